	.target	sm_90a

	.elftype	@"ET_EXEC"


//--------------------- .note.nv.tkinfo           --------------------------
	.section	.note.nv.tkinfo,"",@"SHT_NOTE"
	.sectionflags	@"SHF_NOTE_NV_TKINFO"
	.tkinfo
        /*0018*/ 	.word	0x00000002
        /*0030*/ 	.string	""
        /*0030*/ 	.string	"ptxas"
        /*0030*/ 	.string	"Cuda compilation tools, release 13.0, V13.0.88"
        /*0030*/ 	.string	"Build cuda_13.0.r13.0/compiler.36424714_0"
        /*0030*/ 	.string	"-arch sm_90a -m 64 "



//--------------------- .note.nv.cuinfo           --------------------------
	.section	.note.nv.cuinfo,"",@"SHT_NOTE"
	.sectionflags	@"SHF_NOTE_NV_CUINFO"
        /*0018*/ 	.short	0x0002
        /*001a*/ 	.short	0x005a
        /*001c*/ 	.short	0x0082
	.zero		2


//--------------------- .nv.info                  --------------------------
	.section	.nv.info,"",@"SHT_CUDA_INFO"
	.align	4


	//----- nvinfo : EIATTR_REGCOUNT
	.align		4
        /*0000*/ 	.byte	0x04, 0x2f
        /*0002*/ 	.short	(.L_57 - .L_56)
	.align		4
.L_56:
        /*0004*/ 	.word	index@(_ZN7cutlass13device_kernelIN5flash11enable_sm90INS1_16FlashAttnFwdSm90INS1_25CollectiveMainloopFwdSm90ILi2EN4cute5tupleIJNS5_1CILi1EEES8_S8_EEENS6_IJNS7_ILi192EEENS7_ILi128EEENS7_ILi64EEEEEELi64ENS_10bfloat16_tEfNS_4arch4Sm90ELb1ELb0ELb0ELb1ELb0ELb1ELb0ELb1ELb1ELb0ELb0ELb0EEENS1_21CollectiveEpilogueFwdINS6_IJSA_SC_SB_EEES9_SE_SG_Li384ELb1ELb0ELb0ELb0EEENS1_36VarlenDynamicPersistentTileSchedulerILi192ELi128ELi384ELi32ELb0ELb0ELb1ELb1ELb1ELb1EEEEEEEEEvNT_6ParamsE)
        /*0008*/ 	.word	0x00000080


	//----- nvinfo : EIATTR_FRAME_SIZE
	.align		4
.L_57:
        /*000c*/ 	.byte	0x04, 0x11
        /*000e*/ 	.short	(.L_59 - .L_58)
	.align		4
.L_58:
        /*0010*/ 	.word	index@(_ZN7cutlass13device_kernelIN5flash11enable_sm90INS1_16FlashAttnFwdSm90INS1_25CollectiveMainloopFwdSm90ILi2EN4cute5tupleIJNS5_1CILi1EEES8_S8_EEENS6_IJNS7_ILi192EEENS7_ILi128EEENS7_ILi64EEEEEELi64ENS_10bfloat16_tEfNS_4arch4Sm90ELb1ELb0ELb0ELb1ELb0ELb1ELb0ELb1ELb1ELb0ELb0ELb0EEENS1_21CollectiveEpilogueFwdINS6_IJSA_SC_SB_EEES9_SE_SG_Li384ELb1ELb0ELb0ELb0EEENS1_36VarlenDynamicPersistentTileSchedulerILi192ELi128ELi384ELi32ELb0ELb0ELb1ELb1ELb1ELb1EEEEEEEEEvNT_6ParamsE)
        /*0014*/ 	.word	0x00000048


	//----- nvinfo : EIATTR_REGCOUNT
	.align		4
.L_59:
        /*0018*/ 	.byte	0x04, 0x2f
        /*001a*/ 	.short	(.L_61 - .L_60)
	.align		4
.L_60:
        /*001c*/ 	.word	index@(_ZN7cutlass13device_kernelIN5flash11enable_sm90INS1_16FlashAttnFwdSm90INS1_25CollectiveMainloopFwdSm90ILi2EN4cute5tupleIJNS5_1CILi1EEES8_S8_EEENS6_IJNS7_ILi192EEENS7_ILi128EEENS7_ILi64EEEEEELi64ENS_10bfloat16_tEfNS_4arch4Sm90ELb1ELb0ELb0ELb1ELb0ELb0ELb0ELb1ELb1ELb0ELb0ELb0EEENS1_21CollectiveEpilogueFwdINS6_IJSA_SC_SB_EEES9_SE_SG_Li384ELb1ELb0ELb0ELb0EEENS1_36VarlenDynamicPersistentTileSchedulerILi192ELi128ELi384ELi32ELb0ELb0ELb1ELb1ELb1ELb1EEEEEEEEEvNT_6ParamsE)
        /*0020*/ 	.word	0x00000080


	//----- nvinfo : EIATTR_FRAME_SIZE
	.align		4
.L_61:
        /*0024*/ 	.byte	0x04, 0x11
        /*0026*/ 	.short	(.L_63 - .L_62)
	.align		4
.L_62:
        /*0028*/ 	.word	index@(_ZN7cutlass13device_kernelIN5flash11enable_sm90INS1_16FlashAttnFwdSm90INS1_25CollectiveMainloopFwdSm90ILi2EN4cute5tupleIJNS5_1CILi1EEES8_S8_EEENS6_IJNS7_ILi192EEENS7_ILi128EEENS7_ILi64EEEEEELi64ENS_10bfloat16_tEfNS_4arch4Sm90ELb1ELb0ELb0ELb1ELb0ELb0ELb0ELb1ELb1ELb0ELb0ELb0EEENS1_21CollectiveEpilogueFwdINS6_IJSA_SC_SB_EEES9_SE_SG_Li384ELb1ELb0ELb0ELb0EEENS1_36VarlenDynamicPersistentTileSchedulerILi192ELi128ELi384ELi32ELb0ELb0ELb1ELb1ELb1ELb1EEEEEEEEEvNT_6ParamsE)
        /*002c*/ 	.word	0x00000010


	//----- nvinfo : EIATTR_REGCOUNT
	.align		4
.L_63:
        /*0030*/ 	.byte	0x04, 0x2f
        /*0032*/ 	.short	(.L_65 - .L_64)
	.align		4
.L_64:
        /*0034*/ 	.word	index@(_ZN7cutlass13device_kernelIN5flash11enable_sm90INS1_16FlashAttnFwdSm90INS1_25CollectiveMainloopFwdSm90ILi2EN4cute5tupleIJNS5_1CILi1EEES8_S8_EEENS6_IJNS7_ILi192EEENS7_ILi128EEENS7_ILi64EEEEEELi64ENS_10bfloat16_tEfNS_4arch4Sm90ELb1ELb0ELb0ELb0ELb0ELb0ELb0ELb1ELb1ELb0ELb0ELb0EEENS1_21CollectiveEpilogueFwdINS6_IJSA_SC_SB_EEES9_SE_SG_Li384ELb0ELb0ELb0ELb0EEENS1_30DynamicPersistentTileSchedulerILi384ELi32ELb0ELb0ELb1EEEEEEEEEvNT_6ParamsE)
        /*0038*/ 	.word	0x00000080


	//----- nvinfo : EIATTR_FRAME_SIZE
	.align		4
.L_65:
        /*003c*/ 	.byte	0x04, 0x11
        /*003e*/ 	.short	(.L_67 - .L_66)
	.align		4
.L_66:
        /*0040*/ 	.word	index@(_ZN7cutlass13device_kernelIN5flash11enable_sm90INS1_16FlashAttnFwdSm90INS1_25CollectiveMainloopFwdSm90ILi2EN4cute5tupleIJNS5_1CILi1EEES8_S8_EEENS6_IJNS7_ILi192EEENS7_ILi128EEENS7_ILi64EEEEEELi64ENS_10bfloat16_tEfNS_4arch4Sm90ELb1ELb0ELb0ELb0ELb0ELb0ELb0ELb1ELb1ELb0ELb0ELb0EEENS1_21CollectiveEpilogueFwdINS6_IJSA_SC_SB_EEES9_SE_SG_Li384ELb0ELb0ELb0ELb0EEENS1_30DynamicPersistentTileSchedulerILi384ELi32ELb0ELb0ELb1EEEEEEEEEvNT_6ParamsE)
        /*0044*/ 	.word	0x00000000


	//----- nvinfo : EIATTR_REGCOUNT
	.align		4
.L_67:
        /*0048*/ 	.byte	0x04, 0x2f
        /*004a*/ 	.short	(.L_69 - .L_68)
	.align		4
.L_68:
        /*004c*/ 	.word	index@(_ZN7cutlass13device_kernelIN5flash11enable_sm90INS1_16FlashAttnFwdSm90INS1_25CollectiveMainloopFwdSm90ILi2EN4cute5tupleIJNS5_1CILi1EEES8_S8_EEENS6_IJNS7_ILi192EEENS7_ILi128EEENS7_ILi64EEEEEELi64ENS_10bfloat16_tEfNS_4arch4Sm90ELb0ELb1ELb0ELb1ELb0ELb1ELb0ELb1ELb1ELb0ELb0ELb0EEENS1_21CollectiveEpilogueFwdINS6_IJSA_SC_SB_EEES9_SE_SG_Li384ELb1ELb0ELb0ELb0EEENS1_36VarlenDynamicPersistentTileSchedulerILi192ELi128ELi384ELi32ELb0ELb0ELb1ELb1ELb0ELb1EEEEEEEEEvNT_6ParamsE)
        /*0050*/ 	.word	0x00000080


	//----- nvinfo : EIATTR_FRAME_SIZE
	.align		4
.L_69:
        /*0054*/ 	.byte	0x04, 0x11
        /*0056*/ 	.short	(.L_71 - .L_70)
	.align		4
.L_70:
        /*0058*/ 	.word	index@(_ZN7cutlass13device_kernelIN5flash11enable_sm90INS1_16FlashAttnFwdSm90INS1_25CollectiveMainloopFwdSm90ILi2EN4cute5tupleIJNS5_1CILi1EEES8_S8_EEENS6_IJNS7_ILi192EEENS7_ILi128EEENS7_ILi64EEEEEELi64ENS_10bfloat16_tEfNS_4arch4Sm90ELb0ELb1ELb0ELb1ELb0ELb1ELb0ELb1ELb1ELb0ELb0ELb0EEENS1_21CollectiveEpilogueFwdINS6_IJSA_SC_SB_EEES9_SE_SG_Li384ELb1ELb0ELb0ELb0EEENS1_36VarlenDynamicPersistentTileSchedulerILi192ELi128ELi384ELi32ELb0ELb0ELb1ELb1ELb0ELb1EEEEEEEEEvNT_6ParamsE)
        /*005c*/ 	.word	0x00000048


	//----- nvinfo : EIATTR_REGCOUNT
	.align		4
.L_71:
        /*0060*/ 	.byte	0x04, 0x2f
        /*0062*/ 	.short	(.L_73 - .L_72)
	.align		4
.L_72:
        /*0064*/ 	.word	index@(_ZN7cutlass13device_kernelIN5flash11enable_sm90INS1_16FlashAttnFwdSm90INS1_25CollectiveMainloopFwdSm90ILi2EN4cute5tupleIJNS5_1CILi1EEES8_S8_EEENS6_IJNS7_ILi192EEENS7_ILi128EEENS7_ILi64EEEEEELi64ENS_10bfloat16_tEfNS_4arch4Sm90ELb0ELb1ELb0ELb1ELb0ELb0ELb0ELb1ELb1ELb0ELb0ELb0EEENS1_21CollectiveEpilogueFwdINS6_IJSA_SC_SB_EEES9_SE_SG_Li384ELb1ELb0ELb0ELb0EEENS1_36VarlenDynamicPersistentTileSchedulerILi192ELi128ELi384ELi32ELb0ELb0ELb1ELb1ELb0ELb1EEEEEEEEEvNT_6ParamsE)
        /*0068*/ 	.word	0x00000080


	//----- nvinfo : EIATTR_FRAME_SIZE
	.align		4
.L_73:
        /*006c*/ 	.byte	0x04, 0x11
        /*006e*/ 	.short	(.L_75 - .L_74)
	.align		4
.L_74:
        /*0070*/ 	.word	index@(_ZN7cutlass13device_kernelIN5flash11enable_sm90INS1_16FlashAttnFwdSm90INS1_25CollectiveMainloopFwdSm90ILi2EN4cute5tupleIJNS5_1CILi1EEES8_S8_EEENS6_IJNS7_ILi192EEENS7_ILi128EEENS7_ILi64EEEEEELi64ENS_10bfloat16_tEfNS_4arch4Sm90ELb0ELb1ELb0ELb1ELb0ELb0ELb0ELb1ELb1ELb0ELb0ELb0EEENS1_21CollectiveEpilogueFwdINS6_IJSA_SC_SB_EEES9_SE_SG_Li384ELb1ELb0ELb0ELb0EEENS1_36VarlenDynamicPersistentTileSchedulerILi192ELi128ELi384ELi32ELb0ELb0ELb1ELb1ELb0ELb1EEEEEEEEEvNT_6ParamsE)
        /*0074*/ 	.word	0x00000010


	//----- nvinfo : EIATTR_REGCOUNT
	.align		4
.L_75:
        /*0078*/ 	.byte	0x04, 0x2f
        /*007a*/ 	.short	(.L_77 - .L_76)
	.align		4
.L_76:
        /*007c*/ 	.word	index@(_ZN7cutlass13device_kernelIN5flash11enable_sm90INS1_16FlashAttnFwdSm90INS1_25CollectiveMainloopFwdSm90ILi2EN4cute5tupleIJNS5_1CILi1EEES8_S8_EEENS6_IJNS7_ILi192EEENS7_ILi128EEENS7_ILi64EEEEEELi64ENS_10bfloat16_tEfNS_4arch4Sm90ELb0ELb1ELb0ELb0ELb0ELb0ELb0ELb1ELb1ELb0ELb0ELb0EEENS1_21CollectiveEpilogueFwdINS6_IJSA_SC_SB_EEES9_SE_SG_Li384ELb0ELb0ELb0ELb0EEENS1_30DynamicPersistentTileSchedulerILi384ELi32ELb0ELb0ELb1EEEEEEEEEvNT_6ParamsE)
        /*0080*/ 	.word	0x00000080


	//----- nvinfo : EIATTR_FRAME_SIZE
	.align		4
.L_77:
        /*0084*/ 	.byte	0x04, 0x11
        /*0086*/ 	.short	(.L_79 - .L_78)
	.align		4
.L_78:
        /*0088*/ 	.word	index@(_ZN7cutlass13device_kernelIN5flash11enable_sm90INS1_16FlashAttnFwdSm90INS1_25CollectiveMainloopFwdSm90ILi2EN4cute5tupleIJNS5_1CILi1EEES8_S8_EEENS6_IJNS7_ILi192EEENS7_ILi128EEENS7_ILi64EEEEEELi64ENS_10bfloat16_tEfNS_4arch4Sm90ELb0ELb1ELb0ELb0ELb0ELb0ELb0ELb1ELb1ELb0ELb0ELb0EEENS1_21CollectiveEpilogueFwdINS6_IJSA_SC_SB_EEES9_SE_SG_Li384ELb0ELb0ELb0ELb0EEENS1_30DynamicPersistentTileSchedulerILi384ELi32ELb0ELb0ELb1EEEEEEEEEvNT_6ParamsE)
        /*008c*/ 	.word	0x00000000


	//----- nvinfo : EIATTR_REGCOUNT
	.align		4
.L_79:
        /*0090*/ 	.byte	0x04, 0x2f
        /*0092*/ 	.short	(.L_81 - .L_80)
	.align		4
.L_80:
        /*0094*/ 	.word	index@(_ZN7cutlass13device_kernelIN5flash11enable_sm90INS1_16FlashAttnFwdSm90INS1_25CollectiveMainloopFwdSm90ILi2EN4cute5tupleIJNS5_1CILi1EEES8_S8_EEENS6_IJNS7_ILi192EEESA_NS7_ILi64EEEEEELi64ENS_10bfloat16_tEfNS_4arch4Sm90ELb0ELb0ELb0ELb1ELb0ELb1ELb0ELb0ELb1ELb0ELb0ELb0EEENS1_21CollectiveEpilogueFwdINS6_IJSA_SB_SA_EEES9_SD_SF_Li384ELb1ELb0ELb0ELb0EEENS1_36VarlenDynamicPersistentTileSchedulerILi192ELi192ELi384ELi32ELb0ELb0ELb1ELb0ELb1ELb1EEEEEEEEEvNT_6ParamsE)
        /*0098*/ 	.word	0x00000080


	//----- nvinfo : EIATTR_FRAME_SIZE
	.align		4
.L_81:
        /*009c*/ 	.byte	0x04, 0x11
        /*009e*/ 	.short	(.L_83 - .L_82)
	.align		4
.L_82:
        /*00a0*/ 	.word	index@(_ZN7cutlass13device_kernelIN5flash11enable_sm90INS1_16FlashAttnFwdSm90INS1_25CollectiveMainloopFwdSm90ILi2EN4cute5tupleIJNS5_1CILi1EEES8_S8_EEENS6_IJNS7_ILi192EEESA_NS7_ILi64EEEEEELi64ENS_10bfloat16_tEfNS_4arch4Sm90ELb0ELb0ELb0ELb1ELb0ELb1ELb0ELb0ELb1ELb0ELb0ELb0EEENS1_21CollectiveEpilogueFwdINS6_IJSA_SB_SA_EEES9_SD_SF_Li384ELb1ELb0ELb0ELb0EEENS1_36VarlenDynamicPersistentTileSchedulerILi192ELi192ELi384ELi32ELb0ELb0ELb1ELb0ELb1ELb1EEEEEEEEEvNT_6ParamsE)
        /*00a4*/ 	.word	0x00000060


	//----- nvinfo : EIATTR_REGCOUNT
	.align		4
.L_83:
        /*00a8*/ 	.byte	0x04, 0x2f
        /*00aa*/ 	.short	(.L_85 - .L_84)
	.align		4
.L_84:
        /*00ac*/ 	.word	index@(_ZN7cutlass13device_kernelIN5flash11enable_sm90INS1_16FlashAttnFwdSm90INS1_25CollectiveMainloopFwdSm90ILi2EN4cute5tupleIJNS5_1CILi1EEES8_S8_EEENS6_IJNS7_ILi192EEESA_NS7_ILi64EEEEEELi64ENS_10bfloat16_tEfNS_4arch4Sm90ELb0ELb0ELb0ELb1ELb0ELb0ELb0ELb0ELb1ELb0ELb0ELb0EEENS1_21CollectiveEpilogueFwdINS6_IJSA_SB_SA_EEES9_SD_SF_Li384ELb1ELb0ELb0ELb0EEENS1_36VarlenDynamicPersistentTileSchedulerILi192ELi192ELi384ELi32ELb0ELb0ELb1ELb0ELb1ELb1EEEEEEEEEvNT_6ParamsE)
        /*00b0*/ 	.word	0x00000080


	//----- nvinfo : EIATTR_FRAME_SIZE
	.align		4
.L_85:
        /*00b4*/ 	.byte	0x04, 0x11
        /*00b6*/ 	.short	(.L_87 - .L_86)
	.align		4
.L_86:
        /*00b8*/ 	.word	index@(_ZN7cutlass13device_kernelIN5flash11enable_sm90INS1_16FlashAttnFwdSm90INS1_25CollectiveMainloopFwdSm90ILi2EN4cute5tupleIJNS5_1CILi1EEES8_S8_EEENS6_IJNS7_ILi192EEESA_NS7_ILi64EEEEEELi64ENS_10bfloat16_tEfNS_4arch4Sm90ELb0ELb0ELb0ELb1ELb0ELb0ELb0ELb0ELb1ELb0ELb0ELb0EEENS1_21CollectiveEpilogueFwdINS6_IJSA_SB_SA_EEES9_SD_SF_Li384ELb1ELb0ELb0ELb0EEENS1_36VarlenDynamicPersistentTileSchedulerILi192ELi192ELi384ELi32ELb0ELb0ELb1ELb0ELb1ELb1EEEEEEEEEvNT_6ParamsE)
        /*00bc*/ 	.word	0x00000020


	//----- nvinfo : EIATTR_REGCOUNT
	.align		4
.L_87:
        /*00c0*/ 	.byte	0x04, 0x2f
        /*00c2*/ 	.short	(.L_89 - .L_88)
	.align		4
.L_88:
        /*00c4*/ 	.word	index@(_ZN7cutlass13device_kernelIN5flash11enable_sm90INS1_16FlashAttnFwdSm90INS1_25CollectiveMainloopFwdSm90ILi2EN4cute5tupleIJNS5_1CILi1EEES8_S8_EEENS6_IJNS7_ILi192EEESA_NS7_ILi64EEEEEELi64ENS_10bfloat16_tEfNS_4arch4Sm90ELb0ELb0ELb0ELb0ELb0ELb0ELb0ELb0ELb1ELb0ELb0ELb0EEENS1_21CollectiveEpilogueFwdINS6_IJSA_SB_SA_EEES9_SD_SF_Li384ELb0ELb0ELb0ELb0EEENS1_29StaticPersistentTileSchedulerILb0EEEEEEEEEvNT_6ParamsE)
        /*00c8*/ 	.word	0x00000080


	//----- nvinfo : EIATTR_FRAME_SIZE
	.align		4
.L_89:
        /*00cc*/ 	.byte	0x04, 0x11
        /*00ce*/ 	.short	(.L_91 - .L_90)
	.align		4
.L_90:
        /*00d0*/ 	.word	index@(_ZN7cutlass13device_kernelIN5flash11enable_sm90INS1_16FlashAttnFwdSm90INS1_25CollectiveMainloopFwdSm90ILi2EN4cute5tupleIJNS5_1CILi1EEES8_S8_EEENS6_IJNS7_ILi192EEESA_NS7_ILi64EEEEEELi64ENS_10bfloat16_tEfNS_4arch4Sm90ELb0ELb0ELb0ELb0ELb0ELb0ELb0ELb0ELb1ELb0ELb0ELb0EEENS1_21CollectiveEpilogueFwdINS6_IJSA_SB_SA_EEES9_SD_SF_Li384ELb0ELb0ELb0ELb0EEENS1_29StaticPersistentTileSchedulerILb0EEEEEEEEEvNT_6ParamsE)
        /*00d4*/ 	.word	0x00000018


	//----- nvinfo : EIATTR_REGCOUNT
	.align		4
.L_91:
        /*00d8*/ 	.byte	0x04, 0x2f
        /*00da*/ 	.short	(.L_93 - .L_92)
	.align		4
.L_92:
        /*00dc*/ 	.word	index@(_ZN7cutlass13device_kernelIN5flash11enable_sm90INS1_16FlashAttnFwdSm90INS1_25CollectiveMainloopFwdSm90ILi2EN4cute5tupleIJNS5_1CILi1EEES8_S8_EEENS6_IJNS7_ILi192EEENS7_ILi144EEENS7_ILi96EEEEEELi96ENS_10bfloat16_tEfNS_4arch4Sm90ELb1ELb0ELb0ELb1ELb0ELb1ELb0ELb0ELb1ELb0ELb0ELb0EEENS1_21CollectiveEpilogueFwdINS6_IJSA_SC_SB_EEES9_SE_SG_Li384ELb1ELb0ELb0ELb0EEENS1_36VarlenDynamicPersistentTileSchedulerILi192ELi144ELi384ELi32ELb0ELb0ELb1ELb1ELb1ELb1EEEEEEEEEvNT_6ParamsE)
        /*00e0*/ 	.word	0x00000080


	//----- nvinfo : EIATTR_FRAME_SIZE
	.align		4
.L_93:
        /*00e4*/ 	.byte	0x04, 0x11
        /*00e6*/ 	.short	(.L_95 - .L_94)
	.align		4
.L_94:
        /*00e8*/ 	.word	index@(_ZN7cutlass13device_kernelIN5flash11enable_sm90INS1_16FlashAttnFwdSm90INS1_25CollectiveMainloopFwdSm90ILi2EN4cute5tupleIJNS5_1CILi1EEES8_S8_EEENS6_IJNS7_ILi192EEENS7_ILi144EEENS7_ILi96EEEEEELi96ENS_10bfloat16_tEfNS_4arch4Sm90ELb1ELb0ELb0ELb1ELb0ELb1ELb0ELb0ELb1ELb0ELb0ELb0EEENS1_21CollectiveEpilogueFwdINS6_IJSA_SC_SB_EEES9_SE_SG_Li384ELb1ELb0ELb0ELb0EEENS1_36VarlenDynamicPersistentTileSchedulerILi192ELi144ELi384ELi32ELb0ELb0ELb1ELb1ELb1ELb1EEEEEEEEEvNT_6ParamsE)
        /*00ec*/ 	.word	0x000000b8


	//----- nvinfo : EIATTR_REGCOUNT
	.align		4
.L_95:
        /*00f0*/ 	.byte	0x04, 0x2f
        /*00f2*/ 	.short	(.L_97 - .L_96)
	.align		4
.L_96:
        /*00f4*/ 	.word	index@(_ZN7cutlass13device_kernelIN5flash11enable_sm90INS1_16FlashAttnFwdSm90INS1_25CollectiveMainloopFwdSm90ILi2EN4cute5tupleIJNS5_1CILi1EEES8_S8_EEENS6_IJNS7_ILi192EEENS7_ILi144EEENS7_ILi96EEEEEELi96ENS_10bfloat16_tEfNS_4arch4Sm90ELb1ELb0ELb0ELb1ELb0ELb0ELb0ELb0ELb1ELb0ELb0ELb0EEENS1_21CollectiveEpilogueFwdINS6_IJSA_SC_SB_EEES9_SE_SG_Li384ELb1ELb0ELb0ELb0EEENS1_36VarlenDynamicPersistentTileSchedulerILi192ELi144ELi384ELi32ELb0ELb0ELb1ELb1ELb1ELb1EEEEEEEEEvNT_6ParamsE)
        /*00f8*/ 	.word	0x00000080


	//----- nvinfo : EIATTR_FRAME_SIZE
	.align		4
.L_97:
        /*00fc*/ 	.byte	0x04, 0x11
        /*00fe*/ 	.short	(.L_99 - .L_98)
	.align		4
.L_98:
        /*0100*/ 	.word	index@(_ZN7cutlass13device_kernelIN5flash11enable_sm90INS1_16FlashAttnFwdSm90INS1_25CollectiveMainloopFwdSm90ILi2EN4cute5tupleIJNS5_1CILi1EEES8_S8_EEENS6_IJNS7_ILi192EEENS7_ILi144EEENS7_ILi96EEEEEELi96ENS_10bfloat16_tEfNS_4arch4Sm90ELb1ELb0ELb0ELb1ELb0ELb0ELb0ELb0ELb1ELb0ELb0ELb0EEENS1_21CollectiveEpilogueFwdINS6_IJSA_SC_SB_EEES9_SE_SG_Li384ELb1ELb0ELb0ELb0EEENS1_36VarlenDynamicPersistentTileSchedulerILi192ELi144ELi384ELi32ELb0ELb0ELb1ELb1ELb1ELb1EEEEEEEEEvNT_6ParamsE)
        /*0104*/ 	.word	0x00000010


	//----- nvinfo : EIATTR_REGCOUNT
	.align		4
.L_99:
        /*0108*/ 	.byte	0x04, 0x2f
        /*010a*/ 	.short	(.L_101 - .L_100)
	.align		4
.L_100:
        /*010c*/ 	.word	index@(_ZN7cutlass13device_kernelIN5flash11enable_sm90INS1_16FlashAttnFwdSm90INS1_25CollectiveMainloopFwdSm90ILi2EN4cute5tupleIJNS5_1CILi1EEES8_S8_EEENS6_IJNS7_ILi192EEENS7_ILi144EEENS7_ILi96EEEEEELi96ENS_10bfloat16_tEfNS_4arch4Sm90ELb1ELb0ELb0ELb0ELb0ELb0ELb0ELb0ELb1ELb0ELb0ELb0EEENS1_21CollectiveEpilogueFwdINS6_IJSA_SC_SB_EEES9_SE_SG_Li384ELb0ELb0ELb0ELb0EEENS1_30DynamicPersistentTileSchedulerILi384ELi32ELb0ELb0ELb1EEEEEEEEEvNT_6ParamsE)
        /*0110*/ 	.word	0x00000080


	//----- nvinfo : EIATTR_FRAME_SIZE
	.align		4
.L_101:
        /*0114*/ 	.byte	0x04, 0x11
        /*0116*/ 	.short	(.L_103 - .L_102)
	.align		4
.L_102:
        /*0118*/ 	.word	index@(_ZN7cutlass13device_kernelIN5flash11enable_sm90INS1_16FlashAttnFwdSm90INS1_25CollectiveMainloopFwdSm90ILi2EN4cute5tupleIJNS5_1CILi1EEES8_S8_EEENS6_IJNS7_ILi192EEENS7_ILi144EEENS7_ILi96EEEEEELi96ENS_10bfloat16_tEfNS_4arch4Sm90ELb1ELb0ELb0ELb0ELb0ELb0ELb0ELb0ELb1ELb0ELb0ELb0EEENS1_21CollectiveEpilogueFwdINS6_IJSA_SC_SB_EEES9_SE_SG_Li384ELb0ELb0ELb0ELb0EEENS1_30DynamicPersistentTileSchedulerILi384ELi32ELb0ELb0ELb1EEEEEEEEEvNT_6ParamsE)
        /*011c*/ 	.word	0x00000000


	//----- nvinfo : EIATTR_REGCOUNT
	.align		4
.L_103:
        /*0120*/ 	.byte	0x04, 0x2f
        /*0122*/ 	.short	(.L_105 - .L_104)
	.align		4
.L_104:
        /*0124*/ 	.word	index@(_ZN7cutlass13device_kernelIN5flash11enable_sm90INS1_16FlashAttnFwdSm90INS1_25CollectiveMainloopFwdSm90ILi2EN4cute5tupleIJNS5_1CILi1EEES8_S8_EEENS6_IJNS7_ILi192EEENS7_ILi128EEENS7_ILi96EEEEEELi96ENS_10bfloat16_tEfNS_4arch4Sm90ELb0ELb1ELb0ELb1ELb0ELb1ELb0ELb0ELb1ELb0ELb0ELb0EEENS1_21CollectiveEpilogueFwdINS6_IJSA_SC_SB_EEES9_SE_SG_Li384ELb1ELb0ELb0ELb0EEENS1_36VarlenDynamicPersistentTileSchedulerILi192ELi128ELi384ELi32ELb0ELb0ELb1ELb1ELb0ELb1EEEEEEEEEvNT_6ParamsE)
        /*0128*/ 	.word	0x00000080


	//----- nvinfo : EIATTR_FRAME_SIZE
	.align		4
.L_105:
        /*012c*/ 	.byte	0x04, 0x11
        /*012e*/ 	.short	(.L_107 - .L_106)
	.align		4
.L_106:
        /*0130*/ 	.word	index@(_ZN7cutlass13device_kernelIN5flash11enable_sm90INS1_16FlashAttnFwdSm90INS1_25CollectiveMainloopFwdSm90ILi2EN4cute5tupleIJNS5_1CILi1EEES8_S8_EEENS6_IJNS7_ILi192EEENS7_ILi128EEENS7_ILi96EEEEEELi96ENS_10bfloat16_tEfNS_4arch4Sm90ELb0ELb1ELb0ELb1ELb0ELb1ELb0ELb0ELb1ELb0ELb0ELb0EEENS1_21CollectiveEpilogueFwdINS6_IJSA_SC_SB_EEES9_SE_SG_Li384ELb1ELb0ELb0ELb0EEENS1_36VarlenDynamicPersistentTileSchedulerILi192ELi128ELi384ELi32ELb0ELb0ELb1ELb1ELb0ELb1EEEEEEEEEvNT_6ParamsE)
        /*0134*/ 	.word	0x00000060


	//----- nvinfo : EIATTR_REGCOUNT
	.align		4
.L_107:
        /*0138*/ 	.byte	0x04, 0x2f
        /*013a*/ 	.short	(.L_109 - .L_108)
	.align		4
.L_108:
        /*013c*/ 	.word	index@(_ZN7cutlass13device_kernelIN5flash11enable_sm90INS1_16FlashAttnFwdSm90INS1_25CollectiveMainloopFwdSm90ILi2EN4cute5tupleIJNS5_1CILi1EEES8_S8_EEENS6_IJNS7_ILi192EEENS7_ILi128EEENS7_ILi96EEEEEELi96ENS_10bfloat16_tEfNS_4arch4Sm90ELb0ELb1ELb0ELb1ELb0ELb0ELb0ELb0ELb1ELb0ELb0ELb0EEENS1_21CollectiveEpilogueFwdINS6_IJSA_SC_SB_EEES9_SE_SG_Li384ELb1ELb0ELb0ELb0EEENS1_36VarlenDynamicPersistentTileSchedulerILi192ELi128ELi384ELi32ELb0ELb0ELb1ELb1ELb0ELb1EEEEEEEEEvNT_6ParamsE)
        /*0140*/ 	.word	0x00000080


	//----- nvinfo : EIATTR_FRAME_SIZE
	.align		4
.L_109:
        /*0144*/ 	.byte	0x04, 0x11
        /*0146*/ 	.short	(.L_111 - .L_110)
	.align		4
.L_110:
        /*0148*/ 	.word	index@(_ZN7cutlass13device_kernelIN5flash11enable_sm90INS1_16FlashAttnFwdSm90INS1_25CollectiveMainloopFwdSm90ILi2EN4cute5tupleIJNS5_1CILi1EEES8_S8_EEENS6_IJNS7_ILi192EEENS7_ILi128EEENS7_ILi96EEEEEELi96ENS_10bfloat16_tEfNS_4arch4Sm90ELb0ELb1ELb0ELb1ELb0ELb0ELb0ELb0ELb1ELb0ELb0ELb0EEENS1_21CollectiveEpilogueFwdINS6_IJSA_SC_SB_EEES9_SE_SG_Li384ELb1ELb0ELb0ELb0EEENS1_36VarlenDynamicPersistentTileSchedulerILi192ELi128ELi384ELi32ELb0ELb0ELb1ELb1ELb0ELb1EEEEEEEEEvNT_6ParamsE)
        /*014c*/ 	.word	0x00000008


	//----- nvinfo : EIATTR_REGCOUNT
	.align		4
.L_111:
        /*0150*/ 	.byte	0x04, 0x2f
        /*0152*/ 	.short	(.L_113 - .L_112)
	.align		4
.L_112:
        /*0154*/ 	.word	index@(_ZN7cutlass13device_kernelIN5flash11enable_sm90INS1_16FlashAttnFwdSm90INS1_25CollectiveMainloopFwdSm90ILi2EN4cute5tupleIJNS5_1CILi1EEES8_S8_EEENS6_IJNS7_ILi192EEENS7_ILi128EEENS7_ILi96EEEEEELi96ENS_10bfloat16_tEfNS_4arch4Sm90ELb0ELb1ELb0ELb0ELb0ELb0ELb0ELb0ELb1ELb0ELb0ELb0EEENS1_21CollectiveEpilogueFwdINS6_IJSA_SC_SB_EEES9_SE_SG_Li384ELb0ELb0ELb0ELb0EEENS1_30DynamicPersistentTileSchedulerILi384ELi32ELb0ELb0ELb1EEEEEEEEEvNT_6ParamsE)
        /*0158*/ 	.word	0x00000080


	//----- nvinfo : EIATTR_FRAME_SIZE
	.align		4
.L_113:
        /*015c*/ 	.byte	0x04, 0x11
        /*015e*/ 	.short	(.L_115 - .L_114)
	.align		4
.L_114:
        /*0160*/ 	.word	index@(_ZN7cutlass13device_kernelIN5flash11enable_sm90INS1_16FlashAttnFwdSm90INS1_25CollectiveMainloopFwdSm90ILi2EN4cute5tupleIJNS5_1CILi1EEES8_S8_EEENS6_IJNS7_ILi192EEENS7_ILi128EEENS7_ILi96EEEEEELi96ENS_10bfloat16_tEfNS_4arch4Sm90ELb0ELb1ELb0ELb0ELb0ELb0ELb0ELb0ELb1ELb0ELb0ELb0EEENS1_21CollectiveEpilogueFwdINS6_IJSA_SC_SB_EEES9_SE_SG_Li384ELb0ELb0ELb0ELb0EEENS1_30DynamicPersistentTileSchedulerILi384ELi32ELb0ELb0ELb1EEEEEEEEEvNT_6ParamsE)
        /*0164*/ 	.word	0x00000000


	//----- nvinfo : EIATTR_REGCOUNT
	.align		4
.L_115:
        /*0168*/ 	.byte	0x04, 0x2f
        /*016a*/ 	.short	(.L_117 - .L_116)
	.align		4
.L_116:
        /*016c*/ 	.word	index@(_ZN7cutlass13device_kernelIN5flash11enable_sm90INS1_16FlashAttnFwdSm90INS1_25CollectiveMainloopFwdSm90ILi2EN4cute5tupleIJNS5_1CILi1EEES8_S8_EEENS6_IJNS7_ILi192EEENS7_ILi144EEENS7_ILi96EEEEEELi96ENS_10bfloat16_tEfNS_4arch4Sm90ELb0ELb0ELb0ELb1ELb0ELb1ELb0ELb0ELb1ELb0ELb0ELb0EEENS1_21CollectiveEpilogueFwdINS6_IJSA_SC_SB_EEES9_SE_SG_Li384ELb1ELb0ELb0ELb0EEENS1_36VarlenDynamicPersistentTileSchedulerILi192ELi144ELi384ELi32ELb0ELb0ELb1ELb0ELb1ELb1EEEEEEEEEvNT_6ParamsE)
        /*0170*/ 	.word	0x00000080


	//----- nvinfo : EIATTR_FRAME_SIZE
	.align		4
.L_117:
        /*0174*/ 	.byte	0x04, 0x11
        /*0176*/ 	.short	(.L_119 - .L_118)
	.align		4
.L_118:
        /*0178*/ 	.word	index@(_ZN7cutlass13device_kernelIN5flash11enable_sm90INS1_16FlashAttnFwdSm90INS1_25CollectiveMainloopFwdSm90ILi2EN4cute5tupleIJNS5_1CILi1EEES8_S8_EEENS6_IJNS7_ILi192EEENS7_ILi144EEENS7_ILi96EEEEEELi96ENS_10bfloat16_tEfNS_4arch4Sm90ELb0ELb0ELb0ELb1ELb0ELb1ELb0ELb0ELb1ELb0ELb0ELb0EEENS1_21CollectiveEpilogueFwdINS6_IJSA_SC_SB_EEES9_SE_SG_Li384ELb1ELb0ELb0ELb0EEENS1_36VarlenDynamicPersistentTileSchedulerILi192ELi144ELi384ELi32ELb0ELb0ELb1ELb0ELb1ELb1EEEEEEEEEvNT_6ParamsE)
        /*017c*/ 	.word	0x000000c0


	//----- nvinfo : EIATTR_REGCOUNT
	.align		4
.L_119:
        /*0180*/ 	.byte	0x04, 0x2f
        /*0182*/ 	.short	(.L_121 - .L_120)
	.align		4
.L_120:
        /*0184*/ 	.word	index@(_ZN7cutlass13device_kernelIN5flash11enable_sm90INS1_16FlashAttnFwdSm90INS1_25CollectiveMainloopFwdSm90ILi2EN4cute5tupleIJNS5_1CILi1EEES8_S8_EEENS6_IJNS7_ILi192EEENS7_ILi144EEENS7_ILi96EEEEEELi96ENS_10bfloat16_tEfNS_4arch4Sm90ELb0ELb0ELb0ELb1ELb0ELb0ELb0ELb0ELb1ELb0ELb0ELb0EEENS1_21CollectiveEpilogueFwdINS6_IJSA_SC_SB_EEES9_SE_SG_Li384ELb1ELb0ELb0ELb0EEENS1_36VarlenDynamicPersistentTileSchedulerILi192ELi144ELi384ELi32ELb0ELb0ELb1ELb0ELb1ELb1EEEEEEEEEvNT_6ParamsE)
        /*0188*/ 	.word	0x00000080


	//----- nvinfo : EIATTR_FRAME_SIZE
	.align		4
.L_121:
        /*018c*/ 	.byte	0x04, 0x11
        /*018e*/ 	.short	(.L_123 - .L_122)
	.align		4
.L_122:
        /*0190*/ 	.word	index@(_ZN7cutlass13device_kernelIN5flash11enable_sm90INS1_16FlashAttnFwdSm90INS1_25CollectiveMainloopFwdSm90ILi2EN4cute5tupleIJNS5_1CILi1EEES8_S8_EEENS6_IJNS7_ILi192EEENS7_ILi144EEENS7_ILi96EEEEEELi96ENS_10bfloat16_tEfNS_4arch4Sm90ELb0ELb0ELb0ELb1ELb0ELb0ELb0ELb0ELb1ELb0ELb0ELb0EEENS1_21CollectiveEpilogueFwdINS6_IJSA_SC_SB_EEES9_SE_SG_Li384ELb1ELb0ELb0ELb0EEENS1_36VarlenDynamicPersistentTileSchedulerILi192ELi144ELi384ELi32ELb0ELb0ELb1ELb0ELb1ELb1EEEEEEEEEvNT_6ParamsE)
        /*0194*/ 	.word	0x00000018


	//----- nvinfo : EIATTR_REGCOUNT
	.align		4
.L_123:
        /*0198*/ 	.byte	0x04, 0x2f
        /*019a*/ 	.short	(.L_125 - .L_124)
	.align		4
.L_124:
        /*019c*/ 	.word	index@(_ZN7cutlass13device_kernelIN5flash11enable_sm90INS1_16FlashAttnFwdSm90INS1_25CollectiveMainloopFwdSm90ILi2EN4cute5tupleIJNS5_1CILi1EEES8_S8_EEENS6_IJNS7_ILi192EEENS7_ILi144EEENS7_ILi96EEEEEELi96ENS_10bfloat16_tEfNS_4arch4Sm90ELb0ELb0ELb0ELb0ELb0ELb0ELb0ELb0ELb1ELb0ELb0ELb0EEENS1_21CollectiveEpilogueFwdINS6_IJSA_SC_SB_EEES9_SE_SG_Li384ELb0ELb0ELb0ELb0EEENS1_29StaticPersistentTileSchedulerILb0EEEEEEEEEvNT_6ParamsE)
        /*01a0*/ 	.word	0x00000080


	//----- nvinfo : EIATTR_FRAME_SIZE
	.align		4
.L_125:
        /*01a4*/ 	.byte	0x04, 0x11
        /*01a6*/ 	.short	(.L_127 - .L_126)
	.align		4
.L_126:
        /*01a8*/ 	.word	index@(_ZN7cutlass13device_kernelIN5flash11enable_sm90INS1_16FlashAttnFwdSm90INS1_25CollectiveMainloopFwdSm90ILi2EN4cute5tupleIJNS5_1CILi1EEES8_S8_EEENS6_IJNS7_ILi192EEENS7_ILi144EEENS7_ILi96EEEEEELi96ENS_10bfloat16_tEfNS_4arch4Sm90ELb0ELb0ELb0ELb0ELb0ELb0ELb0ELb0ELb1ELb0ELb0ELb0EEENS1_21CollectiveEpilogueFwdINS6_IJSA_SC_SB_EEES9_SE_SG_Li384ELb0ELb0ELb0ELb0EEENS1_29StaticPersistentTileSchedulerILb0EEEEEEEEEvNT_6ParamsE)
        /*01ac*/ 	.word	0x00000008


	//----- nvinfo : EIATTR_REGCOUNT
	.align		4
.L_127:
        /*01b0*/ 	.byte	0x04, 0x2f
        /*01b2*/ 	.short	(.L_129 - .L_128)
	.align		4
.L_128:
        /*01b4*/ 	.word	index@(_ZN7cutlass13device_kernelIN5flash11enable_sm90INS1_16FlashAttnFwdSm90INS1_25CollectiveMainloopFwdSm90ILi2EN4cute5tupleIJNS5_1CILi1EEES8_S8_EEENS6_IJNS7_ILi128EEESA_SA_EEELi128ENS_10bfloat16_tEfNS_4arch4Sm90ELb1ELb0ELb0ELb1ELb0ELb1ELb0ELb1ELb1ELb0ELb0ELb0EEENS1_21CollectiveEpilogueFwdISB_S9_SC_SE_Li256ELb1ELb0ELb0ELb0EEENS1_36VarlenDynamicPersistentTileSchedulerILi128ELi128ELi256ELi32ELb0ELb0ELb1ELb1ELb1ELb1EEEEEEEEEvNT_6ParamsE)
        /*01b8*/ 	.word	0x000000a8


	//----- nvinfo : EIATTR_FRAME_SIZE
	.align		4
.L_129:
        /*01bc*/ 	.byte	0x04, 0x11
        /*01be*/ 	.short	(.L_131 - .L_130)
	.align		4
.L_130:
        /*01c0*/ 	.word	index@(_ZN7cutlass13device_kernelIN5flash11enable_sm90INS1_16FlashAttnFwdSm90INS1_25CollectiveMainloopFwdSm90ILi2EN4cute5tupleIJNS5_1CILi1EEES8_S8_EEENS6_IJNS7_ILi128EEESA_SA_EEELi128ENS_10bfloat16_tEfNS_4arch4Sm90ELb1ELb0ELb0ELb1ELb0ELb1ELb0ELb1ELb1ELb0ELb0ELb0EEENS1_21CollectiveEpilogueFwdISB_S9_SC_SE_Li256ELb1ELb0ELb0ELb0EEENS1_36VarlenDynamicPersistentTileSchedulerILi128ELi128ELi256ELi32ELb0ELb0ELb1ELb1ELb1ELb1EEEEEEEEEvNT_6ParamsE)
        /*01c4*/ 	.word	0x00000040


	//----- nvinfo : EIATTR_REGCOUNT
	.align		4
.L_131:
        /*01c8*/ 	.byte	0x04, 0x2f
        /*01ca*/ 	.short	(.L_133 - .L_132)
	.align		4
.L_132:
        /*01cc*/ 	.word	index@(_ZN7cutlass13device_kernelIN5flash11enable_sm90INS1_16FlashAttnFwdSm90INS1_25CollectiveMainloopFwdSm90ILi2EN4cute5tupleIJNS5_1CILi1EEES8_S8_EEENS6_IJNS7_ILi128EEESA_SA_EEELi128ENS_10bfloat16_tEfNS_4arch4Sm90ELb1ELb0ELb0ELb1ELb0ELb0ELb0ELb1ELb1ELb0ELb0ELb0EEENS1_21CollectiveEpilogueFwdISB_S9_SC_SE_Li256ELb1ELb0ELb0ELb0EEENS1_36VarlenDynamicPersistentTileSchedulerILi128ELi128ELi256ELi32ELb0ELb0ELb1ELb1ELb1ELb1EEEEEEEEEvNT_6ParamsE)
        /*01d0*/ 	.word	0x000000a8


	//----- nvinfo : EIATTR_FRAME_SIZE
	.align		4
.L_133:
        /*01d4*/ 	.byte	0x04, 0x11
        /*01d6*/ 	.short	(.L_135 - .L_134)
	.align		4
.L_134:
        /*01d8*/ 	.word	index@(_ZN7cutlass13device_kernelIN5flash11enable_sm90INS1_16FlashAttnFwdSm90INS1_25CollectiveMainloopFwdSm90ILi2EN4cute5tupleIJNS5_1CILi1EEES8_S8_EEENS6_IJNS7_ILi128EEESA_SA_EEELi128ENS_10bfloat16_tEfNS_4arch4Sm90ELb1ELb0ELb0ELb1ELb0ELb0ELb0ELb1ELb1ELb0ELb0ELb0EEENS1_21CollectiveEpilogueFwdISB_S9_SC_SE_Li256ELb1ELb0ELb0ELb0EEENS1_36VarlenDynamicPersistentTileSchedulerILi128ELi128ELi256ELi32ELb0ELb0ELb1ELb1ELb1ELb1EEEEEEEEEvNT_6ParamsE)
        /*01dc*/ 	.word	0x00000028


	//----- nvinfo : EIATTR_REGCOUNT
	.align		4
.L_135:
        /*01e0*/ 	.byte	0x04, 0x2f
        /*01e2*/ 	.short	(.L_137 - .L_136)
	.align		4
.L_136:
        /*01e4*/ 	.word	index@(_ZN7cutlass13device_kernelIN5flash11enable_sm90INS1_16FlashAttnFwdSm90INS1_25CollectiveMainloopFwdSm90ILi2EN4cute5tupleIJNS5_1CILi1EEES8_S8_EEENS6_IJNS7_ILi128EEESA_SA_EEELi128ENS_10bfloat16_tEfNS_4arch4Sm90ELb1ELb0ELb0ELb0ELb0ELb0ELb0ELb1ELb1ELb0ELb0ELb0EEENS1_21CollectiveEpilogueFwdISB_S9_SC_SE_Li256ELb0ELb0ELb0ELb0EEENS1_30DynamicPersistentTileSchedulerILi256ELi32ELb0ELb0ELb1EEEEEEEEEvNT_6ParamsE)
        /*01e8*/ 	.word	0x000000a8


	//----- nvinfo : EIATTR_FRAME_SIZE
	.align		4
.L_137:
        /*01ec*/ 	.byte	0x04, 0x11
        /*01ee*/ 	.short	(.L_139 - .L_138)
	.align		4
.L_138:
        /*01f0*/ 	.word	index@(_ZN7cutlass13device_kernelIN5flash11enable_sm90INS1_16FlashAttnFwdSm90INS1_25CollectiveMainloopFwdSm90ILi2EN4cute5tupleIJNS5_1CILi1EEES8_S8_EEENS6_IJNS7_ILi128EEESA_SA_EEELi128ENS_10bfloat16_tEfNS_4arch4Sm90ELb1ELb0ELb0ELb0ELb0ELb0ELb0ELb1ELb1ELb0ELb0ELb0EEENS1_21CollectiveEpilogueFwdISB_S9_SC_SE_Li256ELb0ELb0ELb0ELb0EEENS1_30DynamicPersistentTileSchedulerILi256ELi32ELb0ELb0ELb1EEEEEEEEEvNT_6ParamsE)
        /*01f4*/ 	.word	0x00000000


	//----- nvinfo : EIATTR_REGCOUNT
	.align		4
.L_139:
        /*01f8*/ 	.byte	0x04, 0x2f
        /*01fa*/ 	.short	(.L_141 - .L_140)
	.align		4
.L_140:
        /*01fc*/ 	.word	index@(_ZN7cutlass13device_kernelIN5flash11enable_sm90INS1_16FlashAttnFwdSm90INS1_25CollectiveMainloopFwdSm90ILi2EN4cute5tupleIJNS5_1CILi1EEES8_S8_EEENS6_IJNS7_ILi128EEESA_SA_EEELi128ENS_10bfloat16_tEfNS_4arch4Sm90ELb0ELb1ELb0ELb1ELb0ELb1ELb0ELb1ELb1ELb0ELb0ELb0EEENS1_21CollectiveEpilogueFwdISB_S9_SC_SE_Li256ELb1ELb0ELb0ELb0EEENS1_36VarlenDynamicPersistentTileSchedulerILi128ELi128ELi256ELi32ELb0ELb0ELb1ELb1ELb0ELb1EEEEEEEEEvNT_6ParamsE)
        /*0200*/ 	.word	0x000000a8


	//----- nvinfo : EIATTR_FRAME_SIZE
	.align		4
.L_141:
        /*0204*/ 	.byte	0x04, 0x11
        /*0206*/ 	.short	(.L_143 - .L_142)
	.align		4
.L_142:
        /*0208*/ 	.word	index@(_ZN7cutlass13device_kernelIN5flash11enable_sm90INS1_16FlashAttnFwdSm90INS1_25CollectiveMainloopFwdSm90ILi2EN4cute5tupleIJNS5_1CILi1EEES8_S8_EEENS6_IJNS7_ILi128EEESA_SA_EEELi128ENS_10bfloat16_tEfNS_4arch4Sm90ELb0ELb1ELb0ELb1ELb0ELb1ELb0ELb1ELb1ELb0ELb0ELb0EEENS1_21CollectiveEpilogueFwdISB_S9_SC_SE_Li256ELb1ELb0ELb0ELb0EEENS1_36VarlenDynamicPersistentTileSchedulerILi128ELi128ELi256ELi32ELb0ELb0ELb1ELb1ELb0ELb1EEEEEEEEEvNT_6ParamsE)
        /*020c*/ 	.word	0x00000030


	//----- nvinfo : EIATTR_REGCOUNT
	.align		4
.L_143:
        /*0210*/ 	.byte	0x04, 0x2f
        /*0212*/ 	.short	(.L_145 - .L_144)
	.align		4
.L_144:
        /*0214*/ 	.word	index@(_ZN7cutlass13device_kernelIN5flash11enable_sm90INS1_16FlashAttnFwdSm90INS1_25CollectiveMainloopFwdSm90ILi2EN4cute5tupleIJNS5_1CILi1EEES8_S8_EEENS6_IJNS7_ILi128EEESA_SA_EEELi128ENS_10bfloat16_tEfNS_4arch4Sm90ELb0ELb1ELb0ELb1ELb0ELb0ELb0ELb1ELb1ELb0ELb0ELb0EEENS1_21CollectiveEpilogueFwdISB_S9_SC_SE_Li256ELb1ELb0ELb0ELb0EEENS1_36VarlenDynamicPersistentTileSchedulerILi128ELi128ELi256ELi32ELb0ELb0ELb1ELb1ELb0ELb1EEEEEEEEEvNT_6ParamsE)
        /*0218*/ 	.word	0x000000a8


	//----- nvinfo : EIATTR_FRAME_SIZE
	.align		4
.L_145:
        /*021c*/ 	.byte	0x04, 0x11
        /*021e*/ 	.short	(.L_147 - .L_146)
	.align		4
.L_146:
        /*0220*/ 	.word	index@(_ZN7cutlass13device_kernelIN5flash11enable_sm90INS1_16FlashAttnFwdSm90INS1_25CollectiveMainloopFwdSm90ILi2EN4cute5tupleIJNS5_1CILi1EEES8_S8_EEENS6_IJNS7_ILi128EEESA_SA_EEELi128ENS_10bfloat16_tEfNS_4arch4Sm90ELb0ELb1ELb0ELb1ELb0ELb0ELb0ELb1ELb1ELb0ELb0ELb0EEENS1_21CollectiveEpilogueFwdISB_S9_SC_SE_Li256ELb1ELb0ELb0ELb0EEENS1_36VarlenDynamicPersistentTileSchedulerILi128ELi128ELi256ELi32ELb0ELb0ELb1ELb1ELb0ELb1EEEEEEEEEvNT_6ParamsE)
        /*0224*/ 	.word	0x00000020


	//----- nvinfo : EIATTR_REGCOUNT
	.align		4
.L_147:
        /*0228*/ 	.byte	0x04, 0x2f
        /*022a*/ 	.short	(.L_149 - .L_148)
	.align		4
.L_148:
        /*022c*/ 	.word	index@(_ZN7cutlass13device_kernelIN5flash11enable_sm90INS1_16FlashAttnFwdSm90INS1_25CollectiveMainloopFwdSm90ILi2EN4cute5tupleIJNS5_1CILi1EEES8_S8_EEENS6_IJNS7_ILi128EEESA_SA_EEELi128ENS_10bfloat16_tEfNS_4arch4Sm90ELb0ELb1ELb0ELb0ELb0ELb0ELb0ELb1ELb1ELb0ELb0ELb0EEENS1_21CollectiveEpilogueFwdISB_S9_SC_SE_Li256ELb0ELb0ELb0ELb0EEENS1_30DynamicPersistentTileSchedulerILi256ELi32ELb0ELb0ELb1EEEEEEEEEvNT_6ParamsE)
        /*0230*/ 	.word	0x000000a8


	//----- nvinfo : EIATTR_FRAME_SIZE
	.align		4
.L_149:
        /*0234*/ 	.byte	0x04, 0x11
        /*0236*/ 	.short	(.L_151 - .L_150)
	.align		4
.L_150:
        /*0238*/ 	.word	index@(_ZN7cutlass13device_kernelIN5flash11enable_sm90INS1_16FlashAttnFwdSm90INS1_25CollectiveMainloopFwdSm90ILi2EN4cute5tupleIJNS5_1CILi1EEES8_S8_EEENS6_IJNS7_ILi128EEESA_SA_EEELi128ENS_10bfloat16_tEfNS_4arch4Sm90ELb0ELb1ELb0ELb0ELb0ELb0ELb0ELb1ELb1ELb0ELb0ELb0EEENS1_21CollectiveEpilogueFwdISB_S9_SC_SE_Li256ELb0ELb0ELb0ELb0EEENS1_30DynamicPersistentTileSchedulerILi256ELi32ELb0ELb0ELb1EEEEEEEEEvNT_6ParamsE)
        /*023c*/ 	.word	0x00000000


	//----- nvinfo : EIATTR_REGCOUNT
	.align		4
.L_151:
        /*0240*/ 	.byte	0x04, 0x2f
        /*0242*/ 	.short	(.L_153 - .L_152)
	.align		4
.L_152:
        /*0244*/ 	.word	index@(_ZN7cutlass13device_kernelIN5flash11enable_sm90INS1_16FlashAttnFwdSm90INS1_25CollectiveMainloopFwdSm90ILi2EN4cute5tupleIJNS5_1CILi1EEES8_S8_EEENS6_IJNS7_ILi128EEENS7_ILi176EEESA_EEELi128ENS_10bfloat16_tEfNS_4arch4Sm90ELb0ELb0ELb0ELb1ELb0ELb1ELb0ELb1ELb1ELb0ELb0ELb0EEENS1_21CollectiveEpilogueFwdINS6_IJSA_SA_SB_EEES9_SD_SF_Li256ELb1ELb0ELb0ELb0EEENS1_36VarlenDynamicPersistentTileSchedulerILi128ELi176ELi256ELi32ELb0ELb0ELb1ELb0ELb1ELb1EEEEEEEEEvNT_6ParamsE)
        /*0248*/ 	.word	0x000000a8


	//----- nvinfo : EIATTR_FRAME_SIZE
	.align		4
.L_153:
        /*024c*/ 	.byte	0x04, 0x11
        /*024e*/ 	.short	(.L_155 - .L_154)
	.align		4
.L_154:
        /*0250*/ 	.word	index@(_ZN7cutlass13device_kernelIN5flash11enable_sm90INS1_16FlashAttnFwdSm90INS1_25CollectiveMainloopFwdSm90ILi2EN4cute5tupleIJNS5_1CILi1EEES8_S8_EEENS6_IJNS7_ILi128EEENS7_ILi176EEESA_EEELi128ENS_10bfloat16_tEfNS_4arch4Sm90ELb0ELb0ELb0ELb1ELb0ELb1ELb0ELb1ELb1ELb0ELb0ELb0EEENS1_21CollectiveEpilogueFwdINS6_IJSA_SA_SB_EEES9_SD_SF_Li256ELb1ELb0ELb0ELb0EEENS1_36VarlenDynamicPersistentTileSchedulerILi128ELi176ELi256ELi32ELb0ELb0ELb1ELb0ELb1ELb1EEEEEEEEEvNT_6ParamsE)
        /*0254*/ 	.word	0x000000a0


	//----- nvinfo : EIATTR_REGCOUNT
	.align		4
.L_155:
        /*0258*/ 	.byte	0x04, 0x2f
        /*025a*/ 	.short	(.L_157 - .L_156)
	.align		4
.L_156:
        /*025c*/ 	.word	index@(_ZN7cutlass13device_kernelIN5flash11enable_sm90INS1_16FlashAttnFwdSm90INS1_25CollectiveMainloopFwdSm90ILi2EN4cute5tupleIJNS5_1CILi1EEES8_S8_EEENS6_IJNS7_ILi128EEENS7_ILi176EEESA_EEELi128ENS_10bfloat16_tEfNS_4arch4Sm90ELb0ELb0ELb0ELb1ELb0ELb0ELb0ELb1ELb1ELb0ELb0ELb0EEENS1_21CollectiveEpilogueFwdINS6_IJSA_SA_SB_EEES9_SD_SF_Li256ELb1ELb0ELb0ELb0EEENS1_36VarlenDynamicPersistentTileSchedulerILi128ELi176ELi256ELi32ELb0ELb0ELb1ELb0ELb1ELb1EEEEEEEEEvNT_6ParamsE)
        /*0260*/ 	.word	0x000000a8


	//----- nvinfo : EIATTR_FRAME_SIZE
	.align		4
.L_157:
        /*0264*/ 	.byte	0x04, 0x11
        /*0266*/ 	.short	(.L_159 - .L_158)
	.align		4
.L_158:
        /*0268*/ 	.word	index@(_ZN7cutlass13device_kernelIN5flash11enable_sm90INS1_16FlashAttnFwdSm90INS1_25CollectiveMainloopFwdSm90ILi2EN4cute5tupleIJNS5_1CILi1EEES8_S8_EEENS6_IJNS7_ILi128EEENS7_ILi176EEESA_EEELi128ENS_10bfloat16_tEfNS_4arch4Sm90ELb0ELb0ELb0ELb1ELb0ELb0ELb0ELb1ELb1ELb0ELb0ELb0EEENS1_21CollectiveEpilogueFwdINS6_IJSA_SA_SB_EEES9_SD_SF_Li256ELb1ELb0ELb0ELb0EEENS1_36VarlenDynamicPersistentTileSchedulerILi128ELi176ELi256ELi32ELb0ELb0ELb1ELb0ELb1ELb1EEEEEEEEEvNT_6ParamsE)
        /*026c*/ 	.word	0x00000038


	//----- nvinfo : EIATTR_REGCOUNT
	.align		4
.L_159:
        /*0270*/ 	.byte	0x04, 0x2f
        /*0272*/ 	.short	(.L_161 - .L_160)
	.align		4
.L_160:
        /*0274*/ 	.word	index@(_ZN7cutlass13device_kernelIN5flash11enable_sm90INS1_16FlashAttnFwdSm90INS1_25CollectiveMainloopFwdSm90ILi2EN4cute5tupleIJNS5_1CILi2EEENS7_ILi1EEES9_EEENS6_IJNS7_ILi128EEENS7_ILi176EEESB_EEELi128ENS_10bfloat16_tEfNS_4arch4Sm90ELb0ELb0ELb0ELb0ELb0ELb0ELb0ELb1ELb1ELb0ELb0ELb0EEENS1_21CollectiveEpilogueFwdINS6_IJSB_SB_SC_EEESA_SE_SG_Li256ELb0ELb0ELb0ELb0EEENS1_29StaticPersistentTileSchedulerILb0EEEEEEEEEvNT_6ParamsE)
        /*0278*/ 	.word	0x000000a8


	//----- nvinfo : EIATTR_FRAME_SIZE
	.align		4
.L_161:
        /*027c*/ 	.byte	0x04, 0x11
        /*027e*/ 	.short	(.L_163 - .L_162)
	.align		4
.L_162:
        /*0280*/ 	.word	index@(_ZN7cutlass13device_kernelIN5flash11enable_sm90INS1_16FlashAttnFwdSm90INS1_25CollectiveMainloopFwdSm90ILi2EN4cute5tupleIJNS5_1CILi2EEENS7_ILi1EEES9_EEENS6_IJNS7_ILi128EEENS7_ILi176EEESB_EEELi128ENS_10bfloat16_tEfNS_4arch4Sm90ELb0ELb0ELb0ELb0ELb0ELb0ELb0ELb1ELb1ELb0ELb0ELb0EEENS1_21CollectiveEpilogueFwdINS6_IJSB_SB_SC_EEESA_SE_SG_Li256ELb0ELb0ELb0ELb0EEENS1_29StaticPersistentTileSchedulerILb0EEEEEEEEEvNT_6ParamsE)
        /*0284*/ 	.word	0x00000030


	//----- nvinfo : EIATTR_REGCOUNT
	.align		4
.L_163:
        /*0288*/ 	.byte	0x04, 0x2f
        /*028a*/ 	.short	(.L_165 - .L_164)
	.align		4
.L_164:
        /*028c*/ 	.word	index@(_ZN7cutlass13device_kernelIN5flash11enable_sm90INS1_16FlashAttnFwdSm90INS1_25CollectiveMainloopFwdSm90ILi2EN4cute5tupleIJNS5_1CILi1EEES8_S8_EEENS6_IJNS7_ILi128EEENS7_ILi176EEESA_EEELi128ENS_10bfloat16_tEfNS_4arch4Sm90ELb0ELb0ELb0ELb0ELb0ELb0ELb0ELb1ELb1ELb0ELb0ELb0EEENS1_21CollectiveEpilogueFwdINS6_IJSA_SA_SB_EEES9_SD_SF_Li256ELb0ELb0ELb0ELb0EEENS1_29StaticPersistentTileSchedulerILb0EEEEEEEEEvNT_6ParamsE)
        /*0290*/ 	.word	0x000000a8


	//----- nvinfo : EIATTR_FRAME_SIZE
	.align		4
.L_165:
        /*0294*/ 	.byte	0x04, 0x11
        /*0296*/ 	.short	(.L_167 - .L_166)
	.align		4
.L_166:
        /*0298*/ 	.word	index@(_ZN7cutlass13device_kernelIN5flash11enable_sm90INS1_16FlashAttnFwdSm90INS1_25CollectiveMainloopFwdSm90ILi2EN4cute5tupleIJNS5_1CILi1EEES8_S8_EEENS6_IJNS7_ILi128EEENS7_ILi176EEESA_EEELi128ENS_10bfloat16_tEfNS_4arch4Sm90ELb0ELb0ELb0ELb0ELb0ELb0ELb0ELb1ELb1ELb0ELb0ELb0EEENS1_21CollectiveEpilogueFwdINS6_IJSA_SA_SB_EEES9_SD_SF_Li256ELb0ELb0ELb0ELb0EEENS1_29StaticPersistentTileSchedulerILb0EEEEEEEEEvNT_6ParamsE)
        /*029c*/ 	.word	0x00000020


	//----- nvinfo : EIATTR_REGCOUNT
	.align		4
.L_167:
        /*02a0*/ 	.byte	0x04, 0x2f
        /*02a2*/ 	.short	(.L_169 - .L_168)
	.align		4
.L_168:
        /*02a4*/ 	.word	index@(_ZN7cutlass13device_kernelIN5flash11enable_sm90INS1_16FlashAttnFwdSm90INS1_25CollectiveMainloopFwdSm90ILi2EN4cute5tupleIJNS5_1CILi1EEES8_S8_EEENS6_IJNS7_ILi128EEENS7_ILi112EEENS7_ILi192EEEEEELi192ENS_10bfloat16_tEfNS_4arch4Sm90ELb1ELb0ELb0ELb1ELb0ELb1ELb0ELb1ELb1ELb0ELb0ELb0EEENS1_21CollectiveEpilogueFwdINS6_IJSA_SC_SB_EEES9_SE_SG_Li256ELb1ELb0ELb0ELb0EEENS1_36VarlenDynamicPersistentTileSchedulerILi128ELi112ELi256ELi32ELb0ELb0ELb1ELb1ELb1ELb1EEEEEEEEEvNT_6ParamsE)
        /*02a8*/ 	.word	0x000000a8


	//----- nvinfo : EIATTR_FRAME_SIZE
	.align		4
.L_169:
        /*02ac*/ 	.byte	0x04, 0x11
        /*02ae*/ 	.short	(.L_171 - .L_170)
	.align		4
.L_170:
        /*02b0*/ 	.word	index@(_ZN7cutlass13device_kernelIN5flash11enable_sm90INS1_16FlashAttnFwdSm90INS1_25CollectiveMainloopFwdSm90ILi2EN4cute5tupleIJNS5_1CILi1EEES8_S8_EEENS6_IJNS7_ILi128EEENS7_ILi112EEENS7_ILi192EEEEEELi192ENS_10bfloat16_tEfNS_4arch4Sm90ELb1ELb0ELb0ELb1ELb0ELb1ELb0ELb1ELb1ELb0ELb0ELb0EEENS1_21CollectiveEpilogueFwdINS6_IJSA_SC_SB_EEES9_SE_SG_Li256ELb1ELb0ELb0ELb0EEENS1_36VarlenDynamicPersistentTileSchedulerILi128ELi112ELi256ELi32ELb0ELb0ELb1ELb1ELb1ELb1EEEEEEEEEvNT_6ParamsE)
        /*02b4*/ 	.word	0x00000078


	//----- nvinfo : EIATTR_REGCOUNT
	.align		4
.L_171:
        /*02b8*/ 	.byte	0x04, 0x2f
        /*02ba*/ 	.short	(.L_173 - .L_172)
	.align		4
.L_172:
        /*02bc*/ 	.word	index@(_ZN7cutlass13device_kernelIN5flash11enable_sm90INS1_16FlashAttnFwdSm90INS1_25CollectiveMainloopFwdSm90ILi2EN4cute5tupleIJNS5_1CILi1EEES8_S8_EEENS6_IJNS7_ILi128EEENS7_ILi112EEENS7_ILi192EEEEEELi192ENS_10bfloat16_tEfNS_4arch4Sm90ELb1ELb0ELb0ELb1ELb0ELb0ELb0ELb1ELb1ELb0ELb0ELb0EEENS1_21CollectiveEpilogueFwdINS6_IJSA_SC_SB_EEES9_SE_SG_Li256ELb1ELb0ELb0ELb0EEENS1_36VarlenDynamicPersistentTileSchedulerILi128ELi112ELi256ELi32ELb0ELb0ELb1ELb1ELb1ELb1EEEEEEEEEvNT_6ParamsE)
        /*02c0*/ 	.word	0x000000a8


	//----- nvinfo : EIATTR_FRAME_SIZE
	.align		4
.L_173:
        /*02c4*/ 	.byte	0x04, 0x11
        /*02c6*/ 	.short	(.L_175 - .L_174)
	.align		4
.L_174:
        /*02c8*/ 	.word	index@(_ZN7cutlass13device_kernelIN5flash11enable_sm90INS1_16FlashAttnFwdSm90INS1_25CollectiveMainloopFwdSm90ILi2EN4cute5tupleIJNS5_1CILi1EEES8_S8_EEENS6_IJNS7_ILi128EEENS7_ILi112EEENS7_ILi192EEEEEELi192ENS_10bfloat16_tEfNS_4arch4Sm90ELb1ELb0ELb0ELb1ELb0ELb0ELb0ELb1ELb1ELb0ELb0ELb0EEENS1_21CollectiveEpilogueFwdINS6_IJSA_SC_SB_EEES9_SE_SG_Li256ELb1ELb0ELb0ELb0EEENS1_36VarlenDynamicPersistentTileSchedulerILi128ELi112ELi256ELi32ELb0ELb0ELb1ELb1ELb1ELb1EEEEEEEEEvNT_6ParamsE)
        /*02cc*/ 	.word	0x00000030


	//----- nvinfo : EIATTR_REGCOUNT
	.align		4
.L_175:
        /*02d0*/ 	.byte	0x04, 0x2f
        /*02d2*/ 	.short	(.L_177 - .L_176)
	.align		4
.L_176:
        /*02d4*/ 	.word	index@(_ZN7cutlass13device_kernelIN5flash11enable_sm90INS1_16FlashAttnFwdSm90INS1_25CollectiveMainloopFwdSm90ILi2EN4cute5tupleIJNS5_1CILi1EEES8_S8_EEENS6_IJNS7_ILi128EEENS7_ILi112EEENS7_ILi192EEEEEELi192ENS_10bfloat16_tEfNS_4arch4Sm90ELb1ELb0ELb0ELb0ELb0ELb0ELb0ELb1ELb1ELb0ELb0ELb0EEENS1_21CollectiveEpilogueFwdINS6_IJSA_SC_SB_EEES9_SE_SG_Li256ELb0ELb0ELb0ELb0EEENS1_30DynamicPersistentTileSchedulerILi256ELi32ELb0ELb0ELb1EEEEEEEEEvNT_6ParamsE)
        /*02d8*/ 	.word	0x000000a8


	//----- nvinfo : EIATTR_FRAME_SIZE
	.align		4
.L_177:
        /*02dc*/ 	.byte	0x04, 0x11
        /*02de*/ 	.short	(.L_179 - .L_178)
	.align		4
.L_178:
        /*02e0*/ 	.word	index@(_ZN7cutlass13device_kernelIN5flash11enable_sm90INS1_16FlashAttnFwdSm90INS1_25CollectiveMainloopFwdSm90ILi2EN4cute5tupleIJNS5_1CILi1EEES8_S8_EEENS6_IJNS7_ILi128EEENS7_ILi112EEENS7_ILi192EEEEEELi192ENS_10bfloat16_tEfNS_4arch4Sm90ELb1ELb0ELb0ELb0ELb0ELb0ELb0ELb1ELb1ELb0ELb0ELb0EEENS1_21CollectiveEpilogueFwdINS6_IJSA_SC_SB_EEES9_SE_SG_Li256ELb0ELb0ELb0ELb0EEENS1_30DynamicPersistentTileSchedulerILi256ELi32ELb0ELb0ELb1EEEEEEEEEvNT_6ParamsE)
        /*02e4*/ 	.word	0x00000010


	//----- nvinfo : EIATTR_REGCOUNT
	.align		4
.L_179:
        /*02e8*/ 	.byte	0x04, 0x2f
        /*02ea*/ 	.short	(.L_181 - .L_180)
	.align		4
.L_180:
        /*02ec*/ 	.word	index@(_ZN7cutlass13device_kernelIN5flash11enable_sm90INS1_16FlashAttnFwdSm90INS1_25CollectiveMainloopFwdSm90ILi2EN4cute5tupleIJNS5_1CILi1EEES8_S8_EEENS6_IJNS7_ILi128EEENS7_ILi96EEENS7_ILi192EEEEEELi192ENS_10bfloat16_tEfNS_4arch4Sm90ELb0ELb1ELb0ELb1ELb0ELb1ELb0ELb1ELb1ELb0ELb0ELb0EEENS1_21CollectiveEpilogueFwdINS6_IJSA_SC_SB_EEES9_SE_SG_Li256ELb1ELb0ELb0ELb0EEENS1_36VarlenDynamicPersistentTileSchedulerILi128ELi96ELi256ELi32ELb0ELb0ELb1ELb1ELb0ELb1EEEEEEEEEvNT_6ParamsE)
        /*02f0*/ 	.word	0x000000a8


	//----- nvinfo : EIATTR_FRAME_SIZE
	.align		4
.L_181:
        /*02f4*/ 	.byte	0x04, 0x11
        /*02f6*/ 	.short	(.L_183 - .L_182)
	.align		4
.L_182:
        /*02f8*/ 	.word	index@(_ZN7cutlass13device_kernelIN5flash11enable_sm90INS1_16FlashAttnFwdSm90INS1_25CollectiveMainloopFwdSm90ILi2EN4cute5tupleIJNS5_1CILi1EEES8_S8_EEENS6_IJNS7_ILi128EEENS7_ILi96EEENS7_ILi192EEEEEELi192ENS_10bfloat16_tEfNS_4arch4Sm90ELb0ELb1ELb0ELb1ELb0ELb1ELb0ELb1ELb1ELb0ELb0ELb0EEENS1_21CollectiveEpilogueFwdINS6_IJSA_SC_SB_EEES9_SE_SG_Li256ELb1ELb0ELb0ELb0EEENS1_36VarlenDynamicPersistentTileSchedulerILi128ELi96ELi256ELi32ELb0ELb0ELb1ELb1ELb0ELb1EEEEEEEEEvNT_6ParamsE)
        /*02fc*/ 	.word	0x00000058


	//----- nvinfo : EIATTR_REGCOUNT
	.align		4
.L_183:
        /*0300*/ 	.byte	0x04, 0x2f
        /*0302*/ 	.short	(.L_185 - .L_184)
	.align		4
.L_184:
        /*0304*/ 	.word	index@(_ZN7cutlass13device_kernelIN5flash11enable_sm90INS1_16FlashAttnFwdSm90INS1_25CollectiveMainloopFwdSm90ILi2EN4cute5tupleIJNS5_1CILi1EEES8_S8_EEENS6_IJNS7_ILi128EEENS7_ILi96EEENS7_ILi192EEEEEELi192ENS_10bfloat16_tEfNS_4arch4Sm90ELb0ELb1ELb0ELb1ELb0ELb0ELb0ELb1ELb1ELb0ELb0ELb0EEENS1_21CollectiveEpilogueFwdINS6_IJSA_SC_SB_EEES9_SE_SG_Li256ELb1ELb0ELb0ELb0EEENS1_36VarlenDynamicPersistentTileSchedulerILi128ELi96ELi256ELi32ELb0ELb0ELb1ELb1ELb0ELb1EEEEEEEEEvNT_6ParamsE)
        /*0308*/ 	.word	0x000000a8


	//----- nvinfo : EIATTR_FRAME_SIZE
	.align		4
.L_185:
        /*030c*/ 	.byte	0x04, 0x11
        /*030e*/ 	.short	(.L_187 - .L_186)
	.align		4
.L_186:
        /*0310*/ 	.word	index@(_ZN7cutlass13device_kernelIN5flash11enable_sm90INS1_16FlashAttnFwdSm90INS1_25CollectiveMainloopFwdSm90ILi2EN4cute5tupleIJNS5_1CILi1EEES8_S8_EEENS6_IJNS7_ILi128EEENS7_ILi96EEENS7_ILi192EEEEEELi192ENS_10bfloat16_tEfNS_4arch4Sm90ELb0ELb1ELb0ELb1ELb0ELb0ELb0ELb1ELb1ELb0ELb0ELb0EEENS1_21CollectiveEpilogueFwdINS6_IJSA_SC_SB_EEES9_SE_SG_Li256ELb1ELb0ELb0ELb0EEENS1_36VarlenDynamicPersistentTileSchedulerILi128ELi96ELi256ELi32ELb0ELb0ELb1ELb1ELb0ELb1EEEEEEEEEvNT_6ParamsE)
        /*0314*/ 	.word	0x00000028


	//----- nvinfo : EIATTR_REGCOUNT
	.align		4
.L_187:
        /*0318*/ 	.byte	0x04, 0x2f
        /*031a*/ 	.short	(.L_189 - .L_188)
	.align		4
.L_188:
        /*031c*/ 	.word	index@(_ZN7cutlass13device_kernelIN5flash11enable_sm90INS1_16FlashAttnFwdSm90INS1_25CollectiveMainloopFwdSm90ILi2EN4cute5tupleIJNS5_1CILi1EEES8_S8_EEENS6_IJNS7_ILi128EEENS7_ILi96EEENS7_ILi192EEEEEELi192ENS_10bfloat16_tEfNS_4arch4Sm90ELb0ELb1ELb0ELb0ELb0ELb0ELb0ELb1ELb1ELb0ELb0ELb0EEENS1_21CollectiveEpilogueFwdINS6_IJSA_SC_SB_EEES9_SE_SG_Li256ELb0ELb0ELb0ELb0EEENS1_30DynamicPersistentTileSchedulerILi256ELi32ELb0ELb0ELb1EEEEEEEEEvNT_6ParamsE)
        /*0320*/ 	.word	0x000000a8


	//----- nvinfo : EIATTR_FRAME_SIZE
	.align		4
.L_189:
        /*0324*/ 	.byte	0x04, 0x11
        /*0326*/ 	.short	(.L_191 - .L_190)
	.align		4
.L_190:
        /*0328*/ 	.word	index@(_ZN7cutlass13device_kernelIN5flash11enable_sm90INS1_16FlashAttnFwdSm90INS1_25CollectiveMainloopFwdSm90ILi2EN4cute5tupleIJNS5_1CILi1EEES8_S8_EEENS6_IJNS7_ILi128EEENS7_ILi96EEENS7_ILi192EEEEEELi192ENS_10bfloat16_tEfNS_4arch4Sm90ELb0ELb1ELb0ELb0ELb0ELb0ELb0ELb1ELb1ELb0ELb0ELb0EEENS1_21CollectiveEpilogueFwdINS6_IJSA_SC_SB_EEES9_SE_SG_Li256ELb0ELb0ELb0ELb0EEENS1_30DynamicPersistentTileSchedulerILi256ELi32ELb0ELb0ELb1EEEEEEEEEvNT_6ParamsE)
        /*032c*/ 	.word	0x00000008


	//----- nvinfo : EIATTR_REGCOUNT
	.align		4
.L_191:
        /*0330*/ 	.byte	0x04, 0x2f
        /*0332*/ 	.short	(.L_193 - .L_192)
	.align		4
.L_192:
        /*0334*/ 	.word	index@(_ZN7cutlass13device_kernelIN5flash11enable_sm90INS1_16FlashAttnFwdSm90INS1_25CollectiveMainloopFwdSm90ILi2EN4cute5tupleIJNS5_1CILi1EEES8_S8_EEENS6_IJNS7_ILi128EEENS7_ILi112EEENS7_ILi192EEEEEELi192ENS_10bfloat16_tEfNS_4arch4Sm90ELb0ELb0ELb0ELb1ELb0ELb1ELb0ELb1ELb1ELb0ELb0ELb0EEENS1_21CollectiveEpilogueFwdINS6_IJSA_SC_SB_EEES9_SE_SG_Li256ELb1ELb0ELb0ELb0EEENS1_36VarlenDynamicPersistentTileSchedulerILi128ELi112ELi256ELi32ELb0ELb0ELb1ELb0ELb1ELb1EEEEEEEEEvNT_6ParamsE)
        /*0338*/ 	.word	0x000000a8


	//----- nvinfo : EIATTR_FRAME_SIZE
	.align		4
.L_193:
        /*033c*/ 	.byte	0x04, 0x11
        /*033e*/ 	.short	(.L_195 - .L_194)
	.align		4
.L_194:
        /*0340*/ 	.word	index@(_ZN7cutlass13device_kernelIN5flash11enable_sm90INS1_16FlashAttnFwdSm90INS1_25CollectiveMainloopFwdSm90ILi2EN4cute5tupleIJNS5_1CILi1EEES8_S8_EEENS6_IJNS7_ILi128EEENS7_ILi112EEENS7_ILi192EEEEEELi192ENS_10bfloat16_tEfNS_4arch4Sm90ELb0ELb0ELb0ELb1ELb0ELb1ELb0ELb1ELb1ELb0ELb0ELb0EEENS1_21CollectiveEpilogueFwdINS6_IJSA_SC_SB_EEES9_SE_SG_Li256ELb1ELb0ELb0ELb0EEENS1_36VarlenDynamicPersistentTileSchedulerILi128ELi112ELi256ELi32ELb0ELb0ELb1ELb0ELb1ELb1EEEEEEEEEvNT_6ParamsE)
        /*0344*/ 	.word	0x00000068


	//----- nvinfo : EIATTR_REGCOUNT
	.align		4
.L_195:
        /*0348*/ 	.byte	0x04, 0x2f
        /*034a*/ 	.short	(.L_197 - .L_196)
	.align		4
.L_196:
        /*034c*/ 	.word	index@(_ZN7cutlass13device_kernelIN5flash11enable_sm90INS1_16FlashAttnFwdSm90INS1_25CollectiveMainloopFwdSm90ILi2EN4cute5tupleIJNS5_1CILi1EEES8_S8_EEENS6_IJNS7_ILi128EEENS7_ILi112EEENS7_ILi192EEEEEELi192ENS_10bfloat16_tEfNS_4arch4Sm90ELb0ELb0ELb0ELb1ELb0ELb0ELb0ELb1ELb1ELb0ELb0ELb0EEENS1_21CollectiveEpilogueFwdINS6_IJSA_SC_SB_EEES9_SE_SG_Li256ELb1ELb0ELb0ELb0EEENS1_36VarlenDynamicPersistentTileSchedulerILi128ELi112ELi256ELi32ELb0ELb0ELb1ELb0ELb1ELb1EEEEEEEEEvNT_6ParamsE)
        /*0350*/ 	.word	0x000000a8


	//----- nvinfo : EIATTR_FRAME_SIZE
	.align		4
.L_197:
        /*0354*/ 	.byte	0x04, 0x11
        /*0356*/ 	.short	(.L_199 - .L_198)
	.align		4
.L_198:
        /*0358*/ 	.word	index@(_ZN7cutlass13device_kernelIN5flash11enable_sm90INS1_16FlashAttnFwdSm90INS1_25CollectiveMainloopFwdSm90ILi2EN4cute5tupleIJNS5_1CILi1EEES8_S8_EEENS6_IJNS7_ILi128EEENS7_ILi112EEENS7_ILi192EEEEEELi192ENS_10bfloat16_tEfNS_4arch4Sm90ELb0ELb0ELb0ELb1ELb0ELb0ELb0ELb1ELb1ELb0ELb0ELb0EEENS1_21CollectiveEpilogueFwdINS6_IJSA_SC_SB_EEES9_SE_SG_Li256ELb1ELb0ELb0ELb0EEENS1_36VarlenDynamicPersistentTileSchedulerILi128ELi112ELi256ELi32ELb0ELb0ELb1ELb0ELb1ELb1EEEEEEEEEvNT_6ParamsE)
        /*035c*/ 	.word	0x00000038


	//----- nvinfo : EIATTR_REGCOUNT
	.align		4
.L_199:
        /*0360*/ 	.byte	0x04, 0x2f
        /*0362*/ 	.short	(.L_201 - .L_200)
	.align		4
.L_200:
        /*0364*/ 	.word	index@(_ZN7cutlass13device_kernelIN5flash11enable_sm90INS1_16FlashAttnFwdSm90INS1_25CollectiveMainloopFwdSm90ILi2EN4cute5tupleIJNS5_1CILi2EEENS7_ILi1EEES9_EEENS6_IJNS7_ILi128EEENS7_ILi112EEENS7_ILi192EEEEEELi192ENS_10bfloat16_tEfNS_4arch4Sm90ELb0ELb0ELb0ELb0ELb0ELb0ELb0ELb1ELb1ELb0ELb0ELb0EEENS1_21CollectiveEpilogueFwdINS6_IJSB_SD_SC_EEESA_SF_SH_Li256ELb0ELb0ELb0ELb0EEENS1_29StaticPersistentTileSchedulerILb0EEEEEEEEEvNT_6ParamsE)
        /*0368*/ 	.word	0x000000a8


	//----- nvinfo : EIATTR_FRAME_SIZE
	.align		4
.L_201:
        /*036c*/ 	.byte	0x04, 0x11
        /*036e*/ 	.short	(.L_203 - .L_202)
	.align		4
.L_202:
        /*0370*/ 	.word	index@(_ZN7cutlass13device_kernelIN5flash11enable_sm90INS1_16FlashAttnFwdSm90INS1_25CollectiveMainloopFwdSm90ILi2EN4cute5tupleIJNS5_1CILi2EEENS7_ILi1EEES9_EEENS6_IJNS7_ILi128EEENS7_ILi112EEENS7_ILi192EEEEEELi192ENS_10bfloat16_tEfNS_4arch4Sm90ELb0ELb0ELb0ELb0ELb0ELb0ELb0ELb1ELb1ELb0ELb0ELb0EEENS1_21CollectiveEpilogueFwdINS6_IJSB_SD_SC_EEESA_SF_SH_Li256ELb0ELb0ELb0ELb0EEENS1_29StaticPersistentTileSchedulerILb0EEEEEEEEEvNT_6ParamsE)
        /*0374*/ 	.word	0x00000030


	//----- nvinfo : EIATTR_REGCOUNT
	.align		4
.L_203:
        /*0378*/ 	.byte	0x04, 0x2f
        /*037a*/ 	.short	(.L_205 - .L_204)
	.align		4
.L_204:
        /*037c*/ 	.word	index@(_ZN7cutlass13device_kernelIN5flash11enable_sm90INS1_16FlashAttnFwdSm90INS1_25CollectiveMainloopFwdSm90ILi2EN4cute5tupleIJNS5_1CILi1EEES8_S8_EEENS6_IJNS7_ILi128EEENS7_ILi112EEENS7_ILi192EEEEEELi192ENS_10bfloat16_tEfNS_4arch4Sm90ELb0ELb0ELb0ELb0ELb0ELb0ELb0ELb1ELb1ELb0ELb0ELb0EEENS1_21CollectiveEpilogueFwdINS6_IJSA_SC_SB_EEES9_SE_SG_Li256ELb0ELb0ELb0ELb0EEENS1_29StaticPersistentTileSchedulerILb0EEEEEEEEEvNT_6ParamsE)
        /*0380*/ 	.word	0x000000a8


	//----- nvinfo : EIATTR_FRAME_SIZE
	.align		4
.L_205:
        /*0384*/ 	.byte	0x04, 0x11
        /*0386*/ 	.short	(.L_207 - .L_206)
	.align		4
.L_206:
        /*0388*/ 	.word	index@(_ZN7cutlass13device_kernelIN5flash11enable_sm90INS1_16FlashAttnFwdSm90INS1_25CollectiveMainloopFwdSm90ILi2EN4cute5tupleIJNS5_1CILi1EEES8_S8_EEENS6_IJNS7_ILi128EEENS7_ILi112EEENS7_ILi192EEEEEELi192ENS_10bfloat16_tEfNS_4arch4Sm90ELb0ELb0ELb0ELb0ELb0ELb0ELb0ELb1ELb1ELb0ELb0ELb0EEENS1_21CollectiveEpilogueFwdINS6_IJSA_SC_SB_EEES9_SE_SG_Li256ELb0ELb0ELb0ELb0EEENS1_29StaticPersistentTileSchedulerILb0EEEEEEEEEvNT_6ParamsE)
        /*038c*/ 	.word	0x00000020


	//----- nvinfo : EIATTR_REGCOUNT
	.align		4
.L_207:
        /*0390*/ 	.byte	0x04, 0x2f
        /*0392*/ 	.short	(.L_209 - .L_208)
	.align		4
.L_208:
        /*0394*/ 	.word	index@(_ZN7cutlass13device_kernelIN5flash11enable_sm90INS1_16FlashAttnFwdSm90INS1_25CollectiveMainloopFwdSm90ILi2EN4cute5tupleIJNS5_1CILi1EEES8_S8_EEENS6_IJNS7_ILi128EEENS7_ILi80EEENS7_ILi256EEEEEELi256ENS_10bfloat16_tEfNS_4arch4Sm90ELb1ELb0ELb0ELb1ELb0ELb1ELb0ELb1ELb1ELb0ELb0ELb0EEENS1_21CollectiveEpilogueFwdINS6_IJSA_SC_SB_EEES9_SE_SG_Li256ELb1ELb0ELb0ELb0EEENS1_36VarlenDynamicPersistentTileSchedulerILi128ELi80ELi256ELi32ELb0ELb0ELb1ELb1ELb1ELb1EEEEEEEEEvNT_6ParamsE)
        /*0398*/ 	.word	0x000000a8


	//----- nvinfo : EIATTR_FRAME_SIZE
	.align		4
.L_209:
        /*039c*/ 	.byte	0x04, 0x11
        /*039e*/ 	.short	(.L_211 - .L_210)
	.align		4
.L_210:
        /*03a0*/ 	.word	index@(_ZN7cutlass13device_kernelIN5flash11enable_sm90INS1_16FlashAttnFwdSm90INS1_25CollectiveMainloopFwdSm90ILi2EN4cute5tupleIJNS5_1CILi1EEES8_S8_EEENS6_IJNS7_ILi128EEENS7_ILi80EEENS7_ILi256EEEEEELi256ENS_10bfloat16_tEfNS_4arch4Sm90ELb1ELb0ELb0ELb1ELb0ELb1ELb0ELb1ELb1ELb0ELb0ELb0EEENS1_21CollectiveEpilogueFwdINS6_IJSA_SC_SB_EEES9_SE_SG_Li256ELb1ELb0ELb0ELb0EEENS1_36VarlenDynamicPersistentTileSchedulerILi128ELi80ELi256ELi32ELb0ELb0ELb1ELb1ELb1ELb1EEEEEEEEEvNT_6ParamsE)
        /*03a4*/ 	.word	0x000000a0


	//----- nvinfo : EIATTR_REGCOUNT
	.align		4
.L_211:
        /*03a8*/ 	.byte	0x04, 0x2f
        /*03aa*/ 	.short	(.L_213 - .L_212)
	.align		4
.L_212:
        /*03ac*/ 	.word	index@(_ZN7cutlass13device_kernelIN5flash11enable_sm90INS1_16FlashAttnFwdSm90INS1_25CollectiveMainloopFwdSm90ILi2EN4cute5tupleIJNS5_1CILi1EEES8_S8_EEENS6_IJNS7_ILi128EEENS7_ILi80EEENS7_ILi256EEEEEELi256ENS_10bfloat16_tEfNS_4arch4Sm90ELb1ELb0ELb0ELb1ELb0ELb0ELb0ELb1ELb1ELb0ELb0ELb0EEENS1_21CollectiveEpilogueFwdINS6_IJSA_SC_SB_EEES9_SE_SG_Li256ELb1ELb0ELb0ELb0EEENS1_36VarlenDynamicPersistentTileSchedulerILi128ELi80ELi256ELi32ELb0ELb0ELb1ELb1ELb1ELb1EEEEEEEEEvNT_6ParamsE)
        /*03b0*/ 	.word	0x000000a8


	//----- nvinfo : EIATTR_FRAME_SIZE
	.align		4
.L_213:
        /*03b4*/ 	.byte	0x04, 0x11
        /*03b6*/ 	.short	(.L_215 - .L_214)
	.align		4
.L_214:
        /*03b8*/ 	.word	index@(_ZN7cutlass13device_kernelIN5flash11enable_sm90INS1_16FlashAttnFwdSm90INS1_25CollectiveMainloopFwdSm90ILi2EN4cute5tupleIJNS5_1CILi1EEES8_S8_EEENS6_IJNS7_ILi128EEENS7_ILi80EEENS7_ILi256EEEEEELi256ENS_10bfloat16_tEfNS_4arch4Sm90ELb1ELb0ELb0ELb1ELb0ELb0ELb0ELb1ELb1ELb0ELb0ELb0EEENS1_21CollectiveEpilogueFwdINS6_IJSA_SC_SB_EEES9_SE_SG_Li256ELb1ELb0ELb0ELb0EEENS1_36VarlenDynamicPersistentTileSchedulerILi128ELi80ELi256ELi32ELb0ELb0ELb1ELb1ELb1ELb1EEEEEEEEEvNT_6ParamsE)
        /*03bc*/ 	.word	0x00000030


	//----- nvinfo : EIATTR_REGCOUNT
	.align		4
.L_215:
        /*03c0*/ 	.byte	0x04, 0x2f
        /*03c2*/ 	.short	(.L_217 - .L_216)
	.align		4
.L_216:
        /*03c4*/ 	.word	index@(_ZN7cutlass13device_kernelIN5flash11enable_sm90INS1_16FlashAttnFwdSm90INS1_25CollectiveMainloopFwdSm90ILi2EN4cute5tupleIJNS5_1CILi1EEES8_S8_EEENS6_IJNS7_ILi128EEENS7_ILi80EEENS7_ILi256EEEEEELi256ENS_10bfloat16_tEfNS_4arch4Sm90ELb1ELb0ELb0ELb0ELb0ELb0ELb0ELb1ELb1ELb0ELb0ELb0EEENS1_21CollectiveEpilogueFwdINS6_IJSA_SC_SB_EEES9_SE_SG_Li256ELb0ELb0ELb0ELb0EEENS1_30DynamicPersistentTileSchedulerILi256ELi32ELb0ELb0ELb1EEEEEEEEEvNT_6ParamsE)
        /*03c8*/ 	.word	0x000000a8


	//----- nvinfo : EIATTR_FRAME_SIZE
	.align		4
.L_217:
        /*03cc*/ 	.byte	0x04, 0x11
        /*03ce*/ 	.short	(.L_219 - .L_218)
	.align		4
.L_218:
        /*03d0*/ 	.word	index@(_ZN7cutlass13device_kernelIN5flash11enable_sm90INS1_16FlashAttnFwdSm90INS1_25CollectiveMainloopFwdSm90ILi2EN4cute5tupleIJNS5_1CILi1EEES8_S8_EEENS6_IJNS7_ILi128EEENS7_ILi80EEENS7_ILi256EEEEEELi256ENS_10bfloat16_tEfNS_4arch4Sm90ELb1ELb0ELb0ELb0ELb0ELb0ELb0ELb1ELb1ELb0ELb0ELb0EEENS1_21CollectiveEpilogueFwdINS6_IJSA_SC_SB_EEES9_SE_SG_Li256ELb0ELb0ELb0ELb0EEENS1_30DynamicPersistentTileSchedulerILi256ELi32ELb0ELb0ELb1EEEEEEEEEvNT_6ParamsE)
        /*03d4*/ 	.word	0x00000008


	//----- nvinfo : EIATTR_REGCOUNT
	.align		4
.L_219:
        /*03d8*/ 	.byte	0x04, 0x2f
        /*03da*/ 	.short	(.L_221 - .L_220)
	.align		4
.L_220:
        /*03dc*/ 	.word	index@(_ZN7cutlass13device_kernelIN5flash11enable_sm90INS1_16FlashAttnFwdSm90INS1_25CollectiveMainloopFwdSm90ILi2EN4cute5tupleIJNS5_1CILi1EEES8_S8_EEENS6_IJNS7_ILi128EEENS7_ILi64EEENS7_ILi256EEEEEELi256ENS_10bfloat16_tEfNS_4arch4Sm90ELb0ELb1ELb0ELb1ELb0ELb1ELb0ELb1ELb1ELb0ELb0ELb0EEENS1_21CollectiveEpilogueFwdINS6_IJSA_SC_SB_EEES9_SE_SG_Li256ELb1ELb0ELb0ELb0EEENS1_36VarlenDynamicPersistentTileSchedulerILi128ELi64ELi256ELi32ELb0ELb0ELb1ELb1ELb0ELb1EEEEEEEEEvNT_6ParamsE)
        /*03e0*/ 	.word	0x000000a8


	//----- nvinfo : EIATTR_FRAME_SIZE
	.align		4
.L_221:
        /*03e4*/ 	.byte	0x04, 0x11
        /*03e6*/ 	.short	(.L_223 - .L_222)
	.align		4
.L_222:
        /*03e8*/ 	.word	index@(_ZN7cutlass13device_kernelIN5flash11enable_sm90INS1_16FlashAttnFwdSm90INS1_25CollectiveMainloopFwdSm90ILi2EN4cute5tupleIJNS5_1CILi1EEES8_S8_EEENS6_IJNS7_ILi128EEENS7_ILi64EEENS7_ILi256EEEEEELi256ENS_10bfloat16_tEfNS_4arch4Sm90ELb0ELb1ELb0ELb1ELb0ELb1ELb0ELb1ELb1ELb0ELb0ELb0EEENS1_21CollectiveEpilogueFwdINS6_IJSA_SC_SB_EEES9_SE_SG_Li256ELb1ELb0ELb0ELb0EEENS1_36VarlenDynamicPersistentTileSchedulerILi128ELi64ELi256ELi32ELb0ELb0ELb1ELb1ELb0ELb1EEEEEEEEEvNT_6ParamsE)
        /*03ec*/ 	.word	0x000000b0


	//----- nvinfo : EIATTR_REGCOUNT
	.align		4
.L_223:
        /*03f0*/ 	.byte	0x04, 0x2f
        /*03f2*/ 	.short	(.L_225 - .L_224)
	.align		4
.L_224:
        /*03f4*/ 	.word	index@(_ZN7cutlass13device_kernelIN5flash11enable_sm90INS1_16FlashAttnFwdSm90INS1_25CollectiveMainloopFwdSm90ILi2EN4cute5tupleIJNS5_1CILi1EEES8_S8_EEENS6_IJNS7_ILi128EEENS7_ILi64EEENS7_ILi256EEEEEELi256ENS_10bfloat16_tEfNS_4arch4Sm90ELb0ELb1ELb0ELb1ELb0ELb0ELb0ELb1ELb1ELb0ELb0ELb0EEENS1_21CollectiveEpilogueFwdINS6_IJSA_SC_SB_EEES9_SE_SG_Li256ELb1ELb0ELb0ELb0EEENS1_36VarlenDynamicPersistentTileSchedulerILi128ELi64ELi256ELi32ELb0ELb0ELb1ELb1ELb0ELb1EEEEEEEEEvNT_6ParamsE)
        /*03f8*/ 	.word	0x000000a8


	//----- nvinfo : EIATTR_FRAME_SIZE
	.align		4
.L_225:
        /*03fc*/ 	.byte	0x04, 0x11
        /*03fe*/ 	.short	(.L_227 - .L_226)
	.align		4
.L_226:
        /*0400*/ 	.word	index@(_ZN7cutlass13device_kernelIN5flash11enable_sm90INS1_16FlashAttnFwdSm90INS1_25CollectiveMainloopFwdSm90ILi2EN4cute5tupleIJNS5_1CILi1EEES8_S8_EEENS6_IJNS7_ILi128EEENS7_ILi64EEENS7_ILi256EEEEEELi256ENS_10bfloat16_tEfNS_4arch4Sm90ELb0ELb1ELb0ELb1ELb0ELb0ELb0ELb1ELb1ELb0ELb0ELb0EEENS1_21CollectiveEpilogueFwdINS6_IJSA_SC_SB_EEES9_SE_SG_Li256ELb1ELb0ELb0ELb0EEENS1_36VarlenDynamicPersistentTileSchedulerILi128ELi64ELi256ELi32ELb0ELb0ELb1ELb1ELb0ELb1EEEEEEEEEvNT_6ParamsE)
        /*0404*/ 	.word	0x00000028


	//----- nvinfo : EIATTR_REGCOUNT
	.align		4
.L_227:
        /*0408*/ 	.byte	0x04, 0x2f
        /*040a*/ 	.short	(.L_229 - .L_228)
	.align		4
.L_228:
        /*040c*/ 	.word	index@(_ZN7cutlass13device_kernelIN5flash11enable_sm90INS1_16FlashAttnFwdSm90INS1_25CollectiveMainloopFwdSm90ILi2EN4cute5tupleIJNS5_1CILi1EEES8_S8_EEENS6_IJNS7_ILi128EEENS7_ILi64EEENS7_ILi256EEEEEELi256ENS_10bfloat16_tEfNS_4arch4Sm90ELb0ELb1ELb0ELb0ELb0ELb0ELb0ELb1ELb1ELb0ELb0ELb0EEENS1_21CollectiveEpilogueFwdINS6_IJSA_SC_SB_EEES9_SE_SG_Li256ELb0ELb0ELb0ELb0EEENS1_30DynamicPersistentTileSchedulerILi256ELi32ELb0ELb0ELb1EEEEEEEEEvNT_6ParamsE)
        /*0410*/ 	.word	0x000000a8


	//----- nvinfo : EIATTR_FRAME_SIZE
	.align		4
.L_229:
        /*0414*/ 	.byte	0x04, 0x11
        /*0416*/ 	.short	(.L_231 - .L_230)
	.align		4
.L_230:
        /*0418*/ 	.word	index@(_ZN7cutlass13device_kernelIN5flash11enable_sm90INS1_16FlashAttnFwdSm90INS1_25CollectiveMainloopFwdSm90ILi2EN4cute5tupleIJNS5_1CILi1EEES8_S8_EEENS6_IJNS7_ILi128EEENS7_ILi64EEENS7_ILi256EEEEEELi256ENS_10bfloat16_tEfNS_4arch4Sm90ELb0ELb1ELb0ELb0ELb0ELb0ELb0ELb1ELb1ELb0ELb0ELb0EEENS1_21CollectiveEpilogueFwdINS6_IJSA_SC_SB_EEES9_SE_SG_Li256ELb0ELb0ELb0ELb0EEENS1_30DynamicPersistentTileSchedulerILi256ELi32ELb0ELb0ELb1EEEEEEEEEvNT_6ParamsE)
        /*041c*/ 	.word	0x00000008


	//----- nvinfo : EIATTR_REGCOUNT
	.align		4
.L_231:
        /*0420*/ 	.byte	0x04, 0x2f
        /*0422*/ 	.short	(.L_233 - .L_232)
	.align		4
.L_232:
        /*0424*/ 	.word	index@(_ZN7cutlass13device_kernelIN5flash11enable_sm90INS1_16FlashAttnFwdSm90INS1_25CollectiveMainloopFwdSm90ILi2EN4cute5tupleIJNS5_1CILi1EEES8_S8_EEENS6_IJNS7_ILi128EEENS7_ILi80EEENS7_ILi256EEEEEELi256ENS_10bfloat16_tEfNS_4arch4Sm90ELb0ELb0ELb0ELb1ELb0ELb1ELb0ELb1ELb1ELb0ELb0ELb0EEENS1_21CollectiveEpilogueFwdINS6_IJSA_SC_SB_EEES9_SE_SG_Li256ELb1ELb0ELb0ELb0EEENS1_36VarlenDynamicPersistentTileSchedulerILi128ELi80ELi256ELi32ELb0ELb0ELb1ELb0ELb1ELb1EEEEEEEEEvNT_6ParamsE)
        /*0428*/ 	.word	0x000000a8


	//----- nvinfo : EIATTR_FRAME_SIZE
	.align		4
.L_233:
        /*042c*/ 	.byte	0x04, 0x11
        /*042e*/ 	.short	(.L_235 - .L_234)
	.align		4
.L_234:
        /*0430*/ 	.word	index@(_ZN7cutlass13device_kernelIN5flash11enable_sm90INS1_16FlashAttnFwdSm90INS1_25CollectiveMainloopFwdSm90ILi2EN4cute5tupleIJNS5_1CILi1EEES8_S8_EEENS6_IJNS7_ILi128EEENS7_ILi80EEENS7_ILi256EEEEEELi256ENS_10bfloat16_tEfNS_4arch4Sm90ELb0ELb0ELb0ELb1ELb0ELb1ELb0ELb1ELb1ELb0ELb0ELb0EEENS1_21CollectiveEpilogueFwdINS6_IJSA_SC_SB_EEES9_SE_SG_Li256ELb1ELb0ELb0ELb0EEENS1_36VarlenDynamicPersistentTileSchedulerILi128ELi80ELi256ELi32ELb0ELb0ELb1ELb0ELb1ELb1EEEEEEEEEvNT_6ParamsE)
        /*0434*/ 	.word	0x000000a0


	//----- nvinfo : EIATTR_REGCOUNT
	.align		4
.L_235:
        /*0438*/ 	.byte	0x04, 0x2f
        /*043a*/ 	.short	(.L_237 - .L_236)
	.align		4
.L_236:
        /*043c*/ 	.word	index@(_ZN7cutlass13device_kernelIN5flash11enable_sm90INS1_16FlashAttnFwdSm90INS1_25CollectiveMainloopFwdSm90ILi2EN4cute5tupleIJNS5_1CILi1EEES8_S8_EEENS6_IJNS7_ILi128EEENS7_ILi80EEENS7_ILi256EEEEEELi256ENS_10bfloat16_tEfNS_4arch4Sm90ELb0ELb0ELb0ELb1ELb0ELb0ELb0ELb1ELb1ELb0ELb0ELb0EEENS1_21CollectiveEpilogueFwdINS6_IJSA_SC_SB_EEES9_SE_SG_Li256ELb1ELb0ELb0ELb0EEENS1_36VarlenDynamicPersistentTileSchedulerILi128ELi80ELi256ELi32ELb0ELb0ELb1ELb0ELb1ELb1EEEEEEEEEvNT_6ParamsE)
        /*0440*/ 	.word	0x000000a8


	//----- nvinfo : EIATTR_FRAME_SIZE
	.align		4
.L_237:
        /*0444*/ 	.byte	0x04, 0x11
        /*0446*/ 	.short	(.L_239 - .L_238)
	.align		4
.L_238:
        /*0448*/ 	.word	index@(_ZN7cutlass13device_kernelIN5flash11enable_sm90INS1_16FlashAttnFwdSm90INS1_25CollectiveMainloopFwdSm90ILi2EN4cute5tupleIJNS5_1CILi1EEES8_S8_EEENS6_IJNS7_ILi128EEENS7_ILi80EEENS7_ILi256EEEEEELi256ENS_10bfloat16_tEfNS_4arch4Sm90ELb0ELb0ELb0ELb1ELb0ELb0ELb0ELb1ELb1ELb0ELb0ELb0EEENS1_21CollectiveEpilogueFwdINS6_IJSA_SC_SB_EEES9_SE_SG_Li256ELb1ELb0ELb0ELb0EEENS1_36VarlenDynamicPersistentTileSchedulerILi128ELi80ELi256ELi32ELb0ELb0ELb1ELb0ELb1ELb1EEEEEEEEEvNT_6ParamsE)
        /*044c*/ 	.word	0x00000038


	//----- nvinfo : EIATTR_REGCOUNT
	.align		4
.L_239:
        /*0450*/ 	.byte	0x04, 0x2f
        /*0452*/ 	.short	(.L_241 - .L_240)
	.align		4
.L_240:
        /*0454*/ 	.word	index@(_ZN7cutlass13device_kernelIN5flash11enable_sm90INS1_16FlashAttnFwdSm90INS1_25CollectiveMainloopFwdSm90ILi2EN4cute5tupleIJNS5_1CILi2EEENS7_ILi1EEES9_EEENS6_IJNS7_ILi128EEENS7_ILi80EEENS7_ILi256EEEEEELi256ENS_10bfloat16_tEfNS_4arch4Sm90ELb0ELb0ELb0ELb0ELb0ELb0ELb0ELb1ELb1ELb0ELb0ELb0EEENS1_21CollectiveEpilogueFwdINS6_IJSB_SD_SC_EEESA_SF_SH_Li256ELb0ELb0ELb0ELb0EEENS1_29StaticPersistentTileSchedulerILb0EEEEEEEEEvNT_6ParamsE)
        /*0458*/ 	.word	0x000000a8


	//----- nvinfo : EIATTR_FRAME_SIZE
	.align		4
.L_241:
        /*045c*/ 	.byte	0x04, 0x11
        /*045e*/ 	.short	(.L_243 - .L_242)
	.align		4
.L_242:
        /*0460*/ 	.word	index@(_ZN7cutlass13device_kernelIN5flash11enable_sm90INS1_16FlashAttnFwdSm90INS1_25CollectiveMainloopFwdSm90ILi2EN4cute5tupleIJNS5_1CILi2EEENS7_ILi1EEES9_EEENS6_IJNS7_ILi128EEENS7_ILi80EEENS7_ILi256EEEEEELi256ENS_10bfloat16_tEfNS_4arch4Sm90ELb0ELb0ELb0ELb0ELb0ELb0ELb0ELb1ELb1ELb0ELb0ELb0EEENS1_21CollectiveEpilogueFwdINS6_IJSB_SD_SC_EEESA_SF_SH_Li256ELb0ELb0ELb0ELb0EEENS1_29StaticPersistentTileSchedulerILb0EEEEEEEEEvNT_6ParamsE)
        /*0464*/ 	.word	0x00000028


	//----- nvinfo : EIATTR_REGCOUNT
	.align		4
.L_243:
        /*0468*/ 	.byte	0x04, 0x2f
        /*046a*/ 	.short	(.L_245 - .L_244)
	.align		4
.L_244:
        /*046c*/ 	.word	index@(_ZN7cutlass13device_kernelIN5flash11enable_sm90INS1_16FlashAttnFwdSm90INS1_25CollectiveMainloopFwdSm90ILi2EN4cute5tupleIJNS5_1CILi1EEES8_S8_EEENS6_IJNS7_ILi128EEENS7_ILi80EEENS7_ILi256EEEEEELi256ENS_10bfloat16_tEfNS_4arch4Sm90ELb0ELb0ELb0ELb0ELb0ELb0ELb0ELb1ELb1ELb0ELb0ELb0EEENS1_21CollectiveEpilogueFwdINS6_IJSA_SC_SB_EEES9_SE_SG_Li256ELb0ELb0ELb0ELb0EEENS1_29StaticPersistentTileSchedulerILb0EEEEEEEEEvNT_6ParamsE)
        /*0470*/ 	.word	0x000000a8


	//----- nvinfo : EIATTR_FRAME_SIZE
	.align		4
.L_245:
        /*0474*/ 	.byte	0x04, 0x11
        /*0476*/ 	.short	(.L_247 - .L_246)
	.align		4
.L_246:
        /*0478*/ 	.word	index@(_ZN7cutlass13device_kernelIN5flash11enable_sm90INS1_16FlashAttnFwdSm90INS1_25CollectiveMainloopFwdSm90ILi2EN4cute5tupleIJNS5_1CILi1EEES8_S8_EEENS6_IJNS7_ILi128EEENS7_ILi80EEENS7_ILi256EEEEEELi256ENS_10bfloat16_tEfNS_4arch4Sm90ELb0ELb0ELb0ELb0ELb0ELb0ELb0ELb1ELb1ELb0ELb0ELb0EEENS1_21CollectiveEpilogueFwdINS6_IJSA_SC_SB_EEES9_SE_SG_Li256ELb0ELb0ELb0ELb0EEENS1_29StaticPersistentTileSchedulerILb0EEEEEEEEEvNT_6ParamsE)
        /*047c*/ 	.word	0x00000020


	//----- nvinfo : EIATTR_MIN_STACK_SIZE
	.align		4
.L_247:
        /*0480*/ 	.byte	0x04, 0x12
        /*0482*/ 	.short	(.L_249 - .L_248)
	.align		4
.L_248:
        /*0484*/ 	.word	index@(_ZN7cutlass13device_kernelIN5flash11enable_sm90INS1_16FlashAttnFwdSm90INS1_25CollectiveMainloopFwdSm90ILi2EN4cute5tupleIJNS5_1CILi1EEES8_S8_EEENS6_IJNS7_ILi128EEENS7_ILi80EEENS7_ILi256EEEEEELi256ENS_10bfloat16_tEfNS_4arch4Sm90ELb0ELb0ELb0ELb0ELb0ELb0ELb0ELb1ELb1ELb0ELb0ELb0EEENS1_21CollectiveEpilogueFwdINS6_IJSA_SC_SB_EEES9_SE_SG_Li256ELb0ELb0ELb0ELb0EEENS1_29StaticPersistentTileSchedulerILb0EEEEEEEEEvNT_6ParamsE)
        /*0488*/ 	.word	0x00000020


	//----- nvinfo : EIATTR_MIN_STACK_SIZE
	.align		4
.L_249:
        /*048c*/ 	.byte	0x04, 0x12
        /*048e*/ 	.short	(.L_251 - .L_250)
	.align		4
.L_250:
        /*0490*/ 	.word	index@(_ZN7cutlass13device_kernelIN5flash11enable_sm90INS1_16FlashAttnFwdSm90INS1_25CollectiveMainloopFwdSm90ILi2EN4cute5tupleIJNS5_1CILi2EEENS7_ILi1EEES9_EEENS6_IJNS7_ILi128EEENS7_ILi80EEENS7_ILi256EEEEEELi256ENS_10bfloat16_tEfNS_4arch4Sm90ELb0ELb0ELb0ELb0ELb0ELb0ELb0ELb1ELb1ELb0ELb0ELb0EEENS1_21CollectiveEpilogueFwdINS6_IJSB_SD_SC_EEESA_SF_SH_Li256ELb0ELb0ELb0ELb0EEENS1_29StaticPersistentTileSchedulerILb0EEEEEEEEEvNT_6ParamsE)
        /*0494*/ 	.word	0x00000028


	//----- nvinfo : EIATTR_MIN_STACK_SIZE
	.align		4
.L_251:
        /*0498*/ 	.byte	0x04, 0x12
        /*049a*/ 	.short	(.L_253 - .L_252)
	.align		4
.L_252:
        /*049c*/ 	.word	index@(_ZN7cutlass13device_kernelIN5flash11enable_sm90INS1_16FlashAttnFwdSm90INS1_25CollectiveMainloopFwdSm90ILi2EN4cute5tupleIJNS5_1CILi1EEES8_S8_EEENS6_IJNS7_ILi128EEENS7_ILi80EEENS7_ILi256EEEEEELi256ENS_10bfloat16_tEfNS_4arch4Sm90ELb0ELb0ELb0ELb1ELb0ELb0ELb0ELb1ELb1ELb0ELb0ELb0EEENS1_21CollectiveEpilogueFwdINS6_IJSA_SC_SB_EEES9_SE_SG_Li256ELb1ELb0ELb0ELb0EEENS1_36VarlenDynamicPersistentTileSchedulerILi128ELi80ELi256ELi32ELb0ELb0ELb1ELb0ELb1ELb1EEEEEEEEEvNT_6ParamsE)
        /*04a0*/ 	.word	0x00000038


	//----- nvinfo : EIATTR_MIN_STACK_SIZE
	.align		4
.L_253:
        /*04a4*/ 	.byte	0x04, 0x12
        /*04a6*/ 	.short	(.L_255 - .L_254)
	.align		4
.L_254:
        /*04a8*/ 	.word	index@(_ZN7cutlass13device_kernelIN5flash11enable_sm90INS1_16FlashAttnFwdSm90INS1_25CollectiveMainloopFwdSm90ILi2EN4cute5tupleIJNS5_1CILi1EEES8_S8_EEENS6_IJNS7_ILi128EEENS7_ILi80EEENS7_ILi256EEEEEELi256ENS_10bfloat16_tEfNS_4arch4Sm90ELb0ELb0ELb0ELb1ELb0ELb1ELb0ELb1ELb1ELb0ELb0ELb0EEENS1_21CollectiveEpilogueFwdINS6_IJSA_SC_SB_EEES9_SE_SG_Li256ELb1ELb0ELb0ELb0EEENS1_36VarlenDynamicPersistentTileSchedulerILi128ELi80ELi256ELi32ELb0ELb0ELb1ELb0ELb1ELb1EEEEEEEEEvNT_6ParamsE)
        /*04ac*/ 	.word	0x000000a0


	//----- nvinfo : EIATTR_MIN_STACK_SIZE
	.align		4
.L_255:
        /*04b0*/ 	.byte	0x04, 0x12
        /*04b2*/ 	.short	(.L_257 - .L_256)
	.align		4
.L_256:
        /*04b4*/ 	.word	index@(_ZN7cutlass13device_kernelIN5flash11enable_sm90INS1_16FlashAttnFwdSm90INS1_25CollectiveMainloopFwdSm90ILi2EN4cute5tupleIJNS5_1CILi1EEES8_S8_EEENS6_IJNS7_ILi128EEENS7_ILi64EEENS7_ILi256EEEEEELi256ENS_10bfloat16_tEfNS_4arch4Sm90ELb0ELb1ELb0ELb0ELb0ELb0ELb0ELb1ELb1ELb0ELb0ELb0EEENS1_21CollectiveEpilogueFwdINS6_IJSA_SC_SB_EEES9_SE_SG_Li256ELb0ELb0ELb0ELb0EEENS1_30DynamicPersistentTileSchedulerILi256ELi32ELb0ELb0ELb1EEEEEEEEEvNT_6ParamsE)
        /*04b8*/ 	.word	0x00000008


	//----- nvinfo : EIATTR_MIN_STACK_SIZE
	.align		4
.L_257:
        /*04bc*/ 	.byte	0x04, 0x12
        /*04be*/ 	.short	(.L_259 - .L_258)
	.align		4
.L_258:
        /*04c0*/ 	.word	index@(_ZN7cutlass13device_kernelIN5flash11enable_sm90INS1_16FlashAttnFwdSm90INS1_25CollectiveMainloopFwdSm90ILi2EN4cute5tupleIJNS5_1CILi1EEES8_S8_EEENS6_IJNS7_ILi128EEENS7_ILi64EEENS7_ILi256EEEEEELi256ENS_10bfloat16_tEfNS_4arch4Sm90ELb0ELb1ELb0ELb1ELb0ELb0ELb0ELb1ELb1ELb0ELb0ELb0EEENS1_21CollectiveEpilogueFwdINS6_IJSA_SC_SB_EEES9_SE_SG_Li256ELb1ELb0ELb0ELb0EEENS1_36VarlenDynamicPersistentTileSchedulerILi128ELi64ELi256ELi32ELb0ELb0ELb1ELb1ELb0ELb1EEEEEEEEEvNT_6ParamsE)
        /*04c4*/ 	.word	0x00000028


	//----- nvinfo : EIATTR_MIN_STACK_SIZE
	.align		4
.L_259:
        /*04c8*/ 	.byte	0x04, 0x12
        /*04ca*/ 	.short	(.L_261 - .L_260)
	.align		4
.L_260:
        /*04cc*/ 	.word	index@(_ZN7cutlass13device_kernelIN5flash11enable_sm90INS1_16FlashAttnFwdSm90INS1_25CollectiveMainloopFwdSm90ILi2EN4cute5tupleIJNS5_1CILi1EEES8_S8_EEENS6_IJNS7_ILi128EEENS7_ILi64EEENS7_ILi256EEEEEELi256ENS_10bfloat16_tEfNS_4arch4Sm90ELb0ELb1ELb0ELb1ELb0ELb1ELb0ELb1ELb1ELb0ELb0ELb0EEENS1_21CollectiveEpilogueFwdINS6_IJSA_SC_SB_EEES9_SE_SG_Li256ELb1ELb0ELb0ELb0EEENS1_36VarlenDynamicPersistentTileSchedulerILi128ELi64ELi256ELi32ELb0ELb0ELb1ELb1ELb0ELb1EEEEEEEEEvNT_6ParamsE)
        /*04d0*/ 	.word	0x000000b0


	//----- nvinfo : EIATTR_MIN_STACK_SIZE
	.align		4
.L_261:
        /*04d4*/ 	.byte	0x04, 0x12
        /*04d6*/ 	.short	(.L_263 - .L_262)
	.align		4
.L_262:
        /*04d8*/ 	.word	index@(_ZN7cutlass13device_kernelIN5flash11enable_sm90INS1_16FlashAttnFwdSm90INS1_25CollectiveMainloopFwdSm90ILi2EN4cute5tupleIJNS5_1CILi1EEES8_S8_EEENS6_IJNS7_ILi128EEENS7_ILi80EEENS7_ILi256EEEEEELi256ENS_10bfloat16_tEfNS_4arch4Sm90ELb1ELb0ELb0ELb0ELb0ELb0ELb0ELb1ELb1ELb0ELb0ELb0EEENS1_21CollectiveEpilogueFwdINS6_IJSA_SC_SB_EEES9_SE_SG_Li256ELb0ELb0ELb0ELb0EEENS1_30DynamicPersistentTileSchedulerILi256ELi32ELb0ELb0ELb1EEEEEEEEEvNT_6ParamsE)
        /*04dc*/ 	.word	0x00000008


	//----- nvinfo : EIATTR_MIN_STACK_SIZE
	.align		4
.L_263:
        /*04e0*/ 	.byte	0x04, 0x12
        /*04e2*/ 	.short	(.L_265 - .L_264)
	.align		4
.L_264:
        /*04e4*/ 	.word	index@(_ZN7cutlass13device_kernelIN5flash11enable_sm90INS1_16FlashAttnFwdSm90INS1_25CollectiveMainloopFwdSm90ILi2EN4cute5tupleIJNS5_1CILi1EEES8_S8_EEENS6_IJNS7_ILi128EEENS7_ILi80EEENS7_ILi256EEEEEELi256ENS_10bfloat16_tEfNS_4arch4Sm90ELb1ELb0ELb0ELb1ELb0ELb0ELb0ELb1ELb1ELb0ELb0ELb0EEENS1_21CollectiveEpilogueFwdINS6_IJSA_SC_SB_EEES9_SE_SG_Li256ELb1ELb0ELb0ELb0EEENS1_36VarlenDynamicPersistentTileSchedulerILi128ELi80ELi256ELi32ELb0ELb0ELb1ELb1ELb1ELb1EEEEEEEEEvNT_6ParamsE)
        /*04e8*/ 	.word	0x00000030


	//----- nvinfo : EIATTR_MIN_STACK_SIZE
	.align		4
.L_265:
        /*04ec*/ 	.byte	0x04, 0x12
        /*04ee*/ 	.short	(.L_267 - .L_266)
	.align		4
.L_266:
        /*04f0*/ 	.word	index@(_ZN7cutlass13device_kernelIN5flash11enable_sm90INS1_16FlashAttnFwdSm90INS1_25CollectiveMainloopFwdSm90ILi2EN4cute5tupleIJNS5_1CILi1EEES8_S8_EEENS6_IJNS7_ILi128EEENS7_ILi80EEENS7_ILi256EEEEEELi256ENS_10bfloat16_tEfNS_4arch4Sm90ELb1ELb0ELb0ELb1ELb0ELb1ELb0ELb1ELb1ELb0ELb0ELb0EEENS1_21CollectiveEpilogueFwdINS6_IJSA_SC_SB_EEES9_SE_SG_Li256ELb1ELb0ELb0ELb0EEENS1_36VarlenDynamicPersistentTileSchedulerILi128ELi80ELi256ELi32ELb0ELb0ELb1ELb1ELb1ELb1EEEEEEEEEvNT_6ParamsE)
        /*04f4*/ 	.word	0x000000a0


	//----- nvinfo : EIATTR_MIN_STACK_SIZE
	.align		4
.L_267:
        /*04f8*/ 	.byte	0x04, 0x12
        /*04fa*/ 	.short	(.L_269 - .L_268)
	.align		4
.L_268:
        /*04fc*/ 	.word	index@(_ZN7cutlass13device_kernelIN5flash11enable_sm90INS1_16FlashAttnFwdSm90INS1_25CollectiveMainloopFwdSm90ILi2EN4cute5tupleIJNS5_1CILi1EEES8_S8_EEENS6_IJNS7_ILi128EEENS7_ILi112EEENS7_ILi192EEEEEELi192ENS_10bfloat16_tEfNS_4arch4Sm90ELb0ELb0ELb0ELb0ELb0ELb0ELb0ELb1ELb1ELb0ELb0ELb0EEENS1_21CollectiveEpilogueFwdINS6_IJSA_SC_SB_EEES9_SE_SG_Li256ELb0ELb0ELb0ELb0EEENS1_29StaticPersistentTileSchedulerILb0EEEEEEEEEvNT_6ParamsE)
        /*0500*/ 	.word	0x00000020


	//----- nvinfo : EIATTR_MIN_STACK_SIZE
	.align		4
.L_269:
        /*0504*/ 	.byte	0x04, 0x12
        /*0506*/ 	.short	(.L_271 - .L_270)
	.align		4
.L_270:
        /*0508*/ 	.word	index@(_ZN7cutlass13device_kernelIN5flash11enable_sm90INS1_16FlashAttnFwdSm90INS1_25CollectiveMainloopFwdSm90ILi2EN4cute5tupleIJNS5_1CILi2EEENS7_ILi1EEES9_EEENS6_IJNS7_ILi128EEENS7_ILi112EEENS7_ILi192EEEEEELi192ENS_10bfloat16_tEfNS_4arch4Sm90ELb0ELb0ELb0ELb0ELb0ELb0ELb0ELb1ELb1ELb0ELb0ELb0EEENS1_21CollectiveEpilogueFwdINS6_IJSB_SD_SC_EEESA_SF_SH_Li256ELb0ELb0ELb0ELb0EEENS1_29StaticPersistentTileSchedulerILb0EEEEEEEEEvNT_6ParamsE)
        /*050c*/ 	.word	0x00000030


	//----- nvinfo : EIATTR_MIN_STACK_SIZE
	.align		4
.L_271:
        /*0510*/ 	.byte	0x04, 0x12
        /*0512*/ 	.short	(.L_273 - .L_272)
	.align		4
.L_272:
        /*0514*/ 	.word	index@(_ZN7cutlass13device_kernelIN5flash11enable_sm90INS1_16FlashAttnFwdSm90INS1_25CollectiveMainloopFwdSm90ILi2EN4cute5tupleIJNS5_1CILi1EEES8_S8_EEENS6_IJNS7_ILi128EEENS7_ILi112EEENS7_ILi192EEEEEELi192ENS_10bfloat16_tEfNS_4arch4Sm90ELb0ELb0ELb0ELb1ELb0ELb0ELb0ELb1ELb1ELb0ELb0ELb0EEENS1_21CollectiveEpilogueFwdINS6_IJSA_SC_SB_EEES9_SE_SG_Li256ELb1ELb0ELb0ELb0EEENS1_36VarlenDynamicPersistentTileSchedulerILi128ELi112ELi256ELi32ELb0ELb0ELb1ELb0ELb1ELb1EEEEEEEEEvNT_6ParamsE)
        /*0518*/ 	.word	0x00000038


	//----- nvinfo : EIATTR_MIN_STACK_SIZE
	.align		4
.L_273:
        /*051c*/ 	.byte	0x04, 0x12
        /*051e*/ 	.short	(.L_275 - .L_274)
	.align		4
.L_274:
        /*0520*/ 	.word	index@(_ZN7cutlass13device_kernelIN5flash11enable_sm90INS1_16FlashAttnFwdSm90INS1_25CollectiveMainloopFwdSm90ILi2EN4cute5tupleIJNS5_1CILi1EEES8_S8_EEENS6_IJNS7_ILi128EEENS7_ILi112EEENS7_ILi192EEEEEELi192ENS_10bfloat16_tEfNS_4arch4Sm90ELb0ELb0ELb0ELb1ELb0ELb1ELb0ELb1ELb1ELb0ELb0ELb0EEENS1_21CollectiveEpilogueFwdINS6_IJSA_SC_SB_EEES9_SE_SG_Li256ELb1ELb0ELb0ELb0EEENS1_36VarlenDynamicPersistentTileSchedulerILi128ELi112ELi256ELi32ELb0ELb0ELb1ELb0ELb1ELb1EEEEEEEEEvNT_6ParamsE)
        /*0524*/ 	.word	0x00000068


	//----- nvinfo : EIATTR_MIN_STACK_SIZE
	.align		4
.L_275:
        /*0528*/ 	.byte	0x04, 0x12
        /*052a*/ 	.short	(.L_277 - .L_276)
	.align		4
.L_276:
        /*052c*/ 	.word	index@(_ZN7cutlass13device_kernelIN5flash11enable_sm90INS1_16FlashAttnFwdSm90INS1_25CollectiveMainloopFwdSm90ILi2EN4cute5tupleIJNS5_1CILi1EEES8_S8_EEENS6_IJNS7_ILi128EEENS7_ILi96EEENS7_ILi192EEEEEELi192ENS_10bfloat16_tEfNS_4arch4Sm90ELb0ELb1ELb0ELb0ELb0ELb0ELb0ELb1ELb1ELb0ELb0ELb0EEENS1_21CollectiveEpilogueFwdINS6_IJSA_SC_SB_EEES9_SE_SG_Li256ELb0ELb0ELb0ELb0EEENS1_30DynamicPersistentTileSchedulerILi256ELi32ELb0ELb0ELb1EEEEEEEEEvNT_6ParamsE)
        /*0530*/ 	.word	0x00000008


	//----- nvinfo : EIATTR_MIN_STACK_SIZE
	.align		4
.L_277:
        /*0534*/ 	.byte	0x04, 0x12
        /*0536*/ 	.short	(.L_279 - .L_278)
	.align		4
.L_278:
        /*0538*/ 	.word	index@(_ZN7cutlass13device_kernelIN5flash11enable_sm90INS1_16FlashAttnFwdSm90INS1_25CollectiveMainloopFwdSm90ILi2EN4cute5tupleIJNS5_1CILi1EEES8_S8_EEENS6_IJNS7_ILi128EEENS7_ILi96EEENS7_ILi192EEEEEELi192ENS_10bfloat16_tEfNS_4arch4Sm90ELb0ELb1ELb0ELb1ELb0ELb0ELb0ELb1ELb1ELb0ELb0ELb0EEENS1_21CollectiveEpilogueFwdINS6_IJSA_SC_SB_EEES9_SE_SG_Li256ELb1ELb0ELb0ELb0EEENS1_36VarlenDynamicPersistentTileSchedulerILi128ELi96ELi256ELi32ELb0ELb0ELb1ELb1ELb0ELb1EEEEEEEEEvNT_6ParamsE)
        /*053c*/ 	.word	0x00000028


	//----- nvinfo : EIATTR_MIN_STACK_SIZE
	.align		4
.L_279:
        /*0540*/ 	.byte	0x04, 0x12
        /*0542*/ 	.short	(.L_281 - .L_280)
	.align		4
.L_280:
        /*0544*/ 	.word	index@(_ZN7cutlass13device_kernelIN5flash11enable_sm90INS1_16FlashAttnFwdSm90INS1_25CollectiveMainloopFwdSm90ILi2EN4cute5tupleIJNS5_1CILi1EEES8_S8_EEENS6_IJNS7_ILi128EEENS7_ILi96EEENS7_ILi192EEEEEELi192ENS_10bfloat16_tEfNS_4arch4Sm90ELb0ELb1ELb0ELb1ELb0ELb1ELb0ELb1ELb1ELb0ELb0ELb0EEENS1_21CollectiveEpilogueFwdINS6_IJSA_SC_SB_EEES9_SE_SG_Li256ELb1ELb0ELb0ELb0EEENS1_36VarlenDynamicPersistentTileSchedulerILi128ELi96ELi256ELi32ELb0ELb0ELb1ELb1ELb0ELb1EEEEEEEEEvNT_6ParamsE)
        /*0548*/ 	.word	0x00000058


	//----- nvinfo : EIATTR_MIN_STACK_SIZE
	.align		4
.L_281:
        /*054c*/ 	.byte	0x04, 0x12
        /*054e*/ 	.short	(.L_283 - .L_282)
	.align		4
.L_282:
        /*0550*/ 	.word	index@(_ZN7cutlass13device_kernelIN5flash11enable_sm90INS1_16FlashAttnFwdSm90INS1_25CollectiveMainloopFwdSm90ILi2EN4cute5tupleIJNS5_1CILi1EEES8_S8_EEENS6_IJNS7_ILi128EEENS7_ILi112EEENS7_ILi192EEEEEELi192ENS_10bfloat16_tEfNS_4arch4Sm90ELb1ELb0ELb0ELb0ELb0ELb0ELb0ELb1ELb1ELb0ELb0ELb0EEENS1_21CollectiveEpilogueFwdINS6_IJSA_SC_SB_EEES9_SE_SG_Li256ELb0ELb0ELb0ELb0EEENS1_30DynamicPersistentTileSchedulerILi256ELi32ELb0ELb0ELb1EEEEEEEEEvNT_6ParamsE)
        /*0554*/ 	.word	0x00000010


	//----- nvinfo : EIATTR_MIN_STACK_SIZE
	.align		4
.L_283:
        /*0558*/ 	.byte	0x04, 0x12
        /*055a*/ 	.short	(.L_285 - .L_284)
	.align		4
.L_284:
        /*055c*/ 	.word	index@(_ZN7cutlass13device_kernelIN5flash11enable_sm90INS1_16FlashAttnFwdSm90INS1_25CollectiveMainloopFwdSm90ILi2EN4cute5tupleIJNS5_1CILi1EEES8_S8_EEENS6_IJNS7_ILi128EEENS7_ILi112EEENS7_ILi192EEEEEELi192ENS_10bfloat16_tEfNS_4arch4Sm90ELb1ELb0ELb0ELb1ELb0ELb0ELb0ELb1ELb1ELb0ELb0ELb0EEENS1_21CollectiveEpilogueFwdINS6_IJSA_SC_SB_EEES9_SE_SG_Li256ELb1ELb0ELb0ELb0EEENS1_36VarlenDynamicPersistentTileSchedulerILi128ELi112ELi256ELi32ELb0ELb0ELb1ELb1ELb1ELb1EEEEEEEEEvNT_6ParamsE)
        /*0560*/ 	.word	0x00000030


	//----- nvinfo : EIATTR_MIN_STACK_SIZE
	.align		4
.L_285:
        /*0564*/ 	.byte	0x04, 0x12
        /*0566*/ 	.short	(.L_287 - .L_286)
	.align		4
.L_286:
        /*0568*/ 	.word	index@(_ZN7cutlass13device_kernelIN5flash11enable_sm90INS1_16FlashAttnFwdSm90INS1_25CollectiveMainloopFwdSm90ILi2EN4cute5tupleIJNS5_1CILi1EEES8_S8_EEENS6_IJNS7_ILi128EEENS7_ILi112EEENS7_ILi192EEEEEELi192ENS_10bfloat16_tEfNS_4arch4Sm90ELb1ELb0ELb0ELb1ELb0ELb1ELb0ELb1ELb1ELb0ELb0ELb0EEENS1_21CollectiveEpilogueFwdINS6_IJSA_SC_SB_EEES9_SE_SG_Li256ELb1ELb0ELb0ELb0EEENS1_36VarlenDynamicPersistentTileSchedulerILi128ELi112ELi256ELi32ELb0ELb0ELb1ELb1ELb1ELb1EEEEEEEEEvNT_6ParamsE)
        /*056c*/ 	.word	0x00000078


	//----- nvinfo : EIATTR_MIN_STACK_SIZE
	.align		4
.L_287:
        /*0570*/ 	.byte	0x04, 0x12
        /*0572*/ 	.short	(.L_289 - .L_288)
	.align		4
.L_288:
        /*0574*/ 	.word	index@(_ZN7cutlass13device_kernelIN5flash11enable_sm90INS1_16FlashAttnFwdSm90INS1_25CollectiveMainloopFwdSm90ILi2EN4cute5tupleIJNS5_1CILi1EEES8_S8_EEENS6_IJNS7_ILi128EEENS7_ILi176EEESA_EEELi128ENS_10bfloat16_tEfNS_4arch4Sm90ELb0ELb0ELb0ELb0ELb0ELb0ELb0ELb1ELb1ELb0ELb0ELb0EEENS1_21CollectiveEpilogueFwdINS6_IJSA_SA_SB_EEES9_SD_SF_Li256ELb0ELb0ELb0ELb0EEENS1_29StaticPersistentTileSchedulerILb0EEEEEEEEEvNT_6ParamsE)
        /*0578*/ 	.word	0x00000020


	//----- nvinfo : EIATTR_MIN_STACK_SIZE
	.align		4
.L_289:
        /*057c*/ 	.byte	0x04, 0x12
        /*057e*/ 	.short	(.L_291 - .L_290)
	.align		4
.L_290:
        /*0580*/ 	.word	index@(_ZN7cutlass13device_kernelIN5flash11enable_sm90INS1_16FlashAttnFwdSm90INS1_25CollectiveMainloopFwdSm90ILi2EN4cute5tupleIJNS5_1CILi2EEENS7_ILi1EEES9_EEENS6_IJNS7_ILi128EEENS7_ILi176EEESB_EEELi128ENS_10bfloat16_tEfNS_4arch4Sm90ELb0ELb0ELb0ELb0ELb0ELb0ELb0ELb1ELb1ELb0ELb0ELb0EEENS1_21CollectiveEpilogueFwdINS6_IJSB_SB_SC_EEESA_SE_SG_Li256ELb0ELb0ELb0ELb0EEENS1_29StaticPersistentTileSchedulerILb0EEEEEEEEEvNT_6ParamsE)
        /*0584*/ 	.word	0x00000030


	//----- nvinfo : EIATTR_MIN_STACK_SIZE
	.align		4
.L_291:
        /*0588*/ 	.byte	0x04, 0x12
        /*058a*/ 	.short	(.L_293 - .L_292)
	.align		4
.L_292:
        /*058c*/ 	.word	index@(_ZN7cutlass13device_kernelIN5flash11enable_sm90INS1_16FlashAttnFwdSm90INS1_25CollectiveMainloopFwdSm90ILi2EN4cute5tupleIJNS5_1CILi1EEES8_S8_EEENS6_IJNS7_ILi128EEENS7_ILi176EEESA_EEELi128ENS_10bfloat16_tEfNS_4arch4Sm90ELb0ELb0ELb0ELb1ELb0ELb0ELb0ELb1ELb1ELb0ELb0ELb0EEENS1_21CollectiveEpilogueFwdINS6_IJSA_SA_SB_EEES9_SD_SF_Li256ELb1ELb0ELb0ELb0EEENS1_36VarlenDynamicPersistentTileSchedulerILi128ELi176ELi256ELi32ELb0ELb0ELb1ELb0ELb1ELb1EEEEEEEEEvNT_6ParamsE)
        /*0590*/ 	.word	0x00000038


	//----- nvinfo : EIATTR_MIN_STACK_SIZE
	.align		4
.L_293:
        /*0594*/ 	.byte	0x04, 0x12
        /*0596*/ 	.short	(.L_295 - .L_294)
	.align		4
.L_294:
        /*0598*/ 	.word	index@(_ZN7cutlass13device_kernelIN5flash11enable_sm90INS1_16FlashAttnFwdSm90INS1_25CollectiveMainloopFwdSm90ILi2EN4cute5tupleIJNS5_1CILi1EEES8_S8_EEENS6_IJNS7_ILi128EEENS7_ILi176EEESA_EEELi128ENS_10bfloat16_tEfNS_4arch4Sm90ELb0ELb0ELb0ELb1ELb0ELb1ELb0ELb1ELb1ELb0ELb0ELb0EEENS1_21CollectiveEpilogueFwdINS6_IJSA_SA_SB_EEES9_SD_SF_Li256ELb1ELb0ELb0ELb0EEENS1_36VarlenDynamicPersistentTileSchedulerILi128ELi176ELi256ELi32ELb0ELb0ELb1ELb0ELb1ELb1EEEEEEEEEvNT_6ParamsE)
        /*059c*/ 	.word	0x000000a0


	//----- nvinfo : EIATTR_MIN_STACK_SIZE
	.align		4
.L_295:
        /*05a0*/ 	.byte	0x04, 0x12
        /*05a2*/ 	.short	(.L_297 - .L_296)
	.align		4
.L_296:
        /*05a4*/ 	.word	index@(_ZN7cutlass13device_kernelIN5flash11enable_sm90INS1_16FlashAttnFwdSm90INS1_25CollectiveMainloopFwdSm90ILi2EN4cute5tupleIJNS5_1CILi1EEES8_S8_EEENS6_IJNS7_ILi128EEESA_SA_EEELi128ENS_10bfloat16_tEfNS_4arch4Sm90ELb0ELb1ELb0ELb0ELb0ELb0ELb0ELb1ELb1ELb0ELb0ELb0EEENS1_21CollectiveEpilogueFwdISB_S9_SC_SE_Li256ELb0ELb0ELb0ELb0EEENS1_30DynamicPersistentTileSchedulerILi256ELi32ELb0ELb0ELb1EEEEEEEEEvNT_6ParamsE)
        /*05a8*/ 	.word	0x00000000


	//----- nvinfo : EIATTR_MIN_STACK_SIZE
	.align		4
.L_297:
        /*05ac*/ 	.byte	0x04, 0x12
        /*05ae*/ 	.short	(.L_299 - .L_298)
	.align		4
.L_298:
        /*05b0*/ 	.word	index@(_ZN7cutlass13device_kernelIN5flash11enable_sm90INS1_16FlashAttnFwdSm90INS1_25CollectiveMainloopFwdSm90ILi2EN4cute5tupleIJNS5_1CILi1EEES8_S8_EEENS6_IJNS7_ILi128EEESA_SA_EEELi128ENS_10bfloat16_tEfNS_4arch4Sm90ELb0ELb1ELb0ELb1ELb0ELb0ELb0ELb1ELb1ELb0ELb0ELb0EEENS1_21CollectiveEpilogueFwdISB_S9_SC_SE_Li256ELb1ELb0ELb0ELb0EEENS1_36VarlenDynamicPersistentTileSchedulerILi128ELi128ELi256ELi32ELb0ELb0ELb1ELb1ELb0ELb1EEEEEEEEEvNT_6ParamsE)
        /*05b4*/ 	.word	0x00000020


	//----- nvinfo : EIATTR_MIN_STACK_SIZE
	.align		4
.L_299:
        /*05b8*/ 	.byte	0x04, 0x12
        /*05ba*/ 	.short	(.L_301 - .L_300)
	.align		4
.L_300:
        /*05bc*/ 	.word	index@(_ZN7cutlass13device_kernelIN5flash11enable_sm90INS1_16FlashAttnFwdSm90INS1_25CollectiveMainloopFwdSm90ILi2EN4cute5tupleIJNS5_1CILi1EEES8_S8_EEENS6_IJNS7_ILi128EEESA_SA_EEELi128ENS_10bfloat16_tEfNS_4arch4Sm90ELb0ELb1ELb0ELb1ELb0ELb1ELb0ELb1ELb1ELb0ELb0ELb0EEENS1_21CollectiveEpilogueFwdISB_S9_SC_SE_Li256ELb1ELb0ELb0ELb0EEENS1_36VarlenDynamicPersistentTileSchedulerILi128ELi128ELi256ELi32ELb0ELb0ELb1ELb1ELb0ELb1EEEEEEEEEvNT_6ParamsE)
        /*05c0*/ 	.word	0x00000030


	//----- nvinfo : EIATTR_MIN_STACK_SIZE
	.align		4
.L_301:
        /*05c4*/ 	.byte	0x04, 0x12
        /*05c6*/ 	.short	(.L_303 - .L_302)
	.align		4
.L_302:
        /*05c8*/ 	.word	index@(_ZN7cutlass13device_kernelIN5flash11enable_sm90INS1_16FlashAttnFwdSm90INS1_25CollectiveMainloopFwdSm90ILi2EN4cute5tupleIJNS5_1CILi1EEES8_S8_EEENS6_IJNS7_ILi128EEESA_SA_EEELi128ENS_10bfloat16_tEfNS_4arch4Sm90ELb1ELb0ELb0ELb0ELb0ELb0ELb0ELb1ELb1ELb0ELb0ELb0EEENS1_21CollectiveEpilogueFwdISB_S9_SC_SE_Li256ELb0ELb0ELb0ELb0EEENS1_30DynamicPersistentTileSchedulerILi256ELi32ELb0ELb0ELb1EEEEEEEEEvNT_6ParamsE)
        /*05cc*/ 	.word	0x00000000


	//----- nvinfo : EIATTR_MIN_STACK_SIZE
	.align		4
.L_303:
        /*05d0*/ 	.byte	0x04, 0x12
        /*05d2*/ 	.short	(.L_305 - .L_304)
	.align		4
.L_304:
        /*05d4*/ 	.word	index@(_ZN7cutlass13device_kernelIN5flash11enable_sm90INS1_16FlashAttnFwdSm90INS1_25CollectiveMainloopFwdSm90ILi2EN4cute5tupleIJNS5_1CILi1EEES8_S8_EEENS6_IJNS7_ILi128EEESA_SA_EEELi128ENS_10bfloat16_tEfNS_4arch4Sm90ELb1ELb0ELb0ELb1ELb0ELb0ELb0ELb1ELb1ELb0ELb0ELb0EEENS1_21CollectiveEpilogueFwdISB_S9_SC_SE_Li256ELb1ELb0ELb0ELb0EEENS1_36VarlenDynamicPersistentTileSchedulerILi128ELi128ELi256ELi32ELb0ELb0ELb1ELb1ELb1ELb1EEEEEEEEEvNT_6ParamsE)
        /*05d8*/ 	.word	0x00000028


	//----- nvinfo : EIATTR_MIN_STACK_SIZE
	.align		4
.L_305:
        /*05dc*/ 	.byte	0x04, 0x12
        /*05de*/ 	.short	(.L_307 - .L_306)
	.align		4
.L_306:
        /*05e0*/ 	.word	index@(_ZN7cutlass13device_kernelIN5flash11enable_sm90INS1_16FlashAttnFwdSm90INS1_25CollectiveMainloopFwdSm90ILi2EN4cute5tupleIJNS5_1CILi1EEES8_S8_EEENS6_IJNS7_ILi128EEESA_SA_EEELi128ENS_10bfloat16_tEfNS_4arch4Sm90ELb1ELb0ELb0ELb1ELb0ELb1ELb0ELb1ELb1ELb0ELb0ELb0EEENS1_21CollectiveEpilogueFwdISB_S9_SC_SE_Li256ELb1ELb0ELb0ELb0EEENS1_36VarlenDynamicPersistentTileSchedulerILi128ELi128ELi256ELi32ELb0ELb0ELb1ELb1ELb1ELb1EEEEEEEEEvNT_6ParamsE)
        /*05e4*/ 	.word	0x00000040


	//----- nvinfo : EIATTR_MIN_STACK_SIZE
	.align		4
.L_307:
        /*05e8*/ 	.byte	0x04, 0x12
        /*05ea*/ 	.short	(.L_309 - .L_308)
	.align		4
.L_308:
        /*05ec*/ 	.word	index@(_ZN7cutlass13device_kernelIN5flash11enable_sm90INS1_16FlashAttnFwdSm90INS1_25CollectiveMainloopFwdSm90ILi2EN4cute5tupleIJNS5_1CILi1EEES8_S8_EEENS6_IJNS7_ILi192EEENS7_ILi144EEENS7_ILi96EEEEEELi96ENS_10bfloat16_tEfNS_4arch4Sm90ELb0ELb0ELb0ELb0ELb0ELb0ELb0ELb0ELb1ELb0ELb0ELb0EEENS1_21CollectiveEpilogueFwdINS6_IJSA_SC_SB_EEES9_SE_SG_Li384ELb0ELb0ELb0ELb0EEENS1_29StaticPersistentTileSchedulerILb0EEEEEEEEEvNT_6ParamsE)
        /*05f0*/ 	.word	0x00000008


	//----- nvinfo : EIATTR_MIN_STACK_SIZE
	.align		4
.L_309:
        /*05f4*/ 	.byte	0x04, 0x12
        /*05f6*/ 	.short	(.L_311 - .L_310)
	.align		4
.L_310:
        /*05f8*/ 	.word	index@(_ZN7cutlass13device_kernelIN5flash11enable_sm90INS1_16FlashAttnFwdSm90INS1_25CollectiveMainloopFwdSm90ILi2EN4cute5tupleIJNS5_1CILi1EEES8_S8_EEENS6_IJNS7_ILi192EEENS7_ILi144EEENS7_ILi96EEEEEELi96ENS_10bfloat16_tEfNS_4arch4Sm90ELb0ELb0ELb0ELb1ELb0ELb0ELb0ELb0ELb1ELb0ELb0ELb0EEENS1_21CollectiveEpilogueFwdINS6_IJSA_SC_SB_EEES9_SE_SG_Li384ELb1ELb0ELb0ELb0EEENS1_36VarlenDynamicPersistentTileSchedulerILi192ELi144ELi384ELi32ELb0ELb0ELb1ELb0ELb1ELb1EEEEEEEEEvNT_6ParamsE)
        /*05fc*/ 	.word	0x00000018


	//----- nvinfo : EIATTR_MIN_STACK_SIZE
	.align		4
.L_311:
        /*0600*/ 	.byte	0x04, 0x12
        /*0602*/ 	.short	(.L_313 - .L_312)
	.align		4
.L_312:
        /*0604*/ 	.word	index@(_ZN7cutlass13device_kernelIN5flash11enable_sm90INS1_16FlashAttnFwdSm90INS1_25CollectiveMainloopFwdSm90ILi2EN4cute5tupleIJNS5_1CILi1EEES8_S8_EEENS6_IJNS7_ILi192EEENS7_ILi144EEENS7_ILi96EEEEEELi96ENS_10bfloat16_tEfNS_4arch4Sm90ELb0ELb0ELb0ELb1ELb0ELb1ELb0ELb0ELb1ELb0ELb0ELb0EEENS1_21CollectiveEpilogueFwdINS6_IJSA_SC_SB_EEES9_SE_SG_Li384ELb1ELb0ELb0ELb0EEENS1_36VarlenDynamicPersistentTileSchedulerILi192ELi144ELi384ELi32ELb0ELb0ELb1ELb0ELb1ELb1EEEEEEEEEvNT_6ParamsE)
        /*0608*/ 	.word	0x000000c0


	//----- nvinfo : EIATTR_MIN_STACK_SIZE
	.align		4
.L_313:
        /*060c*/ 	.byte	0x04, 0x12
        /*060e*/ 	.short	(.L_315 - .L_314)
	.align		4
.L_314:
        /*0610*/ 	.word	index@(_ZN7cutlass13device_kernelIN5flash11enable_sm90INS1_16FlashAttnFwdSm90INS1_25CollectiveMainloopFwdSm90ILi2EN4cute5tupleIJNS5_1CILi1EEES8_S8_EEENS6_IJNS7_ILi192EEENS7_ILi128EEENS7_ILi96EEEEEELi96ENS_10bfloat16_tEfNS_4arch4Sm90ELb0ELb1ELb0ELb0ELb0ELb0ELb0ELb0ELb1ELb0ELb0ELb0EEENS1_21CollectiveEpilogueFwdINS6_IJSA_SC_SB_EEES9_SE_SG_Li384ELb0ELb0ELb0ELb0EEENS1_30DynamicPersistentTileSchedulerILi384ELi32ELb0ELb0ELb1EEEEEEEEEvNT_6ParamsE)
        /*0614*/ 	.word	0x00000000


	//----- nvinfo : EIATTR_MIN_STACK_SIZE
	.align		4
.L_315:
        /*0618*/ 	.byte	0x04, 0x12
        /*061a*/ 	.short	(.L_317 - .L_316)
	.align		4
.L_316:
        /*061c*/ 	.word	index@(_ZN7cutlass13device_kernelIN5flash11enable_sm90INS1_16FlashAttnFwdSm90INS1_25CollectiveMainloopFwdSm90ILi2EN4cute5tupleIJNS5_1CILi1EEES8_S8_EEENS6_IJNS7_ILi192EEENS7_ILi128EEENS7_ILi96EEEEEELi96ENS_10bfloat16_tEfNS_4arch4Sm90ELb0ELb1ELb0ELb1ELb0ELb0ELb0ELb0ELb1ELb0ELb0ELb0EEENS1_21CollectiveEpilogueFwdINS6_IJSA_SC_SB_EEES9_SE_SG_Li384ELb1ELb0ELb0ELb0EEENS1_36VarlenDynamicPersistentTileSchedulerILi192ELi128ELi384ELi32ELb0ELb0ELb1ELb1ELb0ELb1EEEEEEEEEvNT_6ParamsE)
        /*0620*/ 	.word	0x00000008


	//----- nvinfo : EIATTR_MIN_STACK_SIZE
	.align		4
.L_317:
        /*0624*/ 	.byte	0x04, 0x12
        /*0626*/ 	.short	(.L_319 - .L_318)
	.align		4
.L_318:
        /*0628*/ 	.word	index@(_ZN7cutlass13device_kernelIN5flash11enable_sm90INS1_16FlashAttnFwdSm90INS1_25CollectiveMainloopFwdSm90ILi2EN4cute5tupleIJNS5_1CILi1EEES8_S8_EEENS6_IJNS7_ILi192EEENS7_ILi128EEENS7_ILi96EEEEEELi96ENS_10bfloat16_tEfNS_4arch4Sm90ELb0ELb1ELb0ELb1ELb0ELb1ELb0ELb0ELb1ELb0ELb0ELb0EEENS1_21CollectiveEpilogueFwdINS6_IJSA_SC_SB_EEES9_SE_SG_Li384ELb1ELb0ELb0ELb0EEENS1_36VarlenDynamicPersistentTileSchedulerILi192ELi128ELi384ELi32ELb0ELb0ELb1ELb1ELb0ELb1EEEEEEEEEvNT_6ParamsE)
        /*062c*/ 	.word	0x00000060


	//----- nvinfo : EIATTR_MIN_STACK_SIZE
	.align		4
.L_319:
        /*0630*/ 	.byte	0x04, 0x12
        /*0632*/ 	.short	(.L_321 - .L_320)
	.align		4
.L_320:
        /*0634*/ 	.word	index@(_ZN7cutlass13device_kernelIN5flash11enable_sm90INS1_16FlashAttnFwdSm90INS1_25CollectiveMainloopFwdSm90ILi2EN4cute5tupleIJNS5_1CILi1EEES8_S8_EEENS6_IJNS7_ILi192EEENS7_ILi144EEENS7_ILi96EEEEEELi96ENS_10bfloat16_tEfNS_4arch4Sm90ELb1ELb0ELb0ELb0ELb0ELb0ELb0ELb0ELb1ELb0ELb0ELb0EEENS1_21CollectiveEpilogueFwdINS6_IJSA_SC_SB_EEES9_SE_SG_Li384ELb0ELb0ELb0ELb0EEENS1_30DynamicPersistentTileSchedulerILi384ELi32ELb0ELb0ELb1EEEEEEEEEvNT_6ParamsE)
        /*0638*/ 	.word	0x00000000


	//----- nvinfo : EIATTR_MIN_STACK_SIZE
	.align		4
.L_321:
        /*063c*/ 	.byte	0x04, 0x12
        /*063e*/ 	.short	(.L_323 - .L_322)
	.align		4
.L_322:
        /*0640*/ 	.word	index@(_ZN7cutlass13device_kernelIN5flash11enable_sm90INS1_16FlashAttnFwdSm90INS1_25CollectiveMainloopFwdSm90ILi2EN4cute5tupleIJNS5_1CILi1EEES8_S8_EEENS6_IJNS7_ILi192EEENS7_ILi144EEENS7_ILi96EEEEEELi96ENS_10bfloat16_tEfNS_4arch4Sm90ELb1ELb0ELb0ELb1ELb0ELb0ELb0ELb0ELb1ELb0ELb0ELb0EEENS1_21CollectiveEpilogueFwdINS6_IJSA_SC_SB_EEES9_SE_SG_Li384ELb1ELb0ELb0ELb0EEENS1_36VarlenDynamicPersistentTileSchedulerILi192ELi144ELi384ELi32ELb0ELb0ELb1ELb1ELb1ELb1EEEEEEEEEvNT_6ParamsE)
        /*0644*/ 	.word	0x00000010


	//----- nvinfo : EIATTR_MIN_STACK_SIZE
	.align		4
.L_323:
        /*0648*/ 	.byte	0x04, 0x12
        /*064a*/ 	.short	(.L_325 - .L_324)
	.align		4
.L_324:
        /*064c*/ 	.word	index@(_ZN7cutlass13device_kernelIN5flash11enable_sm90INS1_16FlashAttnFwdSm90INS1_25CollectiveMainloopFwdSm90ILi2EN4cute5tupleIJNS5_1CILi1EEES8_S8_EEENS6_IJNS7_ILi192EEENS7_ILi144EEENS7_ILi96EEEEEELi96ENS_10bfloat16_tEfNS_4arch4Sm90ELb1ELb0ELb0ELb1ELb0ELb1ELb0ELb0ELb1ELb0ELb0ELb0EEENS1_21CollectiveEpilogueFwdINS6_IJSA_SC_SB_EEES9_SE_SG_Li384ELb1ELb0ELb0ELb0EEENS1_36VarlenDynamicPersistentTileSchedulerILi192ELi144ELi384ELi32ELb0ELb0ELb1ELb1ELb1ELb1EEEEEEEEEvNT_6ParamsE)
        /*0650*/ 	.word	0x000000b8


	//----- nvinfo : EIATTR_MIN_STACK_SIZE
	.align		4
.L_325:
        /*0654*/ 	.byte	0x04, 0x12
        /*0656*/ 	.short	(.L_327 - .L_326)
	.align		4
.L_326:
        /*0658*/ 	.word	index@(_ZN7cutlass13device_kernelIN5flash11enable_sm90INS1_16FlashAttnFwdSm90INS1_25CollectiveMainloopFwdSm90ILi2EN4cute5tupleIJNS5_1CILi1EEES8_S8_EEENS6_IJNS7_ILi192EEESA_NS7_ILi64EEEEEELi64ENS_10bfloat16_tEfNS_4arch4Sm90ELb0ELb0ELb0ELb0ELb0ELb0ELb0ELb0ELb1ELb0ELb0ELb0EEENS1_21CollectiveEpilogueFwdINS6_IJSA_SB_SA_EEES9_SD_SF_Li384ELb0ELb0ELb0ELb0EEENS1_29StaticPersistentTileSchedulerILb0EEEEEEEEEvNT_6ParamsE)
        /*065c*/ 	.word	0x00000018


	//----- nvinfo : EIATTR_MIN_STACK_SIZE
	.align		4
.L_327:
        /*0660*/ 	.byte	0x04, 0x12
        /*0662*/ 	.short	(.L_329 - .L_328)
	.align		4
.L_328:
        /*0664*/ 	.word	index@(_ZN7cutlass13device_kernelIN5flash11enable_sm90INS1_16FlashAttnFwdSm90INS1_25CollectiveMainloopFwdSm90ILi2EN4cute5tupleIJNS5_1CILi1EEES8_S8_EEENS6_IJNS7_ILi192EEESA_NS7_ILi64EEEEEELi64ENS_10bfloat16_tEfNS_4arch4Sm90ELb0ELb0ELb0ELb1ELb0ELb0ELb0ELb0ELb1ELb0ELb0ELb0EEENS1_21CollectiveEpilogueFwdINS6_IJSA_SB_SA_EEES9_SD_SF_Li384ELb1ELb0ELb0ELb0EEENS1_36VarlenDynamicPersistentTileSchedulerILi192ELi192ELi384ELi32ELb0ELb0ELb1ELb0ELb1ELb1EEEEEEEEEvNT_6ParamsE)
        /*0668*/ 	.word	0x00000020


	//----- nvinfo : EIATTR_MIN_STACK_SIZE
	.align		4
.L_329:
        /*066c*/ 	.byte	0x04, 0x12
        /*066e*/ 	.short	(.L_331 - .L_330)
	.align		4
.L_330:
        /*0670*/ 	.word	index@(_ZN7cutlass13device_kernelIN5flash11enable_sm90INS1_16FlashAttnFwdSm90INS1_25CollectiveMainloopFwdSm90ILi2EN4cute5tupleIJNS5_1CILi1EEES8_S8_EEENS6_IJNS7_ILi192EEESA_NS7_ILi64EEEEEELi64ENS_10bfloat16_tEfNS_4arch4Sm90ELb0ELb0ELb0ELb1ELb0ELb1ELb0ELb0ELb1ELb0ELb0ELb0EEENS1_21CollectiveEpilogueFwdINS6_IJSA_SB_SA_EEES9_SD_SF_Li384ELb1ELb0ELb0ELb0EEENS1_36VarlenDynamicPersistentTileSchedulerILi192ELi192ELi384ELi32ELb0ELb0ELb1ELb0ELb1ELb1EEEEEEEEEvNT_6ParamsE)
        /*0674*/ 	.word	0x00000060


	//----- nvinfo : EIATTR_MIN_STACK_SIZE
	.align		4
.L_331:
        /*0678*/ 	.byte	0x04, 0x12
        /*067a*/ 	.short	(.L_333 - .L_332)
	.align		4
.L_332:
        /*067c*/ 	.word	index@(_ZN7cutlass13device_kernelIN5flash11enable_sm90INS1_16FlashAttnFwdSm90INS1_25CollectiveMainloopFwdSm90ILi2EN4cute5tupleIJNS5_1CILi1EEES8_S8_EEENS6_IJNS7_ILi192EEENS7_ILi128EEENS7_ILi64EEEEEELi64ENS_10bfloat16_tEfNS_4arch4Sm90ELb0ELb1ELb0ELb0ELb0ELb0ELb0ELb1ELb1ELb0ELb0ELb0EEENS1_21CollectiveEpilogueFwdINS6_IJSA_SC_SB_EEES9_SE_SG_Li384ELb0ELb0ELb0ELb0EEENS1_30DynamicPersistentTileSchedulerILi384ELi32ELb0ELb0ELb1EEEEEEEEEvNT_6ParamsE)
        /*0680*/ 	.word	0x00000000


	//----- nvinfo : EIATTR_MIN_STACK_SIZE
	.align		4
.L_333:
        /*0684*/ 	.byte	0x04, 0x12
        /*0686*/ 	.short	(.L_335 - .L_334)
	.align		4
.L_334:
        /*0688*/ 	.word	index@(_ZN7cutlass13device_kernelIN5flash11enable_sm90INS1_16FlashAttnFwdSm90INS1_25CollectiveMainloopFwdSm90ILi2EN4cute5tupleIJNS5_1CILi1EEES8_S8_EEENS6_IJNS7_ILi192EEENS7_ILi128EEENS7_ILi64EEEEEELi64ENS_10bfloat16_tEfNS_4arch4Sm90ELb0ELb1ELb0ELb1ELb0ELb0ELb0ELb1ELb1ELb0ELb0ELb0EEENS1_21CollectiveEpilogueFwdINS6_IJSA_SC_SB_EEES9_SE_SG_Li384ELb1ELb0ELb0ELb0EEENS1_36VarlenDynamicPersistentTileSchedulerILi192ELi128ELi384ELi32ELb0ELb0ELb1ELb1ELb0ELb1EEEEEEEEEvNT_6ParamsE)
        /*068c*/ 	.word	0x00000010


	//----- nvinfo : EIATTR_MIN_STACK_SIZE
	.align		4
.L_335:
        /*0690*/ 	.byte	0x04, 0x12
        /*0692*/ 	.short	(.L_337 - .L_336)
	.align		4
.L_336:
        /*0694*/ 	.word	index@(_ZN7cutlass13device_kernelIN5flash11enable_sm90INS1_16FlashAttnFwdSm90INS1_25CollectiveMainloopFwdSm90ILi2EN4cute5tupleIJNS5_1CILi1EEES8_S8_EEENS6_IJNS7_ILi192EEENS7_ILi128EEENS7_ILi64EEEEEELi64ENS_10bfloat16_tEfNS_4arch4Sm90ELb0ELb1ELb0ELb1ELb0ELb1ELb0ELb1ELb1ELb0ELb0ELb0EEENS1_21CollectiveEpilogueFwdINS6_IJSA_SC_SB_EEES9_SE_SG_Li384ELb1ELb0ELb0ELb0EEENS1_36VarlenDynamicPersistentTileSchedulerILi192ELi128ELi384ELi32ELb0ELb0ELb1ELb1ELb0ELb1EEEEEEEEEvNT_6ParamsE)
        /*0698*/ 	.word	0x00000048


	//----- nvinfo : EIATTR_MIN_STACK_SIZE
	.align		4
.L_337:
        /*069c*/ 	.byte	0x04, 0x12
        /*069e*/ 	.short	(.L_339 - .L_338)
	.align		4
.L_338:
        /*06a0*/ 	.word	index@(_ZN7cutlass13device_kernelIN5flash11enable_sm90INS1_16FlashAttnFwdSm90INS1_25CollectiveMainloopFwdSm90ILi2EN4cute5tupleIJNS5_1CILi1EEES8_S8_EEENS6_IJNS7_ILi192EEENS7_ILi128EEENS7_ILi64EEEEEELi64ENS_10bfloat16_tEfNS_4arch4Sm90ELb1ELb0ELb0ELb0ELb0ELb0ELb0ELb1ELb1ELb0ELb0ELb0EEENS1_21CollectiveEpilogueFwdINS6_IJSA_SC_SB_EEES9_SE_SG_Li384ELb0ELb0ELb0ELb0EEENS1_30DynamicPersistentTileSchedulerILi384ELi32ELb0ELb0ELb1EEEEEEEEEvNT_6ParamsE)
        /*06a4*/ 	.word	0x00000000


	//----- nvinfo : EIATTR_MIN_STACK_SIZE
	.align		4
.L_339:
        /*06a8*/ 	.byte	0x04, 0x12
        /*06aa*/ 	.short	(.L_341 - .L_340)
	.align		4
.L_340:
        /*06ac*/ 	.word	index@(_ZN7cutlass13device_kernelIN5flash11enable_sm90INS1_16FlashAttnFwdSm90INS1_25CollectiveMainloopFwdSm90ILi2EN4cute5tupleIJNS5_1CILi1EEES8_S8_EEENS6_IJNS7_ILi192EEENS7_ILi128EEENS7_ILi64EEEEEELi64ENS_10bfloat16_tEfNS_4arch4Sm90ELb1ELb0ELb0ELb1ELb0ELb0ELb0ELb1ELb1ELb0ELb0ELb0EEENS1_21CollectiveEpilogueFwdINS6_IJSA_SC_SB_EEES9_SE_SG_Li384ELb1ELb0ELb0ELb0EEENS1_36VarlenDynamicPersistentTileSchedulerILi192ELi128ELi384ELi32ELb0ELb0ELb1ELb1ELb1ELb1EEEEEEEEEvNT_6ParamsE)
        /*06b0*/ 	.word	0x00000010


	//----- nvinfo : EIATTR_MIN_STACK_SIZE
	.align		4
.L_341:
        /*06b4*/ 	.byte	0x04, 0x12
        /*06b6*/ 	.short	(.L_343 - .L_342)
	.align		4
.L_342:
        /*06b8*/ 	.word	index@(_ZN7cutlass13device_kernelIN5flash11enable_sm90INS1_16FlashAttnFwdSm90INS1_25CollectiveMainloopFwdSm90ILi2EN4cute5tupleIJNS5_1CILi1EEES8_S8_EEENS6_IJNS7_ILi192EEENS7_ILi128EEENS7_ILi64EEEEEELi64ENS_10bfloat16_tEfNS_4arch4Sm90ELb1ELb0ELb0ELb1ELb0ELb1ELb0ELb1ELb1ELb0ELb0ELb0EEENS1_21CollectiveEpilogueFwdINS6_IJSA_SC_SB_EEES9_SE_SG_Li384ELb1ELb0ELb0ELb0EEENS1_36VarlenDynamicPersistentTileSchedulerILi192ELi128ELi384ELi32ELb0ELb0ELb1ELb1ELb1ELb1EEEEEEEEEvNT_6ParamsE)
        /*06bc*/ 	.word	0x00000048
.L_343:


//--------------------- .nv.compat                --------------------------
	.section	.nv.compat,"",@"SHT_CUDA_COMPAT_INFO"
	.align	4
        /*0000*/ 	.byte	0x02, 0x09, 0x01, 0x00, 0x02, 0x02, 0x04, 0x00, 0x02, 0x05, 0x05, 0x00, 0x03, 0x07, 0x01, 0x01
        /*0010*/ 	.byte	0x02, 0x03, 0x01, 0x00, 0x02, 0x06, 0x01, 0x00, 0x04, 0x0b, 0x08, 0x00, 0x00, 0x00, 0x00, 0x00
        /*0020*/ 	.byte	0x00, 0x00, 0x00, 0x00


//--------------------- .nv.info._ZN7cutlass13device_kernelIN5flash11enable_sm90INS1_16FlashAttnFwdSm90INS1_25CollectiveMainloopFwdSm90ILi2EN4cute5tupleIJNS5_1CILi1EEES8_S8_EEENS6_IJNS7_ILi128EEENS7_ILi80EEENS7_ILi256EEEEEELi256ENS_10bfloat16_tEfNS_4arch4Sm90ELb0ELb0ELb0ELb0ELb0ELb0ELb0ELb1ELb1ELb0ELb0ELb0EEENS1_21CollectiveEpilogueFwdINS6_IJSA_SC_SB_EEES9_SE_SG_Li256ELb0ELb0ELb0ELb0EEENS1_29StaticPersistentTileSchedulerILb0EEEEEEEEEvNT_6ParamsE --------------------------
	.section	.nv.info._ZN7cutlass13device_kernelIN5flash11enable_sm90INS1_16FlashAttnFwdSm90INS1_25CollectiveMainloopFwdSm90ILi2EN4cute5tupleIJNS5_1CILi1EEES8_S8_EEENS6_IJNS7_ILi128EEENS7_ILi80EEENS7_ILi256EEEEEELi256ENS_10bfloat16_tEfNS_4arch4Sm90ELb0ELb0ELb0ELb0ELb0ELb0ELb0ELb1ELb1ELb0ELb0ELb0EEENS1_21CollectiveEpilogueFwdINS6_IJSA_SC_SB_EEES9_SE_SG_Li256ELb0ELb0ELb0ELb0EEENS1_29StaticPersistentTileSchedulerILb0EEEEEEEEEvNT_6ParamsE,"",@"SHT_CUDA_INFO"
	.sectionflags	@""
	.align	4


	//----- nvinfo : EIATTR_CUDA_API_VERSION
	.align		4
        /*0000*/ 	.byte	0x04, 0x37
        /*0002*/ 	.short	(.L_345 - .L_344)
.L_344:
        /*0004*/ 	.word	0x00000082


	//----- nvinfo : EIATTR_KPARAM_INFO
	.align		4
.L_345:
        /*0008*/ 	.byte	0x04, 0x17
        /*000a*/ 	.short	(.L_347 - .L_346)
.L_346:
        /*000c*/ 	.word	0x00000000
        /*0010*/ 	.short	0x0000
        /*0012*/ 	.short	0x0070
        /*0014*/ 	.byte	0x00, 0xf0, 0x01, 0x2e


	//----- nvinfo : EIATTR_SPARSE_MMA_MASK
	.align		4
.L_347:
        /*0018*/ 	.byte	0x03, 0x50
        /*001a*/ 	.short	0x0000


	//----- nvinfo : EIATTR_MAXREG_COUNT
	.align		4
        /*001c*/ 	.byte	0x03, 0x1b
        /*001e*/ 	.short	0x00a8


	//----- nvinfo : EIATTR_NUM_BARRIERS
	.align		4
        /*0020*/ 	.byte	0x02, 0x4c
        /*0022*/ 	.byte	0x09
	.zero		1


	//----- nvinfo : EIATTR_EXTERNS
	.align		4
        /*0024*/ 	.byte	0x04, 0x0f
        /*0026*/ 	.short	(.L_349 - .L_348)


	//   ....[0]....
	.align		4
.L_348:
        /*0028*/ 	.word	index@(__assertfail)


	//----- nvinfo : EIATTR_ANNOTATIONS
	.align		4
.L_349:
        /*002c*/ 	.byte	0x04, 0x55
        /*002e*/ 	.short	(.L_351 - .L_350)


	//   ....[0]....
.L_350:
        /*0030*/ 	.word	0x00000001
        /*0034*/ 	.byte	0x40, 0x09, 0x00, 0x00, 0x01, 0x00, 0x00, 0x00, 0x00, 0x0a, 0x00, 0x00, 0x01, 0x00, 0x00, 0x00
        /* <DEDUP_REMOVED lines=14> */
        /*0124*/ 	.byte	0x70, 0xe2, 0x00, 0x00, 0x01, 0x00, 0x00, 0x00, 0x10, 0xe4, 0x00, 0x00


	//----- nvinfo : EIATTR_MERCURY_ISA_VERSION
	.align		4
.L_351:
        /*0130*/ 	.byte	0x03, 0x5f
        /*0132*/ 	.short	0x0101


	//----- nvinfo : EIATTR_INT_WARP_WIDE_INSTR_OFFSETS
	.align		4
        /*0134*/ 	.byte	0x04, 0x31
        /*0136*/ 	.short	(.L_353 - .L_352)


	//   ....[0]....
.L_352:
        /*0138*/ 	.word	0x00000180


	//   ....[1]....
        /*013c*/ 	.word	0x000001b0


	//   ....[2]....
        /*0140*/ 	.word	0x00000240


	//   ....[3]....
        /*0144*/ 	.word	0x0000b7e0


	//   ....[4]....
        /*0148*/ 	.word	0x0000b810


	//   ....[5]....
        /*014c*/ 	.word	0x0000b900


	//   ....[6]....
        /*0150*/ 	.word	0x0000b9c0


	//   ....[7]....
        /*0154*/ 	.word	0x0000ba80


	//----- nvinfo : EIATTR_COOP_GROUP_MASK_REGIDS
	.align		4
.L_353:
        /*0158*/ 	.byte	0x04, 0x29
        /*015a*/ 	.short	(.L_355 - .L_354)


	//   ....[0]....
.L_354:
        /*015c*/ 	.word	0xffffffff


	//   ....[1]....
        /*0160*/ 	.word	0xffffffff


	//   ....[2]....
        /*0164*/ 	.word	0xffffffff


	//   ....[3]....
        /*0168*/ 	.word	0xffffffff


	//   ....[4]....
        /*016c*/ 	.word	0xffffffff


	//   ....[5]....
        /*0170*/ 	.word	0xffffffff


	//   ....[6]....
        /*0174*/ 	.word	0xffffffff


	//   ....[7]....
        /*0178*/ 	.word	0xffffffff


	//   ....[8]....
        /*017c*/ 	.word	0xffffffff


	//   ....[9]....
        /*0180*/ 	.word	0xffffffff


	//   ....[10]....
        /*0184*/ 	.word	0xffffffff


	//   ....[11]....
        /*0188*/ 	.word	0xffffffff


	//   ....[12]....
        /*018c*/ 	.word	0xffffffff


	//   ....[13]....
        /*0190*/ 	.word	0xffffffff


	//   ....[14]....
        /*0194*/ 	.word	0xffffffff


	//   ....[15]....
        /*0198*/ 	.word	0xffffffff


	//   ....[16]....
        /*019c*/ 	.word	0xffffffff


	//   ....[17]....
        /*01a0*/ 	.word	0xffffffff


	//   ....[18]....
        /*01a4*/ 	.word	0xffffffff


	//   ....[19]....
        /*01a8*/ 	.word	0xffffffff


	//   ....[20]....
        /*01ac*/ 	.word	0xffffffff


	//   ....[21]....
        /*01b0*/ 	.word	0xffffffff


	//   ....[22]....
        /*01b4*/ 	.word	0xffffffff


	//   ....[23]....
        /*01b8*/ 	.word	0x0500000f


	//   ....[24]....
        /*01bc*/ 	.word	0x0500000f


	//----- nvinfo : EIATTR_COOP_GROUP_INSTR_OFFSETS
	.align		4
.L_355:
        /*01c0*/ 	.byte	0x04, 0x28
        /*01c2*/ 	.short	(.L_357 - .L_356)


	//   ....[0]....
.L_356:
        /*01c4*/ 	.word	0x00000060


	//   ....[1]....
        /*01c8*/ 	.word	0x00000190


	//   ....[2]....
        /*01cc*/ 	.word	0x00000250


	//   ....[3]....
        /*01d0*/ 	.word	0x000003c0


	//   ....[4]....
        /*01d4*/ 	.word	0x00000520


	//   ....[5]....
        /*01d8*/ 	.word	0x00000640


	//   ....[6]....
        /*01dc*/ 	.word	0x000007a0


	//   ....[7]....
        /*01e0*/ 	.word	0x00000d40


	//   ....[8]....
        /*01e4*/ 	.word	0x00003d00


	//   ....[9]....
        /*01e8*/ 	.word	0x00003d40


	//   ....[10]....
        /*01ec*/ 	.word	0x00004120


	//   ....[11]....
        /*01f0*/ 	.word	0x000041a0


	//   ....[12]....
        /*01f4*/ 	.word	0x00007cb0


	//   ....[13]....
        /*01f8*/ 	.word	0x00007de0


	//   ....[14]....
        /*01fc*/ 	.word	0x00008190


	//   ....[15]....
        /*0200*/ 	.word	0x000081f0


	//   ....[16]....
        /*0204*/ 	.word	0x000092b0


	//   ....[17]....
        /*0208*/ 	.word	0x000092f0


	//   ....[18]....
        /*020c*/ 	.word	0x00009470


	//   ....[19]....
        /*0210*/ 	.word	0x000094a0


	//   ....[20]....
        /*0214*/ 	.word	0x0000ac60


	//   ....[21]....
        /*0218*/ 	.word	0x0000afd0


	//   ....[22]....
        /*021c*/ 	.word	0x0000e390


	//   ....[23]....
        /*0220*/ 	.word	0x0000e870


	//   ....[24]....
        /*0224*/ 	.word	0x0000ed10


	//----- nvinfo : EIATTR_REG_RECONFIG
	.align		4
.L_357:
        /*0228*/ 	.byte	0x01, 0x54
	.zero		2


	//----- nvinfo : EIATTR_SYSCALL_OFFSETS
	.align		4
        /*022c*/ 	.byte	0x04, 0x46
        /*022e*/ 	.short	(.L_359 - .L_358)


	//   ....[0]....
.L_358:
        /*0230*/ 	.word	0x000010b0


	//   ....[1]....
        /*0234*/ 	.word	0x0000b430


	//   ....[2]....
        /*0238*/ 	.word	0x0000b570


	//   ....[3]....
        /*023c*/ 	.word	0x0000b670


	//----- nvinfo : EIATTR_MBARRIER_INSTR_OFFSETS
	.align		4
.L_359:
        /*0240*/ 	.byte	0x04, 0x39
        /*0242*/ 	.short	(.L_361 - .L_360)


	//   ....[0]....
.L_360:
        /*0244*/ 	.word	0x00000270
        /*0248*/ 	.word	0x000000ff
        /*024c*/ 	.word	0x00038800
        /*0250*/ 	.short	0x0100
        /*0252*/ 	.byte	0x06
	.zero		1


	//   ....[1]....
        /*0254*/ 	.word	0x00000280
        /*0258*/ 	.word	0x000000ff
        /*025c*/ 	.word	0x00038820
        /*0260*/ 	.short	0x0100
        /*0262*/ 	.byte	0x06
	.zero		1


	//   ....[2]....
        /*0264*/ 	.word	0x00000370
        /*0268*/ 	.word	0x000000ff
        /*026c*/ 	.word	0x00038830
        /*0270*/ 	.short	0x0100
        /*0272*/ 	.byte	0x08
	.zero		1


	//   ....[3]....
        /*0274*/ 	.word	0x00000380
        /*0278*/ 	.word	0x000000ff
        /*027c*/ 	.word	0x00038840
        /*0280*/ 	.short	0x0100
        /*0282*/ 	.byte	0x08
	.zero		1


	//   ....[4]....
        /*0284*/ 	.word	0x00000390
        /*0288*/ 	.word	0x000000ff
        /*028c*/ 	.word	0x00038838
        /*0290*/ 	.short	0x0100
        /*0292*/ 	.byte	0x08
	.zero		1


	//   ....[5]....
        /*0294*/ 	.word	0x000003a0
        /*0298*/ 	.word	0x000000ff
        /*029c*/ 	.word	0x00038848
        /*02a0*/ 	.short	0x0100
        /*02a2*/ 	.byte	0x08
	.zero		1


	//   ....[6]....
        /*02a4*/ 	.word	0x000004d0
        /*02a8*/ 	.word	0x000000ff
        /*02ac*/ 	.word	0x00038850
        /*02b0*/ 	.short	0x0100
        /*02b2*/ 	.byte	0x08
	.zero		1


	//   ....[7]....
        /*02b4*/ 	.word	0x000004e0
        /*02b8*/ 	.word	0x000000ff
        /*02bc*/ 	.word	0x00038860
        /*02c0*/ 	.short	0x0100
        /*02c2*/ 	.byte	0x08
	.zero		1


	//   ....[8]....
        /*02c4*/ 	.word	0x000004f0
        /*02c8*/ 	.word	0x000000ff
        /*02cc*/ 	.word	0x00038858
        /*02d0*/ 	.short	0x0100
        /*02d2*/ 	.byte	0x08
	.zero		1


	//   ....[9]....
        /*02d4*/ 	.word	0x00000500
        /*02d8*/ 	.word	0x000000ff
        /*02dc*/ 	.word	0x00038868
        /*02e0*/ 	.short	0x0100
        /*02e2*/ 	.byte	0x08
	.zero		1


	//   ....[10]....
        /*02e4*/ 	.word	0x000005f0
        /*02e8*/ 	.word	0x000000ff
        /*02ec*/ 	.word	0x00038870
        /*02f0*/ 	.short	0x0100
        /*02f2*/ 	.byte	0x06
	.zero		1


	//   ....[11]....
        /*02f4*/ 	.word	0x00000600
        /*02f8*/ 	.word	0x000000ff
        /*02fc*/ 	.word	0x00038880
        /*0300*/ 	.short	0x0100
        /*0302*/ 	.byte	0x06
	.zero		1


	//   ....[12]....
        /*0304*/ 	.word	0x00000610
        /*0308*/ 	.word	0x000000ff
        /*030c*/ 	.word	0x00038878
        /*0310*/ 	.short	0x0100
        /*0312*/ 	.byte	0x06
	.zero		1


	//   ....[13]....
        /*0314*/ 	.word	0x00000620
        /*0318*/ 	.word	0x000000ff
        /*031c*/ 	.word	0x00038888
        /*0320*/ 	.short	0x0100
        /*0322*/ 	.byte	0x06
	.zero		1


	//   ....[14]....
        /*0324*/ 	.word	0x00000750
        /*0328*/ 	.word	0x000000ff
        /*032c*/ 	.word	0x00038890
        /*0330*/ 	.short	0x0100
        /*0332*/ 	.byte	0x08
	.zero		1


	//   ....[15]....
        /*0334*/ 	.word	0x00000760
        /*0338*/ 	.word	0x000000ff
        /*033c*/ 	.word	0x000388a0
        /*0340*/ 	.short	0x0100
        /*0342*/ 	.byte	0x08
	.zero		1


	//   ....[16]....
        /*0344*/ 	.word	0x00000770
        /*0348*/ 	.word	0x000000ff
        /*034c*/ 	.word	0x00038898
        /*0350*/ 	.short	0x0100
        /*0352*/ 	.byte	0x08
	.zero		1


	//   ....[17]....
        /*0354*/ 	.word	0x00000780
        /*0358*/ 	.word	0x000000ff
        /*035c*/ 	.word	0x000388a8
        /*0360*/ 	.short	0x0100
        /*0362*/ 	.byte	0x08
	.zero		1


	//   ....[18]....
        /*0364*/ 	.word	0x000008b0
        /*0368*/ 	.word	0x000000ff
        /*036c*/ 	.word	0x000388b0
        /*0370*/ 	.short	0x0100
        /*0372*/ 	.byte	0x08
	.zero		1


	//   ....[19]....
        /*0374*/ 	.word	0x000008c0
        /*0378*/ 	.word	0x000000ff
        /*037c*/ 	.word	0x000388c0
        /*0380*/ 	.short	0x0100
        /*0382*/ 	.byte	0x08
	.zero		1


	//   ....[20]....
        /*0384*/ 	.word	0x000008d0
        /*0388*/ 	.word	0x000000ff
        /*038c*/ 	.word	0x000388b8
        /*0390*/ 	.short	0x0100
        /*0392*/ 	.byte	0x08
	.zero		1


	//   ....[21]....
        /*0394*/ 	.word	0x000008e0
        /*0398*/ 	.word	0x000000ff
        /*039c*/ 	.word	0x000388c8
        /*03a0*/ 	.short	0x0100
        /*03a2*/ 	.byte	0x08
	.zero		1


	//   ....[22]....
        /*03a4*/ 	.word	0x000010f0
        /*03a8*/ 	.word	0x000000ff
        /*03ac*/ 	.word	0x00038800
        /*03b0*/ 	.short	0x010a
        /*03b2*/ 	.byte	0x3d
	.zero		1


	//   ....[23]....
        /*03b4*/ 	.word	0x00001180
        /*03b8*/ 	.word	0x00000000
        /*03bc*/ 	.word	0x00038830
        /*03c0*/ 	.short	0x010a
        /*03c2*/ 	.byte	0x3f
	.zero		1


	//   ....[24]....
        /*03c4*/ 	.word	0x00001200
        /*03c8*/ 	.word	0x00000000
        /*03cc*/ 	.word	0x00038830
        /*03d0*/ 	.short	0x010a
        /*03d2*/ 	.byte	0x3f
	.zero		1


	//   ....[25]....
        /*03d4*/ 	.word	0x00003c30
        /*03d8*/ 	.word	0x00000000
        /*03dc*/ 	.word	0x00000000
        /*03e0*/ 	.short	0x0101
        /*03e2*/ 	.byte	0x3f
	.zero		1


	//   ....[26]....
        /*03e4*/ 	.word	0x00005070
        /*03e8*/ 	.word	0x000000ff
        /*03ec*/ 	.word	0x00038830
        /*03f0*/ 	.short	0x010a
        /*03f2*/ 	.byte	0x27
	.zero		1


	//   ....[27]....
        /*03f4*/ 	.word	0x000050b0
        /*03f8*/ 	.word	0x000000ff
        /*03fc*/ 	.word	0x00038830
        /*0400*/ 	.short	0x010a
        /*0402*/ 	.byte	0x27
	.zero		1


	//   ....[28]....
        /*0404*/ 	.word	0x00007a00
        /*0408*/ 	.word	0x000000ff
        /*040c*/ 	.word	0x00038850
        /*0410*/ 	.short	0x010a
        /*0412*/ 	.byte	0x05
	.zero		1


	//   ....[29]....
        /*0414*/ 	.word	0x00007a40
        /*0418*/ 	.word	0x000000ff
        /*041c*/ 	.word	0x00038850
        /*0420*/ 	.short	0x010a
        /*0422*/ 	.byte	0x05
	.zero		1


	//   ....[30]....
        /*0424*/ 	.word	0x00008560
        /*0428*/ 	.word	0x000000ab
        /*042c*/ 	.word	0x00000000
        /*0430*/ 	.short	0x0101
        /*0432*/ 	.byte	0x3f
	.zero		1


	//   ....[31]....
        /*0434*/ 	.word	0x00008590
        /*0438*/ 	.word	0x000000b2
        /*043c*/ 	.word	0x00000000
        /*0440*/ 	.short	0x0101
        /*0442*/ 	.byte	0x3f
	.zero		1


	//   ....[32]....
        /*0444*/ 	.word	0x00009220
        /*0448*/ 	.word	0x000000ff
        /*044c*/ 	.word	0x00038850
        /*0450*/ 	.short	0x010a
        /*0452*/ 	.byte	0x07
	.zero		1


	//   ....[33]....
        /*0454*/ 	.word	0x00009260
        /*0458*/ 	.word	0x000000ff
        /*045c*/ 	.word	0x00038850
        /*0460*/ 	.short	0x010a
        /*0462*/ 	.byte	0x07
	.zero		1


	//   ....[34]....
        /*0464*/ 	.word	0x00009e20
        /*0468*/ 	.word	0x0000000d
        /*046c*/ 	.word	0x00000000
        /*0470*/ 	.short	0x0101
        /*0472*/ 	.byte	0x3f
	.zero		1


	//   ....[35]....
        /*0474*/ 	.word	0x0000aeb0
        /*0478*/ 	.word	0x000000ff
        /*047c*/ 	.word	0x00000000
        /*0480*/ 	.short	0x0101
        /*0482*/ 	.byte	0x06
	.zero		1


	//   ....[36]....
        /*0484*/ 	.word	0x0000bdc0
        /*0488*/ 	.word	0x00000006
        /*048c*/ 	.word	0x00038840
        /*0490*/ 	.short	0x010a
        /*0492*/ 	.byte	0x3f
	.zero		1


	//   ....[37]....
        /*0494*/ 	.word	0x0000c3f0
        /*0498*/ 	.word	0x00000009
        /*049c*/ 	.word	0x00038820
        /*04a0*/ 	.short	0x010a
        /*04a2*/ 	.byte	0x3f
	.zero		1


	//   ....[38]....
        /*04a4*/ 	.word	0x0000c6d0
        /*04a8*/ 	.word	0x00000002
        /*04ac*/ 	.word	0x00038840
        /*04b0*/ 	.short	0x010a
        /*04b2*/ 	.byte	0x3f
	.zero		1


	//   ....[39]....
        /*04b4*/ 	.word	0x0000c9e0
        /*04b8*/ 	.word	0x00000002
        /*04bc*/ 	.word	0x00000060
        /*04c0*/ 	.short	0x010a
        /*04c2*/ 	.byte	0x3f
	.zero		1


	//   ....[40]....
        /*04c4*/ 	.word	0x0000cfd0
        /*04c8*/ 	.word	0x00000002
        /*04cc*/ 	.word	0x00038840
        /*04d0*/ 	.short	0x010a
        /*04d2*/ 	.byte	0x3f
	.zero		1


	//   ....[41]....
        /*04d4*/ 	.word	0x0000d2e0
        /*04d8*/ 	.word	0x00000002
        /*04dc*/ 	.word	0x00000060
        /*04e0*/ 	.short	0x010a
        /*04e2*/ 	.byte	0x3f
	.zero		1


	//   ....[42]....
        /*04e4*/ 	.word	0x0000d7f0
        /*04e8*/ 	.word	0x00000002
        /*04ec*/ 	.word	0x00038840
        /*04f0*/ 	.short	0x010a
        /*04f2*/ 	.byte	0x3f
	.zero		1


	//   ....[43]....
        /*04f4*/ 	.word	0x0000db10
        /*04f8*/ 	.word	0x00000002
        /*04fc*/ 	.word	0x00000060
        /*0500*/ 	.short	0x010a
        /*0502*/ 	.byte	0x3f
	.zero		1


	//   ....[44]....
        /*0504*/ 	.word	0x0000dee0
        /*0508*/ 	.word	0x00000003
        /*050c*/ 	.word	0x00038860
        /*0510*/ 	.short	0x010a
        /*0512*/ 	.byte	0x3f
	.zero		1


	//   ....[45]....
        /*0514*/ 	.word	0x0000e310
        /*0518*/ 	.word	0x00000000
        /*051c*/ 	.word	0x00038820
        /*0520*/ 	.short	0x010a
        /*0522*/ 	.byte	0x3f
	.zero		1


	//   ....[46]....
        /*0524*/ 	.word	0x0000e4b0
        /*0528*/ 	.word	0x00000006
        /*052c*/ 	.word	0x00000000
        /*0530*/ 	.short	0x010a
        /*0532*/ 	.byte	0x3f
	.zero		1


	//   ....[47]....
        /*0534*/ 	.word	0x0000e520
        /*0538*/ 	.word	0x00000003
        /*053c*/ 	.word	0x00000000
        /*0540*/ 	.short	0x010a
        /*0542*/ 	.byte	0x3f
	.zero		1


	//   ....[48]....
        /*0544*/ 	.word	0x0000e580
        /*0548*/ 	.word	0x00000010
        /*054c*/ 	.word	0x00000000
        /*0550*/ 	.short	0x010a
        /*0552*/ 	.byte	0x3f
	.zero		1


	//   ....[49]....
        /*0554*/ 	.word	0x0000e5b0
        /*0558*/ 	.word	0x00000003
        /*055c*/ 	.word	0x00000000
        /*0560*/ 	.short	0x010a
        /*0562*/ 	.byte	0x3f
	.zero		1


	//   ....[50]....
        /*0564*/ 	.word	0x0000e620
        /*0568*/ 	.word	0x00000003
        /*056c*/ 	.word	0x00038800
        /*0570*/ 	.short	0x010a
        /*0572*/ 	.byte	0x3f
	.zero		1


	//   ....[51]....
        /*0574*/ 	.word	0x0000e670
        /*0578*/ 	.word	0x00000000
        /*057c*/ 	.word	0x00038830
        /*0580*/ 	.short	0x010a
        /*0582*/ 	.byte	0x3f
	.zero		1


	//   ....[52]....
        /*0584*/ 	.word	0x0000e6d0
        /*0588*/ 	.word	0x00000005
        /*058c*/ 	.word	0x00038830
        /*0590*/ 	.short	0x010a
        /*0592*/ 	.byte	0x3f
	.zero		1


	//   ....[53]....
        /*0594*/ 	.word	0x0000e730
        /*0598*/ 	.word	0x00000003
        /*059c*/ 	.word	0x00038850
        /*05a0*/ 	.short	0x010a
        /*05a2*/ 	.byte	0x3f
	.zero		1


	//   ....[54]....
        /*05a4*/ 	.word	0x0000e790
        /*05a8*/ 	.word	0x00000003
        /*05ac*/ 	.word	0x00038850
        /*05b0*/ 	.short	0x010a
        /*05b2*/ 	.byte	0x3f
	.zero		1


	//   ....[55]....
        /*05b4*/ 	.word	0x0000e930
        /*05b8*/ 	.word	0x00000006
        /*05bc*/ 	.word	0x00038840
        /*05c0*/ 	.short	0x010a
        /*05c2*/ 	.byte	0x3f
	.zero		1


	//   ....[56]....
        /*05c4*/ 	.word	0x0000e9b0
        /*05c8*/ 	.word	0x00000007
        /*05cc*/ 	.word	0x00038820
        /*05d0*/ 	.short	0x010a
        /*05d2*/ 	.byte	0x3f
	.zero		1


	//   ....[57]....
        /*05d4*/ 	.word	0x0000ea00
        /*05d8*/ 	.word	0x00000002
        /*05dc*/ 	.word	0x00038840
        /*05e0*/ 	.short	0x010a
        /*05e2*/ 	.byte	0x3f
	.zero		1


	//   ....[58]....
        /*05e4*/ 	.word	0x0000ea50
        /*05e8*/ 	.word	0x00000002
        /*05ec*/ 	.word	0x00000060
        /*05f0*/ 	.short	0x010a
        /*05f2*/ 	.byte	0x3f
	.zero		1


	//   ....[59]....
        /*05f4*/ 	.word	0x0000eaa0
        /*05f8*/ 	.word	0x00000002
        /*05fc*/ 	.word	0x00038840
        /*0600*/ 	.short	0x010a
        /*0602*/ 	.byte	0x3f
	.zero		1


	//   ....[60]....
        /*0604*/ 	.word	0x0000eaf0
        /*0608*/ 	.word	0x00000002
        /*060c*/ 	.word	0x00000060
        /*0610*/ 	.short	0x010a
        /*0612*/ 	.byte	0x3f
	.zero		1


	//   ....[61]....
        /*0614*/ 	.word	0x0000eb40
        /*0618*/ 	.word	0x00000002
        /*061c*/ 	.word	0x00038840
        /*0620*/ 	.short	0x010a
        /*0622*/ 	.byte	0x3f
	.zero		1


	//   ....[62]....
        /*0624*/ 	.word	0x0000eb90
        /*0628*/ 	.word	0x00000002
        /*062c*/ 	.word	0x00000060
        /*0630*/ 	.short	0x010a
        /*0632*/ 	.byte	0x3f
	.zero		1


	//   ....[63]....
        /*0634*/ 	.word	0x0000ebe0
        /*0638*/ 	.word	0x00000003
        /*063c*/ 	.word	0x00038860
        /*0640*/ 	.short	0x010a
        /*0642*/ 	.byte	0x3f
	.zero		1


	//   ....[64]....
        /*0644*/ 	.word	0x0000ec30
        /*0648*/ 	.word	0x00000000
        /*064c*/ 	.word	0x00038820
        /*0650*/ 	.short	0x010a
        /*0652*/ 	.byte	0x3f
	.zero		1


	//   ....[65]....
        /*0654*/ 	.word	0x0000edd0
        /*0658*/ 	.word	0x00000006
        /*065c*/ 	.word	0x00000000
        /*0660*/ 	.short	0x010a
        /*0662*/ 	.byte	0x3f
	.zero		1


	//   ....[66]....
        /*0664*/ 	.word	0x0000ee20
        /*0668*/ 	.word	0x00000003
        /*066c*/ 	.word	0x00000000
        /*0670*/ 	.short	0x010a
        /*0672*/ 	.byte	0x3f
	.zero		1


	//   ....[67]....
        /*0674*/ 	.word	0x0000ee70
        /*0678*/ 	.word	0x00000010
        /*067c*/ 	.word	0x00000000
        /*0680*/ 	.short	0x010a
        /*0682*/ 	.byte	0x3f
	.zero		1


	//----- nvinfo : EIATTR_NUM_MBARRIERS
	.align		4
.L_361:
        /*0684*/ 	.byte	0x03, 0x38
        /*0686*/ 	.short	0x0016


	//----- nvinfo : EIATTR_EXIT_INSTR_OFFSETS
	.align		4
        /*0688*/ 	.byte	0x04, 0x1c
        /*068a*/ 	.short	(.L_363 - .L_362)


	//   ....[0]....
.L_362:
        /*068c*/ 	.word	0x000009f0


	//   ....[1]....
        /*0690*/ 	.word	0x0000af90


	//   ....[2]....
        /*0694*/ 	.word	0x0000aff0


	//   ....[3]....
        /*0698*/ 	.word	0x0000e600


	//----- nvinfo : EIATTR_MAX_THREADS
	.align		4
.L_363:
        /*069c*/ 	.byte	0x04, 0x05
        /*069e*/ 	.short	(.L_365 - .L_364)
.L_364:
        /*06a0*/ 	.word	0x00000180
        /*06a4*/ 	.word	0x00000001
        /*06a8*/ 	.word	0x00000001


	//----- nvinfo : EIATTR_CRS_STACK_SIZE
	.align		4
.L_365:
        /*06ac*/ 	.byte	0x04, 0x1e
        /*06ae*/ 	.short	(.L_367 - .L_366)
.L_366:
        /*06b0*/ 	.word	0x00000000


	//----- nvinfo : EIATTR_CBANK_PARAM_SIZE
	.align		4
.L_367:
        /*06b4*/ 	.byte	0x03, 0x19
        /*06b6*/ 	.short	0x0bf0


	//----- nvinfo : EIATTR_PARAM_CBANK
	.align		4
        /*06b8*/ 	.byte	0x04, 0x0a
        /*06ba*/ 	.short	(.L_369 - .L_368)
	.align		4
.L_368:
        /*06bc*/ 	.word	index@(.nv.constant0._ZN7cutlass13device_kernelIN5flash11enable_sm90INS1_16FlashAttnFwdSm90INS1_25CollectiveMainloopFwdSm90ILi2EN4cute5tupleIJNS5_1CILi1EEES8_S8_EEENS6_IJNS7_ILi128EEENS7_ILi80EEENS7_ILi256EEEEEELi256ENS_10bfloat16_tEfNS_4arch4Sm90ELb0ELb0ELb0ELb0ELb0ELb0ELb0ELb1ELb1ELb0ELb0ELb0EEENS1_21CollectiveEpilogueFwdINS6_IJSA_SC_SB_EEES9_SE_SG_Li256ELb0ELb0ELb0ELb0EEENS1_29StaticPersistentTileSchedulerILb0EEEEEEEEEvNT_6ParamsE)
        /*06c0*/ 	.short	0x0210
        /*06c2*/ 	.short	0x0bf0


	//----- nvinfo : EIATTR_SW_WAR
	.align		4
.L_369:
        /*06c4*/ 	.byte	0x04, 0x36
        /*06c6*/ 	.short	(.L_371 - .L_370)
.L_370:
        /*06c8*/ 	.word	0x00000008
.L_371:


//--------------------- .nv.info._ZN7cutlass13device_kernelIN5flash11enable_sm90INS1_16FlashAttnFwdSm90INS1_25CollectiveMainloopFwdSm90ILi2EN4cute5tupleIJNS5_1CILi2EEENS7_ILi1EEES9_EEENS6_IJNS7_ILi128EEENS7_ILi80EEENS7_ILi256EEEEEELi256ENS_10bfloat16_tEfNS_4arch4Sm90ELb0ELb0ELb0ELb0ELb0ELb0ELb0ELb1ELb1ELb0ELb0ELb0EEENS1_21CollectiveEpilogueFwdINS6_IJSB_SD_SC_EEESA_SF_SH_Li256ELb0ELb0ELb0ELb0EEENS1_29StaticPersistentTileSchedulerILb0EEEEEEEEEvNT_6ParamsE --------------------------
	.section	.nv.info._ZN7cutlass13device_kernelIN5flash11enable_sm90INS1_16FlashAttnFwdSm90INS1_25CollectiveMainloopFwdSm90ILi2EN4cute5tupleIJNS5_1CILi2EEENS7_ILi1EEES9_EEENS6_IJNS7_ILi128EEENS7_ILi80EEENS7_ILi256EEEEEELi256ENS_10bfloat16_tEfNS_4arch4Sm90ELb0ELb0ELb0ELb0ELb0ELb0ELb0ELb1ELb1ELb0ELb0ELb0EEENS1_21CollectiveEpilogueFwdINS6_IJSB_SD_SC_EEESA_SF_SH_Li256ELb0ELb0ELb0ELb0EEENS1_29StaticPersistentTileSchedulerILb0EEEEEEEEEvNT_6ParamsE,"",@"SHT_CUDA_INFO"
	.sectionflags	@""
	.align	4


	//----- nvinfo : EIATTR_CUDA_API_VERSION
	.align		4
        /*0000*/ 	.byte	0x04, 0x37
        /*0002*/ 	.short	(.L_373 - .L_372)
.L_372:
        /*0004*/ 	.word	0x00000082


	//----- nvinfo : EIATTR_KPARAM_INFO
	.align		4
.L_373:
        /*0008*/ 	.byte	0x04, 0x17
        /*000a*/ 	.short	(.L_375 - .L_374)
.L_374:
        /*000c*/ 	.word	0x00000000
        /*0010*/ 	.short	0x0000
        /*0012*/ 	.short	0x0070
        /*0014*/ 	.byte	0x00, 0xf0, 0x01, 0x2e


	//----- nvinfo : EIATTR_SPARSE_MMA_MASK
	.align		4
.L_375:
        /*0018*/ 	.byte	0x03, 0x50
        /*001a*/ 	.short	0x0000


	//----- nvinfo : EIATTR_MAXREG_COUNT
	.align		4
        /*001c*/ 	.byte	0x03, 0x1b
        /*001e*/ 	.short	0x00a8


	//----- nvinfo : EIATTR_NUM_BARRIERS
	.align		4
        /*0020*/ 	.byte	0x02, 0x4c
        /*0022*/ 	.byte	0x09
	.zero		1


	//----- nvinfo : EIATTR_EXTERNS
	.align		4
        /*0024*/ 	.byte	0x04, 0x0f
        /*0026*/ 	.short	(.L_377 - .L_376)


	//   ....[0]....
	.align		4
.L_376:
        /*0028*/ 	.word	index@(__assertfail)


	//----- nvinfo : EIATTR_ANNOTATIONS
	.align		4
.L_377:
        /*002c*/ 	.byte	0x04, 0x55
        /*002e*/ 	.short	(.L_379 - .L_378)


	//   ....[0]....
.L_378:
        /* <DEDUP_REMOVED lines=26> */


	//----- nvinfo : EIATTR_MERCURY_ISA_VERSION
	.align		4
.L_379:
        /*01c0*/ 	.byte	0x03, 0x5f
        /*01c2*/ 	.short	0x0101


	//----- nvinfo : EIATTR_INT_WARP_WIDE_INSTR_OFFSETS
	.align		4
        /*01c4*/ 	.byte	0x04, 0x31
        /*01c6*/ 	.short	(.L_381 - .L_380)


	//   ....[0]....
.L_380:
        /*01c8*/ 	.word	0x00000190


	//   ....[1]....
        /*01cc*/ 	.word	0x000001d0


	//   ....[2]....
        /*01d0*/ 	.word	0x00000240


	//   ....[3]....
        /*01d4*/ 	.word	0x0000b6f0


	//   ....[4]....
        /*01d8*/ 	.word	0x0000b740


	//   ....[5]....
        /*01dc*/ 	.word	0x0000b800


	//   ....[6]....
        /*01e0*/ 	.word	0x0000b8c0


	//   ....[7]....
        /*01e4*/ 	.word	0x0000b980


	//----- nvinfo : EIATTR_COOP_GROUP_MASK_REGIDS
	.align		4
.L_381:
        /*01e8*/ 	.byte	0x04, 0x29
        /*01ea*/ 	.short	(.L_383 - .L_382)


	//   ....[0]....
.L_382:
        /*01ec*/ 	.word	0xffffffff


	//   ....[1]....
        /*01f0*/ 	.word	0xffffffff


	//   ....[2]....
        /*01f4*/ 	.word	0xffffffff


	//   ....[3]....
        /*01f8*/ 	.word	0xffffffff


	//   ....[4]....
        /*01fc*/ 	.word	0xffffffff


	//   ....[5]....
        /*0200*/ 	.word	0xffffffff


	//   ....[6]....
        /*0204*/ 	.word	0xffffffff


	//   ....[7]....
        /*0208*/ 	.word	0xffffffff


	//   ....[8]....
        /*020c*/ 	.word	0xffffffff


	//   ....[9]....
        /*0210*/ 	.word	0xffffffff


	//   ....[10]....
        /*0214*/ 	.word	0xffffffff


	//   ....[11]....
        /*0218*/ 	.word	0xffffffff


	//   ....[12]....
        /*021c*/ 	.word	0xffffffff


	//   ....[13]....
        /*0220*/ 	.word	0xffffffff


	//   ....[14]....
        /*0224*/ 	.word	0xffffffff


	//   ....[15]....
        /*0228*/ 	.word	0xffffffff


	//   ....[16]....
        /*022c*/ 	.word	0xffffffff


	//   ....[17]....
        /*0230*/ 	.word	0xffffffff


	//   ....[18]....
        /*0234*/ 	.word	0xffffffff


	//   ....[19]....
        /*0238*/ 	.word	0xffffffff


	//   ....[20]....
        /*023c*/ 	.word	0xffffffff


	//   ....[21]....
        /*0240*/ 	.word	0xffffffff


	//   ....[22]....
        /*0244*/ 	.word	0xffffffff


	//   ....[23]....
        /*0248*/ 	.word	0xffffffff


	//   ....[24]....
        /*024c*/ 	.word	0x0500000f


	//   ....[25]....
        /*0250*/ 	.word	0x0500000f


	//----- nvinfo : EIATTR_COOP_GROUP_INSTR_OFFSETS
	.align		4
.L_383:
        /*0254*/ 	.byte	0x04, 0x28
        /*0256*/ 	.short	(.L_385 - .L_384)


	//   ....[0]....
.L_384:
        /*0258*/ 	.word	0x00000060


	//   ....[1]....
        /*025c*/ 	.word	0x000001a0


	//   ....[2]....
        /*0260*/ 	.word	0x000001f0


	//   ....[3]....
        /*0264*/ 	.word	0x00000430


	//   ....[4]....
        /*0268*/ 	.word	0x00000660


	//   ....[5]....
        /*026c*/ 	.word	0x00000890


	//   ....[6]....
        /*0270*/ 	.word	0x00000b20


	//   ....[7]....
        /*0274*/ 	.word	0x00000e50


	//   ....[8]....
        /*0278*/ 	.word	0x00001330


	//   ....[9]....
        /*027c*/ 	.word	0x00004340


	//   ....[10]....
        /*0280*/ 	.word	0x00004390


	//   ....[11]....
        /*0284*/ 	.word	0x00004710


	//   ....[12]....
        /*0288*/ 	.word	0x00004790


	//   ....[13]....
        /*028c*/ 	.word	0x00007c60


	//   ....[14]....
        /*0290*/ 	.word	0x00007c70


	//   ....[15]....
        /*0294*/ 	.word	0x00007ca0


	//   ....[16]....
        /*0298*/ 	.word	0x00007cb0


	//   ....[17]....
        /*029c*/ 	.word	0x00009060


	//   ....[18]....
        /*02a0*/ 	.word	0x00009070


	//   ....[19]....
        /*02a4*/ 	.word	0x00009110


	//   ....[20]....
        /*02a8*/ 	.word	0x00009130


	//   ....[21]....
        /*02ac*/ 	.word	0x0000aa40


	//   ....[22]....
        /*02b0*/ 	.word	0x0000ae20


	//   ....[23]....
        /*02b4*/ 	.word	0x0000e4d0


	//   ....[24]....
        /*02b8*/ 	.word	0x0000e9e0


	//   ....[25]....
        /*02bc*/ 	.word	0x0000ee80


	//----- nvinfo : EIATTR_REG_RECONFIG
	.align		4
.L_385:
        /*02c0*/ 	.byte	0x01, 0x54
	.zero		2


	//----- nvinfo : EIATTR_SYSCALL_OFFSETS
	.align		4
        /*02c4*/ 	.byte	0x04, 0x46
        /*02c6*/ 	.short	(.L_387 - .L_386)


	//   ....[0]....
.L_386:
        /*02c8*/ 	.word	0x000016b0


	//   ....[1]....
        /*02cc*/ 	.word	0x0000b330


	//   ....[2]....
        /*02d0*/ 	.word	0x0000b470


	//   ....[3]....
        /*02d4*/ 	.word	0x0000b570


	//----- nvinfo : EIATTR_MBARRIER_INSTR_OFFSETS
	.align		4
.L_387:
        /*02d8*/ 	.byte	0x04, 0x39
        /*02da*/ 	.short	(.L_389 - .L_388)


	//   ....[0]....
.L_388:
        /*02dc*/ 	.word	0x000002d0
        /*02e0*/ 	.word	0x000000ff
        /*02e4*/ 	.word	0x00038800
        /*02e8*/ 	.short	0x0100
        /*02ea*/ 	.byte	0x08
	.zero		1


	//   ....[1]....
        /*02ec*/ 	.word	0x000002e0
        /*02f0*/ 	.word	0x000000ff
        /*02f4*/ 	.word	0x00038820
        /*02f8*/ 	.short	0x0100
        /*02fa*/ 	.byte	0x08
	.zero		1


	//   ....[2]....
        /*02fc*/ 	.word	0x000003d0
        /*0300*/ 	.word	0x000000ff
        /*0304*/ 	.word	0x00038830
        /*0308*/ 	.short	0x0100
        /*030a*/ 	.byte	0x08
	.zero		1


	//   ....[3]....
        /*030c*/ 	.word	0x000003e0
        /*0310*/ 	.word	0x000000ff
        /*0314*/ 	.word	0x00038840
        /*0318*/ 	.short	0x0100
        /*031a*/ 	.byte	0x08
	.zero		1


	//   ....[4]....
        /*031c*/ 	.word	0x000003f0
        /*0320*/ 	.word	0x000000ff
        /*0324*/ 	.word	0x00038838
        /*0328*/ 	.short	0x0100
        /*032a*/ 	.byte	0x08
	.zero		1


	//   ....[5]....
        /*032c*/ 	.word	0x00000400
        /*0330*/ 	.word	0x000000ff
        /*0334*/ 	.word	0x00038848
        /*0338*/ 	.short	0x0100
        /*033a*/ 	.byte	0x08
	.zero		1


	//   ....[6]....
        /*033c*/ 	.word	0x00000610
        /*0340*/ 	.word	0x000000ff
        /*0344*/ 	.word	0x00038850
        /*0348*/ 	.short	0x0100
        /*034a*/ 	.byte	0x08
	.zero		1


	//   ....[7]....
        /*034c*/ 	.word	0x00000620
        /*0350*/ 	.word	0x000000ff
        /*0354*/ 	.word	0x00038860
        /*0358*/ 	.short	0x0100
        /*035a*/ 	.byte	0x08
	.zero		1


	//   ....[8]....
        /*035c*/ 	.word	0x00000630
        /*0360*/ 	.word	0x000000ff
        /*0364*/ 	.word	0x00038858
        /*0368*/ 	.short	0x0100
        /*036a*/ 	.byte	0x08
	.zero		1


	//   ....[9]....
        /*036c*/ 	.word	0x00000640
        /*0370*/ 	.word	0x000000ff
        /*0374*/ 	.word	0x00038868
        /*0378*/ 	.short	0x0100
        /*037a*/ 	.byte	0x08
	.zero		1


	//   ....[10]....
        /*037c*/ 	.word	0x00000840
        /*0380*/ 	.word	0x000000ff
        /*0384*/ 	.word	0x00038870
        /*0388*/ 	.short	0x0100
        /*038a*/ 	.byte	0x08
	.zero		1


	//   ....[11]....
        /*038c*/ 	.word	0x00000850
        /*0390*/ 	.word	0x000000ff
        /*0394*/ 	.word	0x00038880
        /*0398*/ 	.short	0x0100
        /*039a*/ 	.byte	0x08
	.zero		1


	//   ....[12]....
        /*039c*/ 	.word	0x00000860
        /*03a0*/ 	.word	0x000000ff
        /*03a4*/ 	.word	0x00038878
        /*03a8*/ 	.short	0x0100
        /*03aa*/ 	.byte	0x08
	.zero		1


	//   ....[13]....
        /*03ac*/ 	.word	0x00000870
        /*03b0*/ 	.word	0x000000ff
        /*03b4*/ 	.word	0x00038888
        /*03b8*/ 	.short	0x0100
        /*03ba*/ 	.byte	0x08
	.zero		1


	//   ....[14]....
        /*03bc*/ 	.word	0x00000ad0
        /*03c0*/ 	.word	0x000000ff
        /*03c4*/ 	.word	0x00038890
        /*03c8*/ 	.short	0x0100
        /*03ca*/ 	.byte	0x08
	.zero		1


	//   ....[15]....
        /*03cc*/ 	.word	0x00000ae0
        /*03d0*/ 	.word	0x000000ff
        /*03d4*/ 	.word	0x000388a0
        /*03d8*/ 	.short	0x0100
        /*03da*/ 	.byte	0x08
	.zero		1


	//   ....[16]....
        /*03dc*/ 	.word	0x00000af0
        /*03e0*/ 	.word	0x000000ff
        /*03e4*/ 	.word	0x00038898
        /*03e8*/ 	.short	0x0100
        /*03ea*/ 	.byte	0x08
	.zero		1


	//   ....[17]....
        /*03ec*/ 	.word	0x00000b00
        /*03f0*/ 	.word	0x000000ff
        /*03f4*/ 	.word	0x000388a8
        /*03f8*/ 	.short	0x0100
        /*03fa*/ 	.byte	0x08
	.zero		1


	//   ....[18]....
        /*03fc*/ 	.word	0x00000da0
        /*0400*/ 	.word	0x000000ff
        /*0404*/ 	.word	0x000388b0
        /*0408*/ 	.short	0x0100
        /*040a*/ 	.byte	0x08
	.zero		1


	//   ....[19]....
        /*040c*/ 	.word	0x00000db0
        /*0410*/ 	.word	0x000000ff
        /*0414*/ 	.word	0x000388c0
        /*0418*/ 	.short	0x0100
        /*041a*/ 	.byte	0x08
	.zero		1


	//   ....[20]....
        /*041c*/ 	.word	0x00000dc0
        /*0420*/ 	.word	0x000000ff
        /*0424*/ 	.word	0x000388b8
        /*0428*/ 	.short	0x0100
        /*042a*/ 	.byte	0x08
	.zero		1


	//   ....[21]....
        /*042c*/ 	.word	0x00000dd0
        /*0430*/ 	.word	0x000000ff
        /*0434*/ 	.word	0x000388c8
        /*0438*/ 	.short	0x0100
        /*043a*/ 	.byte	0x08
	.zero		1


	//   ....[22]....
        /*043c*/ 	.word	0x00001740
        /*0440*/ 	.word	0x000000ff
        /*0444*/ 	.word	0x00038800
        /*0448*/ 	.short	0x010a
        /*044a*/ 	.byte	0x06
	.zero		1


	//   ....[23]....
        /*044c*/ 	.word	0x000017e0
        /*0450*/ 	.word	0x00000000
        /*0454*/ 	.word	0x00038830
        /*0458*/ 	.short	0x010a
        /*045a*/ 	.byte	0x3f
	.zero		1


	//   ....[24]....
        /*045c*/ 	.word	0x00001820
        /*0460*/ 	.word	0x00000000
        /*0464*/ 	.word	0x00038830
        /*0468*/ 	.short	0x010a
        /*046a*/ 	.byte	0x3f
	.zero		1


	//   ....[25]....
        /*046c*/ 	.word	0x00004a30
        /*0470*/ 	.word	0x00000000
        /*0474*/ 	.word	0x00000000
        /*0478*/ 	.short	0x0101
        /*047a*/ 	.byte	0x3f
	.zero		1


	//   ....[26]....
        /*047c*/ 	.word	0x00005150
        /*0480*/ 	.word	0x000000ff
        /*0484*/ 	.word	0x00038830
        /*0488*/ 	.short	0x010a
        /*048a*/ 	.byte	0x27
	.zero		1


	//   ....[27]....
        /*048c*/ 	.word	0x00005190
        /*0490*/ 	.word	0x000000ff
        /*0494*/ 	.word	0x00038830
        /*0498*/ 	.short	0x010a
        /*049a*/ 	.byte	0x27
	.zero		1


	//   ....[28]....
        /*049c*/ 	.word	0x00007700
        /*04a0*/ 	.word	0x000000ff
        /*04a4*/ 	.word	0x00038850
        /*04a8*/ 	.short	0x010a
        /*04aa*/ 	.byte	0x04
	.zero		1


	//   ....[29]....
        /*04ac*/ 	.word	0x00007740
        /*04b0*/ 	.word	0x000000ff
        /*04b4*/ 	.word	0x00038850
        /*04b8*/ 	.short	0x010a
        /*04ba*/ 	.byte	0x04
	.zero		1


	//   ....[30]....
        /*04bc*/ 	.word	0x00008350
        /*04c0*/ 	.word	0x00000005
        /*04c4*/ 	.word	0x00000000
        /*04c8*/ 	.short	0x0101
        /*04ca*/ 	.byte	0x3f
	.zero		1


	//   ....[31]....
        /*04cc*/ 	.word	0x00008710
        /*04d0*/ 	.word	0x00000098
        /*04d4*/ 	.word	0x00000000
        /*04d8*/ 	.short	0x0101
        /*04da*/ 	.byte	0x3f
	.zero		1


	//   ....[32]....
        /*04dc*/ 	.word	0x00008fd0
        /*04e0*/ 	.word	0x000000ff
        /*04e4*/ 	.word	0x00038850
        /*04e8*/ 	.short	0x010a
        /*04ea*/ 	.byte	0x08
	.zero		1


	//   ....[33]....
        /*04ec*/ 	.word	0x00009010
        /*04f0*/ 	.word	0x000000ff
        /*04f4*/ 	.word	0x00038850
        /*04f8*/ 	.short	0x010a
        /*04fa*/ 	.byte	0x08
	.zero		1


	//   ....[34]....
        /*04fc*/ 	.word	0x0000a390
        /*0500*/ 	.word	0x00000014
        /*0504*/ 	.word	0x00000000
        /*0508*/ 	.short	0x0101
        /*050a*/ 	.byte	0x3f
	.zero		1


	//   ....[35]....
        /*050c*/ 	.word	0x0000acd0
        /*0510*/ 	.word	0x000000ff
        /*0514*/ 	.word	0x00000000
        /*0518*/ 	.short	0x0101
        /*051a*/ 	.byte	0x07
	.zero		1


	//   ....[36]....
        /*051c*/ 	.word	0x0000ace0
        /*0520*/ 	.word	0x000000ff
        /*0524*/ 	.word	0x00000000
        /*0528*/ 	.short	0x0101
        /*052a*/ 	.byte	0x06
	.zero		1


	//   ....[37]....
        /*052c*/ 	.word	0x0000bcf0
        /*0530*/ 	.word	0x00000004
        /*0534*/ 	.word	0x00038840
        /*0538*/ 	.short	0x010a
        /*053a*/ 	.byte	0x3f
	.zero		1


	//   ....[38]....
        /*053c*/ 	.word	0x0000c380
        /*0540*/ 	.word	0x0000000a
        /*0544*/ 	.word	0x00038820
        /*0548*/ 	.short	0x010a
        /*054a*/ 	.byte	0x3f
	.zero		1


	//   ....[39]....
        /*054c*/ 	.word	0x0000c670
        /*0550*/ 	.word	0x00000002
        /*0554*/ 	.word	0x00038840
        /*0558*/ 	.short	0x010a
        /*055a*/ 	.byte	0x3f
	.zero		1


	//   ....[40]....
        /*055c*/ 	.word	0x0000c9c0
        /*0560*/ 	.word	0x00000002
        /*0564*/ 	.word	0x00038860
        /*0568*/ 	.short	0x010a
        /*056a*/ 	.byte	0x3f
	.zero		1


	//   ....[41]....
        /*056c*/ 	.word	0x0000cfb0
        /*0570*/ 	.word	0x00000002
        /*0574*/ 	.word	0x00038840
        /*0578*/ 	.short	0x010a
        /*057a*/ 	.byte	0x3f
	.zero		1


	//   ....[42]....
        /*057c*/ 	.word	0x0000d300
        /*0580*/ 	.word	0x00000002
        /*0584*/ 	.word	0x00038860
        /*0588*/ 	.short	0x010a
        /*058a*/ 	.byte	0x3f
	.zero		1


	//   ....[43]....
        /*058c*/ 	.word	0x0000d860
        /*0590*/ 	.word	0x00000002
        /*0594*/ 	.word	0x00038840
        /*0598*/ 	.short	0x010a
        /*059a*/ 	.byte	0x3f
	.zero		1


	//   ....[44]....
        /*059c*/ 	.word	0x0000dbb0
        /*05a0*/ 	.word	0x00000002
        /*05a4*/ 	.word	0x00038860
        /*05a8*/ 	.short	0x010a
        /*05aa*/ 	.byte	0x3f
	.zero		1


	//   ....[45]....
        /*05ac*/ 	.word	0x0000dfb0
        /*05b0*/ 	.word	0x00000003
        /*05b4*/ 	.word	0x00038860
        /*05b8*/ 	.short	0x010a
        /*05ba*/ 	.byte	0x3f
	.zero		1


	//   ....[46]....
        /*05bc*/ 	.word	0x0000e450
        /*05c0*/ 	.word	0x00000000
        /*05c4*/ 	.word	0x00038820
        /*05c8*/ 	.short	0x010a
        /*05ca*/ 	.byte	0x3f
	.zero		1


	//   ....[47]....
        /*05cc*/ 	.word	0x0000e610
        /*05d0*/ 	.word	0x00000006
        /*05d4*/ 	.word	0x00000000
        /*05d8*/ 	.short	0x010a
        /*05da*/ 	.byte	0x3f
	.zero		1


	//   ....[48]....
        /*05dc*/ 	.word	0x0000e680
        /*05e0*/ 	.word	0x00000003
        /*05e4*/ 	.word	0x00000000
        /*05e8*/ 	.short	0x010a
        /*05ea*/ 	.byte	0x3f
	.zero		1


	//   ....[49]....
        /*05ec*/ 	.word	0x0000e6e0
        /*05f0*/ 	.word	0x00000010
        /*05f4*/ 	.word	0x00000000
        /*05f8*/ 	.short	0x010a
        /*05fa*/ 	.byte	0x3f
	.zero		1


	//   ....[50]....
        /*05fc*/ 	.word	0x0000e710
        /*0600*/ 	.word	0x00000003
        /*0604*/ 	.word	0x00000000
        /*0608*/ 	.short	0x010a
        /*060a*/ 	.byte	0x3f
	.zero		1


	//   ....[51]....
        /*060c*/ 	.word	0x0000e790
        /*0610*/ 	.word	0x00000003
        /*0614*/ 	.word	0x00038800
        /*0618*/ 	.short	0x010a
        /*061a*/ 	.byte	0x3f
	.zero		1


	//   ....[52]....
        /*061c*/ 	.word	0x0000e7e0
        /*0620*/ 	.word	0x00000000
        /*0624*/ 	.word	0x00038830
        /*0628*/ 	.short	0x010a
        /*062a*/ 	.byte	0x3f
	.zero		1


	//   ....[53]....
        /*062c*/ 	.word	0x0000e840
        /*0630*/ 	.word	0x00000004
        /*0634*/ 	.word	0x00038830
        /*0638*/ 	.short	0x010a
        /*063a*/ 	.byte	0x3f
	.zero		1


	//   ....[54]....
        /*063c*/ 	.word	0x0000e8a0
        /*0640*/ 	.word	0x00000003
        /*0644*/ 	.word	0x00038850
        /*0648*/ 	.short	0x010a
        /*064a*/ 	.byte	0x3f
	.zero		1


	//   ....[55]....
        /*064c*/ 	.word	0x0000e900
        /*0650*/ 	.word	0x00000007
        /*0654*/ 	.word	0x00038850
        /*0658*/ 	.short	0x010a
        /*065a*/ 	.byte	0x3f
	.zero		1


	//   ....[56]....
        /*065c*/ 	.word	0x0000eaa0
        /*0660*/ 	.word	0x00000004
        /*0664*/ 	.word	0x00038840
        /*0668*/ 	.short	0x010a
        /*066a*/ 	.byte	0x3f
	.zero		1


	//   ....[57]....
        /*066c*/ 	.word	0x0000eb20
        /*0670*/ 	.word	0x00000007
        /*0674*/ 	.word	0x00038820
        /*0678*/ 	.short	0x010a
        /*067a*/ 	.byte	0x3f
	.zero		1


	//   ....[58]....
        /*067c*/ 	.word	0x0000eb70
        /*0680*/ 	.word	0x00000002
        /*0684*/ 	.word	0x00038840
        /*0688*/ 	.short	0x010a
        /*068a*/ 	.byte	0x3f
	.zero		1


	//   ....[59]....
        /*068c*/ 	.word	0x0000ebc0
        /*0690*/ 	.word	0x00000002
        /*0694*/ 	.word	0x00038860
        /*0698*/ 	.short	0x010a
        /*069a*/ 	.byte	0x3f
	.zero		1


	//   ....[60]....
        /*069c*/ 	.word	0x0000ec10
        /*06a0*/ 	.word	0x00000002
        /*06a4*/ 	.word	0x00038840
        /*06a8*/ 	.short	0x010a
        /*06aa*/ 	.byte	0x3f
	.zero		1


	//   ....[61]....
        /*06ac*/ 	.word	0x0000ec60
        /*06b0*/ 	.word	0x00000002
        /*06b4*/ 	.word	0x00038860
        /*06b8*/ 	.short	0x010a
        /*06ba*/ 	.byte	0x3f
	.zero		1


	//   ....[62]....
        /*06bc*/ 	.word	0x0000ecb0
        /*06c0*/ 	.word	0x00000002
        /*06c4*/ 	.word	0x00038840
        /*06c8*/ 	.short	0x010a
        /*06ca*/ 	.byte	0x3f
	.zero		1


	//   ....[63]....
        /*06cc*/ 	.word	0x0000ed00
        /*06d0*/ 	.word	0x00000002
        /*06d4*/ 	.word	0x00038860
        /*06d8*/ 	.short	0x010a
        /*06da*/ 	.byte	0x3f
	.zero		1


	//   ....[64]....
        /*06dc*/ 	.word	0x0000ed50
        /*06e0*/ 	.word	0x00000003
        /*06e4*/ 	.word	0x00038860
        /*06e8*/ 	.short	0x010a
        /*06ea*/ 	.byte	0x3f
	.zero		1


	//   ....[65]....
        /*06ec*/ 	.word	0x0000eda0
        /*06f0*/ 	.word	0x00000000
        /*06f4*/ 	.word	0x00038820
        /*06f8*/ 	.short	0x010a
        /*06fa*/ 	.byte	0x3f
	.zero		1


	//   ....[66]....
        /*06fc*/ 	.word	0x0000ef40
        /*0700*/ 	.word	0x00000006
        /*0704*/ 	.word	0x00000000
        /*0708*/ 	.short	0x010a
        /*070a*/ 	.byte	0x3f
	.zero		1


	//   ....[67]....
        /*070c*/ 	.word	0x0000ef90
        /*0710*/ 	.word	0x00000003
        /*0714*/ 	.word	0x00000000
        /*0718*/ 	.short	0x010a
        /*071a*/ 	.byte	0x3f
	.zero		1


	//   ....[68]....
        /*071c*/ 	.word	0x0000efe0
        /*0720*/ 	.word	0x00000010
        /*0724*/ 	.word	0x00000000
        /*0728*/ 	.short	0x010a
        /*072a*/ 	.byte	0x3f
	.zero		1


	//----- nvinfo : EIATTR_NUM_MBARRIERS
	.align		4
.L_389:
        /*072c*/ 	.byte	0x03, 0x38
        /*072e*/ 	.short	0x0016


	//----- nvinfo : EIATTR_EXIT_INSTR_OFFSETS
	.align		4
        /*0730*/ 	.byte	0x04, 0x1c
        /*0732*/ 	.short	(.L_391 - .L_390)


	//   ....[0]....
.L_390:
        /*0734*/ 	.word	0x00000f90


	//   ....[1]....
        /*0738*/ 	.word	0x0000ade0


	//   ....[2]....
        /*073c*/ 	.word	0x0000ae40


	//   ....[3]....
        /*0740*/ 	.word	0x0000e760


	//----- nvinfo : EIATTR_MAX_THREADS
	.align		4
.L_391:
        /*0744*/ 	.byte	0x04, 0x05
        /*0746*/ 	.short	(.L_393 - .L_392)
.L_392:
        /*0748*/ 	.word	0x00000180
        /*074c*/ 	.word	0x00000001
        /*0750*/ 	.word	0x00000001


	//----- nvinfo : EIATTR_CRS_STACK_SIZE
	.align		4
.L_393:
        /*0754*/ 	.byte	0x04, 0x1e
        /*0756*/ 	.short	(.L_395 - .L_394)
.L_394:
        /*0758*/ 	.word	0x00000000


	//----- nvinfo : EIATTR_CBANK_PARAM_SIZE
	.align		4
.L_395:
        /*075c*/ 	.byte	0x03, 0x19
        /*075e*/ 	.short	0x0bf0


	//----- nvinfo : EIATTR_PARAM_CBANK
	.align		4
        /*0760*/ 	.byte	0x04, 0x0a
        /*0762*/ 	.short	(.L_397 - .L_396)
	.align		4
.L_396:
        /*0764*/ 	.word	index@(.nv.constant0._ZN7cutlass13device_kernelIN5flash11enable_sm90INS1_16FlashAttnFwdSm90INS1_25CollectiveMainloopFwdSm90ILi2EN4cute5tupleIJNS5_1CILi2EEENS7_ILi1EEES9_EEENS6_IJNS7_ILi128EEENS7_ILi80EEENS7_ILi256EEEEEELi256ENS_10bfloat16_tEfNS_4arch4Sm90ELb0ELb0ELb0ELb0ELb0ELb0ELb0ELb1ELb1ELb0ELb0ELb0EEENS1_21CollectiveEpilogueFwdINS6_IJSB_SD_SC_EEESA_SF_SH_Li256ELb0ELb0ELb0ELb0EEENS1_29StaticPersistentTileSchedulerILb0EEEEEEEEEvNT_6ParamsE)
        /*0768*/ 	.short	0x0210
        /*076a*/ 	.short	0x0bf0


	//----- nvinfo : EIATTR_SW_WAR
	.align		4
.L_397:
        /*076c*/ 	.byte	0x04, 0x36
        /*076e*/ 	.short	(.L_399 - .L_398)
.L_398:
        /*0770*/ 	.word	0x00000008
.L_399:


//--------------------- .nv.info._ZN7cutlass13device_kernelIN5flash11enable_sm90INS1_16FlashAttnFwdSm90INS1_25CollectiveMainloopFwdSm90ILi2EN4cute5tupleIJNS5_1CILi1EEES8_S8_EEENS6_IJNS7_ILi128EEENS7_ILi80EEENS7_ILi256EEEEEELi256ENS_10bfloat16_tEfNS_4arch4Sm90ELb0ELb0ELb0ELb1ELb0ELb0ELb0ELb1ELb1ELb0ELb0ELb0EEENS1_21CollectiveEpilogueFwdINS6_IJSA_SC_SB_EEES9_SE_SG_Li256ELb1ELb0ELb0ELb0EEENS1_36VarlenDynamicPersistentTileSchedulerILi128ELi80ELi256ELi32ELb0ELb0ELb1ELb0ELb1ELb1EEEEEEEEEvNT_6ParamsE --------------------------
	.section	.nv.info._ZN7cutlass13device_kernelIN5flash11enable_sm90INS1_16FlashAttnFwdSm90INS1_25CollectiveMainloopFwdSm90ILi2EN4cute5tupleIJNS5_1CILi1EEES8_S8_EEENS6_IJNS7_ILi128EEENS7_ILi80EEENS7_ILi256EEEEEELi256ENS_10bfloat16_tEfNS_4arch4Sm90ELb0ELb0ELb0ELb1ELb0ELb0ELb0ELb1ELb1ELb0ELb0ELb0EEENS1_21CollectiveEpilogueFwdINS6_IJSA_SC_SB_EEES9_SE_SG_Li256ELb1ELb0ELb0ELb0EEENS1_36VarlenDynamicPersistentTileSchedulerILi128ELi80ELi256ELi32ELb0ELb0ELb1ELb0ELb1ELb1EEEEEEEEEvNT_6ParamsE,"",@"SHT_CUDA_INFO"
	.sectionflags	@""
	.align	4


	//----- nvinfo : EIATTR_CUDA_API_VERSION
	.align		4
        /*0000*/ 	.byte	0x04, 0x37
        /*0002*/ 	.short	(.L_401 - .L_400)
.L_400:
        /*0004*/ 	.word	0x00000082


	//----- nvinfo : EIATTR_KPARAM_INFO
	.align		4
.L_401:
        /*0008*/ 	.byte	0x04, 0x17
        /*000a*/ 	.short	(.L_403 - .L_402)
.L_402:
        /*000c*/ 	.word	0x00000000
        /*0010*/ 	.short	0x0000
        /*0012*/ 	.short	0x0070
        /*0014*/ 	.byte	0x00, 0xf0, 0x01, 0x28


	//----- nvinfo : EIATTR_SPARSE_MMA_MASK
	.align		4
.L_403:
        /*0018*/ 	.byte	0x03, 0x50
        /*001a*/ 	.short	0x0000


	//----- nvinfo : EIATTR_MAXREG_COUNT
	.align		4
        /*001c*/ 	.byte	0x03, 0x1b
        /*001e*/ 	.short	0x00a8


	//----- nvinfo : EIATTR_NUM_BARRIERS
	.align		4
        /*0020*/ 	.byte	0x02, 0x4c
        /*0022*/ 	.byte	0x09
	.zero		1


	//----- nvinfo : EIATTR_EXTERNS
	.align		4
        /*0024*/ 	.byte	0x04, 0x0f
        /*0026*/ 	.short	(.L_405 - .L_404)


	//   ....[0]....
	.align		4
.L_404:
        /*0028*/ 	.word	index@(__assertfail)


	//----- nvinfo : EIATTR_ANNOTATIONS
	.align		4
.L_405:
        /*002c*/ 	.byte	0x04, 0x55
        /*002e*/ 	.short	(.L_407 - .L_406)


	//   ....[0]....
.L_406:
        /* <DEDUP_REMOVED lines=39> */


	//----- nvinfo : EIATTR_MERCURY_ISA_VERSION
	.align		4
.L_407:
        /*0290*/ 	.byte	0x03, 0x5f
        /*0292*/ 	.short	0x0101


	//----- nvinfo : EIATTR_UNUSED_LOAD_BYTE_OFFSET
	.align		4
        /*0294*/ 	.byte	0x04, 0x44
        /*0296*/ 	.short	(.L_409 - .L_408)


	//   ....[0]....
.L_408:
        /*0298*/ 	.word	0x00000a40
        /*029c*/ 	.word	0x0000fff0


	//   ....[1]....
        /*02a0*/ 	.word	0x0000a630
        /*02a4*/ 	.word	0x0000fff0


	//----- nvinfo : EIATTR_INT_WARP_WIDE_INSTR_OFFSETS
	.align		4
.L_409:
        /*02a8*/ 	.byte	0x04, 0x31
        /*02aa*/ 	.short	(.L_411 - .L_410)


	//   ....[0]....
.L_410:
        /*02ac*/ 	.word	0x00000160


	//   ....[1]....
        /*02b0*/ 	.word	0x000001a0


	//   ....[2]....
        /*02b4*/ 	.word	0x00000210


	//   ....[3]....
        /*02b8*/ 	.word	0x00008120


	//   ....[4]....
        /*02bc*/ 	.word	0x0000e150


	//   ....[5]....
        /*02c0*/ 	.word	0x0000e1f0


	//   ....[6]....
        /*02c4*/ 	.word	0x0000e680


	//   ....[7]....
        /*02c8*/ 	.word	0x0000e6b0


	//   ....[8]....
        /*02cc*/ 	.word	0x0000e8c0


	//   ....[9]....
        /*02d0*/ 	.word	0x0000e9b0


	//   ....[10]....
        /*02d4*/ 	.word	0x0000eaa0


	//   ....[11]....
        /*02d8*/ 	.word	0x000111a0


	//   ....[12]....
        /*02dc*/ 	.word	0x00011240


	//----- nvinfo : EIATTR_COOP_GROUP_MASK_REGIDS
	.align		4
.L_411:
        /*02e0*/ 	.byte	0x04, 0x29
        /*02e2*/ 	.short	(.L_413 - .L_412)


	//   ....[0]....
.L_412:
        /*02e4*/ 	.word	0xffffffff


	//   ....[1]....
        /*02e8*/ 	.word	0xffffffff


	//   ....[2]....
        /*02ec*/ 	.word	0xffffffff


	//   ....[3]....
        /*02f0*/ 	.word	0xffffffff


	//   ....[4]....
        /*02f4*/ 	.word	0xffffffff


	//   ....[5]....
        /*02f8*/ 	.word	0xffffffff


	//   ....[6]....
        /*02fc*/ 	.word	0xffffffff


	//   ....[7]....
        /*0300*/ 	.word	0xffffffff


	//   ....[8]....
        /*0304*/ 	.word	0xffffffff


	//   ....[9]....
        /*0308*/ 	.word	0xffffffff


	//   ....[10]....
        /*030c*/ 	.word	0xffffffff


	//   ....[11]....
        /*0310*/ 	.word	0xffffffff


	//   ....[12]....
        /*0314*/ 	.word	0xffffffff


	//   ....[13]....
        /*0318*/ 	.word	0xffffffff


	//   ....[14]....
        /*031c*/ 	.word	0xffffffff


	//   ....[15]....
        /*0320*/ 	.word	0xffffffff


	//   ....[16]....
        /*0324*/ 	.word	0xffffffff


	//   ....[17]....
        /*0328*/ 	.word	0xffffffff


	//   ....[18]....
        /*032c*/ 	.word	0xffffffff


	//   ....[19]....
        /*0330*/ 	.word	0xffffffff


	//   ....[20]....
        /*0334*/ 	.word	0xffffffff


	//   ....[21]....
        /*0338*/ 	.word	0xffffffff


	//   ....[22]....
        /*033c*/ 	.word	0xffffffff


	//   ....[23]....
        /*0340*/ 	.word	0xffffffff


	//   ....[24]....
        /*0344*/ 	.word	0xffffffff


	//   ....[25]....
        /*0348*/ 	.word	0xffffffff


	//   ....[26]....
        /*034c*/ 	.word	0xffffffff


	//   ....[27]....
        /*0350*/ 	.word	0xffffffff


	//   ....[28]....
        /*0354*/ 	.word	0xffffffff


	//   ....[29]....
        /*0358*/ 	.word	0xffffffff


	//   ....[30]....
        /*035c*/ 	.word	0xffffffff


	//   ....[31]....
        /*0360*/ 	.word	0xffffffff


	//   ....[32]....
        /*0364*/ 	.word	0xffffffff


	//   ....[33]....
        /*0368*/ 	.word	0xffffffff


	//   ....[34]....
        /*036c*/ 	.word	0xffffffff


	//   ....[35]....
        /*0370*/ 	.word	0xffffffff


	//   ....[36]....
        /*0374*/ 	.word	0xffffffff


	//   ....[37]....
        /*0378*/ 	.word	0xffffffff


	//   ....[38]....
        /*037c*/ 	.word	0xffffffff


	//   ....[39]....
        /*0380*/ 	.word	0xffffffff


	//   ....[40]....
        /*0384*/ 	.word	0xffffffff


	//   ....[41]....
        /*0388*/ 	.word	0xffffffff


	//   ....[42]....
        /*038c*/ 	.word	0xffffffff


	//   ....[43]....
        /*0390*/ 	.word	0xffffffff


	//   ....[44]....
        /*0394*/ 	.word	0xffffffff


	//   ....[45]....
        /*0398*/ 	.word	0xffffffff


	//   ....[46]....
        /*039c*/ 	.word	0xffffffff


	//   ....[47]....
        /*03a0*/ 	.word	0xffffffff


	//   ....[48]....
        /*03a4*/ 	.word	0xffffffff


	//   ....[49]....
        /*03a8*/ 	.word	0xffffffff


	//   ....[50]....
        /*03ac*/ 	.word	0xffffffff


	//   ....[51]....
        /*03b0*/ 	.word	0xffffffff


	//   ....[52]....
        /*03b4*/ 	.word	0xffffffff


	//   ....[53]....
        /*03b8*/ 	.word	0xffffffff


	//   ....[54]....
        /*03bc*/ 	.word	0x0500000f


	//   ....[55]....
        /*03c0*/ 	.word	0x0500000f


	//   ....[56]....
        /*03c4*/ 	.word	0x0500000f


	//   ....[57]....
        /*03c8*/ 	.word	0x0500000f


	//   ....[58]....
        /*03cc*/ 	.word	0x0500000f


	//   ....[59]....
        /*03d0*/ 	.word	0x0500000f


	//   ....[60]....
        /*03d4*/ 	.word	0x0500000f


	//   ....[61]....
        /*03d8*/ 	.word	0x0500000f


	//   ....[62]....
        /*03dc*/ 	.word	0x0500000f


	//   ....[63]....
        /*03e0*/ 	.word	0x0500000f


	//   ....[64]....
        /*03e4*/ 	.word	0x0500000f


	//   ....[65]....
        /*03e8*/ 	.word	0x0500000f


	//   ....[66]....
        /*03ec*/ 	.word	0x0500000f


	//   ....[67]....
        /*03f0*/ 	.word	0x0500000f


	//   ....[68]....
        /*03f4*/ 	.word	0x0500000f


	//   ....[69]....
        /*03f8*/ 	.word	0x0500000f


	//   ....[70]....
        /*03fc*/ 	.word	0x0500000f


	//   ....[71]....
        /*0400*/ 	.word	0x0500000f


	//   ....[72]....
        /*0404*/ 	.word	0x0500000f


	//----- nvinfo : EIATTR_COOP_GROUP_INSTR_OFFSETS
	.align		4
.L_413:
        /*0408*/ 	.byte	0x04, 0x28
        /*040a*/ 	.short	(.L_415 - .L_414)


	//   ....[0]....
.L_414:
        /*040c*/ 	.word	0x00000060


	//   ....[1]....
        /*0410*/ 	.word	0x00000170


	//   ....[2]....
        /*0414*/ 	.word	0x000001c0


	//   ....[3]....
        /*0418*/ 	.word	0x000003f0


	//   ....[4]....
        /*041c*/ 	.word	0x00000550


	//   ....[5]....
        /*0420*/ 	.word	0x00000670


	//   ....[6]....
        /*0424*/ 	.word	0x000007d0


	//   ....[7]....
        /*0428*/ 	.word	0x00001600


	//   ....[8]....
        /*042c*/ 	.word	0x000044a0


	//   ....[9]....
        /*0430*/ 	.word	0x000044e0


	//   ....[10]....
        /*0434*/ 	.word	0x00004880


	//   ....[11]....
        /*0438*/ 	.word	0x00004900


	//   ....[12]....
        /*043c*/ 	.word	0x00008380


	//   ....[13]....
        /*0440*/ 	.word	0x000084a0


	//   ....[14]....
        /*0444*/ 	.word	0x00008930


	//   ....[15]....
        /*0448*/ 	.word	0x00008950


	//   ....[16]....
        /*044c*/ 	.word	0x00009940


	//   ....[17]....
        /*0450*/ 	.word	0x00009a00


	//   ....[18]....
        /*0454*/ 	.word	0x00009ad0


	//   ....[19]....
        /*0458*/ 	.word	0x00009cb0


	//   ....[20]....
        /*045c*/ 	.word	0x0000d270


	//   ....[21]....
        /*0460*/ 	.word	0x0000d410


	//   ....[22]....
        /*0464*/ 	.word	0x0000d440


	//   ....[23]....
        /*0468*/ 	.word	0x0000d480


	//   ....[24]....
        /*046c*/ 	.word	0x0000d4e0


	//   ....[25]....
        /*0470*/ 	.word	0x0000d540


	//   ....[26]....
        /*0474*/ 	.word	0x0000d580


	//   ....[27]....
        /*0478*/ 	.word	0x0000d740


	//   ....[28]....
        /*047c*/ 	.word	0x0000d7a0


	//   ....[29]....
        /*0480*/ 	.word	0x0000d7e0


	//   ....[30]....
        /*0484*/ 	.word	0x0000d820


	//   ....[31]....
        /*0488*/ 	.word	0x0000d850


	//   ....[32]....
        /*048c*/ 	.word	0x0000d880


	//   ....[33]....
        /*0490*/ 	.word	0x0000d910


	//   ....[34]....
        /*0494*/ 	.word	0x0000d940


	//   ....[35]....
        /*0498*/ 	.word	0x0000d9d0


	//   ....[36]....
        /*049c*/ 	.word	0x00011700


	//   ....[37]....
        /*04a0*/ 	.word	0x00011710


	//   ....[38]....
        /*04a4*/ 	.word	0x00011830


	//   ....[39]....
        /*04a8*/ 	.word	0x00011890


	//   ....[40]....
        /*04ac*/ 	.word	0x000118d0


	//   ....[41]....
        /*04b0*/ 	.word	0x00011910


	//   ....[42]....
        /*04b4*/ 	.word	0x00011940


	//   ....[43]....
        /*04b8*/ 	.word	0x00011970


	//   ....[44]....
        /*04bc*/ 	.word	0x00011b10


	//   ....[45]....
        /*04c0*/ 	.word	0x00011b70


	//   ....[46]....
        /*04c4*/ 	.word	0x00011bb0


	//   ....[47]....
        /*04c8*/ 	.word	0x00011bf0


	//   ....[48]....
        /*04cc*/ 	.word	0x00011c20


	//   ....[49]....
        /*04d0*/ 	.word	0x00011c50


	//   ....[50]....
        /*04d4*/ 	.word	0x00011d10


	//   ....[51]....
        /*04d8*/ 	.word	0x00011d30


	//   ....[52]....
        /*04dc*/ 	.word	0x00011da0


	//   ....[53]....
        /*04e0*/ 	.word	0x000121f0


	//   ....[54]....
        /*04e4*/ 	.word	0x00012700


	//   ....[55]....
        /*04e8*/ 	.word	0x00012b20


	//   ....[56]....
        /*04ec*/ 	.word	0x00012bb0


	//   ....[57]....
        /*04f0*/ 	.word	0x00012c50


	//   ....[58]....
        /*04f4*/ 	.word	0x00012d00


	//   ....[59]....
        /*04f8*/ 	.word	0x00012d80


	//   ....[60]....
        /*04fc*/ 	.word	0x00012e00


	//   ....[61]....
        /*0500*/ 	.word	0x00012e80


	//   ....[62]....
        /*0504*/ 	.word	0x00012f00


	//   ....[63]....
        /*0508*/ 	.word	0x00012f90


	//   ....[64]....
        /*050c*/ 	.word	0x00013040


	//   ....[65]....
        /*0510*/ 	.word	0x000130c0


	//   ....[66]....
        /*0514*/ 	.word	0x00013140


	//   ....[67]....
        /*0518*/ 	.word	0x000131c0


	//   ....[68]....
        /*051c*/ 	.word	0x00013240


	//   ....[69]....
        /*0520*/ 	.word	0x000132b0


	//   ....[70]....
        /*0524*/ 	.word	0x00013350


	//   ....[71]....
        /*0528*/ 	.word	0x000133e0


	//   ....[72]....
        /*052c*/ 	.word	0x00013500


	//----- nvinfo : EIATTR_REG_RECONFIG
	.align		4
.L_415:
        /*0530*/ 	.byte	0x01, 0x54
	.zero		2


	//----- nvinfo : EIATTR_SYSCALL_OFFSETS
	.align		4
        /*0534*/ 	.byte	0x04, 0x46
        /*0536*/ 	.short	(.L_417 - .L_416)


	//   ....[0]....
.L_416:
        /*0538*/ 	.word	0x000017e0


	//   ....[1]....
        /*053c*/ 	.word	0x0000e380


	//   ....[2]....
        /*0540*/ 	.word	0x0000e4c0


	//   ....[3]....
        /*0544*/ 	.word	0x0000e5c0


	//----- nvinfo : EIATTR_MBARRIER_INSTR_OFFSETS
	.align		4
.L_417:
        /*0548*/ 	.byte	0x04, 0x39
        /*054a*/ 	.short	(.L_419 - .L_418)


	//   ....[0]....
.L_418:
        /*054c*/ 	.word	0x000002a0
        /*0550*/ 	.word	0x000000ff
        /*0554*/ 	.word	0x00038800
        /*0558*/ 	.short	0x0100
        /*055a*/ 	.byte	0x08
	.zero		1


	//   ....[1]....
        /*055c*/ 	.word	0x000002b0
        /*0560*/ 	.word	0x000000ff
        /*0564*/ 	.word	0x00038820
        /*0568*/ 	.short	0x0100
        /*056a*/ 	.byte	0x08
	.zero		1


	//   ....[2]....
        /*056c*/ 	.word	0x000003a0
        /*0570*/ 	.word	0x000000ff
        /*0574*/ 	.word	0x00038830
        /*0578*/ 	.short	0x0100
        /*057a*/ 	.byte	0x08
	.zero		1


	//   ....[3]....
        /*057c*/ 	.word	0x000003b0
        /*0580*/ 	.word	0x000000ff
        /*0584*/ 	.word	0x00038840
        /*0588*/ 	.short	0x0100
        /*058a*/ 	.byte	0x08
	.zero		1


	//   ....[4]....
        /*058c*/ 	.word	0x000003c0
        /*0590*/ 	.word	0x000000ff
        /*0594*/ 	.word	0x00038838
        /*0598*/ 	.short	0x0100
        /*059a*/ 	.byte	0x08
	.zero		1


	//   ....[5]....
        /*059c*/ 	.word	0x000003d0
        /*05a0*/ 	.word	0x000000ff
        /*05a4*/ 	.word	0x00038848
        /*05a8*/ 	.short	0x0100
        /*05aa*/ 	.byte	0x08
	.zero		1


	//   ....[6]....
        /*05ac*/ 	.word	0x00000500
        /*05b0*/ 	.word	0x000000ff
        /*05b4*/ 	.word	0x00038850
        /*05b8*/ 	.short	0x0100
        /*05ba*/ 	.byte	0x08
	.zero		1


	//   ....[7]....
        /*05bc*/ 	.word	0x00000510
        /*05c0*/ 	.word	0x000000ff
        /*05c4*/ 	.word	0x00038860
        /*05c8*/ 	.short	0x0100
        /*05ca*/ 	.byte	0x08
	.zero		1


	//   ....[8]....
        /*05cc*/ 	.word	0x00000520
        /*05d0*/ 	.word	0x000000ff
        /*05d4*/ 	.word	0x00038858
        /*05d8*/ 	.short	0x0100
        /*05da*/ 	.byte	0x08
	.zero		1


	//   ....[9]....
        /*05dc*/ 	.word	0x00000530
        /*05e0*/ 	.word	0x000000ff
        /*05e4*/ 	.word	0x00038868
        /*05e8*/ 	.short	0x0100
        /*05ea*/ 	.byte	0x08
	.zero		1


	//   ....[10]....
        /*05ec*/ 	.word	0x00000620
        /*05f0*/ 	.word	0x000000ff
        /*05f4*/ 	.word	0x00038870
        /*05f8*/ 	.short	0x0100
        /*05fa*/ 	.byte	0x06
	.zero		1


	//   ....[11]....
        /*05fc*/ 	.word	0x00000630
        /*0600*/ 	.word	0x000000ff
        /*0604*/ 	.word	0x00038880
        /*0608*/ 	.short	0x0100
        /*060a*/ 	.byte	0x06
	.zero		1


	//   ....[12]....
        /*060c*/ 	.word	0x00000640
        /*0610*/ 	.word	0x000000ff
        /*0614*/ 	.word	0x00038878
        /*0618*/ 	.short	0x0100
        /*061a*/ 	.byte	0x06
	.zero		1


	//   ....[13]....
        /*061c*/ 	.word	0x00000650
        /*0620*/ 	.word	0x000000ff
        /*0624*/ 	.word	0x00038888
        /*0628*/ 	.short	0x0100
        /*062a*/ 	.byte	0x06
	.zero		1


	//   ....[14]....
        /*062c*/ 	.word	0x00000780
        /*0630*/ 	.word	0x000000ff
        /*0634*/ 	.word	0x00038890
        /*0638*/ 	.short	0x0100
        /*063a*/ 	.byte	0x08
	.zero		1


	//   ....[15]....
        /*063c*/ 	.word	0x00000790
        /*0640*/ 	.word	0x000000ff
        /*0644*/ 	.word	0x000388a0
        /*0648*/ 	.short	0x0100
        /*064a*/ 	.byte	0x08
	.zero		1


	//   ....[16]....
        /*064c*/ 	.word	0x000007a0
        /*0650*/ 	.word	0x000000ff
        /*0654*/ 	.word	0x00038898
        /*0658*/ 	.short	0x0100
        /*065a*/ 	.byte	0x08
	.zero		1


	//   ....[17]....
        /*065c*/ 	.word	0x000007b0
        /*0660*/ 	.word	0x000000ff
        /*0664*/ 	.word	0x000388a8
        /*0668*/ 	.short	0x0100
        /*066a*/ 	.byte	0x08
	.zero		1


	//   ....[18]....
        /*066c*/ 	.word	0x000008e0
        /*0670*/ 	.word	0x000000ff
        /*0674*/ 	.word	0x000388b0
        /*0678*/ 	.short	0x0100
        /*067a*/ 	.byte	0x08
	.zero		1


	//   ....[19]....
        /*067c*/ 	.word	0x000008f0
        /*0680*/ 	.word	0x000000ff
        /*0684*/ 	.word	0x000388c0
        /*0688*/ 	.short	0x0100
        /*068a*/ 	.byte	0x08
	.zero		1


	//   ....[20]....
        /*068c*/ 	.word	0x00000900
        /*0690*/ 	.word	0x000000ff
        /*0694*/ 	.word	0x000388b8
        /*0698*/ 	.short	0x0100
        /*069a*/ 	.byte	0x08
	.zero		1


	//   ....[21]....
        /*069c*/ 	.word	0x00000910
        /*06a0*/ 	.word	0x000000ff
        /*06a4*/ 	.word	0x000388c8
        /*06a8*/ 	.short	0x0100
        /*06aa*/ 	.byte	0x08
	.zero		1


	//   ....[22]....
        /*06ac*/ 	.word	0x000018b0
        /*06b0*/ 	.word	0x00000005
        /*06b4*/ 	.word	0x00038800
        /*06b8*/ 	.short	0x010a
        /*06ba*/ 	.byte	0x3f
	.zero		1


	//   ....[23]....
        /*06bc*/ 	.word	0x00001920
        /*06c0*/ 	.word	0x00000000
        /*06c4*/ 	.word	0x00038830
        /*06c8*/ 	.short	0x010a
        /*06ca*/ 	.byte	0x3f
	.zero		1


	//   ....[24]....
        /*06cc*/ 	.word	0x00001990
        /*06d0*/ 	.word	0x00000000
        /*06d4*/ 	.word	0x00038830
        /*06d8*/ 	.short	0x010a
        /*06da*/ 	.byte	0x3f
	.zero		1


	//   ....[25]....
        /*06dc*/ 	.word	0x000043f0
        /*06e0*/ 	.word	0x00000000
        /*06e4*/ 	.word	0x00000000
        /*06e8*/ 	.short	0x0101
        /*06ea*/ 	.byte	0x3f
	.zero		1


	//   ....[26]....
        /*06ec*/ 	.word	0x00005790
        /*06f0*/ 	.word	0x000000ff
        /*06f4*/ 	.word	0x00038830
        /*06f8*/ 	.short	0x010a
        /*06fa*/ 	.byte	0x3d
	.zero		1


	//   ....[27]....
        /*06fc*/ 	.word	0x000057d0
        /*0700*/ 	.word	0x000000ff
        /*0704*/ 	.word	0x00038830
        /*0708*/ 	.short	0x010a
        /*070a*/ 	.byte	0x3d
	.zero		1


	//   ....[28]....
        /*070c*/ 	.word	0x00008070
        /*0710*/ 	.word	0x000000ff
        /*0714*/ 	.word	0x00038850
        /*0718*/ 	.short	0x010a
        /*071a*/ 	.byte	0x04
	.zero		1


	//   ....[29]....
        /*071c*/ 	.word	0x000080b0
        /*0720*/ 	.word	0x000000ff
        /*0724*/ 	.word	0x00038850
        /*0728*/ 	.short	0x010a
        /*072a*/ 	.byte	0x04
	.zero		1


	//   ....[30]....
        /*072c*/ 	.word	0x00008e70
        /*0730*/ 	.word	0x000000ff
        /*0734*/ 	.word	0x00000000
        /*0738*/ 	.short	0x0101
        /*073a*/ 	.byte	0x3d
	.zero		1


	//   ....[31]....
        /*073c*/ 	.word	0x00008ed0
        /*0740*/ 	.word	0x000000ff
        /*0744*/ 	.word	0x00000000
        /*0748*/ 	.short	0x0101
        /*074a*/ 	.byte	0x04
	.zero		1


	//   ....[32]....
        /*074c*/ 	.word	0x000098a0
        /*0750*/ 	.word	0x0000000b
        /*0754*/ 	.word	0x00038850
        /*0758*/ 	.short	0x010a
        /*075a*/ 	.byte	0x3f
	.zero		1


	//   ....[33]....
        /*075c*/ 	.word	0x000098e0
        /*0760*/ 	.word	0x0000000b
        /*0764*/ 	.word	0x00038850
        /*0768*/ 	.short	0x010a
        /*076a*/ 	.byte	0x3f
	.zero		1


	//   ....[34]....
        /*076c*/ 	.word	0x00009dd0
        /*0770*/ 	.word	0x0000000b
        /*0774*/ 	.word	0x00000000
        /*0778*/ 	.short	0x0101
        /*077a*/ 	.byte	0x3f
	.zero		1


	//   ....[35]....
        /*077c*/ 	.word	0x0000be20
        /*0780*/ 	.word	0x000000ad
        /*0784*/ 	.word	0x00000000
        /*0788*/ 	.short	0x0101
        /*078a*/ 	.byte	0x3f
	.zero		1


	//   ....[36]....
        /*078c*/ 	.word	0x0000ee10
        /*0790*/ 	.word	0x00000008
        /*0794*/ 	.word	0x00038840
        /*0798*/ 	.short	0x010a
        /*079a*/ 	.byte	0x3f
	.zero		1


	//   ....[37]....
        /*079c*/ 	.word	0x0000f490
        /*07a0*/ 	.word	0x00000009
        /*07a4*/ 	.word	0x00038820
        /*07a8*/ 	.short	0x010a
        /*07aa*/ 	.byte	0x3f
	.zero		1


	//   ....[38]....
        /*07ac*/ 	.word	0x0000f7e0
        /*07b0*/ 	.word	0x00000002
        /*07b4*/ 	.word	0x00038840
        /*07b8*/ 	.short	0x010a
        /*07ba*/ 	.byte	0x3f
	.zero		1


	//   ....[39]....
        /*07bc*/ 	.word	0x0000fb30
        /*07c0*/ 	.word	0x00000003
        /*07c4*/ 	.word	0x00000060
        /*07c8*/ 	.short	0x010a
        /*07ca*/ 	.byte	0x3f
	.zero		1


	//   ....[40]....
        /*07cc*/ 	.word	0x000101b0
        /*07d0*/ 	.word	0x00000002
        /*07d4*/ 	.word	0x00038840
        /*07d8*/ 	.short	0x010a
        /*07da*/ 	.byte	0x3f
	.zero		1


	//   ....[41]....
        /*07dc*/ 	.word	0x00010500
        /*07e0*/ 	.word	0x00000002
        /*07e4*/ 	.word	0x00000060
        /*07e8*/ 	.short	0x010a
        /*07ea*/ 	.byte	0x3f
	.zero		1


	//   ....[42]....
        /*07ec*/ 	.word	0x00010a80
        /*07f0*/ 	.word	0x00000002
        /*07f4*/ 	.word	0x00038840
        /*07f8*/ 	.short	0x010a
        /*07fa*/ 	.byte	0x3f
	.zero		1


	//   ....[43]....
        /*07fc*/ 	.word	0x00010dd0
        /*0800*/ 	.word	0x00000002
        /*0804*/ 	.word	0x00000060
        /*0808*/ 	.short	0x010a
        /*080a*/ 	.byte	0x3f
	.zero		1


	//   ....[44]....
        /*080c*/ 	.word	0x00011300
        /*0810*/ 	.word	0x00000003
        /*0814*/ 	.word	0x00038860
        /*0818*/ 	.short	0x010a
        /*081a*/ 	.byte	0x3f
	.zero		1


	//   ....[45]....
        /*081c*/ 	.word	0x00012170
        /*0820*/ 	.word	0x00000000
        /*0824*/ 	.word	0x00038820
        /*0828*/ 	.short	0x010a
        /*082a*/ 	.byte	0x3f
	.zero		1


	//   ....[46]....
        /*082c*/ 	.word	0x00012350
        /*0830*/ 	.word	0x00000006
        /*0834*/ 	.word	0x00000000
        /*0838*/ 	.short	0x010a
        /*083a*/ 	.byte	0x3f
	.zero		1


	//   ....[47]....
        /*083c*/ 	.word	0x000123c0
        /*0840*/ 	.word	0x00000007
        /*0844*/ 	.word	0x00000000
        /*0848*/ 	.short	0x010a
        /*084a*/ 	.byte	0x3f
	.zero		1


	//   ....[48]....
        /*084c*/ 	.word	0x00012430
        /*0850*/ 	.word	0x00000004
        /*0854*/ 	.word	0x00000000
        /*0858*/ 	.short	0x010a
        /*085a*/ 	.byte	0x3f
	.zero		1


	//   ....[49]....
        /*085c*/ 	.word	0x00012460
        /*0860*/ 	.word	0x00000003
        /*0864*/ 	.word	0x00000000
        /*0868*/ 	.short	0x010a
        /*086a*/ 	.byte	0x3f
	.zero		1


	//   ....[50]....
        /*086c*/ 	.word	0x000124c0
        /*0870*/ 	.word	0x00000005
        /*0874*/ 	.word	0x00038800
        /*0878*/ 	.short	0x010a
        /*087a*/ 	.byte	0x3f
	.zero		1


	//   ....[51]....
        /*087c*/ 	.word	0x00012510
        /*0880*/ 	.word	0x00000000
        /*0884*/ 	.word	0x00038830
        /*0888*/ 	.short	0x010a
        /*088a*/ 	.byte	0x3f
	.zero		1


	//   ....[52]....
        /*088c*/ 	.word	0x00012570
        /*0890*/ 	.word	0x00000004
        /*0894*/ 	.word	0x00038830
        /*0898*/ 	.short	0x010a
        /*089a*/ 	.byte	0x3f
	.zero		1


	//   ....[53]....
        /*089c*/ 	.word	0x000125d0
        /*08a0*/ 	.word	0x00000003
        /*08a4*/ 	.word	0x00038850
        /*08a8*/ 	.short	0x010a
        /*08aa*/ 	.byte	0x3f
	.zero		1


	//   ....[54]....
        /*08ac*/ 	.word	0x00012620
        /*08b0*/ 	.word	0x0000000b
        /*08b4*/ 	.word	0x00038850
        /*08b8*/ 	.short	0x010a
        /*08ba*/ 	.byte	0x3f
	.zero		1


	//   ....[55]....
        /*08bc*/ 	.word	0x000127c0
        /*08c0*/ 	.word	0x00000008
        /*08c4*/ 	.word	0x00038840
        /*08c8*/ 	.short	0x010a
        /*08ca*/ 	.byte	0x3f
	.zero		1


	//   ....[56]....
        /*08cc*/ 	.word	0x00012840
        /*08d0*/ 	.word	0x00000008
        /*08d4*/ 	.word	0x00038820
        /*08d8*/ 	.short	0x010a
        /*08da*/ 	.byte	0x3f
	.zero		1


	//   ....[57]....
        /*08dc*/ 	.word	0x00012890
        /*08e0*/ 	.word	0x00000002
        /*08e4*/ 	.word	0x00038840
        /*08e8*/ 	.short	0x010a
        /*08ea*/ 	.byte	0x3f
	.zero		1


	//   ....[58]....
        /*08ec*/ 	.word	0x000128e0
        /*08f0*/ 	.word	0x00000003
        /*08f4*/ 	.word	0x00000060
        /*08f8*/ 	.short	0x010a
        /*08fa*/ 	.byte	0x3f
	.zero		1


	//   ....[59]....
        /*08fc*/ 	.word	0x00012930
        /*0900*/ 	.word	0x00000002
        /*0904*/ 	.word	0x00038840
        /*0908*/ 	.short	0x010a
        /*090a*/ 	.byte	0x3f
	.zero		1


	//   ....[60]....
        /*090c*/ 	.word	0x00012980
        /*0910*/ 	.word	0x00000002
        /*0914*/ 	.word	0x00000060
        /*0918*/ 	.short	0x010a
        /*091a*/ 	.byte	0x3f
	.zero		1


	//   ....[61]....
        /*091c*/ 	.word	0x000129d0
        /*0920*/ 	.word	0x00000002
        /*0924*/ 	.word	0x00038840
        /*0928*/ 	.short	0x010a
        /*092a*/ 	.byte	0x3f
	.zero		1


	//   ....[62]....
        /*092c*/ 	.word	0x00012a20
        /*0930*/ 	.word	0x00000002
        /*0934*/ 	.word	0x00000060
        /*0938*/ 	.short	0x010a
        /*093a*/ 	.byte	0x3f
	.zero		1


	//   ....[63]....
        /*093c*/ 	.word	0x00012a70
        /*0940*/ 	.word	0x00000003
        /*0944*/ 	.word	0x00038860
        /*0948*/ 	.short	0x010a
        /*094a*/ 	.byte	0x3f
	.zero		1


	//   ....[64]....
        /*094c*/ 	.word	0x00013420
        /*0950*/ 	.word	0x00000000
        /*0954*/ 	.word	0x00038820
        /*0958*/ 	.short	0x010a
        /*095a*/ 	.byte	0x3f
	.zero		1


	//   ....[65]....
        /*095c*/ 	.word	0x000135c0
        /*0960*/ 	.word	0x00000006
        /*0964*/ 	.word	0x00000000
        /*0968*/ 	.short	0x010a
        /*096a*/ 	.byte	0x3f
	.zero		1


	//   ....[66]....
        /*096c*/ 	.word	0x00013610
        /*0970*/ 	.word	0x00000007
        /*0974*/ 	.word	0x00000000
        /*0978*/ 	.short	0x010a
        /*097a*/ 	.byte	0x3f
	.zero		1


	//   ....[67]....
        /*097c*/ 	.word	0x00013660
        /*0980*/ 	.word	0x00000004
        /*0984*/ 	.word	0x00000000
        /*0988*/ 	.short	0x010a
        /*098a*/ 	.byte	0x3f
	.zero		1


	//----- nvinfo : EIATTR_NUM_MBARRIERS
	.align		4
.L_419:
        /*098c*/ 	.byte	0x03, 0x38
        /*098e*/ 	.short	0x0016


	//----- nvinfo : EIATTR_EXIT_INSTR_OFFSETS
	.align		4
        /*0990*/ 	.byte	0x04, 0x1c
        /*0992*/ 	.short	(.L_421 - .L_420)


	//   ....[0]....
.L_420:
        /*0994*/ 	.word	0x00000a80


	//   ....[1]....
        /*0998*/ 	.word	0x0000d230


	//   ....[2]....
        /*099c*/ 	.word	0x0000d290


	//   ....[3]....
        /*09a0*/ 	.word	0x000124b0


	//----- nvinfo : EIATTR_MAX_THREADS
	.align		4
.L_421:
        /*09a4*/ 	.byte	0x04, 0x05
        /*09a6*/ 	.short	(.L_423 - .L_422)
.L_422:
        /*09a8*/ 	.word	0x00000180
        /*09ac*/ 	.word	0x00000001
        /*09b0*/ 	.word	0x00000001


	//----- nvinfo : EIATTR_CRS_STACK_SIZE
	.align		4
.L_423:
        /*09b4*/ 	.byte	0x04, 0x1e
        /*09b6*/ 	.short	(.L_425 - .L_424)
.L_424:
        /*09b8*/ 	.word	0x00000000


	//----- nvinfo : EIATTR_CBANK_PARAM_SIZE
	.align		4
.L_425:
        /*09bc*/ 	.byte	0x03, 0x19
        /*09be*/ 	.short	0x0a70


	//----- nvinfo : EIATTR_PARAM_CBANK
	.align		4
        /*09c0*/ 	.byte	0x04, 0x0a
        /*09c2*/ 	.short	(.L_427 - .L_426)
	.align		4
.L_426:
        /*09c4*/ 	.word	index@(.nv.constant0._ZN7cutlass13device_kernelIN5flash11enable_sm90INS1_16FlashAttnFwdSm90INS1_25CollectiveMainloopFwdSm90ILi2EN4cute5tupleIJNS5_1CILi1EEES8_S8_EEENS6_IJNS7_ILi128EEENS7_ILi80EEENS7_ILi256EEEEEELi256ENS_10bfloat16_tEfNS_4arch4Sm90ELb0ELb0ELb0ELb1ELb0ELb0ELb0ELb1ELb1ELb0ELb0ELb0EEENS1_21CollectiveEpilogueFwdINS6_IJSA_SC_SB_EEES9_SE_SG_Li256ELb1ELb0ELb0ELb0EEENS1_36VarlenDynamicPersistentTileSchedulerILi128ELi80ELi256ELi32ELb0ELb0ELb1ELb0ELb1ELb1EEEEEEEEEvNT_6ParamsE)
        /*09c8*/ 	.short	0x0210
        /*09ca*/ 	.short	0x0a70


	//----- nvinfo : EIATTR_SW_WAR
	.align		4
.L_427:
        /*09cc*/ 	.byte	0x04, 0x36
        /*09ce*/ 	.short	(.L_429 - .L_428)
.L_428:
        /*09d0*/ 	.word	0x00000008
.L_429:


//--------------------- .nv.info._ZN7cutlass13device_kernelIN5flash11enable_sm90INS1_16FlashAttnFwdSm90INS1_25CollectiveMainloopFwdSm90ILi2EN4cute5tupleIJNS5_1CILi1EEES8_S8_EEENS6_IJNS7_ILi128EEENS7_ILi80EEENS7_ILi256EEEEEELi256ENS_10bfloat16_tEfNS_4arch4Sm90ELb0ELb0ELb0ELb1ELb0ELb1ELb0ELb1ELb1ELb0ELb0ELb0EEENS1_21CollectiveEpilogueFwdINS6_IJSA_SC_SB_EEES9_SE_SG_Li256ELb1ELb0ELb0ELb0EEENS1_36VarlenDynamicPersistentTileSchedulerILi128ELi80ELi256ELi32ELb0ELb0ELb1ELb0ELb1ELb1EEEEEEEEEvNT_6ParamsE --------------------------
	.section	.nv.info._ZN7cutlass13device_kernelIN5flash11enable_sm90INS1_16FlashAttnFwdSm90INS1_25CollectiveMainloopFwdSm90ILi2EN4cute5tupleIJNS5_1CILi1EEES8_S8_EEENS6_IJNS7_ILi128EEENS7_ILi80EEENS7_ILi256EEEEEELi256ENS_10bfloat16_tEfNS_4arch4Sm90ELb0ELb0ELb0ELb1ELb0ELb1ELb0ELb1ELb1ELb0ELb0ELb0EEENS1_21CollectiveEpilogueFwdINS6_IJSA_SC_SB_EEES9_SE_SG_Li256ELb1ELb0ELb0ELb0EEENS1_36VarlenDynamicPersistentTileSchedulerILi128ELi80ELi256ELi32ELb0ELb0ELb1ELb0ELb1ELb1EEEEEEEEEvNT_6ParamsE,"",@"SHT_CUDA_INFO"
	.sectionflags	@""
	.align	4


	//----- nvinfo : EIATTR_CUDA_API_VERSION
	.align		4
        /*0000*/ 	.byte	0x04, 0x37
        /*0002*/ 	.short	(.L_431 - .L_430)
.L_430:
        /*0004*/ 	.word	0x00000082


	//----- nvinfo : EIATTR_KPARAM_INFO
	.align		4
.L_431:
        /*0008*/ 	.byte	0x04, 0x17
        /*000a*/ 	.short	(.L_433 - .L_432)
.L_432:
        /*000c*/ 	.word	0x00000000
        /*0010*/ 	.short	0x0000
        /*0012*/ 	.short	0x0070
        /*0014*/ 	.byte	0x00, 0xf0, 0x01, 0x28


	//----- nvinfo : EIATTR_SPARSE_MMA_MASK
	.align		4
.L_433:
        /*0018*/ 	.byte	0x03, 0x50
        /*001a*/ 	.short	0x0000


	//----- nvinfo : EIATTR_MAXREG_COUNT
	.align		4
        /*001c*/ 	.byte	0x03, 0x1b
        /*001e*/ 	.short	0x00a8


	//----- nvinfo : EIATTR_NUM_BARRIERS
	.align		4
        /*0020*/ 	.byte	0x02, 0x4c
        /*0022*/ 	.byte	0x10
	.zero		1


	//----- nvinfo : EIATTR_EXTERNS
	.align		4
        /*0024*/ 	.byte	0x04, 0x0f
        /*0026*/ 	.short	(.L_435 - .L_434)


	//   ....[0]....
	.align		4
.L_434:
        /*0028*/ 	.word	index@(__assertfail)


	//----- nvinfo : EIATTR_ANNOTATIONS
	.align		4
.L_435:
        /*002c*/ 	.byte	0x04, 0x55
        /*002e*/ 	.short	(.L_437 - .L_436)


	//   ....[0]....
.L_436:
        /* <DEDUP_REMOVED lines=87> */
        /*0594*/ 	.byte	0xd0, 0x5a, 0x02, 0x00


	//----- nvinfo : EIATTR_MERCURY_ISA_VERSION
	.align		4
.L_437:
        /*0598*/ 	.byte	0x03, 0x5f
        /*059a*/ 	.short	0x0101


	//----- nvinfo : EIATTR_UNUSED_LOAD_BYTE_OFFSET
	.align		4
        /*059c*/ 	.byte	0x04, 0x44
        /*059e*/ 	.short	(.L_439 - .L_438)


	//   ....[0]....
.L_438:
        /*05a0*/ 	.word	0x00000ab0
        /*05a4*/ 	.word	0x0000fff0


	//   ....[1]....
        /*05a8*/ 	.word	0x0001cd40
        /*05ac*/ 	.word	0x0000fff0


	//----- nvinfo : EIATTR_INT_WARP_WIDE_INSTR_OFFSETS
	.align		4
.L_439:
        /*05b0*/ 	.byte	0x04, 0x31
        /*05b2*/ 	.short	(.L_441 - .L_440)


	//   ....[0]....
.L_440:
        /*05b4*/ 	.word	0x000001c0


	//   ....[1]....
        /*05b8*/ 	.word	0x00000200


	//   ....[2]....
        /*05bc*/ 	.word	0x00000270


	//   ....[3]....
        /*05c0*/ 	.word	0x000217a0


	//   ....[4]....
        /*05c4*/ 	.word	0x00021840


	//   ....[5]....
        /*05c8*/ 	.word	0x00021cd0


	//   ....[6]....
        /*05cc*/ 	.word	0x00021d00


	//   ....[7]....
        /*05d0*/ 	.word	0x00021f10


	//   ....[8]....
        /*05d4*/ 	.word	0x00022000


	//   ....[9]....
        /*05d8*/ 	.word	0x000220f0


	//   ....[10]....
        /*05dc*/ 	.word	0x00024870


	//   ....[11]....
        /*05e0*/ 	.word	0x00024910


	//----- nvinfo : EIATTR_COOP_GROUP_MASK_REGIDS
	.align		4
.L_441:
        /*05e4*/ 	.byte	0x04, 0x29
        /*05e6*/ 	.short	(.L_443 - .L_442)


	//   ....[0]....
.L_442:
        /*05e8*/ 	.word	0xffffffff


	//   ....[1]....
        /*05ec*/ 	.word	0xffffffff


	//   ....[2]....
        /*05f0*/ 	.word	0xffffffff


	//   ....[3]....
        /*05f4*/ 	.word	0xffffffff


	//   ....[4]....
        /*05f8*/ 	.word	0xffffffff


	//   ....[5]....
        /*05fc*/ 	.word	0xffffffff


	//   ....[6]....
        /*0600*/ 	.word	0xffffffff


	//   ....[7]....
        /*0604*/ 	.word	0xffffffff


	//   ....[8]....
        /*0608*/ 	.word	0xffffffff


	//   ....[9]....
        /*060c*/ 	.word	0xffffffff


	//   ....[10]....
        /*0610*/ 	.word	0xffffffff


	//   ....[11]....
        /*0614*/ 	.word	0xffffffff


	//   ....[12]....
        /*0618*/ 	.word	0xffffffff


	//   ....[13]....
        /*061c*/ 	.word	0xffffffff


	//   ....[14]....
        /*0620*/ 	.word	0xffffffff


	//   ....[15]....
        /*0624*/ 	.word	0xffffffff


	//   ....[16]....
        /*0628*/ 	.word	0xffffffff


	//   ....[17]....
        /*062c*/ 	.word	0xffffffff


	//   ....[18]....
        /*0630*/ 	.word	0xffffffff


	//   ....[19]....
        /*0634*/ 	.word	0xffffffff


	//   ....[20]....
        /*0638*/ 	.word	0xffffffff


	//   ....[21]....
        /*063c*/ 	.word	0xffffffff


	//   ....[22]....
        /*0640*/ 	.word	0xffffffff


	//   ....[23]....
        /*0644*/ 	.word	0xffffffff


	//   ....[24]....
        /*0648*/ 	.word	0xffffffff


	//   ....[25]....
        /*064c*/ 	.word	0xffffffff


	//   ....[26]....
        /*0650*/ 	.word	0xffffffff


	//   ....[27]....
        /*0654*/ 	.word	0xffffffff


	//   ....[28]....
        /*0658*/ 	.word	0xffffffff


	//   ....[29]....
        /*065c*/ 	.word	0xffffffff


	//   ....[30]....
        /*0660*/ 	.word	0xffffffff


	//   ....[31]....
        /*0664*/ 	.word	0xffffffff


	//   ....[32]....
        /*0668*/ 	.word	0xffffffff


	//   ....[33]....
        /*066c*/ 	.word	0xffffffff


	//   ....[34]....
        /*0670*/ 	.word	0xffffffff


	//   ....[35]....
        /*0674*/ 	.word	0xffffffff


	//   ....[36]....
        /*0678*/ 	.word	0xffffffff


	//   ....[37]....
        /*067c*/ 	.word	0xffffffff


	//   ....[38]....
        /*0680*/ 	.word	0xffffffff


	//   ....[39]....
        /*0684*/ 	.word	0xffffffff


	//   ....[40]....
        /*0688*/ 	.word	0xffffffff


	//   ....[41]....
        /*068c*/ 	.word	0xffffffff


	//   ....[42]....
        /*0690*/ 	.word	0xffffffff


	//   ....[43]....
        /*0694*/ 	.word	0xffffffff


	//   ....[44]....
        /*0698*/ 	.word	0xffffffff


	//   ....[45]....
        /*069c*/ 	.word	0xffffffff


	//   ....[46]....
        /*06a0*/ 	.word	0xffffffff


	//   ....[47]....
        /*06a4*/ 	.word	0xffffffff


	//   ....[48]....
        /*06a8*/ 	.word	0xffffffff


	//   ....[49]....
        /*06ac*/ 	.word	0xffffffff


	//   ....[50]....
        /*06b0*/ 	.word	0xffffffff


	//   ....[51]....
        /*06b4*/ 	.word	0xffffffff


	//   ....[52]....
        /*06b8*/ 	.word	0xffffffff


	//   ....[53]....
        /*06bc*/ 	.word	0xffffffff


	//   ....[54]....
        /*06c0*/ 	.word	0x0500000f


	//   ....[55]....
        /*06c4*/ 	.word	0x0500000f


	//   ....[56]....
        /*06c8*/ 	.word	0x0500000f


	//   ....[57]....
        /*06cc*/ 	.word	0x0500000f


	//   ....[58]....
        /*06d0*/ 	.word	0x0500000f


	//   ....[59]....
        /*06d4*/ 	.word	0x0500000f


	//   ....[60]....
        /*06d8*/ 	.word	0x0500000f


	//   ....[61]....
        /*06dc*/ 	.word	0x0500000f


	//   ....[62]....
        /*06e0*/ 	.word	0x0500000f


	//   ....[63]....
        /*06e4*/ 	.word	0x0500000f


	//   ....[64]....
        /*06e8*/ 	.word	0x0500000f


	//   ....[65]....
        /*06ec*/ 	.word	0x0500000f


	//   ....[66]....
        /*06f0*/ 	.word	0x0500000f


	//   ....[67]....
        /*06f4*/ 	.word	0x0500000f


	//   ....[68]....
        /*06f8*/ 	.word	0x0500000f


	//   ....[69]....
        /*06fc*/ 	.word	0x0500000f


	//   ....[70]....
        /*0700*/ 	.word	0x0500000f


	//   ....[71]....
        /*0704*/ 	.word	0x0500000f


	//   ....[72]....
        /*0708*/ 	.word	0x0500000f


	//   ....[73]....
        /*070c*/ 	.word	0x0500000f


	//   ....[74]....
        /*0710*/ 	.word	0x0500000f


	//   ....[75]....
        /*0714*/ 	.word	0x0500000f


	//   ....[76]....
        /*0718*/ 	.word	0x0500000f


	//   ....[77]....
        /*071c*/ 	.word	0x0500000f


	//   ....[78]....
        /*0720*/ 	.word	0x0500000f


	//   ....[79]....
        /*0724*/ 	.word	0x0500000f


	//   ....[80]....
        /*0728*/ 	.word	0x0500000f


	//   ....[81]....
        /*072c*/ 	.word	0x0500000f


	//----- nvinfo : EIATTR_COOP_GROUP_INSTR_OFFSETS
	.align		4
.L_443:
        /*0730*/ 	.byte	0x04, 0x28
        /*0732*/ 	.short	(.L_445 - .L_444)


	//   ....[0]....
.L_444:
        /*0734*/ 	.word	0x00000060


	//   ....[1]....
        /*0738*/ 	.word	0x000001d0


	//   ....[2]....
        /*073c*/ 	.word	0x00000220


	//   ....[3]....
        /*0740*/ 	.word	0x00000450


	//   ....[4]....
        /*0744*/ 	.word	0x000005b0


	//   ....[5]....
        /*0748*/ 	.word	0x000006d0


	//   ....[6]....
        /*074c*/ 	.word	0x00000830


	//   ....[7]....
        /*0750*/ 	.word	0x0000b320


	//   ....[8]....
        /*0754*/ 	.word	0x00015cf0


	//   ....[9]....
        /*0758*/ 	.word	0x00015d10


	//   ....[10]....
        /*075c*/ 	.word	0x000160f0


	//   ....[11]....
        /*0760*/ 	.word	0x000161b0


	//   ....[12]....
        /*0764*/ 	.word	0x0001ab00


	//   ....[13]....
        /*0768*/ 	.word	0x0001ab20


	//   ....[14]....
        /*076c*/ 	.word	0x0001ac80


	//   ....[15]....
        /*0770*/ 	.word	0x0001aca0


	//   ....[16]....
        /*0774*/ 	.word	0x0001c2a0


	//   ....[17]....
        /*0778*/ 	.word	0x0001c310


	//   ....[18]....
        /*077c*/ 	.word	0x0001c330


	//   ....[19]....
        /*0780*/ 	.word	0x0001c350


	//   ....[20]....
        /*0784*/ 	.word	0x0001f6c0


	//   ....[21]....
        /*0788*/ 	.word	0x0001f860


	//   ....[22]....
        /*078c*/ 	.word	0x0001f890


	//   ....[23]....
        /*0790*/ 	.word	0x0001f8d0


	//   ....[24]....
        /*0794*/ 	.word	0x0001f930


	//   ....[25]....
        /*0798*/ 	.word	0x0001f990


	//   ....[26]....
        /*079c*/ 	.word	0x0001f9e0


	//   ....[27]....
        /*07a0*/ 	.word	0x0001fba0


	//   ....[28]....
        /*07a4*/ 	.word	0x0001fc00


	//   ....[29]....
        /*07a8*/ 	.word	0x0001fc40


	//   ....[30]....
        /*07ac*/ 	.word	0x0001fc80


	//   ....[31]....
        /*07b0*/ 	.word	0x0001fcb0


	//   ....[32]....
        /*07b4*/ 	.word	0x0001fce0


	//   ....[33]....
        /*07b8*/ 	.word	0x0001fd80


	//   ....[34]....
        /*07bc*/ 	.word	0x0001fdb0


	//   ....[35]....
        /*07c0*/ 	.word	0x0001fe40


	//   ....[36]....
        /*07c4*/ 	.word	0x00024e00


	//   ....[37]....
        /*07c8*/ 	.word	0x00024e10


	//   ....[38]....
        /*07cc*/ 	.word	0x00024f30


	//   ....[39]....
        /*07d0*/ 	.word	0x00024f90


	//   ....[40]....
        /*07d4*/ 	.word	0x00024fd0


	//   ....[41]....
        /*07d8*/ 	.word	0x00025010


	//   ....[42]....
        /*07dc*/ 	.word	0x00025040


	//   ....[43]....
        /*07e0*/ 	.word	0x00025070


	//   ....[44]....
        /*07e4*/ 	.word	0x00025210


	//   ....[45]....
        /*07e8*/ 	.word	0x00025270


	//   ....[46]....
        /*07ec*/ 	.word	0x000252b0


	//   ....[47]....
        /*07f0*/ 	.word	0x000252f0


	//   ....[48]....
        /*07f4*/ 	.word	0x00025320


	//   ....[49]....
        /*07f8*/ 	.word	0x00025350


	//   ....[50]....
        /*07fc*/ 	.word	0x00025410


	//   ....[51]....
        /*0800*/ 	.word	0x00025430


	//   ....[52]....
        /*0804*/ 	.word	0x000254a0


	//   ....[53]....
        /*0808*/ 	.word	0x000258f0


	//   ....[54]....
        /*080c*/ 	.word	0x00025d30


	//   ....[55]....
        /*0810*/ 	.word	0x00025dd0


	//   ....[56]....
        /*0814*/ 	.word	0x00025e70


	//   ....[57]....
        /*0818*/ 	.word	0x00025f10


	//   ....[58]....
        /*081c*/ 	.word	0x00026000


	//   ....[59]....
        /*0820*/ 	.word	0x000260a0


	//   ....[60]....
        /*0824*/ 	.word	0x00026140


	//   ....[61]....
        /*0828*/ 	.word	0x000261e0


	//   ....[62]....
        /*082c*/ 	.word	0x00026440


	//   ....[63]....
        /*0830*/ 	.word	0x00026720


	//   ....[64]....
        /*0834*/ 	.word	0x00026b40


	//   ....[65]....
        /*0838*/ 	.word	0x00026bd0


	//   ....[66]....
        /*083c*/ 	.word	0x00026c70


	//   ....[67]....
        /*0840*/ 	.word	0x00026d20


	//   ....[68]....
        /*0844*/ 	.word	0x00026da0


	//   ....[69]....
        /*0848*/ 	.word	0x00026e20


	//   ....[70]....
        /*084c*/ 	.word	0x00026ea0


	//   ....[71]....
        /*0850*/ 	.word	0x00026f20


	//   ....[72]....
        /*0854*/ 	.word	0x00026fb0


	//   ....[73]....
        /*0858*/ 	.word	0x00027060


	//   ....[74]....
        /*085c*/ 	.word	0x000270e0


	//   ....[75]....
        /*0860*/ 	.word	0x00027160


	//   ....[76]....
        /*0864*/ 	.word	0x000271e0


	//   ....[77]....
        /*0868*/ 	.word	0x00027260


	//   ....[78]....
        /*086c*/ 	.word	0x000272d0


	//   ....[79]....
        /*0870*/ 	.word	0x00027370


	//   ....[80]....
        /*0874*/ 	.word	0x00027400


	//   ....[81]....
        /*0878*/ 	.word	0x00027520


	//----- nvinfo : EIATTR_REG_RECONFIG
	.align		4
.L_445:
        /*087c*/ 	.byte	0x01, 0x54
	.zero		2


	//----- nvinfo : EIATTR_SYSCALL_OFFSETS
	.align		4
        /*0880*/ 	.byte	0x04, 0x46
        /*0882*/ 	.short	(.L_447 - .L_446)


	//   ....[0]....
.L_446:
        /*0884*/ 	.word	0x00001a50


	//   ....[1]....
        /*0888*/ 	.word	0x00001ba0


	//   ....[2]....
        /*088c*/ 	.word	0x0000b4c0


	//   ....[3]....
        /*0890*/ 	.word	0x0000b970


	//   ....[4]....
        /*0894*/ 	.word	0x000219d0


	//   ....[5]....
        /*0898*/ 	.word	0x00021b10


	//   ....[6]....
        /*089c*/ 	.word	0x00021c10


	//----- nvinfo : EIATTR_MBARRIER_INSTR_OFFSETS
	.align		4
.L_447:
        /*08a0*/ 	.byte	0x04, 0x39
        /*08a2*/ 	.short	(.L_449 - .L_448)


	//   ....[0]....
.L_448:
        /*08a4*/ 	.word	0x00000300
        /*08a8*/ 	.word	0x000000ff
        /*08ac*/ 	.word	0x00038800
        /*08b0*/ 	.short	0x0100
        /*08b2*/ 	.byte	0x08
	.zero		1


	//   ....[1]....
        /*08b4*/ 	.word	0x00000310
        /*08b8*/ 	.word	0x000000ff
        /*08bc*/ 	.word	0x00038820
        /*08c0*/ 	.short	0x0100
        /*08c2*/ 	.byte	0x08
	.zero		1


	//   ....[2]....
        /*08c4*/ 	.word	0x00000400
        /*08c8*/ 	.word	0x000000ff
        /*08cc*/ 	.word	0x00038830
        /*08d0*/ 	.short	0x0100
        /*08d2*/ 	.byte	0x08
	.zero		1


	//   ....[3]....
        /*08d4*/ 	.word	0x00000410
        /*08d8*/ 	.word	0x000000ff
        /*08dc*/ 	.word	0x00038840
        /*08e0*/ 	.short	0x0100
        /*08e2*/ 	.byte	0x08
	.zero		1


	//   ....[4]....
        /*08e4*/ 	.word	0x00000420
        /*08e8*/ 	.word	0x000000ff
        /*08ec*/ 	.word	0x00038838
        /*08f0*/ 	.short	0x0100
        /*08f2*/ 	.byte	0x08
	.zero		1


	//   ....[5]....
        /*08f4*/ 	.word	0x00000430
        /*08f8*/ 	.word	0x000000ff
        /*08fc*/ 	.word	0x00038848
        /*0900*/ 	.short	0x0100
        /*0902*/ 	.byte	0x08
	.zero		1


	//   ....[6]....
        /*0904*/ 	.word	0x00000560
        /*0908*/ 	.word	0x000000ff
        /*090c*/ 	.word	0x00038850
        /*0910*/ 	.short	0x0100
        /*0912*/ 	.byte	0x08
	.zero		1


	//   ....[7]....
        /*0914*/ 	.word	0x00000570
        /*0918*/ 	.word	0x000000ff
        /*091c*/ 	.word	0x00038860
        /*0920*/ 	.short	0x0100
        /*0922*/ 	.byte	0x08
	.zero		1


	//   ....[8]....
        /*0924*/ 	.word	0x00000580
        /*0928*/ 	.word	0x000000ff
        /*092c*/ 	.word	0x00038858
        /*0930*/ 	.short	0x0100
        /*0932*/ 	.byte	0x08
	.zero		1


	//   ....[9]....
        /*0934*/ 	.word	0x00000590
        /*0938*/ 	.word	0x000000ff
        /*093c*/ 	.word	0x00038868
        /*0940*/ 	.short	0x0100
        /*0942*/ 	.byte	0x08
	.zero		1


	//   ....[10]....
        /*0944*/ 	.word	0x00000680
        /*0948*/ 	.word	0x000000ff
        /*094c*/ 	.word	0x00038870
        /*0950*/ 	.short	0x0100
        /*0952*/ 	.byte	0x06
	.zero		1


	//   ....[11]....
        /*0954*/ 	.word	0x00000690
        /*0958*/ 	.word	0x000000ff
        /*095c*/ 	.word	0x00038880
        /*0960*/ 	.short	0x0100
        /*0962*/ 	.byte	0x06
	.zero		1


	//   ....[12]....
        /*0964*/ 	.word	0x000006a0
        /*0968*/ 	.word	0x000000ff
        /*096c*/ 	.word	0x00038878
        /*0970*/ 	.short	0x0100
        /*0972*/ 	.byte	0x06
	.zero		1


	//   ....[13]....
        /*0974*/ 	.word	0x000006b0
        /*0978*/ 	.word	0x000000ff
        /*097c*/ 	.word	0x00038888
        /*0980*/ 	.short	0x0100
        /*0982*/ 	.byte	0x06
	.zero		1


	//   ....[14]....
        /*0984*/ 	.word	0x000007e0
        /*0988*/ 	.word	0x000000ff
        /*098c*/ 	.word	0x00038890
        /*0990*/ 	.short	0x0100
        /*0992*/ 	.byte	0x08
	.zero		1


	//   ....[15]....
        /*0994*/ 	.word	0x000007f0
        /*0998*/ 	.word	0x000000ff
        /*099c*/ 	.word	0x000388a0
        /*09a0*/ 	.short	0x0100
        /*09a2*/ 	.byte	0x08
	.zero		1


	//   ....[16]....
        /*09a4*/ 	.word	0x00000800
        /*09a8*/ 	.word	0x000000ff
        /*09ac*/ 	.word	0x00038898
        /*09b0*/ 	.short	0x0100
        /*09b2*/ 	.byte	0x08
	.zero		1


	//   ....[17]....
        /*09b4*/ 	.word	0x00000810
        /*09b8*/ 	.word	0x000000ff
        /*09bc*/ 	.word	0x000388a8
        /*09c0*/ 	.short	0x0100
        /*09c2*/ 	.byte	0x08
	.zero		1


	//   ....[18]....
        /*09c4*/ 	.word	0x00000940
        /*09c8*/ 	.word	0x000000ff
        /*09cc*/ 	.word	0x000388b0
        /*09d0*/ 	.short	0x0100
        /*09d2*/ 	.byte	0x08
	.zero		1


	//   ....[19]....
        /*09d4*/ 	.word	0x00000950
        /*09d8*/ 	.word	0x000000ff
        /*09dc*/ 	.word	0x000388c0
        /*09e0*/ 	.short	0x0100
        /*09e2*/ 	.byte	0x08
	.zero		1


	//   ....[20]....
        /*09e4*/ 	.word	0x00000960
        /*09e8*/ 	.word	0x000000ff
        /*09ec*/ 	.word	0x000388b8
        /*09f0*/ 	.short	0x0100
        /*09f2*/ 	.byte	0x08
	.zero		1


	//   ....[21]....
        /*09f4*/ 	.word	0x00000970
        /*09f8*/ 	.word	0x000000ff
        /*09fc*/ 	.word	0x000388c8
        /*0a00*/ 	.short	0x0100
        /*0a02*/ 	.byte	0x08
	.zero		1


	//   ....[22]....
        /*0a04*/ 	.word	0x000037e0
        /*0a08*/ 	.word	0x00000000
        /*0a0c*/ 	.word	0x00038890
        /*0a10*/ 	.short	0x010a
        /*0a12*/ 	.byte	0x3f
	.zero		1


	//   ....[23]....
        /*0a14*/ 	.word	0x00006f40
        /*0a18*/ 	.word	0x00000000
        /*0a1c*/ 	.word	0x00038890
        /*0a20*/ 	.short	0x010a
        /*0a22*/ 	.byte	0x3f
	.zero		1


	//   ....[24]....
        /*0a24*/ 	.word	0x0000a300
        /*0a28*/ 	.word	0x00000000
        /*0a2c*/ 	.word	0x00038890
        /*0a30*/ 	.short	0x010a
        /*0a32*/ 	.byte	0x3f
	.zero		1


	//   ....[25]....
        /*0a34*/ 	.word	0x0000a740
        /*0a38*/ 	.word	0x00000024
        /*0a3c*/ 	.word	0x00000000
        /*0a40*/ 	.short	0x0101
        /*0a42*/ 	.byte	0x3f
	.zero		1


	//   ....[26]....
        /*0a44*/ 	.word	0x0000a780
        /*0a48*/ 	.word	0x00000000
        /*0a4c*/ 	.word	0x000388b0
        /*0a50*/ 	.short	0x010a
        /*0a52*/ 	.byte	0x3f
	.zero		1


	//   ....[27]....
        /*0a54*/ 	.word	0x0000adb0
        /*0a58*/ 	.word	0x00000000
        /*0a5c*/ 	.word	0x00000000
        /*0a60*/ 	.short	0x0101
        /*0a62*/ 	.byte	0x3f
	.zero		1


	//   ....[28]....
        /*0a64*/ 	.word	0x0000b550
        /*0a68*/ 	.word	0x00000010
        /*0a6c*/ 	.word	0x00038800
        /*0a70*/ 	.short	0x010a
        /*0a72*/ 	.byte	0x3f
	.zero		1


	//   ....[29]....
        /*0a74*/ 	.word	0x0000b5a0
        /*0a78*/ 	.word	0x00000010
        /*0a7c*/ 	.word	0x00038800
        /*0a80*/ 	.short	0x010a
        /*0a82*/ 	.byte	0x3f
	.zero		1


	//   ....[30]....
        /*0a84*/ 	.word	0x0000beb0
        /*0a88*/ 	.word	0x00000010
        /*0a8c*/ 	.word	0x00038800
        /*0a90*/ 	.short	0x010a
        /*0a92*/ 	.byte	0x3f
	.zero		1


	//   ....[31]....
        /*0a94*/ 	.word	0x0000ef30
        /*0a98*/ 	.word	0x00000010
        /*0a9c*/ 	.word	0x00038800
        /*0aa0*/ 	.short	0x010a
        /*0aa2*/ 	.byte	0x3f
	.zero		1


	//   ....[32]....
        /*0aa4*/ 	.word	0x000120a0
        /*0aa8*/ 	.word	0x00000000
        /*0aac*/ 	.word	0x00038830
        /*0ab0*/ 	.short	0x010a
        /*0ab2*/ 	.byte	0x3f
	.zero		1


	//   ....[33]....
        /*0ab4*/ 	.word	0x00012140
        /*0ab8*/ 	.word	0x00000000
        /*0abc*/ 	.word	0x00038830
        /*0ac0*/ 	.short	0x010a
        /*0ac2*/ 	.byte	0x3f
	.zero		1


	//   ....[34]....
        /*0ac4*/ 	.word	0x00015c30
        /*0ac8*/ 	.word	0x00000000
        /*0acc*/ 	.word	0x00000000
        /*0ad0*/ 	.short	0x0101
        /*0ad2*/ 	.byte	0x3f
	.zero		1


	//   ....[35]....
        /*0ad4*/ 	.word	0x00016f60
        /*0ad8*/ 	.word	0x0000000b
        /*0adc*/ 	.word	0x00038830
        /*0ae0*/ 	.short	0x010a
        /*0ae2*/ 	.byte	0x3f
	.zero		1


	//   ....[36]....
        /*0ae4*/ 	.word	0x00016fe0
        /*0ae8*/ 	.word	0x0000000b
        /*0aec*/ 	.word	0x00038830
        /*0af0*/ 	.short	0x010a
        /*0af2*/ 	.byte	0x3f
	.zero		1


	//   ....[37]....
        /*0af4*/ 	.word	0x0001a700
        /*0af8*/ 	.word	0x00000009
        /*0afc*/ 	.word	0x00038850
        /*0b00*/ 	.short	0x010a
        /*0b02*/ 	.byte	0x3f
	.zero		1


	//   ....[38]....
        /*0b04*/ 	.word	0x0001a750
        /*0b08*/ 	.word	0x00000009
        /*0b0c*/ 	.word	0x00038850
        /*0b10*/ 	.short	0x010a
        /*0b12*/ 	.byte	0x3f
	.zero		1


	//   ....[39]....
        /*0b14*/ 	.word	0x0001b1b0
        /*0b18*/ 	.word	0x000000a8
        /*0b1c*/ 	.word	0x00000000
        /*0b20*/ 	.short	0x0101
        /*0b22*/ 	.byte	0x3f
	.zero		1


	//   ....[40]....
        /*0b24*/ 	.word	0x0001b1d0
        /*0b28*/ 	.word	0x00000009
        /*0b2c*/ 	.word	0x00000000
        /*0b30*/ 	.short	0x0101
        /*0b32*/ 	.byte	0x3f
	.zero		1


	//   ....[41]....
        /*0b34*/ 	.word	0x0001bf80
        /*0b38*/ 	.word	0x00000000
        /*0b3c*/ 	.word	0x00038850
        /*0b40*/ 	.short	0x010a
        /*0b42*/ 	.byte	0x3f
	.zero		1


	//   ....[42]....
        /*0b44*/ 	.word	0x0001c020
        /*0b48*/ 	.word	0x00000000
        /*0b4c*/ 	.word	0x00038850
        /*0b50*/ 	.short	0x010a
        /*0b52*/ 	.byte	0x3f
	.zero		1


	//   ....[43]....
        /*0b54*/ 	.word	0x0001c530
        /*0b58*/ 	.word	0x0000000b
        /*0b5c*/ 	.word	0x00000000
        /*0b60*/ 	.short	0x0101
        /*0b62*/ 	.byte	0x3f
	.zero		1


	//   ....[44]....
        /*0b64*/ 	.word	0x0001e480
        /*0b68*/ 	.word	0x00000000
        /*0b6c*/ 	.word	0x00000000
        /*0b70*/ 	.short	0x0101
        /*0b72*/ 	.byte	0x3f
	.zero		1


	//   ....[45]....
        /*0b74*/ 	.word	0x00020990
        /*0b78*/ 	.word	0x00000009
        /*0b7c*/ 	.word	0x00038820
        /*0b80*/ 	.short	0x010a
        /*0b82*/ 	.byte	0x3f
	.zero		1


	//   ....[46]....
        /*0b84*/ 	.word	0x00020a20
        /*0b88*/ 	.word	0x00000005
        /*0b8c*/ 	.word	0x000388a0
        /*0b90*/ 	.short	0x010a
        /*0b92*/ 	.byte	0x3f
	.zero		1


	//   ....[47]....
        /*0b94*/ 	.word	0x00020cf0
        /*0b98*/ 	.word	0x00000005
        /*0b9c*/ 	.word	0x000388c0
        /*0ba0*/ 	.short	0x010a
        /*0ba2*/ 	.byte	0x3f
	.zero		1


	//   ....[48]....
        /*0ba4*/ 	.word	0x000210e0
        /*0ba8*/ 	.word	0x00000006
        /*0bac*/ 	.word	0x000388a0
        /*0bb0*/ 	.short	0x010a
        /*0bb2*/ 	.byte	0x3f
	.zero		1


	//   ....[49]....
        /*0bb4*/ 	.word	0x00021390
        /*0bb8*/ 	.word	0x00000006
        /*0bbc*/ 	.word	0x000388c0
        /*0bc0*/ 	.short	0x010a
        /*0bc2*/ 	.byte	0x3f
	.zero		1


	//   ....[50]....
        /*0bc4*/ 	.word	0x00022460
        /*0bc8*/ 	.word	0x00000006
        /*0bcc*/ 	.word	0x00038840
        /*0bd0*/ 	.short	0x010a
        /*0bd2*/ 	.byte	0x3f
	.zero		1


	//   ....[51]....
        /*0bd4*/ 	.word	0x00022ae0
        /*0bd8*/ 	.word	0x00000007
        /*0bdc*/ 	.word	0x00038820
        /*0be0*/ 	.short	0x010a
        /*0be2*/ 	.byte	0x3f
	.zero		1


	//   ....[52]....
        /*0be4*/ 	.word	0x00022e40
        /*0be8*/ 	.word	0x00000008
        /*0bec*/ 	.word	0x00038840
        /*0bf0*/ 	.short	0x010a
        /*0bf2*/ 	.byte	0x3f
	.zero		1


	//   ....[53]....
        /*0bf4*/ 	.word	0x00023180
        /*0bf8*/ 	.word	0x00000008
        /*0bfc*/ 	.word	0x00038860
        /*0c00*/ 	.short	0x010a
        /*0c02*/ 	.byte	0x3f
	.zero		1


	//   ....[54]....
        /*0c04*/ 	.word	0x00023800
        /*0c08*/ 	.word	0x00000002
        /*0c0c*/ 	.word	0x00038840
        /*0c10*/ 	.short	0x010a
        /*0c12*/ 	.byte	0x3f
	.zero		1


	//   ....[55]....
        /*0c14*/ 	.word	0x00023b40
        /*0c18*/ 	.word	0x00000002
        /*0c1c*/ 	.word	0x00038860
        /*0c20*/ 	.short	0x010a
        /*0c22*/ 	.byte	0x3f
	.zero		1


	//   ....[56]....
        /*0c24*/ 	.word	0x00024120
        /*0c28*/ 	.word	0x00000002
        /*0c2c*/ 	.word	0x00038840
        /*0c30*/ 	.short	0x010a
        /*0c32*/ 	.byte	0x3f
	.zero		1


	//   ....[57]....
        /*0c34*/ 	.word	0x00024450
        /*0c38*/ 	.word	0x00000002
        /*0c3c*/ 	.word	0x00038860
        /*0c40*/ 	.short	0x010a
        /*0c42*/ 	.byte	0x3f
	.zero		1


	//   ....[58]....
        /*0c44*/ 	.word	0x000249d0
        /*0c48*/ 	.word	0x00000003
        /*0c4c*/ 	.word	0x00038860
        /*0c50*/ 	.short	0x010a
        /*0c52*/ 	.byte	0x3f
	.zero		1


	//   ....[59]....
        /*0c54*/ 	.word	0x00025870
        /*0c58*/ 	.word	0x00000000
        /*0c5c*/ 	.word	0x00038820
        /*0c60*/ 	.short	0x010a
        /*0c62*/ 	.byte	0x3f
	.zero		1


	//   ....[60]....
        /*0c64*/ 	.word	0x00025a20
        /*0c68*/ 	.word	0x00000006
        /*0c6c*/ 	.word	0x00000000
        /*0c70*/ 	.short	0x010a
        /*0c72*/ 	.byte	0x3f
	.zero		1


	//   ....[61]....
        /*0c74*/ 	.word	0x00025a90
        /*0c78*/ 	.word	0x00000007
        /*0c7c*/ 	.word	0x00000000
        /*0c80*/ 	.short	0x010a
        /*0c82*/ 	.byte	0x3f
	.zero		1


	//   ....[62]....
        /*0c84*/ 	.word	0x00025b00
        /*0c88*/ 	.word	0x00000004
        /*0c8c*/ 	.word	0x00000000
        /*0c90*/ 	.short	0x010a
        /*0c92*/ 	.byte	0x3f
	.zero		1


	//   ....[63]....
        /*0c94*/ 	.word	0x00025b30
        /*0c98*/ 	.word	0x00000003
        /*0c9c*/ 	.word	0x00000000
        /*0ca0*/ 	.short	0x010a
        /*0ca2*/ 	.byte	0x3f
	.zero		1


	//   ....[64]....
        /*0ca4*/ 	.word	0x00025b90
        /*0ca8*/ 	.word	0x00000000
        /*0cac*/ 	.word	0x00038890
        /*0cb0*/ 	.short	0x010a
        /*0cb2*/ 	.byte	0x3f
	.zero		1


	//   ....[65]....
        /*0cb4*/ 	.word	0x00025be0
        /*0cb8*/ 	.word	0x00000000
        /*0cbc*/ 	.word	0x00038890
        /*0cc0*/ 	.short	0x010a
        /*0cc2*/ 	.byte	0x3f
	.zero		1


	//   ....[66]....
        /*0cc4*/ 	.word	0x00025c30
        /*0cc8*/ 	.word	0x00000000
        /*0ccc*/ 	.word	0x00038890
        /*0cd0*/ 	.short	0x010a
        /*0cd2*/ 	.byte	0x3f
	.zero		1


	//   ....[67]....
        /*0cd4*/ 	.word	0x00025c80
        /*0cd8*/ 	.word	0x00000000
        /*0cdc*/ 	.word	0x000388b0
        /*0ce0*/ 	.short	0x010a
        /*0ce2*/ 	.byte	0x3f
	.zero		1


	//   ....[68]....
        /*0ce4*/ 	.word	0x00025f50
        /*0ce8*/ 	.word	0x00000010
        /*0cec*/ 	.word	0x00038800
        /*0cf0*/ 	.short	0x010a
        /*0cf2*/ 	.byte	0x3f
	.zero		1


	//   ....[69]....
        /*0cf4*/ 	.word	0x00026220
        /*0cf8*/ 	.word	0x00000010
        /*0cfc*/ 	.word	0x00038800
        /*0d00*/ 	.short	0x010a
        /*0d02*/ 	.byte	0x3f
	.zero		1


	//   ....[70]....
        /*0d04*/ 	.word	0x00026270
        /*0d08*/ 	.word	0x00000000
        /*0d0c*/ 	.word	0x00038830
        /*0d10*/ 	.short	0x010a
        /*0d12*/ 	.byte	0x3f
	.zero		1


	//   ....[71]....
        /*0d14*/ 	.word	0x000262c0
        /*0d18*/ 	.word	0x0000000b
        /*0d1c*/ 	.word	0x00038830
        /*0d20*/ 	.short	0x010a
        /*0d22*/ 	.byte	0x3f
	.zero		1


	//   ....[72]....
        /*0d24*/ 	.word	0x00026310
        /*0d28*/ 	.word	0x00000009
        /*0d2c*/ 	.word	0x00038850
        /*0d30*/ 	.short	0x010a
        /*0d32*/ 	.byte	0x3f
	.zero		1


	//   ....[73]....
        /*0d34*/ 	.word	0x00026360
        /*0d38*/ 	.word	0x00000000
        /*0d3c*/ 	.word	0x00038850
        /*0d40*/ 	.short	0x010a
        /*0d42*/ 	.byte	0x3f
	.zero		1


	//   ....[74]....
        /*0d44*/ 	.word	0x00026500
        /*0d48*/ 	.word	0x00000009
        /*0d4c*/ 	.word	0x00038820
        /*0d50*/ 	.short	0x010a
        /*0d52*/ 	.byte	0x3f
	.zero		1


	//   ....[75]....
        /*0d54*/ 	.word	0x00026550
        /*0d58*/ 	.word	0x00000005
        /*0d5c*/ 	.word	0x000388a0
        /*0d60*/ 	.short	0x010a
        /*0d62*/ 	.byte	0x3f
	.zero		1


	//   ....[76]....
        /*0d64*/ 	.word	0x000265a0
        /*0d68*/ 	.word	0x00000005
        /*0d6c*/ 	.word	0x000388c0
        /*0d70*/ 	.short	0x010a
        /*0d72*/ 	.byte	0x3f
	.zero		1


	//   ....[77]....
        /*0d74*/ 	.word	0x000265f0
        /*0d78*/ 	.word	0x00000006
        /*0d7c*/ 	.word	0x000388a0
        /*0d80*/ 	.short	0x010a
        /*0d82*/ 	.byte	0x3f
	.zero		1


	//   ....[78]....
        /*0d84*/ 	.word	0x00026640
        /*0d88*/ 	.word	0x00000006
        /*0d8c*/ 	.word	0x000388c0
        /*0d90*/ 	.short	0x010a
        /*0d92*/ 	.byte	0x3f
	.zero		1


	//   ....[79]....
        /*0d94*/ 	.word	0x000267e0
        /*0d98*/ 	.word	0x00000006
        /*0d9c*/ 	.word	0x00038840
        /*0da0*/ 	.short	0x010a
        /*0da2*/ 	.byte	0x3f
	.zero		1


	//   ....[80]....
        /*0da4*/ 	.word	0x00026860
        /*0da8*/ 	.word	0x00000006
        /*0dac*/ 	.word	0x00038820
        /*0db0*/ 	.short	0x010a
        /*0db2*/ 	.byte	0x3f
	.zero		1


	//   ....[81]....
        /*0db4*/ 	.word	0x000268b0
        /*0db8*/ 	.word	0x00000008
        /*0dbc*/ 	.word	0x00038840
        /*0dc0*/ 	.short	0x010a
        /*0dc2*/ 	.byte	0x3f
	.zero		1


	//   ....[82]....
        /*0dc4*/ 	.word	0x00026900
        /*0dc8*/ 	.word	0x00000008
        /*0dcc*/ 	.word	0x00038860
        /*0dd0*/ 	.short	0x010a
        /*0dd2*/ 	.byte	0x3f
	.zero		1


	//   ....[83]....
        /*0dd4*/ 	.word	0x00026950
        /*0dd8*/ 	.word	0x00000002
        /*0ddc*/ 	.word	0x00038840
        /*0de0*/ 	.short	0x010a
        /*0de2*/ 	.byte	0x3f
	.zero		1


	//   ....[84]....
        /*0de4*/ 	.word	0x000269a0
        /*0de8*/ 	.word	0x00000002
        /*0dec*/ 	.word	0x00038860
        /*0df0*/ 	.short	0x010a
        /*0df2*/ 	.byte	0x3f
	.zero		1


	//   ....[85]....
        /*0df4*/ 	.word	0x000269f0
        /*0df8*/ 	.word	0x00000002
        /*0dfc*/ 	.word	0x00038840
        /*0e00*/ 	.short	0x010a
        /*0e02*/ 	.byte	0x3f
	.zero		1


	//   ....[86]....
        /*0e04*/ 	.word	0x00026a40
        /*0e08*/ 	.word	0x00000002
        /*0e0c*/ 	.word	0x00038860
        /*0e10*/ 	.short	0x010a
        /*0e12*/ 	.byte	0x3f
	.zero		1


	//   ....[87]....
        /*0e14*/ 	.word	0x00026a90
        /*0e18*/ 	.word	0x00000003
        /*0e1c*/ 	.word	0x00038860
        /*0e20*/ 	.short	0x010a
        /*0e22*/ 	.byte	0x3f
	.zero		1


	//   ....[88]....
        /*0e24*/ 	.word	0x00027440
        /*0e28*/ 	.word	0x00000000
        /*0e2c*/ 	.word	0x00038820
        /*0e30*/ 	.short	0x010a
        /*0e32*/ 	.byte	0x3f
	.zero		1


	//   ....[89]....
        /*0e34*/ 	.word	0x000275e0
        /*0e38*/ 	.word	0x00000006
        /*0e3c*/ 	.word	0x00000000
        /*0e40*/ 	.short	0x010a
        /*0e42*/ 	.byte	0x3f
	.zero		1


	//   ....[90]....
        /*0e44*/ 	.word	0x00027630
        /*0e48*/ 	.word	0x00000007
        /*0e4c*/ 	.word	0x00000000
        /*0e50*/ 	.short	0x010a
        /*0e52*/ 	.byte	0x3f
	.zero		1


	//   ....[91]....
        /*0e54*/ 	.word	0x00027680
        /*0e58*/ 	.word	0x00000004
        /*0e5c*/ 	.word	0x00000000
        /*0e60*/ 	.short	0x010a
        /*0e62*/ 	.byte	0x3f
	.zero		1


	//----- nvinfo : EIATTR_NUM_MBARRIERS
	.align		4
.L_449:
        /*0e64*/ 	.byte	0x03, 0x38
        /*0e66*/ 	.short	0x0016


	//----- nvinfo : EIATTR_EXIT_INSTR_OFFSETS
	.align		4
        /*0e68*/ 	.byte	0x04, 0x1c
        /*0e6a*/ 	.short	(.L_451 - .L_450)


	//   ....[0]....
.L_450:
        /*0e6c*/ 	.word	0x00025b80


	//----- nvinfo : EIATTR_MAX_THREADS
	.align		4
.L_451:
        /*0e70*/ 	.byte	0x04, 0x05
        /*0e72*/ 	.short	(.L_453 - .L_452)
.L_452:
        /*0e74*/ 	.word	0x00000180
        /*0e78*/ 	.word	0x00000001
        /*0e7c*/ 	.word	0x00000001


	//----- nvinfo : EIATTR_CRS_STACK_SIZE
	.align		4
.L_453:
        /*0e80*/ 	.byte	0x04, 0x1e
        /*0e82*/ 	.short	(.L_455 - .L_454)
.L_454:
        /*0e84*/ 	.word	0x00000000


	//----- nvinfo : EIATTR_CBANK_PARAM_SIZE
	.align		4
.L_455:
        /*0e88*/ 	.byte	0x03, 0x19
        /*0e8a*/ 	.short	0x0a70


	//----- nvinfo : EIATTR_PARAM_CBANK
	.align		4
        /*0e8c*/ 	.byte	0x04, 0x0a
        /*0e8e*/ 	.short	(.L_457 - .L_456)
	.align		4
.L_456:
        /*0e90*/ 	.word	index@(.nv.constant0._ZN7cutlass13device_kernelIN5flash11enable_sm90INS1_16FlashAttnFwdSm90INS1_25CollectiveMainloopFwdSm90ILi2EN4cute5tupleIJNS5_1CILi1EEES8_S8_EEENS6_IJNS7_ILi128EEENS7_ILi80EEENS7_ILi256EEEEEELi256ENS_10bfloat16_tEfNS_4arch4Sm90ELb0ELb0ELb0ELb1ELb0ELb1ELb0ELb1ELb1ELb0ELb0ELb0EEENS1_21CollectiveEpilogueFwdINS6_IJSA_SC_SB_EEES9_SE_SG_Li256ELb1ELb0ELb0ELb0EEENS1_36VarlenDynamicPersistentTileSchedulerILi128ELi80ELi256ELi32ELb0ELb0ELb1ELb0ELb1ELb1EEEEEEEEEvNT_6ParamsE)
        /*0e94*/ 	.short	0x0210
        /*0e96*/ 	.short	0x0a70


	//----- nvinfo : EIATTR_SW_WAR
	.align		4
.L_457:
        /*0e98*/ 	.byte	0x04, 0x36
        /*0e9a*/ 	.short	(.L_459 - .L_458)
.L_458:
        /*0e9c*/ 	.word	0x00000008
.L_459:


//--------------------- .nv.info._ZN7cutlass13device_kernelIN5flash11enable_sm90INS1_16FlashAttnFwdSm90INS1_25CollectiveMainloopFwdSm90ILi2EN4cute5tupleIJNS5_1CILi1EEES8_S8_EEENS6_IJNS7_ILi128EEENS7_ILi64EEENS7_ILi256EEEEEELi256ENS_10bfloat16_tEfNS_4arch4Sm90ELb0ELb1ELb0ELb0ELb0ELb0ELb0ELb1ELb1ELb0ELb0ELb0EEENS1_21CollectiveEpilogueFwdINS6_IJSA_SC_SB_EEES9_SE_SG_Li256ELb0ELb0ELb0ELb0EEENS1_30DynamicPersistentTileSchedulerILi256ELi32ELb0ELb0ELb1EEEEEEEEEvNT_6ParamsE --------------------------
	.section	.nv.info._ZN7cutlass13device_kernelIN5flash11enable_sm90INS1_16FlashAttnFwdSm90INS1_25CollectiveMainloopFwdSm90ILi2EN4cute5tupleIJNS5_1CILi1EEES8_S8_EEENS6_IJNS7_ILi128EEENS7_ILi64EEENS7_ILi256EEEEEELi256ENS_10bfloat16_tEfNS_4arch4Sm90ELb0ELb1ELb0ELb0ELb0ELb0ELb0ELb1ELb1ELb0ELb0ELb0EEENS1_21CollectiveEpilogueFwdINS6_IJSA_SC_SB_EEES9_SE_SG_Li256ELb0ELb0ELb0ELb0EEENS1_30DynamicPersistentTileSchedulerILi256ELi32ELb0ELb0ELb1EEEEEEEEEvNT_6ParamsE,"",@"SHT_CUDA_INFO"
	.sectionflags	@""
	.align	4


	//----- nvinfo : EIATTR_CUDA_API_VERSION
	.align		4
        /*0000*/ 	.byte	0x04, 0x37
        /*0002*/ 	.short	(.L_461 - .L_460)
.L_460:
        /*0004*/ 	.word	0x00000082


	//----- nvinfo : EIATTR_KPARAM_INFO
	.align		4
.L_461:
        /*0008*/ 	.byte	0x04, 0x17
        /*000a*/ 	.short	(.L_463 - .L_462)
.L_462:
        /*000c*/ 	.word	0x00000000
        /*0010*/ 	.short	0x0000
        /*0012*/ 	.short	0x0070
        /*0014*/ 	.byte	0x00, 0xf0, 0x01, 0x2e


	//----- nvinfo : EIATTR_SPARSE_MMA_MASK
	.align		4
.L_463:
        /*0018*/ 	.byte	0x03, 0x50
        /*001a*/ 	.short	0x0000


	//----- nvinfo : EIATTR_MAXREG_COUNT
	.align		4
        /*001c*/ 	.byte	0x03, 0x1b
        /*001e*/ 	.short	0x00a8


	//----- nvinfo : EIATTR_NUM_BARRIERS
	.align		4
        /*0020*/ 	.byte	0x02, 0x4c
        /*0022*/ 	.byte	0x09
	.zero		1


	//----- nvinfo : EIATTR_EXTERNS
	.align		4
        /*0024*/ 	.byte	0x04, 0x0f
        /*0026*/ 	.short	(.L_465 - .L_464)


	//   ....[0]....
	.align		4
.L_464:
        /*0028*/ 	.word	index@(__assertfail)


	//----- nvinfo : EIATTR_ANNOTATIONS
	.align		4
.L_465:
        /*002c*/ 	.byte	0x04, 0x55
        /*002e*/ 	.short	(.L_467 - .L_466)


	//   ....[0]....
.L_466:
        /*0030*/ 	.word	0x00000001
        /*0034*/ 	.byte	0x70, 0x09, 0x00, 0x00, 0x01, 0x00, 0x00, 0x00, 0x40, 0x0a, 0x00, 0x00, 0x01, 0x00, 0x00, 0x00
        /*0044*/ 	.byte	0xe0, 0x15, 0x01, 0x00


	//----- nvinfo : EIATTR_MERCURY_ISA_VERSION
	.align		4
.L_467:
        /*0048*/ 	.byte	0x03, 0x5f
        /*004a*/ 	.short	0x0101


	//----- nvinfo : EIATTR_INT_WARP_WIDE_INSTR_OFFSETS
	.align		4
        /*004c*/ 	.byte	0x04, 0x31
        /*004e*/ 	.short	(.L_469 - .L_468)


	//   ....[0]....
.L_468:
        /*0050*/ 	.word	0x00000190


	//   ....[1]....
        /*0054*/ 	.word	0x000001c0


	//   ....[2]....
        /*0058*/ 	.word	0x000001d0


	//   ....[3]....
        /*005c*/ 	.word	0x0000e830


	//   ....[4]....
        /*0060*/ 	.word	0x0000e8d0


	//   ....[5]....
        /*0064*/ 	.word	0x0000ee80


	//   ....[6]....
        /*0068*/ 	.word	0x00010f40


	//   ....[7]....
        /*006c*/ 	.word	0x00010fe0


	//----- nvinfo : EIATTR_COOP_GROUP_MASK_REGIDS
	.align		4
.L_469:
        /*0070*/ 	.byte	0x04, 0x29
        /*0072*/ 	.short	(.L_471 - .L_470)


	//   ....[0]....
.L_470:
        /*0074*/ 	.word	0xffffffff


	//   ....[1]....
        /*0078*/ 	.word	0xffffffff


	//   ....[2]....
        /*007c*/ 	.word	0xffffffff


	//   ....[3]....
        /*0080*/ 	.word	0xffffffff


	//   ....[4]....
        /*0084*/ 	.word	0xffffffff


	//   ....[5]....
        /*0088*/ 	.word	0xffffffff


	//   ....[6]....
        /*008c*/ 	.word	0xffffffff


	//   ....[7]....
        /*0090*/ 	.word	0xffffffff


	//   ....[8]....
        /*0094*/ 	.word	0xffffffff


	//   ....[9]....
        /*0098*/ 	.word	0xffffffff


	//   ....[10]....
        /*009c*/ 	.word	0xffffffff


	//   ....[11]....
        /*00a0*/ 	.word	0xffffffff


	//   ....[12]....
        /*00a4*/ 	.word	0xffffffff


	//   ....[13]....
        /*00a8*/ 	.word	0xffffffff


	//   ....[14]....
        /*00ac*/ 	.word	0xffffffff


	//   ....[15]....
        /*00b0*/ 	.word	0xffffffff


	//   ....[16]....
        /*00b4*/ 	.word	0xffffffff


	//   ....[17]....
        /*00b8*/ 	.word	0xffffffff


	//   ....[18]....
        /*00bc*/ 	.word	0xffffffff


	//   ....[19]....
        /*00c0*/ 	.word	0xffffffff


	//   ....[20]....
        /*00c4*/ 	.word	0xffffffff


	//   ....[21]....
        /*00c8*/ 	.word	0xffffffff


	//   ....[22]....
        /*00cc*/ 	.word	0xffffffff


	//   ....[23]....
        /*00d0*/ 	.word	0xffffffff


	//   ....[24]....
        /*00d4*/ 	.word	0xffffffff


	//   ....[25]....
        /*00d8*/ 	.word	0xffffffff


	//   ....[26]....
        /*00dc*/ 	.word	0xffffffff


	//   ....[27]....
        /*00e0*/ 	.word	0xffffffff


	//   ....[28]....
        /*00e4*/ 	.word	0xffffffff


	//   ....[29]....
        /*00e8*/ 	.word	0xffffffff


	//   ....[30]....
        /*00ec*/ 	.word	0xffffffff


	//   ....[31]....
        /*00f0*/ 	.word	0xffffffff


	//   ....[32]....
        /*00f4*/ 	.word	0x0500000f


	//   ....[33]....
        /*00f8*/ 	.word	0x0500000f


	//----- nvinfo : EIATTR_COOP_GROUP_INSTR_OFFSETS
	.align		4
.L_471:
        /*00fc*/ 	.byte	0x04, 0x28
        /*00fe*/ 	.short	(.L_473 - .L_472)


	//   ....[0]....
.L_472:
        /*0100*/ 	.word	0x00000060


	//   ....[1]....
        /*0104*/ 	.word	0x000001a0


	//   ....[2]....
        /*0108*/ 	.word	0x000001f0


	//   ....[3]....
        /*010c*/ 	.word	0x000003e0


	//   ....[4]....
        /*0110*/ 	.word	0x00000540


	//   ....[5]....
        /*0114*/ 	.word	0x00000660


	//   ....[6]....
        /*0118*/ 	.word	0x000007c0


	//   ....[7]....
        /*011c*/ 	.word	0x00001970


	//   ....[8]....
        /*0120*/ 	.word	0x000031c0


	//   ....[9]....
        /*0124*/ 	.word	0x00003350


	//   ....[10]....
        /*0128*/ 	.word	0x00003610


	//   ....[11]....
        /*012c*/ 	.word	0x00003700


	//   ....[12]....
        /*0130*/ 	.word	0x00005dd0


	//   ....[13]....
        /*0134*/ 	.word	0x00005ed0


	//   ....[14]....
        /*0138*/ 	.word	0x00006280


	//   ....[15]....
        /*013c*/ 	.word	0x000062d0


	//   ....[16]....
        /*0140*/ 	.word	0x00007dc0


	//   ....[17]....
        /*0144*/ 	.word	0x00007ef0


	//   ....[18]....
        /*0148*/ 	.word	0x00008130


	//   ....[19]....
        /*014c*/ 	.word	0x00008190


	//   ....[20]....
        /*0150*/ 	.word	0x0000a3e0


	//   ....[21]....
        /*0154*/ 	.word	0x0000a4e0


	//   ....[22]....
        /*0158*/ 	.word	0x0000a880


	//   ....[23]....
        /*015c*/ 	.word	0x0000a8e0


	//   ....[24]....
        /*0160*/ 	.word	0x0000b8b0


	//   ....[25]....
        /*0164*/ 	.word	0x0000b8f0


	//   ....[26]....
        /*0168*/ 	.word	0x0000ba30


	//   ....[27]....
        /*016c*/ 	.word	0x0000ba50


	//   ....[28]....
        /*0170*/ 	.word	0x0000d260


	//   ....[29]....
        /*0174*/ 	.word	0x0000df90


	//   ....[30]....
        /*0178*/ 	.word	0x000113b0


	//   ....[31]....
        /*017c*/ 	.word	0x00011580


	//   ....[32]....
        /*0180*/ 	.word	0x00011bd0


	//   ....[33]....
        /*0184*/ 	.word	0x00011fb0


	//----- nvinfo : EIATTR_REG_RECONFIG
	.align		4
.L_473:
        /*0188*/ 	.byte	0x01, 0x54
	.zero		2


	//----- nvinfo : EIATTR_SYSCALL_OFFSETS
	.align		4
        /*018c*/ 	.byte	0x04, 0x46
        /*018e*/ 	.short	(.L_475 - .L_474)


	//   ....[0]....
.L_474:
        /*0190*/ 	.word	0x00001b20


	//   ....[1]....
        /*0194*/ 	.word	0x0000ea60


	//   ....[2]....
        /*0198*/ 	.word	0x0000eba0


	//   ....[3]....
        /*019c*/ 	.word	0x0000ec90


	//----- nvinfo : EIATTR_MBARRIER_INSTR_OFFSETS
	.align		4
.L_475:
        /*01a0*/ 	.byte	0x04, 0x39
        /*01a2*/ 	.short	(.L_477 - .L_476)


	//   ....[0]....
.L_476:
        /*01a4*/ 	.word	0x00000290
        /*01a8*/ 	.word	0x000000ff
        /*01ac*/ 	.word	0x00030800
        /*01b0*/ 	.short	0x0100
        /*01b2*/ 	.byte	0x06
	.zero		1


	//   ....[1]....
        /*01b4*/ 	.word	0x000002a0
        /*01b8*/ 	.word	0x000000ff
        /*01bc*/ 	.word	0x00030820
        /*01c0*/ 	.short	0x0100
        /*01c2*/ 	.byte	0x06
	.zero		1


	//   ....[2]....
        /*01c4*/ 	.word	0x00000390
        /*01c8*/ 	.word	0x000000ff
        /*01cc*/ 	.word	0x00030830
        /*01d0*/ 	.short	0x0100
        /*01d2*/ 	.byte	0x08
	.zero		1


	//   ....[3]....
        /*01d4*/ 	.word	0x000003a0
        /*01d8*/ 	.word	0x000000ff
        /*01dc*/ 	.word	0x00030840
        /*01e0*/ 	.short	0x0100
        /*01e2*/ 	.byte	0x08
	.zero		1


	//   ....[4]....
        /*01e4*/ 	.word	0x000003b0
        /*01e8*/ 	.word	0x000000ff
        /*01ec*/ 	.word	0x00030838
        /*01f0*/ 	.short	0x0100
        /*01f2*/ 	.byte	0x08
	.zero		1


	//   ....[5]....
        /*01f4*/ 	.word	0x000003c0
        /*01f8*/ 	.word	0x000000ff
        /*01fc*/ 	.word	0x00030848
        /*0200*/ 	.short	0x0100
        /*0202*/ 	.byte	0x08
	.zero		1


	//   ....[6]....
        /*0204*/ 	.word	0x000004f0
        /*0208*/ 	.word	0x000000ff
        /*020c*/ 	.word	0x00030850
        /*0210*/ 	.short	0x0100
        /*0212*/ 	.byte	0x08
	.zero		1


	//   ....[7]....
        /*0214*/ 	.word	0x00000500
        /*0218*/ 	.word	0x000000ff
        /*021c*/ 	.word	0x00030860
        /*0220*/ 	.short	0x0100
        /*0222*/ 	.byte	0x08
	.zero		1


	//   ....[8]....
        /*0224*/ 	.word	0x00000510
        /*0228*/ 	.word	0x000000ff
        /*022c*/ 	.word	0x00030858
        /*0230*/ 	.short	0x0100
        /*0232*/ 	.byte	0x08
	.zero		1


	//   ....[9]....
        /*0234*/ 	.word	0x00000520
        /*0238*/ 	.word	0x000000ff
        /*023c*/ 	.word	0x00030868
        /*0240*/ 	.short	0x0100
        /*0242*/ 	.byte	0x08
	.zero		1


	//   ....[10]....
        /*0244*/ 	.word	0x00000610
        /*0248*/ 	.word	0x000000ff
        /*024c*/ 	.word	0x00030870
        /*0250*/ 	.short	0x0100
        /*0252*/ 	.byte	0x06
	.zero		1


	//   ....[11]....
        /*0254*/ 	.word	0x00000620
        /*0258*/ 	.word	0x000000ff
        /*025c*/ 	.word	0x00030880
        /*0260*/ 	.short	0x0100
        /*0262*/ 	.byte	0x06
	.zero		1


	//   ....[12]....
        /*0264*/ 	.word	0x00000630
        /*0268*/ 	.word	0x000000ff
        /*026c*/ 	.word	0x00030878
        /*0270*/ 	.short	0x0100
        /*0272*/ 	.byte	0x06
	.zero		1


	//   ....[13]....
        /*0274*/ 	.word	0x00000640
        /*0278*/ 	.word	0x000000ff
        /*027c*/ 	.word	0x00030888
        /*0280*/ 	.short	0x0100
        /*0282*/ 	.byte	0x06
	.zero		1


	//   ....[14]....
        /*0284*/ 	.word	0x00000770
        /*0288*/ 	.word	0x000000ff
        /*028c*/ 	.word	0x00030890
        /*0290*/ 	.short	0x0100
        /*0292*/ 	.byte	0x08
	.zero		1


	//   ....[15]....
        /*0294*/ 	.word	0x00000780
        /*0298*/ 	.word	0x000000ff
        /*029c*/ 	.word	0x000308a0
        /*02a0*/ 	.short	0x0100
        /*02a2*/ 	.byte	0x08
	.zero		1


	//   ....[16]....
        /*02a4*/ 	.word	0x00000790
        /*02a8*/ 	.word	0x000000ff
        /*02ac*/ 	.word	0x00030898
        /*02b0*/ 	.short	0x0100
        /*02b2*/ 	.byte	0x08
	.zero		1


	//   ....[17]....
        /*02b4*/ 	.word	0x000007a0
        /*02b8*/ 	.word	0x000000ff
        /*02bc*/ 	.word	0x000308a8
        /*02c0*/ 	.short	0x0100
        /*02c2*/ 	.byte	0x08
	.zero		1


	//   ....[18]....
        /*02c4*/ 	.word	0x000008d0
        /*02c8*/ 	.word	0x000000ff
        /*02cc*/ 	.word	0x000308b0
        /*02d0*/ 	.short	0x0100
        /*02d2*/ 	.byte	0x08
	.zero		1


	//   ....[19]....
        /*02d4*/ 	.word	0x000008e0
        /*02d8*/ 	.word	0x000000ff
        /*02dc*/ 	.word	0x000308c0
        /*02e0*/ 	.short	0x0100
        /*02e2*/ 	.byte	0x08
	.zero		1


	//   ....[20]....
        /*02e4*/ 	.word	0x000008f0
        /*02e8*/ 	.word	0x000000ff
        /*02ec*/ 	.word	0x000308b8
        /*02f0*/ 	.short	0x0100
        /*02f2*/ 	.byte	0x08
	.zero		1


	//   ....[21]....
        /*02f4*/ 	.word	0x00000900
        /*02f8*/ 	.word	0x000000ff
        /*02fc*/ 	.word	0x000308c8
        /*0300*/ 	.short	0x0100
        /*0302*/ 	.byte	0x08
	.zero		1


	//   ....[22]....
        /*0304*/ 	.word	0x00001bc0
        /*0308*/ 	.word	0x000000ff
        /*030c*/ 	.word	0x00030800
        /*0310*/ 	.short	0x010a
        /*0312*/ 	.byte	0x26
	.zero		1


	//   ....[23]....
        /*0314*/ 	.word	0x00001c40
        /*0318*/ 	.word	0x00000003
        /*031c*/ 	.word	0x00030830
        /*0320*/ 	.short	0x010a
        /*0322*/ 	.byte	0x3f
	.zero		1


	//   ....[24]....
        /*0324*/ 	.word	0x00001ca0
        /*0328*/ 	.word	0x00000003
        /*032c*/ 	.word	0x00030830
        /*0330*/ 	.short	0x010a
        /*0332*/ 	.byte	0x3f
	.zero		1


	//   ....[25]....
        /*0334*/ 	.word	0x000026d0
        /*0338*/ 	.word	0x00000002
        /*033c*/ 	.word	0x00000000
        /*0340*/ 	.short	0x0101
        /*0342*/ 	.byte	0x3f
	.zero		1


	//   ....[26]....
        /*0344*/ 	.word	0x00004370
        /*0348*/ 	.word	0x000000ff
        /*034c*/ 	.word	0x00030830
        /*0350*/ 	.short	0x010a
        /*0352*/ 	.byte	0x27
	.zero		1


	//   ....[27]....
        /*0354*/ 	.word	0x000043b0
        /*0358*/ 	.word	0x000000ff
        /*035c*/ 	.word	0x00030830
        /*0360*/ 	.short	0x010a
        /*0362*/ 	.byte	0x27
	.zero		1


	//   ....[28]....
        /*0364*/ 	.word	0x00005210
        /*0368*/ 	.word	0x000000ff
        /*036c*/ 	.word	0x00030850
        /*0370*/ 	.short	0x010a
        /*0372*/ 	.byte	0x0a
	.zero		1


	//   ....[29]....
        /*0374*/ 	.word	0x00005250
        /*0378*/ 	.word	0x000000ff
        /*037c*/ 	.word	0x00030850
        /*0380*/ 	.short	0x010a
        /*0382*/ 	.byte	0x0a
	.zero		1


	//   ....[30]....
        /*0384*/ 	.word	0x000054d0
        /*0388*/ 	.word	0x00000002
        /*038c*/ 	.word	0x00000000
        /*0390*/ 	.short	0x0101
        /*0392*/ 	.byte	0x3f
	.zero		1


	//   ....[31]....
        /*0394*/ 	.word	0x000065a0
        /*0398*/ 	.word	0x0000009b
        /*039c*/ 	.word	0x00000000
        /*03a0*/ 	.short	0x0101
        /*03a2*/ 	.byte	0x3f
	.zero		1


	//   ....[32]....
        /*03a4*/ 	.word	0x00006cc0
        /*03a8*/ 	.word	0x000000ff
        /*03ac*/ 	.word	0x00030830
        /*03b0*/ 	.short	0x010a
        /*03b2*/ 	.byte	0x06
	.zero		1


	//   ....[33]....
        /*03b4*/ 	.word	0x00006d00
        /*03b8*/ 	.word	0x000000ff
        /*03bc*/ 	.word	0x00030830
        /*03c0*/ 	.short	0x010a
        /*03c2*/ 	.byte	0x06
	.zero		1


	//   ....[34]....
        /*03c4*/ 	.word	0x00007b60
        /*03c8*/ 	.word	0x000000ff
        /*03cc*/ 	.word	0x00030850
        /*03d0*/ 	.short	0x010a
        /*03d2*/ 	.byte	0x0e
	.zero		1


	//   ....[35]....
        /*03d4*/ 	.word	0x00007ba0
        /*03d8*/ 	.word	0x000000ff
        /*03dc*/ 	.word	0x00030850
        /*03e0*/ 	.short	0x010a
        /*03e2*/ 	.byte	0x0e
	.zero		1


	//   ....[36]....
        /*03e4*/ 	.word	0x000084c0
        /*03e8*/ 	.word	0x0000009f
        /*03ec*/ 	.word	0x00000000
        /*03f0*/ 	.short	0x0101
        /*03f2*/ 	.byte	0x3f
	.zero		1


	//   ....[37]....
        /*03f4*/ 	.word	0x00008520
        /*03f8*/ 	.word	0x000000a3
        /*03fc*/ 	.word	0x00000000
        /*0400*/ 	.short	0x0101
        /*0402*/ 	.byte	0x3f
	.zero		1


	//   ....[38]....
        /*0404*/ 	.word	0x000089c0
        /*0408*/ 	.word	0x000000ff
        /*040c*/ 	.word	0x00030830
        /*0410*/ 	.short	0x010a
        /*0412*/ 	.byte	0x06
	.zero		1


	//   ....[39]....
        /*0414*/ 	.word	0x00008a00
        /*0418*/ 	.word	0x000000ff
        /*041c*/ 	.word	0x00030830
        /*0420*/ 	.short	0x010a
        /*0422*/ 	.byte	0x06
	.zero		1


	//   ....[40]....
        /*0424*/ 	.word	0x00009860
        /*0428*/ 	.word	0x000000ff
        /*042c*/ 	.word	0x00030850
        /*0430*/ 	.short	0x010a
        /*0432*/ 	.byte	0x0a
	.zero		1


	//   ....[41]....
        /*0434*/ 	.word	0x000098a0
        /*0438*/ 	.word	0x000000ff
        /*043c*/ 	.word	0x00030850
        /*0440*/ 	.short	0x010a
        /*0442*/ 	.byte	0x0a
	.zero		1


	//   ....[42]....
        /*0444*/ 	.word	0x00009b50
        /*0448*/ 	.word	0x00000002
        /*044c*/ 	.word	0x00000000
        /*0450*/ 	.short	0x0101
        /*0452*/ 	.byte	0x3f
	.zero		1


	//   ....[43]....
        /*0454*/ 	.word	0x0000ac50
        /*0458*/ 	.word	0x0000009f
        /*045c*/ 	.word	0x00000000
        /*0460*/ 	.short	0x0101
        /*0462*/ 	.byte	0x3f
	.zero		1


	//   ....[44]....
        /*0464*/ 	.word	0x0000b820
        /*0468*/ 	.word	0x000000ff
        /*046c*/ 	.word	0x00030850
        /*0470*/ 	.short	0x010a
        /*0472*/ 	.byte	0x05
	.zero		1


	//   ....[45]....
        /*0474*/ 	.word	0x0000b860
        /*0478*/ 	.word	0x000000ff
        /*047c*/ 	.word	0x00030850
        /*0480*/ 	.short	0x010a
        /*0482*/ 	.byte	0x05
	.zero		1


	//   ....[46]....
        /*0484*/ 	.word	0x0000bdd0
        /*0488*/ 	.word	0x00000007
        /*048c*/ 	.word	0x00000000
        /*0490*/ 	.short	0x0101
        /*0492*/ 	.byte	0x3f
	.zero		1


	//   ....[47]....
        /*0494*/ 	.word	0x0000d4a0
        /*0498*/ 	.word	0x000000ff
        /*049c*/ 	.word	0x00000000
        /*04a0*/ 	.short	0x0101
        /*04a2*/ 	.byte	0x05
	.zero		1


	//   ....[48]....
        /*04a4*/ 	.word	0x0000f180
        /*04a8*/ 	.word	0x00000008
        /*04ac*/ 	.word	0x00030840
        /*04b0*/ 	.short	0x010a
        /*04b2*/ 	.byte	0x3f
	.zero		1


	//   ....[49]....
        /*04b4*/ 	.word	0x0000f6c0
        /*04b8*/ 	.word	0x000000ff
        /*04bc*/ 	.word	0x00030820
        /*04c0*/ 	.short	0x010a
        /*04c2*/ 	.byte	0x28
	.zero		1


	//   ....[50]....
        /*04c4*/ 	.word	0x0000f9b0
        /*04c8*/ 	.word	0x00000003
        /*04cc*/ 	.word	0x00030840
        /*04d0*/ 	.short	0x010a
        /*04d2*/ 	.byte	0x3f
	.zero		1


	//   ....[51]....
        /*04d4*/ 	.word	0x0000fc60
        /*04d8*/ 	.word	0x00000002
        /*04dc*/ 	.word	0x00000060
        /*04e0*/ 	.short	0x010a
        /*04e2*/ 	.byte	0x3f
	.zero		1


	//   ....[52]....
        /*04e4*/ 	.word	0x000101e0
        /*04e8*/ 	.word	0x00000003
        /*04ec*/ 	.word	0x00030840
        /*04f0*/ 	.short	0x010a
        /*04f2*/ 	.byte	0x3f
	.zero		1


	//   ....[53]....
        /*04f4*/ 	.word	0x00010490
        /*04f8*/ 	.word	0x00000002
        /*04fc*/ 	.word	0x00000060
        /*0500*/ 	.short	0x010a
        /*0502*/ 	.byte	0x3f
	.zero		1


	//   ....[54]....
        /*0504*/ 	.word	0x00010930
        /*0508*/ 	.word	0x00000002
        /*050c*/ 	.word	0x00030840
        /*0510*/ 	.short	0x010a
        /*0512*/ 	.byte	0x3f
	.zero		1


	//   ....[55]....
        /*0514*/ 	.word	0x00010c10
        /*0518*/ 	.word	0x00000002
        /*051c*/ 	.word	0x00000060
        /*0520*/ 	.short	0x010a
        /*0522*/ 	.byte	0x3f
	.zero		1


	//   ....[56]....
        /*0524*/ 	.word	0x00011080
        /*0528*/ 	.word	0x00000003
        /*052c*/ 	.word	0x00030860
        /*0530*/ 	.short	0x010a
        /*0532*/ 	.byte	0x3f
	.zero		1


	//   ....[57]....
        /*0534*/ 	.word	0x00011530
        /*0538*/ 	.word	0x00000007
        /*053c*/ 	.word	0x00030820
        /*0540*/ 	.short	0x010a
        /*0542*/ 	.byte	0x3f
	.zero		1


	//   ....[58]....
        /*0544*/ 	.word	0x000116a0
        /*0548*/ 	.word	0x00000005
        /*054c*/ 	.word	0x00000000
        /*0550*/ 	.short	0x010a
        /*0552*/ 	.byte	0x3f
	.zero		1


	//   ....[59]....
        /*0554*/ 	.word	0x00011710
        /*0558*/ 	.word	0x00000003
        /*055c*/ 	.word	0x00000000
        /*0560*/ 	.short	0x010a
        /*0562*/ 	.byte	0x3f
	.zero		1


	//   ....[60]....
        /*0564*/ 	.word	0x00011770
        /*0568*/ 	.word	0x00000005
        /*056c*/ 	.word	0x00000000
        /*0570*/ 	.short	0x010a
        /*0572*/ 	.byte	0x3f
	.zero		1


	//   ....[61]....
        /*0574*/ 	.word	0x000117a0
        /*0578*/ 	.word	0x00000003
        /*057c*/ 	.word	0x00000000
        /*0580*/ 	.short	0x010a
        /*0582*/ 	.byte	0x3f
	.zero		1


	//   ....[62]....
        /*0584*/ 	.word	0x00011810
        /*0588*/ 	.word	0x00000003
        /*058c*/ 	.word	0x00030800
        /*0590*/ 	.short	0x010a
        /*0592*/ 	.byte	0x3f
	.zero		1


	//   ....[63]....
        /*0594*/ 	.word	0x00011860
        /*0598*/ 	.word	0x00000003
        /*059c*/ 	.word	0x00030830
        /*05a0*/ 	.short	0x010a
        /*05a2*/ 	.byte	0x3f
	.zero		1


	//   ....[64]....
        /*05a4*/ 	.word	0x000118c0
        /*05a8*/ 	.word	0x00000099
        /*05ac*/ 	.word	0x00030830
        /*05b0*/ 	.short	0x010a
        /*05b2*/ 	.byte	0x3f
	.zero		1


	//   ....[65]....
        /*05b4*/ 	.word	0x00011920
        /*05b8*/ 	.word	0x000000d7
        /*05bc*/ 	.word	0x00030850
        /*05c0*/ 	.short	0x010a
        /*05c2*/ 	.byte	0x3f
	.zero		1


	//   ....[66]....
        /*05c4*/ 	.word	0x00011980
        /*05c8*/ 	.word	0x00000004
        /*05cc*/ 	.word	0x00030830
        /*05d0*/ 	.short	0x010a
        /*05d2*/ 	.byte	0x3f
	.zero		1


	//   ....[67]....
        /*05d4*/ 	.word	0x000119e0
        /*05d8*/ 	.word	0x00000003
        /*05dc*/ 	.word	0x00030850
        /*05e0*/ 	.short	0x010a
        /*05e2*/ 	.byte	0x3f
	.zero		1


	//   ....[68]....
        /*05e4*/ 	.word	0x00011a40
        /*05e8*/ 	.word	0x00000004
        /*05ec*/ 	.word	0x00030830
        /*05f0*/ 	.short	0x010a
        /*05f2*/ 	.byte	0x3f
	.zero		1


	//   ....[69]....
        /*05f4*/ 	.word	0x00011aa0
        /*05f8*/ 	.word	0x00000003
        /*05fc*/ 	.word	0x00030850
        /*0600*/ 	.short	0x010a
        /*0602*/ 	.byte	0x3f
	.zero		1


	//   ....[70]....
        /*0604*/ 	.word	0x00011b00
        /*0608*/ 	.word	0x00000005
        /*060c*/ 	.word	0x00030850
        /*0610*/ 	.short	0x010a
        /*0612*/ 	.byte	0x3f
	.zero		1


	//   ....[71]....
        /*0614*/ 	.word	0x00011c80
        /*0618*/ 	.word	0x00000008
        /*061c*/ 	.word	0x00030840
        /*0620*/ 	.short	0x010a
        /*0622*/ 	.byte	0x3f
	.zero		1


	//   ....[72]....
        /*0624*/ 	.word	0x00011ce0
        /*0628*/ 	.word	0x00000008
        /*062c*/ 	.word	0x00030820
        /*0630*/ 	.short	0x010a
        /*0632*/ 	.byte	0x3f
	.zero		1


	//   ....[73]....
        /*0634*/ 	.word	0x00011d30
        /*0638*/ 	.word	0x00000003
        /*063c*/ 	.word	0x00030840
        /*0640*/ 	.short	0x010a
        /*0642*/ 	.byte	0x3f
	.zero		1


	//   ....[74]....
        /*0644*/ 	.word	0x00011d80
        /*0648*/ 	.word	0x00000002
        /*064c*/ 	.word	0x00000060
        /*0650*/ 	.short	0x010a
        /*0652*/ 	.byte	0x3f
	.zero		1


	//   ....[75]....
        /*0654*/ 	.word	0x00011dd0
        /*0658*/ 	.word	0x00000003
        /*065c*/ 	.word	0x00030840
        /*0660*/ 	.short	0x010a
        /*0662*/ 	.byte	0x3f
	.zero		1


	//   ....[76]....
        /*0664*/ 	.word	0x00011e20
        /*0668*/ 	.word	0x00000002
        /*066c*/ 	.word	0x00000060
        /*0670*/ 	.short	0x010a
        /*0672*/ 	.byte	0x3f
	.zero		1


	//   ....[77]....
        /*0674*/ 	.word	0x00011e70
        /*0678*/ 	.word	0x00000002
        /*067c*/ 	.word	0x00030840
        /*0680*/ 	.short	0x010a
        /*0682*/ 	.byte	0x3f
	.zero		1


	//   ....[78]....
        /*0684*/ 	.word	0x00011ec0
        /*0688*/ 	.word	0x00000002
        /*068c*/ 	.word	0x00000060
        /*0690*/ 	.short	0x010a
        /*0692*/ 	.byte	0x3f
	.zero		1


	//   ....[79]....
        /*0694*/ 	.word	0x00011f10
        /*0698*/ 	.word	0x00000003
        /*069c*/ 	.word	0x00030860
        /*06a0*/ 	.short	0x010a
        /*06a2*/ 	.byte	0x3f
	.zero		1


	//   ....[80]....
        /*06a4*/ 	.word	0x00011ff0
        /*06a8*/ 	.word	0x00000007
        /*06ac*/ 	.word	0x00030820
        /*06b0*/ 	.short	0x010a
        /*06b2*/ 	.byte	0x3f
	.zero		1


	//   ....[81]....
        /*06b4*/ 	.word	0x00012040
        /*06b8*/ 	.word	0x00000005
        /*06bc*/ 	.word	0x00000000
        /*06c0*/ 	.short	0x010a
        /*06c2*/ 	.byte	0x3f
	.zero		1


	//   ....[82]....
        /*06c4*/ 	.word	0x00012090
        /*06c8*/ 	.word	0x00000003
        /*06cc*/ 	.word	0x00000000
        /*06d0*/ 	.short	0x010a
        /*06d2*/ 	.byte	0x3f
	.zero		1


	//   ....[83]....
        /*06d4*/ 	.word	0x000120e0
        /*06d8*/ 	.word	0x00000005
        /*06dc*/ 	.word	0x00000000
        /*06e0*/ 	.short	0x010a
        /*06e2*/ 	.byte	0x3f
	.zero		1


	//----- nvinfo : EIATTR_NUM_MBARRIERS
	.align		4
.L_477:
        /*06e4*/ 	.byte	0x03, 0x38
        /*06e6*/ 	.short	0x0016


	//----- nvinfo : EIATTR_EXIT_INSTR_OFFSETS
	.align		4
        /*06e8*/ 	.byte	0x04, 0x1c
        /*06ea*/ 	.short	(.L_479 - .L_478)


	//   ....[0]....
.L_478:
        /*06ec*/ 	.word	0x00000a30


	//   ....[1]....
        /*06f0*/ 	.word	0x0000df50


	//   ....[2]....
        /*06f4*/ 	.word	0x0000dfb0


	//   ....[3]....
        /*06f8*/ 	.word	0x000115a0


	//   ....[4]....
        /*06fc*/ 	.word	0x000117f0


	//----- nvinfo : EIATTR_MAX_THREADS
	.align		4
.L_479:
        /*0700*/ 	.byte	0x04, 0x05
        /*0702*/ 	.short	(.L_481 - .L_480)
.L_480:
        /*0704*/ 	.word	0x00000180
        /*0708*/ 	.word	0x00000001
        /*070c*/ 	.word	0x00000001


	//----- nvinfo : EIATTR_CRS_STACK_SIZE
	.align		4
.L_481:
        /*0710*/ 	.byte	0x04, 0x1e
        /*0712*/ 	.short	(.L_483 - .L_482)
.L_482:
        /*0714*/ 	.word	0x00000000


	//----- nvinfo : EIATTR_CBANK_PARAM_SIZE
	.align		4
.L_483:
        /*0718*/ 	.byte	0x03, 0x19
        /*071a*/ 	.short	0x0bf0


	//----- nvinfo : EIATTR_PARAM_CBANK
	.align		4
        /*071c*/ 	.byte	0x04, 0x0a
        /*071e*/ 	.short	(.L_485 - .L_484)
	.align		4
.L_484:
        /*0720*/ 	.word	index@(.nv.constant0._ZN7cutlass13device_kernelIN5flash11enable_sm90INS1_16FlashAttnFwdSm90INS1_25CollectiveMainloopFwdSm90ILi2EN4cute5tupleIJNS5_1CILi1EEES8_S8_EEENS6_IJNS7_ILi128EEENS7_ILi64EEENS7_ILi256EEEEEELi256ENS_10bfloat16_tEfNS_4arch4Sm90ELb0ELb1ELb0ELb0ELb0ELb0ELb0ELb1ELb1ELb0ELb0ELb0EEENS1_21CollectiveEpilogueFwdINS6_IJSA_SC_SB_EEES9_SE_SG_Li256ELb0ELb0ELb0ELb0EEENS1_30DynamicPersistentTileSchedulerILi256ELi32ELb0ELb0ELb1EEEEEEEEEvNT_6ParamsE)
        /*0724*/ 	.short	0x0210
        /*0726*/ 	.short	0x0bf0


	//----- nvinfo : EIATTR_SW_WAR
	.align		4
.L_485:
        /*0728*/ 	.byte	0x04, 0x36
        /*072a*/ 	.short	(.L_487 - .L_486)
.L_486:
        /*072c*/ 	.word	0x00000008
.L_487:


//--------------------- .nv.info._ZN7cutlass13device_kernelIN5flash11enable_sm90INS1_16FlashAttnFwdSm90INS1_25CollectiveMainloopFwdSm90ILi2EN4cute5tupleIJNS5_1CILi1EEES8_S8_EEENS6_IJNS7_ILi128EEENS7_ILi64EEENS7_ILi256EEEEEELi256ENS_10bfloat16_tEfNS_4arch4Sm90ELb0ELb1ELb0ELb1ELb0ELb0ELb0ELb1ELb1ELb0ELb0ELb0EEENS1_21CollectiveEpilogueFwdINS6_IJSA_SC_SB_EEES9_SE_SG_Li256ELb1ELb0ELb0ELb0EEENS1_36VarlenDynamicPersistentTileSchedulerILi128ELi64ELi256ELi32ELb0ELb0ELb1ELb1ELb0ELb1EEEEEEEEEvNT_6ParamsE --------------------------
	.section	.nv.info._ZN7cutlass13device_kernelIN5flash11enable_sm90INS1_16FlashAttnFwdSm90INS1_25CollectiveMainloopFwdSm90ILi2EN4cute5tupleIJNS5_1CILi1EEES8_S8_EEENS6_IJNS7_ILi128EEENS7_ILi64EEENS7_ILi256EEEEEELi256ENS_10bfloat16_tEfNS_4arch4Sm90ELb0ELb1ELb0ELb1ELb0ELb0ELb0ELb1ELb1ELb0ELb0ELb0EEENS1_21CollectiveEpilogueFwdINS6_IJSA_SC_SB_EEES9_SE_SG_Li256ELb1ELb0ELb0ELb0EEENS1_36VarlenDynamicPersistentTileSchedulerILi128ELi64ELi256ELi32ELb0ELb0ELb1ELb1ELb0ELb1EEEEEEEEEvNT_6ParamsE,"",@"SHT_CUDA_INFO"
	.sectionflags	@""
	.align	4


	//----- nvinfo : EIATTR_CUDA_API_VERSION
	.align		4
        /*0000*/ 	.byte	0x04, 0x37
        /*0002*/ 	.short	(.L_489 - .L_488)
.L_488:
        /*0004*/ 	.word	0x00000082


	//----- nvinfo : EIATTR_KPARAM_INFO
	.align		4
.L_489:
        /*0008*/ 	.byte	0x04, 0x17
        /*000a*/ 	.short	(.L_491 - .L_490)
.L_490:
        /*000c*/ 	.word	0x00000000
        /*0010*/ 	.short	0x0000
        /*0012*/ 	.short	0x0070
        /*0014*/ 	.byte	0x00, 0xf0, 0x01, 0x28


	//----- nvinfo : EIATTR_SPARSE_MMA_MASK
	.align		4
.L_491:
        /*0018*/ 	.byte	0x03, 0x50
        /*001a*/ 	.short	0x0000


	//----- nvinfo : EIATTR_MAXREG_COUNT
	.align		4
        /*001c*/ 	.byte	0x03, 0x1b
        /*001e*/ 	.short	0x00a8


	//----- nvinfo : EIATTR_NUM_BARRIERS
	.align		4
        /*0020*/ 	.byte	0x02, 0x4c
        /*0022*/ 	.byte	0x09
	.zero		1


	//----- nvinfo : EIATTR_EXTERNS
	.align		4
        /*0024*/ 	.byte	0x04, 0x0f
        /*0026*/ 	.short	(.L_493 - .L_492)


	//   ....[0]....
	.align		4
.L_492:
        /*0028*/ 	.word	index@(__assertfail)


	//----- nvinfo : EIATTR_ANNOTATIONS
	.align		4
.L_493:
        /*002c*/ 	.byte	0x04, 0x55
        /*002e*/ 	.short	(.L_495 - .L_494)


	//   ....[0]....
.L_494:
        /* <DEDUP_REMOVED lines=32> */


	//----- nvinfo : EIATTR_MERCURY_ISA_VERSION
	.align		4
.L_495:
        /*0220*/ 	.byte	0x03, 0x5f
        /*0222*/ 	.short	0x0101


	//----- nvinfo : EIATTR_UNUSED_LOAD_BYTE_OFFSET
	.align		4
        /*0224*/ 	.byte	0x04, 0x44
        /*0226*/ 	.short	(.L_497 - .L_496)


	//   ....[0]....
.L_496:
        /*0228*/ 	.word	0x00000a50
        /*022c*/ 	.word	0x0000fff0


	//   ....[1]....
        /*0230*/ 	.word	0x0000c550
        /*0234*/ 	.word	0x0000fff0


	//----- nvinfo : EIATTR_INT_WARP_WIDE_INSTR_OFFSETS
	.align		4
.L_497:
        /*0238*/ 	.byte	0x04, 0x31
        /*023a*/ 	.short	(.L_499 - .L_498)


	//   ....[0]....
.L_498:
        /*023c*/ 	.word	0x00000160


	//   ....[1]....
        /*0240*/ 	.word	0x000001a0


	//   ....[2]....
        /*0244*/ 	.word	0x00000210


	//   ....[3]....
        /*0248*/ 	.word	0x000104f0


	//   ....[4]....
        /*024c*/ 	.word	0x00010580


	//   ....[5]....
        /*0250*/ 	.word	0x00010a80


	//   ....[6]....
        /*0254*/ 	.word	0x00010b00


	//   ....[7]....
        /*0258*/ 	.word	0x00010c10


	//   ....[8]....
        /*025c*/ 	.word	0x00010d00


	//   ....[9]....
        /*0260*/ 	.word	0x00010df0


	//   ....[10]....
        /*0264*/ 	.word	0x00013490


	//   ....[11]....
        /*0268*/ 	.word	0x00013520


	//----- nvinfo : EIATTR_COOP_GROUP_MASK_REGIDS
	.align		4
.L_499:
        /*026c*/ 	.byte	0x04, 0x29
        /*026e*/ 	.short	(.L_501 - .L_500)


	//   ....[0]....
.L_500:
        /*0270*/ 	.word	0xffffffff


	//   ....[1]....
        /*0274*/ 	.word	0xffffffff


	//   ....[2]....
        /*0278*/ 	.word	0xffffffff


	//   ....[3]....
        /*027c*/ 	.word	0xffffffff


	//   ....[4]....
        /*0280*/ 	.word	0xffffffff


	//   ....[5]....
        /*0284*/ 	.word	0xffffffff


	//   ....[6]....
        /*0288*/ 	.word	0xffffffff


	//   ....[7]....
        /*028c*/ 	.word	0xffffffff


	//   ....[8]....
        /*0290*/ 	.word	0xffffffff


	//   ....[9]....
        /*0294*/ 	.word	0xffffffff


	//   ....[10]....
        /*0298*/ 	.word	0xffffffff


	//   ....[11]....
        /*029c*/ 	.word	0xffffffff


	//   ....[12]....
        /*02a0*/ 	.word	0xffffffff


	//   ....[13]....
        /*02a4*/ 	.word	0xffffffff


	//   ....[14]....
        /*02a8*/ 	.word	0xffffffff


	//   ....[15]....
        /*02ac*/ 	.word	0xffffffff


	//   ....[16]....
        /*02b0*/ 	.word	0xffffffff


	//   ....[17]....
        /*02b4*/ 	.word	0xffffffff


	//   ....[18]....
        /*02b8*/ 	.word	0xffffffff


	//   ....[19]....
        /*02bc*/ 	.word	0xffffffff


	//   ....[20]....
        /*02c0*/ 	.word	0xffffffff


	//   ....[21]....
        /*02c4*/ 	.word	0xffffffff


	//   ....[22]....
        /*02c8*/ 	.word	0xffffffff


	//   ....[23]....
        /*02cc*/ 	.word	0xffffffff


	//   ....[24]....
        /*02d0*/ 	.word	0xffffffff


	//   ....[25]....
        /*02d4*/ 	.word	0xffffffff


	//   ....[26]....
        /*02d8*/ 	.word	0xffffffff


	//   ....[27]....
        /*02dc*/ 	.word	0xffffffff


	//   ....[28]....
        /*02e0*/ 	.word	0xffffffff


	//   ....[29]....
        /*02e4*/ 	.word	0xffffffff


	//   ....[30]....
        /*02e8*/ 	.word	0xffffffff


	//   ....[31]....
        /*02ec*/ 	.word	0xffffffff


	//   ....[32]....
        /*02f0*/ 	.word	0xffffffff


	//   ....[33]....
        /*02f4*/ 	.word	0xffffffff


	//   ....[34]....
        /*02f8*/ 	.word	0xffffffff


	//   ....[35]....
        /*02fc*/ 	.word	0xffffffff


	//   ....[36]....
        /*0300*/ 	.word	0xffffffff


	//   ....[37]....
        /*0304*/ 	.word	0xffffffff


	//   ....[38]....
        /*0308*/ 	.word	0xffffffff


	//   ....[39]....
        /*030c*/ 	.word	0xffffffff


	//   ....[40]....
        /*0310*/ 	.word	0xffffffff


	//   ....[41]....
        /*0314*/ 	.word	0xffffffff


	//   ....[42]....
        /*0318*/ 	.word	0xffffffff


	//   ....[43]....
        /*031c*/ 	.word	0xffffffff


	//   ....[44]....
        /*0320*/ 	.word	0xffffffff


	//   ....[45]....
        /*0324*/ 	.word	0xffffffff


	//   ....[46]....
        /*0328*/ 	.word	0xffffffff


	//   ....[47]....
        /*032c*/ 	.word	0xffffffff


	//   ....[48]....
        /*0330*/ 	.word	0xffffffff


	//   ....[49]....
        /*0334*/ 	.word	0xffffffff


	//   ....[50]....
        /*0338*/ 	.word	0xffffffff


	//   ....[51]....
        /*033c*/ 	.word	0xffffffff


	//   ....[52]....
        /*0340*/ 	.word	0xffffffff


	//   ....[53]....
        /*0344*/ 	.word	0xffffffff


	//   ....[54]....
        /*0348*/ 	.word	0xffffffff


	//   ....[55]....
        /*034c*/ 	.word	0xffffffff


	//   ....[56]....
        /*0350*/ 	.word	0xffffffff


	//   ....[57]....
        /*0354*/ 	.word	0xffffffff


	//   ....[58]....
        /*0358*/ 	.word	0xffffffff


	//   ....[59]....
        /*035c*/ 	.word	0xffffffff


	//   ....[60]....
        /*0360*/ 	.word	0xffffffff


	//   ....[61]....
        /*0364*/ 	.word	0xffffffff


	//   ....[62]....
        /*0368*/ 	.word	0x0500000f


	//   ....[63]....
        /*036c*/ 	.word	0x0500000f


	//   ....[64]....
        /*0370*/ 	.word	0x0500000f


	//   ....[65]....
        /*0374*/ 	.word	0x0500000f


	//   ....[66]....
        /*0378*/ 	.word	0x0500000f


	//   ....[67]....
        /*037c*/ 	.word	0x0500000f


	//   ....[68]....
        /*0380*/ 	.word	0x0500000f


	//   ....[69]....
        /*0384*/ 	.word	0x0500000f


	//   ....[70]....
        /*0388*/ 	.word	0x0500000f


	//   ....[71]....
        /*038c*/ 	.word	0x0500000f


	//   ....[72]....
        /*0390*/ 	.word	0x0500000f


	//   ....[73]....
        /*0394*/ 	.word	0x0500000f


	//   ....[74]....
        /*0398*/ 	.word	0x0500000f


	//   ....[75]....
        /*039c*/ 	.word	0x0500000f


	//   ....[76]....
        /*03a0*/ 	.word	0x0500000f


	//   ....[77]....
        /*03a4*/ 	.word	0x0500000f


	//   ....[78]....
        /*03a8*/ 	.word	0x0500000f


	//   ....[79]....
        /*03ac*/ 	.word	0x0500000f


	//   ....[80]....
        /*03b0*/ 	.word	0x0500000f


	//----- nvinfo : EIATTR_COOP_GROUP_INSTR_OFFSETS
	.align		4
.L_501:
        /*03b4*/ 	.byte	0x04, 0x28
        /*03b6*/ 	.short	(.L_503 - .L_502)


	//   ....[0]....
.L_502:
        /*03b8*/ 	.word	0x00000060


	//   ....[1]....
        /*03bc*/ 	.word	0x00000170


	//   ....[2]....
        /*03c0*/ 	.word	0x000001c0


	//   ....[3]....
        /*03c4*/ 	.word	0x000003f0


	//   ....[4]....
        /*03c8*/ 	.word	0x00000550


	//   ....[5]....
        /*03cc*/ 	.word	0x00000670


	//   ....[6]....
        /*03d0*/ 	.word	0x000007d0


	//   ....[7]....
        /*03d4*/ 	.word	0x000019e0


	//   ....[8]....
        /*03d8*/ 	.word	0x000031c0


	//   ....[9]....
        /*03dc*/ 	.word	0x00003370


	//   ....[10]....
        /*03e0*/ 	.word	0x00003630


	//   ....[11]....
        /*03e4*/ 	.word	0x000036d0


	//   ....[12]....
        /*03e8*/ 	.word	0x00005e00


	//   ....[13]....
        /*03ec*/ 	.word	0x00005f00


	//   ....[14]....
        /*03f0*/ 	.word	0x000062b0


	//   ....[15]....
        /*03f4*/ 	.word	0x00006320


	//   ....[16]....
        /*03f8*/ 	.word	0x00007e00


	//   ....[17]....
        /*03fc*/ 	.word	0x00007f30


	//   ....[18]....
        /*0400*/ 	.word	0x00008180


	//   ....[19]....
        /*0404*/ 	.word	0x00008210


	//   ....[20]....
        /*0408*/ 	.word	0x0000a410


	//   ....[21]....
        /*040c*/ 	.word	0x0000a510


	//   ....[22]....
        /*0410*/ 	.word	0x0000a8c0


	//   ....[23]....
        /*0414*/ 	.word	0x0000a920


	//   ....[24]....
        /*0418*/ 	.word	0x0000b900


	//   ....[25]....
        /*041c*/ 	.word	0x0000b940


	//   ....[26]....
        /*0420*/ 	.word	0x0000ba70


	//   ....[27]....
        /*0424*/ 	.word	0x0000ba80


	//   ....[28]....
        /*0428*/ 	.word	0x0000f090


	//   ....[29]....
        /*042c*/ 	.word	0x0000f210


	//   ....[30]....
        /*0430*/ 	.word	0x0000f240


	//   ....[31]....
        /*0434*/ 	.word	0x0000f280


	//   ....[32]....
        /*0438*/ 	.word	0x0000f2f0


	//   ....[33]....
        /*043c*/ 	.word	0x0000f350


	//   ....[34]....
        /*0440*/ 	.word	0x0000f390


	//   ....[35]....
        /*0444*/ 	.word	0x0000f530


	//   ....[36]....
        /*0448*/ 	.word	0x0000f590


	//   ....[37]....
        /*044c*/ 	.word	0x0000f5d0


	//   ....[38]....
        /*0450*/ 	.word	0x0000f610


	//   ....[39]....
        /*0454*/ 	.word	0x0000f640


	//   ....[40]....
        /*0458*/ 	.word	0x0000f670


	//   ....[41]....
        /*045c*/ 	.word	0x0000f700


	//   ....[42]....
        /*0460*/ 	.word	0x0000f760


	//   ....[43]....
        /*0464*/ 	.word	0x0000f7f0


	//   ....[44]....
        /*0468*/ 	.word	0x000139d0


	//   ....[45]....
        /*046c*/ 	.word	0x000139e0


	//   ....[46]....
        /*0470*/ 	.word	0x00013af0


	//   ....[47]....
        /*0474*/ 	.word	0x00013b50


	//   ....[48]....
        /*0478*/ 	.word	0x00013b90


	//   ....[49]....
        /*047c*/ 	.word	0x00013bd0


	//   ....[50]....
        /*0480*/ 	.word	0x00013c00


	//   ....[51]....
        /*0484*/ 	.word	0x00013c30


	//   ....[52]....
        /*0488*/ 	.word	0x00013dc0


	//   ....[53]....
        /*048c*/ 	.word	0x00013e20


	//   ....[54]....
        /*0490*/ 	.word	0x00013e60


	//   ....[55]....
        /*0494*/ 	.word	0x00013ea0


	//   ....[56]....
        /*0498*/ 	.word	0x00013ed0


	//   ....[57]....
        /*049c*/ 	.word	0x00013f00


	//   ....[58]....
        /*04a0*/ 	.word	0x00013fc0


	//   ....[59]....
        /*04a4*/ 	.word	0x00013fe0


	//   ....[60]....
        /*04a8*/ 	.word	0x00014050


	//   ....[61]....
        /*04ac*/ 	.word	0x000146e0


	//   ....[62]....
        /*04b0*/ 	.word	0x00014d90


	//   ....[63]....
        /*04b4*/ 	.word	0x000151b0


	//   ....[64]....
        /*04b8*/ 	.word	0x00015240


	//   ....[65]....
        /*04bc*/ 	.word	0x000152e0


	//   ....[66]....
        /*04c0*/ 	.word	0x00015390


	//   ....[67]....
        /*04c4*/ 	.word	0x00015410


	//   ....[68]....
        /*04c8*/ 	.word	0x00015490


	//   ....[69]....
        /*04cc*/ 	.word	0x00015510


	//   ....[70]....
        /*04d0*/ 	.word	0x00015590


	//   ....[71]....
        /*04d4*/ 	.word	0x00015620


	//   ....[72]....
        /*04d8*/ 	.word	0x000156d0


	//   ....[73]....
        /*04dc*/ 	.word	0x00015750


	//   ....[74]....
        /*04e0*/ 	.word	0x000157d0


	//   ....[75]....
        /*04e4*/ 	.word	0x00015850


	//   ....[76]....
        /*04e8*/ 	.word	0x000158d0


	//   ....[77]....
        /*04ec*/ 	.word	0x00015940


	//   ....[78]....
        /*04f0*/ 	.word	0x000159e0


	//   ....[79]....
        /*04f4*/ 	.word	0x00015a70


	//   ....[80]....
        /*04f8*/ 	.word	0x00015ba0


	//----- nvinfo : EIATTR_REG_RECONFIG
	.align		4
.L_503:
        /*04fc*/ 	.byte	0x01, 0x54
	.zero		2


	//----- nvinfo : EIATTR_SYSCALL_OFFSETS
	.align		4
        /*0500*/ 	.byte	0x04, 0x46
        /*0502*/ 	.short	(.L_505 - .L_504)


	//   ....[0]....
.L_504:
        /*0504*/ 	.word	0x00001bc0


	//   ....[1]....
        /*0508*/ 	.word	0x00010710


	//   ....[2]....
        /*050c*/ 	.word	0x00010850


	//   ....[3]....
        /*0510*/ 	.word	0x00010950


	//----- nvinfo : EIATTR_MBARRIER_INSTR_OFFSETS
	.align		4
.L_505:
        /*0514*/ 	.byte	0x04, 0x39
        /*0516*/ 	.short	(.L_507 - .L_506)


	//   ....[0]....
.L_506:
        /*0518*/ 	.word	0x000002a0
        /*051c*/ 	.word	0x000000ff
        /*0520*/ 	.word	0x00030800
        /*0524*/ 	.short	0x0100
        /*0526*/ 	.byte	0x08
	.zero		1


	//   ....[1]....
        /*0528*/ 	.word	0x000002b0
        /*052c*/ 	.word	0x000000ff
        /*0530*/ 	.word	0x00030820
        /*0534*/ 	.short	0x0100
        /*0536*/ 	.byte	0x08
	.zero		1


	//   ....[2]....
        /*0538*/ 	.word	0x000003a0
        /*053c*/ 	.word	0x000000ff
        /*0540*/ 	.word	0x00030830
        /*0544*/ 	.short	0x0100
        /*0546*/ 	.byte	0x08
	.zero		1


	//   ....[3]....
        /*0548*/ 	.word	0x000003b0
        /*054c*/ 	.word	0x000000ff
        /*0550*/ 	.word	0x00030840
        /*0554*/ 	.short	0x0100
        /*0556*/ 	.byte	0x08
	.zero		1


	//   ....[4]....
        /*0558*/ 	.word	0x000003c0
        /*055c*/ 	.word	0x000000ff
        /*0560*/ 	.word	0x00030838
        /*0564*/ 	.short	0x0100
        /*0566*/ 	.byte	0x08
	.zero		1


	//   ....[5]....
        /*0568*/ 	.word	0x000003d0
        /*056c*/ 	.word	0x000000ff
        /*0570*/ 	.word	0x00030848
        /*0574*/ 	.short	0x0100
        /*0576*/ 	.byte	0x08
	.zero		1


	//   ....[6]....
        /*0578*/ 	.word	0x00000500
        /*057c*/ 	.word	0x000000ff
        /*0580*/ 	.word	0x00030850
        /*0584*/ 	.short	0x0100
        /*0586*/ 	.byte	0x08
	.zero		1


	//   ....[7]....
        /*0588*/ 	.word	0x00000510
        /*058c*/ 	.word	0x000000ff
        /*0590*/ 	.word	0x00030860
        /*0594*/ 	.short	0x0100
        /*0596*/ 	.byte	0x08
	.zero		1


	//   ....[8]....
        /*0598*/ 	.word	0x00000520
        /*059c*/ 	.word	0x000000ff
        /*05a0*/ 	.word	0x00030858
        /*05a4*/ 	.short	0x0100
        /*05a6*/ 	.byte	0x08
	.zero		1


	//   ....[9]....
        /*05a8*/ 	.word	0x00000530
        /*05ac*/ 	.word	0x000000ff
        /*05b0*/ 	.word	0x00030868
        /*05b4*/ 	.short	0x0100
        /*05b6*/ 	.byte	0x08
	.zero		1


	//   ....[10]....
        /*05b8*/ 	.word	0x00000620
        /*05bc*/ 	.word	0x000000ff
        /*05c0*/ 	.word	0x00030870
        /*05c4*/ 	.short	0x0100
        /*05c6*/ 	.byte	0x06
	.zero		1


	//   ....[11]....
        /*05c8*/ 	.word	0x00000630
        /*05cc*/ 	.word	0x000000ff
        /*05d0*/ 	.word	0x00030880
        /*05d4*/ 	.short	0x0100
        /*05d6*/ 	.byte	0x06
	.zero		1


	//   ....[12]....
        /*05d8*/ 	.word	0x00000640
        /*05dc*/ 	.word	0x000000ff
        /*05e0*/ 	.word	0x00030878
        /*05e4*/ 	.short	0x0100
        /*05e6*/ 	.byte	0x06
	.zero		1


	//   ....[13]....
        /*05e8*/ 	.word	0x00000650
        /*05ec*/ 	.word	0x000000ff
        /*05f0*/ 	.word	0x00030888
        /*05f4*/ 	.short	0x0100
        /*05f6*/ 	.byte	0x06
	.zero		1


	//   ....[14]....
        /*05f8*/ 	.word	0x00000780
        /*05fc*/ 	.word	0x000000ff
        /*0600*/ 	.word	0x00030890
        /*0604*/ 	.short	0x0100
        /*0606*/ 	.byte	0x08
	.zero		1


	//   ....[15]....
        /*0608*/ 	.word	0x00000790
        /*060c*/ 	.word	0x000000ff
        /*0610*/ 	.word	0x000308a0
        /*0614*/ 	.short	0x0100
        /*0616*/ 	.byte	0x08
	.zero		1


	//   ....[16]....
        /*0618*/ 	.word	0x000007a0
        /*061c*/ 	.word	0x000000ff
        /*0620*/ 	.word	0x00030898
        /*0624*/ 	.short	0x0100
        /*0626*/ 	.byte	0x08
	.zero		1


	//   ....[17]....
        /*0628*/ 	.word	0x000007b0
        /*062c*/ 	.word	0x000000ff
        /*0630*/ 	.word	0x000308a8
        /*0634*/ 	.short	0x0100
        /*0636*/ 	.byte	0x08
	.zero		1


	//   ....[18]....
        /*0638*/ 	.word	0x000008e0
        /*063c*/ 	.word	0x000000ff
        /*0640*/ 	.word	0x000308b0
        /*0644*/ 	.short	0x0100
        /*0646*/ 	.byte	0x08
	.zero		1


	//   ....[19]....
        /*0648*/ 	.word	0x000008f0
        /*064c*/ 	.word	0x000000ff
        /*0650*/ 	.word	0x000308c0
        /*0654*/ 	.short	0x0100
        /*0656*/ 	.byte	0x08
	.zero		1


	//   ....[20]....
        /*0658*/ 	.word	0x00000900
        /*065c*/ 	.word	0x000000ff
        /*0660*/ 	.word	0x000308b8
        /*0664*/ 	.short	0x0100
        /*0666*/ 	.byte	0x08
	.zero		1


	//   ....[21]....
        /*0668*/ 	.word	0x00000910
        /*066c*/ 	.word	0x000000ff
        /*0670*/ 	.word	0x000308c8
        /*0674*/ 	.short	0x0100
        /*0676*/ 	.byte	0x08
	.zero		1


	//   ....[22]....
        /*0678*/ 	.word	0x00001c60
        /*067c*/ 	.word	0x000000ff
        /*0680*/ 	.word	0x00030800
        /*0684*/ 	.short	0x010a
        /*0686*/ 	.byte	0x26
	.zero		1


	//   ....[23]....
        /*0688*/ 	.word	0x00001ce0
        /*068c*/ 	.word	0x00000005
        /*0690*/ 	.word	0x00030830
        /*0694*/ 	.short	0x010a
        /*0696*/ 	.byte	0x3f
	.zero		1


	//   ....[24]....
        /*0698*/ 	.word	0x00001d40
        /*069c*/ 	.word	0x00000005
        /*06a0*/ 	.word	0x00030830
        /*06a4*/ 	.short	0x010a
        /*06a6*/ 	.byte	0x3f
	.zero		1


	//   ....[25]....
        /*06a8*/ 	.word	0x00002710
        /*06ac*/ 	.word	0x00000000
        /*06b0*/ 	.word	0x00000000
        /*06b4*/ 	.short	0x0101
        /*06b6*/ 	.byte	0x3f
	.zero		1


	//   ....[26]....
        /*06b8*/ 	.word	0x000043e0
        /*06bc*/ 	.word	0x000000ff
        /*06c0*/ 	.word	0x00030830
        /*06c4*/ 	.short	0x010a
        /*06c6*/ 	.byte	0x05
	.zero		1


	//   ....[27]....
        /*06c8*/ 	.word	0x00004420
        /*06cc*/ 	.word	0x000000ff
        /*06d0*/ 	.word	0x00030830
        /*06d4*/ 	.short	0x010a
        /*06d6*/ 	.byte	0x05
	.zero		1


	//   ....[28]....
        /*06d8*/ 	.word	0x00005260
        /*06dc*/ 	.word	0x000000ff
        /*06e0*/ 	.word	0x00030850
        /*06e4*/ 	.short	0x010a
        /*06e6*/ 	.byte	0x06
	.zero		1


	//   ....[29]....
        /*06e8*/ 	.word	0x000052a0
        /*06ec*/ 	.word	0x000000ff
        /*06f0*/ 	.word	0x00030850
        /*06f4*/ 	.short	0x010a
        /*06f6*/ 	.byte	0x06
	.zero		1


	//   ....[30]....
        /*06f8*/ 	.word	0x00005520
        /*06fc*/ 	.word	0x00000000
        /*0700*/ 	.word	0x00000000
        /*0704*/ 	.short	0x0101
        /*0706*/ 	.byte	0x3f
	.zero		1


	//   ....[31]....
        /*0708*/ 	.word	0x000065f0
        /*070c*/ 	.word	0x0000009b
        /*0710*/ 	.word	0x00000000
        /*0714*/ 	.short	0x0101
        /*0716*/ 	.byte	0x3f
	.zero		1


	//   ....[32]....
        /*0718*/ 	.word	0x00006d30
        /*071c*/ 	.word	0x000000ff
        /*0720*/ 	.word	0x00030830
        /*0724*/ 	.short	0x010a
        /*0726*/ 	.byte	0x05
	.zero		1


	//   ....[33]....
        /*0728*/ 	.word	0x00006d70
        /*072c*/ 	.word	0x000000ff
        /*0730*/ 	.word	0x00030830
        /*0734*/ 	.short	0x010a
        /*0736*/ 	.byte	0x05
	.zero		1


	//   ....[34]....
        /*0738*/ 	.word	0x00007bb0
        /*073c*/ 	.word	0x000000ff
        /*0740*/ 	.word	0x00030850
        /*0744*/ 	.short	0x010a
        /*0746*/ 	.byte	0x0b
	.zero		1


	//   ....[35]....
        /*0748*/ 	.word	0x00007bf0
        /*074c*/ 	.word	0x000000ff
        /*0750*/ 	.word	0x00030850
        /*0754*/ 	.short	0x010a
        /*0756*/ 	.byte	0x0b
	.zero		1


	//   ....[36]....
        /*0758*/ 	.word	0x00008550
        /*075c*/ 	.word	0x0000009f
        /*0760*/ 	.word	0x00000000
        /*0764*/ 	.short	0x0101
        /*0766*/ 	.byte	0x3f
	.zero		1


	//   ....[37]....
        /*0768*/ 	.word	0x00008580
        /*076c*/ 	.word	0x000000a2
        /*0770*/ 	.word	0x00000000
        /*0774*/ 	.short	0x0101
        /*0776*/ 	.byte	0x3f
	.zero		1


	//   ....[38]....
        /*0778*/ 	.word	0x00008a30
        /*077c*/ 	.word	0x000000ff
        /*0780*/ 	.word	0x00030830
        /*0784*/ 	.short	0x010a
        /*0786*/ 	.byte	0x05
	.zero		1


	//   ....[39]....
        /*0788*/ 	.word	0x00008a70
        /*078c*/ 	.word	0x000000ff
        /*0790*/ 	.word	0x00030830
        /*0794*/ 	.short	0x010a
        /*0796*/ 	.byte	0x05
	.zero		1


	//   ....[40]....
        /*0798*/ 	.word	0x000098b0
        /*079c*/ 	.word	0x000000ff
        /*07a0*/ 	.word	0x00030850
        /*07a4*/ 	.short	0x010a
        /*07a6*/ 	.byte	0x0b
	.zero		1


	//   ....[41]....
        /*07a8*/ 	.word	0x000098f0
        /*07ac*/ 	.word	0x000000ff
        /*07b0*/ 	.word	0x00030850
        /*07b4*/ 	.short	0x010a
        /*07b6*/ 	.byte	0x0b
	.zero		1


	//   ....[42]....
        /*07b8*/ 	.word	0x00009b90
        /*07bc*/ 	.word	0x00000002
        /*07c0*/ 	.word	0x00000000
        /*07c4*/ 	.short	0x0101
        /*07c6*/ 	.byte	0x3f
	.zero		1


	//   ....[43]....
        /*07c8*/ 	.word	0x0000abd0
        /*07cc*/ 	.word	0x0000009b
        /*07d0*/ 	.word	0x00000000
        /*07d4*/ 	.short	0x0101
        /*07d6*/ 	.byte	0x3f
	.zero		1


	//   ....[44]....
        /*07d8*/ 	.word	0x0000b870
        /*07dc*/ 	.word	0x000000ff
        /*07e0*/ 	.word	0x00030850
        /*07e4*/ 	.short	0x010a
        /*07e6*/ 	.byte	0x05
	.zero		1


	//   ....[45]....
        /*07e8*/ 	.word	0x0000b8b0
        /*07ec*/ 	.word	0x000000ff
        /*07f0*/ 	.word	0x00030850
        /*07f4*/ 	.short	0x010a
        /*07f6*/ 	.byte	0x05
	.zero		1


	//   ....[46]....
        /*07f8*/ 	.word	0x0000bcf0
        /*07fc*/ 	.word	0x00000009
        /*0800*/ 	.word	0x00000000
        /*0804*/ 	.short	0x0101
        /*0806*/ 	.byte	0x3f
	.zero		1


	//   ....[47]....
        /*0808*/ 	.word	0x0000dce0
        /*080c*/ 	.word	0x00000013
        /*0810*/ 	.word	0x00000000
        /*0814*/ 	.short	0x0101
        /*0816*/ 	.byte	0x3f
	.zero		1


	//   ....[48]....
        /*0818*/ 	.word	0x00011130
        /*081c*/ 	.word	0x00000009
        /*0820*/ 	.word	0x00030840
        /*0824*/ 	.short	0x010a
        /*0826*/ 	.byte	0x3f
	.zero		1


	//   ....[49]....
        /*0828*/ 	.word	0x000117a0
        /*082c*/ 	.word	0x0000000a
        /*0830*/ 	.word	0x00030820
        /*0834*/ 	.short	0x010a
        /*0836*/ 	.byte	0x3f
	.zero		1


	//   ....[50]....
        /*0838*/ 	.word	0x00011ae0
        /*083c*/ 	.word	0x00000002
        /*0840*/ 	.word	0x00030840
        /*0844*/ 	.short	0x010a
        /*0846*/ 	.byte	0x3f
	.zero		1


	//   ....[51]....
        /*0848*/ 	.word	0x00011e30
        /*084c*/ 	.word	0x00000003
        /*0850*/ 	.word	0x00000060
        /*0854*/ 	.short	0x010a
        /*0856*/ 	.byte	0x3f
	.zero		1


	//   ....[52]....
        /*0858*/ 	.word	0x000124c0
        /*085c*/ 	.word	0x00000002
        /*0860*/ 	.word	0x00030840
        /*0864*/ 	.short	0x010a
        /*0866*/ 	.byte	0x3f
	.zero		1


	//   ....[53]....
        /*0868*/ 	.word	0x00012810
        /*086c*/ 	.word	0x00000003
        /*0870*/ 	.word	0x00000060
        /*0874*/ 	.short	0x010a
        /*0876*/ 	.byte	0x3f
	.zero		1


	//   ....[54]....
        /*0878*/ 	.word	0x00012d80
        /*087c*/ 	.word	0x00000002
        /*0880*/ 	.word	0x00030840
        /*0884*/ 	.short	0x010a
        /*0886*/ 	.byte	0x3f
	.zero		1


	//   ....[55]....
        /*0888*/ 	.word	0x000130d0
        /*088c*/ 	.word	0x00000002
        /*0890*/ 	.word	0x00000060
        /*0894*/ 	.short	0x010a
        /*0896*/ 	.byte	0x3f
	.zero		1


	//   ....[56]....
        /*0898*/ 	.word	0x000135e0
        /*089c*/ 	.word	0x00000003
        /*08a0*/ 	.word	0x00030860
        /*08a4*/ 	.short	0x010a
        /*08a6*/ 	.byte	0x3f
	.zero		1


	//   ....[57]....
        /*08a8*/ 	.word	0x00014660
        /*08ac*/ 	.word	0x00000000
        /*08b0*/ 	.word	0x00030820
        /*08b4*/ 	.short	0x010a
        /*08b6*/ 	.byte	0x3f
	.zero		1


	//   ....[58]....
        /*08b8*/ 	.word	0x00014840
        /*08bc*/ 	.word	0x00000006
        /*08c0*/ 	.word	0x00000000
        /*08c4*/ 	.short	0x010a
        /*08c6*/ 	.byte	0x3f
	.zero		1


	//   ....[59]....
        /*08c8*/ 	.word	0x000148b0
        /*08cc*/ 	.word	0x00000007
        /*08d0*/ 	.word	0x00000000
        /*08d4*/ 	.short	0x010a
        /*08d6*/ 	.byte	0x3f
	.zero		1


	//   ....[60]....
        /*08d8*/ 	.word	0x00014920
        /*08dc*/ 	.word	0x00000004
        /*08e0*/ 	.word	0x00000000
        /*08e4*/ 	.short	0x010a
        /*08e6*/ 	.byte	0x3f
	.zero		1


	//   ....[61]....
        /*08e8*/ 	.word	0x00014950
        /*08ec*/ 	.word	0x00000003
        /*08f0*/ 	.word	0x00000000
        /*08f4*/ 	.short	0x010a
        /*08f6*/ 	.byte	0x3f
	.zero		1


	//   ....[62]....
        /*08f8*/ 	.word	0x000149c0
        /*08fc*/ 	.word	0x00000003
        /*0900*/ 	.word	0x00030800
        /*0904*/ 	.short	0x010a
        /*0906*/ 	.byte	0x3f
	.zero		1


	//   ....[63]....
        /*0908*/ 	.word	0x00014a10
        /*090c*/ 	.word	0x00000005
        /*0910*/ 	.word	0x00030830
        /*0914*/ 	.short	0x010a
        /*0916*/ 	.byte	0x3f
	.zero		1


	//   ....[64]....
        /*0918*/ 	.word	0x00014a70
        /*091c*/ 	.word	0x00000099
        /*0920*/ 	.word	0x00030830
        /*0924*/ 	.short	0x010a
        /*0926*/ 	.byte	0x3f
	.zero		1


	//   ....[65]....
        /*0928*/ 	.word	0x00014ad0
        /*092c*/ 	.word	0x000000dd
        /*0930*/ 	.word	0x00030850
        /*0934*/ 	.short	0x010a
        /*0936*/ 	.byte	0x3f
	.zero		1


	//   ....[66]....
        /*0938*/ 	.word	0x00014b30
        /*093c*/ 	.word	0x00000098
        /*0940*/ 	.word	0x00030830
        /*0944*/ 	.short	0x010a
        /*0946*/ 	.byte	0x3f
	.zero		1


	//   ....[67]....
        /*0948*/ 	.word	0x00014b90
        /*094c*/ 	.word	0x00000003
        /*0950*/ 	.word	0x00030850
        /*0954*/ 	.short	0x010a
        /*0956*/ 	.byte	0x3f
	.zero		1


	//   ....[68]....
        /*0958*/ 	.word	0x00014bf0
        /*095c*/ 	.word	0x00000098
        /*0960*/ 	.word	0x00030830
        /*0964*/ 	.short	0x010a
        /*0966*/ 	.byte	0x3f
	.zero		1


	//   ....[69]....
        /*0968*/ 	.word	0x00014c50
        /*096c*/ 	.word	0x00000003
        /*0970*/ 	.word	0x00030850
        /*0974*/ 	.short	0x010a
        /*0976*/ 	.byte	0x3f
	.zero		1


	//   ....[70]....
        /*0978*/ 	.word	0x00014cb0
        /*097c*/ 	.word	0x00000007
        /*0980*/ 	.word	0x00030850
        /*0984*/ 	.short	0x010a
        /*0986*/ 	.byte	0x3f
	.zero		1


	//   ....[71]....
        /*0988*/ 	.word	0x00014e50
        /*098c*/ 	.word	0x00000009
        /*0990*/ 	.word	0x00030840
        /*0994*/ 	.short	0x010a
        /*0996*/ 	.byte	0x3f
	.zero		1


	//   ....[72]....
        /*0998*/ 	.word	0x00014ed0
        /*099c*/ 	.word	0x00000008
        /*09a0*/ 	.word	0x00030820
        /*09a4*/ 	.short	0x010a
        /*09a6*/ 	.byte	0x3f
	.zero		1


	//   ....[73]....
        /*09a8*/ 	.word	0x00014f20
        /*09ac*/ 	.word	0x00000002
        /*09b0*/ 	.word	0x00030840
        /*09b4*/ 	.short	0x010a
        /*09b6*/ 	.byte	0x3f
	.zero		1


	//   ....[74]....
        /*09b8*/ 	.word	0x00014f70
        /*09bc*/ 	.word	0x00000003
        /*09c0*/ 	.word	0x00000060
        /*09c4*/ 	.short	0x010a
        /*09c6*/ 	.byte	0x3f
	.zero		1


	//   ....[75]....
        /*09c8*/ 	.word	0x00014fc0
        /*09cc*/ 	.word	0x00000002
        /*09d0*/ 	.word	0x00030840
        /*09d4*/ 	.short	0x010a
        /*09d6*/ 	.byte	0x3f
	.zero		1


	//   ....[76]....
        /*09d8*/ 	.word	0x00015010
        /*09dc*/ 	.word	0x00000003
        /*09e0*/ 	.word	0x00000060
        /*09e4*/ 	.short	0x010a
        /*09e6*/ 	.byte	0x3f
	.zero		1


	//   ....[77]....
        /*09e8*/ 	.word	0x00015060
        /*09ec*/ 	.word	0x00000002
        /*09f0*/ 	.word	0x00030840
        /*09f4*/ 	.short	0x010a
        /*09f6*/ 	.byte	0x3f
	.zero		1


	//   ....[78]....
        /*09f8*/ 	.word	0x000150b0
        /*09fc*/ 	.word	0x00000002
        /*0a00*/ 	.word	0x00000060
        /*0a04*/ 	.short	0x010a
        /*0a06*/ 	.byte	0x3f
	.zero		1


	//   ....[79]....
        /*0a08*/ 	.word	0x00015100
        /*0a0c*/ 	.word	0x00000003
        /*0a10*/ 	.word	0x00030860
        /*0a14*/ 	.short	0x010a
        /*0a16*/ 	.byte	0x3f
	.zero		1


	//   ....[80]....
        /*0a18*/ 	.word	0x00015ac0
        /*0a1c*/ 	.word	0x00000000
        /*0a20*/ 	.word	0x00030820
        /*0a24*/ 	.short	0x010a
        /*0a26*/ 	.byte	0x3f
	.zero		1


	//   ....[81]....
        /*0a28*/ 	.word	0x00015c60
        /*0a2c*/ 	.word	0x00000006
        /*0a30*/ 	.word	0x00000000
        /*0a34*/ 	.short	0x010a
        /*0a36*/ 	.byte	0x3f
	.zero		1


	//   ....[82]....
        /*0a38*/ 	.word	0x00015cb0
        /*0a3c*/ 	.word	0x00000007
        /*0a40*/ 	.word	0x00000000
        /*0a44*/ 	.short	0x010a
        /*0a46*/ 	.byte	0x3f
	.zero		1


	//   ....[83]....
        /*0a48*/ 	.word	0x00015d00
        /*0a4c*/ 	.word	0x00000004
        /*0a50*/ 	.word	0x00000000
        /*0a54*/ 	.short	0x010a
        /*0a56*/ 	.byte	0x3f
	.zero		1


	//----- nvinfo : EIATTR_NUM_MBARRIERS
	.align		4
.L_507:
        /*0a58*/ 	.byte	0x03, 0x38
        /*0a5a*/ 	.short	0x0016


	//----- nvinfo : EIATTR_EXIT_INSTR_OFFSETS
	.align		4
        /*0a5c*/ 	.byte	0x04, 0x1c
        /*0a5e*/ 	.short	(.L_509 - .L_508)


	//   ....[0]....
.L_508:
        /*0a60*/ 	.word	0x00000a90


	//   ....[1]....
        /*0a64*/ 	.word	0x0000f050


	//   ....[2]....
        /*0a68*/ 	.word	0x0000f0b0


	//   ....[3]....
        /*0a6c*/ 	.word	0x000149a0


	//----- nvinfo : EIATTR_MAX_THREADS
	.align		4
.L_509:
        /*0a70*/ 	.byte	0x04, 0x05
        /*0a72*/ 	.short	(.L_511 - .L_510)
.L_510:
        /*0a74*/ 	.word	0x00000180
        /*0a78*/ 	.word	0x00000001
        /*0a7c*/ 	.word	0x00000001


	//----- nvinfo : EIATTR_CRS_STACK_SIZE
	.align		4
.L_511:
        /*0a80*/ 	.byte	0x04, 0x1e
        /*0a82*/ 	.short	(.L_513 - .L_512)
.L_512:
        /*0a84*/ 	.word	0x00000000


	//----- nvinfo : EIATTR_CBANK_PARAM_SIZE
	.align		4
.L_513:
        /*0a88*/ 	.byte	0x03, 0x19
        /*0a8a*/ 	.short	0x0a70


	//----- nvinfo : EIATTR_PARAM_CBANK
	.align		4
        /*0a8c*/ 	.byte	0x04, 0x0a
        /*0a8e*/ 	.short	(.L_515 - .L_514)
	.align		4
.L_514:
        /*0a90*/ 	.word	index@(.nv.constant0._ZN7cutlass13device_kernelIN5flash11enable_sm90INS1_16FlashAttnFwdSm90INS1_25CollectiveMainloopFwdSm90ILi2EN4cute5tupleIJNS5_1CILi1EEES8_S8_EEENS6_IJNS7_ILi128EEENS7_ILi64EEENS7_ILi256EEEEEELi256ENS_10bfloat16_tEfNS_4arch4Sm90ELb0ELb1ELb0ELb1ELb0ELb0ELb0ELb1ELb1ELb0ELb0ELb0EEENS1_21CollectiveEpilogueFwdINS6_IJSA_SC_SB_EEES9_SE_SG_Li256ELb1ELb0ELb0ELb0EEENS1_36VarlenDynamicPersistentTileSchedulerILi128ELi64ELi256ELi32ELb0ELb0ELb1ELb1ELb0ELb1EEEEEEEEEvNT_6ParamsE)
        /*0a94*/ 	.short	0x0210
        /*0a96*/ 	.short	0x0a70


	//----- nvinfo : EIATTR_SW_WAR
	.align		4
.L_515:
        /*0a98*/ 	.byte	0x04, 0x36
        /*0a9a*/ 	.short	(.L_517 - .L_516)
.L_516:
        /*0a9c*/ 	.word	0x00000008
.L_517:


//--------------------- .nv.info._ZN7cutlass13device_kernelIN5flash11enable_sm90INS1_16FlashAttnFwdSm90INS1_25CollectiveMainloopFwdSm90ILi2EN4cute5tupleIJNS5_1CILi1EEES8_S8_EEENS6_IJNS7_ILi128EEENS7_ILi64EEENS7_ILi256EEEEEELi256ENS_10bfloat16_tEfNS_4arch4Sm90ELb0ELb1ELb0ELb1ELb0ELb1ELb0ELb1ELb1ELb0ELb0ELb0EEENS1_21CollectiveEpilogueFwdINS6_IJSA_SC_SB_EEES9_SE_SG_Li256ELb1ELb0ELb0ELb0EEENS1_36VarlenDynamicPersistentTileSchedulerILi128ELi64ELi256ELi32ELb0ELb0ELb1ELb1ELb0ELb1EEEEEEEEEvNT_6ParamsE --------------------------
	.section	.nv.info._ZN7cutlass13device_kernelIN5flash11enable_sm90INS1_16FlashAttnFwdSm90INS1_25CollectiveMainloopFwdSm90ILi2EN4cute5tupleIJNS5_1CILi1EEES8_S8_EEENS6_IJNS7_ILi128EEENS7_ILi64EEENS7_ILi256EEEEEELi256ENS_10bfloat16_tEfNS_4arch4Sm90ELb0ELb1ELb0ELb1ELb0ELb1ELb0ELb1ELb1ELb0ELb0ELb0EEENS1_21CollectiveEpilogueFwdINS6_IJSA_SC_SB_EEES9_SE_SG_Li256ELb1ELb0ELb0ELb0EEENS1_36VarlenDynamicPersistentTileSchedulerILi128ELi64ELi256ELi32ELb0ELb0ELb1ELb1ELb0ELb1EEEEEEEEEvNT_6ParamsE,"",@"SHT_CUDA_INFO"
	.sectionflags	@""
	.align	4


	//----- nvinfo : EIATTR_CUDA_API_VERSION
	.align		4
        /*0000*/ 	.byte	0x04, 0x37
        /*0002*/ 	.short	(.L_519 - .L_518)
.L_518:
        /*0004*/ 	.word	0x00000082


	//----- nvinfo : EIATTR_KPARAM_INFO
	.align		4
.L_519:
        /*0008*/ 	.byte	0x04, 0x17
        /*000a*/ 	.short	(.L_521 - .L_520)
.L_520:
        /*000c*/ 	.word	0x00000000
        /*0010*/ 	.short	0x0000
        /*0012*/ 	.short	0x0070
        /*0014*/ 	.byte	0x00, 0xf0, 0x01, 0x28


	//----- nvinfo : EIATTR_SPARSE_MMA_MASK
	.align		4
.L_521:
        /*0018*/ 	.byte	0x03, 0x50
        /*001a*/ 	.short	0x0000


	//----- nvinfo : EIATTR_MAXREG_COUNT
	.align		4
        /*001c*/ 	.byte	0x03, 0x1b
        /*001e*/ 	.short	0x00a8


	//----- nvinfo : EIATTR_NUM_BARRIERS
	.align		4
        /*0020*/ 	.byte	0x02, 0x4c
        /*0022*/ 	.byte	0x10
	.zero		1


	//----- nvinfo : EIATTR_EXTERNS
	.align		4
        /*0024*/ 	.byte	0x04, 0x0f
        /*0026*/ 	.short	(.L_523 - .L_522)


	//   ....[0]....
	.align		4
.L_522:
        /*0028*/ 	.word	index@(__assertfail)


	//----- nvinfo : EIATTR_ANNOTATIONS
	.align		4
.L_523:
        /*002c*/ 	.byte	0x04, 0x55
        /*002e*/ 	.short	(.L_525 - .L_524)


	//   ....[0]....
.L_524:
        /* <DEDUP_REMOVED lines=140> */


	//----- nvinfo : EIATTR_MERCURY_ISA_VERSION
	.align		4
.L_525:
        /*08e0*/ 	.byte	0x03, 0x5f
        /*08e2*/ 	.short	0x0101


	//----- nvinfo : EIATTR_UNUSED_LOAD_BYTE_OFFSET
	.align		4
        /*08e4*/ 	.byte	0x04, 0x44
        /*08e6*/ 	.short	(.L_527 - .L_526)


	//   ....[0]....
.L_526:
        /*08e8*/ 	.word	0x00000ad0
        /*08ec*/ 	.word	0x0000fff0


	//   ....[1]....
        /*08f0*/ 	.word	0x0001ed00
        /*08f4*/ 	.word	0x0000fff0


	//----- nvinfo : EIATTR_INT_WARP_WIDE_INSTR_OFFSETS
	.align		4
.L_527:
        /*08f8*/ 	.byte	0x04, 0x31
        /*08fa*/ 	.short	(.L_529 - .L_528)


	//   ....[0]....
.L_528:
        /*08fc*/ 	.word	0x000001c0


	//   ....[1]....
        /*0900*/ 	.word	0x00000200


	//   ....[2]....
        /*0904*/ 	.word	0x00000270


	//   ....[3]....
        /*0908*/ 	.word	0x000240d0


	//   ....[4]....
        /*090c*/ 	.word	0x00024170


	//   ....[5]....
        /*0910*/ 	.word	0x000246e0


	//   ....[6]....
        /*0914*/ 	.word	0x00024710


	//   ....[7]....
        /*0918*/ 	.word	0x00024810


	//   ....[8]....
        /*091c*/ 	.word	0x00024900


	//   ....[9]....
        /*0920*/ 	.word	0x000249f0


	//   ....[10]....
        /*0924*/ 	.word	0x00027130


	//   ....[11]....
        /*0928*/ 	.word	0x000271d0


	//----- nvinfo : EIATTR_COOP_GROUP_MASK_REGIDS
	.align		4
.L_529:
        /*092c*/ 	.byte	0x04, 0x29
        /*092e*/ 	.short	(.L_531 - .L_530)


	//   ....[0]....
.L_530:
        /*0930*/ 	.word	0xffffffff


	//   ....[1]....
        /*0934*/ 	.word	0xffffffff


	//   ....[2]....
        /*0938*/ 	.word	0xffffffff


	//   ....[3]....
        /*093c*/ 	.word	0xffffffff


	//   ....[4]....
        /*0940*/ 	.word	0xffffffff


	//   ....[5]....
        /*0944*/ 	.word	0xffffffff


	//   ....[6]....
        /*0948*/ 	.word	0xffffffff


	//   ....[7]....
        /*094c*/ 	.word	0xffffffff


	//   ....[8]....
        /*0950*/ 	.word	0xffffffff


	//   ....[9]....
        /*0954*/ 	.word	0xffffffff


	//   ....[10]....
        /*0958*/ 	.word	0xffffffff


	//   ....[11]....
        /*095c*/ 	.word	0xffffffff


	//   ....[12]....
        /*0960*/ 	.word	0xffffffff


	//   ....[13]....
        /*0964*/ 	.word	0xffffffff


	//   ....[14]....
        /*0968*/ 	.word	0xffffffff


	//   ....[15]....
        /*096c*/ 	.word	0xffffffff


	//   ....[16]....
        /*0970*/ 	.word	0xffffffff


	//   ....[17]....
        /*0974*/ 	.word	0xffffffff


	//   ....[18]....
        /*0978*/ 	.word	0xffffffff


	//   ....[19]....
        /*097c*/ 	.word	0xffffffff


	//   ....[20]....
        /*0980*/ 	.word	0xffffffff


	//   ....[21]....
        /*0984*/ 	.word	0xffffffff


	//   ....[22]....
        /*0988*/ 	.word	0xffffffff


	//   ....[23]....
        /*098c*/ 	.word	0xffffffff


	//   ....[24]....
        /*0990*/ 	.word	0xffffffff


	//   ....[25]....
        /*0994*/ 	.word	0xffffffff


	//   ....[26]....
        /*0998*/ 	.word	0xffffffff


	//   ....[27]....
        /*099c*/ 	.word	0xffffffff


	//   ....[28]....
        /*09a0*/ 	.word	0xffffffff


	//   ....[29]....
        /*09a4*/ 	.word	0xffffffff


	//   ....[30]....
        /*09a8*/ 	.word	0xffffffff


	//   ....[31]....
        /*09ac*/ 	.word	0xffffffff


	//   ....[32]....
        /*09b0*/ 	.word	0xffffffff


	//   ....[33]....
        /*09b4*/ 	.word	0xffffffff


	//   ....[34]....
        /*09b8*/ 	.word	0xffffffff


	//   ....[35]....
        /*09bc*/ 	.word	0xffffffff


	//   ....[36]....
        /*09c0*/ 	.word	0xffffffff


	//   ....[37]....
        /*09c4*/ 	.word	0xffffffff


	//   ....[38]....
        /*09c8*/ 	.word	0xffffffff


	//   ....[39]....
        /*09cc*/ 	.word	0xffffffff


	//   ....[40]....
        /*09d0*/ 	.word	0xffffffff


	//   ....[41]....
        /*09d4*/ 	.word	0xffffffff


	//   ....[42]....
        /*09d8*/ 	.word	0xffffffff


	//   ....[43]....
        /*09dc*/ 	.word	0xffffffff


	//   ....[44]....
        /*09e0*/ 	.word	0xffffffff


	//   ....[45]....
        /*09e4*/ 	.word	0xffffffff


	//   ....[46]....
        /*09e8*/ 	.word	0xffffffff


	//   ....[47]....
        /*09ec*/ 	.word	0xffffffff


	//   ....[48]....
        /*09f0*/ 	.word	0xffffffff


	//   ....[49]....
        /*09f4*/ 	.word	0xffffffff


	//   ....[50]....
        /*09f8*/ 	.word	0xffffffff


	//   ....[51]....
        /*09fc*/ 	.word	0xffffffff


	//   ....[52]....
        /*0a00*/ 	.word	0xffffffff


	//   ....[53]....
        /*0a04*/ 	.word	0xffffffff


	//   ....[54]....
        /*0a08*/ 	.word	0xffffffff


	//   ....[55]....
        /*0a0c*/ 	.word	0xffffffff


	//   ....[56]....
        /*0a10*/ 	.word	0xffffffff


	//   ....[57]....
        /*0a14*/ 	.word	0xffffffff


	//   ....[58]....
        /*0a18*/ 	.word	0xffffffff


	//   ....[59]....
        /*0a1c*/ 	.word	0xffffffff


	//   ....[60]....
        /*0a20*/ 	.word	0xffffffff


	//   ....[61]....
        /*0a24*/ 	.word	0xffffffff


	//   ....[62]....
        /*0a28*/ 	.word	0x0500000f


	//   ....[63]....
        /*0a2c*/ 	.word	0x0500000f


	//   ....[64]....
        /*0a30*/ 	.word	0x0500000f


	//   ....[65]....
        /*0a34*/ 	.word	0x0500000f


	//   ....[66]....
        /*0a38*/ 	.word	0x0500000f


	//   ....[67]....
        /*0a3c*/ 	.word	0x0500000f


	//   ....[68]....
        /*0a40*/ 	.word	0x0500000f


	//   ....[69]....
        /*0a44*/ 	.word	0x0500000f


	//   ....[70]....
        /*0a48*/ 	.word	0x0500000f


	//   ....[71]....
        /*0a4c*/ 	.word	0x0500000f


	//   ....[72]....
        /*0a50*/ 	.word	0x0500000f


	//   ....[73]....
        /*0a54*/ 	.word	0x0500000f


	//   ....[74]....
        /*0a58*/ 	.word	0x0500000f


	//   ....[75]....
        /*0a5c*/ 	.word	0x0500000f


	//   ....[76]....
        /*0a60*/ 	.word	0x0500000f


	//   ....[77]....
        /*0a64*/ 	.word	0x0500000f


	//   ....[78]....
        /*0a68*/ 	.word	0x0500000f


	//   ....[79]....
        /*0a6c*/ 	.word	0x0500000f


	//   ....[80]....
        /*0a70*/ 	.word	0x0500000f


	//   ....[81]....
        /*0a74*/ 	.word	0x0500000f


	//   ....[82]....
        /*0a78*/ 	.word	0x0500000f


	//   ....[83]....
        /*0a7c*/ 	.word	0x0500000f


	//   ....[84]....
        /*0a80*/ 	.word	0x0500000f


	//   ....[85]....
        /*0a84*/ 	.word	0x0500000f


	//   ....[86]....
        /*0a88*/ 	.word	0x0500000f


	//   ....[87]....
        /*0a8c*/ 	.word	0x0500000f


	//   ....[88]....
        /*0a90*/ 	.word	0x0500000f


	//   ....[89]....
        /*0a94*/ 	.word	0x0500000f


	//   ....[90]....
        /*0a98*/ 	.word	0x0500000f


	//   ....[91]....
        /*0a9c*/ 	.word	0x0500000f


	//   ....[92]....
        /*0aa0*/ 	.word	0x0500000f


	//   ....[93]....
        /*0aa4*/ 	.word	0x0500000f


	//   ....[94]....
        /*0aa8*/ 	.word	0x0500000f


	//   ....[95]....
        /*0aac*/ 	.word	0x0500000f


	//   ....[96]....
        /*0ab0*/ 	.word	0x0500000f


	//   ....[97]....
        /*0ab4*/ 	.word	0x0500000f


	//   ....[98]....
        /*0ab8*/ 	.word	0x0500000f


	//   ....[99]....
        /*0abc*/ 	.word	0x0500000f


	//   ....[100]....
        /*0ac0*/ 	.word	0x0500000f


	//   ....[101]....
        /*0ac4*/ 	.word	0x0500000f


	//   ....[102]....
        /*0ac8*/ 	.word	0x0500000f


	//   ....[103]....
        /*0acc*/ 	.word	0x0500000f


	//   ....[104]....
        /*0ad0*/ 	.word	0x0500000f


	//   ....[105]....
        /*0ad4*/ 	.word	0x0500000f


	//   ....[106]....
        /*0ad8*/ 	.word	0x0500000f


	//   ....[107]....
        /*0adc*/ 	.word	0x0500000f


	//   ....[108]....
        /*0ae0*/ 	.word	0x0500000f


	//   ....[109]....
        /*0ae4*/ 	.word	0x0500000f


	//   ....[110]....
        /*0ae8*/ 	.word	0x0500000f


	//   ....[111]....
        /*0aec*/ 	.word	0x0500000f


	//   ....[112]....
        /*0af0*/ 	.word	0x0500000f


	//   ....[113]....
        /*0af4*/ 	.word	0x0500000f


	//----- nvinfo : EIATTR_COOP_GROUP_INSTR_OFFSETS
	.align		4
.L_531:
        /*0af8*/ 	.byte	0x04, 0x28
        /*0afa*/ 	.short	(.L_533 - .L_532)


	//   ....[0]....
.L_532:
        /*0afc*/ 	.word	0x00000060


	//   ....[1]....
        /*0b00*/ 	.word	0x000001d0


	//   ....[2]....
        /*0b04*/ 	.word	0x00000220


	//   ....[3]....
        /*0b08*/ 	.word	0x00000450


	//   ....[4]....
        /*0b0c*/ 	.word	0x000005b0


	//   ....[5]....
        /*0b10*/ 	.word	0x000006d0


	//   ....[6]....
        /*0b14*/ 	.word	0x00000830


	//   ....[7]....
        /*0b18*/ 	.word	0x00009380


	//   ....[8]....
        /*0b1c*/ 	.word	0x00014d50


	//   ....[9]....
        /*0b20*/ 	.word	0x00014e60


	//   ....[10]....
        /*0b24*/ 	.word	0x00015280


	//   ....[11]....
        /*0b28*/ 	.word	0x000152f0


	//   ....[12]....
        /*0b2c*/ 	.word	0x00017e20


	//   ....[13]....
        /*0b30*/ 	.word	0x00017ea0


	//   ....[14]....
        /*0b34*/ 	.word	0x000182c0


	//   ....[15]....
        /*0b38*/ 	.word	0x00018360


	//   ....[16]....
        /*0b3c*/ 	.word	0x0001a1b0


	//   ....[17]....
        /*0b40*/ 	.word	0x0001a1e0


	//   ....[18]....
        /*0b44*/ 	.word	0x0001a3c0


	//   ....[19]....
        /*0b48*/ 	.word	0x0001a5a0


	//   ....[20]....
        /*0b4c*/ 	.word	0x0001cc50


	//   ....[21]....
        /*0b50*/ 	.word	0x0001ccf0


	//   ....[22]....
        /*0b54*/ 	.word	0x0001d100


	//   ....[23]....
        /*0b58*/ 	.word	0x0001d1c0


	//   ....[24]....
        /*0b5c*/ 	.word	0x0001e140


	//   ....[25]....
        /*0b60*/ 	.word	0x0001e1f0


	//   ....[26]....
        /*0b64*/ 	.word	0x0001e330


	//   ....[27]....
        /*0b68*/ 	.word	0x0001e350


	//   ....[28]....
        /*0b6c*/ 	.word	0x000216b0


	//   ....[29]....
        /*0b70*/ 	.word	0x00021850


	//   ....[30]....
        /*0b74*/ 	.word	0x00021880


	//   ....[31]....
        /*0b78*/ 	.word	0x000218b0


	//   ....[32]....
        /*0b7c*/ 	.word	0x000218f0


	//   ....[33]....
        /*0b80*/ 	.word	0x00021940


	//   ....[34]....
        /*0b84*/ 	.word	0x000219a0


	//   ....[35]....
        /*0b88*/ 	.word	0x00021b90


	//   ....[36]....
        /*0b8c*/ 	.word	0x00021bf0


	//   ....[37]....
        /*0b90*/ 	.word	0x00021c30


	//   ....[38]....
        /*0b94*/ 	.word	0x00021c70


	//   ....[39]....
        /*0b98*/ 	.word	0x00021ca0


	//   ....[40]....
        /*0b9c*/ 	.word	0x00021cd0


	//   ....[41]....
        /*0ba0*/ 	.word	0x00021d70


	//   ....[42]....
        /*0ba4*/ 	.word	0x00021dd0


	//   ....[43]....
        /*0ba8*/ 	.word	0x00021e60


	//   ....[44]....
        /*0bac*/ 	.word	0x000276b0


	//   ....[45]....
        /*0bb0*/ 	.word	0x000276c0


	//   ....[46]....
        /*0bb4*/ 	.word	0x000277e0


	//   ....[47]....
        /*0bb8*/ 	.word	0x00027840


	//   ....[48]....
        /*0bbc*/ 	.word	0x00027880


	//   ....[49]....
        /*0bc0*/ 	.word	0x000278c0


	//   ....[50]....
        /*0bc4*/ 	.word	0x000278f0


	//   ....[51]....
        /*0bc8*/ 	.word	0x00027920


	//   ....[52]....
        /*0bcc*/ 	.word	0x00027ac0


	//   ....[53]....
        /*0bd0*/ 	.word	0x00027b20


	//   ....[54]....
        /*0bd4*/ 	.word	0x00027b60


	//   ....[55]....
        /*0bd8*/ 	.word	0x00027ba0


	//   ....[56]....
        /*0bdc*/ 	.word	0x00027bd0


	//   ....[57]....
        /*0be0*/ 	.word	0x00027c00


	//   ....[58]....
        /*0be4*/ 	.word	0x00027cc0


	//   ....[59]....
        /*0be8*/ 	.word	0x00027ce0


	//   ....[60]....
        /*0bec*/ 	.word	0x00027d50


	//   ....[61]....
        /*0bf0*/ 	.word	0x000283f0


	//   ....[62]....
        /*0bf4*/ 	.word	0x00028850


	//   ....[63]....
        /*0bf8*/ 	.word	0x000288f0


	//   ....[64]....
        /*0bfc*/ 	.word	0x00028990


	//   ....[65]....
        /*0c00*/ 	.word	0x00028a30


	//   ....[66]....
        /*0c04*/ 	.word	0x00028ad0


	//   ....[67]....
        /*0c08*/ 	.word	0x00028b70


	//   ....[68]....
        /*0c0c*/ 	.word	0x00028c10


	//   ....[69]....
        /*0c10*/ 	.word	0x00028cb0


	//   ....[70]....
        /*0c14*/ 	.word	0x00028d50


	//   ....[71]....
        /*0c18*/ 	.word	0x00028df0


	//   ....[72]....
        /*0c1c*/ 	.word	0x00028e90


	//   ....[73]....
        /*0c20*/ 	.word	0x00028f30


	//   ....[74]....
        /*0c24*/ 	.word	0x00028fd0


	//   ....[75]....
        /*0c28*/ 	.word	0x00029070


	//   ....[76]....
        /*0c2c*/ 	.word	0x00029110


	//   ....[77]....
        /*0c30*/ 	.word	0x000291b0


	//   ....[78]....
        /*0c34*/ 	.word	0x000292a0


	//   ....[79]....
        /*0c38*/ 	.word	0x00029340


	//   ....[80]....
        /*0c3c*/ 	.word	0x000293e0


	//   ....[81]....
        /*0c40*/ 	.word	0x00029480


	//   ....[82]....
        /*0c44*/ 	.word	0x00029520


	//   ....[83]....
        /*0c48*/ 	.word	0x000295c0


	//   ....[84]....
        /*0c4c*/ 	.word	0x00029660


	//   ....[85]....
        /*0c50*/ 	.word	0x00029700


	//   ....[86]....
        /*0c54*/ 	.word	0x000297a0


	//   ....[87]....
        /*0c58*/ 	.word	0x00029840


	//   ....[88]....
        /*0c5c*/ 	.word	0x000298e0


	//   ....[89]....
        /*0c60*/ 	.word	0x00029980


	//   ....[90]....
        /*0c64*/ 	.word	0x00029a20


	//   ....[91]....
        /*0c68*/ 	.word	0x00029ac0


	//   ....[92]....
        /*0c6c*/ 	.word	0x00029b60


	//   ....[93]....
        /*0c70*/ 	.word	0x00029c00


	//   ....[94]....
        /*0c74*/ 	.word	0x00029fa0


	//   ....[95]....
        /*0c78*/ 	.word	0x0002a280


	//   ....[96]....
        /*0c7c*/ 	.word	0x0002a6a0


	//   ....[97]....
        /*0c80*/ 	.word	0x0002a730


	//   ....[98]....
        /*0c84*/ 	.word	0x0002a7d0


	//   ....[99]....
        /*0c88*/ 	.word	0x0002a880


	//   ....[100]....
        /*0c8c*/ 	.word	0x0002a900


	//   ....[101]....
        /*0c90*/ 	.word	0x0002a980


	//   ....[102]....
        /*0c94*/ 	.word	0x0002aa00


	//   ....[103]....
        /*0c98*/ 	.word	0x0002aa80


	//   ....[104]....
        /*0c9c*/ 	.word	0x0002ab10


	//   ....[105]....
        /*0ca0*/ 	.word	0x0002abc0


	//   ....[106]....
        /*0ca4*/ 	.word	0x0002ac40


	//   ....[107]....
        /*0ca8*/ 	.word	0x0002acc0


	//   ....[108]....
        /*0cac*/ 	.word	0x0002ad40


	//   ....[109]....
        /*0cb0*/ 	.word	0x0002adc0


	//   ....[110]....
        /*0cb4*/ 	.word	0x0002ae30


	//   ....[111]....
        /*0cb8*/ 	.word	0x0002aed0


	//   ....[112]....
        /*0cbc*/ 	.word	0x0002af60


	//   ....[113]....
        /*0cc0*/ 	.word	0x0002b090


	//----- nvinfo : EIATTR_REG_RECONFIG
	.align		4
.L_533:
        /*0cc4*/ 	.byte	0x01, 0x54
	.zero		2


	//----- nvinfo : EIATTR_SYSCALL_OFFSETS
	.align		4
        /*0cc8*/ 	.byte	0x04, 0x46
        /*0cca*/ 	.short	(.L_535 - .L_534)


	//   ....[0]....
.L_534:
        /*0ccc*/ 	.word	0x00001fd0


	//   ....[1]....
        /*0cd0*/ 	.word	0x00002120


	//   ....[2]....
        /*0cd4*/ 	.word	0x00009520


	//   ....[3]....
        /*0cd8*/ 	.word	0x000099c0


	//   ....[4]....
        /*0cdc*/ 	.word	0x00024300


	//   ....[5]....
        /*0ce0*/ 	.word	0x00024440


	//   ....[6]....
        /*0ce4*/ 	.word	0x00024540


	//----- nvinfo : EIATTR_MBARRIER_INSTR_OFFSETS
	.align		4
.L_535:
        /*0ce8*/ 	.byte	0x04, 0x39
        /*0cea*/ 	.short	(.L_537 - .L_536)


	//   ....[0]....
.L_536:
        /*0cec*/ 	.word	0x00000300
        /*0cf0*/ 	.word	0x000000ff
        /*0cf4*/ 	.word	0x00030800
        /*0cf8*/ 	.short	0x0100
        /*0cfa*/ 	.byte	0x08
	.zero		1


	//   ....[1]....
        /*0cfc*/ 	.word	0x00000310
        /*0d00*/ 	.word	0x000000ff
        /*0d04*/ 	.word	0x00030820
        /*0d08*/ 	.short	0x0100
        /*0d0a*/ 	.byte	0x08
	.zero		1


	//   ....[2]....
        /*0d0c*/ 	.word	0x00000400
        /*0d10*/ 	.word	0x000000ff
        /*0d14*/ 	.word	0x00030830
        /*0d18*/ 	.short	0x0100
        /*0d1a*/ 	.byte	0x08
	.zero		1


	//   ....[3]....
        /*0d1c*/ 	.word	0x00000410
        /*0d20*/ 	.word	0x000000ff
        /*0d24*/ 	.word	0x00030840
        /*0d28*/ 	.short	0x0100
        /*0d2a*/ 	.byte	0x08
	.zero		1


	//   ....[4]....
        /*0d2c*/ 	.word	0x00000420
        /*0d30*/ 	.word	0x000000ff
        /*0d34*/ 	.word	0x00030838
        /*0d38*/ 	.short	0x0100
        /*0d3a*/ 	.byte	0x08
	.zero		1


	//   ....[5]....
        /*0d3c*/ 	.word	0x00000430
        /*0d40*/ 	.word	0x000000ff
        /*0d44*/ 	.word	0x00030848
        /*0d48*/ 	.short	0x0100
        /*0d4a*/ 	.byte	0x08
	.zero		1


	//   ....[6]....
        /*0d4c*/ 	.word	0x00000560
        /*0d50*/ 	.word	0x000000ff
        /*0d54*/ 	.word	0x00030850
        /*0d58*/ 	.short	0x0100
        /*0d5a*/ 	.byte	0x08
	.zero		1


	//   ....[7]....
        /*0d5c*/ 	.word	0x00000570
        /*0d60*/ 	.word	0x000000ff
        /*0d64*/ 	.word	0x00030860
        /*0d68*/ 	.short	0x0100
        /*0d6a*/ 	.byte	0x08
	.zero		1


	//   ....[8]....
        /*0d6c*/ 	.word	0x00000580
        /*0d70*/ 	.word	0x000000ff
        /*0d74*/ 	.word	0x00030858
        /*0d78*/ 	.short	0x0100
        /*0d7a*/ 	.byte	0x08
	.zero		1


	//   ....[9]....
        /*0d7c*/ 	.word	0x00000590
        /*0d80*/ 	.word	0x000000ff
        /*0d84*/ 	.word	0x00030868
        /*0d88*/ 	.short	0x0100
        /*0d8a*/ 	.byte	0x08
	.zero		1


	//   ....[10]....
        /*0d8c*/ 	.word	0x00000680
        /*0d90*/ 	.word	0x000000ff
        /*0d94*/ 	.word	0x00030870
        /*0d98*/ 	.short	0x0100
        /*0d9a*/ 	.byte	0x06
	.zero		1


	//   ....[11]....
        /*0d9c*/ 	.word	0x00000690
        /*0da0*/ 	.word	0x000000ff
        /*0da4*/ 	.word	0x00030880
        /*0da8*/ 	.short	0x0100
        /*0daa*/ 	.byte	0x06
	.zero		1


	//   ....[12]....
        /*0dac*/ 	.word	0x000006a0
        /*0db0*/ 	.word	0x000000ff
        /*0db4*/ 	.word	0x00030878
        /*0db8*/ 	.short	0x0100
        /*0dba*/ 	.byte	0x06
	.zero		1


	//   ....[13]....
        /*0dbc*/ 	.word	0x000006b0
        /*0dc0*/ 	.word	0x000000ff
        /*0dc4*/ 	.word	0x00030888
        /*0dc8*/ 	.short	0x0100
        /*0dca*/ 	.byte	0x06
	.zero		1


	//   ....[14]....
        /*0dcc*/ 	.word	0x000007e0
        /*0dd0*/ 	.word	0x000000ff
        /*0dd4*/ 	.word	0x00030890
        /*0dd8*/ 	.short	0x0100
        /*0dda*/ 	.byte	0x08
	.zero		1


	//   ....[15]....
        /*0ddc*/ 	.word	0x000007f0
        /*0de0*/ 	.word	0x000000ff
        /*0de4*/ 	.word	0x000308a0
        /*0de8*/ 	.short	0x0100
        /*0dea*/ 	.byte	0x08
	.zero		1


	//   ....[16]....
        /*0dec*/ 	.word	0x00000800
        /*0df0*/ 	.word	0x000000ff
        /*0df4*/ 	.word	0x00030898
        /*0df8*/ 	.short	0x0100
        /*0dfa*/ 	.byte	0x08
	.zero		1


	//   ....[17]....
        /*0dfc*/ 	.word	0x00000810
        /*0e00*/ 	.word	0x000000ff
        /*0e04*/ 	.word	0x000308a8
        /*0e08*/ 	.short	0x0100
        /*0e0a*/ 	.byte	0x08
	.zero		1


	//   ....[18]....
        /*0e0c*/ 	.word	0x00000940
        /*0e10*/ 	.word	0x000000ff
        /*0e14*/ 	.word	0x000308b0
        /*0e18*/ 	.short	0x0100
        /*0e1a*/ 	.byte	0x08
	.zero		1


	//   ....[19]....
        /*0e1c*/ 	.word	0x00000950
        /*0e20*/ 	.word	0x000000ff
        /*0e24*/ 	.word	0x000308c0
        /*0e28*/ 	.short	0x0100
        /*0e2a*/ 	.byte	0x08
	.zero		1


	//   ....[20]....
        /*0e2c*/ 	.word	0x00000960
        /*0e30*/ 	.word	0x000000ff
        /*0e34*/ 	.word	0x000308b8
        /*0e38*/ 	.short	0x0100
        /*0e3a*/ 	.byte	0x08
	.zero		1


	//   ....[21]....
        /*0e3c*/ 	.word	0x00000970
        /*0e40*/ 	.word	0x000000ff
        /*0e44*/ 	.word	0x000308c8
        /*0e48*/ 	.short	0x0100
        /*0e4a*/ 	.byte	0x08
	.zero		1


	//   ....[22]....
        /*0e4c*/ 	.word	0x000037f0
        /*0e50*/ 	.word	0x00000064
        /*0e54*/ 	.word	0x00030890
        /*0e58*/ 	.short	0x010a
        /*0e5a*/ 	.byte	0x3f
	.zero		1


	//   ....[23]....
        /*0e5c*/ 	.word	0x00005e70
        /*0e60*/ 	.word	0x00000064
        /*0e64*/ 	.word	0x00030890
        /*0e68*/ 	.short	0x010a
        /*0e6a*/ 	.byte	0x3f
	.zero		1


	//   ....[24]....
        /*0e6c*/ 	.word	0x000081a0
        /*0e70*/ 	.word	0x00000064
        /*0e74*/ 	.word	0x00030890
        /*0e78*/ 	.short	0x010a
        /*0e7a*/ 	.byte	0x3f
	.zero		1


	//   ....[25]....
        /*0e7c*/ 	.word	0x000084b0
        /*0e80*/ 	.word	0x00000024
        /*0e84*/ 	.word	0x00000000
        /*0e88*/ 	.short	0x0101
        /*0e8a*/ 	.byte	0x3f
	.zero		1


	//   ....[26]....
        /*0e8c*/ 	.word	0x000084f0
        /*0e90*/ 	.word	0x00000064
        /*0e94*/ 	.word	0x000308b0
        /*0e98*/ 	.short	0x010a
        /*0e9a*/ 	.byte	0x3f
	.zero		1


	//   ....[27]....
        /*0e9c*/ 	.word	0x00008ad0
        /*0ea0*/ 	.word	0x00000064
        /*0ea4*/ 	.word	0x00000000
        /*0ea8*/ 	.short	0x0101
        /*0eaa*/ 	.byte	0x3f
	.zero		1


	//   ....[28]....
        /*0eac*/ 	.word	0x000095c0
        /*0eb0*/ 	.word	0x00000010
        /*0eb4*/ 	.word	0x00030800
        /*0eb8*/ 	.short	0x010a
        /*0eba*/ 	.byte	0x3f
	.zero		1


	//   ....[29]....
        /*0ebc*/ 	.word	0x00009610
        /*0ec0*/ 	.word	0x00000010
        /*0ec4*/ 	.word	0x00030800
        /*0ec8*/ 	.short	0x010a
        /*0eca*/ 	.byte	0x3f
	.zero		1


	//   ....[30]....
        /*0ecc*/ 	.word	0x0000b0c0
        /*0ed0*/ 	.word	0x00000010
        /*0ed4*/ 	.word	0x00030800
        /*0ed8*/ 	.short	0x010a
        /*0eda*/ 	.byte	0x3f
	.zero		1


	//   ....[31]....
        /*0edc*/ 	.word	0x0000fae0
        /*0ee0*/ 	.word	0x00000010
        /*0ee4*/ 	.word	0x00030800
        /*0ee8*/ 	.short	0x010a
        /*0eea*/ 	.byte	0x3f
	.zero		1


	//   ....[32]....
        /*0eec*/ 	.word	0x000135b0
        /*0ef0*/ 	.word	0x00000005
        /*0ef4*/ 	.word	0x00030830
        /*0ef8*/ 	.short	0x010a
        /*0efa*/ 	.byte	0x3f
	.zero		1


	//   ....[33]....
        /*0efc*/ 	.word	0x00013620
        /*0f00*/ 	.word	0x00000005
        /*0f04*/ 	.word	0x00030830
        /*0f08*/ 	.short	0x010a
        /*0f0a*/ 	.byte	0x3f
	.zero		1


	//   ....[34]....
        /*0f0c*/ 	.word	0x000142b0
        /*0f10*/ 	.word	0x00000000
        /*0f14*/ 	.word	0x00000000
        /*0f18*/ 	.short	0x0101
        /*0f1a*/ 	.byte	0x3f
	.zero		1


	//   ....[35]....
        /*0f1c*/ 	.word	0x00015f60
        /*0f20*/ 	.word	0x000000e8
        /*0f24*/ 	.word	0x00030830
        /*0f28*/ 	.short	0x010a
        /*0f2a*/ 	.byte	0x3f
	.zero		1


	//   ....[36]....
        /*0f2c*/ 	.word	0x00015ff0
        /*0f30*/ 	.word	0x000000e8
        /*0f34*/ 	.word	0x00030830
        /*0f38*/ 	.short	0x010a
        /*0f3a*/ 	.byte	0x3f
	.zero		1


	//   ....[37]....
        /*0f3c*/ 	.word	0x00017110
        /*0f40*/ 	.word	0x00000000
        /*0f44*/ 	.word	0x00030850
        /*0f48*/ 	.short	0x010a
        /*0f4a*/ 	.byte	0x3f
	.zero		1


	//   ....[38]....
        /*0f4c*/ 	.word	0x00017160
        /*0f50*/ 	.word	0x00000000
        /*0f54*/ 	.word	0x00030850
        /*0f58*/ 	.short	0x010a
        /*0f5a*/ 	.byte	0x3f
	.zero		1


	//   ....[39]....
        /*0f5c*/ 	.word	0x00017400
        /*0f60*/ 	.word	0x000000e8
        /*0f64*/ 	.word	0x00000000
        /*0f68*/ 	.short	0x0101
        /*0f6a*/ 	.byte	0x3f
	.zero		1


	//   ....[40]....
        /*0f6c*/ 	.word	0x00017bc0
        /*0f70*/ 	.word	0x00000000
        /*0f74*/ 	.word	0x00000000
        /*0f78*/ 	.short	0x0101
        /*0f7a*/ 	.byte	0x3f
	.zero		1


	//   ....[41]....
        /*0f7c*/ 	.word	0x00018cb0
        /*0f80*/ 	.word	0x00000004
        /*0f84*/ 	.word	0x00030830
        /*0f88*/ 	.short	0x010a
        /*0f8a*/ 	.byte	0x3f
	.zero		1


	//   ....[42]....
        /*0f8c*/ 	.word	0x00018d40
        /*0f90*/ 	.word	0x00000004
        /*0f94*/ 	.word	0x00030830
        /*0f98*/ 	.short	0x010a
        /*0f9a*/ 	.byte	0x3f
	.zero		1


	//   ....[43]....
        /*0f9c*/ 	.word	0x00019e60
        /*0fa0*/ 	.word	0x000000e8
        /*0fa4*/ 	.word	0x00030850
        /*0fa8*/ 	.short	0x010a
        /*0faa*/ 	.byte	0x3f
	.zero		1


	//   ....[44]....
        /*0fac*/ 	.word	0x00019eb0
        /*0fb0*/ 	.word	0x000000e8
        /*0fb4*/ 	.word	0x00030850
        /*0fb8*/ 	.short	0x010a
        /*0fba*/ 	.byte	0x3f
	.zero		1


	//   ....[45]....
        /*0fbc*/ 	.word	0x0001a7b0
        /*0fc0*/ 	.word	0x0000009f
        /*0fc4*/ 	.word	0x00000000
        /*0fc8*/ 	.short	0x0101
        /*0fca*/ 	.byte	0x3f
	.zero		1


	//   ....[46]....
        /*0fcc*/ 	.word	0x0001a850
        /*0fd0*/ 	.word	0x000000e8
        /*0fd4*/ 	.word	0x00000000
        /*0fd8*/ 	.short	0x0101
        /*0fda*/ 	.byte	0x3f
	.zero		1


	//   ....[47]....
        /*0fdc*/ 	.word	0x0001ad70
        /*0fe0*/ 	.word	0x000000e9
        /*0fe4*/ 	.word	0x00030830
        /*0fe8*/ 	.short	0x010a
        /*0fea*/ 	.byte	0x3f
	.zero		1


	//   ....[48]....
        /*0fec*/ 	.word	0x0001ae00
        /*0ff0*/ 	.word	0x000000e9
        /*0ff4*/ 	.word	0x00030830
        /*0ff8*/ 	.short	0x010a
        /*0ffa*/ 	.byte	0x3f
	.zero		1


	//   ....[49]....
        /*0ffc*/ 	.word	0x0001bf30
        /*1000*/ 	.word	0x00000000
        /*1004*/ 	.word	0x00030850
        /*1008*/ 	.short	0x010a
        /*100a*/ 	.byte	0x3f
	.zero		1


	//   ....[50]....
        /*100c*/ 	.word	0x0001bf80
        /*1010*/ 	.word	0x00000000
        /*1014*/ 	.word	0x00030850
        /*1018*/ 	.short	0x010a
        /*101a*/ 	.byte	0x3f
	.zero		1


	//   ....[51]....
        /*101c*/ 	.word	0x0001c280
        /*1020*/ 	.word	0x000000e9
        /*1024*/ 	.word	0x00000000
        /*1028*/ 	.short	0x0101
        /*102a*/ 	.byte	0x3f
	.zero		1


	//   ....[52]....
        /*102c*/ 	.word	0x0001c9f0
        /*1030*/ 	.word	0x00000000
        /*1034*/ 	.word	0x00000000
        /*1038*/ 	.short	0x0101
        /*103a*/ 	.byte	0x3f
	.zero		1


	//   ....[53]....
        /*103c*/ 	.word	0x0001dfe0
        /*1040*/ 	.word	0x0000000b
        /*1044*/ 	.word	0x00030850
        /*1048*/ 	.short	0x010a
        /*104a*/ 	.byte	0x3f
	.zero		1


	//   ....[54]....
        /*104c*/ 	.word	0x0001e080
        /*1050*/ 	.word	0x0000000b
        /*1054*/ 	.word	0x00030850
        /*1058*/ 	.short	0x010a
        /*105a*/ 	.byte	0x3f
	.zero		1


	//   ....[55]....
        /*105c*/ 	.word	0x0001e8c0
        /*1060*/ 	.word	0x0000000b
        /*1064*/ 	.word	0x00000000
        /*1068*/ 	.short	0x0101
        /*106a*/ 	.byte	0x3f
	.zero		1


	//   ....[56]....
        /*106c*/ 	.word	0x00020470
        /*1070*/ 	.word	0x00000000
        /*1074*/ 	.word	0x00000000
        /*1078*/ 	.short	0x0101
        /*107a*/ 	.byte	0x3f
	.zero		1


	//   ....[57]....
        /*107c*/ 	.word	0x00022f80
        /*1080*/ 	.word	0x0000000b
        /*1084*/ 	.word	0x00030820
        /*1088*/ 	.short	0x010a
        /*108a*/ 	.byte	0x3f
	.zero		1


	//   ....[58]....
        /*108c*/ 	.word	0x00023010
        /*1090*/ 	.word	0x00000007
        /*1094*/ 	.word	0x000308a0
        /*1098*/ 	.short	0x010a
        /*109a*/ 	.byte	0x3f
	.zero		1


	//   ....[59]....
        /*109c*/ 	.word	0x000232e0
        /*10a0*/ 	.word	0x00000007
        /*10a4*/ 	.word	0x000308c0
        /*10a8*/ 	.short	0x010a
        /*10aa*/ 	.byte	0x3f
	.zero		1


	//   ....[60]....
        /*10ac*/ 	.word	0x000236d0
        /*10b0*/ 	.word	0x00000007
        /*10b4*/ 	.word	0x000308a0
        /*10b8*/ 	.short	0x010a
        /*10ba*/ 	.byte	0x3f
	.zero		1


	//   ....[61]....
        /*10bc*/ 	.word	0x00023990
        /*10c0*/ 	.word	0x00000007
        /*10c4*/ 	.word	0x000308c0
        /*10c8*/ 	.short	0x010a
        /*10ca*/ 	.byte	0x3f
	.zero		1


	//   ....[62]....
        /*10cc*/ 	.word	0x00024d30
        /*10d0*/ 	.word	0x00000007
        /*10d4*/ 	.word	0x00030840
        /*10d8*/ 	.short	0x010a
        /*10da*/ 	.byte	0x3f
	.zero		1


	//   ....[63]....
        /*10dc*/ 	.word	0x000253a0
        /*10e0*/ 	.word	0x0000000a
        /*10e4*/ 	.word	0x00030820
        /*10e8*/ 	.short	0x010a
        /*10ea*/ 	.byte	0x3f
	.zero		1


	//   ....[64]....
        /*10ec*/ 	.word	0x000256f0
        /*10f0*/ 	.word	0x00000003
        /*10f4*/ 	.word	0x00030840
        /*10f8*/ 	.short	0x010a
        /*10fa*/ 	.byte	0x3f
	.zero		1


	//   ....[65]....
        /*10fc*/ 	.word	0x00025a30
        /*1100*/ 	.word	0x00000003
        /*1104*/ 	.word	0x00030860
        /*1108*/ 	.short	0x010a
        /*110a*/ 	.byte	0x3f
	.zero		1


	//   ....[66]....
        /*110c*/ 	.word	0x000260c0
        /*1110*/ 	.word	0x00000002
        /*1114*/ 	.word	0x00030840
        /*1118*/ 	.short	0x010a
        /*111a*/ 	.byte	0x3f
	.zero		1


	//   ....[67]....
        /*111c*/ 	.word	0x00026400
        /*1120*/ 	.word	0x00000002
        /*1124*/ 	.word	0x00030860
        /*1128*/ 	.short	0x010a
        /*112a*/ 	.byte	0x3f
	.zero		1


	//   ....[68]....
        /*112c*/ 	.word	0x000269e0
        /*1130*/ 	.word	0x00000002
        /*1134*/ 	.word	0x00030840
        /*1138*/ 	.short	0x010a
        /*113a*/ 	.byte	0x3f
	.zero		1


	//   ....[69]....
        /*113c*/ 	.word	0x00026d10
        /*1140*/ 	.word	0x00000002
        /*1144*/ 	.word	0x00030860
        /*1148*/ 	.short	0x010a
        /*114a*/ 	.byte	0x3f
	.zero		1


	//   ....[70]....
        /*114c*/ 	.word	0x00027290
        /*1150*/ 	.word	0x00000003
        /*1154*/ 	.word	0x00030860
        /*1158*/ 	.short	0x010a
        /*115a*/ 	.byte	0x3f
	.zero		1


	//   ....[71]....
        /*115c*/ 	.word	0x00028370
        /*1160*/ 	.word	0x00000000
        /*1164*/ 	.word	0x00030820
        /*1168*/ 	.short	0x010a
        /*116a*/ 	.byte	0x3f
	.zero		1


	//   ....[72]....
        /*116c*/ 	.word	0x00028540
        /*1170*/ 	.word	0x00000006
        /*1174*/ 	.word	0x00000000
        /*1178*/ 	.short	0x010a
        /*117a*/ 	.byte	0x3f
	.zero		1


	//   ....[73]....
        /*117c*/ 	.word	0x000285b0
        /*1180*/ 	.word	0x00000007
        /*1184*/ 	.word	0x00000000
        /*1188*/ 	.short	0x010a
        /*118a*/ 	.byte	0x3f
	.zero		1


	//   ....[74]....
        /*118c*/ 	.word	0x00028620
        /*1190*/ 	.word	0x00000004
        /*1194*/ 	.word	0x00000000
        /*1198*/ 	.short	0x010a
        /*119a*/ 	.byte	0x3f
	.zero		1


	//   ....[75]....
        /*119c*/ 	.word	0x00028650
        /*11a0*/ 	.word	0x00000003
        /*11a4*/ 	.word	0x00000000
        /*11a8*/ 	.short	0x010a
        /*11aa*/ 	.byte	0x3f
	.zero		1


	//   ....[76]....
        /*11ac*/ 	.word	0x000286b0
        /*11b0*/ 	.word	0x00000064
        /*11b4*/ 	.word	0x00030890
        /*11b8*/ 	.short	0x010a
        /*11ba*/ 	.byte	0x3f
	.zero		1


	//   ....[77]....
        /*11bc*/ 	.word	0x00028700
        /*11c0*/ 	.word	0x00000064
        /*11c4*/ 	.word	0x00030890
        /*11c8*/ 	.short	0x010a
        /*11ca*/ 	.byte	0x3f
	.zero		1


	//   ....[78]....
        /*11cc*/ 	.word	0x00028750
        /*11d0*/ 	.word	0x00000064
        /*11d4*/ 	.word	0x00030890
        /*11d8*/ 	.short	0x010a
        /*11da*/ 	.byte	0x3f
	.zero		1


	//   ....[79]....
        /*11dc*/ 	.word	0x000287a0
        /*11e0*/ 	.word	0x00000064
        /*11e4*/ 	.word	0x000308b0
        /*11e8*/ 	.short	0x010a
        /*11ea*/ 	.byte	0x3f
	.zero		1


	//   ....[80]....
        /*11ec*/ 	.word	0x000291f0
        /*11f0*/ 	.word	0x00000010
        /*11f4*/ 	.word	0x00030800
        /*11f8*/ 	.short	0x010a
        /*11fa*/ 	.byte	0x3f
	.zero		1


	//   ....[81]....
        /*11fc*/ 	.word	0x00029c40
        /*1200*/ 	.word	0x00000010
        /*1204*/ 	.word	0x00030800
        /*1208*/ 	.short	0x010a
        /*120a*/ 	.byte	0x3f
	.zero		1


	//   ....[82]....
        /*120c*/ 	.word	0x00029c90
        /*1210*/ 	.word	0x00000005
        /*1214*/ 	.word	0x00030830
        /*1218*/ 	.short	0x010a
        /*121a*/ 	.byte	0x3f
	.zero		1


	//   ....[83]....
        /*121c*/ 	.word	0x00029ce0
        /*1220*/ 	.word	0x000000e8
        /*1224*/ 	.word	0x00030830
        /*1228*/ 	.short	0x010a
        /*122a*/ 	.byte	0x3f
	.zero		1


	//   ....[84]....
        /*122c*/ 	.word	0x00029d30
        /*1230*/ 	.word	0x00000000
        /*1234*/ 	.word	0x00030850
        /*1238*/ 	.short	0x010a
        /*123a*/ 	.byte	0x3f
	.zero		1


	//   ....[85]....
        /*123c*/ 	.word	0x00029d80
        /*1240*/ 	.word	0x00000004
        /*1244*/ 	.word	0x00030830
        /*1248*/ 	.short	0x010a
        /*124a*/ 	.byte	0x3f
	.zero		1


	//   ....[86]....
        /*124c*/ 	.word	0x00029dd0
        /*1250*/ 	.word	0x000000e8
        /*1254*/ 	.word	0x00030850
        /*1258*/ 	.short	0x010a
        /*125a*/ 	.byte	0x3f
	.zero		1


	//   ....[87]....
        /*125c*/ 	.word	0x00029e20
        /*1260*/ 	.word	0x000000e9
        /*1264*/ 	.word	0x00030830
        /*1268*/ 	.short	0x010a
        /*126a*/ 	.byte	0x3f
	.zero		1


	//   ....[88]....
        /*126c*/ 	.word	0x00029e70
        /*1270*/ 	.word	0x00000000
        /*1274*/ 	.word	0x00030850
        /*1278*/ 	.short	0x010a
        /*127a*/ 	.byte	0x3f
	.zero		1


	//   ....[89]....
        /*127c*/ 	.word	0x00029ec0
        /*1280*/ 	.word	0x0000000b
        /*1284*/ 	.word	0x00030850
        /*1288*/ 	.short	0x010a
        /*128a*/ 	.byte	0x3f
	.zero		1


	//   ....[90]....
        /*128c*/ 	.word	0x0002a060
        /*1290*/ 	.word	0x0000000b
        /*1294*/ 	.word	0x00030820
        /*1298*/ 	.short	0x010a
        /*129a*/ 	.byte	0x3f
	.zero		1


	//   ....[91]....
        /*129c*/ 	.word	0x0002a0b0
        /*12a0*/ 	.word	0x00000007
        /*12a4*/ 	.word	0x000308a0
        /*12a8*/ 	.short	0x010a
        /*12aa*/ 	.byte	0x3f
	.zero		1


	//   ....[92]....
        /*12ac*/ 	.word	0x0002a100
        /*12b0*/ 	.word	0x00000007
        /*12b4*/ 	.word	0x000308c0
        /*12b8*/ 	.short	0x010a
        /*12ba*/ 	.byte	0x3f
	.zero		1


	//   ....[93]....
        /*12bc*/ 	.word	0x0002a150
        /*12c0*/ 	.word	0x00000007
        /*12c4*/ 	.word	0x000308a0
        /*12c8*/ 	.short	0x010a
        /*12ca*/ 	.byte	0x3f
	.zero		1


	//   ....[94]....
        /*12cc*/ 	.word	0x0002a1a0
        /*12d0*/ 	.word	0x00000007
        /*12d4*/ 	.word	0x000308c0
        /*12d8*/ 	.short	0x010a
        /*12da*/ 	.byte	0x3f
	.zero		1


	//   ....[95]....
        /*12dc*/ 	.word	0x0002a340
        /*12e0*/ 	.word	0x00000007
        /*12e4*/ 	.word	0x00030840
        /*12e8*/ 	.short	0x010a
        /*12ea*/ 	.byte	0x3f
	.zero		1


	//   ....[96]....
        /*12ec*/ 	.word	0x0002a3c0
        /*12f0*/ 	.word	0x00000003
        /*12f4*/ 	.word	0x00030820
        /*12f8*/ 	.short	0x010a
        /*12fa*/ 	.byte	0x3f
	.zero		1


	//   ....[97]....
        /*12fc*/ 	.word	0x0002a410
        /*1300*/ 	.word	0x00000003
        /*1304*/ 	.word	0x00030840
        /*1308*/ 	.short	0x010a
        /*130a*/ 	.byte	0x3f
	.zero		1


	//   ....[98]....
        /*130c*/ 	.word	0x0002a460
        /*1310*/ 	.word	0x00000003
        /*1314*/ 	.word	0x00030860
        /*1318*/ 	.short	0x010a
        /*131a*/ 	.byte	0x3f
	.zero		1


	//   ....[99]....
        /*131c*/ 	.word	0x0002a4b0
        /*1320*/ 	.word	0x00000002
        /*1324*/ 	.word	0x00030840
        /*1328*/ 	.short	0x010a
        /*132a*/ 	.byte	0x3f
	.zero		1


	//   ....[100]....
        /*132c*/ 	.word	0x0002a500
        /*1330*/ 	.word	0x00000002
        /*1334*/ 	.word	0x00030860
        /*1338*/ 	.short	0x010a
        /*133a*/ 	.byte	0x3f
	.zero		1


	//   ....[101]....
        /*133c*/ 	.word	0x0002a550
        /*1340*/ 	.word	0x00000002
        /*1344*/ 	.word	0x00030840
        /*1348*/ 	.short	0x010a
        /*134a*/ 	.byte	0x3f
	.zero		1


	//   ....[102]....
        /*134c*/ 	.word	0x0002a5a0
        /*1350*/ 	.word	0x00000002
        /*1354*/ 	.word	0x00030860
        /*1358*/ 	.short	0x010a
        /*135a*/ 	.byte	0x3f
	.zero		1


	//   ....[103]....
        /*135c*/ 	.word	0x0002a5f0
        /*1360*/ 	.word	0x00000003
        /*1364*/ 	.word	0x00030860
        /*1368*/ 	.short	0x010a
        /*136a*/ 	.byte	0x3f
	.zero		1


	//   ....[104]....
        /*136c*/ 	.word	0x0002afb0
        /*1370*/ 	.word	0x00000000
        /*1374*/ 	.word	0x00030820
        /*1378*/ 	.short	0x010a
        /*137a*/ 	.byte	0x3f
	.zero		1


	//   ....[105]....
        /*137c*/ 	.word	0x0002b150
        /*1380*/ 	.word	0x00000006
        /*1384*/ 	.word	0x00000000
        /*1388*/ 	.short	0x010a
        /*138a*/ 	.byte	0x3f
	.zero		1


	//   ....[106]....
        /*138c*/ 	.word	0x0002b1a0
        /*1390*/ 	.word	0x00000007
        /*1394*/ 	.word	0x00000000
        /*1398*/ 	.short	0x010a
        /*139a*/ 	.byte	0x3f
	.zero		1


	//   ....[107]....
        /*139c*/ 	.word	0x0002b1f0
        /*13a0*/ 	.word	0x00000004
        /*13a4*/ 	.word	0x00000000
        /*13a8*/ 	.short	0x010a
        /*13aa*/ 	.byte	0x3f
	.zero		1


	//----- nvinfo : EIATTR_NUM_MBARRIERS
	.align		4
.L_537:
        /*13ac*/ 	.byte	0x03, 0x38
        /*13ae*/ 	.short	0x0016


	//----- nvinfo : EIATTR_EXIT_INSTR_OFFSETS
	.align		4
        /*13b0*/ 	.byte	0x04, 0x1c
        /*13b2*/ 	.short	(.L_539 - .L_538)


	//   ....[0]....
.L_538:
        /*13b4*/ 	.word	0x000286a0


	//----- nvinfo : EIATTR_MAX_THREADS
	.align		4
.L_539:
        /*13b8*/ 	.byte	0x04, 0x05
        /*13ba*/ 	.short	(.L_541 - .L_540)
.L_540:
        /*13bc*/ 	.word	0x00000180
        /*13c0*/ 	.word	0x00000001
        /*13c4*/ 	.word	0x00000001


	//----- nvinfo : EIATTR_CRS_STACK_SIZE
	.align		4
.L_541:
        /*13c8*/ 	.byte	0x04, 0x1e
        /*13ca*/ 	.short	(.L_543 - .L_542)
.L_542:
        /*13cc*/ 	.word	0x00000000


	//----- nvinfo : EIATTR_CBANK_PARAM_SIZE
	.align		4
.L_543:
        /*13d0*/ 	.byte	0x03, 0x19
        /*13d2*/ 	.short	0x0a70


	//----- nvinfo : EIATTR_PARAM_CBANK
	.align		4
        /*13d4*/ 	.byte	0x04, 0x0a
        /*13d6*/ 	.short	(.L_545 - .L_544)
	.align		4
.L_544:
        /*13d8*/ 	.word	index@(.nv.constant0._ZN7cutlass13device_kernelIN5flash11enable_sm90INS1_16FlashAttnFwdSm90INS1_25CollectiveMainloopFwdSm90ILi2EN4cute5tupleIJNS5_1CILi1EEES8_S8_EEENS6_IJNS7_ILi128EEENS7_ILi64EEENS7_ILi256EEEEEELi256ENS_10bfloat16_tEfNS_4arch4Sm90ELb0ELb1ELb0ELb1ELb0ELb1ELb0ELb1ELb1ELb0ELb0ELb0EEENS1_21CollectiveEpilogueFwdINS6_IJSA_SC_SB_EEES9_SE_SG_Li256ELb1ELb0ELb0ELb0EEENS1_36VarlenDynamicPersistentTileSchedulerILi128ELi64ELi256ELi32ELb0ELb0ELb1ELb1ELb0ELb1EEEEEEEEEvNT_6ParamsE)
        /*13dc*/ 	.short	0x0210
        /*13de*/ 	.short	0x0a70


	//----- nvinfo : EIATTR_SW_WAR
	.align		4
.L_545:
        /*13e0*/ 	.byte	0x04, 0x36
        /*13e2*/ 	.short	(.L_547 - .L_546)
.L_546:
        /*13e4*/ 	.word	0x00000008
.L_547:


//--------------------- .nv.info._ZN7cutlass13device_kernelIN5flash11enable_sm90INS1_16FlashAttnFwdSm90INS1_25CollectiveMainloopFwdSm90ILi2EN4cute5tupleIJNS5_1CILi1EEES8_S8_EEENS6_IJNS7_ILi128EEENS7_ILi80EEENS7_ILi256EEEEEELi256ENS_10bfloat16_tEfNS_4arch4Sm90ELb1ELb0ELb0ELb0ELb0ELb0ELb0ELb1ELb1ELb0ELb0ELb0EEENS1_21CollectiveEpilogueFwdINS6_IJSA_SC_SB_EEES9_SE_SG_Li256ELb0ELb0ELb0ELb0EEENS1_30DynamicPersistentTileSchedulerILi256ELi32ELb0ELb0ELb1EEEEEEEEEvNT_6ParamsE --------------------------
	.section	.nv.info._ZN7cutlass13device_kernelIN5flash11enable_sm90INS1_16FlashAttnFwdSm90INS1_25CollectiveMainloopFwdSm90ILi2EN4cute5tupleIJNS5_1CILi1EEES8_S8_EEENS6_IJNS7_ILi128EEENS7_ILi80EEENS7_ILi256EEEEEELi256ENS_10bfloat16_tEfNS_4arch4Sm90ELb1ELb0ELb0ELb0ELb0ELb0ELb0ELb1ELb1ELb0ELb0ELb0EEENS1_21CollectiveEpilogueFwdINS6_IJSA_SC_SB_EEES9_SE_SG_Li256ELb0ELb0ELb0ELb0EEENS1_30DynamicPersistentTileSchedulerILi256ELi32ELb0ELb0ELb1EEEEEEEEEvNT_6ParamsE,"",@"SHT_CUDA_INFO"
	.sectionflags	@""
	.align	4


	//----- nvinfo : EIATTR_CUDA_API_VERSION
	.align		4
        /*0000*/ 	.byte	0x04, 0x37
        /*0002*/ 	.short	(.L_549 - .L_548)
.L_548:
        /*0004*/ 	.word	0x00000082


	//----- nvinfo : EIATTR_KPARAM_INFO
	.align		4
.L_549:
        /*0008*/ 	.byte	0x04, 0x17
        /*000a*/ 	.short	(.L_551 - .L_550)
.L_550:
        /*000c*/ 	.word	0x00000000
        /*0010*/ 	.short	0x0000
        /*0012*/ 	.short	0x0070
        /*0014*/ 	.byte	0x00, 0xf0, 0x01, 0x2e


	//----- nvinfo : EIATTR_SPARSE_MMA_MASK
	.align		4
.L_551:
        /*0018*/ 	.byte	0x03, 0x50
        /*001a*/ 	.short	0x0000


	//----- nvinfo : EIATTR_MAXREG_COUNT
	.align		4
        /*001c*/ 	.byte	0x03, 0x1b
        /*001e*/ 	.short	0x00a8


	//----- nvinfo : EIATTR_NUM_BARRIERS
	.align		4
        /*0020*/ 	.byte	0x02, 0x4c
        /*0022*/ 	.byte	0x09
	.zero		1


	//----- nvinfo : EIATTR_EXTERNS
	.align		4
        /*0024*/ 	.byte	0x04, 0x0f
        /*0026*/ 	.short	(.L_553 - .L_552)


	//   ....[0]....
	.align		4
.L_552:
        /*0028*/ 	.word	index@(__assertfail)


	//----- nvinfo : EIATTR_ANNOTATIONS
	.align		4
.L_553:
        /*002c*/ 	.byte	0x04, 0x55
        /*002e*/ 	.short	(.L_555 - .L_554)


	//   ....[0]....
.L_554:
        /*0030*/ 	.word	0x00000001
        /*0034*/ 	.byte	0x70, 0x09, 0x00, 0x00, 0x01, 0x00, 0x00, 0x00, 0x40, 0x0a, 0x00, 0x00, 0x01, 0x00, 0x00, 0x00
        /*0044*/ 	.byte	0xd0, 0x34, 0x01, 0x00


	//----- nvinfo : EIATTR_MERCURY_ISA_VERSION
	.align		4
.L_555:
        /*0048*/ 	.byte	0x03, 0x5f
        /*004a*/ 	.short	0x0101


	//----- nvinfo : EIATTR_INT_WARP_WIDE_INSTR_OFFSETS
	.align		4
        /*004c*/ 	.byte	0x04, 0x31
        /*004e*/ 	.short	(.L_557 - .L_556)


	//   ....[0]....
.L_556:
        /*0050*/ 	.word	0x00000190


	//   ....[1]....
        /*0054*/ 	.word	0x000001c0


	//   ....[2]....
        /*0058*/ 	.word	0x000001d0


	//   ....[3]....
        /*005c*/ 	.word	0x00010870


	//   ....[4]....
        /*0060*/ 	.word	0x00010910


	//   ....[5]....
        /*0064*/ 	.word	0x00010e80


	//   ....[6]....
        /*0068*/ 	.word	0x00012e70


	//   ....[7]....
        /*006c*/ 	.word	0x00012f10


	//----- nvinfo : EIATTR_COOP_GROUP_MASK_REGIDS
	.align		4
.L_557:
        /*0070*/ 	.byte	0x04, 0x29
        /*0072*/ 	.short	(.L_559 - .L_558)


	//   ....[0]....
.L_558:
        /*0074*/ 	.word	0xffffffff


	//   ....[1]....
        /*0078*/ 	.word	0xffffffff


	//   ....[2]....
        /*007c*/ 	.word	0xffffffff


	//   ....[3]....
        /*0080*/ 	.word	0xffffffff


	//   ....[4]....
        /*0084*/ 	.word	0xffffffff


	//   ....[5]....
        /*0088*/ 	.word	0xffffffff


	//   ....[6]....
        /*008c*/ 	.word	0xffffffff


	//   ....[7]....
        /*0090*/ 	.word	0xffffffff


	//   ....[8]....
        /*0094*/ 	.word	0xffffffff


	//   ....[9]....
        /*0098*/ 	.word	0xffffffff


	//   ....[10]....
        /*009c*/ 	.word	0xffffffff


	//   ....[11]....
        /*00a0*/ 	.word	0xffffffff


	//   ....[12]....
        /*00a4*/ 	.word	0xffffffff


	//   ....[13]....
        /*00a8*/ 	.word	0xffffffff


	//   ....[14]....
        /*00ac*/ 	.word	0xffffffff


	//   ....[15]....
        /*00b0*/ 	.word	0xffffffff


	//   ....[16]....
        /*00b4*/ 	.word	0xffffffff


	//   ....[17]....
        /*00b8*/ 	.word	0xffffffff


	//   ....[18]....
        /*00bc*/ 	.word	0xffffffff


	//   ....[19]....
        /*00c0*/ 	.word	0xffffffff


	//   ....[20]....
        /*00c4*/ 	.word	0xffffffff


	//   ....[21]....
        /*00c8*/ 	.word	0xffffffff


	//   ....[22]....
        /*00cc*/ 	.word	0xffffffff


	//   ....[23]....
        /*00d0*/ 	.word	0xffffffff


	//   ....[24]....
        /*00d4*/ 	.word	0xffffffff


	//   ....[25]....
        /*00d8*/ 	.word	0xffffffff


	//   ....[26]....
        /*00dc*/ 	.word	0xffffffff


	//   ....[27]....
        /*00e0*/ 	.word	0xffffffff


	//   ....[28]....
        /*00e4*/ 	.word	0x0500000f


	//   ....[29]....
        /*00e8*/ 	.word	0x0500000f


	//----- nvinfo : EIATTR_COOP_GROUP_INSTR_OFFSETS
	.align		4
.L_559:
        /*00ec*/ 	.byte	0x04, 0x28
        /*00ee*/ 	.short	(.L_561 - .L_560)


	//   ....[0]....
.L_560:
        /*00f0*/ 	.word	0x00000060


	//   ....[1]....
        /*00f4*/ 	.word	0x000001a0


	//   ....[2]....
        /*00f8*/ 	.word	0x000001f0


	//   ....[3]....
        /*00fc*/ 	.word	0x000003e0


	//   ....[4]....
        /*0100*/ 	.word	0x00000540


	//   ....[5]....
        /*0104*/ 	.word	0x00000660


	//   ....[6]....
        /*0108*/ 	.word	0x000007c0


	//   ....[7]....
        /*010c*/ 	.word	0x00001660


	//   ....[8]....
        /*0110*/ 	.word	0x00004680


	//   ....[9]....
        /*0114*/ 	.word	0x00004760


	//   ....[10]....
        /*0118*/ 	.word	0x00004c00


	//   ....[11]....
        /*011c*/ 	.word	0x00004c80


	//   ....[12]....
        /*0120*/ 	.word	0x000088a0


	//   ....[13]....
        /*0124*/ 	.word	0x00008980


	//   ....[14]....
        /*0128*/ 	.word	0x00008e90


	//   ....[15]....
        /*012c*/ 	.word	0x00008f00


	//   ....[16]....
        /*0130*/ 	.word	0x0000c580


	//   ....[17]....
        /*0134*/ 	.word	0x0000c690


	//   ....[18]....
        /*0138*/ 	.word	0x0000cae0


	//   ....[19]....
        /*013c*/ 	.word	0x0000cb00


	//   ....[20]....
        /*0140*/ 	.word	0x0000dbc0


	//   ....[21]....
        /*0144*/ 	.word	0x0000dc00


	//   ....[22]....
        /*0148*/ 	.word	0x0000dd20


	//   ....[23]....
        /*014c*/ 	.word	0x0000dd30


	//   ....[24]....
        /*0150*/ 	.word	0x0000f5c0


	//   ....[25]....
        /*0154*/ 	.word	0x000102f0


	//   ....[26]....
        /*0158*/ 	.word	0x000132c0


	//   ....[27]....
        /*015c*/ 	.word	0x00013470


	//   ....[28]....
        /*0160*/ 	.word	0x00013a00


	//   ....[29]....
        /*0164*/ 	.word	0x00013de0


	//----- nvinfo : EIATTR_REG_RECONFIG
	.align		4
.L_561:
        /*0168*/ 	.byte	0x01, 0x54
	.zero		2


	//----- nvinfo : EIATTR_SYSCALL_OFFSETS
	.align		4
        /*016c*/ 	.byte	0x04, 0x46
        /*016e*/ 	.short	(.L_563 - .L_562)


	//   ....[0]....
.L_562:
        /*0170*/ 	.word	0x00001810


	//   ....[1]....
        /*0174*/ 	.word	0x00010aa0


	//   ....[2]....
        /*0178*/ 	.word	0x00010be0


	//   ....[3]....
        /*017c*/ 	.word	0x00010ce0


	//----- nvinfo : EIATTR_MBARRIER_INSTR_OFFSETS
	.align		4
.L_563:
        /*0180*/ 	.byte	0x04, 0x39
        /*0182*/ 	.short	(.L_565 - .L_564)


	//   ....[0]....
.L_564:
        /*0184*/ 	.word	0x00000290
        /*0188*/ 	.word	0x000000ff
        /*018c*/ 	.word	0x00038800
        /*0190*/ 	.short	0x0100
        /*0192*/ 	.byte	0x06
	.zero		1


	//   ....[1]....
        /*0194*/ 	.word	0x000002a0
        /*0198*/ 	.word	0x000000ff
        /*019c*/ 	.word	0x00038820
        /*01a0*/ 	.short	0x0100
        /*01a2*/ 	.byte	0x06
	.zero		1


	//   ....[2]....
        /*01a4*/ 	.word	0x00000390
        /*01a8*/ 	.word	0x000000ff
        /*01ac*/ 	.word	0x00038830
        /*01b0*/ 	.short	0x0100
        /*01b2*/ 	.byte	0x08
	.zero		1


	//   ....[3]....
        /*01b4*/ 	.word	0x000003a0
        /*01b8*/ 	.word	0x000000ff
        /*01bc*/ 	.word	0x00038840
        /*01c0*/ 	.short	0x0100
        /*01c2*/ 	.byte	0x08
	.zero		1


	//   ....[4]....
        /*01c4*/ 	.word	0x000003b0
        /*01c8*/ 	.word	0x000000ff
        /*01cc*/ 	.word	0x00038838
        /*01d0*/ 	.short	0x0100
        /*01d2*/ 	.byte	0x08
	.zero		1


	//   ....[5]....
        /*01d4*/ 	.word	0x000003c0
        /*01d8*/ 	.word	0x000000ff
        /*01dc*/ 	.word	0x00038848
        /*01e0*/ 	.short	0x0100
        /*01e2*/ 	.byte	0x08
	.zero		1


	//   ....[6]....
        /*01e4*/ 	.word	0x000004f0
        /*01e8*/ 	.word	0x000000ff
        /*01ec*/ 	.word	0x00038850
        /*01f0*/ 	.short	0x0100
        /*01f2*/ 	.byte	0x08
	.zero		1


	//   ....[7]....
        /*01f4*/ 	.word	0x00000500
        /*01f8*/ 	.word	0x000000ff
        /*01fc*/ 	.word	0x00038860
        /*0200*/ 	.short	0x0100
        /*0202*/ 	.byte	0x08
	.zero		1


	//   ....[8]....
        /*0204*/ 	.word	0x00000510
        /*0208*/ 	.word	0x000000ff
        /*020c*/ 	.word	0x00038858
        /*0210*/ 	.short	0x0100
        /*0212*/ 	.byte	0x08
	.zero		1


	//   ....[9]....
        /*0214*/ 	.word	0x00000520
        /*0218*/ 	.word	0x000000ff
        /*021c*/ 	.word	0x00038868
        /*0220*/ 	.short	0x0100
        /*0222*/ 	.byte	0x08
	.zero		1


	//   ....[10]....
        /*0224*/ 	.word	0x00000610
        /*0228*/ 	.word	0x000000ff
        /*022c*/ 	.word	0x00038870
        /*0230*/ 	.short	0x0100
        /*0232*/ 	.byte	0x06
	.zero		1


	//   ....[11]....
        /*0234*/ 	.word	0x00000620
        /*0238*/ 	.word	0x000000ff
        /*023c*/ 	.word	0x00038880
        /*0240*/ 	.short	0x0100
        /*0242*/ 	.byte	0x06
	.zero		1


	//   ....[12]....
        /*0244*/ 	.word	0x00000630
        /*0248*/ 	.word	0x000000ff
        /*024c*/ 	.word	0x00038878
        /*0250*/ 	.short	0x0100
        /*0252*/ 	.byte	0x06
	.zero		1


	//   ....[13]....
        /*0254*/ 	.word	0x00000640
        /*0258*/ 	.word	0x000000ff
        /*025c*/ 	.word	0x00038888
        /*0260*/ 	.short	0x0100
        /*0262*/ 	.byte	0x06
	.zero		1


	//   ....[14]....
        /*0264*/ 	.word	0x00000770
        /*0268*/ 	.word	0x000000ff
        /*026c*/ 	.word	0x00038890
        /*0270*/ 	.short	0x0100
        /*0272*/ 	.byte	0x08
	.zero		1


	//   ....[15]....
        /*0274*/ 	.word	0x00000780
        /*0278*/ 	.word	0x000000ff
        /*027c*/ 	.word	0x000388a0
        /*0280*/ 	.short	0x0100
        /*0282*/ 	.byte	0x08
	.zero		1


	//   ....[16]....
        /*0284*/ 	.word	0x00000790
        /*0288*/ 	.word	0x000000ff
        /*028c*/ 	.word	0x00038898
        /*0290*/ 	.short	0x0100
        /*0292*/ 	.byte	0x08
	.zero		1


	//   ....[17]....
        /*0294*/ 	.word	0x000007a0
        /*0298*/ 	.word	0x000000ff
        /*029c*/ 	.word	0x000388a8
        /*02a0*/ 	.short	0x0100
        /*02a2*/ 	.byte	0x08
	.zero		1


	//   ....[18]....
        /*02a4*/ 	.word	0x000008d0
        /*02a8*/ 	.word	0x000000ff
        /*02ac*/ 	.word	0x000388b0
        /*02b0*/ 	.short	0x0100
        /*02b2*/ 	.byte	0x08
	.zero		1


	//   ....[19]....
        /*02b4*/ 	.word	0x000008e0
        /*02b8*/ 	.word	0x000000ff
        /*02bc*/ 	.word	0x000388c0
        /*02c0*/ 	.short	0x0100
        /*02c2*/ 	.byte	0x08
	.zero		1


	//   ....[20]....
        /*02c4*/ 	.word	0x000008f0
        /*02c8*/ 	.word	0x000000ff
        /*02cc*/ 	.word	0x000388b8
        /*02d0*/ 	.short	0x0100
        /*02d2*/ 	.byte	0x08
	.zero		1


	//   ....[21]....
        /*02d4*/ 	.word	0x00000900
        /*02d8*/ 	.word	0x000000ff
        /*02dc*/ 	.word	0x000388c8
        /*02e0*/ 	.short	0x0100
        /*02e2*/ 	.byte	0x08
	.zero		1


	//   ....[22]....
        /*02e4*/ 	.word	0x000018b0
        /*02e8*/ 	.word	0x000000ff
        /*02ec*/ 	.word	0x00038800
        /*02f0*/ 	.short	0x010a
        /*02f2*/ 	.byte	0x3c
	.zero		1


	//   ....[23]....
        /*02f4*/ 	.word	0x00001940
        /*02f8*/ 	.word	0x00000000
        /*02fc*/ 	.word	0x00038830
        /*0300*/ 	.short	0x010a
        /*0302*/ 	.byte	0x3f
	.zero		1


	//   ....[24]....
        /*0304*/ 	.word	0x000019b0
        /*0308*/ 	.word	0x00000000
        /*030c*/ 	.word	0x00038830
        /*0310*/ 	.short	0x010a
        /*0312*/ 	.byte	0x3f
	.zero		1


	//   ....[25]....
        /*0314*/ 	.word	0x000045b0
        /*0318*/ 	.word	0x00000000
        /*031c*/ 	.word	0x00000000
        /*0320*/ 	.short	0x0101
        /*0322*/ 	.byte	0x3f
	.zero		1


	//   ....[26]....
        /*0324*/ 	.word	0x00005b50
        /*0328*/ 	.word	0x000000ff
        /*032c*/ 	.word	0x00038830
        /*0330*/ 	.short	0x010a
        /*0332*/ 	.byte	0x2f
	.zero		1


	//   ....[27]....
        /*0334*/ 	.word	0x00005b90
        /*0338*/ 	.word	0x000000ff
        /*033c*/ 	.word	0x00038830
        /*0340*/ 	.short	0x010a
        /*0342*/ 	.byte	0x2f
	.zero		1


	//   ....[28]....
        /*0344*/ 	.word	0x00008190
        /*0348*/ 	.word	0x000000ff
        /*034c*/ 	.word	0x00038850
        /*0350*/ 	.short	0x010a
        /*0352*/ 	.byte	0x05
	.zero		1


	//   ....[29]....
        /*0354*/ 	.word	0x000081d0
        /*0358*/ 	.word	0x000000ff
        /*035c*/ 	.word	0x00038850
        /*0360*/ 	.short	0x010a
        /*0362*/ 	.byte	0x05
	.zero		1


	//   ....[30]....
        /*0364*/ 	.word	0x00009430
        /*0368*/ 	.word	0x00000011
        /*036c*/ 	.word	0x00000000
        /*0370*/ 	.short	0x0101
        /*0372*/ 	.byte	0x3f
	.zero		1


	//   ....[31]....
        /*0374*/ 	.word	0x000094a0
        /*0378*/ 	.word	0x000000a3
        /*037c*/ 	.word	0x00000000
        /*0380*/ 	.short	0x0101
        /*0382*/ 	.byte	0x3f
	.zero		1


	//   ....[32]....
        /*0384*/ 	.word	0x000098b0
        /*0388*/ 	.word	0x000000ff
        /*038c*/ 	.word	0x00038830
        /*0390*/ 	.short	0x010a
        /*0392*/ 	.byte	0x04
	.zero		1


	//   ....[33]....
        /*0394*/ 	.word	0x000098f0
        /*0398*/ 	.word	0x000000ff
        /*039c*/ 	.word	0x00038830
        /*03a0*/ 	.short	0x010a
        /*03a2*/ 	.byte	0x04
	.zero		1


	//   ....[34]....
        /*03a4*/ 	.word	0x0000c2e0
        /*03a8*/ 	.word	0x000000ff
        /*03ac*/ 	.word	0x00038850
        /*03b0*/ 	.short	0x010a
        /*03b2*/ 	.byte	0x05
	.zero		1


	//   ....[35]....
        /*03b4*/ 	.word	0x0000c320
        /*03b8*/ 	.word	0x000000ff
        /*03bc*/ 	.word	0x00038850
        /*03c0*/ 	.short	0x010a
        /*03c2*/ 	.byte	0x05
	.zero		1


	//   ....[36]....
        /*03c4*/ 	.word	0x0000ce30
        /*03c8*/ 	.word	0x0000009d
        /*03cc*/ 	.word	0x00000000
        /*03d0*/ 	.short	0x0101
        /*03d2*/ 	.byte	0x3f
	.zero		1


	//   ....[37]....
        /*03d4*/ 	.word	0x0000ce90
        /*03d8*/ 	.word	0x000000ab
        /*03dc*/ 	.word	0x00000000
        /*03e0*/ 	.short	0x0101
        /*03e2*/ 	.byte	0x3f
	.zero		1


	//   ....[38]....
        /*03e4*/ 	.word	0x0000db10
        /*03e8*/ 	.word	0x000000ff
        /*03ec*/ 	.word	0x00038850
        /*03f0*/ 	.short	0x010a
        /*03f2*/ 	.byte	0x05
	.zero		1


	//   ....[39]....
        /*03f4*/ 	.word	0x0000db50
        /*03f8*/ 	.word	0x000000ff
        /*03fc*/ 	.word	0x00038850
        /*0400*/ 	.short	0x010a
        /*0402*/ 	.byte	0x05
	.zero		1


	//   ....[40]....
        /*0404*/ 	.word	0x0000e490
        /*0408*/ 	.word	0x00000003
        /*040c*/ 	.word	0x00000000
        /*0410*/ 	.short	0x0101
        /*0412*/ 	.byte	0x3f
	.zero		1


	//   ....[41]....
        /*0414*/ 	.word	0x0000f800
        /*0418*/ 	.word	0x000000ff
        /*041c*/ 	.word	0x00000000
        /*0420*/ 	.short	0x0101
        /*0422*/ 	.byte	0x05
	.zero		1


	//   ....[42]....
        /*0424*/ 	.word	0x000111b0
        /*0428*/ 	.word	0x00000008
        /*042c*/ 	.word	0x00038840
        /*0430*/ 	.short	0x010a
        /*0432*/ 	.byte	0x3f
	.zero		1


	//   ....[43]....
        /*0434*/ 	.word	0x000116d0
        /*0438*/ 	.word	0x000000ff
        /*043c*/ 	.word	0x00038820
        /*0440*/ 	.short	0x010a
        /*0442*/ 	.byte	0x28
	.zero		1


	//   ....[44]....
        /*0444*/ 	.word	0x000119d0
        /*0448*/ 	.word	0x00000003
        /*044c*/ 	.word	0x00038840
        /*0450*/ 	.short	0x010a
        /*0452*/ 	.byte	0x3f
	.zero		1


	//   ....[45]....
        /*0454*/ 	.word	0x00011c60
        /*0458*/ 	.word	0x00000002
        /*045c*/ 	.word	0x00000060
        /*0460*/ 	.short	0x010a
        /*0462*/ 	.byte	0x3f
	.zero		1


	//   ....[46]....
        /*0464*/ 	.word	0x000121a0
        /*0468*/ 	.word	0x00000003
        /*046c*/ 	.word	0x00038840
        /*0470*/ 	.short	0x010a
        /*0472*/ 	.byte	0x3f
	.zero		1


	//   ....[47]....
        /*0474*/ 	.word	0x00012430
        /*0478*/ 	.word	0x00000002
        /*047c*/ 	.word	0x00000060
        /*0480*/ 	.short	0x010a
        /*0482*/ 	.byte	0x3f
	.zero		1


	//   ....[48]....
        /*0484*/ 	.word	0x000128d0
        /*0488*/ 	.word	0x00000002
        /*048c*/ 	.word	0x00038840
        /*0490*/ 	.short	0x010a
        /*0492*/ 	.byte	0x3f
	.zero		1


	//   ....[49]....
        /*0494*/ 	.word	0x00012b60
        /*0498*/ 	.word	0x00000002
        /*049c*/ 	.word	0x00000060
        /*04a0*/ 	.short	0x010a
        /*04a2*/ 	.byte	0x3f
	.zero		1


	//   ....[50]....
        /*04a4*/ 	.word	0x00012fb0
        /*04a8*/ 	.word	0x00000003
        /*04ac*/ 	.word	0x00038860
        /*04b0*/ 	.short	0x010a
        /*04b2*/ 	.byte	0x3f
	.zero		1


	//   ....[51]....
        /*04b4*/ 	.word	0x00013420
        /*04b8*/ 	.word	0x00000007
        /*04bc*/ 	.word	0x00038820
        /*04c0*/ 	.short	0x010a
        /*04c2*/ 	.byte	0x3f
	.zero		1


	//   ....[52]....
        /*04c4*/ 	.word	0x00013590
        /*04c8*/ 	.word	0x00000005
        /*04cc*/ 	.word	0x00000000
        /*04d0*/ 	.short	0x010a
        /*04d2*/ 	.byte	0x3f
	.zero		1


	//   ....[53]....
        /*04d4*/ 	.word	0x00013600
        /*04d8*/ 	.word	0x00000003
        /*04dc*/ 	.word	0x00000000
        /*04e0*/ 	.short	0x010a
        /*04e2*/ 	.byte	0x3f
	.zero		1


	//   ....[54]....
        /*04e4*/ 	.word	0x00013660
        /*04e8*/ 	.word	0x00000005
        /*04ec*/ 	.word	0x00000000
        /*04f0*/ 	.short	0x010a
        /*04f2*/ 	.byte	0x3f
	.zero		1


	//   ....[55]....
        /*04f4*/ 	.word	0x00013690
        /*04f8*/ 	.word	0x00000003
        /*04fc*/ 	.word	0x00000000
        /*0500*/ 	.short	0x010a
        /*0502*/ 	.byte	0x3f
	.zero		1


	//   ....[56]....
        /*0504*/ 	.word	0x00013700
        /*0508*/ 	.word	0x00000003
        /*050c*/ 	.word	0x00038800
        /*0510*/ 	.short	0x010a
        /*0512*/ 	.byte	0x3f
	.zero		1


	//   ....[57]....
        /*0514*/ 	.word	0x00013750
        /*0518*/ 	.word	0x00000000
        /*051c*/ 	.word	0x00038830
        /*0520*/ 	.short	0x010a
        /*0522*/ 	.byte	0x3f
	.zero		1


	//   ....[58]....
        /*0524*/ 	.word	0x000137b0
        /*0528*/ 	.word	0x00000004
        /*052c*/ 	.word	0x00038830
        /*0530*/ 	.short	0x010a
        /*0532*/ 	.byte	0x3f
	.zero		1


	//   ....[59]....
        /*0534*/ 	.word	0x00013810
        /*0538*/ 	.word	0x00000003
        /*053c*/ 	.word	0x00038850
        /*0540*/ 	.short	0x010a
        /*0542*/ 	.byte	0x3f
	.zero		1


	//   ....[60]....
        /*0544*/ 	.word	0x00013870
        /*0548*/ 	.word	0x00000004
        /*054c*/ 	.word	0x00038830
        /*0550*/ 	.short	0x010a
        /*0552*/ 	.byte	0x3f
	.zero		1


	//   ....[61]....
        /*0554*/ 	.word	0x000138d0
        /*0558*/ 	.word	0x00000003
        /*055c*/ 	.word	0x00038850
        /*0560*/ 	.short	0x010a
        /*0562*/ 	.byte	0x3f
	.zero		1


	//   ....[62]....
        /*0564*/ 	.word	0x00013930
        /*0568*/ 	.word	0x00000007
        /*056c*/ 	.word	0x00038850
        /*0570*/ 	.short	0x010a
        /*0572*/ 	.byte	0x3f
	.zero		1


	//   ....[63]....
        /*0574*/ 	.word	0x00013ab0
        /*0578*/ 	.word	0x00000008
        /*057c*/ 	.word	0x00038840
        /*0580*/ 	.short	0x010a
        /*0582*/ 	.byte	0x3f
	.zero		1


	//   ....[64]....
        /*0584*/ 	.word	0x00013b10
        /*0588*/ 	.word	0x00000008
        /*058c*/ 	.word	0x00038820
        /*0590*/ 	.short	0x010a
        /*0592*/ 	.byte	0x3f
	.zero		1


	//   ....[65]....
        /*0594*/ 	.word	0x00013b60
        /*0598*/ 	.word	0x00000003
        /*059c*/ 	.word	0x00038840
        /*05a0*/ 	.short	0x010a
        /*05a2*/ 	.byte	0x3f
	.zero		1


	//   ....[66]....
        /*05a4*/ 	.word	0x00013bb0
        /*05a8*/ 	.word	0x00000002
        /*05ac*/ 	.word	0x00000060
        /*05b0*/ 	.short	0x010a
        /*05b2*/ 	.byte	0x3f
	.zero		1


	//   ....[67]....
        /*05b4*/ 	.word	0x00013c00
        /*05b8*/ 	.word	0x00000003
        /*05bc*/ 	.word	0x00038840
        /*05c0*/ 	.short	0x010a
        /*05c2*/ 	.byte	0x3f
	.zero		1


	//   ....[68]....
        /*05c4*/ 	.word	0x00013c50
        /*05c8*/ 	.word	0x00000002
        /*05cc*/ 	.word	0x00000060
        /*05d0*/ 	.short	0x010a
        /*05d2*/ 	.byte	0x3f
	.zero		1


	//   ....[69]....
        /*05d4*/ 	.word	0x00013ca0
        /*05d8*/ 	.word	0x00000002
        /*05dc*/ 	.word	0x00038840
        /*05e0*/ 	.short	0x010a
        /*05e2*/ 	.byte	0x3f
	.zero		1


	//   ....[70]....
        /*05e4*/ 	.word	0x00013cf0
        /*05e8*/ 	.word	0x00000002
        /*05ec*/ 	.word	0x00000060
        /*05f0*/ 	.short	0x010a
        /*05f2*/ 	.byte	0x3f
	.zero		1


	//   ....[71]....
        /*05f4*/ 	.word	0x00013d40
        /*05f8*/ 	.word	0x00000003
        /*05fc*/ 	.word	0x00038860
        /*0600*/ 	.short	0x010a
        /*0602*/ 	.byte	0x3f
	.zero		1


	//   ....[72]....
        /*0604*/ 	.word	0x00013e20
        /*0608*/ 	.word	0x00000007
        /*060c*/ 	.word	0x00038820
        /*0610*/ 	.short	0x010a
        /*0612*/ 	.byte	0x3f
	.zero		1


	//   ....[73]....
        /*0614*/ 	.word	0x00013e70
        /*0618*/ 	.word	0x00000005
        /*061c*/ 	.word	0x00000000
        /*0620*/ 	.short	0x010a
        /*0622*/ 	.byte	0x3f
	.zero		1


	//   ....[74]....
        /*0624*/ 	.word	0x00013ec0
        /*0628*/ 	.word	0x00000003
        /*062c*/ 	.word	0x00000000
        /*0630*/ 	.short	0x010a
        /*0632*/ 	.byte	0x3f
	.zero		1


	//   ....[75]....
        /*0634*/ 	.word	0x00013f10
        /*0638*/ 	.word	0x00000005
        /*063c*/ 	.word	0x00000000
        /*0640*/ 	.short	0x010a
        /*0642*/ 	.byte	0x3f
	.zero		1


	//----- nvinfo : EIATTR_NUM_MBARRIERS
	.align		4
.L_565:
        /*0644*/ 	.byte	0x03, 0x38
        /*0646*/ 	.short	0x0016


	//----- nvinfo : EIATTR_EXIT_INSTR_OFFSETS
	.align		4
        /*0648*/ 	.byte	0x04, 0x1c
        /*064a*/ 	.short	(.L_567 - .L_566)


	//   ....[0]....
.L_566:
        /*064c*/ 	.word	0x00000a30


	//   ....[1]....
        /*0650*/ 	.word	0x000102b0


	//   ....[2]....
        /*0654*/ 	.word	0x00010310


	//   ....[3]....
        /*0658*/ 	.word	0x00013490


	//   ....[4]....
        /*065c*/ 	.word	0x000136e0


	//----- nvinfo : EIATTR_MAX_THREADS
	.align		4
.L_567:
        /*0660*/ 	.byte	0x04, 0x05
        /*0662*/ 	.short	(.L_569 - .L_568)
.L_568:
        /*0664*/ 	.word	0x00000180
        /*0668*/ 	.word	0x00000001
        /*066c*/ 	.word	0x00000001


	//----- nvinfo : EIATTR_CRS_STACK_SIZE
	.align		4
.L_569:
        /*0670*/ 	.byte	0x04, 0x1e
        /*0672*/ 	.short	(.L_571 - .L_570)
.L_570:
        /*0674*/ 	.word	0x00000000


	//----- nvinfo : EIATTR_CBANK_PARAM_SIZE
	.align		4
.L_571:
        /*0678*/ 	.byte	0x03, 0x19
        /*067a*/ 	.short	0x0bf0


	//----- nvinfo : EIATTR_PARAM_CBANK
	.align		4
        /*067c*/ 	.byte	0x04, 0x0a
        /*067e*/ 	.short	(.L_573 - .L_572)
	.align		4
.L_572:
        /*0680*/ 	.word	index@(.nv.constant0._ZN7cutlass13device_kernelIN5flash11enable_sm90INS1_16FlashAttnFwdSm90INS1_25CollectiveMainloopFwdSm90ILi2EN4cute5tupleIJNS5_1CILi1EEES8_S8_EEENS6_IJNS7_ILi128EEENS7_ILi80EEENS7_ILi256EEEEEELi256ENS_10bfloat16_tEfNS_4arch4Sm90ELb1ELb0ELb0ELb0ELb0ELb0ELb0ELb1ELb1ELb0ELb0ELb0EEENS1_21CollectiveEpilogueFwdINS6_IJSA_SC_SB_EEES9_SE_SG_Li256ELb0ELb0ELb0ELb0EEENS1_30DynamicPersistentTileSchedulerILi256ELi32ELb0ELb0ELb1EEEEEEEEEvNT_6ParamsE)
        /*0684*/ 	.short	0x0210
        /*0686*/ 	.short	0x0bf0


	//----- nvinfo : EIATTR_SW_WAR
	.align		4
.L_573:
        /*0688*/ 	.byte	0x04, 0x36
        /*068a*/ 	.short	(.L_575 - .L_574)
.L_574:
        /*068c*/ 	.word	0x00000008
.L_575:


//--------------------- .nv.info._ZN7cutlass13device_kernelIN5flash11enable_sm90INS1_16FlashAttnFwdSm90INS1_25CollectiveMainloopFwdSm90ILi2EN4cute5tupleIJNS5_1CILi1EEES8_S8_EEENS6_IJNS7_ILi128EEENS7_ILi80EEENS7_ILi256EEEEEELi256ENS_10bfloat16_tEfNS_4arch4Sm90ELb1ELb0ELb0ELb1ELb0ELb0ELb0ELb1ELb1ELb0ELb0ELb0EEENS1_21CollectiveEpilogueFwdINS6_IJSA_SC_SB_EEES9_SE_SG_Li256ELb1ELb0ELb0ELb0EEENS1_36VarlenDynamicPersistentTileSchedulerILi128ELi80ELi256ELi32ELb0ELb0ELb1ELb1ELb1ELb1EEEEEEEEEvNT_6ParamsE --------------------------
	.section	.nv.info._ZN7cutlass13device_kernelIN5flash11enable_sm90INS1_16FlashAttnFwdSm90INS1_25CollectiveMainloopFwdSm90ILi2EN4cute5tupleIJNS5_1CILi1EEES8_S8_EEENS6_IJNS7_ILi128EEENS7_ILi80EEENS7_ILi256EEEEEELi256ENS_10bfloat16_tEfNS_4arch4Sm90ELb1ELb0ELb0ELb1ELb0ELb0ELb0ELb1ELb1ELb0ELb0ELb0EEENS1_21CollectiveEpilogueFwdINS6_IJSA_SC_SB_EEES9_SE_SG_Li256ELb1ELb0ELb0ELb0EEENS1_36VarlenDynamicPersistentTileSchedulerILi128ELi80ELi256ELi32ELb0ELb0ELb1ELb1ELb1ELb1EEEEEEEEEvNT_6ParamsE,"",@"SHT_CUDA_INFO"
	.sectionflags	@""
	.align	4


	//----- nvinfo : EIATTR_CUDA_API_VERSION
	.align		4
        /*0000*/ 	.byte	0x04, 0x37
        /*0002*/ 	.short	(.L_577 - .L_576)
.L_576:
        /*0004*/ 	.word	0x00000082


	//----- nvinfo : EIATTR_KPARAM_INFO
	.align		4
.L_577:
        /*0008*/ 	.byte	0x04, 0x17
        /*000a*/ 	.short	(.L_579 - .L_578)
.L_578:
        /*000c*/ 	.word	0x00000000
        /*0010*/ 	.short	0x0000
        /*0012*/ 	.short	0x0070
        /*0014*/ 	.byte	0x00, 0xf0, 0x01, 0x28


	//----- nvinfo : EIATTR_SPARSE_MMA_MASK
	.align		4
.L_579:
        /*0018*/ 	.byte	0x03, 0x50
        /*001a*/ 	.short	0x0000


	//----- nvinfo : EIATTR_MAXREG_COUNT
	.align		4
        /*001c*/ 	.byte	0x03, 0x1b
        /*001e*/ 	.short	0x00a8


	//----- nvinfo : EIATTR_NUM_BARRIERS
	.align		4
        /*0020*/ 	.byte	0x02, 0x4c
        /*0022*/ 	.byte	0x09
	.zero		1


	//----- nvinfo : EIATTR_EXTERNS
	.align		4
        /*0024*/ 	.byte	0x04, 0x0f
        /*0026*/ 	.short	(.L_581 - .L_580)


	//   ....[0]....
	.align		4
.L_580:
        /*0028*/ 	.word	index@(__assertfail)


	//----- nvinfo : EIATTR_ANNOTATIONS
	.align		4
.L_581:
        /*002c*/ 	.byte	0x04, 0x55
        /*002e*/ 	.short	(.L_583 - .L_582)


	//   ....[0]....
.L_582:
        /* <DEDUP_REMOVED lines=33> */


	//----- nvinfo : EIATTR_MERCURY_ISA_VERSION
	.align		4
.L_583:
        /*0230*/ 	.byte	0x03, 0x5f
        /*0232*/ 	.short	0x0101


	//----- nvinfo : EIATTR_UNUSED_LOAD_BYTE_OFFSET
	.align		4
        /*0234*/ 	.byte	0x04, 0x44
        /*0236*/ 	.short	(.L_585 - .L_584)


	//   ....[0]....
.L_584:
        /*0238*/ 	.word	0x00000a40
        /*023c*/ 	.word	0x0000fff0


	//   ....[1]....
        /*0240*/ 	.word	0x0000e850
        /*0244*/ 	.word	0x0000fff0


	//----- nvinfo : EIATTR_INT_WARP_WIDE_INSTR_OFFSETS
	.align		4
.L_585:
        /*0248*/ 	.byte	0x04, 0x31
        /*024a*/ 	.short	(.L_587 - .L_586)


	//   ....[0]....
.L_586:
        /*024c*/ 	.word	0x00000160


	//   ....[1]....
        /*0250*/ 	.word	0x000001a0


	//   ....[2]....
        /*0254*/ 	.word	0x00000210


	//   ....[3]....
        /*0258*/ 	.word	0x00012800


	//   ....[4]....
        /*025c*/ 	.word	0x000128a0


	//   ....[5]....
        /*0260*/ 	.word	0x00012d30


	//   ....[6]....
        /*0264*/ 	.word	0x00012d60


	//   ....[7]....
        /*0268*/ 	.word	0x00012f70


	//   ....[8]....
        /*026c*/ 	.word	0x00013060


	//   ....[9]....
        /*0270*/ 	.word	0x00013150


	//   ....[10]....
        /*0274*/ 	.word	0x000157d0


	//   ....[11]....
        /*0278*/ 	.word	0x00015870


	//----- nvinfo : EIATTR_COOP_GROUP_MASK_REGIDS
	.align		4
.L_587:
        /*027c*/ 	.byte	0x04, 0x29
        /*027e*/ 	.short	(.L_589 - .L_588)


	//   ....[0]....
.L_588:
        /*0280*/ 	.word	0xffffffff


	//   ....[1]....
        /*0284*/ 	.word	0xffffffff


	//   ....[2]....
        /*0288*/ 	.word	0xffffffff


	//   ....[3]....
        /*028c*/ 	.word	0xffffffff


	//   ....[4]....
        /*0290*/ 	.word	0xffffffff


	//   ....[5]....
        /*0294*/ 	.word	0xffffffff


	//   ....[6]....
        /*0298*/ 	.word	0xffffffff


	//   ....[7]....
        /*029c*/ 	.word	0xffffffff


	//   ....[8]....
        /*02a0*/ 	.word	0xffffffff


	//   ....[9]....
        /*02a4*/ 	.word	0xffffffff


	//   ....[10]....
        /*02a8*/ 	.word	0xffffffff


	//   ....[11]....
        /*02ac*/ 	.word	0xffffffff


	//   ....[12]....
        /*02b0*/ 	.word	0xffffffff


	//   ....[13]....
        /*02b4*/ 	.word	0xffffffff


	//   ....[14]....
        /*02b8*/ 	.word	0xffffffff


	//   ....[15]....
        /*02bc*/ 	.word	0xffffffff


	//   ....[16]....
        /*02c0*/ 	.word	0xffffffff


	//   ....[17]....
        /*02c4*/ 	.word	0xffffffff


	//   ....[18]....
        /*02c8*/ 	.word	0xffffffff


	//   ....[19]....
        /*02cc*/ 	.word	0xffffffff


	//   ....[20]....
        /*02d0*/ 	.word	0xffffffff


	//   ....[21]....
        /*02d4*/ 	.word	0xffffffff


	//   ....[22]....
        /*02d8*/ 	.word	0xffffffff


	//   ....[23]....
        /*02dc*/ 	.word	0xffffffff


	//   ....[24]....
        /*02e0*/ 	.word	0xffffffff


	//   ....[25]....
        /*02e4*/ 	.word	0xffffffff


	//   ....[26]....
        /*02e8*/ 	.word	0xffffffff


	//   ....[27]....
        /*02ec*/ 	.word	0xffffffff


	//   ....[28]....
        /*02f0*/ 	.word	0xffffffff


	//   ....[29]....
        /*02f4*/ 	.word	0xffffffff


	//   ....[30]....
        /*02f8*/ 	.word	0xffffffff


	//   ....[31]....
        /*02fc*/ 	.word	0xffffffff


	//   ....[32]....
        /*0300*/ 	.word	0xffffffff


	//   ....[33]....
        /*0304*/ 	.word	0xffffffff


	//   ....[34]....
        /*0308*/ 	.word	0xffffffff


	//   ....[35]....
        /*030c*/ 	.word	0xffffffff


	//   ....[36]....
        /*0310*/ 	.word	0xffffffff


	//   ....[37]....
        /*0314*/ 	.word	0xffffffff


	//   ....[38]....
        /*0318*/ 	.word	0xffffffff


	//   ....[39]....
        /*031c*/ 	.word	0xffffffff


	//   ....[40]....
        /*0320*/ 	.word	0xffffffff


	//   ....[41]....
        /*0324*/ 	.word	0xffffffff


	//   ....[42]....
        /*0328*/ 	.word	0xffffffff


	//   ....[43]....
        /*032c*/ 	.word	0xffffffff


	//   ....[44]....
        /*0330*/ 	.word	0xffffffff


	//   ....[45]....
        /*0334*/ 	.word	0xffffffff


	//   ....[46]....
        /*0338*/ 	.word	0xffffffff


	//   ....[47]....
        /*033c*/ 	.word	0xffffffff


	//   ....[48]....
        /*0340*/ 	.word	0xffffffff


	//   ....[49]....
        /*0344*/ 	.word	0xffffffff


	//   ....[50]....
        /*0348*/ 	.word	0xffffffff


	//   ....[51]....
        /*034c*/ 	.word	0xffffffff


	//   ....[52]....
        /*0350*/ 	.word	0xffffffff


	//   ....[53]....
        /*0354*/ 	.word	0xffffffff


	//   ....[54]....
        /*0358*/ 	.word	0xffffffff


	//   ....[55]....
        /*035c*/ 	.word	0xffffffff


	//   ....[56]....
        /*0360*/ 	.word	0xffffffff


	//   ....[57]....
        /*0364*/ 	.word	0xffffffff


	//   ....[58]....
        /*0368*/ 	.word	0x0500000f


	//   ....[59]....
        /*036c*/ 	.word	0x0500000f


	//   ....[60]....
        /*0370*/ 	.word	0x0500000f


	//   ....[61]....
        /*0374*/ 	.word	0x0500000f


	//   ....[62]....
        /*0378*/ 	.word	0x0500000f


	//   ....[63]....
        /*037c*/ 	.word	0x0500000f


	//   ....[64]....
        /*0380*/ 	.word	0x0500000f


	//   ....[65]....
        /*0384*/ 	.word	0x0500000f


	//   ....[66]....
        /*0388*/ 	.word	0x0500000f


	//   ....[67]....
        /*038c*/ 	.word	0x0500000f


	//   ....[68]....
        /*0390*/ 	.word	0x0500000f


	//   ....[69]....
        /*0394*/ 	.word	0x0500000f


	//   ....[70]....
        /*0398*/ 	.word	0x0500000f


	//   ....[71]....
        /*039c*/ 	.word	0x0500000f


	//   ....[72]....
        /*03a0*/ 	.word	0x0500000f


	//   ....[73]....
        /*03a4*/ 	.word	0x0500000f


	//   ....[74]....
        /*03a8*/ 	.word	0x0500000f


	//   ....[75]....
        /*03ac*/ 	.word	0x0500000f


	//   ....[76]....
        /*03b0*/ 	.word	0x0500000f


	//----- nvinfo : EIATTR_COOP_GROUP_INSTR_OFFSETS
	.align		4
.L_589:
        /*03b4*/ 	.byte	0x04, 0x28
        /*03b6*/ 	.short	(.L_591 - .L_590)


	//   ....[0]....
.L_590:
        /*03b8*/ 	.word	0x00000060


	//   ....[1]....
        /*03bc*/ 	.word	0x00000170


	//   ....[2]....
        /*03c0*/ 	.word	0x000001c0


	//   ....[3]....
        /*03c4*/ 	.word	0x000003f0


	//   ....[4]....
        /*03c8*/ 	.word	0x00000550


	//   ....[5]....
        /*03cc*/ 	.word	0x00000670


	//   ....[6]....
        /*03d0*/ 	.word	0x000007d0


	//   ....[7]....
        /*03d4*/ 	.word	0x000018a0


	//   ....[8]....
        /*03d8*/ 	.word	0x000047e0


	//   ....[9]....
        /*03dc*/ 	.word	0x000048c0


	//   ....[10]....
        /*03e0*/ 	.word	0x00004d60


	//   ....[11]....
        /*03e4*/ 	.word	0x00004dd0


	//   ....[12]....
        /*03e8*/ 	.word	0x00008a50


	//   ....[13]....
        /*03ec*/ 	.word	0x00008a80


	//   ....[14]....
        /*03f0*/ 	.word	0x00008eb0


	//   ....[15]....
        /*03f4*/ 	.word	0x00008f70


	//   ....[16]....
        /*03f8*/ 	.word	0x0000c500


	//   ....[17]....
        /*03fc*/ 	.word	0x0000c520


	//   ....[18]....
        /*0400*/ 	.word	0x0000c7f0


	//   ....[19]....
        /*0404*/ 	.word	0x0000ca60


	//   ....[20]....
        /*0408*/ 	.word	0x0000db50


	//   ....[21]....
        /*040c*/ 	.word	0x0000db90


	//   ....[22]....
        /*0410*/ 	.word	0x0000dc60


	//   ....[23]....
        /*0414*/ 	.word	0x0000dc90


	//   ....[24]....
        /*0418*/ 	.word	0x000115a0


	//   ....[25]....
        /*041c*/ 	.word	0x00011730


	//   ....[26]....
        /*0420*/ 	.word	0x00011760


	//   ....[27]....
        /*0424*/ 	.word	0x000117a0


	//   ....[28]....
        /*0428*/ 	.word	0x00011810


	//   ....[29]....
        /*042c*/ 	.word	0x00011870


	//   ....[30]....
        /*0430*/ 	.word	0x000118b0


	//   ....[31]....
        /*0434*/ 	.word	0x00011a60


	//   ....[32]....
        /*0438*/ 	.word	0x00011ac0


	//   ....[33]....
        /*043c*/ 	.word	0x00011b00


	//   ....[34]....
        /*0440*/ 	.word	0x00011b40


	//   ....[35]....
        /*0444*/ 	.word	0x00011b70


	//   ....[36]....
        /*0448*/ 	.word	0x00011ba0


	//   ....[37]....
        /*044c*/ 	.word	0x00011c40


	//   ....[38]....
        /*0450*/ 	.word	0x00011ca0


	//   ....[39]....
        /*0454*/ 	.word	0x00011d30


	//   ....[40]....
        /*0458*/ 	.word	0x00015d20


	//   ....[41]....
        /*045c*/ 	.word	0x00015d30


	//   ....[42]....
        /*0460*/ 	.word	0x00015e50


	//   ....[43]....
        /*0464*/ 	.word	0x00015eb0


	//   ....[44]....
        /*0468*/ 	.word	0x00015ef0


	//   ....[45]....
        /*046c*/ 	.word	0x00015f30


	//   ....[46]....
        /*0470*/ 	.word	0x00015f60


	//   ....[47]....
        /*0474*/ 	.word	0x00015f90


	//   ....[48]....
        /*0478*/ 	.word	0x00016130


	//   ....[49]....
        /*047c*/ 	.word	0x00016190


	//   ....[50]....
        /*0480*/ 	.word	0x000161d0


	//   ....[51]....
        /*0484*/ 	.word	0x00016210


	//   ....[52]....
        /*0488*/ 	.word	0x00016240


	//   ....[53]....
        /*048c*/ 	.word	0x00016270


	//   ....[54]....
        /*0490*/ 	.word	0x00016330


	//   ....[55]....
        /*0494*/ 	.word	0x00016350


	//   ....[56]....
        /*0498*/ 	.word	0x000163c0


	//   ....[57]....
        /*049c*/ 	.word	0x00016a60


	//   ....[58]....
        /*04a0*/ 	.word	0x00017070


	//   ....[59]....
        /*04a4*/ 	.word	0x00017490


	//   ....[60]....
        /*04a8*/ 	.word	0x00017520


	//   ....[61]....
        /*04ac*/ 	.word	0x000175c0


	//   ....[62]....
        /*04b0*/ 	.word	0x00017670


	//   ....[63]....
        /*04b4*/ 	.word	0x000176f0


	//   ....[64]....
        /*04b8*/ 	.word	0x00017770


	//   ....[65]....
        /*04bc*/ 	.word	0x000177f0


	//   ....[66]....
        /*04c0*/ 	.word	0x00017870


	//   ....[67]....
        /*04c4*/ 	.word	0x00017900


	//   ....[68]....
        /*04c8*/ 	.word	0x000179b0


	//   ....[69]....
        /*04cc*/ 	.word	0x00017a30


	//   ....[70]....
        /*04d0*/ 	.word	0x00017ab0


	//   ....[71]....
        /*04d4*/ 	.word	0x00017b30


	//   ....[72]....
        /*04d8*/ 	.word	0x00017bb0


	//   ....[73]....
        /*04dc*/ 	.word	0x00017c20


	//   ....[74]....
        /*04e0*/ 	.word	0x00017cc0


	//   ....[75]....
        /*04e4*/ 	.word	0x00017d50


	//   ....[76]....
        /*04e8*/ 	.word	0x00017e80


	//----- nvinfo : EIATTR_REG_RECONFIG
	.align		4
.L_591:
        /*04ec*/ 	.byte	0x01, 0x54
	.zero		2


	//----- nvinfo : EIATTR_SYSCALL_OFFSETS
	.align		4
        /*04f0*/ 	.byte	0x04, 0x46
        /*04f2*/ 	.short	(.L_593 - .L_592)


	//   ....[0]....
.L_592:
        /*04f4*/ 	.word	0x00001a90


	//   ....[1]....
        /*04f8*/ 	.word	0x00012a30


	//   ....[2]....
        /*04fc*/ 	.word	0x00012b70


	//   ....[3]....
        /*0500*/ 	.word	0x00012c70


	//----- nvinfo : EIATTR_MBARRIER_INSTR_OFFSETS
	.align		4
.L_593:
        /*0504*/ 	.byte	0x04, 0x39
        /*0506*/ 	.short	(.L_595 - .L_594)


	//   ....[0]....
.L_594:
        /*0508*/ 	.word	0x000002a0
        /*050c*/ 	.word	0x000000ff
        /*0510*/ 	.word	0x00038800
        /*0514*/ 	.short	0x0100
        /*0516*/ 	.byte	0x08
	.zero		1


	//   ....[1]....
        /*0518*/ 	.word	0x000002b0
        /*051c*/ 	.word	0x000000ff
        /*0520*/ 	.word	0x00038820
        /*0524*/ 	.short	0x0100
        /*0526*/ 	.byte	0x08
	.zero		1


	//   ....[2]....
        /*0528*/ 	.word	0x000003a0
        /*052c*/ 	.word	0x000000ff
        /*0530*/ 	.word	0x00038830
        /*0534*/ 	.short	0x0100
        /*0536*/ 	.byte	0x08
	.zero		1


	//   ....[3]....
        /*0538*/ 	.word	0x000003b0
        /*053c*/ 	.word	0x000000ff
        /*0540*/ 	.word	0x00038840
        /*0544*/ 	.short	0x0100
        /*0546*/ 	.byte	0x08
	.zero		1


	//   ....[4]....
        /*0548*/ 	.word	0x000003c0
        /*054c*/ 	.word	0x000000ff
        /*0550*/ 	.word	0x00038838
        /*0554*/ 	.short	0x0100
        /*0556*/ 	.byte	0x08
	.zero		1


	//   ....[5]....
        /*0558*/ 	.word	0x000003d0
        /*055c*/ 	.word	0x000000ff
        /*0560*/ 	.word	0x00038848
        /*0564*/ 	.short	0x0100
        /*0566*/ 	.byte	0x08
	.zero		1


	//   ....[6]....
        /*0568*/ 	.word	0x00000500
        /*056c*/ 	.word	0x000000ff
        /*0570*/ 	.word	0x00038850
        /*0574*/ 	.short	0x0100
        /*0576*/ 	.byte	0x08
	.zero		1


	//   ....[7]....
        /*0578*/ 	.word	0x00000510
        /*057c*/ 	.word	0x000000ff
        /*0580*/ 	.word	0x00038860
        /*0584*/ 	.short	0x0100
        /*0586*/ 	.byte	0x08
	.zero		1


	//   ....[8]....
        /*0588*/ 	.word	0x00000520
        /*058c*/ 	.word	0x000000ff
        /*0590*/ 	.word	0x00038858
        /*0594*/ 	.short	0x0100
        /*0596*/ 	.byte	0x08
	.zero		1


	//   ....[9]....
        /*0598*/ 	.word	0x00000530
        /*059c*/ 	.word	0x000000ff
        /*05a0*/ 	.word	0x00038868
        /*05a4*/ 	.short	0x0100
        /*05a6*/ 	.byte	0x08
	.zero		1


	//   ....[10]....
        /*05a8*/ 	.word	0x00000620
        /*05ac*/ 	.word	0x000000ff
        /*05b0*/ 	.word	0x00038870
        /*05b4*/ 	.short	0x0100
        /*05b6*/ 	.byte	0x06
	.zero		1


	//   ....[11]....
        /*05b8*/ 	.word	0x00000630
        /*05bc*/ 	.word	0x000000ff
        /*05c0*/ 	.word	0x00038880
        /*05c4*/ 	.short	0x0100
        /*05c6*/ 	.byte	0x06
	.zero		1


	//   ....[12]....
        /*05c8*/ 	.word	0x00000640
        /*05cc*/ 	.word	0x000000ff
        /*05d0*/ 	.word	0x00038878
        /*05d4*/ 	.short	0x0100
        /*05d6*/ 	.byte	0x06
	.zero		1


	//   ....[13]....
        /*05d8*/ 	.word	0x00000650
        /*05dc*/ 	.word	0x000000ff
        /*05e0*/ 	.word	0x00038888
        /*05e4*/ 	.short	0x0100
        /*05e6*/ 	.byte	0x06
	.zero		1


	//   ....[14]....
        /*05e8*/ 	.word	0x00000780
        /*05ec*/ 	.word	0x000000ff
        /*05f0*/ 	.word	0x00038890
        /*05f4*/ 	.short	0x0100
        /*05f6*/ 	.byte	0x08
	.zero		1


	//   ....[15]....
        /*05f8*/ 	.word	0x00000790
        /*05fc*/ 	.word	0x000000ff
        /*0600*/ 	.word	0x000388a0
        /*0604*/ 	.short	0x0100
        /*0606*/ 	.byte	0x08
	.zero		1


	//   ....[16]....
        /*0608*/ 	.word	0x000007a0
        /*060c*/ 	.word	0x000000ff
        /*0610*/ 	.word	0x00038898
        /*0614*/ 	.short	0x0100
        /*0616*/ 	.byte	0x08
	.zero		1


	//   ....[17]....
        /*0618*/ 	.word	0x000007b0
        /*061c*/ 	.word	0x000000ff
        /*0620*/ 	.word	0x000388a8
        /*0624*/ 	.short	0x0100
        /*0626*/ 	.byte	0x08
	.zero		1


	//   ....[18]....
        /*0628*/ 	.word	0x000008e0
        /*062c*/ 	.word	0x000000ff
        /*0630*/ 	.word	0x000388b0
        /*0634*/ 	.short	0x0100
        /*0636*/ 	.byte	0x08
	.zero		1


	//   ....[19]....
        /*0638*/ 	.word	0x000008f0
        /*063c*/ 	.word	0x000000ff
        /*0640*/ 	.word	0x000388c0
        /*0644*/ 	.short	0x0100
        /*0646*/ 	.byte	0x08
	.zero		1


	//   ....[20]....
        /*0648*/ 	.word	0x00000900
        /*064c*/ 	.word	0x000000ff
        /*0650*/ 	.word	0x000388b8
        /*0654*/ 	.short	0x0100
        /*0656*/ 	.byte	0x08
	.zero		1


	//   ....[21]....
        /*0658*/ 	.word	0x00000910
        /*065c*/ 	.word	0x000000ff
        /*0660*/ 	.word	0x000388c8
        /*0664*/ 	.short	0x0100
        /*0666*/ 	.byte	0x08
	.zero		1


	//   ....[22]....
        /*0668*/ 	.word	0x00001b40
        /*066c*/ 	.word	0x000000ff
        /*0670*/ 	.word	0x00038800
        /*0674*/ 	.short	0x010a
        /*0676*/ 	.byte	0x06
	.zero		1


	//   ....[23]....
        /*0678*/ 	.word	0x00001be0
        /*067c*/ 	.word	0x00000000
        /*0680*/ 	.word	0x00038830
        /*0684*/ 	.short	0x010a
        /*0686*/ 	.byte	0x3f
	.zero		1


	//   ....[24]....
        /*0688*/ 	.word	0x00001c50
        /*068c*/ 	.word	0x00000000
        /*0690*/ 	.word	0x00038830
        /*0694*/ 	.short	0x010a
        /*0696*/ 	.byte	0x3f
	.zero		1


	//   ....[25]....
        /*0698*/ 	.word	0x00004710
        /*069c*/ 	.word	0x00000000
        /*06a0*/ 	.word	0x00000000
        /*06a4*/ 	.short	0x0101
        /*06a6*/ 	.byte	0x3f
	.zero		1


	//   ....[26]....
        /*06a8*/ 	.word	0x00005cd0
        /*06ac*/ 	.word	0x000000ff
        /*06b0*/ 	.word	0x00038830
        /*06b4*/ 	.short	0x010a
        /*06b6*/ 	.byte	0x04
	.zero		1


	//   ....[27]....
        /*06b8*/ 	.word	0x00005d20
        /*06bc*/ 	.word	0x000000ff
        /*06c0*/ 	.word	0x00038830
        /*06c4*/ 	.short	0x010a
        /*06c6*/ 	.byte	0x04
	.zero		1


	//   ....[28]....
        /*06c8*/ 	.word	0x000081d0
        /*06cc*/ 	.word	0x000000ff
        /*06d0*/ 	.word	0x00038850
        /*06d4*/ 	.short	0x010a
        /*06d6*/ 	.byte	0x04
	.zero		1


	//   ....[29]....
        /*06d8*/ 	.word	0x00008210
        /*06dc*/ 	.word	0x000000ff
        /*06e0*/ 	.word	0x00038850
        /*06e4*/ 	.short	0x010a
        /*06e6*/ 	.byte	0x04
	.zero		1


	//   ....[30]....
        /*06e8*/ 	.word	0x00009450
        /*06ec*/ 	.word	0x0000000e
        /*06f0*/ 	.word	0x00000000
        /*06f4*/ 	.short	0x0101
        /*06f6*/ 	.byte	0x3f
	.zero		1


	//   ....[31]....
        /*06f8*/ 	.word	0x000094b0
        /*06fc*/ 	.word	0x000000a3
        /*0700*/ 	.word	0x00000000
        /*0704*/ 	.short	0x0101
        /*0706*/ 	.byte	0x3f
	.zero		1


	//   ....[32]....
        /*0708*/ 	.word	0x00009970
        /*070c*/ 	.word	0x000000ff
        /*0710*/ 	.word	0x00038830
        /*0714*/ 	.short	0x010a
        /*0716*/ 	.byte	0x04
	.zero		1


	//   ....[33]....
        /*0718*/ 	.word	0x000099b0
        /*071c*/ 	.word	0x000000ff
        /*0720*/ 	.word	0x00038830
        /*0724*/ 	.short	0x010a
        /*0726*/ 	.byte	0x04
	.zero		1


	//   ....[34]....
        /*0728*/ 	.word	0x0000c260
        /*072c*/ 	.word	0x000000ff
        /*0730*/ 	.word	0x00038850
        /*0734*/ 	.short	0x010a
        /*0736*/ 	.byte	0x04
	.zero		1


	//   ....[35]....
        /*0738*/ 	.word	0x0000c2a0
        /*073c*/ 	.word	0x000000ff
        /*0740*/ 	.word	0x00038850
        /*0744*/ 	.short	0x010a
        /*0746*/ 	.byte	0x04
	.zero		1


	//   ....[36]....
        /*0748*/ 	.word	0x0000cf20
        /*074c*/ 	.word	0x0000009d
        /*0750*/ 	.word	0x00000000
        /*0754*/ 	.short	0x0101
        /*0756*/ 	.byte	0x3f
	.zero		1


	//   ....[37]....
        /*0758*/ 	.word	0x0000cf90
        /*075c*/ 	.word	0x000000a5
        /*0760*/ 	.word	0x00000000
        /*0764*/ 	.short	0x0101
        /*0766*/ 	.byte	0x3f
	.zero		1


	//   ....[38]....
        /*0768*/ 	.word	0x0000dac0
        /*076c*/ 	.word	0x000000ff
        /*0770*/ 	.word	0x00038850
        /*0774*/ 	.short	0x010a
        /*0776*/ 	.byte	0x07
	.zero		1


	//   ....[39]....
        /*0778*/ 	.word	0x0000db00
        /*077c*/ 	.word	0x000000ff
        /*0780*/ 	.word	0x00038850
        /*0784*/ 	.short	0x010a
        /*0786*/ 	.byte	0x07
	.zero		1


	//   ....[40]....
        /*0788*/ 	.word	0x0000dff0
        /*078c*/ 	.word	0x00000009
        /*0790*/ 	.word	0x00000000
        /*0794*/ 	.short	0x0101
        /*0796*/ 	.byte	0x3f
	.zero		1


	//   ....[41]....
        /*0798*/ 	.word	0x00010060
        /*079c*/ 	.word	0x000000a9
        /*07a0*/ 	.word	0x00000000
        /*07a4*/ 	.short	0x0101
        /*07a6*/ 	.byte	0x3f
	.zero		1


	//   ....[42]....
        /*07a8*/ 	.word	0x000134a0
        /*07ac*/ 	.word	0x00000008
        /*07b0*/ 	.word	0x00038840
        /*07b4*/ 	.short	0x010a
        /*07b6*/ 	.byte	0x3f
	.zero		1


	//   ....[43]....
        /*07b8*/ 	.word	0x00013b10
        /*07bc*/ 	.word	0x00000009
        /*07c0*/ 	.word	0x00038820
        /*07c4*/ 	.short	0x010a
        /*07c6*/ 	.byte	0x3f
	.zero		1


	//   ....[44]....
        /*07c8*/ 	.word	0x00013e40
        /*07cc*/ 	.word	0x00000002
        /*07d0*/ 	.word	0x00038840
        /*07d4*/ 	.short	0x010a
        /*07d6*/ 	.byte	0x3f
	.zero		1


	//   ....[45]....
        /*07d8*/ 	.word	0x00014190
        /*07dc*/ 	.word	0x00000003
        /*07e0*/ 	.word	0x00000060
        /*07e4*/ 	.short	0x010a
        /*07e6*/ 	.byte	0x3f
	.zero		1


	//   ....[46]....
        /*07e8*/ 	.word	0x00014800
        /*07ec*/ 	.word	0x00000002
        /*07f0*/ 	.word	0x00038840
        /*07f4*/ 	.short	0x010a
        /*07f6*/ 	.byte	0x3f
	.zero		1


	//   ....[47]....
        /*07f8*/ 	.word	0x00014b50
        /*07fc*/ 	.word	0x00000003
        /*0800*/ 	.word	0x00000060
        /*0804*/ 	.short	0x010a
        /*0806*/ 	.byte	0x3f
	.zero		1


	//   ....[48]....
        /*0808*/ 	.word	0x000150c0
        /*080c*/ 	.word	0x00000002
        /*0810*/ 	.word	0x00038840
        /*0814*/ 	.short	0x010a
        /*0816*/ 	.byte	0x3f
	.zero		1


	//   ....[49]....
        /*0818*/ 	.word	0x00015410
        /*081c*/ 	.word	0x00000002
        /*0820*/ 	.word	0x00000060
        /*0824*/ 	.short	0x010a
        /*0826*/ 	.byte	0x3f
	.zero		1


	//   ....[50]....
        /*0828*/ 	.word	0x00015930
        /*082c*/ 	.word	0x00000003
        /*0830*/ 	.word	0x00038860
        /*0834*/ 	.short	0x010a
        /*0836*/ 	.byte	0x3f
	.zero		1


	//   ....[51]....
        /*0838*/ 	.word	0x000169e0
        /*083c*/ 	.word	0x00000000
        /*0840*/ 	.word	0x00038820
        /*0844*/ 	.short	0x010a
        /*0846*/ 	.byte	0x3f
	.zero		1


	//   ....[52]....
        /*0848*/ 	.word	0x00016bc0
        /*084c*/ 	.word	0x00000006
        /*0850*/ 	.word	0x00000000
        /*0854*/ 	.short	0x010a
        /*0856*/ 	.byte	0x3f
	.zero		1


	//   ....[53]....
        /*0858*/ 	.word	0x00016c30
        /*085c*/ 	.word	0x00000007
        /*0860*/ 	.word	0x00000000
        /*0864*/ 	.short	0x010a
        /*0866*/ 	.byte	0x3f
	.zero		1


	//   ....[54]....
        /*0868*/ 	.word	0x00016ca0
        /*086c*/ 	.word	0x00000004
        /*0870*/ 	.word	0x00000000
        /*0874*/ 	.short	0x010a
        /*0876*/ 	.byte	0x3f
	.zero		1


	//   ....[55]....
        /*0878*/ 	.word	0x00016cd0
        /*087c*/ 	.word	0x00000003
        /*0880*/ 	.word	0x00000000
        /*0884*/ 	.short	0x010a
        /*0886*/ 	.byte	0x3f
	.zero		1


	//   ....[56]....
        /*0888*/ 	.word	0x00016d50
        /*088c*/ 	.word	0x00000003
        /*0890*/ 	.word	0x00038800
        /*0894*/ 	.short	0x010a
        /*0896*/ 	.byte	0x3f
	.zero		1


	//   ....[57]....
        /*0898*/ 	.word	0x00016da0
        /*089c*/ 	.word	0x00000000
        /*08a0*/ 	.word	0x00038830
        /*08a4*/ 	.short	0x010a
        /*08a6*/ 	.byte	0x3f
	.zero		1


	//   ....[58]....
        /*08a8*/ 	.word	0x00016e10
        /*08ac*/ 	.word	0x00000004
        /*08b0*/ 	.word	0x00038830
        /*08b4*/ 	.short	0x010a
        /*08b6*/ 	.byte	0x3f
	.zero		1


	//   ....[59]....
        /*08b8*/ 	.word	0x00016e70
        /*08bc*/ 	.word	0x00000003
        /*08c0*/ 	.word	0x00038850
        /*08c4*/ 	.short	0x010a
        /*08c6*/ 	.byte	0x3f
	.zero		1


	//   ....[60]....
        /*08c8*/ 	.word	0x00016ed0
        /*08cc*/ 	.word	0x00000004
        /*08d0*/ 	.word	0x00038830
        /*08d4*/ 	.short	0x010a
        /*08d6*/ 	.byte	0x3f
	.zero		1


	//   ....[61]....
        /*08d8*/ 	.word	0x00016f30
        /*08dc*/ 	.word	0x00000003
        /*08e0*/ 	.word	0x00038850
        /*08e4*/ 	.short	0x010a
        /*08e6*/ 	.byte	0x3f
	.zero		1


	//   ....[62]....
        /*08e8*/ 	.word	0x00016f90
        /*08ec*/ 	.word	0x00000007
        /*08f0*/ 	.word	0x00038850
        /*08f4*/ 	.short	0x010a
        /*08f6*/ 	.byte	0x3f
	.zero		1


	//   ....[63]....
        /*08f8*/ 	.word	0x00017130
        /*08fc*/ 	.word	0x00000008
        /*0900*/ 	.word	0x00038840
        /*0904*/ 	.short	0x010a
        /*0906*/ 	.byte	0x3f
	.zero		1


	//   ....[64]....
        /*0908*/ 	.word	0x000171b0
        /*090c*/ 	.word	0x00000008
        /*0910*/ 	.word	0x00038820
        /*0914*/ 	.short	0x010a
        /*0916*/ 	.byte	0x3f
	.zero		1


	//   ....[65]....
        /*0918*/ 	.word	0x00017200
        /*091c*/ 	.word	0x00000002
        /*0920*/ 	.word	0x00038840
        /*0924*/ 	.short	0x010a
        /*0926*/ 	.byte	0x3f
	.zero		1


	//   ....[66]....
        /*0928*/ 	.word	0x00017250
        /*092c*/ 	.word	0x00000003
        /*0930*/ 	.word	0x00000060
        /*0934*/ 	.short	0x010a
        /*0936*/ 	.byte	0x3f
	.zero		1


	//   ....[67]....
        /*0938*/ 	.word	0x000172a0
        /*093c*/ 	.word	0x00000002
        /*0940*/ 	.word	0x00038840
        /*0944*/ 	.short	0x010a
        /*0946*/ 	.byte	0x3f
	.zero		1


	//   ....[68]....
        /*0948*/ 	.word	0x000172f0
        /*094c*/ 	.word	0x00000003
        /*0950*/ 	.word	0x00000060
        /*0954*/ 	.short	0x010a
        /*0956*/ 	.byte	0x3f
	.zero		1


	//   ....[69]....
        /*0958*/ 	.word	0x00017340
        /*095c*/ 	.word	0x00000002
        /*0960*/ 	.word	0x00038840
        /*0964*/ 	.short	0x010a
        /*0966*/ 	.byte	0x3f
	.zero		1


	//   ....[70]....
        /*0968*/ 	.word	0x00017390
        /*096c*/ 	.word	0x00000002
        /*0970*/ 	.word	0x00000060
        /*0974*/ 	.short	0x010a
        /*0976*/ 	.byte	0x3f
	.zero		1


	//   ....[71]....
        /*0978*/ 	.word	0x000173e0
        /*097c*/ 	.word	0x00000003
        /*0980*/ 	.word	0x00038860
        /*0984*/ 	.short	0x010a
        /*0986*/ 	.byte	0x3f
	.zero		1


	//   ....[72]....
        /*0988*/ 	.word	0x00017da0
        /*098c*/ 	.word	0x00000000
        /*0990*/ 	.word	0x00038820
        /*0994*/ 	.short	0x010a
        /*0996*/ 	.byte	0x3f
	.zero		1


	//   ....[73]....
        /*0998*/ 	.word	0x00017f40
        /*099c*/ 	.word	0x00000006
        /*09a0*/ 	.word	0x00000000
        /*09a4*/ 	.short	0x010a
        /*09a6*/ 	.byte	0x3f
	.zero		1


	//   ....[74]....
        /*09a8*/ 	.word	0x00017f90
        /*09ac*/ 	.word	0x00000007
        /*09b0*/ 	.word	0x00000000
        /*09b4*/ 	.short	0x010a
        /*09b6*/ 	.byte	0x3f
	.zero		1


	//   ....[75]....
        /*09b8*/ 	.word	0x00017fe0
        /*09bc*/ 	.word	0x00000004
        /*09c0*/ 	.word	0x00000000
        /*09c4*/ 	.short	0x010a
        /*09c6*/ 	.byte	0x3f
	.zero		1


	//----- nvinfo : EIATTR_NUM_MBARRIERS
	.align		4
.L_595:
        /*09c8*/ 	.byte	0x03, 0x38
        /*09ca*/ 	.short	0x0016


	//----- nvinfo : EIATTR_EXIT_INSTR_OFFSETS
	.align		4
        /*09cc*/ 	.byte	0x04, 0x1c
        /*09ce*/ 	.short	(.L_597 - .L_596)


	//   ....[0]....
.L_596:
        /*09d0*/ 	.word	0x00000a80


	//   ....[1]....
        /*09d4*/ 	.word	0x00011560


	//   ....[2]....
        /*09d8*/ 	.word	0x000115c0


	//   ....[3]....
        /*09dc*/ 	.word	0x00016d20


	//----- nvinfo : EIATTR_MAX_THREADS
	.align		4
.L_597:
        /*09e0*/ 	.byte	0x04, 0x05
        /*09e2*/ 	.short	(.L_599 - .L_598)
.L_598:
        /*09e4*/ 	.word	0x00000180
        /*09e8*/ 	.word	0x00000001
        /*09ec*/ 	.word	0x00000001


	//----- nvinfo : EIATTR_CRS_STACK_SIZE
	.align		4
.L_599:
        /*09f0*/ 	.byte	0x04, 0x1e
        /*09f2*/ 	.short	(.L_601 - .L_600)
.L_600:
        /*09f4*/ 	.word	0x00000000


	//----- nvinfo : EIATTR_CBANK_PARAM_SIZE
	.align		4
.L_601:
        /*09f8*/ 	.byte	0x03, 0x19
        /*09fa*/ 	.short	0x0a70


	//----- nvinfo : EIATTR_PARAM_CBANK
	.align		4
        /*09fc*/ 	.byte	0x04, 0x0a
        /*09fe*/ 	.short	(.L_603 - .L_602)
	.align		4
.L_602:
        /*0a00*/ 	.word	index@(.nv.constant0._ZN7cutlass13device_kernelIN5flash11enable_sm90INS1_16FlashAttnFwdSm90INS1_25CollectiveMainloopFwdSm90ILi2EN4cute5tupleIJNS5_1CILi1EEES8_S8_EEENS6_IJNS7_ILi128EEENS7_ILi80EEENS7_ILi256EEEEEELi256ENS_10bfloat16_tEfNS_4arch4Sm90ELb1ELb0ELb0ELb1ELb0ELb0ELb0ELb1ELb1ELb0ELb0ELb0EEENS1_21CollectiveEpilogueFwdINS6_IJSA_SC_SB_EEES9_SE_SG_Li256ELb1ELb0ELb0ELb0EEENS1_36VarlenDynamicPersistentTileSchedulerILi128ELi80ELi256ELi32ELb0ELb0ELb1ELb1ELb1ELb1EEEEEEEEEvNT_6ParamsE)
        /*0a04*/ 	.short	0x0210
        /*0a06*/ 	.short	0x0a70


	//----- nvinfo : EIATTR_SW_WAR
	.align		4
.L_603:
        /*0a08*/ 	.byte	0x04, 0x36
        /*0a0a*/ 	.short	(.L_605 - .L_604)
.L_604:
        /*0a0c*/ 	.word	0x00000008
.L_605:


//--------------------- .nv.info._ZN7cutlass13device_kernelIN5flash11enable_sm90INS1_16FlashAttnFwdSm90INS1_25CollectiveMainloopFwdSm90ILi2EN4cute5tupleIJNS5_1CILi1EEES8_S8_EEENS6_IJNS7_ILi128EEENS7_ILi80EEENS7_ILi256EEEEEELi256ENS_10bfloat16_tEfNS_4arch4Sm90ELb1ELb0ELb0ELb1ELb0ELb1ELb0ELb1ELb1ELb0ELb0ELb0EEENS1_21CollectiveEpilogueFwdINS6_IJSA_SC_SB_EEES9_SE_SG_Li256ELb1ELb0ELb0ELb0EEENS1_36VarlenDynamicPersistentTileSchedulerILi128ELi80ELi256ELi32ELb0ELb0ELb1ELb1ELb1ELb1EEEEEEEEEvNT_6ParamsE --------------------------
	.section	.nv.info._ZN7cutlass13device_kernelIN5flash11enable_sm90INS1_16FlashAttnFwdSm90INS1_25CollectiveMainloopFwdSm90ILi2EN4cute5tupleIJNS5_1CILi1EEES8_S8_EEENS6_IJNS7_ILi128EEENS7_ILi80EEENS7_ILi256EEEEEELi256ENS_10bfloat16_tEfNS_4arch4Sm90ELb1ELb0ELb0ELb1ELb0ELb1ELb0ELb1ELb1ELb0ELb0ELb0EEENS1_21CollectiveEpilogueFwdINS6_IJSA_SC_SB_EEES9_SE_SG_Li256ELb1ELb0ELb0ELb0EEENS1_36VarlenDynamicPersistentTileSchedulerILi128ELi80ELi256ELi32ELb0ELb0ELb1ELb1ELb1ELb1EEEEEEEEEvNT_6ParamsE,"",@"SHT_CUDA_INFO"
	.sectionflags	@""
	.align	4


	//----- nvinfo : EIATTR_CUDA_API_VERSION
	.align		4
        /*0000*/ 	.byte	0x04, 0x37
        /*0002*/ 	.short	(.L_607 - .L_606)
.L_606:
        /*0004*/ 	.word	0x00000082


	//----- nvinfo : EIATTR_KPARAM_INFO
	.align		4
.L_607:
        /*0008*/ 	.byte	0x04, 0x17
        /*000a*/ 	.short	(.L_609 - .L_608)
.L_608:
        /*000c*/ 	.word	0x00000000
        /*0010*/ 	.short	0x0000
        /*0012*/ 	.short	0x0070
        /*0014*/ 	.byte	0x00, 0xf0, 0x01, 0x28


	//----- nvinfo : EIATTR_SPARSE_MMA_MASK
	.align		4
.L_609:
        /*0018*/ 	.byte	0x03, 0x50
        /*001a*/ 	.short	0x0000


	//----- nvinfo : EIATTR_MAXREG_COUNT
	.align		4
        /*001c*/ 	.byte	0x03, 0x1b
        /*001e*/ 	.short	0x00a8


	//----- nvinfo : EIATTR_NUM_BARRIERS
	.align		4
        /*0020*/ 	.byte	0x02, 0x4c
        /*0022*/ 	.byte	0x10
	.zero		1


	//----- nvinfo : EIATTR_EXTERNS
	.align		4
        /*0024*/ 	.byte	0x04, 0x0f
        /*0026*/ 	.short	(.L_611 - .L_610)


	//   ....[0]....
	.align		4
.L_610:
        /*0028*/ 	.word	index@(__assertfail)


	//----- nvinfo : EIATTR_ANNOTATIONS
	.align		4
.L_611:
        /*002c*/ 	.byte	0x04, 0x55
        /*002e*/ 	.short	(.L_613 - .L_612)


	//   ....[0]....
.L_612:
        /* <DEDUP_REMOVED lines=94> */


	//----- nvinfo : EIATTR_MERCURY_ISA_VERSION
	.align		4
.L_613:
        /*05f8*/ 	.byte	0x03, 0x5f
        /*05fa*/ 	.short	0x0101


	//----- nvinfo : EIATTR_UNUSED_LOAD_BYTE_OFFSET
	.align		4
        /*05fc*/ 	.byte	0x04, 0x44
        /*05fe*/ 	.short	(.L_615 - .L_614)


	//   ....[0]....
.L_614:
        /*0600*/ 	.word	0x00000ae0
        /*0604*/ 	.word	0x0000fff0


	//   ....[1]....
        /*0608*/ 	.word	0x00025150
        /*060c*/ 	.word	0x0000fff0


	//----- nvinfo : EIATTR_INT_WARP_WIDE_INSTR_OFFSETS
	.align		4
.L_615:
        /*0610*/ 	.byte	0x04, 0x31
        /*0612*/ 	.short	(.L_617 - .L_616)


	//   ....[0]....
.L_616:
        /*0614*/ 	.word	0x000001c0


	//   ....[1]....
        /*0618*/ 	.word	0x00000200


	//   ....[2]....
        /*061c*/ 	.word	0x00000270


	//   ....[3]....
        /*0620*/ 	.word	0x00029e10


	//   ....[4]....
        /*0624*/ 	.word	0x00029ea0


	//   ....[5]....
        /*0628*/ 	.word	0x0002a320


	//   ....[6]....
        /*062c*/ 	.word	0x0002a350


	//   ....[7]....
        /*0630*/ 	.word	0x0002a560


	//   ....[8]....
        /*0634*/ 	.word	0x0002a650


	//   ....[9]....
        /*0638*/ 	.word	0x0002a740


	//   ....[10]....
        /*063c*/ 	.word	0x0002cdd0


	//   ....[11]....
        /*0640*/ 	.word	0x0002ce60


	//----- nvinfo : EIATTR_COOP_GROUP_MASK_REGIDS
	.align		4
.L_617:
        /*0644*/ 	.byte	0x04, 0x29
        /*0646*/ 	.short	(.L_619 - .L_618)


	//   ....[0]....
.L_618:
        /*0648*/ 	.word	0xffffffff


	//   ....[1]....
        /*064c*/ 	.word	0xffffffff


	//   ....[2]....
        /*0650*/ 	.word	0xffffffff


	//   ....[3]....
        /*0654*/ 	.word	0xffffffff


	//   ....[4]....
        /*0658*/ 	.word	0xffffffff


	//   ....[5]....
        /*065c*/ 	.word	0xffffffff


	//   ....[6]....
        /*0660*/ 	.word	0xffffffff


	//   ....[7]....
        /*0664*/ 	.word	0xffffffff


	//   ....[8]....
        /*0668*/ 	.word	0xffffffff


	//   ....[9]....
        /*066c*/ 	.word	0xffffffff


	//   ....[10]....
        /*0670*/ 	.word	0xffffffff


	//   ....[11]....
        /*0674*/ 	.word	0xffffffff


	//   ....[12]....
        /*0678*/ 	.word	0xffffffff


	//   ....[13]....
        /*067c*/ 	.word	0xffffffff


	//   ....[14]....
        /*0680*/ 	.word	0xffffffff


	//   ....[15]....
        /*0684*/ 	.word	0xffffffff


	//   ....[16]....
        /*0688*/ 	.word	0xffffffff


	//   ....[17]....
        /*068c*/ 	.word	0xffffffff


	//   ....[18]....
        /*0690*/ 	.word	0xffffffff


	//   ....[19]....
        /*0694*/ 	.word	0xffffffff


	//   ....[20]....
        /*0698*/ 	.word	0xffffffff


	//   ....[21]....
        /*069c*/ 	.word	0xffffffff


	//   ....[22]....
        /*06a0*/ 	.word	0xffffffff


	//   ....[23]....
        /*06a4*/ 	.word	0xffffffff


	//   ....[24]....
        /*06a8*/ 	.word	0xffffffff


	//   ....[25]....
        /*06ac*/ 	.word	0xffffffff


	//   ....[26]....
        /*06b0*/ 	.word	0xffffffff


	//   ....[27]....
        /*06b4*/ 	.word	0xffffffff


	//   ....[28]....
        /*06b8*/ 	.word	0xffffffff


	//   ....[29]....
        /*06bc*/ 	.word	0xffffffff


	//   ....[30]....
        /*06c0*/ 	.word	0xffffffff


	//   ....[31]....
        /*06c4*/ 	.word	0xffffffff


	//   ....[32]....
        /*06c8*/ 	.word	0xffffffff


	//   ....[33]....
        /*06cc*/ 	.word	0xffffffff


	//   ....[34]....
        /*06d0*/ 	.word	0xffffffff


	//   ....[35]....
        /*06d4*/ 	.word	0xffffffff


	//   ....[36]....
        /*06d8*/ 	.word	0xffffffff


	//   ....[37]....
        /*06dc*/ 	.word	0xffffffff


	//   ....[38]....
        /*06e0*/ 	.word	0xffffffff


	//   ....[39]....
        /*06e4*/ 	.word	0xffffffff


	//   ....[40]....
        /*06e8*/ 	.word	0xffffffff


	//   ....[41]....
        /*06ec*/ 	.word	0xffffffff


	//   ....[42]....
        /*06f0*/ 	.word	0xffffffff


	//   ....[43]....
        /*06f4*/ 	.word	0xffffffff


	//   ....[44]....
        /*06f8*/ 	.word	0xffffffff


	//   ....[45]....
        /*06fc*/ 	.word	0xffffffff


	//   ....[46]....
        /*0700*/ 	.word	0xffffffff


	//   ....[47]....
        /*0704*/ 	.word	0xffffffff


	//   ....[48]....
        /*0708*/ 	.word	0xffffffff


	//   ....[49]....
        /*070c*/ 	.word	0xffffffff


	//   ....[50]....
        /*0710*/ 	.word	0xffffffff


	//   ....[51]....
        /*0714*/ 	.word	0xffffffff


	//   ....[52]....
        /*0718*/ 	.word	0xffffffff


	//   ....[53]....
        /*071c*/ 	.word	0xffffffff


	//   ....[54]....
        /*0720*/ 	.word	0xffffffff


	//   ....[55]....
        /*0724*/ 	.word	0xffffffff


	//   ....[56]....
        /*0728*/ 	.word	0xffffffff


	//   ....[57]....
        /*072c*/ 	.word	0xffffffff


	//   ....[58]....
        /*0730*/ 	.word	0x0500000f


	//   ....[59]....
        /*0734*/ 	.word	0x0500000f


	//   ....[60]....
        /*0738*/ 	.word	0x0500000f


	//   ....[61]....
        /*073c*/ 	.word	0x0500000f


	//   ....[62]....
        /*0740*/ 	.word	0x0500000f


	//   ....[63]....
        /*0744*/ 	.word	0x0500000f


	//   ....[64]....
        /*0748*/ 	.word	0x0500000f


	//   ....[65]....
        /*074c*/ 	.word	0x0500000f


	//   ....[66]....
        /*0750*/ 	.word	0x0500000f


	//   ....[67]....
        /*0754*/ 	.word	0x0500000f


	//   ....[68]....
        /*0758*/ 	.word	0x0500000f


	//   ....[69]....
        /*075c*/ 	.word	0x0500000f


	//   ....[70]....
        /*0760*/ 	.word	0x0500000f


	//   ....[71]....
        /*0764*/ 	.word	0x0500000f


	//   ....[72]....
        /*0768*/ 	.word	0x0500000f


	//   ....[73]....
        /*076c*/ 	.word	0x0500000f


	//   ....[74]....
        /*0770*/ 	.word	0x0500000f


	//   ....[75]....
        /*0774*/ 	.word	0x0500000f


	//   ....[76]....
        /*0778*/ 	.word	0x0500000f


	//   ....[77]....
        /*077c*/ 	.word	0x0500000f


	//   ....[78]....
        /*0780*/ 	.word	0x0500000f


	//   ....[79]....
        /*0784*/ 	.word	0x0500000f


	//   ....[80]....
        /*0788*/ 	.word	0x0500000f


	//   ....[81]....
        /*078c*/ 	.word	0x0500000f


	//   ....[82]....
        /*0790*/ 	.word	0x0500000f


	//   ....[83]....
        /*0794*/ 	.word	0x0500000f


	//   ....[84]....
        /*0798*/ 	.word	0x0500000f


	//   ....[85]....
        /*079c*/ 	.word	0x0500000f


	//   ....[86]....
        /*07a0*/ 	.word	0x0500000f


	//   ....[87]....
        /*07a4*/ 	.word	0x0500000f


	//   ....[88]....
        /*07a8*/ 	.word	0x0500000f


	//   ....[89]....
        /*07ac*/ 	.word	0x0500000f


	//   ....[90]....
        /*07b0*/ 	.word	0x0500000f


	//   ....[91]....
        /*07b4*/ 	.word	0x0500000f


	//   ....[92]....
        /*07b8*/ 	.word	0x0500000f


	//   ....[93]....
        /*07bc*/ 	.word	0x0500000f


	//   ....[94]....
        /*07c0*/ 	.word	0x0500000f


	//   ....[95]....
        /*07c4*/ 	.word	0x0500000f


	//   ....[96]....
        /*07c8*/ 	.word	0x0500000f


	//   ....[97]....
        /*07cc*/ 	.word	0x0500000f


	//   ....[98]....
        /*07d0*/ 	.word	0x0500000f


	//   ....[99]....
        /*07d4*/ 	.word	0x0500000f


	//   ....[100]....
        /*07d8*/ 	.word	0x0500000f


	//   ....[101]....
        /*07dc*/ 	.word	0x0500000f


	//   ....[102]....
        /*07e0*/ 	.word	0x0500000f


	//   ....[103]....
        /*07e4*/ 	.word	0x0500000f


	//   ....[104]....
        /*07e8*/ 	.word	0x0500000f


	//   ....[105]....
        /*07ec*/ 	.word	0x0500000f


	//   ....[106]....
        /*07f0*/ 	.word	0x0500000f


	//   ....[107]....
        /*07f4*/ 	.word	0x0500000f


	//   ....[108]....
        /*07f8*/ 	.word	0x0500000f


	//   ....[109]....
        /*07fc*/ 	.word	0x0500000f


	//----- nvinfo : EIATTR_COOP_GROUP_INSTR_OFFSETS
	.align		4
.L_619:
        /*0800*/ 	.byte	0x04, 0x28
        /*0802*/ 	.short	(.L_621 - .L_620)


	//   ....[0]....
.L_620:
        /*0804*/ 	.word	0x00000060


	//   ....[1]....
        /*0808*/ 	.word	0x000001d0


	//   ....[2]....
        /*080c*/ 	.word	0x00000220


	//   ....[3]....
        /*0810*/ 	.word	0x00000450


	//   ....[4]....
        /*0814*/ 	.word	0x000005b0


	//   ....[5]....
        /*0818*/ 	.word	0x000006d0


	//   ....[6]....
        /*081c*/ 	.word	0x00000830


	//   ....[7]....
        /*0820*/ 	.word	0x0000b350


	//   ....[8]....
        /*0824*/ 	.word	0x000189f0


	//   ....[9]....
        /*0828*/ 	.word	0x00018a30


	//   ....[10]....
        /*082c*/ 	.word	0x00018e50


	//   ....[11]....
        /*0830*/ 	.word	0x00018e70


	//   ....[12]....
        /*0834*/ 	.word	0x0001e5d0


	//   ....[13]....
        /*0838*/ 	.word	0x0001e770


	//   ....[14]....
        /*083c*/ 	.word	0x0001e870


	//   ....[15]....
        /*0840*/ 	.word	0x0001e900


	//   ....[16]....
        /*0844*/ 	.word	0x00022f20


	//   ....[17]....
        /*0848*/ 	.word	0x00022f40


	//   ....[18]....
        /*084c*/ 	.word	0x000230a0


	//   ....[19]....
        /*0850*/ 	.word	0x00023170


	//   ....[20]....
        /*0854*/ 	.word	0x000246b0


	//   ....[21]....
        /*0858*/ 	.word	0x00024730


	//   ....[22]....
        /*085c*/ 	.word	0x00024750


	//   ....[23]....
        /*0860*/ 	.word	0x00024760


	//   ....[24]....
        /*0864*/ 	.word	0x00027a40


	//   ....[25]....
        /*0868*/ 	.word	0x00027bd0


	//   ....[26]....
        /*086c*/ 	.word	0x00027c00


	//   ....[27]....
        /*0870*/ 	.word	0x00027c30


	//   ....[28]....
        /*0874*/ 	.word	0x00027c70


	//   ....[29]....
        /*0878*/ 	.word	0x00027cc0


	//   ....[30]....
        /*087c*/ 	.word	0x00027d20


	//   ....[31]....
        /*0880*/ 	.word	0x00027f00


	//   ....[32]....
        /*0884*/ 	.word	0x00027f60


	//   ....[33]....
        /*0888*/ 	.word	0x00027fa0


	//   ....[34]....
        /*088c*/ 	.word	0x00027fe0


	//   ....[35]....
        /*0890*/ 	.word	0x00028010


	//   ....[36]....
        /*0894*/ 	.word	0x00028040


	//   ....[37]....
        /*0898*/ 	.word	0x000280d0


	//   ....[38]....
        /*089c*/ 	.word	0x00028130


	//   ....[39]....
        /*08a0*/ 	.word	0x000281c0


	//   ....[40]....
        /*08a4*/ 	.word	0x0002d340


	//   ....[41]....
        /*08a8*/ 	.word	0x0002d350


	//   ....[42]....
        /*08ac*/ 	.word	0x0002d460


	//   ....[43]....
        /*08b0*/ 	.word	0x0002d4c0


	//   ....[44]....
        /*08b4*/ 	.word	0x0002d500


	//   ....[45]....
        /*08b8*/ 	.word	0x0002d540


	//   ....[46]....
        /*08bc*/ 	.word	0x0002d570


	//   ....[47]....
        /*08c0*/ 	.word	0x0002d5a0


	//   ....[48]....
        /*08c4*/ 	.word	0x0002d730


	//   ....[49]....
        /*08c8*/ 	.word	0x0002d790


	//   ....[50]....
        /*08cc*/ 	.word	0x0002d7d0


	//   ....[51]....
        /*08d0*/ 	.word	0x0002d810


	//   ....[52]....
        /*08d4*/ 	.word	0x0002d840


	//   ....[53]....
        /*08d8*/ 	.word	0x0002d870


	//   ....[54]....
        /*08dc*/ 	.word	0x0002d930


	//   ....[55]....
        /*08e0*/ 	.word	0x0002d950


	//   ....[56]....
        /*08e4*/ 	.word	0x0002d9c0


	//   ....[57]....
        /*08e8*/ 	.word	0x0002e050


	//   ....[58]....
        /*08ec*/ 	.word	0x0002e4b0


	//   ....[59]....
        /*08f0*/ 	.word	0x0002e550


	//   ....[60]....
        /*08f4*/ 	.word	0x0002e5f0


	//   ....[61]....
        /*08f8*/ 	.word	0x0002e690


	//   ....[62]....
        /*08fc*/ 	.word	0x0002e730


	//   ....[63]....
        /*0900*/ 	.word	0x0002e7d0


	//   ....[64]....
        /*0904*/ 	.word	0x0002e870


	//   ....[65]....
        /*0908*/ 	.word	0x0002e910


	//   ....[66]....
        /*090c*/ 	.word	0x0002e9b0


	//   ....[67]....
        /*0910*/ 	.word	0x0002ea50


	//   ....[68]....
        /*0914*/ 	.word	0x0002eaf0


	//   ....[69]....
        /*0918*/ 	.word	0x0002eb90


	//   ....[70]....
        /*091c*/ 	.word	0x0002ec30


	//   ....[71]....
        /*0920*/ 	.word	0x0002ecd0


	//   ....[72]....
        /*0924*/ 	.word	0x0002ed70


	//   ....[73]....
        /*0928*/ 	.word	0x0002ee10


	//   ....[74]....
        /*092c*/ 	.word	0x0002ef00


	//   ....[75]....
        /*0930*/ 	.word	0x0002efa0


	//   ....[76]....
        /*0934*/ 	.word	0x0002f040


	//   ....[77]....
        /*0938*/ 	.word	0x0002f0e0


	//   ....[78]....
        /*093c*/ 	.word	0x0002f180


	//   ....[79]....
        /*0940*/ 	.word	0x0002f220


	//   ....[80]....
        /*0944*/ 	.word	0x0002f2c0


	//   ....[81]....
        /*0948*/ 	.word	0x0002f360


	//   ....[82]....
        /*094c*/ 	.word	0x0002f400


	//   ....[83]....
        /*0950*/ 	.word	0x0002f4a0


	//   ....[84]....
        /*0954*/ 	.word	0x0002f540


	//   ....[85]....
        /*0958*/ 	.word	0x0002f5e0


	//   ....[86]....
        /*095c*/ 	.word	0x0002f680


	//   ....[87]....
        /*0960*/ 	.word	0x0002f720


	//   ....[88]....
        /*0964*/ 	.word	0x0002f7c0


	//   ....[89]....
        /*0968*/ 	.word	0x0002f860


	//   ....[90]....
        /*096c*/ 	.word	0x0002fb60


	//   ....[91]....
        /*0970*/ 	.word	0x0002fe40


	//   ....[92]....
        /*0974*/ 	.word	0x00030260


	//   ....[93]....
        /*0978*/ 	.word	0x000302f0


	//   ....[94]....
        /*097c*/ 	.word	0x00030390


	//   ....[95]....
        /*0980*/ 	.word	0x00030440


	//   ....[96]....
        /*0984*/ 	.word	0x000304c0


	//   ....[97]....
        /*0988*/ 	.word	0x00030540


	//   ....[98]....
        /*098c*/ 	.word	0x000305c0


	//   ....[99]....
        /*0990*/ 	.word	0x00030640


	//   ....[100]....
        /*0994*/ 	.word	0x000306d0


	//   ....[101]....
        /*0998*/ 	.word	0x00030780


	//   ....[102]....
        /*099c*/ 	.word	0x00030800


	//   ....[103]....
        /*09a0*/ 	.word	0x00030880


	//   ....[104]....
        /*09a4*/ 	.word	0x00030900


	//   ....[105]....
        /*09a8*/ 	.word	0x00030980


	//   ....[106]....
        /*09ac*/ 	.word	0x000309f0


	//   ....[107]....
        /*09b0*/ 	.word	0x00030a90


	//   ....[108]....
        /*09b4*/ 	.word	0x00030b20


	//   ....[109]....
        /*09b8*/ 	.word	0x00030c50


	//----- nvinfo : EIATTR_REG_RECONFIG
	.align		4
.L_621:
        /*09bc*/ 	.byte	0x01, 0x54
	.zero		2


	//----- nvinfo : EIATTR_SYSCALL_OFFSETS
	.align		4
        /*09c0*/ 	.byte	0x04, 0x46
        /*09c2*/ 	.short	(.L_623 - .L_622)


	//   ....[0]....
.L_622:
        /*09c4*/ 	.word	0x000019f0


	//   ....[1]....
        /*09c8*/ 	.word	0x00001b40


	//   ....[2]....
        /*09cc*/ 	.word	0x0000b4f0


	//   ....[3]....
        /*09d0*/ 	.word	0x0000b9a0


	//   ....[4]....
        /*09d4*/ 	.word	0x0002a030


	//   ....[5]....
        /*09d8*/ 	.word	0x0002a170


	//   ....[6]....
        /*09dc*/ 	.word	0x0002a270


	//----- nvinfo : EIATTR_MBARRIER_INSTR_OFFSETS
	.align		4
.L_623:
        /*09e0*/ 	.byte	0x04, 0x39
        /*09e2*/ 	.short	(.L_625 - .L_624)


	//   ....[0]....
.L_624:
        /*09e4*/ 	.word	0x00000300
        /*09e8*/ 	.word	0x000000ff
        /*09ec*/ 	.word	0x00038800
        /*09f0*/ 	.short	0x0100
        /*09f2*/ 	.byte	0x08
	.zero		1


	//   ....[1]....
        /*09f4*/ 	.word	0x00000310
        /*09f8*/ 	.word	0x000000ff
        /*09fc*/ 	.word	0x00038820
        /*0a00*/ 	.short	0x0100
        /*0a02*/ 	.byte	0x08
	.zero		1


	//   ....[2]....
        /*0a04*/ 	.word	0x00000400
        /*0a08*/ 	.word	0x000000ff
        /*0a0c*/ 	.word	0x00038830
        /*0a10*/ 	.short	0x0100
        /*0a12*/ 	.byte	0x08
	.zero		1


	//   ....[3]....
        /*0a14*/ 	.word	0x00000410
        /*0a18*/ 	.word	0x000000ff
        /*0a1c*/ 	.word	0x00038840
        /*0a20*/ 	.short	0x0100
        /*0a22*/ 	.byte	0x08
	.zero		1


	//   ....[4]....
        /*0a24*/ 	.word	0x00000420
        /*0a28*/ 	.word	0x000000ff
        /*0a2c*/ 	.word	0x00038838
        /*0a30*/ 	.short	0x0100
        /*0a32*/ 	.byte	0x08
	.zero		1


	//   ....[5]....
        /*0a34*/ 	.word	0x00000430
        /*0a38*/ 	.word	0x000000ff
        /*0a3c*/ 	.word	0x00038848
        /*0a40*/ 	.short	0x0100
        /*0a42*/ 	.byte	0x08
	.zero		1


	//   ....[6]....
        /*0a44*/ 	.word	0x00000560
        /*0a48*/ 	.word	0x000000ff
        /*0a4c*/ 	.word	0x00038850
        /*0a50*/ 	.short	0x0100
        /*0a52*/ 	.byte	0x08
	.zero		1


	//   ....[7]....
        /*0a54*/ 	.word	0x00000570
        /*0a58*/ 	.word	0x000000ff
        /*0a5c*/ 	.word	0x00038860
        /*0a60*/ 	.short	0x0100
        /*0a62*/ 	.byte	0x08
	.zero		1


	//   ....[8]....
        /*0a64*/ 	.word	0x00000580
        /*0a68*/ 	.word	0x000000ff
        /*0a6c*/ 	.word	0x00038858
        /*0a70*/ 	.short	0x0100
        /*0a72*/ 	.byte	0x08
	.zero		1


	//   ....[9]....
        /*0a74*/ 	.word	0x00000590
        /*0a78*/ 	.word	0x000000ff
        /*0a7c*/ 	.word	0x00038868
        /*0a80*/ 	.short	0x0100
        /*0a82*/ 	.byte	0x08
	.zero		1


	//   ....[10]....
        /*0a84*/ 	.word	0x00000680
        /*0a88*/ 	.word	0x000000ff
        /*0a8c*/ 	.word	0x00038870
        /*0a90*/ 	.short	0x0100
        /*0a92*/ 	.byte	0x06
	.zero		1


	//   ....[11]....
        /*0a94*/ 	.word	0x00000690
        /*0a98*/ 	.word	0x000000ff
        /*0a9c*/ 	.word	0x00038880
        /*0aa0*/ 	.short	0x0100
        /*0aa2*/ 	.byte	0x06
	.zero		1


	//   ....[12]....
        /*0aa4*/ 	.word	0x000006a0
        /*0aa8*/ 	.word	0x000000ff
        /*0aac*/ 	.word	0x00038878
        /*0ab0*/ 	.short	0x0100
        /*0ab2*/ 	.byte	0x06
	.zero		1


	//   ....[13]....
        /*0ab4*/ 	.word	0x000006b0
        /*0ab8*/ 	.word	0x000000ff
        /*0abc*/ 	.word	0x00038888
        /*0ac0*/ 	.short	0x0100
        /*0ac2*/ 	.byte	0x06
	.zero		1


	//   ....[14]....
        /*0ac4*/ 	.word	0x000007e0
        /*0ac8*/ 	.word	0x000000ff
        /*0acc*/ 	.word	0x00038890
        /*0ad0*/ 	.short	0x0100
        /*0ad2*/ 	.byte	0x08
	.zero		1


	//   ....[15]....
        /*0ad4*/ 	.word	0x000007f0
        /*0ad8*/ 	.word	0x000000ff
        /*0adc*/ 	.word	0x000388a0
        /*0ae0*/ 	.short	0x0100
        /*0ae2*/ 	.byte	0x08
	.zero		1


	//   ....[16]....
        /*0ae4*/ 	.word	0x00000800
        /*0ae8*/ 	.word	0x000000ff
        /*0aec*/ 	.word	0x00038898
        /*0af0*/ 	.short	0x0100
        /*0af2*/ 	.byte	0x08
	.zero		1


	//   ....[17]....
        /*0af4*/ 	.word	0x00000810
        /*0af8*/ 	.word	0x000000ff
        /*0afc*/ 	.word	0x000388a8
        /*0b00*/ 	.short	0x0100
        /*0b02*/ 	.byte	0x08
	.zero		1


	//   ....[18]....
        /*0b04*/ 	.word	0x00000940
        /*0b08*/ 	.word	0x000000ff
        /*0b0c*/ 	.word	0x000388b0
        /*0b10*/ 	.short	0x0100
        /*0b12*/ 	.byte	0x08
	.zero		1


	//   ....[19]....
        /*0b14*/ 	.word	0x00000950
        /*0b18*/ 	.word	0x000000ff
        /*0b1c*/ 	.word	0x000388c0
        /*0b20*/ 	.short	0x0100
        /*0b22*/ 	.byte	0x08
	.zero		1


	//   ....[20]....
        /*0b24*/ 	.word	0x00000960
        /*0b28*/ 	.word	0x000000ff
        /*0b2c*/ 	.word	0x000388b8
        /*0b30*/ 	.short	0x0100
        /*0b32*/ 	.byte	0x08
	.zero		1


	//   ....[21]....
        /*0b34*/ 	.word	0x00000970
        /*0b38*/ 	.word	0x000000ff
        /*0b3c*/ 	.word	0x000388c8
        /*0b40*/ 	.short	0x0100
        /*0b42*/ 	.byte	0x08
	.zero		1


	//   ....[22]....
        /*0b44*/ 	.word	0x00003760
        /*0b48*/ 	.word	0x00000000
        /*0b4c*/ 	.word	0x00038890
        /*0b50*/ 	.short	0x010a
        /*0b52*/ 	.byte	0x3f
	.zero		1


	//   ....[23]....
        /*0b54*/ 	.word	0x00006dd0
        /*0b58*/ 	.word	0x00000000
        /*0b5c*/ 	.word	0x00038890
        /*0b60*/ 	.short	0x010a
        /*0b62*/ 	.byte	0x3f
	.zero		1


	//   ....[24]....
        /*0b64*/ 	.word	0x0000a120
        /*0b68*/ 	.word	0x00000000
        /*0b6c*/ 	.word	0x00038890
        /*0b70*/ 	.short	0x010a
        /*0b72*/ 	.byte	0x3f
	.zero		1


	//   ....[25]....
        /*0b74*/ 	.word	0x0000a530
        /*0b78*/ 	.word	0x00000028
        /*0b7c*/ 	.word	0x00000000
        /*0b80*/ 	.short	0x0101
        /*0b82*/ 	.byte	0x3f
	.zero		1


	//   ....[26]....
        /*0b84*/ 	.word	0x0000a570
        /*0b88*/ 	.word	0x00000000
        /*0b8c*/ 	.word	0x000388b0
        /*0b90*/ 	.short	0x010a
        /*0b92*/ 	.byte	0x3f
	.zero		1


	//   ....[27]....
        /*0b94*/ 	.word	0x0000ad90
        /*0b98*/ 	.word	0x00000000
        /*0b9c*/ 	.word	0x00000000
        /*0ba0*/ 	.short	0x0101
        /*0ba2*/ 	.byte	0x3f
	.zero		1


	//   ....[28]....
        /*0ba4*/ 	.word	0x0000b580
        /*0ba8*/ 	.word	0x00000010
        /*0bac*/ 	.word	0x00038800
        /*0bb0*/ 	.short	0x010a
        /*0bb2*/ 	.byte	0x3f
	.zero		1


	//   ....[29]....
        /*0bb4*/ 	.word	0x0000b5d0
        /*0bb8*/ 	.word	0x00000010
        /*0bbc*/ 	.word	0x00038800
        /*0bc0*/ 	.short	0x010a
        /*0bc2*/ 	.byte	0x3f
	.zero		1


	//   ....[30]....
        /*0bc4*/ 	.word	0x0000d020
        /*0bc8*/ 	.word	0x00000010
        /*0bcc*/ 	.word	0x00038800
        /*0bd0*/ 	.short	0x010a
        /*0bd2*/ 	.byte	0x3f
	.zero		1


	//   ....[31]....
        /*0bd4*/ 	.word	0x000118d0
        /*0bd8*/ 	.word	0x00000010
        /*0bdc*/ 	.word	0x00038800
        /*0be0*/ 	.short	0x010a
        /*0be2*/ 	.byte	0x3f
	.zero		1


	//   ....[32]....
        /*0be4*/ 	.word	0x000154c0
        /*0be8*/ 	.word	0x00000000
        /*0bec*/ 	.word	0x00038830
        /*0bf0*/ 	.short	0x010a
        /*0bf2*/ 	.byte	0x3f
	.zero		1


	//   ....[33]....
        /*0bf4*/ 	.word	0x00015540
        /*0bf8*/ 	.word	0x00000000
        /*0bfc*/ 	.word	0x00038830
        /*0c00*/ 	.short	0x010a
        /*0c02*/ 	.byte	0x3f
	.zero		1


	//   ....[34]....
        /*0c04*/ 	.word	0x00019360
        /*0c08*/ 	.word	0x00000000
        /*0c0c*/ 	.word	0x00000000
        /*0c10*/ 	.short	0x0101
        /*0c12*/ 	.byte	0x3f
	.zero		1


	//   ....[35]....
        /*0c14*/ 	.word	0x0001a500
        /*0c18*/ 	.word	0x0000000b
        /*0c1c*/ 	.word	0x00038830
        /*0c20*/ 	.short	0x010a
        /*0c22*/ 	.byte	0x3f
	.zero		1


	//   ....[36]....
        /*0c24*/ 	.word	0x0001a580
        /*0c28*/ 	.word	0x0000000b
        /*0c2c*/ 	.word	0x00038830
        /*0c30*/ 	.short	0x010a
        /*0c32*/ 	.byte	0x3f
	.zero		1


	//   ....[37]....
        /*0c34*/ 	.word	0x0001dc70
        /*0c38*/ 	.word	0x00000009
        /*0c3c*/ 	.word	0x00038850
        /*0c40*/ 	.short	0x010a
        /*0c42*/ 	.byte	0x3f
	.zero		1


	//   ....[38]....
        /*0c44*/ 	.word	0x0001dcc0
        /*0c48*/ 	.word	0x00000009
        /*0c4c*/ 	.word	0x00038850
        /*0c50*/ 	.short	0x010a
        /*0c52*/ 	.byte	0x3f
	.zero		1


	//   ....[39]....
        /*0c54*/ 	.word	0x0001ee60
        /*0c58*/ 	.word	0x0000000b
        /*0c5c*/ 	.word	0x00000000
        /*0c60*/ 	.short	0x0101
        /*0c62*/ 	.byte	0x3f
	.zero		1


	//   ....[40]....
        /*0c64*/ 	.word	0x0001eeb0
        /*0c68*/ 	.word	0x00000009
        /*0c6c*/ 	.word	0x00000000
        /*0c70*/ 	.short	0x0101
        /*0c72*/ 	.byte	0x3f
	.zero		1


	//   ....[41]....
        /*0c74*/ 	.word	0x0001f3a0
        /*0c78*/ 	.word	0x00000004
        /*0c7c*/ 	.word	0x00038830
        /*0c80*/ 	.short	0x010a
        /*0c82*/ 	.byte	0x3f
	.zero		1


	//   ....[42]....
        /*0c84*/ 	.word	0x0001f420
        /*0c88*/ 	.word	0x00000004
        /*0c8c*/ 	.word	0x00038830
        /*0c90*/ 	.short	0x010a
        /*0c92*/ 	.byte	0x3f
	.zero		1


	//   ....[43]....
        /*0c94*/ 	.word	0x00022b10
        /*0c98*/ 	.word	0x00000009
        /*0c9c*/ 	.word	0x00038850
        /*0ca0*/ 	.short	0x010a
        /*0ca2*/ 	.byte	0x3f
	.zero		1


	//   ....[44]....
        /*0ca4*/ 	.word	0x00022b60
        /*0ca8*/ 	.word	0x00000009
        /*0cac*/ 	.word	0x00038850
        /*0cb0*/ 	.short	0x010a
        /*0cb2*/ 	.byte	0x3f
	.zero		1


	//   ....[45]....
        /*0cb4*/ 	.word	0x000235c0
        /*0cb8*/ 	.word	0x000000a8
        /*0cbc*/ 	.word	0x00000000
        /*0cc0*/ 	.short	0x0101
        /*0cc2*/ 	.byte	0x3f
	.zero		1


	//   ....[46]....
        /*0cc4*/ 	.word	0x000236e0
        /*0cc8*/ 	.word	0x00000009
        /*0ccc*/ 	.word	0x00000000
        /*0cd0*/ 	.short	0x0101
        /*0cd2*/ 	.byte	0x3f
	.zero		1


	//   ....[47]....
        /*0cd4*/ 	.word	0x000243a0
        /*0cd8*/ 	.word	0x00000000
        /*0cdc*/ 	.word	0x00038850
        /*0ce0*/ 	.short	0x010a
        /*0ce2*/ 	.byte	0x3f
	.zero		1


	//   ....[48]....
        /*0ce4*/ 	.word	0x00024440
        /*0ce8*/ 	.word	0x00000000
        /*0cec*/ 	.word	0x00038850
        /*0cf0*/ 	.short	0x010a
        /*0cf2*/ 	.byte	0x3f
	.zero		1


	//   ....[49]....
        /*0cf4*/ 	.word	0x00024930
        /*0cf8*/ 	.word	0x0000000b
        /*0cfc*/ 	.word	0x00000000
        /*0d00*/ 	.short	0x0101
        /*0d02*/ 	.byte	0x3f
	.zero		1


	//   ....[50]....
        /*0d04*/ 	.word	0x00026870
        /*0d08*/ 	.word	0x00000000
        /*0d0c*/ 	.word	0x00000000
        /*0d10*/ 	.short	0x0101
        /*0d12*/ 	.byte	0x3f
	.zero		1


	//   ....[51]....
        /*0d14*/ 	.word	0x00029000
        /*0d18*/ 	.word	0x00000009
        /*0d1c*/ 	.word	0x00038820
        /*0d20*/ 	.short	0x010a
        /*0d22*/ 	.byte	0x3f
	.zero		1


	//   ....[52]....
        /*0d24*/ 	.word	0x00029090
        /*0d28*/ 	.word	0x00000005
        /*0d2c*/ 	.word	0x000388a0
        /*0d30*/ 	.short	0x010a
        /*0d32*/ 	.byte	0x3f
	.zero		1


	//   ....[53]....
        /*0d34*/ 	.word	0x00029360
        /*0d38*/ 	.word	0x00000005
        /*0d3c*/ 	.word	0x000388c0
        /*0d40*/ 	.short	0x010a
        /*0d42*/ 	.byte	0x3f
	.zero		1


	//   ....[54]....
        /*0d44*/ 	.word	0x00029750
        /*0d48*/ 	.word	0x00000006
        /*0d4c*/ 	.word	0x000388a0
        /*0d50*/ 	.short	0x010a
        /*0d52*/ 	.byte	0x3f
	.zero		1


	//   ....[55]....
        /*0d54*/ 	.word	0x00029a00
        /*0d58*/ 	.word	0x00000006
        /*0d5c*/ 	.word	0x000388c0
        /*0d60*/ 	.short	0x010a
        /*0d62*/ 	.byte	0x3f
	.zero		1


	//   ....[56]....
        /*0d64*/ 	.word	0x0002aa70
        /*0d68*/ 	.word	0x00000007
        /*0d6c*/ 	.word	0x00038840
        /*0d70*/ 	.short	0x010a
        /*0d72*/ 	.byte	0x3f
	.zero		1


	//   ....[57]....
        /*0d74*/ 	.word	0x0002b0e0
        /*0d78*/ 	.word	0x0000000a
        /*0d7c*/ 	.word	0x00038820
        /*0d80*/ 	.short	0x010a
        /*0d82*/ 	.byte	0x3f
	.zero		1


	//   ....[58]....
        /*0d84*/ 	.word	0x0002b400
        /*0d88*/ 	.word	0x00000008
        /*0d8c*/ 	.word	0x00038840
        /*0d90*/ 	.short	0x010a
        /*0d92*/ 	.byte	0x3f
	.zero		1


	//   ....[59]....
        /*0d94*/ 	.word	0x0002b740
        /*0d98*/ 	.word	0x00000008
        /*0d9c*/ 	.word	0x00038860
        /*0da0*/ 	.short	0x010a
        /*0da2*/ 	.byte	0x3f
	.zero		1


	//   ....[60]....
        /*0da4*/ 	.word	0x0002bd90
        /*0da8*/ 	.word	0x00000002
        /*0dac*/ 	.word	0x00038840
        /*0db0*/ 	.short	0x010a
        /*0db2*/ 	.byte	0x3f
	.zero		1


	//   ....[61]....
        /*0db4*/ 	.word	0x0002c0d0
        /*0db8*/ 	.word	0x00000002
        /*0dbc*/ 	.word	0x00038860
        /*0dc0*/ 	.short	0x010a
        /*0dc2*/ 	.byte	0x3f
	.zero		1


	//   ....[62]....
        /*0dc4*/ 	.word	0x0002c690
        /*0dc8*/ 	.word	0x00000002
        /*0dcc*/ 	.word	0x00038840
        /*0dd0*/ 	.short	0x010a
        /*0dd2*/ 	.byte	0x3f
	.zero		1


	//   ....[63]....
        /*0dd4*/ 	.word	0x0002c9c0
        /*0dd8*/ 	.word	0x00000002
        /*0ddc*/ 	.word	0x00038860
        /*0de0*/ 	.short	0x010a
        /*0de2*/ 	.byte	0x3f
	.zero		1


	//   ....[64]....
        /*0de4*/ 	.word	0x0002cf20
        /*0de8*/ 	.word	0x00000003
        /*0dec*/ 	.word	0x00038860
        /*0df0*/ 	.short	0x010a
        /*0df2*/ 	.byte	0x3f
	.zero		1


	//   ....[65]....
        /*0df4*/ 	.word	0x0002dfd0
        /*0df8*/ 	.word	0x00000000
        /*0dfc*/ 	.word	0x00038820
        /*0e00*/ 	.short	0x010a
        /*0e02*/ 	.byte	0x3f
	.zero		1


	//   ....[66]....
        /*0e04*/ 	.word	0x0002e1a0
        /*0e08*/ 	.word	0x00000006
        /*0e0c*/ 	.word	0x00000000
        /*0e10*/ 	.short	0x010a
        /*0e12*/ 	.byte	0x3f
	.zero		1


	//   ....[67]....
        /*0e14*/ 	.word	0x0002e210
        /*0e18*/ 	.word	0x00000007
        /*0e1c*/ 	.word	0x00000000
        /*0e20*/ 	.short	0x010a
        /*0e22*/ 	.byte	0x3f
	.zero		1


	//   ....[68]....
        /*0e24*/ 	.word	0x0002e280
        /*0e28*/ 	.word	0x00000004
        /*0e2c*/ 	.word	0x00000000
        /*0e30*/ 	.short	0x010a
        /*0e32*/ 	.byte	0x3f
	.zero		1


	//   ....[69]....
        /*0e34*/ 	.word	0x0002e2b0
        /*0e38*/ 	.word	0x00000003
        /*0e3c*/ 	.word	0x00000000
        /*0e40*/ 	.short	0x010a
        /*0e42*/ 	.byte	0x3f
	.zero		1


	//   ....[70]....
        /*0e44*/ 	.word	0x0002e310
        /*0e48*/ 	.word	0x00000000
        /*0e4c*/ 	.word	0x00038890
        /*0e50*/ 	.short	0x010a
        /*0e52*/ 	.byte	0x3f
	.zero		1


	//   ....[71]....
        /*0e54*/ 	.word	0x0002e360
        /*0e58*/ 	.word	0x00000000
        /*0e5c*/ 	.word	0x00038890
        /*0e60*/ 	.short	0x010a
        /*0e62*/ 	.byte	0x3f
	.zero		1


	//   ....[72]....
        /*0e64*/ 	.word	0x0002e3b0
        /*0e68*/ 	.word	0x00000000
        /*0e6c*/ 	.word	0x00038890
        /*0e70*/ 	.short	0x010a
        /*0e72*/ 	.byte	0x3f
	.zero		1


	//   ....[73]....
        /*0e74*/ 	.word	0x0002e400
        /*0e78*/ 	.word	0x00000000
        /*0e7c*/ 	.word	0x000388b0
        /*0e80*/ 	.short	0x010a
        /*0e82*/ 	.byte	0x3f
	.zero		1


	//   ....[74]....
        /*0e84*/ 	.word	0x0002ee50
        /*0e88*/ 	.word	0x00000010
        /*0e8c*/ 	.word	0x00038800
        /*0e90*/ 	.short	0x010a
        /*0e92*/ 	.byte	0x3f
	.zero		1


	//   ....[75]....
        /*0e94*/ 	.word	0x0002f8a0
        /*0e98*/ 	.word	0x00000010
        /*0e9c*/ 	.word	0x00038800
        /*0ea0*/ 	.short	0x010a
        /*0ea2*/ 	.byte	0x3f
	.zero		1


	//   ....[76]....
        /*0ea4*/ 	.word	0x0002f8f0
        /*0ea8*/ 	.word	0x00000000
        /*0eac*/ 	.word	0x00038830
        /*0eb0*/ 	.short	0x010a
        /*0eb2*/ 	.byte	0x3f
	.zero		1


	//   ....[77]....
        /*0eb4*/ 	.word	0x0002f940
        /*0eb8*/ 	.word	0x0000000b
        /*0ebc*/ 	.word	0x00038830
        /*0ec0*/ 	.short	0x010a
        /*0ec2*/ 	.byte	0x3f
	.zero		1


	//   ....[78]....
        /*0ec4*/ 	.word	0x0002f990
        /*0ec8*/ 	.word	0x00000009
        /*0ecc*/ 	.word	0x00038850
        /*0ed0*/ 	.short	0x010a
        /*0ed2*/ 	.byte	0x3f
	.zero		1


	//   ....[79]....
        /*0ed4*/ 	.word	0x0002f9e0
        /*0ed8*/ 	.word	0x00000004
        /*0edc*/ 	.word	0x00038830
        /*0ee0*/ 	.short	0x010a
        /*0ee2*/ 	.byte	0x3f
	.zero		1


	//   ....[80]....
        /*0ee4*/ 	.word	0x0002fa30
        /*0ee8*/ 	.word	0x00000009
        /*0eec*/ 	.word	0x00038850
        /*0ef0*/ 	.short	0x010a
        /*0ef2*/ 	.byte	0x3f
	.zero		1


	//   ....[81]....
        /*0ef4*/ 	.word	0x0002fa80
        /*0ef8*/ 	.word	0x00000000
        /*0efc*/ 	.word	0x00038850
        /*0f00*/ 	.short	0x010a
        /*0f02*/ 	.byte	0x3f
	.zero		1


	//   ....[82]....
        /*0f04*/ 	.word	0x0002fc20
        /*0f08*/ 	.word	0x00000009
        /*0f0c*/ 	.word	0x00038820
        /*0f10*/ 	.short	0x010a
        /*0f12*/ 	.byte	0x3f
	.zero		1


	//   ....[83]....
        /*0f14*/ 	.word	0x0002fc70
        /*0f18*/ 	.word	0x00000005
        /*0f1c*/ 	.word	0x000388a0
        /*0f20*/ 	.short	0x010a
        /*0f22*/ 	.byte	0x3f
	.zero		1


	//   ....[84]....
        /*0f24*/ 	.word	0x0002fcc0
        /*0f28*/ 	.word	0x00000005
        /*0f2c*/ 	.word	0x000388c0
        /*0f30*/ 	.short	0x010a
        /*0f32*/ 	.byte	0x3f
	.zero		1


	//   ....[85]....
        /*0f34*/ 	.word	0x0002fd10
        /*0f38*/ 	.word	0x00000006
        /*0f3c*/ 	.word	0x000388a0
        /*0f40*/ 	.short	0x010a
        /*0f42*/ 	.byte	0x3f
	.zero		1


	//   ....[86]....
        /*0f44*/ 	.word	0x0002fd60
        /*0f48*/ 	.word	0x00000006
        /*0f4c*/ 	.word	0x000388c0
        /*0f50*/ 	.short	0x010a
        /*0f52*/ 	.byte	0x3f
	.zero		1


	//   ....[87]....
        /*0f54*/ 	.word	0x0002ff00
        /*0f58*/ 	.word	0x00000007
        /*0f5c*/ 	.word	0x00038840
        /*0f60*/ 	.short	0x010a
        /*0f62*/ 	.byte	0x3f
	.zero		1


	//   ....[88]....
        /*0f64*/ 	.word	0x0002ff80
        /*0f68*/ 	.word	0x00000003
        /*0f6c*/ 	.word	0x00038820
        /*0f70*/ 	.short	0x010a
        /*0f72*/ 	.byte	0x3f
	.zero		1


	//   ....[89]....
        /*0f74*/ 	.word	0x0002ffd0
        /*0f78*/ 	.word	0x00000008
        /*0f7c*/ 	.word	0x00038840
        /*0f80*/ 	.short	0x010a
        /*0f82*/ 	.byte	0x3f
	.zero		1


	//   ....[90]....
        /*0f84*/ 	.word	0x00030020
        /*0f88*/ 	.word	0x00000008
        /*0f8c*/ 	.word	0x00038860
        /*0f90*/ 	.short	0x010a
        /*0f92*/ 	.byte	0x3f
	.zero		1


	//   ....[91]....
        /*0f94*/ 	.word	0x00030070
        /*0f98*/ 	.word	0x00000002
        /*0f9c*/ 	.word	0x00038840
        /*0fa0*/ 	.short	0x010a
        /*0fa2*/ 	.byte	0x3f
	.zero		1


	//   ....[92]....
        /*0fa4*/ 	.word	0x000300c0
        /*0fa8*/ 	.word	0x00000002
        /*0fac*/ 	.word	0x00038860
        /*0fb0*/ 	.short	0x010a
        /*0fb2*/ 	.byte	0x3f
	.zero		1


	//   ....[93]....
        /*0fb4*/ 	.word	0x00030110
        /*0fb8*/ 	.word	0x00000002
        /*0fbc*/ 	.word	0x00038840
        /*0fc0*/ 	.short	0x010a
        /*0fc2*/ 	.byte	0x3f
	.zero		1


	//   ....[94]....
        /*0fc4*/ 	.word	0x00030160
        /*0fc8*/ 	.word	0x00000002
        /*0fcc*/ 	.word	0x00038860
        /*0fd0*/ 	.short	0x010a
        /*0fd2*/ 	.byte	0x3f
	.zero		1


	//   ....[95]....
        /*0fd4*/ 	.word	0x000301b0
        /*0fd8*/ 	.word	0x00000003
        /*0fdc*/ 	.word	0x00038860
        /*0fe0*/ 	.short	0x010a
        /*0fe2*/ 	.byte	0x3f
	.zero		1


	//   ....[96]....
        /*0fe4*/ 	.word	0x00030b70
        /*0fe8*/ 	.word	0x00000000
        /*0fec*/ 	.word	0x00038820
        /*0ff0*/ 	.short	0x010a
        /*0ff2*/ 	.byte	0x3f
	.zero		1


	//   ....[97]....
        /*0ff4*/ 	.word	0x00030d10
        /*0ff8*/ 	.word	0x00000006
        /*0ffc*/ 	.word	0x00000000
        /*1000*/ 	.short	0x010a
        /*1002*/ 	.byte	0x3f
	.zero		1


	//   ....[98]....
        /*1004*/ 	.word	0x00030d60
        /*1008*/ 	.word	0x00000007
        /*100c*/ 	.word	0x00000000
        /*1010*/ 	.short	0x010a
        /*1012*/ 	.byte	0x3f
	.zero		1


	//   ....[99]....
        /*1014*/ 	.word	0x00030db0
        /*1018*/ 	.word	0x00000004
        /*101c*/ 	.word	0x00000000
        /*1020*/ 	.short	0x010a
        /*1022*/ 	.byte	0x3f
	.zero		1


	//----- nvinfo : EIATTR_NUM_MBARRIERS
	.align		4
.L_625:
        /*1024*/ 	.byte	0x03, 0x38
        /*1026*/ 	.short	0x0016


	//----- nvinfo : EIATTR_EXIT_INSTR_OFFSETS
	.align		4
        /*1028*/ 	.byte	0x04, 0x1c
        /*102a*/ 	.short	(.L_627 - .L_626)


	//   ....[0]....
.L_626:
        /*102c*/ 	.word	0x0002e300


	//----- nvinfo : EIATTR_MAX_THREADS
	.align		4
.L_627:
        /*1030*/ 	.byte	0x04, 0x05
        /*1032*/ 	.short	(.L_629 - .L_628)
.L_628:
        /*1034*/ 	.word	0x00000180
        /*1038*/ 	.word	0x00000001
        /*103c*/ 	.word	0x00000001


	//----- nvinfo : EIATTR_CRS_STACK_SIZE
	.align		4
.L_629:
        /*1040*/ 	.byte	0x04, 0x1e
        /*1042*/ 	.short	(.L_631 - .L_630)
.L_630:
        /*1044*/ 	.word	0x00000000


	//----- nvinfo : EIATTR_CBANK_PARAM_SIZE
	.align		4
.L_631:
        /*1048*/ 	.byte	0x03, 0x19
        /*104a*/ 	.short	0x0a70


	//----- nvinfo : EIATTR_PARAM_CBANK
	.align		4
        /*104c*/ 	.byte	0x04, 0x0a
        /*104e*/ 	.short	(.L_633 - .L_632)
	.align		4
.L_632:
        /*1050*/ 	.word	index@(.nv.constant0._ZN7cutlass13device_kernelIN5flash11enable_sm90INS1_16FlashAttnFwdSm90INS1_25CollectiveMainloopFwdSm90ILi2EN4cute5tupleIJNS5_1CILi1EEES8_S8_EEENS6_IJNS7_ILi128EEENS7_ILi80EEENS7_ILi256EEEEEELi256ENS_10bfloat16_tEfNS_4arch4Sm90ELb1ELb0ELb0ELb1ELb0ELb1ELb0ELb1ELb1ELb0ELb0ELb0EEENS1_21CollectiveEpilogueFwdINS6_IJSA_SC_SB_EEES9_SE_SG_Li256ELb1ELb0ELb0ELb0EEENS1_36VarlenDynamicPersistentTileSchedulerILi128ELi80ELi256ELi32ELb0ELb0ELb1ELb1ELb1ELb1EEEEEEEEEvNT_6ParamsE)
        /*1054*/ 	.short	0x0210
        /*1056*/ 	.short	0x0a70


	//----- nvinfo : EIATTR_SW_WAR
	.align		4
.L_633:
        /*1058*/ 	.byte	0x04, 0x36
        /*105a*/ 	.short	(.L_635 - .L_634)
.L_634:
        /*105c*/ 	.word	0x00000008
.L_635:


//--------------------- .nv.info._ZN7cutlass13device_kernelIN5flash11enable_sm90INS1_16FlashAttnFwdSm90INS1_25CollectiveMainloopFwdSm90ILi2EN4cute5tupleIJNS5_1CILi1EEES8_S8_EEENS6_IJNS7_ILi128EEENS7_ILi112EEENS7_ILi192EEEEEELi192ENS_10bfloat16_tEfNS_4arch4Sm90ELb0ELb0ELb0ELb0ELb0ELb0ELb0ELb1ELb1ELb0ELb0ELb0EEENS1_21CollectiveEpilogueFwdINS6_IJSA_SC_SB_EEES9_SE_SG_Li256ELb0ELb0ELb0ELb0EEENS1_29StaticPersistentTileSchedulerILb0EEEEEEEEEvNT_6ParamsE --------------------------
	.section	.nv.info._ZN7cutlass13device_kernelIN5flash11enable_sm90INS1_16FlashAttnFwdSm90INS1_25CollectiveMainloopFwdSm90ILi2EN4cute5tupleIJNS5_1CILi1EEES8_S8_EEENS6_IJNS7_ILi128EEENS7_ILi112EEENS7_ILi192EEEEEELi192ENS_10bfloat16_tEfNS_4arch4Sm90ELb0ELb0ELb0ELb0ELb0ELb0ELb0ELb1ELb1ELb0ELb0ELb0EEENS1_21CollectiveEpilogueFwdINS6_IJSA_SC_SB_EEES9_SE_SG_Li256ELb0ELb0ELb0ELb0EEENS1_29StaticPersistentTileSchedulerILb0EEEEEEEEEvNT_6ParamsE,"",@"SHT_CUDA_INFO"
	.sectionflags	@""
	.align	4


	//----- nvinfo : EIATTR_CUDA_API_VERSION
	.align		4
        /*0000*/ 	.byte	0x04, 0x37
        /*0002*/ 	.short	(.L_637 - .L_636)
.L_636:
        /*0004*/ 	.word	0x00000082


	//----- nvinfo : EIATTR_KPARAM_INFO
	.align		4
.L_637:
        /*0008*/ 	.byte	0x04, 0x17
        /*000a*/ 	.short	(.L_639 - .L_638)
.L_638:
        /*000c*/ 	.word	0x00000000
        /*0010*/ 	.short	0x0000
        /*0012*/ 	.short	0x0070
        /*0014*/ 	.byte	0x00, 0xf0, 0x01, 0x2e


	//----- nvinfo : EIATTR_SPARSE_MMA_MASK
	.align		4
.L_639:
        /*0018*/ 	.byte	0x03, 0x50
        /*001a*/ 	.short	0x0000


	//----- nvinfo : EIATTR_MAXREG_COUNT
	.align		4
        /*001c*/ 	.byte	0x03, 0x1b
        /*001e*/ 	.short	0x00a8


	//----- nvinfo : EIATTR_NUM_BARRIERS
	.align		4
        /*0020*/ 	.byte	0x02, 0x4c
        /*0022*/ 	.byte	0x09
	.zero		1


	//----- nvinfo : EIATTR_EXTERNS
	.align		4
        /*0024*/ 	.byte	0x04, 0x0f
        /*0026*/ 	.short	(.L_641 - .L_640)


	//   ....[0]....
	.align		4
.L_640:
        /*0028*/ 	.word	index@(__assertfail)


	//----- nvinfo : EIATTR_ANNOTATIONS
	.align		4
.L_641:
        /*002c*/ 	.byte	0x04, 0x55
        /*002e*/ 	.short	(.L_643 - .L_642)


	//   ....[0]....
.L_642:
        /* <DEDUP_REMOVED lines=15> */


	//----- nvinfo : EIATTR_MERCURY_ISA_VERSION
	.align		4
.L_643:
        /*0110*/ 	.byte	0x03, 0x5f
        /*0112*/ 	.short	0x0101


	//----- nvinfo : EIATTR_INT_WARP_WIDE_INSTR_OFFSETS
	.align		4
        /*0114*/ 	.byte	0x04, 0x31
        /*0116*/ 	.short	(.L_645 - .L_644)


	//   ....[0]....
.L_644:
        /*0118*/ 	.word	0x00000190


	//   ....[1]....
        /*011c*/ 	.word	0x000001c0


	//   ....[2]....
        /*0120*/ 	.word	0x000001d0


	//   ....[3]....
        /*0124*/ 	.word	0x0000bcb0


	//   ....[4]....
        /*0128*/ 	.word	0x0000bce0


	//   ....[5]....
        /*012c*/ 	.word	0x0000bdb0


	//   ....[6]....
        /*0130*/ 	.word	0x0000be80


	//----- nvinfo : EIATTR_COOP_GROUP_MASK_REGIDS
	.align		4
.L_645:
        /*0134*/ 	.byte	0x04, 0x29
        /*0136*/ 	.short	(.L_647 - .L_646)


	//   ....[0]....
.L_646:
        /*0138*/ 	.word	0xffffffff


	//   ....[1]....
        /*013c*/ 	.word	0xffffffff


	//   ....[2]....
        /*0140*/ 	.word	0xffffffff


	//   ....[3]....
        /*0144*/ 	.word	0xffffffff


	//   ....[4]....
        /*0148*/ 	.word	0xffffffff


	//   ....[5]....
        /*014c*/ 	.word	0xffffffff


	//   ....[6]....
        /*0150*/ 	.word	0xffffffff


	//   ....[7]....
        /*0154*/ 	.word	0xffffffff


	//   ....[8]....
        /*0158*/ 	.word	0xffffffff


	//   ....[9]....
        /*015c*/ 	.word	0xffffffff


	//   ....[10]....
        /*0160*/ 	.word	0xffffffff


	//   ....[11]....
        /*0164*/ 	.word	0xffffffff


	//   ....[12]....
        /*0168*/ 	.word	0xffffffff


	//   ....[13]....
        /*016c*/ 	.word	0xffffffff


	//   ....[14]....
        /*0170*/ 	.word	0xffffffff


	//   ....[15]....
        /*0174*/ 	.word	0xffffffff


	//   ....[16]....
        /*0178*/ 	.word	0xffffffff


	//   ....[17]....
        /*017c*/ 	.word	0xffffffff


	//   ....[18]....
        /*0180*/ 	.word	0xffffffff


	//   ....[19]....
        /*0184*/ 	.word	0xffffffff


	//   ....[20]....
        /*0188*/ 	.word	0xffffffff


	//   ....[21]....
        /*018c*/ 	.word	0xffffffff


	//   ....[22]....
        /*0190*/ 	.word	0xffffffff


	//   ....[23]....
        /*0194*/ 	.word	0x0500000f


	//   ....[24]....
        /*0198*/ 	.word	0x0500000f


	//----- nvinfo : EIATTR_COOP_GROUP_INSTR_OFFSETS
	.align		4
.L_647:
        /*019c*/ 	.byte	0x04, 0x28
        /*019e*/ 	.short	(.L_649 - .L_648)


	//   ....[0]....
.L_648:
        /*01a0*/ 	.word	0x00000060


	//   ....[1]....
        /*01a4*/ 	.word	0x000001a0


	//   ....[2]....
        /*01a8*/ 	.word	0x000001f0


	//   ....[3]....
        /*01ac*/ 	.word	0x000003e0


	//   ....[4]....
        /*01b0*/ 	.word	0x00000540


	//   ....[5]....
        /*01b4*/ 	.word	0x00000660


	//   ....[6]....
        /*01b8*/ 	.word	0x000007c0


	//   ....[7]....
        /*01bc*/ 	.word	0x00000db0


	//   ....[8]....
        /*01c0*/ 	.word	0x000042a0


	//   ....[9]....
        /*01c4*/ 	.word	0x000042f0


	//   ....[10]....
        /*01c8*/ 	.word	0x000047d0


	//   ....[11]....
        /*01cc*/ 	.word	0x00004830


	//   ....[12]....
        /*01d0*/ 	.word	0x000082b0


	//   ....[13]....
        /*01d4*/ 	.word	0x000082e0


	//   ....[14]....
        /*01d8*/ 	.word	0x00008530


	//   ....[15]....
        /*01dc*/ 	.word	0x00008550


	//   ....[16]....
        /*01e0*/ 	.word	0x00009b70


	//   ....[17]....
        /*01e4*/ 	.word	0x00009bb0


	//   ....[18]....
        /*01e8*/ 	.word	0x00009d20


	//   ....[19]....
        /*01ec*/ 	.word	0x00009dd0


	//   ....[20]....
        /*01f0*/ 	.word	0x0000b0e0


	//   ....[21]....
        /*01f4*/ 	.word	0x0000b440


	//   ....[22]....
        /*01f8*/ 	.word	0x0000e480


	//   ....[23]....
        /*01fc*/ 	.word	0x0000e990


	//   ....[24]....
        /*0200*/ 	.word	0x0000ee30


	//----- nvinfo : EIATTR_REG_RECONFIG
	.align		4
.L_649:
        /*0204*/ 	.byte	0x01, 0x54
	.zero		2


	//----- nvinfo : EIATTR_SYSCALL_OFFSETS
	.align		4
        /*0208*/ 	.byte	0x04, 0x46
        /*020a*/ 	.short	(.L_651 - .L_650)


	//   ....[0]....
.L_650:
        /*020c*/ 	.word	0x00001140


	//   ....[1]....
        /*0210*/ 	.word	0x0000b8c0


	//   ....[2]....
        /*0214*/ 	.word	0x0000ba00


	//   ....[3]....
        /*0218*/ 	.word	0x0000bb00


	//----- nvinfo : EIATTR_MBARRIER_INSTR_OFFSETS
	.align		4
.L_651:
        /*021c*/ 	.byte	0x04, 0x39
        /*021e*/ 	.short	(.L_653 - .L_652)


	//   ....[0]....
.L_652:
        /*0220*/ 	.word	0x00000290
        /*0224*/ 	.word	0x000000ff
        /*0228*/ 	.word	0x00036800
        /*022c*/ 	.short	0x0100
        /*022e*/ 	.byte	0x06
	.zero		1


	//   ....[1]....
        /*0230*/ 	.word	0x000002a0
        /*0234*/ 	.word	0x000000ff
        /*0238*/ 	.word	0x00036820
        /*023c*/ 	.short	0x0100
        /*023e*/ 	.byte	0x06
	.zero		1


	//   ....[2]....
        /*0240*/ 	.word	0x00000390
        /*0244*/ 	.word	0x000000ff
        /*0248*/ 	.word	0x00036830
        /*024c*/ 	.short	0x0100
        /*024e*/ 	.byte	0x08
	.zero		1


	//   ....[3]....
        /*0250*/ 	.word	0x000003a0
        /*0254*/ 	.word	0x000000ff
        /*0258*/ 	.word	0x00036840
        /*025c*/ 	.short	0x0100
        /*025e*/ 	.byte	0x08
	.zero		1


	//   ....[4]....
        /*0260*/ 	.word	0x000003b0
        /*0264*/ 	.word	0x000000ff
        /*0268*/ 	.word	0x00036838
        /*026c*/ 	.short	0x0100
        /*026e*/ 	.byte	0x08
	.zero		1


	//   ....[5]....
        /*0270*/ 	.word	0x000003c0
        /*0274*/ 	.word	0x000000ff
        /*0278*/ 	.word	0x00036848
        /*027c*/ 	.short	0x0100
        /*027e*/ 	.byte	0x08
	.zero		1


	//   ....[6]....
        /*0280*/ 	.word	0x000004f0
        /*0284*/ 	.word	0x000000ff
        /*0288*/ 	.word	0x00036850
        /*028c*/ 	.short	0x0100
        /*028e*/ 	.byte	0x08
	.zero		1


	//   ....[7]....
        /*0290*/ 	.word	0x00000500
        /*0294*/ 	.word	0x000000ff
        /*0298*/ 	.word	0x00036860
        /*029c*/ 	.short	0x0100
        /*029e*/ 	.byte	0x08
	.zero		1


	//   ....[8]....
        /*02a0*/ 	.word	0x00000510
        /*02a4*/ 	.word	0x000000ff
        /*02a8*/ 	.word	0x00036858
        /*02ac*/ 	.short	0x0100
        /*02ae*/ 	.byte	0x08
	.zero		1


	//   ....[9]....
        /*02b0*/ 	.word	0x00000520
        /*02b4*/ 	.word	0x000000ff
        /*02b8*/ 	.word	0x00036868
        /*02bc*/ 	.short	0x0100
        /*02be*/ 	.byte	0x08
	.zero		1


	//   ....[10]....
        /*02c0*/ 	.word	0x00000610
        /*02c4*/ 	.word	0x000000ff
        /*02c8*/ 	.word	0x00036870
        /*02cc*/ 	.short	0x0100
        /*02ce*/ 	.byte	0x06
	.zero		1


	//   ....[11]....
        /*02d0*/ 	.word	0x00000620
        /*02d4*/ 	.word	0x000000ff
        /*02d8*/ 	.word	0x00036880
        /*02dc*/ 	.short	0x0100
        /*02de*/ 	.byte	0x06
	.zero		1


	//   ....[12]....
        /*02e0*/ 	.word	0x00000630
        /*02e4*/ 	.word	0x000000ff
        /*02e8*/ 	.word	0x00036878
        /*02ec*/ 	.short	0x0100
        /*02ee*/ 	.byte	0x06
	.zero		1


	//   ....[13]....
        /*02f0*/ 	.word	0x00000640
        /*02f4*/ 	.word	0x000000ff
        /*02f8*/ 	.word	0x00036888
        /*02fc*/ 	.short	0x0100
        /*02fe*/ 	.byte	0x06
	.zero		1


	//   ....[14]....
        /*0300*/ 	.word	0x00000770
        /*0304*/ 	.word	0x000000ff
        /*0308*/ 	.word	0x00036890
        /*030c*/ 	.short	0x0100
        /*030e*/ 	.byte	0x08
	.zero		1


	//   ....[15]....
        /*0310*/ 	.word	0x00000780
        /*0314*/ 	.word	0x000000ff
        /*0318*/ 	.word	0x000368a0
        /*031c*/ 	.short	0x0100
        /*031e*/ 	.byte	0x08
	.zero		1


	//   ....[16]....
        /*0320*/ 	.word	0x00000790
        /*0324*/ 	.word	0x000000ff
        /*0328*/ 	.word	0x00036898
        /*032c*/ 	.short	0x0100
        /*032e*/ 	.byte	0x08
	.zero		1


	//   ....[17]....
        /*0330*/ 	.word	0x000007a0
        /*0334*/ 	.word	0x000000ff
        /*0338*/ 	.word	0x000368a8
        /*033c*/ 	.short	0x0100
        /*033e*/ 	.byte	0x08
	.zero		1


	//   ....[18]....
        /*0340*/ 	.word	0x000008d0
        /*0344*/ 	.word	0x000000ff
        /*0348*/ 	.word	0x000368b0
        /*034c*/ 	.short	0x0100
        /*034e*/ 	.byte	0x08
	.zero		1


	//   ....[19]....
        /*0350*/ 	.word	0x000008e0
        /*0354*/ 	.word	0x000000ff
        /*0358*/ 	.word	0x000368c0
        /*035c*/ 	.short	0x0100
        /*035e*/ 	.byte	0x08
	.zero		1


	//   ....[20]....
        /*0360*/ 	.word	0x000008f0
        /*0364*/ 	.word	0x000000ff
        /*0368*/ 	.word	0x000368b8
        /*036c*/ 	.short	0x0100
        /*036e*/ 	.byte	0x08
	.zero		1


	//   ....[21]....
        /*0370*/ 	.word	0x00000900
        /*0374*/ 	.word	0x000000ff
        /*0378*/ 	.word	0x000368c8
        /*037c*/ 	.short	0x0100
        /*037e*/ 	.byte	0x08
	.zero		1


	//   ....[22]....
        /*0380*/ 	.word	0x000011d0
        /*0384*/ 	.word	0x000000ff
        /*0388*/ 	.word	0x00036800
        /*038c*/ 	.short	0x010a
        /*038e*/ 	.byte	0x06
	.zero		1


	//   ....[23]....
        /*0390*/ 	.word	0x00001270
        /*0394*/ 	.word	0x00000002
        /*0398*/ 	.word	0x00036830
        /*039c*/ 	.short	0x010a
        /*039e*/ 	.byte	0x3f
	.zero		1


	//   ....[24]....
        /*03a0*/ 	.word	0x000012f0
        /*03a4*/ 	.word	0x00000002
        /*03a8*/ 	.word	0x00036830
        /*03ac*/ 	.short	0x010a
        /*03ae*/ 	.byte	0x3f
	.zero		1


	//   ....[25]....
        /*03b0*/ 	.word	0x000041e0
        /*03b4*/ 	.word	0x00000002
        /*03b8*/ 	.word	0x00000000
        /*03bc*/ 	.short	0x0101
        /*03be*/ 	.byte	0x3f
	.zero		1


	//   ....[26]....
        /*03c0*/ 	.word	0x000059b0
        /*03c4*/ 	.word	0x000000ff
        /*03c8*/ 	.word	0x00036830
        /*03cc*/ 	.short	0x010a
        /*03ce*/ 	.byte	0x27
	.zero		1


	//   ....[27]....
        /*03d0*/ 	.word	0x000059f0
        /*03d4*/ 	.word	0x000000ff
        /*03d8*/ 	.word	0x00036830
        /*03dc*/ 	.short	0x010a
        /*03de*/ 	.byte	0x27
	.zero		1


	//   ....[28]....
        /*03e0*/ 	.word	0x00007f90
        /*03e4*/ 	.word	0x000000ff
        /*03e8*/ 	.word	0x00036850
        /*03ec*/ 	.short	0x010a
        /*03ee*/ 	.byte	0x04
	.zero		1


	//   ....[29]....
        /*03f0*/ 	.word	0x00007fd0
        /*03f4*/ 	.word	0x000000ff
        /*03f8*/ 	.word	0x00036850
        /*03fc*/ 	.short	0x010a
        /*03fe*/ 	.byte	0x04
	.zero		1


	//   ....[30]....
        /*0400*/ 	.word	0x00008ec0
        /*0404*/ 	.word	0x00000090
        /*0408*/ 	.word	0x00000000
        /*040c*/ 	.short	0x0101
        /*040e*/ 	.byte	0x3f
	.zero		1


	//   ....[31]....
        /*0410*/ 	.word	0x00008f70
        /*0414*/ 	.word	0x0000008a
        /*0418*/ 	.word	0x00000000
        /*041c*/ 	.short	0x0101
        /*041e*/ 	.byte	0x3f
	.zero		1


	//   ....[32]....
        /*0420*/ 	.word	0x00009ad0
        /*0424*/ 	.word	0x000000ff
        /*0428*/ 	.word	0x00036850
        /*042c*/ 	.short	0x010a
        /*042e*/ 	.byte	0x07
	.zero		1


	//   ....[33]....
        /*0430*/ 	.word	0x00009b10
        /*0434*/ 	.word	0x000000ff
        /*0438*/ 	.word	0x00036850
        /*043c*/ 	.short	0x010a
        /*043e*/ 	.byte	0x07
	.zero		1


	//   ....[34]....
        /*0440*/ 	.word	0x0000a5f0
        /*0444*/ 	.word	0x00000006
        /*0448*/ 	.word	0x00000000
        /*044c*/ 	.short	0x0101
        /*044e*/ 	.byte	0x3f
	.zero		1


	//   ....[35]....
        /*0450*/ 	.word	0x0000b300
        /*0454*/ 	.word	0x000000ff
        /*0458*/ 	.word	0x00000000
        /*045c*/ 	.short	0x0101
        /*045e*/ 	.byte	0x06
	.zero		1


	//   ....[36]....
        /*0460*/ 	.word	0x0000c1c0
        /*0464*/ 	.word	0x00000006
        /*0468*/ 	.word	0x00036840
        /*046c*/ 	.short	0x010a
        /*046e*/ 	.byte	0x3f
	.zero		1


	//   ....[37]....
        /*0470*/ 	.word	0x0000c720
        /*0474*/ 	.word	0x00000009
        /*0478*/ 	.word	0x00036820
        /*047c*/ 	.short	0x010a
        /*047e*/ 	.byte	0x3f
	.zero		1


	//   ....[38]....
        /*0480*/ 	.word	0x0000ca00
        /*0484*/ 	.word	0x00000002
        /*0488*/ 	.word	0x00036840
        /*048c*/ 	.short	0x010a
        /*048e*/ 	.byte	0x3f
	.zero		1


	//   ....[39]....
        /*0490*/ 	.word	0x0000ccc0
        /*0494*/ 	.word	0x00000002
        /*0498*/ 	.word	0x00000060
        /*049c*/ 	.short	0x010a
        /*049e*/ 	.byte	0x3f
	.zero		1


	//   ....[40]....
        /*04a0*/ 	.word	0x0000d250
        /*04a4*/ 	.word	0x00000002
        /*04a8*/ 	.word	0x00036840
        /*04ac*/ 	.short	0x010a
        /*04ae*/ 	.byte	0x3f
	.zero		1


	//   ....[41]....
        /*04b0*/ 	.word	0x0000d510
        /*04b4*/ 	.word	0x00000002
        /*04b8*/ 	.word	0x00000060
        /*04bc*/ 	.short	0x010a
        /*04be*/ 	.byte	0x3f
	.zero		1


	//   ....[42]....
        /*04c0*/ 	.word	0x0000d9d0
        /*04c4*/ 	.word	0x00000002
        /*04c8*/ 	.word	0x00036840
        /*04cc*/ 	.short	0x010a
        /*04ce*/ 	.byte	0x3f
	.zero		1


	//   ....[43]....
        /*04d0*/ 	.word	0x0000dcb0
        /*04d4*/ 	.word	0x00000002
        /*04d8*/ 	.word	0x00000060
        /*04dc*/ 	.short	0x010a
        /*04de*/ 	.byte	0x3f
	.zero		1


	//   ....[44]....
        /*04e0*/ 	.word	0x0000e030
        /*04e4*/ 	.word	0x00000003
        /*04e8*/ 	.word	0x00036860
        /*04ec*/ 	.short	0x010a
        /*04ee*/ 	.byte	0x3f
	.zero		1


	//   ....[45]....
        /*04f0*/ 	.word	0x0000e400
        /*04f4*/ 	.word	0x00000000
        /*04f8*/ 	.word	0x00036820
        /*04fc*/ 	.short	0x010a
        /*04fe*/ 	.byte	0x3f
	.zero		1


	//   ....[46]....
        /*0500*/ 	.word	0x0000e5c0
        /*0504*/ 	.word	0x00000006
        /*0508*/ 	.word	0x00000000
        /*050c*/ 	.short	0x010a
        /*050e*/ 	.byte	0x3f
	.zero		1


	//   ....[47]....
        /*0510*/ 	.word	0x0000e630
        /*0514*/ 	.word	0x00000003
        /*0518*/ 	.word	0x00000000
        /*051c*/ 	.short	0x010a
        /*051e*/ 	.byte	0x3f
	.zero		1


	//   ....[48]....
        /*0520*/ 	.word	0x0000e690
        /*0524*/ 	.word	0x00000010
        /*0528*/ 	.word	0x00000000
        /*052c*/ 	.short	0x010a
        /*052e*/ 	.byte	0x3f
	.zero		1


	//   ....[49]....
        /*0530*/ 	.word	0x0000e6c0
        /*0534*/ 	.word	0x00000003
        /*0538*/ 	.word	0x00000000
        /*053c*/ 	.short	0x010a
        /*053e*/ 	.byte	0x3f
	.zero		1


	//   ....[50]....
        /*0540*/ 	.word	0x0000e740
        /*0544*/ 	.word	0x00000003
        /*0548*/ 	.word	0x00036800
        /*054c*/ 	.short	0x010a
        /*054e*/ 	.byte	0x3f
	.zero		1


	//   ....[51]....
        /*0550*/ 	.word	0x0000e790
        /*0554*/ 	.word	0x00000002
        /*0558*/ 	.word	0x00036830
        /*055c*/ 	.short	0x010a
        /*055e*/ 	.byte	0x3f
	.zero		1


	//   ....[52]....
        /*0560*/ 	.word	0x0000e7f0
        /*0564*/ 	.word	0x00000003
        /*0568*/ 	.word	0x00036830
        /*056c*/ 	.short	0x010a
        /*056e*/ 	.byte	0x3f
	.zero		1


	//   ....[53]....
        /*0570*/ 	.word	0x0000e850
        /*0574*/ 	.word	0x00000003
        /*0578*/ 	.word	0x00036850
        /*057c*/ 	.short	0x010a
        /*057e*/ 	.byte	0x3f
	.zero		1


	//   ....[54]....
        /*0580*/ 	.word	0x0000e8b0
        /*0584*/ 	.word	0x00000009
        /*0588*/ 	.word	0x00036850
        /*058c*/ 	.short	0x010a
        /*058e*/ 	.byte	0x3f
	.zero		1


	//   ....[55]....
        /*0590*/ 	.word	0x0000ea50
        /*0594*/ 	.word	0x00000006
        /*0598*/ 	.word	0x00036840
        /*059c*/ 	.short	0x010a
        /*059e*/ 	.byte	0x3f
	.zero		1


	//   ....[56]....
        /*05a0*/ 	.word	0x0000ead0
        /*05a4*/ 	.word	0x00000007
        /*05a8*/ 	.word	0x00036820
        /*05ac*/ 	.short	0x010a
        /*05ae*/ 	.byte	0x3f
	.zero		1


	//   ....[57]....
        /*05b0*/ 	.word	0x0000eb20
        /*05b4*/ 	.word	0x00000002
        /*05b8*/ 	.word	0x00036840
        /*05bc*/ 	.short	0x010a
        /*05be*/ 	.byte	0x3f
	.zero		1


	//   ....[58]....
        /*05c0*/ 	.word	0x0000eb70
        /*05c4*/ 	.word	0x00000002
        /*05c8*/ 	.word	0x00000060
        /*05cc*/ 	.short	0x010a
        /*05ce*/ 	.byte	0x3f
	.zero		1


	//   ....[59]....
        /*05d0*/ 	.word	0x0000ebc0
        /*05d4*/ 	.word	0x00000002
        /*05d8*/ 	.word	0x00036840
        /*05dc*/ 	.short	0x010a
        /*05de*/ 	.byte	0x3f
	.zero		1


	//   ....[60]....
        /*05e0*/ 	.word	0x0000ec10
        /*05e4*/ 	.word	0x00000002
        /*05e8*/ 	.word	0x00000060
        /*05ec*/ 	.short	0x010a
        /*05ee*/ 	.byte	0x3f
	.zero		1


	//   ....[61]....
        /*05f0*/ 	.word	0x0000ec60
        /*05f4*/ 	.word	0x00000002
        /*05f8*/ 	.word	0x00036840
        /*05fc*/ 	.short	0x010a
        /*05fe*/ 	.byte	0x3f
	.zero		1


	//   ....[62]....
        /*0600*/ 	.word	0x0000ecb0
        /*0604*/ 	.word	0x00000002
        /*0608*/ 	.word	0x00000060
        /*060c*/ 	.short	0x010a
        /*060e*/ 	.byte	0x3f
	.zero		1


	//   ....[63]....
        /*0610*/ 	.word	0x0000ed00
        /*0614*/ 	.word	0x00000003
        /*0618*/ 	.word	0x00036860
        /*061c*/ 	.short	0x010a
        /*061e*/ 	.byte	0x3f
	.zero		1


	//   ....[64]....
        /*0620*/ 	.word	0x0000ed50
        /*0624*/ 	.word	0x00000000
        /*0628*/ 	.word	0x00036820
        /*062c*/ 	.short	0x010a
        /*062e*/ 	.byte	0x3f
	.zero		1


	//   ....[65]....
        /*0630*/ 	.word	0x0000eef0
        /*0634*/ 	.word	0x00000006
        /*0638*/ 	.word	0x00000000
        /*063c*/ 	.short	0x010a
        /*063e*/ 	.byte	0x3f
	.zero		1


	//   ....[66]....
        /*0640*/ 	.word	0x0000ef40
        /*0644*/ 	.word	0x00000003
        /*0648*/ 	.word	0x00000000
        /*064c*/ 	.short	0x010a
        /*064e*/ 	.byte	0x3f
	.zero		1


	//   ....[67]....
        /*0650*/ 	.word	0x0000ef90
        /*0654*/ 	.word	0x00000010
        /*0658*/ 	.word	0x00000000
        /*065c*/ 	.short	0x010a
        /*065e*/ 	.byte	0x3f
	.zero		1


	//----- nvinfo : EIATTR_NUM_MBARRIERS
	.align		4
.L_653:
        /*0660*/ 	.byte	0x03, 0x38
        /*0662*/ 	.short	0x0016


	//----- nvinfo : EIATTR_EXIT_INSTR_OFFSETS
	.align		4
        /*0664*/ 	.byte	0x04, 0x1c
        /*0666*/ 	.short	(.L_655 - .L_654)


	//   ....[0]....
.L_654:
        /*0668*/ 	.word	0x00000a20


	//   ....[1]....
        /*066c*/ 	.word	0x0000b400


	//   ....[2]....
        /*0670*/ 	.word	0x0000b460


	//   ....[3]....
        /*0674*/ 	.word	0x0000e710


	//----- nvinfo : EIATTR_MAX_THREADS
	.align		4
.L_655:
        /*0678*/ 	.byte	0x04, 0x05
        /*067a*/ 	.short	(.L_657 - .L_656)
.L_656:
        /*067c*/ 	.word	0x00000180
        /*0680*/ 	.word	0x00000001
        /*0684*/ 	.word	0x00000001


	//----- nvinfo : EIATTR_CRS_STACK_SIZE
	.align		4
.L_657:
        /*0688*/ 	.byte	0x04, 0x1e
        /*068a*/ 	.short	(.L_659 - .L_658)
.L_658:
        /*068c*/ 	.word	0x00000000


	//----- nvinfo : EIATTR_CBANK_PARAM_SIZE
	.align		4
.L_659:
        /*0690*/ 	.byte	0x03, 0x19
        /*0692*/ 	.short	0x0bf0


	//----- nvinfo : EIATTR_PARAM_CBANK
	.align		4
        /*0694*/ 	.byte	0x04, 0x0a
        /*0696*/ 	.short	(.L_661 - .L_660)
	.align		4
.L_660:
        /*0698*/ 	.word	index@(.nv.constant0._ZN7cutlass13device_kernelIN5flash11enable_sm90INS1_16FlashAttnFwdSm90INS1_25CollectiveMainloopFwdSm90ILi2EN4cute5tupleIJNS5_1CILi1EEES8_S8_EEENS6_IJNS7_ILi128EEENS7_ILi112EEENS7_ILi192EEEEEELi192ENS_10bfloat16_tEfNS_4arch4Sm90ELb0ELb0ELb0ELb0ELb0ELb0ELb0ELb1ELb1ELb0ELb0ELb0EEENS1_21CollectiveEpilogueFwdINS6_IJSA_SC_SB_EEES9_SE_SG_Li256ELb0ELb0ELb0ELb0EEENS1_29StaticPersistentTileSchedulerILb0EEEEEEEEEvNT_6ParamsE)
        /*069c*/ 	.short	0x0210
        /*069e*/ 	.short	0x0bf0


	//----- nvinfo : EIATTR_SW_WAR
	.align		4
.L_661:
        /*06a0*/ 	.byte	0x04, 0x36
        /*06a2*/ 	.short	(.L_663 - .L_662)
.L_662:
        /*06a4*/ 	.word	0x00000008
.L_663:


//--------------------- .nv.info._ZN7cutlass13device_kernelIN5flash11enable_sm90INS1_16FlashAttnFwdSm90INS1_25CollectiveMainloopFwdSm90ILi2EN4cute5tupleIJNS5_1CILi2EEENS7_ILi1EEES9_EEENS6_IJNS7_ILi128EEENS7_ILi112EEENS7_ILi192EEEEEELi192ENS_10bfloat16_tEfNS_4arch4Sm90ELb0ELb0ELb0ELb0ELb0ELb0ELb0ELb1ELb1ELb0ELb0ELb0EEENS1_21CollectiveEpilogueFwdINS6_IJSB_SD_SC_EEESA_SF_SH_Li256ELb0ELb0ELb0ELb0EEENS1_29StaticPersistentTileSchedulerILb0EEEEEEEEEvNT_6ParamsE --------------------------
	.section	.nv.info._ZN7cutlass13device_kernelIN5flash11enable_sm90INS1_16FlashAttnFwdSm90INS1_25CollectiveMainloopFwdSm90ILi2EN4cute5tupleIJNS5_1CILi2EEENS7_ILi1EEES9_EEENS6_IJNS7_ILi128EEENS7_ILi112EEENS7_ILi192EEEEEELi192ENS_10bfloat16_tEfNS_4arch4Sm90ELb0ELb0ELb0ELb0ELb0ELb0ELb0ELb1ELb1ELb0ELb0ELb0EEENS1_21CollectiveEpilogueFwdINS6_IJSB_SD_SC_EEESA_SF_SH_Li256ELb0ELb0ELb0ELb0EEENS1_29StaticPersistentTileSchedulerILb0EEEEEEEEEvNT_6ParamsE,"",@"SHT_CUDA_INFO"
	.sectionflags	@""
	.align	4


	//----- nvinfo : EIATTR_CUDA_API_VERSION
	.align		4
        /*0000*/ 	.byte	0x04, 0x37
        /*0002*/ 	.short	(.L_665 - .L_664)
.L_664:
        /*0004*/ 	.word	0x00000082


	//----- nvinfo : EIATTR_KPARAM_INFO
	.align		4
.L_665:
        /*0008*/ 	.byte	0x04, 0x17
        /*000a*/ 	.short	(.L_667 - .L_666)
.L_666:
        /*000c*/ 	.word	0x00000000
        /*0010*/ 	.short	0x0000
        /*0012*/ 	.short	0x0070
        /*0014*/ 	.byte	0x00, 0xf0, 0x01, 0x2e


	//----- nvinfo : EIATTR_SPARSE_MMA_MASK
	.align		4
.L_667:
        /*0018*/ 	.byte	0x03, 0x50
        /*001a*/ 	.short	0x0000


	//----- nvinfo : EIATTR_MAXREG_COUNT
	.align		4
        /*001c*/ 	.byte	0x03, 0x1b
        /*001e*/ 	.short	0x00a8


	//----- nvinfo : EIATTR_NUM_BARRIERS
	.align		4
        /*0020*/ 	.byte	0x02, 0x4c
        /*0022*/ 	.byte	0x09
	.zero		1


	//----- nvinfo : EIATTR_EXTERNS
	.align		4
        /*0024*/ 	.byte	0x04, 0x0f
        /*0026*/ 	.short	(.L_669 - .L_668)


	//   ....[0]....
	.align		4
.L_668:
        /*0028*/ 	.word	index@(__assertfail)


	//----- nvinfo : EIATTR_ANNOTATIONS
	.align		4
.L_669:
        /*002c*/ 	.byte	0x04, 0x55
        /*002e*/ 	.short	(.L_671 - .L_670)


	//   ....[0]....
.L_670:
        /* <DEDUP_REMOVED lines=26> */


	//----- nvinfo : EIATTR_MERCURY_ISA_VERSION
	.align		4
.L_671:
        /*01b8*/ 	.byte	0x03, 0x5f
        /*01ba*/ 	.short	0x0101


	//----- nvinfo : EIATTR_INT_WARP_WIDE_INSTR_OFFSETS
	.align		4
        /*01bc*/ 	.byte	0x04, 0x31
        /*01be*/ 	.short	(.L_673 - .L_672)


	//   ....[0]....
.L_672:
        /*01c0*/ 	.word	0x00000180


	//   ....[1]....
        /*01c4*/ 	.word	0x00000220


	//   ....[2]....
        /*01c8*/ 	.word	0x00000290


	//   ....[3]....
        /*01cc*/ 	.word	0x0000bac0


	//   ....[4]....
        /*01d0*/ 	.word	0x0000baf0


	//   ....[5]....
        /*01d4*/ 	.word	0x0000bbd0


	//   ....[6]....
        /*01d8*/ 	.word	0x0000bcb0


	//----- nvinfo : EIATTR_COOP_GROUP_MASK_REGIDS
	.align		4
.L_673:
        /*01dc*/ 	.byte	0x04, 0x29
        /*01de*/ 	.short	(.L_675 - .L_674)


	//   ....[0]....
.L_674:
        /*01e0*/ 	.word	0xffffffff


	//   ....[1]....
        /*01e4*/ 	.word	0xffffffff


	//   ....[2]....
        /*01e8*/ 	.word	0xffffffff


	//   ....[3]....
        /*01ec*/ 	.word	0xffffffff


	//   ....[4]....
        /*01f0*/ 	.word	0xffffffff


	//   ....[5]....
        /*01f4*/ 	.word	0xffffffff


	//   ....[6]....
        /*01f8*/ 	.word	0xffffffff


	//   ....[7]....
        /*01fc*/ 	.word	0xffffffff


	//   ....[8]....
        /*0200*/ 	.word	0xffffffff


	//   ....[9]....
        /*0204*/ 	.word	0xffffffff


	//   ....[10]....
        /*0208*/ 	.word	0xffffffff


	//   ....[11]....
        /*020c*/ 	.word	0xffffffff


	//   ....[12]....
        /*0210*/ 	.word	0xffffffff


	//   ....[13]....
        /*0214*/ 	.word	0xffffffff


	//   ....[14]....
        /*0218*/ 	.word	0xffffffff


	//   ....[15]....
        /*021c*/ 	.word	0xffffffff


	//   ....[16]....
        /*0220*/ 	.word	0xffffffff


	//   ....[17]....
        /*0224*/ 	.word	0xffffffff


	//   ....[18]....
        /*0228*/ 	.word	0xffffffff


	//   ....[19]....
        /*022c*/ 	.word	0xffffffff


	//   ....[20]....
        /*0230*/ 	.word	0xffffffff


	//   ....[21]....
        /*0234*/ 	.word	0xffffffff


	//   ....[22]....
        /*0238*/ 	.word	0xffffffff


	//   ....[23]....
        /*023c*/ 	.word	0xffffffff


	//   ....[24]....
        /*0240*/ 	.word	0x0500000f


	//   ....[25]....
        /*0244*/ 	.word	0x0500000f


	//----- nvinfo : EIATTR_COOP_GROUP_INSTR_OFFSETS
	.align		4
.L_675:
        /*0248*/ 	.byte	0x04, 0x28
        /*024a*/ 	.short	(.L_677 - .L_676)


	//   ....[0]....
.L_676:
        /*024c*/ 	.word	0x00000060


	//   ....[1]....
        /*0250*/ 	.word	0x00000190


	//   ....[2]....
        /*0254*/ 	.word	0x00000230


	//   ....[3]....
        /*0258*/ 	.word	0x00000410


	//   ....[4]....
        /*025c*/ 	.word	0x00000640


	//   ....[5]....
        /*0260*/ 	.word	0x00000890


	//   ....[6]....
        /*0264*/ 	.word	0x00000b10


	//   ....[7]....
        /*0268*/ 	.word	0x00000e40


	//   ....[8]....
        /*026c*/ 	.word	0x000012c0


	//   ....[9]....
        /*0270*/ 	.word	0x00004210


	//   ....[10]....
        /*0274*/ 	.word	0x00004310


	//   ....[11]....
        /*0278*/ 	.word	0x00004810


	//   ....[12]....
        /*027c*/ 	.word	0x00004860


	//   ....[13]....
        /*0280*/ 	.word	0x00008330


	//   ....[14]....
        /*0284*/ 	.word	0x00008340


	//   ....[15]....
        /*0288*/ 	.word	0x00008380


	//   ....[16]....
        /*028c*/ 	.word	0x00008390


	//   ....[17]....
        /*0290*/ 	.word	0x000098b0


	//   ....[18]....
        /*0294*/ 	.word	0x000098e0


	//   ....[19]....
        /*0298*/ 	.word	0x00009970


	//   ....[20]....
        /*029c*/ 	.word	0x00009990


	//   ....[21]....
        /*02a0*/ 	.word	0x0000ae30


	//   ....[22]....
        /*02a4*/ 	.word	0x0000b170


	//   ....[23]....
        /*02a8*/ 	.word	0x0000e4b0


	//   ....[24]....
        /*02ac*/ 	.word	0x0000e9a0


	//   ....[25]....
        /*02b0*/ 	.word	0x0000ee40


	//----- nvinfo : EIATTR_REG_RECONFIG
	.align		4
.L_677:
        /*02b4*/ 	.byte	0x01, 0x54
	.zero		2


	//----- nvinfo : EIATTR_SYSCALL_OFFSETS
	.align		4
        /*02b8*/ 	.byte	0x04, 0x46
        /*02ba*/ 	.short	(.L_679 - .L_678)


	//   ....[0]....
.L_678:
        /*02bc*/ 	.word	0x00001650


	//   ....[1]....
        /*02c0*/ 	.word	0x0000b6d0


	//   ....[2]....
        /*02c4*/ 	.word	0x0000b810


	//   ....[3]....
        /*02c8*/ 	.word	0x0000b910


	//----- nvinfo : EIATTR_MBARRIER_INSTR_OFFSETS
	.align		4
.L_679:
        /*02cc*/ 	.byte	0x04, 0x39
        /*02ce*/ 	.short	(.L_681 - .L_680)


	//   ....[0]....
.L_680:
        /*02d0*/ 	.word	0x000002b0
        /*02d4*/ 	.word	0x000000ff
        /*02d8*/ 	.word	0x00036800
        /*02dc*/ 	.short	0x0100
        /*02de*/ 	.byte	0x08
	.zero		1


	//   ....[1]....
        /*02e0*/ 	.word	0x000002c0
        /*02e4*/ 	.word	0x000000ff
        /*02e8*/ 	.word	0x00036820
        /*02ec*/ 	.short	0x0100
        /*02ee*/ 	.byte	0x08
	.zero		1


	//   ....[2]....
        /*02f0*/ 	.word	0x000003b0
        /*02f4*/ 	.word	0x000000ff
        /*02f8*/ 	.word	0x00036830
        /*02fc*/ 	.short	0x0100
        /*02fe*/ 	.byte	0x08
	.zero		1


	//   ....[3]....
        /*0300*/ 	.word	0x000003c0
        /*0304*/ 	.word	0x000000ff
        /*0308*/ 	.word	0x00036840
        /*030c*/ 	.short	0x0100
        /*030e*/ 	.byte	0x08
	.zero		1


	//   ....[4]....
        /*0310*/ 	.word	0x000003d0
        /*0314*/ 	.word	0x000000ff
        /*0318*/ 	.word	0x00036838
        /*031c*/ 	.short	0x0100
        /*031e*/ 	.byte	0x08
	.zero		1


	//   ....[5]....
        /*0320*/ 	.word	0x000003e0
        /*0324*/ 	.word	0x000000ff
        /*0328*/ 	.word	0x00036848
        /*032c*/ 	.short	0x0100
        /*032e*/ 	.byte	0x08
	.zero		1


	//   ....[6]....
        /*0330*/ 	.word	0x000005f0
        /*0334*/ 	.word	0x000000ff
        /*0338*/ 	.word	0x00036850
        /*033c*/ 	.short	0x0100
        /*033e*/ 	.byte	0x08
	.zero		1


	//   ....[7]....
        /*0340*/ 	.word	0x00000600
        /*0344*/ 	.word	0x000000ff
        /*0348*/ 	.word	0x00036860
        /*034c*/ 	.short	0x0100
        /*034e*/ 	.byte	0x08
	.zero		1


	//   ....[8]....
        /*0350*/ 	.word	0x00000610
        /*0354*/ 	.word	0x000000ff
        /*0358*/ 	.word	0x00036858
        /*035c*/ 	.short	0x0100
        /*035e*/ 	.byte	0x08
	.zero		1


	//   ....[9]....
        /*0360*/ 	.word	0x00000620
        /*0364*/ 	.word	0x000000ff
        /*0368*/ 	.word	0x00036868
        /*036c*/ 	.short	0x0100
        /*036e*/ 	.byte	0x08
	.zero		1


	//   ....[10]....
        /*0370*/ 	.word	0x00000840
        /*0374*/ 	.word	0x000000ff
        /*0378*/ 	.word	0x00036870
        /*037c*/ 	.short	0x0100
        /*037e*/ 	.byte	0x08
	.zero		1


	//   ....[11]....
        /*0380*/ 	.word	0x00000850
        /*0384*/ 	.word	0x000000ff
        /*0388*/ 	.word	0x00036880
        /*038c*/ 	.short	0x0100
        /*038e*/ 	.byte	0x08
	.zero		1


	//   ....[12]....
        /*0390*/ 	.word	0x00000860
        /*0394*/ 	.word	0x000000ff
        /*0398*/ 	.word	0x00036878
        /*039c*/ 	.short	0x0100
        /*039e*/ 	.byte	0x08
	.zero		1


	//   ....[13]....
        /*03a0*/ 	.word	0x00000870
        /*03a4*/ 	.word	0x000000ff
        /*03a8*/ 	.word	0x00036888
        /*03ac*/ 	.short	0x0100
        /*03ae*/ 	.byte	0x08
	.zero		1


	//   ....[14]....
        /*03b0*/ 	.word	0x00000ac0
        /*03b4*/ 	.word	0x000000ff
        /*03b8*/ 	.word	0x00036890
        /*03bc*/ 	.short	0x0100
        /*03be*/ 	.byte	0x08
	.zero		1


	//   ....[15]....
        /*03c0*/ 	.word	0x00000ad0
        /*03c4*/ 	.word	0x000000ff
        /*03c8*/ 	.word	0x000368a0
        /*03cc*/ 	.short	0x0100
        /*03ce*/ 	.byte	0x08
	.zero		1


	//   ....[16]....
        /*03d0*/ 	.word	0x00000ae0
        /*03d4*/ 	.word	0x000000ff
        /*03d8*/ 	.word	0x00036898
        /*03dc*/ 	.short	0x0100
        /*03de*/ 	.byte	0x08
	.zero		1


	//   ....[17]....
        /*03e0*/ 	.word	0x00000af0
        /*03e4*/ 	.word	0x000000ff
        /*03e8*/ 	.word	0x000368a8
        /*03ec*/ 	.short	0x0100
        /*03ee*/ 	.byte	0x08
	.zero		1


	//   ....[18]....
        /*03f0*/ 	.word	0x00000d90
        /*03f4*/ 	.word	0x000000ff
        /*03f8*/ 	.word	0x000368b0
        /*03fc*/ 	.short	0x0100
        /*03fe*/ 	.byte	0x08
	.zero		1


	//   ....[19]....
        /*0400*/ 	.word	0x00000da0
        /*0404*/ 	.word	0x000000ff
        /*0408*/ 	.word	0x000368c0
        /*040c*/ 	.short	0x0100
        /*040e*/ 	.byte	0x08
	.zero		1


	//   ....[20]....
        /*0410*/ 	.word	0x00000db0
        /*0414*/ 	.word	0x000000ff
        /*0418*/ 	.word	0x000368b8
        /*041c*/ 	.short	0x0100
        /*041e*/ 	.byte	0x08
	.zero		1


	//   ....[21]....
        /*0420*/ 	.word	0x00000dc0
        /*0424*/ 	.word	0x000000ff
        /*0428*/ 	.word	0x000368c8
        /*042c*/ 	.short	0x0100
        /*042e*/ 	.byte	0x08
	.zero		1


	//   ....[22]....
        /*0430*/ 	.word	0x000016a0
        /*0434*/ 	.word	0x000000ff
        /*0438*/ 	.word	0x00036800
        /*043c*/ 	.short	0x010a
        /*043e*/ 	.byte	0x04
	.zero		1


	//   ....[23]....
        /*0440*/ 	.word	0x00001730
        /*0444*/ 	.word	0x00000002
        /*0448*/ 	.word	0x00036830
        /*044c*/ 	.short	0x010a
        /*044e*/ 	.byte	0x3f
	.zero		1


	//   ....[24]....
        /*0450*/ 	.word	0x00001770
        /*0454*/ 	.word	0x00000002
        /*0458*/ 	.word	0x00036830
        /*045c*/ 	.short	0x010a
        /*045e*/ 	.byte	0x3f
	.zero		1


	//   ....[25]....
        /*0460*/ 	.word	0x00004ae0
        /*0464*/ 	.word	0x00000002
        /*0468*/ 	.word	0x00000000
        /*046c*/ 	.short	0x0101
        /*046e*/ 	.byte	0x3f
	.zero		1


	//   ....[26]....
        /*0470*/ 	.word	0x00005690
        /*0474*/ 	.word	0x000000ff
        /*0478*/ 	.word	0x00036830
        /*047c*/ 	.short	0x010a
        /*047e*/ 	.byte	0x27
	.zero		1


	//   ....[27]....
        /*0480*/ 	.word	0x000056d0
        /*0484*/ 	.word	0x000000ff
        /*0488*/ 	.word	0x00036830
        /*048c*/ 	.short	0x010a
        /*048e*/ 	.byte	0x27
	.zero		1


	//   ....[28]....
        /*0490*/ 	.word	0x00007c70
        /*0494*/ 	.word	0x000000ff
        /*0498*/ 	.word	0x00036850
        /*049c*/ 	.short	0x010a
        /*049e*/ 	.byte	0x05
	.zero		1


	//   ....[29]....
        /*04a0*/ 	.word	0x00007cb0
        /*04a4*/ 	.word	0x000000ff
        /*04a8*/ 	.word	0x00036850
        /*04ac*/ 	.short	0x010a
        /*04ae*/ 	.byte	0x05
	.zero		1


	//   ....[30]....
        /*04b0*/ 	.word	0x00008d30
        /*04b4*/ 	.word	0x00000005
        /*04b8*/ 	.word	0x00000000
        /*04bc*/ 	.short	0x0101
        /*04be*/ 	.byte	0x3f
	.zero		1


	//   ....[31]....
        /*04c0*/ 	.word	0x00009170
        /*04c4*/ 	.word	0x0000007a
        /*04c8*/ 	.word	0x00000000
        /*04cc*/ 	.short	0x0101
        /*04ce*/ 	.byte	0x3f
	.zero		1


	//   ....[32]....
        /*04d0*/ 	.word	0x00009820
        /*04d4*/ 	.word	0x000000ff
        /*04d8*/ 	.word	0x00036850
        /*04dc*/ 	.short	0x010a
        /*04de*/ 	.byte	0x05
	.zero		1


	//   ....[33]....
        /*04e0*/ 	.word	0x00009860
        /*04e4*/ 	.word	0x000000ff
        /*04e8*/ 	.word	0x00036850
        /*04ec*/ 	.short	0x010a
        /*04ee*/ 	.byte	0x05
	.zero		1


	//   ....[34]....
        /*04f0*/ 	.word	0x0000a800
        /*04f4*/ 	.word	0x00000004
        /*04f8*/ 	.word	0x00000000
        /*04fc*/ 	.short	0x0101
        /*04fe*/ 	.byte	0x3f
	.zero		1


	//   ....[35]....
        /*0500*/ 	.word	0x0000b060
        /*0504*/ 	.word	0x000000ff
        /*0508*/ 	.word	0x00000000
        /*050c*/ 	.short	0x0101
        /*050e*/ 	.byte	0x07
	.zero		1


	//   ....[36]....
        /*0510*/ 	.word	0x0000b070
        /*0514*/ 	.word	0x000000ff
        /*0518*/ 	.word	0x00000000
        /*051c*/ 	.short	0x0101
        /*051e*/ 	.byte	0x06
	.zero		1


	//   ....[37]....
        /*0520*/ 	.word	0x0000c030
        /*0524*/ 	.word	0x00000005
        /*0528*/ 	.word	0x00036840
        /*052c*/ 	.short	0x010a
        /*052e*/ 	.byte	0x3f
	.zero		1


	//   ....[38]....
        /*0530*/ 	.word	0x0000c5f0
        /*0534*/ 	.word	0x0000000a
        /*0538*/ 	.word	0x00036820
        /*053c*/ 	.short	0x010a
        /*053e*/ 	.byte	0x3f
	.zero		1


	//   ....[39]....
        /*0540*/ 	.word	0x0000c8e0
        /*0544*/ 	.word	0x00000002
        /*0548*/ 	.word	0x00036840
        /*054c*/ 	.short	0x010a
        /*054e*/ 	.byte	0x3f
	.zero		1


	//   ....[40]....
        /*0550*/ 	.word	0x0000cbe0
        /*0554*/ 	.word	0x00000002
        /*0558*/ 	.word	0x00036860
        /*055c*/ 	.short	0x010a
        /*055e*/ 	.byte	0x3f
	.zero		1


	//   ....[41]....
        /*0560*/ 	.word	0x0000d160
        /*0564*/ 	.word	0x00000002
        /*0568*/ 	.word	0x00036840
        /*056c*/ 	.short	0x010a
        /*056e*/ 	.byte	0x3f
	.zero		1


	//   ....[42]....
        /*0570*/ 	.word	0x0000d460
        /*0574*/ 	.word	0x00000002
        /*0578*/ 	.word	0x00036860
        /*057c*/ 	.short	0x010a
        /*057e*/ 	.byte	0x3f
	.zero		1


	//   ....[43]....
        /*0580*/ 	.word	0x0000d960
        /*0584*/ 	.word	0x00000002
        /*0588*/ 	.word	0x00036840
        /*058c*/ 	.short	0x010a
        /*058e*/ 	.byte	0x3f
	.zero		1


	//   ....[44]....
        /*0590*/ 	.word	0x0000dc60
        /*0594*/ 	.word	0x00000002
        /*0598*/ 	.word	0x00036860
        /*059c*/ 	.short	0x010a
        /*059e*/ 	.byte	0x3f
	.zero		1


	//   ....[45]....
        /*05a0*/ 	.word	0x0000dff0
        /*05a4*/ 	.word	0x00000002
        /*05a8*/ 	.word	0x00036860
        /*05ac*/ 	.short	0x010a
        /*05ae*/ 	.byte	0x3f
	.zero		1


	//   ....[46]....
        /*05b0*/ 	.word	0x0000e430
        /*05b4*/ 	.word	0x00000000
        /*05b8*/ 	.word	0x00036820
        /*05bc*/ 	.short	0x010a
        /*05be*/ 	.byte	0x3f
	.zero		1


	//   ....[47]....
        /*05c0*/ 	.word	0x0000e5d0
        /*05c4*/ 	.word	0x00000006
        /*05c8*/ 	.word	0x00000000
        /*05cc*/ 	.short	0x010a
        /*05ce*/ 	.byte	0x3f
	.zero		1


	//   ....[48]....
        /*05d0*/ 	.word	0x0000e640
        /*05d4*/ 	.word	0x00000003
        /*05d8*/ 	.word	0x00000000
        /*05dc*/ 	.short	0x010a
        /*05de*/ 	.byte	0x3f
	.zero		1


	//   ....[49]....
        /*05e0*/ 	.word	0x0000e6a0
        /*05e4*/ 	.word	0x00000010
        /*05e8*/ 	.word	0x00000000
        /*05ec*/ 	.short	0x010a
        /*05ee*/ 	.byte	0x3f
	.zero		1


	//   ....[50]....
        /*05f0*/ 	.word	0x0000e6d0
        /*05f4*/ 	.word	0x00000003
        /*05f8*/ 	.word	0x00000000
        /*05fc*/ 	.short	0x010a
        /*05fe*/ 	.byte	0x3f
	.zero		1


	//   ....[51]....
        /*0600*/ 	.word	0x0000e750
        /*0604*/ 	.word	0x00000003
        /*0608*/ 	.word	0x00036800
        /*060c*/ 	.short	0x010a
        /*060e*/ 	.byte	0x3f
	.zero		1


	//   ....[52]....
        /*0610*/ 	.word	0x0000e7a0
        /*0614*/ 	.word	0x00000002
        /*0618*/ 	.word	0x00036830
        /*061c*/ 	.short	0x010a
        /*061e*/ 	.byte	0x3f
	.zero		1


	//   ....[53]....
        /*0620*/ 	.word	0x0000e800
        /*0624*/ 	.word	0x00000003
        /*0628*/ 	.word	0x00036830
        /*062c*/ 	.short	0x010a
        /*062e*/ 	.byte	0x3f
	.zero		1


	//   ....[54]....
        /*0630*/ 	.word	0x0000e860
        /*0634*/ 	.word	0x00000003
        /*0638*/ 	.word	0x00036850
        /*063c*/ 	.short	0x010a
        /*063e*/ 	.byte	0x3f
	.zero		1


	//   ....[55]....
        /*0640*/ 	.word	0x0000e8c0
        /*0644*/ 	.word	0x00000007
        /*0648*/ 	.word	0x00036850
        /*064c*/ 	.short	0x010a
        /*064e*/ 	.byte	0x3f
	.zero		1


	//   ....[56]....
        /*0650*/ 	.word	0x0000ea60
        /*0654*/ 	.word	0x00000005
        /*0658*/ 	.word	0x00036840
        /*065c*/ 	.short	0x010a
        /*065e*/ 	.byte	0x3f
	.zero		1


	//   ....[57]....
        /*0660*/ 	.word	0x0000eae0
        /*0664*/ 	.word	0x00000007
        /*0668*/ 	.word	0x00036820
        /*066c*/ 	.short	0x010a
        /*066e*/ 	.byte	0x3f
	.zero		1


	//   ....[58]....
        /*0670*/ 	.word	0x0000eb30
        /*0674*/ 	.word	0x00000002
        /*0678*/ 	.word	0x00036840
        /*067c*/ 	.short	0x010a
        /*067e*/ 	.byte	0x3f
	.zero		1


	//   ....[59]....
        /*0680*/ 	.word	0x0000eb80
        /*0684*/ 	.word	0x00000002
        /*0688*/ 	.word	0x00036860
        /*068c*/ 	.short	0x010a
        /*068e*/ 	.byte	0x3f
	.zero		1


	//   ....[60]....
        /*0690*/ 	.word	0x0000ebd0
        /*0694*/ 	.word	0x00000002
        /*0698*/ 	.word	0x00036840
        /*069c*/ 	.short	0x010a
        /*069e*/ 	.byte	0x3f
	.zero		1


	//   ....[61]....
        /*06a0*/ 	.word	0x0000ec20
        /*06a4*/ 	.word	0x00000002
        /*06a8*/ 	.word	0x00036860
        /*06ac*/ 	.short	0x010a
        /*06ae*/ 	.byte	0x3f
	.zero		1


	//   ....[62]....
        /*06b0*/ 	.word	0x0000ec70
        /*06b4*/ 	.word	0x00000002
        /*06b8*/ 	.word	0x00036840
        /*06bc*/ 	.short	0x010a
        /*06be*/ 	.byte	0x3f
	.zero		1


	//   ....[63]....
        /*06c0*/ 	.word	0x0000ecc0
        /*06c4*/ 	.word	0x00000002
        /*06c8*/ 	.word	0x00036860
        /*06cc*/ 	.short	0x010a
        /*06ce*/ 	.byte	0x3f
	.zero		1


	//   ....[64]....
        /*06d0*/ 	.word	0x0000ed10
        /*06d4*/ 	.word	0x00000002
        /*06d8*/ 	.word	0x00036860
        /*06dc*/ 	.short	0x010a
        /*06de*/ 	.byte	0x3f
	.zero		1


	//   ....[65]....
        /*06e0*/ 	.word	0x0000ed60
        /*06e4*/ 	.word	0x00000000
        /*06e8*/ 	.word	0x00036820
        /*06ec*/ 	.short	0x010a
        /*06ee*/ 	.byte	0x3f
	.zero		1


	//   ....[66]....
        /*06f0*/ 	.word	0x0000ef00
        /*06f4*/ 	.word	0x00000006
        /*06f8*/ 	.word	0x00000000
        /*06fc*/ 	.short	0x010a
        /*06fe*/ 	.byte	0x3f
	.zero		1


	//   ....[67]....
        /*0700*/ 	.word	0x0000ef50
        /*0704*/ 	.word	0x00000003
        /*0708*/ 	.word	0x00000000
        /*070c*/ 	.short	0x010a
        /*070e*/ 	.byte	0x3f
	.zero		1


	//   ....[68]....
        /*0710*/ 	.word	0x0000efa0
        /*0714*/ 	.word	0x00000010
        /*0718*/ 	.word	0x00000000
        /*071c*/ 	.short	0x010a
        /*071e*/ 	.byte	0x3f
	.zero		1


	//----- nvinfo : EIATTR_NUM_MBARRIERS
	.align		4
.L_681:
        /*0720*/ 	.byte	0x03, 0x38
        /*0722*/ 	.short	0x0016


	//----- nvinfo : EIATTR_EXIT_INSTR_OFFSETS
	.align		4
        /*0724*/ 	.byte	0x04, 0x1c
        /*0726*/ 	.short	(.L_683 - .L_682)


	//   ....[0]....
.L_682:
        /*0728*/ 	.word	0x00000f60


	//   ....[1]....
        /*072c*/ 	.word	0x0000b130


	//   ....[2]....
        /*0730*/ 	.word	0x0000b190


	//   ....[3]....
        /*0734*/ 	.word	0x0000e720


	//----- nvinfo : EIATTR_MAX_THREADS
	.align		4
.L_683:
        /*0738*/ 	.byte	0x04, 0x05
        /*073a*/ 	.short	(.L_685 - .L_684)
.L_684:
        /*073c*/ 	.word	0x00000180
        /*0740*/ 	.word	0x00000001
        /*0744*/ 	.word	0x00000001


	//----- nvinfo : EIATTR_CRS_STACK_SIZE
	.align		4
.L_685:
        /*0748*/ 	.byte	0x04, 0x1e
        /*074a*/ 	.short	(.L_687 - .L_686)
.L_686:
        /*074c*/ 	.word	0x00000000


	//----- nvinfo : EIATTR_CBANK_PARAM_SIZE
	.align		4
.L_687:
        /*0750*/ 	.byte	0x03, 0x19
        /*0752*/ 	.short	0x0bf0


	//----- nvinfo : EIATTR_PARAM_CBANK
	.align		4
        /*0754*/ 	.byte	0x04, 0x0a
        /*0756*/ 	.short	(.L_689 - .L_688)
	.align		4
.L_688:
        /*0758*/ 	.word	index@(.nv.constant0._ZN7cutlass13device_kernelIN5flash11enable_sm90INS1_16FlashAttnFwdSm90INS1_25CollectiveMainloopFwdSm90ILi2EN4cute5tupleIJNS5_1CILi2EEENS7_ILi1EEES9_EEENS6_IJNS7_ILi128EEENS7_ILi112EEENS7_ILi192EEEEEELi192ENS_10bfloat16_tEfNS_4arch4Sm90ELb0ELb0ELb0ELb0ELb0ELb0ELb0ELb1ELb1ELb0ELb0ELb0EEENS1_21CollectiveEpilogueFwdINS6_IJSB_SD_SC_EEESA_SF_SH_Li256ELb0ELb0ELb0ELb0EEENS1_29StaticPersistentTileSchedulerILb0EEEEEEEEEvNT_6ParamsE)
        /*075c*/ 	.short	0x0210
        /*075e*/ 	.short	0x0bf0


	//----- nvinfo : EIATTR_SW_WAR
	.align		4
.L_689:
        /*0760*/ 	.byte	0x04, 0x36
        /*0762*/ 	.short	(.L_691 - .L_690)
.L_690:
        /*0764*/ 	.word	0x00000008
.L_691:


//--------------------- .nv.info._ZN7cutlass13device_kernelIN5flash11enable_sm90INS1_16FlashAttnFwdSm90INS1_25CollectiveMainloopFwdSm90ILi2EN4cute5tupleIJNS5_1CILi1EEES8_S8_EEENS6_IJNS7_ILi128EEENS7_ILi112EEENS7_ILi192EEEEEELi192ENS_10bfloat16_tEfNS_4arch4Sm90ELb0ELb0ELb0ELb1ELb0ELb0ELb0ELb1ELb1ELb0ELb0ELb0EEENS1_21CollectiveEpilogueFwdINS6_IJSA_SC_SB_EEES9_SE_SG_Li256ELb1ELb0ELb0ELb0EEENS1_36VarlenDynamicPersistentTileSchedulerILi128ELi112ELi256ELi32ELb0ELb0ELb1ELb0ELb1ELb1EEEEEEEEEvNT_6ParamsE --------------------------
	.section	.nv.info._ZN7cutlass13device_kernelIN5flash11enable_sm90INS1_16FlashAttnFwdSm90INS1_25CollectiveMainloopFwdSm90ILi2EN4cute5tupleIJNS5_1CILi1EEES8_S8_EEENS6_IJNS7_ILi128EEENS7_ILi112EEENS7_ILi192EEEEEELi192ENS_10bfloat16_tEfNS_4arch4Sm90ELb0ELb0ELb0ELb1ELb0ELb0ELb0ELb1ELb1ELb0ELb0ELb0EEENS1_21CollectiveEpilogueFwdINS6_IJSA_SC_SB_EEES9_SE_SG_Li256ELb1ELb0ELb0ELb0EEENS1_36VarlenDynamicPersistentTileSchedulerILi128ELi112ELi256ELi32ELb0ELb0ELb1ELb0ELb1ELb1EEEEEEEEEvNT_6ParamsE,"",@"SHT_CUDA_INFO"
	.sectionflags	@""
	.align	4


	//----- nvinfo : EIATTR_CUDA_API_VERSION
	.align		4
        /*0000*/ 	.byte	0x04, 0x37
        /*0002*/ 	.short	(.L_693 - .L_692)
.L_692:
        /*0004*/ 	.word	0x00000082


	//----- nvinfo : EIATTR_KPARAM_INFO
	.align		4
.L_693:
        /*0008*/ 	.byte	0x04, 0x17
        /*000a*/ 	.short	(.L_695 - .L_694)
.L_694:
        /*000c*/ 	.word	0x00000000
        /*0010*/ 	.short	0x0000
        /*0012*/ 	.short	0x0070
        /*0014*/ 	.byte	0x00, 0xf0, 0x01, 0x28


	//----- nvinfo : EIATTR_SPARSE_MMA_MASK
	.align		4
.L_695:
        /*0018*/ 	.byte	0x03, 0x50
        /*001a*/ 	.short	0x0000


	//----- nvinfo : EIATTR_MAXREG_COUNT
	.align		4
        /*001c*/ 	.byte	0x03, 0x1b
        /*001e*/ 	.short	0x00a8


	//----- nvinfo : EIATTR_NUM_BARRIERS
	.align		4
        /*0020*/ 	.byte	0x02, 0x4c
        /*0022*/ 	.byte	0x09
	.zero		1


	//----- nvinfo : EIATTR_EXTERNS
	.align		4
        /*0024*/ 	.byte	0x04, 0x0f
        /*0026*/ 	.short	(.L_697 - .L_696)


	//   ....[0]....
	.align		4
.L_696:
        /*0028*/ 	.word	index@(__assertfail)


	//----- nvinfo : EIATTR_ANNOTATIONS
	.align		4
.L_697:
        /*002c*/ 	.byte	0x04, 0x55
        /*002e*/ 	.short	(.L_699 - .L_698)


	//   ....[0]....
.L_698:
        /* <DEDUP_REMOVED lines=39> */


	//----- nvinfo : EIATTR_MERCURY_ISA_VERSION
	.align		4
.L_699:
        /*0290*/ 	.byte	0x03, 0x5f
        /*0292*/ 	.short	0x0101


	//----- nvinfo : EIATTR_UNUSED_LOAD_BYTE_OFFSET
	.align		4
        /*0294*/ 	.byte	0x04, 0x44
        /*0296*/ 	.short	(.L_701 - .L_700)


	//   ....[0]....
.L_700:
        /*0298*/ 	.word	0x00000a20
        /*029c*/ 	.word	0x0000fff0


	//   ....[1]....
        /*02a0*/ 	.word	0x0000a6d0
        /*02a4*/ 	.word	0x0000fff0


	//----- nvinfo : EIATTR_INT_WARP_WIDE_INSTR_OFFSETS
	.align		4
.L_701:
        /*02a8*/ 	.byte	0x04, 0x31
        /*02aa*/ 	.short	(.L_703 - .L_702)


	//   ....[0]....
.L_702:
        /*02ac*/ 	.word	0x00000150


	//   ....[1]....
        /*02b0*/ 	.word	0x00000190


	//   ....[2]....
        /*02b4*/ 	.word	0x00000250


	//   ....[3]....
        /*02b8*/ 	.word	0x0000d900


	//   ....[4]....
        /*02bc*/ 	.word	0x0000d990


	//   ....[5]....
        /*02c0*/ 	.word	0x0000de10


	//   ....[6]....
        /*02c4*/ 	.word	0x0000de40


	//   ....[7]....
        /*02c8*/ 	.word	0x0000e050


	//   ....[8]....
        /*02cc*/ 	.word	0x0000e140


	//   ....[9]....
        /*02d0*/ 	.word	0x00010570


	//   ....[10]....
        /*02d4*/ 	.word	0x00010600


	//----- nvinfo : EIATTR_COOP_GROUP_MASK_REGIDS
	.align		4
.L_703:
        /*02d8*/ 	.byte	0x04, 0x29
        /*02da*/ 	.short	(.L_705 - .L_704)


	//   ....[0]....
.L_704:
        /*02dc*/ 	.word	0xffffffff


	//   ....[1]....
        /*02e0*/ 	.word	0xffffffff


	//   ....[2]....
        /*02e4*/ 	.word	0xffffffff


	//   ....[3]....
        /*02e8*/ 	.word	0xffffffff


	//   ....[4]....
        /*02ec*/ 	.word	0xffffffff


	//   ....[5]....
        /*02f0*/ 	.word	0xffffffff


	//   ....[6]....
        /*02f4*/ 	.word	0xffffffff


	//   ....[7]....
        /*02f8*/ 	.word	0xffffffff


	//   ....[8]....
        /*02fc*/ 	.word	0xffffffff


	//   ....[9]....
        /*0300*/ 	.word	0xffffffff


	//   ....[10]....
        /*0304*/ 	.word	0xffffffff


	//   ....[11]....
        /*0308*/ 	.word	0xffffffff


	//   ....[12]....
        /*030c*/ 	.word	0xffffffff


	//   ....[13]....
        /*0310*/ 	.word	0xffffffff


	//   ....[14]....
        /*0314*/ 	.word	0xffffffff


	//   ....[15]....
        /*0318*/ 	.word	0xffffffff


	//   ....[16]....
        /*031c*/ 	.word	0xffffffff


	//   ....[17]....
        /*0320*/ 	.word	0xffffffff


	//   ....[18]....
        /*0324*/ 	.word	0xffffffff


	//   ....[19]....
        /*0328*/ 	.word	0xffffffff


	//   ....[20]....
        /*032c*/ 	.word	0xffffffff


	//   ....[21]....
        /*0330*/ 	.word	0xffffffff


	//   ....[22]....
        /*0334*/ 	.word	0xffffffff


	//   ....[23]....
        /*0338*/ 	.word	0xffffffff


	//   ....[24]....
        /*033c*/ 	.word	0xffffffff


	//   ....[25]....
        /*0340*/ 	.word	0xffffffff


	//   ....[26]....
        /*0344*/ 	.word	0xffffffff


	//   ....[27]....
        /*0348*/ 	.word	0xffffffff


	//   ....[28]....
        /*034c*/ 	.word	0xffffffff


	//   ....[29]....
        /*0350*/ 	.word	0xffffffff


	//   ....[30]....
        /*0354*/ 	.word	0xffffffff


	//   ....[31]....
        /*0358*/ 	.word	0xffffffff


	//   ....[32]....
        /*035c*/ 	.word	0xffffffff


	//   ....[33]....
        /*0360*/ 	.word	0xffffffff


	//   ....[34]....
        /*0364*/ 	.word	0xffffffff


	//   ....[35]....
        /*0368*/ 	.word	0xffffffff


	//   ....[36]....
        /*036c*/ 	.word	0xffffffff


	//   ....[37]....
        /*0370*/ 	.word	0xffffffff


	//   ....[38]....
        /*0374*/ 	.word	0xffffffff


	//   ....[39]....
        /*0378*/ 	.word	0xffffffff


	//   ....[40]....
        /*037c*/ 	.word	0xffffffff


	//   ....[41]....
        /*0380*/ 	.word	0xffffffff


	//   ....[42]....
        /*0384*/ 	.word	0xffffffff


	//   ....[43]....
        /*0388*/ 	.word	0xffffffff


	//   ....[44]....
        /*038c*/ 	.word	0xffffffff


	//   ....[45]....
        /*0390*/ 	.word	0xffffffff


	//   ....[46]....
        /*0394*/ 	.word	0xffffffff


	//   ....[47]....
        /*0398*/ 	.word	0xffffffff


	//   ....[48]....
        /*039c*/ 	.word	0xffffffff


	//   ....[49]....
        /*03a0*/ 	.word	0xffffffff


	//   ....[50]....
        /*03a4*/ 	.word	0xffffffff


	//   ....[51]....
        /*03a8*/ 	.word	0xffffffff


	//   ....[52]....
        /*03ac*/ 	.word	0xffffffff


	//   ....[53]....
        /*03b0*/ 	.word	0xffffffff


	//   ....[54]....
        /*03b4*/ 	.word	0x0500000f


	//   ....[55]....
        /*03b8*/ 	.word	0x0500000f


	//   ....[56]....
        /*03bc*/ 	.word	0x0500000f


	//   ....[57]....
        /*03c0*/ 	.word	0x0500000f


	//   ....[58]....
        /*03c4*/ 	.word	0x0500000f


	//   ....[59]....
        /*03c8*/ 	.word	0x0500000f


	//   ....[60]....
        /*03cc*/ 	.word	0x0500000f


	//   ....[61]....
        /*03d0*/ 	.word	0x0500000f


	//   ....[62]....
        /*03d4*/ 	.word	0x0500000f


	//   ....[63]....
        /*03d8*/ 	.word	0x0500000f


	//   ....[64]....
        /*03dc*/ 	.word	0x0500000f


	//   ....[65]....
        /*03e0*/ 	.word	0x0500000f


	//   ....[66]....
        /*03e4*/ 	.word	0x0500000f


	//   ....[67]....
        /*03e8*/ 	.word	0x0500000f


	//   ....[68]....
        /*03ec*/ 	.word	0x0500000f


	//   ....[69]....
        /*03f0*/ 	.word	0x0500000f


	//   ....[70]....
        /*03f4*/ 	.word	0x0500000f


	//   ....[71]....
        /*03f8*/ 	.word	0x0500000f


	//   ....[72]....
        /*03fc*/ 	.word	0x0500000f


	//----- nvinfo : EIATTR_COOP_GROUP_INSTR_OFFSETS
	.align		4
.L_705:
        /*0400*/ 	.byte	0x04, 0x28
        /*0402*/ 	.short	(.L_707 - .L_706)


	//   ....[0]....
.L_706:
        /*0404*/ 	.word	0x00000060


	//   ....[1]....
        /*0408*/ 	.word	0x00000160


	//   ....[2]....
        /*040c*/ 	.word	0x00000260


	//   ....[3]....
        /*0410*/ 	.word	0x000003d0


	//   ....[4]....
        /*0414*/ 	.word	0x00000530


	//   ....[5]....
        /*0418*/ 	.word	0x00000650


	//   ....[6]....
        /*041c*/ 	.word	0x000007b0


	//   ....[7]....
        /*0420*/ 	.word	0x00001380


	//   ....[8]....
        /*0424*/ 	.word	0x000042d0


	//   ....[9]....
        /*0428*/ 	.word	0x00004340


	//   ....[10]....
        /*042c*/ 	.word	0x00004810


	//   ....[11]....
        /*0430*/ 	.word	0x00004870


	//   ....[12]....
        /*0434*/ 	.word	0x000082d0


	//   ....[13]....
        /*0438*/ 	.word	0x00008300


	//   ....[14]....
        /*043c*/ 	.word	0x00008550


	//   ....[15]....
        /*0440*/ 	.word	0x00008570


	//   ....[16]....
        /*0444*/ 	.word	0x00009b40


	//   ....[17]....
        /*0448*/ 	.word	0x00009c00


	//   ....[18]....
        /*044c*/ 	.word	0x00009ed0


	//   ....[19]....
        /*0450*/ 	.word	0x00009ee0


	//   ....[20]....
        /*0454*/ 	.word	0x0000ca60


	//   ....[21]....
        /*0458*/ 	.word	0x0000cbf0


	//   ....[22]....
        /*045c*/ 	.word	0x0000cc20


	//   ....[23]....
        /*0460*/ 	.word	0x0000cc60


	//   ....[24]....
        /*0464*/ 	.word	0x0000ccc0


	//   ....[25]....
        /*0468*/ 	.word	0x0000cd20


	//   ....[26]....
        /*046c*/ 	.word	0x0000cd60


	//   ....[27]....
        /*0470*/ 	.word	0x0000cf10


	//   ....[28]....
        /*0474*/ 	.word	0x0000cf70


	//   ....[29]....
        /*0478*/ 	.word	0x0000cfb0


	//   ....[30]....
        /*047c*/ 	.word	0x0000cff0


	//   ....[31]....
        /*0480*/ 	.word	0x0000d020


	//   ....[32]....
        /*0484*/ 	.word	0x0000d050


	//   ....[33]....
        /*0488*/ 	.word	0x0000d0e0


	//   ....[34]....
        /*048c*/ 	.word	0x0000d110


	//   ....[35]....
        /*0490*/ 	.word	0x0000d1a0


	//   ....[36]....
        /*0494*/ 	.word	0x00010a80


	//   ....[37]....
        /*0498*/ 	.word	0x00010a90


	//   ....[38]....
        /*049c*/ 	.word	0x00010ba0


	//   ....[39]....
        /*04a0*/ 	.word	0x00010c00


	//   ....[40]....
        /*04a4*/ 	.word	0x00010c40


	//   ....[41]....
        /*04a8*/ 	.word	0x00010c80


	//   ....[42]....
        /*04ac*/ 	.word	0x00010cb0


	//   ....[43]....
        /*04b0*/ 	.word	0x00010ce0


	//   ....[44]....
        /*04b4*/ 	.word	0x00010e70


	//   ....[45]....
        /*04b8*/ 	.word	0x00010ed0


	//   ....[46]....
        /*04bc*/ 	.word	0x00010f10


	//   ....[47]....
        /*04c0*/ 	.word	0x00010f50


	//   ....[48]....
        /*04c4*/ 	.word	0x00010f80


	//   ....[49]....
        /*04c8*/ 	.word	0x00010fb0


	//   ....[50]....
        /*04cc*/ 	.word	0x00011070


	//   ....[51]....
        /*04d0*/ 	.word	0x00011090


	//   ....[52]....
        /*04d4*/ 	.word	0x00011100


	//   ....[53]....
        /*04d8*/ 	.word	0x00011550


	//   ....[54]....
        /*04dc*/ 	.word	0x00011a20


	//   ....[55]....
        /*04e0*/ 	.word	0x00011e40


	//   ....[56]....
        /*04e4*/ 	.word	0x00011ed0


	//   ....[57]....
        /*04e8*/ 	.word	0x00011f70


	//   ....[58]....
        /*04ec*/ 	.word	0x00012020


	//   ....[59]....
        /*04f0*/ 	.word	0x000120a0


	//   ....[60]....
        /*04f4*/ 	.word	0x00012120


	//   ....[61]....
        /*04f8*/ 	.word	0x000121a0


	//   ....[62]....
        /*04fc*/ 	.word	0x00012220


	//   ....[63]....
        /*0500*/ 	.word	0x000122b0


	//   ....[64]....
        /*0504*/ 	.word	0x00012360


	//   ....[65]....
        /*0508*/ 	.word	0x000123e0


	//   ....[66]....
        /*050c*/ 	.word	0x00012460


	//   ....[67]....
        /*0510*/ 	.word	0x000124e0


	//   ....[68]....
        /*0514*/ 	.word	0x00012560


	//   ....[69]....
        /*0518*/ 	.word	0x000125d0


	//   ....[70]....
        /*051c*/ 	.word	0x00012670


	//   ....[71]....
        /*0520*/ 	.word	0x00012700


	//   ....[72]....
        /*0524*/ 	.word	0x00012820


	//----- nvinfo : EIATTR_REG_RECONFIG
	.align		4
.L_707:
        /*0528*/ 	.byte	0x01, 0x54
	.zero		2


	//----- nvinfo : EIATTR_SYSCALL_OFFSETS
	.align		4
        /*052c*/ 	.byte	0x04, 0x46
        /*052e*/ 	.short	(.L_709 - .L_708)


	//   ....[0]....
.L_708:
        /*0530*/ 	.word	0x00001560


	//   ....[1]....
        /*0534*/ 	.word	0x0000db20


	//   ....[2]....
        /*0538*/ 	.word	0x0000dc60


	//   ....[3]....
        /*053c*/ 	.word	0x0000dd60


	//----- nvinfo : EIATTR_MBARRIER_INSTR_OFFSETS
	.align		4
.L_709:
        /*0540*/ 	.byte	0x04, 0x39
        /*0542*/ 	.short	(.L_711 - .L_710)


	//   ....[0]....
.L_710:
        /*0544*/ 	.word	0x00000280
        /*0548*/ 	.word	0x000000ff
        /*054c*/ 	.word	0x00036800
        /*0550*/ 	.short	0x0100
        /*0552*/ 	.byte	0x08
	.zero		1


	//   ....[1]....
        /*0554*/ 	.word	0x00000290
        /*0558*/ 	.word	0x000000ff
        /*055c*/ 	.word	0x00036820
        /*0560*/ 	.short	0x0100
        /*0562*/ 	.byte	0x08
	.zero		1


	//   ....[2]....
        /*0564*/ 	.word	0x00000380
        /*0568*/ 	.word	0x000000ff
        /*056c*/ 	.word	0x00036830
        /*0570*/ 	.short	0x0100
        /*0572*/ 	.byte	0x08
	.zero		1


	//   ....[3]....
        /*0574*/ 	.word	0x00000390
        /*0578*/ 	.word	0x000000ff
        /*057c*/ 	.word	0x00036840
        /*0580*/ 	.short	0x0100
        /*0582*/ 	.byte	0x08
	.zero		1


	//   ....[4]....
        /*0584*/ 	.word	0x000003a0
        /*0588*/ 	.word	0x000000ff
        /*058c*/ 	.word	0x00036838
        /*0590*/ 	.short	0x0100
        /*0592*/ 	.byte	0x08
	.zero		1


	//   ....[5]....
        /*0594*/ 	.word	0x000003b0
        /*0598*/ 	.word	0x000000ff
        /*059c*/ 	.word	0x00036848
        /*05a0*/ 	.short	0x0100
        /*05a2*/ 	.byte	0x08
	.zero		1


	//   ....[6]....
        /*05a4*/ 	.word	0x000004e0
        /*05a8*/ 	.word	0x000000ff
        /*05ac*/ 	.word	0x00036850
        /*05b0*/ 	.short	0x0100
        /*05b2*/ 	.byte	0x08
	.zero		1


	//   ....[7]....
        /*05b4*/ 	.word	0x000004f0
        /*05b8*/ 	.word	0x000000ff
        /*05bc*/ 	.word	0x00036860
        /*05c0*/ 	.short	0x0100
        /*05c2*/ 	.byte	0x08
	.zero		1


	//   ....[8]....
        /*05c4*/ 	.word	0x00000500
        /*05c8*/ 	.word	0x000000ff
        /*05cc*/ 	.word	0x00036858
        /*05d0*/ 	.short	0x0100
        /*05d2*/ 	.byte	0x08
	.zero		1


	//   ....[9]....
        /*05d4*/ 	.word	0x00000510
        /*05d8*/ 	.word	0x000000ff
        /*05dc*/ 	.word	0x00036868
        /*05e0*/ 	.short	0x0100
        /*05e2*/ 	.byte	0x08
	.zero		1


	//   ....[10]....
        /*05e4*/ 	.word	0x00000600
        /*05e8*/ 	.word	0x000000ff
        /*05ec*/ 	.word	0x00036870
        /*05f0*/ 	.short	0x0100
        /*05f2*/ 	.byte	0x06
	.zero		1


	//   ....[11]....
        /*05f4*/ 	.word	0x00000610
        /*05f8*/ 	.word	0x000000ff
        /*05fc*/ 	.word	0x00036880
        /*0600*/ 	.short	0x0100
        /*0602*/ 	.byte	0x06
	.zero		1


	//   ....[12]....
        /*0604*/ 	.word	0x00000620
        /*0608*/ 	.word	0x000000ff
        /*060c*/ 	.word	0x00036878
        /*0610*/ 	.short	0x0100
        /*0612*/ 	.byte	0x06
	.zero		1


	//   ....[13]....
        /*0614*/ 	.word	0x00000630
        /*0618*/ 	.word	0x000000ff
        /*061c*/ 	.word	0x00036888
        /*0620*/ 	.short	0x0100
        /*0622*/ 	.byte	0x06
	.zero		1


	//   ....[14]....
        /*0624*/ 	.word	0x00000760
        /*0628*/ 	.word	0x000000ff
        /*062c*/ 	.word	0x00036890
        /*0630*/ 	.short	0x0100
        /*0632*/ 	.byte	0x08
	.zero		1


	//   ....[15]....
        /*0634*/ 	.word	0x00000770
        /*0638*/ 	.word	0x000000ff
        /*063c*/ 	.word	0x000368a0
        /*0640*/ 	.short	0x0100
        /*0642*/ 	.byte	0x08
	.zero		1


	//   ....[16]....
        /*0644*/ 	.word	0x00000780
        /*0648*/ 	.word	0x000000ff
        /*064c*/ 	.word	0x00036898
        /*0650*/ 	.short	0x0100
        /*0652*/ 	.byte	0x08
	.zero		1


	//   ....[17]....
        /*0654*/ 	.word	0x00000790
        /*0658*/ 	.word	0x000000ff
        /*065c*/ 	.word	0x000368a8
        /*0660*/ 	.short	0x0100
        /*0662*/ 	.byte	0x08
	.zero		1


	//   ....[18]....
        /*0664*/ 	.word	0x000008c0
        /*0668*/ 	.word	0x000000ff
        /*066c*/ 	.word	0x000368b0
        /*0670*/ 	.short	0x0100
        /*0672*/ 	.byte	0x08
	.zero		1


	//   ....[19]....
        /*0674*/ 	.word	0x000008d0
        /*0678*/ 	.word	0x000000ff
        /*067c*/ 	.word	0x000368c0
        /*0680*/ 	.short	0x0100
        /*0682*/ 	.byte	0x08
	.zero		1


	//   ....[20]....
        /*0684*/ 	.word	0x000008e0
        /*0688*/ 	.word	0x000000ff
        /*068c*/ 	.word	0x000368b8
        /*0690*/ 	.short	0x0100
        /*0692*/ 	.byte	0x08
	.zero		1


	//   ....[21]....
        /*0694*/ 	.word	0x000008f0
        /*0698*/ 	.word	0x000000ff
        /*069c*/ 	.word	0x000368c8
        /*06a0*/ 	.short	0x0100
        /*06a2*/ 	.byte	0x08
	.zero		1


	//   ....[22]....
        /*06a4*/ 	.word	0x00001610
        /*06a8*/ 	.word	0x00000005
        /*06ac*/ 	.word	0x00036800
        /*06b0*/ 	.short	0x010a
        /*06b2*/ 	.byte	0x3f
	.zero		1


	//   ....[23]....
        /*06b4*/ 	.word	0x00001680
        /*06b8*/ 	.word	0x00000002
        /*06bc*/ 	.word	0x00036830
        /*06c0*/ 	.short	0x010a
        /*06c2*/ 	.byte	0x3f
	.zero		1


	//   ....[24]....
        /*06c4*/ 	.word	0x000016f0
        /*06c8*/ 	.word	0x00000002
        /*06cc*/ 	.word	0x00036830
        /*06d0*/ 	.short	0x010a
        /*06d2*/ 	.byte	0x3f
	.zero		1


	//   ....[25]....
        /*06d4*/ 	.word	0x00004310
        /*06d8*/ 	.word	0x00000002
        /*06dc*/ 	.word	0x00000000
        /*06e0*/ 	.short	0x0101
        /*06e2*/ 	.byte	0x3f
	.zero		1


	//   ....[26]....
        /*06e4*/ 	.word	0x00005a20
        /*06e8*/ 	.word	0x0000000c
        /*06ec*/ 	.word	0x00036830
        /*06f0*/ 	.short	0x010a
        /*06f2*/ 	.byte	0x3f
	.zero		1


	//   ....[27]....
        /*06f4*/ 	.word	0x00005a70
        /*06f8*/ 	.word	0x0000000c
        /*06fc*/ 	.word	0x00036830
        /*0700*/ 	.short	0x010a
        /*0702*/ 	.byte	0x3f
	.zero		1


	//   ....[28]....
        /*0704*/ 	.word	0x00007fb0
        /*0708*/ 	.word	0x0000000d
        /*070c*/ 	.word	0x00036850
        /*0710*/ 	.short	0x010a
        /*0712*/ 	.byte	0x3f
	.zero		1


	//   ....[29]....
        /*0714*/ 	.word	0x00007ff0
        /*0718*/ 	.word	0x0000000d
        /*071c*/ 	.word	0x00036850
        /*0720*/ 	.short	0x010a
        /*0722*/ 	.byte	0x3f
	.zero		1


	//   ....[30]....
        /*0724*/ 	.word	0x00008e70
        /*0728*/ 	.word	0x00000090
        /*072c*/ 	.word	0x00000000
        /*0730*/ 	.short	0x0101
        /*0732*/ 	.byte	0x3f
	.zero		1


	//   ....[31]....
        /*0734*/ 	.word	0x00009000
        /*0738*/ 	.word	0x00000090
        /*073c*/ 	.word	0x00000000
        /*0740*/ 	.short	0x0101
        /*0742*/ 	.byte	0x3f
	.zero		1


	//   ....[32]....
        /*0744*/ 	.word	0x00009aa0
        /*0748*/ 	.word	0x0000000b
        /*074c*/ 	.word	0x00036850
        /*0750*/ 	.short	0x010a
        /*0752*/ 	.byte	0x3f
	.zero		1


	//   ....[33]....
        /*0754*/ 	.word	0x00009ae0
        /*0758*/ 	.word	0x0000000b
        /*075c*/ 	.word	0x00036850
        /*0760*/ 	.short	0x010a
        /*0762*/ 	.byte	0x3f
	.zero		1


	//   ....[34]....
        /*0764*/ 	.word	0x0000a070
        /*0768*/ 	.word	0x0000000a
        /*076c*/ 	.word	0x00000000
        /*0770*/ 	.short	0x0101
        /*0772*/ 	.byte	0x3f
	.zero		1


	//   ....[35]....
        /*0774*/ 	.word	0x0000b8d0
        /*0778*/ 	.word	0x0000002a
        /*077c*/ 	.word	0x00000000
        /*0780*/ 	.short	0x0101
        /*0782*/ 	.byte	0x3f
	.zero		1


	//   ....[36]....
        /*0784*/ 	.word	0x0000e4a0
        /*0788*/ 	.word	0x00000008
        /*078c*/ 	.word	0x00036840
        /*0790*/ 	.short	0x010a
        /*0792*/ 	.byte	0x3f
	.zero		1


	//   ....[37]....
        /*0794*/ 	.word	0x0000ea60
        /*0798*/ 	.word	0x00000009
        /*079c*/ 	.word	0x00036820
        /*07a0*/ 	.short	0x010a
        /*07a2*/ 	.byte	0x3f
	.zero		1


	//   ....[38]....
        /*07a4*/ 	.word	0x0000eda0
        /*07a8*/ 	.word	0x00000002
        /*07ac*/ 	.word	0x00036840
        /*07b0*/ 	.short	0x010a
        /*07b2*/ 	.byte	0x3f
	.zero		1


	//   ....[39]....
        /*07b4*/ 	.word	0x0000f0a0
        /*07b8*/ 	.word	0x00000003
        /*07bc*/ 	.word	0x00000060
        /*07c0*/ 	.short	0x010a
        /*07c2*/ 	.byte	0x3f
	.zero		1


	//   ....[40]....
        /*07c4*/ 	.word	0x0000f6c0
        /*07c8*/ 	.word	0x00000002
        /*07cc*/ 	.word	0x00036840
        /*07d0*/ 	.short	0x010a
        /*07d2*/ 	.byte	0x3f
	.zero		1


	//   ....[41]....
        /*07d4*/ 	.word	0x0000f9c0
        /*07d8*/ 	.word	0x00000002
        /*07dc*/ 	.word	0x00000060
        /*07e0*/ 	.short	0x010a
        /*07e2*/ 	.byte	0x3f
	.zero		1


	//   ....[42]....
        /*07e4*/ 	.word	0x0000fef0
        /*07e8*/ 	.word	0x00000002
        /*07ec*/ 	.word	0x00036840
        /*07f0*/ 	.short	0x010a
        /*07f2*/ 	.byte	0x3f
	.zero		1


	//   ....[43]....
        /*07f4*/ 	.word	0x00010200
        /*07f8*/ 	.word	0x00000002
        /*07fc*/ 	.word	0x00000060
        /*0800*/ 	.short	0x010a
        /*0802*/ 	.byte	0x3f
	.zero		1


	//   ....[44]....
        /*0804*/ 	.word	0x000106c0
        /*0808*/ 	.word	0x00000003
        /*080c*/ 	.word	0x00036860
        /*0810*/ 	.short	0x010a
        /*0812*/ 	.byte	0x3f
	.zero		1


	//   ....[45]....
        /*0814*/ 	.word	0x000114d0
        /*0818*/ 	.word	0x00000000
        /*081c*/ 	.word	0x00036820
        /*0820*/ 	.short	0x010a
        /*0822*/ 	.byte	0x3f
	.zero		1


	//   ....[46]....
        /*0824*/ 	.word	0x00011690
        /*0828*/ 	.word	0x00000006
        /*082c*/ 	.word	0x00000000
        /*0830*/ 	.short	0x010a
        /*0832*/ 	.byte	0x3f
	.zero		1


	//   ....[47]....
        /*0834*/ 	.word	0x00011700
        /*0838*/ 	.word	0x00000007
        /*083c*/ 	.word	0x00000000
        /*0840*/ 	.short	0x010a
        /*0842*/ 	.byte	0x3f
	.zero		1


	//   ....[48]....
        /*0844*/ 	.word	0x00011770
        /*0848*/ 	.word	0x00000004
        /*084c*/ 	.word	0x00000000
        /*0850*/ 	.short	0x010a
        /*0852*/ 	.byte	0x3f
	.zero		1


	//   ....[49]....
        /*0854*/ 	.word	0x000117a0
        /*0858*/ 	.word	0x00000003
        /*085c*/ 	.word	0x00000000
        /*0860*/ 	.short	0x010a
        /*0862*/ 	.byte	0x3f
	.zero		1


	//   ....[50]....
        /*0864*/ 	.word	0x00011800
        /*0868*/ 	.word	0x00000005
        /*086c*/ 	.word	0x00036800
        /*0870*/ 	.short	0x010a
        /*0872*/ 	.byte	0x3f
	.zero		1


	//   ....[51]....
        /*0874*/ 	.word	0x00011850
        /*0878*/ 	.word	0x00000002
        /*087c*/ 	.word	0x00036830
        /*0880*/ 	.short	0x010a
        /*0882*/ 	.byte	0x3f
	.zero		1


	//   ....[52]....
        /*0884*/ 	.word	0x000118a0
        /*0888*/ 	.word	0x0000000c
        /*088c*/ 	.word	0x00036830
        /*0890*/ 	.short	0x010a
        /*0892*/ 	.byte	0x3f
	.zero		1


	//   ....[53]....
        /*0894*/ 	.word	0x000118f0
        /*0898*/ 	.word	0x0000000d
        /*089c*/ 	.word	0x00036850
        /*08a0*/ 	.short	0x010a
        /*08a2*/ 	.byte	0x3f
	.zero		1


	//   ....[54]....
        /*08a4*/ 	.word	0x00011940
        /*08a8*/ 	.word	0x0000000b
        /*08ac*/ 	.word	0x00036850
        /*08b0*/ 	.short	0x010a
        /*08b2*/ 	.byte	0x3f
	.zero		1


	//   ....[55]....
        /*08b4*/ 	.word	0x00011ae0
        /*08b8*/ 	.word	0x00000008
        /*08bc*/ 	.word	0x00036840
        /*08c0*/ 	.short	0x010a
        /*08c2*/ 	.byte	0x3f
	.zero		1


	//   ....[56]....
        /*08c4*/ 	.word	0x00011b60
        /*08c8*/ 	.word	0x00000008
        /*08cc*/ 	.word	0x00036820
        /*08d0*/ 	.short	0x010a
        /*08d2*/ 	.byte	0x3f
	.zero		1


	//   ....[57]....
        /*08d4*/ 	.word	0x00011bb0
        /*08d8*/ 	.word	0x00000002
        /*08dc*/ 	.word	0x00036840
        /*08e0*/ 	.short	0x010a
        /*08e2*/ 	.byte	0x3f
	.zero		1


	//   ....[58]....
        /*08e4*/ 	.word	0x00011c00
        /*08e8*/ 	.word	0x00000003
        /*08ec*/ 	.word	0x00000060
        /*08f0*/ 	.short	0x010a
        /*08f2*/ 	.byte	0x3f
	.zero		1


	//   ....[59]....
        /*08f4*/ 	.word	0x00011c50
        /*08f8*/ 	.word	0x00000002
        /*08fc*/ 	.word	0x00036840
        /*0900*/ 	.short	0x010a
        /*0902*/ 	.byte	0x3f
	.zero		1


	//   ....[60]....
        /*0904*/ 	.word	0x00011ca0
        /*0908*/ 	.word	0x00000002
        /*090c*/ 	.word	0x00000060
        /*0910*/ 	.short	0x010a
        /*0912*/ 	.byte	0x3f
	.zero		1


	//   ....[61]....
        /*0914*/ 	.word	0x00011cf0
        /*0918*/ 	.word	0x00000002
        /*091c*/ 	.word	0x00036840
        /*0920*/ 	.short	0x010a
        /*0922*/ 	.byte	0x3f
	.zero		1


	//   ....[62]....
        /*0924*/ 	.word	0x00011d40
        /*0928*/ 	.word	0x00000002
        /*092c*/ 	.word	0x00000060
        /*0930*/ 	.short	0x010a
        /*0932*/ 	.byte	0x3f
	.zero		1


	//   ....[63]....
        /*0934*/ 	.word	0x00011d90
        /*0938*/ 	.word	0x00000003
        /*093c*/ 	.word	0x00036860
        /*0940*/ 	.short	0x010a
        /*0942*/ 	.byte	0x3f
	.zero		1


	//   ....[64]....
        /*0944*/ 	.word	0x00012740
        /*0948*/ 	.word	0x00000000
        /*094c*/ 	.word	0x00036820
        /*0950*/ 	.short	0x010a
        /*0952*/ 	.byte	0x3f
	.zero		1


	//   ....[65]....
        /*0954*/ 	.word	0x000128e0
        /*0958*/ 	.word	0x00000006
        /*095c*/ 	.word	0x00000000
        /*0960*/ 	.short	0x010a
        /*0962*/ 	.byte	0x3f
	.zero		1


	//   ....[66]....
        /*0964*/ 	.word	0x00012930
        /*0968*/ 	.word	0x00000007
        /*096c*/ 	.word	0x00000000
        /*0970*/ 	.short	0x010a
        /*0972*/ 	.byte	0x3f
	.zero		1


	//   ....[67]....
        /*0974*/ 	.word	0x00012980
        /*0978*/ 	.word	0x00000004
        /*097c*/ 	.word	0x00000000
        /*0980*/ 	.short	0x010a
        /*0982*/ 	.byte	0x3f
	.zero		1


	//----- nvinfo : EIATTR_NUM_MBARRIERS
	.align		4
.L_711:
        /*0984*/ 	.byte	0x03, 0x38
        /*0986*/ 	.short	0x0016


	//----- nvinfo : EIATTR_EXIT_INSTR_OFFSETS
	.align		4
        /*0988*/ 	.byte	0x04, 0x1c
        /*098a*/ 	.short	(.L_713 - .L_712)


	//   ....[0]....
.L_712:
        /*098c*/ 	.word	0x00000a60


	//   ....[1]....
        /*0990*/ 	.word	0x0000ca20


	//   ....[2]....
        /*0994*/ 	.word	0x0000ca80


	//   ....[3]....
        /*0998*/ 	.word	0x000117f0


	//----- nvinfo : EIATTR_MAX_THREADS
	.align		4
.L_713:
        /*099c*/ 	.byte	0x04, 0x05
        /*099e*/ 	.short	(.L_715 - .L_714)
.L_714:
        /*09a0*/ 	.word	0x00000180
        /*09a4*/ 	.word	0x00000001
        /*09a8*/ 	.word	0x00000001


	//----- nvinfo : EIATTR_CRS_STACK_SIZE
	.align		4
.L_715:
        /*09ac*/ 	.byte	0x04, 0x1e
        /*09ae*/ 	.short	(.L_717 - .L_716)
.L_716:
        /*09b0*/ 	.word	0x00000000


	//----- nvinfo : EIATTR_CBANK_PARAM_SIZE
	.align		4
.L_717:
        /*09b4*/ 	.byte	0x03, 0x19
        /*09b6*/ 	.short	0x0a70


	//----- nvinfo : EIATTR_PARAM_CBANK
	.align		4
        /*09b8*/ 	.byte	0x04, 0x0a
        /*09ba*/ 	.short	(.L_719 - .L_718)
	.align		4
.L_718:
        /*09bc*/ 	.word	index@(.nv.constant0._ZN7cutlass13device_kernelIN5flash11enable_sm90INS1_16FlashAttnFwdSm90INS1_25CollectiveMainloopFwdSm90ILi2EN4cute5tupleIJNS5_1CILi1EEES8_S8_EEENS6_IJNS7_ILi128EEENS7_ILi112EEENS7_ILi192EEEEEELi192ENS_10bfloat16_tEfNS_4arch4Sm90ELb0ELb0ELb0ELb1ELb0ELb0ELb0ELb1ELb1ELb0ELb0ELb0EEENS1_21CollectiveEpilogueFwdINS6_IJSA_SC_SB_EEES9_SE_SG_Li256ELb1ELb0ELb0ELb0EEENS1_36VarlenDynamicPersistentTileSchedulerILi128ELi112ELi256ELi32ELb0ELb0ELb1ELb0ELb1ELb1EEEEEEEEEvNT_6ParamsE)
        /*09c0*/ 	.short	0x0210
        /*09c2*/ 	.short	0x0a70


	//----- nvinfo : EIATTR_SW_WAR
	.align		4
.L_719:
        /*09c4*/ 	.byte	0x04, 0x36
        /*09c6*/ 	.short	(.L_721 - .L_720)
.L_720:
        /*09c8*/ 	.word	0x00000008
.L_721:


//--------------------- .nv.info._ZN7cutlass13device_kernelIN5flash11enable_sm90INS1_16FlashAttnFwdSm90INS1_25CollectiveMainloopFwdSm90ILi2EN4cute5tupleIJNS5_1CILi1EEES8_S8_EEENS6_IJNS7_ILi128EEENS7_ILi112EEENS7_ILi192EEEEEELi192ENS_10bfloat16_tEfNS_4arch4Sm90ELb0ELb0ELb0ELb1ELb0ELb1ELb0ELb1ELb1ELb0ELb0ELb0EEENS1_21CollectiveEpilogueFwdINS6_IJSA_SC_SB_EEES9_SE_SG_Li256ELb1ELb0ELb0ELb0EEENS1_36VarlenDynamicPersistentTileSchedulerILi128ELi112ELi256ELi32ELb0ELb0ELb1ELb0ELb1ELb1EEEEEEEEEvNT_6ParamsE --------------------------
	.section	.nv.info._ZN7cutlass13device_kernelIN5flash11enable_sm90INS1_16FlashAttnFwdSm90INS1_25CollectiveMainloopFwdSm90ILi2EN4cute5tupleIJNS5_1CILi1EEES8_S8_EEENS6_IJNS7_ILi128EEENS7_ILi112EEENS7_ILi192EEEEEELi192ENS_10bfloat16_tEfNS_4arch4Sm90ELb0ELb0ELb0ELb1ELb0ELb1ELb0ELb1ELb1ELb0ELb0ELb0EEENS1_21CollectiveEpilogueFwdINS6_IJSA_SC_SB_EEES9_SE_SG_Li256ELb1ELb0ELb0ELb0EEENS1_36VarlenDynamicPersistentTileSchedulerILi128ELi112ELi256ELi32ELb0ELb0ELb1ELb0ELb1ELb1EEEEEEEEEvNT_6ParamsE,"",@"SHT_CUDA_INFO"
	.sectionflags	@""
	.align	4


	//----- nvinfo : EIATTR_CUDA_API_VERSION
	.align		4
        /*0000*/ 	.byte	0x04, 0x37
        /*0002*/ 	.short	(.L_723 - .L_722)
.L_722:
        /*0004*/ 	.word	0x00000082


	//----- nvinfo : EIATTR_KPARAM_INFO
	.align		4
.L_723:
        /*0008*/ 	.byte	0x04, 0x17
        /*000a*/ 	.short	(.L_725 - .L_724)
.L_724:
        /*000c*/ 	.word	0x00000000
        /*0010*/ 	.short	0x0000
        /*0012*/ 	.short	0x0070
        /*0014*/ 	.byte	0x00, 0xf0, 0x01, 0x28


	//----- nvinfo : EIATTR_SPARSE_MMA_MASK
	.align		4
.L_725:
        /*0018*/ 	.byte	0x03, 0x50
        /*001a*/ 	.short	0x0000


	//----- nvinfo : EIATTR_MAXREG_COUNT
	.align		4
        /*001c*/ 	.byte	0x03, 0x1b
        /*001e*/ 	.short	0x00a8


	//----- nvinfo : EIATTR_NUM_BARRIERS
	.align		4
        /*0020*/ 	.byte	0x02, 0x4c
        /*0022*/ 	.byte	0x10
	.zero		1


	//----- nvinfo : EIATTR_EXTERNS
	.align		4
        /*0024*/ 	.byte	0x04, 0x0f
        /*0026*/ 	.short	(.L_727 - .L_726)


	//   ....[0]....
	.align		4
.L_726:
        /*0028*/ 	.word	index@(__assertfail)


	//----- nvinfo : EIATTR_ANNOTATIONS
	.align		4
.L_727:
        /*002c*/ 	.byte	0x04, 0x55
        /*002e*/ 	.short	(.L_729 - .L_728)


	//   ....[0]....
.L_728:
        /* <DEDUP_REMOVED lines=74> */


	//----- nvinfo : EIATTR_MERCURY_ISA_VERSION
	.align		4
.L_729:
        /*04c0*/ 	.byte	0x03, 0x5f
        /*04c2*/ 	.short	0x0101


	//----- nvinfo : EIATTR_UNUSED_LOAD_BYTE_OFFSET
	.align		4
        /*04c4*/ 	.byte	0x04, 0x44
        /*04c6*/ 	.short	(.L_731 - .L_730)


	//   ....[0]....
.L_730:
        /*04c8*/ 	.word	0x00000ae0
        /*04cc*/ 	.word	0x0000fff0


	//   ....[1]....
        /*04d0*/ 	.word	0x0001be80
        /*04d4*/ 	.word	0x0000fff0


	//----- nvinfo : EIATTR_INT_WARP_WIDE_INSTR_OFFSETS
	.align		4
.L_731:
        /*04d8*/ 	.byte	0x04, 0x31
        /*04da*/ 	.short	(.L_733 - .L_732)


	//   ....[0]....
.L_732:
        /*04dc*/ 	.word	0x000001c0


	//   ....[1]....
        /*04e0*/ 	.word	0x00000200


	//   ....[2]....
        /*04e4*/ 	.word	0x00000270


	//   ....[3]....
        /*04e8*/ 	.word	0x000201b0


	//   ....[4]....
        /*04ec*/ 	.word	0x00020240


	//   ....[5]....
        /*04f0*/ 	.word	0x000206c0


	//   ....[6]....
        /*04f4*/ 	.word	0x000206f0


	//   ....[7]....
        /*04f8*/ 	.word	0x00020900


	//   ....[8]....
        /*04fc*/ 	.word	0x000209f0


	//   ....[9]....
        /*0500*/ 	.word	0x00022ed0


	//   ....[10]....
        /*0504*/ 	.word	0x00022f60


	//----- nvinfo : EIATTR_COOP_GROUP_MASK_REGIDS
	.align		4
.L_733:
        /*0508*/ 	.byte	0x04, 0x29
        /*050a*/ 	.short	(.L_735 - .L_734)


	//   ....[0]....
.L_734:
        /*050c*/ 	.word	0xffffffff


	//   ....[1]....
        /*0510*/ 	.word	0xffffffff


	//   ....[2]....
        /*0514*/ 	.word	0xffffffff


	//   ....[3]....
        /*0518*/ 	.word	0xffffffff


	//   ....[4]....
        /*051c*/ 	.word	0xffffffff


	//   ....[5]....
        /*0520*/ 	.word	0xffffffff


	//   ....[6]....
        /*0524*/ 	.word	0xffffffff


	//   ....[7]....
        /*0528*/ 	.word	0xffffffff


	//   ....[8]....
        /*052c*/ 	.word	0xffffffff


	//   ....[9]....
        /*0530*/ 	.word	0xffffffff


	//   ....[10]....
        /*0534*/ 	.word	0xffffffff


	//   ....[11]....
        /*0538*/ 	.word	0xffffffff


	//   ....[12]....
        /*053c*/ 	.word	0xffffffff


	//   ....[13]....
        /*0540*/ 	.word	0xffffffff


	//   ....[14]....
        /*0544*/ 	.word	0xffffffff


	//   ....[15]....
        /*0548*/ 	.word	0xffffffff


	//   ....[16]....
        /*054c*/ 	.word	0xffffffff


	//   ....[17]....
        /*0550*/ 	.word	0xffffffff


	//   ....[18]....
        /*0554*/ 	.word	0xffffffff


	//   ....[19]....
        /*0558*/ 	.word	0xffffffff


	//   ....[20]....
        /*055c*/ 	.word	0xffffffff


	//   ....[21]....
        /*0560*/ 	.word	0xffffffff


	//   ....[22]....
        /*0564*/ 	.word	0xffffffff


	//   ....[23]....
        /*0568*/ 	.word	0xffffffff


	//   ....[24]....
        /*056c*/ 	.word	0xffffffff


	//   ....[25]....
        /*0570*/ 	.word	0xffffffff


	//   ....[26]....
        /*0574*/ 	.word	0xffffffff


	//   ....[27]....
        /*0578*/ 	.word	0xffffffff


	//   ....[28]....
        /*057c*/ 	.word	0xffffffff


	//   ....[29]....
        /*0580*/ 	.word	0xffffffff


	//   ....[30]....
        /*0584*/ 	.word	0xffffffff


	//   ....[31]....
        /*0588*/ 	.word	0xffffffff


	//   ....[32]....
        /*058c*/ 	.word	0xffffffff


	//   ....[33]....
        /*0590*/ 	.word	0xffffffff


	//   ....[34]....
        /*0594*/ 	.word	0xffffffff


	//   ....[35]....
        /*0598*/ 	.word	0xffffffff


	//   ....[36]....
        /*059c*/ 	.word	0xffffffff


	//   ....[37]....
        /*05a0*/ 	.word	0xffffffff


	//   ....[38]....
        /*05a4*/ 	.word	0xffffffff


	//   ....[39]....
        /*05a8*/ 	.word	0xffffffff


	//   ....[40]....
        /*05ac*/ 	.word	0xffffffff


	//   ....[41]....
        /*05b0*/ 	.word	0xffffffff


	//   ....[42]....
        /*05b4*/ 	.word	0xffffffff


	//   ....[43]....
        /*05b8*/ 	.word	0xffffffff


	//   ....[44]....
        /*05bc*/ 	.word	0xffffffff


	//   ....[45]....
        /*05c0*/ 	.word	0xffffffff


	//   ....[46]....
        /*05c4*/ 	.word	0xffffffff


	//   ....[47]....
        /*05c8*/ 	.word	0xffffffff


	//   ....[48]....
        /*05cc*/ 	.word	0xffffffff


	//   ....[49]....
        /*05d0*/ 	.word	0xffffffff


	//   ....[50]....
        /*05d4*/ 	.word	0xffffffff


	//   ....[51]....
        /*05d8*/ 	.word	0xffffffff


	//   ....[52]....
        /*05dc*/ 	.word	0xffffffff


	//   ....[53]....
        /*05e0*/ 	.word	0xffffffff


	//   ....[54]....
        /*05e4*/ 	.word	0x0500000f


	//   ....[55]....
        /*05e8*/ 	.word	0x0500000f


	//   ....[56]....
        /*05ec*/ 	.word	0x0500000f


	//   ....[57]....
        /*05f0*/ 	.word	0x0500000f


	//   ....[58]....
        /*05f4*/ 	.word	0x0500000f


	//   ....[59]....
        /*05f8*/ 	.word	0x0500000f


	//   ....[60]....
        /*05fc*/ 	.word	0x0500000f


	//   ....[61]....
        /*0600*/ 	.word	0x0500000f


	//   ....[62]....
        /*0604*/ 	.word	0x0500000f


	//   ....[63]....
        /*0608*/ 	.word	0x0500000f


	//   ....[64]....
        /*060c*/ 	.word	0x0500000f


	//   ....[65]....
        /*0610*/ 	.word	0x0500000f


	//   ....[66]....
        /*0614*/ 	.word	0x0500000f


	//   ....[67]....
        /*0618*/ 	.word	0x0500000f


	//   ....[68]....
        /*061c*/ 	.word	0x0500000f


	//   ....[69]....
        /*0620*/ 	.word	0x0500000f


	//   ....[70]....
        /*0624*/ 	.word	0x0500000f


	//   ....[71]....
        /*0628*/ 	.word	0x0500000f


	//   ....[72]....
        /*062c*/ 	.word	0x0500000f


	//   ....[73]....
        /*0630*/ 	.word	0x0500000f


	//   ....[74]....
        /*0634*/ 	.word	0x0500000f


	//   ....[75]....
        /*0638*/ 	.word	0x0500000f


	//   ....[76]....
        /*063c*/ 	.word	0x0500000f


	//   ....[77]....
        /*0640*/ 	.word	0x0500000f


	//   ....[78]....
        /*0644*/ 	.word	0x0500000f


	//   ....[79]....
        /*0648*/ 	.word	0x0500000f


	//   ....[80]....
        /*064c*/ 	.word	0x0500000f


	//   ....[81]....
        /*0650*/ 	.word	0x0500000f


	//----- nvinfo : EIATTR_COOP_GROUP_INSTR_OFFSETS
	.align		4
.L_735:
        /*0654*/ 	.byte	0x04, 0x28
        /*0656*/ 	.short	(.L_737 - .L_736)


	//   ....[0]....
.L_736:
        /*0658*/ 	.word	0x00000060


	//   ....[1]....
        /*065c*/ 	.word	0x000001d0


	//   ....[2]....
        /*0660*/ 	.word	0x00000220


	//   ....[3]....
        /*0664*/ 	.word	0x00000450


	//   ....[4]....
        /*0668*/ 	.word	0x000005b0


	//   ....[5]....
        /*066c*/ 	.word	0x000006d0


	//   ....[6]....
        /*0670*/ 	.word	0x00000830


	//   ....[7]....
        /*0674*/ 	.word	0x0000afb0


	//   ....[8]....
        /*0678*/ 	.word	0x00014590


	//   ....[9]....
        /*067c*/ 	.word	0x00014620


	//   ....[10]....
        /*0680*/ 	.word	0x000148b0


	//   ....[11]....
        /*0684*/ 	.word	0x000148d0


	//   ....[12]....
        /*0688*/ 	.word	0x00019ac0


	//   ....[13]....
        /*068c*/ 	.word	0x00019af0


	//   ....[14]....
        /*0690*/ 	.word	0x00019eb0


	//   ....[15]....
        /*0694*/ 	.word	0x00019ed0


	//   ....[16]....
        /*0698*/ 	.word	0x0001b630


	//   ....[17]....
        /*069c*/ 	.word	0x0001b640


	//   ....[18]....
        /*06a0*/ 	.word	0x0001b680


	//   ....[19]....
        /*06a4*/ 	.word	0x0001b690


	//   ....[20]....
        /*06a8*/ 	.word	0x0001e220


	//   ....[21]....
        /*06ac*/ 	.word	0x0001e3b0


	//   ....[22]....
        /*06b0*/ 	.word	0x0001e3e0


	//   ....[23]....
        /*06b4*/ 	.word	0x0001e420


	//   ....[24]....
        /*06b8*/ 	.word	0x0001e480


	//   ....[25]....
        /*06bc*/ 	.word	0x0001e4e0


	//   ....[26]....
        /*06c0*/ 	.word	0x0001e530


	//   ....[27]....
        /*06c4*/ 	.word	0x0001e6e0


	//   ....[28]....
        /*06c8*/ 	.word	0x0001e740


	//   ....[29]....
        /*06cc*/ 	.word	0x0001e780


	//   ....[30]....
        /*06d0*/ 	.word	0x0001e7c0


	//   ....[31]....
        /*06d4*/ 	.word	0x0001e7f0


	//   ....[32]....
        /*06d8*/ 	.word	0x0001e820


	//   ....[33]....
        /*06dc*/ 	.word	0x0001e8c0


	//   ....[34]....
        /*06e0*/ 	.word	0x0001e8f0


	//   ....[35]....
        /*06e4*/ 	.word	0x0001e980


	//   ....[36]....
        /*06e8*/ 	.word	0x00023410


	//   ....[37]....
        /*06ec*/ 	.word	0x00023420


	//   ....[38]....
        /*06f0*/ 	.word	0x00023530


	//   ....[39]....
        /*06f4*/ 	.word	0x00023590


	//   ....[40]....
        /*06f8*/ 	.word	0x000235d0


	//   ....[41]....
        /*06fc*/ 	.word	0x00023610


	//   ....[42]....
        /*0700*/ 	.word	0x00023640


	//   ....[43]....
        /*0704*/ 	.word	0x00023670


	//   ....[44]....
        /*0708*/ 	.word	0x00023800


	//   ....[45]....
        /*070c*/ 	.word	0x00023860


	//   ....[46]....
        /*0710*/ 	.word	0x000238a0


	//   ....[47]....
        /*0714*/ 	.word	0x000238e0


	//   ....[48]....
        /*0718*/ 	.word	0x00023910


	//   ....[49]....
        /*071c*/ 	.word	0x00023940


	//   ....[50]....
        /*0720*/ 	.word	0x00023a00


	//   ....[51]....
        /*0724*/ 	.word	0x00023a20


	//   ....[52]....
        /*0728*/ 	.word	0x00023a90


	//   ....[53]....
        /*072c*/ 	.word	0x00023ee0


	//   ....[54]....
        /*0730*/ 	.word	0x00024340


	//   ....[55]....
        /*0734*/ 	.word	0x000243e0


	//   ....[56]....
        /*0738*/ 	.word	0x00024480


	//   ....[57]....
        /*073c*/ 	.word	0x00024520


	//   ....[58]....
        /*0740*/ 	.word	0x00024610


	//   ....[59]....
        /*0744*/ 	.word	0x000246b0


	//   ....[60]....
        /*0748*/ 	.word	0x00024750


	//   ....[61]....
        /*074c*/ 	.word	0x000247f0


	//   ....[62]....
        /*0750*/ 	.word	0x00024a50


	//   ....[63]....
        /*0754*/ 	.word	0x00024d30


	//   ....[64]....
        /*0758*/ 	.word	0x00025150


	//   ....[65]....
        /*075c*/ 	.word	0x000251e0


	//   ....[66]....
        /*0760*/ 	.word	0x00025280


	//   ....[67]....
        /*0764*/ 	.word	0x00025330


	//   ....[68]....
        /*0768*/ 	.word	0x000253b0


	//   ....[69]....
        /*076c*/ 	.word	0x00025430


	//   ....[70]....
        /*0770*/ 	.word	0x000254b0


	//   ....[71]....
        /*0774*/ 	.word	0x00025530


	//   ....[72]....
        /*0778*/ 	.word	0x000255c0


	//   ....[73]....
        /*077c*/ 	.word	0x00025680


	//   ....[74]....
        /*0780*/ 	.word	0x00025700


	//   ....[75]....
        /*0784*/ 	.word	0x00025780


	//   ....[76]....
        /*0788*/ 	.word	0x00025800


	//   ....[77]....
        /*078c*/ 	.word	0x00025880


	//   ....[78]....
        /*0790*/ 	.word	0x000258f0


	//   ....[79]....
        /*0794*/ 	.word	0x00025990


	//   ....[80]....
        /*0798*/ 	.word	0x00025a20


	//   ....[81]....
        /*079c*/ 	.word	0x00025b40


	//----- nvinfo : EIATTR_REG_RECONFIG
	.align		4
.L_737:
        /*07a0*/ 	.byte	0x01, 0x54
	.zero		2


	//----- nvinfo : EIATTR_SYSCALL_OFFSETS
	.align		4
        /*07a4*/ 	.byte	0x04, 0x46
        /*07a6*/ 	.short	(.L_739 - .L_738)


	//   ....[0]....
.L_738:
        /*07a8*/ 	.word	0x000019b0


	//   ....[1]....
        /*07ac*/ 	.word	0x00001b00


	//   ....[2]....
        /*07b0*/ 	.word	0x0000b150


	//   ....[3]....
        /*07b4*/ 	.word	0x0000b5f0


	//   ....[4]....
        /*07b8*/ 	.word	0x000203d0


	//   ....[5]....
        /*07bc*/ 	.word	0x00020510


	//   ....[6]....
        /*07c0*/ 	.word	0x00020610


	//----- nvinfo : EIATTR_MBARRIER_INSTR_OFFSETS
	.align		4
.L_739:
        /*07c4*/ 	.byte	0x04, 0x39
        /*07c6*/ 	.short	(.L_741 - .L_740)


	//   ....[0]....
.L_740:
        /*07c8*/ 	.word	0x00000300
        /*07cc*/ 	.word	0x000000ff
        /*07d0*/ 	.word	0x00036800
        /*07d4*/ 	.short	0x0100
        /*07d6*/ 	.byte	0x08
	.zero		1


	//   ....[1]....
        /*07d8*/ 	.word	0x00000310
        /*07dc*/ 	.word	0x000000ff
        /*07e0*/ 	.word	0x00036820
        /*07e4*/ 	.short	0x0100
        /*07e6*/ 	.byte	0x08
	.zero		1


	//   ....[2]....
        /*07e8*/ 	.word	0x00000400
        /*07ec*/ 	.word	0x000000ff
        /*07f0*/ 	.word	0x00036830
        /*07f4*/ 	.short	0x0100
        /*07f6*/ 	.byte	0x08
	.zero		1


	//   ....[3]....
        /*07f8*/ 	.word	0x00000410
        /*07fc*/ 	.word	0x000000ff
        /*0800*/ 	.word	0x00036840
        /*0804*/ 	.short	0x0100
        /*0806*/ 	.byte	0x08
	.zero		1


	//   ....[4]....
        /*0808*/ 	.word	0x00000420
        /*080c*/ 	.word	0x000000ff
        /*0810*/ 	.word	0x00036838
        /*0814*/ 	.short	0x0100
        /*0816*/ 	.byte	0x08
	.zero		1


	//   ....[5]....
        /*0818*/ 	.word	0x00000430
        /*081c*/ 	.word	0x000000ff
        /*0820*/ 	.word	0x00036848
        /*0824*/ 	.short	0x0100
        /*0826*/ 	.byte	0x08
	.zero		1


	//   ....[6]....
        /*0828*/ 	.word	0x00000560
        /*082c*/ 	.word	0x000000ff
        /*0830*/ 	.word	0x00036850
        /*0834*/ 	.short	0x0100
        /*0836*/ 	.byte	0x08
	.zero		1


	//   ....[7]....
        /*0838*/ 	.word	0x00000570
        /*083c*/ 	.word	0x000000ff
        /*0840*/ 	.word	0x00036860
        /*0844*/ 	.short	0x0100
        /*0846*/ 	.byte	0x08
	.zero		1


	//   ....[8]....
        /*0848*/ 	.word	0x00000580
        /*084c*/ 	.word	0x000000ff
        /*0850*/ 	.word	0x00036858
        /*0854*/ 	.short	0x0100
        /*0856*/ 	.byte	0x08
	.zero		1


	//   ....[9]....
        /*0858*/ 	.word	0x00000590
        /*085c*/ 	.word	0x000000ff
        /*0860*/ 	.word	0x00036868
        /*0864*/ 	.short	0x0100
        /*0866*/ 	.byte	0x08
	.zero		1


	//   ....[10]....
        /*0868*/ 	.word	0x00000680
        /*086c*/ 	.word	0x000000ff
        /*0870*/ 	.word	0x00036870
        /*0874*/ 	.short	0x0100
        /*0876*/ 	.byte	0x06
	.zero		1


	//   ....[11]....
        /*0878*/ 	.word	0x00000690
        /*087c*/ 	.word	0x000000ff
        /*0880*/ 	.word	0x00036880
        /*0884*/ 	.short	0x0100
        /*0886*/ 	.byte	0x06
	.zero		1


	//   ....[12]....
        /*0888*/ 	.word	0x000006a0
        /*088c*/ 	.word	0x000000ff
        /*0890*/ 	.word	0x00036878
        /*0894*/ 	.short	0x0100
        /*0896*/ 	.byte	0x06
	.zero		1


	//   ....[13]....
        /*0898*/ 	.word	0x000006b0
        /*089c*/ 	.word	0x000000ff
        /*08a0*/ 	.word	0x00036888
        /*08a4*/ 	.short	0x0100
        /*08a6*/ 	.byte	0x06
	.zero		1


	//   ....[14]....
        /*08a8*/ 	.word	0x000007e0
        /*08ac*/ 	.word	0x000000ff
        /*08b0*/ 	.word	0x00036890
        /*08b4*/ 	.short	0x0100
        /*08b6*/ 	.byte	0x08
	.zero		1


	//   ....[15]....
        /*08b8*/ 	.word	0x000007f0
        /*08bc*/ 	.word	0x000000ff
        /*08c0*/ 	.word	0x000368a0
        /*08c4*/ 	.short	0x0100
        /*08c6*/ 	.byte	0x08
	.zero		1


	//   ....[16]....
        /*08c8*/ 	.word	0x00000800
        /*08cc*/ 	.word	0x000000ff
        /*08d0*/ 	.word	0x00036898
        /*08d4*/ 	.short	0x0100
        /*08d6*/ 	.byte	0x08
	.zero		1


	//   ....[17]....
        /*08d8*/ 	.word	0x00000810
        /*08dc*/ 	.word	0x000000ff
        /*08e0*/ 	.word	0x000368a8
        /*08e4*/ 	.short	0x0100
        /*08e6*/ 	.byte	0x08
	.zero		1


	//   ....[18]....
        /*08e8*/ 	.word	0x00000940
        /*08ec*/ 	.word	0x000000ff
        /*08f0*/ 	.word	0x000368b0
        /*08f4*/ 	.short	0x0100
        /*08f6*/ 	.byte	0x08
	.zero		1


	//   ....[19]....
        /*08f8*/ 	.word	0x00000950
        /*08fc*/ 	.word	0x000000ff
        /*0900*/ 	.word	0x000368c0
        /*0904*/ 	.short	0x0100
        /*0906*/ 	.byte	0x08
	.zero		1


	//   ....[20]....
        /*0908*/ 	.word	0x00000960
        /*090c*/ 	.word	0x000000ff
        /*0910*/ 	.word	0x000368b8
        /*0914*/ 	.short	0x0100
        /*0916*/ 	.byte	0x08
	.zero		1


	//   ....[21]....
        /*0918*/ 	.word	0x00000970
        /*091c*/ 	.word	0x000000ff
        /*0920*/ 	.word	0x000368c8
        /*0924*/ 	.short	0x0100
        /*0926*/ 	.byte	0x08
	.zero		1


	//   ....[22]....
        /*0928*/ 	.word	0x00003850
        /*092c*/ 	.word	0x0000002b
        /*0930*/ 	.word	0x00036890
        /*0934*/ 	.short	0x010a
        /*0936*/ 	.byte	0x3f
	.zero		1


	//   ....[23]....
        /*0938*/ 	.word	0x00006e00
        /*093c*/ 	.word	0x0000002b
        /*0940*/ 	.word	0x00036890
        /*0944*/ 	.short	0x010a
        /*0946*/ 	.byte	0x3f
	.zero		1


	//   ....[24]....
        /*0948*/ 	.word	0x0000a0a0
        /*094c*/ 	.word	0x0000002b
        /*0950*/ 	.word	0x00036890
        /*0954*/ 	.short	0x010a
        /*0956*/ 	.byte	0x3f
	.zero		1


	//   ....[25]....
        /*0958*/ 	.word	0x0000a470
        /*095c*/ 	.word	0x0000002c
        /*0960*/ 	.word	0x00000000
        /*0964*/ 	.short	0x0101
        /*0966*/ 	.byte	0x3f
	.zero		1


	//   ....[26]....
        /*0968*/ 	.word	0x0000a4b0
        /*096c*/ 	.word	0x0000002b
        /*0970*/ 	.word	0x000368b0
        /*0974*/ 	.short	0x010a
        /*0976*/ 	.byte	0x3f
	.zero		1


	//   ....[27]....
        /*0978*/ 	.word	0x0000ab20
        /*097c*/ 	.word	0x0000002b
        /*0980*/ 	.word	0x00000000
        /*0984*/ 	.short	0x0101
        /*0986*/ 	.byte	0x3f
	.zero		1


	//   ....[28]....
        /*0988*/ 	.word	0x0000b1d0
        /*098c*/ 	.word	0x00000012
        /*0990*/ 	.word	0x00036800
        /*0994*/ 	.short	0x010a
        /*0996*/ 	.byte	0x3f
	.zero		1


	//   ....[29]....
        /*0998*/ 	.word	0x0000b220
        /*099c*/ 	.word	0x00000012
        /*09a0*/ 	.word	0x00036800
        /*09a4*/ 	.short	0x010a
        /*09a6*/ 	.byte	0x3f
	.zero		1


	//   ....[30]....
        /*09a8*/ 	.word	0x0000be40
        /*09ac*/ 	.word	0x00000012
        /*09b0*/ 	.word	0x00036800
        /*09b4*/ 	.short	0x010a
        /*09b6*/ 	.byte	0x3f
	.zero		1


	//   ....[31]....
        /*09b8*/ 	.word	0x0000e6c0
        /*09bc*/ 	.word	0x00000012
        /*09c0*/ 	.word	0x00036800
        /*09c4*/ 	.short	0x010a
        /*09c6*/ 	.byte	0x3f
	.zero		1


	//   ....[32]....
        /*09c8*/ 	.word	0x00010b70
        /*09cc*/ 	.word	0x00000003
        /*09d0*/ 	.word	0x00036830
        /*09d4*/ 	.short	0x010a
        /*09d6*/ 	.byte	0x3f
	.zero		1


	//   ....[33]....
        /*09d8*/ 	.word	0x00010bf0
        /*09dc*/ 	.word	0x00000003
        /*09e0*/ 	.word	0x00036830
        /*09e4*/ 	.short	0x010a
        /*09e6*/ 	.byte	0x3f
	.zero		1


	//   ....[34]....
        /*09e8*/ 	.word	0x00014ef0
        /*09ec*/ 	.word	0x00000003
        /*09f0*/ 	.word	0x00000000
        /*09f4*/ 	.short	0x0101
        /*09f6*/ 	.byte	0x3f
	.zero		1


	//   ....[35]....
        /*09f8*/ 	.word	0x00015f60
        /*09fc*/ 	.word	0x0000000d
        /*0a00*/ 	.word	0x00036830
        /*0a04*/ 	.short	0x010a
        /*0a06*/ 	.byte	0x3f
	.zero		1


	//   ....[36]....
        /*0a08*/ 	.word	0x00015fe0
        /*0a0c*/ 	.word	0x0000000d
        /*0a10*/ 	.word	0x00036830
        /*0a14*/ 	.short	0x010a
        /*0a16*/ 	.byte	0x3f
	.zero		1


	//   ....[37]....
        /*0a18*/ 	.word	0x00019650
        /*0a1c*/ 	.word	0x0000000b
        /*0a20*/ 	.word	0x00036850
        /*0a24*/ 	.short	0x010a
        /*0a26*/ 	.byte	0x3f
	.zero		1


	//   ....[38]....
        /*0a28*/ 	.word	0x000196a0
        /*0a2c*/ 	.word	0x0000000b
        /*0a30*/ 	.word	0x00036850
        /*0a34*/ 	.short	0x010a
        /*0a36*/ 	.byte	0x3f
	.zero		1


	//   ....[39]....
        /*0a38*/ 	.word	0x0001a5f0
        /*0a3c*/ 	.word	0x0000000f
        /*0a40*/ 	.word	0x00000000
        /*0a44*/ 	.short	0x0101
        /*0a46*/ 	.byte	0x3f
	.zero		1


	//   ....[40]....
        /*0a48*/ 	.word	0x0001a6b0
        /*0a4c*/ 	.word	0x0000000f
        /*0a50*/ 	.word	0x00000000
        /*0a54*/ 	.short	0x0101
        /*0a56*/ 	.byte	0x3f
	.zero		1


	//   ....[41]....
        /*0a58*/ 	.word	0x0001b230
        /*0a5c*/ 	.word	0x0000000b
        /*0a60*/ 	.word	0x00036850
        /*0a64*/ 	.short	0x010a
        /*0a66*/ 	.byte	0x3f
	.zero		1


	//   ....[42]....
        /*0a68*/ 	.word	0x0001b2d0
        /*0a6c*/ 	.word	0x0000000b
        /*0a70*/ 	.word	0x00036850
        /*0a74*/ 	.short	0x010a
        /*0a76*/ 	.byte	0x3f
	.zero		1


	//   ....[43]....
        /*0a78*/ 	.word	0x0001b810
        /*0a7c*/ 	.word	0x0000000c
        /*0a80*/ 	.word	0x00000000
        /*0a84*/ 	.short	0x0101
        /*0a86*/ 	.byte	0x3f
	.zero		1


	//   ....[44]....
        /*0a88*/ 	.word	0x0001d0c0
        /*0a8c*/ 	.word	0x00000000
        /*0a90*/ 	.word	0x00000000
        /*0a94*/ 	.short	0x0101
        /*0a96*/ 	.byte	0x3f
	.zero		1


	//   ....[45]....
        /*0a98*/ 	.word	0x0001f4e0
        /*0a9c*/ 	.word	0x00000009
        /*0aa0*/ 	.word	0x00036820
        /*0aa4*/ 	.short	0x010a
        /*0aa6*/ 	.byte	0x3f
	.zero		1


	//   ....[46]....
        /*0aa8*/ 	.word	0x0001f570
        /*0aac*/ 	.word	0x00000005
        /*0ab0*/ 	.word	0x000368a0
        /*0ab4*/ 	.short	0x010a
        /*0ab6*/ 	.byte	0x3f
	.zero		1


	//   ....[47]....
        /*0ab8*/ 	.word	0x0001f7f0
        /*0abc*/ 	.word	0x00000005
        /*0ac0*/ 	.word	0x000368c0
        /*0ac4*/ 	.short	0x010a
        /*0ac6*/ 	.byte	0x3f
	.zero		1


	//   ....[48]....
        /*0ac8*/ 	.word	0x0001fb90
        /*0acc*/ 	.word	0x00000006
        /*0ad0*/ 	.word	0x000368a0
        /*0ad4*/ 	.short	0x010a
        /*0ad6*/ 	.byte	0x3f
	.zero		1


	//   ....[49]....
        /*0ad8*/ 	.word	0x0001fdf0
        /*0adc*/ 	.word	0x00000006
        /*0ae0*/ 	.word	0x000368c0
        /*0ae4*/ 	.short	0x010a
        /*0ae6*/ 	.byte	0x3f
	.zero		1


	//   ....[50]....
        /*0ae8*/ 	.word	0x00020d50
        /*0aec*/ 	.word	0x00000006
        /*0af0*/ 	.word	0x00036840
        /*0af4*/ 	.short	0x010a
        /*0af6*/ 	.byte	0x3f
	.zero		1


	//   ....[51]....
        /*0af8*/ 	.word	0x00021310
        /*0afc*/ 	.word	0x00000007
        /*0b00*/ 	.word	0x00036820
        /*0b04*/ 	.short	0x010a
        /*0b06*/ 	.byte	0x3f
	.zero		1


	//   ....[52]....
        /*0b08*/ 	.word	0x00021660
        /*0b0c*/ 	.word	0x00000008
        /*0b10*/ 	.word	0x00036840
        /*0b14*/ 	.short	0x010a
        /*0b16*/ 	.byte	0x3f
	.zero		1


	//   ....[53]....
        /*0b18*/ 	.word	0x00021960
        /*0b1c*/ 	.word	0x00000008
        /*0b20*/ 	.word	0x00036860
        /*0b24*/ 	.short	0x010a
        /*0b26*/ 	.byte	0x3f
	.zero		1


	//   ....[54]....
        /*0b28*/ 	.word	0x00021f80
        /*0b2c*/ 	.word	0x00000002
        /*0b30*/ 	.word	0x00036840
        /*0b34*/ 	.short	0x010a
        /*0b36*/ 	.byte	0x3f
	.zero		1


	//   ....[55]....
        /*0b38*/ 	.word	0x00022280
        /*0b3c*/ 	.word	0x00000002
        /*0b40*/ 	.word	0x00036860
        /*0b44*/ 	.short	0x010a
        /*0b46*/ 	.byte	0x3f
	.zero		1


	//   ....[56]....
        /*0b48*/ 	.word	0x00022810
        /*0b4c*/ 	.word	0x00000002
        /*0b50*/ 	.word	0x00036840
        /*0b54*/ 	.short	0x010a
        /*0b56*/ 	.byte	0x3f
	.zero		1


	//   ....[57]....
        /*0b58*/ 	.word	0x00022b00
        /*0b5c*/ 	.word	0x00000002
        /*0b60*/ 	.word	0x00036860
        /*0b64*/ 	.short	0x010a
        /*0b66*/ 	.byte	0x3f
	.zero		1


	//   ....[58]....
        /*0b68*/ 	.word	0x00023020
        /*0b6c*/ 	.word	0x00000003
        /*0b70*/ 	.word	0x00036860
        /*0b74*/ 	.short	0x010a
        /*0b76*/ 	.byte	0x3f
	.zero		1


	//   ....[59]....
        /*0b78*/ 	.word	0x00023e60
        /*0b7c*/ 	.word	0x00000000
        /*0b80*/ 	.word	0x00036820
        /*0b84*/ 	.short	0x010a
        /*0b86*/ 	.byte	0x3f
	.zero		1


	//   ....[60]....
        /*0b88*/ 	.word	0x00024030
        /*0b8c*/ 	.word	0x00000006
        /*0b90*/ 	.word	0x00000000
        /*0b94*/ 	.short	0x010a
        /*0b96*/ 	.byte	0x3f
	.zero		1


	//   ....[61]....
        /*0b98*/ 	.word	0x000240a0
        /*0b9c*/ 	.word	0x00000007
        /*0ba0*/ 	.word	0x00000000
        /*0ba4*/ 	.short	0x010a
        /*0ba6*/ 	.byte	0x3f
	.zero		1


	//   ....[62]....
        /*0ba8*/ 	.word	0x00024110
        /*0bac*/ 	.word	0x00000004
        /*0bb0*/ 	.word	0x00000000
        /*0bb4*/ 	.short	0x010a
        /*0bb6*/ 	.byte	0x3f
	.zero		1


	//   ....[63]....
        /*0bb8*/ 	.word	0x00024140
        /*0bbc*/ 	.word	0x00000003
        /*0bc0*/ 	.word	0x00000000
        /*0bc4*/ 	.short	0x010a
        /*0bc6*/ 	.byte	0x3f
	.zero		1


	//   ....[64]....
        /*0bc8*/ 	.word	0x000241a0
        /*0bcc*/ 	.word	0x0000002b
        /*0bd0*/ 	.word	0x00036890
        /*0bd4*/ 	.short	0x010a
        /*0bd6*/ 	.byte	0x3f
	.zero		1


	//   ....[65]....
        /*0bd8*/ 	.word	0x000241f0
        /*0bdc*/ 	.word	0x0000002b
        /*0be0*/ 	.word	0x00036890
        /*0be4*/ 	.short	0x010a
        /*0be6*/ 	.byte	0x3f
	.zero		1


	//   ....[66]....
        /*0be8*/ 	.word	0x00024240
        /*0bec*/ 	.word	0x0000002b
        /*0bf0*/ 	.word	0x00036890
        /*0bf4*/ 	.short	0x010a
        /*0bf6*/ 	.byte	0x3f
	.zero		1


	//   ....[67]....
        /*0bf8*/ 	.word	0x00024290
        /*0bfc*/ 	.word	0x0000002b
        /*0c00*/ 	.word	0x000368b0
        /*0c04*/ 	.short	0x010a
        /*0c06*/ 	.byte	0x3f
	.zero		1


	//   ....[68]....
        /*0c08*/ 	.word	0x00024560
        /*0c0c*/ 	.word	0x00000012
        /*0c10*/ 	.word	0x00036800
        /*0c14*/ 	.short	0x010a
        /*0c16*/ 	.byte	0x3f
	.zero		1


	//   ....[69]....
        /*0c18*/ 	.word	0x00024830
        /*0c1c*/ 	.word	0x00000012
        /*0c20*/ 	.word	0x00036800
        /*0c24*/ 	.short	0x010a
        /*0c26*/ 	.byte	0x3f
	.zero		1


	//   ....[70]....
        /*0c28*/ 	.word	0x00024880
        /*0c2c*/ 	.word	0x00000003
        /*0c30*/ 	.word	0x00036830
        /*0c34*/ 	.short	0x010a
        /*0c36*/ 	.byte	0x3f
	.zero		1


	//   ....[71]....
        /*0c38*/ 	.word	0x000248d0
        /*0c3c*/ 	.word	0x0000000d
        /*0c40*/ 	.word	0x00036830
        /*0c44*/ 	.short	0x010a
        /*0c46*/ 	.byte	0x3f
	.zero		1


	//   ....[72]....
        /*0c48*/ 	.word	0x00024920
        /*0c4c*/ 	.word	0x0000000b
        /*0c50*/ 	.word	0x00036850
        /*0c54*/ 	.short	0x010a
        /*0c56*/ 	.byte	0x3f
	.zero		1


	//   ....[73]....
        /*0c58*/ 	.word	0x00024970
        /*0c5c*/ 	.word	0x0000000b
        /*0c60*/ 	.word	0x00036850
        /*0c64*/ 	.short	0x010a
        /*0c66*/ 	.byte	0x3f
	.zero		1


	//   ....[74]....
        /*0c68*/ 	.word	0x00024b10
        /*0c6c*/ 	.word	0x00000009
        /*0c70*/ 	.word	0x00036820
        /*0c74*/ 	.short	0x010a
        /*0c76*/ 	.byte	0x3f
	.zero		1


	//   ....[75]....
        /*0c78*/ 	.word	0x00024b60
        /*0c7c*/ 	.word	0x00000005
        /*0c80*/ 	.word	0x000368a0
        /*0c84*/ 	.short	0x010a
        /*0c86*/ 	.byte	0x3f
	.zero		1


	//   ....[76]....
        /*0c88*/ 	.word	0x00024bb0
        /*0c8c*/ 	.word	0x00000005
        /*0c90*/ 	.word	0x000368c0
        /*0c94*/ 	.short	0x010a
        /*0c96*/ 	.byte	0x3f
	.zero		1


	//   ....[77]....
        /*0c98*/ 	.word	0x00024c00
        /*0c9c*/ 	.word	0x00000006
        /*0ca0*/ 	.word	0x000368a0
        /*0ca4*/ 	.short	0x010a
        /*0ca6*/ 	.byte	0x3f
	.zero		1


	//   ....[78]....
        /*0ca8*/ 	.word	0x00024c50
        /*0cac*/ 	.word	0x00000006
        /*0cb0*/ 	.word	0x000368c0
        /*0cb4*/ 	.short	0x010a
        /*0cb6*/ 	.byte	0x3f
	.zero		1


	//   ....[79]....
        /*0cb8*/ 	.word	0x00024df0
        /*0cbc*/ 	.word	0x00000006
        /*0cc0*/ 	.word	0x00036840
        /*0cc4*/ 	.short	0x010a
        /*0cc6*/ 	.byte	0x3f
	.zero		1


	//   ....[80]....
        /*0cc8*/ 	.word	0x00024e70
        /*0ccc*/ 	.word	0x00000006
        /*0cd0*/ 	.word	0x00036820
        /*0cd4*/ 	.short	0x010a
        /*0cd6*/ 	.byte	0x3f
	.zero		1


	//   ....[81]....
        /*0cd8*/ 	.word	0x00024ec0
        /*0cdc*/ 	.word	0x00000008
        /*0ce0*/ 	.word	0x00036840
        /*0ce4*/ 	.short	0x010a
        /*0ce6*/ 	.byte	0x3f
	.zero		1


	//   ....[82]....
        /*0ce8*/ 	.word	0x00024f10
        /*0cec*/ 	.word	0x00000008
        /*0cf0*/ 	.word	0x00036860
        /*0cf4*/ 	.short	0x010a
        /*0cf6*/ 	.byte	0x3f
	.zero		1


	//   ....[83]....
        /*0cf8*/ 	.word	0x00024f60
        /*0cfc*/ 	.word	0x00000002
        /*0d00*/ 	.word	0x00036840
        /*0d04*/ 	.short	0x010a
        /*0d06*/ 	.byte	0x3f
	.zero		1


	//   ....[84]....
        /*0d08*/ 	.word	0x00024fb0
        /*0d0c*/ 	.word	0x00000002
        /*0d10*/ 	.word	0x00036860
        /*0d14*/ 	.short	0x010a
        /*0d16*/ 	.byte	0x3f
	.zero		1


	//   ....[85]....
        /*0d18*/ 	.word	0x00025000
        /*0d1c*/ 	.word	0x00000002
        /*0d20*/ 	.word	0x00036840
        /*0d24*/ 	.short	0x010a
        /*0d26*/ 	.byte	0x3f
	.zero		1


	//   ....[86]....
        /*0d28*/ 	.word	0x00025050
        /*0d2c*/ 	.word	0x00000002
        /*0d30*/ 	.word	0x00036860
        /*0d34*/ 	.short	0x010a
        /*0d36*/ 	.byte	0x3f
	.zero		1


	//   ....[87]....
        /*0d38*/ 	.word	0x000250a0
        /*0d3c*/ 	.word	0x00000003
        /*0d40*/ 	.word	0x00036860
        /*0d44*/ 	.short	0x010a
        /*0d46*/ 	.byte	0x3f
	.zero		1


	//   ....[88]....
        /*0d48*/ 	.word	0x00025a60
        /*0d4c*/ 	.word	0x00000000
        /*0d50*/ 	.word	0x00036820
        /*0d54*/ 	.short	0x010a
        /*0d56*/ 	.byte	0x3f
	.zero		1


	//   ....[89]....
        /*0d58*/ 	.word	0x00025c00
        /*0d5c*/ 	.word	0x00000006
        /*0d60*/ 	.word	0x00000000
        /*0d64*/ 	.short	0x010a
        /*0d66*/ 	.byte	0x3f
	.zero		1


	//   ....[90]....
        /*0d68*/ 	.word	0x00025c50
        /*0d6c*/ 	.word	0x00000007
        /*0d70*/ 	.word	0x00000000
        /*0d74*/ 	.short	0x010a
        /*0d76*/ 	.byte	0x3f
	.zero		1


	//   ....[91]....
        /*0d78*/ 	.word	0x00025ca0
        /*0d7c*/ 	.word	0x00000004
        /*0d80*/ 	.word	0x00000000
        /*0d84*/ 	.short	0x010a
        /*0d86*/ 	.byte	0x3f
	.zero		1


	//----- nvinfo : EIATTR_NUM_MBARRIERS
	.align		4
.L_741:
        /*0d88*/ 	.byte	0x03, 0x38
        /*0d8a*/ 	.short	0x0016


	//----- nvinfo : EIATTR_EXIT_INSTR_OFFSETS
	.align		4
        /*0d8c*/ 	.byte	0x04, 0x1c
        /*0d8e*/ 	.short	(.L_743 - .L_742)


	//   ....[0]....
.L_742:
        /*0d90*/ 	.word	0x00024190


	//----- nvinfo : EIATTR_MAX_THREADS
	.align		4
.L_743:
        /*0d94*/ 	.byte	0x04, 0x05
        /*0d96*/ 	.short	(.L_745 - .L_744)
.L_744:
        /*0d98*/ 	.word	0x00000180
        /*0d9c*/ 	.word	0x00000001
        /*0da0*/ 	.word	0x00000001


	//----- nvinfo : EIATTR_CRS_STACK_SIZE
	.align		4
.L_745:
        /*0da4*/ 	.byte	0x04, 0x1e
        /*0da6*/ 	.short	(.L_747 - .L_746)
.L_746:
        /*0da8*/ 	.word	0x00000000


	//----- nvinfo : EIATTR_CBANK_PARAM_SIZE
	.align		4
.L_747:
        /*0dac*/ 	.byte	0x03, 0x19
        /*0dae*/ 	.short	0x0a70


	//----- nvinfo : EIATTR_PARAM_CBANK
	.align		4
        /*0db0*/ 	.byte	0x04, 0x0a
        /*0db2*/ 	.short	(.L_749 - .L_748)
	.align		4
.L_748:
        /*0db4*/ 	.word	index@(.nv.constant0._ZN7cutlass13device_kernelIN5flash11enable_sm90INS1_16FlashAttnFwdSm90INS1_25CollectiveMainloopFwdSm90ILi2EN4cute5tupleIJNS5_1CILi1EEES8_S8_EEENS6_IJNS7_ILi128EEENS7_ILi112EEENS7_ILi192EEEEEELi192ENS_10bfloat16_tEfNS_4arch4Sm90ELb0ELb0ELb0ELb1ELb0ELb1ELb0ELb1ELb1ELb0ELb0ELb0EEENS1_21CollectiveEpilogueFwdINS6_IJSA_SC_SB_EEES9_SE_SG_Li256ELb1ELb0ELb0ELb0EEENS1_36VarlenDynamicPersistentTileSchedulerILi128ELi112ELi256ELi32ELb0ELb0ELb1ELb0ELb1ELb1EEEEEEEEEvNT_6ParamsE)
        /*0db8*/ 	.short	0x0210
        /*0dba*/ 	.short	0x0a70


	//----- nvinfo : EIATTR_SW_WAR
	.align		4
.L_749:
        /*0dbc*/ 	.byte	0x04, 0x36
        /*0dbe*/ 	.short	(.L_751 - .L_750)
.L_750:
        /*0dc0*/ 	.word	0x00000008
.L_751:


//--------------------- .nv.info._ZN7cutlass13device_kernelIN5flash11enable_sm90INS1_16FlashAttnFwdSm90INS1_25CollectiveMainloopFwdSm90ILi2EN4cute5tupleIJNS5_1CILi1EEES8_S8_EEENS6_IJNS7_ILi128EEENS7_ILi96EEENS7_ILi192EEEEEELi192ENS_10bfloat16_tEfNS_4arch4Sm90ELb0ELb1ELb0ELb0ELb0ELb0ELb0ELb1ELb1ELb0ELb0ELb0EEENS1_21CollectiveEpilogueFwdINS6_IJSA_SC_SB_EEES9_SE_SG_Li256ELb0ELb0ELb0ELb0EEENS1_30DynamicPersistentTileSchedulerILi256ELi32ELb0ELb0ELb1EEEEEEEEEvNT_6ParamsE --------------------------
	.section	.nv.info._ZN7cutlass13device_kernelIN5flash11enable_sm90INS1_16FlashAttnFwdSm90INS1_25CollectiveMainloopFwdSm90ILi2EN4cute5tupleIJNS5_1CILi1EEES8_S8_EEENS6_IJNS7_ILi128EEENS7_ILi96EEENS7_ILi192EEEEEELi192ENS_10bfloat16_tEfNS_4arch4Sm90ELb0ELb1ELb0ELb0ELb0ELb0ELb0ELb1ELb1ELb0ELb0ELb0EEENS1_21CollectiveEpilogueFwdINS6_IJSA_SC_SB_EEES9_SE_SG_Li256ELb0ELb0ELb0ELb0EEENS1_30DynamicPersistentTileSchedulerILi256ELi32ELb0ELb0ELb1EEEEEEEEEvNT_6ParamsE,"",@"SHT_CUDA_INFO"
	.sectionflags	@""
	.align	4


	//----- nvinfo : EIATTR_CUDA_API_VERSION
	.align		4
        /*0000*/ 	.byte	0x04, 0x37
        /*0002*/ 	.short	(.L_753 - .L_752)
.L_752:
        /*0004*/ 	.word	0x00000082


	//----- nvinfo : EIATTR_KPARAM_INFO
	.align		4
.L_753:
        /*0008*/ 	.byte	0x04, 0x17
        /*000a*/ 	.short	(.L_755 - .L_754)
.L_754:
        /*000c*/ 	.word	0x00000000
        /*0010*/ 	.short	0x0000
        /*0012*/ 	.short	0x0070
        /*0014*/ 	.byte	0x00, 0xf0, 0x01, 0x2e


	//----- nvinfo : EIATTR_SPARSE_MMA_MASK
	.align		4
.L_755:
        /*0018*/ 	.byte	0x03, 0x50
        /*001a*/ 	.short	0x0000


	//----- nvinfo : EIATTR_MAXREG_COUNT
	.align		4
        /*001c*/ 	.byte	0x03, 0x1b
        /*001e*/ 	.short	0x00a8


	//----- nvinfo : EIATTR_NUM_BARRIERS
	.align		4
        /*0020*/ 	.byte	0x02, 0x4c
        /*0022*/ 	.byte	0x09
	.zero		1


	//----- nvinfo : EIATTR_EXTERNS
	.align		4
        /*0024*/ 	.byte	0x04, 0x0f
        /*0026*/ 	.short	(.L_757 - .L_756)


	//   ....[0]....
	.align		4
.L_756:
        /*0028*/ 	.word	index@(__assertfail)


	//----- nvinfo : EIATTR_ANNOTATIONS
	.align		4
.L_757:
        /*002c*/ 	.byte	0x04, 0x55
        /*002e*/ 	.short	(.L_759 - .L_758)


	//   ....[0]....
.L_758:
        /*0030*/ 	.word	0x00000001
        /*0034*/ 	.byte	0x80, 0x09, 0x00, 0x00, 0x01, 0x00, 0x00, 0x00, 0x50, 0x0a, 0x00, 0x00, 0x01, 0x00, 0x00, 0x00
        /*0044*/ 	.byte	0xf0, 0x20, 0x01, 0x00


	//----- nvinfo : EIATTR_MERCURY_ISA_VERSION
	.align		4
.L_759:
        /*0048*/ 	.byte	0x03, 0x5f
        /*004a*/ 	.short	0x0101


	//----- nvinfo : EIATTR_INT_WARP_WIDE_INSTR_OFFSETS
	.align		4
        /*004c*/ 	.byte	0x04, 0x31
        /*004e*/ 	.short	(.L_761 - .L_760)


	//   ....[0]....
.L_760:
        /*0050*/ 	.word	0x00000190


	//   ....[1]....
        /*0054*/ 	.word	0x000001c0


	//   ....[2]....
        /*0058*/ 	.word	0x000001d0


	//   ....[3]....
        /*005c*/ 	.word	0x0000f690


	//   ....[4]....
        /*0060*/ 	.word	0x0000f720


	//   ....[5]....
        /*0064*/ 	.word	0x0000fc90


	//   ....[6]....
        /*0068*/ 	.word	0x00011aa0


	//   ....[7]....
        /*006c*/ 	.word	0x00011b30


	//----- nvinfo : EIATTR_COOP_GROUP_MASK_REGIDS
	.align		4
.L_761:
        /*0070*/ 	.byte	0x04, 0x29
        /*0072*/ 	.short	(.L_763 - .L_762)


	//   ....[0]....
.L_762:
        /*0074*/ 	.word	0xffffffff


	//   ....[1]....
        /*0078*/ 	.word	0xffffffff


	//   ....[2]....
        /*007c*/ 	.word	0xffffffff


	//   ....[3]....
        /*0080*/ 	.word	0xffffffff


	//   ....[4]....
        /*0084*/ 	.word	0xffffffff


	//   ....[5]....
        /*0088*/ 	.word	0xffffffff


	//   ....[6]....
        /*008c*/ 	.word	0xffffffff


	//   ....[7]....
        /*0090*/ 	.word	0xffffffff


	//   ....[8]....
        /*0094*/ 	.word	0xffffffff


	//   ....[9]....
        /*0098*/ 	.word	0xffffffff


	//   ....[10]....
        /*009c*/ 	.word	0xffffffff


	//   ....[11]....
        /*00a0*/ 	.word	0xffffffff


	//   ....[12]....
        /*00a4*/ 	.word	0xffffffff


	//   ....[13]....
        /*00a8*/ 	.word	0xffffffff


	//   ....[14]....
        /*00ac*/ 	.word	0xffffffff


	//   ....[15]....
        /*00b0*/ 	.word	0xffffffff


	//   ....[16]....
        /*00b4*/ 	.word	0xffffffff


	//   ....[17]....
        /*00b8*/ 	.word	0xffffffff


	//   ....[18]....
        /*00bc*/ 	.word	0xffffffff


	//   ....[19]....
        /*00c0*/ 	.word	0xffffffff


	//   ....[20]....
        /*00c4*/ 	.word	0xffffffff


	//   ....[21]....
        /*00c8*/ 	.word	0xffffffff


	//   ....[22]....
        /*00cc*/ 	.word	0xffffffff


	//   ....[23]....
        /*00d0*/ 	.word	0xffffffff


	//   ....[24]....
        /*00d4*/ 	.word	0xffffffff


	//   ....[25]....
        /*00d8*/ 	.word	0xffffffff


	//   ....[26]....
        /*00dc*/ 	.word	0xffffffff


	//   ....[27]....
        /*00e0*/ 	.word	0xffffffff


	//   ....[28]....
        /*00e4*/ 	.word	0xffffffff


	//   ....[29]....
        /*00e8*/ 	.word	0xffffffff


	//   ....[30]....
        /*00ec*/ 	.word	0xffffffff


	//   ....[31]....
        /*00f0*/ 	.word	0xffffffff


	//   ....[32]....
        /*00f4*/ 	.word	0x0500000f


	//   ....[33]....
        /*00f8*/ 	.word	0x0500000f


	//----- nvinfo : EIATTR_COOP_GROUP_INSTR_OFFSETS
	.align		4
.L_763:
        /*00fc*/ 	.byte	0x04, 0x28
        /*00fe*/ 	.short	(.L_765 - .L_764)


	//   ....[0]....
.L_764:
        /*0100*/ 	.word	0x00000060


	//   ....[1]....
        /*0104*/ 	.word	0x000001a0


	//   ....[2]....
        /*0108*/ 	.word	0x000001f0


	//   ....[3]....
        /*010c*/ 	.word	0x000003e0


	//   ....[4]....
        /*0110*/ 	.word	0x00000540


	//   ....[5]....
        /*0114*/ 	.word	0x00000660


	//   ....[6]....
        /*0118*/ 	.word	0x000007c0


	//   ....[7]....
        /*011c*/ 	.word	0x00001870


	//   ....[8]....
        /*0120*/ 	.word	0x00003230


	//   ....[9]....
        /*0124*/ 	.word	0x00003340


	//   ....[10]....
        /*0128*/ 	.word	0x000038d0


	//   ....[11]....
        /*012c*/ 	.word	0x00003960


	//   ....[12]....
        /*0130*/ 	.word	0x000065a0


	//   ....[13]....
        /*0134*/ 	.word	0x000066c0


	//   ....[14]....
        /*0138*/ 	.word	0x00006c70


	//   ....[15]....
        /*013c*/ 	.word	0x00006cd0


	//   ....[16]....
        /*0140*/ 	.word	0x00008720


	//   ....[17]....
        /*0144*/ 	.word	0x00008820


	//   ....[18]....
        /*0148*/ 	.word	0x00008d80


	//   ....[19]....
        /*014c*/ 	.word	0x00008e00


	//   ....[20]....
        /*0150*/ 	.word	0x0000b580


	//   ....[21]....
        /*0154*/ 	.word	0x0000b690


	//   ....[22]....
        /*0158*/ 	.word	0x0000bc10


	//   ....[23]....
        /*015c*/ 	.word	0x0000bc70


	//   ....[24]....
        /*0160*/ 	.word	0x0000ccf0


	//   ....[25]....
        /*0164*/ 	.word	0x0000cd30


	//   ....[26]....
        /*0168*/ 	.word	0x0000ce30


	//   ....[27]....
        /*016c*/ 	.word	0x0000ce50


	//   ....[28]....
        /*0170*/ 	.word	0x0000e230


	//   ....[29]....
        /*0174*/ 	.word	0x0000ede0


	//   ....[30]....
        /*0178*/ 	.word	0x00011ec0


	//   ....[31]....
        /*017c*/ 	.word	0x00012090


	//   ....[32]....
        /*0180*/ 	.word	0x000126e0


	//   ....[33]....
        /*0184*/ 	.word	0x00012ac0


	//----- nvinfo : EIATTR_REG_RECONFIG
	.align		4
.L_765:
        /*0188*/ 	.byte	0x01, 0x54
	.zero		2


	//----- nvinfo : EIATTR_SYSCALL_OFFSETS
	.align		4
        /*018c*/ 	.byte	0x04, 0x46
        /*018e*/ 	.short	(.L_767 - .L_766)


	//   ....[0]....
.L_766:
        /*0190*/ 	.word	0x00001a20


	//   ....[1]....
        /*0194*/ 	.word	0x0000f8b0


	//   ....[2]....
        /*0198*/ 	.word	0x0000f9f0


	//   ....[3]....
        /*019c*/ 	.word	0x0000fae0


	//----- nvinfo : EIATTR_MBARRIER_INSTR_OFFSETS
	.align		4
.L_767:
        /*01a0*/ 	.byte	0x04, 0x39
        /*01a2*/ 	.short	(.L_769 - .L_768)


	//   ....[0]....
.L_768:
        /*01a4*/ 	.word	0x00000290
        /*01a8*/ 	.word	0x000000ff
        /*01ac*/ 	.word	0x00030800
        /*01b0*/ 	.short	0x0100
        /*01b2*/ 	.byte	0x06
	.zero		1


	//   ....[1]....
        /*01b4*/ 	.word	0x000002a0
        /*01b8*/ 	.word	0x000000ff
        /*01bc*/ 	.word	0x00030820
        /*01c0*/ 	.short	0x0100
        /*01c2*/ 	.byte	0x06
	.zero		1


	//   ....[2]....
        /*01c4*/ 	.word	0x00000390
        /*01c8*/ 	.word	0x000000ff
        /*01cc*/ 	.word	0x00030830
        /*01d0*/ 	.short	0x0100
        /*01d2*/ 	.byte	0x08
	.zero		1


	//   ....[3]....
        /*01d4*/ 	.word	0x000003a0
        /*01d8*/ 	.word	0x000000ff
        /*01dc*/ 	.word	0x00030840
        /*01e0*/ 	.short	0x0100
        /*01e2*/ 	.byte	0x08
	.zero		1


	//   ....[4]....
        /*01e4*/ 	.word	0x000003b0
        /*01e8*/ 	.word	0x000000ff
        /*01ec*/ 	.word	0x00030838
        /*01f0*/ 	.short	0x0100
        /*01f2*/ 	.byte	0x08
	.zero		1


	//   ....[5]....
        /*01f4*/ 	.word	0x000003c0
        /*01f8*/ 	.word	0x000000ff
        /*01fc*/ 	.word	0x00030848
        /*0200*/ 	.short	0x0100
        /*0202*/ 	.byte	0x08
	.zero		1


	//   ....[6]....
        /*0204*/ 	.word	0x000004f0
        /*0208*/ 	.word	0x000000ff
        /*020c*/ 	.word	0x00030850
        /*0210*/ 	.short	0x0100
        /*0212*/ 	.byte	0x08
	.zero		1


	//   ....[7]....
        /*0214*/ 	.word	0x00000500
        /*0218*/ 	.word	0x000000ff
        /*021c*/ 	.word	0x00030860
        /*0220*/ 	.short	0x0100
        /*0222*/ 	.byte	0x08
	.zero		1


	//   ....[8]....
        /*0224*/ 	.word	0x00000510
        /*0228*/ 	.word	0x000000ff
        /*022c*/ 	.word	0x00030858
        /*0230*/ 	.short	0x0100
        /*0232*/ 	.byte	0x08
	.zero		1


	//   ....[9]....
        /*0234*/ 	.word	0x00000520
        /*0238*/ 	.word	0x000000ff
        /*023c*/ 	.word	0x00030868
        /*0240*/ 	.short	0x0100
        /*0242*/ 	.byte	0x08
	.zero		1


	//   ....[10]....
        /*0244*/ 	.word	0x00000610
        /*0248*/ 	.word	0x000000ff
        /*024c*/ 	.word	0x00030870
        /*0250*/ 	.short	0x0100
        /*0252*/ 	.byte	0x06
	.zero		1


	//   ....[11]....
        /*0254*/ 	.word	0x00000620
        /*0258*/ 	.word	0x000000ff
        /*025c*/ 	.word	0x00030880
        /*0260*/ 	.short	0x0100
        /*0262*/ 	.byte	0x06
	.zero		1


	//   ....[12]....
        /*0264*/ 	.word	0x00000630
        /*0268*/ 	.word	0x000000ff
        /*026c*/ 	.word	0x00030878
        /*0270*/ 	.short	0x0100
        /*0272*/ 	.byte	0x06
	.zero		1


	//   ....[13]....
        /*0274*/ 	.word	0x00000640
        /*0278*/ 	.word	0x000000ff
        /*027c*/ 	.word	0x00030888
        /*0280*/ 	.short	0x0100
        /*0282*/ 	.byte	0x06
	.zero		1


	//   ....[14]....
        /*0284*/ 	.word	0x00000770
        /*0288*/ 	.word	0x000000ff
        /*028c*/ 	.word	0x00030890
        /*0290*/ 	.short	0x0100
        /*0292*/ 	.byte	0x08
	.zero		1


	//   ....[15]....
        /*0294*/ 	.word	0x00000780
        /*0298*/ 	.word	0x000000ff
        /*029c*/ 	.word	0x000308a0
        /*02a0*/ 	.short	0x0100
        /*02a2*/ 	.byte	0x08
	.zero		1


	//   ....[16]....
        /*02a4*/ 	.word	0x00000790
        /*02a8*/ 	.word	0x000000ff
        /*02ac*/ 	.word	0x00030898
        /*02b0*/ 	.short	0x0100
        /*02b2*/ 	.byte	0x08
	.zero		1


	//   ....[17]....
        /*02b4*/ 	.word	0x000007a0
        /*02b8*/ 	.word	0x000000ff
        /*02bc*/ 	.word	0x000308a8
        /*02c0*/ 	.short	0x0100
        /*02c2*/ 	.byte	0x08
	.zero		1


	//   ....[18]....
        /*02c4*/ 	.word	0x000008d0
        /*02c8*/ 	.word	0x000000ff
        /*02cc*/ 	.word	0x000308b0
        /*02d0*/ 	.short	0x0100
        /*02d2*/ 	.byte	0x08
	.zero		1


	//   ....[19]....
        /*02d4*/ 	.word	0x000008e0
        /*02d8*/ 	.word	0x000000ff
        /*02dc*/ 	.word	0x000308c0
        /*02e0*/ 	.short	0x0100
        /*02e2*/ 	.byte	0x08
	.zero		1


	//   ....[20]....
        /*02e4*/ 	.word	0x000008f0
        /*02e8*/ 	.word	0x000000ff
        /*02ec*/ 	.word	0x000308b8
        /*02f0*/ 	.short	0x0100
        /*02f2*/ 	.byte	0x08
	.zero		1


	//   ....[21]....
        /*02f4*/ 	.word	0x00000900
        /*02f8*/ 	.word	0x000000ff
        /*02fc*/ 	.word	0x000308c8
        /*0300*/ 	.short	0x0100
        /*0302*/ 	.byte	0x08
	.zero		1


	//   ....[22]....
        /*0304*/ 	.word	0x00001ac0
        /*0308*/ 	.word	0x000000ff
        /*030c*/ 	.word	0x00030800
        /*0310*/ 	.short	0x010a
        /*0312*/ 	.byte	0x25
	.zero		1


	//   ....[23]....
        /*0314*/ 	.word	0x00001b40
        /*0318*/ 	.word	0x00000003
        /*031c*/ 	.word	0x00030830
        /*0320*/ 	.short	0x010a
        /*0322*/ 	.byte	0x3f
	.zero		1


	//   ....[24]....
        /*0324*/ 	.word	0x00001bc0
        /*0328*/ 	.word	0x00000003
        /*032c*/ 	.word	0x00030830
        /*0330*/ 	.short	0x010a
        /*0332*/ 	.byte	0x3f
	.zero		1


	//   ....[25]....
        /*0334*/ 	.word	0x000022f0
        /*0338*/ 	.word	0x00000000
        /*033c*/ 	.word	0x00000000
        /*0340*/ 	.short	0x0101
        /*0342*/ 	.byte	0x3f
	.zero		1


	//   ....[26]....
        /*0344*/ 	.word	0x000047e0
        /*0348*/ 	.word	0x000000ff
        /*034c*/ 	.word	0x00030830
        /*0350*/ 	.short	0x010a
        /*0352*/ 	.byte	0x26
	.zero		1


	//   ....[27]....
        /*0354*/ 	.word	0x00004820
        /*0358*/ 	.word	0x000000ff
        /*035c*/ 	.word	0x00030830
        /*0360*/ 	.short	0x010a
        /*0362*/ 	.byte	0x26
	.zero		1


	//   ....[28]....
        /*0364*/ 	.word	0x000052c0
        /*0368*/ 	.word	0x000000ff
        /*036c*/ 	.word	0x00030850
        /*0370*/ 	.short	0x010a
        /*0372*/ 	.byte	0x06
	.zero		1


	//   ....[29]....
        /*0374*/ 	.word	0x00005300
        /*0378*/ 	.word	0x000000ff
        /*037c*/ 	.word	0x00030850
        /*0380*/ 	.short	0x010a
        /*0382*/ 	.byte	0x06
	.zero		1


	//   ....[30]....
        /*0384*/ 	.word	0x00005620
        /*0388*/ 	.word	0x00000000
        /*038c*/ 	.word	0x00000000
        /*0390*/ 	.short	0x0101
        /*0392*/ 	.byte	0x3f
	.zero		1


	//   ....[31]....
        /*0394*/ 	.word	0x00007230
        /*0398*/ 	.word	0x0000008c
        /*039c*/ 	.word	0x00000000
        /*03a0*/ 	.short	0x0101
        /*03a2*/ 	.byte	0x3f
	.zero		1


	//   ....[32]....
        /*03a4*/ 	.word	0x00007960
        /*03a8*/ 	.word	0x000000ff
        /*03ac*/ 	.word	0x00030830
        /*03b0*/ 	.short	0x010a
        /*03b2*/ 	.byte	0x06
	.zero		1


	//   ....[33]....
        /*03b4*/ 	.word	0x000079a0
        /*03b8*/ 	.word	0x000000ff
        /*03bc*/ 	.word	0x00030830
        /*03c0*/ 	.short	0x010a
        /*03c2*/ 	.byte	0x06
	.zero		1


	//   ....[34]....
        /*03c4*/ 	.word	0x00008440
        /*03c8*/ 	.word	0x000000ff
        /*03cc*/ 	.word	0x00030850
        /*03d0*/ 	.short	0x010a
        /*03d2*/ 	.byte	0x0b
	.zero		1


	//   ....[35]....
        /*03d4*/ 	.word	0x00008480
        /*03d8*/ 	.word	0x000000ff
        /*03dc*/ 	.word	0x00030850
        /*03e0*/ 	.short	0x010a
        /*03e2*/ 	.byte	0x0b
	.zero		1


	//   ....[36]....
        /*03e4*/ 	.word	0x000092c0
        /*03e8*/ 	.word	0x0000007f
        /*03ec*/ 	.word	0x00000000
        /*03f0*/ 	.short	0x0101
        /*03f2*/ 	.byte	0x3f
	.zero		1


	//   ....[37]....
        /*03f4*/ 	.word	0x00009360
        /*03f8*/ 	.word	0x0000007f
        /*03fc*/ 	.word	0x00000000
        /*0400*/ 	.short	0x0101
        /*0402*/ 	.byte	0x3f
	.zero		1


	//   ....[38]....
        /*0404*/ 	.word	0x000097c0
        /*0408*/ 	.word	0x000000ff
        /*040c*/ 	.word	0x00030830
        /*0410*/ 	.short	0x010a
        /*0412*/ 	.byte	0x06
	.zero		1


	//   ....[39]....
        /*0414*/ 	.word	0x00009800
        /*0418*/ 	.word	0x000000ff
        /*041c*/ 	.word	0x00030830
        /*0420*/ 	.short	0x010a
        /*0422*/ 	.byte	0x06
	.zero		1


	//   ....[40]....
        /*0424*/ 	.word	0x0000a2a0
        /*0428*/ 	.word	0x000000ff
        /*042c*/ 	.word	0x00030850
        /*0430*/ 	.short	0x010a
        /*0432*/ 	.byte	0x0a
	.zero		1


	//   ....[41]....
        /*0434*/ 	.word	0x0000a2e0
        /*0438*/ 	.word	0x000000ff
        /*043c*/ 	.word	0x00030850
        /*0440*/ 	.short	0x010a
        /*0442*/ 	.byte	0x0a
	.zero		1


	//   ....[42]....
        /*0444*/ 	.word	0x0000a620
        /*0448*/ 	.word	0x00000000
        /*044c*/ 	.word	0x00000000
        /*0450*/ 	.short	0x0101
        /*0452*/ 	.byte	0x3f
	.zero		1


	//   ....[43]....
        /*0454*/ 	.word	0x0000c230
        /*0458*/ 	.word	0x0000008b
        /*045c*/ 	.word	0x00000000
        /*0460*/ 	.short	0x0101
        /*0462*/ 	.byte	0x3f
	.zero		1


	//   ....[44]....
        /*0464*/ 	.word	0x0000cc60
        /*0468*/ 	.word	0x000000ff
        /*046c*/ 	.word	0x00030850
        /*0470*/ 	.short	0x010a
        /*0472*/ 	.byte	0x05
	.zero		1


	//   ....[45]....
        /*0474*/ 	.word	0x0000cca0
        /*0478*/ 	.word	0x000000ff
        /*047c*/ 	.word	0x00030850
        /*0480*/ 	.short	0x010a
        /*0482*/ 	.byte	0x05
	.zero		1


	//   ....[46]....
        /*0484*/ 	.word	0x0000d150
        /*0488*/ 	.word	0x00000004
        /*048c*/ 	.word	0x00000000
        /*0490*/ 	.short	0x0101
        /*0492*/ 	.byte	0x3f
	.zero		1


	//   ....[47]....
        /*0494*/ 	.word	0x0000e410
        /*0498*/ 	.word	0x000000ff
        /*049c*/ 	.word	0x00000000
        /*04a0*/ 	.short	0x0101
        /*04a2*/ 	.byte	0x05
	.zero		1


	//   ....[48]....
        /*04a4*/ 	.word	0x0000ff60
        /*04a8*/ 	.word	0x00000008
        /*04ac*/ 	.word	0x00030840
        /*04b0*/ 	.short	0x010a
        /*04b2*/ 	.byte	0x3f
	.zero		1


	//   ....[49]....
        /*04b4*/ 	.word	0x000103f0
        /*04b8*/ 	.word	0x000000ff
        /*04bc*/ 	.word	0x00030820
        /*04c0*/ 	.short	0x010a
        /*04c2*/ 	.byte	0x26
	.zero		1


	//   ....[50]....
        /*04c4*/ 	.word	0x000106d0
        /*04c8*/ 	.word	0x00000003
        /*04cc*/ 	.word	0x00030840
        /*04d0*/ 	.short	0x010a
        /*04d2*/ 	.byte	0x3f
	.zero		1


	//   ....[51]....
        /*04d4*/ 	.word	0x00010940
        /*04d8*/ 	.word	0x00000002
        /*04dc*/ 	.word	0x00000060
        /*04e0*/ 	.short	0x010a
        /*04e2*/ 	.byte	0x3f
	.zero		1


	//   ....[52]....
        /*04e4*/ 	.word	0x00010e60
        /*04e8*/ 	.word	0x00000003
        /*04ec*/ 	.word	0x00030840
        /*04f0*/ 	.short	0x010a
        /*04f2*/ 	.byte	0x3f
	.zero		1


	//   ....[53]....
        /*04f4*/ 	.word	0x000110d0
        /*04f8*/ 	.word	0x00000002
        /*04fc*/ 	.word	0x00000060
        /*0500*/ 	.short	0x010a
        /*0502*/ 	.byte	0x3f
	.zero		1


	//   ....[54]....
        /*0504*/ 	.word	0x00011520
        /*0508*/ 	.word	0x00000002
        /*050c*/ 	.word	0x00030840
        /*0510*/ 	.short	0x010a
        /*0512*/ 	.byte	0x3f
	.zero		1


	//   ....[55]....
        /*0514*/ 	.word	0x000117c0
        /*0518*/ 	.word	0x00000002
        /*051c*/ 	.word	0x00000060
        /*0520*/ 	.short	0x010a
        /*0522*/ 	.byte	0x3f
	.zero		1


	//   ....[56]....
        /*0524*/ 	.word	0x00011bd0
        /*0528*/ 	.word	0x00000003
        /*052c*/ 	.word	0x00030860
        /*0530*/ 	.short	0x010a
        /*0532*/ 	.byte	0x3f
	.zero		1


	//   ....[57]....
        /*0534*/ 	.word	0x00012040
        /*0538*/ 	.word	0x00000007
        /*053c*/ 	.word	0x00030820
        /*0540*/ 	.short	0x010a
        /*0542*/ 	.byte	0x3f
	.zero		1


	//   ....[58]....
        /*0544*/ 	.word	0x000121b0
        /*0548*/ 	.word	0x00000005
        /*054c*/ 	.word	0x00000000
        /*0550*/ 	.short	0x010a
        /*0552*/ 	.byte	0x3f
	.zero		1


	//   ....[59]....
        /*0554*/ 	.word	0x00012220
        /*0558*/ 	.word	0x00000003
        /*055c*/ 	.word	0x00000000
        /*0560*/ 	.short	0x010a
        /*0562*/ 	.byte	0x3f
	.zero		1


	//   ....[60]....
        /*0564*/ 	.word	0x00012280
        /*0568*/ 	.word	0x00000005
        /*056c*/ 	.word	0x00000000
        /*0570*/ 	.short	0x010a
        /*0572*/ 	.byte	0x3f
	.zero		1


	//   ....[61]....
        /*0574*/ 	.word	0x000122b0
        /*0578*/ 	.word	0x00000003
        /*057c*/ 	.word	0x00000000
        /*0580*/ 	.short	0x010a
        /*0582*/ 	.byte	0x3f
	.zero		1


	//   ....[62]....
        /*0584*/ 	.word	0x00012320
        /*0588*/ 	.word	0x00000003
        /*058c*/ 	.word	0x00030800
        /*0590*/ 	.short	0x010a
        /*0592*/ 	.byte	0x3f
	.zero		1


	//   ....[63]....
        /*0594*/ 	.word	0x00012370
        /*0598*/ 	.word	0x00000003
        /*059c*/ 	.word	0x00030830
        /*05a0*/ 	.short	0x010a
        /*05a2*/ 	.byte	0x3f
	.zero		1


	//   ....[64]....
        /*05a4*/ 	.word	0x000123d0
        /*05a8*/ 	.word	0x00000015
        /*05ac*/ 	.word	0x00030830
        /*05b0*/ 	.short	0x010a
        /*05b2*/ 	.byte	0x3f
	.zero		1


	//   ....[65]....
        /*05b4*/ 	.word	0x00012430
        /*05b8*/ 	.word	0x00000003
        /*05bc*/ 	.word	0x00030850
        /*05c0*/ 	.short	0x010a
        /*05c2*/ 	.byte	0x3f
	.zero		1


	//   ....[66]....
        /*05c4*/ 	.word	0x00012490
        /*05c8*/ 	.word	0x00000005
        /*05cc*/ 	.word	0x00030830
        /*05d0*/ 	.short	0x010a
        /*05d2*/ 	.byte	0x3f
	.zero		1


	//   ....[67]....
        /*05d4*/ 	.word	0x000124f0
        /*05d8*/ 	.word	0x00000003
        /*05dc*/ 	.word	0x00030850
        /*05e0*/ 	.short	0x010a
        /*05e2*/ 	.byte	0x3f
	.zero		1


	//   ....[68]....
        /*05e4*/ 	.word	0x00012550
        /*05e8*/ 	.word	0x00000005
        /*05ec*/ 	.word	0x00030830
        /*05f0*/ 	.short	0x010a
        /*05f2*/ 	.byte	0x3f
	.zero		1


	//   ....[69]....
        /*05f4*/ 	.word	0x000125b0
        /*05f8*/ 	.word	0x00000003
        /*05fc*/ 	.word	0x00030850
        /*0600*/ 	.short	0x010a
        /*0602*/ 	.byte	0x3f
	.zero		1


	//   ....[70]....
        /*0604*/ 	.word	0x00012610
        /*0608*/ 	.word	0x00000003
        /*060c*/ 	.word	0x00030850
        /*0610*/ 	.short	0x010a
        /*0612*/ 	.byte	0x3f
	.zero		1


	//   ....[71]....
        /*0614*/ 	.word	0x00012790
        /*0618*/ 	.word	0x00000008
        /*061c*/ 	.word	0x00030840
        /*0620*/ 	.short	0x010a
        /*0622*/ 	.byte	0x3f
	.zero		1


	//   ....[72]....
        /*0624*/ 	.word	0x000127f0
        /*0628*/ 	.word	0x00000008
        /*062c*/ 	.word	0x00030820
        /*0630*/ 	.short	0x010a
        /*0632*/ 	.byte	0x3f
	.zero		1


	//   ....[73]....
        /*0634*/ 	.word	0x00012840
        /*0638*/ 	.word	0x00000003
        /*063c*/ 	.word	0x00030840
        /*0640*/ 	.short	0x010a
        /*0642*/ 	.byte	0x3f
	.zero		1


	//   ....[74]....
        /*0644*/ 	.word	0x00012890
        /*0648*/ 	.word	0x00000002
        /*064c*/ 	.word	0x00000060
        /*0650*/ 	.short	0x010a
        /*0652*/ 	.byte	0x3f
	.zero		1


	//   ....[75]....
        /*0654*/ 	.word	0x000128e0
        /*0658*/ 	.word	0x00000003
        /*065c*/ 	.word	0x00030840
        /*0660*/ 	.short	0x010a
        /*0662*/ 	.byte	0x3f
	.zero		1


	//   ....[76]....
        /*0664*/ 	.word	0x00012930
        /*0668*/ 	.word	0x00000002
        /*066c*/ 	.word	0x00000060
        /*0670*/ 	.short	0x010a
        /*0672*/ 	.byte	0x3f
	.zero		1


	//   ....[77]....
        /*0674*/ 	.word	0x00012980
        /*0678*/ 	.word	0x00000002
        /*067c*/ 	.word	0x00030840
        /*0680*/ 	.short	0x010a
        /*0682*/ 	.byte	0x3f
	.zero		1


	//   ....[78]....
        /*0684*/ 	.word	0x000129d0
        /*0688*/ 	.word	0x00000002
        /*068c*/ 	.word	0x00000060
        /*0690*/ 	.short	0x010a
        /*0692*/ 	.byte	0x3f
	.zero		1


	//   ....[79]....
        /*0694*/ 	.word	0x00012a20
        /*0698*/ 	.word	0x00000003
        /*069c*/ 	.word	0x00030860
        /*06a0*/ 	.short	0x010a
        /*06a2*/ 	.byte	0x3f
	.zero		1


	//   ....[80]....
        /*06a4*/ 	.word	0x00012b00
        /*06a8*/ 	.word	0x00000007
        /*06ac*/ 	.word	0x00030820
        /*06b0*/ 	.short	0x010a
        /*06b2*/ 	.byte	0x3f
	.zero		1


	//   ....[81]....
        /*06b4*/ 	.word	0x00012b50
        /*06b8*/ 	.word	0x00000005
        /*06bc*/ 	.word	0x00000000
        /*06c0*/ 	.short	0x010a
        /*06c2*/ 	.byte	0x3f
	.zero		1


	//   ....[82]....
        /*06c4*/ 	.word	0x00012ba0
        /*06c8*/ 	.word	0x00000003
        /*06cc*/ 	.word	0x00000000
        /*06d0*/ 	.short	0x010a
        /*06d2*/ 	.byte	0x3f
	.zero		1


	//   ....[83]....
        /*06d4*/ 	.word	0x00012bf0
        /*06d8*/ 	.word	0x00000005
        /*06dc*/ 	.word	0x00000000
        /*06e0*/ 	.short	0x010a
        /*06e2*/ 	.byte	0x3f
	.zero		1


	//----- nvinfo : EIATTR_NUM_MBARRIERS
	.align		4
.L_769:
        /*06e4*/ 	.byte	0x03, 0x38
        /*06e6*/ 	.short	0x0016


	//----- nvinfo : EIATTR_EXIT_INSTR_OFFSETS
	.align		4
        /*06e8*/ 	.byte	0x04, 0x1c
        /*06ea*/ 	.short	(.L_771 - .L_770)


	//   ....[0]....
.L_770:
        /*06ec*/ 	.word	0x00000a40


	//   ....[1]....
        /*06f0*/ 	.word	0x0000eda0


	//   ....[2]....
        /*06f4*/ 	.word	0x0000ee00


	//   ....[3]....
        /*06f8*/ 	.word	0x000120b0


	//   ....[4]....
        /*06fc*/ 	.word	0x00012300


	//----- nvinfo : EIATTR_MAX_THREADS
	.align		4
.L_771:
        /*0700*/ 	.byte	0x04, 0x05
        /*0702*/ 	.short	(.L_773 - .L_772)
.L_772:
        /*0704*/ 	.word	0x00000180
        /*0708*/ 	.word	0x00000001
        /*070c*/ 	.word	0x00000001


	//----- nvinfo : EIATTR_CRS_STACK_SIZE
	.align		4
.L_773:
        /*0710*/ 	.byte	0x04, 0x1e
        /*0712*/ 	.short	(.L_775 - .L_774)
.L_774:
        /*0714*/ 	.word	0x00000000


	//----- nvinfo : EIATTR_CBANK_PARAM_SIZE
	.align		4
.L_775:
        /*0718*/ 	.byte	0x03, 0x19
        /*071a*/ 	.short	0x0bf0


	//----- nvinfo : EIATTR_PARAM_CBANK
	.align		4
        /*071c*/ 	.byte	0x04, 0x0a
        /*071e*/ 	.short	(.L_777 - .L_776)
	.align		4
.L_776:
        /*0720*/ 	.word	index@(.nv.constant0._ZN7cutlass13device_kernelIN5flash11enable_sm90INS1_16FlashAttnFwdSm90INS1_25CollectiveMainloopFwdSm90ILi2EN4cute5tupleIJNS5_1CILi1EEES8_S8_EEENS6_IJNS7_ILi128EEENS7_ILi96EEENS7_ILi192EEEEEELi192ENS_10bfloat16_tEfNS_4arch4Sm90ELb0ELb1ELb0ELb0ELb0ELb0ELb0ELb1ELb1ELb0ELb0ELb0EEENS1_21CollectiveEpilogueFwdINS6_IJSA_SC_SB_EEES9_SE_SG_Li256ELb0ELb0ELb0ELb0EEENS1_30DynamicPersistentTileSchedulerILi256ELi32ELb0ELb0ELb1EEEEEEEEEvNT_6ParamsE)
        /*0724*/ 	.short	0x0210
        /*0726*/ 	.short	0x0bf0


	//----- nvinfo : EIATTR_SW_WAR
	.align		4
.L_777:
        /*0728*/ 	.byte	0x04, 0x36
        /*072a*/ 	.short	(.L_779 - .L_778)
.L_778:
        /*072c*/ 	.word	0x00000008
.L_779:


//--------------------- .nv.info._ZN7cutlass13device_kernelIN5flash11enable_sm90INS1_16FlashAttnFwdSm90INS1_25CollectiveMainloopFwdSm90ILi2EN4cute5tupleIJNS5_1CILi1EEES8_S8_EEENS6_IJNS7_ILi128EEENS7_ILi96EEENS7_ILi192EEEEEELi192ENS_10bfloat16_tEfNS_4arch4Sm90ELb0ELb1ELb0ELb1ELb0ELb0ELb0ELb1ELb1ELb0ELb0ELb0EEENS1_21CollectiveEpilogueFwdINS6_IJSA_SC_SB_EEES9_SE_SG_Li256ELb1ELb0ELb0ELb0EEENS1_36VarlenDynamicPersistentTileSchedulerILi128ELi96ELi256ELi32ELb0ELb0ELb1ELb1ELb0ELb1EEEEEEEEEvNT_6ParamsE --------------------------
	.section	.nv.info._ZN7cutlass13device_kernelIN5flash11enable_sm90INS1_16FlashAttnFwdSm90INS1_25CollectiveMainloopFwdSm90ILi2EN4cute5tupleIJNS5_1CILi1EEES8_S8_EEENS6_IJNS7_ILi128EEENS7_ILi96EEENS7_ILi192EEEEEELi192ENS_10bfloat16_tEfNS_4arch4Sm90ELb0ELb1ELb0ELb1ELb0ELb0ELb0ELb1ELb1ELb0ELb0ELb0EEENS1_21CollectiveEpilogueFwdINS6_IJSA_SC_SB_EEES9_SE_SG_Li256ELb1ELb0ELb0ELb0EEENS1_36VarlenDynamicPersistentTileSchedulerILi128ELi96ELi256ELi32ELb0ELb0ELb1ELb1ELb0ELb1EEEEEEEEEvNT_6ParamsE,"",@"SHT_CUDA_INFO"
	.sectionflags	@""
	.align	4


	//----- nvinfo : EIATTR_CUDA_API_VERSION
	.align		4
        /*0000*/ 	.byte	0x04, 0x37
        /*0002*/ 	.short	(.L_781 - .L_780)
.L_780:
        /*0004*/ 	.word	0x00000082


	//----- nvinfo : EIATTR_KPARAM_INFO
	.align		4
.L_781:
        /*0008*/ 	.byte	0x04, 0x17
        /*000a*/ 	.short	(.L_783 - .L_782)
.L_782:
        /*000c*/ 	.word	0x00000000
        /*0010*/ 	.short	0x0000
        /*0012*/ 	.short	0x0070
        /*0014*/ 	.byte	0x00, 0xf0, 0x01, 0x28


	//----- nvinfo : EIATTR_SPARSE_MMA_MASK
	.align		4
.L_783:
        /*0018*/ 	.byte	0x03, 0x50
        /*001a*/ 	.short	0x0000


	//----- nvinfo : EIATTR_MAXREG_COUNT
	.align		4
        /*001c*/ 	.byte	0x03, 0x1b
        /*001e*/ 	.short	0x00a8


	//----- nvinfo : EIATTR_NUM_BARRIERS
	.align		4
        /*0020*/ 	.byte	0x02, 0x4c
        /*0022*/ 	.byte	0x09
	.zero		1


	//----- nvinfo : EIATTR_EXTERNS
	.align		4
        /*0024*/ 	.byte	0x04, 0x0f
        /*0026*/ 	.short	(.L_785 - .L_784)


	//   ....[0]....
	.align		4
.L_784:
        /*0028*/ 	.word	index@(__assertfail)


	//----- nvinfo : EIATTR_ANNOTATIONS
	.align		4
.L_785:
        /*002c*/ 	.byte	0x04, 0x55
        /*002e*/ 	.short	(.L_787 - .L_786)


	//   ....[0]....
.L_786:
        /* <DEDUP_REMOVED lines=34> */


	//----- nvinfo : EIATTR_MERCURY_ISA_VERSION
	.align		4
.L_787:
        /*0240*/ 	.byte	0x03, 0x5f
        /*0242*/ 	.short	0x0101


	//----- nvinfo : EIATTR_UNUSED_LOAD_BYTE_OFFSET
	.align		4
        /*0244*/ 	.byte	0x04, 0x44
        /*0246*/ 	.short	(.L_789 - .L_788)


	//   ....[0]....
.L_788:
        /*0248*/ 	.word	0x00000a50
        /*024c*/ 	.word	0x0000fff0


	//   ....[1]....
        /*0250*/ 	.word	0x0000d7f0
        /*0254*/ 	.word	0x0000fff0


	//----- nvinfo : EIATTR_INT_WARP_WIDE_INSTR_OFFSETS
	.align		4
.L_789:
        /*0258*/ 	.byte	0x04, 0x31
        /*025a*/ 	.short	(.L_791 - .L_790)


	//   ....[0]....
.L_790:
        /*025c*/ 	.word	0x00000160


	//   ....[1]....
        /*0260*/ 	.word	0x000001a0


	//   ....[2]....
        /*0264*/ 	.word	0x00000210


	//   ....[3]....
        /*0268*/ 	.word	0x000111f0


	//   ....[4]....
        /*026c*/ 	.word	0x00011280


	//   ....[5]....
        /*0270*/ 	.word	0x00011780


	//   ....[6]....
        /*0274*/ 	.word	0x00011800


	//   ....[7]....
        /*0278*/ 	.word	0x00011910


	//   ....[8]....
        /*027c*/ 	.word	0x00011a00


	//   ....[9]....
        /*0280*/ 	.word	0x00013e20


	//   ....[10]....
        /*0284*/ 	.word	0x00013eb0


	//----- nvinfo : EIATTR_COOP_GROUP_MASK_REGIDS
	.align		4
.L_791:
        /*0288*/ 	.byte	0x04, 0x29
        /*028a*/ 	.short	(.L_793 - .L_792)


	//   ....[0]....
.L_792:
        /*028c*/ 	.word	0xffffffff


	//   ....[1]....
        /*0290*/ 	.word	0xffffffff


	//   ....[2]....
        /*0294*/ 	.word	0xffffffff


	//   ....[3]....
        /*0298*/ 	.word	0xffffffff


	//   ....[4]....
        /*029c*/ 	.word	0xffffffff


	//   ....[5]....
        /*02a0*/ 	.word	0xffffffff


	//   ....[6]....
        /*02a4*/ 	.word	0xffffffff


	//   ....[7]....
        /*02a8*/ 	.word	0xffffffff


	//   ....[8]....
        /*02ac*/ 	.word	0xffffffff


	//   ....[9]....
        /*02b0*/ 	.word	0xffffffff


	//   ....[10]....
        /*02b4*/ 	.word	0xffffffff


	//   ....[11]....
        /*02b8*/ 	.word	0xffffffff


	//   ....[12]....
        /*02bc*/ 	.word	0xffffffff


	//   ....[13]....
        /*02c0*/ 	.word	0xffffffff


	//   ....[14]....
        /*02c4*/ 	.word	0xffffffff


	//   ....[15]....
        /*02c8*/ 	.word	0xffffffff


	//   ....[16]....
        /*02cc*/ 	.word	0xffffffff


	//   ....[17]....
        /*02d0*/ 	.word	0xffffffff


	//   ....[18]....
        /*02d4*/ 	.word	0xffffffff


	//   ....[19]....
        /*02d8*/ 	.word	0xffffffff


	//   ....[20]....
        /*02dc*/ 	.word	0xffffffff


	//   ....[21]....
        /*02e0*/ 	.word	0xffffffff


	//   ....[22]....
        /*02e4*/ 	.word	0xffffffff


	//   ....[23]....
        /*02e8*/ 	.word	0xffffffff


	//   ....[24]....
        /*02ec*/ 	.word	0xffffffff


	//   ....[25]....
        /*02f0*/ 	.word	0xffffffff


	//   ....[26]....
        /*02f4*/ 	.word	0xffffffff


	//   ....[27]....
        /*02f8*/ 	.word	0xffffffff


	//   ....[28]....
        /*02fc*/ 	.word	0xffffffff


	//   ....[29]....
        /*0300*/ 	.word	0xffffffff


	//   ....[30]....
        /*0304*/ 	.word	0xffffffff


	//   ....[31]....
        /*0308*/ 	.word	0xffffffff


	//   ....[32]....
        /*030c*/ 	.word	0xffffffff


	//   ....[33]....
        /*0310*/ 	.word	0xffffffff


	//   ....[34]....
        /*0314*/ 	.word	0xffffffff


	//   ....[35]....
        /*0318*/ 	.word	0xffffffff


	//   ....[36]....
        /*031c*/ 	.word	0xffffffff


	//   ....[37]....
        /*0320*/ 	.word	0xffffffff


	//   ....[38]....
        /*0324*/ 	.word	0xffffffff


	//   ....[39]....
        /*0328*/ 	.word	0xffffffff


	//   ....[40]....
        /*032c*/ 	.word	0xffffffff


	//   ....[41]....
        /*0330*/ 	.word	0xffffffff


	//   ....[42]....
        /*0334*/ 	.word	0xffffffff


	//   ....[43]....
        /*0338*/ 	.word	0xffffffff


	//   ....[44]....
        /*033c*/ 	.word	0xffffffff


	//   ....[45]....
        /*0340*/ 	.word	0xffffffff


	//   ....[46]....
        /*0344*/ 	.word	0xffffffff


	//   ....[47]....
        /*0348*/ 	.word	0xffffffff


	//   ....[48]....
        /*034c*/ 	.word	0xffffffff


	//   ....[49]....
        /*0350*/ 	.word	0xffffffff


	//   ....[50]....
        /*0354*/ 	.word	0xffffffff


	//   ....[51]....
        /*0358*/ 	.word	0xffffffff


	//   ....[52]....
        /*035c*/ 	.word	0xffffffff


	//   ....[53]....
        /*0360*/ 	.word	0xffffffff


	//   ....[54]....
        /*0364*/ 	.word	0xffffffff


	//   ....[55]....
        /*0368*/ 	.word	0xffffffff


	//   ....[56]....
        /*036c*/ 	.word	0xffffffff


	//   ....[57]....
        /*0370*/ 	.word	0xffffffff


	//   ....[58]....
        /*0374*/ 	.word	0xffffffff


	//   ....[59]....
        /*0378*/ 	.word	0xffffffff


	//   ....[60]....
        /*037c*/ 	.word	0xffffffff


	//   ....[61]....
        /*0380*/ 	.word	0xffffffff


	//   ....[62]....
        /*0384*/ 	.word	0x0500000f


	//   ....[63]....
        /*0388*/ 	.word	0x0500000f


	//   ....[64]....
        /*038c*/ 	.word	0x0500000f


	//   ....[65]....
        /*0390*/ 	.word	0x0500000f


	//   ....[66]....
        /*0394*/ 	.word	0x0500000f


	//   ....[67]....
        /*0398*/ 	.word	0x0500000f


	//   ....[68]....
        /*039c*/ 	.word	0x0500000f


	//   ....[69]....
        /*03a0*/ 	.word	0x0500000f


	//   ....[70]....
        /*03a4*/ 	.word	0x0500000f


	//   ....[71]....
        /*03a8*/ 	.word	0x0500000f


	//   ....[72]....
        /*03ac*/ 	.word	0x0500000f


	//   ....[73]....
        /*03b0*/ 	.word	0x0500000f


	//   ....[74]....
        /*03b4*/ 	.word	0x0500000f


	//   ....[75]....
        /*03b8*/ 	.word	0x0500000f


	//   ....[76]....
        /*03bc*/ 	.word	0x0500000f


	//   ....[77]....
        /*03c0*/ 	.word	0x0500000f


	//   ....[78]....
        /*03c4*/ 	.word	0x0500000f


	//   ....[79]....
        /*03c8*/ 	.word	0x0500000f


	//   ....[80]....
        /*03cc*/ 	.word	0x0500000f


	//----- nvinfo : EIATTR_COOP_GROUP_INSTR_OFFSETS
	.align		4
.L_793:
        /*03d0*/ 	.byte	0x04, 0x28
        /*03d2*/ 	.short	(.L_795 - .L_794)


	//   ....[0]....
.L_794:
        /*03d4*/ 	.word	0x00000060


	//   ....[1]....
        /*03d8*/ 	.word	0x00000170


	//   ....[2]....
        /*03dc*/ 	.word	0x000001c0


	//   ....[3]....
        /*03e0*/ 	.word	0x000003f0


	//   ....[4]....
        /*03e4*/ 	.word	0x00000550


	//   ....[5]....
        /*03e8*/ 	.word	0x00000670


	//   ....[6]....
        /*03ec*/ 	.word	0x000007d0


	//   ....[7]....
        /*03f0*/ 	.word	0x000018f0


	//   ....[8]....
        /*03f4*/ 	.word	0x00003270


	//   ....[9]....
        /*03f8*/ 	.word	0x00003380


	//   ....[10]....
        /*03fc*/ 	.word	0x00003900


	//   ....[11]....
        /*0400*/ 	.word	0x00003990


	//   ....[12]....
        /*0404*/ 	.word	0x000065e0


	//   ....[13]....
        /*0408*/ 	.word	0x00006700


	//   ....[14]....
        /*040c*/ 	.word	0x00006cb0


	//   ....[15]....
        /*0410*/ 	.word	0x00006d10


	//   ....[16]....
        /*0414*/ 	.word	0x000087b0


	//   ....[17]....
        /*0418*/ 	.word	0x000087d0


	//   ....[18]....
        /*041c*/ 	.word	0x00008d60


	//   ....[19]....
        /*0420*/ 	.word	0x00008de0


	//   ....[20]....
        /*0424*/ 	.word	0x0000b570


	//   ....[21]....
        /*0428*/ 	.word	0x0000b690


	//   ....[22]....
        /*042c*/ 	.word	0x0000bc70


	//   ....[23]....
        /*0430*/ 	.word	0x0000bcd0


	//   ....[24]....
        /*0434*/ 	.word	0x0000cd20


	//   ....[25]....
        /*0438*/ 	.word	0x0000cd60


	//   ....[26]....
        /*043c*/ 	.word	0x0000ce60


	//   ....[27]....
        /*0440*/ 	.word	0x0000ce90


	//   ....[28]....
        /*0444*/ 	.word	0x0000fd60


	//   ....[29]....
        /*0448*/ 	.word	0x0000fef0


	//   ....[30]....
        /*044c*/ 	.word	0x0000ff20


	//   ....[31]....
        /*0450*/ 	.word	0x0000ff50


	//   ....[32]....
        /*0454*/ 	.word	0x0000ff90


	//   ....[33]....
        /*0458*/ 	.word	0x0000ffe0


	//   ....[34]....
        /*045c*/ 	.word	0x00010040


	//   ....[35]....
        /*0460*/ 	.word	0x00010220


	//   ....[36]....
        /*0464*/ 	.word	0x00010280


	//   ....[37]....
        /*0468*/ 	.word	0x000102c0


	//   ....[38]....
        /*046c*/ 	.word	0x00010300


	//   ....[39]....
        /*0470*/ 	.word	0x00010330


	//   ....[40]....
        /*0474*/ 	.word	0x00010360


	//   ....[41]....
        /*0478*/ 	.word	0x000103f0


	//   ....[42]....
        /*047c*/ 	.word	0x00010450


	//   ....[43]....
        /*0480*/ 	.word	0x000104e0


	//   ....[44]....
        /*0484*/ 	.word	0x00014320


	//   ....[45]....
        /*0488*/ 	.word	0x00014330


	//   ....[46]....
        /*048c*/ 	.word	0x00014440


	//   ....[47]....
        /*0490*/ 	.word	0x000144a0


	//   ....[48]....
        /*0494*/ 	.word	0x000144e0


	//   ....[49]....
        /*0498*/ 	.word	0x00014520


	//   ....[50]....
        /*049c*/ 	.word	0x00014550


	//   ....[51]....
        /*04a0*/ 	.word	0x00014580


	//   ....[52]....
        /*04a4*/ 	.word	0x00014710


	//   ....[53]....
        /*04a8*/ 	.word	0x00014770


	//   ....[54]....
        /*04ac*/ 	.word	0x000147b0


	//   ....[55]....
        /*04b0*/ 	.word	0x000147f0


	//   ....[56]....
        /*04b4*/ 	.word	0x00014820


	//   ....[57]....
        /*04b8*/ 	.word	0x00014850


	//   ....[58]....
        /*04bc*/ 	.word	0x00014910


	//   ....[59]....
        /*04c0*/ 	.word	0x00014930


	//   ....[60]....
        /*04c4*/ 	.word	0x000149a0


	//   ....[61]....
        /*04c8*/ 	.word	0x00015030


	//   ....[62]....
        /*04cc*/ 	.word	0x000156e0


	//   ....[63]....
        /*04d0*/ 	.word	0x00015b00


	//   ....[64]....
        /*04d4*/ 	.word	0x00015b90


	//   ....[65]....
        /*04d8*/ 	.word	0x00015c30


	//   ....[66]....
        /*04dc*/ 	.word	0x00015ce0


	//   ....[67]....
        /*04e0*/ 	.word	0x00015d60


	//   ....[68]....
        /*04e4*/ 	.word	0x00015de0


	//   ....[69]....
        /*04e8*/ 	.word	0x00015e60


	//   ....[70]....
        /*04ec*/ 	.word	0x00015ee0


	//   ....[71]....
        /*04f0*/ 	.word	0x00015f70


	//   ....[72]....
        /*04f4*/ 	.word	0x00016020


	//   ....[73]....
        /*04f8*/ 	.word	0x000160a0


	//   ....[74]....
        /*04fc*/ 	.word	0x00016120


	//   ....[75]....
        /*0500*/ 	.word	0x000161a0


	//   ....[76]....
        /*0504*/ 	.word	0x00016220


	//   ....[77]....
        /*0508*/ 	.word	0x00016290


	//   ....[78]....
        /*050c*/ 	.word	0x00016330


	//   ....[79]....
        /*0510*/ 	.word	0x000163c0


	//   ....[80]....
        /*0514*/ 	.word	0x000164f0


	//----- nvinfo : EIATTR_REG_RECONFIG
	.align		4
.L_795:
        /*0518*/ 	.byte	0x01, 0x54
	.zero		2


	//----- nvinfo : EIATTR_SYSCALL_OFFSETS
	.align		4
        /*051c*/ 	.byte	0x04, 0x46
        /*051e*/ 	.short	(.L_797 - .L_796)


	//   ....[0]....
.L_796:
        /*0520*/ 	.word	0x00001ad0


	//   ....[1]....
        /*0524*/ 	.word	0x00011410


	//   ....[2]....
        /*0528*/ 	.word	0x00011550


	//   ....[3]....
        /*052c*/ 	.word	0x00011650


	//----- nvinfo : EIATTR_MBARRIER_INSTR_OFFSETS
	.align		4
.L_797:
        /*0530*/ 	.byte	0x04, 0x39
        /*0532*/ 	.short	(.L_799 - .L_798)


	//   ....[0]....
.L_798:
        /*0534*/ 	.word	0x000002a0
        /*0538*/ 	.word	0x000000ff
        /*053c*/ 	.word	0x00030800
        /*0540*/ 	.short	0x0100
        /*0542*/ 	.byte	0x08
	.zero		1


	//   ....[1]....
        /*0544*/ 	.word	0x000002b0
        /*0548*/ 	.word	0x000000ff
        /*054c*/ 	.word	0x00030820
        /*0550*/ 	.short	0x0100
        /*0552*/ 	.byte	0x08
	.zero		1


	//   ....[2]....
        /*0554*/ 	.word	0x000003a0
        /*0558*/ 	.word	0x000000ff
        /*055c*/ 	.word	0x00030830
        /*0560*/ 	.short	0x0100
        /*0562*/ 	.byte	0x08
	.zero		1


	//   ....[3]....
        /*0564*/ 	.word	0x000003b0
        /*0568*/ 	.word	0x000000ff
        /*056c*/ 	.word	0x00030840
        /*0570*/ 	.short	0x0100
        /*0572*/ 	.byte	0x08
	.zero		1


	//   ....[4]....
        /*0574*/ 	.word	0x000003c0
        /*0578*/ 	.word	0x000000ff
        /*057c*/ 	.word	0x00030838
        /*0580*/ 	.short	0x0100
        /*0582*/ 	.byte	0x08
	.zero		1


	//   ....[5]....
        /*0584*/ 	.word	0x000003d0
        /*0588*/ 	.word	0x000000ff
        /*058c*/ 	.word	0x00030848
        /*0590*/ 	.short	0x0100
        /*0592*/ 	.byte	0x08
	.zero		1


	//   ....[6]....
        /*0594*/ 	.word	0x00000500
        /*0598*/ 	.word	0x000000ff
        /*059c*/ 	.word	0x00030850
        /*05a0*/ 	.short	0x0100
        /*05a2*/ 	.byte	0x08
	.zero		1


	//   ....[7]....
        /*05a4*/ 	.word	0x00000510
        /*05a8*/ 	.word	0x000000ff
        /*05ac*/ 	.word	0x00030860
        /*05b0*/ 	.short	0x0100
        /*05b2*/ 	.byte	0x08
	.zero		1


	//   ....[8]....
        /*05b4*/ 	.word	0x00000520
        /*05b8*/ 	.word	0x000000ff
        /*05bc*/ 	.word	0x00030858
        /*05c0*/ 	.short	0x0100
        /*05c2*/ 	.byte	0x08
	.zero		1


	//   ....[9]....
        /*05c4*/ 	.word	0x00000530
        /*05c8*/ 	.word	0x000000ff
        /*05cc*/ 	.word	0x00030868
        /*05d0*/ 	.short	0x0100
        /*05d2*/ 	.byte	0x08
	.zero		1


	//   ....[10]....
        /*05d4*/ 	.word	0x00000620
        /*05d8*/ 	.word	0x000000ff
        /*05dc*/ 	.word	0x00030870
        /*05e0*/ 	.short	0x0100
        /*05e2*/ 	.byte	0x06
	.zero		1


	//   ....[11]....
        /*05e4*/ 	.word	0x00000630
        /*05e8*/ 	.word	0x000000ff
        /*05ec*/ 	.word	0x00030880
        /*05f0*/ 	.short	0x0100
        /*05f2*/ 	.byte	0x06
	.zero		1


	//   ....[12]....
        /*05f4*/ 	.word	0x00000640
        /*05f8*/ 	.word	0x000000ff
        /*05fc*/ 	.word	0x00030878
        /*0600*/ 	.short	0x0100
        /*0602*/ 	.byte	0x06
	.zero		1


	//   ....[13]....
        /*0604*/ 	.word	0x00000650
        /*0608*/ 	.word	0x000000ff
        /*060c*/ 	.word	0x00030888
        /*0610*/ 	.short	0x0100
        /*0612*/ 	.byte	0x06
	.zero		1


	//   ....[14]....
        /*0614*/ 	.word	0x00000780
        /*0618*/ 	.word	0x000000ff
        /*061c*/ 	.word	0x00030890
        /*0620*/ 	.short	0x0100
        /*0622*/ 	.byte	0x08
	.zero		1


	//   ....[15]....
        /*0624*/ 	.word	0x00000790
        /*0628*/ 	.word	0x000000ff
        /*062c*/ 	.word	0x000308a0
        /*0630*/ 	.short	0x0100
        /*0632*/ 	.byte	0x08
	.zero		1


	//   ....[16]....
        /*0634*/ 	.word	0x000007a0
        /*0638*/ 	.word	0x000000ff
        /*063c*/ 	.word	0x00030898
        /*0640*/ 	.short	0x0100
        /*0642*/ 	.byte	0x08
	.zero		1


	//   ....[17]....
        /*0644*/ 	.word	0x000007b0
        /*0648*/ 	.word	0x000000ff
        /*064c*/ 	.word	0x000308a8
        /*0650*/ 	.short	0x0100
        /*0652*/ 	.byte	0x08
	.zero		1


	//   ....[18]....
        /*0654*/ 	.word	0x000008e0
        /*0658*/ 	.word	0x000000ff
        /*065c*/ 	.word	0x000308b0
        /*0660*/ 	.short	0x0100
        /*0662*/ 	.byte	0x08
	.zero		1


	//   ....[19]....
        /*0664*/ 	.word	0x000008f0
        /*0668*/ 	.word	0x000000ff
        /*066c*/ 	.word	0x000308c0
        /*0670*/ 	.short	0x0100
        /*0672*/ 	.byte	0x08
	.zero		1


	//   ....[20]....
        /*0674*/ 	.word	0x00000900
        /*0678*/ 	.word	0x000000ff
        /*067c*/ 	.word	0x000308b8
        /*0680*/ 	.short	0x0100
        /*0682*/ 	.byte	0x08
	.zero		1


	//   ....[21]....
        /*0684*/ 	.word	0x00000910
        /*0688*/ 	.word	0x000000ff
        /*068c*/ 	.word	0x000308c8
        /*0690*/ 	.short	0x0100
        /*0692*/ 	.byte	0x08
	.zero		1


	//   ....[22]....
        /*0694*/ 	.word	0x00001b70
        /*0698*/ 	.word	0x000000ff
        /*069c*/ 	.word	0x00030800
        /*06a0*/ 	.short	0x010a
        /*06a2*/ 	.byte	0x26
	.zero		1


	//   ....[23]....
        /*06a4*/ 	.word	0x00001bf0
        /*06a8*/ 	.word	0x00000003
        /*06ac*/ 	.word	0x00030830
        /*06b0*/ 	.short	0x010a
        /*06b2*/ 	.byte	0x3f
	.zero		1


	//   ....[24]....
        /*06b4*/ 	.word	0x00001c90
        /*06b8*/ 	.word	0x00000003
        /*06bc*/ 	.word	0x00030830
        /*06c0*/ 	.short	0x010a
        /*06c2*/ 	.byte	0x3f
	.zero		1


	//   ....[25]....
        /*06c4*/ 	.word	0x000023b0
        /*06c8*/ 	.word	0x00000000
        /*06cc*/ 	.word	0x00000000
        /*06d0*/ 	.short	0x0101
        /*06d2*/ 	.byte	0x3f
	.zero		1


	//   ....[26]....
        /*06d4*/ 	.word	0x00004860
        /*06d8*/ 	.word	0x000000ff
        /*06dc*/ 	.word	0x00030830
        /*06e0*/ 	.short	0x010a
        /*06e2*/ 	.byte	0x05
	.zero		1


	//   ....[27]....
        /*06e4*/ 	.word	0x000048a0
        /*06e8*/ 	.word	0x000000ff
        /*06ec*/ 	.word	0x00030830
        /*06f0*/ 	.short	0x010a
        /*06f2*/ 	.byte	0x05
	.zero		1


	//   ....[28]....
        /*06f4*/ 	.word	0x00005320
        /*06f8*/ 	.word	0x000000ff
        /*06fc*/ 	.word	0x00030850
        /*0700*/ 	.short	0x010a
        /*0702*/ 	.byte	0x0e
	.zero		1


	//   ....[29]....
        /*0704*/ 	.word	0x00005360
        /*0708*/ 	.word	0x000000ff
        /*070c*/ 	.word	0x00030850
        /*0710*/ 	.short	0x010a
        /*0712*/ 	.byte	0x0e
	.zero		1


	//   ....[30]....
        /*0714*/ 	.word	0x00005660
        /*0718*/ 	.word	0x00000000
        /*071c*/ 	.word	0x00000000
        /*0720*/ 	.short	0x0101
        /*0722*/ 	.byte	0x3f
	.zero		1


	//   ....[31]....
        /*0724*/ 	.word	0x00007110
        /*0728*/ 	.word	0x00000086
        /*072c*/ 	.word	0x00000000
        /*0730*/ 	.short	0x0101
        /*0732*/ 	.byte	0x3f
	.zero		1


	//   ....[32]....
        /*0734*/ 	.word	0x000079c0
        /*0738*/ 	.word	0x000000ff
        /*073c*/ 	.word	0x00030830
        /*0740*/ 	.short	0x010a
        /*0742*/ 	.byte	0x05
	.zero		1


	//   ....[33]....
        /*0744*/ 	.word	0x00007a00
        /*0748*/ 	.word	0x000000ff
        /*074c*/ 	.word	0x00030830
        /*0750*/ 	.short	0x010a
        /*0752*/ 	.byte	0x05
	.zero		1


	//   ....[34]....
        /*0754*/ 	.word	0x00008480
        /*0758*/ 	.word	0x000000ff
        /*075c*/ 	.word	0x00030850
        /*0760*/ 	.short	0x010a
        /*0762*/ 	.byte	0x0a
	.zero		1


	//   ....[35]....
        /*0764*/ 	.word	0x000084c0
        /*0768*/ 	.word	0x000000ff
        /*076c*/ 	.word	0x00030850
        /*0770*/ 	.short	0x010a
        /*0772*/ 	.byte	0x0a
	.zero		1


	//   ....[36]....
        /*0774*/ 	.word	0x00009150
        /*0778*/ 	.word	0x0000007b
        /*077c*/ 	.word	0x00000000
        /*0780*/ 	.short	0x0101
        /*0782*/ 	.byte	0x3f
	.zero		1


	//   ....[37]....
        /*0784*/ 	.word	0x000091c0
        /*0788*/ 	.word	0x0000007f
        /*078c*/ 	.word	0x00000000
        /*0790*/ 	.short	0x0101
        /*0792*/ 	.byte	0x3f
	.zero		1


	//   ....[38]....
        /*0794*/ 	.word	0x00009820
        /*0798*/ 	.word	0x000000ff
        /*079c*/ 	.word	0x00030830
        /*07a0*/ 	.short	0x010a
        /*07a2*/ 	.byte	0x05
	.zero		1


	//   ....[39]....
        /*07a4*/ 	.word	0x00009860
        /*07a8*/ 	.word	0x000000ff
        /*07ac*/ 	.word	0x00030830
        /*07b0*/ 	.short	0x010a
        /*07b2*/ 	.byte	0x05
	.zero		1


	//   ....[40]....
        /*07b4*/ 	.word	0x0000a2e0
        /*07b8*/ 	.word	0x000000ff
        /*07bc*/ 	.word	0x00030850
        /*07c0*/ 	.short	0x010a
        /*07c2*/ 	.byte	0x0a
	.zero		1


	//   ....[41]....
        /*07c4*/ 	.word	0x0000a320
        /*07c8*/ 	.word	0x000000ff
        /*07cc*/ 	.word	0x00030850
        /*07d0*/ 	.short	0x010a
        /*07d2*/ 	.byte	0x0a
	.zero		1


	//   ....[42]....
        /*07d4*/ 	.word	0x0000a660
        /*07d8*/ 	.word	0x00000000
        /*07dc*/ 	.word	0x00000000
        /*07e0*/ 	.short	0x0101
        /*07e2*/ 	.byte	0x3f
	.zero		1


	//   ....[43]....
        /*07e4*/ 	.word	0x0000c1c0
        /*07e8*/ 	.word	0x00000088
        /*07ec*/ 	.word	0x00000000
        /*07f0*/ 	.short	0x0101
        /*07f2*/ 	.byte	0x3f
	.zero		1


	//   ....[44]....
        /*07f4*/ 	.word	0x0000cc90
        /*07f8*/ 	.word	0x000000ff
        /*07fc*/ 	.word	0x00030850
        /*0800*/ 	.short	0x010a
        /*0802*/ 	.byte	0x05
	.zero		1


	//   ....[45]....
        /*0804*/ 	.word	0x0000ccd0
        /*0808*/ 	.word	0x000000ff
        /*080c*/ 	.word	0x00030850
        /*0810*/ 	.short	0x010a
        /*0812*/ 	.byte	0x05
	.zero		1


	//   ....[46]....
        /*0814*/ 	.word	0x0000d190
        /*0818*/ 	.word	0x00000004
        /*081c*/ 	.word	0x00000000
        /*0820*/ 	.short	0x0101
        /*0822*/ 	.byte	0x3f
	.zero		1


	//   ....[47]....
        /*0824*/ 	.word	0x0000eaf0
        /*0828*/ 	.word	0x00000026
        /*082c*/ 	.word	0x00000000
        /*0830*/ 	.short	0x0101
        /*0832*/ 	.byte	0x3f
	.zero		1


	//   ....[48]....
        /*0834*/ 	.word	0x00011d40
        /*0838*/ 	.word	0x00000009
        /*083c*/ 	.word	0x00030840
        /*0840*/ 	.short	0x010a
        /*0842*/ 	.byte	0x3f
	.zero		1


	//   ....[49]....
        /*0844*/ 	.word	0x000122f0
        /*0848*/ 	.word	0x0000000a
        /*084c*/ 	.word	0x00030820
        /*0850*/ 	.short	0x010a
        /*0852*/ 	.byte	0x3f
	.zero		1


	//   ....[50]....
        /*0854*/ 	.word	0x00012630
        /*0858*/ 	.word	0x00000002
        /*085c*/ 	.word	0x00030840
        /*0860*/ 	.short	0x010a
        /*0862*/ 	.byte	0x3f
	.zero		1


	//   ....[51]....
        /*0864*/ 	.word	0x00012930
        /*0868*/ 	.word	0x00000003
        /*086c*/ 	.word	0x00000060
        /*0870*/ 	.short	0x010a
        /*0872*/ 	.byte	0x3f
	.zero		1


	//   ....[52]....
        /*0874*/ 	.word	0x00012f70
        /*0878*/ 	.word	0x00000002
        /*087c*/ 	.word	0x00030840
        /*0880*/ 	.short	0x010a
        /*0882*/ 	.byte	0x3f
	.zero		1


	//   ....[53]....
        /*0884*/ 	.word	0x00013270
        /*0888*/ 	.word	0x00000003
        /*088c*/ 	.word	0x00000060
        /*0890*/ 	.short	0x010a
        /*0892*/ 	.byte	0x3f
	.zero		1


	//   ....[54]....
        /*0894*/ 	.word	0x000137a0
        /*0898*/ 	.word	0x00000002
        /*089c*/ 	.word	0x00030840
        /*08a0*/ 	.short	0x010a
        /*08a2*/ 	.byte	0x3f
	.zero		1


	//   ....[55]....
        /*08a4*/ 	.word	0x00013ab0
        /*08a8*/ 	.word	0x00000002
        /*08ac*/ 	.word	0x00000060
        /*08b0*/ 	.short	0x010a
        /*08b2*/ 	.byte	0x3f
	.zero		1


	//   ....[56]....
        /*08b4*/ 	.word	0x00013f70
        /*08b8*/ 	.word	0x00000003
        /*08bc*/ 	.word	0x00030860
        /*08c0*/ 	.short	0x010a
        /*08c2*/ 	.byte	0x3f
	.zero		1


	//   ....[57]....
        /*08c4*/ 	.word	0x00014fb0
        /*08c8*/ 	.word	0x00000000
        /*08cc*/ 	.word	0x00030820
        /*08d0*/ 	.short	0x010a
        /*08d2*/ 	.byte	0x3f
	.zero		1


	//   ....[58]....
        /*08d4*/ 	.word	0x00015190
        /*08d8*/ 	.word	0x00000006
        /*08dc*/ 	.word	0x00000000
        /*08e0*/ 	.short	0x010a
        /*08e2*/ 	.byte	0x3f
	.zero		1


	//   ....[59]....
        /*08e4*/ 	.word	0x00015200
        /*08e8*/ 	.word	0x00000007
        /*08ec*/ 	.word	0x00000000
        /*08f0*/ 	.short	0x010a
        /*08f2*/ 	.byte	0x3f
	.zero		1


	//   ....[60]....
        /*08f4*/ 	.word	0x00015270
        /*08f8*/ 	.word	0x00000004
        /*08fc*/ 	.word	0x00000000
        /*0900*/ 	.short	0x010a
        /*0902*/ 	.byte	0x3f
	.zero		1


	//   ....[61]....
        /*0904*/ 	.word	0x000152a0
        /*0908*/ 	.word	0x00000003
        /*090c*/ 	.word	0x00000000
        /*0910*/ 	.short	0x010a
        /*0912*/ 	.byte	0x3f
	.zero		1


	//   ....[62]....
        /*0914*/ 	.word	0x00015310
        /*0918*/ 	.word	0x00000003
        /*091c*/ 	.word	0x00030800
        /*0920*/ 	.short	0x010a
        /*0922*/ 	.byte	0x3f
	.zero		1


	//   ....[63]....
        /*0924*/ 	.word	0x00015360
        /*0928*/ 	.word	0x00000003
        /*092c*/ 	.word	0x00030830
        /*0930*/ 	.short	0x010a
        /*0932*/ 	.byte	0x3f
	.zero		1


	//   ....[64]....
        /*0934*/ 	.word	0x000153c0
        /*0938*/ 	.word	0x00000079
        /*093c*/ 	.word	0x00030830
        /*0940*/ 	.short	0x010a
        /*0942*/ 	.byte	0x3f
	.zero		1


	//   ....[65]....
        /*0944*/ 	.word	0x00015420
        /*0948*/ 	.word	0x00000003
        /*094c*/ 	.word	0x00030850
        /*0950*/ 	.short	0x010a
        /*0952*/ 	.byte	0x3f
	.zero		1


	//   ....[66]....
        /*0954*/ 	.word	0x00015480
        /*0958*/ 	.word	0x00000005
        /*095c*/ 	.word	0x00030830
        /*0960*/ 	.short	0x010a
        /*0962*/ 	.byte	0x3f
	.zero		1


	//   ....[67]....
        /*0964*/ 	.word	0x000154e0
        /*0968*/ 	.word	0x00000003
        /*096c*/ 	.word	0x00030850
        /*0970*/ 	.short	0x010a
        /*0972*/ 	.byte	0x3f
	.zero		1


	//   ....[68]....
        /*0974*/ 	.word	0x00015540
        /*0978*/ 	.word	0x00000005
        /*097c*/ 	.word	0x00030830
        /*0980*/ 	.short	0x010a
        /*0982*/ 	.byte	0x3f
	.zero		1


	//   ....[69]....
        /*0984*/ 	.word	0x000155a0
        /*0988*/ 	.word	0x00000003
        /*098c*/ 	.word	0x00030850
        /*0990*/ 	.short	0x010a
        /*0992*/ 	.byte	0x3f
	.zero		1


	//   ....[70]....
        /*0994*/ 	.word	0x00015600
        /*0998*/ 	.word	0x00000003
        /*099c*/ 	.word	0x00030850
        /*09a0*/ 	.short	0x010a
        /*09a2*/ 	.byte	0x3f
	.zero		1


	//   ....[71]....
        /*09a4*/ 	.word	0x000157a0
        /*09a8*/ 	.word	0x00000009
        /*09ac*/ 	.word	0x00030840
        /*09b0*/ 	.short	0x010a
        /*09b2*/ 	.byte	0x3f
	.zero		1


	//   ....[72]....
        /*09b4*/ 	.word	0x00015820
        /*09b8*/ 	.word	0x00000008
        /*09bc*/ 	.word	0x00030820
        /*09c0*/ 	.short	0x010a
        /*09c2*/ 	.byte	0x3f
	.zero		1


	//   ....[73]....
        /*09c4*/ 	.word	0x00015870
        /*09c8*/ 	.word	0x00000002
        /*09cc*/ 	.word	0x00030840
        /*09d0*/ 	.short	0x010a
        /*09d2*/ 	.byte	0x3f
	.zero		1


	//   ....[74]....
        /*09d4*/ 	.word	0x000158c0
        /*09d8*/ 	.word	0x00000003
        /*09dc*/ 	.word	0x00000060
        /*09e0*/ 	.short	0x010a
        /*09e2*/ 	.byte	0x3f
	.zero		1


	//   ....[75]....
        /*09e4*/ 	.word	0x00015910
        /*09e8*/ 	.word	0x00000002
        /*09ec*/ 	.word	0x00030840
        /*09f0*/ 	.short	0x010a
        /*09f2*/ 	.byte	0x3f
	.zero		1


	//   ....[76]....
        /*09f4*/ 	.word	0x00015960
        /*09f8*/ 	.word	0x00000003
        /*09fc*/ 	.word	0x00000060
        /*0a00*/ 	.short	0x010a
        /*0a02*/ 	.byte	0x3f
	.zero		1


	//   ....[77]....
        /*0a04*/ 	.word	0x000159b0
        /*0a08*/ 	.word	0x00000002
        /*0a0c*/ 	.word	0x00030840
        /*0a10*/ 	.short	0x010a
        /*0a12*/ 	.byte	0x3f
	.zero		1


	//   ....[78]....
        /*0a14*/ 	.word	0x00015a00
        /*0a18*/ 	.word	0x00000002
        /*0a1c*/ 	.word	0x00000060
        /*0a20*/ 	.short	0x010a
        /*0a22*/ 	.byte	0x3f
	.zero		1


	//   ....[79]....
        /*0a24*/ 	.word	0x00015a50
        /*0a28*/ 	.word	0x00000003
        /*0a2c*/ 	.word	0x00030860
        /*0a30*/ 	.short	0x010a
        /*0a32*/ 	.byte	0x3f
	.zero		1


	//   ....[80]....
        /*0a34*/ 	.word	0x00016410
        /*0a38*/ 	.word	0x00000000
        /*0a3c*/ 	.word	0x00030820
        /*0a40*/ 	.short	0x010a
        /*0a42*/ 	.byte	0x3f
	.zero		1


	//   ....[81]....
        /*0a44*/ 	.word	0x000165b0
        /*0a48*/ 	.word	0x00000006
        /*0a4c*/ 	.word	0x00000000
        /*0a50*/ 	.short	0x010a
        /*0a52*/ 	.byte	0x3f
	.zero		1


	//   ....[82]....
        /*0a54*/ 	.word	0x00016600
        /*0a58*/ 	.word	0x00000007
        /*0a5c*/ 	.word	0x00000000
        /*0a60*/ 	.short	0x010a
        /*0a62*/ 	.byte	0x3f
	.zero		1


	//   ....[83]....
        /*0a64*/ 	.word	0x00016650
        /*0a68*/ 	.word	0x00000004
        /*0a6c*/ 	.word	0x00000000
        /*0a70*/ 	.short	0x010a
        /*0a72*/ 	.byte	0x3f
	.zero		1


	//----- nvinfo : EIATTR_NUM_MBARRIERS
	.align		4
.L_799:
        /*0a74*/ 	.byte	0x03, 0x38
        /*0a76*/ 	.short	0x0016


	//----- nvinfo : EIATTR_EXIT_INSTR_OFFSETS
	.align		4
        /*0a78*/ 	.byte	0x04, 0x1c
        /*0a7a*/ 	.short	(.L_801 - .L_800)


	//   ....[0]....
.L_800:
        /*0a7c*/ 	.word	0x00000a90


	//   ....[1]....
        /*0a80*/ 	.word	0x0000fd20


	//   ....[2]....
        /*0a84*/ 	.word	0x0000fd80


	//   ....[3]....
        /*0a88*/ 	.word	0x000152f0


	//----- nvinfo : EIATTR_MAX_THREADS
	.align		4
.L_801:
        /*0a8c*/ 	.byte	0x04, 0x05
        /*0a8e*/ 	.short	(.L_803 - .L_802)
.L_802:
        /*0a90*/ 	.word	0x00000180
        /*0a94*/ 	.word	0x00000001
        /*0a98*/ 	.word	0x00000001


	//----- nvinfo : EIATTR_CRS_STACK_SIZE
	.align		4
.L_803:
        /*0a9c*/ 	.byte	0x04, 0x1e
        /*0a9e*/ 	.short	(.L_805 - .L_804)
.L_804:
        /*0aa0*/ 	.word	0x00000000


	//----- nvinfo : EIATTR_CBANK_PARAM_SIZE
	.align		4
.L_805:
        /*0aa4*/ 	.byte	0x03, 0x19
        /*0aa6*/ 	.short	0x0a70


	//----- nvinfo : EIATTR_PARAM_CBANK
	.align		4
        /*0aa8*/ 	.byte	0x04, 0x0a
        /*0aaa*/ 	.short	(.L_807 - .L_806)
	.align		4
.L_806:
        /*0aac*/ 	.word	index@(.nv.constant0._ZN7cutlass13device_kernelIN5flash11enable_sm90INS1_16FlashAttnFwdSm90INS1_25CollectiveMainloopFwdSm90ILi2EN4cute5tupleIJNS5_1CILi1EEES8_S8_EEENS6_IJNS7_ILi128EEENS7_ILi96EEENS7_ILi192EEEEEELi192ENS_10bfloat16_tEfNS_4arch4Sm90ELb0ELb1ELb0ELb1ELb0ELb0ELb0ELb1ELb1ELb0ELb0ELb0EEENS1_21CollectiveEpilogueFwdINS6_IJSA_SC_SB_EEES9_SE_SG_Li256ELb1ELb0ELb0ELb0EEENS1_36VarlenDynamicPersistentTileSchedulerILi128ELi96ELi256ELi32ELb0ELb0ELb1ELb1ELb0ELb1EEEEEEEEEvNT_6ParamsE)
        /*0ab0*/ 	.short	0x0210
        /*0ab2*/ 	.short	0x0a70


	//----- nvinfo : EIATTR_SW_WAR
	.align		4
.L_807:
        /*0ab4*/ 	.byte	0x04, 0x36
        /*0ab6*/ 	.short	(.L_809 - .L_808)
.L_808:
        /*0ab8*/ 	.word	0x00000008
.L_809:


//--------------------- .nv.info._ZN7cutlass13device_kernelIN5flash11enable_sm90INS1_16FlashAttnFwdSm90INS1_25CollectiveMainloopFwdSm90ILi2EN4cute5tupleIJNS5_1CILi1EEES8_S8_EEENS6_IJNS7_ILi128EEENS7_ILi96EEENS7_ILi192EEEEEELi192ENS_10bfloat16_tEfNS_4arch4Sm90ELb0ELb1ELb0ELb1ELb0ELb1ELb0ELb1ELb1ELb0ELb0ELb0EEENS1_21CollectiveEpilogueFwdINS6_IJSA_SC_SB_EEES9_SE_SG_Li256ELb1ELb0ELb0ELb0EEENS1_36VarlenDynamicPersistentTileSchedulerILi128ELi96ELi256ELi32ELb0ELb0ELb1ELb1ELb0ELb1EEEEEEEEEvNT_6ParamsE --------------------------
	.section	.nv.info._ZN7cutlass13device_kernelIN5flash11enable_sm90INS1_16FlashAttnFwdSm90INS1_25CollectiveMainloopFwdSm90ILi2EN4cute5tupleIJNS5_1CILi1EEES8_S8_EEENS6_IJNS7_ILi128EEENS7_ILi96EEENS7_ILi192EEEEEELi192ENS_10bfloat16_tEfNS_4arch4Sm90ELb0ELb1ELb0ELb1ELb0ELb1ELb0ELb1ELb1ELb0ELb0ELb0EEENS1_21CollectiveEpilogueFwdINS6_IJSA_SC_SB_EEES9_SE_SG_Li256ELb1ELb0ELb0ELb0EEENS1_36VarlenDynamicPersistentTileSchedulerILi128ELi96ELi256ELi32ELb0ELb0ELb1ELb1ELb0ELb1EEEEEEEEEvNT_6ParamsE,"",@"SHT_CUDA_INFO"
	.sectionflags	@""
	.align	4


	//----- nvinfo : EIATTR_CUDA_API_VERSION
	.align		4
        /*0000*/ 	.byte	0x04, 0x37
        /*0002*/ 	.short	(.L_811 - .L_810)
.L_810:
        /*0004*/ 	.word	0x00000082


	//----- nvinfo : EIATTR_KPARAM_INFO
	.align		4
.L_811:
        /*0008*/ 	.byte	0x04, 0x17
        /*000a*/ 	.short	(.L_813 - .L_812)
.L_812:
        /*000c*/ 	.word	0x00000000
        /*0010*/ 	.short	0x0000
        /*0012*/ 	.short	0x0070
        /*0014*/ 	.byte	0x00, 0xf0, 0x01, 0x28


	//----- nvinfo : EIATTR_SPARSE_MMA_MASK
	.align		4
.L_813:
        /*0018*/ 	.byte	0x03, 0x50
        /*001a*/ 	.short	0x0000


	//----- nvinfo : EIATTR_MAXREG_COUNT
	.align		4
        /*001c*/ 	.byte	0x03, 0x1b
        /*001e*/ 	.short	0x00a8


	//----- nvinfo : EIATTR_NUM_BARRIERS
	.align		4
        /*0020*/ 	.byte	0x02, 0x4c
        /*0022*/ 	.byte	0x10
	.zero		1


	//----- nvinfo : EIATTR_EXTERNS
	.align		4
        /*0024*/ 	.byte	0x04, 0x0f
        /*0026*/ 	.short	(.L_815 - .L_814)


	//   ....[0]....
	.align		4
.L_814:
        /*0028*/ 	.word	index@(__assertfail)


	//----- nvinfo : EIATTR_ANNOTATIONS
	.align		4
.L_815:
        /*002c*/ 	.byte	0x04, 0x55
        /*002e*/ 	.short	(.L_817 - .L_816)


	//   ....[0]....
.L_816:
        /* <DEDUP_REMOVED lines=62> */


	//----- nvinfo : EIATTR_MERCURY_ISA_VERSION
	.align		4
.L_817:
        /*03f8*/ 	.byte	0x03, 0x5f
        /*03fa*/ 	.short	0x0101


	//----- nvinfo : EIATTR_UNUSED_LOAD_BYTE_OFFSET
	.align		4
        /*03fc*/ 	.byte	0x04, 0x44
        /*03fe*/ 	.short	(.L_819 - .L_818)


	//   ....[0]....
.L_818:
        /*0400*/ 	.word	0x00000ab0
        /*0404*/ 	.word	0x0000fff0


	//   ....[1]....
        /*0408*/ 	.word	0x0001fc70
        /*040c*/ 	.word	0x0000fff0


	//----- nvinfo : EIATTR_INT_WARP_WIDE_INSTR_OFFSETS
	.align		4
.L_819:
        /*0410*/ 	.byte	0x04, 0x31
        /*0412*/ 	.short	(.L_821 - .L_820)


	//   ....[0]....
.L_820:
        /*0414*/ 	.word	0x000001c0


	//   ....[1]....
        /*0418*/ 	.word	0x00000200


	//   ....[2]....
        /*041c*/ 	.word	0x00000270


	//   ....[3]....
        /*0420*/ 	.word	0x000249e0


	//   ....[4]....
        /*0424*/ 	.word	0x00024a80


	//   ....[5]....
        /*0428*/ 	.word	0x00024f50


	//   ....[6]....
        /*042c*/ 	.word	0x00024f80


	//   ....[7]....
        /*0430*/ 	.word	0x00025170


	//   ....[8]....
        /*0434*/ 	.word	0x00025270


	//   ....[9]....
        /*0438*/ 	.word	0x000275d0


	//   ....[10]....
        /*043c*/ 	.word	0x00027670


	//----- nvinfo : EIATTR_COOP_GROUP_MASK_REGIDS
	.align		4
.L_821:
        /*0440*/ 	.byte	0x04, 0x29
        /*0442*/ 	.short	(.L_823 - .L_822)


	//   ....[0]....
.L_822:
        /*0444*/ 	.word	0xffffffff


	//   ....[1]....
        /*0448*/ 	.word	0xffffffff


	//   ....[2]....
        /*044c*/ 	.word	0xffffffff


	//   ....[3]....
        /*0450*/ 	.word	0xffffffff


	//   ....[4]....
        /*0454*/ 	.word	0xffffffff


	//   ....[5]....
        /*0458*/ 	.word	0xffffffff


	//   ....[6]....
        /*045c*/ 	.word	0xffffffff


	//   ....[7]....
        /*0460*/ 	.word	0xffffffff


	//   ....[8]....
        /*0464*/ 	.word	0xffffffff


	//   ....[9]....
        /*0468*/ 	.word	0xffffffff


	//   ....[10]....
        /*046c*/ 	.word	0xffffffff


	//   ....[11]....
        /*0470*/ 	.word	0xffffffff


	//   ....[12]....
        /*0474*/ 	.word	0xffffffff


	//   ....[13]....
        /*0478*/ 	.word	0xffffffff


	//   ....[14]....
        /*047c*/ 	.word	0xffffffff


	//   ....[15]....
        /*0480*/ 	.word	0xffffffff


	//   ....[16]....
        /*0484*/ 	.word	0xffffffff


	//   ....[17]....
        /*0488*/ 	.word	0xffffffff


	//   ....[18]....
        /*048c*/ 	.word	0xffffffff


	//   ....[19]....
        /*0490*/ 	.word	0xffffffff


	//   ....[20]....
        /*0494*/ 	.word	0xffffffff


	//   ....[21]....
        /*0498*/ 	.word	0xffffffff


	//   ....[22]....
        /*049c*/ 	.word	0xffffffff


	//   ....[23]....
        /*04a0*/ 	.word	0xffffffff


	//   ....[24]....
        /*04a4*/ 	.word	0xffffffff


	//   ....[25]....
        /*04a8*/ 	.word	0xffffffff


	//   ....[26]....
        /*04ac*/ 	.word	0xffffffff


	//   ....[27]....
        /*04b0*/ 	.word	0xffffffff


	//   ....[28]....
        /*04b4*/ 	.word	0xffffffff


	//   ....[29]....
        /*04b8*/ 	.word	0xffffffff


	//   ....[30]....
        /*04bc*/ 	.word	0xffffffff


	//   ....[31]....
        /*04c0*/ 	.word	0xffffffff


	//   ....[32]....
        /*04c4*/ 	.word	0xffffffff


	//   ....[33]....
        /*04c8*/ 	.word	0xffffffff


	//   ....[34]....
        /*04cc*/ 	.word	0xffffffff


	//   ....[35]....
        /*04d0*/ 	.word	0xffffffff


	//   ....[36]....
        /*04d4*/ 	.word	0xffffffff


	//   ....[37]....
        /*04d8*/ 	.word	0xffffffff


	//   ....[38]....
        /*04dc*/ 	.word	0xffffffff


	//   ....[39]....
        /*04e0*/ 	.word	0xffffffff


	//   ....[40]....
        /*04e4*/ 	.word	0xffffffff


	//   ....[41]....
        /*04e8*/ 	.word	0xffffffff


	//   ....[42]....
        /*04ec*/ 	.word	0xffffffff


	//   ....[43]....
        /*04f0*/ 	.word	0xffffffff


	//   ....[44]....
        /*04f4*/ 	.word	0xffffffff


	//   ....[45]....
        /*04f8*/ 	.word	0xffffffff


	//   ....[46]....
        /*04fc*/ 	.word	0xffffffff


	//   ....[47]....
        /*0500*/ 	.word	0xffffffff


	//   ....[48]....
        /*0504*/ 	.word	0xffffffff


	//   ....[49]....
        /*0508*/ 	.word	0xffffffff


	//   ....[50]....
        /*050c*/ 	.word	0xffffffff


	//   ....[51]....
        /*0510*/ 	.word	0xffffffff


	//   ....[52]....
        /*0514*/ 	.word	0xffffffff


	//   ....[53]....
        /*0518*/ 	.word	0xffffffff


	//   ....[54]....
        /*051c*/ 	.word	0xffffffff


	//   ....[55]....
        /*0520*/ 	.word	0xffffffff


	//   ....[56]....
        /*0524*/ 	.word	0xffffffff


	//   ....[57]....
        /*0528*/ 	.word	0xffffffff


	//   ....[58]....
        /*052c*/ 	.word	0xffffffff


	//   ....[59]....
        /*0530*/ 	.word	0xffffffff


	//   ....[60]....
        /*0534*/ 	.word	0xffffffff


	//   ....[61]....
        /*0538*/ 	.word	0xffffffff


	//   ....[62]....
        /*053c*/ 	.word	0x0500000f


	//   ....[63]....
        /*0540*/ 	.word	0x0500000f


	//   ....[64]....
        /*0544*/ 	.word	0x0500000f


	//   ....[65]....
        /*0548*/ 	.word	0x0500000f


	//   ....[66]....
        /*054c*/ 	.word	0x0500000f


	//   ....[67]....
        /*0550*/ 	.word	0x0500000f


	//   ....[68]....
        /*0554*/ 	.word	0x0500000f


	//   ....[69]....
        /*0558*/ 	.word	0x0500000f


	//   ....[70]....
        /*055c*/ 	.word	0x0500000f


	//   ....[71]....
        /*0560*/ 	.word	0x0500000f


	//   ....[72]....
        /*0564*/ 	.word	0x0500000f


	//   ....[73]....
        /*0568*/ 	.word	0x0500000f


	//   ....[74]....
        /*056c*/ 	.word	0x0500000f


	//   ....[75]....
        /*0570*/ 	.word	0x0500000f


	//   ....[76]....
        /*0574*/ 	.word	0x0500000f


	//   ....[77]....
        /*0578*/ 	.word	0x0500000f


	//   ....[78]....
        /*057c*/ 	.word	0x0500000f


	//   ....[79]....
        /*0580*/ 	.word	0x0500000f


	//   ....[80]....
        /*0584*/ 	.word	0x0500000f


	//   ....[81]....
        /*0588*/ 	.word	0x0500000f


	//   ....[82]....
        /*058c*/ 	.word	0x0500000f


	//   ....[83]....
        /*0590*/ 	.word	0x0500000f


	//   ....[84]....
        /*0594*/ 	.word	0x0500000f


	//   ....[85]....
        /*0598*/ 	.word	0x0500000f


	//   ....[86]....
        /*059c*/ 	.word	0x0500000f


	//   ....[87]....
        /*05a0*/ 	.word	0x0500000f


	//   ....[88]....
        /*05a4*/ 	.word	0x0500000f


	//   ....[89]....
        /*05a8*/ 	.word	0x0500000f


	//   ....[90]....
        /*05ac*/ 	.word	0x0500000f


	//   ....[91]....
        /*05b0*/ 	.word	0x0500000f


	//   ....[92]....
        /*05b4*/ 	.word	0x0500000f


	//   ....[93]....
        /*05b8*/ 	.word	0x0500000f


	//   ....[94]....
        /*05bc*/ 	.word	0x0500000f


	//   ....[95]....
        /*05c0*/ 	.word	0x0500000f


	//   ....[96]....
        /*05c4*/ 	.word	0x0500000f


	//   ....[97]....
        /*05c8*/ 	.word	0x0500000f


	//----- nvinfo : EIATTR_COOP_GROUP_INSTR_OFFSETS
	.align		4
.L_823:
        /*05cc*/ 	.byte	0x04, 0x28
        /*05ce*/ 	.short	(.L_825 - .L_824)


	//   ....[0]....
.L_824:
        /*05d0*/ 	.word	0x00000060


	//   ....[1]....
        /*05d4*/ 	.word	0x000001d0


	//   ....[2]....
        /*05d8*/ 	.word	0x00000220


	//   ....[3]....
        /*05dc*/ 	.word	0x00000450


	//   ....[4]....
        /*05e0*/ 	.word	0x000005b0


	//   ....[5]....
        /*05e4*/ 	.word	0x000006d0


	//   ....[6]....
        /*05e8*/ 	.word	0x00000830


	//   ....[7]....
        /*05ec*/ 	.word	0x0000b630


	//   ....[8]....
        /*05f0*/ 	.word	0x00014690


	//   ....[9]....
        /*05f4*/ 	.word	0x000147a0


	//   ....[10]....
        /*05f8*/ 	.word	0x00014d70


	//   ....[11]....
        /*05fc*/ 	.word	0x00014e30


	//   ....[12]....
        /*0600*/ 	.word	0x00018010


	//   ....[13]....
        /*0604*/ 	.word	0x00018120


	//   ....[14]....
        /*0608*/ 	.word	0x00018710


	//   ....[15]....
        /*060c*/ 	.word	0x00018770


	//   ....[16]....
        /*0610*/ 	.word	0x0001a650


	//   ....[17]....
        /*0614*/ 	.word	0x0001a680


	//   ....[18]....
        /*0618*/ 	.word	0x0001a8b0


	//   ....[19]....
        /*061c*/ 	.word	0x0001a9e0


	//   ....[20]....
        /*0620*/ 	.word	0x0001d970


	//   ....[21]....
        /*0624*/ 	.word	0x0001da80


	//   ....[22]....
        /*0628*/ 	.word	0x0001e030


	//   ....[23]....
        /*062c*/ 	.word	0x0001e0b0


	//   ....[24]....
        /*0630*/ 	.word	0x0001f420


	//   ....[25]....
        /*0634*/ 	.word	0x0001f430


	//   ....[26]....
        /*0638*/ 	.word	0x0001f470


	//   ....[27]....
        /*063c*/ 	.word	0x0001f480


	//   ....[28]....
        /*0640*/ 	.word	0x000220f0


	//   ....[29]....
        /*0644*/ 	.word	0x00022270


	//   ....[30]....
        /*0648*/ 	.word	0x000222a0


	//   ....[31]....
        /*064c*/ 	.word	0x000222e0


	//   ....[32]....
        /*0650*/ 	.word	0x00022350


	//   ....[33]....
        /*0654*/ 	.word	0x000223b0


	//   ....[34]....
        /*0658*/ 	.word	0x000223f0


	//   ....[35]....
        /*065c*/ 	.word	0x000225b0


	//   ....[36]....
        /*0660*/ 	.word	0x00022610


	//   ....[37]....
        /*0664*/ 	.word	0x00022650


	//   ....[38]....
        /*0668*/ 	.word	0x00022690


	//   ....[39]....
        /*066c*/ 	.word	0x000226c0


	//   ....[40]....
        /*0670*/ 	.word	0x000226f0


	//   ....[41]....
        /*0674*/ 	.word	0x00022790


	//   ....[42]....
        /*0678*/ 	.word	0x000227d0


	//   ....[43]....
        /*067c*/ 	.word	0x00022890


	//   ....[44]....
        /*0680*/ 	.word	0x00027aa0


	//   ....[45]....
        /*0684*/ 	.word	0x00027ab0


	//   ....[46]....
        /*0688*/ 	.word	0x00027be0


	//   ....[47]....
        /*068c*/ 	.word	0x00027c40


	//   ....[48]....
        /*0690*/ 	.word	0x00027c80


	//   ....[49]....
        /*0694*/ 	.word	0x00027cc0


	//   ....[50]....
        /*0698*/ 	.word	0x00027cf0


	//   ....[51]....
        /*069c*/ 	.word	0x00027d20


	//   ....[52]....
        /*06a0*/ 	.word	0x00027ef0


	//   ....[53]....
        /*06a4*/ 	.word	0x00027f50


	//   ....[54]....
        /*06a8*/ 	.word	0x00027f90


	//   ....[55]....
        /*06ac*/ 	.word	0x00027fd0


	//   ....[56]....
        /*06b0*/ 	.word	0x00028000


	//   ....[57]....
        /*06b4*/ 	.word	0x00028030


	//   ....[58]....
        /*06b8*/ 	.word	0x000280f0


	//   ....[59]....
        /*06bc*/ 	.word	0x00028110


	//   ....[60]....
        /*06c0*/ 	.word	0x00028180


	//   ....[61]....
        /*06c4*/ 	.word	0x000288d0


	//   ....[62]....
        /*06c8*/ 	.word	0x00028ce0


	//   ....[63]....
        /*06cc*/ 	.word	0x00028d80


	//   ....[64]....
        /*06d0*/ 	.word	0x00028e20


	//   ....[65]....
        /*06d4*/ 	.word	0x00028ec0


	//   ....[66]....
        /*06d8*/ 	.word	0x00028f60


	//   ....[67]....
        /*06dc*/ 	.word	0x00029000


	//   ....[68]....
        /*06e0*/ 	.word	0x000290a0


	//   ....[69]....
        /*06e4*/ 	.word	0x00029140


	//   ....[70]....
        /*06e8*/ 	.word	0x00029230


	//   ....[71]....
        /*06ec*/ 	.word	0x000292d0


	//   ....[72]....
        /*06f0*/ 	.word	0x00029370


	//   ....[73]....
        /*06f4*/ 	.word	0x00029410


	//   ....[74]....
        /*06f8*/ 	.word	0x000294b0


	//   ....[75]....
        /*06fc*/ 	.word	0x00029550


	//   ....[76]....
        /*0700*/ 	.word	0x000295f0


	//   ....[77]....
        /*0704*/ 	.word	0x00029690


	//   ....[78]....
        /*0708*/ 	.word	0x00029a30


	//   ....[79]....
        /*070c*/ 	.word	0x00029d10


	//   ....[80]....
        /*0710*/ 	.word	0x0002a140


	//   ....[81]....
        /*0714*/ 	.word	0x0002a1d0


	//   ....[82]....
        /*0718*/ 	.word	0x0002a270


	//   ....[83]....
        /*071c*/ 	.word	0x0002a320


	//   ....[84]....
        /*0720*/ 	.word	0x0002a3a0


	//   ....[85]....
        /*0724*/ 	.word	0x0002a420


	//   ....[86]....
        /*0728*/ 	.word	0x0002a4a0


	//   ....[87]....
        /*072c*/ 	.word	0x0002a520


	//   ....[88]....
        /*0730*/ 	.word	0x0002a5b0


	//   ....[89]....
        /*0734*/ 	.word	0x0002a660


	//   ....[90]....
        /*0738*/ 	.word	0x0002a6e0


	//   ....[91]....
        /*073c*/ 	.word	0x0002a760


	//   ....[92]....
        /*0740*/ 	.word	0x0002a7e0


	//   ....[93]....
        /*0744*/ 	.word	0x0002a860


	//   ....[94]....
        /*0748*/ 	.word	0x0002a8d0


	//   ....[95]....
        /*074c*/ 	.word	0x0002a970


	//   ....[96]....
        /*0750*/ 	.word	0x0002aa00


	//   ....[97]....
        /*0754*/ 	.word	0x0002ab30


	//----- nvinfo : EIATTR_REG_RECONFIG
	.align		4
.L_825:
        /*0758*/ 	.byte	0x01, 0x54
	.zero		2


	//----- nvinfo : EIATTR_SYSCALL_OFFSETS
	.align		4
        /*075c*/ 	.byte	0x04, 0x46
        /*075e*/ 	.short	(.L_827 - .L_826)


	//   ....[0]....
.L_826:
        /*0760*/ 	.word	0x00001c50


	//   ....[1]....
        /*0764*/ 	.word	0x00001da0


	//   ....[2]....
        /*0768*/ 	.word	0x0000b7d0


	//   ....[3]....
        /*076c*/ 	.word	0x0000bc70


	//   ....[4]....
        /*0770*/ 	.word	0x00024c20


	//   ....[5]....
        /*0774*/ 	.word	0x00024d60


	//   ....[6]....
        /*0778*/ 	.word	0x00024e60


	//----- nvinfo : EIATTR_MBARRIER_INSTR_OFFSETS
	.align		4
.L_827:
        /*077c*/ 	.byte	0x04, 0x39
        /*077e*/ 	.short	(.L_829 - .L_828)


	//   ....[0]....
.L_828:
        /*0780*/ 	.word	0x00000300
        /*0784*/ 	.word	0x000000ff
        /*0788*/ 	.word	0x00030800
        /*078c*/ 	.short	0x0100
        /*078e*/ 	.byte	0x08
	.zero		1


	//   ....[1]....
        /*0790*/ 	.word	0x00000310
        /*0794*/ 	.word	0x000000ff
        /*0798*/ 	.word	0x00030820
        /*079c*/ 	.short	0x0100
        /*079e*/ 	.byte	0x08
	.zero		1


	//   ....[2]....
        /*07a0*/ 	.word	0x00000400
        /*07a4*/ 	.word	0x000000ff
        /*07a8*/ 	.word	0x00030830
        /*07ac*/ 	.short	0x0100
        /*07ae*/ 	.byte	0x08
	.zero		1


	//   ....[3]....
        /*07b0*/ 	.word	0x00000410
        /*07b4*/ 	.word	0x000000ff
        /*07b8*/ 	.word	0x00030840
        /*07bc*/ 	.short	0x0100
        /*07be*/ 	.byte	0x08
	.zero		1


	//   ....[4]....
        /*07c0*/ 	.word	0x00000420
        /*07c4*/ 	.word	0x000000ff
        /*07c8*/ 	.word	0x00030838
        /*07cc*/ 	.short	0x0100
        /*07ce*/ 	.byte	0x08
	.zero		1


	//   ....[5]....
        /*07d0*/ 	.word	0x00000430
        /*07d4*/ 	.word	0x000000ff
        /*07d8*/ 	.word	0x00030848
        /*07dc*/ 	.short	0x0100
        /*07de*/ 	.byte	0x08
	.zero		1


	//   ....[6]....
        /*07e0*/ 	.word	0x00000560
        /*07e4*/ 	.word	0x000000ff
        /*07e8*/ 	.word	0x00030850
        /*07ec*/ 	.short	0x0100
        /*07ee*/ 	.byte	0x08
	.zero		1


	//   ....[7]....
        /*07f0*/ 	.word	0x00000570
        /*07f4*/ 	.word	0x000000ff
        /*07f8*/ 	.word	0x00030860
        /*07fc*/ 	.short	0x0100
        /*07fe*/ 	.byte	0x08
	.zero		1


	//   ....[8]....
        /*0800*/ 	.word	0x00000580
        /*0804*/ 	.word	0x000000ff
        /*0808*/ 	.word	0x00030858
        /*080c*/ 	.short	0x0100
        /*080e*/ 	.byte	0x08
	.zero		1


	//   ....[9]....
        /*0810*/ 	.word	0x00000590
        /*0814*/ 	.word	0x000000ff
        /*0818*/ 	.word	0x00030868
        /*081c*/ 	.short	0x0100
        /*081e*/ 	.byte	0x08
	.zero		1


	//   ....[10]....
        /*0820*/ 	.word	0x00000680
        /*0824*/ 	.word	0x000000ff
        /*0828*/ 	.word	0x00030870
        /*082c*/ 	.short	0x0100
        /*082e*/ 	.byte	0x06
	.zero		1


	//   ....[11]....
        /*0830*/ 	.word	0x00000690
        /*0834*/ 	.word	0x000000ff
        /*0838*/ 	.word	0x00030880
        /*083c*/ 	.short	0x0100
        /*083e*/ 	.byte	0x06
	.zero		1


	//   ....[12]....
        /*0840*/ 	.word	0x000006a0
        /*0844*/ 	.word	0x000000ff
        /*0848*/ 	.word	0x00030878
        /*084c*/ 	.short	0x0100
        /*084e*/ 	.byte	0x06
	.zero		1


	//   ....[13]....
        /*0850*/ 	.word	0x000006b0
        /*0854*/ 	.word	0x000000ff
        /*0858*/ 	.word	0x00030888
        /*085c*/ 	.short	0x0100
        /*085e*/ 	.byte	0x06
	.zero		1


	//   ....[14]....
        /*0860*/ 	.word	0x000007e0
        /*0864*/ 	.word	0x000000ff
        /*0868*/ 	.word	0x00030890
        /*086c*/ 	.short	0x0100
        /*086e*/ 	.byte	0x08
	.zero		1


	//   ....[15]....
        /*0870*/ 	.word	0x000007f0
        /*0874*/ 	.word	0x000000ff
        /*0878*/ 	.word	0x000308a0
        /*087c*/ 	.short	0x0100
        /*087e*/ 	.byte	0x08
	.zero		1


	//   ....[16]....
        /*0880*/ 	.word	0x00000800
        /*0884*/ 	.word	0x000000ff
        /*0888*/ 	.word	0x00030898
        /*088c*/ 	.short	0x0100
        /*088e*/ 	.byte	0x08
	.zero		1


	//   ....[17]....
        /*0890*/ 	.word	0x00000810
        /*0894*/ 	.word	0x000000ff
        /*0898*/ 	.word	0x000308a8
        /*089c*/ 	.short	0x0100
        /*089e*/ 	.byte	0x08
	.zero		1


	//   ....[18]....
        /*08a0*/ 	.word	0x00000940
        /*08a4*/ 	.word	0x000000ff
        /*08a8*/ 	.word	0x000308b0
        /*08ac*/ 	.short	0x0100
        /*08ae*/ 	.byte	0x08
	.zero		1


	//   ....[19]....
        /*08b0*/ 	.word	0x00000950
        /*08b4*/ 	.word	0x000000ff
        /*08b8*/ 	.word	0x000308c0
        /*08bc*/ 	.short	0x0100
        /*08be*/ 	.byte	0x08
	.zero		1


	//   ....[20]....
        /*08c0*/ 	.word	0x00000960
        /*08c4*/ 	.word	0x000000ff
        /*08c8*/ 	.word	0x000308b8
        /*08cc*/ 	.short	0x0100
        /*08ce*/ 	.byte	0x08
	.zero		1


	//   ....[21]....
        /*08d0*/ 	.word	0x00000970
        /*08d4*/ 	.word	0x000000ff
        /*08d8*/ 	.word	0x000308c8
        /*08dc*/ 	.short	0x0100
        /*08de*/ 	.byte	0x08
	.zero		1


	//   ....[22]....
        /*08e0*/ 	.word	0x00003ac0
        /*08e4*/ 	.word	0x00000059
        /*08e8*/ 	.word	0x00030890
        /*08ec*/ 	.short	0x010a
        /*08ee*/ 	.byte	0x3f
	.zero		1


	//   ....[23]....
        /*08f0*/ 	.word	0x000072b0
        /*08f4*/ 	.word	0x00000059
        /*08f8*/ 	.word	0x00030890
        /*08fc*/ 	.short	0x010a
        /*08fe*/ 	.byte	0x3f
	.zero		1


	//   ....[24]....
        /*0900*/ 	.word	0x0000a560
        /*0904*/ 	.word	0x00000059
        /*0908*/ 	.word	0x00030890
        /*090c*/ 	.short	0x010a
        /*090e*/ 	.byte	0x3f
	.zero		1


	//   ....[25]....
        /*0910*/ 	.word	0x0000a950
        /*0914*/ 	.word	0x00000020
        /*0918*/ 	.word	0x00000000
        /*091c*/ 	.short	0x0101
        /*091e*/ 	.byte	0x3f
	.zero		1


	//   ....[26]....
        /*0920*/ 	.word	0x0000a990
        /*0924*/ 	.word	0x00000059
        /*0928*/ 	.word	0x000308b0
        /*092c*/ 	.short	0x010a
        /*092e*/ 	.byte	0x3f
	.zero		1


	//   ....[27]....
        /*0930*/ 	.word	0x0000aed0
        /*0934*/ 	.word	0x00000059
        /*0938*/ 	.word	0x00000000
        /*093c*/ 	.short	0x0101
        /*093e*/ 	.byte	0x3f
	.zero		1


	//   ....[28]....
        /*0940*/ 	.word	0x0000b850
        /*0944*/ 	.word	0x00000011
        /*0948*/ 	.word	0x00030800
        /*094c*/ 	.short	0x010a
        /*094e*/ 	.byte	0x3f
	.zero		1


	//   ....[29]....
        /*0950*/ 	.word	0x0000b8a0
        /*0954*/ 	.word	0x00000011
        /*0958*/ 	.word	0x00030800
        /*095c*/ 	.short	0x010a
        /*095e*/ 	.byte	0x3f
	.zero		1


	//   ....[30]....
        /*0960*/ 	.word	0x0000ccd0
        /*0964*/ 	.word	0x00000011
        /*0968*/ 	.word	0x00030800
        /*096c*/ 	.short	0x010a
        /*096e*/ 	.byte	0x3f
	.zero		1


	//   ....[31]....
        /*0970*/ 	.word	0x00010250
        /*0974*/ 	.word	0x00000011
        /*0978*/ 	.word	0x00030800
        /*097c*/ 	.short	0x010a
        /*097e*/ 	.byte	0x3f
	.zero		1


	//   ....[32]....
        /*0980*/ 	.word	0x00012de0
        /*0984*/ 	.word	0x00000005
        /*0988*/ 	.word	0x00030830
        /*098c*/ 	.short	0x010a
        /*098e*/ 	.byte	0x3f
	.zero		1


	//   ....[33]....
        /*0990*/ 	.word	0x00012e50
        /*0994*/ 	.word	0x00000005
        /*0998*/ 	.word	0x00030830
        /*099c*/ 	.short	0x010a
        /*099e*/ 	.byte	0x3f
	.zero		1


	//   ....[34]....
        /*09a0*/ 	.word	0x00013860
        /*09a4*/ 	.word	0x00000000
        /*09a8*/ 	.word	0x00000000
        /*09ac*/ 	.short	0x0101
        /*09ae*/ 	.byte	0x3f
	.zero		1


	//   ....[35]....
        /*09b0*/ 	.word	0x00015d40
        /*09b4*/ 	.word	0x00000000
        /*09b8*/ 	.word	0x00030830
        /*09bc*/ 	.short	0x010a
        /*09be*/ 	.byte	0x3f
	.zero		1


	//   ....[36]....
        /*09c0*/ 	.word	0x00015db0
        /*09c4*/ 	.word	0x00000000
        /*09c8*/ 	.word	0x00030830
        /*09cc*/ 	.short	0x010a
        /*09ce*/ 	.byte	0x3f
	.zero		1


	//   ....[37]....
        /*09d0*/ 	.word	0x00016b90
        /*09d4*/ 	.word	0x0000000e
        /*09d8*/ 	.word	0x00030850
        /*09dc*/ 	.short	0x010a
        /*09de*/ 	.byte	0x3f
	.zero		1


	//   ....[38]....
        /*09e0*/ 	.word	0x00016c30
        /*09e4*/ 	.word	0x0000000e
        /*09e8*/ 	.word	0x00030850
        /*09ec*/ 	.short	0x010a
        /*09ee*/ 	.byte	0x3f
	.zero		1


	//   ....[39]....
        /*09f0*/ 	.word	0x00016f50
        /*09f4*/ 	.word	0x00000000
        /*09f8*/ 	.word	0x00000000
        /*09fc*/ 	.short	0x0101
        /*09fe*/ 	.byte	0x3f
	.zero		1


	//   ....[40]....
        /*0a00*/ 	.word	0x00018b60
        /*0a04*/ 	.word	0x00000087
        /*0a08*/ 	.word	0x00000000
        /*0a0c*/ 	.short	0x0101
        /*0a0e*/ 	.byte	0x3f
	.zero		1


	//   ....[41]....
        /*0a10*/ 	.word	0x00019430
        /*0a14*/ 	.word	0x00000000
        /*0a18*/ 	.word	0x00030830
        /*0a1c*/ 	.short	0x010a
        /*0a1e*/ 	.byte	0x3f
	.zero		1


	//   ....[42]....
        /*0a20*/ 	.word	0x000194a0
        /*0a24*/ 	.word	0x00000000
        /*0a28*/ 	.word	0x00030830
        /*0a2c*/ 	.short	0x010a
        /*0a2e*/ 	.byte	0x3f
	.zero		1


	//   ....[43]....
        /*0a30*/ 	.word	0x0001a280
        /*0a34*/ 	.word	0x000000c8
        /*0a38*/ 	.word	0x00030850
        /*0a3c*/ 	.short	0x010a
        /*0a3e*/ 	.byte	0x3f
	.zero		1


	//   ....[44]....
        /*0a40*/ 	.word	0x0001a2d0
        /*0a44*/ 	.word	0x000000c8
        /*0a48*/ 	.word	0x00030850
        /*0a4c*/ 	.short	0x010a
        /*0a4e*/ 	.byte	0x3f
	.zero		1


	//   ....[45]....
        /*0a50*/ 	.word	0x0001b0c0
        /*0a54*/ 	.word	0x0000000d
        /*0a58*/ 	.word	0x00000000
        /*0a5c*/ 	.short	0x0101
        /*0a5e*/ 	.byte	0x3f
	.zero		1


	//   ....[46]....
        /*0a60*/ 	.word	0x0001b130
        /*0a64*/ 	.word	0x000000c8
        /*0a68*/ 	.word	0x00000000
        /*0a6c*/ 	.short	0x0101
        /*0a6e*/ 	.byte	0x3f
	.zero		1


	//   ....[47]....
        /*0a70*/ 	.word	0x0001b6a0
        /*0a74*/ 	.word	0x00000000
        /*0a78*/ 	.word	0x00030830
        /*0a7c*/ 	.short	0x010a
        /*0a7e*/ 	.byte	0x3f
	.zero		1


	//   ....[48]....
        /*0a80*/ 	.word	0x0001b710
        /*0a84*/ 	.word	0x00000000
        /*0a88*/ 	.word	0x00030830
        /*0a8c*/ 	.short	0x010a
        /*0a8e*/ 	.byte	0x3f
	.zero		1


	//   ....[49]....
        /*0a90*/ 	.word	0x0001c4f0
        /*0a94*/ 	.word	0x0000000c
        /*0a98*/ 	.word	0x00030850
        /*0a9c*/ 	.short	0x010a
        /*0a9e*/ 	.byte	0x3f
	.zero		1


	//   ....[50]....
        /*0aa0*/ 	.word	0x0001c590
        /*0aa4*/ 	.word	0x0000000c
        /*0aa8*/ 	.word	0x00030850
        /*0aac*/ 	.short	0x010a
        /*0aae*/ 	.byte	0x3f
	.zero		1


	//   ....[51]....
        /*0ab0*/ 	.word	0x0001c930
        /*0ab4*/ 	.word	0x00000000
        /*0ab8*/ 	.word	0x00000000
        /*0abc*/ 	.short	0x0101
        /*0abe*/ 	.byte	0x3f
	.zero		1


	//   ....[52]....
        /*0ac0*/ 	.word	0x0001e5a0
        /*0ac4*/ 	.word	0x00000007
        /*0ac8*/ 	.word	0x00000000
        /*0acc*/ 	.short	0x0101
        /*0ace*/ 	.byte	0x3f
	.zero		1


	//   ....[53]....
        /*0ad0*/ 	.word	0x0001f0a0
        /*0ad4*/ 	.word	0x0000000c
        /*0ad8*/ 	.word	0x00030850
        /*0adc*/ 	.short	0x010a
        /*0ade*/ 	.byte	0x3f
	.zero		1


	//   ....[54]....
        /*0ae0*/ 	.word	0x0001f140
        /*0ae4*/ 	.word	0x0000000c
        /*0ae8*/ 	.word	0x00030850
        /*0aec*/ 	.short	0x010a
        /*0aee*/ 	.byte	0x3f
	.zero		1


	//   ....[55]....
        /*0af0*/ 	.word	0x0001f600
        /*0af4*/ 	.word	0x0000000c
        /*0af8*/ 	.word	0x00000000
        /*0afc*/ 	.short	0x0101
        /*0afe*/ 	.byte	0x3f
	.zero		1


	//   ....[56]....
        /*0b00*/ 	.word	0x00020ec0
        /*0b04*/ 	.word	0x00000000
        /*0b08*/ 	.word	0x00000000
        /*0b0c*/ 	.short	0x0101
        /*0b0e*/ 	.byte	0x3f
	.zero		1


	//   ....[57]....
        /*0b10*/ 	.word	0x00023a00
        /*0b14*/ 	.word	0x0000000b
        /*0b18*/ 	.word	0x00030820
        /*0b1c*/ 	.short	0x010a
        /*0b1e*/ 	.byte	0x3f
	.zero		1


	//   ....[58]....
        /*0b20*/ 	.word	0x00023a90
        /*0b24*/ 	.word	0x00000007
        /*0b28*/ 	.word	0x000308a0
        /*0b2c*/ 	.short	0x010a
        /*0b2e*/ 	.byte	0x3f
	.zero		1


	//   ....[59]....
        /*0b30*/ 	.word	0x00023d10
        /*0b34*/ 	.word	0x00000007
        /*0b38*/ 	.word	0x000308c0
        /*0b3c*/ 	.short	0x010a
        /*0b3e*/ 	.byte	0x3f
	.zero		1


	//   ....[60]....
        /*0b40*/ 	.word	0x00024080
        /*0b44*/ 	.word	0x00000007
        /*0b48*/ 	.word	0x000308a0
        /*0b4c*/ 	.short	0x010a
        /*0b4e*/ 	.byte	0x3f
	.zero		1


	//   ....[61]....
        /*0b50*/ 	.word	0x000242f0
        /*0b54*/ 	.word	0x00000007
        /*0b58*/ 	.word	0x000308c0
        /*0b5c*/ 	.short	0x010a
        /*0b5e*/ 	.byte	0x3f
	.zero		1


	//   ....[62]....
        /*0b60*/ 	.word	0x000255a0
        /*0b64*/ 	.word	0x00000007
        /*0b68*/ 	.word	0x00030840
        /*0b6c*/ 	.short	0x010a
        /*0b6e*/ 	.byte	0x3f
	.zero		1


	//   ....[63]....
        /*0b70*/ 	.word	0x00025b40
        /*0b74*/ 	.word	0x0000000a
        /*0b78*/ 	.word	0x00030820
        /*0b7c*/ 	.short	0x010a
        /*0b7e*/ 	.byte	0x3f
	.zero		1


	//   ....[64]....
        /*0b80*/ 	.word	0x00025e70
        /*0b84*/ 	.word	0x00000003
        /*0b88*/ 	.word	0x00030840
        /*0b8c*/ 	.short	0x010a
        /*0b8e*/ 	.byte	0x3f
	.zero		1


	//   ....[65]....
        /*0b90*/ 	.word	0x00026140
        /*0b94*/ 	.word	0x00000003
        /*0b98*/ 	.word	0x00030860
        /*0b9c*/ 	.short	0x010a
        /*0b9e*/ 	.byte	0x3f
	.zero		1


	//   ....[66]....
        /*0ba0*/ 	.word	0x00026730
        /*0ba4*/ 	.word	0x00000002
        /*0ba8*/ 	.word	0x00030840
        /*0bac*/ 	.short	0x010a
        /*0bae*/ 	.byte	0x3f
	.zero		1


	//   ....[67]....
        /*0bb0*/ 	.word	0x00026a00
        /*0bb4*/ 	.word	0x00000002
        /*0bb8*/ 	.word	0x00030860
        /*0bbc*/ 	.short	0x010a
        /*0bbe*/ 	.byte	0x3f
	.zero		1


	//   ....[68]....
        /*0bc0*/ 	.word	0x00026f50
        /*0bc4*/ 	.word	0x00000002
        /*0bc8*/ 	.word	0x00030840
        /*0bcc*/ 	.short	0x010a
        /*0bce*/ 	.byte	0x3f
	.zero		1


	//   ....[69]....
        /*0bd0*/ 	.word	0x00027220
        /*0bd4*/ 	.word	0x00000002
        /*0bd8*/ 	.word	0x00030860
        /*0bdc*/ 	.short	0x010a
        /*0bde*/ 	.byte	0x3f
	.zero		1


	//   ....[70]....
        /*0be0*/ 	.word	0x00027720
        /*0be4*/ 	.word	0x00000003
        /*0be8*/ 	.word	0x00030860
        /*0bec*/ 	.short	0x010a
        /*0bee*/ 	.byte	0x3f
	.zero		1


	//   ....[71]....
        /*0bf0*/ 	.word	0x00028850
        /*0bf4*/ 	.word	0x00000000
        /*0bf8*/ 	.word	0x00030820
        /*0bfc*/ 	.short	0x010a
        /*0bfe*/ 	.byte	0x3f
	.zero		1


	//   ....[72]....
        /*0c00*/ 	.word	0x000289e0
        /*0c04*/ 	.word	0x00000006
        /*0c08*/ 	.word	0x00000000
        /*0c0c*/ 	.short	0x010a
        /*0c0e*/ 	.byte	0x3f
	.zero		1


	//   ....[73]....
        /*0c10*/ 	.word	0x00028a50
        /*0c14*/ 	.word	0x00000007
        /*0c18*/ 	.word	0x00000000
        /*0c1c*/ 	.short	0x010a
        /*0c1e*/ 	.byte	0x3f
	.zero		1


	//   ....[74]....
        /*0c20*/ 	.word	0x00028ab0
        /*0c24*/ 	.word	0x00000004
        /*0c28*/ 	.word	0x00000000
        /*0c2c*/ 	.short	0x010a
        /*0c2e*/ 	.byte	0x3f
	.zero		1


	//   ....[75]....
        /*0c30*/ 	.word	0x00028ae0
        /*0c34*/ 	.word	0x00000003
        /*0c38*/ 	.word	0x00000000
        /*0c3c*/ 	.short	0x010a
        /*0c3e*/ 	.byte	0x3f
	.zero		1


	//   ....[76]....
        /*0c40*/ 	.word	0x00028b40
        /*0c44*/ 	.word	0x00000059
        /*0c48*/ 	.word	0x00030890
        /*0c4c*/ 	.short	0x010a
        /*0c4e*/ 	.byte	0x3f
	.zero		1


	//   ....[77]....
        /*0c50*/ 	.word	0x00028b90
        /*0c54*/ 	.word	0x00000059
        /*0c58*/ 	.word	0x00030890
        /*0c5c*/ 	.short	0x010a
        /*0c5e*/ 	.byte	0x3f
	.zero		1


	//   ....[78]....
        /*0c60*/ 	.word	0x00028be0
        /*0c64*/ 	.word	0x00000059
        /*0c68*/ 	.word	0x00030890
        /*0c6c*/ 	.short	0x010a
        /*0c6e*/ 	.byte	0x3f
	.zero		1


	//   ....[79]....
        /*0c70*/ 	.word	0x00028c30
        /*0c74*/ 	.word	0x00000059
        /*0c78*/ 	.word	0x000308b0
        /*0c7c*/ 	.short	0x010a
        /*0c7e*/ 	.byte	0x3f
	.zero		1


	//   ....[80]....
        /*0c80*/ 	.word	0x00029180
        /*0c84*/ 	.word	0x00000011
        /*0c88*/ 	.word	0x00030800
        /*0c8c*/ 	.short	0x010a
        /*0c8e*/ 	.byte	0x3f
	.zero		1


	//   ....[81]....
        /*0c90*/ 	.word	0x000296d0
        /*0c94*/ 	.word	0x00000011
        /*0c98*/ 	.word	0x00030800
        /*0c9c*/ 	.short	0x010a
        /*0c9e*/ 	.byte	0x3f
	.zero		1


	//   ....[82]....
        /*0ca0*/ 	.word	0x00029720
        /*0ca4*/ 	.word	0x00000005
        /*0ca8*/ 	.word	0x00030830
        /*0cac*/ 	.short	0x010a
        /*0cae*/ 	.byte	0x3f
	.zero		1


	//   ....[83]....
        /*0cb0*/ 	.word	0x00029770
        /*0cb4*/ 	.word	0x00000000
        /*0cb8*/ 	.word	0x00030830
        /*0cbc*/ 	.short	0x010a
        /*0cbe*/ 	.byte	0x3f
	.zero		1


	//   ....[84]....
        /*0cc0*/ 	.word	0x000297c0
        /*0cc4*/ 	.word	0x0000000e
        /*0cc8*/ 	.word	0x00030850
        /*0ccc*/ 	.short	0x010a
        /*0cce*/ 	.byte	0x3f
	.zero		1


	//   ....[85]....
        /*0cd0*/ 	.word	0x00029810
        /*0cd4*/ 	.word	0x00000000
        /*0cd8*/ 	.word	0x00030830
        /*0cdc*/ 	.short	0x010a
        /*0cde*/ 	.byte	0x3f
	.zero		1


	//   ....[86]....
        /*0ce0*/ 	.word	0x00029860
        /*0ce4*/ 	.word	0x000000c8
        /*0ce8*/ 	.word	0x00030850
        /*0cec*/ 	.short	0x010a
        /*0cee*/ 	.byte	0x3f
	.zero		1


	//   ....[87]....
        /*0cf0*/ 	.word	0x000298b0
        /*0cf4*/ 	.word	0x00000000
        /*0cf8*/ 	.word	0x00030830
        /*0cfc*/ 	.short	0x010a
        /*0cfe*/ 	.byte	0x3f
	.zero		1


	//   ....[88]....
        /*0d00*/ 	.word	0x00029900
        /*0d04*/ 	.word	0x0000000c
        /*0d08*/ 	.word	0x00030850
        /*0d0c*/ 	.short	0x010a
        /*0d0e*/ 	.byte	0x3f
	.zero		1


	//   ....[89]....
        /*0d10*/ 	.word	0x00029950
        /*0d14*/ 	.word	0x0000000c
        /*0d18*/ 	.word	0x00030850
        /*0d1c*/ 	.short	0x010a
        /*0d1e*/ 	.byte	0x3f
	.zero		1


	//   ....[90]....
        /*0d20*/ 	.word	0x00029af0
        /*0d24*/ 	.word	0x0000000b
        /*0d28*/ 	.word	0x00030820
        /*0d2c*/ 	.short	0x010a
        /*0d2e*/ 	.byte	0x3f
	.zero		1


	//   ....[91]....
        /*0d30*/ 	.word	0x00029b40
        /*0d34*/ 	.word	0x00000007
        /*0d38*/ 	.word	0x000308a0
        /*0d3c*/ 	.short	0x010a
        /*0d3e*/ 	.byte	0x3f
	.zero		1


	//   ....[92]....
        /*0d40*/ 	.word	0x00029b90
        /*0d44*/ 	.word	0x00000007
        /*0d48*/ 	.word	0x000308c0
        /*0d4c*/ 	.short	0x010a
        /*0d4e*/ 	.byte	0x3f
	.zero		1


	//   ....[93]....
        /*0d50*/ 	.word	0x00029be0
        /*0d54*/ 	.word	0x00000007
        /*0d58*/ 	.word	0x000308a0
        /*0d5c*/ 	.short	0x010a
        /*0d5e*/ 	.byte	0x3f
	.zero		1


	//   ....[94]....
        /*0d60*/ 	.word	0x00029c30
        /*0d64*/ 	.word	0x00000007
        /*0d68*/ 	.word	0x000308c0
        /*0d6c*/ 	.short	0x010a
        /*0d6e*/ 	.byte	0x3f
	.zero		1


	//   ....[95]....
        /*0d70*/ 	.word	0x00029dd0
        /*0d74*/ 	.word	0x00000007
        /*0d78*/ 	.word	0x00030840
        /*0d7c*/ 	.short	0x010a
        /*0d7e*/ 	.byte	0x3f
	.zero		1


	//   ....[96]....
        /*0d80*/ 	.word	0x00029e50
        /*0d84*/ 	.word	0x00000003
        /*0d88*/ 	.word	0x00030820
        /*0d8c*/ 	.short	0x010a
        /*0d8e*/ 	.byte	0x3f
	.zero		1


	//   ....[97]....
        /*0d90*/ 	.word	0x00029ea0
        /*0d94*/ 	.word	0x00000003
        /*0d98*/ 	.word	0x00030840
        /*0d9c*/ 	.short	0x010a
        /*0d9e*/ 	.byte	0x3f
	.zero		1


	//   ....[98]....
        /*0da0*/ 	.word	0x00029ef0
        /*0da4*/ 	.word	0x00000003
        /*0da8*/ 	.word	0x00030860
        /*0dac*/ 	.short	0x010a
        /*0dae*/ 	.byte	0x3f
	.zero		1


	//   ....[99]....
        /*0db0*/ 	.word	0x00029f40
        /*0db4*/ 	.word	0x00000002
        /*0db8*/ 	.word	0x00030840
        /*0dbc*/ 	.short	0x010a
        /*0dbe*/ 	.byte	0x3f
	.zero		1


	//   ....[100]....
        /*0dc0*/ 	.word	0x00029f90
        /*0dc4*/ 	.word	0x00000002
        /*0dc8*/ 	.word	0x00030860
        /*0dcc*/ 	.short	0x010a
        /*0dce*/ 	.byte	0x3f
	.zero		1


	//   ....[101]....
        /*0dd0*/ 	.word	0x00029fe0
        /*0dd4*/ 	.word	0x00000002
        /*0dd8*/ 	.word	0x00030840
        /*0ddc*/ 	.short	0x010a
        /*0dde*/ 	.byte	0x3f
	.zero		1


	//   ....[102]....
        /*0de0*/ 	.word	0x0002a030
        /*0de4*/ 	.word	0x00000002
        /*0de8*/ 	.word	0x00030860
        /*0dec*/ 	.short	0x010a
        /*0dee*/ 	.byte	0x3f
	.zero		1


	//   ....[103]....
        /*0df0*/ 	.word	0x0002a080
        /*0df4*/ 	.word	0x00000003
        /*0df8*/ 	.word	0x00030860
        /*0dfc*/ 	.short	0x010a
        /*0dfe*/ 	.byte	0x3f
	.zero		1


	//   ....[104]....
        /*0e00*/ 	.word	0x0002aa50
        /*0e04*/ 	.word	0x00000000
        /*0e08*/ 	.word	0x00030820
        /*0e0c*/ 	.short	0x010a
        /*0e0e*/ 	.byte	0x3f
	.zero		1


	//   ....[105]....
        /*0e10*/ 	.word	0x0002abf0
        /*0e14*/ 	.word	0x00000006
        /*0e18*/ 	.word	0x00000000
        /*0e1c*/ 	.short	0x010a
        /*0e1e*/ 	.byte	0x3f
	.zero		1


	//   ....[106]....
        /*0e20*/ 	.word	0x0002ac40
        /*0e24*/ 	.word	0x00000007
        /*0e28*/ 	.word	0x00000000
        /*0e2c*/ 	.short	0x010a
        /*0e2e*/ 	.byte	0x3f
	.zero		1


	//   ....[107]....
        /*0e30*/ 	.word	0x0002ac90
        /*0e34*/ 	.word	0x00000004
        /*0e38*/ 	.word	0x00000000
        /*0e3c*/ 	.short	0x010a
        /*0e3e*/ 	.byte	0x3f
	.zero		1


	//----- nvinfo : EIATTR_NUM_MBARRIERS
	.align		4
.L_829:
        /*0e40*/ 	.byte	0x03, 0x38
        /*0e42*/ 	.short	0x0016


	//----- nvinfo : EIATTR_EXIT_INSTR_OFFSETS
	.align		4
        /*0e44*/ 	.byte	0x04, 0x1c
        /*0e46*/ 	.short	(.L_831 - .L_830)


	//   ....[0]....
.L_830:
        /*0e48*/ 	.word	0x00028b30


	//----- nvinfo : EIATTR_MAX_THREADS
	.align		4
.L_831:
        /*0e4c*/ 	.byte	0x04, 0x05
        /*0e4e*/ 	.short	(.L_833 - .L_832)
.L_832:
        /*0e50*/ 	.word	0x00000180
        /*0e54*/ 	.word	0x00000001
        /*0e58*/ 	.word	0x00000001


	//----- nvinfo : EIATTR_CRS_STACK_SIZE
	.align		4
.L_833:
        /*0e5c*/ 	.byte	0x04, 0x1e
        /*0e5e*/ 	.short	(.L_835 - .L_834)
.L_834:
        /*0e60*/ 	.word	0x00000000


	//----- nvinfo : EIATTR_CBANK_PARAM_SIZE
	.align		4
.L_835:
        /*0e64*/ 	.byte	0x03, 0x19
        /*0e66*/ 	.short	0x0a70


	//----- nvinfo : EIATTR_PARAM_CBANK
	.align		4
        /*0e68*/ 	.byte	0x04, 0x0a
        /*0e6a*/ 	.short	(.L_837 - .L_836)
	.align		4
.L_836:
        /*0e6c*/ 	.word	index@(.nv.constant0._ZN7cutlass13device_kernelIN5flash11enable_sm90INS1_16FlashAttnFwdSm90INS1_25CollectiveMainloopFwdSm90ILi2EN4cute5tupleIJNS5_1CILi1EEES8_S8_EEENS6_IJNS7_ILi128EEENS7_ILi96EEENS7_ILi192EEEEEELi192ENS_10bfloat16_tEfNS_4arch4Sm90ELb0ELb1ELb0ELb1ELb0ELb1ELb0ELb1ELb1ELb0ELb0ELb0EEENS1_21CollectiveEpilogueFwdINS6_IJSA_SC_SB_EEES9_SE_SG_Li256ELb1ELb0ELb0ELb0EEENS1_36VarlenDynamicPersistentTileSchedulerILi128ELi96ELi256ELi32ELb0ELb0ELb1ELb1ELb0ELb1EEEEEEEEEvNT_6ParamsE)
        /*0e70*/ 	.short	0x0210
        /*0e72*/ 	.short	0x0a70


	//----- nvinfo : EIATTR_SW_WAR
	.align		4
.L_837:
        /*0e74*/ 	.byte	0x04, 0x36
        /*0e76*/ 	.short	(.L_839 - .L_838)
.L_838:
        /*0e78*/ 	.word	0x00000008
.L_839:


//--------------------- .nv.info._ZN7cutlass13device_kernelIN5flash11enable_sm90INS1_16FlashAttnFwdSm90INS1_25CollectiveMainloopFwdSm90ILi2EN4cute5tupleIJNS5_1CILi1EEES8_S8_EEENS6_IJNS7_ILi128EEENS7_ILi112EEENS7_ILi192EEEEEELi192ENS_10bfloat16_tEfNS_4arch4Sm90ELb1ELb0ELb0ELb0ELb0ELb0ELb0ELb1ELb1ELb0ELb0ELb0EEENS1_21CollectiveEpilogueFwdINS6_IJSA_SC_SB_EEES9_SE_SG_Li256ELb0ELb0ELb0ELb0EEENS1_30DynamicPersistentTileSchedulerILi256ELi32ELb0ELb0ELb1EEEEEEEEEvNT_6ParamsE --------------------------
	.section	.nv.info._ZN7cutlass13device_kernelIN5flash11enable_sm90INS1_16FlashAttnFwdSm90INS1_25CollectiveMainloopFwdSm90ILi2EN4cute5tupleIJNS5_1CILi1EEES8_S8_EEENS6_IJNS7_ILi128EEENS7_ILi112EEENS7_ILi192EEEEEELi192ENS_10bfloat16_tEfNS_4arch4Sm90ELb1ELb0ELb0ELb0ELb0ELb0ELb0ELb1ELb1ELb0ELb0ELb0EEENS1_21CollectiveEpilogueFwdINS6_IJSA_SC_SB_EEES9_SE_SG_Li256ELb0ELb0ELb0ELb0EEENS1_30DynamicPersistentTileSchedulerILi256ELi32ELb0ELb0ELb1EEEEEEEEEvNT_6ParamsE,"",@"SHT_CUDA_INFO"
	.sectionflags	@""
	.align	4


	//----- nvinfo : EIATTR_CUDA_API_VERSION
	.align		4
        /*0000*/ 	.byte	0x04, 0x37
        /*0002*/ 	.short	(.L_841 - .L_840)
.L_840:
        /*0004*/ 	.word	0x00000082


	//----- nvinfo : EIATTR_KPARAM_INFO
	.align		4
.L_841:
        /*0008*/ 	.byte	0x04, 0x17
        /*000a*/ 	.short	(.L_843 - .L_842)
.L_842:
        /*000c*/ 	.word	0x00000000
        /*0010*/ 	.short	0x0000
        /*0012*/ 	.short	0x0070
        /*0014*/ 	.byte	0x00, 0xf0, 0x01, 0x2e


	//----- nvinfo : EIATTR_SPARSE_MMA_MASK
	.align		4
.L_843:
        /*0018*/ 	.byte	0x03, 0x50
        /*001a*/ 	.short	0x0000


	//----- nvinfo : EIATTR_MAXREG_COUNT
	.align		4
        /*001c*/ 	.byte	0x03, 0x1b
        /*001e*/ 	.short	0x00a8


	//----- nvinfo : EIATTR_NUM_BARRIERS
	.align		4
        /*0020*/ 	.byte	0x02, 0x4c
        /*0022*/ 	.byte	0x09
	.zero		1


	//----- nvinfo : EIATTR_EXTERNS
	.align		4
        /*0024*/ 	.byte	0x04, 0x0f
        /*0026*/ 	.short	(.L_845 - .L_844)


	//   ....[0]....
	.align		4
.L_844:
        /*0028*/ 	.word	index@(__assertfail)


	//----- nvinfo : EIATTR_ANNOTATIONS
	.align		4
.L_845:
        /*002c*/ 	.byte	0x04, 0x55
        /*002e*/ 	.short	(.L_847 - .L_846)


	//   ....[0]....
.L_846:
        /*0030*/ 	.word	0x00000001
        /*0034*/ 	.byte	0x40, 0x09, 0x00, 0x00, 0x01, 0x00, 0x00, 0x00, 0x10, 0x0a, 0x00, 0x00, 0x01, 0x00, 0x00, 0x00
        /*0044*/ 	.byte	0x80, 0x08, 0x01, 0x00, 0x01, 0x00, 0x00, 0x00, 0x30, 0x09, 0x01, 0x00, 0x01, 0x00, 0x00, 0x00
        /*0054*/ 	.byte	0x40, 0x09, 0x01, 0x00, 0x01, 0x00, 0x00, 0x00, 0x50, 0x09, 0x01, 0x00, 0x01, 0x00, 0x00, 0x00
        /*0064*/ 	.byte	0x20, 0x19, 0x01, 0x00, 0x01, 0x00, 0x00, 0x00, 0x70, 0x1b, 0x01, 0x00, 0x01, 0x00, 0x00, 0x00
        /*0074*/ 	.byte	0xc0, 0x32, 0x01, 0x00, 0x01, 0x00, 0x00, 0x00, 0xb0, 0x35, 0x01, 0x00, 0x01, 0x00, 0x00, 0x00
        /*0084*/ 	.byte	0xa0, 0x36, 0x01, 0x00, 0x01, 0x00, 0x00, 0x00, 0x40, 0x37, 0x01, 0x00, 0x01, 0x00, 0x00, 0x00
        /*0094*/ 	.byte	0x80, 0x38, 0x01, 0x00


	//----- nvinfo : EIATTR_MERCURY_ISA_VERSION
	.align		4
.L_847:
        /*0098*/ 	.byte	0x03, 0x5f
        /*009a*/ 	.short	0x0101


	//----- nvinfo : EIATTR_INT_WARP_WIDE_INSTR_OFFSETS
	.align		4
        /*009c*/ 	.byte	0x04, 0x31
        /*009e*/ 	.short	(.L_849 - .L_848)


	//   ....[0]....
.L_848:
        /*00a0*/ 	.word	0x00000180


	//   ....[1]....
        /*00a4*/ 	.word	0x000001b0


	//   ....[2]....
        /*00a8*/ 	.word	0x00000240


	//   ....[3]....
        /*00ac*/ 	.word	0x00010df0


	//   ....[4]....
        /*00b0*/ 	.word	0x00010e90


	//   ....[5]....
        /*00b4*/ 	.word	0x00011400


	//   ....[6]....
        /*00b8*/ 	.word	0x00013200


	//   ....[7]....
        /*00bc*/ 	.word	0x000132a0


	//----- nvinfo : EIATTR_COOP_GROUP_MASK_REGIDS
	.align		4
.L_849:
        /*00c0*/ 	.byte	0x04, 0x29
        /*00c2*/ 	.short	(.L_851 - .L_850)


	//   ....[0]....
.L_850:
        /*00c4*/ 	.word	0xffffffff


	//   ....[1]....
        /*00c8*/ 	.word	0xffffffff


	//   ....[2]....
        /*00cc*/ 	.word	0xffffffff


	//   ....[3]....
        /*00d0*/ 	.word	0xffffffff


	//   ....[4]....
        /*00d4*/ 	.word	0xffffffff


	//   ....[5]....
        /*00d8*/ 	.word	0xffffffff


	//   ....[6]....
        /*00dc*/ 	.word	0xffffffff


	//   ....[7]....
        /*00e0*/ 	.word	0xffffffff


	//   ....[8]....
        /*00e4*/ 	.word	0xffffffff


	//   ....[9]....
        /*00e8*/ 	.word	0xffffffff


	//   ....[10]....
        /*00ec*/ 	.word	0xffffffff


	//   ....[11]....
        /*00f0*/ 	.word	0xffffffff


	//   ....[12]....
        /*00f4*/ 	.word	0xffffffff


	//   ....[13]....
        /*00f8*/ 	.word	0xffffffff


	//   ....[14]....
        /*00fc*/ 	.word	0xffffffff


	//   ....[15]....
        /*0100*/ 	.word	0xffffffff


	//   ....[16]....
        /*0104*/ 	.word	0xffffffff


	//   ....[17]....
        /*0108*/ 	.word	0xffffffff


	//   ....[18]....
        /*010c*/ 	.word	0xffffffff


	//   ....[19]....
        /*0110*/ 	.word	0xffffffff


	//   ....[20]....
        /*0114*/ 	.word	0xffffffff


	//   ....[21]....
        /*0118*/ 	.word	0xffffffff


	//   ....[22]....
        /*011c*/ 	.word	0xffffffff


	//   ....[23]....
        /*0120*/ 	.word	0xffffffff


	//   ....[24]....
        /*0124*/ 	.word	0xffffffff


	//   ....[25]....
        /*0128*/ 	.word	0xffffffff


	//   ....[26]....
        /*012c*/ 	.word	0xffffffff


	//   ....[27]....
        /*0130*/ 	.word	0xffffffff


	//   ....[28]....
        /*0134*/ 	.word	0x0500000f


	//   ....[29]....
        /*0138*/ 	.word	0x0500000f


	//----- nvinfo : EIATTR_COOP_GROUP_INSTR_OFFSETS
	.align		4
.L_851:
        /*013c*/ 	.byte	0x04, 0x28
        /*013e*/ 	.short	(.L_853 - .L_852)


	//   ....[0]....
.L_852:
        /*0140*/ 	.word	0x00000060


	//   ....[1]....
        /*0144*/ 	.word	0x00000190


	//   ....[2]....
        /*0148*/ 	.word	0x00000250


	//   ....[3]....
        /*014c*/ 	.word	0x000003c0


	//   ....[4]....
        /*0150*/ 	.word	0x00000520


	//   ....[5]....
        /*0154*/ 	.word	0x00000640


	//   ....[6]....
        /*0158*/ 	.word	0x000007a0


	//   ....[7]....
        /*015c*/ 	.word	0x00001550


	//   ....[8]....
        /*0160*/ 	.word	0x000042d0


	//   ....[9]....
        /*0164*/ 	.word	0x00004390


	//   ....[10]....
        /*0168*/ 	.word	0x00004bd0


	//   ....[11]....
        /*016c*/ 	.word	0x00004c70


	//   ....[12]....
        /*0170*/ 	.word	0x00008e30


	//   ....[13]....
        /*0174*/ 	.word	0x00008e90


	//   ....[14]....
        /*0178*/ 	.word	0x00009740


	//   ....[15]....
        /*017c*/ 	.word	0x00009770


	//   ....[16]....
        /*0180*/ 	.word	0x0000cdc0


	//   ....[17]....
        /*0184*/ 	.word	0x0000cdf0


	//   ....[18]....
        /*0188*/ 	.word	0x0000d1e0


	//   ....[19]....
        /*018c*/ 	.word	0x0000d260


	//   ....[20]....
        /*0190*/ 	.word	0x0000e690


	//   ....[21]....
        /*0194*/ 	.word	0x0000e6d0


	//   ....[22]....
        /*0198*/ 	.word	0x0000e750


	//   ....[23]....
        /*019c*/ 	.word	0x0000e790


	//   ....[24]....
        /*01a0*/ 	.word	0x0000fc20


	//   ....[25]....
        /*01a4*/ 	.word	0x00010840


	//   ....[26]....
        /*01a8*/ 	.word	0x00013640


	//   ....[27]....
        /*01ac*/ 	.word	0x00013820


	//   ....[28]....
        /*01b0*/ 	.word	0x00013da0


	//   ....[29]....
        /*01b4*/ 	.word	0x00014170


	//----- nvinfo : EIATTR_REG_RECONFIG
	.align		4
.L_853:
        /*01b8*/ 	.byte	0x01, 0x54
	.zero		2


	//----- nvinfo : EIATTR_SYSCALL_OFFSETS
	.align		4
        /*01bc*/ 	.byte	0x04, 0x46
        /*01be*/ 	.short	(.L_855 - .L_854)


	//   ....[0]....
.L_854:
        /*01c0*/ 	.word	0x00001710


	//   ....[1]....
        /*01c4*/ 	.word	0x00011010


	//   ....[2]....
        /*01c8*/ 	.word	0x00011140


	//   ....[3]....
        /*01cc*/ 	.word	0x00011240


	//----- nvinfo : EIATTR_MBARRIER_INSTR_OFFSETS
	.align		4
.L_855:
        /*01d0*/ 	.byte	0x04, 0x39
        /*01d2*/ 	.short	(.L_857 - .L_856)


	//   ....[0]....
.L_856:
        /*01d4*/ 	.word	0x00000270
        /*01d8*/ 	.word	0x000000ff
        /*01dc*/ 	.word	0x00036800
        /*01e0*/ 	.short	0x0100
        /*01e2*/ 	.byte	0x06
	.zero		1


	//   ....[1]....
        /*01e4*/ 	.word	0x00000280
        /*01e8*/ 	.word	0x000000ff
        /*01ec*/ 	.word	0x00036820
        /*01f0*/ 	.short	0x0100
        /*01f2*/ 	.byte	0x06
	.zero		1


	//   ....[2]....
        /*01f4*/ 	.word	0x00000370
        /*01f8*/ 	.word	0x000000ff
        /*01fc*/ 	.word	0x00036830
        /*0200*/ 	.short	0x0100
        /*0202*/ 	.byte	0x08
	.zero		1


	//   ....[3]....
        /*0204*/ 	.word	0x00000380
        /*0208*/ 	.word	0x000000ff
        /*020c*/ 	.word	0x00036840
        /*0210*/ 	.short	0x0100
        /*0212*/ 	.byte	0x08
	.zero		1


	//   ....[4]....
        /*0214*/ 	.word	0x00000390
        /*0218*/ 	.word	0x000000ff
        /*021c*/ 	.word	0x00036838
        /*0220*/ 	.short	0x0100
        /*0222*/ 	.byte	0x08
	.zero		1


	//   ....[5]....
        /*0224*/ 	.word	0x000003a0
        /*0228*/ 	.word	0x000000ff
        /*022c*/ 	.word	0x00036848
        /*0230*/ 	.short	0x0100
        /*0232*/ 	.byte	0x08
	.zero		1


	//   ....[6]....
        /*0234*/ 	.word	0x000004d0
        /*0238*/ 	.word	0x000000ff
        /*023c*/ 	.word	0x00036850
        /*0240*/ 	.short	0x0100
        /*0242*/ 	.byte	0x08
	.zero		1


	//   ....[7]....
        /*0244*/ 	.word	0x000004e0
        /*0248*/ 	.word	0x000000ff
        /*024c*/ 	.word	0x00036860
        /*0250*/ 	.short	0x0100
        /*0252*/ 	.byte	0x08
	.zero		1


	//   ....[8]....
        /*0254*/ 	.word	0x000004f0
        /*0258*/ 	.word	0x000000ff
        /*025c*/ 	.word	0x00036858
        /*0260*/ 	.short	0x0100
        /*0262*/ 	.byte	0x08
	.zero		1


	//   ....[9]....
        /*0264*/ 	.word	0x00000500
        /*0268*/ 	.word	0x000000ff
        /*026c*/ 	.word	0x00036868
        /*0270*/ 	.short	0x0100
        /*0272*/ 	.byte	0x08
	.zero		1


	//   ....[10]....
        /*0274*/ 	.word	0x000005f0
        /*0278*/ 	.word	0x000000ff
        /*027c*/ 	.word	0x00036870
        /*0280*/ 	.short	0x0100
        /*0282*/ 	.byte	0x06
	.zero		1


	//   ....[11]....
        /*0284*/ 	.word	0x00000600
        /*0288*/ 	.word	0x000000ff
        /*028c*/ 	.word	0x00036880
        /*0290*/ 	.short	0x0100
        /*0292*/ 	.byte	0x06
	.zero		1


	//   ....[12]....
        /*0294*/ 	.word	0x00000610
        /*0298*/ 	.word	0x000000ff
        /*029c*/ 	.word	0x00036878
        /*02a0*/ 	.short	0x0100
        /*02a2*/ 	.byte	0x06
	.zero		1


	//   ....[13]....
        /*02a4*/ 	.word	0x00000620
        /*02a8*/ 	.word	0x000000ff
        /*02ac*/ 	.word	0x00036888
        /*02b0*/ 	.short	0x0100
        /*02b2*/ 	.byte	0x06
	.zero		1


	//   ....[14]....
        /*02b4*/ 	.word	0x00000750
        /*02b8*/ 	.word	0x000000ff
        /*02bc*/ 	.word	0x00036890
        /*02c0*/ 	.short	0x0100
        /*02c2*/ 	.byte	0x08
	.zero		1


	//   ....[15]....
        /*02c4*/ 	.word	0x00000760
        /*02c8*/ 	.word	0x000000ff
        /*02cc*/ 	.word	0x000368a0
        /*02d0*/ 	.short	0x0100
        /*02d2*/ 	.byte	0x08
	.zero		1


	//   ....[16]....
        /*02d4*/ 	.word	0x00000770
        /*02d8*/ 	.word	0x000000ff
        /*02dc*/ 	.word	0x00036898
        /*02e0*/ 	.short	0x0100
        /*02e2*/ 	.byte	0x08
	.zero		1


	//   ....[17]....
        /*02e4*/ 	.word	0x00000780
        /*02e8*/ 	.word	0x000000ff
        /*02ec*/ 	.word	0x000368a8
        /*02f0*/ 	.short	0x0100
        /*02f2*/ 	.byte	0x08
	.zero		1


	//   ....[18]....
        /*02f4*/ 	.word	0x000008b0
        /*02f8*/ 	.word	0x000000ff
        /*02fc*/ 	.word	0x000368b0
        /*0300*/ 	.short	0x0100
        /*0302*/ 	.byte	0x08
	.zero		1


	//   ....[19]....
        /*0304*/ 	.word	0x000008c0
        /*0308*/ 	.word	0x000000ff
        /*030c*/ 	.word	0x000368c0
        /*0310*/ 	.short	0x0100
        /*0312*/ 	.byte	0x08
	.zero		1


	//   ....[20]....
        /*0314*/ 	.word	0x000008d0
        /*0318*/ 	.word	0x000000ff
        /*031c*/ 	.word	0x000368b8
        /*0320*/ 	.short	0x0100
        /*0322*/ 	.byte	0x08
	.zero		1


	//   ....[21]....
        /*0324*/ 	.word	0x000008e0
        /*0328*/ 	.word	0x000000ff
        /*032c*/ 	.word	0x000368c8
        /*0330*/ 	.short	0x0100
        /*0332*/ 	.byte	0x08
	.zero		1


	//   ....[22]....
        /*0334*/ 	.word	0x00001780
        /*0338*/ 	.word	0x000000ff
        /*033c*/ 	.word	0x00036800
        /*0340*/ 	.short	0x010a
        /*0342*/ 	.byte	0x04
	.zero		1


	//   ....[23]....
        /*0344*/ 	.word	0x00001820
        /*0348*/ 	.word	0x00000002
        /*034c*/ 	.word	0x00036830
        /*0350*/ 	.short	0x010a
        /*0352*/ 	.byte	0x3f
	.zero		1


	//   ....[24]....
        /*0354*/ 	.word	0x00001890
        /*0358*/ 	.word	0x00000002
        /*035c*/ 	.word	0x00036830
        /*0360*/ 	.short	0x010a
        /*0362*/ 	.byte	0x3f
	.zero		1


	//   ....[25]....
        /*0364*/ 	.word	0x000041f0
        /*0368*/ 	.word	0x00000002
        /*036c*/ 	.word	0x00000000
        /*0370*/ 	.short	0x0101
        /*0372*/ 	.byte	0x3f
	.zero		1


	//   ....[26]....
        /*0374*/ 	.word	0x00005df0
        /*0378*/ 	.word	0x000000ff
        /*037c*/ 	.word	0x00036830
        /*0380*/ 	.short	0x010a
        /*0382*/ 	.byte	0x2f
	.zero		1


	//   ....[27]....
        /*0384*/ 	.word	0x00005e30
        /*0388*/ 	.word	0x000000ff
        /*038c*/ 	.word	0x00036830
        /*0390*/ 	.short	0x010a
        /*0392*/ 	.byte	0x2f
	.zero		1


	//   ....[28]....
        /*0394*/ 	.word	0x00008530
        /*0398*/ 	.word	0x000000ff
        /*039c*/ 	.word	0x00036850
        /*03a0*/ 	.short	0x010a
        /*03a2*/ 	.byte	0x06
	.zero		1


	//   ....[29]....
        /*03a4*/ 	.word	0x00008570
        /*03a8*/ 	.word	0x000000ff
        /*03ac*/ 	.word	0x00036850
        /*03b0*/ 	.short	0x010a
        /*03b2*/ 	.byte	0x06
	.zero		1


	//   ....[30]....
        /*03b4*/ 	.word	0x00009f60
        /*03b8*/ 	.word	0x00000008
        /*03bc*/ 	.word	0x00000000
        /*03c0*/ 	.short	0x0101
        /*03c2*/ 	.byte	0x3f
	.zero		1


	//   ....[31]....
        /*03c4*/ 	.word	0x00009fa0
        /*03c8*/ 	.word	0x0000008c
        /*03cc*/ 	.word	0x00000000
        /*03d0*/ 	.short	0x0101
        /*03d2*/ 	.byte	0x3f
	.zero		1


	//   ....[32]....
        /*03d4*/ 	.word	0x0000a370
        /*03d8*/ 	.word	0x000000ff
        /*03dc*/ 	.word	0x00036830
        /*03e0*/ 	.short	0x010a
        /*03e2*/ 	.byte	0x06
	.zero		1


	//   ....[33]....
        /*03e4*/ 	.word	0x0000a3b0
        /*03e8*/ 	.word	0x000000ff
        /*03ec*/ 	.word	0x00036830
        /*03f0*/ 	.short	0x010a
        /*03f2*/ 	.byte	0x06
	.zero		1


	//   ....[34]....
        /*03f4*/ 	.word	0x0000caa0
        /*03f8*/ 	.word	0x000000ff
        /*03fc*/ 	.word	0x00036850
        /*0400*/ 	.short	0x010a
        /*0402*/ 	.byte	0x07
	.zero		1


	//   ....[35]....
        /*0404*/ 	.word	0x0000cae0
        /*0408*/ 	.word	0x000000ff
        /*040c*/ 	.word	0x00036850
        /*0410*/ 	.short	0x010a
        /*0412*/ 	.byte	0x07
	.zero		1


	//   ....[36]....
        /*0414*/ 	.word	0x0000da00
        /*0418*/ 	.word	0x00000090
        /*041c*/ 	.word	0x00000000
        /*0420*/ 	.short	0x0101
        /*0422*/ 	.byte	0x3f
	.zero		1


	//   ....[37]....
        /*0424*/ 	.word	0x0000da50
        /*0428*/ 	.word	0x00000090
        /*042c*/ 	.word	0x00000000
        /*0430*/ 	.short	0x0101
        /*0432*/ 	.byte	0x3f
	.zero		1


	//   ....[38]....
        /*0434*/ 	.word	0x0000e600
        /*0438*/ 	.word	0x000000ff
        /*043c*/ 	.word	0x00036850
        /*0440*/ 	.short	0x010a
        /*0442*/ 	.byte	0x05
	.zero		1


	//   ....[39]....
        /*0444*/ 	.word	0x0000e640
        /*0448*/ 	.word	0x000000ff
        /*044c*/ 	.word	0x00036850
        /*0450*/ 	.short	0x010a
        /*0452*/ 	.byte	0x05
	.zero		1


	//   ....[40]....
        /*0454*/ 	.word	0x0000eb30
        /*0458*/ 	.word	0x00000004
        /*045c*/ 	.word	0x00000000
        /*0460*/ 	.short	0x0101
        /*0462*/ 	.byte	0x3f
	.zero		1


	//   ....[41]....
        /*0464*/ 	.word	0x0000fe20
        /*0468*/ 	.word	0x000000ff
        /*046c*/ 	.word	0x00000000
        /*0470*/ 	.short	0x0101
        /*0472*/ 	.byte	0x05
	.zero		1


	//   ....[42]....
        /*0474*/ 	.word	0x00011690
        /*0478*/ 	.word	0x00000008
        /*047c*/ 	.word	0x00036840
        /*0480*/ 	.short	0x010a
        /*0482*/ 	.byte	0x3f
	.zero		1


	//   ....[43]....
        /*0484*/ 	.word	0x00011bb0
        /*0488*/ 	.word	0x00000012
        /*048c*/ 	.word	0x00036820
        /*0490*/ 	.short	0x010a
        /*0492*/ 	.byte	0x3f
	.zero		1


	//   ....[44]....
        /*0494*/ 	.word	0x00011e20
        /*0498*/ 	.word	0x00000003
        /*049c*/ 	.word	0x00036840
        /*04a0*/ 	.short	0x010a
        /*04a2*/ 	.byte	0x3f
	.zero		1


	//   ....[45]....
        /*04a4*/ 	.word	0x000120b0
        /*04a8*/ 	.word	0x00000003
        /*04ac*/ 	.word	0x00000060
        /*04b0*/ 	.short	0x010a
        /*04b2*/ 	.byte	0x3f
	.zero		1


	//   ....[46]....
        /*04b4*/ 	.word	0x00012590
        /*04b8*/ 	.word	0x00000002
        /*04bc*/ 	.word	0x00036840
        /*04c0*/ 	.short	0x010a
        /*04c2*/ 	.byte	0x3f
	.zero		1


	//   ....[47]....
        /*04c4*/ 	.word	0x00012820
        /*04c8*/ 	.word	0x00000002
        /*04cc*/ 	.word	0x00000060
        /*04d0*/ 	.short	0x010a
        /*04d2*/ 	.byte	0x3f
	.zero		1


	//   ....[48]....
        /*04d4*/ 	.word	0x00012c70
        /*04d8*/ 	.word	0x00000002
        /*04dc*/ 	.word	0x00036840
        /*04e0*/ 	.short	0x010a
        /*04e2*/ 	.byte	0x3f
	.zero		1


	//   ....[49]....
        /*04e4*/ 	.word	0x00012f20
        /*04e8*/ 	.word	0x00000002
        /*04ec*/ 	.word	0x00000060
        /*04f0*/ 	.short	0x010a
        /*04f2*/ 	.byte	0x3f
	.zero		1


	//   ....[50]....
        /*04f4*/ 	.word	0x00013350
        /*04f8*/ 	.word	0x00000003
        /*04fc*/ 	.word	0x00036860
        /*0500*/ 	.short	0x010a
        /*0502*/ 	.byte	0x3f
	.zero		1


	//   ....[51]....
        /*0504*/ 	.word	0x000137d0
        /*0508*/ 	.word	0x00000007
        /*050c*/ 	.word	0x00036820
        /*0510*/ 	.short	0x010a
        /*0512*/ 	.byte	0x3f
	.zero		1


	//   ....[52]....
        /*0514*/ 	.word	0x00013920
        /*0518*/ 	.word	0x00000005
        /*051c*/ 	.word	0x00000000
        /*0520*/ 	.short	0x010a
        /*0522*/ 	.byte	0x3f
	.zero		1


	//   ....[53]....
        /*0524*/ 	.word	0x00013990
        /*0528*/ 	.word	0x00000003
        /*052c*/ 	.word	0x00000000
        /*0530*/ 	.short	0x010a
        /*0532*/ 	.byte	0x3f
	.zero		1


	//   ....[54]....
        /*0534*/ 	.word	0x000139f0
        /*0538*/ 	.word	0x00000005
        /*053c*/ 	.word	0x00000000
        /*0540*/ 	.short	0x010a
        /*0542*/ 	.byte	0x3f
	.zero		1


	//   ....[55]....
        /*0544*/ 	.word	0x00013a20
        /*0548*/ 	.word	0x00000003
        /*054c*/ 	.word	0x00000000
        /*0550*/ 	.short	0x010a
        /*0552*/ 	.byte	0x3f
	.zero		1


	//   ....[56]....
        /*0554*/ 	.word	0x00013aa0
        /*0558*/ 	.word	0x00000003
        /*055c*/ 	.word	0x00036800
        /*0560*/ 	.short	0x010a
        /*0562*/ 	.byte	0x3f
	.zero		1


	//   ....[57]....
        /*0564*/ 	.word	0x00013af0
        /*0568*/ 	.word	0x00000002
        /*056c*/ 	.word	0x00036830
        /*0570*/ 	.short	0x010a
        /*0572*/ 	.byte	0x3f
	.zero		1


	//   ....[58]....
        /*0574*/ 	.word	0x00013b50
        /*0578*/ 	.word	0x00000005
        /*057c*/ 	.word	0x00036830
        /*0580*/ 	.short	0x010a
        /*0582*/ 	.byte	0x3f
	.zero		1


	//   ....[59]....
        /*0584*/ 	.word	0x00013bb0
        /*0588*/ 	.word	0x00000003
        /*058c*/ 	.word	0x00036850
        /*0590*/ 	.short	0x010a
        /*0592*/ 	.byte	0x3f
	.zero		1


	//   ....[60]....
        /*0594*/ 	.word	0x00013c10
        /*0598*/ 	.word	0x00000005
        /*059c*/ 	.word	0x00036830
        /*05a0*/ 	.short	0x010a
        /*05a2*/ 	.byte	0x3f
	.zero		1


	//   ....[61]....
        /*05a4*/ 	.word	0x00013c70
        /*05a8*/ 	.word	0x00000003
        /*05ac*/ 	.word	0x00036850
        /*05b0*/ 	.short	0x010a
        /*05b2*/ 	.byte	0x3f
	.zero		1


	//   ....[62]....
        /*05b4*/ 	.word	0x00013cd0
        /*05b8*/ 	.word	0x00000003
        /*05bc*/ 	.word	0x00036850
        /*05c0*/ 	.short	0x010a
        /*05c2*/ 	.byte	0x3f
	.zero		1


	//   ....[63]....
        /*05c4*/ 	.word	0x00013e50
        /*05c8*/ 	.word	0x00000008
        /*05cc*/ 	.word	0x00036840
        /*05d0*/ 	.short	0x010a
        /*05d2*/ 	.byte	0x3f
	.zero		1


	//   ....[64]....
        /*05d4*/ 	.word	0x00013ea0
        /*05d8*/ 	.word	0x00000012
        /*05dc*/ 	.word	0x00036820
        /*05e0*/ 	.short	0x010a
        /*05e2*/ 	.byte	0x3f
	.zero		1


	//   ....[65]....
        /*05e4*/ 	.word	0x00013ef0
        /*05e8*/ 	.word	0x00000003
        /*05ec*/ 	.word	0x00036840
        /*05f0*/ 	.short	0x010a
        /*05f2*/ 	.byte	0x3f
	.zero		1


	//   ....[66]....
        /*05f4*/ 	.word	0x00013f40
        /*05f8*/ 	.word	0x00000003
        /*05fc*/ 	.word	0x00000060
        /*0600*/ 	.short	0x010a
        /*0602*/ 	.byte	0x3f
	.zero		1


	//   ....[67]....
        /*0604*/ 	.word	0x00013f90
        /*0608*/ 	.word	0x00000002
        /*060c*/ 	.word	0x00036840
        /*0610*/ 	.short	0x010a
        /*0612*/ 	.byte	0x3f
	.zero		1


	//   ....[68]....
        /*0614*/ 	.word	0x00013fe0
        /*0618*/ 	.word	0x00000002
        /*061c*/ 	.word	0x00000060
        /*0620*/ 	.short	0x010a
        /*0622*/ 	.byte	0x3f
	.zero		1


	//   ....[69]....
        /*0624*/ 	.word	0x00014030
        /*0628*/ 	.word	0x00000002
        /*062c*/ 	.word	0x00036840
        /*0630*/ 	.short	0x010a
        /*0632*/ 	.byte	0x3f
	.zero		1


	//   ....[70]....
        /*0634*/ 	.word	0x00014080
        /*0638*/ 	.word	0x00000002
        /*063c*/ 	.word	0x00000060
        /*0640*/ 	.short	0x010a
        /*0642*/ 	.byte	0x3f
	.zero		1


	//   ....[71]....
        /*0644*/ 	.word	0x000140d0
        /*0648*/ 	.word	0x00000003
        /*064c*/ 	.word	0x00036860
        /*0650*/ 	.short	0x010a
        /*0652*/ 	.byte	0x3f
	.zero		1


	//   ....[72]....
        /*0654*/ 	.word	0x000141b0
        /*0658*/ 	.word	0x00000007
        /*065c*/ 	.word	0x00036820
        /*0660*/ 	.short	0x010a
        /*0662*/ 	.byte	0x3f
	.zero		1


	//   ....[73]....
        /*0664*/ 	.word	0x00014200
        /*0668*/ 	.word	0x00000005
        /*066c*/ 	.word	0x00000000
        /*0670*/ 	.short	0x010a
        /*0672*/ 	.byte	0x3f
	.zero		1


	//   ....[74]....
        /*0674*/ 	.word	0x00014250
        /*0678*/ 	.word	0x00000003
        /*067c*/ 	.word	0x00000000
        /*0680*/ 	.short	0x010a
        /*0682*/ 	.byte	0x3f
	.zero		1


	//   ....[75]....
        /*0684*/ 	.word	0x000142a0
        /*0688*/ 	.word	0x00000005
        /*068c*/ 	.word	0x00000000
        /*0690*/ 	.short	0x010a
        /*0692*/ 	.byte	0x3f
	.zero		1


	//----- nvinfo : EIATTR_NUM_MBARRIERS
	.align		4
.L_857:
        /*0694*/ 	.byte	0x03, 0x38
        /*0696*/ 	.short	0x0016


	//----- nvinfo : EIATTR_EXIT_INSTR_OFFSETS
	.align		4
        /*0698*/ 	.byte	0x04, 0x1c
        /*069a*/ 	.short	(.L_859 - .L_858)


	//   ....[0]....
.L_858:
        /*069c*/ 	.word	0x00000a00


	//   ....[1]....
        /*06a0*/ 	.word	0x00010800


	//   ....[2]....
        /*06a4*/ 	.word	0x00010860


	//   ....[3]....
        /*06a8*/ 	.word	0x00013840


	//   ....[4]....
        /*06ac*/ 	.word	0x00013a70


	//----- nvinfo : EIATTR_MAX_THREADS
	.align		4
.L_859:
        /*06b0*/ 	.byte	0x04, 0x05
        /*06b2*/ 	.short	(.L_861 - .L_860)
.L_860:
        /*06b4*/ 	.word	0x00000180
        /*06b8*/ 	.word	0x00000001
        /*06bc*/ 	.word	0x00000001


	//----- nvinfo : EIATTR_CRS_STACK_SIZE
	.align		4
.L_861:
        /*06c0*/ 	.byte	0x04, 0x1e
        /*06c2*/ 	.short	(.L_863 - .L_862)
.L_862:
        /*06c4*/ 	.word	0x00000000


	//----- nvinfo : EIATTR_CBANK_PARAM_SIZE
	.align		4
.L_863:
        /*06c8*/ 	.byte	0x03, 0x19
        /*06ca*/ 	.short	0x0bf0


	//----- nvinfo : EIATTR_PARAM_CBANK
	.align		4
        /*06cc*/ 	.byte	0x04, 0x0a
        /*06ce*/ 	.short	(.L_865 - .L_864)
	.align		4
.L_864:
        /*06d0*/ 	.word	index@(.nv.constant0._ZN7cutlass13device_kernelIN5flash11enable_sm90INS1_16FlashAttnFwdSm90INS1_25CollectiveMainloopFwdSm90ILi2EN4cute5tupleIJNS5_1CILi1EEES8_S8_EEENS6_IJNS7_ILi128EEENS7_ILi112EEENS7_ILi192EEEEEELi192ENS_10bfloat16_tEfNS_4arch4Sm90ELb1ELb0ELb0ELb0ELb0ELb0ELb0ELb1ELb1ELb0ELb0ELb0EEENS1_21CollectiveEpilogueFwdINS6_IJSA_SC_SB_EEES9_SE_SG_Li256ELb0ELb0ELb0ELb0EEENS1_30DynamicPersistentTileSchedulerILi256ELi32ELb0ELb0ELb1EEEEEEEEEvNT_6ParamsE)
        /*06d4*/ 	.short	0x0210
        /*06d6*/ 	.short	0x0bf0


	//----- nvinfo : EIATTR_SW_WAR
	.align		4
.L_865:
        /*06d8*/ 	.byte	0x04, 0x36
        /*06da*/ 	.short	(.L_867 - .L_866)
.L_866:
        /*06dc*/ 	.word	0x00000008
.L_867:


//--------------------- .nv.info._ZN7cutlass13device_kernelIN5flash11enable_sm90INS1_16FlashAttnFwdSm90INS1_25CollectiveMainloopFwdSm90ILi2EN4cute5tupleIJNS5_1CILi1EEES8_S8_EEENS6_IJNS7_ILi128EEENS7_ILi112EEENS7_ILi192EEEEEELi192ENS_10bfloat16_tEfNS_4arch4Sm90ELb1ELb0ELb0ELb1ELb0ELb0ELb0ELb1ELb1ELb0ELb0ELb0EEENS1_21CollectiveEpilogueFwdINS6_IJSA_SC_SB_EEES9_SE_SG_Li256ELb1ELb0ELb0ELb0EEENS1_36VarlenDynamicPersistentTileSchedulerILi128ELi112ELi256ELi32ELb0ELb0ELb1ELb1ELb1ELb1EEEEEEEEEvNT_6ParamsE --------------------------
	.section	.nv.info._ZN7cutlass13device_kernelIN5flash11enable_sm90INS1_16FlashAttnFwdSm90INS1_25CollectiveMainloopFwdSm90ILi2EN4cute5tupleIJNS5_1CILi1EEES8_S8_EEENS6_IJNS7_ILi128EEENS7_ILi112EEENS7_ILi192EEEEEELi192ENS_10bfloat16_tEfNS_4arch4Sm90ELb1ELb0ELb0ELb1ELb0ELb0ELb0ELb1ELb1ELb0ELb0ELb0EEENS1_21CollectiveEpilogueFwdINS6_IJSA_SC_SB_EEES9_SE_SG_Li256ELb1ELb0ELb0ELb0EEENS1_36VarlenDynamicPersistentTileSchedulerILi128ELi112ELi256ELi32ELb0ELb0ELb1ELb1ELb1ELb1EEEEEEEEEvNT_6ParamsE,"",@"SHT_CUDA_INFO"
	.sectionflags	@""
	.align	4


	//----- nvinfo : EIATTR_CUDA_API_VERSION
	.align		4
        /*0000*/ 	.byte	0x04, 0x37
        /*0002*/ 	.short	(.L_869 - .L_868)
.L_868:
        /*0004*/ 	.word	0x00000082


	//----- nvinfo : EIATTR_KPARAM_INFO
	.align		4
.L_869:
        /*0008*/ 	.byte	0x04, 0x17
        /*000a*/ 	.short	(.L_871 - .L_870)
.L_870:
        /*000c*/ 	.word	0x00000000
        /*0010*/ 	.short	0x0000
        /*0012*/ 	.short	0x0070
        /*0014*/ 	.byte	0x00, 0xf0, 0x01, 0x28


	//----- nvinfo : EIATTR_SPARSE_MMA_MASK
	.align		4
.L_871:
        /*0018*/ 	.byte	0x03, 0x50
        /*001a*/ 	.short	0x0000


	//----- nvinfo : EIATTR_MAXREG_COUNT
	.align		4
        /*001c*/ 	.byte	0x03, 0x1b
        /*001e*/ 	.short	0x00a8


	//----- nvinfo : EIATTR_NUM_BARRIERS
	.align		4
        /*0020*/ 	.byte	0x02, 0x4c
        /*0022*/ 	.byte	0x09
	.zero		1


	//----- nvinfo : EIATTR_EXTERNS
	.align		4
        /*0024*/ 	.byte	0x04, 0x0f
        /*0026*/ 	.short	(.L_873 - .L_872)


	//   ....[0]....
	.align		4
.L_872:
        /*0028*/ 	.word	index@(__assertfail)


	//----- nvinfo : EIATTR_ANNOTATIONS
	.align		4
.L_873:
        /*002c*/ 	.byte	0x04, 0x55
        /*002e*/ 	.short	(.L_875 - .L_874)


	//   ....[0]....
.L_874:
        /* <DEDUP_REMOVED lines=33> */


	//----- nvinfo : EIATTR_MERCURY_ISA_VERSION
	.align		4
.L_875:
        /*0230*/ 	.byte	0x03, 0x5f
        /*0232*/ 	.short	0x0101


	//----- nvinfo : EIATTR_UNUSED_LOAD_BYTE_OFFSET
	.align		4
        /*0234*/ 	.byte	0x04, 0x44
        /*0236*/ 	.short	(.L_877 - .L_876)


	//   ....[0]....
.L_876:
        /*0238*/ 	.word	0x00000a40
        /*023c*/ 	.word	0x0000fff0


	//   ....[1]....
        /*0240*/ 	.word	0x0000eff0
        /*0244*/ 	.word	0x0000fff0


	//----- nvinfo : EIATTR_INT_WARP_WIDE_INSTR_OFFSETS
	.align		4
.L_877:
        /*0248*/ 	.byte	0x04, 0x31
        /*024a*/ 	.short	(.L_879 - .L_878)


	//   ....[0]....
.L_878:
        /*024c*/ 	.word	0x00000160


	//   ....[1]....
        /*0250*/ 	.word	0x000001a0


	//   ....[2]....
        /*0254*/ 	.word	0x00000210


	//   ....[3]....
        /*0258*/ 	.word	0x00012a00


	//   ....[4]....
        /*025c*/ 	.word	0x00012aa0


	//   ....[5]....
        /*0260*/ 	.word	0x00012f30


	//   ....[6]....
        /*0264*/ 	.word	0x00012f60


	//   ....[7]....
        /*0268*/ 	.word	0x00013170


	//   ....[8]....
        /*026c*/ 	.word	0x00013260


	//   ....[9]....
        /*0270*/ 	.word	0x00015660


	//   ....[10]....
        /*0274*/ 	.word	0x00015700


	//----- nvinfo : EIATTR_COOP_GROUP_MASK_REGIDS
	.align		4
.L_879:
        /*0278*/ 	.byte	0x04, 0x29
        /*027a*/ 	.short	(.L_881 - .L_880)


	//   ....[0]....
.L_880:
        /*027c*/ 	.word	0xffffffff


	//   ....[1]....
        /*0280*/ 	.word	0xffffffff


	//   ....[2]....
        /*0284*/ 	.word	0xffffffff


	//   ....[3]....
        /*0288*/ 	.word	0xffffffff


	//   ....[4]....
        /*028c*/ 	.word	0xffffffff


	//   ....[5]....
        /*0290*/ 	.word	0xffffffff


	//   ....[6]....
        /*0294*/ 	.word	0xffffffff


	//   ....[7]....
        /*0298*/ 	.word	0xffffffff


	//   ....[8]....
        /*029c*/ 	.word	0xffffffff


	//   ....[9]....
        /*02a0*/ 	.word	0xffffffff


	//   ....[10]....
        /*02a4*/ 	.word	0xffffffff


	//   ....[11]....
        /*02a8*/ 	.word	0xffffffff


	//   ....[12]....
        /*02ac*/ 	.word	0xffffffff


	//   ....[13]....
        /*02b0*/ 	.word	0xffffffff


	//   ....[14]....
        /*02b4*/ 	.word	0xffffffff


	//   ....[15]....
        /*02b8*/ 	.word	0xffffffff


	//   ....[16]....
        /*02bc*/ 	.word	0xffffffff


	//   ....[17]....
        /*02c0*/ 	.word	0xffffffff


	//   ....[18]....
        /*02c4*/ 	.word	0xffffffff


	//   ....[19]....
        /*02c8*/ 	.word	0xffffffff


	//   ....[20]....
        /*02cc*/ 	.word	0xffffffff


	//   ....[21]....
        /*02d0*/ 	.word	0xffffffff


	//   ....[22]....
        /*02d4*/ 	.word	0xffffffff


	//   ....[23]....
        /*02d8*/ 	.word	0xffffffff


	//   ....[24]....
        /*02dc*/ 	.word	0xffffffff


	//   ....[25]....
        /*02e0*/ 	.word	0xffffffff


	//   ....[26]....
        /*02e4*/ 	.word	0xffffffff


	//   ....[27]....
        /*02e8*/ 	.word	0xffffffff


	//   ....[28]....
        /*02ec*/ 	.word	0xffffffff


	//   ....[29]....
        /*02f0*/ 	.word	0xffffffff


	//   ....[30]....
        /*02f4*/ 	.word	0xffffffff


	//   ....[31]....
        /*02f8*/ 	.word	0xffffffff


	//   ....[32]....
        /*02fc*/ 	.word	0xffffffff


	//   ....[33]....
        /*0300*/ 	.word	0xffffffff


	//   ....[34]....
        /*0304*/ 	.word	0xffffffff


	//   ....[35]....
        /*0308*/ 	.word	0xffffffff


	//   ....[36]....
        /*030c*/ 	.word	0xffffffff


	//   ....[37]....
        /*0310*/ 	.word	0xffffffff


	//   ....[38]....
        /*0314*/ 	.word	0xffffffff


	//   ....[39]....
        /*0318*/ 	.word	0xffffffff


	//   ....[40]....
        /*031c*/ 	.word	0xffffffff


	//   ....[41]....
        /*0320*/ 	.word	0xffffffff


	//   ....[42]....
        /*0324*/ 	.word	0xffffffff


	//   ....[43]....
        /*0328*/ 	.word	0xffffffff


	//   ....[44]....
        /*032c*/ 	.word	0xffffffff


	//   ....[45]....
        /*0330*/ 	.word	0xffffffff


	//   ....[46]....
        /*0334*/ 	.word	0xffffffff


	//   ....[47]....
        /*0338*/ 	.word	0xffffffff


	//   ....[48]....
        /*033c*/ 	.word	0xffffffff


	//   ....[49]....
        /*0340*/ 	.word	0xffffffff


	//   ....[50]....
        /*0344*/ 	.word	0xffffffff


	//   ....[51]....
        /*0348*/ 	.word	0xffffffff


	//   ....[52]....
        /*034c*/ 	.word	0xffffffff


	//   ....[53]....
        /*0350*/ 	.word	0xffffffff


	//   ....[54]....
        /*0354*/ 	.word	0xffffffff


	//   ....[55]....
        /*0358*/ 	.word	0xffffffff


	//   ....[56]....
        /*035c*/ 	.word	0xffffffff


	//   ....[57]....
        /*0360*/ 	.word	0xffffffff


	//   ....[58]....
        /*0364*/ 	.word	0x0500000f


	//   ....[59]....
        /*0368*/ 	.word	0x0500000f


	//   ....[60]....
        /*036c*/ 	.word	0x0500000f


	//   ....[61]....
        /*0370*/ 	.word	0x0500000f


	//   ....[62]....
        /*0374*/ 	.word	0x0500000f


	//   ....[63]....
        /*0378*/ 	.word	0x0500000f


	//   ....[64]....
        /*037c*/ 	.word	0x0500000f


	//   ....[65]....
        /*0380*/ 	.word	0x0500000f


	//   ....[66]....
        /*0384*/ 	.word	0x0500000f


	//   ....[67]....
        /*0388*/ 	.word	0x0500000f


	//   ....[68]....
        /*038c*/ 	.word	0x0500000f


	//   ....[69]....
        /*0390*/ 	.word	0x0500000f


	//   ....[70]....
        /*0394*/ 	.word	0x0500000f


	//   ....[71]....
        /*0398*/ 	.word	0x0500000f


	//   ....[72]....
        /*039c*/ 	.word	0x0500000f


	//   ....[73]....
        /*03a0*/ 	.word	0x0500000f


	//   ....[74]....
        /*03a4*/ 	.word	0x0500000f


	//   ....[75]....
        /*03a8*/ 	.word	0x0500000f


	//   ....[76]....
        /*03ac*/ 	.word	0x0500000f


	//----- nvinfo : EIATTR_COOP_GROUP_INSTR_OFFSETS
	.align		4
.L_881:
        /*03b0*/ 	.byte	0x04, 0x28
        /*03b2*/ 	.short	(.L_883 - .L_882)


	//   ....[0]....
.L_882:
        /*03b4*/ 	.word	0x00000060


	//   ....[1]....
        /*03b8*/ 	.word	0x00000170


	//   ....[2]....
        /*03bc*/ 	.word	0x000001c0


	//   ....[3]....
        /*03c0*/ 	.word	0x000003f0


	//   ....[4]....
        /*03c4*/ 	.word	0x00000550


	//   ....[5]....
        /*03c8*/ 	.word	0x00000670


	//   ....[6]....
        /*03cc*/ 	.word	0x000007d0


	//   ....[7]....
        /*03d0*/ 	.word	0x000017d0


	//   ....[8]....
        /*03d4*/ 	.word	0x00004400


	//   ....[9]....
        /*03d8*/ 	.word	0x000044e0


	//   ....[10]....
        /*03dc*/ 	.word	0x00004df0


	//   ....[11]....
        /*03e0*/ 	.word	0x00004ee0


	//   ....[12]....
        /*03e4*/ 	.word	0x00008de0


	//   ....[13]....
        /*03e8*/ 	.word	0x00008e60


	//   ....[14]....
        /*03ec*/ 	.word	0x00009750


	//   ....[15]....
        /*03f0*/ 	.word	0x00009780


	//   ....[16]....
        /*03f4*/ 	.word	0x0000cc50


	//   ....[17]....
        /*03f8*/ 	.word	0x0000cc80


	//   ....[18]....
        /*03fc*/ 	.word	0x0000d090


	//   ....[19]....
        /*0400*/ 	.word	0x0000d0e0


	//   ....[20]....
        /*0404*/ 	.word	0x0000e4f0


	//   ....[21]....
        /*0408*/ 	.word	0x0000e530


	//   ....[22]....
        /*040c*/ 	.word	0x0000e630


	//   ....[23]....
        /*0410*/ 	.word	0x0000e640


	//   ....[24]....
        /*0414*/ 	.word	0x00011780


	//   ....[25]....
        /*0418*/ 	.word	0x00011910


	//   ....[26]....
        /*041c*/ 	.word	0x00011940


	//   ....[27]....
        /*0420*/ 	.word	0x00011980


	//   ....[28]....
        /*0424*/ 	.word	0x000119f0


	//   ....[29]....
        /*0428*/ 	.word	0x00011a50


	//   ....[30]....
        /*042c*/ 	.word	0x00011a90


	//   ....[31]....
        /*0430*/ 	.word	0x00011c40


	//   ....[32]....
        /*0434*/ 	.word	0x00011ca0


	//   ....[33]....
        /*0438*/ 	.word	0x00011ce0


	//   ....[34]....
        /*043c*/ 	.word	0x00011d20


	//   ....[35]....
        /*0440*/ 	.word	0x00011d50


	//   ....[36]....
        /*0444*/ 	.word	0x00011d80


	//   ....[37]....
        /*0448*/ 	.word	0x00011e20


	//   ....[38]....
        /*044c*/ 	.word	0x00011e80


	//   ....[39]....
        /*0450*/ 	.word	0x00011f10


	//   ....[40]....
        /*0454*/ 	.word	0x00015b70


	//   ....[41]....
        /*0458*/ 	.word	0x00015b80


	//   ....[42]....
        /*045c*/ 	.word	0x00015ca0


	//   ....[43]....
        /*0460*/ 	.word	0x00015d00


	//   ....[44]....
        /*0464*/ 	.word	0x00015d40


	//   ....[45]....
        /*0468*/ 	.word	0x00015d80


	//   ....[46]....
        /*046c*/ 	.word	0x00015db0


	//   ....[47]....
        /*0470*/ 	.word	0x00015de0


	//   ....[48]....
        /*0474*/ 	.word	0x00015f80


	//   ....[49]....
        /*0478*/ 	.word	0x00015fe0


	//   ....[50]....
        /*047c*/ 	.word	0x00016020


	//   ....[51]....
        /*0480*/ 	.word	0x00016060


	//   ....[52]....
        /*0484*/ 	.word	0x00016090


	//   ....[53]....
        /*0488*/ 	.word	0x000160c0


	//   ....[54]....
        /*048c*/ 	.word	0x00016180


	//   ....[55]....
        /*0490*/ 	.word	0x000161a0


	//   ....[56]....
        /*0494*/ 	.word	0x00016210


	//   ....[57]....
        /*0498*/ 	.word	0x000168b0


	//   ....[58]....
        /*049c*/ 	.word	0x00016ea0


	//   ....[59]....
        /*04a0*/ 	.word	0x000172c0


	//   ....[60]....
        /*04a4*/ 	.word	0x00017350


	//   ....[61]....
        /*04a8*/ 	.word	0x000173f0


	//   ....[62]....
        /*04ac*/ 	.word	0x000174a0


	//   ....[63]....
        /*04b0*/ 	.word	0x00017520


	//   ....[64]....
        /*04b4*/ 	.word	0x000175a0


	//   ....[65]....
        /*04b8*/ 	.word	0x00017620


	//   ....[66]....
        /*04bc*/ 	.word	0x000176a0


	//   ....[67]....
        /*04c0*/ 	.word	0x00017730


	//   ....[68]....
        /*04c4*/ 	.word	0x000177e0


	//   ....[69]....
        /*04c8*/ 	.word	0x00017860


	//   ....[70]....
        /*04cc*/ 	.word	0x000178e0


	//   ....[71]....
        /*04d0*/ 	.word	0x00017960


	//   ....[72]....
        /*04d4*/ 	.word	0x000179e0


	//   ....[73]....
        /*04d8*/ 	.word	0x00017a50


	//   ....[74]....
        /*04dc*/ 	.word	0x00017af0


	//   ....[75]....
        /*04e0*/ 	.word	0x00017b80


	//   ....[76]....
        /*04e4*/ 	.word	0x00017cb0


	//----- nvinfo : EIATTR_REG_RECONFIG
	.align		4
.L_883:
        /*04e8*/ 	.byte	0x01, 0x54
	.zero		2


	//----- nvinfo : EIATTR_SYSCALL_OFFSETS
	.align		4
        /*04ec*/ 	.byte	0x04, 0x46
        /*04ee*/ 	.short	(.L_885 - .L_884)


	//   ....[0]....
.L_884:
        /*04f0*/ 	.word	0x000019b0


	//   ....[1]....
        /*04f4*/ 	.word	0x00012c30


	//   ....[2]....
        /*04f8*/ 	.word	0x00012d70


	//   ....[3]....
        /*04fc*/ 	.word	0x00012e70


	//----- nvinfo : EIATTR_MBARRIER_INSTR_OFFSETS
	.align		4
.L_885:
        /*0500*/ 	.byte	0x04, 0x39
        /*0502*/ 	.short	(.L_887 - .L_886)


	//   ....[0]....
.L_886:
        /*0504*/ 	.word	0x000002a0
        /*0508*/ 	.word	0x000000ff
        /*050c*/ 	.word	0x00036800
        /*0510*/ 	.short	0x0100
        /*0512*/ 	.byte	0x08
	.zero		1


	//   ....[1]....
        /*0514*/ 	.word	0x000002b0
        /*0518*/ 	.word	0x000000ff
        /*051c*/ 	.word	0x00036820
        /*0520*/ 	.short	0x0100
        /*0522*/ 	.byte	0x08
	.zero		1


	//   ....[2]....
        /*0524*/ 	.word	0x000003a0
        /*0528*/ 	.word	0x000000ff
        /*052c*/ 	.word	0x00036830
        /*0530*/ 	.short	0x0100
        /*0532*/ 	.byte	0x08
	.zero		1


	//   ....[3]....
        /*0534*/ 	.word	0x000003b0
        /*0538*/ 	.word	0x000000ff
        /*053c*/ 	.word	0x00036840
        /*0540*/ 	.short	0x0100
        /*0542*/ 	.byte	0x08
	.zero		1


	//   ....[4]....
        /*0544*/ 	.word	0x000003c0
        /*0548*/ 	.word	0x000000ff
        /*054c*/ 	.word	0x00036838
        /*0550*/ 	.short	0x0100
        /*0552*/ 	.byte	0x08
	.zero		1


	//   ....[5]....
        /*0554*/ 	.word	0x000003d0
        /*0558*/ 	.word	0x000000ff
        /*055c*/ 	.word	0x00036848
        /*0560*/ 	.short	0x0100
        /*0562*/ 	.byte	0x08
	.zero		1


	//   ....[6]....
        /*0564*/ 	.word	0x00000500
        /*0568*/ 	.word	0x000000ff
        /*056c*/ 	.word	0x00036850
        /*0570*/ 	.short	0x0100
        /*0572*/ 	.byte	0x08
	.zero		1


	//   ....[7]....
        /*0574*/ 	.word	0x00000510
        /*0578*/ 	.word	0x000000ff
        /*057c*/ 	.word	0x00036860
        /*0580*/ 	.short	0x0100
        /*0582*/ 	.byte	0x08
	.zero		1


	//   ....[8]....
        /*0584*/ 	.word	0x00000520
        /*0588*/ 	.word	0x000000ff
        /*058c*/ 	.word	0x00036858
        /*0590*/ 	.short	0x0100
        /*0592*/ 	.byte	0x08
	.zero		1


	//   ....[9]....
        /*0594*/ 	.word	0x00000530
        /*0598*/ 	.word	0x000000ff
        /*059c*/ 	.word	0x00036868
        /*05a0*/ 	.short	0x0100
        /*05a2*/ 	.byte	0x08
	.zero		1


	//   ....[10]....
        /*05a4*/ 	.word	0x00000620
        /*05a8*/ 	.word	0x000000ff
        /*05ac*/ 	.word	0x00036870
        /*05b0*/ 	.short	0x0100
        /*05b2*/ 	.byte	0x06
	.zero		1


	//   ....[11]....
        /*05b4*/ 	.word	0x00000630
        /*05b8*/ 	.word	0x000000ff
        /*05bc*/ 	.word	0x00036880
        /*05c0*/ 	.short	0x0100
        /*05c2*/ 	.byte	0x06
	.zero		1


	//   ....[12]....
        /*05c4*/ 	.word	0x00000640
        /*05c8*/ 	.word	0x000000ff
        /*05cc*/ 	.word	0x00036878
        /*05d0*/ 	.short	0x0100
        /*05d2*/ 	.byte	0x06
	.zero		1


	//   ....[13]....
        /*05d4*/ 	.word	0x00000650
        /*05d8*/ 	.word	0x000000ff
        /*05dc*/ 	.word	0x00036888
        /*05e0*/ 	.short	0x0100
        /*05e2*/ 	.byte	0x06
	.zero		1


	//   ....[14]....
        /*05e4*/ 	.word	0x00000780
        /*05e8*/ 	.word	0x000000ff
        /*05ec*/ 	.word	0x00036890
        /*05f0*/ 	.short	0x0100
        /*05f2*/ 	.byte	0x08
	.zero		1


	//   ....[15]....
        /*05f4*/ 	.word	0x00000790
        /*05f8*/ 	.word	0x000000ff
        /*05fc*/ 	.word	0x000368a0
        /*0600*/ 	.short	0x0100
        /*0602*/ 	.byte	0x08
	.zero		1


	//   ....[16]....
        /*0604*/ 	.word	0x000007a0
        /*0608*/ 	.word	0x000000ff
        /*060c*/ 	.word	0x00036898
        /*0610*/ 	.short	0x0100
        /*0612*/ 	.byte	0x08
	.zero		1


	//   ....[17]....
        /*0614*/ 	.word	0x000007b0
        /*0618*/ 	.word	0x000000ff
        /*061c*/ 	.word	0x000368a8
        /*0620*/ 	.short	0x0100
        /*0622*/ 	.byte	0x08
	.zero		1


	//   ....[18]....
        /*0624*/ 	.word	0x000008e0
        /*0628*/ 	.word	0x000000ff
        /*062c*/ 	.word	0x000368b0
        /*0630*/ 	.short	0x0100
        /*0632*/ 	.byte	0x08
	.zero		1


	//   ....[19]....
        /*0634*/ 	.word	0x000008f0
        /*0638*/ 	.word	0x000000ff
        /*063c*/ 	.word	0x000368c0
        /*0640*/ 	.short	0x0100
        /*0642*/ 	.byte	0x08
	.zero		1


	//   ....[20]....
        /*0644*/ 	.word	0x00000900
        /*0648*/ 	.word	0x000000ff
        /*064c*/ 	.word	0x000368b8
        /*0650*/ 	.short	0x0100
        /*0652*/ 	.byte	0x08
	.zero		1


	//   ....[21]....
        /*0654*/ 	.word	0x00000910
        /*0658*/ 	.word	0x000000ff
        /*065c*/ 	.word	0x000368c8
        /*0660*/ 	.short	0x0100
        /*0662*/ 	.byte	0x08
	.zero		1


	//   ....[22]....
        /*0664*/ 	.word	0x00001a50
        /*0668*/ 	.word	0x000000ff
        /*066c*/ 	.word	0x00036800
        /*0670*/ 	.short	0x010a
        /*0672*/ 	.byte	0x3c
	.zero		1


	//   ....[23]....
        /*0674*/ 	.word	0x00001ad0
        /*0678*/ 	.word	0x00000002
        /*067c*/ 	.word	0x00036830
        /*0680*/ 	.short	0x010a
        /*0682*/ 	.byte	0x3f
	.zero		1


	//   ....[24]....
        /*0684*/ 	.word	0x00001b40
        /*0688*/ 	.word	0x00000002
        /*068c*/ 	.word	0x00036830
        /*0690*/ 	.short	0x010a
        /*0692*/ 	.byte	0x3f
	.zero		1


	//   ....[25]....
        /*0694*/ 	.word	0x00004330
        /*0698*/ 	.word	0x00000002
        /*069c*/ 	.word	0x00000000
        /*06a0*/ 	.short	0x0101
        /*06a2*/ 	.byte	0x3f
	.zero		1


	//   ....[26]....
        /*06a4*/ 	.word	0x00005f00
        /*06a8*/ 	.word	0x000000ff
        /*06ac*/ 	.word	0x00036830
        /*06b0*/ 	.short	0x010a
        /*06b2*/ 	.byte	0x27
	.zero		1


	//   ....[27]....
        /*06b4*/ 	.word	0x00005f40
        /*06b8*/ 	.word	0x000000ff
        /*06bc*/ 	.word	0x00036830
        /*06c0*/ 	.short	0x010a
        /*06c2*/ 	.byte	0x27
	.zero		1


	//   ....[28]....
        /*06c4*/ 	.word	0x00008540
        /*06c8*/ 	.word	0x000000ff
        /*06cc*/ 	.word	0x00036850
        /*06d0*/ 	.short	0x010a
        /*06d2*/ 	.byte	0x0a
	.zero		1


	//   ....[29]....
        /*06d4*/ 	.word	0x00008580
        /*06d8*/ 	.word	0x000000ff
        /*06dc*/ 	.word	0x00036850
        /*06e0*/ 	.short	0x010a
        /*06e2*/ 	.byte	0x0a
	.zero		1


	//   ....[30]....
        /*06e4*/ 	.word	0x00009f30
        /*06e8*/ 	.word	0x00000006
        /*06ec*/ 	.word	0x00000000
        /*06f0*/ 	.short	0x0101
        /*06f2*/ 	.byte	0x3f
	.zero		1


	//   ....[31]....
        /*06f4*/ 	.word	0x00009f80
        /*06f8*/ 	.word	0x0000008e
        /*06fc*/ 	.word	0x00000000
        /*0700*/ 	.short	0x0101
        /*0702*/ 	.byte	0x3f
	.zero		1


	//   ....[32]....
        /*0704*/ 	.word	0x0000a310
        /*0708*/ 	.word	0x000000ff
        /*070c*/ 	.word	0x00036830
        /*0710*/ 	.short	0x010a
        /*0712*/ 	.byte	0x06
	.zero		1


	//   ....[33]....
        /*0714*/ 	.word	0x0000a350
        /*0718*/ 	.word	0x000000ff
        /*071c*/ 	.word	0x00036830
        /*0720*/ 	.short	0x010a
        /*0722*/ 	.byte	0x06
	.zero		1


	//   ....[34]....
        /*0724*/ 	.word	0x0000c940
        /*0728*/ 	.word	0x000000ff
        /*072c*/ 	.word	0x00036850
        /*0730*/ 	.short	0x010a
        /*0732*/ 	.byte	0x0b
	.zero		1


	//   ....[35]....
        /*0734*/ 	.word	0x0000c980
        /*0738*/ 	.word	0x000000ff
        /*073c*/ 	.word	0x00036850
        /*0740*/ 	.short	0x010a
        /*0742*/ 	.byte	0x0b
	.zero		1


	//   ....[36]....
        /*0744*/ 	.word	0x0000d890
        /*0748*/ 	.word	0x0000008c
        /*074c*/ 	.word	0x00000000
        /*0750*/ 	.short	0x0101
        /*0752*/ 	.byte	0x3f
	.zero		1


	//   ....[37]....
        /*0754*/ 	.word	0x0000d900
        /*0758*/ 	.word	0x0000008c
        /*075c*/ 	.word	0x00000000
        /*0760*/ 	.short	0x0101
        /*0762*/ 	.byte	0x3f
	.zero		1


	//   ....[38]....
        /*0764*/ 	.word	0x0000e460
        /*0768*/ 	.word	0x000000ff
        /*076c*/ 	.word	0x00036850
        /*0770*/ 	.short	0x010a
        /*0772*/ 	.byte	0x05
	.zero		1


	//   ....[39]....
        /*0774*/ 	.word	0x0000e4a0
        /*0778*/ 	.word	0x000000ff
        /*077c*/ 	.word	0x00036850
        /*0780*/ 	.short	0x010a
        /*0782*/ 	.byte	0x05
	.zero		1


	//   ....[40]....
        /*0784*/ 	.word	0x0000e990
        /*0788*/ 	.word	0x00000004
        /*078c*/ 	.word	0x00000000
        /*0790*/ 	.short	0x0101
        /*0792*/ 	.byte	0x3f
	.zero		1


	//   ....[41]....
        /*0794*/ 	.word	0x000103b0
        /*0798*/ 	.word	0x0000002a
        /*079c*/ 	.word	0x00000000
        /*07a0*/ 	.short	0x0101
        /*07a2*/ 	.byte	0x3f
	.zero		1


	//   ....[42]....
        /*07a4*/ 	.word	0x000135b0
        /*07a8*/ 	.word	0x00000008
        /*07ac*/ 	.word	0x00036840
        /*07b0*/ 	.short	0x010a
        /*07b2*/ 	.byte	0x3f
	.zero		1


	//   ....[43]....
        /*07b4*/ 	.word	0x00013b60
        /*07b8*/ 	.word	0x00000009
        /*07bc*/ 	.word	0x00036820
        /*07c0*/ 	.short	0x010a
        /*07c2*/ 	.byte	0x3f
	.zero		1


	//   ....[44]....
        /*07c4*/ 	.word	0x00013e90
        /*07c8*/ 	.word	0x00000002
        /*07cc*/ 	.word	0x00036840
        /*07d0*/ 	.short	0x010a
        /*07d2*/ 	.byte	0x3f
	.zero		1


	//   ....[45]....
        /*07d4*/ 	.word	0x00014190
        /*07d8*/ 	.word	0x00000003
        /*07dc*/ 	.word	0x00000060
        /*07e0*/ 	.short	0x010a
        /*07e2*/ 	.byte	0x3f
	.zero		1


	//   ....[46]....
        /*07e4*/ 	.word	0x000147b0
        /*07e8*/ 	.word	0x00000002
        /*07ec*/ 	.word	0x00036840
        /*07f0*/ 	.short	0x010a
        /*07f2*/ 	.byte	0x3f
	.zero		1


	//   ....[47]....
        /*07f4*/ 	.word	0x00014ab0
        /*07f8*/ 	.word	0x00000003
        /*07fc*/ 	.word	0x00000060
        /*0800*/ 	.short	0x010a
        /*0802*/ 	.byte	0x3f
	.zero		1


	//   ....[48]....
        /*0804*/ 	.word	0x00014fe0
        /*0808*/ 	.word	0x00000002
        /*080c*/ 	.word	0x00036840
        /*0810*/ 	.short	0x010a
        /*0812*/ 	.byte	0x3f
	.zero		1


	//   ....[49]....
        /*0814*/ 	.word	0x000152f0
        /*0818*/ 	.word	0x00000002
        /*081c*/ 	.word	0x00000060
        /*0820*/ 	.short	0x010a
        /*0822*/ 	.byte	0x3f
	.zero		1


	//   ....[50]....
        /*0824*/ 	.word	0x000157c0
        /*0828*/ 	.word	0x00000003
        /*082c*/ 	.word	0x00036860
        /*0830*/ 	.short	0x010a
        /*0832*/ 	.byte	0x3f
	.zero		1


	//   ....[51]....
        /*0834*/ 	.word	0x00016830
        /*0838*/ 	.word	0x00000000
        /*083c*/ 	.word	0x00036820
        /*0840*/ 	.short	0x010a
        /*0842*/ 	.byte	0x3f
	.zero		1


	//   ....[52]....
        /*0844*/ 	.word	0x00016a10
        /*0848*/ 	.word	0x00000006
        /*084c*/ 	.word	0x00000000
        /*0850*/ 	.short	0x010a
        /*0852*/ 	.byte	0x3f
	.zero		1


	//   ....[53]....
        /*0854*/ 	.word	0x00016a80
        /*0858*/ 	.word	0x00000007
        /*085c*/ 	.word	0x00000000
        /*0860*/ 	.short	0x010a
        /*0862*/ 	.byte	0x3f
	.zero		1


	//   ....[54]....
        /*0864*/ 	.word	0x00016af0
        /*0868*/ 	.word	0x00000004
        /*086c*/ 	.word	0x00000000
        /*0870*/ 	.short	0x010a
        /*0872*/ 	.byte	0x3f
	.zero		1


	//   ....[55]....
        /*0874*/ 	.word	0x00016b20
        /*0878*/ 	.word	0x00000003
        /*087c*/ 	.word	0x00000000
        /*0880*/ 	.short	0x010a
        /*0882*/ 	.byte	0x3f
	.zero		1


	//   ....[56]....
        /*0884*/ 	.word	0x00016b90
        /*0888*/ 	.word	0x00000003
        /*088c*/ 	.word	0x00036800
        /*0890*/ 	.short	0x010a
        /*0892*/ 	.byte	0x3f
	.zero		1


	//   ....[57]....
        /*0894*/ 	.word	0x00016be0
        /*0898*/ 	.word	0x00000002
        /*089c*/ 	.word	0x00036830
        /*08a0*/ 	.short	0x010a
        /*08a2*/ 	.byte	0x3f
	.zero		1


	//   ....[58]....
        /*08a4*/ 	.word	0x00016c40
        /*08a8*/ 	.word	0x00000005
        /*08ac*/ 	.word	0x00036830
        /*08b0*/ 	.short	0x010a
        /*08b2*/ 	.byte	0x3f
	.zero		1


	//   ....[59]....
        /*08b4*/ 	.word	0x00016ca0
        /*08b8*/ 	.word	0x00000003
        /*08bc*/ 	.word	0x00036850
        /*08c0*/ 	.short	0x010a
        /*08c2*/ 	.byte	0x3f
	.zero		1


	//   ....[60]....
        /*08c4*/ 	.word	0x00016d00
        /*08c8*/ 	.word	0x00000005
        /*08cc*/ 	.word	0x00036830
        /*08d0*/ 	.short	0x010a
        /*08d2*/ 	.byte	0x3f
	.zero		1


	//   ....[61]....
        /*08d4*/ 	.word	0x00016d60
        /*08d8*/ 	.word	0x00000003
        /*08dc*/ 	.word	0x00036850
        /*08e0*/ 	.short	0x010a
        /*08e2*/ 	.byte	0x3f
	.zero		1


	//   ....[62]....
        /*08e4*/ 	.word	0x00016dc0
        /*08e8*/ 	.word	0x00000003
        /*08ec*/ 	.word	0x00036850
        /*08f0*/ 	.short	0x010a
        /*08f2*/ 	.byte	0x3f
	.zero		1


	//   ....[63]....
        /*08f4*/ 	.word	0x00016f60
        /*08f8*/ 	.word	0x00000008
        /*08fc*/ 	.word	0x00036840
        /*0900*/ 	.short	0x010a
        /*0902*/ 	.byte	0x3f
	.zero		1


	//   ....[64]....
        /*0904*/ 	.word	0x00016fe0
        /*0908*/ 	.word	0x00000008
        /*090c*/ 	.word	0x00036820
        /*0910*/ 	.short	0x010a
        /*0912*/ 	.byte	0x3f
	.zero		1


	//   ....[65]....
        /*0914*/ 	.word	0x00017030
        /*0918*/ 	.word	0x00000002
        /*091c*/ 	.word	0x00036840
        /*0920*/ 	.short	0x010a
        /*0922*/ 	.byte	0x3f
	.zero		1


	//   ....[66]....
        /*0924*/ 	.word	0x00017080
        /*0928*/ 	.word	0x00000003
        /*092c*/ 	.word	0x00000060
        /*0930*/ 	.short	0x010a
        /*0932*/ 	.byte	0x3f
	.zero		1


	//   ....[67]....
        /*0934*/ 	.word	0x000170d0
        /*0938*/ 	.word	0x00000002
        /*093c*/ 	.word	0x00036840
        /*0940*/ 	.short	0x010a
        /*0942*/ 	.byte	0x3f
	.zero		1


	//   ....[68]....
        /*0944*/ 	.word	0x00017120
        /*0948*/ 	.word	0x00000003
        /*094c*/ 	.word	0x00000060
        /*0950*/ 	.short	0x010a
        /*0952*/ 	.byte	0x3f
	.zero		1


	//   ....[69]....
        /*0954*/ 	.word	0x00017170
        /*0958*/ 	.word	0x00000002
        /*095c*/ 	.word	0x00036840
        /*0960*/ 	.short	0x010a
        /*0962*/ 	.byte	0x3f
	.zero		1


	//   ....[70]....
        /*0964*/ 	.word	0x000171c0
        /*0968*/ 	.word	0x00000002
        /*096c*/ 	.word	0x00000060
        /*0970*/ 	.short	0x010a
        /*0972*/ 	.byte	0x3f
	.zero		1


	//   ....[71]....
        /*0974*/ 	.word	0x00017210
        /*0978*/ 	.word	0x00000003
        /*097c*/ 	.word	0x00036860
        /*0980*/ 	.short	0x010a
        /*0982*/ 	.byte	0x3f
	.zero		1


	//   ....[72]....
        /*0984*/ 	.word	0x00017bd0
        /*0988*/ 	.word	0x00000000
        /*098c*/ 	.word	0x00036820
        /*0990*/ 	.short	0x010a
        /*0992*/ 	.byte	0x3f
	.zero		1


	//   ....[73]....
        /*0994*/ 	.word	0x00017d70
        /*0998*/ 	.word	0x00000006
        /*099c*/ 	.word	0x00000000
        /*09a0*/ 	.short	0x010a
        /*09a2*/ 	.byte	0x3f
	.zero		1


	//   ....[74]....
        /*09a4*/ 	.word	0x00017dc0
        /*09a8*/ 	.word	0x00000007
        /*09ac*/ 	.word	0x00000000
        /*09b0*/ 	.short	0x010a
        /*09b2*/ 	.byte	0x3f
	.zero		1


	//   ....[75]....
        /*09b4*/ 	.word	0x00017e10
        /*09b8*/ 	.word	0x00000004
        /*09bc*/ 	.word	0x00000000
        /*09c0*/ 	.short	0x010a
        /*09c2*/ 	.byte	0x3f
	.zero		1


	//----- nvinfo : EIATTR_NUM_MBARRIERS
	.align		4
.L_887:
        /*09c4*/ 	.byte	0x03, 0x38
        /*09c6*/ 	.short	0x0016


	//----- nvinfo : EIATTR_EXIT_INSTR_OFFSETS
	.align		4
        /*09c8*/ 	.byte	0x04, 0x1c
        /*09ca*/ 	.short	(.L_889 - .L_888)


	//   ....[0]....
.L_888:
        /*09cc*/ 	.word	0x00000a80


	//   ....[1]....
        /*09d0*/ 	.word	0x00011740


	//   ....[2]....
        /*09d4*/ 	.word	0x000117a0


	//   ....[3]....
        /*09d8*/ 	.word	0x00016b70


	//----- nvinfo : EIATTR_MAX_THREADS
	.align		4
.L_889:
        /*09dc*/ 	.byte	0x04, 0x05
        /*09de*/ 	.short	(.L_891 - .L_890)
.L_890:
        /*09e0*/ 	.word	0x00000180
        /*09e4*/ 	.word	0x00000001
        /*09e8*/ 	.word	0x00000001


	//----- nvinfo : EIATTR_CRS_STACK_SIZE
	.align		4
.L_891:
        /*09ec*/ 	.byte	0x04, 0x1e
        /*09ee*/ 	.short	(.L_893 - .L_892)
.L_892:
        /*09f0*/ 	.word	0x00000000


	//----- nvinfo : EIATTR_CBANK_PARAM_SIZE
	.align		4
.L_893:
        /*09f4*/ 	.byte	0x03, 0x19
        /*09f6*/ 	.short	0x0a70


	//----- nvinfo : EIATTR_PARAM_CBANK
	.align		4
        /*09f8*/ 	.byte	0x04, 0x0a
        /*09fa*/ 	.short	(.L_895 - .L_894)
	.align		4
.L_894:
        /*09fc*/ 	.word	index@(.nv.constant0._ZN7cutlass13device_kernelIN5flash11enable_sm90INS1_16FlashAttnFwdSm90INS1_25CollectiveMainloopFwdSm90ILi2EN4cute5tupleIJNS5_1CILi1EEES8_S8_EEENS6_IJNS7_ILi128EEENS7_ILi112EEENS7_ILi192EEEEEELi192ENS_10bfloat16_tEfNS_4arch4Sm90ELb1ELb0ELb0ELb1ELb0ELb0ELb0ELb1ELb1ELb0ELb0ELb0EEENS1_21CollectiveEpilogueFwdINS6_IJSA_SC_SB_EEES9_SE_SG_Li256ELb1ELb0ELb0ELb0EEENS1_36VarlenDynamicPersistentTileSchedulerILi128ELi112ELi256ELi32ELb0ELb0ELb1ELb1ELb1ELb1EEEEEEEEEvNT_6ParamsE)
        /*0a00*/ 	.short	0x0210
        /*0a02*/ 	.short	0x0a70


	//----- nvinfo : EIATTR_SW_WAR
	.align		4
.L_895:
        /*0a04*/ 	.byte	0x04, 0x36
        /*0a06*/ 	.short	(.L_897 - .L_896)
.L_896:
        /*0a08*/ 	.word	0x00000008
.L_897:


//--------------------- .nv.info._ZN7cutlass13device_kernelIN5flash11enable_sm90INS1_16FlashAttnFwdSm90INS1_25CollectiveMainloopFwdSm90ILi2EN4cute5tupleIJNS5_1CILi1EEES8_S8_EEENS6_IJNS7_ILi128EEENS7_ILi112EEENS7_ILi192EEEEEELi192ENS_10bfloat16_tEfNS_4arch4Sm90ELb1ELb0ELb0ELb1ELb0ELb1ELb0ELb1ELb1ELb0ELb0ELb0EEENS1_21CollectiveEpilogueFwdINS6_IJSA_SC_SB_EEES9_SE_SG_Li256ELb1ELb0ELb0ELb0EEENS1_36VarlenDynamicPersistentTileSchedulerILi128ELi112ELi256ELi32ELb0ELb0ELb1ELb1ELb1ELb1EEEEEEEEEvNT_6ParamsE --------------------------
	.section	.nv.info._ZN7cutlass13device_kernelIN5flash11enable_sm90INS1_16FlashAttnFwdSm90INS1_25CollectiveMainloopFwdSm90ILi2EN4cute5tupleIJNS5_1CILi1EEES8_S8_EEENS6_IJNS7_ILi128EEENS7_ILi112EEENS7_ILi192EEEEEELi192ENS_10bfloat16_tEfNS_4arch4Sm90ELb1ELb0ELb0ELb1ELb0ELb1ELb0ELb1ELb1ELb0ELb0ELb0EEENS1_21CollectiveEpilogueFwdINS6_IJSA_SC_SB_EEES9_SE_SG_Li256ELb1ELb0ELb0ELb0EEENS1_36VarlenDynamicPersistentTileSchedulerILi128ELi112ELi256ELi32ELb0ELb0ELb1ELb1ELb1ELb1EEEEEEEEEvNT_6ParamsE,"",@"SHT_CUDA_INFO"
	.sectionflags	@""
	.align	4


	//----- nvinfo : EIATTR_CUDA_API_VERSION
	.align		4
        /*0000*/ 	.byte	0x04, 0x37
        /*0002*/ 	.short	(.L_899 - .L_898)
.L_898:
        /*0004*/ 	.word	0x00000082


	//----- nvinfo : EIATTR_KPARAM_INFO
	.align		4
.L_899:
        /*0008*/ 	.byte	0x04, 0x17
        /*000a*/ 	.short	(.L_901 - .L_900)
.L_900:
        /*000c*/ 	.word	0x00000000
        /*0010*/ 	.short	0x0000
        /*0012*/ 	.short	0x0070
        /*0014*/ 	.byte	0x00, 0xf0, 0x01, 0x28


	//----- nvinfo : EIATTR_SPARSE_MMA_MASK
	.align		4
.L_901:
        /*0018*/ 	.byte	0x03, 0x50
        /*001a*/ 	.short	0x0000


	//----- nvinfo : EIATTR_MAXREG_COUNT
	.align		4
        /*001c*/ 	.byte	0x03, 0x1b
        /*001e*/ 	.short	0x00a8


	//----- nvinfo : EIATTR_NUM_BARRIERS
	.align		4
        /*0020*/ 	.byte	0x02, 0x4c
        /*0022*/ 	.byte	0x10
	.zero		1


	//----- nvinfo : EIATTR_EXTERNS
	.align		4
        /*0024*/ 	.byte	0x04, 0x0f
        /*0026*/ 	.short	(.L_903 - .L_902)


	//   ....[0]....
	.align		4
.L_902:
        /*0028*/ 	.word	index@(__assertfail)


	//----- nvinfo : EIATTR_ANNOTATIONS
	.align		4
.L_903:
        /*002c*/ 	.byte	0x04, 0x55
        /*002e*/ 	.short	(.L_905 - .L_904)


	//   ....[0]....
.L_904:
        /* <DEDUP_REMOVED lines=77> */


	//----- nvinfo : EIATTR_MERCURY_ISA_VERSION
	.align		4
.L_905:
        /*04f0*/ 	.byte	0x03, 0x5f
        /*04f2*/ 	.short	0x0101


	//----- nvinfo : EIATTR_UNUSED_LOAD_BYTE_OFFSET
	.align		4
        /*04f4*/ 	.byte	0x04, 0x44
        /*04f6*/ 	.short	(.L_907 - .L_906)


	//   ....[0]....
.L_906:
        /*04f8*/ 	.word	0x00000ae0
        /*04fc*/ 	.word	0x0000fff0


	//   ....[1]....
        /*0500*/ 	.word	0x00023220
        /*0504*/ 	.word	0x0000fff0


	//----- nvinfo : EIATTR_INT_WARP_WIDE_INSTR_OFFSETS
	.align		4
.L_907:
        /*0508*/ 	.byte	0x04, 0x31
        /*050a*/ 	.short	(.L_909 - .L_908)


	//   ....[0]....
.L_908:
        /*050c*/ 	.word	0x000001c0


	//   ....[1]....
        /*0510*/ 	.word	0x00000200


	//   ....[2]....
        /*0514*/ 	.word	0x00000270


	//   ....[3]....
        /*0518*/ 	.word	0x00027880


	//   ....[4]....
        /*051c*/ 	.word	0x00027910


	//   ....[5]....
        /*0520*/ 	.word	0x00027d90


	//   ....[6]....
        /*0524*/ 	.word	0x00027dc0


	//   ....[7]....
        /*0528*/ 	.word	0x00027fd0


	//   ....[8]....
        /*052c*/ 	.word	0x000280c0


	//   ....[9]....
        /*0530*/ 	.word	0x0002a4f0


	//   ....[10]....
        /*0534*/ 	.word	0x0002a580


	//----- nvinfo : EIATTR_COOP_GROUP_MASK_REGIDS
	.align		4
.L_909:
        /*0538*/ 	.byte	0x04, 0x29
        /*053a*/ 	.short	(.L_911 - .L_910)


	//   ....[0]....
.L_910:
        /*053c*/ 	.word	0xffffffff


	//   ....[1]....
        /*0540*/ 	.word	0xffffffff


	//   ....[2]....
        /*0544*/ 	.word	0xffffffff


	//   ....[3]....
        /*0548*/ 	.word	0xffffffff


	//   ....[4]....
        /*054c*/ 	.word	0xffffffff


	//   ....[5]....
        /*0550*/ 	.word	0xffffffff


	//   ....[6]....
        /*0554*/ 	.word	0xffffffff


	//   ....[7]....
        /*0558*/ 	.word	0xffffffff


	//   ....[8]....
        /*055c*/ 	.word	0xffffffff


	//   ....[9]....
        /*0560*/ 	.word	0xffffffff


	//   ....[10]....
        /*0564*/ 	.word	0xffffffff


	//   ....[11]....
        /*0568*/ 	.word	0xffffffff


	//   ....[12]....
        /*056c*/ 	.word	0xffffffff


	//   ....[13]....
        /*0570*/ 	.word	0xffffffff


	//   ....[14]....
        /*0574*/ 	.word	0xffffffff


	//   ....[15]....
        /*0578*/ 	.word	0xffffffff


	//   ....[16]....
        /*057c*/ 	.word	0xffffffff


	//   ....[17]....
        /*0580*/ 	.word	0xffffffff


	//   ....[18]....
        /*0584*/ 	.word	0xffffffff


	//   ....[19]....
        /*0588*/ 	.word	0xffffffff


	//   ....[20]....
        /*058c*/ 	.word	0xffffffff


	//   ....[21]....
        /*0590*/ 	.word	0xffffffff


	//   ....[22]....
        /*0594*/ 	.word	0xffffffff


	//   ....[23]....
        /*0598*/ 	.word	0xffffffff


	//   ....[24]....
        /*059c*/ 	.word	0xffffffff


	//   ....[25]....
        /*05a0*/ 	.word	0xffffffff


	//   ....[26]....
        /*05a4*/ 	.word	0xffffffff


	//   ....[27]....
        /*05a8*/ 	.word	0xffffffff


	//   ....[28]....
        /*05ac*/ 	.word	0xffffffff


	//   ....[29]....
        /*05b0*/ 	.word	0xffffffff


	//   ....[30]....
        /*05b4*/ 	.word	0xffffffff


	//   ....[31]....
        /*05b8*/ 	.word	0xffffffff


	//   ....[32]....
        /*05bc*/ 	.word	0xffffffff


	//   ....[33]....
        /*05c0*/ 	.word	0xffffffff


	//   ....[34]....
        /*05c4*/ 	.word	0xffffffff


	//   ....[35]....
        /*05c8*/ 	.word	0xffffffff


	//   ....[36]....
        /*05cc*/ 	.word	0xffffffff


	//   ....[37]....
        /*05d0*/ 	.word	0xffffffff


	//   ....[38]....
        /*05d4*/ 	.word	0xffffffff


	//   ....[39]....
        /*05d8*/ 	.word	0xffffffff


	//   ....[40]....
        /*05dc*/ 	.word	0xffffffff


	//   ....[41]....
        /*05e0*/ 	.word	0xffffffff


	//   ....[42]....
        /*05e4*/ 	.word	0xffffffff


	//   ....[43]....
        /*05e8*/ 	.word	0xffffffff


	//   ....[44]....
        /*05ec*/ 	.word	0xffffffff


	//   ....[45]....
        /*05f0*/ 	.word	0xffffffff


	//   ....[46]....
        /*05f4*/ 	.word	0xffffffff


	//   ....[47]....
        /*05f8*/ 	.word	0xffffffff


	//   ....[48]....
        /*05fc*/ 	.word	0xffffffff


	//   ....[49]....
        /*0600*/ 	.word	0xffffffff


	//   ....[50]....
        /*0604*/ 	.word	0xffffffff


	//   ....[51]....
        /*0608*/ 	.word	0xffffffff


	//   ....[52]....
        /*060c*/ 	.word	0xffffffff


	//   ....[53]....
        /*0610*/ 	.word	0xffffffff


	//   ....[54]....
        /*0614*/ 	.word	0xffffffff


	//   ....[55]....
        /*0618*/ 	.word	0xffffffff


	//   ....[56]....
        /*061c*/ 	.word	0xffffffff


	//   ....[57]....
        /*0620*/ 	.word	0xffffffff


	//   ....[58]....
        /*0624*/ 	.word	0x0500000f


	//   ....[59]....
        /*0628*/ 	.word	0x0500000f


	//   ....[60]....
        /*062c*/ 	.word	0x0500000f


	//   ....[61]....
        /*0630*/ 	.word	0x0500000f


	//   ....[62]....
        /*0634*/ 	.word	0x0500000f


	//   ....[63]....
        /*0638*/ 	.word	0x0500000f


	//   ....[64]....
        /*063c*/ 	.word	0x0500000f


	//   ....[65]....
        /*0640*/ 	.word	0x0500000f


	//   ....[66]....
        /*0644*/ 	.word	0x0500000f


	//   ....[67]....
        /*0648*/ 	.word	0x0500000f


	//   ....[68]....
        /*064c*/ 	.word	0x0500000f


	//   ....[69]....
        /*0650*/ 	.word	0x0500000f


	//   ....[70]....
        /*0654*/ 	.word	0x0500000f


	//   ....[71]....
        /*0658*/ 	.word	0x0500000f


	//   ....[72]....
        /*065c*/ 	.word	0x0500000f


	//   ....[73]....
        /*0660*/ 	.word	0x0500000f


	//   ....[74]....
        /*0664*/ 	.word	0x0500000f


	//   ....[75]....
        /*0668*/ 	.word	0x0500000f


	//   ....[76]....
        /*066c*/ 	.word	0x0500000f


	//   ....[77]....
        /*0670*/ 	.word	0x0500000f


	//   ....[78]....
        /*0674*/ 	.word	0x0500000f


	//   ....[79]....
        /*0678*/ 	.word	0x0500000f


	//   ....[80]....
        /*067c*/ 	.word	0x0500000f


	//   ....[81]....
        /*0680*/ 	.word	0x0500000f


	//   ....[82]....
        /*0684*/ 	.word	0x0500000f


	//   ....[83]....
        /*0688*/ 	.word	0x0500000f


	//   ....[84]....
        /*068c*/ 	.word	0x0500000f


	//   ....[85]....
        /*0690*/ 	.word	0x0500000f


	//   ....[86]....
        /*0694*/ 	.word	0x0500000f


	//   ....[87]....
        /*0698*/ 	.word	0x0500000f


	//   ....[88]....
        /*069c*/ 	.word	0x0500000f


	//   ....[89]....
        /*06a0*/ 	.word	0x0500000f


	//   ....[90]....
        /*06a4*/ 	.word	0x0500000f


	//   ....[91]....
        /*06a8*/ 	.word	0x0500000f


	//   ....[92]....
        /*06ac*/ 	.word	0x0500000f


	//   ....[93]....
        /*06b0*/ 	.word	0x0500000f


	//----- nvinfo : EIATTR_COOP_GROUP_INSTR_OFFSETS
	.align		4
.L_911:
        /*06b4*/ 	.byte	0x04, 0x28
        /*06b6*/ 	.short	(.L_913 - .L_912)


	//   ....[0]....
.L_912:
        /*06b8*/ 	.word	0x00000060


	//   ....[1]....
        /*06bc*/ 	.word	0x000001d0


	//   ....[2]....
        /*06c0*/ 	.word	0x00000220


	//   ....[3]....
        /*06c4*/ 	.word	0x00000450


	//   ....[4]....
        /*06c8*/ 	.word	0x000005b0


	//   ....[5]....
        /*06cc*/ 	.word	0x000006d0


	//   ....[6]....
        /*06d0*/ 	.word	0x00000830


	//   ....[7]....
        /*06d4*/ 	.word	0x0000b080


	//   ....[8]....
        /*06d8*/ 	.word	0x00016330


	//   ....[9]....
        /*06dc*/ 	.word	0x00016370


	//   ....[10]....
        /*06e0*/ 	.word	0x00016c40


	//   ....[11]....
        /*06e4*/ 	.word	0x00016cb0


	//   ....[12]....
        /*06e8*/ 	.word	0x0001bd10


	//   ....[13]....
        /*06ec*/ 	.word	0x0001be20


	//   ....[14]....
        /*06f0*/ 	.word	0x0001c5a0


	//   ....[15]....
        /*06f4*/ 	.word	0x0001c600


	//   ....[16]....
        /*06f8*/ 	.word	0x00021030


	//   ....[17]....
        /*06fc*/ 	.word	0x00021060


	//   ....[18]....
        /*0700*/ 	.word	0x000210c0


	//   ....[19]....
        /*0704*/ 	.word	0x000213e0


	//   ....[20]....
        /*0708*/ 	.word	0x000229d0


	//   ....[21]....
        /*070c*/ 	.word	0x000229e0


	//   ....[22]....
        /*0710*/ 	.word	0x00022a20


	//   ....[23]....
        /*0714*/ 	.word	0x00022a30


	//   ....[24]....
        /*0718*/ 	.word	0x000255a0


	//   ....[25]....
        /*071c*/ 	.word	0x00025720


	//   ....[26]....
        /*0720*/ 	.word	0x00025750


	//   ....[27]....
        /*0724*/ 	.word	0x00025790


	//   ....[28]....
        /*0728*/ 	.word	0x000257f0


	//   ....[29]....
        /*072c*/ 	.word	0x00025850


	//   ....[30]....
        /*0730*/ 	.word	0x000258a0


	//   ....[31]....
        /*0734*/ 	.word	0x00025a50


	//   ....[32]....
        /*0738*/ 	.word	0x00025ab0


	//   ....[33]....
        /*073c*/ 	.word	0x00025af0


	//   ....[34]....
        /*0740*/ 	.word	0x00025b30


	//   ....[35]....
        /*0744*/ 	.word	0x00025b60


	//   ....[36]....
        /*0748*/ 	.word	0x00025b90


	//   ....[37]....
        /*074c*/ 	.word	0x00025c20


	//   ....[38]....
        /*0750*/ 	.word	0x00025c80


	//   ....[39]....
        /*0754*/ 	.word	0x00025d10


	//   ....[40]....
        /*0758*/ 	.word	0x0002aa20


	//   ....[41]....
        /*075c*/ 	.word	0x0002aa30


	//   ....[42]....
        /*0760*/ 	.word	0x0002ab40


	//   ....[43]....
        /*0764*/ 	.word	0x0002aba0


	//   ....[44]....
        /*0768*/ 	.word	0x0002abe0


	//   ....[45]....
        /*076c*/ 	.word	0x0002ac20


	//   ....[46]....
        /*0770*/ 	.word	0x0002ac50


	//   ....[47]....
        /*0774*/ 	.word	0x0002ac80


	//   ....[48]....
        /*0778*/ 	.word	0x0002ae10


	//   ....[49]....
        /*077c*/ 	.word	0x0002ae70


	//   ....[50]....
        /*0780*/ 	.word	0x0002aeb0


	//   ....[51]....
        /*0784*/ 	.word	0x0002aef0


	//   ....[52]....
        /*0788*/ 	.word	0x0002af20


	//   ....[53]....
        /*078c*/ 	.word	0x0002af50


	//   ....[54]....
        /*0790*/ 	.word	0x0002b010


	//   ....[55]....
        /*0794*/ 	.word	0x0002b030


	//   ....[56]....
        /*0798*/ 	.word	0x0002b0a0


	//   ....[57]....
        /*079c*/ 	.word	0x0002b730


	//   ....[58]....
        /*07a0*/ 	.word	0x0002bb90


	//   ....[59]....
        /*07a4*/ 	.word	0x0002bc30


	//   ....[60]....
        /*07a8*/ 	.word	0x0002bcd0


	//   ....[61]....
        /*07ac*/ 	.word	0x0002bd70


	//   ....[62]....
        /*07b0*/ 	.word	0x0002be10


	//   ....[63]....
        /*07b4*/ 	.word	0x0002beb0


	//   ....[64]....
        /*07b8*/ 	.word	0x0002bf50


	//   ....[65]....
        /*07bc*/ 	.word	0x0002bff0


	//   ....[66]....
        /*07c0*/ 	.word	0x0002c0e0


	//   ....[67]....
        /*07c4*/ 	.word	0x0002c180


	//   ....[68]....
        /*07c8*/ 	.word	0x0002c220


	//   ....[69]....
        /*07cc*/ 	.word	0x0002c2c0


	//   ....[70]....
        /*07d0*/ 	.word	0x0002c360


	//   ....[71]....
        /*07d4*/ 	.word	0x0002c400


	//   ....[72]....
        /*07d8*/ 	.word	0x0002c4a0


	//   ....[73]....
        /*07dc*/ 	.word	0x0002c540


	//   ....[74]....
        /*07e0*/ 	.word	0x0002c840


	//   ....[75]....
        /*07e4*/ 	.word	0x0002cb20


	//   ....[76]....
        /*07e8*/ 	.word	0x0002cf40


	//   ....[77]....
        /*07ec*/ 	.word	0x0002cfd0


	//   ....[78]....
        /*07f0*/ 	.word	0x0002d070


	//   ....[79]....
        /*07f4*/ 	.word	0x0002d120


	//   ....[80]....
        /*07f8*/ 	.word	0x0002d1a0


	//   ....[81]....
        /*07fc*/ 	.word	0x0002d220


	//   ....[82]....
        /*0800*/ 	.word	0x0002d2a0


	//   ....[83]....
        /*0804*/ 	.word	0x0002d320


	//   ....[84]....
        /*0808*/ 	.word	0x0002d3b0


	//   ....[85]....
        /*080c*/ 	.word	0x0002d460


	//   ....[86]....
        /*0810*/ 	.word	0x0002d4e0


	//   ....[87]....
        /*0814*/ 	.word	0x0002d560


	//   ....[88]....
        /*0818*/ 	.word	0x0002d5e0


	//   ....[89]....
        /*081c*/ 	.word	0x0002d660


	//   ....[90]....
        /*0820*/ 	.word	0x0002d6d0


	//   ....[91]....
        /*0824*/ 	.word	0x0002d770


	//   ....[92]....
        /*0828*/ 	.word	0x0002d800


	//   ....[93]....
        /*082c*/ 	.word	0x0002d930


	//----- nvinfo : EIATTR_REG_RECONFIG
	.align		4
.L_913:
        /*0830*/ 	.byte	0x01, 0x54
	.zero		2


	//----- nvinfo : EIATTR_SYSCALL_OFFSETS
	.align		4
        /*0834*/ 	.byte	0x04, 0x46
        /*0836*/ 	.short	(.L_915 - .L_914)


	//   ....[0]....
.L_914:
        /*0838*/ 	.word	0x00001a50


	//   ....[1]....
        /*083c*/ 	.word	0x00001ba0


	//   ....[2]....
        /*0840*/ 	.word	0x0000b220


	//   ....[3]....
        /*0844*/ 	.word	0x0000b6c0


	//   ....[4]....
        /*0848*/ 	.word	0x00027aa0


	//   ....[5]....
        /*084c*/ 	.word	0x00027be0


	//   ....[6]....
        /*0850*/ 	.word	0x00027ce0


	//----- nvinfo : EIATTR_MBARRIER_INSTR_OFFSETS
	.align		4
.L_915:
        /*0854*/ 	.byte	0x04, 0x39
        /*0856*/ 	.short	(.L_917 - .L_916)


	//   ....[0]....
.L_916:
        /*0858*/ 	.word	0x00000300
        /*085c*/ 	.word	0x000000ff
        /*0860*/ 	.word	0x00036800
        /*0864*/ 	.short	0x0100
        /*0866*/ 	.byte	0x08
	.zero		1


	//   ....[1]....
        /*0868*/ 	.word	0x00000310
        /*086c*/ 	.word	0x000000ff
        /*0870*/ 	.word	0x00036820
        /*0874*/ 	.short	0x0100
        /*0876*/ 	.byte	0x08
	.zero		1


	//   ....[2]....
        /*0878*/ 	.word	0x00000400
        /*087c*/ 	.word	0x000000ff
        /*0880*/ 	.word	0x00036830
        /*0884*/ 	.short	0x0100
        /*0886*/ 	.byte	0x08
	.zero		1


	//   ....[3]....
        /*0888*/ 	.word	0x00000410
        /*088c*/ 	.word	0x000000ff
        /*0890*/ 	.word	0x00036840
        /*0894*/ 	.short	0x0100
        /*0896*/ 	.byte	0x08
	.zero		1


	//   ....[4]....
        /*0898*/ 	.word	0x00000420
        /*089c*/ 	.word	0x000000ff
        /*08a0*/ 	.word	0x00036838
        /*08a4*/ 	.short	0x0100
        /*08a6*/ 	.byte	0x08
	.zero		1


	//   ....[5]....
        /*08a8*/ 	.word	0x00000430
        /*08ac*/ 	.word	0x000000ff
        /*08b0*/ 	.word	0x00036848
        /*08b4*/ 	.short	0x0100
        /*08b6*/ 	.byte	0x08
	.zero		1


	//   ....[6]....
        /*08b8*/ 	.word	0x00000560
        /*08bc*/ 	.word	0x000000ff
        /*08c0*/ 	.word	0x00036850
        /*08c4*/ 	.short	0x0100
        /*08c6*/ 	.byte	0x08
	.zero		1


	//   ....[7]....
        /*08c8*/ 	.word	0x00000570
        /*08cc*/ 	.word	0x000000ff
        /*08d0*/ 	.word	0x00036860
        /*08d4*/ 	.short	0x0100
        /*08d6*/ 	.byte	0x08
	.zero		1


	//   ....[8]....
        /*08d8*/ 	.word	0x00000580
        /*08dc*/ 	.word	0x000000ff
        /*08e0*/ 	.word	0x00036858
        /*08e4*/ 	.short	0x0100
        /*08e6*/ 	.byte	0x08
	.zero		1


	//   ....[9]....
        /*08e8*/ 	.word	0x00000590
        /*08ec*/ 	.word	0x000000ff
        /*08f0*/ 	.word	0x00036868
        /*08f4*/ 	.short	0x0100
        /*08f6*/ 	.byte	0x08
	.zero		1


	//   ....[10]....
        /*08f8*/ 	.word	0x00000680
        /*08fc*/ 	.word	0x000000ff
        /*0900*/ 	.word	0x00036870
        /*0904*/ 	.short	0x0100
        /*0906*/ 	.byte	0x06
	.zero		1


	//   ....[11]....
        /*0908*/ 	.word	0x00000690
        /*090c*/ 	.word	0x000000ff
        /*0910*/ 	.word	0x00036880
        /*0914*/ 	.short	0x0100
        /*0916*/ 	.byte	0x06
	.zero		1


	//   ....[12]....
        /*0918*/ 	.word	0x000006a0
        /*091c*/ 	.word	0x000000ff
        /*0920*/ 	.word	0x00036878
        /*0924*/ 	.short	0x0100
        /*0926*/ 	.byte	0x06
	.zero		1


	//   ....[13]....
        /*0928*/ 	.word	0x000006b0
        /*092c*/ 	.word	0x000000ff
        /*0930*/ 	.word	0x00036888
        /*0934*/ 	.short	0x0100
        /*0936*/ 	.byte	0x06
	.zero		1


	//   ....[14]....
        /*0938*/ 	.word	0x000007e0
        /*093c*/ 	.word	0x000000ff
        /*0940*/ 	.word	0x00036890
        /*0944*/ 	.short	0x0100
        /*0946*/ 	.byte	0x08
	.zero		1


	//   ....[15]....
        /*0948*/ 	.word	0x000007f0
        /*094c*/ 	.word	0x000000ff
        /*0950*/ 	.word	0x000368a0
        /*0954*/ 	.short	0x0100
        /*0956*/ 	.byte	0x08
	.zero		1


	//   ....[16]....
        /*0958*/ 	.word	0x00000800
        /*095c*/ 	.word	0x000000ff
        /*0960*/ 	.word	0x00036898
        /*0964*/ 	.short	0x0100
        /*0966*/ 	.byte	0x08
	.zero		1


	//   ....[17]....
        /*0968*/ 	.word	0x00000810
        /*096c*/ 	.word	0x000000ff
        /*0970*/ 	.word	0x000368a8
        /*0974*/ 	.short	0x0100
        /*0976*/ 	.byte	0x08
	.zero		1


	//   ....[18]....
        /*0978*/ 	.word	0x00000940
        /*097c*/ 	.word	0x000000ff
        /*0980*/ 	.word	0x000368b0
        /*0984*/ 	.short	0x0100
        /*0986*/ 	.byte	0x08
	.zero		1


	//   ....[19]....
        /*0988*/ 	.word	0x00000950
        /*098c*/ 	.word	0x000000ff
        /*0990*/ 	.word	0x000368c0
        /*0994*/ 	.short	0x0100
        /*0996*/ 	.byte	0x08
	.zero		1


	//   ....[20]....
        /*0998*/ 	.word	0x00000960
        /*099c*/ 	.word	0x000000ff
        /*09a0*/ 	.word	0x000368b8
        /*09a4*/ 	.short	0x0100
        /*09a6*/ 	.byte	0x08
	.zero		1


	//   ....[21]....
        /*09a8*/ 	.word	0x00000970
        /*09ac*/ 	.word	0x000000ff
        /*09b0*/ 	.word	0x000368c8
        /*09b4*/ 	.short	0x0100
        /*09b6*/ 	.byte	0x08
	.zero		1


	//   ....[22]....
        /*09b8*/ 	.word	0x000038f0
        /*09bc*/ 	.word	0x00000062
        /*09c0*/ 	.word	0x00036890
        /*09c4*/ 	.short	0x010a
        /*09c6*/ 	.byte	0x3f
	.zero		1


	//   ....[23]....
        /*09c8*/ 	.word	0x00006f00
        /*09cc*/ 	.word	0x00000062
        /*09d0*/ 	.word	0x00036890
        /*09d4*/ 	.short	0x010a
        /*09d6*/ 	.byte	0x3f
	.zero		1


	//   ....[24]....
        /*09d8*/ 	.word	0x0000a1b0
        /*09dc*/ 	.word	0x00000062
        /*09e0*/ 	.word	0x00036890
        /*09e4*/ 	.short	0x010a
        /*09e6*/ 	.byte	0x3f
	.zero		1


	//   ....[25]....
        /*09e8*/ 	.word	0x0000a580
        /*09ec*/ 	.word	0x00000028
        /*09f0*/ 	.word	0x00000000
        /*09f4*/ 	.short	0x0101
        /*09f6*/ 	.byte	0x3f
	.zero		1


	//   ....[26]....
        /*09f8*/ 	.word	0x0000a5c0
        /*09fc*/ 	.word	0x00000062
        /*0a00*/ 	.word	0x000368b0
        /*0a04*/ 	.short	0x010a
        /*0a06*/ 	.byte	0x3f
	.zero		1


	//   ....[27]....
        /*0a08*/ 	.word	0x0000ac30
        /*0a0c*/ 	.word	0x00000062
        /*0a10*/ 	.word	0x00000000
        /*0a14*/ 	.short	0x0101
        /*0a16*/ 	.byte	0x3f
	.zero		1


	//   ....[28]....
        /*0a18*/ 	.word	0x0000b2a0
        /*0a1c*/ 	.word	0x00000012
        /*0a20*/ 	.word	0x00036800
        /*0a24*/ 	.short	0x010a
        /*0a26*/ 	.byte	0x3f
	.zero		1


	//   ....[29]....
        /*0a28*/ 	.word	0x0000b2f0
        /*0a2c*/ 	.word	0x00000012
        /*0a30*/ 	.word	0x00036800
        /*0a34*/ 	.short	0x010a
        /*0a36*/ 	.byte	0x3f
	.zero		1


	//   ....[30]....
        /*0a38*/ 	.word	0x0000c6e0
        /*0a3c*/ 	.word	0x00000012
        /*0a40*/ 	.word	0x00036800
        /*0a44*/ 	.short	0x010a
        /*0a46*/ 	.byte	0x3f
	.zero		1


	//   ....[31]....
        /*0a48*/ 	.word	0x0000fc40
        /*0a4c*/ 	.word	0x00000012
        /*0a50*/ 	.word	0x00036800
        /*0a54*/ 	.short	0x010a
        /*0a56*/ 	.byte	0x3f
	.zero		1


	//   ....[32]....
        /*0a58*/ 	.word	0x00012870
        /*0a5c*/ 	.word	0x00000006
        /*0a60*/ 	.word	0x00036830
        /*0a64*/ 	.short	0x010a
        /*0a66*/ 	.byte	0x3f
	.zero		1


	//   ....[33]....
        /*0a68*/ 	.word	0x000128f0
        /*0a6c*/ 	.word	0x00000006
        /*0a70*/ 	.word	0x00036830
        /*0a74*/ 	.short	0x010a
        /*0a76*/ 	.byte	0x3f
	.zero		1


	//   ....[34]....
        /*0a78*/ 	.word	0x00016270
        /*0a7c*/ 	.word	0x00000006
        /*0a80*/ 	.word	0x00000000
        /*0a84*/ 	.short	0x0101
        /*0a86*/ 	.byte	0x3f
	.zero		1


	//   ....[35]....
        /*0a88*/ 	.word	0x00017d80
        /*0a8c*/ 	.word	0x0000000d
        /*0a90*/ 	.word	0x00036830
        /*0a94*/ 	.short	0x010a
        /*0a96*/ 	.byte	0x3f
	.zero		1


	//   ....[36]....
        /*0a98*/ 	.word	0x00017e00
        /*0a9c*/ 	.word	0x0000000d
        /*0aa0*/ 	.word	0x00036830
        /*0aa4*/ 	.short	0x010a
        /*0aa6*/ 	.byte	0x3f
	.zero		1


	//   ....[37]....
        /*0aa8*/ 	.word	0x0001b470
        /*0aac*/ 	.word	0x0000000b
        /*0ab0*/ 	.word	0x00036850
        /*0ab4*/ 	.short	0x010a
        /*0ab6*/ 	.byte	0x3f
	.zero		1


	//   ....[38]....
        /*0ab8*/ 	.word	0x0001b4c0
        /*0abc*/ 	.word	0x0000000b
        /*0ac0*/ 	.word	0x00036850
        /*0ac4*/ 	.short	0x010a
        /*0ac6*/ 	.byte	0x3f
	.zero		1


	//   ....[39]....
        /*0ac8*/ 	.word	0x0001ce60
        /*0acc*/ 	.word	0x0000000d
        /*0ad0*/ 	.word	0x00000000
        /*0ad4*/ 	.short	0x0101
        /*0ad6*/ 	.byte	0x3f
	.zero		1


	//   ....[40]....
        /*0ad8*/ 	.word	0x0001cec0
        /*0adc*/ 	.word	0x00000007
        /*0ae0*/ 	.word	0x00000000
        /*0ae4*/ 	.short	0x0101
        /*0ae6*/ 	.byte	0x3f
	.zero		1


	//   ....[41]....
        /*0ae8*/ 	.word	0x0001d2f0
        /*0aec*/ 	.word	0x00000004
        /*0af0*/ 	.word	0x00036830
        /*0af4*/ 	.short	0x010a
        /*0af6*/ 	.byte	0x3f
	.zero		1


	//   ....[42]....
        /*0af8*/ 	.word	0x0001d370
        /*0afc*/ 	.word	0x00000004
        /*0b00*/ 	.word	0x00036830
        /*0b04*/ 	.short	0x010a
        /*0b06*/ 	.byte	0x3f
	.zero		1


	//   ....[43]....
        /*0b08*/ 	.word	0x000209e0
        /*0b0c*/ 	.word	0x0000000b
        /*0b10*/ 	.word	0x00036850
        /*0b14*/ 	.short	0x010a
        /*0b16*/ 	.byte	0x3f
	.zero		1


	//   ....[44]....
        /*0b18*/ 	.word	0x00020a30
        /*0b1c*/ 	.word	0x0000000b
        /*0b20*/ 	.word	0x00036850
        /*0b24*/ 	.short	0x010a
        /*0b26*/ 	.byte	0x3f
	.zero		1


	//   ....[45]....
        /*0b28*/ 	.word	0x00021a70
        /*0b2c*/ 	.word	0x00000014
        /*0b30*/ 	.word	0x00000000
        /*0b34*/ 	.short	0x0101
        /*0b36*/ 	.byte	0x3f
	.zero		1


	//   ....[46]....
        /*0b38*/ 	.word	0x00021ad0
        /*0b3c*/ 	.word	0x0000000b
        /*0b40*/ 	.word	0x00000000
        /*0b44*/ 	.short	0x0101
        /*0b46*/ 	.byte	0x3f
	.zero		1


	//   ....[47]....
        /*0b48*/ 	.word	0x000225d0
        /*0b4c*/ 	.word	0x0000000b
        /*0b50*/ 	.word	0x00036850
        /*0b54*/ 	.short	0x010a
        /*0b56*/ 	.byte	0x3f
	.zero		1


	//   ....[48]....
        /*0b58*/ 	.word	0x00022670
        /*0b5c*/ 	.word	0x0000000b
        /*0b60*/ 	.word	0x00036850
        /*0b64*/ 	.short	0x010a
        /*0b66*/ 	.byte	0x3f
	.zero		1


	//   ....[49]....
        /*0b68*/ 	.word	0x00022bb0
        /*0b6c*/ 	.word	0x0000000c
        /*0b70*/ 	.word	0x00000000
        /*0b74*/ 	.short	0x0101
        /*0b76*/ 	.byte	0x3f
	.zero		1


	//   ....[50]....
        /*0b78*/ 	.word	0x00024440
        /*0b7c*/ 	.word	0x00000000
        /*0b80*/ 	.word	0x00000000
        /*0b84*/ 	.short	0x0101
        /*0b86*/ 	.byte	0x3f
	.zero		1


	//   ....[51]....
        /*0b88*/ 	.word	0x00026bb0
        /*0b8c*/ 	.word	0x00000009
        /*0b90*/ 	.word	0x00036820
        /*0b94*/ 	.short	0x010a
        /*0b96*/ 	.byte	0x3f
	.zero		1


	//   ....[52]....
        /*0b98*/ 	.word	0x00026c40
        /*0b9c*/ 	.word	0x00000005
        /*0ba0*/ 	.word	0x000368a0
        /*0ba4*/ 	.short	0x010a
        /*0ba6*/ 	.byte	0x3f
	.zero		1


	//   ....[53]....
        /*0ba8*/ 	.word	0x00026ec0
        /*0bac*/ 	.word	0x00000005
        /*0bb0*/ 	.word	0x000368c0
        /*0bb4*/ 	.short	0x010a
        /*0bb6*/ 	.byte	0x3f
	.zero		1


	//   ....[54]....
        /*0bb8*/ 	.word	0x00027260
        /*0bbc*/ 	.word	0x00000006
        /*0bc0*/ 	.word	0x000368a0
        /*0bc4*/ 	.short	0x010a
        /*0bc6*/ 	.byte	0x3f
	.zero		1


	//   ....[55]....
        /*0bc8*/ 	.word	0x000274c0
        /*0bcc*/ 	.word	0x00000006
        /*0bd0*/ 	.word	0x000368c0
        /*0bd4*/ 	.short	0x010a
        /*0bd6*/ 	.byte	0x3f
	.zero		1


	//   ....[56]....
        /*0bd8*/ 	.word	0x000283f0
        /*0bdc*/ 	.word	0x00000007
        /*0be0*/ 	.word	0x00036840
        /*0be4*/ 	.short	0x010a
        /*0be6*/ 	.byte	0x3f
	.zero		1


	//   ....[57]....
        /*0be8*/ 	.word	0x000289a0
        /*0bec*/ 	.word	0x0000000a
        /*0bf0*/ 	.word	0x00036820
        /*0bf4*/ 	.short	0x010a
        /*0bf6*/ 	.byte	0x3f
	.zero		1


	//   ....[58]....
        /*0bf8*/ 	.word	0x00028cc0
        /*0bfc*/ 	.word	0x00000008
        /*0c00*/ 	.word	0x00036840
        /*0c04*/ 	.short	0x010a
        /*0c06*/ 	.byte	0x3f
	.zero		1


	//   ....[59]....
        /*0c08*/ 	.word	0x00028fc0
        /*0c0c*/ 	.word	0x00000008
        /*0c10*/ 	.word	0x00036860
        /*0c14*/ 	.short	0x010a
        /*0c16*/ 	.byte	0x3f
	.zero		1


	//   ....[60]....
        /*0c18*/ 	.word	0x000295c0
        /*0c1c*/ 	.word	0x00000002
        /*0c20*/ 	.word	0x00036840
        /*0c24*/ 	.short	0x010a
        /*0c26*/ 	.byte	0x3f
	.zero		1


	//   ....[61]....
        /*0c28*/ 	.word	0x000298c0
        /*0c2c*/ 	.word	0x00000002
        /*0c30*/ 	.word	0x00036860
        /*0c34*/ 	.short	0x010a
        /*0c36*/ 	.byte	0x3f
	.zero		1


	//   ....[62]....
        /*0c38*/ 	.word	0x00029e40
        /*0c3c*/ 	.word	0x00000002
        /*0c40*/ 	.word	0x00036840
        /*0c44*/ 	.short	0x010a
        /*0c46*/ 	.byte	0x3f
	.zero		1


	//   ....[63]....
        /*0c48*/ 	.word	0x0002a130
        /*0c4c*/ 	.word	0x00000002
        /*0c50*/ 	.word	0x00036860
        /*0c54*/ 	.short	0x010a
        /*0c56*/ 	.byte	0x3f
	.zero		1


	//   ....[64]....
        /*0c58*/ 	.word	0x0002a640
        /*0c5c*/ 	.word	0x00000003
        /*0c60*/ 	.word	0x00036860
        /*0c64*/ 	.short	0x010a
        /*0c66*/ 	.byte	0x3f
	.zero		1


	//   ....[65]....
        /*0c68*/ 	.word	0x0002b6b0
        /*0c6c*/ 	.word	0x00000000
        /*0c70*/ 	.word	0x00036820
        /*0c74*/ 	.short	0x010a
        /*0c76*/ 	.byte	0x3f
	.zero		1


	//   ....[66]....
        /*0c78*/ 	.word	0x0002b880
        /*0c7c*/ 	.word	0x00000006
        /*0c80*/ 	.word	0x00000000
        /*0c84*/ 	.short	0x010a
        /*0c86*/ 	.byte	0x3f
	.zero		1


	//   ....[67]....
        /*0c88*/ 	.word	0x0002b8f0
        /*0c8c*/ 	.word	0x00000007
        /*0c90*/ 	.word	0x00000000
        /*0c94*/ 	.short	0x010a
        /*0c96*/ 	.byte	0x3f
	.zero		1


	//   ....[68]....
        /*0c98*/ 	.word	0x0002b960
        /*0c9c*/ 	.word	0x00000004
        /*0ca0*/ 	.word	0x00000000
        /*0ca4*/ 	.short	0x010a
        /*0ca6*/ 	.byte	0x3f
	.zero		1


	//   ....[69]....
        /*0ca8*/ 	.word	0x0002b990
        /*0cac*/ 	.word	0x00000003
        /*0cb0*/ 	.word	0x00000000
        /*0cb4*/ 	.short	0x010a
        /*0cb6*/ 	.byte	0x3f
	.zero		1


	//   ....[70]....
        /*0cb8*/ 	.word	0x0002b9f0
        /*0cbc*/ 	.word	0x00000062
        /*0cc0*/ 	.word	0x00036890
        /*0cc4*/ 	.short	0x010a
        /*0cc6*/ 	.byte	0x3f
	.zero		1


	//   ....[71]....
        /*0cc8*/ 	.word	0x0002ba40
        /*0ccc*/ 	.word	0x00000062
        /*0cd0*/ 	.word	0x00036890
        /*0cd4*/ 	.short	0x010a
        /*0cd6*/ 	.byte	0x3f
	.zero		1


	//   ....[72]....
        /*0cd8*/ 	.word	0x0002ba90
        /*0cdc*/ 	.word	0x00000062
        /*0ce0*/ 	.word	0x00036890
        /*0ce4*/ 	.short	0x010a
        /*0ce6*/ 	.byte	0x3f
	.zero		1


	//   ....[73]....
        /*0ce8*/ 	.word	0x0002bae0
        /*0cec*/ 	.word	0x00000062
        /*0cf0*/ 	.word	0x000368b0
        /*0cf4*/ 	.short	0x010a
        /*0cf6*/ 	.byte	0x3f
	.zero		1


	//   ....[74]....
        /*0cf8*/ 	.word	0x0002c030
        /*0cfc*/ 	.word	0x00000012
        /*0d00*/ 	.word	0x00036800
        /*0d04*/ 	.short	0x010a
        /*0d06*/ 	.byte	0x3f
	.zero		1


	//   ....[75]....
        /*0d08*/ 	.word	0x0002c580
        /*0d0c*/ 	.word	0x00000012
        /*0d10*/ 	.word	0x00036800
        /*0d14*/ 	.short	0x010a
        /*0d16*/ 	.byte	0x3f
	.zero		1


	//   ....[76]....
        /*0d18*/ 	.word	0x0002c5d0
        /*0d1c*/ 	.word	0x00000006
        /*0d20*/ 	.word	0x00036830
        /*0d24*/ 	.short	0x010a
        /*0d26*/ 	.byte	0x3f
	.zero		1


	//   ....[77]....
        /*0d28*/ 	.word	0x0002c620
        /*0d2c*/ 	.word	0x0000000d
        /*0d30*/ 	.word	0x00036830
        /*0d34*/ 	.short	0x010a
        /*0d36*/ 	.byte	0x3f
	.zero		1


	//   ....[78]....
        /*0d38*/ 	.word	0x0002c670
        /*0d3c*/ 	.word	0x0000000b
        /*0d40*/ 	.word	0x00036850
        /*0d44*/ 	.short	0x010a
        /*0d46*/ 	.byte	0x3f
	.zero		1


	//   ....[79]....
        /*0d48*/ 	.word	0x0002c6c0
        /*0d4c*/ 	.word	0x00000004
        /*0d50*/ 	.word	0x00036830
        /*0d54*/ 	.short	0x010a
        /*0d56*/ 	.byte	0x3f
	.zero		1


	//   ....[80]....
        /*0d58*/ 	.word	0x0002c710
        /*0d5c*/ 	.word	0x0000000b
        /*0d60*/ 	.word	0x00036850
        /*0d64*/ 	.short	0x010a
        /*0d66*/ 	.byte	0x3f
	.zero		1


	//   ....[81]....
        /*0d68*/ 	.word	0x0002c760
        /*0d6c*/ 	.word	0x0000000b
        /*0d70*/ 	.word	0x00036850
        /*0d74*/ 	.short	0x010a
        /*0d76*/ 	.byte	0x3f
	.zero		1


	//   ....[82]....
        /*0d78*/ 	.word	0x0002c900
        /*0d7c*/ 	.word	0x00000009
        /*0d80*/ 	.word	0x00036820
        /*0d84*/ 	.short	0x010a
        /*0d86*/ 	.byte	0x3f
	.zero		1


	//   ....[83]....
        /*0d88*/ 	.word	0x0002c950
        /*0d8c*/ 	.word	0x00000005
        /*0d90*/ 	.word	0x000368a0
        /*0d94*/ 	.short	0x010a
        /*0d96*/ 	.byte	0x3f
	.zero		1


	//   ....[84]....
        /*0d98*/ 	.word	0x0002c9a0
        /*0d9c*/ 	.word	0x00000005
        /*0da0*/ 	.word	0x000368c0
        /*0da4*/ 	.short	0x010a
        /*0da6*/ 	.byte	0x3f
	.zero		1


	//   ....[85]....
        /*0da8*/ 	.word	0x0002c9f0
        /*0dac*/ 	.word	0x00000006
        /*0db0*/ 	.word	0x000368a0
        /*0db4*/ 	.short	0x010a
        /*0db6*/ 	.byte	0x3f
	.zero		1


	//   ....[86]....
        /*0db8*/ 	.word	0x0002ca40
        /*0dbc*/ 	.word	0x00000006
        /*0dc0*/ 	.word	0x000368c0
        /*0dc4*/ 	.short	0x010a
        /*0dc6*/ 	.byte	0x3f
	.zero		1


	//   ....[87]....
        /*0dc8*/ 	.word	0x0002cbe0
        /*0dcc*/ 	.word	0x00000007
        /*0dd0*/ 	.word	0x00036840
        /*0dd4*/ 	.short	0x010a
        /*0dd6*/ 	.byte	0x3f
	.zero		1


	//   ....[88]....
        /*0dd8*/ 	.word	0x0002cc60
        /*0ddc*/ 	.word	0x00000003
        /*0de0*/ 	.word	0x00036820
        /*0de4*/ 	.short	0x010a
        /*0de6*/ 	.byte	0x3f
	.zero		1


	//   ....[89]....
        /*0de8*/ 	.word	0x0002ccb0
        /*0dec*/ 	.word	0x00000008
        /*0df0*/ 	.word	0x00036840
        /*0df4*/ 	.short	0x010a
        /*0df6*/ 	.byte	0x3f
	.zero		1


	//   ....[90]....
        /*0df8*/ 	.word	0x0002cd00
        /*0dfc*/ 	.word	0x00000008
        /*0e00*/ 	.word	0x00036860
        /*0e04*/ 	.short	0x010a
        /*0e06*/ 	.byte	0x3f
	.zero		1


	//   ....[91]....
        /*0e08*/ 	.word	0x0002cd50
        /*0e0c*/ 	.word	0x00000002
        /*0e10*/ 	.word	0x00036840
        /*0e14*/ 	.short	0x010a
        /*0e16*/ 	.byte	0x3f
	.zero		1


	//   ....[92]....
        /*0e18*/ 	.word	0x0002cda0
        /*0e1c*/ 	.word	0x00000002
        /*0e20*/ 	.word	0x00036860
        /*0e24*/ 	.short	0x010a
        /*0e26*/ 	.byte	0x3f
	.zero		1


	//   ....[93]....
        /*0e28*/ 	.word	0x0002cdf0
        /*0e2c*/ 	.word	0x00000002
        /*0e30*/ 	.word	0x00036840
        /*0e34*/ 	.short	0x010a
        /*0e36*/ 	.byte	0x3f
	.zero		1


	//   ....[94]....
        /*0e38*/ 	.word	0x0002ce40
        /*0e3c*/ 	.word	0x00000002
        /*0e40*/ 	.word	0x00036860
        /*0e44*/ 	.short	0x010a
        /*0e46*/ 	.byte	0x3f
	.zero		1


	//   ....[95]....
        /*0e48*/ 	.word	0x0002ce90
        /*0e4c*/ 	.word	0x00000003
        /*0e50*/ 	.word	0x00036860
        /*0e54*/ 	.short	0x010a
        /*0e56*/ 	.byte	0x3f
	.zero		1


	//   ....[96]....
        /*0e58*/ 	.word	0x0002d850
        /*0e5c*/ 	.word	0x00000000
        /*0e60*/ 	.word	0x00036820
        /*0e64*/ 	.short	0x010a
        /*0e66*/ 	.byte	0x3f
	.zero		1


	//   ....[97]....
        /*0e68*/ 	.word	0x0002d9f0
        /*0e6c*/ 	.word	0x00000006
        /*0e70*/ 	.word	0x00000000
        /*0e74*/ 	.short	0x010a
        /*0e76*/ 	.byte	0x3f
	.zero		1


	//   ....[98]....
        /*0e78*/ 	.word	0x0002da40
        /*0e7c*/ 	.word	0x00000007
        /*0e80*/ 	.word	0x00000000
        /*0e84*/ 	.short	0x010a
        /*0e86*/ 	.byte	0x3f
	.zero		1


	//   ....[99]....
        /*0e88*/ 	.word	0x0002da90
        /*0e8c*/ 	.word	0x00000004
        /*0e90*/ 	.word	0x00000000
        /*0e94*/ 	.short	0x010a
        /*0e96*/ 	.byte	0x3f
	.zero		1


	//----- nvinfo : EIATTR_NUM_MBARRIERS
	.align		4
.L_917:
        /*0e98*/ 	.byte	0x03, 0x38
        /*0e9a*/ 	.short	0x0016


	//----- nvinfo : EIATTR_EXIT_INSTR_OFFSETS
	.align		4
        /*0e9c*/ 	.byte	0x04, 0x1c
        /*0e9e*/ 	.short	(.L_919 - .L_918)


	//   ....[0]....
.L_918:
        /*0ea0*/ 	.word	0x0002b9e0


	//----- nvinfo : EIATTR_MAX_THREADS
	.align		4
.L_919:
        /*0ea4*/ 	.byte	0x04, 0x05
        /*0ea6*/ 	.short	(.L_921 - .L_920)
.L_920:
        /*0ea8*/ 	.word	0x00000180
        /*0eac*/ 	.word	0x00000001
        /*0eb0*/ 	.word	0x00000001


	//----- nvinfo : EIATTR_CRS_STACK_SIZE
	.align		4
.L_921:
        /*0eb4*/ 	.byte	0x04, 0x1e
        /*0eb6*/ 	.short	(.L_923 - .L_922)
.L_922:
        /*0eb8*/ 	.word	0x00000000


	//----- nvinfo : EIATTR_CBANK_PARAM_SIZE
	.align		4
.L_923:
        /*0ebc*/ 	.byte	0x03, 0x19
        /*0ebe*/ 	.short	0x0a70


	//----- nvinfo : EIATTR_PARAM_CBANK
	.align		4
        /*0ec0*/ 	.byte	0x04, 0x0a
        /*0ec2*/ 	.short	(.L_925 - .L_924)
	.align		4
.L_924:
        /*0ec4*/ 	.word	index@(.nv.constant0._ZN7cutlass13device_kernelIN5flash11enable_sm90INS1_16FlashAttnFwdSm90INS1_25CollectiveMainloopFwdSm90ILi2EN4cute5tupleIJNS5_1CILi1EEES8_S8_EEENS6_IJNS7_ILi128EEENS7_ILi112EEENS7_ILi192EEEEEELi192ENS_10bfloat16_tEfNS_4arch4Sm90ELb1ELb0ELb0ELb1ELb0ELb1ELb0ELb1ELb1ELb0ELb0ELb0EEENS1_21CollectiveEpilogueFwdINS6_IJSA_SC_SB_EEES9_SE_SG_Li256ELb1ELb0ELb0ELb0EEENS1_36VarlenDynamicPersistentTileSchedulerILi128ELi112ELi256ELi32ELb0ELb0ELb1ELb1ELb1ELb1EEEEEEEEEvNT_6ParamsE)
        /*0ec8*/ 	.short	0x0210
        /*0eca*/ 	.short	0x0a70


	//----- nvinfo : EIATTR_SW_WAR
	.align		4
.L_925:
        /*0ecc*/ 	.byte	0x04, 0x36
        /*0ece*/ 	.short	(.L_927 - .L_926)
.L_926:
        /*0ed0*/ 	.word	0x00000008
.L_927:


//--------------------- .nv.info._ZN7cutlass13device_kernelIN5flash11enable_sm90INS1_16FlashAttnFwdSm90INS1_25CollectiveMainloopFwdSm90ILi2EN4cute5tupleIJNS5_1CILi1EEES8_S8_EEENS6_IJNS7_ILi128EEENS7_ILi176EEESA_EEELi128ENS_10bfloat16_tEfNS_4arch4Sm90ELb0ELb0ELb0ELb0ELb0ELb0ELb0ELb1ELb1ELb0ELb0ELb0EEENS1_21CollectiveEpilogueFwdINS6_IJSA_SA_SB_EEES9_SD_SF_Li256ELb0ELb0ELb0ELb0EEENS1_29StaticPersistentTileSchedulerILb0EEEEEEEEEvNT_6ParamsE --------------------------
	.section	.nv.info._ZN7cutlass13device_kernelIN5flash11enable_sm90INS1_16FlashAttnFwdSm90INS1_25CollectiveMainloopFwdSm90ILi2EN4cute5tupleIJNS5_1CILi1EEES8_S8_EEENS6_IJNS7_ILi128EEENS7_ILi176EEESA_EEELi128ENS_10bfloat16_tEfNS_4arch4Sm90ELb0ELb0ELb0ELb0ELb0ELb0ELb0ELb1ELb1ELb0ELb0ELb0EEENS1_21CollectiveEpilogueFwdINS6_IJSA_SA_SB_EEES9_SD_SF_Li256ELb0ELb0ELb0ELb0EEENS1_29StaticPersistentTileSchedulerILb0EEEEEEEEEvNT_6ParamsE,"",@"SHT_CUDA_INFO"
	.sectionflags	@""
	.align	4


	//----- nvinfo : EIATTR_CUDA_API_VERSION
	.align		4
        /*0000*/ 	.byte	0x04, 0x37
        /*0002*/ 	.short	(.L_929 - .L_928)
.L_928:
        /*0004*/ 	.word	0x00000082


	//----- nvinfo : EIATTR_KPARAM_INFO
	.align		4
.L_929:
        /*0008*/ 	.byte	0x04, 0x17
        /*000a*/ 	.short	(.L_931 - .L_930)
.L_930:
        /*000c*/ 	.word	0x00000000
        /*0010*/ 	.short	0x0000
        /*0012*/ 	.short	0x0070
        /*0014*/ 	.byte	0x00, 0xf0, 0x01, 0x2e


	//----- nvinfo : EIATTR_SPARSE_MMA_MASK
	.align		4
.L_931:
        /*0018*/ 	.byte	0x03, 0x50
        /*001a*/ 	.short	0x0000


	//----- nvinfo : EIATTR_MAXREG_COUNT
	.align		4
        /*001c*/ 	.byte	0x03, 0x1b
        /*001e*/ 	.short	0x00a8


	//----- nvinfo : EIATTR_NUM_BARRIERS
	.align		4
        /*0020*/ 	.byte	0x02, 0x4c
        /*0022*/ 	.byte	0x10
	.zero		1


	//----- nvinfo : EIATTR_EXTERNS
	.align		4
        /*0024*/ 	.byte	0x04, 0x0f
        /*0026*/ 	.short	(.L_933 - .L_932)


	//   ....[0]....
	.align		4
.L_932:
        /*0028*/ 	.word	index@(__assertfail)


	//----- nvinfo : EIATTR_ANNOTATIONS
	.align		4
.L_933:
        /*002c*/ 	.byte	0x04, 0x55
        /*002e*/ 	.short	(.L_935 - .L_934)


	//   ....[0]....
.L_934:
        /* <DEDUP_REMOVED lines=15> */


	//----- nvinfo : EIATTR_MERCURY_ISA_VERSION
	.align		4
.L_935:
        /*0108*/ 	.byte	0x03, 0x5f
        /*010a*/ 	.short	0x0101


	//----- nvinfo : EIATTR_INT_WARP_WIDE_INSTR_OFFSETS
	.align		4
        /*010c*/ 	.byte	0x04, 0x31
        /*010e*/ 	.short	(.L_937 - .L_936)


	//   ....[0]....
.L_936:
        /*0110*/ 	.word	0x00000190


	//   ....[1]....
        /*0114*/ 	.word	0x000001c0


	//   ....[2]....
        /*0118*/ 	.word	0x000001d0


	//   ....[3]....
        /*011c*/ 	.word	0x0000ccb0


	//   ....[4]....
        /*0120*/ 	.word	0x0000cce0


	//   ....[5]....
        /*0124*/ 	.word	0x0000cdb0


	//----- nvinfo : EIATTR_COOP_GROUP_MASK_REGIDS
	.align		4
.L_937:
        /*0128*/ 	.byte	0x04, 0x29
        /*012a*/ 	.short	(.L_939 - .L_938)


	//   ....[0]....
.L_938:
        /*012c*/ 	.word	0xffffffff


	//   ....[1]....
        /*0130*/ 	.word	0xffffffff


	//   ....[2]....
        /*0134*/ 	.word	0xffffffff


	//   ....[3]....
        /*0138*/ 	.word	0xffffffff


	//   ....[4]....
        /*013c*/ 	.word	0xffffffff


	//   ....[5]....
        /*0140*/ 	.word	0xffffffff


	//   ....[6]....
        /*0144*/ 	.word	0xffffffff


	//   ....[7]....
        /*0148*/ 	.word	0xffffffff


	//   ....[8]....
        /*014c*/ 	.word	0xffffffff


	//   ....[9]....
        /*0150*/ 	.word	0xffffffff


	//   ....[10]....
        /*0154*/ 	.word	0xffffffff


	//   ....[11]....
        /*0158*/ 	.word	0xffffffff


	//   ....[12]....
        /*015c*/ 	.word	0xffffffff


	//   ....[13]....
        /*0160*/ 	.word	0xffffffff


	//   ....[14]....
        /*0164*/ 	.word	0xffffffff


	//   ....[15]....
        /*0168*/ 	.word	0xffffffff


	//   ....[16]....
        /*016c*/ 	.word	0xffffffff


	//   ....[17]....
        /*0170*/ 	.word	0xffffffff


	//   ....[18]....
        /*0174*/ 	.word	0xffffffff


	//   ....[19]....
        /*0178*/ 	.word	0xffffffff


	//   ....[20]....
        /*017c*/ 	.word	0xffffffff


	//   ....[21]....
        /*0180*/ 	.word	0xffffffff


	//   ....[22]....
        /*0184*/ 	.word	0xffffffff


	//   ....[23]....
        /*0188*/ 	.word	0x0500000f


	//   ....[24]....
        /*018c*/ 	.word	0x0500000f


	//----- nvinfo : EIATTR_COOP_GROUP_INSTR_OFFSETS
	.align		4
.L_939:
        /*0190*/ 	.byte	0x04, 0x28
        /*0192*/ 	.short	(.L_941 - .L_940)


	//   ....[0]....
.L_940:
        /*0194*/ 	.word	0x00000070


	//   ....[1]....
        /*0198*/ 	.word	0x000001a0


	//   ....[2]....
        /*019c*/ 	.word	0x000001f0


	//   ....[3]....
        /*01a0*/ 	.word	0x000003e0


	//   ....[4]....
        /*01a4*/ 	.word	0x00000540


	//   ....[5]....
        /*01a8*/ 	.word	0x00000660


	//   ....[6]....
        /*01ac*/ 	.word	0x000007c0


	//   ....[7]....
        /*01b0*/ 	.word	0x00000dc0


	//   ....[8]....
        /*01b4*/ 	.word	0x00004570


	//   ....[9]....
        /*01b8*/ 	.word	0x000045f0


	//   ....[10]....
        /*01bc*/ 	.word	0x00004d60


	//   ....[11]....
        /*01c0*/ 	.word	0x00004df0


	//   ....[12]....
        /*01c4*/ 	.word	0x00008f60


	//   ....[13]....
        /*01c8*/ 	.word	0x00008f90


	//   ....[14]....
        /*01cc*/ 	.word	0x00009a10


	//   ....[15]....
        /*01d0*/ 	.word	0x00009a80


	//   ....[16]....
        /*01d4*/ 	.word	0x0000af40


	//   ....[17]....
        /*01d8*/ 	.word	0x0000af80


	//   ....[18]....
        /*01dc*/ 	.word	0x0000b100


	//   ....[19]....
        /*01e0*/ 	.word	0x0000b130


	//   ....[20]....
        /*01e4*/ 	.word	0x0000c180


	//   ....[21]....
        /*01e8*/ 	.word	0x0000c450


	//   ....[22]....
        /*01ec*/ 	.word	0x0000f0a0


	//   ....[23]....
        /*01f0*/ 	.word	0x0000f5a0


	//   ....[24]....
        /*01f4*/ 	.word	0x0000fa40


	//----- nvinfo : EIATTR_REG_RECONFIG
	.align		4
.L_941:
        /*01f8*/ 	.byte	0x01, 0x54
	.zero		2


	//----- nvinfo : EIATTR_SYSCALL_OFFSETS
	.align		4
        /*01fc*/ 	.byte	0x04, 0x46
        /*01fe*/ 	.short	(.L_943 - .L_942)


	//   ....[0]....
.L_942:
        /*0200*/ 	.word	0x00001140


	//   ....[1]....
        /*0204*/ 	.word	0x0000c8c0


	//   ....[2]....
        /*0208*/ 	.word	0x0000ca00


	//   ....[3]....
        /*020c*/ 	.word	0x0000cb00


	//----- nvinfo : EIATTR_MBARRIER_INSTR_OFFSETS
	.align		4
.L_943:
        /*0210*/ 	.byte	0x04, 0x39
        /*0212*/ 	.short	(.L_945 - .L_944)


	//   ....[0]....
.L_944:
        /*0214*/ 	.word	0x00000290
        /*0218*/ 	.word	0x000000ff
        /*021c*/ 	.word	0x00034800
        /*0220*/ 	.short	0x0100
        /*0222*/ 	.byte	0x06
	.zero		1


	//   ....[1]....
        /*0224*/ 	.word	0x000002a0
        /*0228*/ 	.word	0x000000ff
        /*022c*/ 	.word	0x00034820
        /*0230*/ 	.short	0x0100
        /*0232*/ 	.byte	0x06
	.zero		1


	//   ....[2]....
        /*0234*/ 	.word	0x00000390
        /*0238*/ 	.word	0x000000ff
        /*023c*/ 	.word	0x00034830
        /*0240*/ 	.short	0x0100
        /*0242*/ 	.byte	0x08
	.zero		1


	//   ....[3]....
        /*0244*/ 	.word	0x000003a0
        /*0248*/ 	.word	0x000000ff
        /*024c*/ 	.word	0x00034840
        /*0250*/ 	.short	0x0100
        /*0252*/ 	.byte	0x08
	.zero		1


	//   ....[4]....
        /*0254*/ 	.word	0x000003b0
        /*0258*/ 	.word	0x000000ff
        /*025c*/ 	.word	0x00034838
        /*0260*/ 	.short	0x0100
        /*0262*/ 	.byte	0x08
	.zero		1


	//   ....[5]....
        /*0264*/ 	.word	0x000003c0
        /*0268*/ 	.word	0x000000ff
        /*026c*/ 	.word	0x00034848
        /*0270*/ 	.short	0x0100
        /*0272*/ 	.byte	0x08
	.zero		1


	//   ....[6]....
        /*0274*/ 	.word	0x000004f0
        /*0278*/ 	.word	0x000000ff
        /*027c*/ 	.word	0x00034850
        /*0280*/ 	.short	0x0100
        /*0282*/ 	.byte	0x08
	.zero		1


	//   ....[7]....
        /*0284*/ 	.word	0x00000500
        /*0288*/ 	.word	0x000000ff
        /*028c*/ 	.word	0x00034860
        /*0290*/ 	.short	0x0100
        /*0292*/ 	.byte	0x08
	.zero		1


	//   ....[8]....
        /*0294*/ 	.word	0x00000510
        /*0298*/ 	.word	0x000000ff
        /*029c*/ 	.word	0x00034858
        /*02a0*/ 	.short	0x0100
        /*02a2*/ 	.byte	0x08
	.zero		1


	//   ....[9]....
        /*02a4*/ 	.word	0x00000520
        /*02a8*/ 	.word	0x000000ff
        /*02ac*/ 	.word	0x00034868
        /*02b0*/ 	.short	0x0100
        /*02b2*/ 	.byte	0x08
	.zero		1


	//   ....[10]....
        /*02b4*/ 	.word	0x00000610
        /*02b8*/ 	.word	0x000000ff
        /*02bc*/ 	.word	0x00034870
        /*02c0*/ 	.short	0x0100
        /*02c2*/ 	.byte	0x06
	.zero		1


	//   ....[11]....
        /*02c4*/ 	.word	0x00000620
        /*02c8*/ 	.word	0x000000ff
        /*02cc*/ 	.word	0x00034880
        /*02d0*/ 	.short	0x0100
        /*02d2*/ 	.byte	0x06
	.zero		1


	//   ....[12]....
        /*02d4*/ 	.word	0x00000630
        /*02d8*/ 	.word	0x000000ff
        /*02dc*/ 	.word	0x00034878
        /*02e0*/ 	.short	0x0100
        /*02e2*/ 	.byte	0x06
	.zero		1


	//   ....[13]....
        /*02e4*/ 	.word	0x00000640
        /*02e8*/ 	.word	0x000000ff
        /*02ec*/ 	.word	0x00034888
        /*02f0*/ 	.short	0x0100
        /*02f2*/ 	.byte	0x06
	.zero		1


	//   ....[14]....
        /*02f4*/ 	.word	0x00000770
        /*02f8*/ 	.word	0x000000ff
        /*02fc*/ 	.word	0x00034890
        /*0300*/ 	.short	0x0100
        /*0302*/ 	.byte	0x08
	.zero		1


	//   ....[15]....
        /*0304*/ 	.word	0x00000780
        /*0308*/ 	.word	0x000000ff
        /*030c*/ 	.word	0x000348a0
        /*0310*/ 	.short	0x0100
        /*0312*/ 	.byte	0x08
	.zero		1


	//   ....[16]....
        /*0314*/ 	.word	0x00000790
        /*0318*/ 	.word	0x000000ff
        /*031c*/ 	.word	0x00034898
        /*0320*/ 	.short	0x0100
        /*0322*/ 	.byte	0x08
	.zero		1


	//   ....[17]....
        /*0324*/ 	.word	0x000007a0
        /*0328*/ 	.word	0x000000ff
        /*032c*/ 	.word	0x000348a8
        /*0330*/ 	.short	0x0100
        /*0332*/ 	.byte	0x08
	.zero		1


	//   ....[18]....
        /*0334*/ 	.word	0x000008d0
        /*0338*/ 	.word	0x000000ff
        /*033c*/ 	.word	0x000348b0
        /*0340*/ 	.short	0x0100
        /*0342*/ 	.byte	0x08
	.zero		1


	//   ....[19]....
        /*0344*/ 	.word	0x000008e0
        /*0348*/ 	.word	0x000000ff
        /*034c*/ 	.word	0x000348c0
        /*0350*/ 	.short	0x0100
        /*0352*/ 	.byte	0x08
	.zero		1


	//   ....[20]....
        /*0354*/ 	.word	0x000008f0
        /*0358*/ 	.word	0x000000ff
        /*035c*/ 	.word	0x000348b8
        /*0360*/ 	.short	0x0100
        /*0362*/ 	.byte	0x08
	.zero		1


	//   ....[21]....
        /*0364*/ 	.word	0x00000900
        /*0368*/ 	.word	0x000000ff
        /*036c*/ 	.word	0x000348c8
        /*0370*/ 	.short	0x0100
        /*0372*/ 	.byte	0x08
	.zero		1


	//   ....[22]....
        /*0374*/ 	.word	0x000011c0
        /*0378*/ 	.word	0x000000ff
        /*037c*/ 	.word	0x00034800
        /*0380*/ 	.short	0x010a
        /*0382*/ 	.byte	0x27
	.zero		1


	//   ....[23]....
        /*0384*/ 	.word	0x00001240
        /*0388*/ 	.word	0x0000000c
        /*038c*/ 	.word	0x00034830
        /*0390*/ 	.short	0x010a
        /*0392*/ 	.byte	0x3f
	.zero		1


	//   ....[24]....
        /*0394*/ 	.word	0x000012c0
        /*0398*/ 	.word	0x0000000c
        /*039c*/ 	.word	0x00034830
        /*03a0*/ 	.short	0x010a
        /*03a2*/ 	.byte	0x3f
	.zero		1


	//   ....[25]....
        /*03a4*/ 	.word	0x00005160
        /*03a8*/ 	.word	0x00000028
        /*03ac*/ 	.word	0x00000000
        /*03b0*/ 	.short	0x0101
        /*03b2*/ 	.byte	0x3f
	.zero		1


	//   ....[26]....
        /*03b4*/ 	.word	0x00006380
        /*03b8*/ 	.word	0x000000ff
        /*03bc*/ 	.word	0x00034830
        /*03c0*/ 	.short	0x010a
        /*03c2*/ 	.byte	0x06
	.zero		1


	//   ....[27]....
        /*03c4*/ 	.word	0x000063c0
        /*03c8*/ 	.word	0x000000ff
        /*03cc*/ 	.word	0x00034830
        /*03d0*/ 	.short	0x010a
        /*03d2*/ 	.byte	0x06
	.zero		1


	//   ....[28]....
        /*03d4*/ 	.word	0x00008b00
        /*03d8*/ 	.word	0x000000ff
        /*03dc*/ 	.word	0x00034850
        /*03e0*/ 	.short	0x010a
        /*03e2*/ 	.byte	0x06
	.zero		1


	//   ....[29]....
        /*03e4*/ 	.word	0x00008b40
        /*03e8*/ 	.word	0x000000ff
        /*03ec*/ 	.word	0x00034850
        /*03f0*/ 	.short	0x010a
        /*03f2*/ 	.byte	0x06
	.zero		1


	//   ....[30]....
        /*03f4*/ 	.word	0x0000a5f0
        /*03f8*/ 	.word	0x00000085
        /*03fc*/ 	.word	0x00000000
        /*0400*/ 	.short	0x0101
        /*0402*/ 	.byte	0x3f
	.zero		1


	//   ....[31]....
        /*0404*/ 	.word	0x0000a7e0
        /*0408*/ 	.word	0x00000083
        /*040c*/ 	.word	0x00000000
        /*0410*/ 	.short	0x0101
        /*0412*/ 	.byte	0x3f
	.zero		1


	//   ....[32]....
        /*0414*/ 	.word	0x0000aeb0
        /*0418*/ 	.word	0x000000ff
        /*041c*/ 	.word	0x00034850
        /*0420*/ 	.short	0x010a
        /*0422*/ 	.byte	0x07
	.zero		1


	//   ....[33]....
        /*0424*/ 	.word	0x0000aef0
        /*0428*/ 	.word	0x000000ff
        /*042c*/ 	.word	0x00034850
        /*0430*/ 	.short	0x010a
        /*0432*/ 	.byte	0x07
	.zero		1


	//   ....[34]....
        /*0434*/ 	.word	0x0000ba20
        /*0438*/ 	.word	0x00000008
        /*043c*/ 	.word	0x00000000
        /*0440*/ 	.short	0x0101
        /*0442*/ 	.byte	0x3f
	.zero		1


	//   ....[35]....
        /*0444*/ 	.word	0x0000c330
        /*0448*/ 	.word	0x000000ff
        /*044c*/ 	.word	0x00000000
        /*0450*/ 	.short	0x0101
        /*0452*/ 	.byte	0x06
	.zero		1


	//   ....[36]....
        /*0454*/ 	.word	0x0000d0f0
        /*0458*/ 	.word	0x00000006
        /*045c*/ 	.word	0x00034840
        /*0460*/ 	.short	0x010a
        /*0462*/ 	.byte	0x3f
	.zero		1


	//   ....[37]....
        /*0464*/ 	.word	0x0000d570
        /*0468*/ 	.word	0x00000009
        /*046c*/ 	.word	0x00034820
        /*0470*/ 	.short	0x010a
        /*0472*/ 	.byte	0x3f
	.zero		1


	//   ....[38]....
        /*0474*/ 	.word	0x0000d850
        /*0478*/ 	.word	0x00000002
        /*047c*/ 	.word	0x00034840
        /*0480*/ 	.short	0x010a
        /*0482*/ 	.byte	0x3f
	.zero		1


	//   ....[39]....
        /*0484*/ 	.word	0x0000dad0
        /*0488*/ 	.word	0x00000002
        /*048c*/ 	.word	0x00000060
        /*0490*/ 	.short	0x010a
        /*0492*/ 	.byte	0x3f
	.zero		1


	//   ....[40]....
        /*0494*/ 	.word	0x0000e010
        /*0498*/ 	.word	0x00000002
        /*049c*/ 	.word	0x00034840
        /*04a0*/ 	.short	0x010a
        /*04a2*/ 	.byte	0x3f
	.zero		1


	//   ....[41]....
        /*04a4*/ 	.word	0x0000e290
        /*04a8*/ 	.word	0x00000002
        /*04ac*/ 	.word	0x00000060
        /*04b0*/ 	.short	0x010a
        /*04b2*/ 	.byte	0x3f
	.zero		1


	//   ....[42]....
        /*04b4*/ 	.word	0x0000e6f0
        /*04b8*/ 	.word	0x00000002
        /*04bc*/ 	.word	0x00034840
        /*04c0*/ 	.short	0x010a
        /*04c2*/ 	.byte	0x3f
	.zero		1


	//   ....[43]....
        /*04c4*/ 	.word	0x0000e980
        /*04c8*/ 	.word	0x00000002
        /*04cc*/ 	.word	0x00000060
        /*04d0*/ 	.short	0x010a
        /*04d2*/ 	.byte	0x3f
	.zero		1


	//   ....[44]....
        /*04d4*/ 	.word	0x0000ecb0
        /*04d8*/ 	.word	0x00000003
        /*04dc*/ 	.word	0x00034860
        /*04e0*/ 	.short	0x010a
        /*04e2*/ 	.byte	0x3f
	.zero		1


	//   ....[45]....
        /*04e4*/ 	.word	0x0000f020
        /*04e8*/ 	.word	0x00000000
        /*04ec*/ 	.word	0x00034820
        /*04f0*/ 	.short	0x010a
        /*04f2*/ 	.byte	0x3f
	.zero		1


	//   ....[46]....
        /*04f4*/ 	.word	0x0000f1e0
        /*04f8*/ 	.word	0x00000006
        /*04fc*/ 	.word	0x00000000
        /*0500*/ 	.short	0x010a
        /*0502*/ 	.byte	0x3f
	.zero		1


	//   ....[47]....
        /*0504*/ 	.word	0x0000f250
        /*0508*/ 	.word	0x00000003
        /*050c*/ 	.word	0x00000000
        /*0510*/ 	.short	0x010a
        /*0512*/ 	.byte	0x3f
	.zero		1


	//   ....[48]....
        /*0514*/ 	.word	0x0000f2b0
        /*0518*/ 	.word	0x00000010
        /*051c*/ 	.word	0x00000000
        /*0520*/ 	.short	0x010a
        /*0522*/ 	.byte	0x3f
	.zero		1


	//   ....[49]....
        /*0524*/ 	.word	0x0000f2e0
        /*0528*/ 	.word	0x00000003
        /*052c*/ 	.word	0x00000000
        /*0530*/ 	.short	0x010a
        /*0532*/ 	.byte	0x3f
	.zero		1


	//   ....[50]....
        /*0534*/ 	.word	0x0000f350
        /*0538*/ 	.word	0x00000003
        /*053c*/ 	.word	0x00034800
        /*0540*/ 	.short	0x010a
        /*0542*/ 	.byte	0x3f
	.zero		1


	//   ....[51]....
        /*0544*/ 	.word	0x0000f3a0
        /*0548*/ 	.word	0x0000000c
        /*054c*/ 	.word	0x00034830
        /*0550*/ 	.short	0x010a
        /*0552*/ 	.byte	0x3f
	.zero		1


	//   ....[52]....
        /*0554*/ 	.word	0x0000f400
        /*0558*/ 	.word	0x0000000b
        /*055c*/ 	.word	0x00034830
        /*0560*/ 	.short	0x010a
        /*0562*/ 	.byte	0x3f
	.zero		1


	//   ....[53]....
        /*0564*/ 	.word	0x0000f460
        /*0568*/ 	.word	0x0000000b
        /*056c*/ 	.word	0x00034850
        /*0570*/ 	.short	0x010a
        /*0572*/ 	.byte	0x3f
	.zero		1


	//   ....[54]....
        /*0574*/ 	.word	0x0000f4c0
        /*0578*/ 	.word	0x00000003
        /*057c*/ 	.word	0x00034850
        /*0580*/ 	.short	0x010a
        /*0582*/ 	.byte	0x3f
	.zero		1


	//   ....[55]....
        /*0584*/ 	.word	0x0000f660
        /*0588*/ 	.word	0x00000006
        /*058c*/ 	.word	0x00034840
        /*0590*/ 	.short	0x010a
        /*0592*/ 	.byte	0x3f
	.zero		1


	//   ....[56]....
        /*0594*/ 	.word	0x0000f6e0
        /*0598*/ 	.word	0x00000007
        /*059c*/ 	.word	0x00034820
        /*05a0*/ 	.short	0x010a
        /*05a2*/ 	.byte	0x3f
	.zero		1


	//   ....[57]....
        /*05a4*/ 	.word	0x0000f730
        /*05a8*/ 	.word	0x00000002
        /*05ac*/ 	.word	0x00034840
        /*05b0*/ 	.short	0x010a
        /*05b2*/ 	.byte	0x3f
	.zero		1


	//   ....[58]....
        /*05b4*/ 	.word	0x0000f780
        /*05b8*/ 	.word	0x00000002
        /*05bc*/ 	.word	0x00000060
        /*05c0*/ 	.short	0x010a
        /*05c2*/ 	.byte	0x3f
	.zero		1


	//   ....[59]....
        /*05c4*/ 	.word	0x0000f7d0
        /*05c8*/ 	.word	0x00000002
        /*05cc*/ 	.word	0x00034840
        /*05d0*/ 	.short	0x010a
        /*05d2*/ 	.byte	0x3f
	.zero		1


	//   ....[60]....
        /*05d4*/ 	.word	0x0000f820
        /*05d8*/ 	.word	0x00000002
        /*05dc*/ 	.word	0x00000060
        /*05e0*/ 	.short	0x010a
        /*05e2*/ 	.byte	0x3f
	.zero		1


	//   ....[61]....
        /*05e4*/ 	.word	0x0000f870
        /*05e8*/ 	.word	0x00000002
        /*05ec*/ 	.word	0x00034840
        /*05f0*/ 	.short	0x010a
        /*05f2*/ 	.byte	0x3f
	.zero		1


	//   ....[62]....
        /*05f4*/ 	.word	0x0000f8c0
        /*05f8*/ 	.word	0x00000002
        /*05fc*/ 	.word	0x00000060
        /*0600*/ 	.short	0x010a
        /*0602*/ 	.byte	0x3f
	.zero		1


	//   ....[63]....
        /*0604*/ 	.word	0x0000f910
        /*0608*/ 	.word	0x00000003
        /*060c*/ 	.word	0x00034860
        /*0610*/ 	.short	0x010a
        /*0612*/ 	.byte	0x3f
	.zero		1


	//   ....[64]....
        /*0614*/ 	.word	0x0000f960
        /*0618*/ 	.word	0x00000000
        /*061c*/ 	.word	0x00034820
        /*0620*/ 	.short	0x010a
        /*0622*/ 	.byte	0x3f
	.zero		1


	//   ....[65]....
        /*0624*/ 	.word	0x0000fb00
        /*0628*/ 	.word	0x00000006
        /*062c*/ 	.word	0x00000000
        /*0630*/ 	.short	0x010a
        /*0632*/ 	.byte	0x3f
	.zero		1


	//   ....[66]....
        /*0634*/ 	.word	0x0000fb50
        /*0638*/ 	.word	0x00000003
        /*063c*/ 	.word	0x00000000
        /*0640*/ 	.short	0x010a
        /*0642*/ 	.byte	0x3f
	.zero		1


	//   ....[67]....
        /*0644*/ 	.word	0x0000fba0
        /*0648*/ 	.word	0x00000010
        /*064c*/ 	.word	0x00000000
        /*0650*/ 	.short	0x010a
        /*0652*/ 	.byte	0x3f
	.zero		1


	//----- nvinfo : EIATTR_NUM_MBARRIERS
	.align		4
.L_945:
        /*0654*/ 	.byte	0x03, 0x38
        /*0656*/ 	.short	0x0016


	//----- nvinfo : EIATTR_EXIT_INSTR_OFFSETS
	.align		4
        /*0658*/ 	.byte	0x04, 0x1c
        /*065a*/ 	.short	(.L_947 - .L_946)


	//   ....[0]....
.L_946:
        /*065c*/ 	.word	0x00000a50


	//   ....[1]....
        /*0660*/ 	.word	0x0000c410


	//   ....[2]....
        /*0664*/ 	.word	0x0000c470


	//   ....[3]....
        /*0668*/ 	.word	0x0000f330


	//----- nvinfo : EIATTR_MAX_THREADS
	.align		4
.L_947:
        /*066c*/ 	.byte	0x04, 0x05
        /*066e*/ 	.short	(.L_949 - .L_948)
.L_948:
        /*0670*/ 	.word	0x00000180
        /*0674*/ 	.word	0x00000001
        /*0678*/ 	.word	0x00000001


	//----- nvinfo : EIATTR_CRS_STACK_SIZE
	.align		4
.L_949:
        /*067c*/ 	.byte	0x04, 0x1e
        /*067e*/ 	.short	(.L_951 - .L_950)
.L_950:
        /*0680*/ 	.word	0x00000000


	//----- nvinfo : EIATTR_CBANK_PARAM_SIZE
	.align		4
.L_951:
        /*0684*/ 	.byte	0x03, 0x19
        /*0686*/ 	.short	0x0bf0


	//----- nvinfo : EIATTR_PARAM_CBANK
	.align		4
        /*0688*/ 	.byte	0x04, 0x0a
        /*068a*/ 	.short	(.L_953 - .L_952)
	.align		4
.L_952:
        /*068c*/ 	.word	index@(.nv.constant0._ZN7cutlass13device_kernelIN5flash11enable_sm90INS1_16FlashAttnFwdSm90INS1_25CollectiveMainloopFwdSm90ILi2EN4cute5tupleIJNS5_1CILi1EEES8_S8_EEENS6_IJNS7_ILi128EEENS7_ILi176EEESA_EEELi128ENS_10bfloat16_tEfNS_4arch4Sm90ELb0ELb0ELb0ELb0ELb0ELb0ELb0ELb1ELb1ELb0ELb0ELb0EEENS1_21CollectiveEpilogueFwdINS6_IJSA_SA_SB_EEES9_SD_SF_Li256ELb0ELb0ELb0ELb0EEENS1_29StaticPersistentTileSchedulerILb0EEEEEEEEEvNT_6ParamsE)
        /*0690*/ 	.short	0x0210
        /*0692*/ 	.short	0x0bf0


	//----- nvinfo : EIATTR_SW_WAR
	.align		4
.L_953:
        /*0694*/ 	.byte	0x04, 0x36
        /*0696*/ 	.short	(.L_955 - .L_954)
.L_954:
        /*0698*/ 	.word	0x00000008
.L_955:


//--------------------- .nv.info._ZN7cutlass13device_kernelIN5flash11enable_sm90INS1_16FlashAttnFwdSm90INS1_25CollectiveMainloopFwdSm90ILi2EN4cute5tupleIJNS5_1CILi2EEENS7_ILi1EEES9_EEENS6_IJNS7_ILi128EEENS7_ILi176EEESB_EEELi128ENS_10bfloat16_tEfNS_4arch4Sm90ELb0ELb0ELb0ELb0ELb0ELb0ELb0ELb1ELb1ELb0ELb0ELb0EEENS1_21CollectiveEpilogueFwdINS6_IJSB_SB_SC_EEESA_SE_SG_Li256ELb0ELb0ELb0ELb0EEENS1_29StaticPersistentTileSchedulerILb0EEEEEEEEEvNT_6ParamsE --------------------------
	.section	.nv.info._ZN7cutlass13device_kernelIN5flash11enable_sm90INS1_16FlashAttnFwdSm90INS1_25CollectiveMainloopFwdSm90ILi2EN4cute5tupleIJNS5_1CILi2EEENS7_ILi1EEES9_EEENS6_IJNS7_ILi128EEENS7_ILi176EEESB_EEELi128ENS_10bfloat16_tEfNS_4arch4Sm90ELb0ELb0ELb0ELb0ELb0ELb0ELb0ELb1ELb1ELb0ELb0ELb0EEENS1_21CollectiveEpilogueFwdINS6_IJSB_SB_SC_EEESA_SE_SG_Li256ELb0ELb0ELb0ELb0EEENS1_29StaticPersistentTileSchedulerILb0EEEEEEEEEvNT_6ParamsE,"",@"SHT_CUDA_INFO"
	.sectionflags	@""
	.align	4


	//----- nvinfo : EIATTR_CUDA_API_VERSION
	.align		4
        /*0000*/ 	.byte	0x04, 0x37
        /*0002*/ 	.short	(.L_957 - .L_956)
.L_956:
        /*0004*/ 	.word	0x00000082


	//----- nvinfo : EIATTR_KPARAM_INFO
	.align		4
.L_957:
        /*0008*/ 	.byte	0x04, 0x17
        /*000a*/ 	.short	(.L_959 - .L_958)
.L_958:
        /*000c*/ 	.word	0x00000000
        /*0010*/ 	.short	0x0000
        /*0012*/ 	.short	0x0070
        /*0014*/ 	.byte	0x00, 0xf0, 0x01, 0x2e


	//----- nvinfo : EIATTR_SPARSE_MMA_MASK
	.align		4
.L_959:
        /*0018*/ 	.byte	0x03, 0x50
        /*001a*/ 	.short	0x0000


	//----- nvinfo : EIATTR_MAXREG_COUNT
	.align		4
        /*001c*/ 	.byte	0x03, 0x1b
        /*001e*/ 	.short	0x00a8


	//----- nvinfo : EIATTR_NUM_BARRIERS
	.align		4
        /*0020*/ 	.byte	0x02, 0x4c
        /*0022*/ 	.byte	0x10
	.zero		1


	//----- nvinfo : EIATTR_EXTERNS
	.align		4
        /*0024*/ 	.byte	0x04, 0x0f
        /*0026*/ 	.short	(.L_961 - .L_960)


	//   ....[0]....
	.align		4
.L_960:
        /*0028*/ 	.word	index@(__assertfail)


	//----- nvinfo : EIATTR_ANNOTATIONS
	.align		4
.L_961:
        /*002c*/ 	.byte	0x04, 0x55
        /*002e*/ 	.short	(.L_963 - .L_962)


	//   ....[0]....
.L_962:
        /* <DEDUP_REMOVED lines=23> */


	//----- nvinfo : EIATTR_MERCURY_ISA_VERSION
	.align		4
.L_963:
        /*0190*/ 	.byte	0x03, 0x5f
        /*0192*/ 	.short	0x0101


	//----- nvinfo : EIATTR_INT_WARP_WIDE_INSTR_OFFSETS
	.align		4
        /*0194*/ 	.byte	0x04, 0x31
        /*0196*/ 	.short	(.L_965 - .L_964)


	//   ....[0]....
.L_964:
        /*0198*/ 	.word	0x00000180


	//   ....[1]....
        /*019c*/ 	.word	0x00000220


	//   ....[2]....
        /*01a0*/ 	.word	0x00000290


	//   ....[3]....
        /*01a4*/ 	.word	0x0000cfe0


	//   ....[4]....
        /*01a8*/ 	.word	0x0000d010


	//   ....[5]....
        /*01ac*/ 	.word	0x0000d0f0


	//----- nvinfo : EIATTR_COOP_GROUP_MASK_REGIDS
	.align		4
.L_965:
        /*01b0*/ 	.byte	0x04, 0x29
        /*01b2*/ 	.short	(.L_967 - .L_966)


	//   ....[0]....
.L_966:
        /*01b4*/ 	.word	0xffffffff


	//   ....[1]....
        /*01b8*/ 	.word	0xffffffff


	//   ....[2]....
        /*01bc*/ 	.word	0xffffffff


	//   ....[3]....
        /*01c0*/ 	.word	0xffffffff


	//   ....[4]....
        /*01c4*/ 	.word	0xffffffff


	//   ....[5]....
        /*01c8*/ 	.word	0xffffffff


	//   ....[6]....
        /*01cc*/ 	.word	0xffffffff


	//   ....[7]....
        /*01d0*/ 	.word	0xffffffff


	//   ....[8]....
        /*01d4*/ 	.word	0xffffffff


	//   ....[9]....
        /*01d8*/ 	.word	0xffffffff


	//   ....[10]....
        /*01dc*/ 	.word	0xffffffff


	//   ....[11]....
        /*01e0*/ 	.word	0xffffffff


	//   ....[12]....
        /*01e4*/ 	.word	0xffffffff


	//   ....[13]....
        /*01e8*/ 	.word	0xffffffff


	//   ....[14]....
        /*01ec*/ 	.word	0xffffffff


	//   ....[15]....
        /*01f0*/ 	.word	0xffffffff


	//   ....[16]....
        /*01f4*/ 	.word	0xffffffff


	//   ....[17]....
        /*01f8*/ 	.word	0xffffffff


	//   ....[18]....
        /*01fc*/ 	.word	0xffffffff


	//   ....[19]....
        /*0200*/ 	.word	0xffffffff


	//   ....[20]....
        /*0204*/ 	.word	0xffffffff


	//   ....[21]....
        /*0208*/ 	.word	0xffffffff


	//   ....[22]....
        /*020c*/ 	.word	0xffffffff


	//   ....[23]....
        /*0210*/ 	.word	0xffffffff


	//   ....[24]....
        /*0214*/ 	.word	0x0500000f


	//   ....[25]....
        /*0218*/ 	.word	0x0500000f


	//----- nvinfo : EIATTR_COOP_GROUP_INSTR_OFFSETS
	.align		4
.L_967:
        /*021c*/ 	.byte	0x04, 0x28
        /*021e*/ 	.short	(.L_969 - .L_968)


	//   ....[0]....
.L_968:
        /*0220*/ 	.word	0x00000060


	//   ....[1]....
        /*0224*/ 	.word	0x00000190


	//   ....[2]....
        /*0228*/ 	.word	0x00000230


	//   ....[3]....
        /*022c*/ 	.word	0x00000410


	//   ....[4]....
        /*0230*/ 	.word	0x00000640


	//   ....[5]....
        /*0234*/ 	.word	0x00000890


	//   ....[6]....
        /*0238*/ 	.word	0x00000b10


	//   ....[7]....
        /*023c*/ 	.word	0x00000e30


	//   ....[8]....
        /*0240*/ 	.word	0x000012d0


	//   ....[9]....
        /*0244*/ 	.word	0x00004a50


	//   ....[10]....
        /*0248*/ 	.word	0x00004b10


	//   ....[11]....
        /*024c*/ 	.word	0x00005290


	//   ....[12]....
        /*0250*/ 	.word	0x000052f0


	//   ....[13]....
        /*0254*/ 	.word	0x00009760


	//   ....[14]....
        /*0258*/ 	.word	0x00009770


	//   ....[15]....
        /*025c*/ 	.word	0x000097b0


	//   ....[16]....
        /*0260*/ 	.word	0x000097c0


	//   ....[17]....
        /*0264*/ 	.word	0x0000b1e0


	//   ....[18]....
        /*0268*/ 	.word	0x0000b210


	//   ....[19]....
        /*026c*/ 	.word	0x0000b2c0


	//   ....[20]....
        /*0270*/ 	.word	0x0000b2d0


	//   ....[21]....
        /*0274*/ 	.word	0x0000c3b0


	//   ....[22]....
        /*0278*/ 	.word	0x0000c6a0


	//   ....[23]....
        /*027c*/ 	.word	0x0000f5c0


	//   ....[24]....
        /*0280*/ 	.word	0x0000faa0


	//   ....[25]....
        /*0284*/ 	.word	0x0000ff40


	//----- nvinfo : EIATTR_REG_RECONFIG
	.align		4
.L_969:
        /*0288*/ 	.byte	0x01, 0x54
	.zero		2


	//----- nvinfo : EIATTR_SYSCALL_OFFSETS
	.align		4
        /*028c*/ 	.byte	0x04, 0x46
        /*028e*/ 	.short	(.L_971 - .L_970)


	//   ....[0]....
.L_970:
        /*0290*/ 	.word	0x00001640


	//   ....[1]....
        /*0294*/ 	.word	0x0000cbf0


	//   ....[2]....
        /*0298*/ 	.word	0x0000cd30


	//   ....[3]....
        /*029c*/ 	.word	0x0000ce30


	//----- nvinfo : EIATTR_MBARRIER_INSTR_OFFSETS
	.align		4
.L_971:
        /*02a0*/ 	.byte	0x04, 0x39
        /*02a2*/ 	.short	(.L_973 - .L_972)


	//   ....[0]....
.L_972:
        /*02a4*/ 	.word	0x000002b0
        /*02a8*/ 	.word	0x000000ff
        /*02ac*/ 	.word	0x00034800
        /*02b0*/ 	.short	0x0100
        /*02b2*/ 	.byte	0x08
	.zero		1


	//   ....[1]....
        /*02b4*/ 	.word	0x000002c0
        /*02b8*/ 	.word	0x000000ff
        /*02bc*/ 	.word	0x00034820
        /*02c0*/ 	.short	0x0100
        /*02c2*/ 	.byte	0x08
	.zero		1


	//   ....[2]....
        /*02c4*/ 	.word	0x000003b0
        /*02c8*/ 	.word	0x000000ff
        /*02cc*/ 	.word	0x00034830
        /*02d0*/ 	.short	0x0100
        /*02d2*/ 	.byte	0x08
	.zero		1


	//   ....[3]....
        /*02d4*/ 	.word	0x000003c0
        /*02d8*/ 	.word	0x000000ff
        /*02dc*/ 	.word	0x00034840
        /*02e0*/ 	.short	0x0100
        /*02e2*/ 	.byte	0x08
	.zero		1


	//   ....[4]....
        /*02e4*/ 	.word	0x000003d0
        /*02e8*/ 	.word	0x000000ff
        /*02ec*/ 	.word	0x00034838
        /*02f0*/ 	.short	0x0100
        /*02f2*/ 	.byte	0x08
	.zero		1


	//   ....[5]....
        /*02f4*/ 	.word	0x000003e0
        /*02f8*/ 	.word	0x000000ff
        /*02fc*/ 	.word	0x00034848
        /*0300*/ 	.short	0x0100
        /*0302*/ 	.byte	0x08
	.zero		1


	//   ....[6]....
        /*0304*/ 	.word	0x000005f0
        /*0308*/ 	.word	0x000000ff
        /*030c*/ 	.word	0x00034850
        /*0310*/ 	.short	0x0100
        /*0312*/ 	.byte	0x08
	.zero		1


	//   ....[7]....
        /*0314*/ 	.word	0x00000600
        /*0318*/ 	.word	0x000000ff
        /*031c*/ 	.word	0x00034860
        /*0320*/ 	.short	0x0100
        /*0322*/ 	.byte	0x08
	.zero		1


	//   ....[8]....
        /*0324*/ 	.word	0x00000610
        /*0328*/ 	.word	0x000000ff
        /*032c*/ 	.word	0x00034858
        /*0330*/ 	.short	0x0100
        /*0332*/ 	.byte	0x08
	.zero		1


	//   ....[9]....
        /*0334*/ 	.word	0x00000620
        /*0338*/ 	.word	0x000000ff
        /*033c*/ 	.word	0x00034868
        /*0340*/ 	.short	0x0100
        /*0342*/ 	.byte	0x08
	.zero		1


	//   ....[10]....
        /*0344*/ 	.word	0x00000840
        /*0348*/ 	.word	0x000000ff
        /*034c*/ 	.word	0x00034870
        /*0350*/ 	.short	0x0100
        /*0352*/ 	.byte	0x08
	.zero		1


	//   ....[11]....
        /*0354*/ 	.word	0x00000850
        /*0358*/ 	.word	0x000000ff
        /*035c*/ 	.word	0x00034880
        /*0360*/ 	.short	0x0100
        /*0362*/ 	.byte	0x08
	.zero		1


	//   ....[12]....
        /*0364*/ 	.word	0x00000860
        /*0368*/ 	.word	0x000000ff
        /*036c*/ 	.word	0x00034878
        /*0370*/ 	.short	0x0100
        /*0372*/ 	.byte	0x08
	.zero		1


	//   ....[13]....
        /*0374*/ 	.word	0x00000870
        /*0378*/ 	.word	0x000000ff
        /*037c*/ 	.word	0x00034888
        /*0380*/ 	.short	0x0100
        /*0382*/ 	.byte	0x08
	.zero		1


	//   ....[14]....
        /*0384*/ 	.word	0x00000ac0
        /*0388*/ 	.word	0x000000ff
        /*038c*/ 	.word	0x00034890
        /*0390*/ 	.short	0x0100
        /*0392*/ 	.byte	0x08
	.zero		1


	//   ....[15]....
        /*0394*/ 	.word	0x00000ad0
        /*0398*/ 	.word	0x000000ff
        /*039c*/ 	.word	0x000348a0
        /*03a0*/ 	.short	0x0100
        /*03a2*/ 	.byte	0x08
	.zero		1


	//   ....[16]....
        /*03a4*/ 	.word	0x00000ae0
        /*03a8*/ 	.word	0x000000ff
        /*03ac*/ 	.word	0x00034898
        /*03b0*/ 	.short	0x0100
        /*03b2*/ 	.byte	0x08
	.zero		1


	//   ....[17]....
        /*03b4*/ 	.word	0x00000af0
        /*03b8*/ 	.word	0x000000ff
        /*03bc*/ 	.word	0x000348a8
        /*03c0*/ 	.short	0x0100
        /*03c2*/ 	.byte	0x08
	.zero		1


	//   ....[18]....
        /*03c4*/ 	.word	0x00000d80
        /*03c8*/ 	.word	0x000000ff
        /*03cc*/ 	.word	0x000348b0
        /*03d0*/ 	.short	0x0100
        /*03d2*/ 	.byte	0x08
	.zero		1


	//   ....[19]....
        /*03d4*/ 	.word	0x00000d90
        /*03d8*/ 	.word	0x000000ff
        /*03dc*/ 	.word	0x000348c0
        /*03e0*/ 	.short	0x0100
        /*03e2*/ 	.byte	0x08
	.zero		1


	//   ....[20]....
        /*03e4*/ 	.word	0x00000da0
        /*03e8*/ 	.word	0x000000ff
        /*03ec*/ 	.word	0x000348b8
        /*03f0*/ 	.short	0x0100
        /*03f2*/ 	.byte	0x08
	.zero		1


	//   ....[21]....
        /*03f4*/ 	.word	0x00000db0
        /*03f8*/ 	.word	0x000000ff
        /*03fc*/ 	.word	0x000348c8
        /*0400*/ 	.short	0x0100
        /*0402*/ 	.byte	0x08
	.zero		1


	//   ....[22]....
        /*0404*/ 	.word	0x00001680
        /*0408*/ 	.word	0x000000ff
        /*040c*/ 	.word	0x00034800
        /*0410*/ 	.short	0x010a
        /*0412*/ 	.byte	0x27
	.zero		1


	//   ....[23]....
        /*0414*/ 	.word	0x00001700
        /*0418*/ 	.word	0x0000000c
        /*041c*/ 	.word	0x00034830
        /*0420*/ 	.short	0x010a
        /*0422*/ 	.byte	0x3f
	.zero		1


	//   ....[24]....
        /*0424*/ 	.word	0x00001740
        /*0428*/ 	.word	0x0000000c
        /*042c*/ 	.word	0x00034830
        /*0430*/ 	.short	0x010a
        /*0432*/ 	.byte	0x3f
	.zero		1


	//   ....[25]....
        /*0434*/ 	.word	0x00005a40
        /*0438*/ 	.word	0x0000000f
        /*043c*/ 	.word	0x00000000
        /*0440*/ 	.short	0x0101
        /*0442*/ 	.byte	0x3f
	.zero		1


	//   ....[26]....
        /*0444*/ 	.word	0x000065b0
        /*0448*/ 	.word	0x000000ff
        /*044c*/ 	.word	0x00034830
        /*0450*/ 	.short	0x010a
        /*0452*/ 	.byte	0x06
	.zero		1


	//   ....[27]....
        /*0454*/ 	.word	0x000065f0
        /*0458*/ 	.word	0x000000ff
        /*045c*/ 	.word	0x00034830
        /*0460*/ 	.short	0x010a
        /*0462*/ 	.byte	0x06
	.zero		1


	//   ....[28]....
        /*0464*/ 	.word	0x00008d30
        /*0468*/ 	.word	0x000000ff
        /*046c*/ 	.word	0x00034850
        /*0470*/ 	.short	0x010a
        /*0472*/ 	.byte	0x06
	.zero		1


	//   ....[29]....
        /*0474*/ 	.word	0x00008d70
        /*0478*/ 	.word	0x000000ff
        /*047c*/ 	.word	0x00034850
        /*0480*/ 	.short	0x010a
        /*0482*/ 	.byte	0x06
	.zero		1


	//   ....[30]....
        /*0484*/ 	.word	0x0000a7b0
        /*0488*/ 	.word	0x0000000c
        /*048c*/ 	.word	0x00000000
        /*0490*/ 	.short	0x0101
        /*0492*/ 	.byte	0x3f
	.zero		1


	//   ....[31]....
        /*0494*/ 	.word	0x0000ab10
        /*0498*/ 	.word	0x00000084
        /*049c*/ 	.word	0x00000000
        /*04a0*/ 	.short	0x0101
        /*04a2*/ 	.byte	0x3f
	.zero		1


	//   ....[32]....
        /*04a4*/ 	.word	0x0000b150
        /*04a8*/ 	.word	0x000000ff
        /*04ac*/ 	.word	0x00034850
        /*04b0*/ 	.short	0x010a
        /*04b2*/ 	.byte	0x05
	.zero		1


	//   ....[33]....
        /*04b4*/ 	.word	0x0000b190
        /*04b8*/ 	.word	0x000000ff
        /*04bc*/ 	.word	0x00034850
        /*04c0*/ 	.short	0x010a
        /*04c2*/ 	.byte	0x05
	.zero		1


	//   ....[34]....
        /*04c4*/ 	.word	0x0000ba30
        /*04c8*/ 	.word	0x00000004
        /*04cc*/ 	.word	0x00000000
        /*04d0*/ 	.short	0x0101
        /*04d2*/ 	.byte	0x3f
	.zero		1


	//   ....[35]....
        /*04d4*/ 	.word	0x0000c590
        /*04d8*/ 	.word	0x000000ff
        /*04dc*/ 	.word	0x00000000
        /*04e0*/ 	.short	0x0101
        /*04e2*/ 	.byte	0x07
	.zero		1


	//   ....[36]....
        /*04e4*/ 	.word	0x0000c5a0
        /*04e8*/ 	.word	0x000000ff
        /*04ec*/ 	.word	0x00000000
        /*04f0*/ 	.short	0x0101
        /*04f2*/ 	.byte	0x06
	.zero		1


	//   ....[37]....
        /*04f4*/ 	.word	0x0000d470
        /*04f8*/ 	.word	0x00000005
        /*04fc*/ 	.word	0x00034840
        /*0500*/ 	.short	0x010a
        /*0502*/ 	.byte	0x3f
	.zero		1


	//   ....[38]....
        /*0504*/ 	.word	0x0000d950
        /*0508*/ 	.word	0x0000000a
        /*050c*/ 	.word	0x00034820
        /*0510*/ 	.short	0x010a
        /*0512*/ 	.byte	0x3f
	.zero		1


	//   ....[39]....
        /*0514*/ 	.word	0x0000dc40
        /*0518*/ 	.word	0x00000002
        /*051c*/ 	.word	0x00034840
        /*0520*/ 	.short	0x010a
        /*0522*/ 	.byte	0x3f
	.zero		1


	//   ....[40]....
        /*0524*/ 	.word	0x0000def0
        /*0528*/ 	.word	0x00000002
        /*052c*/ 	.word	0x00034860
        /*0530*/ 	.short	0x010a
        /*0532*/ 	.byte	0x3f
	.zero		1


	//   ....[41]....
        /*0534*/ 	.word	0x0000e420
        /*0538*/ 	.word	0x00000002
        /*053c*/ 	.word	0x00034840
        /*0540*/ 	.short	0x010a
        /*0542*/ 	.byte	0x3f
	.zero		1


	//   ....[42]....
        /*0544*/ 	.word	0x0000e6d0
        /*0548*/ 	.word	0x00000002
        /*054c*/ 	.word	0x00034860
        /*0550*/ 	.short	0x010a
        /*0552*/ 	.byte	0x3f
	.zero		1


	//   ....[43]....
        /*0554*/ 	.word	0x0000eb70
        /*0558*/ 	.word	0x00000002
        /*055c*/ 	.word	0x00034840
        /*0560*/ 	.short	0x010a
        /*0562*/ 	.byte	0x3f
	.zero		1


	//   ....[44]....
        /*0564*/ 	.word	0x0000ee20
        /*0568*/ 	.word	0x00000002
        /*056c*/ 	.word	0x00034860
        /*0570*/ 	.short	0x010a
        /*0572*/ 	.byte	0x3f
	.zero		1


	//   ....[45]....
        /*0574*/ 	.word	0x0000f160
        /*0578*/ 	.word	0x00000002
        /*057c*/ 	.word	0x00034860
        /*0580*/ 	.short	0x010a
        /*0582*/ 	.byte	0x3f
	.zero		1


	//   ....[46]....
        /*0584*/ 	.word	0x0000f540
        /*0588*/ 	.word	0x00000000
        /*058c*/ 	.word	0x00034820
        /*0590*/ 	.short	0x010a
        /*0592*/ 	.byte	0x3f
	.zero		1


	//   ....[47]....
        /*0594*/ 	.word	0x0000f6e0
        /*0598*/ 	.word	0x00000006
        /*059c*/ 	.word	0x00000000
        /*05a0*/ 	.short	0x010a
        /*05a2*/ 	.byte	0x3f
	.zero		1


	//   ....[48]....
        /*05a4*/ 	.word	0x0000f750
        /*05a8*/ 	.word	0x00000003
        /*05ac*/ 	.word	0x00000000
        /*05b0*/ 	.short	0x010a
        /*05b2*/ 	.byte	0x3f
	.zero		1


	//   ....[49]....
        /*05b4*/ 	.word	0x0000f7b0
        /*05b8*/ 	.word	0x00000010
        /*05bc*/ 	.word	0x00000000
        /*05c0*/ 	.short	0x010a
        /*05c2*/ 	.byte	0x3f
	.zero		1


	//   ....[50]....
        /*05c4*/ 	.word	0x0000f7e0
        /*05c8*/ 	.word	0x00000003
        /*05cc*/ 	.word	0x00000000
        /*05d0*/ 	.short	0x010a
        /*05d2*/ 	.byte	0x3f
	.zero		1


	//   ....[51]....
        /*05d4*/ 	.word	0x0000f850
        /*05d8*/ 	.word	0x00000003
        /*05dc*/ 	.word	0x00034800
        /*05e0*/ 	.short	0x010a
        /*05e2*/ 	.byte	0x3f
	.zero		1


	//   ....[52]....
        /*05e4*/ 	.word	0x0000f8a0
        /*05e8*/ 	.word	0x0000000c
        /*05ec*/ 	.word	0x00034830
        /*05f0*/ 	.short	0x010a
        /*05f2*/ 	.byte	0x3f
	.zero		1


	//   ....[53]....
        /*05f4*/ 	.word	0x0000f900
        /*05f8*/ 	.word	0x0000000b
        /*05fc*/ 	.word	0x00034830
        /*0600*/ 	.short	0x010a
        /*0602*/ 	.byte	0x3f
	.zero		1


	//   ....[54]....
        /*0604*/ 	.word	0x0000f960
        /*0608*/ 	.word	0x0000000b
        /*060c*/ 	.word	0x00034850
        /*0610*/ 	.short	0x010a
        /*0612*/ 	.byte	0x3f
	.zero		1


	//   ....[55]....
        /*0614*/ 	.word	0x0000f9c0
        /*0618*/ 	.word	0x00000003
        /*061c*/ 	.word	0x00034850
        /*0620*/ 	.short	0x010a
        /*0622*/ 	.byte	0x3f
	.zero		1


	//   ....[56]....
        /*0624*/ 	.word	0x0000fb60
        /*0628*/ 	.word	0x00000005
        /*062c*/ 	.word	0x00034840
        /*0630*/ 	.short	0x010a
        /*0632*/ 	.byte	0x3f
	.zero		1


	//   ....[57]....
        /*0634*/ 	.word	0x0000fbe0
        /*0638*/ 	.word	0x00000007
        /*063c*/ 	.word	0x00034820
        /*0640*/ 	.short	0x010a
        /*0642*/ 	.byte	0x3f
	.zero		1


	//   ....[58]....
        /*0644*/ 	.word	0x0000fc30
        /*0648*/ 	.word	0x00000002
        /*064c*/ 	.word	0x00034840
        /*0650*/ 	.short	0x010a
        /*0652*/ 	.byte	0x3f
	.zero		1


	//   ....[59]....
        /*0654*/ 	.word	0x0000fc80
        /*0658*/ 	.word	0x00000002
        /*065c*/ 	.word	0x00034860
        /*0660*/ 	.short	0x010a
        /*0662*/ 	.byte	0x3f
	.zero		1


	//   ....[60]....
        /*0664*/ 	.word	0x0000fcd0
        /*0668*/ 	.word	0x00000002
        /*066c*/ 	.word	0x00034840
        /*0670*/ 	.short	0x010a
        /*0672*/ 	.byte	0x3f
	.zero		1


	//   ....[61]....
        /*0674*/ 	.word	0x0000fd20
        /*0678*/ 	.word	0x00000002
        /*067c*/ 	.word	0x00034860
        /*0680*/ 	.short	0x010a
        /*0682*/ 	.byte	0x3f
	.zero		1


	//   ....[62]....
        /*0684*/ 	.word	0x0000fd70
        /*0688*/ 	.word	0x00000002
        /*068c*/ 	.word	0x00034840
        /*0690*/ 	.short	0x010a
        /*0692*/ 	.byte	0x3f
	.zero		1


	//   ....[63]....
        /*0694*/ 	.word	0x0000fdc0
        /*0698*/ 	.word	0x00000002
        /*069c*/ 	.word	0x00034860
        /*06a0*/ 	.short	0x010a
        /*06a2*/ 	.byte	0x3f
	.zero		1


	//   ....[64]....
        /*06a4*/ 	.word	0x0000fe10
        /*06a8*/ 	.word	0x00000002
        /*06ac*/ 	.word	0x00034860
        /*06b0*/ 	.short	0x010a
        /*06b2*/ 	.byte	0x3f
	.zero		1


	//   ....[65]....
        /*06b4*/ 	.word	0x0000fe60
        /*06b8*/ 	.word	0x00000000
        /*06bc*/ 	.word	0x00034820
        /*06c0*/ 	.short	0x010a
        /*06c2*/ 	.byte	0x3f
	.zero		1


	//   ....[66]....
        /*06c4*/ 	.word	0x00010000
        /*06c8*/ 	.word	0x00000006
        /*06cc*/ 	.word	0x00000000
        /*06d0*/ 	.short	0x010a
        /*06d2*/ 	.byte	0x3f
	.zero		1


	//   ....[67]....
        /*06d4*/ 	.word	0x00010050
        /*06d8*/ 	.word	0x00000003
        /*06dc*/ 	.word	0x00000000
        /*06e0*/ 	.short	0x010a
        /*06e2*/ 	.byte	0x3f
	.zero		1


	//   ....[68]....
        /*06e4*/ 	.word	0x000100a0
        /*06e8*/ 	.word	0x00000010
        /*06ec*/ 	.word	0x00000000
        /*06f0*/ 	.short	0x010a
        /*06f2*/ 	.byte	0x3f
	.zero		1


	//----- nvinfo : EIATTR_NUM_MBARRIERS
	.align		4
.L_973:
        /*06f4*/ 	.byte	0x03, 0x38
        /*06f6*/ 	.short	0x0016


	//----- nvinfo : EIATTR_EXIT_INSTR_OFFSETS
	.align		4
        /*06f8*/ 	.byte	0x04, 0x1c
        /*06fa*/ 	.short	(.L_975 - .L_974)


	//   ....[0]....
.L_974:
        /*06fc*/ 	.word	0x00000f90


	//   ....[1]....
        /*0700*/ 	.word	0x0000c660


	//   ....[2]....
        /*0704*/ 	.word	0x0000c6c0


	//   ....[3]....
        /*0708*/ 	.word	0x0000f830


	//----- nvinfo : EIATTR_MAX_THREADS
	.align		4
.L_975:
        /*070c*/ 	.byte	0x04, 0x05
        /*070e*/ 	.short	(.L_977 - .L_976)
.L_976:
        /*0710*/ 	.word	0x00000180
        /*0714*/ 	.word	0x00000001
        /*0718*/ 	.word	0x00000001


	//----- nvinfo : EIATTR_CRS_STACK_SIZE
	.align		4
.L_977:
        /*071c*/ 	.byte	0x04, 0x1e
        /*071e*/ 	.short	(.L_979 - .L_978)
.L_978:
        /*0720*/ 	.word	0x00000000


	//----- nvinfo : EIATTR_CBANK_PARAM_SIZE
	.align		4
.L_979:
        /*0724*/ 	.byte	0x03, 0x19
        /*0726*/ 	.short	0x0bf0


	//----- nvinfo : EIATTR_PARAM_CBANK
	.align		4
        /*0728*/ 	.byte	0x04, 0x0a
        /*072a*/ 	.short	(.L_981 - .L_980)
	.align		4
.L_980:
        /*072c*/ 	.word	index@(.nv.constant0._ZN7cutlass13device_kernelIN5flash11enable_sm90INS1_16FlashAttnFwdSm90INS1_25CollectiveMainloopFwdSm90ILi2EN4cute5tupleIJNS5_1CILi2EEENS7_ILi1EEES9_EEENS6_IJNS7_ILi128EEENS7_ILi176EEESB_EEELi128ENS_10bfloat16_tEfNS_4arch4Sm90ELb0ELb0ELb0ELb0ELb0ELb0ELb0ELb1ELb1ELb0ELb0ELb0EEENS1_21CollectiveEpilogueFwdINS6_IJSB_SB_SC_EEESA_SE_SG_Li256ELb0ELb0ELb0ELb0EEENS1_29StaticPersistentTileSchedulerILb0EEEEEEEEEvNT_6ParamsE)
        /*0730*/ 	.short	0x0210
        /*0732*/ 	.short	0x0bf0


	//----- nvinfo : EIATTR_SW_WAR
	.align		4
.L_981:
        /*0734*/ 	.byte	0x04, 0x36
        /*0736*/ 	.short	(.L_983 - .L_982)
.L_982:
        /*0738*/ 	.word	0x00000008
.L_983:


//--------------------- .nv.info._ZN7cutlass13device_kernelIN5flash11enable_sm90INS1_16FlashAttnFwdSm90INS1_25CollectiveMainloopFwdSm90ILi2EN4cute5tupleIJNS5_1CILi1EEES8_S8_EEENS6_IJNS7_ILi128EEENS7_ILi176EEESA_EEELi128ENS_10bfloat16_tEfNS_4arch4Sm90ELb0ELb0ELb0ELb1ELb0ELb0ELb0ELb1ELb1ELb0ELb0ELb0EEENS1_21CollectiveEpilogueFwdINS6_IJSA_SA_SB_EEES9_SD_SF_Li256ELb1ELb0ELb0ELb0EEENS1_36VarlenDynamicPersistentTileSchedulerILi128ELi176ELi256ELi32ELb0ELb0ELb1ELb0ELb1ELb1EEEEEEEEEvNT_6ParamsE --------------------------
	.section	.nv.info._ZN7cutlass13device_kernelIN5flash11enable_sm90INS1_16FlashAttnFwdSm90INS1_25CollectiveMainloopFwdSm90ILi2EN4cute5tupleIJNS5_1CILi1EEES8_S8_EEENS6_IJNS7_ILi128EEENS7_ILi176EEESA_EEELi128ENS_10bfloat16_tEfNS_4arch4Sm90ELb0ELb0ELb0ELb1ELb0ELb0ELb0ELb1ELb1ELb0ELb0ELb0EEENS1_21CollectiveEpilogueFwdINS6_IJSA_SA_SB_EEES9_SD_SF_Li256ELb1ELb0ELb0ELb0EEENS1_36VarlenDynamicPersistentTileSchedulerILi128ELi176ELi256ELi32ELb0ELb0ELb1ELb0ELb1ELb1EEEEEEEEEvNT_6ParamsE,"",@"SHT_CUDA_INFO"
	.sectionflags	@""
	.align	4


	//----- nvinfo : EIATTR_CUDA_API_VERSION
	.align		4
        /*0000*/ 	.byte	0x04, 0x37
        /*0002*/ 	.short	(.L_985 - .L_984)
.L_984:
        /*0004*/ 	.word	0x00000082


	//----- nvinfo : EIATTR_KPARAM_INFO
	.align		4
.L_985:
        /*0008*/ 	.byte	0x04, 0x17
        /*000a*/ 	.short	(.L_987 - .L_986)
.L_986:
        /*000c*/ 	.word	0x00000000
        /*0010*/ 	.short	0x0000
        /*0012*/ 	.short	0x0070
        /*0014*/ 	.byte	0x00, 0xf0, 0x01, 0x28


	//----- nvinfo : EIATTR_SPARSE_MMA_MASK
	.align		4
.L_987:
        /*0018*/ 	.byte	0x03, 0x50
        /*001a*/ 	.short	0x0000


	//----- nvinfo : EIATTR_MAXREG_COUNT
	.align		4
        /*001c*/ 	.byte	0x03, 0x1b
        /*001e*/ 	.short	0x00a8


	//----- nvinfo : EIATTR_NUM_BARRIERS
	.align		4
        /*0020*/ 	.byte	0x02, 0x4c
        /*0022*/ 	.byte	0x10
	.zero		1


	//----- nvinfo : EIATTR_EXTERNS
	.align		4
        /*0024*/ 	.byte	0x04, 0x0f
        /*0026*/ 	.short	(.L_989 - .L_988)


	//   ....[0]....
	.align		4
.L_988:
        /*0028*/ 	.word	index@(__assertfail)


	//----- nvinfo : EIATTR_ANNOTATIONS
	.align		4
.L_989:
        /*002c*/ 	.byte	0x04, 0x55
        /*002e*/ 	.short	(.L_991 - .L_990)


	//   ....[0]....
.L_990:
        /* <DEDUP_REMOVED lines=39> */


	//----- nvinfo : EIATTR_MERCURY_ISA_VERSION
	.align		4
.L_991:
        /*0290*/ 	.byte	0x03, 0x5f
        /*0292*/ 	.short	0x0101


	//----- nvinfo : EIATTR_UNUSED_LOAD_BYTE_OFFSET
	.align		4
        /*0294*/ 	.byte	0x04, 0x44
        /*0296*/ 	.short	(.L_993 - .L_992)


	//   ....[0]....
.L_992:
        /*0298*/ 	.word	0x00000a60
        /*029c*/ 	.word	0x0000fff0


	//   ....[1]....
        /*02a0*/ 	.word	0x0000bd90
        /*02a4*/ 	.word	0x0000fff0


	//----- nvinfo : EIATTR_INT_WARP_WIDE_INSTR_OFFSETS
	.align		4
.L_993:
        /*02a8*/ 	.byte	0x04, 0x31
        /*02aa*/ 	.short	(.L_995 - .L_994)


	//   ....[0]....
.L_994:
        /*02ac*/ 	.word	0x00000150


	//   ....[1]....
        /*02b0*/ 	.word	0x000001f0


	//   ....[2]....
        /*02b4*/ 	.word	0x00000260


	//   ....[3]....
        /*02b8*/ 	.word	0x0000e9f0


	//   ....[4]....
        /*02bc*/ 	.word	0x0000ea80


	//   ....[5]....
        /*02c0*/ 	.word	0x0000ef00


	//   ....[6]....
        /*02c4*/ 	.word	0x0000ef30


	//   ....[7]....
        /*02c8*/ 	.word	0x0000f140


	//   ....[8]....
        /*02cc*/ 	.word	0x000112b0


	//   ....[9]....
        /*02d0*/ 	.word	0x00011340


	//----- nvinfo : EIATTR_COOP_GROUP_MASK_REGIDS
	.align		4
.L_995:
        /*02d4*/ 	.byte	0x04, 0x29
        /*02d6*/ 	.short	(.L_997 - .L_996)


	//   ....[0]....
.L_996:
        /*02d8*/ 	.word	0xffffffff


	//   ....[1]....
        /*02dc*/ 	.word	0xffffffff


	//   ....[2]....
        /*02e0*/ 	.word	0xffffffff


	//   ....[3]....
        /*02e4*/ 	.word	0xffffffff


	//   ....[4]....
        /*02e8*/ 	.word	0xffffffff


	//   ....[5]....
        /*02ec*/ 	.word	0xffffffff


	//   ....[6]....
        /*02f0*/ 	.word	0xffffffff


	//   ....[7]....
        /*02f4*/ 	.word	0xffffffff


	//   ....[8]....
        /*02f8*/ 	.word	0xffffffff


	//   ....[9]....
        /*02fc*/ 	.word	0xffffffff


	//   ....[10]....
        /*0300*/ 	.word	0xffffffff


	//   ....[11]....
        /*0304*/ 	.word	0xffffffff


	//   ....[12]....
        /*0308*/ 	.word	0xffffffff


	//   ....[13]....
        /*030c*/ 	.word	0xffffffff


	//   ....[14]....
        /*0310*/ 	.word	0xffffffff


	//   ....[15]....
        /*0314*/ 	.word	0xffffffff


	//   ....[16]....
        /*0318*/ 	.word	0xffffffff


	//   ....[17]....
        /*031c*/ 	.word	0xffffffff


	//   ....[18]....
        /*0320*/ 	.word	0xffffffff


	//   ....[19]....
        /*0324*/ 	.word	0xffffffff


	//   ....[20]....
        /*0328*/ 	.word	0xffffffff


	//   ....[21]....
        /*032c*/ 	.word	0xffffffff


	//   ....[22]....
        /*0330*/ 	.word	0xffffffff


	//   ....[23]....
        /*0334*/ 	.word	0xffffffff


	//   ....[24]....
        /*0338*/ 	.word	0xffffffff


	//   ....[25]....
        /*033c*/ 	.word	0xffffffff


	//   ....[26]....
        /*0340*/ 	.word	0xffffffff


	//   ....[27]....
        /*0344*/ 	.word	0xffffffff


	//   ....[28]....
        /*0348*/ 	.word	0xffffffff


	//   ....[29]....
        /*034c*/ 	.word	0xffffffff


	//   ....[30]....
        /*0350*/ 	.word	0xffffffff


	//   ....[31]....
        /*0354*/ 	.word	0xffffffff


	//   ....[32]....
        /*0358*/ 	.word	0xffffffff


	//   ....[33]....
        /*035c*/ 	.word	0xffffffff


	//   ....[34]....
        /*0360*/ 	.word	0xffffffff


	//   ....[35]....
        /*0364*/ 	.word	0xffffffff


	//   ....[36]....
        /*0368*/ 	.word	0xffffffff


	//   ....[37]....
        /*036c*/ 	.word	0xffffffff


	//   ....[38]....
        /*0370*/ 	.word	0xffffffff


	//   ....[39]....
        /*0374*/ 	.word	0xffffffff


	//   ....[40]....
        /*0378*/ 	.word	0xffffffff


	//   ....[41]....
        /*037c*/ 	.word	0xffffffff


	//   ....[42]....
        /*0380*/ 	.word	0xffffffff


	//   ....[43]....
        /*0384*/ 	.word	0xffffffff


	//   ....[44]....
        /*0388*/ 	.word	0xffffffff


	//   ....[45]....
        /*038c*/ 	.word	0xffffffff


	//   ....[46]....
        /*0390*/ 	.word	0xffffffff


	//   ....[47]....
        /*0394*/ 	.word	0xffffffff


	//   ....[48]....
        /*0398*/ 	.word	0xffffffff


	//   ....[49]....
        /*039c*/ 	.word	0xffffffff


	//   ....[50]....
        /*03a0*/ 	.word	0xffffffff


	//   ....[51]....
        /*03a4*/ 	.word	0xffffffff


	//   ....[52]....
        /*03a8*/ 	.word	0xffffffff


	//   ....[53]....
        /*03ac*/ 	.word	0xffffffff


	//   ....[54]....
        /*03b0*/ 	.word	0x0500000f


	//   ....[55]....
        /*03b4*/ 	.word	0x0500000f


	//   ....[56]....
        /*03b8*/ 	.word	0x0500000f


	//   ....[57]....
        /*03bc*/ 	.word	0x0500000f


	//   ....[58]....
        /*03c0*/ 	.word	0x0500000f


	//   ....[59]....
        /*03c4*/ 	.word	0x0500000f


	//   ....[60]....
        /*03c8*/ 	.word	0x0500000f


	//   ....[61]....
        /*03cc*/ 	.word	0x0500000f


	//   ....[62]....
        /*03d0*/ 	.word	0x0500000f


	//   ....[63]....
        /*03d4*/ 	.word	0x0500000f


	//   ....[64]....
        /*03d8*/ 	.word	0x0500000f


	//   ....[65]....
        /*03dc*/ 	.word	0x0500000f


	//   ....[66]....
        /*03e0*/ 	.word	0x0500000f


	//   ....[67]....
        /*03e4*/ 	.word	0x0500000f


	//   ....[68]....
        /*03e8*/ 	.word	0x0500000f


	//   ....[69]....
        /*03ec*/ 	.word	0x0500000f


	//   ....[70]....
        /*03f0*/ 	.word	0x0500000f


	//   ....[71]....
        /*03f4*/ 	.word	0x0500000f


	//   ....[72]....
        /*03f8*/ 	.word	0x0500000f


	//----- nvinfo : EIATTR_COOP_GROUP_INSTR_OFFSETS
	.align		4
.L_997:
        /*03fc*/ 	.byte	0x04, 0x28
        /*03fe*/ 	.short	(.L_999 - .L_998)


	//   ....[0]....
.L_998:
        /*0400*/ 	.word	0x00000060


	//   ....[1]....
        /*0404*/ 	.word	0x00000160


	//   ....[2]....
        /*0408*/ 	.word	0x00000210


	//   ....[3]....
        /*040c*/ 	.word	0x000003d0


	//   ....[4]....
        /*0410*/ 	.word	0x00000530


	//   ....[5]....
        /*0414*/ 	.word	0x00000650


	//   ....[6]....
        /*0418*/ 	.word	0x000007b0


	//   ....[7]....
        /*041c*/ 	.word	0x000012a0


	//   ....[8]....
        /*0420*/ 	.word	0x000048e0


	//   ....[9]....
        /*0424*/ 	.word	0x00004970


	//   ....[10]....
        /*0428*/ 	.word	0x00004f10


	//   ....[11]....
        /*042c*/ 	.word	0x00004fd0


	//   ....[12]....
        /*0430*/ 	.word	0x00009270


	//   ....[13]....
        /*0434*/ 	.word	0x000092a0


	//   ....[14]....
        /*0438*/ 	.word	0x00009d30


	//   ....[15]....
        /*043c*/ 	.word	0x00009de0


	//   ....[16]....
        /*0440*/ 	.word	0x0000b240


	//   ....[17]....
        /*0444*/ 	.word	0x0000b2a0


	//   ....[18]....
        /*0448*/ 	.word	0x0000b790


	//   ....[19]....
        /*044c*/ 	.word	0x0000b7a0


	//   ....[20]....
        /*0450*/ 	.word	0x0000db60


	//   ....[21]....
        /*0454*/ 	.word	0x0000dcf0


	//   ....[22]....
        /*0458*/ 	.word	0x0000dd20


	//   ....[23]....
        /*045c*/ 	.word	0x0000dd60


	//   ....[24]....
        /*0460*/ 	.word	0x0000ddc0


	//   ....[25]....
        /*0464*/ 	.word	0x0000de20


	//   ....[26]....
        /*0468*/ 	.word	0x0000de60


	//   ....[27]....
        /*046c*/ 	.word	0x0000e010


	//   ....[28]....
        /*0470*/ 	.word	0x0000e070


	//   ....[29]....
        /*0474*/ 	.word	0x0000e0b0


	//   ....[30]....
        /*0478*/ 	.word	0x0000e0f0


	//   ....[31]....
        /*047c*/ 	.word	0x0000e120


	//   ....[32]....
        /*0480*/ 	.word	0x0000e150


	//   ....[33]....
        /*0484*/ 	.word	0x0000e1e0


	//   ....[34]....
        /*0488*/ 	.word	0x0000e210


	//   ....[35]....
        /*048c*/ 	.word	0x0000e2a0


	//   ....[36]....
        /*0490*/ 	.word	0x00011760


	//   ....[37]....
        /*0494*/ 	.word	0x00011770


	//   ....[38]....
        /*0498*/ 	.word	0x00011880


	//   ....[39]....
        /*049c*/ 	.word	0x000118e0


	//   ....[40]....
        /*04a0*/ 	.word	0x00011920


	//   ....[41]....
        /*04a4*/ 	.word	0x00011960


	//   ....[42]....
        /*04a8*/ 	.word	0x00011990


	//   ....[43]....
        /*04ac*/ 	.word	0x000119c0


	//   ....[44]....
        /*04b0*/ 	.word	0x00011b50


	//   ....[45]....
        /*04b4*/ 	.word	0x00011bb0


	//   ....[46]....
        /*04b8*/ 	.word	0x00011bf0


	//   ....[47]....
        /*04bc*/ 	.word	0x00011c30


	//   ....[48]....
        /*04c0*/ 	.word	0x00011c60


	//   ....[49]....
        /*04c4*/ 	.word	0x00011c90


	//   ....[50]....
        /*04c8*/ 	.word	0x00011d50


	//   ....[51]....
        /*04cc*/ 	.word	0x00011d70


	//   ....[52]....
        /*04d0*/ 	.word	0x00011de0


	//   ....[53]....
        /*04d4*/ 	.word	0x00012230


	//   ....[54]....
        /*04d8*/ 	.word	0x00012710


	//   ....[55]....
        /*04dc*/ 	.word	0x00012b30


	//   ....[56]....
        /*04e0*/ 	.word	0x00012bc0


	//   ....[57]....
        /*04e4*/ 	.word	0x00012c60


	//   ....[58]....
        /*04e8*/ 	.word	0x00012d10


	//   ....[59]....
        /*04ec*/ 	.word	0x00012d90


	//   ....[60]....
        /*04f0*/ 	.word	0x00012e10


	//   ....[61]....
        /*04f4*/ 	.word	0x00012e90


	//   ....[62]....
        /*04f8*/ 	.word	0x00012f10


	//   ....[63]....
        /*04fc*/ 	.word	0x00012fa0


	//   ....[64]....
        /*0500*/ 	.word	0x00013050


	//   ....[65]....
        /*0504*/ 	.word	0x000130d0


	//   ....[66]....
        /*0508*/ 	.word	0x00013150


	//   ....[67]....
        /*050c*/ 	.word	0x000131d0


	//   ....[68]....
        /*0510*/ 	.word	0x00013250


	//   ....[69]....
        /*0514*/ 	.word	0x000132c0


	//   ....[70]....
        /*0518*/ 	.word	0x00013360


	//   ....[71]....
        /*051c*/ 	.word	0x000133f0


	//   ....[72]....
        /*0520*/ 	.word	0x00013510


	//----- nvinfo : EIATTR_REG_RECONFIG
	.align		4
.L_999:
        /*0524*/ 	.byte	0x01, 0x54
	.zero		2


	//----- nvinfo : EIATTR_SYSCALL_OFFSETS
	.align		4
        /*0528*/ 	.byte	0x04, 0x46
        /*052a*/ 	.short	(.L_1001 - .L_1000)


	//   ....[0]....
.L_1000:
        /*052c*/ 	.word	0x00001490


	//   ....[1]....
        /*0530*/ 	.word	0x0000ec10


	//   ....[2]....
        /*0534*/ 	.word	0x0000ed50


	//   ....[3]....
        /*0538*/ 	.word	0x0000ee50


	//----- nvinfo : EIATTR_MBARRIER_INSTR_OFFSETS
	.align		4
.L_1001:
        /*053c*/ 	.byte	0x04, 0x39
        /*053e*/ 	.short	(.L_1003 - .L_1002)


	//   ....[0]....
.L_1002:
        /*0540*/ 	.word	0x00000280
        /*0544*/ 	.word	0x000000ff
        /*0548*/ 	.word	0x00034800
        /*054c*/ 	.short	0x0100
        /*054e*/ 	.byte	0x08
	.zero		1


	//   ....[1]....
        /*0550*/ 	.word	0x00000290
        /*0554*/ 	.word	0x000000ff
        /*0558*/ 	.word	0x00034820
        /*055c*/ 	.short	0x0100
        /*055e*/ 	.byte	0x08
	.zero		1


	//   ....[2]....
        /*0560*/ 	.word	0x00000380
        /*0564*/ 	.word	0x000000ff
        /*0568*/ 	.word	0x00034830
        /*056c*/ 	.short	0x0100
        /*056e*/ 	.byte	0x08
	.zero		1


	//   ....[3]....
        /*0570*/ 	.word	0x00000390
        /*0574*/ 	.word	0x000000ff
        /*0578*/ 	.word	0x00034840
        /*057c*/ 	.short	0x0100
        /*057e*/ 	.byte	0x08
	.zero		1


	//   ....[4]....
        /*0580*/ 	.word	0x000003a0
        /*0584*/ 	.word	0x000000ff
        /*0588*/ 	.word	0x00034838
        /*058c*/ 	.short	0x0100
        /*058e*/ 	.byte	0x08
	.zero		1


	//   ....[5]....
        /*0590*/ 	.word	0x000003b0
        /*0594*/ 	.word	0x000000ff
        /*0598*/ 	.word	0x00034848
        /*059c*/ 	.short	0x0100
        /*059e*/ 	.byte	0x08
	.zero		1


	//   ....[6]....
        /*05a0*/ 	.word	0x000004e0
        /*05a4*/ 	.word	0x000000ff
        /*05a8*/ 	.word	0x00034850
        /*05ac*/ 	.short	0x0100
        /*05ae*/ 	.byte	0x08
	.zero		1


	//   ....[7]....
        /*05b0*/ 	.word	0x000004f0
        /*05b4*/ 	.word	0x000000ff
        /*05b8*/ 	.word	0x00034860
        /*05bc*/ 	.short	0x0100
        /*05be*/ 	.byte	0x08
	.zero		1


	//   ....[8]....
        /*05c0*/ 	.word	0x00000500
        /*05c4*/ 	.word	0x000000ff
        /*05c8*/ 	.word	0x00034858
        /*05cc*/ 	.short	0x0100
        /*05ce*/ 	.byte	0x08
	.zero		1


	//   ....[9]....
        /*05d0*/ 	.word	0x00000510
        /*05d4*/ 	.word	0x000000ff
        /*05d8*/ 	.word	0x00034868
        /*05dc*/ 	.short	0x0100
        /*05de*/ 	.byte	0x08
	.zero		1


	//   ....[10]....
        /*05e0*/ 	.word	0x00000600
        /*05e4*/ 	.word	0x000000ff
        /*05e8*/ 	.word	0x00034870
        /*05ec*/ 	.short	0x0100
        /*05ee*/ 	.byte	0x06
	.zero		1


	//   ....[11]....
        /*05f0*/ 	.word	0x00000610
        /*05f4*/ 	.word	0x000000ff
        /*05f8*/ 	.word	0x00034880
        /*05fc*/ 	.short	0x0100
        /*05fe*/ 	.byte	0x06
	.zero		1


	//   ....[12]....
        /*0600*/ 	.word	0x00000620
        /*0604*/ 	.word	0x000000ff
        /*0608*/ 	.word	0x00034878
        /*060c*/ 	.short	0x0100
        /*060e*/ 	.byte	0x06
	.zero		1


	//   ....[13]....
        /*0610*/ 	.word	0x00000630
        /*0614*/ 	.word	0x000000ff
        /*0618*/ 	.word	0x00034888
        /*061c*/ 	.short	0x0100
        /*061e*/ 	.byte	0x06
	.zero		1


	//   ....[14]....
        /*0620*/ 	.word	0x00000760
        /*0624*/ 	.word	0x000000ff
        /*0628*/ 	.word	0x00034890
        /*062c*/ 	.short	0x0100
        /*062e*/ 	.byte	0x08
	.zero		1


	//   ....[15]....
        /*0630*/ 	.word	0x00000770
        /*0634*/ 	.word	0x000000ff
        /*0638*/ 	.word	0x000348a0
        /*063c*/ 	.short	0x0100
        /*063e*/ 	.byte	0x08
	.zero		1


	//   ....[16]....
        /*0640*/ 	.word	0x00000780
        /*0644*/ 	.word	0x000000ff
        /*0648*/ 	.word	0x00034898
        /*064c*/ 	.short	0x0100
        /*064e*/ 	.byte	0x08
	.zero		1


	//   ....[17]....
        /*0650*/ 	.word	0x00000790
        /*0654*/ 	.word	0x000000ff
        /*0658*/ 	.word	0x000348a8
        /*065c*/ 	.short	0x0100
        /*065e*/ 	.byte	0x08
	.zero		1


	//   ....[18]....
        /*0660*/ 	.word	0x000008c0
        /*0664*/ 	.word	0x000000ff
        /*0668*/ 	.word	0x000348b0
        /*066c*/ 	.short	0x0100
        /*066e*/ 	.byte	0x08
	.zero		1


	//   ....[19]....
        /*0670*/ 	.word	0x000008d0
        /*0674*/ 	.word	0x000000ff
        /*0678*/ 	.word	0x000348c0
        /*067c*/ 	.short	0x0100
        /*067e*/ 	.byte	0x08
	.zero		1


	//   ....[20]....
        /*0680*/ 	.word	0x000008e0
        /*0684*/ 	.word	0x000000ff
        /*0688*/ 	.word	0x000348b8
        /*068c*/ 	.short	0x0100
        /*068e*/ 	.byte	0x08
	.zero		1


	//   ....[21]....
        /*0690*/ 	.word	0x000008f0
        /*0694*/ 	.word	0x000000ff
        /*0698*/ 	.word	0x000348c8
        /*069c*/ 	.short	0x0100
        /*069e*/ 	.byte	0x08
	.zero		1


	//   ....[22]....
        /*06a0*/ 	.word	0x00001540
        /*06a4*/ 	.word	0x00000000
        /*06a8*/ 	.word	0x00034800
        /*06ac*/ 	.short	0x010a
        /*06ae*/ 	.byte	0x3f
	.zero		1


	//   ....[23]....
        /*06b0*/ 	.word	0x000015b0
        /*06b4*/ 	.word	0x0000000c
        /*06b8*/ 	.word	0x00034830
        /*06bc*/ 	.short	0x010a
        /*06be*/ 	.byte	0x3f
	.zero		1


	//   ....[24]....
        /*06c0*/ 	.word	0x00001620
        /*06c4*/ 	.word	0x0000000c
        /*06c8*/ 	.word	0x00034830
        /*06cc*/ 	.short	0x010a
        /*06ce*/ 	.byte	0x3f
	.zero		1


	//   ....[25]....
        /*06d0*/ 	.word	0x00005870
        /*06d4*/ 	.word	0x0000000d
        /*06d8*/ 	.word	0x00000000
        /*06dc*/ 	.short	0x0101
        /*06de*/ 	.byte	0x3f
	.zero		1


	//   ....[26]....
        /*06e0*/ 	.word	0x000066a0
        /*06e4*/ 	.word	0x00000000
        /*06e8*/ 	.word	0x00034830
        /*06ec*/ 	.short	0x010a
        /*06ee*/ 	.byte	0x3f
	.zero		1


	//   ....[27]....
        /*06f0*/ 	.word	0x000066e0
        /*06f4*/ 	.word	0x00000000
        /*06f8*/ 	.word	0x00034830
        /*06fc*/ 	.short	0x010a
        /*06fe*/ 	.byte	0x3f
	.zero		1


	//   ....[28]....
        /*0700*/ 	.word	0x00008dc0
        /*0704*/ 	.word	0x000000ff
        /*0708*/ 	.word	0x00034850
        /*070c*/ 	.short	0x010a
        /*070e*/ 	.byte	0x06
	.zero		1


	//   ....[29]....
        /*0710*/ 	.word	0x00008e00
        /*0714*/ 	.word	0x000000ff
        /*0718*/ 	.word	0x00034850
        /*071c*/ 	.short	0x010a
        /*071e*/ 	.byte	0x06
	.zero		1


	//   ....[30]....
        /*0720*/ 	.word	0x0000a420
        /*0724*/ 	.word	0x00000086
        /*0728*/ 	.word	0x00000000
        /*072c*/ 	.short	0x0101
        /*072e*/ 	.byte	0x3f
	.zero		1


	//   ....[31]....
        /*0730*/ 	.word	0x0000a5a0
        /*0734*/ 	.word	0x00000083
        /*0738*/ 	.word	0x00000000
        /*073c*/ 	.short	0x0101
        /*073e*/ 	.byte	0x3f
	.zero		1


	//   ....[32]....
        /*0740*/ 	.word	0x0000b1a0
        /*0744*/ 	.word	0x00000008
        /*0748*/ 	.word	0x00034850
        /*074c*/ 	.short	0x010a
        /*074e*/ 	.byte	0x3f
	.zero		1


	//   ....[33]....
        /*0750*/ 	.word	0x0000b1e0
        /*0754*/ 	.word	0x00000008
        /*0758*/ 	.word	0x00034850
        /*075c*/ 	.short	0x010a
        /*075e*/ 	.byte	0x3f
	.zero		1


	//   ....[34]....
        /*0760*/ 	.word	0x0000b9b0
        /*0764*/ 	.word	0x00000007
        /*0768*/ 	.word	0x00000000
        /*076c*/ 	.short	0x0101
        /*076e*/ 	.byte	0x3f
	.zero		1


	//   ....[35]....
        /*0770*/ 	.word	0x0000cb70
        /*0774*/ 	.word	0x00000016
        /*0778*/ 	.word	0x00000000
        /*077c*/ 	.short	0x0101
        /*077e*/ 	.byte	0x3f
	.zero		1


	//   ....[36]....
        /*0780*/ 	.word	0x0000f4a0
        /*0784*/ 	.word	0x00000008
        /*0788*/ 	.word	0x00034840
        /*078c*/ 	.short	0x010a
        /*078e*/ 	.byte	0x3f
	.zero		1


	//   ....[37]....
        /*0790*/ 	.word	0x0000f970
        /*0794*/ 	.word	0x00000009
        /*0798*/ 	.word	0x00034820
        /*079c*/ 	.short	0x010a
        /*079e*/ 	.byte	0x3f
	.zero		1


	//   ....[38]....
        /*07a0*/ 	.word	0x0000fcb0
        /*07a4*/ 	.word	0x00000002
        /*07a8*/ 	.word	0x00034840
        /*07ac*/ 	.short	0x010a
        /*07ae*/ 	.byte	0x3f
	.zero		1


	//   ....[39]....
        /*07b0*/ 	.word	0x0000ff70
        /*07b4*/ 	.word	0x00000003
        /*07b8*/ 	.word	0x00000060
        /*07bc*/ 	.short	0x010a
        /*07be*/ 	.byte	0x3f
	.zero		1


	//   ....[40]....
        /*07c0*/ 	.word	0x00010540
        /*07c4*/ 	.word	0x00000002
        /*07c8*/ 	.word	0x00034840
        /*07cc*/ 	.short	0x010a
        /*07ce*/ 	.byte	0x3f
	.zero		1


	//   ....[41]....
        /*07d0*/ 	.word	0x00010800
        /*07d4*/ 	.word	0x00000002
        /*07d8*/ 	.word	0x00000060
        /*07dc*/ 	.short	0x010a
        /*07de*/ 	.byte	0x3f
	.zero		1


	//   ....[42]....
        /*07e0*/ 	.word	0x00010cd0
        /*07e4*/ 	.word	0x00000002
        /*07e8*/ 	.word	0x00034840
        /*07ec*/ 	.short	0x010a
        /*07ee*/ 	.byte	0x3f
	.zero		1


	//   ....[43]....
        /*07f0*/ 	.word	0x00010f90
        /*07f4*/ 	.word	0x00000002
        /*07f8*/ 	.word	0x00000060
        /*07fc*/ 	.short	0x010a
        /*07fe*/ 	.byte	0x3f
	.zero		1


	//   ....[44]....
        /*0800*/ 	.word	0x00011400
        /*0804*/ 	.word	0x00000003
        /*0808*/ 	.word	0x00034860
        /*080c*/ 	.short	0x010a
        /*080e*/ 	.byte	0x3f
	.zero		1


	//   ....[45]....
        /*0810*/ 	.word	0x000121b0
        /*0814*/ 	.word	0x00000000
        /*0818*/ 	.word	0x00034820
        /*081c*/ 	.short	0x010a
        /*081e*/ 	.byte	0x3f
	.zero		1


	//   ....[46]....
        /*0820*/ 	.word	0x00012370
        /*0824*/ 	.word	0x00000006
        /*0828*/ 	.word	0x00000000
        /*082c*/ 	.short	0x010a
        /*082e*/ 	.byte	0x3f
	.zero		1


	//   ....[47]....
        /*0830*/ 	.word	0x000123e0
        /*0834*/ 	.word	0x00000007
        /*0838*/ 	.word	0x00000000
        /*083c*/ 	.short	0x010a
        /*083e*/ 	.byte	0x3f
	.zero		1


	//   ....[48]....
        /*0840*/ 	.word	0x00012450
        /*0844*/ 	.word	0x00000004
        /*0848*/ 	.word	0x00000000
        /*084c*/ 	.short	0x010a
        /*084e*/ 	.byte	0x3f
	.zero		1


	//   ....[49]....
        /*0850*/ 	.word	0x00012480
        /*0854*/ 	.word	0x00000003
        /*0858*/ 	.word	0x00000000
        /*085c*/ 	.short	0x010a
        /*085e*/ 	.byte	0x3f
	.zero		1


	//   ....[50]....
        /*0860*/ 	.word	0x000124e0
        /*0864*/ 	.word	0x00000000
        /*0868*/ 	.word	0x00034800
        /*086c*/ 	.short	0x010a
        /*086e*/ 	.byte	0x3f
	.zero		1


	//   ....[51]....
        /*0870*/ 	.word	0x00012530
        /*0874*/ 	.word	0x0000000c
        /*0878*/ 	.word	0x00034830
        /*087c*/ 	.short	0x010a
        /*087e*/ 	.byte	0x3f
	.zero		1


	//   ....[52]....
        /*0880*/ 	.word	0x00012580
        /*0884*/ 	.word	0x00000000
        /*0888*/ 	.word	0x00034830
        /*088c*/ 	.short	0x010a
        /*088e*/ 	.byte	0x3f
	.zero		1


	//   ....[53]....
        /*0890*/ 	.word	0x000125e0
        /*0894*/ 	.word	0x0000000b
        /*0898*/ 	.word	0x00034850
        /*089c*/ 	.short	0x010a
        /*089e*/ 	.byte	0x3f
	.zero		1


	//   ....[54]....
        /*08a0*/ 	.word	0x00012630
        /*08a4*/ 	.word	0x00000008
        /*08a8*/ 	.word	0x00034850
        /*08ac*/ 	.short	0x010a
        /*08ae*/ 	.byte	0x3f
	.zero		1


	//   ....[55]....
        /*08b0*/ 	.word	0x000127d0
        /*08b4*/ 	.word	0x00000008
        /*08b8*/ 	.word	0x00034840
        /*08bc*/ 	.short	0x010a
        /*08be*/ 	.byte	0x3f
	.zero		1


	//   ....[56]....
        /*08c0*/ 	.word	0x00012850
        /*08c4*/ 	.word	0x00000008
        /*08c8*/ 	.word	0x00034820
        /*08cc*/ 	.short	0x010a
        /*08ce*/ 	.byte	0x3f
	.zero		1


	//   ....[57]....
        /*08d0*/ 	.word	0x000128a0
        /*08d4*/ 	.word	0x00000002
        /*08d8*/ 	.word	0x00034840
        /*08dc*/ 	.short	0x010a
        /*08de*/ 	.byte	0x3f
	.zero		1


	//   ....[58]....
        /*08e0*/ 	.word	0x000128f0
        /*08e4*/ 	.word	0x00000003
        /*08e8*/ 	.word	0x00000060
        /*08ec*/ 	.short	0x010a
        /*08ee*/ 	.byte	0x3f
	.zero		1


	//   ....[59]....
        /*08f0*/ 	.word	0x00012940
        /*08f4*/ 	.word	0x00000002
        /*08f8*/ 	.word	0x00034840
        /*08fc*/ 	.short	0x010a
        /*08fe*/ 	.byte	0x3f
	.zero		1


	//   ....[60]....
        /*0900*/ 	.word	0x00012990
        /*0904*/ 	.word	0x00000002
        /*0908*/ 	.word	0x00000060
        /*090c*/ 	.short	0x010a
        /*090e*/ 	.byte	0x3f
	.zero		1


	//   ....[61]....
        /*0910*/ 	.word	0x000129e0
        /*0914*/ 	.word	0x00000002
        /*0918*/ 	.word	0x00034840
        /*091c*/ 	.short	0x010a
        /*091e*/ 	.byte	0x3f
	.zero		1


	//   ....[62]....
        /*0920*/ 	.word	0x00012a30
        /*0924*/ 	.word	0x00000002
        /*0928*/ 	.word	0x00000060
        /*092c*/ 	.short	0x010a
        /*092e*/ 	.byte	0x3f
	.zero		1


	//   ....[63]....
        /*0930*/ 	.word	0x00012a80
        /*0934*/ 	.word	0x00000003
        /*0938*/ 	.word	0x00034860
        /*093c*/ 	.short	0x010a
        /*093e*/ 	.byte	0x3f
	.zero		1


	//   ....[64]....
        /*0940*/ 	.word	0x00013430
        /*0944*/ 	.word	0x00000000
        /*0948*/ 	.word	0x00034820
        /*094c*/ 	.short	0x010a
        /*094e*/ 	.byte	0x3f
	.zero		1


	//   ....[65]....
        /*0950*/ 	.word	0x000135d0
        /*0954*/ 	.word	0x00000006
        /*0958*/ 	.word	0x00000000
        /*095c*/ 	.short	0x010a
        /*095e*/ 	.byte	0x3f
	.zero		1


	//   ....[66]....
        /*0960*/ 	.word	0x00013620
        /*0964*/ 	.word	0x00000007
        /*0968*/ 	.word	0x00000000
        /*096c*/ 	.short	0x010a
        /*096e*/ 	.byte	0x3f
	.zero		1


	//   ....[67]....
        /*0970*/ 	.word	0x00013670
        /*0974*/ 	.word	0x00000004
        /*0978*/ 	.word	0x00000000
        /*097c*/ 	.short	0x010a
        /*097e*/ 	.byte	0x3f
	.zero		1


	//----- nvinfo : EIATTR_NUM_MBARRIERS
	.align		4
.L_1003:
        /*0980*/ 	.byte	0x03, 0x38
        /*0982*/ 	.short	0x0016


	//----- nvinfo : EIATTR_EXIT_INSTR_OFFSETS
	.align		4
        /*0984*/ 	.byte	0x04, 0x1c
        /*0986*/ 	.short	(.L_1005 - .L_1004)


	//   ....[0]....
.L_1004:
        /*0988*/ 	.word	0x00000aa0


	//   ....[1]....
        /*098c*/ 	.word	0x0000db20


	//   ....[2]....
        /*0990*/ 	.word	0x0000db80


	//   ....[3]....
        /*0994*/ 	.word	0x000124d0


	//----- nvinfo : EIATTR_MAX_THREADS
	.align		4
.L_1005:
        /*0998*/ 	.byte	0x04, 0x05
        /*099a*/ 	.short	(.L_1007 - .L_1006)
.L_1006:
        /*099c*/ 	.word	0x00000180
        /*09a0*/ 	.word	0x00000001
        /*09a4*/ 	.word	0x00000001


	//----- nvinfo : EIATTR_CRS_STACK_SIZE
	.align		4
.L_1007:
        /*09a8*/ 	.byte	0x04, 0x1e
        /*09aa*/ 	.short	(.L_1009 - .L_1008)
.L_1008:
        /*09ac*/ 	.word	0x00000000


	//----- nvinfo : EIATTR_CBANK_PARAM_SIZE
	.align		4
.L_1009:
        /*09b0*/ 	.byte	0x03, 0x19
        /*09b2*/ 	.short	0x0a70


	//----- nvinfo : EIATTR_PARAM_CBANK
	.align		4
        /*09b4*/ 	.byte	0x04, 0x0a
        /*09b6*/ 	.short	(.L_1011 - .L_1010)
	.align		4
.L_1010:
        /*09b8*/ 	.word	index@(.nv.constant0._ZN7cutlass13device_kernelIN5flash11enable_sm90INS1_16FlashAttnFwdSm90INS1_25CollectiveMainloopFwdSm90ILi2EN4cute5tupleIJNS5_1CILi1EEES8_S8_EEENS6_IJNS7_ILi128EEENS7_ILi176EEESA_EEELi128ENS_10bfloat16_tEfNS_4arch4Sm90ELb0ELb0ELb0ELb1ELb0ELb0ELb0ELb1ELb1ELb0ELb0ELb0EEENS1_21CollectiveEpilogueFwdINS6_IJSA_SA_SB_EEES9_SD_SF_Li256ELb1ELb0ELb0ELb0EEENS1_36VarlenDynamicPersistentTileSchedulerILi128ELi176ELi256ELi32ELb0ELb0ELb1ELb0ELb1ELb1EEEEEEEEEvNT_6ParamsE)
        /*09bc*/ 	.short	0x0210
        /*09be*/ 	.short	0x0a70


	//----- nvinfo : EIATTR_SW_WAR
	.align		4
.L_1011:
        /*09c0*/ 	.byte	0x04, 0x36
        /*09c2*/ 	.short	(.L_1013 - .L_1012)
.L_1012:
        /*09c4*/ 	.word	0x00000008
.L_1013:


//--------------------- .nv.info._ZN7cutlass13device_kernelIN5flash11enable_sm90INS1_16FlashAttnFwdSm90INS1_25CollectiveMainloopFwdSm90ILi2EN4cute5tupleIJNS5_1CILi1EEES8_S8_EEENS6_IJNS7_ILi128EEENS7_ILi176EEESA_EEELi128ENS_10bfloat16_tEfNS_4arch4Sm90ELb0ELb0ELb0ELb1ELb0ELb1ELb0ELb1ELb1ELb0ELb0ELb0EEENS1_21CollectiveEpilogueFwdINS6_IJSA_SA_SB_EEES9_SD_SF_Li256ELb1ELb0ELb0ELb0EEENS1_36VarlenDynamicPersistentTileSchedulerILi128ELi176ELi256ELi32ELb0ELb0ELb1ELb0ELb1ELb1EEEEEEEEEvNT_6ParamsE --------------------------
	.section	.nv.info._ZN7cutlass13device_kernelIN5flash11enable_sm90INS1_16FlashAttnFwdSm90INS1_25CollectiveMainloopFwdSm90ILi2EN4cute5tupleIJNS5_1CILi1EEES8_S8_EEENS6_IJNS7_ILi128EEENS7_ILi176EEESA_EEELi128ENS_10bfloat16_tEfNS_4arch4Sm90ELb0ELb0ELb0ELb1ELb0ELb1ELb0ELb1ELb1ELb0ELb0ELb0EEENS1_21CollectiveEpilogueFwdINS6_IJSA_SA_SB_EEES9_SD_SF_Li256ELb1ELb0ELb0ELb0EEENS1_36VarlenDynamicPersistentTileSchedulerILi128ELi176ELi256ELi32ELb0ELb0ELb1ELb0ELb1ELb1EEEEEEEEEvNT_6ParamsE,"",@"SHT_CUDA_INFO"
	.sectionflags	@""
	.align	4


	//----- nvinfo : EIATTR_CUDA_API_VERSION
	.align		4
        /*0000*/ 	.byte	0x04, 0x37
        /*0002*/ 	.short	(.L_1015 - .L_1014)
.L_1014:
        /*0004*/ 	.word	0x00000082


	//----- nvinfo : EIATTR_KPARAM_INFO
	.align		4
.L_1015:
        /*0008*/ 	.byte	0x04, 0x17
        /*000a*/ 	.short	(.L_1017 - .L_1016)
.L_1016:
        /*000c*/ 	.word	0x00000000
        /*0010*/ 	.short	0x0000
        /*0012*/ 	.short	0x0070
        /*0014*/ 	.byte	0x00, 0xf0, 0x01, 0x28


	//----- nvinfo : EIATTR_SPARSE_MMA_MASK
	.align		4
.L_1017:
        /*0018*/ 	.byte	0x03, 0x50
        /*001a*/ 	.short	0x0000


	//----- nvinfo : EIATTR_MAXREG_COUNT
	.align		4
        /*001c*/ 	.byte	0x03, 0x1b
        /*001e*/ 	.short	0x00a8


	//----- nvinfo : EIATTR_NUM_BARRIERS
	.align		4
        /*0020*/ 	.byte	0x02, 0x4c
        /*0022*/ 	.byte	0x10
	.zero		1


	//----- nvinfo : EIATTR_EXTERNS
	.align		4
        /*0024*/ 	.byte	0x04, 0x0f
        /*0026*/ 	.short	(.L_1019 - .L_1018)


	//   ....[0]....
	.align		4
.L_1018:
        /*0028*/ 	.word	index@(__assertfail)


	//----- nvinfo : EIATTR_ANNOTATIONS
	.align		4
.L_1019:
        /*002c*/ 	.byte	0x04, 0x55
        /*002e*/ 	.short	(.L_1021 - .L_1020)


	//   ....[0]....
.L_1020:
        /* <DEDUP_REMOVED lines=115> */


	//----- nvinfo : EIATTR_MERCURY_ISA_VERSION
	.align		4
.L_1021:
        /*0750*/ 	.byte	0x03, 0x5f
        /*0752*/ 	.short	0x0101


	//----- nvinfo : EIATTR_UNUSED_LOAD_BYTE_OFFSET
	.align		4
        /*0754*/ 	.byte	0x04, 0x44
        /*0756*/ 	.short	(.L_1023 - .L_1022)


	//   ....[0]....
.L_1022:
        /*0758*/ 	.word	0x00000af0
        /*075c*/ 	.word	0x0000fff0


	//   ....[1]....
        /*0760*/ 	.word	0x0001ca70
        /*0764*/ 	.word	0x0000fff0


	//----- nvinfo : EIATTR_INT_WARP_WIDE_INSTR_OFFSETS
	.align		4
.L_1023:
        /*0768*/ 	.byte	0x04, 0x31
        /*076a*/ 	.short	(.L_1025 - .L_1024)


	//   ....[0]....
.L_1024:
        /*076c*/ 	.word	0x000001c0


	//   ....[1]....
        /*0770*/ 	.word	0x00000200


	//   ....[2]....
        /*0774*/ 	.word	0x00000270


	//   ....[3]....
        /*0778*/ 	.word	0x00020860


	//   ....[4]....
        /*077c*/ 	.word	0x00020900


	//   ....[5]....
        /*0780*/ 	.word	0x00020d90


	//   ....[6]....
        /*0784*/ 	.word	0x00020dc0


	//   ....[7]....
        /*0788*/ 	.word	0x00020fd0


	//   ....[8]....
        /*078c*/ 	.word	0x00023220


	//   ....[9]....
        /*0790*/ 	.word	0x000232c0


	//----- nvinfo : EIATTR_COOP_GROUP_MASK_REGIDS
	.align		4
.L_1025:
        /*0794*/ 	.byte	0x04, 0x29
        /*0796*/ 	.short	(.L_1027 - .L_1026)


	//   ....[0]....
.L_1026:
        /*0798*/ 	.word	0xffffffff


	//   ....[1]....
        /*079c*/ 	.word	0xffffffff


	//   ....[2]....
        /*07a0*/ 	.word	0xffffffff


	//   ....[3]....
        /*07a4*/ 	.word	0xffffffff


	//   ....[4]....
        /*07a8*/ 	.word	0xffffffff


	//   ....[5]....
        /*07ac*/ 	.word	0xffffffff


	//   ....[6]....
        /*07b0*/ 	.word	0xffffffff


	//   ....[7]....
        /*07b4*/ 	.word	0xffffffff


	//   ....[8]....
        /*07b8*/ 	.word	0xffffffff


	//   ....[9]....
        /*07bc*/ 	.word	0xffffffff


	//   ....[10]....
        /*07c0*/ 	.word	0xffffffff


	//   ....[11]....
        /*07c4*/ 	.word	0xffffffff


	//   ....[12]....
        /*07c8*/ 	.word	0xffffffff


	//   ....[13]....
        /*07cc*/ 	.word	0xffffffff


	//   ....[14]....
        /*07d0*/ 	.word	0xffffffff


	//   ....[15]....
        /*07d4*/ 	.word	0xffffffff


	//   ....[16]....
        /*07d8*/ 	.word	0xffffffff


	//   ....[17]....
        /*07dc*/ 	.word	0xffffffff


	//   ....[18]....
        /*07e0*/ 	.word	0xffffffff


	//   ....[19]....
        /*07e4*/ 	.word	0xffffffff


	//   ....[20]....
        /*07e8*/ 	.word	0xffffffff


	//   ....[21]....
        /*07ec*/ 	.word	0xffffffff


	//   ....[22]....
        /*07f0*/ 	.word	0xffffffff


	//   ....[23]....
        /*07f4*/ 	.word	0xffffffff


	//   ....[24]....
        /*07f8*/ 	.word	0xffffffff


	//   ....[25]....
        /*07fc*/ 	.word	0xffffffff


	//   ....[26]....
        /*0800*/ 	.word	0xffffffff


	//   ....[27]....
        /*0804*/ 	.word	0xffffffff


	//   ....[28]....
        /*0808*/ 	.word	0xffffffff


	//   ....[29]....
        /*080c*/ 	.word	0xffffffff


	//   ....[30]....
        /*0810*/ 	.word	0xffffffff


	//   ....[31]....
        /*0814*/ 	.word	0xffffffff


	//   ....[32]....
        /*0818*/ 	.word	0xffffffff


	//   ....[33]....
        /*081c*/ 	.word	0xffffffff


	//   ....[34]....
        /*0820*/ 	.word	0xffffffff


	//   ....[35]....
        /*0824*/ 	.word	0xffffffff


	//   ....[36]....
        /*0828*/ 	.word	0xffffffff


	//   ....[37]....
        /*082c*/ 	.word	0xffffffff


	//   ....[38]....
        /*0830*/ 	.word	0xffffffff


	//   ....[39]....
        /*0834*/ 	.word	0xffffffff


	//   ....[40]....
        /*0838*/ 	.word	0xffffffff


	//   ....[41]....
        /*083c*/ 	.word	0xffffffff


	//   ....[42]....
        /*0840*/ 	.word	0xffffffff


	//   ....[43]....
        /*0844*/ 	.word	0xffffffff


	//   ....[44]....
        /*0848*/ 	.word	0xffffffff


	//   ....[45]....
        /*084c*/ 	.word	0xffffffff


	//   ....[46]....
        /*0850*/ 	.word	0xffffffff


	//   ....[47]....
        /*0854*/ 	.word	0xffffffff


	//   ....[48]....
        /*0858*/ 	.word	0xffffffff


	//   ....[49]....
        /*085c*/ 	.word	0xffffffff


	//   ....[50]....
        /*0860*/ 	.word	0xffffffff


	//   ....[51]....
        /*0864*/ 	.word	0xffffffff


	//   ....[52]....
        /*0868*/ 	.word	0xffffffff


	//   ....[53]....
        /*086c*/ 	.word	0xffffffff


	//   ....[54]....
        /*0870*/ 	.word	0x0500000f


	//   ....[55]....
        /*0874*/ 	.word	0x0500000f


	//   ....[56]....
        /*0878*/ 	.word	0x0500000f


	//   ....[57]....
        /*087c*/ 	.word	0x0500000f


	//   ....[58]....
        /*0880*/ 	.word	0x0500000f


	//   ....[59]....
        /*0884*/ 	.word	0x0500000f


	//   ....[60]....
        /*0888*/ 	.word	0x0500000f


	//   ....[61]....
        /*088c*/ 	.word	0x0500000f


	//   ....[62]....
        /*0890*/ 	.word	0x0500000f


	//   ....[63]....
        /*0894*/ 	.word	0x0500000f


	//   ....[64]....
        /*0898*/ 	.word	0x0500000f


	//   ....[65]....
        /*089c*/ 	.word	0x0500000f


	//   ....[66]....
        /*08a0*/ 	.word	0x0500000f


	//   ....[67]....
        /*08a4*/ 	.word	0x0500000f


	//   ....[68]....
        /*08a8*/ 	.word	0x0500000f


	//   ....[69]....
        /*08ac*/ 	.word	0x0500000f


	//   ....[70]....
        /*08b0*/ 	.word	0x0500000f


	//   ....[71]....
        /*08b4*/ 	.word	0x0500000f


	//   ....[72]....
        /*08b8*/ 	.word	0x0500000f


	//   ....[73]....
        /*08bc*/ 	.word	0x0500000f


	//   ....[74]....
        /*08c0*/ 	.word	0x0500000f


	//   ....[75]....
        /*08c4*/ 	.word	0x0500000f


	//   ....[76]....
        /*08c8*/ 	.word	0x0500000f


	//   ....[77]....
        /*08cc*/ 	.word	0x0500000f


	//   ....[78]....
        /*08d0*/ 	.word	0x0500000f


	//   ....[79]....
        /*08d4*/ 	.word	0x0500000f


	//   ....[80]....
        /*08d8*/ 	.word	0x0500000f


	//   ....[81]....
        /*08dc*/ 	.word	0x0500000f


	//   ....[82]....
        /*08e0*/ 	.word	0x0500000f


	//----- nvinfo : EIATTR_COOP_GROUP_INSTR_OFFSETS
	.align		4
.L_1027:
        /*08e4*/ 	.byte	0x04, 0x28
        /*08e6*/ 	.short	(.L_1029 - .L_1028)


	//   ....[0]....
.L_1028:
        /*08e8*/ 	.word	0x00000070


	//   ....[1]....
        /*08ec*/ 	.word	0x000001d0


	//   ....[2]....
        /*08f0*/ 	.word	0x00000220


	//   ....[3]....
        /*08f4*/ 	.word	0x00000450


	//   ....[4]....
        /*08f8*/ 	.word	0x000005b0


	//   ....[5]....
        /*08fc*/ 	.word	0x000006d0


	//   ....[6]....
        /*0900*/ 	.word	0x00000830


	//   ....[7]....
        /*0904*/ 	.word	0x0000c7c0


	//   ....[8]....
        /*0908*/ 	.word	0x00014700


	//   ....[9]....
        /*090c*/ 	.word	0x000147d0


	//   ....[10]....
        /*0910*/ 	.word	0x00014ad0


	//   ....[11]....
        /*0914*/ 	.word	0x00014ca0


	//   ....[12]....
        /*0918*/ 	.word	0x00019e50


	//   ....[13]....
        /*091c*/ 	.word	0x00019e70


	//   ....[14]....
        /*0920*/ 	.word	0x0001a850


	//   ....[15]....
        /*0924*/ 	.word	0x0001a8e0


	//   ....[16]....
        /*0928*/ 	.word	0x0001bf30


	//   ....[17]....
        /*092c*/ 	.word	0x0001c3a0


	//   ....[18]....
        /*0930*/ 	.word	0x0001c3e0


	//   ....[19]....
        /*0934*/ 	.word	0x0001c3f0


	//   ....[20]....
        /*0938*/ 	.word	0x0001ea00


	//   ....[21]....
        /*093c*/ 	.word	0x0001eba0


	//   ....[22]....
        /*0940*/ 	.word	0x0001ebd0


	//   ....[23]....
        /*0944*/ 	.word	0x0001ec10


	//   ....[24]....
        /*0948*/ 	.word	0x0001ec70


	//   ....[25]....
        /*094c*/ 	.word	0x0001ecd0


	//   ....[26]....
        /*0950*/ 	.word	0x0001ed20


	//   ....[27]....
        /*0954*/ 	.word	0x0001eee0


	//   ....[28]....
        /*0958*/ 	.word	0x0001ef40


	//   ....[29]....
        /*095c*/ 	.word	0x0001ef80


	//   ....[30]....
        /*0960*/ 	.word	0x0001efc0


	//   ....[31]....
        /*0964*/ 	.word	0x0001eff0


	//   ....[32]....
        /*0968*/ 	.word	0x0001f020


	//   ....[33]....
        /*096c*/ 	.word	0x0001f0c0


	//   ....[34]....
        /*0970*/ 	.word	0x0001f0f0


	//   ....[35]....
        /*0974*/ 	.word	0x0001f180


	//   ....[36]....
        /*0978*/ 	.word	0x00023710


	//   ....[37]....
        /*097c*/ 	.word	0x00023720


	//   ....[38]....
        /*0980*/ 	.word	0x00023840


	//   ....[39]....
        /*0984*/ 	.word	0x000238a0


	//   ....[40]....
        /*0988*/ 	.word	0x000238e0


	//   ....[41]....
        /*098c*/ 	.word	0x00023920


	//   ....[42]....
        /*0990*/ 	.word	0x00023950


	//   ....[43]....
        /*0994*/ 	.word	0x00023980


	//   ....[44]....
        /*0998*/ 	.word	0x00023b20


	//   ....[45]....
        /*099c*/ 	.word	0x00023b80


	//   ....[46]....
        /*09a0*/ 	.word	0x00023bc0


	//   ....[47]....
        /*09a4*/ 	.word	0x00023c00


	//   ....[48]....
        /*09a8*/ 	.word	0x00023c30


	//   ....[49]....
        /*09ac*/ 	.word	0x00023c60


	//   ....[50]....
        /*09b0*/ 	.word	0x00023d20


	//   ....[51]....
        /*09b4*/ 	.word	0x00023d40


	//   ....[52]....
        /*09b8*/ 	.word	0x00023db0


	//   ....[53]....
        /*09bc*/ 	.word	0x00024200


	//   ....[54]....
        /*09c0*/ 	.word	0x00024690


	//   ....[55]....
        /*09c4*/ 	.word	0x00024740


	//   ....[56]....
        /*09c8*/ 	.word	0x000247e0


	//   ....[57]....
        /*09cc*/ 	.word	0x00024880


	//   ....[58]....
        /*09d0*/ 	.word	0x00024920


	//   ....[59]....
        /*09d4*/ 	.word	0x00024a10


	//   ....[60]....
        /*09d8*/ 	.word	0x00024ab0


	//   ....[61]....
        /*09dc*/ 	.word	0x00024b50


	//   ....[62]....
        /*09e0*/ 	.word	0x00024bf0


	//   ....[63]....
        /*09e4*/ 	.word	0x00024e50


	//   ....[64]....
        /*09e8*/ 	.word	0x00025130


	//   ....[65]....
        /*09ec*/ 	.word	0x00025550


	//   ....[66]....
        /*09f0*/ 	.word	0x000255e0


	//   ....[67]....
        /*09f4*/ 	.word	0x00025680


	//   ....[68]....
        /*09f8*/ 	.word	0x00025730


	//   ....[69]....
        /*09fc*/ 	.word	0x000257b0


	//   ....[70]....
        /*0a00*/ 	.word	0x00025830


	//   ....[71]....
        /*0a04*/ 	.word	0x000258b0


	//   ....[72]....
        /*0a08*/ 	.word	0x00025930


	//   ....[73]....
        /*0a0c*/ 	.word	0x000259c0


	//   ....[74]....
        /*0a10*/ 	.word	0x00025a70


	//   ....[75]....
        /*0a14*/ 	.word	0x00025af0


	//   ....[76]....
        /*0a18*/ 	.word	0x00025b70


	//   ....[77]....
        /*0a1c*/ 	.word	0x00025bf0


	//   ....[78]....
        /*0a20*/ 	.word	0x00025c70


	//   ....[79]....
        /*0a24*/ 	.word	0x00025ce0


	//   ....[80]....
        /*0a28*/ 	.word	0x00025d80


	//   ....[81]....
        /*0a2c*/ 	.word	0x00025e10


	//   ....[82]....
        /*0a30*/ 	.word	0x00025f30


	//----- nvinfo : EIATTR_REG_RECONFIG
	.align		4
.L_1029:
        /*0a34*/ 	.byte	0x01, 0x54
	.zero		2


	//----- nvinfo : EIATTR_SYSCALL_OFFSETS
	.align		4
        /*0a38*/ 	.byte	0x04, 0x46
        /*0a3a*/ 	.short	(.L_1031 - .L_1030)


	//   ....[0]....
.L_1030:
        /*0a3c*/ 	.word	0x00001a10


	//   ....[1]....
        /*0a40*/ 	.word	0x00001b60


	//   ....[2]....
        /*0a44*/ 	.word	0x0000c990


	//   ....[3]....
        /*0a48*/ 	.word	0x0000ce30


	//   ....[4]....
        /*0a4c*/ 	.word	0x00020a90


	//   ....[5]....
        /*0a50*/ 	.word	0x00020bd0


	//   ....[6]....
        /*0a54*/ 	.word	0x00020cd0


	//----- nvinfo : EIATTR_MBARRIER_INSTR_OFFSETS
	.align		4
.L_1031:
        /*0a58*/ 	.byte	0x04, 0x39
        /*0a5a*/ 	.short	(.L_1033 - .L_1032)


	//   ....[0]....
.L_1032:
        /*0a5c*/ 	.word	0x00000300
        /*0a60*/ 	.word	0x000000ff
        /*0a64*/ 	.word	0x00034800
        /*0a68*/ 	.short	0x0100
        /*0a6a*/ 	.byte	0x08
	.zero		1


	//   ....[1]....
        /*0a6c*/ 	.word	0x00000310
        /*0a70*/ 	.word	0x000000ff
        /*0a74*/ 	.word	0x00034820
        /*0a78*/ 	.short	0x0100
        /*0a7a*/ 	.byte	0x08
	.zero		1


	//   ....[2]....
        /*0a7c*/ 	.word	0x00000400
        /*0a80*/ 	.word	0x000000ff
        /*0a84*/ 	.word	0x00034830
        /*0a88*/ 	.short	0x0100
        /*0a8a*/ 	.byte	0x08
	.zero		1


	//   ....[3]....
        /*0a8c*/ 	.word	0x00000410
        /*0a90*/ 	.word	0x000000ff
        /*0a94*/ 	.word	0x00034840
        /*0a98*/ 	.short	0x0100
        /*0a9a*/ 	.byte	0x08
	.zero		1


	//   ....[4]....
        /*0a9c*/ 	.word	0x00000420
        /*0aa0*/ 	.word	0x000000ff
        /*0aa4*/ 	.word	0x00034838
        /*0aa8*/ 	.short	0x0100
        /*0aaa*/ 	.byte	0x08
	.zero		1


	//   ....[5]....
        /*0aac*/ 	.word	0x00000430
        /*0ab0*/ 	.word	0x000000ff
        /*0ab4*/ 	.word	0x00034848
        /*0ab8*/ 	.short	0x0100
        /*0aba*/ 	.byte	0x08
	.zero		1


	//   ....[6]....
        /*0abc*/ 	.word	0x00000560
        /*0ac0*/ 	.word	0x000000ff
        /*0ac4*/ 	.word	0x00034850
        /*0ac8*/ 	.short	0x0100
        /*0aca*/ 	.byte	0x08
	.zero		1


	//   ....[7]....
        /*0acc*/ 	.word	0x00000570
        /*0ad0*/ 	.word	0x000000ff
        /*0ad4*/ 	.word	0x00034860
        /*0ad8*/ 	.short	0x0100
        /*0ada*/ 	.byte	0x08
	.zero		1


	//   ....[8]....
        /*0adc*/ 	.word	0x00000580
        /*0ae0*/ 	.word	0x000000ff
        /*0ae4*/ 	.word	0x00034858
        /*0ae8*/ 	.short	0x0100
        /*0aea*/ 	.byte	0x08
	.zero		1


	//   ....[9]....
        /*0aec*/ 	.word	0x00000590
        /*0af0*/ 	.word	0x000000ff
        /*0af4*/ 	.word	0x00034868
        /*0af8*/ 	.short	0x0100
        /*0afa*/ 	.byte	0x08
	.zero		1


	//   ....[10]....
        /*0afc*/ 	.word	0x00000680
        /*0b00*/ 	.word	0x000000ff
        /*0b04*/ 	.word	0x00034870
        /*0b08*/ 	.short	0x0100
        /*0b0a*/ 	.byte	0x06
	.zero		1


	//   ....[11]....
        /*0b0c*/ 	.word	0x00000690
        /*0b10*/ 	.word	0x000000ff
        /*0b14*/ 	.word	0x00034880
        /*0b18*/ 	.short	0x0100
        /*0b1a*/ 	.byte	0x06
	.zero		1


	//   ....[12]....
        /*0b1c*/ 	.word	0x000006a0
        /*0b20*/ 	.word	0x000000ff
        /*0b24*/ 	.word	0x00034878
        /*0b28*/ 	.short	0x0100
        /*0b2a*/ 	.byte	0x06
	.zero		1


	//   ....[13]....
        /*0b2c*/ 	.word	0x000006b0
        /*0b30*/ 	.word	0x000000ff
        /*0b34*/ 	.word	0x00034888
        /*0b38*/ 	.short	0x0100
        /*0b3a*/ 	.byte	0x06
	.zero		1


	//   ....[14]....
        /*0b3c*/ 	.word	0x000007e0
        /*0b40*/ 	.word	0x000000ff
        /*0b44*/ 	.word	0x00034890
        /*0b48*/ 	.short	0x0100
        /*0b4a*/ 	.byte	0x08
	.zero		1


	//   ....[15]....
        /*0b4c*/ 	.word	0x000007f0
        /*0b50*/ 	.word	0x000000ff
        /*0b54*/ 	.word	0x000348a0
        /*0b58*/ 	.short	0x0100
        /*0b5a*/ 	.byte	0x08
	.zero		1


	//   ....[16]....
        /*0b5c*/ 	.word	0x00000800
        /*0b60*/ 	.word	0x000000ff
        /*0b64*/ 	.word	0x00034898
        /*0b68*/ 	.short	0x0100
        /*0b6a*/ 	.byte	0x08
	.zero		1


	//   ....[17]....
        /*0b6c*/ 	.word	0x00000810
        /*0b70*/ 	.word	0x000000ff
        /*0b74*/ 	.word	0x000348a8
        /*0b78*/ 	.short	0x0100
        /*0b7a*/ 	.byte	0x08
	.zero		1


	//   ....[18]....
        /*0b7c*/ 	.word	0x00000940
        /*0b80*/ 	.word	0x000000ff
        /*0b84*/ 	.word	0x000348b0
        /*0b88*/ 	.short	0x0100
        /*0b8a*/ 	.byte	0x08
	.zero		1


	//   ....[19]....
        /*0b8c*/ 	.word	0x00000950
        /*0b90*/ 	.word	0x000000ff
        /*0b94*/ 	.word	0x000348c0
        /*0b98*/ 	.short	0x0100
        /*0b9a*/ 	.byte	0x08
	.zero		1


	//   ....[20]....
        /*0b9c*/ 	.word	0x00000960
        /*0ba0*/ 	.word	0x000000ff
        /*0ba4*/ 	.word	0x000348b8
        /*0ba8*/ 	.short	0x0100
        /*0baa*/ 	.byte	0x08
	.zero		1


	//   ....[21]....
        /*0bac*/ 	.word	0x00000970
        /*0bb0*/ 	.word	0x000000ff
        /*0bb4*/ 	.word	0x000348c8
        /*0bb8*/ 	.short	0x0100
        /*0bba*/ 	.byte	0x08
	.zero		1


	//   ....[22]....
        /*0bbc*/ 	.word	0x00003d20
        /*0bc0*/ 	.word	0x00000003
        /*0bc4*/ 	.word	0x00034890
        /*0bc8*/ 	.short	0x010a
        /*0bca*/ 	.byte	0x3f
	.zero		1


	//   ....[23]....
        /*0bcc*/ 	.word	0x00007b20
        /*0bd0*/ 	.word	0x00000003
        /*0bd4*/ 	.word	0x00034890
        /*0bd8*/ 	.short	0x010a
        /*0bda*/ 	.byte	0x3f
	.zero		1


	//   ....[24]....
        /*0bdc*/ 	.word	0x0000b110
        /*0be0*/ 	.word	0x00000003
        /*0be4*/ 	.word	0x00034890
        /*0be8*/ 	.short	0x010a
        /*0bea*/ 	.byte	0x3f
	.zero		1


	//   ....[25]....
        /*0bec*/ 	.word	0x0000ba90
        /*0bf0*/ 	.word	0x00000028
        /*0bf4*/ 	.word	0x00000000
        /*0bf8*/ 	.short	0x0101
        /*0bfa*/ 	.byte	0x3f
	.zero		1


	//   ....[26]....
        /*0bfc*/ 	.word	0x0000bad0
        /*0c00*/ 	.word	0x00000003
        /*0c04*/ 	.word	0x000348b0
        /*0c08*/ 	.short	0x010a
        /*0c0a*/ 	.byte	0x3f
	.zero		1


	//   ....[27]....
        /*0c0c*/ 	.word	0x0000c3e0
        /*0c10*/ 	.word	0x00000003
        /*0c14*/ 	.word	0x00000000
        /*0c18*/ 	.short	0x0101
        /*0c1a*/ 	.byte	0x3f
	.zero		1


	//   ....[28]....
        /*0c1c*/ 	.word	0x0000ca20
        /*0c20*/ 	.word	0x00000002
        /*0c24*/ 	.word	0x00034800
        /*0c28*/ 	.short	0x010a
        /*0c2a*/ 	.byte	0x3f
	.zero		1


	//   ....[29]....
        /*0c2c*/ 	.word	0x0000ca70
        /*0c30*/ 	.word	0x00000002
        /*0c34*/ 	.word	0x00034800
        /*0c38*/ 	.short	0x010a
        /*0c3a*/ 	.byte	0x3f
	.zero		1


	//   ....[30]....
        /*0c3c*/ 	.word	0x0000d0e0
        /*0c40*/ 	.word	0x00000002
        /*0c44*/ 	.word	0x00034800
        /*0c48*/ 	.short	0x010a
        /*0c4a*/ 	.byte	0x3f
	.zero		1


	//   ....[31]....
        /*0c4c*/ 	.word	0x0000ea00
        /*0c50*/ 	.word	0x00000002
        /*0c54*/ 	.word	0x00034800
        /*0c58*/ 	.short	0x010a
        /*0c5a*/ 	.byte	0x3f
	.zero		1


	//   ....[32]....
        /*0c5c*/ 	.word	0x00010570
        /*0c60*/ 	.word	0x00000000
        /*0c64*/ 	.word	0x00034830
        /*0c68*/ 	.short	0x010a
        /*0c6a*/ 	.byte	0x3f
	.zero		1


	//   ....[33]....
        /*0c6c*/ 	.word	0x000105f0
        /*0c70*/ 	.word	0x00000000
        /*0c74*/ 	.word	0x00034830
        /*0c78*/ 	.short	0x010a
        /*0c7a*/ 	.byte	0x3f
	.zero		1


	//   ....[34]....
        /*0c7c*/ 	.word	0x00015570
        /*0c80*/ 	.word	0x00000003
        /*0c84*/ 	.word	0x00000000
        /*0c88*/ 	.short	0x0101
        /*0c8a*/ 	.byte	0x3f
	.zero		1


	//   ....[35]....
        /*0c8c*/ 	.word	0x00016390
        /*0c90*/ 	.word	0x00000006
        /*0c94*/ 	.word	0x00034830
        /*0c98*/ 	.short	0x010a
        /*0c9a*/ 	.byte	0x3f
	.zero		1


	//   ....[36]....
        /*0c9c*/ 	.word	0x000163e0
        /*0ca0*/ 	.word	0x00000006
        /*0ca4*/ 	.word	0x00034830
        /*0ca8*/ 	.short	0x010a
        /*0caa*/ 	.byte	0x3f
	.zero		1


	//   ....[37]....
        /*0cac*/ 	.word	0x00019910
        /*0cb0*/ 	.word	0x00000006
        /*0cb4*/ 	.word	0x00034850
        /*0cb8*/ 	.short	0x010a
        /*0cba*/ 	.byte	0x3f
	.zero		1


	//   ....[38]....
        /*0cbc*/ 	.word	0x00019950
        /*0cc0*/ 	.word	0x00000006
        /*0cc4*/ 	.word	0x00034850
        /*0cc8*/ 	.short	0x010a
        /*0cca*/ 	.byte	0x3f
	.zero		1


	//   ....[39]....
        /*0ccc*/ 	.word	0x0001b150
        /*0cd0*/ 	.word	0x00000082
        /*0cd4*/ 	.word	0x00000000
        /*0cd8*/ 	.short	0x0101
        /*0cda*/ 	.byte	0x3f
	.zero		1


	//   ....[40]....
        /*0cdc*/ 	.word	0x0001b300
        /*0ce0*/ 	.word	0x00000082
        /*0ce4*/ 	.word	0x00000000
        /*0ce8*/ 	.short	0x0101
        /*0cea*/ 	.byte	0x3f
	.zero		1


	//   ....[41]....
        /*0cec*/ 	.word	0x0001be10
        /*0cf0*/ 	.word	0x00000009
        /*0cf4*/ 	.word	0x00034850
        /*0cf8*/ 	.short	0x010a
        /*0cfa*/ 	.byte	0x3f
	.zero		1


	//   ....[42]....
        /*0cfc*/ 	.word	0x0001be90
        /*0d00*/ 	.word	0x00000009
        /*0d04*/ 	.word	0x00034850
        /*0d08*/ 	.short	0x010a
        /*0d0a*/ 	.byte	0x3f
	.zero		1


	//   ....[43]....
        /*0d0c*/ 	.word	0x0001c6a0
        /*0d10*/ 	.word	0x0000000a
        /*0d14*/ 	.word	0x00000000
        /*0d18*/ 	.short	0x0101
        /*0d1a*/ 	.byte	0x3f
	.zero		1


	//   ....[44]....
        /*0d1c*/ 	.word	0x0001d9e0
        /*0d20*/ 	.word	0x00000000
        /*0d24*/ 	.word	0x00000000
        /*0d28*/ 	.short	0x0101
        /*0d2a*/ 	.byte	0x3f
	.zero		1


	//   ....[45]....
        /*0d2c*/ 	.word	0x0001fcd0
        /*0d30*/ 	.word	0x00000009
        /*0d34*/ 	.word	0x00034820
        /*0d38*/ 	.short	0x010a
        /*0d3a*/ 	.byte	0x3f
	.zero		1


	//   ....[46]....
        /*0d3c*/ 	.word	0x0001fd60
        /*0d40*/ 	.word	0x00000005
        /*0d44*/ 	.word	0x000348a0
        /*0d48*/ 	.short	0x010a
        /*0d4a*/ 	.byte	0x3f
	.zero		1


	//   ....[47]....
        /*0d4c*/ 	.word	0x0001ff90
        /*0d50*/ 	.word	0x00000005
        /*0d54*/ 	.word	0x000348c0
        /*0d58*/ 	.short	0x010a
        /*0d5a*/ 	.byte	0x3f
	.zero		1


	//   ....[48]....
        /*0d5c*/ 	.word	0x000202e0
        /*0d60*/ 	.word	0x00000006
        /*0d64*/ 	.word	0x000348a0
        /*0d68*/ 	.short	0x010a
        /*0d6a*/ 	.byte	0x3f
	.zero		1


	//   ....[49]....
        /*0d6c*/ 	.word	0x000204f0
        /*0d70*/ 	.word	0x00000006
        /*0d74*/ 	.word	0x000348c0
        /*0d78*/ 	.short	0x010a
        /*0d7a*/ 	.byte	0x3f
	.zero		1


	//   ....[50]....
        /*0d7c*/ 	.word	0x00021340
        /*0d80*/ 	.word	0x00000006
        /*0d84*/ 	.word	0x00034840
        /*0d88*/ 	.short	0x010a
        /*0d8a*/ 	.byte	0x3f
	.zero		1


	//   ....[51]....
        /*0d8c*/ 	.word	0x00021820
        /*0d90*/ 	.word	0x00000007
        /*0d94*/ 	.word	0x00034820
        /*0d98*/ 	.short	0x010a
        /*0d9a*/ 	.byte	0x3f
	.zero		1


	//   ....[52]....
        /*0d9c*/ 	.word	0x00021b80
        /*0da0*/ 	.word	0x00000008
        /*0da4*/ 	.word	0x00034840
        /*0da8*/ 	.short	0x010a
        /*0daa*/ 	.byte	0x3f
	.zero		1


	//   ....[53]....
        /*0dac*/ 	.word	0x00021e30
        /*0db0*/ 	.word	0x00000008
        /*0db4*/ 	.word	0x00034860
        /*0db8*/ 	.short	0x010a
        /*0dba*/ 	.byte	0x3f
	.zero		1


	//   ....[54]....
        /*0dbc*/ 	.word	0x00022410
        /*0dc0*/ 	.word	0x00000002
        /*0dc4*/ 	.word	0x00034840
        /*0dc8*/ 	.short	0x010a
        /*0dca*/ 	.byte	0x3f
	.zero		1


	//   ....[55]....
        /*0dcc*/ 	.word	0x000226c0
        /*0dd0*/ 	.word	0x00000002
        /*0dd4*/ 	.word	0x00034860
        /*0dd8*/ 	.short	0x010a
        /*0dda*/ 	.byte	0x3f
	.zero		1


	//   ....[56]....
        /*0ddc*/ 	.word	0x00022c00
        /*0de0*/ 	.word	0x00000002
        /*0de4*/ 	.word	0x00034840
        /*0de8*/ 	.short	0x010a
        /*0dea*/ 	.byte	0x3f
	.zero		1


	//   ....[57]....
        /*0dec*/ 	.word	0x00022ea0
        /*0df0*/ 	.word	0x00000002
        /*0df4*/ 	.word	0x00034860
        /*0df8*/ 	.short	0x010a
        /*0dfa*/ 	.byte	0x3f
	.zero		1


	//   ....[58]....
        /*0dfc*/ 	.word	0x00023380
        /*0e00*/ 	.word	0x00000003
        /*0e04*/ 	.word	0x00034860
        /*0e08*/ 	.short	0x010a
        /*0e0a*/ 	.byte	0x3f
	.zero		1


	//   ....[59]....
        /*0e0c*/ 	.word	0x00024180
        /*0e10*/ 	.word	0x00000000
        /*0e14*/ 	.word	0x00034820
        /*0e18*/ 	.short	0x010a
        /*0e1a*/ 	.byte	0x3f
	.zero		1


	//   ....[60]....
        /*0e1c*/ 	.word	0x00024330
        /*0e20*/ 	.word	0x00000006
        /*0e24*/ 	.word	0x00000000
        /*0e28*/ 	.short	0x010a
        /*0e2a*/ 	.byte	0x3f
	.zero		1


	//   ....[61]....
        /*0e2c*/ 	.word	0x000243a0
        /*0e30*/ 	.word	0x00000007
        /*0e34*/ 	.word	0x00000000
        /*0e38*/ 	.short	0x010a
        /*0e3a*/ 	.byte	0x3f
	.zero		1


	//   ....[62]....
        /*0e3c*/ 	.word	0x00024410
        /*0e40*/ 	.word	0x00000004
        /*0e44*/ 	.word	0x00000000
        /*0e48*/ 	.short	0x010a
        /*0e4a*/ 	.byte	0x3f
	.zero		1


	//   ....[63]....
        /*0e4c*/ 	.word	0x00024440
        /*0e50*/ 	.word	0x00000003
        /*0e54*/ 	.word	0x00000000
        /*0e58*/ 	.short	0x010a
        /*0e5a*/ 	.byte	0x3f
	.zero		1


	//   ....[64]....
        /*0e5c*/ 	.word	0x000244a0
        /*0e60*/ 	.word	0x00000003
        /*0e64*/ 	.word	0x00034890
        /*0e68*/ 	.short	0x010a
        /*0e6a*/ 	.byte	0x3f
	.zero		1


	//   ....[65]....
        /*0e6c*/ 	.word	0x000244f0
        /*0e70*/ 	.word	0x00000003
        /*0e74*/ 	.word	0x00034890
        /*0e78*/ 	.short	0x010a
        /*0e7a*/ 	.byte	0x3f
	.zero		1


	//   ....[66]....
        /*0e7c*/ 	.word	0x00024540
        /*0e80*/ 	.word	0x00000003
        /*0e84*/ 	.word	0x00034890
        /*0e88*/ 	.short	0x010a
        /*0e8a*/ 	.byte	0x3f
	.zero		1


	//   ....[67]....
        /*0e8c*/ 	.word	0x00024590
        /*0e90*/ 	.word	0x00000003
        /*0e94*/ 	.word	0x000348b0
        /*0e98*/ 	.short	0x010a
        /*0e9a*/ 	.byte	0x3f
	.zero		1


	//   ....[68]....
        /*0e9c*/ 	.word	0x00024960
        /*0ea0*/ 	.word	0x00000002
        /*0ea4*/ 	.word	0x00034800
        /*0ea8*/ 	.short	0x010a
        /*0eaa*/ 	.byte	0x3f
	.zero		1


	//   ....[69]....
        /*0eac*/ 	.word	0x00024c30
        /*0eb0*/ 	.word	0x00000002
        /*0eb4*/ 	.word	0x00034800
        /*0eb8*/ 	.short	0x010a
        /*0eba*/ 	.byte	0x3f
	.zero		1


	//   ....[70]....
        /*0ebc*/ 	.word	0x00024c80
        /*0ec0*/ 	.word	0x00000000
        /*0ec4*/ 	.word	0x00034830
        /*0ec8*/ 	.short	0x010a
        /*0eca*/ 	.byte	0x3f
	.zero		1


	//   ....[71]....
        /*0ecc*/ 	.word	0x00024cd0
        /*0ed0*/ 	.word	0x00000006
        /*0ed4*/ 	.word	0x00034830
        /*0ed8*/ 	.short	0x010a
        /*0eda*/ 	.byte	0x3f
	.zero		1


	//   ....[72]....
        /*0edc*/ 	.word	0x00024d20
        /*0ee0*/ 	.word	0x00000006
        /*0ee4*/ 	.word	0x00034850
        /*0ee8*/ 	.short	0x010a
        /*0eea*/ 	.byte	0x3f
	.zero		1


	//   ....[73]....
        /*0eec*/ 	.word	0x00024d70
        /*0ef0*/ 	.word	0x00000009
        /*0ef4*/ 	.word	0x00034850
        /*0ef8*/ 	.short	0x010a
        /*0efa*/ 	.byte	0x3f
	.zero		1


	//   ....[74]....
        /*0efc*/ 	.word	0x00024f10
        /*0f00*/ 	.word	0x00000009
        /*0f04*/ 	.word	0x00034820
        /*0f08*/ 	.short	0x010a
        /*0f0a*/ 	.byte	0x3f
	.zero		1


	//   ....[75]....
        /*0f0c*/ 	.word	0x00024f60
        /*0f10*/ 	.word	0x00000005
        /*0f14*/ 	.word	0x000348a0
        /*0f18*/ 	.short	0x010a
        /*0f1a*/ 	.byte	0x3f
	.zero		1


	//   ....[76]....
        /*0f1c*/ 	.word	0x00024fb0
        /*0f20*/ 	.word	0x00000005
        /*0f24*/ 	.word	0x000348c0
        /*0f28*/ 	.short	0x010a
        /*0f2a*/ 	.byte	0x3f
	.zero		1


	//   ....[77]....
        /*0f2c*/ 	.word	0x00025000
        /*0f30*/ 	.word	0x00000006
        /*0f34*/ 	.word	0x000348a0
        /*0f38*/ 	.short	0x010a
        /*0f3a*/ 	.byte	0x3f
	.zero		1


	//   ....[78]....
        /*0f3c*/ 	.word	0x00025050
        /*0f40*/ 	.word	0x00000006
        /*0f44*/ 	.word	0x000348c0
        /*0f48*/ 	.short	0x010a
        /*0f4a*/ 	.byte	0x3f
	.zero		1


	//   ....[79]....
        /*0f4c*/ 	.word	0x000251f0
        /*0f50*/ 	.word	0x00000006
        /*0f54*/ 	.word	0x00034840
        /*0f58*/ 	.short	0x010a
        /*0f5a*/ 	.byte	0x3f
	.zero		1


	//   ....[80]....
        /*0f5c*/ 	.word	0x00025270
        /*0f60*/ 	.word	0x00000006
        /*0f64*/ 	.word	0x00034820
        /*0f68*/ 	.short	0x010a
        /*0f6a*/ 	.byte	0x3f
	.zero		1


	//   ....[81]....
        /*0f6c*/ 	.word	0x000252c0
        /*0f70*/ 	.word	0x00000008
        /*0f74*/ 	.word	0x00034840
        /*0f78*/ 	.short	0x010a
        /*0f7a*/ 	.byte	0x3f
	.zero		1


	//   ....[82]....
        /*0f7c*/ 	.word	0x00025310
        /*0f80*/ 	.word	0x00000008
        /*0f84*/ 	.word	0x00034860
        /*0f88*/ 	.short	0x010a
        /*0f8a*/ 	.byte	0x3f
	.zero		1


	//   ....[83]....
        /*0f8c*/ 	.word	0x00025360
        /*0f90*/ 	.word	0x00000002
        /*0f94*/ 	.word	0x00034840
        /*0f98*/ 	.short	0x010a
        /*0f9a*/ 	.byte	0x3f
	.zero		1


	//   ....[84]....
        /*0f9c*/ 	.word	0x000253b0
        /*0fa0*/ 	.word	0x00000002
        /*0fa4*/ 	.word	0x00034860
        /*0fa8*/ 	.short	0x010a
        /*0faa*/ 	.byte	0x3f
	.zero		1


	//   ....[85]....
        /*0fac*/ 	.word	0x00025400
        /*0fb0*/ 	.word	0x00000002
        /*0fb4*/ 	.word	0x00034840
        /*0fb8*/ 	.short	0x010a
        /*0fba*/ 	.byte	0x3f
	.zero		1


	//   ....[86]....
        /*0fbc*/ 	.word	0x00025450
        /*0fc0*/ 	.word	0x00000002
        /*0fc4*/ 	.word	0x00034860
        /*0fc8*/ 	.short	0x010a
        /*0fca*/ 	.byte	0x3f
	.zero		1


	//   ....[87]....
        /*0fcc*/ 	.word	0x000254a0
        /*0fd0*/ 	.word	0x00000003
        /*0fd4*/ 	.word	0x00034860
        /*0fd8*/ 	.short	0x010a
        /*0fda*/ 	.byte	0x3f
	.zero		1


	//   ....[88]....
        /*0fdc*/ 	.word	0x00025e50
        /*0fe0*/ 	.word	0x00000000
        /*0fe4*/ 	.word	0x00034820
        /*0fe8*/ 	.short	0x010a
        /*0fea*/ 	.byte	0x3f
	.zero		1


	//   ....[89]....
        /*0fec*/ 	.word	0x00025ff0
        /*0ff0*/ 	.word	0x00000006
        /*0ff4*/ 	.word	0x00000000
        /*0ff8*/ 	.short	0x010a
        /*0ffa*/ 	.byte	0x3f
	.zero		1


	//   ....[90]....
        /*0ffc*/ 	.word	0x00026040
        /*1000*/ 	.word	0x00000007
        /*1004*/ 	.word	0x00000000
        /*1008*/ 	.short	0x010a
        /*100a*/ 	.byte	0x3f
	.zero		1


	//   ....[91]....
        /*100c*/ 	.word	0x00026090
        /*1010*/ 	.word	0x00000004
        /*1014*/ 	.word	0x00000000
        /*1018*/ 	.short	0x010a
        /*101a*/ 	.byte	0x3f
	.zero		1


	//----- nvinfo : EIATTR_NUM_MBARRIERS
	.align		4
.L_1033:
        /*101c*/ 	.byte	0x03, 0x38
        /*101e*/ 	.short	0x0016


	//----- nvinfo : EIATTR_EXIT_INSTR_OFFSETS
	.align		4
        /*1020*/ 	.byte	0x04, 0x1c
        /*1022*/ 	.short	(.L_1035 - .L_1034)


	//   ....[0]....
.L_1034:
        /*1024*/ 	.word	0x00024490


	//----- nvinfo : EIATTR_MAX_THREADS
	.align		4
.L_1035:
        /*1028*/ 	.byte	0x04, 0x05
        /*102a*/ 	.short	(.L_1037 - .L_1036)
.L_1036:
        /*102c*/ 	.word	0x00000180
        /*1030*/ 	.word	0x00000001
        /*1034*/ 	.word	0x00000001


	//----- nvinfo : EIATTR_CRS_STACK_SIZE
	.align		4
.L_1037:
        /*1038*/ 	.byte	0x04, 0x1e
        /*103a*/ 	.short	(.L_1039 - .L_1038)
.L_1038:
        /*103c*/ 	.word	0x00000000


	//----- nvinfo : EIATTR_CBANK_PARAM_SIZE
	.align		4
.L_1039:
        /*1040*/ 	.byte	0x03, 0x19
        /*1042*/ 	.short	0x0a70


	//----- nvinfo : EIATTR_PARAM_CBANK
	.align		4
        /*1044*/ 	.byte	0x04, 0x0a
        /*1046*/ 	.short	(.L_1041 - .L_1040)
	.align		4
.L_1040:
        /*1048*/ 	.word	index@(.nv.constant0._ZN7cutlass13device_kernelIN5flash11enable_sm90INS1_16FlashAttnFwdSm90INS1_25CollectiveMainloopFwdSm90ILi2EN4cute5tupleIJNS5_1CILi1EEES8_S8_EEENS6_IJNS7_ILi128EEENS7_ILi176EEESA_EEELi128ENS_10bfloat16_tEfNS_4arch4Sm90ELb0ELb0ELb0ELb1ELb0ELb1ELb0ELb1ELb1ELb0ELb0ELb0EEENS1_21CollectiveEpilogueFwdINS6_IJSA_SA_SB_EEES9_SD_SF_Li256ELb1ELb0ELb0ELb0EEENS1_36VarlenDynamicPersistentTileSchedulerILi128ELi176ELi256ELi32ELb0ELb0ELb1ELb0ELb1ELb1EEEEEEEEEvNT_6ParamsE)
        /*104c*/ 	.short	0x0210
        /*104e*/ 	.short	0x0a70


	//----- nvinfo : EIATTR_SW_WAR
	.align		4
.L_1041:
        /*1050*/ 	.byte	0x04, 0x36
        /*1052*/ 	.short	(.L_1043 - .L_1042)
.L_1042:
        /*1054*/ 	.word	0x00000008
.L_1043:


//--------------------- .nv.info._ZN7cutlass13device_kernelIN5flash11enable_sm90INS1_16FlashAttnFwdSm90INS1_25CollectiveMainloopFwdSm90ILi2EN4cute5tupleIJNS5_1CILi1EEES8_S8_EEENS6_IJNS7_ILi128EEESA_SA_EEELi128ENS_10bfloat16_tEfNS_4arch4Sm90ELb0ELb1ELb0ELb0ELb0ELb0ELb0ELb1ELb1ELb0ELb0ELb0EEENS1_21CollectiveEpilogueFwdISB_S9_SC_SE_Li256ELb0ELb0ELb0ELb0EEENS1_30DynamicPersistentTileSchedulerILi256ELi32ELb0ELb0ELb1EEEEEEEEEvNT_6ParamsE --------------------------
	.section	.nv.info._ZN7cutlass13device_kernelIN5flash11enable_sm90INS1_16FlashAttnFwdSm90INS1_25CollectiveMainloopFwdSm90ILi2EN4cute5tupleIJNS5_1CILi1EEES8_S8_EEENS6_IJNS7_ILi128EEESA_SA_EEELi128ENS_10bfloat16_tEfNS_4arch4Sm90ELb0ELb1ELb0ELb0ELb0ELb0ELb0ELb1ELb1ELb0ELb0ELb0EEENS1_21CollectiveEpilogueFwdISB_S9_SC_SE_Li256ELb0ELb0ELb0ELb0EEENS1_30DynamicPersistentTileSchedulerILi256ELi32ELb0ELb0ELb1EEEEEEEEEvNT_6ParamsE,"",@"SHT_CUDA_INFO"
	.sectionflags	@""
	.align	4


	//----- nvinfo : EIATTR_CUDA_API_VERSION
	.align		4
        /*0000*/ 	.byte	0x04, 0x37
        /*0002*/ 	.short	(.L_1045 - .L_1044)
.L_1044:
        /*0004*/ 	.word	0x00000082


	//----- nvinfo : EIATTR_KPARAM_INFO
	.align		4
.L_1045:
        /*0008*/ 	.byte	0x04, 0x17
        /*000a*/ 	.short	(.L_1047 - .L_1046)
.L_1046:
        /*000c*/ 	.word	0x00000000
        /*0010*/ 	.short	0x0000
        /*0012*/ 	.short	0x0070
        /*0014*/ 	.byte	0x00, 0xf0, 0x01, 0x2e


	//----- nvinfo : EIATTR_SPARSE_MMA_MASK
	.align		4
.L_1047:
        /*0018*/ 	.byte	0x03, 0x50
        /*001a*/ 	.short	0x0000


	//----- nvinfo : EIATTR_MAXREG_COUNT
	.align		4
        /*001c*/ 	.byte	0x03, 0x1b
        /*001e*/ 	.short	0x00a8


	//----- nvinfo : EIATTR_NUM_BARRIERS
	.align		4
        /*0020*/ 	.byte	0x02, 0x4c
        /*0022*/ 	.byte	0x10
	.zero		1


	//----- nvinfo : EIATTR_EXTERNS
	.align		4
        /*0024*/ 	.byte	0x04, 0x0f
        /*0026*/ 	.short	(.L_1049 - .L_1048)


	//   ....[0]....
	.align		4
.L_1048:
        /*0028*/ 	.word	index@(__assertfail)


	//----- nvinfo : EIATTR_MERCURY_ISA_VERSION
	.align		4
.L_1049:
        /*002c*/ 	.byte	0x03, 0x5f
        /*002e*/ 	.short	0x0101


	//----- nvinfo : EIATTR_INT_WARP_WIDE_INSTR_OFFSETS
	.align		4
        /*0030*/ 	.byte	0x04, 0x31
        /*0032*/ 	.short	(.L_1051 - .L_1050)


	//   ....[0]....
.L_1050:
        /*0034*/ 	.word	0x00000180


	//   ....[1]....
        /*0038*/ 	.word	0x000001b0


	//   ....[2]....
        /*003c*/ 	.word	0x000001c0


	//   ....[3]....
        /*0040*/ 	.word	0x0000f1f0


	//   ....[4]....
        /*0044*/ 	.word	0x0000f280


	//   ....[5]....
        /*0048*/ 	.word	0x0000f7b0


	//   ....[6]....
        /*004c*/ 	.word	0x000112f0


	//   ....[7]....
        /*0050*/ 	.word	0x00011380


	//----- nvinfo : EIATTR_COOP_GROUP_MASK_REGIDS
	.align		4
.L_1051:
        /*0054*/ 	.byte	0x04, 0x29
        /*0056*/ 	.short	(.L_1053 - .L_1052)


	//   ....[0]....
.L_1052:
        /*0058*/ 	.word	0xffffffff


	//   ....[1]....
        /*005c*/ 	.word	0xffffffff


	//   ....[2]....
        /*0060*/ 	.word	0xffffffff


	//   ....[3]....
        /*0064*/ 	.word	0xffffffff


	//   ....[4]....
        /*0068*/ 	.word	0xffffffff


	//   ....[5]....
        /*006c*/ 	.word	0xffffffff


	//   ....[6]....
        /*0070*/ 	.word	0xffffffff


	//   ....[7]....
        /*0074*/ 	.word	0xffffffff


	//   ....[8]....
        /*0078*/ 	.word	0xffffffff


	//   ....[9]....
        /*007c*/ 	.word	0xffffffff


	//   ....[10]....
        /*0080*/ 	.word	0xffffffff


	//   ....[11]....
        /*0084*/ 	.word	0xffffffff


	//   ....[12]....
        /*0088*/ 	.word	0xffffffff


	//   ....[13]....
        /*008c*/ 	.word	0xffffffff


	//   ....[14]....
        /*0090*/ 	.word	0xffffffff


	//   ....[15]....
        /*0094*/ 	.word	0xffffffff


	//   ....[16]....
        /*0098*/ 	.word	0xffffffff


	//   ....[17]....
        /*009c*/ 	.word	0xffffffff


	//   ....[18]....
        /*00a0*/ 	.word	0xffffffff


	//   ....[19]....
        /*00a4*/ 	.word	0xffffffff


	//   ....[20]....
        /*00a8*/ 	.word	0xffffffff


	//   ....[21]....
        /*00ac*/ 	.word	0xffffffff


	//   ....[22]....
        /*00b0*/ 	.word	0xffffffff


	//   ....[23]....
        /*00b4*/ 	.word	0xffffffff


	//   ....[24]....
        /*00b8*/ 	.word	0xffffffff


	//   ....[25]....
        /*00bc*/ 	.word	0xffffffff


	//   ....[26]....
        /*00c0*/ 	.word	0xffffffff


	//   ....[27]....
        /*00c4*/ 	.word	0xffffffff


	//   ....[28]....
        /*00c8*/ 	.word	0xffffffff


	//   ....[29]....
        /*00cc*/ 	.word	0xffffffff


	//   ....[30]....
        /*00d0*/ 	.word	0xffffffff


	//   ....[31]....
        /*00d4*/ 	.word	0xffffffff


	//   ....[32]....
        /*00d8*/ 	.word	0x0500000f


	//   ....[33]....
        /*00dc*/ 	.word	0x0500000f


	//----- nvinfo : EIATTR_COOP_GROUP_INSTR_OFFSETS
	.align		4
.L_1053:
        /*00e0*/ 	.byte	0x04, 0x28
        /*00e2*/ 	.short	(.L_1055 - .L_1054)


	//   ....[0]....
.L_1054:
        /*00e4*/ 	.word	0x00000060


	//   ....[1]....
        /*00e8*/ 	.word	0x00000190


	//   ....[2]....
        /*00ec*/ 	.word	0x000001e0


	//   ....[3]....
        /*00f0*/ 	.word	0x000003d0


	//   ....[4]....
        /*00f4*/ 	.word	0x00000530


	//   ....[5]....
        /*00f8*/ 	.word	0x00000650


	//   ....[6]....
        /*00fc*/ 	.word	0x000007b0


	//   ....[7]....
        /*0100*/ 	.word	0x00001710


	//   ....[8]....
        /*0104*/ 	.word	0x000033d0


	//   ....[9]....
        /*0108*/ 	.word	0x00003480


	//   ....[10]....
        /*010c*/ 	.word	0x00003b60


	//   ....[11]....
        /*0110*/ 	.word	0x00003bc0


	//   ....[12]....
        /*0114*/ 	.word	0x00006060


	//   ....[13]....
        /*0118*/ 	.word	0x00006080


	//   ....[14]....
        /*011c*/ 	.word	0x00006a60


	//   ....[15]....
        /*0120*/ 	.word	0x00006ad0


	//   ....[16]....
        /*0124*/ 	.word	0x00008450


	//   ....[17]....
        /*0128*/ 	.word	0x00008470


	//   ....[18]....
        /*012c*/ 	.word	0x00008730


	//   ....[19]....
        /*0130*/ 	.word	0x00008870


	//   ....[20]....
        /*0134*/ 	.word	0x0000b2c0


	//   ....[21]....
        /*0138*/ 	.word	0x0000b2e0


	//   ....[22]....
        /*013c*/ 	.word	0x0000bcb0


	//   ....[23]....
        /*0140*/ 	.word	0x0000bd20


	//   ....[24]....
        /*0144*/ 	.word	0x0000cdd0


	//   ....[25]....
        /*0148*/ 	.word	0x0000ce10


	//   ....[26]....
        /*014c*/ 	.word	0x0000cf00


	//   ....[27]....
        /*0150*/ 	.word	0x0000cf20


	//   ....[28]....
        /*0154*/ 	.word	0x0000dec0


	//   ....[29]....
        /*0158*/ 	.word	0x0000e950


	//   ....[30]....
        /*015c*/ 	.word	0x000116b0


	//   ....[31]....
        /*0160*/ 	.word	0x00011880


	//   ....[32]....
        /*0164*/ 	.word	0x00011eb0


	//   ....[33]....
        /*0168*/ 	.word	0x00012290


	//----- nvinfo : EIATTR_REG_RECONFIG
	.align		4
.L_1055:
        /*016c*/ 	.byte	0x01, 0x54
	.zero		2


	//----- nvinfo : EIATTR_SYSCALL_OFFSETS
	.align		4
        /*0170*/ 	.byte	0x04, 0x46
        /*0172*/ 	.short	(.L_1057 - .L_1056)


	//   ....[0]....
.L_1056:
        /*0174*/ 	.word	0x000018c0


	//   ....[1]....
        /*0178*/ 	.word	0x0000f410


	//   ....[2]....
        /*017c*/ 	.word	0x0000f550


	//   ....[3]....
        /*0180*/ 	.word	0x0000f640


	//----- nvinfo : EIATTR_MBARRIER_INSTR_OFFSETS
	.align		4
.L_1057:
        /*0184*/ 	.byte	0x04, 0x39
        /*0186*/ 	.short	(.L_1059 - .L_1058)


	//   ....[0]....
.L_1058:
        /*0188*/ 	.word	0x00000280
        /*018c*/ 	.word	0x000000ff
        /*0190*/ 	.word	0x00028800
        /*0194*/ 	.short	0x0100
        /*0196*/ 	.byte	0x06
	.zero		1


	//   ....[1]....
        /*0198*/ 	.word	0x00000290
        /*019c*/ 	.word	0x000000ff
        /*01a0*/ 	.word	0x00028820
        /*01a4*/ 	.short	0x0100
        /*01a6*/ 	.byte	0x06
	.zero		1


	//   ....[2]....
        /*01a8*/ 	.word	0x00000380
        /*01ac*/ 	.word	0x000000ff
        /*01b0*/ 	.word	0x00028830
        /*01b4*/ 	.short	0x0100
        /*01b6*/ 	.byte	0x08
	.zero		1


	//   ....[3]....
        /*01b8*/ 	.word	0x00000390
        /*01bc*/ 	.word	0x000000ff
        /*01c0*/ 	.word	0x00028840
        /*01c4*/ 	.short	0x0100
        /*01c6*/ 	.byte	0x08
	.zero		1


	//   ....[4]....
        /*01c8*/ 	.word	0x000003a0
        /*01cc*/ 	.word	0x000000ff
        /*01d0*/ 	.word	0x00028838
        /*01d4*/ 	.short	0x0100
        /*01d6*/ 	.byte	0x08
	.zero		1


	//   ....[5]....
        /*01d8*/ 	.word	0x000003b0
        /*01dc*/ 	.word	0x000000ff
        /*01e0*/ 	.word	0x00028848
        /*01e4*/ 	.short	0x0100
        /*01e6*/ 	.byte	0x08
	.zero		1


	//   ....[6]....
        /*01e8*/ 	.word	0x000004e0
        /*01ec*/ 	.word	0x000000ff
        /*01f0*/ 	.word	0x00028850
        /*01f4*/ 	.short	0x0100
        /*01f6*/ 	.byte	0x08
	.zero		1


	//   ....[7]....
        /*01f8*/ 	.word	0x000004f0
        /*01fc*/ 	.word	0x000000ff
        /*0200*/ 	.word	0x00028860
        /*0204*/ 	.short	0x0100
        /*0206*/ 	.byte	0x08
	.zero		1


	//   ....[8]....
        /*0208*/ 	.word	0x00000500
        /*020c*/ 	.word	0x000000ff
        /*0210*/ 	.word	0x00028858
        /*0214*/ 	.short	0x0100
        /*0216*/ 	.byte	0x08
	.zero		1


	//   ....[9]....
        /*0218*/ 	.word	0x00000510
        /*021c*/ 	.word	0x000000ff
        /*0220*/ 	.word	0x00028868
        /*0224*/ 	.short	0x0100
        /*0226*/ 	.byte	0x08
	.zero		1


	//   ....[10]....
        /*0228*/ 	.word	0x00000600
        /*022c*/ 	.word	0x000000ff
        /*0230*/ 	.word	0x00028870
        /*0234*/ 	.short	0x0100
        /*0236*/ 	.byte	0x06
	.zero		1


	//   ....[11]....
        /*0238*/ 	.word	0x00000610
        /*023c*/ 	.word	0x000000ff
        /*0240*/ 	.word	0x00028880
        /*0244*/ 	.short	0x0100
        /*0246*/ 	.byte	0x06
	.zero		1


	//   ....[12]....
        /*0248*/ 	.word	0x00000620
        /*024c*/ 	.word	0x000000ff
        /*0250*/ 	.word	0x00028878
        /*0254*/ 	.short	0x0100
        /*0256*/ 	.byte	0x06
	.zero		1


	//   ....[13]....
        /*0258*/ 	.word	0x00000630
        /*025c*/ 	.word	0x000000ff
        /*0260*/ 	.word	0x00028888
        /*0264*/ 	.short	0x0100
        /*0266*/ 	.byte	0x06
	.zero		1


	//   ....[14]....
        /*0268*/ 	.word	0x00000760
        /*026c*/ 	.word	0x000000ff
        /*0270*/ 	.word	0x00028890
        /*0274*/ 	.short	0x0100
        /*0276*/ 	.byte	0x08
	.zero		1


	//   ....[15]....
        /*0278*/ 	.word	0x00000770
        /*027c*/ 	.word	0x000000ff
        /*0280*/ 	.word	0x000288a0
        /*0284*/ 	.short	0x0100
        /*0286*/ 	.byte	0x08
	.zero		1


	//   ....[16]....
        /*0288*/ 	.word	0x00000780
        /*028c*/ 	.word	0x000000ff
        /*0290*/ 	.word	0x00028898
        /*0294*/ 	.short	0x0100
        /*0296*/ 	.byte	0x08
	.zero		1


	//   ....[17]....
        /*0298*/ 	.word	0x00000790
        /*029c*/ 	.word	0x000000ff
        /*02a0*/ 	.word	0x000288a8
        /*02a4*/ 	.short	0x0100
        /*02a6*/ 	.byte	0x08
	.zero		1


	//   ....[18]....
        /*02a8*/ 	.word	0x000008c0
        /*02ac*/ 	.word	0x000000ff
        /*02b0*/ 	.word	0x000288b0
        /*02b4*/ 	.short	0x0100
        /*02b6*/ 	.byte	0x08
	.zero		1


	//   ....[19]....
        /*02b8*/ 	.word	0x000008d0
        /*02bc*/ 	.word	0x000000ff
        /*02c0*/ 	.word	0x000288c0
        /*02c4*/ 	.short	0x0100
        /*02c6*/ 	.byte	0x08
	.zero		1


	//   ....[20]....
        /*02c8*/ 	.word	0x000008e0
        /*02cc*/ 	.word	0x000000ff
        /*02d0*/ 	.word	0x000288b8
        /*02d4*/ 	.short	0x0100
        /*02d6*/ 	.byte	0x08
	.zero		1


	//   ....[21]....
        /*02d8*/ 	.word	0x000008f0
        /*02dc*/ 	.word	0x000000ff
        /*02e0*/ 	.word	0x000288c8
        /*02e4*/ 	.short	0x0100
        /*02e6*/ 	.byte	0x08
	.zero		1


	//   ....[22]....
        /*02e8*/ 	.word	0x00001940
        /*02ec*/ 	.word	0x000000ff
        /*02f0*/ 	.word	0x00028800
        /*02f4*/ 	.short	0x010a
        /*02f6*/ 	.byte	0x27
	.zero		1


	//   ....[23]....
        /*02f8*/ 	.word	0x000019c0
        /*02fc*/ 	.word	0x00000007
        /*0300*/ 	.word	0x00028830
        /*0304*/ 	.short	0x010a
        /*0306*/ 	.byte	0x3f
	.zero		1


	//   ....[24]....
        /*0308*/ 	.word	0x00001a20
        /*030c*/ 	.word	0x00000007
        /*0310*/ 	.word	0x00028830
        /*0314*/ 	.short	0x010a
        /*0316*/ 	.byte	0x3f
	.zero		1


	//   ....[25]....
        /*0318*/ 	.word	0x00001f40
        /*031c*/ 	.word	0x00000000
        /*0320*/ 	.word	0x00000000
        /*0324*/ 	.short	0x0101
        /*0326*/ 	.byte	0x3f
	.zero		1


	//   ....[26]....
        /*0328*/ 	.word	0x00004b80
        /*032c*/ 	.word	0x000000ff
        /*0330*/ 	.word	0x00028830
        /*0334*/ 	.short	0x010a
        /*0336*/ 	.byte	0x06
	.zero		1


	//   ....[27]....
        /*0338*/ 	.word	0x00004bc0
        /*033c*/ 	.word	0x000000ff
        /*0340*/ 	.word	0x00028830
        /*0344*/ 	.short	0x010a
        /*0346*/ 	.byte	0x06
	.zero		1


	//   ....[28]....
        /*0348*/ 	.word	0x00004ee0
        /*034c*/ 	.word	0x000000ff
        /*0350*/ 	.word	0x00028850
        /*0354*/ 	.short	0x010a
        /*0356*/ 	.byte	0x06
	.zero		1


	//   ....[29]....
        /*0358*/ 	.word	0x00004f20
        /*035c*/ 	.word	0x000000ff
        /*0360*/ 	.word	0x00028850
        /*0364*/ 	.short	0x010a
        /*0366*/ 	.byte	0x06
	.zero		1


	//   ....[30]....
        /*0368*/ 	.word	0x000052e0
        /*036c*/ 	.word	0x0000000b
        /*0370*/ 	.word	0x00000000
        /*0374*/ 	.short	0x0101
        /*0376*/ 	.byte	0x3f
	.zero		1


	//   ....[31]....
        /*0378*/ 	.word	0x00007010
        /*037c*/ 	.word	0x00000024
        /*0380*/ 	.word	0x00000000
        /*0384*/ 	.short	0x0101
        /*0386*/ 	.byte	0x3f
	.zero		1


	//   ....[32]....
        /*0388*/ 	.word	0x00007da0
        /*038c*/ 	.word	0x000000ff
        /*0390*/ 	.word	0x00028830
        /*0394*/ 	.short	0x010a
        /*0396*/ 	.byte	0x06
	.zero		1


	//   ....[33]....
        /*0398*/ 	.word	0x00007de0
        /*039c*/ 	.word	0x000000ff
        /*03a0*/ 	.word	0x00028830
        /*03a4*/ 	.short	0x010a
        /*03a6*/ 	.byte	0x06
	.zero		1


	//   ....[34]....
        /*03a8*/ 	.word	0x00008100
        /*03ac*/ 	.word	0x000000ff
        /*03b0*/ 	.word	0x00028850
        /*03b4*/ 	.short	0x010a
        /*03b6*/ 	.byte	0x06
	.zero		1


	//   ....[35]....
        /*03b8*/ 	.word	0x00008140
        /*03bc*/ 	.word	0x000000ff
        /*03c0*/ 	.word	0x00028850
        /*03c4*/ 	.short	0x010a
        /*03c6*/ 	.byte	0x06
	.zero		1


	//   ....[36]....
        /*03c8*/ 	.word	0x00009500
        /*03cc*/ 	.word	0x0000001b
        /*03d0*/ 	.word	0x00000000
        /*03d4*/ 	.short	0x0101
        /*03d6*/ 	.byte	0x3f
	.zero		1


	//   ....[37]....
        /*03d8*/ 	.word	0x000096b0
        /*03dc*/ 	.word	0x0000001f
        /*03e0*/ 	.word	0x00000000
        /*03e4*/ 	.short	0x0101
        /*03e6*/ 	.byte	0x3f
	.zero		1


	//   ....[38]....
        /*03e8*/ 	.word	0x00009de0
        /*03ec*/ 	.word	0x000000ff
        /*03f0*/ 	.word	0x00028830
        /*03f4*/ 	.short	0x010a
        /*03f6*/ 	.byte	0x06
	.zero		1


	//   ....[39]....
        /*03f8*/ 	.word	0x00009e20
        /*03fc*/ 	.word	0x000000ff
        /*0400*/ 	.word	0x00028830
        /*0404*/ 	.short	0x010a
        /*0406*/ 	.byte	0x06
	.zero		1


	//   ....[40]....
        /*0408*/ 	.word	0x0000a140
        /*040c*/ 	.word	0x000000ff
        /*0410*/ 	.word	0x00028850
        /*0414*/ 	.short	0x010a
        /*0416*/ 	.byte	0x06
	.zero		1


	//   ....[41]....
        /*0418*/ 	.word	0x0000a180
        /*041c*/ 	.word	0x000000ff
        /*0420*/ 	.word	0x00028850
        /*0424*/ 	.short	0x010a
        /*0426*/ 	.byte	0x06
	.zero		1


	//   ....[42]....
        /*0428*/ 	.word	0x0000a510
        /*042c*/ 	.word	0x00000006
        /*0430*/ 	.word	0x00000000
        /*0434*/ 	.short	0x0101
        /*0436*/ 	.byte	0x3f
	.zero		1


	//   ....[43]....
        /*0438*/ 	.word	0x0000c1e0
        /*043c*/ 	.word	0x00000022
        /*0440*/ 	.word	0x00000000
        /*0444*/ 	.short	0x0101
        /*0446*/ 	.byte	0x3f
	.zero		1


	//   ....[44]....
        /*0448*/ 	.word	0x0000cd40
        /*044c*/ 	.word	0x000000ff
        /*0450*/ 	.word	0x00028850
        /*0454*/ 	.short	0x010a
        /*0456*/ 	.byte	0x05
	.zero		1


	//   ....[45]....
        /*0458*/ 	.word	0x0000cd80
        /*045c*/ 	.word	0x000000ff
        /*0460*/ 	.word	0x00028850
        /*0464*/ 	.short	0x010a
        /*0466*/ 	.byte	0x05
	.zero		1


	//   ....[46]....
        /*0468*/ 	.word	0x0000d2a0
        /*046c*/ 	.word	0x00000004
        /*0470*/ 	.word	0x00000000
        /*0474*/ 	.short	0x0101
        /*0476*/ 	.byte	0x3f
	.zero		1


	//   ....[47]....
        /*0478*/ 	.word	0x0000e040
        /*047c*/ 	.word	0x000000ff
        /*0480*/ 	.word	0x00000000
        /*0484*/ 	.short	0x0101
        /*0486*/ 	.byte	0x05
	.zero		1


	//   ....[48]....
        /*0488*/ 	.word	0x0000fa70
        /*048c*/ 	.word	0x00000008
        /*0490*/ 	.word	0x00028840
        /*0494*/ 	.short	0x010a
        /*0496*/ 	.byte	0x3f
	.zero		1


	//   ....[49]....
        /*0498*/ 	.word	0x0000fe30
        /*049c*/ 	.word	0x000000ff
        /*04a0*/ 	.word	0x00028820
        /*04a4*/ 	.short	0x010a
        /*04a6*/ 	.byte	0x27
	.zero		1


	//   ....[50]....
        /*04a8*/ 	.word	0x00010110
        /*04ac*/ 	.word	0x00000003
        /*04b0*/ 	.word	0x00028840
        /*04b4*/ 	.short	0x010a
        /*04b6*/ 	.byte	0x3f
	.zero		1


	//   ....[51]....
        /*04b8*/ 	.word	0x00010330
        /*04bc*/ 	.word	0x00000002
        /*04c0*/ 	.word	0x00000060
        /*04c4*/ 	.short	0x010a
        /*04c6*/ 	.byte	0x3f
	.zero		1


	//   ....[52]....
        /*04c8*/ 	.word	0x00010800
        /*04cc*/ 	.word	0x00000003
        /*04d0*/ 	.word	0x00028840
        /*04d4*/ 	.short	0x010a
        /*04d6*/ 	.byte	0x3f
	.zero		1


	//   ....[53]....
        /*04d8*/ 	.word	0x00010a20
        /*04dc*/ 	.word	0x00000002
        /*04e0*/ 	.word	0x00000060
        /*04e4*/ 	.short	0x010a
        /*04e6*/ 	.byte	0x3f
	.zero		1


	//   ....[54]....
        /*04e8*/ 	.word	0x00010e10
        /*04ec*/ 	.word	0x00000002
        /*04f0*/ 	.word	0x00028840
        /*04f4*/ 	.short	0x010a
        /*04f6*/ 	.byte	0x3f
	.zero		1


	//   ....[55]....
        /*04f8*/ 	.word	0x00011060
        /*04fc*/ 	.word	0x00000002
        /*0500*/ 	.word	0x00000060
        /*0504*/ 	.short	0x010a
        /*0506*/ 	.byte	0x3f
	.zero		1


	//   ....[56]....
        /*0508*/ 	.word	0x00011420
        /*050c*/ 	.word	0x00000003
        /*0510*/ 	.word	0x00028860
        /*0514*/ 	.short	0x010a
        /*0516*/ 	.byte	0x3f
	.zero		1


	//   ....[57]....
        /*0518*/ 	.word	0x00011830
        /*051c*/ 	.word	0x00000007
        /*0520*/ 	.word	0x00028820
        /*0524*/ 	.short	0x010a
        /*0526*/ 	.byte	0x3f
	.zero		1


	//   ....[58]....
        /*0528*/ 	.word	0x00011980
        /*052c*/ 	.word	0x00000005
        /*0530*/ 	.word	0x00000000
        /*0534*/ 	.short	0x010a
        /*0536*/ 	.byte	0x3f
	.zero		1


	//   ....[59]....
        /*0538*/ 	.word	0x000119f0
        /*053c*/ 	.word	0x00000003
        /*0540*/ 	.word	0x00000000
        /*0544*/ 	.short	0x010a
        /*0546*/ 	.byte	0x3f
	.zero		1


	//   ....[60]....
        /*0548*/ 	.word	0x00011a50
        /*054c*/ 	.word	0x00000005
        /*0550*/ 	.word	0x00000000
        /*0554*/ 	.short	0x010a
        /*0556*/ 	.byte	0x3f
	.zero		1


	//   ....[61]....
        /*0558*/ 	.word	0x00011a80
        /*055c*/ 	.word	0x00000003
        /*0560*/ 	.word	0x00000000
        /*0564*/ 	.short	0x010a
        /*0566*/ 	.byte	0x3f
	.zero		1


	//   ....[62]....
        /*0568*/ 	.word	0x00011af0
        /*056c*/ 	.word	0x00000003
        /*0570*/ 	.word	0x00028800
        /*0574*/ 	.short	0x010a
        /*0576*/ 	.byte	0x3f
	.zero		1


	//   ....[63]....
        /*0578*/ 	.word	0x00011b40
        /*057c*/ 	.word	0x00000007
        /*0580*/ 	.word	0x00028830
        /*0584*/ 	.short	0x010a
        /*0586*/ 	.byte	0x3f
	.zero		1


	//   ....[64]....
        /*0588*/ 	.word	0x00011ba0
        /*058c*/ 	.word	0x0000000b
        /*0590*/ 	.word	0x00028830
        /*0594*/ 	.short	0x010a
        /*0596*/ 	.byte	0x3f
	.zero		1


	//   ....[65]....
        /*0598*/ 	.word	0x00011c00
        /*059c*/ 	.word	0x0000000b
        /*05a0*/ 	.word	0x00028850
        /*05a4*/ 	.short	0x010a
        /*05a6*/ 	.byte	0x3f
	.zero		1


	//   ....[66]....
        /*05a8*/ 	.word	0x00011c60
        /*05ac*/ 	.word	0x00000009
        /*05b0*/ 	.word	0x00028830
        /*05b4*/ 	.short	0x010a
        /*05b6*/ 	.byte	0x3f
	.zero		1


	//   ....[67]....
        /*05b8*/ 	.word	0x00011cc0
        /*05bc*/ 	.word	0x00000009
        /*05c0*/ 	.word	0x00028850
        /*05c4*/ 	.short	0x010a
        /*05c6*/ 	.byte	0x3f
	.zero		1


	//   ....[68]....
        /*05c8*/ 	.word	0x00011d20
        /*05cc*/ 	.word	0x00000009
        /*05d0*/ 	.word	0x00028830
        /*05d4*/ 	.short	0x010a
        /*05d6*/ 	.byte	0x3f
	.zero		1


	//   ....[69]....
        /*05d8*/ 	.word	0x00011d80
        /*05dc*/ 	.word	0x00000009
        /*05e0*/ 	.word	0x00028850
        /*05e4*/ 	.short	0x010a
        /*05e6*/ 	.byte	0x3f
	.zero		1


	//   ....[70]....
        /*05e8*/ 	.word	0x00011de0
        /*05ec*/ 	.word	0x00000005
        /*05f0*/ 	.word	0x00028850
        /*05f4*/ 	.short	0x010a
        /*05f6*/ 	.byte	0x3f
	.zero		1


	//   ....[71]....
        /*05f8*/ 	.word	0x00011f60
        /*05fc*/ 	.word	0x00000008
        /*0600*/ 	.word	0x00028840
        /*0604*/ 	.short	0x010a
        /*0606*/ 	.byte	0x3f
	.zero		1


	//   ....[72]....
        /*0608*/ 	.word	0x00011fc0
        /*060c*/ 	.word	0x00000008
        /*0610*/ 	.word	0x00028820
        /*0614*/ 	.short	0x010a
        /*0616*/ 	.byte	0x3f
	.zero		1


	//   ....[73]....
        /*0618*/ 	.word	0x00012010
        /*061c*/ 	.word	0x00000003
        /*0620*/ 	.word	0x00028840
        /*0624*/ 	.short	0x010a
        /*0626*/ 	.byte	0x3f
	.zero		1


	//   ....[74]....
        /*0628*/ 	.word	0x00012060
        /*062c*/ 	.word	0x00000002
        /*0630*/ 	.word	0x00000060
        /*0634*/ 	.short	0x010a
        /*0636*/ 	.byte	0x3f
	.zero		1


	//   ....[75]....
        /*0638*/ 	.word	0x000120b0
        /*063c*/ 	.word	0x00000003
        /*0640*/ 	.word	0x00028840
        /*0644*/ 	.short	0x010a
        /*0646*/ 	.byte	0x3f
	.zero		1


	//   ....[76]....
        /*0648*/ 	.word	0x00012100
        /*064c*/ 	.word	0x00000002
        /*0650*/ 	.word	0x00000060
        /*0654*/ 	.short	0x010a
        /*0656*/ 	.byte	0x3f
	.zero		1


	//   ....[77]....
        /*0658*/ 	.word	0x00012150
        /*065c*/ 	.word	0x00000002
        /*0660*/ 	.word	0x00028840
        /*0664*/ 	.short	0x010a
        /*0666*/ 	.byte	0x3f
	.zero		1


	//   ....[78]....
        /*0668*/ 	.word	0x000121a0
        /*066c*/ 	.word	0x00000002
        /*0670*/ 	.word	0x00000060
        /*0674*/ 	.short	0x010a
        /*0676*/ 	.byte	0x3f
	.zero		1


	//   ....[79]....
        /*0678*/ 	.word	0x000121f0
        /*067c*/ 	.word	0x00000003
        /*0680*/ 	.word	0x00028860
        /*0684*/ 	.short	0x010a
        /*0686*/ 	.byte	0x3f
	.zero		1


	//   ....[80]....
        /*0688*/ 	.word	0x000122d0
        /*068c*/ 	.word	0x00000007
        /*0690*/ 	.word	0x00028820
        /*0694*/ 	.short	0x010a
        /*0696*/ 	.byte	0x3f
	.zero		1


	//   ....[81]....
        /*0698*/ 	.word	0x00012320
        /*069c*/ 	.word	0x00000005
        /*06a0*/ 	.word	0x00000000
        /*06a4*/ 	.short	0x010a
        /*06a6*/ 	.byte	0x3f
	.zero		1


	//   ....[82]....
        /*06a8*/ 	.word	0x00012370
        /*06ac*/ 	.word	0x00000003
        /*06b0*/ 	.word	0x00000000
        /*06b4*/ 	.short	0x010a
        /*06b6*/ 	.byte	0x3f
	.zero		1


	//   ....[83]....
        /*06b8*/ 	.word	0x000123c0
        /*06bc*/ 	.word	0x00000005
        /*06c0*/ 	.word	0x00000000
        /*06c4*/ 	.short	0x010a
        /*06c6*/ 	.byte	0x3f
	.zero		1


	//----- nvinfo : EIATTR_NUM_MBARRIERS
	.align		4
.L_1059:
        /*06c8*/ 	.byte	0x03, 0x38
        /*06ca*/ 	.short	0x0016


	//----- nvinfo : EIATTR_EXIT_INSTR_OFFSETS
	.align		4
        /*06cc*/ 	.byte	0x04, 0x1c
        /*06ce*/ 	.short	(.L_1061 - .L_1060)


	//   ....[0]....
.L_1060:
        /*06d0*/ 	.word	0x00000a50


	//   ....[1]....
        /*06d4*/ 	.word	0x0000e910


	//   ....[2]....
        /*06d8*/ 	.word	0x0000e970


	//   ....[3]....
        /*06dc*/ 	.word	0x000118a0


	//   ....[4]....
        /*06e0*/ 	.word	0x00011ad0


	//----- nvinfo : EIATTR_MAX_THREADS
	.align		4
.L_1061:
        /*06e4*/ 	.byte	0x04, 0x05
        /*06e6*/ 	.short	(.L_1063 - .L_1062)
.L_1062:
        /*06e8*/ 	.word	0x00000180
        /*06ec*/ 	.word	0x00000001
        /*06f0*/ 	.word	0x00000001


	//----- nvinfo : EIATTR_CRS_STACK_SIZE
	.align		4
.L_1063:
        /*06f4*/ 	.byte	0x04, 0x1e
        /*06f6*/ 	.short	(.L_1065 - .L_1064)
.L_1064:
        /*06f8*/ 	.word	0x00000000


	//----- nvinfo : EIATTR_CBANK_PARAM_SIZE
	.align		4
.L_1065:
        /*06fc*/ 	.byte	0x03, 0x19
        /*06fe*/ 	.short	0x0bf0


	//----- nvinfo : EIATTR_PARAM_CBANK
	.align		4
        /*0700*/ 	.byte	0x04, 0x0a
        /*0702*/ 	.short	(.L_1067 - .L_1066)
	.align		4
.L_1066:
        /*0704*/ 	.word	index@(.nv.constant0._ZN7cutlass13device_kernelIN5flash11enable_sm90INS1_16FlashAttnFwdSm90INS1_25CollectiveMainloopFwdSm90ILi2EN4cute5tupleIJNS5_1CILi1EEES8_S8_EEENS6_IJNS7_ILi128EEESA_SA_EEELi128ENS_10bfloat16_tEfNS_4arch4Sm90ELb0ELb1ELb0ELb0ELb0ELb0ELb0ELb1ELb1ELb0ELb0ELb0EEENS1_21CollectiveEpilogueFwdISB_S9_SC_SE_Li256ELb0ELb0ELb0ELb0EEENS1_30DynamicPersistentTileSchedulerILi256ELi32ELb0ELb0ELb1EEEEEEEEEvNT_6ParamsE)
        /*0708*/ 	.short	0x0210
        /*070a*/ 	.short	0x0bf0


	//----- nvinfo : EIATTR_SW_WAR
	.align		4
.L_1067:
        /*070c*/ 	.byte	0x04, 0x36
        /*070e*/ 	.short	(.L_1069 - .L_1068)
.L_1068:
        /*0710*/ 	.word	0x00000008
.L_1069:


//--------------------- .nv.info._ZN7cutlass13device_kernelIN5flash11enable_sm90INS1_16FlashAttnFwdSm90INS1_25CollectiveMainloopFwdSm90ILi2EN4cute5tupleIJNS5_1CILi1EEES8_S8_EEENS6_IJNS7_ILi128EEESA_SA_EEELi128ENS_10bfloat16_tEfNS_4arch4Sm90ELb0ELb1ELb0ELb1ELb0ELb0ELb0ELb1ELb1ELb0ELb0ELb0EEENS1_21CollectiveEpilogueFwdISB_S9_SC_SE_Li256ELb1ELb0ELb0ELb0EEENS1_36VarlenDynamicPersistentTileSchedulerILi128ELi128ELi256ELi32ELb0ELb0ELb1ELb1ELb0ELb1EEEEEEEEEvNT_6ParamsE --------------------------
	.section	.nv.info._ZN7cutlass13device_kernelIN5flash11enable_sm90INS1_16FlashAttnFwdSm90INS1_25CollectiveMainloopFwdSm90ILi2EN4cute5tupleIJNS5_1CILi1EEES8_S8_EEENS6_IJNS7_ILi128EEESA_SA_EEELi128ENS_10bfloat16_tEfNS_4arch4Sm90ELb0ELb1ELb0ELb1ELb0ELb0ELb0ELb1ELb1ELb0ELb0ELb0EEENS1_21CollectiveEpilogueFwdISB_S9_SC_SE_Li256ELb1ELb0ELb0ELb0EEENS1_36VarlenDynamicPersistentTileSchedulerILi128ELi128ELi256ELi32ELb0ELb0ELb1ELb1ELb0ELb1EEEEEEEEEvNT_6ParamsE,"",@"SHT_CUDA_INFO"
	.sectionflags	@""
	.align	4


	//----- nvinfo : EIATTR_CUDA_API_VERSION
	.align		4
        /*0000*/ 	.byte	0x04, 0x37
        /*0002*/ 	.short	(.L_1071 - .L_1070)
.L_1070:
        /*0004*/ 	.word	0x00000082


	//----- nvinfo : EIATTR_KPARAM_INFO
	.align		4
.L_1071:
        /*0008*/ 	.byte	0x04, 0x17
        /*000a*/ 	.short	(.L_1073 - .L_1072)
.L_1072:
        /*000c*/ 	.word	0x00000000
        /*0010*/ 	.short	0x0000
        /*0012*/ 	.short	0x0070
        /*0014*/ 	.byte	0x00, 0xf0, 0x01, 0x28


	//----- nvinfo : EIATTR_SPARSE_MMA_MASK
	.align		4
.L_1073:
        /*0018*/ 	.byte	0x03, 0x50
        /*001a*/ 	.short	0x0000


	//----- nvinfo : EIATTR_MAXREG_COUNT
	.align		4
        /*001c*/ 	.byte	0x03, 0x1b
        /*001e*/ 	.short	0x00a8


	//----- nvinfo : EIATTR_NUM_BARRIERS
	.align		4
        /*0020*/ 	.byte	0x02, 0x4c
        /*0022*/ 	.byte	0x10
	.zero		1


	//----- nvinfo : EIATTR_EXTERNS
	.align		4
        /*0024*/ 	.byte	0x04, 0x0f
        /*0026*/ 	.short	(.L_1075 - .L_1074)


	//   ....[0]....
	.align		4
.L_1074:
        /*0028*/ 	.word	index@(__assertfail)


	//----- nvinfo : EIATTR_ANNOTATIONS
	.align		4
.L_1075:
        /*002c*/ 	.byte	0x04, 0x55
        /*002e*/ 	.short	(.L_1077 - .L_1076)


	//   ....[0]....
.L_1076:
        /* <DEDUP_REMOVED lines=31> */


	//----- nvinfo : EIATTR_MERCURY_ISA_VERSION
	.align		4
.L_1077:
        /*0208*/ 	.byte	0x03, 0x5f
        /*020a*/ 	.short	0x0101


	//----- nvinfo : EIATTR_UNUSED_LOAD_BYTE_OFFSET
	.align		4
        /*020c*/ 	.byte	0x04, 0x44
        /*020e*/ 	.short	(.L_1079 - .L_1078)


	//   ....[0]....
.L_1078:
        /*0210*/ 	.word	0x00000a70
        /*0214*/ 	.word	0x0000fff0


	//   ....[1]....
        /*0218*/ 	.word	0x0000d940
        /*021c*/ 	.word	0x0000fff0


	//----- nvinfo : EIATTR_INT_WARP_WIDE_INSTR_OFFSETS
	.align		4
.L_1079:
        /*0220*/ 	.byte	0x04, 0x31
        /*0222*/ 	.short	(.L_1081 - .L_1080)


	//   ....[0]....
.L_1080:
        /*0224*/ 	.word	0x00000160


	//   ....[1]....
        /*0228*/ 	.word	0x000001a0


	//   ....[2]....
        /*022c*/ 	.word	0x00000210


	//   ....[3]....
        /*0230*/ 	.word	0x00010cd0


	//   ....[4]....
        /*0234*/ 	.word	0x00010d60


	//   ....[5]....
        /*0238*/ 	.word	0x00011260


	//   ....[6]....
        /*023c*/ 	.word	0x000112e0


	//   ....[7]....
        /*0240*/ 	.word	0x000113f0


	//   ....[8]....
        /*0244*/ 	.word	0x00013560


	//   ....[9]....
        /*0248*/ 	.word	0x000135f0


	//----- nvinfo : EIATTR_COOP_GROUP_MASK_REGIDS
	.align		4
.L_1081:
        /*024c*/ 	.byte	0x04, 0x29
        /*024e*/ 	.short	(.L_1083 - .L_1082)


	//   ....[0]....
.L_1082:
        /*0250*/ 	.word	0xffffffff


	//   ....[1]....
        /*0254*/ 	.word	0xffffffff


	//   ....[2]....
        /*0258*/ 	.word	0xffffffff


	//   ....[3]....
        /*025c*/ 	.word	0xffffffff


	//   ....[4]....
        /*0260*/ 	.word	0xffffffff


	//   ....[5]....
        /*0264*/ 	.word	0xffffffff


	//   ....[6]....
        /*0268*/ 	.word	0xffffffff


	//   ....[7]....
        /*026c*/ 	.word	0xffffffff


	//   ....[8]....
        /*0270*/ 	.word	0xffffffff


	//   ....[9]....
        /*0274*/ 	.word	0xffffffff


	//   ....[10]....
        /*0278*/ 	.word	0xffffffff


	//   ....[11]....
        /*027c*/ 	.word	0xffffffff


	//   ....[12]....
        /*0280*/ 	.word	0xffffffff


	//   ....[13]....
        /*0284*/ 	.word	0xffffffff


	//   ....[14]....
        /*0288*/ 	.word	0xffffffff


	//   ....[15]....
        /*028c*/ 	.word	0xffffffff


	//   ....[16]....
        /*0290*/ 	.word	0xffffffff


	//   ....[17]....
        /*0294*/ 	.word	0xffffffff


	//   ....[18]....
        /*0298*/ 	.word	0xffffffff


	//   ....[19]....
        /*029c*/ 	.word	0xffffffff


	//   ....[20]....
        /*02a0*/ 	.word	0xffffffff


	//   ....[21]....
        /*02a4*/ 	.word	0xffffffff


	//   ....[22]....
        /*02a8*/ 	.word	0xffffffff


	//   ....[23]....
        /*02ac*/ 	.word	0xffffffff


	//   ....[24]....
        /*02b0*/ 	.word	0xffffffff


	//   ....[25]....
        /*02b4*/ 	.word	0xffffffff


	//   ....[26]....
        /*02b8*/ 	.word	0xffffffff


	//   ....[27]....
        /*02bc*/ 	.word	0xffffffff


	//   ....[28]....
        /*02c0*/ 	.word	0xffffffff


	//   ....[29]....
        /*02c4*/ 	.word	0xffffffff


	//   ....[30]....
        /*02c8*/ 	.word	0xffffffff


	//   ....[31]....
        /*02cc*/ 	.word	0xffffffff


	//   ....[32]....
        /*02d0*/ 	.word	0xffffffff


	//   ....[33]....
        /*02d4*/ 	.word	0xffffffff


	//   ....[34]....
        /*02d8*/ 	.word	0xffffffff


	//   ....[35]....
        /*02dc*/ 	.word	0xffffffff


	//   ....[36]....
        /*02e0*/ 	.word	0xffffffff


	//   ....[37]....
        /*02e4*/ 	.word	0xffffffff


	//   ....[38]....
        /*02e8*/ 	.word	0xffffffff


	//   ....[39]....
        /*02ec*/ 	.word	0xffffffff


	//   ....[40]....
        /*02f0*/ 	.word	0xffffffff


	//   ....[41]....
        /*02f4*/ 	.word	0xffffffff


	//   ....[42]....
        /*02f8*/ 	.word	0xffffffff


	//   ....[43]....
        /*02fc*/ 	.word	0xffffffff


	//   ....[44]....
        /*0300*/ 	.word	0xffffffff


	//   ....[45]....
        /*0304*/ 	.word	0xffffffff


	//   ....[46]....
        /*0308*/ 	.word	0xffffffff


	//   ....[47]....
        /*030c*/ 	.word	0xffffffff


	//   ....[48]....
        /*0310*/ 	.word	0xffffffff


	//   ....[49]....
        /*0314*/ 	.word	0xffffffff


	//   ....[50]....
        /*0318*/ 	.word	0xffffffff


	//   ....[51]....
        /*031c*/ 	.word	0xffffffff


	//   ....[52]....
        /*0320*/ 	.word	0xffffffff


	//   ....[53]....
        /*0324*/ 	.word	0xffffffff


	//   ....[54]....
        /*0328*/ 	.word	0xffffffff


	//   ....[55]....
        /*032c*/ 	.word	0xffffffff


	//   ....[56]....
        /*0330*/ 	.word	0xffffffff


	//   ....[57]....
        /*0334*/ 	.word	0xffffffff


	//   ....[58]....
        /*0338*/ 	.word	0xffffffff


	//   ....[59]....
        /*033c*/ 	.word	0xffffffff


	//   ....[60]....
        /*0340*/ 	.word	0xffffffff


	//   ....[61]....
        /*0344*/ 	.word	0xffffffff


	//   ....[62]....
        /*0348*/ 	.word	0x0500000f


	//   ....[63]....
        /*034c*/ 	.word	0x0500000f


	//   ....[64]....
        /*0350*/ 	.word	0x0500000f


	//   ....[65]....
        /*0354*/ 	.word	0x0500000f


	//   ....[66]....
        /*0358*/ 	.word	0x0500000f


	//   ....[67]....
        /*035c*/ 	.word	0x0500000f


	//   ....[68]....
        /*0360*/ 	.word	0x0500000f


	//   ....[69]....
        /*0364*/ 	.word	0x0500000f


	//   ....[70]....
        /*0368*/ 	.word	0x0500000f


	//   ....[71]....
        /*036c*/ 	.word	0x0500000f


	//   ....[72]....
        /*0370*/ 	.word	0x0500000f


	//   ....[73]....
        /*0374*/ 	.word	0x0500000f


	//   ....[74]....
        /*0378*/ 	.word	0x0500000f


	//   ....[75]....
        /*037c*/ 	.word	0x0500000f


	//   ....[76]....
        /*0380*/ 	.word	0x0500000f


	//   ....[77]....
        /*0384*/ 	.word	0x0500000f


	//   ....[78]....
        /*0388*/ 	.word	0x0500000f


	//   ....[79]....
        /*038c*/ 	.word	0x0500000f


	//   ....[80]....
        /*0390*/ 	.word	0x0500000f


	//----- nvinfo : EIATTR_COOP_GROUP_INSTR_OFFSETS
	.align		4
.L_1083:
        /*0394*/ 	.byte	0x04, 0x28
        /*0396*/ 	.short	(.L_1085 - .L_1084)


	//   ....[0]....
.L_1084:
        /*0398*/ 	.word	0x00000070


	//   ....[1]....
        /*039c*/ 	.word	0x00000170


	//   ....[2]....
        /*03a0*/ 	.word	0x000001c0


	//   ....[3]....
        /*03a4*/ 	.word	0x000003f0


	//   ....[4]....
        /*03a8*/ 	.word	0x00000550


	//   ....[5]....
        /*03ac*/ 	.word	0x00000670


	//   ....[6]....
        /*03b0*/ 	.word	0x000007d0


	//   ....[7]....
        /*03b4*/ 	.word	0x000017a0


	//   ....[8]....
        /*03b8*/ 	.word	0x00003220


	//   ....[9]....
        /*03bc*/ 	.word	0x00003330


	//   ....[10]....
        /*03c0*/ 	.word	0x00003c70


	//   ....[11]....
        /*03c4*/ 	.word	0x00003cc0


	//   ....[12]....
        /*03c8*/ 	.word	0x00006150


	//   ....[13]....
        /*03cc*/ 	.word	0x00006170


	//   ....[14]....
        /*03d0*/ 	.word	0x00006c20


	//   ....[15]....
        /*03d4*/ 	.word	0x00006cc0


	//   ....[16]....
        /*03d8*/ 	.word	0x00008640


	//   ....[17]....
        /*03dc*/ 	.word	0x00008680


	//   ....[18]....
        /*03e0*/ 	.word	0x00008b80


	//   ....[19]....
        /*03e4*/ 	.word	0x00008c40


	//   ....[20]....
        /*03e8*/ 	.word	0x0000b500


	//   ....[21]....
        /*03ec*/ 	.word	0x0000b520


	//   ....[22]....
        /*03f0*/ 	.word	0x0000bf40


	//   ....[23]....
        /*03f4*/ 	.word	0x0000bfe0


	//   ....[24]....
        /*03f8*/ 	.word	0x0000d010


	//   ....[25]....
        /*03fc*/ 	.word	0x0000d050


	//   ....[26]....
        /*0400*/ 	.word	0x0000d140


	//   ....[27]....
        /*0404*/ 	.word	0x0000d160


	//   ....[28]....
        /*0408*/ 	.word	0x0000f870


	//   ....[29]....
        /*040c*/ 	.word	0x0000f9f0


	//   ....[30]....
        /*0410*/ 	.word	0x0000fa20


	//   ....[31]....
        /*0414*/ 	.word	0x0000fa60


	//   ....[32]....
        /*0418*/ 	.word	0x0000fad0


	//   ....[33]....
        /*041c*/ 	.word	0x0000fb30


	//   ....[34]....
        /*0420*/ 	.word	0x0000fb70


	//   ....[35]....
        /*0424*/ 	.word	0x0000fd10


	//   ....[36]....
        /*0428*/ 	.word	0x0000fd70


	//   ....[37]....
        /*042c*/ 	.word	0x0000fdb0


	//   ....[38]....
        /*0430*/ 	.word	0x0000fdf0


	//   ....[39]....
        /*0434*/ 	.word	0x0000fe20


	//   ....[40]....
        /*0438*/ 	.word	0x0000fe50


	//   ....[41]....
        /*043c*/ 	.word	0x0000fee0


	//   ....[42]....
        /*0440*/ 	.word	0x0000ff40


	//   ....[43]....
        /*0444*/ 	.word	0x0000ffd0


	//   ....[44]....
        /*0448*/ 	.word	0x00013a00


	//   ....[45]....
        /*044c*/ 	.word	0x00013a10


	//   ....[46]....
        /*0450*/ 	.word	0x00013b20


	//   ....[47]....
        /*0454*/ 	.word	0x00013b80


	//   ....[48]....
        /*0458*/ 	.word	0x00013bc0


	//   ....[49]....
        /*045c*/ 	.word	0x00013c00


	//   ....[50]....
        /*0460*/ 	.word	0x00013c30


	//   ....[51]....
        /*0464*/ 	.word	0x00013c60


	//   ....[52]....
        /*0468*/ 	.word	0x00013df0


	//   ....[53]....
        /*046c*/ 	.word	0x00013e50


	//   ....[54]....
        /*0470*/ 	.word	0x00013e90


	//   ....[55]....
        /*0474*/ 	.word	0x00013ed0


	//   ....[56]....
        /*0478*/ 	.word	0x00013f00


	//   ....[57]....
        /*047c*/ 	.word	0x00013f30


	//   ....[58]....
        /*0480*/ 	.word	0x00013ff0


	//   ....[59]....
        /*0484*/ 	.word	0x00014010


	//   ....[60]....
        /*0488*/ 	.word	0x00014080


	//   ....[61]....
        /*048c*/ 	.word	0x00014710


	//   ....[62]....
        /*0490*/ 	.word	0x00014da0


	//   ....[63]....
        /*0494*/ 	.word	0x000151c0


	//   ....[64]....
        /*0498*/ 	.word	0x00015250


	//   ....[65]....
        /*049c*/ 	.word	0x000152f0


	//   ....[66]....
        /*04a0*/ 	.word	0x000153a0


	//   ....[67]....
        /*04a4*/ 	.word	0x00015420


	//   ....[68]....
        /*04a8*/ 	.word	0x000154a0


	//   ....[69]....
        /*04ac*/ 	.word	0x00015520


	//   ....[70]....
        /*04b0*/ 	.word	0x000155a0


	//   ....[71]....
        /*04b4*/ 	.word	0x00015630


	//   ....[72]....
        /*04b8*/ 	.word	0x000156e0


	//   ....[73]....
        /*04bc*/ 	.word	0x00015760


	//   ....[74]....
        /*04c0*/ 	.word	0x000157e0


	//   ....[75]....
        /*04c4*/ 	.word	0x00015860


	//   ....[76]....
        /*04c8*/ 	.word	0x000158e0


	//   ....[77]....
        /*04cc*/ 	.word	0x00015950


	//   ....[78]....
        /*04d0*/ 	.word	0x000159f0


	//   ....[79]....
        /*04d4*/ 	.word	0x00015a80


	//   ....[80]....
        /*04d8*/ 	.word	0x00015bb0


	//----- nvinfo : EIATTR_REG_RECONFIG
	.align		4
.L_1085:
        /*04dc*/ 	.byte	0x01, 0x54
	.zero		2


	//----- nvinfo : EIATTR_SYSCALL_OFFSETS
	.align		4
        /*04e0*/ 	.byte	0x04, 0x46
        /*04e2*/ 	.short	(.L_1087 - .L_1086)


	//   ....[0]....
.L_1086:
        /*04e4*/ 	.word	0x00001980


	//   ....[1]....
        /*04e8*/ 	.word	0x00010ef0


	//   ....[2]....
        /*04ec*/ 	.word	0x00011030


	//   ....[3]....
        /*04f0*/ 	.word	0x00011130


	//----- nvinfo : EIATTR_MBARRIER_INSTR_OFFSETS
	.align		4
.L_1087:
        /*04f4*/ 	.byte	0x04, 0x39
        /*04f6*/ 	.short	(.L_1089 - .L_1088)


	//   ....[0]....
.L_1088:
        /*04f8*/ 	.word	0x000002a0
        /*04fc*/ 	.word	0x000000ff
        /*0500*/ 	.word	0x00028800
        /*0504*/ 	.short	0x0100
        /*0506*/ 	.byte	0x08
	.zero		1


	//   ....[1]....
        /*0508*/ 	.word	0x000002b0
        /*050c*/ 	.word	0x000000ff
        /*0510*/ 	.word	0x00028820
        /*0514*/ 	.short	0x0100
        /*0516*/ 	.byte	0x08
	.zero		1


	//   ....[2]....
        /*0518*/ 	.word	0x000003a0
        /*051c*/ 	.word	0x000000ff
        /*0520*/ 	.word	0x00028830
        /*0524*/ 	.short	0x0100
        /*0526*/ 	.byte	0x08
	.zero		1


	//   ....[3]....
        /*0528*/ 	.word	0x000003b0
        /*052c*/ 	.word	0x000000ff
        /*0530*/ 	.word	0x00028840
        /*0534*/ 	.short	0x0100
        /*0536*/ 	.byte	0x08
	.zero		1


	//   ....[4]....
        /*0538*/ 	.word	0x000003c0
        /*053c*/ 	.word	0x000000ff
        /*0540*/ 	.word	0x00028838
        /*0544*/ 	.short	0x0100
        /*0546*/ 	.byte	0x08
	.zero		1


	//   ....[5]....
        /*0548*/ 	.word	0x000003d0
        /*054c*/ 	.word	0x000000ff
        /*0550*/ 	.word	0x00028848
        /*0554*/ 	.short	0x0100
        /*0556*/ 	.byte	0x08
	.zero		1


	//   ....[6]....
        /*0558*/ 	.word	0x00000500
        /*055c*/ 	.word	0x000000ff
        /*0560*/ 	.word	0x00028850
        /*0564*/ 	.short	0x0100
        /*0566*/ 	.byte	0x08
	.zero		1


	//   ....[7]....
        /*0568*/ 	.word	0x00000510
        /*056c*/ 	.word	0x000000ff
        /*0570*/ 	.word	0x00028860
        /*0574*/ 	.short	0x0100
        /*0576*/ 	.byte	0x08
	.zero		1


	//   ....[8]....
        /*0578*/ 	.word	0x00000520
        /*057c*/ 	.word	0x000000ff
        /*0580*/ 	.word	0x00028858
        /*0584*/ 	.short	0x0100
        /*0586*/ 	.byte	0x08
	.zero		1


	//   ....[9]....
        /*0588*/ 	.word	0x00000530
        /*058c*/ 	.word	0x000000ff
        /*0590*/ 	.word	0x00028868
        /*0594*/ 	.short	0x0100
        /*0596*/ 	.byte	0x08
	.zero		1


	//   ....[10]....
        /*0598*/ 	.word	0x00000620
        /*059c*/ 	.word	0x000000ff
        /*05a0*/ 	.word	0x00028870
        /*05a4*/ 	.short	0x0100
        /*05a6*/ 	.byte	0x06
	.zero		1


	//   ....[11]....
        /*05a8*/ 	.word	0x00000630
        /*05ac*/ 	.word	0x000000ff
        /*05b0*/ 	.word	0x00028880
        /*05b4*/ 	.short	0x0100
        /*05b6*/ 	.byte	0x06
	.zero		1


	//   ....[12]....
        /*05b8*/ 	.word	0x00000640
        /*05bc*/ 	.word	0x000000ff
        /*05c0*/ 	.word	0x00028878
        /*05c4*/ 	.short	0x0100
        /*05c6*/ 	.byte	0x06
	.zero		1


	//   ....[13]....
        /*05c8*/ 	.word	0x00000650
        /*05cc*/ 	.word	0x000000ff
        /*05d0*/ 	.word	0x00028888
        /*05d4*/ 	.short	0x0100
        /*05d6*/ 	.byte	0x06
	.zero		1


	//   ....[14]....
        /*05d8*/ 	.word	0x00000780
        /*05dc*/ 	.word	0x000000ff
        /*05e0*/ 	.word	0x00028890
        /*05e4*/ 	.short	0x0100
        /*05e6*/ 	.byte	0x08
	.zero		1


	//   ....[15]....
        /*05e8*/ 	.word	0x00000790
        /*05ec*/ 	.word	0x000000ff
        /*05f0*/ 	.word	0x000288a0
        /*05f4*/ 	.short	0x0100
        /*05f6*/ 	.byte	0x08
	.zero		1


	//   ....[16]....
        /*05f8*/ 	.word	0x000007a0
        /*05fc*/ 	.word	0x000000ff
        /*0600*/ 	.word	0x00028898
        /*0604*/ 	.short	0x0100
        /*0606*/ 	.byte	0x08
	.zero		1


	//   ....[17]....
        /*0608*/ 	.word	0x000007b0
        /*060c*/ 	.word	0x000000ff
        /*0610*/ 	.word	0x000288a8
        /*0614*/ 	.short	0x0100
        /*0616*/ 	.byte	0x08
	.zero		1


	//   ....[18]....
        /*0618*/ 	.word	0x000008e0
        /*061c*/ 	.word	0x000000ff
        /*0620*/ 	.word	0x000288b0
        /*0624*/ 	.short	0x0100
        /*0626*/ 	.byte	0x08
	.zero		1


	//   ....[19]....
        /*0628*/ 	.word	0x000008f0
        /*062c*/ 	.word	0x000000ff
        /*0630*/ 	.word	0x000288c0
        /*0634*/ 	.short	0x0100
        /*0636*/ 	.byte	0x08
	.zero		1


	//   ....[20]....
        /*0638*/ 	.word	0x00000900
        /*063c*/ 	.word	0x000000ff
        /*0640*/ 	.word	0x000288b8
        /*0644*/ 	.short	0x0100
        /*0646*/ 	.byte	0x08
	.zero		1


	//   ....[21]....
        /*0648*/ 	.word	0x00000910
        /*064c*/ 	.word	0x000000ff
        /*0650*/ 	.word	0x000288c8
        /*0654*/ 	.short	0x0100
        /*0656*/ 	.byte	0x08
	.zero		1


	//   ....[22]....
        /*0658*/ 	.word	0x00001a00
        /*065c*/ 	.word	0x000000ff
        /*0660*/ 	.word	0x00028800
        /*0664*/ 	.short	0x010a
        /*0666*/ 	.byte	0x29
	.zero		1


	//   ....[23]....
        /*0668*/ 	.word	0x00001a80
        /*066c*/ 	.word	0x00000005
        /*0670*/ 	.word	0x00028830
        /*0674*/ 	.short	0x010a
        /*0676*/ 	.byte	0x3f
	.zero		1


	//   ....[24]....
        /*0678*/ 	.word	0x00001ae0
        /*067c*/ 	.word	0x00000005
        /*0680*/ 	.word	0x00028830
        /*0684*/ 	.short	0x010a
        /*0686*/ 	.byte	0x3f
	.zero		1


	//   ....[25]....
        /*0688*/ 	.word	0x00001ff0
        /*068c*/ 	.word	0x00000000
        /*0690*/ 	.word	0x00000000
        /*0694*/ 	.short	0x0101
        /*0696*/ 	.byte	0x3f
	.zero		1


	//   ....[26]....
        /*0698*/ 	.word	0x00004cd0
        /*069c*/ 	.word	0x000000ff
        /*06a0*/ 	.word	0x00028830
        /*06a4*/ 	.short	0x010a
        /*06a6*/ 	.byte	0x06
	.zero		1


	//   ....[27]....
        /*06a8*/ 	.word	0x00004d10
        /*06ac*/ 	.word	0x000000ff
        /*06b0*/ 	.word	0x00028830
        /*06b4*/ 	.short	0x010a
        /*06b6*/ 	.byte	0x06
	.zero		1


	//   ....[28]....
        /*06b8*/ 	.word	0x00005050
        /*06bc*/ 	.word	0x000000ff
        /*06c0*/ 	.word	0x00028850
        /*06c4*/ 	.short	0x010a
        /*06c6*/ 	.byte	0x06
	.zero		1


	//   ....[29]....
        /*06c8*/ 	.word	0x00005090
        /*06cc*/ 	.word	0x000000ff
        /*06d0*/ 	.word	0x00028850
        /*06d4*/ 	.short	0x010a
        /*06d6*/ 	.byte	0x06
	.zero		1


	//   ....[30]....
        /*06d8*/ 	.word	0x00005480
        /*06dc*/ 	.word	0x0000000a
        /*06e0*/ 	.word	0x00000000
        /*06e4*/ 	.short	0x0101
        /*06e6*/ 	.byte	0x3f
	.zero		1


	//   ....[31]....
        /*06e8*/ 	.word	0x00007060
        /*06ec*/ 	.word	0x00000023
        /*06f0*/ 	.word	0x00000000
        /*06f4*/ 	.short	0x0101
        /*06f6*/ 	.byte	0x3f
	.zero		1


	//   ....[32]....
        /*06f8*/ 	.word	0x00007f60
        /*06fc*/ 	.word	0x000000ff
        /*0700*/ 	.word	0x00028830
        /*0704*/ 	.short	0x010a
        /*0706*/ 	.byte	0x06
	.zero		1


	//   ....[33]....
        /*0708*/ 	.word	0x00007fa0
        /*070c*/ 	.word	0x000000ff
        /*0710*/ 	.word	0x00028830
        /*0714*/ 	.short	0x010a
        /*0716*/ 	.byte	0x06
	.zero		1


	//   ....[34]....
        /*0718*/ 	.word	0x000082e0
        /*071c*/ 	.word	0x000000ff
        /*0720*/ 	.word	0x00028850
        /*0724*/ 	.short	0x010a
        /*0726*/ 	.byte	0x06
	.zero		1


	//   ....[35]....
        /*0728*/ 	.word	0x00008320
        /*072c*/ 	.word	0x000000ff
        /*0730*/ 	.word	0x00028850
        /*0734*/ 	.short	0x010a
        /*0736*/ 	.byte	0x06
	.zero		1


	//   ....[36]....
        /*0738*/ 	.word	0x00009440
        /*073c*/ 	.word	0x0000001b
        /*0740*/ 	.word	0x00000000
        /*0744*/ 	.short	0x0101
        /*0746*/ 	.byte	0x3f
	.zero		1


	//   ....[37]....
        /*0748*/ 	.word	0x000094f0
        /*074c*/ 	.word	0x0000001f
        /*0750*/ 	.word	0x00000000
        /*0754*/ 	.short	0x0101
        /*0756*/ 	.byte	0x3f
	.zero		1


	//   ....[38]....
        /*0758*/ 	.word	0x0000a000
        /*075c*/ 	.word	0x000000ff
        /*0760*/ 	.word	0x00028830
        /*0764*/ 	.short	0x010a
        /*0766*/ 	.byte	0x06
	.zero		1


	//   ....[39]....
        /*0768*/ 	.word	0x0000a040
        /*076c*/ 	.word	0x000000ff
        /*0770*/ 	.word	0x00028830
        /*0774*/ 	.short	0x010a
        /*0776*/ 	.byte	0x06
	.zero		1


	//   ....[40]....
        /*0778*/ 	.word	0x0000a380
        /*077c*/ 	.word	0x000000ff
        /*0780*/ 	.word	0x00028850
        /*0784*/ 	.short	0x010a
        /*0786*/ 	.byte	0x06
	.zero		1


	//   ....[41]....
        /*0788*/ 	.word	0x0000a3c0
        /*078c*/ 	.word	0x000000ff
        /*0790*/ 	.word	0x00028850
        /*0794*/ 	.short	0x010a
        /*0796*/ 	.byte	0x06
	.zero		1


	//   ....[42]....
        /*0798*/ 	.word	0x0000a790
        /*079c*/ 	.word	0x00000000
        /*07a0*/ 	.word	0x00000000
        /*07a4*/ 	.short	0x0101
        /*07a6*/ 	.byte	0x3f
	.zero		1


	//   ....[43]....
        /*07a8*/ 	.word	0x0000c330
        /*07ac*/ 	.word	0x00000036
        /*07b0*/ 	.word	0x00000000
        /*07b4*/ 	.short	0x0101
        /*07b6*/ 	.byte	0x3f
	.zero		1


	//   ....[44]....
        /*07b8*/ 	.word	0x0000cf80
        /*07bc*/ 	.word	0x000000ff
        /*07c0*/ 	.word	0x00028850
        /*07c4*/ 	.short	0x010a
        /*07c6*/ 	.byte	0x05
	.zero		1


	//   ....[45]....
        /*07c8*/ 	.word	0x0000cfc0
        /*07cc*/ 	.word	0x000000ff
        /*07d0*/ 	.word	0x00028850
        /*07d4*/ 	.short	0x010a
        /*07d6*/ 	.byte	0x05
	.zero		1


	//   ....[46]....
        /*07d8*/ 	.word	0x0000d4e0
        /*07dc*/ 	.word	0x00000005
        /*07e0*/ 	.word	0x00000000
        /*07e4*/ 	.short	0x0101
        /*07e6*/ 	.byte	0x3f
	.zero		1


	//   ....[47]....
        /*07e8*/ 	.word	0x0000e800
        /*07ec*/ 	.word	0x00000000
        /*07f0*/ 	.word	0x00000000
        /*07f4*/ 	.short	0x0101
        /*07f6*/ 	.byte	0x3f
	.zero		1


	//   ....[48]....
        /*07f8*/ 	.word	0x00011730
        /*07fc*/ 	.word	0x00000009
        /*0800*/ 	.word	0x00028840
        /*0804*/ 	.short	0x010a
        /*0806*/ 	.byte	0x3f
	.zero		1


	//   ....[49]....
        /*0808*/ 	.word	0x00011c00
        /*080c*/ 	.word	0x0000000a
        /*0810*/ 	.word	0x00028820
        /*0814*/ 	.short	0x010a
        /*0816*/ 	.byte	0x3f
	.zero		1


	//   ....[50]....
        /*0818*/ 	.word	0x00011f40
        /*081c*/ 	.word	0x00000002
        /*0820*/ 	.word	0x00028840
        /*0824*/ 	.short	0x010a
        /*0826*/ 	.byte	0x3f
	.zero		1


	//   ....[51]....
        /*0828*/ 	.word	0x00012200
        /*082c*/ 	.word	0x00000003
        /*0830*/ 	.word	0x00000060
        /*0834*/ 	.short	0x010a
        /*0836*/ 	.byte	0x3f
	.zero		1


	//   ....[52]....
        /*0838*/ 	.word	0x000127f0
        /*083c*/ 	.word	0x00000002
        /*0840*/ 	.word	0x00028840
        /*0844*/ 	.short	0x010a
        /*0846*/ 	.byte	0x3f
	.zero		1


	//   ....[53]....
        /*0848*/ 	.word	0x00012ab0
        /*084c*/ 	.word	0x00000002
        /*0850*/ 	.word	0x00000060
        /*0854*/ 	.short	0x010a
        /*0856*/ 	.byte	0x3f
	.zero		1


	//   ....[54]....
        /*0858*/ 	.word	0x00012f80
        /*085c*/ 	.word	0x00000002
        /*0860*/ 	.word	0x00028840
        /*0864*/ 	.short	0x010a
        /*0866*/ 	.byte	0x3f
	.zero		1


	//   ....[55]....
        /*0868*/ 	.word	0x00013240
        /*086c*/ 	.word	0x00000002
        /*0870*/ 	.word	0x00000060
        /*0874*/ 	.short	0x010a
        /*0876*/ 	.byte	0x3f
	.zero		1


	//   ....[56]....
        /*0878*/ 	.word	0x000136b0
        /*087c*/ 	.word	0x00000003
        /*0880*/ 	.word	0x00028860
        /*0884*/ 	.short	0x010a
        /*0886*/ 	.byte	0x3f
	.zero		1


	//   ....[57]....
        /*0888*/ 	.word	0x00014690
        /*088c*/ 	.word	0x00000000
        /*0890*/ 	.word	0x00028820
        /*0894*/ 	.short	0x010a
        /*0896*/ 	.byte	0x3f
	.zero		1


	//   ....[58]....
        /*0898*/ 	.word	0x00014850
        /*089c*/ 	.word	0x00000006
        /*08a0*/ 	.word	0x00000000
        /*08a4*/ 	.short	0x010a
        /*08a6*/ 	.byte	0x3f
	.zero		1


	//   ....[59]....
        /*08a8*/ 	.word	0x000148c0
        /*08ac*/ 	.word	0x00000007
        /*08b0*/ 	.word	0x00000000
        /*08b4*/ 	.short	0x010a
        /*08b6*/ 	.byte	0x3f
	.zero		1


	//   ....[60]....
        /*08b8*/ 	.word	0x00014930
        /*08bc*/ 	.word	0x00000004
        /*08c0*/ 	.word	0x00000000
        /*08c4*/ 	.short	0x010a
        /*08c6*/ 	.byte	0x3f
	.zero		1


	//   ....[61]....
        /*08c8*/ 	.word	0x00014960
        /*08cc*/ 	.word	0x00000003
        /*08d0*/ 	.word	0x00000000
        /*08d4*/ 	.short	0x010a
        /*08d6*/ 	.byte	0x3f
	.zero		1


	//   ....[62]....
        /*08d8*/ 	.word	0x000149d0
        /*08dc*/ 	.word	0x00000003
        /*08e0*/ 	.word	0x00028800
        /*08e4*/ 	.short	0x010a
        /*08e6*/ 	.byte	0x3f
	.zero		1


	//   ....[63]....
        /*08e8*/ 	.word	0x00014a20
        /*08ec*/ 	.word	0x00000005
        /*08f0*/ 	.word	0x00028830
        /*08f4*/ 	.short	0x010a
        /*08f6*/ 	.byte	0x3f
	.zero		1


	//   ....[64]....
        /*08f8*/ 	.word	0x00014a80
        /*08fc*/ 	.word	0x0000000a
        /*0900*/ 	.word	0x00028830
        /*0904*/ 	.short	0x010a
        /*0906*/ 	.byte	0x3f
	.zero		1


	//   ....[65]....
        /*0908*/ 	.word	0x00014ae0
        /*090c*/ 	.word	0x0000000a
        /*0910*/ 	.word	0x00028850
        /*0914*/ 	.short	0x010a
        /*0916*/ 	.byte	0x3f
	.zero		1


	//   ....[66]....
        /*0918*/ 	.word	0x00014b40
        /*091c*/ 	.word	0x00000005
        /*0920*/ 	.word	0x00028830
        /*0924*/ 	.short	0x010a
        /*0926*/ 	.byte	0x3f
	.zero		1


	//   ....[67]....
        /*0928*/ 	.word	0x00014ba0
        /*092c*/ 	.word	0x00000005
        /*0930*/ 	.word	0x00028850
        /*0934*/ 	.short	0x010a
        /*0936*/ 	.byte	0x3f
	.zero		1


	//   ....[68]....
        /*0938*/ 	.word	0x00014c00
        /*093c*/ 	.word	0x00000005
        /*0940*/ 	.word	0x00028830
        /*0944*/ 	.short	0x010a
        /*0946*/ 	.byte	0x3f
	.zero		1


	//   ....[69]....
        /*0948*/ 	.word	0x00014c60
        /*094c*/ 	.word	0x00000005
        /*0950*/ 	.word	0x00028850
        /*0954*/ 	.short	0x010a
        /*0956*/ 	.byte	0x3f
	.zero		1


	//   ....[70]....
        /*0958*/ 	.word	0x00014cc0
        /*095c*/ 	.word	0x00000007
        /*0960*/ 	.word	0x00028850
        /*0964*/ 	.short	0x010a
        /*0966*/ 	.byte	0x3f
	.zero		1


	//   ....[71]....
        /*0968*/ 	.word	0x00014e60
        /*096c*/ 	.word	0x00000009
        /*0970*/ 	.word	0x00028840
        /*0974*/ 	.short	0x010a
        /*0976*/ 	.byte	0x3f
	.zero		1


	//   ....[72]....
        /*0978*/ 	.word	0x00014ee0
        /*097c*/ 	.word	0x00000008
        /*0980*/ 	.word	0x00028820
        /*0984*/ 	.short	0x010a
        /*0986*/ 	.byte	0x3f
	.zero		1


	//   ....[73]....
        /*0988*/ 	.word	0x00014f30
        /*098c*/ 	.word	0x00000002
        /*0990*/ 	.word	0x00028840
        /*0994*/ 	.short	0x010a
        /*0996*/ 	.byte	0x3f
	.zero		1


	//   ....[74]....
        /*0998*/ 	.word	0x00014f80
        /*099c*/ 	.word	0x00000003
        /*09a0*/ 	.word	0x00000060
        /*09a4*/ 	.short	0x010a
        /*09a6*/ 	.byte	0x3f
	.zero		1


	//   ....[75]....
        /*09a8*/ 	.word	0x00014fd0
        /*09ac*/ 	.word	0x00000002
        /*09b0*/ 	.word	0x00028840
        /*09b4*/ 	.short	0x010a
        /*09b6*/ 	.byte	0x3f
	.zero		1


	//   ....[76]....
        /*09b8*/ 	.word	0x00015020
        /*09bc*/ 	.word	0x00000002
        /*09c0*/ 	.word	0x00000060
        /*09c4*/ 	.short	0x010a
        /*09c6*/ 	.byte	0x3f
	.zero		1


	//   ....[77]....
        /*09c8*/ 	.word	0x00015070
        /*09cc*/ 	.word	0x00000002
        /*09d0*/ 	.word	0x00028840
        /*09d4*/ 	.short	0x010a
        /*09d6*/ 	.byte	0x3f
	.zero		1


	//   ....[78]....
        /*09d8*/ 	.word	0x000150c0
        /*09dc*/ 	.word	0x00000002
        /*09e0*/ 	.word	0x00000060
        /*09e4*/ 	.short	0x010a
        /*09e6*/ 	.byte	0x3f
	.zero		1


	//   ....[79]....
        /*09e8*/ 	.word	0x00015110
        /*09ec*/ 	.word	0x00000003
        /*09f0*/ 	.word	0x00028860
        /*09f4*/ 	.short	0x010a
        /*09f6*/ 	.byte	0x3f
	.zero		1


	//   ....[80]....
        /*09f8*/ 	.word	0x00015ad0
        /*09fc*/ 	.word	0x00000000
        /*0a00*/ 	.word	0x00028820
        /*0a04*/ 	.short	0x010a
        /*0a06*/ 	.byte	0x3f
	.zero		1


	//   ....[81]....
        /*0a08*/ 	.word	0x00015c70
        /*0a0c*/ 	.word	0x00000006
        /*0a10*/ 	.word	0x00000000
        /*0a14*/ 	.short	0x010a
        /*0a16*/ 	.byte	0x3f
	.zero		1


	//   ....[82]....
        /*0a18*/ 	.word	0x00015cc0
        /*0a1c*/ 	.word	0x00000007
        /*0a20*/ 	.word	0x00000000
        /*0a24*/ 	.short	0x010a
        /*0a26*/ 	.byte	0x3f
	.zero		1


	//   ....[83]....
        /*0a28*/ 	.word	0x00015d10
        /*0a2c*/ 	.word	0x00000004
        /*0a30*/ 	.word	0x00000000
        /*0a34*/ 	.short	0x010a
        /*0a36*/ 	.byte	0x3f
	.zero		1


	//----- nvinfo : EIATTR_NUM_MBARRIERS
	.align		4
.L_1089:
        /*0a38*/ 	.byte	0x03, 0x38
        /*0a3a*/ 	.short	0x0016


	//----- nvinfo : EIATTR_EXIT_INSTR_OFFSETS
	.align		4
        /*0a3c*/ 	.byte	0x04, 0x1c
        /*0a3e*/ 	.short	(.L_1091 - .L_1090)


	//   ....[0]....
.L_1090:
        /*0a40*/ 	.word	0x00000ab0


	//   ....[1]....
        /*0a44*/ 	.word	0x0000f830


	//   ....[2]....
        /*0a48*/ 	.word	0x0000f890


	//   ....[3]....
        /*0a4c*/ 	.word	0x000149b0


	//----- nvinfo : EIATTR_MAX_THREADS
	.align		4
.L_1091:
        /*0a50*/ 	.byte	0x04, 0x05
        /*0a52*/ 	.short	(.L_1093 - .L_1092)
.L_1092:
        /*0a54*/ 	.word	0x00000180
        /*0a58*/ 	.word	0x00000001
        /*0a5c*/ 	.word	0x00000001


	//----- nvinfo : EIATTR_CRS_STACK_SIZE
	.align		4
.L_1093:
        /*0a60*/ 	.byte	0x04, 0x1e
        /*0a62*/ 	.short	(.L_1095 - .L_1094)
.L_1094:
        /*0a64*/ 	.word	0x00000000


	//----- nvinfo : EIATTR_CBANK_PARAM_SIZE
	.align		4
.L_1095:
        /*0a68*/ 	.byte	0x03, 0x19
        /*0a6a*/ 	.short	0x0a70


	//----- nvinfo : EIATTR_PARAM_CBANK
	.align		4
        /*0a6c*/ 	.byte	0x04, 0x0a
        /*0a6e*/ 	.short	(.L_1097 - .L_1096)
	.align		4
.L_1096:
        /*0a70*/ 	.word	index@(.nv.constant0._ZN7cutlass13device_kernelIN5flash11enable_sm90INS1_16FlashAttnFwdSm90INS1_25CollectiveMainloopFwdSm90ILi2EN4cute5tupleIJNS5_1CILi1EEES8_S8_EEENS6_IJNS7_ILi128EEESA_SA_EEELi128ENS_10bfloat16_tEfNS_4arch4Sm90ELb0ELb1ELb0ELb1ELb0ELb0ELb0ELb1ELb1ELb0ELb0ELb0EEENS1_21CollectiveEpilogueFwdISB_S9_SC_SE_Li256ELb1ELb0ELb0ELb0EEENS1_36VarlenDynamicPersistentTileSchedulerILi128ELi128ELi256ELi32ELb0ELb0ELb1ELb1ELb0ELb1EEEEEEEEEvNT_6ParamsE)
        /*0a74*/ 	.short	0x0210
        /*0a76*/ 	.short	0x0a70


	//----- nvinfo : EIATTR_SW_WAR
	.align		4
.L_1097:
        /*0a78*/ 	.byte	0x04, 0x36
        /*0a7a*/ 	.short	(.L_1099 - .L_1098)
.L_1098:
        /*0a7c*/ 	.word	0x00000008
.L_1099:


//--------------------- .nv.info._ZN7cutlass13device_kernelIN5flash11enable_sm90INS1_16FlashAttnFwdSm90INS1_25CollectiveMainloopFwdSm90ILi2EN4cute5tupleIJNS5_1CILi1EEES8_S8_EEENS6_IJNS7_ILi128EEESA_SA_EEELi128ENS_10bfloat16_tEfNS_4arch4Sm90ELb0ELb1ELb0ELb1ELb0ELb1ELb0ELb1ELb1ELb0ELb0ELb0EEENS1_21CollectiveEpilogueFwdISB_S9_SC_SE_Li256ELb1ELb0ELb0ELb0EEENS1_36VarlenDynamicPersistentTileSchedulerILi128ELi128ELi256ELi32ELb0ELb0ELb1ELb1ELb0ELb1EEEEEEEEEvNT_6ParamsE --------------------------
	.section	.nv.info._ZN7cutlass13device_kernelIN5flash11enable_sm90INS1_16FlashAttnFwdSm90INS1_25CollectiveMainloopFwdSm90ILi2EN4cute5tupleIJNS5_1CILi1EEES8_S8_EEENS6_IJNS7_ILi128EEESA_SA_EEELi128ENS_10bfloat16_tEfNS_4arch4Sm90ELb0ELb1ELb0ELb1ELb0ELb1ELb0ELb1ELb1ELb0ELb0ELb0EEENS1_21CollectiveEpilogueFwdISB_S9_SC_SE_Li256ELb1ELb0ELb0ELb0EEENS1_36VarlenDynamicPersistentTileSchedulerILi128ELi128ELi256ELi32ELb0ELb0ELb1ELb1ELb0ELb1EEEEEEEEEvNT_6ParamsE,"",@"SHT_CUDA_INFO"
	.sectionflags	@""
	.align	4


	//----- nvinfo : EIATTR_CUDA_API_VERSION
	.align		4
        /*0000*/ 	.byte	0x04, 0x37
        /*0002*/ 	.short	(.L_1101 - .L_1100)
.L_1100:
        /*0004*/ 	.word	0x00000082


	//----- nvinfo : EIATTR_KPARAM_INFO
	.align		4
.L_1101:
        /*0008*/ 	.byte	0x04, 0x17
        /*000a*/ 	.short	(.L_1103 - .L_1102)
.L_1102:
        /*000c*/ 	.word	0x00000000
        /*0010*/ 	.short	0x0000
        /*0012*/ 	.short	0x0070
        /*0014*/ 	.byte	0x00, 0xf0, 0x01, 0x28


	//----- nvinfo : EIATTR_SPARSE_MMA_MASK
	.align		4
.L_1103:
        /*0018*/ 	.byte	0x03, 0x50
        /*001a*/ 	.short	0x0000


	//----- nvinfo : EIATTR_MAXREG_COUNT
	.align		4
        /*001c*/ 	.byte	0x03, 0x1b
        /*001e*/ 	.short	0x00a8


	//----- nvinfo : EIATTR_NUM_BARRIERS
	.align		4
        /*0020*/ 	.byte	0x02, 0x4c
        /*0022*/ 	.byte	0x10
	.zero		1


	//----- nvinfo : EIATTR_EXTERNS
	.align		4
        /*0024*/ 	.byte	0x04, 0x0f
        /*0026*/ 	.short	(.L_1105 - .L_1104)


	//   ....[0]....
	.align		4
.L_1104:
        /*0028*/ 	.word	index@(__assertfail)


	//----- nvinfo : EIATTR_ANNOTATIONS
	.align		4
.L_1105:
        /*002c*/ 	.byte	0x04, 0x55
        /*002e*/ 	.short	(.L_1107 - .L_1106)


	//   ....[0]....
.L_1106:
        /* <DEDUP_REMOVED lines=44> */


	//----- nvinfo : EIATTR_MERCURY_ISA_VERSION
	.align		4
.L_1107:
        /*02d8*/ 	.byte	0x03, 0x5f
        /*02da*/ 	.short	0x0101


	//----- nvinfo : EIATTR_UNUSED_LOAD_BYTE_OFFSET
	.align		4
        /*02dc*/ 	.byte	0x04, 0x44
        /*02de*/ 	.short	(.L_1109 - .L_1108)


	//   ....[0]....
.L_1108:
        /*02e0*/ 	.word	0x00000af0
        /*02e4*/ 	.word	0x0000fff0


	//   ....[1]....
        /*02e8*/ 	.word	0x0001b2b0
        /*02ec*/ 	.word	0x0000fff0


	//----- nvinfo : EIATTR_INT_WARP_WIDE_INSTR_OFFSETS
	.align		4
.L_1109:
        /*02f0*/ 	.byte	0x04, 0x31
        /*02f2*/ 	.short	(.L_1111 - .L_1110)


	//   ....[0]....
.L_1110:
        /*02f4*/ 	.word	0x000001c0


	//   ....[1]....
        /*02f8*/ 	.word	0x00000200


	//   ....[2]....
        /*02fc*/ 	.word	0x00000270


	//   ....[3]....
        /*0300*/ 	.word	0x0001f680


	//   ....[4]....
        /*0304*/ 	.word	0x0001f710


	//   ....[5]....
        /*0308*/ 	.word	0x0001fc70


	//   ....[6]....
        /*030c*/ 	.word	0x0001fca0


	//   ....[7]....
        /*0310*/ 	.word	0x0001fda0


	//   ....[8]....
        /*0314*/ 	.word	0x00021f70


	//   ....[9]....
        /*0318*/ 	.word	0x00022000


	//----- nvinfo : EIATTR_COOP_GROUP_MASK_REGIDS
	.align		4
.L_1111:
        /*031c*/ 	.byte	0x04, 0x29
        /*031e*/ 	.short	(.L_1113 - .L_1112)


	//   ....[0]....
.L_1112:
        /*0320*/ 	.word	0xffffffff


	//   ....[1]....
        /*0324*/ 	.word	0xffffffff


	//   ....[2]....
        /*0328*/ 	.word	0xffffffff


	//   ....[3]....
        /*032c*/ 	.word	0xffffffff


	//   ....[4]....
        /*0330*/ 	.word	0xffffffff


	//   ....[5]....
        /*0334*/ 	.word	0xffffffff


	//   ....[6]....
        /*0338*/ 	.word	0xffffffff


	//   ....[7]....
        /*033c*/ 	.word	0xffffffff


	//   ....[8]....
        /*0340*/ 	.word	0xffffffff


	//   ....[9]....
        /*0344*/ 	.word	0xffffffff


	//   ....[10]....
        /*0348*/ 	.word	0xffffffff


	//   ....[11]....
        /*034c*/ 	.word	0xffffffff


	//   ....[12]....
        /*0350*/ 	.word	0xffffffff


	//   ....[13]....
        /*0354*/ 	.word	0xffffffff


	//   ....[14]....
        /*0358*/ 	.word	0xffffffff


	//   ....[15]....
        /*035c*/ 	.word	0xffffffff


	//   ....[16]....
        /*0360*/ 	.word	0xffffffff


	//   ....[17]....
        /*0364*/ 	.word	0xffffffff


	//   ....[18]....
        /*0368*/ 	.word	0xffffffff


	//   ....[19]....
        /*036c*/ 	.word	0xffffffff


	//   ....[20]....
        /*0370*/ 	.word	0xffffffff


	//   ....[21]....
        /*0374*/ 	.word	0xffffffff


	//   ....[22]....
        /*0378*/ 	.word	0xffffffff


	//   ....[23]....
        /*037c*/ 	.word	0xffffffff


	//   ....[24]....
        /*0380*/ 	.word	0xffffffff


	//   ....[25]....
        /*0384*/ 	.word	0xffffffff


	//   ....[26]....
        /*0388*/ 	.word	0xffffffff


	//   ....[27]....
        /*038c*/ 	.word	0xffffffff


	//   ....[28]....
        /*0390*/ 	.word	0xffffffff


	//   ....[29]....
        /*0394*/ 	.word	0xffffffff


	//   ....[30]....
        /*0398*/ 	.word	0xffffffff


	//   ....[31]....
        /*039c*/ 	.word	0xffffffff


	//   ....[32]....
        /*03a0*/ 	.word	0xffffffff


	//   ....[33]....
        /*03a4*/ 	.word	0xffffffff


	//   ....[34]....
        /*03a8*/ 	.word	0xffffffff


	//   ....[35]....
        /*03ac*/ 	.word	0xffffffff


	//   ....[36]....
        /*03b0*/ 	.word	0xffffffff


	//   ....[37]....
        /*03b4*/ 	.word	0xffffffff


	//   ....[38]....
        /*03b8*/ 	.word	0xffffffff


	//   ....[39]....
        /*03bc*/ 	.word	0xffffffff


	//   ....[40]....
        /*03c0*/ 	.word	0xffffffff


	//   ....[41]....
        /*03c4*/ 	.word	0xffffffff


	//   ....[42]....
        /*03c8*/ 	.word	0xffffffff


	//   ....[43]....
        /*03cc*/ 	.word	0xffffffff


	//   ....[44]....
        /*03d0*/ 	.word	0xffffffff


	//   ....[45]....
        /*03d4*/ 	.word	0xffffffff


	//   ....[46]....
        /*03d8*/ 	.word	0xffffffff


	//   ....[47]....
        /*03dc*/ 	.word	0xffffffff


	//   ....[48]....
        /*03e0*/ 	.word	0xffffffff


	//   ....[49]....
        /*03e4*/ 	.word	0xffffffff


	//   ....[50]....
        /*03e8*/ 	.word	0xffffffff


	//   ....[51]....
        /*03ec*/ 	.word	0xffffffff


	//   ....[52]....
        /*03f0*/ 	.word	0xffffffff


	//   ....[53]....
        /*03f4*/ 	.word	0xffffffff


	//   ....[54]....
        /*03f8*/ 	.word	0xffffffff


	//   ....[55]....
        /*03fc*/ 	.word	0xffffffff


	//   ....[56]....
        /*0400*/ 	.word	0xffffffff


	//   ....[57]....
        /*0404*/ 	.word	0xffffffff


	//   ....[58]....
        /*0408*/ 	.word	0xffffffff


	//   ....[59]....
        /*040c*/ 	.word	0xffffffff


	//   ....[60]....
        /*0410*/ 	.word	0xffffffff


	//   ....[61]....
        /*0414*/ 	.word	0xffffffff


	//   ....[62]....
        /*0418*/ 	.word	0x0500000f


	//   ....[63]....
        /*041c*/ 	.word	0x0500000f


	//   ....[64]....
        /*0420*/ 	.word	0x0500000f


	//   ....[65]....
        /*0424*/ 	.word	0x0500000f


	//   ....[66]....
        /*0428*/ 	.word	0x0500000f


	//   ....[67]....
        /*042c*/ 	.word	0x0500000f


	//   ....[68]....
        /*0430*/ 	.word	0x0500000f


	//   ....[69]....
        /*0434*/ 	.word	0x0500000f


	//   ....[70]....
        /*0438*/ 	.word	0x0500000f


	//   ....[71]....
        /*043c*/ 	.word	0x0500000f


	//   ....[72]....
        /*0440*/ 	.word	0x0500000f


	//   ....[73]....
        /*0444*/ 	.word	0x0500000f


	//   ....[74]....
        /*0448*/ 	.word	0x0500000f


	//   ....[75]....
        /*044c*/ 	.word	0x0500000f


	//   ....[76]....
        /*0450*/ 	.word	0x0500000f


	//   ....[77]....
        /*0454*/ 	.word	0x0500000f


	//   ....[78]....
        /*0458*/ 	.word	0x0500000f


	//   ....[79]....
        /*045c*/ 	.word	0x0500000f


	//   ....[80]....
        /*0460*/ 	.word	0x0500000f


	//   ....[81]....
        /*0464*/ 	.word	0x0500000f


	//   ....[82]....
        /*0468*/ 	.word	0x0500000f


	//   ....[83]....
        /*046c*/ 	.word	0x0500000f


	//   ....[84]....
        /*0470*/ 	.word	0x0500000f


	//   ....[85]....
        /*0474*/ 	.word	0x0500000f


	//   ....[86]....
        /*0478*/ 	.word	0x0500000f


	//   ....[87]....
        /*047c*/ 	.word	0x0500000f


	//   ....[88]....
        /*0480*/ 	.word	0x0500000f


	//   ....[89]....
        /*0484*/ 	.word	0x0500000f


	//   ....[90]....
        /*0488*/ 	.word	0x0500000f


	//   ....[91]....
        /*048c*/ 	.word	0x0500000f


	//   ....[92]....
        /*0490*/ 	.word	0x0500000f


	//   ....[93]....
        /*0494*/ 	.word	0x0500000f


	//   ....[94]....
        /*0498*/ 	.word	0x0500000f


	//   ....[95]....
        /*049c*/ 	.word	0x0500000f


	//   ....[96]....
        /*04a0*/ 	.word	0x0500000f


	//   ....[97]....
        /*04a4*/ 	.word	0x0500000f


	//   ....[98]....
        /*04a8*/ 	.word	0x0500000f


	//   ....[99]....
        /*04ac*/ 	.word	0x0500000f


	//   ....[100]....
        /*04b0*/ 	.word	0x0500000f


	//   ....[101]....
        /*04b4*/ 	.word	0x0500000f


	//   ....[102]....
        /*04b8*/ 	.word	0x0500000f


	//   ....[103]....
        /*04bc*/ 	.word	0x0500000f


	//   ....[104]....
        /*04c0*/ 	.word	0x0500000f


	//   ....[105]....
        /*04c4*/ 	.word	0x0500000f


	//   ....[106]....
        /*04c8*/ 	.word	0x0500000f


	//   ....[107]....
        /*04cc*/ 	.word	0x0500000f


	//   ....[108]....
        /*04d0*/ 	.word	0x0500000f


	//   ....[109]....
        /*04d4*/ 	.word	0x0500000f


	//   ....[110]....
        /*04d8*/ 	.word	0x0500000f


	//   ....[111]....
        /*04dc*/ 	.word	0x0500000f


	//   ....[112]....
        /*04e0*/ 	.word	0x0500000f


	//   ....[113]....
        /*04e4*/ 	.word	0x0500000f


	//   ....[114]....
        /*04e8*/ 	.word	0x0500000f


	//----- nvinfo : EIATTR_COOP_GROUP_INSTR_OFFSETS
	.align		4
.L_1113:
        /*04ec*/ 	.byte	0x04, 0x28
        /*04ee*/ 	.short	(.L_1115 - .L_1114)


	//   ....[0]....
.L_1114:
        /*04f0*/ 	.word	0x00000070


	//   ....[1]....
        /*04f4*/ 	.word	0x000001d0


	//   ....[2]....
        /*04f8*/ 	.word	0x00000220


	//   ....[3]....
        /*04fc*/ 	.word	0x00000450


	//   ....[4]....
        /*0500*/ 	.word	0x000005b0


	//   ....[5]....
        /*0504*/ 	.word	0x000006d0


	//   ....[6]....
        /*0508*/ 	.word	0x00000830


	//   ....[7]....
        /*050c*/ 	.word	0x00009320


	//   ....[8]....
        /*0510*/ 	.word	0x00010490


	//   ....[9]....
        /*0514*/ 	.word	0x000105a0


	//   ....[10]....
        /*0518*/ 	.word	0x00010eb0


	//   ....[11]....
        /*051c*/ 	.word	0x00010f20


	//   ....[12]....
        /*0520*/ 	.word	0x000136b0


	//   ....[13]....
        /*0524*/ 	.word	0x000137b0


	//   ....[14]....
        /*0528*/ 	.word	0x00014030


	//   ....[15]....
        /*052c*/ 	.word	0x000140a0


	//   ....[16]....
        /*0530*/ 	.word	0x00015c20


	//   ....[17]....
        /*0534*/ 	.word	0x00015cb0


	//   ....[18]....
        /*0538*/ 	.word	0x000163d0


	//   ....[19]....
        /*053c*/ 	.word	0x00016400


	//   ....[20]....
        /*0540*/ 	.word	0x00018d90


	//   ....[21]....
        /*0544*/ 	.word	0x00018e90


	//   ....[22]....
        /*0548*/ 	.word	0x000196e0


	//   ....[23]....
        /*054c*/ 	.word	0x00019760


	//   ....[24]....
        /*0550*/ 	.word	0x0001ac40


	//   ....[25]....
        /*0554*/ 	.word	0x0001ac50


	//   ....[26]....
        /*0558*/ 	.word	0x0001ac90


	//   ....[27]....
        /*055c*/ 	.word	0x0001aca0


	//   ....[28]....
        /*0560*/ 	.word	0x0001cf90


	//   ....[29]....
        /*0564*/ 	.word	0x0001d110


	//   ....[30]....
        /*0568*/ 	.word	0x0001d140


	//   ....[31]....
        /*056c*/ 	.word	0x0001d180


	//   ....[32]....
        /*0570*/ 	.word	0x0001d1e0


	//   ....[33]....
        /*0574*/ 	.word	0x0001d240


	//   ....[34]....
        /*0578*/ 	.word	0x0001d290


	//   ....[35]....
        /*057c*/ 	.word	0x0001d440


	//   ....[36]....
        /*0580*/ 	.word	0x0001d4a0


	//   ....[37]....
        /*0584*/ 	.word	0x0001d4e0


	//   ....[38]....
        /*0588*/ 	.word	0x0001d520


	//   ....[39]....
        /*058c*/ 	.word	0x0001d550


	//   ....[40]....
        /*0590*/ 	.word	0x0001d580


	//   ....[41]....
        /*0594*/ 	.word	0x0001d610


	//   ....[42]....
        /*0598*/ 	.word	0x0001d670


	//   ....[43]....
        /*059c*/ 	.word	0x0001d700


	//   ....[44]....
        /*05a0*/ 	.word	0x00022440


	//   ....[45]....
        /*05a4*/ 	.word	0x00022450


	//   ....[46]....
        /*05a8*/ 	.word	0x00022560


	//   ....[47]....
        /*05ac*/ 	.word	0x000225c0


	//   ....[48]....
        /*05b0*/ 	.word	0x00022600


	//   ....[49]....
        /*05b4*/ 	.word	0x00022640


	//   ....[50]....
        /*05b8*/ 	.word	0x00022670


	//   ....[51]....
        /*05bc*/ 	.word	0x000226a0


	//   ....[52]....
        /*05c0*/ 	.word	0x00022830


	//   ....[53]....
        /*05c4*/ 	.word	0x00022890


	//   ....[54]....
        /*05c8*/ 	.word	0x000228d0


	//   ....[55]....
        /*05cc*/ 	.word	0x00022910


	//   ....[56]....
        /*05d0*/ 	.word	0x00022940


	//   ....[57]....
        /*05d4*/ 	.word	0x00022970


	//   ....[58]....
        /*05d8*/ 	.word	0x00022a30


	//   ....[59]....
        /*05dc*/ 	.word	0x00022a50


	//   ....[60]....
        /*05e0*/ 	.word	0x00022ac0


	//   ....[61]....
        /*05e4*/ 	.word	0x00023150


	//   ....[62]....
        /*05e8*/ 	.word	0x00023590


	//   ....[63]....
        /*05ec*/ 	.word	0x00023640


	//   ....[64]....
        /*05f0*/ 	.word	0x000236e0


	//   ....[65]....
        /*05f4*/ 	.word	0x00023780


	//   ....[66]....
        /*05f8*/ 	.word	0x00023820


	//   ....[67]....
        /*05fc*/ 	.word	0x000238c0


	//   ....[68]....
        /*0600*/ 	.word	0x00023960


	//   ....[69]....
        /*0604*/ 	.word	0x00023a00


	//   ....[70]....
        /*0608*/ 	.word	0x00023aa0


	//   ....[71]....
        /*060c*/ 	.word	0x00023b40


	//   ....[72]....
        /*0610*/ 	.word	0x00023be0


	//   ....[73]....
        /*0614*/ 	.word	0x00023c80


	//   ....[74]....
        /*0618*/ 	.word	0x00023d20


	//   ....[75]....
        /*061c*/ 	.word	0x00023dc0


	//   ....[76]....
        /*0620*/ 	.word	0x00023e60


	//   ....[77]....
        /*0624*/ 	.word	0x00023f00


	//   ....[78]....
        /*0628*/ 	.word	0x00023fa0


	//   ....[79]....
        /*062c*/ 	.word	0x00024090


	//   ....[80]....
        /*0630*/ 	.word	0x00024130


	//   ....[81]....
        /*0634*/ 	.word	0x000241d0


	//   ....[82]....
        /*0638*/ 	.word	0x00024270


	//   ....[83]....
        /*063c*/ 	.word	0x00024310


	//   ....[84]....
        /*0640*/ 	.word	0x000243b0


	//   ....[85]....
        /*0644*/ 	.word	0x00024450


	//   ....[86]....
        /*0648*/ 	.word	0x000244f0


	//   ....[87]....
        /*064c*/ 	.word	0x00024590


	//   ....[88]....
        /*0650*/ 	.word	0x00024630


	//   ....[89]....
        /*0654*/ 	.word	0x000246d0


	//   ....[90]....
        /*0658*/ 	.word	0x00024770


	//   ....[91]....
        /*065c*/ 	.word	0x00024810


	//   ....[92]....
        /*0660*/ 	.word	0x000248b0


	//   ....[93]....
        /*0664*/ 	.word	0x00024950


	//   ....[94]....
        /*0668*/ 	.word	0x000249f0


	//   ....[95]....
        /*066c*/ 	.word	0x00024d90


	//   ....[96]....
        /*0670*/ 	.word	0x00025070


	//   ....[97]....
        /*0674*/ 	.word	0x00025490


	//   ....[98]....
        /*0678*/ 	.word	0x00025520


	//   ....[99]....
        /*067c*/ 	.word	0x000255c0


	//   ....[100]....
        /*0680*/ 	.word	0x00025670


	//   ....[101]....
        /*0684*/ 	.word	0x000256f0


	//   ....[102]....
        /*0688*/ 	.word	0x00025770


	//   ....[103]....
        /*068c*/ 	.word	0x000257f0


	//   ....[104]....
        /*0690*/ 	.word	0x00025870


	//   ....[105]....
        /*0694*/ 	.word	0x00025900


	//   ....[106]....
        /*0698*/ 	.word	0x000259b0


	//   ....[107]....
        /*069c*/ 	.word	0x00025a30


	//   ....[108]....
        /*06a0*/ 	.word	0x00025ab0


	//   ....[109]....
        /*06a4*/ 	.word	0x00025b30


	//   ....[110]....
        /*06a8*/ 	.word	0x00025bb0


	//   ....[111]....
        /*06ac*/ 	.word	0x00025c20


	//   ....[112]....
        /*06b0*/ 	.word	0x00025cc0


	//   ....[113]....
        /*06b4*/ 	.word	0x00025d50


	//   ....[114]....
        /*06b8*/ 	.word	0x00025e80


	//----- nvinfo : EIATTR_REG_RECONFIG
	.align		4
.L_1115:
        /*06bc*/ 	.byte	0x01, 0x54
	.zero		2


	//----- nvinfo : EIATTR_SYSCALL_OFFSETS
	.align		4
        /*06c0*/ 	.byte	0x04, 0x46
        /*06c2*/ 	.short	(.L_1117 - .L_1116)


	//   ....[0]....
.L_1116:
        /*06c4*/ 	.word	0x00001bb0


	//   ....[1]....
        /*06c8*/ 	.word	0x00001d00


	//   ....[2]....
        /*06cc*/ 	.word	0x000094c0


	//   ....[3]....
        /*06d0*/ 	.word	0x00009930


	//   ....[4]....
        /*06d4*/ 	.word	0x0001f8a0


	//   ....[5]....
        /*06d8*/ 	.word	0x0001f9e0


	//   ....[6]....
        /*06dc*/ 	.word	0x0001fae0


	//----- nvinfo : EIATTR_MBARRIER_INSTR_OFFSETS
	.align		4
.L_1117:
        /*06e0*/ 	.byte	0x04, 0x39
        /*06e2*/ 	.short	(.L_1119 - .L_1118)


	//   ....[0]....
.L_1118:
        /*06e4*/ 	.word	0x00000300
        /*06e8*/ 	.word	0x000000ff
        /*06ec*/ 	.word	0x00028800
        /*06f0*/ 	.short	0x0100
        /*06f2*/ 	.byte	0x08
	.zero		1


	//   ....[1]....
        /*06f4*/ 	.word	0x00000310
        /*06f8*/ 	.word	0x000000ff
        /*06fc*/ 	.word	0x00028820
        /*0700*/ 	.short	0x0100
        /*0702*/ 	.byte	0x08
	.zero		1


	//   ....[2]....
        /*0704*/ 	.word	0x00000400
        /*0708*/ 	.word	0x000000ff
        /*070c*/ 	.word	0x00028830
        /*0710*/ 	.short	0x0100
        /*0712*/ 	.byte	0x08
	.zero		1


	//   ....[3]....
        /*0714*/ 	.word	0x00000410
        /*0718*/ 	.word	0x000000ff
        /*071c*/ 	.word	0x00028840
        /*0720*/ 	.short	0x0100
        /*0722*/ 	.byte	0x08
	.zero		1


	//   ....[4]....
        /*0724*/ 	.word	0x00000420
        /*0728*/ 	.word	0x000000ff
        /*072c*/ 	.word	0x00028838
        /*0730*/ 	.short	0x0100
        /*0732*/ 	.byte	0x08
	.zero		1


	//   ....[5]....
        /*0734*/ 	.word	0x00000430
        /*0738*/ 	.word	0x000000ff
        /*073c*/ 	.word	0x00028848
        /*0740*/ 	.short	0x0100
        /*0742*/ 	.byte	0x08
	.zero		1


	//   ....[6]....
        /*0744*/ 	.word	0x00000560
        /*0748*/ 	.word	0x000000ff
        /*074c*/ 	.word	0x00028850
        /*0750*/ 	.short	0x0100
        /*0752*/ 	.byte	0x08
	.zero		1


	//   ....[7]....
        /*0754*/ 	.word	0x00000570
        /*0758*/ 	.word	0x000000ff
        /*075c*/ 	.word	0x00028860
        /*0760*/ 	.short	0x0100
        /*0762*/ 	.byte	0x08
	.zero		1


	//   ....[8]....
        /*0764*/ 	.word	0x00000580
        /*0768*/ 	.word	0x000000ff
        /*076c*/ 	.word	0x00028858
        /*0770*/ 	.short	0x0100
        /*0772*/ 	.byte	0x08
	.zero		1


	//   ....[9]....
        /*0774*/ 	.word	0x00000590
        /*0778*/ 	.word	0x000000ff
        /*077c*/ 	.word	0x00028868
        /*0780*/ 	.short	0x0100
        /*0782*/ 	.byte	0x08
	.zero		1


	//   ....[10]....
        /*0784*/ 	.word	0x00000680
        /*0788*/ 	.word	0x000000ff
        /*078c*/ 	.word	0x00028870
        /*0790*/ 	.short	0x0100
        /*0792*/ 	.byte	0x06
	.zero		1


	//   ....[11]....
        /*0794*/ 	.word	0x00000690
        /*0798*/ 	.word	0x000000ff
        /*079c*/ 	.word	0x00028880
        /*07a0*/ 	.short	0x0100
        /*07a2*/ 	.byte	0x06
	.zero		1


	//   ....[12]....
        /*07a4*/ 	.word	0x000006a0
        /*07a8*/ 	.word	0x000000ff
        /*07ac*/ 	.word	0x00028878
        /*07b0*/ 	.short	0x0100
        /*07b2*/ 	.byte	0x06
	.zero		1


	//   ....[13]....
        /*07b4*/ 	.word	0x000006b0
        /*07b8*/ 	.word	0x000000ff
        /*07bc*/ 	.word	0x00028888
        /*07c0*/ 	.short	0x0100
        /*07c2*/ 	.byte	0x06
	.zero		1


	//   ....[14]....
        /*07c4*/ 	.word	0x000007e0
        /*07c8*/ 	.word	0x000000ff
        /*07cc*/ 	.word	0x00028890
        /*07d0*/ 	.short	0x0100
        /*07d2*/ 	.byte	0x08
	.zero		1


	//   ....[15]....
        /*07d4*/ 	.word	0x000007f0
        /*07d8*/ 	.word	0x000000ff
        /*07dc*/ 	.word	0x000288a0
        /*07e0*/ 	.short	0x0100
        /*07e2*/ 	.byte	0x08
	.zero		1


	//   ....[16]....
        /*07e4*/ 	.word	0x00000800
        /*07e8*/ 	.word	0x000000ff
        /*07ec*/ 	.word	0x00028898
        /*07f0*/ 	.short	0x0100
        /*07f2*/ 	.byte	0x08
	.zero		1


	//   ....[17]....
        /*07f4*/ 	.word	0x00000810
        /*07f8*/ 	.word	0x000000ff
        /*07fc*/ 	.word	0x000288a8
        /*0800*/ 	.short	0x0100
        /*0802*/ 	.byte	0x08
	.zero		1


	//   ....[18]....
        /*0804*/ 	.word	0x00000940
        /*0808*/ 	.word	0x000000ff
        /*080c*/ 	.word	0x000288b0
        /*0810*/ 	.short	0x0100
        /*0812*/ 	.byte	0x08
	.zero		1


	//   ....[19]....
        /*0814*/ 	.word	0x00000950
        /*0818*/ 	.word	0x000000ff
        /*081c*/ 	.word	0x000288c0
        /*0820*/ 	.short	0x0100
        /*0822*/ 	.byte	0x08
	.zero		1


	//   ....[20]....
        /*0824*/ 	.word	0x00000960
        /*0828*/ 	.word	0x000000ff
        /*082c*/ 	.word	0x000288b8
        /*0830*/ 	.short	0x0100
        /*0832*/ 	.byte	0x08
	.zero		1


	//   ....[21]....
        /*0834*/ 	.word	0x00000970
        /*0838*/ 	.word	0x000000ff
        /*083c*/ 	.word	0x000288c8
        /*0840*/ 	.short	0x0100
        /*0842*/ 	.byte	0x08
	.zero		1


	//   ....[22]....
        /*0844*/ 	.word	0x00003410
        /*0848*/ 	.word	0x00000067
        /*084c*/ 	.word	0x00028890
        /*0850*/ 	.short	0x010a
        /*0852*/ 	.byte	0x3f
	.zero		1


	//   ....[23]....
        /*0854*/ 	.word	0x00005ce0
        /*0858*/ 	.word	0x00000067
        /*085c*/ 	.word	0x00028890
        /*0860*/ 	.short	0x010a
        /*0862*/ 	.byte	0x3f
	.zero		1


	//   ....[24]....
        /*0864*/ 	.word	0x00007fa0
        /*0868*/ 	.word	0x00000067
        /*086c*/ 	.word	0x00028890
        /*0870*/ 	.short	0x010a
        /*0872*/ 	.byte	0x3f
	.zero		1


	//   ....[25]....
        /*0874*/ 	.word	0x00008600
        /*0878*/ 	.word	0x0000002c
        /*087c*/ 	.word	0x00000000
        /*0880*/ 	.short	0x0101
        /*0882*/ 	.byte	0x3f
	.zero		1


	//   ....[26]....
        /*0884*/ 	.word	0x00008640
        /*0888*/ 	.word	0x00000067
        /*088c*/ 	.word	0x000288b0
        /*0890*/ 	.short	0x010a
        /*0892*/ 	.byte	0x3f
	.zero		1


	//   ....[27]....
        /*0894*/ 	.word	0x00008c90
        /*0898*/ 	.word	0x00000067
        /*089c*/ 	.word	0x00000000
        /*08a0*/ 	.short	0x0101
        /*08a2*/ 	.byte	0x3f
	.zero		1


	//   ....[28]....
        /*08a4*/ 	.word	0x00009540
        /*08a8*/ 	.word	0x00000002
        /*08ac*/ 	.word	0x00028800
        /*08b0*/ 	.short	0x010a
        /*08b2*/ 	.byte	0x3f
	.zero		1


	//   ....[29]....
        /*08b4*/ 	.word	0x00009590
        /*08b8*/ 	.word	0x00000002
        /*08bc*/ 	.word	0x00028800
        /*08c0*/ 	.short	0x010a
        /*08c2*/ 	.byte	0x3f
	.zero		1


	//   ....[30]....
        /*08c4*/ 	.word	0x0000a7f0
        /*08c8*/ 	.word	0x00000002
        /*08cc*/ 	.word	0x00028800
        /*08d0*/ 	.short	0x010a
        /*08d2*/ 	.byte	0x3f
	.zero		1


	//   ....[31]....
        /*08d4*/ 	.word	0x0000ce60
        /*08d8*/ 	.word	0x00000002
        /*08dc*/ 	.word	0x00028800
        /*08e0*/ 	.short	0x010a
        /*08e2*/ 	.byte	0x3f
	.zero		1


	//   ....[32]....
        /*08e4*/ 	.word	0x0000ec30
        /*08e8*/ 	.word	0x00000003
        /*08ec*/ 	.word	0x00028830
        /*08f0*/ 	.short	0x010a
        /*08f2*/ 	.byte	0x3f
	.zero		1


	//   ....[33]....
        /*08f4*/ 	.word	0x0000eca0
        /*08f8*/ 	.word	0x00000003
        /*08fc*/ 	.word	0x00028830
        /*0900*/ 	.short	0x010a
        /*0902*/ 	.byte	0x3f
	.zero		1


	//   ....[34]....
        /*0904*/ 	.word	0x0000f260
        /*0908*/ 	.word	0x00000000
        /*090c*/ 	.word	0x00000000
        /*0910*/ 	.short	0x0101
        /*0912*/ 	.byte	0x3f
	.zero		1


	//   ....[35]....
        /*0914*/ 	.word	0x00011f60
        /*0918*/ 	.word	0x0000000a
        /*091c*/ 	.word	0x00028830
        /*0920*/ 	.short	0x010a
        /*0922*/ 	.byte	0x3f
	.zero		1


	//   ....[36]....
        /*0924*/ 	.word	0x00011fb0
        /*0928*/ 	.word	0x0000000a
        /*092c*/ 	.word	0x00028830
        /*0930*/ 	.short	0x010a
        /*0932*/ 	.byte	0x3f
	.zero		1


	//   ....[37]....
        /*0934*/ 	.word	0x00012400
        /*0938*/ 	.word	0x0000000a
        /*093c*/ 	.word	0x00028850
        /*0940*/ 	.short	0x010a
        /*0942*/ 	.byte	0x3f
	.zero		1


	//   ....[38]....
        /*0944*/ 	.word	0x00012440
        /*0948*/ 	.word	0x0000000a
        /*094c*/ 	.word	0x00028850
        /*0950*/ 	.short	0x010a
        /*0952*/ 	.byte	0x3f
	.zero		1


	//   ....[39]....
        /*0954*/ 	.word	0x000128e0
        /*0958*/ 	.word	0x00000007
        /*095c*/ 	.word	0x00000000
        /*0960*/ 	.short	0x0101
        /*0962*/ 	.byte	0x3f
	.zero		1


	//   ....[40]....
        /*0964*/ 	.word	0x00014770
        /*0968*/ 	.word	0x0000001f
        /*096c*/ 	.word	0x00000000
        /*0970*/ 	.short	0x0101
        /*0972*/ 	.byte	0x3f
	.zero		1


	//   ....[41]....
        /*0974*/ 	.word	0x000153c0
        /*0978*/ 	.word	0x00000000
        /*097c*/ 	.word	0x00028830
        /*0980*/ 	.short	0x010a
        /*0982*/ 	.byte	0x3f
	.zero		1


	//   ....[42]....
        /*0984*/ 	.word	0x00015410
        /*0988*/ 	.word	0x00000000
        /*098c*/ 	.word	0x00028830
        /*0990*/ 	.short	0x010a
        /*0992*/ 	.byte	0x3f
	.zero		1


	//   ....[43]....
        /*0994*/ 	.word	0x00015860
        /*0998*/ 	.word	0x00000009
        /*099c*/ 	.word	0x00028850
        /*09a0*/ 	.short	0x010a
        /*09a2*/ 	.byte	0x3f
	.zero		1


	//   ....[44]....
        /*09a4*/ 	.word	0x000158a0
        /*09a8*/ 	.word	0x00000009
        /*09ac*/ 	.word	0x00028850
        /*09b0*/ 	.short	0x010a
        /*09b2*/ 	.byte	0x3f
	.zero		1


	//   ....[45]....
        /*09b4*/ 	.word	0x00016c00
        /*09b8*/ 	.word	0x0000000d
        /*09bc*/ 	.word	0x00000000
        /*09c0*/ 	.short	0x0101
        /*09c2*/ 	.byte	0x3f
	.zero		1


	//   ....[46]....
        /*09c4*/ 	.word	0x00016ca0
        /*09c8*/ 	.word	0x0000001b
        /*09cc*/ 	.word	0x00000000
        /*09d0*/ 	.short	0x0101
        /*09d2*/ 	.byte	0x3f
	.zero		1


	//   ....[47]....
        /*09d4*/ 	.word	0x00017620
        /*09d8*/ 	.word	0x00000000
        /*09dc*/ 	.word	0x00028830
        /*09e0*/ 	.short	0x010a
        /*09e2*/ 	.byte	0x3f
	.zero		1


	//   ....[48]....
        /*09e4*/ 	.word	0x00017670
        /*09e8*/ 	.word	0x00000000
        /*09ec*/ 	.word	0x00028830
        /*09f0*/ 	.short	0x010a
        /*09f2*/ 	.byte	0x3f
	.zero		1


	//   ....[49]....
        /*09f4*/ 	.word	0x00017ac0
        /*09f8*/ 	.word	0x00000009
        /*09fc*/ 	.word	0x00028850
        /*0a00*/ 	.short	0x010a
        /*0a02*/ 	.byte	0x3f
	.zero		1


	//   ....[50]....
        /*0a04*/ 	.word	0x00017b00
        /*0a08*/ 	.word	0x00000009
        /*0a0c*/ 	.word	0x00028850
        /*0a10*/ 	.short	0x010a
        /*0a12*/ 	.byte	0x3f
	.zero		1


	//   ....[51]....
        /*0a14*/ 	.word	0x00017fc0
        /*0a18*/ 	.word	0x00000009
        /*0a1c*/ 	.word	0x00000000
        /*0a20*/ 	.short	0x0101
        /*0a22*/ 	.byte	0x3f
	.zero		1


	//   ....[52]....
        /*0a24*/ 	.word	0x000192f0
        /*0a28*/ 	.word	0x0000000e
        /*0a2c*/ 	.word	0x00000000
        /*0a30*/ 	.short	0x0101
        /*0a32*/ 	.byte	0x3f
	.zero		1


	//   ....[53]....
        /*0a34*/ 	.word	0x0001a7d0
        /*0a38*/ 	.word	0x0000000a
        /*0a3c*/ 	.word	0x00028850
        /*0a40*/ 	.short	0x010a
        /*0a42*/ 	.byte	0x3f
	.zero		1


	//   ....[54]....
        /*0a44*/ 	.word	0x0001a850
        /*0a48*/ 	.word	0x0000000a
        /*0a4c*/ 	.word	0x00028850
        /*0a50*/ 	.short	0x010a
        /*0a52*/ 	.byte	0x3f
	.zero		1


	//   ....[55]....
        /*0a54*/ 	.word	0x0001ae30
        /*0a58*/ 	.word	0x0000000a
        /*0a5c*/ 	.word	0x00000000
        /*0a60*/ 	.short	0x0101
        /*0a62*/ 	.byte	0x3f
	.zero		1


	//   ....[56]....
        /*0a64*/ 	.word	0x0001c060
        /*0a68*/ 	.word	0x00000000
        /*0a6c*/ 	.word	0x00000000
        /*0a70*/ 	.short	0x0101
        /*0a72*/ 	.byte	0x3f
	.zero		1


	//   ....[57]....
        /*0a74*/ 	.word	0x0001e7b0
        /*0a78*/ 	.word	0x0000000b
        /*0a7c*/ 	.word	0x00028820
        /*0a80*/ 	.short	0x010a
        /*0a82*/ 	.byte	0x3f
	.zero		1


	//   ....[58]....
        /*0a84*/ 	.word	0x0001e840
        /*0a88*/ 	.word	0x00000007
        /*0a8c*/ 	.word	0x000288a0
        /*0a90*/ 	.short	0x010a
        /*0a92*/ 	.byte	0x3f
	.zero		1


	//   ....[59]....
        /*0a94*/ 	.word	0x0001ea70
        /*0a98*/ 	.word	0x00000007
        /*0a9c*/ 	.word	0x000288c0
        /*0aa0*/ 	.short	0x010a
        /*0aa2*/ 	.byte	0x3f
	.zero		1


	//   ....[60]....
        /*0aa4*/ 	.word	0x0001edc0
        /*0aa8*/ 	.word	0x00000007
        /*0aac*/ 	.word	0x000288a0
        /*0ab0*/ 	.short	0x010a
        /*0ab2*/ 	.byte	0x3f
	.zero		1


	//   ....[61]....
        /*0ab4*/ 	.word	0x0001efe0
        /*0ab8*/ 	.word	0x00000007
        /*0abc*/ 	.word	0x000288c0
        /*0ac0*/ 	.short	0x010a
        /*0ac2*/ 	.byte	0x3f
	.zero		1


	//   ....[62]....
        /*0ac4*/ 	.word	0x000200d0
        /*0ac8*/ 	.word	0x00000007
        /*0acc*/ 	.word	0x00028840
        /*0ad0*/ 	.short	0x010a
        /*0ad2*/ 	.byte	0x3f
	.zero		1


	//   ....[63]....
        /*0ad4*/ 	.word	0x000205a0
        /*0ad8*/ 	.word	0x0000000a
        /*0adc*/ 	.word	0x00028820
        /*0ae0*/ 	.short	0x010a
        /*0ae2*/ 	.byte	0x3f
	.zero		1


	//   ....[64]....
        /*0ae4*/ 	.word	0x000208e0
        /*0ae8*/ 	.word	0x00000003
        /*0aec*/ 	.word	0x00028840
        /*0af0*/ 	.short	0x010a
        /*0af2*/ 	.byte	0x3f
	.zero		1


	//   ....[65]....
        /*0af4*/ 	.word	0x00020b90
        /*0af8*/ 	.word	0x00000003
        /*0afc*/ 	.word	0x00028860
        /*0b00*/ 	.short	0x010a
        /*0b02*/ 	.byte	0x3f
	.zero		1


	//   ....[66]....
        /*0b04*/ 	.word	0x00021170
        /*0b08*/ 	.word	0x00000002
        /*0b0c*/ 	.word	0x00028840
        /*0b10*/ 	.short	0x010a
        /*0b12*/ 	.byte	0x3f
	.zero		1


	//   ....[67]....
        /*0b14*/ 	.word	0x00021420
        /*0b18*/ 	.word	0x00000002
        /*0b1c*/ 	.word	0x00028860
        /*0b20*/ 	.short	0x010a
        /*0b22*/ 	.byte	0x3f
	.zero		1


	//   ....[68]....
        /*0b24*/ 	.word	0x00021950
        /*0b28*/ 	.word	0x00000002
        /*0b2c*/ 	.word	0x00028840
        /*0b30*/ 	.short	0x010a
        /*0b32*/ 	.byte	0x3f
	.zero		1


	//   ....[69]....
        /*0b34*/ 	.word	0x00021bf0
        /*0b38*/ 	.word	0x00000002
        /*0b3c*/ 	.word	0x00028860
        /*0b40*/ 	.short	0x010a
        /*0b42*/ 	.byte	0x3f
	.zero		1


	//   ....[70]....
        /*0b44*/ 	.word	0x000220c0
        /*0b48*/ 	.word	0x00000003
        /*0b4c*/ 	.word	0x00028860
        /*0b50*/ 	.short	0x010a
        /*0b52*/ 	.byte	0x3f
	.zero		1


	//   ....[71]....
        /*0b54*/ 	.word	0x000230d0
        /*0b58*/ 	.word	0x00000000
        /*0b5c*/ 	.word	0x00028820
        /*0b60*/ 	.short	0x010a
        /*0b62*/ 	.byte	0x3f
	.zero		1


	//   ....[72]....
        /*0b64*/ 	.word	0x00023280
        /*0b68*/ 	.word	0x00000006
        /*0b6c*/ 	.word	0x00000000
        /*0b70*/ 	.short	0x010a
        /*0b72*/ 	.byte	0x3f
	.zero		1


	//   ....[73]....
        /*0b74*/ 	.word	0x000232f0
        /*0b78*/ 	.word	0x00000007
        /*0b7c*/ 	.word	0x00000000
        /*0b80*/ 	.short	0x010a
        /*0b82*/ 	.byte	0x3f
	.zero		1


	//   ....[74]....
        /*0b84*/ 	.word	0x00023360
        /*0b88*/ 	.word	0x00000004
        /*0b8c*/ 	.word	0x00000000
        /*0b90*/ 	.short	0x010a
        /*0b92*/ 	.byte	0x3f
	.zero		1


	//   ....[75]....
        /*0b94*/ 	.word	0x00023390
        /*0b98*/ 	.word	0x00000003
        /*0b9c*/ 	.word	0x00000000
        /*0ba0*/ 	.short	0x010a
        /*0ba2*/ 	.byte	0x3f
	.zero		1


	//   ....[76]....
        /*0ba4*/ 	.word	0x000233f0
        /*0ba8*/ 	.word	0x00000067
        /*0bac*/ 	.word	0x00028890
        /*0bb0*/ 	.short	0x010a
        /*0bb2*/ 	.byte	0x3f
	.zero		1


	//   ....[77]....
        /*0bb4*/ 	.word	0x00023440
        /*0bb8*/ 	.word	0x00000067
        /*0bbc*/ 	.word	0x00028890
        /*0bc0*/ 	.short	0x010a
        /*0bc2*/ 	.byte	0x3f
	.zero		1


	//   ....[78]....
        /*0bc4*/ 	.word	0x00023490
        /*0bc8*/ 	.word	0x00000067
        /*0bcc*/ 	.word	0x00028890
        /*0bd0*/ 	.short	0x010a
        /*0bd2*/ 	.byte	0x3f
	.zero		1


	//   ....[79]....
        /*0bd4*/ 	.word	0x000234e0
        /*0bd8*/ 	.word	0x00000067
        /*0bdc*/ 	.word	0x000288b0
        /*0be0*/ 	.short	0x010a
        /*0be2*/ 	.byte	0x3f
	.zero		1


	//   ....[80]....
        /*0be4*/ 	.word	0x00023fe0
        /*0be8*/ 	.word	0x00000002
        /*0bec*/ 	.word	0x00028800
        /*0bf0*/ 	.short	0x010a
        /*0bf2*/ 	.byte	0x3f
	.zero		1


	//   ....[81]....
        /*0bf4*/ 	.word	0x00024a30
        /*0bf8*/ 	.word	0x00000002
        /*0bfc*/ 	.word	0x00028800
        /*0c00*/ 	.short	0x010a
        /*0c02*/ 	.byte	0x3f
	.zero		1


	//   ....[82]....
        /*0c04*/ 	.word	0x00024a80
        /*0c08*/ 	.word	0x00000003
        /*0c0c*/ 	.word	0x00028830
        /*0c10*/ 	.short	0x010a
        /*0c12*/ 	.byte	0x3f
	.zero		1


	//   ....[83]....
        /*0c14*/ 	.word	0x00024ad0
        /*0c18*/ 	.word	0x0000000a
        /*0c1c*/ 	.word	0x00028830
        /*0c20*/ 	.short	0x010a
        /*0c22*/ 	.byte	0x3f
	.zero		1


	//   ....[84]....
        /*0c24*/ 	.word	0x00024b20
        /*0c28*/ 	.word	0x0000000a
        /*0c2c*/ 	.word	0x00028850
        /*0c30*/ 	.short	0x010a
        /*0c32*/ 	.byte	0x3f
	.zero		1


	//   ....[85]....
        /*0c34*/ 	.word	0x00024b70
        /*0c38*/ 	.word	0x00000000
        /*0c3c*/ 	.word	0x00028830
        /*0c40*/ 	.short	0x010a
        /*0c42*/ 	.byte	0x3f
	.zero		1


	//   ....[86]....
        /*0c44*/ 	.word	0x00024bc0
        /*0c48*/ 	.word	0x00000009
        /*0c4c*/ 	.word	0x00028850
        /*0c50*/ 	.short	0x010a
        /*0c52*/ 	.byte	0x3f
	.zero		1


	//   ....[87]....
        /*0c54*/ 	.word	0x00024c10
        /*0c58*/ 	.word	0x00000000
        /*0c5c*/ 	.word	0x00028830
        /*0c60*/ 	.short	0x010a
        /*0c62*/ 	.byte	0x3f
	.zero		1


	//   ....[88]....
        /*0c64*/ 	.word	0x00024c60
        /*0c68*/ 	.word	0x00000009
        /*0c6c*/ 	.word	0x00028850
        /*0c70*/ 	.short	0x010a
        /*0c72*/ 	.byte	0x3f
	.zero		1


	//   ....[89]....
        /*0c74*/ 	.word	0x00024cb0
        /*0c78*/ 	.word	0x0000000a
        /*0c7c*/ 	.word	0x00028850
        /*0c80*/ 	.short	0x010a
        /*0c82*/ 	.byte	0x3f
	.zero		1


	//   ....[90]....
        /*0c84*/ 	.word	0x00024e50
        /*0c88*/ 	.word	0x0000000b
        /*0c8c*/ 	.word	0x00028820
        /*0c90*/ 	.short	0x010a
        /*0c92*/ 	.byte	0x3f
	.zero		1


	//   ....[91]....
        /*0c94*/ 	.word	0x00024ea0
        /*0c98*/ 	.word	0x00000007
        /*0c9c*/ 	.word	0x000288a0
        /*0ca0*/ 	.short	0x010a
        /*0ca2*/ 	.byte	0x3f
	.zero		1


	//   ....[92]....
        /*0ca4*/ 	.word	0x00024ef0
        /*0ca8*/ 	.word	0x00000007
        /*0cac*/ 	.word	0x000288c0
        /*0cb0*/ 	.short	0x010a
        /*0cb2*/ 	.byte	0x3f
	.zero		1


	//   ....[93]....
        /*0cb4*/ 	.word	0x00024f40
        /*0cb8*/ 	.word	0x00000007
        /*0cbc*/ 	.word	0x000288a0
        /*0cc0*/ 	.short	0x010a
        /*0cc2*/ 	.byte	0x3f
	.zero		1


	//   ....[94]....
        /*0cc4*/ 	.word	0x00024f90
        /*0cc8*/ 	.word	0x00000007
        /*0ccc*/ 	.word	0x000288c0
        /*0cd0*/ 	.short	0x010a
        /*0cd2*/ 	.byte	0x3f
	.zero		1


	//   ....[95]....
        /*0cd4*/ 	.word	0x00025130
        /*0cd8*/ 	.word	0x00000007
        /*0cdc*/ 	.word	0x00028840
        /*0ce0*/ 	.short	0x010a
        /*0ce2*/ 	.byte	0x3f
	.zero		1


	//   ....[96]....
        /*0ce4*/ 	.word	0x000251b0
        /*0ce8*/ 	.word	0x00000003
        /*0cec*/ 	.word	0x00028820
        /*0cf0*/ 	.short	0x010a
        /*0cf2*/ 	.byte	0x3f
	.zero		1


	//   ....[97]....
        /*0cf4*/ 	.word	0x00025200
        /*0cf8*/ 	.word	0x00000003
        /*0cfc*/ 	.word	0x00028840
        /*0d00*/ 	.short	0x010a
        /*0d02*/ 	.byte	0x3f
	.zero		1


	//   ....[98]....
        /*0d04*/ 	.word	0x00025250
        /*0d08*/ 	.word	0x00000003
        /*0d0c*/ 	.word	0x00028860
        /*0d10*/ 	.short	0x010a
        /*0d12*/ 	.byte	0x3f
	.zero		1


	//   ....[99]....
        /*0d14*/ 	.word	0x000252a0
        /*0d18*/ 	.word	0x00000002
        /*0d1c*/ 	.word	0x00028840
        /*0d20*/ 	.short	0x010a
        /*0d22*/ 	.byte	0x3f
	.zero		1


	//   ....[100]....
        /*0d24*/ 	.word	0x000252f0
        /*0d28*/ 	.word	0x00000002
        /*0d2c*/ 	.word	0x00028860
        /*0d30*/ 	.short	0x010a
        /*0d32*/ 	.byte	0x3f
	.zero		1


	//   ....[101]....
        /*0d34*/ 	.word	0x00025340
        /*0d38*/ 	.word	0x00000002
        /*0d3c*/ 	.word	0x00028840
        /*0d40*/ 	.short	0x010a
        /*0d42*/ 	.byte	0x3f
	.zero		1


	//   ....[102]....
        /*0d44*/ 	.word	0x00025390
        /*0d48*/ 	.word	0x00000002
        /*0d4c*/ 	.word	0x00028860
        /*0d50*/ 	.short	0x010a
        /*0d52*/ 	.byte	0x3f
	.zero		1


	//   ....[103]....
        /*0d54*/ 	.word	0x000253e0
        /*0d58*/ 	.word	0x00000003
        /*0d5c*/ 	.word	0x00028860
        /*0d60*/ 	.short	0x010a
        /*0d62*/ 	.byte	0x3f
	.zero		1


	//   ....[104]....
        /*0d64*/ 	.word	0x00025da0
        /*0d68*/ 	.word	0x00000000
        /*0d6c*/ 	.word	0x00028820
        /*0d70*/ 	.short	0x010a
        /*0d72*/ 	.byte	0x3f
	.zero		1


	//   ....[105]....
        /*0d74*/ 	.word	0x00025f40
        /*0d78*/ 	.word	0x00000006
        /*0d7c*/ 	.word	0x00000000
        /*0d80*/ 	.short	0x010a
        /*0d82*/ 	.byte	0x3f
	.zero		1


	//   ....[106]....
        /*0d84*/ 	.word	0x00025f90
        /*0d88*/ 	.word	0x00000007
        /*0d8c*/ 	.word	0x00000000
        /*0d90*/ 	.short	0x010a
        /*0d92*/ 	.byte	0x3f
	.zero		1


	//   ....[107]....
        /*0d94*/ 	.word	0x00025fe0
        /*0d98*/ 	.word	0x00000004
        /*0d9c*/ 	.word	0x00000000
        /*0da0*/ 	.short	0x010a
        /*0da2*/ 	.byte	0x3f
	.zero		1


	//----- nvinfo : EIATTR_NUM_MBARRIERS
	.align		4
.L_1119:
        /*0da4*/ 	.byte	0x03, 0x38
        /*0da6*/ 	.short	0x0016


	//----- nvinfo : EIATTR_EXIT_INSTR_OFFSETS
	.align		4
        /*0da8*/ 	.byte	0x04, 0x1c
        /*0daa*/ 	.short	(.L_1121 - .L_1120)


	//   ....[0]....
.L_1120:
        /*0dac*/ 	.word	0x000233e0


	//----- nvinfo : EIATTR_MAX_THREADS
	.align		4
.L_1121:
        /*0db0*/ 	.byte	0x04, 0x05
        /*0db2*/ 	.short	(.L_1123 - .L_1122)
.L_1122:
        /*0db4*/ 	.word	0x00000180
        /*0db8*/ 	.word	0x00000001
        /*0dbc*/ 	.word	0x00000001


	//----- nvinfo : EIATTR_CRS_STACK_SIZE
	.align		4
.L_1123:
        /*0dc0*/ 	.byte	0x04, 0x1e
        /*0dc2*/ 	.short	(.L_1125 - .L_1124)
.L_1124:
        /*0dc4*/ 	.word	0x00000000


	//----- nvinfo : EIATTR_CBANK_PARAM_SIZE
	.align		4
.L_1125:
        /*0dc8*/ 	.byte	0x03, 0x19
        /*0dca*/ 	.short	0x0a70


	//----- nvinfo : EIATTR_PARAM_CBANK
	.align		4
        /*0dcc*/ 	.byte	0x04, 0x0a
        /*0dce*/ 	.short	(.L_1127 - .L_1126)
	.align		4
.L_1126:
        /*0dd0*/ 	.word	index@(.nv.constant0._ZN7cutlass13device_kernelIN5flash11enable_sm90INS1_16FlashAttnFwdSm90INS1_25CollectiveMainloopFwdSm90ILi2EN4cute5tupleIJNS5_1CILi1EEES8_S8_EEENS6_IJNS7_ILi128EEESA_SA_EEELi128ENS_10bfloat16_tEfNS_4arch4Sm90ELb0ELb1ELb0ELb1ELb0ELb1ELb0ELb1ELb1ELb0ELb0ELb0EEENS1_21CollectiveEpilogueFwdISB_S9_SC_SE_Li256ELb1ELb0ELb0ELb0EEENS1_36VarlenDynamicPersistentTileSchedulerILi128ELi128ELi256ELi32ELb0ELb0ELb1ELb1ELb0ELb1EEEEEEEEEvNT_6ParamsE)
        /*0dd4*/ 	.short	0x0210
        /*0dd6*/ 	.short	0x0a70


	//----- nvinfo : EIATTR_SW_WAR
	.align		4
.L_1127:
        /*0dd8*/ 	.byte	0x04, 0x36
        /*0dda*/ 	.short	(.L_1129 - .L_1128)
.L_1128:
        /*0ddc*/ 	.word	0x00000008
.L_1129:


//--------------------- .nv.info._ZN7cutlass13device_kernelIN5flash11enable_sm90INS1_16FlashAttnFwdSm90INS1_25CollectiveMainloopFwdSm90ILi2EN4cute5tupleIJNS5_1CILi1EEES8_S8_EEENS6_IJNS7_ILi128EEESA_SA_EEELi128ENS_10bfloat16_tEfNS_4arch4Sm90ELb1ELb0ELb0ELb0ELb0ELb0ELb0ELb1ELb1ELb0ELb0ELb0EEENS1_21CollectiveEpilogueFwdISB_S9_SC_SE_Li256ELb0ELb0ELb0ELb0EEENS1_30DynamicPersistentTileSchedulerILi256ELi32ELb0ELb0ELb1EEEEEEEEEvNT_6ParamsE --------------------------
	.section	.nv.info._ZN7cutlass13device_kernelIN5flash11enable_sm90INS1_16FlashAttnFwdSm90INS1_25CollectiveMainloopFwdSm90ILi2EN4cute5tupleIJNS5_1CILi1EEES8_S8_EEENS6_IJNS7_ILi128EEESA_SA_EEELi128ENS_10bfloat16_tEfNS_4arch4Sm90ELb1ELb0ELb0ELb0ELb0ELb0ELb0ELb1ELb1ELb0ELb0ELb0EEENS1_21CollectiveEpilogueFwdISB_S9_SC_SE_Li256ELb0ELb0ELb0ELb0EEENS1_30DynamicPersistentTileSchedulerILi256ELi32ELb0ELb0ELb1EEEEEEEEEvNT_6ParamsE,"",@"SHT_CUDA_INFO"
	.sectionflags	@""
	.align	4


	//----- nvinfo : EIATTR_CUDA_API_VERSION
	.align		4
        /*0000*/ 	.byte	0x04, 0x37
        /*0002*/ 	.short	(.L_1131 - .L_1130)
.L_1130:
        /*0004*/ 	.word	0x00000082


	//----- nvinfo : EIATTR_KPARAM_INFO
	.align		4
.L_1131:
        /*0008*/ 	.byte	0x04, 0x17
        /*000a*/ 	.short	(.L_1133 - .L_1132)
.L_1132:
        /*000c*/ 	.word	0x00000000
        /*0010*/ 	.short	0x0000
        /*0012*/ 	.short	0x0070
        /*0014*/ 	.byte	0x00, 0xf0, 0x01, 0x2e


	//----- nvinfo : EIATTR_SPARSE_MMA_MASK
	.align		4
.L_1133:
        /*0018*/ 	.byte	0x03, 0x50
        /*001a*/ 	.short	0x0000


	//----- nvinfo : EIATTR_MAXREG_COUNT
	.align		4
        /*001c*/ 	.byte	0x03, 0x1b
        /*001e*/ 	.short	0x00a8


	//----- nvinfo : EIATTR_NUM_BARRIERS
	.align		4
        /*0020*/ 	.byte	0x02, 0x4c
        /*0022*/ 	.byte	0x10
	.zero		1


	//----- nvinfo : EIATTR_EXTERNS
	.align		4
        /*0024*/ 	.byte	0x04, 0x0f
        /*0026*/ 	.short	(.L_1135 - .L_1134)


	//   ....[0]....
	.align		4
.L_1134:
        /*0028*/ 	.word	index@(__assertfail)


	//----- nvinfo : EIATTR_MERCURY_ISA_VERSION
	.align		4
.L_1135:
        /*002c*/ 	.byte	0x03, 0x5f
        /*002e*/ 	.short	0x0101


	//----- nvinfo : EIATTR_INT_WARP_WIDE_INSTR_OFFSETS
	.align		4
        /*0030*/ 	.byte	0x04, 0x31
        /*0032*/ 	.short	(.L_1137 - .L_1136)


	//   ....[0]....
.L_1136:
        /*0034*/ 	.word	0x00000180


	//   ....[1]....
        /*0038*/ 	.word	0x000001b0


	//   ....[2]....
        /*003c*/ 	.word	0x000001c0


	//   ....[3]....
        /*0040*/ 	.word	0x0000a8c0


	//   ....[4]....
        /*0044*/ 	.word	0x0000a950


	//   ....[5]....
        /*0048*/ 	.word	0x0000ae60


	//   ....[6]....
        /*004c*/ 	.word	0x0000c8b0


	//   ....[7]....
        /*0050*/ 	.word	0x0000c940


	//----- nvinfo : EIATTR_COOP_GROUP_MASK_REGIDS
	.align		4
.L_1137:
        /*0054*/ 	.byte	0x04, 0x29
        /*0056*/ 	.short	(.L_1139 - .L_1138)


	//   ....[0]....
.L_1138:
        /*0058*/ 	.word	0xffffffff


	//   ....[1]....
        /*005c*/ 	.word	0xffffffff


	//   ....[2]....
        /*0060*/ 	.word	0xffffffff


	//   ....[3]....
        /*0064*/ 	.word	0xffffffff


	//   ....[4]....
        /*0068*/ 	.word	0xffffffff


	//   ....[5]....
        /*006c*/ 	.word	0xffffffff


	//   ....[6]....
        /*0070*/ 	.word	0xffffffff


	//   ....[7]....
        /*0074*/ 	.word	0xffffffff


	//   ....[8]....
        /*0078*/ 	.word	0xffffffff


	//   ....[9]....
        /*007c*/ 	.word	0xffffffff


	//   ....[10]....
        /*0080*/ 	.word	0xffffffff


	//   ....[11]....
        /*0084*/ 	.word	0xffffffff


	//   ....[12]....
        /*0088*/ 	.word	0xffffffff


	//   ....[13]....
        /*008c*/ 	.word	0xffffffff


	//   ....[14]....
        /*0090*/ 	.word	0xffffffff


	//   ....[15]....
        /*0094*/ 	.word	0xffffffff


	//   ....[16]....
        /*0098*/ 	.word	0xffffffff


	//   ....[17]....
        /*009c*/ 	.word	0xffffffff


	//   ....[18]....
        /*00a0*/ 	.word	0xffffffff


	//   ....[19]....
        /*00a4*/ 	.word	0xffffffff


	//   ....[20]....
        /*00a8*/ 	.word	0xffffffff


	//   ....[21]....
        /*00ac*/ 	.word	0xffffffff


	//   ....[22]....
        /*00b0*/ 	.word	0xffffffff


	//   ....[23]....
        /*00b4*/ 	.word	0xffffffff


	//   ....[24]....
        /*00b8*/ 	.word	0xffffffff


	//   ....[25]....
        /*00bc*/ 	.word	0xffffffff


	//   ....[26]....
        /*00c0*/ 	.word	0xffffffff


	//   ....[27]....
        /*00c4*/ 	.word	0xffffffff


	//   ....[28]....
        /*00c8*/ 	.word	0x0500000f


	//   ....[29]....
        /*00cc*/ 	.word	0x0500000f


	//----- nvinfo : EIATTR_COOP_GROUP_INSTR_OFFSETS
	.align		4
.L_1139:
        /*00d0*/ 	.byte	0x04, 0x28
        /*00d2*/ 	.short	(.L_1141 - .L_1140)


	//   ....[0]....
.L_1140:
        /*00d4*/ 	.word	0x00000060


	//   ....[1]....
        /*00d8*/ 	.word	0x00000190


	//   ....[2]....
        /*00dc*/ 	.word	0x000001e0


	//   ....[3]....
        /*00e0*/ 	.word	0x000003d0


	//   ....[4]....
        /*00e4*/ 	.word	0x00000530


	//   ....[5]....
        /*00e8*/ 	.word	0x00000650


	//   ....[6]....
        /*00ec*/ 	.word	0x000007b0


	//   ....[7]....
        /*00f0*/ 	.word	0x00001410


	//   ....[8]....
        /*00f4*/ 	.word	0x00002560


	//   ....[9]....
        /*00f8*/ 	.word	0x000025b0


	//   ....[10]....
        /*00fc*/ 	.word	0x00003030


	//   ....[11]....
        /*0100*/ 	.word	0x000030c0


	//   ....[12]....
        /*0104*/ 	.word	0x00004b50


	//   ....[13]....
        /*0108*/ 	.word	0x00004be0


	//   ....[14]....
        /*010c*/ 	.word	0x000055b0


	//   ....[15]....
        /*0110*/ 	.word	0x000056d0


	//   ....[16]....
        /*0114*/ 	.word	0x00006ea0


	//   ....[17]....
        /*0118*/ 	.word	0x00006ed0


	//   ....[18]....
        /*011c*/ 	.word	0x00007160


	//   ....[19]....
        /*0120*/ 	.word	0x000071d0


	//   ....[20]....
        /*0124*/ 	.word	0x000087e0


	//   ....[21]....
        /*0128*/ 	.word	0x00008820


	//   ....[22]....
        /*012c*/ 	.word	0x00008920


	//   ....[23]....
        /*0130*/ 	.word	0x00008930


	//   ....[24]....
        /*0134*/ 	.word	0x00009840


	//   ....[25]....
        /*0138*/ 	.word	0x0000a350


	//   ....[26]....
        /*013c*/ 	.word	0x0000cc50


	//   ....[27]....
        /*0140*/ 	.word	0x0000ce00


	//   ....[28]....
        /*0144*/ 	.word	0x0000d370


	//   ....[29]....
        /*0148*/ 	.word	0x0000d750


	//----- nvinfo : EIATTR_REG_RECONFIG
	.align		4
.L_1141:
        /*014c*/ 	.byte	0x01, 0x54
	.zero		2


	//----- nvinfo : EIATTR_SYSCALL_OFFSETS
	.align		4
        /*0150*/ 	.byte	0x04, 0x46
        /*0152*/ 	.short	(.L_1143 - .L_1142)


	//   ....[0]....
.L_1142:
        /*0154*/ 	.word	0x000015c0


	//   ....[1]....
        /*0158*/ 	.word	0x0000aae0


	//   ....[2]....
        /*015c*/ 	.word	0x0000ac20


	//   ....[3]....
        /*0160*/ 	.word	0x0000ad20


	//----- nvinfo : EIATTR_MBARRIER_INSTR_OFFSETS
	.align		4
.L_1143:
        /*0164*/ 	.byte	0x04, 0x39
        /*0166*/ 	.short	(.L_1145 - .L_1144)


	//   ....[0]....
.L_1144:
        /*0168*/ 	.word	0x00000280
        /*016c*/ 	.word	0x000000ff
        /*0170*/ 	.word	0x00028800
        /*0174*/ 	.short	0x0100
        /*0176*/ 	.byte	0x06
	.zero		1


	//   ....[1]....
        /*0178*/ 	.word	0x00000290
        /*017c*/ 	.word	0x000000ff
        /*0180*/ 	.word	0x00028820
        /*0184*/ 	.short	0x0100
        /*0186*/ 	.byte	0x06
	.zero		1


	//   ....[2]....
        /*0188*/ 	.word	0x00000380
        /*018c*/ 	.word	0x000000ff
        /*0190*/ 	.word	0x00028830
        /*0194*/ 	.short	0x0100
        /*0196*/ 	.byte	0x08
	.zero		1


	//   ....[3]....
        /*0198*/ 	.word	0x00000390
        /*019c*/ 	.word	0x000000ff
        /*01a0*/ 	.word	0x00028840
        /*01a4*/ 	.short	0x0100
        /*01a6*/ 	.byte	0x08
	.zero		1


	//   ....[4]....
        /*01a8*/ 	.word	0x000003a0
        /*01ac*/ 	.word	0x000000ff
        /*01b0*/ 	.word	0x00028838
        /*01b4*/ 	.short	0x0100
        /*01b6*/ 	.byte	0x08
	.zero		1


	//   ....[5]....
        /*01b8*/ 	.word	0x000003b0
        /*01bc*/ 	.word	0x000000ff
        /*01c0*/ 	.word	0x00028848
        /*01c4*/ 	.short	0x0100
        /*01c6*/ 	.byte	0x08
	.zero		1


	//   ....[6]....
        /*01c8*/ 	.word	0x000004e0
        /*01cc*/ 	.word	0x000000ff
        /*01d0*/ 	.word	0x00028850
        /*01d4*/ 	.short	0x0100
        /*01d6*/ 	.byte	0x08
	.zero		1


	//   ....[7]....
        /*01d8*/ 	.word	0x000004f0
        /*01dc*/ 	.word	0x000000ff
        /*01e0*/ 	.word	0x00028860
        /*01e4*/ 	.short	0x0100
        /*01e6*/ 	.byte	0x08
	.zero		1


	//   ....[8]....
        /*01e8*/ 	.word	0x00000500
        /*01ec*/ 	.word	0x000000ff
        /*01f0*/ 	.word	0x00028858
        /*01f4*/ 	.short	0x0100
        /*01f6*/ 	.byte	0x08
	.zero		1


	//   ....[9]....
        /*01f8*/ 	.word	0x00000510
        /*01fc*/ 	.word	0x000000ff
        /*0200*/ 	.word	0x00028868
        /*0204*/ 	.short	0x0100
        /*0206*/ 	.byte	0x08
	.zero		1


	//   ....[10]....
        /*0208*/ 	.word	0x00000600
        /*020c*/ 	.word	0x000000ff
        /*0210*/ 	.word	0x00028870
        /*0214*/ 	.short	0x0100
        /*0216*/ 	.byte	0x06
	.zero		1


	//   ....[11]....
        /*0218*/ 	.word	0x00000610
        /*021c*/ 	.word	0x000000ff
        /*0220*/ 	.word	0x00028880
        /*0224*/ 	.short	0x0100
        /*0226*/ 	.byte	0x06
	.zero		1


	//   ....[12]....
        /*0228*/ 	.word	0x00000620
        /*022c*/ 	.word	0x000000ff
        /*0230*/ 	.word	0x00028878
        /*0234*/ 	.short	0x0100
        /*0236*/ 	.byte	0x06
	.zero		1


	//   ....[13]....
        /*0238*/ 	.word	0x00000630
        /*023c*/ 	.word	0x000000ff
        /*0240*/ 	.word	0x00028888
        /*0244*/ 	.short	0x0100
        /*0246*/ 	.byte	0x06
	.zero		1


	//   ....[14]....
        /*0248*/ 	.word	0x00000760
        /*024c*/ 	.word	0x000000ff
        /*0250*/ 	.word	0x00028890
        /*0254*/ 	.short	0x0100
        /*0256*/ 	.byte	0x08
	.zero		1


	//   ....[15]....
        /*0258*/ 	.word	0x00000770
        /*025c*/ 	.word	0x000000ff
        /*0260*/ 	.word	0x000288a0
        /*0264*/ 	.short	0x0100
        /*0266*/ 	.byte	0x08
	.zero		1


	//   ....[16]....
        /*0268*/ 	.word	0x00000780
        /*026c*/ 	.word	0x000000ff
        /*0270*/ 	.word	0x00028898
        /*0274*/ 	.short	0x0100
        /*0276*/ 	.byte	0x08
	.zero		1


	//   ....[17]....
        /*0278*/ 	.word	0x00000790
        /*027c*/ 	.word	0x000000ff
        /*0280*/ 	.word	0x000288a8
        /*0284*/ 	.short	0x0100
        /*0286*/ 	.byte	0x08
	.zero		1


	//   ....[18]....
        /*0288*/ 	.word	0x000008c0
        /*028c*/ 	.word	0x000000ff
        /*0290*/ 	.word	0x000288b0
        /*0294*/ 	.short	0x0100
        /*0296*/ 	.byte	0x08
	.zero		1


	//   ....[19]....
        /*0298*/ 	.word	0x000008d0
        /*029c*/ 	.word	0x000000ff
        /*02a0*/ 	.word	0x000288c0
        /*02a4*/ 	.short	0x0100
        /*02a6*/ 	.byte	0x08
	.zero		1


	//   ....[20]....
        /*02a8*/ 	.word	0x000008e0
        /*02ac*/ 	.word	0x000000ff
        /*02b0*/ 	.word	0x000288b8
        /*02b4*/ 	.short	0x0100
        /*02b6*/ 	.byte	0x08
	.zero		1


	//   ....[21]....
        /*02b8*/ 	.word	0x000008f0
        /*02bc*/ 	.word	0x000000ff
        /*02c0*/ 	.word	0x000288c8
        /*02c4*/ 	.short	0x0100
        /*02c6*/ 	.byte	0x08
	.zero		1


	//   ....[22]....
        /*02c8*/ 	.word	0x00001640
        /*02cc*/ 	.word	0x000000ff
        /*02d0*/ 	.word	0x00028800
        /*02d4*/ 	.short	0x010a
        /*02d6*/ 	.byte	0x26
	.zero		1


	//   ....[23]....
        /*02d8*/ 	.word	0x000016c0
        /*02dc*/ 	.word	0x00000003
        /*02e0*/ 	.word	0x00028830
        /*02e4*/ 	.short	0x010a
        /*02e6*/ 	.byte	0x3f
	.zero		1


	//   ....[24]....
        /*02e8*/ 	.word	0x00001730
        /*02ec*/ 	.word	0x00000003
        /*02f0*/ 	.word	0x00028830
        /*02f4*/ 	.short	0x010a
        /*02f6*/ 	.byte	0x3f
	.zero		1


	//   ....[25]....
        /*02f8*/ 	.word	0x00001f70
        /*02fc*/ 	.word	0x00000003
        /*0300*/ 	.word	0x00000000
        /*0304*/ 	.short	0x0101
        /*0306*/ 	.byte	0x3f
	.zero		1


	//   ....[26]....
        /*0308*/ 	.word	0x00003ed0
        /*030c*/ 	.word	0x000000ff
        /*0310*/ 	.word	0x00028830
        /*0314*/ 	.short	0x010a
        /*0316*/ 	.byte	0x0a
	.zero		1


	//   ....[27]....
        /*0318*/ 	.word	0x00003f10
        /*031c*/ 	.word	0x000000ff
        /*0320*/ 	.word	0x00028830
        /*0324*/ 	.short	0x010a
        /*0326*/ 	.byte	0x0a
	.zero		1


	//   ....[28]....
        /*0328*/ 	.word	0x00004240
        /*032c*/ 	.word	0x000000ff
        /*0330*/ 	.word	0x00028850
        /*0334*/ 	.short	0x010a
        /*0336*/ 	.byte	0x0a
	.zero		1


	//   ....[29]....
        /*0338*/ 	.word	0x00004280
        /*033c*/ 	.word	0x000000ff
        /*0340*/ 	.word	0x00028850
        /*0344*/ 	.short	0x010a
        /*0346*/ 	.byte	0x0a
	.zero		1


	//   ....[30]....
        /*0348*/ 	.word	0x00005dd0
        /*034c*/ 	.word	0x0000002e
        /*0350*/ 	.word	0x00000000
        /*0354*/ 	.short	0x0101
        /*0356*/ 	.byte	0x3f
	.zero		1


	//   ....[31]....
        /*0358*/ 	.word	0x00005e50
        /*035c*/ 	.word	0x00000030
        /*0360*/ 	.word	0x00000000
        /*0364*/ 	.short	0x0101
        /*0366*/ 	.byte	0x3f
	.zero		1


	//   ....[32]....
        /*0368*/ 	.word	0x00006800
        /*036c*/ 	.word	0x000000ff
        /*0370*/ 	.word	0x00028830
        /*0374*/ 	.short	0x010a
        /*0376*/ 	.byte	0x0a
	.zero		1


	//   ....[33]....
        /*0378*/ 	.word	0x00006840
        /*037c*/ 	.word	0x000000ff
        /*0380*/ 	.word	0x00028830
        /*0384*/ 	.short	0x010a
        /*0386*/ 	.byte	0x0a
	.zero		1


	//   ....[34]....
        /*0388*/ 	.word	0x00006b70
        /*038c*/ 	.word	0x000000ff
        /*0390*/ 	.word	0x00028850
        /*0394*/ 	.short	0x010a
        /*0396*/ 	.byte	0x0a
	.zero		1


	//   ....[35]....
        /*0398*/ 	.word	0x00006bb0
        /*039c*/ 	.word	0x000000ff
        /*03a0*/ 	.word	0x00028850
        /*03a4*/ 	.short	0x010a
        /*03a6*/ 	.byte	0x0a
	.zero		1


	//   ....[36]....
        /*03a8*/ 	.word	0x00007cb0
        /*03ac*/ 	.word	0x0000001b
        /*03b0*/ 	.word	0x00000000
        /*03b4*/ 	.short	0x0101
        /*03b6*/ 	.byte	0x3f
	.zero		1


	//   ....[37]....
        /*03b8*/ 	.word	0x00007d60
        /*03bc*/ 	.word	0x0000001f
        /*03c0*/ 	.word	0x00000000
        /*03c4*/ 	.short	0x0101
        /*03c6*/ 	.byte	0x3f
	.zero		1


	//   ....[38]....
        /*03c8*/ 	.word	0x00008750
        /*03cc*/ 	.word	0x000000ff
        /*03d0*/ 	.word	0x00028850
        /*03d4*/ 	.short	0x010a
        /*03d6*/ 	.byte	0x05
	.zero		1


	//   ....[39]....
        /*03d8*/ 	.word	0x00008790
        /*03dc*/ 	.word	0x000000ff
        /*03e0*/ 	.word	0x00028850
        /*03e4*/ 	.short	0x010a
        /*03e6*/ 	.byte	0x05
	.zero		1


	//   ....[40]....
        /*03e8*/ 	.word	0x00008ea0
        /*03ec*/ 	.word	0x00000000
        /*03f0*/ 	.word	0x00000000
        /*03f4*/ 	.short	0x0101
        /*03f6*/ 	.byte	0x3f
	.zero		1


	//   ....[41]....
        /*03f8*/ 	.word	0x00009a40
        /*03fc*/ 	.word	0x000000ff
        /*0400*/ 	.word	0x00000000
        /*0404*/ 	.short	0x0101
        /*0406*/ 	.byte	0x05
	.zero		1


	//   ....[42]....
        /*0408*/ 	.word	0x0000b130
        /*040c*/ 	.word	0x00000008
        /*0410*/ 	.word	0x00028840
        /*0414*/ 	.short	0x010a
        /*0416*/ 	.byte	0x3f
	.zero		1


	//   ....[43]....
        /*0418*/ 	.word	0x0000b4d0
        /*041c*/ 	.word	0x000000ff
        /*0420*/ 	.word	0x00028820
        /*0424*/ 	.short	0x010a
        /*0426*/ 	.byte	0x26
	.zero		1


	//   ....[44]....
        /*0428*/ 	.word	0x0000b7c0
        /*042c*/ 	.word	0x00000003
        /*0430*/ 	.word	0x00028840
        /*0434*/ 	.short	0x010a
        /*0436*/ 	.byte	0x3f
	.zero		1


	//   ....[45]....
        /*0438*/ 	.word	0x0000b9c0
        /*043c*/ 	.word	0x00000002
        /*0440*/ 	.word	0x00000060
        /*0444*/ 	.short	0x010a
        /*0446*/ 	.byte	0x3f
	.zero		1


	//   ....[46]....
        /*0448*/ 	.word	0x0000be50
        /*044c*/ 	.word	0x00000003
        /*0450*/ 	.word	0x00028840
        /*0454*/ 	.short	0x010a
        /*0456*/ 	.byte	0x3f
	.zero		1


	//   ....[47]....
        /*0458*/ 	.word	0x0000c050
        /*045c*/ 	.word	0x00000002
        /*0460*/ 	.word	0x00000060
        /*0464*/ 	.short	0x010a
        /*0466*/ 	.byte	0x3f
	.zero		1


	//   ....[48]....
        /*0468*/ 	.word	0x0000c440
        /*046c*/ 	.word	0x00000002
        /*0470*/ 	.word	0x00028840
        /*0474*/ 	.short	0x010a
        /*0476*/ 	.byte	0x3f
	.zero		1


	//   ....[49]....
        /*0478*/ 	.word	0x0000c640
        /*047c*/ 	.word	0x00000002
        /*0480*/ 	.word	0x00000060
        /*0484*/ 	.short	0x010a
        /*0486*/ 	.byte	0x3f
	.zero		1


	//   ....[50]....
        /*0488*/ 	.word	0x0000c9e0
        /*048c*/ 	.word	0x00000003
        /*0490*/ 	.word	0x00028860
        /*0494*/ 	.short	0x010a
        /*0496*/ 	.byte	0x3f
	.zero		1


	//   ....[51]....
        /*0498*/ 	.word	0x0000cdb0
        /*049c*/ 	.word	0x00000007
        /*04a0*/ 	.word	0x00028820
        /*04a4*/ 	.short	0x010a
        /*04a6*/ 	.byte	0x3f
	.zero		1


	//   ....[52]....
        /*04a8*/ 	.word	0x0000cf00
        /*04ac*/ 	.word	0x00000005
        /*04b0*/ 	.word	0x00000000
        /*04b4*/ 	.short	0x010a
        /*04b6*/ 	.byte	0x3f
	.zero		1


	//   ....[53]....
        /*04b8*/ 	.word	0x0000cf70
        /*04bc*/ 	.word	0x00000003
        /*04c0*/ 	.word	0x00000000
        /*04c4*/ 	.short	0x010a
        /*04c6*/ 	.byte	0x3f
	.zero		1


	//   ....[54]....
        /*04c8*/ 	.word	0x0000cfd0
        /*04cc*/ 	.word	0x00000005
        /*04d0*/ 	.word	0x00000000
        /*04d4*/ 	.short	0x010a
        /*04d6*/ 	.byte	0x3f
	.zero		1


	//   ....[55]....
        /*04d8*/ 	.word	0x0000d000
        /*04dc*/ 	.word	0x00000003
        /*04e0*/ 	.word	0x00000000
        /*04e4*/ 	.short	0x010a
        /*04e6*/ 	.byte	0x3f
	.zero		1


	//   ....[56]....
        /*04e8*/ 	.word	0x0000d070
        /*04ec*/ 	.word	0x00000003
        /*04f0*/ 	.word	0x00028800
        /*04f4*/ 	.short	0x010a
        /*04f6*/ 	.byte	0x3f
	.zero		1


	//   ....[57]....
        /*04f8*/ 	.word	0x0000d0c0
        /*04fc*/ 	.word	0x00000003
        /*0500*/ 	.word	0x00028830
        /*0504*/ 	.short	0x010a
        /*0506*/ 	.byte	0x3f
	.zero		1


	//   ....[58]....
        /*0508*/ 	.word	0x0000d120
        /*050c*/ 	.word	0x00000005
        /*0510*/ 	.word	0x00028830
        /*0514*/ 	.short	0x010a
        /*0516*/ 	.byte	0x3f
	.zero		1


	//   ....[59]....
        /*0518*/ 	.word	0x0000d180
        /*051c*/ 	.word	0x00000005
        /*0520*/ 	.word	0x00028850
        /*0524*/ 	.short	0x010a
        /*0526*/ 	.byte	0x3f
	.zero		1


	//   ....[60]....
        /*0528*/ 	.word	0x0000d1e0
        /*052c*/ 	.word	0x00000005
        /*0530*/ 	.word	0x00028830
        /*0534*/ 	.short	0x010a
        /*0536*/ 	.byte	0x3f
	.zero		1


	//   ....[61]....
        /*0538*/ 	.word	0x0000d240
        /*053c*/ 	.word	0x00000005
        /*0540*/ 	.word	0x00028850
        /*0544*/ 	.short	0x010a
        /*0546*/ 	.byte	0x3f
	.zero		1


	//   ....[62]....
        /*0548*/ 	.word	0x0000d2a0
        /*054c*/ 	.word	0x00000007
        /*0550*/ 	.word	0x00028850
        /*0554*/ 	.short	0x010a
        /*0556*/ 	.byte	0x3f
	.zero		1


	//   ....[63]....
        /*0558*/ 	.word	0x0000d420
        /*055c*/ 	.word	0x00000008
        /*0560*/ 	.word	0x00028840
        /*0564*/ 	.short	0x010a
        /*0566*/ 	.byte	0x3f
	.zero		1


	//   ....[64]....
        /*0568*/ 	.word	0x0000d480
        /*056c*/ 	.word	0x00000008
        /*0570*/ 	.word	0x00028820
        /*0574*/ 	.short	0x010a
        /*0576*/ 	.byte	0x3f
	.zero		1


	//   ....[65]....
        /*0578*/ 	.word	0x0000d4d0
        /*057c*/ 	.word	0x00000003
        /*0580*/ 	.word	0x00028840
        /*0584*/ 	.short	0x010a
        /*0586*/ 	.byte	0x3f
	.zero		1


	//   ....[66]....
        /*0588*/ 	.word	0x0000d520
        /*058c*/ 	.word	0x00000002
        /*0590*/ 	.word	0x00000060
        /*0594*/ 	.short	0x010a
        /*0596*/ 	.byte	0x3f
	.zero		1


	//   ....[67]....
        /*0598*/ 	.word	0x0000d570
        /*059c*/ 	.word	0x00000003
        /*05a0*/ 	.word	0x00028840
        /*05a4*/ 	.short	0x010a
        /*05a6*/ 	.byte	0x3f
	.zero		1


	//   ....[68]....
        /*05a8*/ 	.word	0x0000d5c0
        /*05ac*/ 	.word	0x00000002
        /*05b0*/ 	.word	0x00000060
        /*05b4*/ 	.short	0x010a
        /*05b6*/ 	.byte	0x3f
	.zero		1


	//   ....[69]....
        /*05b8*/ 	.word	0x0000d610
        /*05bc*/ 	.word	0x00000002
        /*05c0*/ 	.word	0x00028840
        /*05c4*/ 	.short	0x010a
        /*05c6*/ 	.byte	0x3f
	.zero		1


	//   ....[70]....
        /*05c8*/ 	.word	0x0000d660
        /*05cc*/ 	.word	0x00000002
        /*05d0*/ 	.word	0x00000060
        /*05d4*/ 	.short	0x010a
        /*05d6*/ 	.byte	0x3f
	.zero		1


	//   ....[71]....
        /*05d8*/ 	.word	0x0000d6b0
        /*05dc*/ 	.word	0x00000003
        /*05e0*/ 	.word	0x00028860
        /*05e4*/ 	.short	0x010a
        /*05e6*/ 	.byte	0x3f
	.zero		1


	//   ....[72]....
        /*05e8*/ 	.word	0x0000d790
        /*05ec*/ 	.word	0x00000007
        /*05f0*/ 	.word	0x00028820
        /*05f4*/ 	.short	0x010a
        /*05f6*/ 	.byte	0x3f
	.zero		1


	//   ....[73]....
        /*05f8*/ 	.word	0x0000d7e0
        /*05fc*/ 	.word	0x00000005
        /*0600*/ 	.word	0x00000000
        /*0604*/ 	.short	0x010a
        /*0606*/ 	.byte	0x3f
	.zero		1


	//   ....[74]....
        /*0608*/ 	.word	0x0000d830
        /*060c*/ 	.word	0x00000003
        /*0610*/ 	.word	0x00000000
        /*0614*/ 	.short	0x010a
        /*0616*/ 	.byte	0x3f
	.zero		1


	//   ....[75]....
        /*0618*/ 	.word	0x0000d880
        /*061c*/ 	.word	0x00000005
        /*0620*/ 	.word	0x00000000
        /*0624*/ 	.short	0x010a
        /*0626*/ 	.byte	0x3f
	.zero		1


	//----- nvinfo : EIATTR_NUM_MBARRIERS
	.align		4
.L_1145:
        /*0628*/ 	.byte	0x03, 0x38
        /*062a*/ 	.short	0x0016


	//----- nvinfo : EIATTR_EXIT_INSTR_OFFSETS
	.align		4
        /*062c*/ 	.byte	0x04, 0x1c
        /*062e*/ 	.short	(.L_1147 - .L_1146)


	//   ....[0]....
.L_1146:
        /*0630*/ 	.word	0x00000a50


	//   ....[1]....
        /*0634*/ 	.word	0x0000a310


	//   ....[2]....
        /*0638*/ 	.word	0x0000a370


	//   ....[3]....
        /*063c*/ 	.word	0x0000ce20


	//   ....[4]....
        /*0640*/ 	.word	0x0000d050


	//----- nvinfo : EIATTR_MAX_THREADS
	.align		4
.L_1147:
        /*0644*/ 	.byte	0x04, 0x05
        /*0646*/ 	.short	(.L_1149 - .L_1148)
.L_1148:
        /*0648*/ 	.word	0x00000180
        /*064c*/ 	.word	0x00000001
        /*0650*/ 	.word	0x00000001


	//----- nvinfo : EIATTR_CRS_STACK_SIZE
	.align		4
.L_1149:
        /*0654*/ 	.byte	0x04, 0x1e
        /*0656*/ 	.short	(.L_1151 - .L_1150)
.L_1150:
        /*0658*/ 	.word	0x00000000


	//----- nvinfo : EIATTR_CBANK_PARAM_SIZE
	.align		4
.L_1151:
        /*065c*/ 	.byte	0x03, 0x19
        /*065e*/ 	.short	0x0bf0


	//----- nvinfo : EIATTR_PARAM_CBANK
	.align		4
        /*0660*/ 	.byte	0x04, 0x0a
        /*0662*/ 	.short	(.L_1153 - .L_1152)
	.align		4
.L_1152:
        /*0664*/ 	.word	index@(.nv.constant0._ZN7cutlass13device_kernelIN5flash11enable_sm90INS1_16FlashAttnFwdSm90INS1_25CollectiveMainloopFwdSm90ILi2EN4cute5tupleIJNS5_1CILi1EEES8_S8_EEENS6_IJNS7_ILi128EEESA_SA_EEELi128ENS_10bfloat16_tEfNS_4arch4Sm90ELb1ELb0ELb0ELb0ELb0ELb0ELb0ELb1ELb1ELb0ELb0ELb0EEENS1_21CollectiveEpilogueFwdISB_S9_SC_SE_Li256ELb0ELb0ELb0ELb0EEENS1_30DynamicPersistentTileSchedulerILi256ELi32ELb0ELb0ELb1EEEEEEEEEvNT_6ParamsE)
        /*0668*/ 	.short	0x0210
        /*066a*/ 	.short	0x0bf0


	//----- nvinfo : EIATTR_SW_WAR
	.align		4
.L_1153:
        /*066c*/ 	.byte	0x04, 0x36
        /*066e*/ 	.short	(.L_1155 - .L_1154)
.L_1154:
        /*0670*/ 	.word	0x00000008
.L_1155:


//--------------------- .nv.info._ZN7cutlass13device_kernelIN5flash11enable_sm90INS1_16FlashAttnFwdSm90INS1_25CollectiveMainloopFwdSm90ILi2EN4cute5tupleIJNS5_1CILi1EEES8_S8_EEENS6_IJNS7_ILi128EEESA_SA_EEELi128ENS_10bfloat16_tEfNS_4arch4Sm90ELb1ELb0ELb0ELb1ELb0ELb0ELb0ELb1ELb1ELb0ELb0ELb0EEENS1_21CollectiveEpilogueFwdISB_S9_SC_SE_Li256ELb1ELb0ELb0ELb0EEENS1_36VarlenDynamicPersistentTileSchedulerILi128ELi128ELi256ELi32ELb0ELb0ELb1ELb1ELb1ELb1EEEEEEEEEvNT_6ParamsE --------------------------
	.section	.nv.info._ZN7cutlass13device_kernelIN5flash11enable_sm90INS1_16FlashAttnFwdSm90INS1_25CollectiveMainloopFwdSm90ILi2EN4cute5tupleIJNS5_1CILi1EEES8_S8_EEENS6_IJNS7_ILi128EEESA_SA_EEELi128ENS_10bfloat16_tEfNS_4arch4Sm90ELb1ELb0ELb0ELb1ELb0ELb0ELb0ELb1ELb1ELb0ELb0ELb0EEENS1_21CollectiveEpilogueFwdISB_S9_SC_SE_Li256ELb1ELb0ELb0ELb0EEENS1_36VarlenDynamicPersistentTileSchedulerILi128ELi128ELi256ELi32ELb0ELb0ELb1ELb1ELb1ELb1EEEEEEEEEvNT_6ParamsE,"",@"SHT_CUDA_INFO"
	.sectionflags	@""
	.align	4


	//----- nvinfo : EIATTR_CUDA_API_VERSION
	.align		4
        /*0000*/ 	.byte	0x04, 0x37
        /*0002*/ 	.short	(.L_1157 - .L_1156)
.L_1156:
        /*0004*/ 	.word	0x00000082


	//----- nvinfo : EIATTR_KPARAM_INFO
	.align		4
.L_1157:
        /*0008*/ 	.byte	0x04, 0x17
        /*000a*/ 	.short	(.L_1159 - .L_1158)
.L_1158:
        /*000c*/ 	.word	0x00000000
        /*0010*/ 	.short	0x0000
        /*0012*/ 	.short	0x0070
        /*0014*/ 	.byte	0x00, 0xf0, 0x01, 0x28


	//----- nvinfo : EIATTR_SPARSE_MMA_MASK
	.align		4
.L_1159:
        /*0018*/ 	.byte	0x03, 0x50
        /*001a*/ 	.short	0x0000


	//----- nvinfo : EIATTR_MAXREG_COUNT
	.align		4
        /*001c*/ 	.byte	0x03, 0x1b
        /*001e*/ 	.short	0x00a8


	//----- nvinfo : EIATTR_NUM_BARRIERS
	.align		4
        /*0020*/ 	.byte	0x02, 0x4c
        /*0022*/ 	.byte	0x10
	.zero		1


	//----- nvinfo : EIATTR_EXTERNS
	.align		4
        /*0024*/ 	.byte	0x04, 0x0f
        /*0026*/ 	.short	(.L_1161 - .L_1160)


	//   ....[0]....
	.align		4
.L_1160:
        /*0028*/ 	.word	index@(__assertfail)


	//----- nvinfo : EIATTR_ANNOTATIONS
	.align		4
.L_1161:
        /*002c*/ 	.byte	0x04, 0x55
        /*002e*/ 	.short	(.L_1163 - .L_1162)


	//   ....[0]....
.L_1162:
        /* <DEDUP_REMOVED lines=32> */


	//----- nvinfo : EIATTR_MERCURY_ISA_VERSION
	.align		4
.L_1163:
        /*0218*/ 	.byte	0x03, 0x5f
        /*021a*/ 	.short	0x0101


	//----- nvinfo : EIATTR_UNUSED_LOAD_BYTE_OFFSET
	.align		4
        /*021c*/ 	.byte	0x04, 0x44
        /*021e*/ 	.short	(.L_1165 - .L_1164)


	//   ....[0]....
.L_1164:
        /*0220*/ 	.word	0x00000a70
        /*0224*/ 	.word	0x0000fff0


	//   ....[1]....
        /*0228*/ 	.word	0x000091f0
        /*022c*/ 	.word	0x0000fff0


	//----- nvinfo : EIATTR_INT_WARP_WIDE_INSTR_OFFSETS
	.align		4
.L_1165:
        /*0230*/ 	.byte	0x04, 0x31
        /*0232*/ 	.short	(.L_1167 - .L_1166)


	//   ....[0]....
.L_1166:
        /*0234*/ 	.word	0x00000160


	//   ....[1]....
        /*0238*/ 	.word	0x000001a0


	//   ....[2]....
        /*023c*/ 	.word	0x00000210


	//   ....[3]....
        /*0240*/ 	.word	0x0000c380


	//   ....[4]....
        /*0244*/ 	.word	0x0000c410


	//   ....[5]....
        /*0248*/ 	.word	0x0000c890


	//   ....[6]....
        /*024c*/ 	.word	0x0000c8c0


	//   ....[7]....
        /*0250*/ 	.word	0x0000cad0


	//   ....[8]....
        /*0254*/ 	.word	0x0000ebe0


	//   ....[9]....
        /*0258*/ 	.word	0x0000ec70


	//----- nvinfo : EIATTR_COOP_GROUP_MASK_REGIDS
	.align		4
.L_1167:
        /*025c*/ 	.byte	0x04, 0x29
        /*025e*/ 	.short	(.L_1169 - .L_1168)


	//   ....[0]....
.L_1168:
        /*0260*/ 	.word	0xffffffff


	//   ....[1]....
        /*0264*/ 	.word	0xffffffff


	//   ....[2]....
        /*0268*/ 	.word	0xffffffff


	//   ....[3]....
        /*026c*/ 	.word	0xffffffff


	//   ....[4]....
        /*0270*/ 	.word	0xffffffff


	//   ....[5]....
        /*0274*/ 	.word	0xffffffff


	//   ....[6]....
        /*0278*/ 	.word	0xffffffff


	//   ....[7]....
        /*027c*/ 	.word	0xffffffff


	//   ....[8]....
        /*0280*/ 	.word	0xffffffff


	//   ....[9]....
        /*0284*/ 	.word	0xffffffff


	//   ....[10]....
        /*0288*/ 	.word	0xffffffff


	//   ....[11]....
        /*028c*/ 	.word	0xffffffff


	//   ....[12]....
        /*0290*/ 	.word	0xffffffff


	//   ....[13]....
        /*0294*/ 	.word	0xffffffff


	//   ....[14]....
        /*0298*/ 	.word	0xffffffff


	//   ....[15]....
        /*029c*/ 	.word	0xffffffff


	//   ....[16]....
        /*02a0*/ 	.word	0xffffffff


	//   ....[17]....
        /*02a4*/ 	.word	0xffffffff


	//   ....[18]....
        /*02a8*/ 	.word	0xffffffff


	//   ....[19]....
        /*02ac*/ 	.word	0xffffffff


	//   ....[20]....
        /*02b0*/ 	.word	0xffffffff


	//   ....[21]....
        /*02b4*/ 	.word	0xffffffff


	//   ....[22]....
        /*02b8*/ 	.word	0xffffffff


	//   ....[23]....
        /*02bc*/ 	.word	0xffffffff


	//   ....[24]....
        /*02c0*/ 	.word	0xffffffff


	//   ....[25]....
        /*02c4*/ 	.word	0xffffffff


	//   ....[26]....
        /*02c8*/ 	.word	0xffffffff


	//   ....[27]....
        /*02cc*/ 	.word	0xffffffff


	//   ....[28]....
        /*02d0*/ 	.word	0xffffffff


	//   ....[29]....
        /*02d4*/ 	.word	0xffffffff


	//   ....[30]....
        /*02d8*/ 	.word	0xffffffff


	//   ....[31]....
        /*02dc*/ 	.word	0xffffffff


	//   ....[32]....
        /*02e0*/ 	.word	0xffffffff


	//   ....[33]....
        /*02e4*/ 	.word	0xffffffff


	//   ....[34]....
        /*02e8*/ 	.word	0xffffffff


	//   ....[35]....
        /*02ec*/ 	.word	0xffffffff


	//   ....[36]....
        /*02f0*/ 	.word	0xffffffff


	//   ....[37]....
        /*02f4*/ 	.word	0xffffffff


	//   ....[38]....
        /*02f8*/ 	.word	0xffffffff


	//   ....[39]....
        /*02fc*/ 	.word	0xffffffff


	//   ....[40]....
        /*0300*/ 	.word	0xffffffff


	//   ....[41]....
        /*0304*/ 	.word	0xffffffff


	//   ....[42]....
        /*0308*/ 	.word	0xffffffff


	//   ....[43]....
        /*030c*/ 	.word	0xffffffff


	//   ....[44]....
        /*0310*/ 	.word	0xffffffff


	//   ....[45]....
        /*0314*/ 	.word	0xffffffff


	//   ....[46]....
        /*0318*/ 	.word	0xffffffff


	//   ....[47]....
        /*031c*/ 	.word	0xffffffff


	//   ....[48]....
        /*0320*/ 	.word	0xffffffff


	//   ....[49]....
        /*0324*/ 	.word	0xffffffff


	//   ....[50]....
        /*0328*/ 	.word	0xffffffff


	//   ....[51]....
        /*032c*/ 	.word	0xffffffff


	//   ....[52]....
        /*0330*/ 	.word	0xffffffff


	//   ....[53]....
        /*0334*/ 	.word	0xffffffff


	//   ....[54]....
        /*0338*/ 	.word	0xffffffff


	//   ....[55]....
        /*033c*/ 	.word	0xffffffff


	//   ....[56]....
        /*0340*/ 	.word	0xffffffff


	//   ....[57]....
        /*0344*/ 	.word	0xffffffff


	//   ....[58]....
        /*0348*/ 	.word	0x0500000f


	//   ....[59]....
        /*034c*/ 	.word	0x0500000f


	//   ....[60]....
        /*0350*/ 	.word	0x0500000f


	//   ....[61]....
        /*0354*/ 	.word	0x0500000f


	//   ....[62]....
        /*0358*/ 	.word	0x0500000f


	//   ....[63]....
        /*035c*/ 	.word	0x0500000f


	//   ....[64]....
        /*0360*/ 	.word	0x0500000f


	//   ....[65]....
        /*0364*/ 	.word	0x0500000f


	//   ....[66]....
        /*0368*/ 	.word	0x0500000f


	//   ....[67]....
        /*036c*/ 	.word	0x0500000f


	//   ....[68]....
        /*0370*/ 	.word	0x0500000f


	//   ....[69]....
        /*0374*/ 	.word	0x0500000f


	//   ....[70]....
        /*0378*/ 	.word	0x0500000f


	//   ....[71]....
        /*037c*/ 	.word	0x0500000f


	//   ....[72]....
        /*0380*/ 	.word	0x0500000f


	//   ....[73]....
        /*0384*/ 	.word	0x0500000f


	//   ....[74]....
        /*0388*/ 	.word	0x0500000f


	//   ....[75]....
        /*038c*/ 	.word	0x0500000f


	//   ....[76]....
        /*0390*/ 	.word	0x0500000f


	//----- nvinfo : EIATTR_COOP_GROUP_INSTR_OFFSETS
	.align		4
.L_1169:
        /*0394*/ 	.byte	0x04, 0x28
        /*0396*/ 	.short	(.L_1171 - .L_1170)


	//   ....[0]....
.L_1170:
        /*0398*/ 	.word	0x00000070


	//   ....[1]....
        /*039c*/ 	.word	0x00000170


	//   ....[2]....
        /*03a0*/ 	.word	0x000001c0


	//   ....[3]....
        /*03a4*/ 	.word	0x000003f0


	//   ....[4]....
        /*03a8*/ 	.word	0x00000550


	//   ....[5]....
        /*03ac*/ 	.word	0x00000670


	//   ....[6]....
        /*03b0*/ 	.word	0x000007d0


	//   ....[7]....
        /*03b4*/ 	.word	0x00001570


	//   ....[8]....
        /*03b8*/ 	.word	0x000026c0


	//   ....[9]....
        /*03bc*/ 	.word	0x00002710


	//   ....[10]....
        /*03c0*/ 	.word	0x000031b0


	//   ....[11]....
        /*03c4*/ 	.word	0x00003240


	//   ....[12]....
        /*03c8*/ 	.word	0x00004c50


	//   ....[13]....
        /*03cc*/ 	.word	0x00004ce0


	//   ....[14]....
        /*03d0*/ 	.word	0x000056b0


	//   ....[15]....
        /*03d4*/ 	.word	0x000057c0


	//   ....[16]....
        /*03d8*/ 	.word	0x00006f90


	//   ....[17]....
        /*03dc*/ 	.word	0x00006fc0


	//   ....[18]....
        /*03e0*/ 	.word	0x00007250


	//   ....[19]....
        /*03e4*/ 	.word	0x000072c0


	//   ....[20]....
        /*03e8*/ 	.word	0x000088c0


	//   ....[21]....
        /*03ec*/ 	.word	0x00008900


	//   ....[22]....
        /*03f0*/ 	.word	0x00008a00


	//   ....[23]....
        /*03f4*/ 	.word	0x00008a10


	//   ....[24]....
        /*03f8*/ 	.word	0x0000b1b0


	//   ....[25]....
        /*03fc*/ 	.word	0x0000b330


	//   ....[26]....
        /*0400*/ 	.word	0x0000b360


	//   ....[27]....
        /*0404*/ 	.word	0x0000b3a0


	//   ....[28]....
        /*0408*/ 	.word	0x0000b410


	//   ....[29]....
        /*040c*/ 	.word	0x0000b470


	//   ....[30]....
        /*0410*/ 	.word	0x0000b4b0


	//   ....[31]....
        /*0414*/ 	.word	0x0000b650


	//   ....[32]....
        /*0418*/ 	.word	0x0000b6b0


	//   ....[33]....
        /*041c*/ 	.word	0x0000b6f0


	//   ....[34]....
        /*0420*/ 	.word	0x0000b730


	//   ....[35]....
        /*0424*/ 	.word	0x0000b760


	//   ....[36]....
        /*0428*/ 	.word	0x0000b790


	//   ....[37]....
        /*042c*/ 	.word	0x0000b820


	//   ....[38]....
        /*0430*/ 	.word	0x0000b880


	//   ....[39]....
        /*0434*/ 	.word	0x0000b910


	//   ....[40]....
        /*0438*/ 	.word	0x0000f080


	//   ....[41]....
        /*043c*/ 	.word	0x0000f090


	//   ....[42]....
        /*0440*/ 	.word	0x0000f1a0


	//   ....[43]....
        /*0444*/ 	.word	0x0000f200


	//   ....[44]....
        /*0448*/ 	.word	0x0000f240


	//   ....[45]....
        /*044c*/ 	.word	0x0000f280


	//   ....[46]....
        /*0450*/ 	.word	0x0000f2b0


	//   ....[47]....
        /*0454*/ 	.word	0x0000f2e0


	//   ....[48]....
        /*0458*/ 	.word	0x0000f470


	//   ....[49]....
        /*045c*/ 	.word	0x0000f4d0


	//   ....[50]....
        /*0460*/ 	.word	0x0000f510


	//   ....[51]....
        /*0464*/ 	.word	0x0000f550


	//   ....[52]....
        /*0468*/ 	.word	0x0000f580


	//   ....[53]....
        /*046c*/ 	.word	0x0000f5b0


	//   ....[54]....
        /*0470*/ 	.word	0x0000f670


	//   ....[55]....
        /*0474*/ 	.word	0x0000f690


	//   ....[56]....
        /*0478*/ 	.word	0x0000f700


	//   ....[57]....
        /*047c*/ 	.word	0x0000fd90


	//   ....[58]....
        /*0480*/ 	.word	0x00010360


	//   ....[59]....
        /*0484*/ 	.word	0x00010780


	//   ....[60]....
        /*0488*/ 	.word	0x00010810


	//   ....[61]....
        /*048c*/ 	.word	0x000108b0


	//   ....[62]....
        /*0490*/ 	.word	0x00010960


	//   ....[63]....
        /*0494*/ 	.word	0x000109e0


	//   ....[64]....
        /*0498*/ 	.word	0x00010a60


	//   ....[65]....
        /*049c*/ 	.word	0x00010ae0


	//   ....[66]....
        /*04a0*/ 	.word	0x00010b60


	//   ....[67]....
        /*04a4*/ 	.word	0x00010bf0


	//   ....[68]....
        /*04a8*/ 	.word	0x00010ca0


	//   ....[69]....
        /*04ac*/ 	.word	0x00010d20


	//   ....[70]....
        /*04b0*/ 	.word	0x00010da0


	//   ....[71]....
        /*04b4*/ 	.word	0x00010e20


	//   ....[72]....
        /*04b8*/ 	.word	0x00010ea0


	//   ....[73]....
        /*04bc*/ 	.word	0x00010f10


	//   ....[74]....
        /*04c0*/ 	.word	0x00010fb0


	//   ....[75]....
        /*04c4*/ 	.word	0x00011040


	//   ....[76]....
        /*04c8*/ 	.word	0x00011170


	//----- nvinfo : EIATTR_REG_RECONFIG
	.align		4
.L_1171:
        /*04cc*/ 	.byte	0x01, 0x54
	.zero		2


	//----- nvinfo : EIATTR_SYSCALL_OFFSETS
	.align		4
        /*04d0*/ 	.byte	0x04, 0x46
        /*04d2*/ 	.short	(.L_1173 - .L_1172)


	//   ....[0]....
.L_1172:
        /*04d4*/ 	.word	0x00001750


	//   ....[1]....
        /*04d8*/ 	.word	0x0000c5a0


	//   ....[2]....
        /*04dc*/ 	.word	0x0000c6e0


	//   ....[3]....
        /*04e0*/ 	.word	0x0000c7e0


	//----- nvinfo : EIATTR_MBARRIER_INSTR_OFFSETS
	.align		4
.L_1173:
        /*04e4*/ 	.byte	0x04, 0x39
        /*04e6*/ 	.short	(.L_1175 - .L_1174)


	//   ....[0]....
.L_1174:
        /*04e8*/ 	.word	0x000002a0
        /*04ec*/ 	.word	0x000000ff
        /*04f0*/ 	.word	0x00028800
        /*04f4*/ 	.short	0x0100
        /*04f6*/ 	.byte	0x08
	.zero		1


	//   ....[1]....
        /*04f8*/ 	.word	0x000002b0
        /*04fc*/ 	.word	0x000000ff
        /*0500*/ 	.word	0x00028820
        /*0504*/ 	.short	0x0100
        /*0506*/ 	.byte	0x08
	.zero		1


	//   ....[2]....
        /*0508*/ 	.word	0x000003a0
        /*050c*/ 	.word	0x000000ff
        /*0510*/ 	.word	0x00028830
        /*0514*/ 	.short	0x0100
        /*0516*/ 	.byte	0x08
	.zero		1


	//   ....[3]....
        /*0518*/ 	.word	0x000003b0
        /*051c*/ 	.word	0x000000ff
        /*0520*/ 	.word	0x00028840
        /*0524*/ 	.short	0x0100
        /*0526*/ 	.byte	0x08
	.zero		1


	//   ....[4]....
        /*0528*/ 	.word	0x000003c0
        /*052c*/ 	.word	0x000000ff
        /*0530*/ 	.word	0x00028838
        /*0534*/ 	.short	0x0100
        /*0536*/ 	.byte	0x08
	.zero		1


	//   ....[5]....
        /*0538*/ 	.word	0x000003d0
        /*053c*/ 	.word	0x000000ff
        /*0540*/ 	.word	0x00028848
        /*0544*/ 	.short	0x0100
        /*0546*/ 	.byte	0x08
	.zero		1


	//   ....[6]....
        /*0548*/ 	.word	0x00000500
        /*054c*/ 	.word	0x000000ff
        /*0550*/ 	.word	0x00028850
        /*0554*/ 	.short	0x0100
        /*0556*/ 	.byte	0x08
	.zero		1


	//   ....[7]....
        /*0558*/ 	.word	0x00000510
        /*055c*/ 	.word	0x000000ff
        /*0560*/ 	.word	0x00028860
        /*0564*/ 	.short	0x0100
        /*0566*/ 	.byte	0x08
	.zero		1


	//   ....[8]....
        /*0568*/ 	.word	0x00000520
        /*056c*/ 	.word	0x000000ff
        /*0570*/ 	.word	0x00028858
        /*0574*/ 	.short	0x0100
        /*0576*/ 	.byte	0x08
	.zero		1


	//   ....[9]....
        /*0578*/ 	.word	0x00000530
        /*057c*/ 	.word	0x000000ff
        /*0580*/ 	.word	0x00028868
        /*0584*/ 	.short	0x0100
        /*0586*/ 	.byte	0x08
	.zero		1


	//   ....[10]....
        /*0588*/ 	.word	0x00000620
        /*058c*/ 	.word	0x000000ff
        /*0590*/ 	.word	0x00028870
        /*0594*/ 	.short	0x0100
        /*0596*/ 	.byte	0x06
	.zero		1


	//   ....[11]....
        /*0598*/ 	.word	0x00000630
        /*059c*/ 	.word	0x000000ff
        /*05a0*/ 	.word	0x00028880
        /*05a4*/ 	.short	0x0100
        /*05a6*/ 	.byte	0x06
	.zero		1


	//   ....[12]....
        /*05a8*/ 	.word	0x00000640
        /*05ac*/ 	.word	0x000000ff
        /*05b0*/ 	.word	0x00028878
        /*05b4*/ 	.short	0x0100
        /*05b6*/ 	.byte	0x06
	.zero		1


	//   ....[13]....
        /*05b8*/ 	.word	0x00000650
        /*05bc*/ 	.word	0x000000ff
        /*05c0*/ 	.word	0x00028888
        /*05c4*/ 	.short	0x0100
        /*05c6*/ 	.byte	0x06
	.zero		1


	//   ....[14]....
        /*05c8*/ 	.word	0x00000780
        /*05cc*/ 	.word	0x000000ff
        /*05d0*/ 	.word	0x00028890
        /*05d4*/ 	.short	0x0100
        /*05d6*/ 	.byte	0x08
	.zero		1


	//   ....[15]....
        /*05d8*/ 	.word	0x00000790
        /*05dc*/ 	.word	0x000000ff
        /*05e0*/ 	.word	0x000288a0
        /*05e4*/ 	.short	0x0100
        /*05e6*/ 	.byte	0x08
	.zero		1


	//   ....[16]....
        /*05e8*/ 	.word	0x000007a0
        /*05ec*/ 	.word	0x000000ff
        /*05f0*/ 	.word	0x00028898
        /*05f4*/ 	.short	0x0100
        /*05f6*/ 	.byte	0x08
	.zero		1


	//   ....[17]....
        /*05f8*/ 	.word	0x000007b0
        /*05fc*/ 	.word	0x000000ff
        /*0600*/ 	.word	0x000288a8
        /*0604*/ 	.short	0x0100
        /*0606*/ 	.byte	0x08
	.zero		1


	//   ....[18]....
        /*0608*/ 	.word	0x000008e0
        /*060c*/ 	.word	0x000000ff
        /*0610*/ 	.word	0x000288b0
        /*0614*/ 	.short	0x0100
        /*0616*/ 	.byte	0x08
	.zero		1


	//   ....[19]....
        /*0618*/ 	.word	0x000008f0
        /*061c*/ 	.word	0x000000ff
        /*0620*/ 	.word	0x000288c0
        /*0624*/ 	.short	0x0100
        /*0626*/ 	.byte	0x08
	.zero		1


	//   ....[20]....
        /*0628*/ 	.word	0x00000900
        /*062c*/ 	.word	0x000000ff
        /*0630*/ 	.word	0x000288b8
        /*0634*/ 	.short	0x0100
        /*0636*/ 	.byte	0x08
	.zero		1


	//   ....[21]....
        /*0638*/ 	.word	0x00000910
        /*063c*/ 	.word	0x000000ff
        /*0640*/ 	.word	0x000288c8
        /*0644*/ 	.short	0x0100
        /*0646*/ 	.byte	0x08
	.zero		1


	//   ....[22]....
        /*0648*/ 	.word	0x000017d0
        /*064c*/ 	.word	0x000000ff
        /*0650*/ 	.word	0x00028800
        /*0654*/ 	.short	0x010a
        /*0656*/ 	.byte	0x29
	.zero		1


	//   ....[23]....
        /*0658*/ 	.word	0x00001850
        /*065c*/ 	.word	0x00000003
        /*0660*/ 	.word	0x00028830
        /*0664*/ 	.short	0x010a
        /*0666*/ 	.byte	0x3f
	.zero		1


	//   ....[24]....
        /*0668*/ 	.word	0x000018c0
        /*066c*/ 	.word	0x00000003
        /*0670*/ 	.word	0x00028830
        /*0674*/ 	.short	0x010a
        /*0676*/ 	.byte	0x3f
	.zero		1


	//   ....[25]....
        /*0678*/ 	.word	0x000020d0
        /*067c*/ 	.word	0x00000003
        /*0680*/ 	.word	0x00000000
        /*0684*/ 	.short	0x0101
        /*0686*/ 	.byte	0x3f
	.zero		1


	//   ....[26]....
        /*0688*/ 	.word	0x00004010
        /*068c*/ 	.word	0x000000ff
        /*0690*/ 	.word	0x00028830
        /*0694*/ 	.short	0x010a
        /*0696*/ 	.byte	0x06
	.zero		1


	//   ....[27]....
        /*0698*/ 	.word	0x00004050
        /*069c*/ 	.word	0x000000ff
        /*06a0*/ 	.word	0x00028830
        /*06a4*/ 	.short	0x010a
        /*06a6*/ 	.byte	0x06
	.zero		1


	//   ....[28]....
        /*06a8*/ 	.word	0x00004370
        /*06ac*/ 	.word	0x000000ff
        /*06b0*/ 	.word	0x00028850
        /*06b4*/ 	.short	0x010a
        /*06b6*/ 	.byte	0x06
	.zero		1


	//   ....[29]....
        /*06b8*/ 	.word	0x000043b0
        /*06bc*/ 	.word	0x000000ff
        /*06c0*/ 	.word	0x00028850
        /*06c4*/ 	.short	0x010a
        /*06c6*/ 	.byte	0x06
	.zero		1


	//   ....[30]....
        /*06c8*/ 	.word	0x00005ec0
        /*06cc*/ 	.word	0x0000002e
        /*06d0*/ 	.word	0x00000000
        /*06d4*/ 	.short	0x0101
        /*06d6*/ 	.byte	0x3f
	.zero		1


	//   ....[31]....
        /*06d8*/ 	.word	0x00005f40
        /*06dc*/ 	.word	0x00000030
        /*06e0*/ 	.word	0x00000000
        /*06e4*/ 	.short	0x0101
        /*06e6*/ 	.byte	0x3f
	.zero		1


	//   ....[32]....
        /*06e8*/ 	.word	0x000068f0
        /*06ec*/ 	.word	0x000000ff
        /*06f0*/ 	.word	0x00028830
        /*06f4*/ 	.short	0x010a
        /*06f6*/ 	.byte	0x06
	.zero		1


	//   ....[33]....
        /*06f8*/ 	.word	0x00006930
        /*06fc*/ 	.word	0x000000ff
        /*0700*/ 	.word	0x00028830
        /*0704*/ 	.short	0x010a
        /*0706*/ 	.byte	0x06
	.zero		1


	//   ....[34]....
        /*0708*/ 	.word	0x00006c50
        /*070c*/ 	.word	0x000000ff
        /*0710*/ 	.word	0x00028850
        /*0714*/ 	.short	0x010a
        /*0716*/ 	.byte	0x06
	.zero		1


	//   ....[35]....
        /*0718*/ 	.word	0x00006c90
        /*071c*/ 	.word	0x000000ff
        /*0720*/ 	.word	0x00028850
        /*0724*/ 	.short	0x010a
        /*0726*/ 	.byte	0x06
	.zero		1


	//   ....[36]....
        /*0728*/ 	.word	0x00007d90
        /*072c*/ 	.word	0x0000001b
        /*0730*/ 	.word	0x00000000
        /*0734*/ 	.short	0x0101
        /*0736*/ 	.byte	0x3f
	.zero		1


	//   ....[37]....
        /*0738*/ 	.word	0x00007e40
        /*073c*/ 	.word	0x0000001f
        /*0740*/ 	.word	0x00000000
        /*0744*/ 	.short	0x0101
        /*0746*/ 	.byte	0x3f
	.zero		1


	//   ....[38]....
        /*0748*/ 	.word	0x00008830
        /*074c*/ 	.word	0x000000ff
        /*0750*/ 	.word	0x00028850
        /*0754*/ 	.short	0x010a
        /*0756*/ 	.byte	0x05
	.zero		1


	//   ....[39]....
        /*0758*/ 	.word	0x00008870
        /*075c*/ 	.word	0x000000ff
        /*0760*/ 	.word	0x00028850
        /*0764*/ 	.short	0x010a
        /*0766*/ 	.byte	0x05
	.zero		1


	//   ....[40]....
        /*0768*/ 	.word	0x00008d90
        /*076c*/ 	.word	0x00000000
        /*0770*/ 	.word	0x00000000
        /*0774*/ 	.short	0x0101
        /*0776*/ 	.byte	0x3f
	.zero		1


	//   ....[41]....
        /*0778*/ 	.word	0x0000a0c0
        /*077c*/ 	.word	0x00000000
        /*0780*/ 	.word	0x00000000
        /*0784*/ 	.short	0x0101
        /*0786*/ 	.byte	0x3f
	.zero		1


	//   ....[42]....
        /*0788*/ 	.word	0x0000ce10
        /*078c*/ 	.word	0x00000008
        /*0790*/ 	.word	0x00028840
        /*0794*/ 	.short	0x010a
        /*0796*/ 	.byte	0x3f
	.zero		1


	//   ....[43]....
        /*0798*/ 	.word	0x0000d2e0
        /*079c*/ 	.word	0x00000009
        /*07a0*/ 	.word	0x00028820
        /*07a4*/ 	.short	0x010a
        /*07a6*/ 	.byte	0x3f
	.zero		1


	//   ....[44]....
        /*07a8*/ 	.word	0x0000d600
        /*07ac*/ 	.word	0x00000002
        /*07b0*/ 	.word	0x00028840
        /*07b4*/ 	.short	0x010a
        /*07b6*/ 	.byte	0x3f
	.zero		1


	//   ....[45]....
        /*07b8*/ 	.word	0x0000d8c0
        /*07bc*/ 	.word	0x00000002
        /*07c0*/ 	.word	0x00000060
        /*07c4*/ 	.short	0x010a
        /*07c6*/ 	.byte	0x3f
	.zero		1


	//   ....[46]....
        /*07c8*/ 	.word	0x0000de80
        /*07cc*/ 	.word	0x00000002
        /*07d0*/ 	.word	0x00028840
        /*07d4*/ 	.short	0x010a
        /*07d6*/ 	.byte	0x3f
	.zero		1


	//   ....[47]....
        /*07d8*/ 	.word	0x0000e140
        /*07dc*/ 	.word	0x00000002
        /*07e0*/ 	.word	0x00000060
        /*07e4*/ 	.short	0x010a
        /*07e6*/ 	.byte	0x3f
	.zero		1


	//   ....[48]....
        /*07e8*/ 	.word	0x0000e600
        /*07ec*/ 	.word	0x00000002
        /*07f0*/ 	.word	0x00028840
        /*07f4*/ 	.short	0x010a
        /*07f6*/ 	.byte	0x3f
	.zero		1


	//   ....[49]....
        /*07f8*/ 	.word	0x0000e8c0
        /*07fc*/ 	.word	0x00000002
        /*0800*/ 	.word	0x00000060
        /*0804*/ 	.short	0x010a
        /*0806*/ 	.byte	0x3f
	.zero		1


	//   ....[50]....
        /*0808*/ 	.word	0x0000ed30
        /*080c*/ 	.word	0x00000003
        /*0810*/ 	.word	0x00028860
        /*0814*/ 	.short	0x010a
        /*0816*/ 	.byte	0x3f
	.zero		1


	//   ....[51]....
        /*0818*/ 	.word	0x0000fd10
        /*081c*/ 	.word	0x00000000
        /*0820*/ 	.word	0x00028820
        /*0824*/ 	.short	0x010a
        /*0826*/ 	.byte	0x3f
	.zero		1


	//   ....[52]....
        /*0828*/ 	.word	0x0000fed0
        /*082c*/ 	.word	0x00000006
        /*0830*/ 	.word	0x00000000
        /*0834*/ 	.short	0x010a
        /*0836*/ 	.byte	0x3f
	.zero		1


	//   ....[53]....
        /*0838*/ 	.word	0x0000ff40
        /*083c*/ 	.word	0x00000007
        /*0840*/ 	.word	0x00000000
        /*0844*/ 	.short	0x010a
        /*0846*/ 	.byte	0x3f
	.zero		1


	//   ....[54]....
        /*0848*/ 	.word	0x0000ffb0
        /*084c*/ 	.word	0x00000004
        /*0850*/ 	.word	0x00000000
        /*0854*/ 	.short	0x010a
        /*0856*/ 	.byte	0x3f
	.zero		1


	//   ....[55]....
        /*0858*/ 	.word	0x0000ffe0
        /*085c*/ 	.word	0x00000003
        /*0860*/ 	.word	0x00000000
        /*0864*/ 	.short	0x010a
        /*0866*/ 	.byte	0x3f
	.zero		1


	//   ....[56]....
        /*0868*/ 	.word	0x00010050
        /*086c*/ 	.word	0x00000003
        /*0870*/ 	.word	0x00028800
        /*0874*/ 	.short	0x010a
        /*0876*/ 	.byte	0x3f
	.zero		1


	//   ....[57]....
        /*0878*/ 	.word	0x000100a0
        /*087c*/ 	.word	0x00000003
        /*0880*/ 	.word	0x00028830
        /*0884*/ 	.short	0x010a
        /*0886*/ 	.byte	0x3f
	.zero		1


	//   ....[58]....
        /*0888*/ 	.word	0x00010100
        /*088c*/ 	.word	0x00000005
        /*0890*/ 	.word	0x00028830
        /*0894*/ 	.short	0x010a
        /*0896*/ 	.byte	0x3f
	.zero		1


	//   ....[59]....
        /*0898*/ 	.word	0x00010160
        /*089c*/ 	.word	0x00000005
        /*08a0*/ 	.word	0x00028850
        /*08a4*/ 	.short	0x010a
        /*08a6*/ 	.byte	0x3f
	.zero		1


	//   ....[60]....
        /*08a8*/ 	.word	0x000101c0
        /*08ac*/ 	.word	0x00000005
        /*08b0*/ 	.word	0x00028830
        /*08b4*/ 	.short	0x010a
        /*08b6*/ 	.byte	0x3f
	.zero		1


	//   ....[61]....
        /*08b8*/ 	.word	0x00010220
        /*08bc*/ 	.word	0x00000005
        /*08c0*/ 	.word	0x00028850
        /*08c4*/ 	.short	0x010a
        /*08c6*/ 	.byte	0x3f
	.zero		1


	//   ....[62]....
        /*08c8*/ 	.word	0x00010280
        /*08cc*/ 	.word	0x00000007
        /*08d0*/ 	.word	0x00028850
        /*08d4*/ 	.short	0x010a
        /*08d6*/ 	.byte	0x3f
	.zero		1


	//   ....[63]....
        /*08d8*/ 	.word	0x00010420
        /*08dc*/ 	.word	0x00000008
        /*08e0*/ 	.word	0x00028840
        /*08e4*/ 	.short	0x010a
        /*08e6*/ 	.byte	0x3f
	.zero		1


	//   ....[64]....
        /*08e8*/ 	.word	0x000104a0
        /*08ec*/ 	.word	0x00000008
        /*08f0*/ 	.word	0x00028820
        /*08f4*/ 	.short	0x010a
        /*08f6*/ 	.byte	0x3f
	.zero		1


	//   ....[65]....
        /*08f8*/ 	.word	0x000104f0
        /*08fc*/ 	.word	0x00000002
        /*0900*/ 	.word	0x00028840
        /*0904*/ 	.short	0x010a
        /*0906*/ 	.byte	0x3f
	.zero		1


	//   ....[66]....
        /*0908*/ 	.word	0x00010540
        /*090c*/ 	.word	0x00000002
        /*0910*/ 	.word	0x00000060
        /*0914*/ 	.short	0x010a
        /*0916*/ 	.byte	0x3f
	.zero		1


	//   ....[67]....
        /*0918*/ 	.word	0x00010590
        /*091c*/ 	.word	0x00000002
        /*0920*/ 	.word	0x00028840
        /*0924*/ 	.short	0x010a
        /*0926*/ 	.byte	0x3f
	.zero		1


	//   ....[68]....
        /*0928*/ 	.word	0x000105e0
        /*092c*/ 	.word	0x00000002
        /*0930*/ 	.word	0x00000060
        /*0934*/ 	.short	0x010a
        /*0936*/ 	.byte	0x3f
	.zero		1


	//   ....[69]....
        /*0938*/ 	.word	0x00010630
        /*093c*/ 	.word	0x00000002
        /*0940*/ 	.word	0x00028840
        /*0944*/ 	.short	0x010a
        /*0946*/ 	.byte	0x3f
	.zero		1


	//   ....[70]....
        /*0948*/ 	.word	0x00010680
        /*094c*/ 	.word	0x00000002
        /*0950*/ 	.word	0x00000060
        /*0954*/ 	.short	0x010a
        /*0956*/ 	.byte	0x3f
	.zero		1


	//   ....[71]....
        /*0958*/ 	.word	0x000106d0
        /*095c*/ 	.word	0x00000003
        /*0960*/ 	.word	0x00028860
        /*0964*/ 	.short	0x010a
        /*0966*/ 	.byte	0x3f
	.zero		1


	//   ....[72]....
        /*0968*/ 	.word	0x00011090
        /*096c*/ 	.word	0x00000000
        /*0970*/ 	.word	0x00028820
        /*0974*/ 	.short	0x010a
        /*0976*/ 	.byte	0x3f
	.zero		1


	//   ....[73]....
        /*0978*/ 	.word	0x00011230
        /*097c*/ 	.word	0x00000006
        /*0980*/ 	.word	0x00000000
        /*0984*/ 	.short	0x010a
        /*0986*/ 	.byte	0x3f
	.zero		1


	//   ....[74]....
        /*0988*/ 	.word	0x00011280
        /*098c*/ 	.word	0x00000007
        /*0990*/ 	.word	0x00000000
        /*0994*/ 	.short	0x010a
        /*0996*/ 	.byte	0x3f
	.zero		1


	//   ....[75]....
        /*0998*/ 	.word	0x000112d0
        /*099c*/ 	.word	0x00000004
        /*09a0*/ 	.word	0x00000000
        /*09a4*/ 	.short	0x010a
        /*09a6*/ 	.byte	0x3f
	.zero		1


	//----- nvinfo : EIATTR_NUM_MBARRIERS
	.align		4
.L_1175:
        /*09a8*/ 	.byte	0x03, 0x38
        /*09aa*/ 	.short	0x0016


	//----- nvinfo : EIATTR_EXIT_INSTR_OFFSETS
	.align		4
        /*09ac*/ 	.byte	0x04, 0x1c
        /*09ae*/ 	.short	(.L_1177 - .L_1176)


	//   ....[0]....
.L_1176:
        /*09b0*/ 	.word	0x00000ab0


	//   ....[1]....
        /*09b4*/ 	.word	0x0000b170


	//   ....[2]....
        /*09b8*/ 	.word	0x0000b1d0


	//   ....[3]....
        /*09bc*/ 	.word	0x00010030


	//----- nvinfo : EIATTR_MAX_THREADS
	.align		4
.L_1177:
        /*09c0*/ 	.byte	0x04, 0x05
        /*09c2*/ 	.short	(.L_1179 - .L_1178)
.L_1178:
        /*09c4*/ 	.word	0x00000180
        /*09c8*/ 	.word	0x00000001
        /*09cc*/ 	.word	0x00000001


	//----- nvinfo : EIATTR_CRS_STACK_SIZE
	.align		4
.L_1179:
        /*09d0*/ 	.byte	0x04, 0x1e
        /*09d2*/ 	.short	(.L_1181 - .L_1180)
.L_1180:
        /*09d4*/ 	.word	0x00000000


	//----- nvinfo : EIATTR_CBANK_PARAM_SIZE
	.align		4
.L_1181:
        /*09d8*/ 	.byte	0x03, 0x19
        /*09da*/ 	.short	0x0a70


	//----- nvinfo : EIATTR_PARAM_CBANK
	.align		4
        /*09dc*/ 	.byte	0x04, 0x0a
        /*09de*/ 	.short	(.L_1183 - .L_1182)
	.align		4
.L_1182:
        /*09e0*/ 	.word	index@(.nv.constant0._ZN7cutlass13device_kernelIN5flash11enable_sm90INS1_16FlashAttnFwdSm90INS1_25CollectiveMainloopFwdSm90ILi2EN4cute5tupleIJNS5_1CILi1EEES8_S8_EEENS6_IJNS7_ILi128EEESA_SA_EEELi128ENS_10bfloat16_tEfNS_4arch4Sm90ELb1ELb0ELb0ELb1ELb0ELb0ELb0ELb1ELb1ELb0ELb0ELb0EEENS1_21CollectiveEpilogueFwdISB_S9_SC_SE_Li256ELb1ELb0ELb0ELb0EEENS1_36VarlenDynamicPersistentTileSchedulerILi128ELi128ELi256ELi32ELb0ELb0ELb1ELb1ELb1ELb1EEEEEEEEEvNT_6ParamsE)
        /*09e4*/ 	.short	0x0210
        /*09e6*/ 	.short	0x0a70


	//----- nvinfo : EIATTR_SW_WAR
	.align		4
.L_1183:
        /*09e8*/ 	.byte	0x04, 0x36
        /*09ea*/ 	.short	(.L_1185 - .L_1184)
.L_1184:
        /*09ec*/ 	.word	0x00000008
.L_1185:


//--------------------- .nv.info._ZN7cutlass13device_kernelIN5flash11enable_sm90INS1_16FlashAttnFwdSm90INS1_25CollectiveMainloopFwdSm90ILi2EN4cute5tupleIJNS5_1CILi1EEES8_S8_EEENS6_IJNS7_ILi128EEESA_SA_EEELi128ENS_10bfloat16_tEfNS_4arch4Sm90ELb1ELb0ELb0ELb1ELb0ELb1ELb0ELb1ELb1ELb0ELb0ELb0EEENS1_21CollectiveEpilogueFwdISB_S9_SC_SE_Li256ELb1ELb0ELb0ELb0EEENS1_36VarlenDynamicPersistentTileSchedulerILi128ELi128ELi256ELi32ELb0ELb0ELb1ELb1ELb1ELb1EEEEEEEEEvNT_6ParamsE --------------------------
	.section	.nv.info._ZN7cutlass13device_kernelIN5flash11enable_sm90INS1_16FlashAttnFwdSm90INS1_25CollectiveMainloopFwdSm90ILi2EN4cute5tupleIJNS5_1CILi1EEES8_S8_EEENS6_IJNS7_ILi128EEESA_SA_EEELi128ENS_10bfloat16_tEfNS_4arch4Sm90ELb1ELb0ELb0ELb1ELb0ELb1ELb0ELb1ELb1ELb0ELb0ELb0EEENS1_21CollectiveEpilogueFwdISB_S9_SC_SE_Li256ELb1ELb0ELb0ELb0EEENS1_36VarlenDynamicPersistentTileSchedulerILi128ELi128ELi256ELi32ELb0ELb0ELb1ELb1ELb1ELb1EEEEEEEEEvNT_6ParamsE,"",@"SHT_CUDA_INFO"
	.sectionflags	@""
	.align	4


	//----- nvinfo : EIATTR_CUDA_API_VERSION
	.align		4
        /*0000*/ 	.byte	0x04, 0x37
        /*0002*/ 	.short	(.L_1187 - .L_1186)
.L_1186:
        /*0004*/ 	.word	0x00000082


	//----- nvinfo : EIATTR_KPARAM_INFO
	.align		4
.L_1187:
        /*0008*/ 	.byte	0x04, 0x17
        /*000a*/ 	.short	(.L_1189 - .L_1188)
.L_1188:
        /*000c*/ 	.word	0x00000000
        /*0010*/ 	.short	0x0000
        /*0012*/ 	.short	0x0070
        /*0014*/ 	.byte	0x00, 0xf0, 0x01, 0x28


	//----- nvinfo : EIATTR_SPARSE_MMA_MASK
	.align		4
.L_1189:
        /*0018*/ 	.byte	0x03, 0x50
        /*001a*/ 	.short	0x0000


	//----- nvinfo : EIATTR_MAXREG_COUNT
	.align		4
        /*001c*/ 	.byte	0x03, 0x1b
        /*001e*/ 	.short	0x00a8


	//----- nvinfo : EIATTR_NUM_BARRIERS
	.align		4
        /*0020*/ 	.byte	0x02, 0x4c
        /*0022*/ 	.byte	0x10
	.zero		1


	//----- nvinfo : EIATTR_EXTERNS
	.align		4
        /*0024*/ 	.byte	0x04, 0x0f
        /*0026*/ 	.short	(.L_1191 - .L_1190)


	//   ....[0]....
	.align		4
.L_1190:
        /*0028*/ 	.word	index@(__assertfail)


	//----- nvinfo : EIATTR_ANNOTATIONS
	.align		4
.L_1191:
        /*002c*/ 	.byte	0x04, 0x55
        /*002e*/ 	.short	(.L_1193 - .L_1192)


	//   ....[0]....
.L_1192:
        /* <DEDUP_REMOVED lines=50> */


	//----- nvinfo : EIATTR_MERCURY_ISA_VERSION
	.align		4
.L_1193:
        /*0338*/ 	.byte	0x03, 0x5f
        /*033a*/ 	.short	0x0101


	//----- nvinfo : EIATTR_UNUSED_LOAD_BYTE_OFFSET
	.align		4
        /*033c*/ 	.byte	0x04, 0x44
        /*033e*/ 	.short	(.L_1195 - .L_1194)


	//   ....[0]....
.L_1194:
        /*0340*/ 	.word	0x00000ae0
        /*0344*/ 	.word	0x0000fff0


	//   ....[1]....
        /*0348*/ 	.word	0x00016590
        /*034c*/ 	.word	0x0000fff0


	//----- nvinfo : EIATTR_INT_WARP_WIDE_INSTR_OFFSETS
	.align		4
.L_1195:
        /*0350*/ 	.byte	0x04, 0x31
        /*0352*/ 	.short	(.L_1197 - .L_1196)


	//   ....[0]....
.L_1196:
        /*0354*/ 	.word	0x000001b0


	//   ....[1]....
        /*0358*/ 	.word	0x00000250


	//   ....[2]....
        /*035c*/ 	.word	0x000002c0


	//   ....[3]....
        /*0360*/ 	.word	0x0001a3c0


	//   ....[4]....
        /*0364*/ 	.word	0x0001a450


	//   ....[5]....
        /*0368*/ 	.word	0x0001a8e0


	//   ....[6]....
        /*036c*/ 	.word	0x0001a910


	//   ....[7]....
        /*0370*/ 	.word	0x0001ab10


	//   ....[8]....
        /*0374*/ 	.word	0x0001cc70


	//   ....[9]....
        /*0378*/ 	.word	0x0001cd00


	//----- nvinfo : EIATTR_COOP_GROUP_MASK_REGIDS
	.align		4
.L_1197:
        /*037c*/ 	.byte	0x04, 0x29
        /*037e*/ 	.short	(.L_1199 - .L_1198)


	//   ....[0]....
.L_1198:
        /*0380*/ 	.word	0xffffffff


	//   ....[1]....
        /*0384*/ 	.word	0xffffffff


	//   ....[2]....
        /*0388*/ 	.word	0xffffffff


	//   ....[3]....
        /*038c*/ 	.word	0xffffffff


	//   ....[4]....
        /*0390*/ 	.word	0xffffffff


	//   ....[5]....
        /*0394*/ 	.word	0xffffffff


	//   ....[6]....
        /*0398*/ 	.word	0xffffffff


	//   ....[7]....
        /*039c*/ 	.word	0xffffffff


	//   ....[8]....
        /*03a0*/ 	.word	0xffffffff


	//   ....[9]....
        /*03a4*/ 	.word	0xffffffff


	//   ....[10]....
        /*03a8*/ 	.word	0xffffffff


	//   ....[11]....
        /*03ac*/ 	.word	0xffffffff


	//   ....[12]....
        /*03b0*/ 	.word	0xffffffff


	//   ....[13]....
        /*03b4*/ 	.word	0xffffffff


	//   ....[14]....
        /*03b8*/ 	.word	0xffffffff


	//   ....[15]....
        /*03bc*/ 	.word	0xffffffff


	//   ....[16]....
        /*03c0*/ 	.word	0xffffffff


	//   ....[17]....
        /*03c4*/ 	.word	0xffffffff


	//   ....[18]....
        /*03c8*/ 	.word	0xffffffff


	//   ....[19]....
        /*03cc*/ 	.word	0xffffffff


	//   ....[20]....
        /*03d0*/ 	.word	0xffffffff


	//   ....[21]....
        /*03d4*/ 	.word	0xffffffff


	//   ....[22]....
        /*03d8*/ 	.word	0xffffffff


	//   ....[23]....
        /*03dc*/ 	.word	0xffffffff


	//   ....[24]....
        /*03e0*/ 	.word	0xffffffff


	//   ....[25]....
        /*03e4*/ 	.word	0xffffffff


	//   ....[26]....
        /*03e8*/ 	.word	0xffffffff


	//   ....[27]....
        /*03ec*/ 	.word	0xffffffff


	//   ....[28]....
        /*03f0*/ 	.word	0xffffffff


	//   ....[29]....
        /*03f4*/ 	.word	0xffffffff


	//   ....[30]....
        /*03f8*/ 	.word	0xffffffff


	//   ....[31]....
        /*03fc*/ 	.word	0xffffffff


	//   ....[32]....
        /*0400*/ 	.word	0xffffffff


	//   ....[33]....
        /*0404*/ 	.word	0xffffffff


	//   ....[34]....
        /*0408*/ 	.word	0xffffffff


	//   ....[35]....
        /*040c*/ 	.word	0xffffffff


	//   ....[36]....
        /*0410*/ 	.word	0xffffffff


	//   ....[37]....
        /*0414*/ 	.word	0xffffffff


	//   ....[38]....
        /*0418*/ 	.word	0xffffffff


	//   ....[39]....
        /*041c*/ 	.word	0xffffffff


	//   ....[40]....
        /*0420*/ 	.word	0xffffffff


	//   ....[41]....
        /*0424*/ 	.word	0xffffffff


	//   ....[42]....
        /*0428*/ 	.word	0xffffffff


	//   ....[43]....
        /*042c*/ 	.word	0xffffffff


	//   ....[44]....
        /*0430*/ 	.word	0xffffffff


	//   ....[45]....
        /*0434*/ 	.word	0xffffffff


	//   ....[46]....
        /*0438*/ 	.word	0xffffffff


	//   ....[47]....
        /*043c*/ 	.word	0xffffffff


	//   ....[48]....
        /*0440*/ 	.word	0xffffffff


	//   ....[49]....
        /*0444*/ 	.word	0xffffffff


	//   ....[50]....
        /*0448*/ 	.word	0xffffffff


	//   ....[51]....
        /*044c*/ 	.word	0xffffffff


	//   ....[52]....
        /*0450*/ 	.word	0xffffffff


	//   ....[53]....
        /*0454*/ 	.word	0xffffffff


	//   ....[54]....
        /*0458*/ 	.word	0xffffffff


	//   ....[55]....
        /*045c*/ 	.word	0xffffffff


	//   ....[56]....
        /*0460*/ 	.word	0xffffffff


	//   ....[57]....
        /*0464*/ 	.word	0xffffffff


	//   ....[58]....
        /*0468*/ 	.word	0x0500000f


	//   ....[59]....
        /*046c*/ 	.word	0x0500000f


	//   ....[60]....
        /*0470*/ 	.word	0x0500000f


	//   ....[61]....
        /*0474*/ 	.word	0x0500000f


	//   ....[62]....
        /*0478*/ 	.word	0x0500000f


	//   ....[63]....
        /*047c*/ 	.word	0x0500000f


	//   ....[64]....
        /*0480*/ 	.word	0x0500000f


	//   ....[65]....
        /*0484*/ 	.word	0x0500000f


	//   ....[66]....
        /*0488*/ 	.word	0x0500000f


	//   ....[67]....
        /*048c*/ 	.word	0x0500000f


	//   ....[68]....
        /*0490*/ 	.word	0x0500000f


	//   ....[69]....
        /*0494*/ 	.word	0x0500000f


	//   ....[70]....
        /*0498*/ 	.word	0x0500000f


	//   ....[71]....
        /*049c*/ 	.word	0x0500000f


	//   ....[72]....
        /*04a0*/ 	.word	0x0500000f


	//   ....[73]....
        /*04a4*/ 	.word	0x0500000f


	//   ....[74]....
        /*04a8*/ 	.word	0x0500000f


	//   ....[75]....
        /*04ac*/ 	.word	0x0500000f


	//   ....[76]....
        /*04b0*/ 	.word	0x0500000f


	//   ....[77]....
        /*04b4*/ 	.word	0x0500000f


	//   ....[78]....
        /*04b8*/ 	.word	0x0500000f


	//   ....[79]....
        /*04bc*/ 	.word	0x0500000f


	//   ....[80]....
        /*04c0*/ 	.word	0x0500000f


	//   ....[81]....
        /*04c4*/ 	.word	0x0500000f


	//   ....[82]....
        /*04c8*/ 	.word	0x0500000f


	//   ....[83]....
        /*04cc*/ 	.word	0x0500000f


	//   ....[84]....
        /*04d0*/ 	.word	0x0500000f


	//   ....[85]....
        /*04d4*/ 	.word	0x0500000f


	//   ....[86]....
        /*04d8*/ 	.word	0x0500000f


	//   ....[87]....
        /*04dc*/ 	.word	0x0500000f


	//   ....[88]....
        /*04e0*/ 	.word	0x0500000f


	//   ....[89]....
        /*04e4*/ 	.word	0x0500000f


	//   ....[90]....
        /*04e8*/ 	.word	0x0500000f


	//   ....[91]....
        /*04ec*/ 	.word	0x0500000f


	//   ....[92]....
        /*04f0*/ 	.word	0x0500000f


	//   ....[93]....
        /*04f4*/ 	.word	0x0500000f


	//   ....[94]....
        /*04f8*/ 	.word	0x0500000f


	//   ....[95]....
        /*04fc*/ 	.word	0x0500000f


	//   ....[96]....
        /*0500*/ 	.word	0x0500000f


	//   ....[97]....
        /*0504*/ 	.word	0x0500000f


	//   ....[98]....
        /*0508*/ 	.word	0x0500000f


	//   ....[99]....
        /*050c*/ 	.word	0x0500000f


	//   ....[100]....
        /*0510*/ 	.word	0x0500000f


	//   ....[101]....
        /*0514*/ 	.word	0x0500000f


	//   ....[102]....
        /*0518*/ 	.word	0x0500000f


	//   ....[103]....
        /*051c*/ 	.word	0x0500000f


	//   ....[104]....
        /*0520*/ 	.word	0x0500000f


	//   ....[105]....
        /*0524*/ 	.word	0x0500000f


	//   ....[106]....
        /*0528*/ 	.word	0x0500000f


	//   ....[107]....
        /*052c*/ 	.word	0x0500000f


	//   ....[108]....
        /*0530*/ 	.word	0x0500000f


	//   ....[109]....
        /*0534*/ 	.word	0x0500000f


	//   ....[110]....
        /*0538*/ 	.word	0x0500000f


	//----- nvinfo : EIATTR_COOP_GROUP_INSTR_OFFSETS
	.align		4
.L_1199:
        /*053c*/ 	.byte	0x04, 0x28
        /*053e*/ 	.short	(.L_1201 - .L_1200)


	//   ....[0]....
.L_1200:
        /*0540*/ 	.word	0x00000060


	//   ....[1]....
        /*0544*/ 	.word	0x000001c0


	//   ....[2]....
        /*0548*/ 	.word	0x00000270


	//   ....[3]....
        /*054c*/ 	.word	0x00000430


	//   ....[4]....
        /*0550*/ 	.word	0x00000590


	//   ....[5]....
        /*0554*/ 	.word	0x000006b0


	//   ....[6]....
        /*0558*/ 	.word	0x00000810


	//   ....[7]....
        /*055c*/ 	.word	0x00008cc0


	//   ....[8]....
        /*0560*/ 	.word	0x0000f590


	//   ....[9]....
        /*0564*/ 	.word	0x0000f600


	//   ....[10]....
        /*0568*/ 	.word	0x0000ff40


	//   ....[11]....
        /*056c*/ 	.word	0x0000ffb0


	//   ....[12]....
        /*0570*/ 	.word	0x00011df0


	//   ....[13]....
        /*0574*/ 	.word	0x00011ed0


	//   ....[14]....
        /*0578*/ 	.word	0x000126b0


	//   ....[15]....
        /*057c*/ 	.word	0x00012710


	//   ....[16]....
        /*0580*/ 	.word	0x00014280


	//   ....[17]....
        /*0584*/ 	.word	0x000142b0


	//   ....[18]....
        /*0588*/ 	.word	0x00014920


	//   ....[19]....
        /*058c*/ 	.word	0x00014a60


	//   ....[20]....
        /*0590*/ 	.word	0x00015bd0


	//   ....[21]....
        /*0594*/ 	.word	0x00015c10


	//   ....[22]....
        /*0598*/ 	.word	0x00015d00


	//   ....[23]....
        /*059c*/ 	.word	0x00015d30


	//   ....[24]....
        /*05a0*/ 	.word	0x00018250


	//   ....[25]....
        /*05a4*/ 	.word	0x000183d0


	//   ....[26]....
        /*05a8*/ 	.word	0x00018400


	//   ....[27]....
        /*05ac*/ 	.word	0x00018440


	//   ....[28]....
        /*05b0*/ 	.word	0x000184a0


	//   ....[29]....
        /*05b4*/ 	.word	0x00018500


	//   ....[30]....
        /*05b8*/ 	.word	0x00018550


	//   ....[31]....
        /*05bc*/ 	.word	0x00018700


	//   ....[32]....
        /*05c0*/ 	.word	0x00018760


	//   ....[33]....
        /*05c4*/ 	.word	0x000187a0


	//   ....[34]....
        /*05c8*/ 	.word	0x000187e0


	//   ....[35]....
        /*05cc*/ 	.word	0x00018810


	//   ....[36]....
        /*05d0*/ 	.word	0x00018840


	//   ....[37]....
        /*05d4*/ 	.word	0x000188d0


	//   ....[38]....
        /*05d8*/ 	.word	0x00018930


	//   ....[39]....
        /*05dc*/ 	.word	0x000189c0


	//   ....[40]....
        /*05e0*/ 	.word	0x0001d140


	//   ....[41]....
        /*05e4*/ 	.word	0x0001d150


	//   ....[42]....
        /*05e8*/ 	.word	0x0001d260


	//   ....[43]....
        /*05ec*/ 	.word	0x0001d2c0


	//   ....[44]....
        /*05f0*/ 	.word	0x0001d300


	//   ....[45]....
        /*05f4*/ 	.word	0x0001d340


	//   ....[46]....
        /*05f8*/ 	.word	0x0001d370


	//   ....[47]....
        /*05fc*/ 	.word	0x0001d3a0


	//   ....[48]....
        /*0600*/ 	.word	0x0001d530


	//   ....[49]....
        /*0604*/ 	.word	0x0001d590


	//   ....[50]....
        /*0608*/ 	.word	0x0001d5d0


	//   ....[51]....
        /*060c*/ 	.word	0x0001d610


	//   ....[52]....
        /*0610*/ 	.word	0x0001d640


	//   ....[53]....
        /*0614*/ 	.word	0x0001d670


	//   ....[54]....
        /*0618*/ 	.word	0x0001d730


	//   ....[55]....
        /*061c*/ 	.word	0x0001d750


	//   ....[56]....
        /*0620*/ 	.word	0x0001d7c0


	//   ....[57]....
        /*0624*/ 	.word	0x0001de50


	//   ....[58]....
        /*0628*/ 	.word	0x0001e290


	//   ....[59]....
        /*062c*/ 	.word	0x0001e340


	//   ....[60]....
        /*0630*/ 	.word	0x0001e3e0


	//   ....[61]....
        /*0634*/ 	.word	0x0001e480


	//   ....[62]....
        /*0638*/ 	.word	0x0001e520


	//   ....[63]....
        /*063c*/ 	.word	0x0001e5c0


	//   ....[64]....
        /*0640*/ 	.word	0x0001e660


	//   ....[65]....
        /*0644*/ 	.word	0x0001e700


	//   ....[66]....
        /*0648*/ 	.word	0x0001e7a0


	//   ....[67]....
        /*064c*/ 	.word	0x0001e840


	//   ....[68]....
        /*0650*/ 	.word	0x0001e8e0


	//   ....[69]....
        /*0654*/ 	.word	0x0001e980


	//   ....[70]....
        /*0658*/ 	.word	0x0001ea20


	//   ....[71]....
        /*065c*/ 	.word	0x0001eac0


	//   ....[72]....
        /*0660*/ 	.word	0x0001eb60


	//   ....[73]....
        /*0664*/ 	.word	0x0001ec00


	//   ....[74]....
        /*0668*/ 	.word	0x0001eca0


	//   ....[75]....
        /*066c*/ 	.word	0x0001ed90


	//   ....[76]....
        /*0670*/ 	.word	0x0001ee30


	//   ....[77]....
        /*0674*/ 	.word	0x0001eed0


	//   ....[78]....
        /*0678*/ 	.word	0x0001ef70


	//   ....[79]....
        /*067c*/ 	.word	0x0001f010


	//   ....[80]....
        /*0680*/ 	.word	0x0001f0b0


	//   ....[81]....
        /*0684*/ 	.word	0x0001f150


	//   ....[82]....
        /*0688*/ 	.word	0x0001f1f0


	//   ....[83]....
        /*068c*/ 	.word	0x0001f290


	//   ....[84]....
        /*0690*/ 	.word	0x0001f330


	//   ....[85]....
        /*0694*/ 	.word	0x0001f3d0


	//   ....[86]....
        /*0698*/ 	.word	0x0001f470


	//   ....[87]....
        /*069c*/ 	.word	0x0001f510


	//   ....[88]....
        /*06a0*/ 	.word	0x0001f5b0


	//   ....[89]....
        /*06a4*/ 	.word	0x0001f650


	//   ....[90]....
        /*06a8*/ 	.word	0x0001f6f0


	//   ....[91]....
        /*06ac*/ 	.word	0x0001f9f0


	//   ....[92]....
        /*06b0*/ 	.word	0x0001fcd0


	//   ....[93]....
        /*06b4*/ 	.word	0x000200f0


	//   ....[94]....
        /*06b8*/ 	.word	0x00020180


	//   ....[95]....
        /*06bc*/ 	.word	0x00020220


	//   ....[96]....
        /*06c0*/ 	.word	0x000202d0


	//   ....[97]....
        /*06c4*/ 	.word	0x00020350


	//   ....[98]....
        /*06c8*/ 	.word	0x000203d0


	//   ....[99]....
        /*06cc*/ 	.word	0x00020450


	//   ....[100]....
        /*06d0*/ 	.word	0x000204d0


	//   ....[101]....
        /*06d4*/ 	.word	0x00020560


	//   ....[102]....
        /*06d8*/ 	.word	0x00020620


	//   ....[103]....
        /*06dc*/ 	.word	0x000206a0


	//   ....[104]....
        /*06e0*/ 	.word	0x00020720


	//   ....[105]....
        /*06e4*/ 	.word	0x000207a0


	//   ....[106]....
        /*06e8*/ 	.word	0x00020820


	//   ....[107]....
        /*06ec*/ 	.word	0x00020890


	//   ....[108]....
        /*06f0*/ 	.word	0x00020930


	//   ....[109]....
        /*06f4*/ 	.word	0x000209c0


	//   ....[110]....
        /*06f8*/ 	.word	0x00020af0


	//----- nvinfo : EIATTR_REG_RECONFIG
	.align		4
.L_1201:
        /*06fc*/ 	.byte	0x01, 0x54
	.zero		2


	//----- nvinfo : EIATTR_SYSCALL_OFFSETS
	.align		4
        /*0700*/ 	.byte	0x04, 0x46
        /*0702*/ 	.short	(.L_1203 - .L_1202)


	//   ....[0]....
.L_1202:
        /*0704*/ 	.word	0x000018d0


	//   ....[1]....
        /*0708*/ 	.word	0x00001a20


	//   ....[2]....
        /*070c*/ 	.word	0x00008e50


	//   ....[3]....
        /*0710*/ 	.word	0x000092c0


	//   ....[4]....
        /*0714*/ 	.word	0x0001a5e0


	//   ....[5]....
        /*0718*/ 	.word	0x0001a720


	//   ....[6]....
        /*071c*/ 	.word	0x0001a820


	//----- nvinfo : EIATTR_MBARRIER_INSTR_OFFSETS
	.align		4
.L_1203:
        /*0720*/ 	.byte	0x04, 0x39
        /*0722*/ 	.short	(.L_1205 - .L_1204)


	//   ....[0]....
.L_1204:
        /*0724*/ 	.word	0x000002e0
        /*0728*/ 	.word	0x000000ff
        /*072c*/ 	.word	0x00028800
        /*0730*/ 	.short	0x0100
        /*0732*/ 	.byte	0x08
	.zero		1


	//   ....[1]....
        /*0734*/ 	.word	0x000002f0
        /*0738*/ 	.word	0x000000ff
        /*073c*/ 	.word	0x00028820
        /*0740*/ 	.short	0x0100
        /*0742*/ 	.byte	0x08
	.zero		1


	//   ....[2]....
        /*0744*/ 	.word	0x000003e0
        /*0748*/ 	.word	0x000000ff
        /*074c*/ 	.word	0x00028830
        /*0750*/ 	.short	0x0100
        /*0752*/ 	.byte	0x08
	.zero		1


	//   ....[3]....
        /*0754*/ 	.word	0x000003f0
        /*0758*/ 	.word	0x000000ff
        /*075c*/ 	.word	0x00028840
        /*0760*/ 	.short	0x0100
        /*0762*/ 	.byte	0x08
	.zero		1


	//   ....[4]....
        /*0764*/ 	.word	0x00000400
        /*0768*/ 	.word	0x000000ff
        /*076c*/ 	.word	0x00028838
        /*0770*/ 	.short	0x0100
        /*0772*/ 	.byte	0x08
	.zero		1


	//   ....[5]....
        /*0774*/ 	.word	0x00000410
        /*0778*/ 	.word	0x000000ff
        /*077c*/ 	.word	0x00028848
        /*0780*/ 	.short	0x0100
        /*0782*/ 	.byte	0x08
	.zero		1


	//   ....[6]....
        /*0784*/ 	.word	0x00000540
        /*0788*/ 	.word	0x000000ff
        /*078c*/ 	.word	0x00028850
        /*0790*/ 	.short	0x0100
        /*0792*/ 	.byte	0x08
	.zero		1


	//   ....[7]....
        /*0794*/ 	.word	0x00000550
        /*0798*/ 	.word	0x000000ff
        /*079c*/ 	.word	0x00028860
        /*07a0*/ 	.short	0x0100
        /*07a2*/ 	.byte	0x08
	.zero		1


	//   ....[8]....
        /*07a4*/ 	.word	0x00000560
        /*07a8*/ 	.word	0x000000ff
        /*07ac*/ 	.word	0x00028858
        /*07b0*/ 	.short	0x0100
        /*07b2*/ 	.byte	0x08
	.zero		1


	//   ....[9]....
        /*07b4*/ 	.word	0x00000570
        /*07b8*/ 	.word	0x000000ff
        /*07bc*/ 	.word	0x00028868
        /*07c0*/ 	.short	0x0100
        /*07c2*/ 	.byte	0x08
	.zero		1


	//   ....[10]....
        /*07c4*/ 	.word	0x00000660
        /*07c8*/ 	.word	0x000000ff
        /*07cc*/ 	.word	0x00028870
        /*07d0*/ 	.short	0x0100
        /*07d2*/ 	.byte	0x06
	.zero		1


	//   ....[11]....
        /*07d4*/ 	.word	0x00000670
        /*07d8*/ 	.word	0x000000ff
        /*07dc*/ 	.word	0x00028880
        /*07e0*/ 	.short	0x0100
        /*07e2*/ 	.byte	0x06
	.zero		1


	//   ....[12]....
        /*07e4*/ 	.word	0x00000680
        /*07e8*/ 	.word	0x000000ff
        /*07ec*/ 	.word	0x00028878
        /*07f0*/ 	.short	0x0100
        /*07f2*/ 	.byte	0x06
	.zero		1


	//   ....[13]....
        /*07f4*/ 	.word	0x00000690
        /*07f8*/ 	.word	0x000000ff
        /*07fc*/ 	.word	0x00028888
        /*0800*/ 	.short	0x0100
        /*0802*/ 	.byte	0x06
	.zero		1


	//   ....[14]....
        /*0804*/ 	.word	0x000007c0
        /*0808*/ 	.word	0x000000ff
        /*080c*/ 	.word	0x00028890
        /*0810*/ 	.short	0x0100
        /*0812*/ 	.byte	0x08
	.zero		1


	//   ....[15]....
        /*0814*/ 	.word	0x000007d0
        /*0818*/ 	.word	0x000000ff
        /*081c*/ 	.word	0x000288a0
        /*0820*/ 	.short	0x0100
        /*0822*/ 	.byte	0x08
	.zero		1


	//   ....[16]....
        /*0824*/ 	.word	0x000007e0
        /*0828*/ 	.word	0x000000ff
        /*082c*/ 	.word	0x00028898
        /*0830*/ 	.short	0x0100
        /*0832*/ 	.byte	0x08
	.zero		1


	//   ....[17]....
        /*0834*/ 	.word	0x000007f0
        /*0838*/ 	.word	0x000000ff
        /*083c*/ 	.word	0x000288a8
        /*0840*/ 	.short	0x0100
        /*0842*/ 	.byte	0x08
	.zero		1


	//   ....[18]....
        /*0844*/ 	.word	0x00000920
        /*0848*/ 	.word	0x000000ff
        /*084c*/ 	.word	0x000288b0
        /*0850*/ 	.short	0x0100
        /*0852*/ 	.byte	0x08
	.zero		1


	//   ....[19]....
        /*0854*/ 	.word	0x00000930
        /*0858*/ 	.word	0x000000ff
        /*085c*/ 	.word	0x000288c0
        /*0860*/ 	.short	0x0100
        /*0862*/ 	.byte	0x08
	.zero		1


	//   ....[20]....
        /*0864*/ 	.word	0x00000940
        /*0868*/ 	.word	0x000000ff
        /*086c*/ 	.word	0x000288b8
        /*0870*/ 	.short	0x0100
        /*0872*/ 	.byte	0x08
	.zero		1


	//   ....[21]....
        /*0874*/ 	.word	0x00000950
        /*0878*/ 	.word	0x000000ff
        /*087c*/ 	.word	0x000288c8
        /*0880*/ 	.short	0x0100
        /*0882*/ 	.byte	0x08
	.zero		1


	//   ....[22]....
        /*0884*/ 	.word	0x00003120
        /*0888*/ 	.word	0x00000069
        /*088c*/ 	.word	0x00028890
        /*0890*/ 	.short	0x010a
        /*0892*/ 	.byte	0x3f
	.zero		1


	//   ....[23]....
        /*0894*/ 	.word	0x000059d0
        /*0898*/ 	.word	0x00000069
        /*089c*/ 	.word	0x00028890
        /*08a0*/ 	.short	0x010a
        /*08a2*/ 	.byte	0x3f
	.zero		1


	//   ....[24]....
        /*08a4*/ 	.word	0x00007c80
        /*08a8*/ 	.word	0x00000069
        /*08ac*/ 	.word	0x00028890
        /*08b0*/ 	.short	0x010a
        /*08b2*/ 	.byte	0x3f
	.zero		1


	//   ....[25]....
        /*08b4*/ 	.word	0x000082e0
        /*08b8*/ 	.word	0x0000002c
        /*08bc*/ 	.word	0x00000000
        /*08c0*/ 	.short	0x0101
        /*08c2*/ 	.byte	0x3f
	.zero		1


	//   ....[26]....
        /*08c4*/ 	.word	0x00008320
        /*08c8*/ 	.word	0x00000069
        /*08cc*/ 	.word	0x000288b0
        /*08d0*/ 	.short	0x010a
        /*08d2*/ 	.byte	0x3f
	.zero		1


	//   ....[27]....
        /*08d4*/ 	.word	0x00008970
        /*08d8*/ 	.word	0x00000069
        /*08dc*/ 	.word	0x00000000
        /*08e0*/ 	.short	0x0101
        /*08e2*/ 	.byte	0x3f
	.zero		1


	//   ....[28]....
        /*08e4*/ 	.word	0x00008ed0
        /*08e8*/ 	.word	0x00000002
        /*08ec*/ 	.word	0x00028800
        /*08f0*/ 	.short	0x010a
        /*08f2*/ 	.byte	0x3f
	.zero		1


	//   ....[29]....
        /*08f4*/ 	.word	0x00008f20
        /*08f8*/ 	.word	0x00000002
        /*08fc*/ 	.word	0x00028800
        /*0900*/ 	.short	0x010a
        /*0902*/ 	.byte	0x3f
	.zero		1


	//   ....[30]....
        /*0904*/ 	.word	0x0000a180
        /*0908*/ 	.word	0x00000002
        /*090c*/ 	.word	0x00028800
        /*0910*/ 	.short	0x010a
        /*0912*/ 	.byte	0x3f
	.zero		1


	//   ....[31]....
        /*0914*/ 	.word	0x0000c7f0
        /*0918*/ 	.word	0x00000002
        /*091c*/ 	.word	0x00028800
        /*0920*/ 	.short	0x010a
        /*0922*/ 	.byte	0x3f
	.zero		1


	//   ....[32]....
        /*0924*/ 	.word	0x0000e5b0
        /*0928*/ 	.word	0x00000003
        /*092c*/ 	.word	0x00028830
        /*0930*/ 	.short	0x010a
        /*0932*/ 	.byte	0x3f
	.zero		1


	//   ....[33]....
        /*0934*/ 	.word	0x0000e630
        /*0938*/ 	.word	0x00000003
        /*093c*/ 	.word	0x00028830
        /*0940*/ 	.short	0x010a
        /*0942*/ 	.byte	0x3f
	.zero		1


	//   ....[34]....
        /*0944*/ 	.word	0x0000ef70
        /*0948*/ 	.word	0x00000003
        /*094c*/ 	.word	0x00000000
        /*0950*/ 	.short	0x0101
        /*0952*/ 	.byte	0x3f
	.zero		1


	//   ....[35]....
        /*0954*/ 	.word	0x00010e60
        /*0958*/ 	.word	0x00000000
        /*095c*/ 	.word	0x00028830
        /*0960*/ 	.short	0x010a
        /*0962*/ 	.byte	0x3f
	.zero		1


	//   ....[36]....
        /*0964*/ 	.word	0x00010eb0
        /*0968*/ 	.word	0x00000000
        /*096c*/ 	.word	0x00028830
        /*0970*/ 	.short	0x010a
        /*0972*/ 	.byte	0x3f
	.zero		1


	//   ....[37]....
        /*0974*/ 	.word	0x00011300
        /*0978*/ 	.word	0x00000007
        /*097c*/ 	.word	0x00028850
        /*0980*/ 	.short	0x010a
        /*0982*/ 	.byte	0x3f
	.zero		1


	//   ....[38]....
        /*0984*/ 	.word	0x00011340
        /*0988*/ 	.word	0x00000007
        /*098c*/ 	.word	0x00028850
        /*0990*/ 	.short	0x010a
        /*0992*/ 	.byte	0x3f
	.zero		1


	//   ....[39]....
        /*0994*/ 	.word	0x00012f50
        /*0998*/ 	.word	0x00000003
        /*099c*/ 	.word	0x00000000
        /*09a0*/ 	.short	0x0101
        /*09a2*/ 	.byte	0x3f
	.zero		1


	//   ....[40]....
        /*09a4*/ 	.word	0x00012ff0
        /*09a8*/ 	.word	0x0000002b
        /*09ac*/ 	.word	0x00000000
        /*09b0*/ 	.short	0x0101
        /*09b2*/ 	.byte	0x3f
	.zero		1


	//   ....[41]....
        /*09b4*/ 	.word	0x00013960
        /*09b8*/ 	.word	0x00000000
        /*09bc*/ 	.word	0x00028830
        /*09c0*/ 	.short	0x010a
        /*09c2*/ 	.byte	0x3f
	.zero		1


	//   ....[42]....
        /*09c4*/ 	.word	0x000139b0
        /*09c8*/ 	.word	0x00000000
        /*09cc*/ 	.word	0x00028830
        /*09d0*/ 	.short	0x010a
        /*09d2*/ 	.byte	0x3f
	.zero		1


	//   ....[43]....
        /*09d4*/ 	.word	0x00013e00
        /*09d8*/ 	.word	0x00000007
        /*09dc*/ 	.word	0x00028850
        /*09e0*/ 	.short	0x010a
        /*09e2*/ 	.byte	0x3f
	.zero		1


	//   ....[44]....
        /*09e4*/ 	.word	0x00013e40
        /*09e8*/ 	.word	0x00000007
        /*09ec*/ 	.word	0x00028850
        /*09f0*/ 	.short	0x010a
        /*09f2*/ 	.byte	0x3f
	.zero		1


	//   ....[45]....
        /*09f4*/ 	.word	0x00014fe0
        /*09f8*/ 	.word	0x0000001b
        /*09fc*/ 	.word	0x00000000
        /*0a00*/ 	.short	0x0101
        /*0a02*/ 	.byte	0x3f
	.zero		1


	//   ....[46]....
        /*0a04*/ 	.word	0x00015150
        /*0a08*/ 	.word	0x0000001f
        /*0a0c*/ 	.word	0x00000000
        /*0a10*/ 	.short	0x0101
        /*0a12*/ 	.byte	0x3f
	.zero		1


	//   ....[47]....
        /*0a14*/ 	.word	0x00015ad0
        /*0a18*/ 	.word	0x0000000c
        /*0a1c*/ 	.word	0x00028850
        /*0a20*/ 	.short	0x010a
        /*0a22*/ 	.byte	0x3f
	.zero		1


	//   ....[48]....
        /*0a24*/ 	.word	0x00015b50
        /*0a28*/ 	.word	0x0000000c
        /*0a2c*/ 	.word	0x00028850
        /*0a30*/ 	.short	0x010a
        /*0a32*/ 	.byte	0x3f
	.zero		1


	//   ....[49]....
        /*0a34*/ 	.word	0x00016100
        /*0a38*/ 	.word	0x0000000a
        /*0a3c*/ 	.word	0x00000000
        /*0a40*/ 	.short	0x0101
        /*0a42*/ 	.byte	0x3f
	.zero		1


	//   ....[50]....
        /*0a44*/ 	.word	0x00017330
        /*0a48*/ 	.word	0x00000000
        /*0a4c*/ 	.word	0x00000000
        /*0a50*/ 	.short	0x0101
        /*0a52*/ 	.byte	0x3f
	.zero		1


	//   ....[51]....
        /*0a54*/ 	.word	0x00019800
        /*0a58*/ 	.word	0x00000009
        /*0a5c*/ 	.word	0x00028820
        /*0a60*/ 	.short	0x010a
        /*0a62*/ 	.byte	0x3f
	.zero		1


	//   ....[52]....
        /*0a64*/ 	.word	0x00019890
        /*0a68*/ 	.word	0x00000005
        /*0a6c*/ 	.word	0x000288a0
        /*0a70*/ 	.short	0x010a
        /*0a72*/ 	.byte	0x3f
	.zero		1


	//   ....[53]....
        /*0a74*/ 	.word	0x00019ac0
        /*0a78*/ 	.word	0x00000005
        /*0a7c*/ 	.word	0x000288c0
        /*0a80*/ 	.short	0x010a
        /*0a82*/ 	.byte	0x3f
	.zero		1


	//   ....[54]....
        /*0a84*/ 	.word	0x00019e40
        /*0a88*/ 	.word	0x00000006
        /*0a8c*/ 	.word	0x000288a0
        /*0a90*/ 	.short	0x010a
        /*0a92*/ 	.byte	0x3f
	.zero		1


	//   ....[55]....
        /*0a94*/ 	.word	0x0001a050
        /*0a98*/ 	.word	0x00000006
        /*0a9c*/ 	.word	0x000288c0
        /*0aa0*/ 	.short	0x010a
        /*0aa2*/ 	.byte	0x3f
	.zero		1


	//   ....[56]....
        /*0aa4*/ 	.word	0x0001ae40
        /*0aa8*/ 	.word	0x00000007
        /*0aac*/ 	.word	0x00028840
        /*0ab0*/ 	.short	0x010a
        /*0ab2*/ 	.byte	0x3f
	.zero		1


	//   ....[57]....
        /*0ab4*/ 	.word	0x0001b310
        /*0ab8*/ 	.word	0x0000000a
        /*0abc*/ 	.word	0x00028820
        /*0ac0*/ 	.short	0x010a
        /*0ac2*/ 	.byte	0x3f
	.zero		1


	//   ....[58]....
        /*0ac4*/ 	.word	0x0001b630
        /*0ac8*/ 	.word	0x00000008
        /*0acc*/ 	.word	0x00028840
        /*0ad0*/ 	.short	0x010a
        /*0ad2*/ 	.byte	0x3f
	.zero		1


	//   ....[59]....
        /*0ad4*/ 	.word	0x0001b8e0
        /*0ad8*/ 	.word	0x00000008
        /*0adc*/ 	.word	0x00028860
        /*0ae0*/ 	.short	0x010a
        /*0ae2*/ 	.byte	0x3f
	.zero		1


	//   ....[60]....
        /*0ae4*/ 	.word	0x0001be90
        /*0ae8*/ 	.word	0x00000002
        /*0aec*/ 	.word	0x00028840
        /*0af0*/ 	.short	0x010a
        /*0af2*/ 	.byte	0x3f
	.zero		1


	//   ....[61]....
        /*0af4*/ 	.word	0x0001c140
        /*0af8*/ 	.word	0x00000002
        /*0afc*/ 	.word	0x00028860
        /*0b00*/ 	.short	0x010a
        /*0b02*/ 	.byte	0x3f
	.zero		1


	//   ....[62]....
        /*0b04*/ 	.word	0x0001c660
        /*0b08*/ 	.word	0x00000002
        /*0b0c*/ 	.word	0x00028840
        /*0b10*/ 	.short	0x010a
        /*0b12*/ 	.byte	0x3f
	.zero		1


	//   ....[63]....
        /*0b14*/ 	.word	0x0001c900
        /*0b18*/ 	.word	0x00000002
        /*0b1c*/ 	.word	0x00028860
        /*0b20*/ 	.short	0x010a
        /*0b22*/ 	.byte	0x3f
	.zero		1


	//   ....[64]....
        /*0b24*/ 	.word	0x0001cdc0
        /*0b28*/ 	.word	0x00000000
        /*0b2c*/ 	.word	0x00028860
        /*0b30*/ 	.short	0x010a
        /*0b32*/ 	.byte	0x3f
	.zero		1


	//   ....[65]....
        /*0b34*/ 	.word	0x0001ddd0
        /*0b38*/ 	.word	0x00000000
        /*0b3c*/ 	.word	0x00028820
        /*0b40*/ 	.short	0x010a
        /*0b42*/ 	.byte	0x3f
	.zero		1


	//   ....[66]....
        /*0b44*/ 	.word	0x0001df80
        /*0b48*/ 	.word	0x00000006
        /*0b4c*/ 	.word	0x00000000
        /*0b50*/ 	.short	0x010a
        /*0b52*/ 	.byte	0x3f
	.zero		1


	//   ....[67]....
        /*0b54*/ 	.word	0x0001dff0
        /*0b58*/ 	.word	0x00000007
        /*0b5c*/ 	.word	0x00000000
        /*0b60*/ 	.short	0x010a
        /*0b62*/ 	.byte	0x3f
	.zero		1


	//   ....[68]....
        /*0b64*/ 	.word	0x0001e060
        /*0b68*/ 	.word	0x00000004
        /*0b6c*/ 	.word	0x00000000
        /*0b70*/ 	.short	0x010a
        /*0b72*/ 	.byte	0x3f
	.zero		1


	//   ....[69]....
        /*0b74*/ 	.word	0x0001e090
        /*0b78*/ 	.word	0x00000003
        /*0b7c*/ 	.word	0x00000000
        /*0b80*/ 	.short	0x010a
        /*0b82*/ 	.byte	0x3f
	.zero		1


	//   ....[70]....
        /*0b84*/ 	.word	0x0001e0f0
        /*0b88*/ 	.word	0x00000069
        /*0b8c*/ 	.word	0x00028890
        /*0b90*/ 	.short	0x010a
        /*0b92*/ 	.byte	0x3f
	.zero		1


	//   ....[71]....
        /*0b94*/ 	.word	0x0001e140
        /*0b98*/ 	.word	0x00000069
        /*0b9c*/ 	.word	0x00028890
        /*0ba0*/ 	.short	0x010a
        /*0ba2*/ 	.byte	0x3f
	.zero		1


	//   ....[72]....
        /*0ba4*/ 	.word	0x0001e190
        /*0ba8*/ 	.word	0x00000069
        /*0bac*/ 	.word	0x00028890
        /*0bb0*/ 	.short	0x010a
        /*0bb2*/ 	.byte	0x3f
	.zero		1


	//   ....[73]....
        /*0bb4*/ 	.word	0x0001e1e0
        /*0bb8*/ 	.word	0x00000069
        /*0bbc*/ 	.word	0x000288b0
        /*0bc0*/ 	.short	0x010a
        /*0bc2*/ 	.byte	0x3f
	.zero		1


	//   ....[74]....
        /*0bc4*/ 	.word	0x0001ece0
        /*0bc8*/ 	.word	0x00000002
        /*0bcc*/ 	.word	0x00028800
        /*0bd0*/ 	.short	0x010a
        /*0bd2*/ 	.byte	0x3f
	.zero		1


	//   ....[75]....
        /*0bd4*/ 	.word	0x0001f730
        /*0bd8*/ 	.word	0x00000002
        /*0bdc*/ 	.word	0x00028800
        /*0be0*/ 	.short	0x010a
        /*0be2*/ 	.byte	0x3f
	.zero		1


	//   ....[76]....
        /*0be4*/ 	.word	0x0001f780
        /*0be8*/ 	.word	0x00000003
        /*0bec*/ 	.word	0x00028830
        /*0bf0*/ 	.short	0x010a
        /*0bf2*/ 	.byte	0x3f
	.zero		1


	//   ....[77]....
        /*0bf4*/ 	.word	0x0001f7d0
        /*0bf8*/ 	.word	0x00000000
        /*0bfc*/ 	.word	0x00028830
        /*0c00*/ 	.short	0x010a
        /*0c02*/ 	.byte	0x3f
	.zero		1


	//   ....[78]....
        /*0c04*/ 	.word	0x0001f820
        /*0c08*/ 	.word	0x00000007
        /*0c0c*/ 	.word	0x00028850
        /*0c10*/ 	.short	0x010a
        /*0c12*/ 	.byte	0x3f
	.zero		1


	//   ....[79]....
        /*0c14*/ 	.word	0x0001f870
        /*0c18*/ 	.word	0x00000000
        /*0c1c*/ 	.word	0x00028830
        /*0c20*/ 	.short	0x010a
        /*0c22*/ 	.byte	0x3f
	.zero		1


	//   ....[80]....
        /*0c24*/ 	.word	0x0001f8c0
        /*0c28*/ 	.word	0x00000007
        /*0c2c*/ 	.word	0x00028850
        /*0c30*/ 	.short	0x010a
        /*0c32*/ 	.byte	0x3f
	.zero		1


	//   ....[81]....
        /*0c34*/ 	.word	0x0001f910
        /*0c38*/ 	.word	0x0000000c
        /*0c3c*/ 	.word	0x00028850
        /*0c40*/ 	.short	0x010a
        /*0c42*/ 	.byte	0x3f
	.zero		1


	//   ....[82]....
        /*0c44*/ 	.word	0x0001fab0
        /*0c48*/ 	.word	0x00000009
        /*0c4c*/ 	.word	0x00028820
        /*0c50*/ 	.short	0x010a
        /*0c52*/ 	.byte	0x3f
	.zero		1


	//   ....[83]....
        /*0c54*/ 	.word	0x0001fb00
        /*0c58*/ 	.word	0x00000005
        /*0c5c*/ 	.word	0x000288a0
        /*0c60*/ 	.short	0x010a
        /*0c62*/ 	.byte	0x3f
	.zero		1


	//   ....[84]....
        /*0c64*/ 	.word	0x0001fb50
        /*0c68*/ 	.word	0x00000005
        /*0c6c*/ 	.word	0x000288c0
        /*0c70*/ 	.short	0x010a
        /*0c72*/ 	.byte	0x3f
	.zero		1


	//   ....[85]....
        /*0c74*/ 	.word	0x0001fba0
        /*0c78*/ 	.word	0x00000006
        /*0c7c*/ 	.word	0x000288a0
        /*0c80*/ 	.short	0x010a
        /*0c82*/ 	.byte	0x3f
	.zero		1


	//   ....[86]....
        /*0c84*/ 	.word	0x0001fbf0
        /*0c88*/ 	.word	0x00000006
        /*0c8c*/ 	.word	0x000288c0
        /*0c90*/ 	.short	0x010a
        /*0c92*/ 	.byte	0x3f
	.zero		1


	//   ....[87]....
        /*0c94*/ 	.word	0x0001fd90
        /*0c98*/ 	.word	0x00000007
        /*0c9c*/ 	.word	0x00028840
        /*0ca0*/ 	.short	0x010a
        /*0ca2*/ 	.byte	0x3f
	.zero		1


	//   ....[88]....
        /*0ca4*/ 	.word	0x0001fe10
        /*0ca8*/ 	.word	0x00000003
        /*0cac*/ 	.word	0x00028820
        /*0cb0*/ 	.short	0x010a
        /*0cb2*/ 	.byte	0x3f
	.zero		1


	//   ....[89]....
        /*0cb4*/ 	.word	0x0001fe60
        /*0cb8*/ 	.word	0x00000008
        /*0cbc*/ 	.word	0x00028840
        /*0cc0*/ 	.short	0x010a
        /*0cc2*/ 	.byte	0x3f
	.zero		1


	//   ....[90]....
        /*0cc4*/ 	.word	0x0001feb0
        /*0cc8*/ 	.word	0x00000008
        /*0ccc*/ 	.word	0x00028860
        /*0cd0*/ 	.short	0x010a
        /*0cd2*/ 	.byte	0x3f
	.zero		1


	//   ....[91]....
        /*0cd4*/ 	.word	0x0001ff00
        /*0cd8*/ 	.word	0x00000002
        /*0cdc*/ 	.word	0x00028840
        /*0ce0*/ 	.short	0x010a
        /*0ce2*/ 	.byte	0x3f
	.zero		1


	//   ....[92]....
        /*0ce4*/ 	.word	0x0001ff50
        /*0ce8*/ 	.word	0x00000002
        /*0cec*/ 	.word	0x00028860
        /*0cf0*/ 	.short	0x010a
        /*0cf2*/ 	.byte	0x3f
	.zero		1


	//   ....[93]....
        /*0cf4*/ 	.word	0x0001ffa0
        /*0cf8*/ 	.word	0x00000002
        /*0cfc*/ 	.word	0x00028840
        /*0d00*/ 	.short	0x010a
        /*0d02*/ 	.byte	0x3f
	.zero		1


	//   ....[94]....
        /*0d04*/ 	.word	0x0001fff0
        /*0d08*/ 	.word	0x00000002
        /*0d0c*/ 	.word	0x00028860
        /*0d10*/ 	.short	0x010a
        /*0d12*/ 	.byte	0x3f
	.zero		1


	//   ....[95]....
        /*0d14*/ 	.word	0x00020040
        /*0d18*/ 	.word	0x00000000
        /*0d1c*/ 	.word	0x00028860
        /*0d20*/ 	.short	0x010a
        /*0d22*/ 	.byte	0x3f
	.zero		1


	//   ....[96]....
        /*0d24*/ 	.word	0x00020a10
        /*0d28*/ 	.word	0x00000000
        /*0d2c*/ 	.word	0x00028820
        /*0d30*/ 	.short	0x010a
        /*0d32*/ 	.byte	0x3f
	.zero		1


	//   ....[97]....
        /*0d34*/ 	.word	0x00020bb0
        /*0d38*/ 	.word	0x00000006
        /*0d3c*/ 	.word	0x00000000
        /*0d40*/ 	.short	0x010a
        /*0d42*/ 	.byte	0x3f
	.zero		1


	//   ....[98]....
        /*0d44*/ 	.word	0x00020c00
        /*0d48*/ 	.word	0x00000007
        /*0d4c*/ 	.word	0x00000000
        /*0d50*/ 	.short	0x010a
        /*0d52*/ 	.byte	0x3f
	.zero		1


	//   ....[99]....
        /*0d54*/ 	.word	0x00020c50
        /*0d58*/ 	.word	0x00000004
        /*0d5c*/ 	.word	0x00000000
        /*0d60*/ 	.short	0x010a
        /*0d62*/ 	.byte	0x3f
	.zero		1


	//----- nvinfo : EIATTR_NUM_MBARRIERS
	.align		4
.L_1205:
        /*0d64*/ 	.byte	0x03, 0x38
        /*0d66*/ 	.short	0x0016


	//----- nvinfo : EIATTR_EXIT_INSTR_OFFSETS
	.align		4
        /*0d68*/ 	.byte	0x04, 0x1c
        /*0d6a*/ 	.short	(.L_1207 - .L_1206)


	//   ....[0]....
.L_1206:
        /*0d6c*/ 	.word	0x0001e0e0


	//----- nvinfo : EIATTR_MAX_THREADS
	.align		4
.L_1207:
        /*0d70*/ 	.byte	0x04, 0x05
        /*0d72*/ 	.short	(.L_1209 - .L_1208)
.L_1208:
        /*0d74*/ 	.word	0x00000180
        /*0d78*/ 	.word	0x00000001
        /*0d7c*/ 	.word	0x00000001


	//----- nvinfo : EIATTR_CRS_STACK_SIZE
	.align		4
.L_1209:
        /*0d80*/ 	.byte	0x04, 0x1e
        /*0d82*/ 	.short	(.L_1211 - .L_1210)
.L_1210:
        /*0d84*/ 	.word	0x00000000


	//----- nvinfo : EIATTR_CBANK_PARAM_SIZE
	.align		4
.L_1211:
        /*0d88*/ 	.byte	0x03, 0x19
        /*0d8a*/ 	.short	0x0a70


	//----- nvinfo : EIATTR_PARAM_CBANK
	.align		4
        /*0d8c*/ 	.byte	0x04, 0x0a
        /*0d8e*/ 	.short	(.L_1213 - .L_1212)
	.align		4
.L_1212:
        /*0d90*/ 	.word	index@(.nv.constant0._ZN7cutlass13device_kernelIN5flash11enable_sm90INS1_16FlashAttnFwdSm90INS1_25CollectiveMainloopFwdSm90ILi2EN4cute5tupleIJNS5_1CILi1EEES8_S8_EEENS6_IJNS7_ILi128EEESA_SA_EEELi128ENS_10bfloat16_tEfNS_4arch4Sm90ELb1ELb0ELb0ELb1ELb0ELb1ELb0ELb1ELb1ELb0ELb0ELb0EEENS1_21CollectiveEpilogueFwdISB_S9_SC_SE_Li256ELb1ELb0ELb0ELb0EEENS1_36VarlenDynamicPersistentTileSchedulerILi128ELi128ELi256ELi32ELb0ELb0ELb1ELb1ELb1ELb1EEEEEEEEEvNT_6ParamsE)
        /*0d94*/ 	.short	0x0210
        /*0d96*/ 	.short	0x0a70


	//----- nvinfo : EIATTR_SW_WAR
	.align		4
.L_1213:
        /*0d98*/ 	.byte	0x04, 0x36
        /*0d9a*/ 	.short	(.L_1215 - .L_1214)
.L_1214:
        /*0d9c*/ 	.word	0x00000008
.L_1215:


//--------------------- .nv.info._ZN7cutlass13device_kernelIN5flash11enable_sm90INS1_16FlashAttnFwdSm90INS1_25CollectiveMainloopFwdSm90ILi2EN4cute5tupleIJNS5_1CILi1EEES8_S8_EEENS6_IJNS7_ILi192EEENS7_ILi144EEENS7_ILi96EEEEEELi96ENS_10bfloat16_tEfNS_4arch4Sm90ELb0ELb0ELb0ELb0ELb0ELb0ELb0ELb0ELb1ELb0ELb0ELb0EEENS1_21CollectiveEpilogueFwdINS6_IJSA_SC_SB_EEES9_SE_SG_Li384ELb0ELb0ELb0ELb0EEENS1_29StaticPersistentTileSchedulerILb0EEEEEEEEEvNT_6ParamsE --------------------------
	.section	.nv.info._ZN7cutlass13device_kernelIN5flash11enable_sm90INS1_16FlashAttnFwdSm90INS1_25CollectiveMainloopFwdSm90ILi2EN4cute5tupleIJNS5_1CILi1EEES8_S8_EEENS6_IJNS7_ILi192EEENS7_ILi144EEENS7_ILi96EEEEEELi96ENS_10bfloat16_tEfNS_4arch4Sm90ELb0ELb0ELb0ELb0ELb0ELb0ELb0ELb0ELb1ELb0ELb0ELb0EEENS1_21CollectiveEpilogueFwdINS6_IJSA_SC_SB_EEES9_SE_SG_Li384ELb0ELb0ELb0ELb0EEENS1_29StaticPersistentTileSchedulerILb0EEEEEEEEEvNT_6ParamsE,"",@"SHT_CUDA_INFO"
	.sectionflags	@""
	.align	4


	//----- nvinfo : EIATTR_CUDA_API_VERSION
	.align		4
        /*0000*/ 	.byte	0x04, 0x37
        /*0002*/ 	.short	(.L_1217 - .L_1216)
.L_1216:
        /*0004*/ 	.word	0x00000082


	//----- nvinfo : EIATTR_KPARAM_INFO
	.align		4
.L_1217:
        /*0008*/ 	.byte	0x04, 0x17
        /*000a*/ 	.short	(.L_1219 - .L_1218)
.L_1218:
        /*000c*/ 	.word	0x00000000
        /*0010*/ 	.short	0x0000
        /*0012*/ 	.short	0x0070
        /*0014*/ 	.byte	0x00, 0xf0, 0x01, 0x2e


	//----- nvinfo : EIATTR_SPARSE_MMA_MASK
	.align		4
.L_1219:
        /*0018*/ 	.byte	0x03, 0x50
        /*001a*/ 	.short	0x0000


	//----- nvinfo : EIATTR_MAXREG_COUNT
	.align		4
        /*001c*/ 	.byte	0x03, 0x1b
        /*001e*/ 	.short	0x0080


	//----- nvinfo : EIATTR_NUM_BARRIERS
	.align		4
        /*0020*/ 	.byte	0x02, 0x4c
        /*0022*/ 	.byte	0x10
	.zero		1


	//----- nvinfo : EIATTR_EXTERNS
	.align		4
        /*0024*/ 	.byte	0x04, 0x0f
        /*0026*/ 	.short	(.L_1221 - .L_1220)


	//   ....[0]....
	.align		4
.L_1220:
        /*0028*/ 	.word	index@(__assertfail)


	//----- nvinfo : EIATTR_ANNOTATIONS
	.align		4
.L_1221:
        /*002c*/ 	.byte	0x04, 0x55
        /*002e*/ 	.short	(.L_1223 - .L_1222)


	//   ....[0]....
.L_1222:
        /*0030*/ 	.word	0x00000001
        /*0034*/ 	.byte	0x40, 0x09, 0x00, 0x00, 0x01, 0x00, 0x00, 0x00, 0x40, 0x0a, 0x00, 0x00, 0x01, 0x00, 0x00, 0x00
        /*0044*/ 	.byte	0x60, 0xc1, 0x00, 0x00


	//----- nvinfo : EIATTR_MERCURY_ISA_VERSION
	.align		4
.L_1223:
        /*0048*/ 	.byte	0x03, 0x5f
        /*004a*/ 	.short	0x0101


	//----- nvinfo : EIATTR_INT_WARP_WIDE_INSTR_OFFSETS
	.align		4
        /*004c*/ 	.byte	0x04, 0x31
        /*004e*/ 	.short	(.L_1225 - .L_1224)


	//   ....[0]....
.L_1224:
        /*0050*/ 	.word	0x00000180


	//   ....[1]....
        /*0054*/ 	.word	0x000001c0


	//   ....[2]....
        /*0058*/ 	.word	0x00000250


	//   ....[3]....
        /*005c*/ 	.word	0x00009d10


	//   ....[4]....
        /*0060*/ 	.word	0x00009d90


	//   ....[5]....
        /*0064*/ 	.word	0x00009e80


	//   ....[6]....
        /*0068*/ 	.word	0x00009f40


	//----- nvinfo : EIATTR_COOP_GROUP_MASK_REGIDS
	.align		4
.L_1225:
        /*006c*/ 	.byte	0x04, 0x29
        /*006e*/ 	.short	(.L_1227 - .L_1226)


	//   ....[0]....
.L_1226:
        /*0070*/ 	.word	0xffffffff


	//   ....[1]....
        /*0074*/ 	.word	0xffffffff


	//   ....[2]....
        /*0078*/ 	.word	0xffffffff


	//   ....[3]....
        /*007c*/ 	.word	0xffffffff


	//   ....[4]....
        /*0080*/ 	.word	0xffffffff


	//   ....[5]....
        /*0084*/ 	.word	0xffffffff


	//   ....[6]....
        /*0088*/ 	.word	0xffffffff


	//   ....[7]....
        /*008c*/ 	.word	0xffffffff


	//   ....[8]....
        /*0090*/ 	.word	0xffffffff


	//   ....[9]....
        /*0094*/ 	.word	0xffffffff


	//   ....[10]....
        /*0098*/ 	.word	0xffffffff


	//   ....[11]....
        /*009c*/ 	.word	0xffffffff


	//   ....[12]....
        /*00a0*/ 	.word	0xffffffff


	//   ....[13]....
        /*00a4*/ 	.word	0xffffffff


	//   ....[14]....
        /*00a8*/ 	.word	0xffffffff


	//   ....[15]....
        /*00ac*/ 	.word	0xffffffff


	//   ....[16]....
        /*00b0*/ 	.word	0xffffffff


	//   ....[17]....
        /*00b4*/ 	.word	0xffffffff


	//   ....[18]....
        /*00b8*/ 	.word	0xffffffff


	//   ....[19]....
        /*00bc*/ 	.word	0xffffffff


	//   ....[20]....
        /*00c0*/ 	.word	0xffffffff


	//   ....[21]....
        /*00c4*/ 	.word	0xffffffff


	//   ....[22]....
        /*00c8*/ 	.word	0xffffffff


	//   ....[23]....
        /*00cc*/ 	.word	0xffffffff


	//   ....[24]....
        /*00d0*/ 	.word	0xffffffff


	//   ....[25]....
        /*00d4*/ 	.word	0x0500000f


	//   ....[26]....
        /*00d8*/ 	.word	0x0500000f


	//----- nvinfo : EIATTR_COOP_GROUP_INSTR_OFFSETS
	.align		4
.L_1227:
        /*00dc*/ 	.byte	0x04, 0x28
        /*00de*/ 	.short	(.L_1229 - .L_1228)


	//   ....[0]....
.L_1228:
        /*00e0*/ 	.word	0x00000060


	//   ....[1]....
        /*00e4*/ 	.word	0x00000190


	//   ....[2]....
        /*00e8*/ 	.word	0x00000230


	//   ....[3]....
        /*00ec*/ 	.word	0x000003c0


	//   ....[4]....
        /*00f0*/ 	.word	0x00000520


	//   ....[5]....
        /*00f4*/ 	.word	0x00000640


	//   ....[6]....
        /*00f8*/ 	.word	0x000007a0


	//   ....[7]....
        /*00fc*/ 	.word	0x00000e80


	//   ....[8]....
        /*0100*/ 	.word	0x00003230


	//   ....[9]....
        /*0104*/ 	.word	0x000032c0


	//   ....[10]....
        /*0108*/ 	.word	0x000038b0


	//   ....[11]....
        /*010c*/ 	.word	0x00003910


	//   ....[12]....
        /*0110*/ 	.word	0x00004950


	//   ....[13]....
        /*0114*/ 	.word	0x00006780


	//   ....[14]....
        /*0118*/ 	.word	0x000067a0


	//   ....[15]....
        /*011c*/ 	.word	0x00006da0


	//   ....[16]....
        /*0120*/ 	.word	0x00006e50


	//   ....[17]....
        /*0124*/ 	.word	0x00008220


	//   ....[18]....
        /*0128*/ 	.word	0x00008350


	//   ....[19]....
        /*012c*/ 	.word	0x00008390


	//   ....[20]....
        /*0130*/ 	.word	0x00008520


	//   ....[21]....
        /*0134*/ 	.word	0x00008650


	//   ....[22]....
        /*0138*/ 	.word	0x000092e0


	//   ....[23]....
        /*013c*/ 	.word	0x000095e0


	//   ....[24]....
        /*0140*/ 	.word	0x0000c0e0


	//   ....[25]....
        /*0144*/ 	.word	0x0000c5c0


	//   ....[26]....
        /*0148*/ 	.word	0x0000ca30


	//----- nvinfo : EIATTR_REG_RECONFIG
	.align		4
.L_1229:
        /*014c*/ 	.byte	0x01, 0x54
	.zero		2


	//----- nvinfo : EIATTR_SYSCALL_OFFSETS
	.align		4
        /*0150*/ 	.byte	0x04, 0x46
        /*0152*/ 	.short	(.L_1231 - .L_1230)


	//   ....[0]....
.L_1230:
        /*0154*/ 	.word	0x000011f0


	//   ....[1]....
        /*0158*/ 	.word	0x00009a00


	//   ....[2]....
        /*015c*/ 	.word	0x00009b30


	//   ....[3]....
        /*0160*/ 	.word	0x00009c30


	//----- nvinfo : EIATTR_MBARRIER_INSTR_OFFSETS
	.align		4
.L_1231:
        /*0164*/ 	.byte	0x04, 0x39
        /*0166*/ 	.short	(.L_1233 - .L_1232)


	//   ....[0]....
.L_1232:
        /*0168*/ 	.word	0x00000270
        /*016c*/ 	.word	0x000000ff
        /*0170*/ 	.word	0x00031c00
        /*0174*/ 	.short	0x0100
        /*0176*/ 	.byte	0x06
	.zero		1


	//   ....[1]....
        /*0178*/ 	.word	0x00000280
        /*017c*/ 	.word	0x000000ff
        /*0180*/ 	.word	0x00031c20
        /*0184*/ 	.short	0x0100
        /*0186*/ 	.byte	0x06
	.zero		1


	//   ....[2]....
        /*0188*/ 	.word	0x00000370
        /*018c*/ 	.word	0x000000ff
        /*0190*/ 	.word	0x00031c30
        /*0194*/ 	.short	0x0100
        /*0196*/ 	.byte	0x08
	.zero		1


	//   ....[3]....
        /*0198*/ 	.word	0x00000380
        /*019c*/ 	.word	0x000000ff
        /*01a0*/ 	.word	0x00031c40
        /*01a4*/ 	.short	0x0100
        /*01a6*/ 	.byte	0x08
	.zero		1


	//   ....[4]....
        /*01a8*/ 	.word	0x00000390
        /*01ac*/ 	.word	0x000000ff
        /*01b0*/ 	.word	0x00031c38
        /*01b4*/ 	.short	0x0100
        /*01b6*/ 	.byte	0x08
	.zero		1


	//   ....[5]....
        /*01b8*/ 	.word	0x000003a0
        /*01bc*/ 	.word	0x000000ff
        /*01c0*/ 	.word	0x00031c48
        /*01c4*/ 	.short	0x0100
        /*01c6*/ 	.byte	0x08
	.zero		1


	//   ....[6]....
        /*01c8*/ 	.word	0x000004d0
        /*01cc*/ 	.word	0x000000ff
        /*01d0*/ 	.word	0x00031c50
        /*01d4*/ 	.short	0x0100
        /*01d6*/ 	.byte	0x08
	.zero		1


	//   ....[7]....
        /*01d8*/ 	.word	0x000004e0
        /*01dc*/ 	.word	0x000000ff
        /*01e0*/ 	.word	0x00031c60
        /*01e4*/ 	.short	0x0100
        /*01e6*/ 	.byte	0x08
	.zero		1


	//   ....[8]....
        /*01e8*/ 	.word	0x000004f0
        /*01ec*/ 	.word	0x000000ff
        /*01f0*/ 	.word	0x00031c58
        /*01f4*/ 	.short	0x0100
        /*01f6*/ 	.byte	0x08
	.zero		1


	//   ....[9]....
        /*01f8*/ 	.word	0x00000500
        /*01fc*/ 	.word	0x000000ff
        /*0200*/ 	.word	0x00031c68
        /*0204*/ 	.short	0x0100
        /*0206*/ 	.byte	0x08
	.zero		1


	//   ....[10]....
        /*0208*/ 	.word	0x000005f0
        /*020c*/ 	.word	0x000000ff
        /*0210*/ 	.word	0x00031c70
        /*0214*/ 	.short	0x0100
        /*0216*/ 	.byte	0x06
	.zero		1


	//   ....[11]....
        /*0218*/ 	.word	0x00000600
        /*021c*/ 	.word	0x000000ff
        /*0220*/ 	.word	0x00031c80
        /*0224*/ 	.short	0x0100
        /*0226*/ 	.byte	0x06
	.zero		1


	//   ....[12]....
        /*0228*/ 	.word	0x00000610
        /*022c*/ 	.word	0x000000ff
        /*0230*/ 	.word	0x00031c78
        /*0234*/ 	.short	0x0100
        /*0236*/ 	.byte	0x06
	.zero		1


	//   ....[13]....
        /*0238*/ 	.word	0x00000620
        /*023c*/ 	.word	0x000000ff
        /*0240*/ 	.word	0x00031c88
        /*0244*/ 	.short	0x0100
        /*0246*/ 	.byte	0x06
	.zero		1


	//   ....[14]....
        /*0248*/ 	.word	0x00000750
        /*024c*/ 	.word	0x000000ff
        /*0250*/ 	.word	0x00031c90
        /*0254*/ 	.short	0x0100
        /*0256*/ 	.byte	0x08
	.zero		1


	//   ....[15]....
        /*0258*/ 	.word	0x00000760
        /*025c*/ 	.word	0x000000ff
        /*0260*/ 	.word	0x00031ca0
        /*0264*/ 	.short	0x0100
        /*0266*/ 	.byte	0x08
	.zero		1


	//   ....[16]....
        /*0268*/ 	.word	0x00000770
        /*026c*/ 	.word	0x000000ff
        /*0270*/ 	.word	0x00031c98
        /*0274*/ 	.short	0x0100
        /*0276*/ 	.byte	0x08
	.zero		1


	//   ....[17]....
        /*0278*/ 	.word	0x00000780
        /*027c*/ 	.word	0x000000ff
        /*0280*/ 	.word	0x00031ca8
        /*0284*/ 	.short	0x0100
        /*0286*/ 	.byte	0x08
	.zero		1


	//   ....[18]....
        /*0288*/ 	.word	0x000008b0
        /*028c*/ 	.word	0x000000ff
        /*0290*/ 	.word	0x00031cb0
        /*0294*/ 	.short	0x0100
        /*0296*/ 	.byte	0x08
	.zero		1


	//   ....[19]....
        /*0298*/ 	.word	0x000008c0
        /*029c*/ 	.word	0x000000ff
        /*02a0*/ 	.word	0x00031cc0
        /*02a4*/ 	.short	0x0100
        /*02a6*/ 	.byte	0x08
	.zero		1


	//   ....[20]....
        /*02a8*/ 	.word	0x000008d0
        /*02ac*/ 	.word	0x000000ff
        /*02b0*/ 	.word	0x00031cb8
        /*02b4*/ 	.short	0x0100
        /*02b6*/ 	.byte	0x08
	.zero		1


	//   ....[21]....
        /*02b8*/ 	.word	0x000008e0
        /*02bc*/ 	.word	0x000000ff
        /*02c0*/ 	.word	0x00031cc8
        /*02c4*/ 	.short	0x0100
        /*02c6*/ 	.byte	0x08
	.zero		1


	//   ....[22]....
        /*02c8*/ 	.word	0x00001230
        /*02cc*/ 	.word	0x000000ff
        /*02d0*/ 	.word	0x00031c00
        /*02d4*/ 	.short	0x010a
        /*02d6*/ 	.byte	0x27
	.zero		1


	//   ....[23]....
        /*02d8*/ 	.word	0x000012b0
        /*02dc*/ 	.word	0x00000004
        /*02e0*/ 	.word	0x00031c30
        /*02e4*/ 	.short	0x010a
        /*02e6*/ 	.byte	0x3f
	.zero		1


	//   ....[24]....
        /*02e8*/ 	.word	0x00001320
        /*02ec*/ 	.word	0x00000004
        /*02f0*/ 	.word	0x00031c30
        /*02f4*/ 	.short	0x010a
        /*02f6*/ 	.byte	0x3f
	.zero		1


	//   ....[25]....
        /*02f8*/ 	.word	0x000032e0
        /*02fc*/ 	.word	0x00000004
        /*0300*/ 	.word	0x00000000
        /*0304*/ 	.short	0x0101
        /*0306*/ 	.byte	0x3f
	.zero		1


	//   ....[26]....
        /*0308*/ 	.word	0x00004c00
        /*030c*/ 	.word	0x000000ff
        /*0310*/ 	.word	0x00031c30
        /*0314*/ 	.short	0x010a
        /*0316*/ 	.byte	0x04
	.zero		1


	//   ....[27]....
        /*0318*/ 	.word	0x00004c40
        /*031c*/ 	.word	0x000000ff
        /*0320*/ 	.word	0x00031c30
        /*0324*/ 	.short	0x010a
        /*0326*/ 	.byte	0x04
	.zero		1


	//   ....[28]....
        /*0328*/ 	.word	0x000062d0
        /*032c*/ 	.word	0x000000ff
        /*0330*/ 	.word	0x00031c50
        /*0334*/ 	.short	0x010a
        /*0336*/ 	.byte	0x04
	.zero		1


	//   ....[29]....
        /*0338*/ 	.word	0x00006310
        /*033c*/ 	.word	0x000000ff
        /*0340*/ 	.word	0x00031c50
        /*0344*/ 	.short	0x010a
        /*0346*/ 	.byte	0x04
	.zero		1


	//   ....[30]....
        /*0348*/ 	.word	0x00007680
        /*034c*/ 	.word	0x0000000a
        /*0350*/ 	.word	0x00000000
        /*0354*/ 	.short	0x0101
        /*0356*/ 	.byte	0x3f
	.zero		1


	//   ....[31]....
        /*0358*/ 	.word	0x00007700
        /*035c*/ 	.word	0x0000008a
        /*0360*/ 	.word	0x00000000
        /*0364*/ 	.short	0x0101
        /*0366*/ 	.byte	0x3f
	.zero		1


	//   ....[32]....
        /*0368*/ 	.word	0x000082a0
        /*036c*/ 	.word	0x000000ff
        /*0370*/ 	.word	0x00031c50
        /*0374*/ 	.short	0x010a
        /*0376*/ 	.byte	0x0c
	.zero		1


	//   ....[33]....
        /*0378*/ 	.word	0x000082e0
        /*037c*/ 	.word	0x000000ff
        /*0380*/ 	.word	0x00031c50
        /*0384*/ 	.short	0x010a
        /*0386*/ 	.byte	0x0c
	.zero		1


	//   ....[34]....
        /*0388*/ 	.word	0x00008cd0
        /*038c*/ 	.word	0x0000000c
        /*0390*/ 	.word	0x00000000
        /*0394*/ 	.short	0x0101
        /*0396*/ 	.byte	0x3f
	.zero		1


	//   ....[35]....
        /*0398*/ 	.word	0x000094e0
        /*039c*/ 	.word	0x000000ff
        /*03a0*/ 	.word	0x00000000
        /*03a4*/ 	.short	0x0101
        /*03a6*/ 	.byte	0x06
	.zero		1


	//   ....[36]....
        /*03a8*/ 	.word	0x0000a260
        /*03ac*/ 	.word	0x00000005
        /*03b0*/ 	.word	0x00031c40
        /*03b4*/ 	.short	0x010a
        /*03b6*/ 	.byte	0x3f
	.zero		1


	//   ....[37]....
        /*03b8*/ 	.word	0x0000a6f0
        /*03bc*/ 	.word	0x00000017
        /*03c0*/ 	.word	0x00031c20
        /*03c4*/ 	.short	0x010a
        /*03c6*/ 	.byte	0x3f
	.zero		1


	//   ....[38]....
        /*03c8*/ 	.word	0x0000a9b0
        /*03cc*/ 	.word	0x00000003
        /*03d0*/ 	.word	0x00031c40
        /*03d4*/ 	.short	0x010a
        /*03d6*/ 	.byte	0x3f
	.zero		1


	//   ....[39]....
        /*03d8*/ 	.word	0x0000abf0
        /*03dc*/ 	.word	0x00000002
        /*03e0*/ 	.word	0x00000060
        /*03e4*/ 	.short	0x010a
        /*03e6*/ 	.byte	0x3f
	.zero		1


	//   ....[40]....
        /*03e8*/ 	.word	0x0000b100
        /*03ec*/ 	.word	0x00000003
        /*03f0*/ 	.word	0x00031c40
        /*03f4*/ 	.short	0x010a
        /*03f6*/ 	.byte	0x3f
	.zero		1


	//   ....[41]....
        /*03f8*/ 	.word	0x0000b340
        /*03fc*/ 	.word	0x00000002
        /*0400*/ 	.word	0x00000060
        /*0404*/ 	.short	0x010a
        /*0406*/ 	.byte	0x3f
	.zero		1


	//   ....[42]....
        /*0408*/ 	.word	0x0000b7c0
        /*040c*/ 	.word	0x00000002
        /*0410*/ 	.word	0x00031c40
        /*0414*/ 	.short	0x010a
        /*0416*/ 	.byte	0x3f
	.zero		1


	//   ....[43]....
        /*0418*/ 	.word	0x0000ba20
        /*041c*/ 	.word	0x00000002
        /*0420*/ 	.word	0x00000060
        /*0424*/ 	.short	0x010a
        /*0426*/ 	.byte	0x3f
	.zero		1


	//   ....[44]....
        /*0428*/ 	.word	0x0000bd20
        /*042c*/ 	.word	0x00000003
        /*0430*/ 	.word	0x00031c60
        /*0434*/ 	.short	0x010a
        /*0436*/ 	.byte	0x3f
	.zero		1


	//   ....[45]....
        /*0438*/ 	.word	0x0000c060
        /*043c*/ 	.word	0x00000008
        /*0440*/ 	.word	0x00031c20
        /*0444*/ 	.short	0x010a
        /*0446*/ 	.byte	0x3f
	.zero		1


	//   ....[46]....
        /*0448*/ 	.word	0x0000c200
        /*044c*/ 	.word	0x00000005
        /*0450*/ 	.word	0x00000000
        /*0454*/ 	.short	0x010a
        /*0456*/ 	.byte	0x3f
	.zero		1


	//   ....[47]....
        /*0458*/ 	.word	0x0000c270
        /*045c*/ 	.word	0x00000003
        /*0460*/ 	.word	0x00000000
        /*0464*/ 	.short	0x010a
        /*0466*/ 	.byte	0x3f
	.zero		1


	//   ....[48]....
        /*0468*/ 	.word	0x0000c2d0
        /*046c*/ 	.word	0x00000005
        /*0470*/ 	.word	0x00000000
        /*0474*/ 	.short	0x010a
        /*0476*/ 	.byte	0x3f
	.zero		1


	//   ....[49]....
        /*0478*/ 	.word	0x0000c300
        /*047c*/ 	.word	0x00000003
        /*0480*/ 	.word	0x00000000
        /*0484*/ 	.short	0x010a
        /*0486*/ 	.byte	0x3f
	.zero		1


	//   ....[50]....
        /*0488*/ 	.word	0x0000c370
        /*048c*/ 	.word	0x00000003
        /*0490*/ 	.word	0x00031c00
        /*0494*/ 	.short	0x010a
        /*0496*/ 	.byte	0x3f
	.zero		1


	//   ....[51]....
        /*0498*/ 	.word	0x0000c3c0
        /*049c*/ 	.word	0x00000004
        /*04a0*/ 	.word	0x00031c30
        /*04a4*/ 	.short	0x010a
        /*04a6*/ 	.byte	0x3f
	.zero		1


	//   ....[52]....
        /*04a8*/ 	.word	0x0000c420
        /*04ac*/ 	.word	0x00000003
        /*04b0*/ 	.word	0x00031c30
        /*04b4*/ 	.short	0x010a
        /*04b6*/ 	.byte	0x3f
	.zero		1


	//   ....[53]....
        /*04b8*/ 	.word	0x0000c480
        /*04bc*/ 	.word	0x00000003
        /*04c0*/ 	.word	0x00031c50
        /*04c4*/ 	.short	0x010a
        /*04c6*/ 	.byte	0x3f
	.zero		1


	//   ....[54]....
        /*04c8*/ 	.word	0x0000c4e0
        /*04cc*/ 	.word	0x00000005
        /*04d0*/ 	.word	0x00031c50
        /*04d4*/ 	.short	0x010a
        /*04d6*/ 	.byte	0x3f
	.zero		1


	//   ....[55]....
        /*04d8*/ 	.word	0x0000c680
        /*04dc*/ 	.word	0x00000005
        /*04e0*/ 	.word	0x00031c40
        /*04e4*/ 	.short	0x010a
        /*04e6*/ 	.byte	0x3f
	.zero		1


	//   ....[56]....
        /*04e8*/ 	.word	0x0000c6d0
        /*04ec*/ 	.word	0x00000017
        /*04f0*/ 	.word	0x00031c20
        /*04f4*/ 	.short	0x010a
        /*04f6*/ 	.byte	0x3f
	.zero		1


	//   ....[57]....
        /*04f8*/ 	.word	0x0000c720
        /*04fc*/ 	.word	0x00000003
        /*0500*/ 	.word	0x00031c40
        /*0504*/ 	.short	0x010a
        /*0506*/ 	.byte	0x3f
	.zero		1


	//   ....[58]....
        /*0508*/ 	.word	0x0000c770
        /*050c*/ 	.word	0x00000002
        /*0510*/ 	.word	0x00000060
        /*0514*/ 	.short	0x010a
        /*0516*/ 	.byte	0x3f
	.zero		1


	//   ....[59]....
        /*0518*/ 	.word	0x0000c7c0
        /*051c*/ 	.word	0x00000003
        /*0520*/ 	.word	0x00031c40
        /*0524*/ 	.short	0x010a
        /*0526*/ 	.byte	0x3f
	.zero		1


	//   ....[60]....
        /*0528*/ 	.word	0x0000c810
        /*052c*/ 	.word	0x00000002
        /*0530*/ 	.word	0x00000060
        /*0534*/ 	.short	0x010a
        /*0536*/ 	.byte	0x3f
	.zero		1


	//   ....[61]....
        /*0538*/ 	.word	0x0000c860
        /*053c*/ 	.word	0x00000002
        /*0540*/ 	.word	0x00031c40
        /*0544*/ 	.short	0x010a
        /*0546*/ 	.byte	0x3f
	.zero		1


	//   ....[62]....
        /*0548*/ 	.word	0x0000c8b0
        /*054c*/ 	.word	0x00000002
        /*0550*/ 	.word	0x00000060
        /*0554*/ 	.short	0x010a
        /*0556*/ 	.byte	0x3f
	.zero		1


	//   ....[63]....
        /*0558*/ 	.word	0x0000c900
        /*055c*/ 	.word	0x00000003
        /*0560*/ 	.word	0x00031c60
        /*0564*/ 	.short	0x010a
        /*0566*/ 	.byte	0x3f
	.zero		1


	//   ....[64]....
        /*0568*/ 	.word	0x0000c950
        /*056c*/ 	.word	0x00000008
        /*0570*/ 	.word	0x00031c20
        /*0574*/ 	.short	0x010a
        /*0576*/ 	.byte	0x3f
	.zero		1


	//   ....[65]....
        /*0578*/ 	.word	0x0000caf0
        /*057c*/ 	.word	0x00000005
        /*0580*/ 	.word	0x00000000
        /*0584*/ 	.short	0x010a
        /*0586*/ 	.byte	0x3f
	.zero		1


	//   ....[66]....
        /*0588*/ 	.word	0x0000cb40
        /*058c*/ 	.word	0x00000003
        /*0590*/ 	.word	0x00000000
        /*0594*/ 	.short	0x010a
        /*0596*/ 	.byte	0x3f
	.zero		1


	//   ....[67]....
        /*0598*/ 	.word	0x0000cb90
        /*059c*/ 	.word	0x00000005
        /*05a0*/ 	.word	0x00000000
        /*05a4*/ 	.short	0x010a
        /*05a6*/ 	.byte	0x3f
	.zero		1


	//----- nvinfo : EIATTR_NUM_MBARRIERS
	.align		4
.L_1233:
        /*05a8*/ 	.byte	0x03, 0x38
        /*05aa*/ 	.short	0x0016


	//----- nvinfo : EIATTR_EXIT_INSTR_OFFSETS
	.align		4
        /*05ac*/ 	.byte	0x04, 0x1c
        /*05ae*/ 	.short	(.L_1235 - .L_1234)


	//   ....[0]....
.L_1234:
        /*05b0*/ 	.word	0x00000a30


	//   ....[1]....
        /*05b4*/ 	.word	0x000095a0


	//   ....[2]....
        /*05b8*/ 	.word	0x00009600


	//   ....[3]....
        /*05bc*/ 	.word	0x0000c350


	//----- nvinfo : EIATTR_MAX_THREADS
	.align		4
.L_1235:
        /*05c0*/ 	.byte	0x04, 0x05
        /*05c2*/ 	.short	(.L_1237 - .L_1236)
.L_1236:
        /*05c4*/ 	.word	0x00000200
        /*05c8*/ 	.word	0x00000001
        /*05cc*/ 	.word	0x00000001


	//----- nvinfo : EIATTR_CRS_STACK_SIZE
	.align		4
.L_1237:
        /*05d0*/ 	.byte	0x04, 0x1e
        /*05d2*/ 	.short	(.L_1239 - .L_1238)
.L_1238:
        /*05d4*/ 	.word	0x00000000


	//----- nvinfo : EIATTR_CBANK_PARAM_SIZE
	.align		4
.L_1239:
        /*05d8*/ 	.byte	0x03, 0x19
        /*05da*/ 	.short	0x0bf0


	//----- nvinfo : EIATTR_PARAM_CBANK
	.align		4
        /*05dc*/ 	.byte	0x04, 0x0a
        /*05de*/ 	.short	(.L_1241 - .L_1240)
	.align		4
.L_1240:
        /*05e0*/ 	.word	index@(.nv.constant0._ZN7cutlass13device_kernelIN5flash11enable_sm90INS1_16FlashAttnFwdSm90INS1_25CollectiveMainloopFwdSm90ILi2EN4cute5tupleIJNS5_1CILi1EEES8_S8_EEENS6_IJNS7_ILi192EEENS7_ILi144EEENS7_ILi96EEEEEELi96ENS_10bfloat16_tEfNS_4arch4Sm90ELb0ELb0ELb0ELb0ELb0ELb0ELb0ELb0ELb1ELb0ELb0ELb0EEENS1_21CollectiveEpilogueFwdINS6_IJSA_SC_SB_EEES9_SE_SG_Li384ELb0ELb0ELb0ELb0EEENS1_29StaticPersistentTileSchedulerILb0EEEEEEEEEvNT_6ParamsE)
        /*05e4*/ 	.short	0x0210
        /*05e6*/ 	.short	0x0bf0


	//----- nvinfo : EIATTR_SW_WAR
	.align		4
.L_1241:
        /*05e8*/ 	.byte	0x04, 0x36
        /*05ea*/ 	.short	(.L_1243 - .L_1242)
.L_1242:
        /*05ec*/ 	.word	0x00000008
.L_1243:


//--------------------- .nv.info._ZN7cutlass13device_kernelIN5flash11enable_sm90INS1_16FlashAttnFwdSm90INS1_25CollectiveMainloopFwdSm90ILi2EN4cute5tupleIJNS5_1CILi1EEES8_S8_EEENS6_IJNS7_ILi192EEENS7_ILi144EEENS7_ILi96EEEEEELi96ENS_10bfloat16_tEfNS_4arch4Sm90ELb0ELb0ELb0ELb1ELb0ELb0ELb0ELb0ELb1ELb0ELb0ELb0EEENS1_21CollectiveEpilogueFwdINS6_IJSA_SC_SB_EEES9_SE_SG_Li384ELb1ELb0ELb0ELb0EEENS1_36VarlenDynamicPersistentTileSchedulerILi192ELi144ELi384ELi32ELb0ELb0ELb1ELb0ELb1ELb1EEEEEEEEEvNT_6ParamsE --------------------------
	.section	.nv.info._ZN7cutlass13device_kernelIN5flash11enable_sm90INS1_16FlashAttnFwdSm90INS1_25CollectiveMainloopFwdSm90ILi2EN4cute5tupleIJNS5_1CILi1EEES8_S8_EEENS6_IJNS7_ILi192EEENS7_ILi144EEENS7_ILi96EEEEEELi96ENS_10bfloat16_tEfNS_4arch4Sm90ELb0ELb0ELb0ELb1ELb0ELb0ELb0ELb0ELb1ELb0ELb0ELb0EEENS1_21CollectiveEpilogueFwdINS6_IJSA_SC_SB_EEES9_SE_SG_Li384ELb1ELb0ELb0ELb0EEENS1_36VarlenDynamicPersistentTileSchedulerILi192ELi144ELi384ELi32ELb0ELb0ELb1ELb0ELb1ELb1EEEEEEEEEvNT_6ParamsE,"",@"SHT_CUDA_INFO"
	.sectionflags	@""
	.align	4


	//----- nvinfo : EIATTR_CUDA_API_VERSION
	.align		4
        /*0000*/ 	.byte	0x04, 0x37
        /*0002*/ 	.short	(.L_1245 - .L_1244)
.L_1244:
        /*0004*/ 	.word	0x00000082


	//----- nvinfo : EIATTR_KPARAM_INFO
	.align		4
.L_1245:
        /*0008*/ 	.byte	0x04, 0x17
        /*000a*/ 	.short	(.L_1247 - .L_1246)
.L_1246:
        /*000c*/ 	.word	0x00000000
        /*0010*/ 	.short	0x0000
        /*0012*/ 	.short	0x0070
        /*0014*/ 	.byte	0x00, 0xf0, 0x01, 0x28


	//----- nvinfo : EIATTR_SPARSE_MMA_MASK
	.align		4
.L_1247:
        /*0018*/ 	.byte	0x03, 0x50
        /*001a*/ 	.short	0x0000


	//----- nvinfo : EIATTR_MAXREG_COUNT
	.align		4
        /*001c*/ 	.byte	0x03, 0x1b
        /*001e*/ 	.short	0x0080


	//----- nvinfo : EIATTR_NUM_BARRIERS
	.align		4
        /*0020*/ 	.byte	0x02, 0x4c
        /*0022*/ 	.byte	0x10
	.zero		1


	//----- nvinfo : EIATTR_EXTERNS
	.align		4
        /*0024*/ 	.byte	0x04, 0x0f
        /*0026*/ 	.short	(.L_1249 - .L_1248)


	//   ....[0]....
	.align		4
.L_1248:
        /*0028*/ 	.word	index@(__assertfail)


	//----- nvinfo : EIATTR_ANNOTATIONS
	.align		4
.L_1249:
        /*002c*/ 	.byte	0x04, 0x55
        /*002e*/ 	.short	(.L_1251 - .L_1250)


	//   ....[0]....
.L_1250:
        /* <DEDUP_REMOVED lines=9> */


	//----- nvinfo : EIATTR_MERCURY_ISA_VERSION
	.align		4
.L_1251:
        /*00b0*/ 	.byte	0x03, 0x5f
        /*00b2*/ 	.short	0x0101


	//----- nvinfo : EIATTR_UNUSED_LOAD_BYTE_OFFSET
	.align		4
        /*00b4*/ 	.byte	0x04, 0x44
        /*00b6*/ 	.short	(.L_1253 - .L_1252)


	//   ....[0]....
.L_1252:
        /*00b8*/ 	.word	0x00000a70
        /*00bc*/ 	.word	0x0000fff0


	//   ....[1]....
        /*00c0*/ 	.word	0x00008fb0
        /*00c4*/ 	.word	0x0000fff0


	//----- nvinfo : EIATTR_INT_WARP_WIDE_INSTR_OFFSETS
	.align		4
.L_1253:
        /*00c8*/ 	.byte	0x04, 0x31
        /*00ca*/ 	.short	(.L_1255 - .L_1254)


	//   ....[0]....
.L_1254:
        /*00cc*/ 	.word	0x00000150


	//   ....[1]....
        /*00d0*/ 	.word	0x000001f0


	//   ....[2]....
        /*00d4*/ 	.word	0x00000260


	//   ....[3]....
        /*00d8*/ 	.word	0x0000b450


	//   ....[4]....
        /*00dc*/ 	.word	0x0000b4e0


	//   ....[5]....
        /*00e0*/ 	.word	0x0000b930


	//   ....[6]....
        /*00e4*/ 	.word	0x0000b960


	//   ....[7]....
        /*00e8*/ 	.word	0x0000bb30


	//   ....[8]....
        /*00ec*/ 	.word	0x0000bc00


	//   ....[9]....
        /*00f0*/ 	.word	0x0000db00


	//   ....[10]....
        /*00f4*/ 	.word	0x0000db90


	//----- nvinfo : EIATTR_COOP_GROUP_MASK_REGIDS
	.align		4
.L_1255:
        /*00f8*/ 	.byte	0x04, 0x29
        /*00fa*/ 	.short	(.L_1257 - .L_1256)


	//   ....[0]....
.L_1256:
        /*00fc*/ 	.word	0xffffffff


	//   ....[1]....
        /*0100*/ 	.word	0xffffffff


	//   ....[2]....
        /*0104*/ 	.word	0xffffffff


	//   ....[3]....
        /*0108*/ 	.word	0xffffffff


	//   ....[4]....
        /*010c*/ 	.word	0xffffffff


	//   ....[5]....
        /*0110*/ 	.word	0xffffffff


	//   ....[6]....
        /*0114*/ 	.word	0xffffffff


	//   ....[7]....
        /*0118*/ 	.word	0xffffffff


	//   ....[8]....
        /*011c*/ 	.word	0xffffffff


	//   ....[9]....
        /*0120*/ 	.word	0xffffffff


	//   ....[10]....
        /*0124*/ 	.word	0xffffffff


	//   ....[11]....
        /*0128*/ 	.word	0xffffffff


	//   ....[12]....
        /*012c*/ 	.word	0xffffffff


	//   ....[13]....
        /*0130*/ 	.word	0xffffffff


	//   ....[14]....
        /*0134*/ 	.word	0xffffffff


	//   ....[15]....
        /*0138*/ 	.word	0xffffffff


	//   ....[16]....
        /*013c*/ 	.word	0xffffffff


	//   ....[17]....
        /*0140*/ 	.word	0xffffffff


	//   ....[18]....
        /*0144*/ 	.word	0xffffffff


	//   ....[19]....
        /*0148*/ 	.word	0xffffffff


	//   ....[20]....
        /*014c*/ 	.word	0xffffffff


	//   ....[21]....
        /*0150*/ 	.word	0xffffffff


	//   ....[22]....
        /*0154*/ 	.word	0xffffffff


	//   ....[23]....
        /*0158*/ 	.word	0xffffffff


	//   ....[24]....
        /*015c*/ 	.word	0xffffffff


	//   ....[25]....
        /*0160*/ 	.word	0xffffffff


	//   ....[26]....
        /*0164*/ 	.word	0xffffffff


	//   ....[27]....
        /*0168*/ 	.word	0xffffffff


	//   ....[28]....
        /*016c*/ 	.word	0xffffffff


	//   ....[29]....
        /*0170*/ 	.word	0xffffffff


	//   ....[30]....
        /*0174*/ 	.word	0xffffffff


	//   ....[31]....
        /*0178*/ 	.word	0xffffffff


	//   ....[32]....
        /*017c*/ 	.word	0xffffffff


	//   ....[33]....
        /*0180*/ 	.word	0xffffffff


	//   ....[34]....
        /*0184*/ 	.word	0xffffffff


	//   ....[35]....
        /*0188*/ 	.word	0xffffffff


	//   ....[36]....
        /*018c*/ 	.word	0xffffffff


	//   ....[37]....
        /*0190*/ 	.word	0xffffffff


	//   ....[38]....
        /*0194*/ 	.word	0xffffffff


	//   ....[39]....
        /*0198*/ 	.word	0xffffffff


	//   ....[40]....
        /*019c*/ 	.word	0xffffffff


	//   ....[41]....
        /*01a0*/ 	.word	0xffffffff


	//   ....[42]....
        /*01a4*/ 	.word	0xffffffff


	//   ....[43]....
        /*01a8*/ 	.word	0xffffffff


	//   ....[44]....
        /*01ac*/ 	.word	0xffffffff


	//   ....[45]....
        /*01b0*/ 	.word	0xffffffff


	//   ....[46]....
        /*01b4*/ 	.word	0xffffffff


	//   ....[47]....
        /*01b8*/ 	.word	0xffffffff


	//   ....[48]....
        /*01bc*/ 	.word	0xffffffff


	//   ....[49]....
        /*01c0*/ 	.word	0xffffffff


	//   ....[50]....
        /*01c4*/ 	.word	0xffffffff


	//   ....[51]....
        /*01c8*/ 	.word	0xffffffff


	//   ....[52]....
        /*01cc*/ 	.word	0xffffffff


	//   ....[53]....
        /*01d0*/ 	.word	0xffffffff


	//   ....[54]....
        /*01d4*/ 	.word	0xffffffff


	//   ....[55]....
        /*01d8*/ 	.word	0xffffffff


	//   ....[56]....
        /*01dc*/ 	.word	0x0500000f


	//   ....[57]....
        /*01e0*/ 	.word	0x0500000f


	//   ....[58]....
        /*01e4*/ 	.word	0x0500000f


	//   ....[59]....
        /*01e8*/ 	.word	0x0500000f


	//   ....[60]....
        /*01ec*/ 	.word	0x0500000f


	//   ....[61]....
        /*01f0*/ 	.word	0x0500000f


	//   ....[62]....
        /*01f4*/ 	.word	0x0500000f


	//   ....[63]....
        /*01f8*/ 	.word	0x0500000f


	//   ....[64]....
        /*01fc*/ 	.word	0x0500000f


	//   ....[65]....
        /*0200*/ 	.word	0x0500000f


	//   ....[66]....
        /*0204*/ 	.word	0x0500000f


	//   ....[67]....
        /*0208*/ 	.word	0x0500000f


	//   ....[68]....
        /*020c*/ 	.word	0x0500000f


	//   ....[69]....
        /*0210*/ 	.word	0x0500000f


	//   ....[70]....
        /*0214*/ 	.word	0x0500000f


	//   ....[71]....
        /*0218*/ 	.word	0x0500000f


	//   ....[72]....
        /*021c*/ 	.word	0x0500000f


	//   ....[73]....
        /*0220*/ 	.word	0x0500000f


	//   ....[74]....
        /*0224*/ 	.word	0x0500000f


	//----- nvinfo : EIATTR_COOP_GROUP_INSTR_OFFSETS
	.align		4
.L_1257:
        /*0228*/ 	.byte	0x04, 0x28
        /*022a*/ 	.short	(.L_1259 - .L_1258)


	//   ....[0]....
.L_1258:
        /*022c*/ 	.word	0x00000060


	//   ....[1]....
        /*0230*/ 	.word	0x00000160


	//   ....[2]....
        /*0234*/ 	.word	0x00000210


	//   ....[3]....
        /*0238*/ 	.word	0x000003d0


	//   ....[4]....
        /*023c*/ 	.word	0x00000530


	//   ....[5]....
        /*0240*/ 	.word	0x00000650


	//   ....[6]....
        /*0244*/ 	.word	0x000007b0


	//   ....[7]....
        /*0248*/ 	.word	0x00001330


	//   ....[8]....
        /*024c*/ 	.word	0x00003510


	//   ....[9]....
        /*0250*/ 	.word	0x000035a0


	//   ....[10]....
        /*0254*/ 	.word	0x00003b50


	//   ....[11]....
        /*0258*/ 	.word	0x00003be0


	//   ....[12]....
        /*025c*/ 	.word	0x00004c30


	//   ....[13]....
        /*0260*/ 	.word	0x00006a00


	//   ....[14]....
        /*0264*/ 	.word	0x00006a20


	//   ....[15]....
        /*0268*/ 	.word	0x00007080


	//   ....[16]....
        /*026c*/ 	.word	0x00007100


	//   ....[17]....
        /*0270*/ 	.word	0x00008510


	//   ....[18]....
        /*0274*/ 	.word	0x00008610


	//   ....[19]....
        /*0278*/ 	.word	0x00008670


	//   ....[20]....
        /*027c*/ 	.word	0x00008780


	//   ....[21]....
        /*0280*/ 	.word	0x00008790


	//   ....[22]....
        /*0284*/ 	.word	0x0000a670


	//   ....[23]....
        /*0288*/ 	.word	0x0000a7f0


	//   ....[24]....
        /*028c*/ 	.word	0x0000a820


	//   ....[25]....
        /*0290*/ 	.word	0x0000a860


	//   ....[26]....
        /*0294*/ 	.word	0x0000a8d0


	//   ....[27]....
        /*0298*/ 	.word	0x0000a930


	//   ....[28]....
        /*029c*/ 	.word	0x0000a970


	//   ....[29]....
        /*02a0*/ 	.word	0x0000aaf0


	//   ....[30]....
        /*02a4*/ 	.word	0x0000ab50


	//   ....[31]....
        /*02a8*/ 	.word	0x0000ab90


	//   ....[32]....
        /*02ac*/ 	.word	0x0000abd0


	//   ....[33]....
        /*02b0*/ 	.word	0x0000ac00


	//   ....[34]....
        /*02b4*/ 	.word	0x0000ac30


	//   ....[35]....
        /*02b8*/ 	.word	0x0000acb0


	//   ....[36]....
        /*02bc*/ 	.word	0x0000ace0


	//   ....[37]....
        /*02c0*/ 	.word	0x0000ad60


	//   ....[38]....
        /*02c4*/ 	.word	0x0000df00


	//   ....[39]....
        /*02c8*/ 	.word	0x0000df10


	//   ....[40]....
        /*02cc*/ 	.word	0x0000e000


	//   ....[41]....
        /*02d0*/ 	.word	0x0000e060


	//   ....[42]....
        /*02d4*/ 	.word	0x0000e0a0


	//   ....[43]....
        /*02d8*/ 	.word	0x0000e0e0


	//   ....[44]....
        /*02dc*/ 	.word	0x0000e110


	//   ....[45]....
        /*02e0*/ 	.word	0x0000e140


	//   ....[46]....
        /*02e4*/ 	.word	0x0000e2b0


	//   ....[47]....
        /*02e8*/ 	.word	0x0000e310


	//   ....[48]....
        /*02ec*/ 	.word	0x0000e350


	//   ....[49]....
        /*02f0*/ 	.word	0x0000e390


	//   ....[50]....
        /*02f4*/ 	.word	0x0000e3c0


	//   ....[51]....
        /*02f8*/ 	.word	0x0000e3f0


	//   ....[52]....
        /*02fc*/ 	.word	0x0000e4b0


	//   ....[53]....
        /*0300*/ 	.word	0x0000e4d0


	//   ....[54]....
        /*0304*/ 	.word	0x0000e540


	//   ....[55]....
        /*0308*/ 	.word	0x0000e970


	//   ....[56]....
        /*030c*/ 	.word	0x0000ee50


	//   ....[57]....
        /*0310*/ 	.word	0x0000f240


	//   ....[58]....
        /*0314*/ 	.word	0x0000f2d0


	//   ....[59]....
        /*0318*/ 	.word	0x0000f370


	//   ....[60]....
        /*031c*/ 	.word	0x0000f420


	//   ....[61]....
        /*0320*/ 	.word	0x0000f4a0


	//   ....[62]....
        /*0324*/ 	.word	0x0000f520


	//   ....[63]....
        /*0328*/ 	.word	0x0000f5a0


	//   ....[64]....
        /*032c*/ 	.word	0x0000f620


	//   ....[65]....
        /*0330*/ 	.word	0x0000f6b0


	//   ....[66]....
        /*0334*/ 	.word	0x0000f760


	//   ....[67]....
        /*0338*/ 	.word	0x0000f7e0


	//   ....[68]....
        /*033c*/ 	.word	0x0000f860


	//   ....[69]....
        /*0340*/ 	.word	0x0000f8e0


	//   ....[70]....
        /*0344*/ 	.word	0x0000f960


	//   ....[71]....
        /*0348*/ 	.word	0x0000f9d0


	//   ....[72]....
        /*034c*/ 	.word	0x0000fa70


	//   ....[73]....
        /*0350*/ 	.word	0x0000fb00


	//   ....[74]....
        /*0354*/ 	.word	0x0000fc20


	//----- nvinfo : EIATTR_REG_RECONFIG
	.align		4
.L_1259:
        /*0358*/ 	.byte	0x01, 0x54
	.zero		2


	//----- nvinfo : EIATTR_SYSCALL_OFFSETS
	.align		4
        /*035c*/ 	.byte	0x04, 0x46
        /*035e*/ 	.short	(.L_1261 - .L_1260)


	//   ....[0]....
.L_1260:
        /*0360*/ 	.word	0x000014e0


	//   ....[1]....
        /*0364*/ 	.word	0x0000b660


	//   ....[2]....
        /*0368*/ 	.word	0x0000b790


	//   ....[3]....
        /*036c*/ 	.word	0x0000b890


	//----- nvinfo : EIATTR_MBARRIER_INSTR_OFFSETS
	.align		4
.L_1261:
        /*0370*/ 	.byte	0x04, 0x39
        /*0372*/ 	.short	(.L_1263 - .L_1262)


	//   ....[0]....
.L_1262:
        /*0374*/ 	.word	0x00000280
        /*0378*/ 	.word	0x000000ff
        /*037c*/ 	.word	0x00031c00
        /*0380*/ 	.short	0x0100
        /*0382*/ 	.byte	0x08
	.zero		1


	//   ....[1]....
        /*0384*/ 	.word	0x00000290
        /*0388*/ 	.word	0x000000ff
        /*038c*/ 	.word	0x00031c20
        /*0390*/ 	.short	0x0100
        /*0392*/ 	.byte	0x08
	.zero		1


	//   ....[2]....
        /*0394*/ 	.word	0x00000380
        /*0398*/ 	.word	0x000000ff
        /*039c*/ 	.word	0x00031c30
        /*03a0*/ 	.short	0x0100
        /*03a2*/ 	.byte	0x08
	.zero		1


	//   ....[3]....
        /*03a4*/ 	.word	0x00000390
        /*03a8*/ 	.word	0x000000ff
        /*03ac*/ 	.word	0x00031c40
        /*03b0*/ 	.short	0x0100
        /*03b2*/ 	.byte	0x08
	.zero		1


	//   ....[4]....
        /*03b4*/ 	.word	0x000003a0
        /*03b8*/ 	.word	0x000000ff
        /*03bc*/ 	.word	0x00031c38
        /*03c0*/ 	.short	0x0100
        /*03c2*/ 	.byte	0x08
	.zero		1


	//   ....[5]....
        /*03c4*/ 	.word	0x000003b0
        /*03c8*/ 	.word	0x000000ff
        /*03cc*/ 	.word	0x00031c48
        /*03d0*/ 	.short	0x0100
        /*03d2*/ 	.byte	0x08
	.zero		1


	//   ....[6]....
        /*03d4*/ 	.word	0x000004e0
        /*03d8*/ 	.word	0x000000ff
        /*03dc*/ 	.word	0x00031c50
        /*03e0*/ 	.short	0x0100
        /*03e2*/ 	.byte	0x08
	.zero		1


	//   ....[7]....
        /*03e4*/ 	.word	0x000004f0
        /*03e8*/ 	.word	0x000000ff
        /*03ec*/ 	.word	0x00031c60
        /*03f0*/ 	.short	0x0100
        /*03f2*/ 	.byte	0x08
	.zero		1


	//   ....[8]....
        /*03f4*/ 	.word	0x00000500
        /*03f8*/ 	.word	0x000000ff
        /*03fc*/ 	.word	0x00031c58
        /*0400*/ 	.short	0x0100
        /*0402*/ 	.byte	0x08
	.zero		1


	//   ....[9]....
        /*0404*/ 	.word	0x00000510
        /*0408*/ 	.word	0x000000ff
        /*040c*/ 	.word	0x00031c68
        /*0410*/ 	.short	0x0100
        /*0412*/ 	.byte	0x08
	.zero		1


	//   ....[10]....
        /*0414*/ 	.word	0x00000600
        /*0418*/ 	.word	0x000000ff
        /*041c*/ 	.word	0x00031c70
        /*0420*/ 	.short	0x0100
        /*0422*/ 	.byte	0x06
	.zero		1


	//   ....[11]....
        /*0424*/ 	.word	0x00000610
        /*0428*/ 	.word	0x000000ff
        /*042c*/ 	.word	0x00031c80
        /*0430*/ 	.short	0x0100
        /*0432*/ 	.byte	0x06
	.zero		1


	//   ....[12]....
        /*0434*/ 	.word	0x00000620
        /*0438*/ 	.word	0x000000ff
        /*043c*/ 	.word	0x00031c78
        /*0440*/ 	.short	0x0100
        /*0442*/ 	.byte	0x06
	.zero		1


	//   ....[13]....
        /*0444*/ 	.word	0x00000630
        /*0448*/ 	.word	0x000000ff
        /*044c*/ 	.word	0x00031c88
        /*0450*/ 	.short	0x0100
        /*0452*/ 	.byte	0x06
	.zero		1


	//   ....[14]....
        /*0454*/ 	.word	0x00000760
        /*0458*/ 	.word	0x000000ff
        /*045c*/ 	.word	0x00031c90
        /*0460*/ 	.short	0x0100
        /*0462*/ 	.byte	0x08
	.zero		1


	//   ....[15]....
        /*0464*/ 	.word	0x00000770
        /*0468*/ 	.word	0x000000ff
        /*046c*/ 	.word	0x00031ca0
        /*0470*/ 	.short	0x0100
        /*0472*/ 	.byte	0x08
	.zero		1


	//   ....[16]....
        /*0474*/ 	.word	0x00000780
        /*0478*/ 	.word	0x000000ff
        /*047c*/ 	.word	0x00031c98
        /*0480*/ 	.short	0x0100
        /*0482*/ 	.byte	0x08
	.zero		1


	//   ....[17]....
        /*0484*/ 	.word	0x00000790
        /*0488*/ 	.word	0x000000ff
        /*048c*/ 	.word	0x00031ca8
        /*0490*/ 	.short	0x0100
        /*0492*/ 	.byte	0x08
	.zero		1


	//   ....[18]....
        /*0494*/ 	.word	0x000008c0
        /*0498*/ 	.word	0x000000ff
        /*049c*/ 	.word	0x00031cb0
        /*04a0*/ 	.short	0x0100
        /*04a2*/ 	.byte	0x08
	.zero		1


	//   ....[19]....
        /*04a4*/ 	.word	0x000008d0
        /*04a8*/ 	.word	0x000000ff
        /*04ac*/ 	.word	0x00031cc0
        /*04b0*/ 	.short	0x0100
        /*04b2*/ 	.byte	0x08
	.zero		1


	//   ....[20]....
        /*04b4*/ 	.word	0x000008e0
        /*04b8*/ 	.word	0x000000ff
        /*04bc*/ 	.word	0x00031cb8
        /*04c0*/ 	.short	0x0100
        /*04c2*/ 	.byte	0x08
	.zero		1


	//   ....[21]....
        /*04c4*/ 	.word	0x000008f0
        /*04c8*/ 	.word	0x000000ff
        /*04cc*/ 	.word	0x00031cc8
        /*04d0*/ 	.short	0x0100
        /*04d2*/ 	.byte	0x08
	.zero		1


	//   ....[22]....
        /*04d4*/ 	.word	0x00001540
        /*04d8*/ 	.word	0x000000ff
        /*04dc*/ 	.word	0x00031c00
        /*04e0*/ 	.short	0x010a
        /*04e2*/ 	.byte	0x24
	.zero		1


	//   ....[23]....
        /*04e4*/ 	.word	0x000015b0
        /*04e8*/ 	.word	0x00000004
        /*04ec*/ 	.word	0x00031c30
        /*04f0*/ 	.short	0x010a
        /*04f2*/ 	.byte	0x3f
	.zero		1


	//   ....[24]....
        /*04f4*/ 	.word	0x00001620
        /*04f8*/ 	.word	0x00000004
        /*04fc*/ 	.word	0x00031c30
        /*0500*/ 	.short	0x010a
        /*0502*/ 	.byte	0x3f
	.zero		1


	//   ....[25]....
        /*0504*/ 	.word	0x000035c0
        /*0508*/ 	.word	0x00000004
        /*050c*/ 	.word	0x00000000
        /*0510*/ 	.short	0x0101
        /*0512*/ 	.byte	0x3f
	.zero		1


	//   ....[26]....
        /*0514*/ 	.word	0x00004ed0
        /*0518*/ 	.word	0x000000ff
        /*051c*/ 	.word	0x00031c30
        /*0520*/ 	.short	0x010a
        /*0522*/ 	.byte	0x06
	.zero		1


	//   ....[27]....
        /*0524*/ 	.word	0x00004f10
        /*0528*/ 	.word	0x000000ff
        /*052c*/ 	.word	0x00031c30
        /*0530*/ 	.short	0x010a
        /*0532*/ 	.byte	0x06
	.zero		1


	//   ....[28]....
        /*0534*/ 	.word	0x000065c0
        /*0538*/ 	.word	0x000000ff
        /*053c*/ 	.word	0x00031c50
        /*0540*/ 	.short	0x010a
        /*0542*/ 	.byte	0x06
	.zero		1


	//   ....[29]....
        /*0544*/ 	.word	0x00006600
        /*0548*/ 	.word	0x000000ff
        /*054c*/ 	.word	0x00031c50
        /*0550*/ 	.short	0x010a
        /*0552*/ 	.byte	0x06
	.zero		1


	//   ....[30]....
        /*0554*/ 	.word	0x00007870
        /*0558*/ 	.word	0x0000000a
        /*055c*/ 	.word	0x00000000
        /*0560*/ 	.short	0x0101
        /*0562*/ 	.byte	0x3f
	.zero		1


	//   ....[31]....
        /*0564*/ 	.word	0x000079c0
        /*0568*/ 	.word	0x00000008
        /*056c*/ 	.word	0x00000000
        /*0570*/ 	.short	0x0101
        /*0572*/ 	.byte	0x3f
	.zero		1


	//   ....[32]....
        /*0574*/ 	.word	0x00008580
        /*0578*/ 	.word	0x000000ff
        /*057c*/ 	.word	0x00031c50
        /*0580*/ 	.short	0x010a
        /*0582*/ 	.byte	0x09
	.zero		1


	//   ....[33]....
        /*0584*/ 	.word	0x000085c0
        /*0588*/ 	.word	0x000000ff
        /*058c*/ 	.word	0x00031c50
        /*0590*/ 	.short	0x010a
        /*0592*/ 	.byte	0x09
	.zero		1


	//   ....[34]....
        /*0594*/ 	.word	0x00008c50
        /*0598*/ 	.word	0x00000004
        /*059c*/ 	.word	0x00000000
        /*05a0*/ 	.short	0x0101
        /*05a2*/ 	.byte	0x3f
	.zero		1


	//   ....[35]....
        /*05a4*/ 	.word	0x00009b50
        /*05a8*/ 	.word	0x000000ff
        /*05ac*/ 	.word	0x00000000
        /*05b0*/ 	.short	0x0101
        /*05b2*/ 	.byte	0x04
	.zero		1


	//   ....[36]....
        /*05b4*/ 	.word	0x0000bef0
        /*05b8*/ 	.word	0x00000005
        /*05bc*/ 	.word	0x00031c40
        /*05c0*/ 	.short	0x010a
        /*05c2*/ 	.byte	0x3f
	.zero		1


	//   ....[37]....
        /*05c4*/ 	.word	0x0000c400
        /*05c8*/ 	.word	0x0000001a
        /*05cc*/ 	.word	0x00031c20
        /*05d0*/ 	.short	0x010a
        /*05d2*/ 	.byte	0x3f
	.zero		1


	//   ....[38]....
        /*05d4*/ 	.word	0x0000c6f0
        /*05d8*/ 	.word	0x00000003
        /*05dc*/ 	.word	0x00031c40
        /*05e0*/ 	.short	0x010a
        /*05e2*/ 	.byte	0x3f
	.zero		1


	//   ....[39]....
        /*05e4*/ 	.word	0x0000c970
        /*05e8*/ 	.word	0x00000002
        /*05ec*/ 	.word	0x00000060
        /*05f0*/ 	.short	0x010a
        /*05f2*/ 	.byte	0x3f
	.zero		1


	//   ....[40]....
        /*05f4*/ 	.word	0x0000ce80
        /*05f8*/ 	.word	0x00000003
        /*05fc*/ 	.word	0x00031c40
        /*0600*/ 	.short	0x010a
        /*0602*/ 	.byte	0x3f
	.zero		1


	//   ....[41]....
        /*0604*/ 	.word	0x0000d100
        /*0608*/ 	.word	0x00000003
        /*060c*/ 	.word	0x00000060
        /*0610*/ 	.short	0x010a
        /*0612*/ 	.byte	0x3f
	.zero		1


	//   ....[42]....
        /*0614*/ 	.word	0x0000d570
        /*0618*/ 	.word	0x00000002
        /*061c*/ 	.word	0x00031c40
        /*0620*/ 	.short	0x010a
        /*0622*/ 	.byte	0x3f
	.zero		1


	//   ....[43]....
        /*0624*/ 	.word	0x0000d810
        /*0628*/ 	.word	0x00000002
        /*062c*/ 	.word	0x00000060
        /*0630*/ 	.short	0x010a
        /*0632*/ 	.byte	0x3f
	.zero		1


	//   ....[44]....
        /*0634*/ 	.word	0x0000dc00
        /*0638*/ 	.word	0x00000003
        /*063c*/ 	.word	0x00031c60
        /*0640*/ 	.short	0x010a
        /*0642*/ 	.byte	0x3f
	.zero		1


	//   ....[45]....
        /*0644*/ 	.word	0x0000e8f0
        /*0648*/ 	.word	0x00000009
        /*064c*/ 	.word	0x00031c20
        /*0650*/ 	.short	0x010a
        /*0652*/ 	.byte	0x3f
	.zero		1


	//   ....[46]....
        /*0654*/ 	.word	0x0000ea90
        /*0658*/ 	.word	0x00000007
        /*065c*/ 	.word	0x00000000
        /*0660*/ 	.short	0x010a
        /*0662*/ 	.byte	0x3f
	.zero		1


	//   ....[47]....
        /*0664*/ 	.word	0x0000eb00
        /*0668*/ 	.word	0x00000003
        /*066c*/ 	.word	0x00000000
        /*0670*/ 	.short	0x010a
        /*0672*/ 	.byte	0x3f
	.zero		1


	//   ....[48]....
        /*0674*/ 	.word	0x0000eb60
        /*0678*/ 	.word	0x00000005
        /*067c*/ 	.word	0x00000000
        /*0680*/ 	.short	0x010a
        /*0682*/ 	.byte	0x3f
	.zero		1


	//   ....[49]....
        /*0684*/ 	.word	0x0000eb90
        /*0688*/ 	.word	0x00000003
        /*068c*/ 	.word	0x00000000
        /*0690*/ 	.short	0x010a
        /*0692*/ 	.byte	0x3f
	.zero		1


	//   ....[50]....
        /*0694*/ 	.word	0x0000ec00
        /*0698*/ 	.word	0x00000003
        /*069c*/ 	.word	0x00031c00
        /*06a0*/ 	.short	0x010a
        /*06a2*/ 	.byte	0x3f
	.zero		1


	//   ....[51]....
        /*06a4*/ 	.word	0x0000ec50
        /*06a8*/ 	.word	0x00000004
        /*06ac*/ 	.word	0x00031c30
        /*06b0*/ 	.short	0x010a
        /*06b2*/ 	.byte	0x3f
	.zero		1


	//   ....[52]....
        /*06b4*/ 	.word	0x0000ecb0
        /*06b8*/ 	.word	0x00000003
        /*06bc*/ 	.word	0x00031c30
        /*06c0*/ 	.short	0x010a
        /*06c2*/ 	.byte	0x3f
	.zero		1


	//   ....[53]....
        /*06c4*/ 	.word	0x0000ed10
        /*06c8*/ 	.word	0x00000003
        /*06cc*/ 	.word	0x00031c50
        /*06d0*/ 	.short	0x010a
        /*06d2*/ 	.byte	0x3f
	.zero		1


	//   ....[54]....
        /*06d4*/ 	.word	0x0000ed70
        /*06d8*/ 	.word	0x00000005
        /*06dc*/ 	.word	0x00031c50
        /*06e0*/ 	.short	0x010a
        /*06e2*/ 	.byte	0x3f
	.zero		1


	//   ....[55]....
        /*06e4*/ 	.word	0x0000ef10
        /*06e8*/ 	.word	0x00000005
        /*06ec*/ 	.word	0x00031c40
        /*06f0*/ 	.short	0x010a
        /*06f2*/ 	.byte	0x3f
	.zero		1


	//   ....[56]....
        /*06f4*/ 	.word	0x0000ef60
        /*06f8*/ 	.word	0x0000001a
        /*06fc*/ 	.word	0x00031c20
        /*0700*/ 	.short	0x010a
        /*0702*/ 	.byte	0x3f
	.zero		1


	//   ....[57]....
        /*0704*/ 	.word	0x0000efb0
        /*0708*/ 	.word	0x00000003
        /*070c*/ 	.word	0x00031c40
        /*0710*/ 	.short	0x010a
        /*0712*/ 	.byte	0x3f
	.zero		1


	//   ....[58]....
        /*0714*/ 	.word	0x0000f000
        /*0718*/ 	.word	0x00000002
        /*071c*/ 	.word	0x00000060
        /*0720*/ 	.short	0x010a
        /*0722*/ 	.byte	0x3f
	.zero		1


	//   ....[59]....
        /*0724*/ 	.word	0x0000f050
        /*0728*/ 	.word	0x00000003
        /*072c*/ 	.word	0x00031c40
        /*0730*/ 	.short	0x010a
        /*0732*/ 	.byte	0x3f
	.zero		1


	//   ....[60]....
        /*0734*/ 	.word	0x0000f0a0
        /*0738*/ 	.word	0x00000003
        /*073c*/ 	.word	0x00000060
        /*0740*/ 	.short	0x010a
        /*0742*/ 	.byte	0x3f
	.zero		1


	//   ....[61]....
        /*0744*/ 	.word	0x0000f0f0
        /*0748*/ 	.word	0x00000002
        /*074c*/ 	.word	0x00031c40
        /*0750*/ 	.short	0x010a
        /*0752*/ 	.byte	0x3f
	.zero		1


	//   ....[62]....
        /*0754*/ 	.word	0x0000f140
        /*0758*/ 	.word	0x00000002
        /*075c*/ 	.word	0x00000060
        /*0760*/ 	.short	0x010a
        /*0762*/ 	.byte	0x3f
	.zero		1


	//   ....[63]....
        /*0764*/ 	.word	0x0000f190
        /*0768*/ 	.word	0x00000003
        /*076c*/ 	.word	0x00031c60
        /*0770*/ 	.short	0x010a
        /*0772*/ 	.byte	0x3f
	.zero		1


	//   ....[64]....
        /*0774*/ 	.word	0x0000fb40
        /*0778*/ 	.word	0x00000009
        /*077c*/ 	.word	0x00031c20
        /*0780*/ 	.short	0x010a
        /*0782*/ 	.byte	0x3f
	.zero		1


	//   ....[65]....
        /*0784*/ 	.word	0x0000fce0
        /*0788*/ 	.word	0x00000007
        /*078c*/ 	.word	0x00000000
        /*0790*/ 	.short	0x010a
        /*0792*/ 	.byte	0x3f
	.zero		1


	//   ....[66]....
        /*0794*/ 	.word	0x0000fd30
        /*0798*/ 	.word	0x00000003
        /*079c*/ 	.word	0x00000000
        /*07a0*/ 	.short	0x010a
        /*07a2*/ 	.byte	0x3f
	.zero		1


	//   ....[67]....
        /*07a4*/ 	.word	0x0000fd80
        /*07a8*/ 	.word	0x00000005
        /*07ac*/ 	.word	0x00000000
        /*07b0*/ 	.short	0x010a
        /*07b2*/ 	.byte	0x3f
	.zero		1


	//----- nvinfo : EIATTR_NUM_MBARRIERS
	.align		4
.L_1263:
        /*07b4*/ 	.byte	0x03, 0x38
        /*07b6*/ 	.short	0x0016


	//----- nvinfo : EIATTR_EXIT_INSTR_OFFSETS
	.align		4
        /*07b8*/ 	.byte	0x04, 0x1c
        /*07ba*/ 	.short	(.L_1265 - .L_1264)


	//   ....[0]....
.L_1264:
        /*07bc*/ 	.word	0x00000aa0


	//   ....[1]....
        /*07c0*/ 	.word	0x0000a630


	//   ....[2]....
        /*07c4*/ 	.word	0x0000a690


	//   ....[3]....
        /*07c8*/ 	.word	0x0000ebe0


	//----- nvinfo : EIATTR_MAX_THREADS
	.align		4
.L_1265:
        /*07cc*/ 	.byte	0x04, 0x05
        /*07ce*/ 	.short	(.L_1267 - .L_1266)
.L_1266:
        /*07d0*/ 	.word	0x00000200
        /*07d4*/ 	.word	0x00000001
        /*07d8*/ 	.word	0x00000001


	//----- nvinfo : EIATTR_CRS_STACK_SIZE
	.align		4
.L_1267:
        /*07dc*/ 	.byte	0x04, 0x1e
        /*07de*/ 	.short	(.L_1269 - .L_1268)
.L_1268:
        /*07e0*/ 	.word	0x00000000


	//----- nvinfo : EIATTR_CBANK_PARAM_SIZE
	.align		4
.L_1269:
        /*07e4*/ 	.byte	0x03, 0x19
        /*07e6*/ 	.short	0x0a70


	//----- nvinfo : EIATTR_PARAM_CBANK
	.align		4
        /*07e8*/ 	.byte	0x04, 0x0a
        /*07ea*/ 	.short	(.L_1271 - .L_1270)
	.align		4
.L_1270:
        /*07ec*/ 	.word	index@(.nv.constant0._ZN7cutlass13device_kernelIN5flash11enable_sm90INS1_16FlashAttnFwdSm90INS1_25CollectiveMainloopFwdSm90ILi2EN4cute5tupleIJNS5_1CILi1EEES8_S8_EEENS6_IJNS7_ILi192EEENS7_ILi144EEENS7_ILi96EEEEEELi96ENS_10bfloat16_tEfNS_4arch4Sm90ELb0ELb0ELb0ELb1ELb0ELb0ELb0ELb0ELb1ELb0ELb0ELb0EEENS1_21CollectiveEpilogueFwdINS6_IJSA_SC_SB_EEES9_SE_SG_Li384ELb1ELb0ELb0ELb0EEENS1_36VarlenDynamicPersistentTileSchedulerILi192ELi144ELi384ELi32ELb0ELb0ELb1ELb0ELb1ELb1EEEEEEEEEvNT_6ParamsE)
        /*07f0*/ 	.short	0x0210
        /*07f2*/ 	.short	0x0a70


	//----- nvinfo : EIATTR_SW_WAR
	.align		4
.L_1271:
        /*07f4*/ 	.byte	0x04, 0x36
        /*07f6*/ 	.short	(.L_1273 - .L_1272)
.L_1272:
        /*07f8*/ 	.word	0x00000008
.L_1273:


//--------------------- .nv.info._ZN7cutlass13device_kernelIN5flash11enable_sm90INS1_16FlashAttnFwdSm90INS1_25CollectiveMainloopFwdSm90ILi2EN4cute5tupleIJNS5_1CILi1EEES8_S8_EEENS6_IJNS7_ILi192EEENS7_ILi144EEENS7_ILi96EEEEEELi96ENS_10bfloat16_tEfNS_4arch4Sm90ELb0ELb0ELb0ELb1ELb0ELb1ELb0ELb0ELb1ELb0ELb0ELb0EEENS1_21CollectiveEpilogueFwdINS6_IJSA_SC_SB_EEES9_SE_SG_Li384ELb1ELb0ELb0ELb0EEENS1_36VarlenDynamicPersistentTileSchedulerILi192ELi144ELi384ELi32ELb0ELb0ELb1ELb0ELb1ELb1EEEEEEEEEvNT_6ParamsE --------------------------
	.section	.nv.info._ZN7cutlass13device_kernelIN5flash11enable_sm90INS1_16FlashAttnFwdSm90INS1_25CollectiveMainloopFwdSm90ILi2EN4cute5tupleIJNS5_1CILi1EEES8_S8_EEENS6_IJNS7_ILi192EEENS7_ILi144EEENS7_ILi96EEEEEELi96ENS_10bfloat16_tEfNS_4arch4Sm90ELb0ELb0ELb0ELb1ELb0ELb1ELb0ELb0ELb1ELb0ELb0ELb0EEENS1_21CollectiveEpilogueFwdINS6_IJSA_SC_SB_EEES9_SE_SG_Li384ELb1ELb0ELb0ELb0EEENS1_36VarlenDynamicPersistentTileSchedulerILi192ELi144ELi384ELi32ELb0ELb0ELb1ELb0ELb1ELb1EEEEEEEEEvNT_6ParamsE,"",@"SHT_CUDA_INFO"
	.sectionflags	@""
	.align	4


	//----- nvinfo : EIATTR_CUDA_API_VERSION
	.align		4
        /*0000*/ 	.byte	0x04, 0x37
        /*0002*/ 	.short	(.L_1275 - .L_1274)
.L_1274:
        /*0004*/ 	.word	0x00000082


	//----- nvinfo : EIATTR_KPARAM_INFO
	.align		4
.L_1275:
        /*0008*/ 	.byte	0x04, 0x17
        /*000a*/ 	.short	(.L_1277 - .L_1276)
.L_1276:
        /*000c*/ 	.word	0x00000000
        /*0010*/ 	.short	0x0000
        /*0012*/ 	.short	0x0070
        /*0014*/ 	.byte	0x00, 0xf0, 0x01, 0x28


	//----- nvinfo : EIATTR_SPARSE_MMA_MASK
	.align		4
.L_1277:
        /*0018*/ 	.byte	0x03, 0x50
        /*001a*/ 	.short	0x0000


	//----- nvinfo : EIATTR_MAXREG_COUNT
	.align		4
        /*001c*/ 	.byte	0x03, 0x1b
        /*001e*/ 	.short	0x0080


	//----- nvinfo : EIATTR_NUM_BARRIERS
	.align		4
        /*0020*/ 	.byte	0x02, 0x4c
        /*0022*/ 	.byte	0x10
	.zero		1


	//----- nvinfo : EIATTR_EXTERNS
	.align		4
        /*0024*/ 	.byte	0x04, 0x0f
        /*0026*/ 	.short	(.L_1279 - .L_1278)


	//   ....[0]....
	.align		4
.L_1278:
        /*0028*/ 	.word	index@(__assertfail)


	//----- nvinfo : EIATTR_ANNOTATIONS
	.align		4
.L_1279:
        /*002c*/ 	.byte	0x04, 0x55
        /*002e*/ 	.short	(.L_1281 - .L_1280)


	//   ....[0]....
.L_1280:
        /* <DEDUP_REMOVED lines=84> */


	//----- nvinfo : EIATTR_MERCURY_ISA_VERSION
	.align		4
.L_1281:
        /*0560*/ 	.byte	0x03, 0x5f
        /*0562*/ 	.short	0x0101


	//----- nvinfo : EIATTR_UNUSED_LOAD_BYTE_OFFSET
	.align		4
        /*0564*/ 	.byte	0x04, 0x44
        /*0566*/ 	.short	(.L_1283 - .L_1282)


	//   ....[0]....
.L_1282:
        /*0568*/ 	.word	0x00000b30
        /*056c*/ 	.word	0x0000fff0


	//   ....[1]....
        /*0570*/ 	.word	0x000147c0
        /*0574*/ 	.word	0x0000fff0


	//----- nvinfo : EIATTR_INT_WARP_WIDE_INSTR_OFFSETS
	.align		4
.L_1283:
        /*0578*/ 	.byte	0x04, 0x31
        /*057a*/ 	.short	(.L_1285 - .L_1284)


	//   ....[0]....
.L_1284:
        /*057c*/ 	.word	0x000001c0


	//   ....[1]....
        /*0580*/ 	.word	0x00000200


	//   ....[2]....
        /*0584*/ 	.word	0x00000270


	//   ....[3]....
        /*0588*/ 	.word	0x00017d60


	//   ....[4]....
        /*058c*/ 	.word	0x00017df0


	//   ....[5]....
        /*0590*/ 	.word	0x00018230


	//   ....[6]....
        /*0594*/ 	.word	0x00018260


	//   ....[7]....
        /*0598*/ 	.word	0x00018450


	//   ....[8]....
        /*059c*/ 	.word	0x00018520


	//   ....[9]....
        /*05a0*/ 	.word	0x0001a580


	//   ....[10]....
        /*05a4*/ 	.word	0x0001a610


	//----- nvinfo : EIATTR_COOP_GROUP_MASK_REGIDS
	.align		4
.L_1285:
        /*05a8*/ 	.byte	0x04, 0x29
        /*05aa*/ 	.short	(.L_1287 - .L_1286)


	//   ....[0]....
.L_1286:
        /*05ac*/ 	.word	0xffffffff


	//   ....[1]....
        /*05b0*/ 	.word	0xffffffff


	//   ....[2]....
        /*05b4*/ 	.word	0xffffffff


	//   ....[3]....
        /*05b8*/ 	.word	0xffffffff


	//   ....[4]....
        /*05bc*/ 	.word	0xffffffff


	//   ....[5]....
        /*05c0*/ 	.word	0xffffffff


	//   ....[6]....
        /*05c4*/ 	.word	0xffffffff


	//   ....[7]....
        /*05c8*/ 	.word	0xffffffff


	//   ....[8]....
        /*05cc*/ 	.word	0xffffffff


	//   ....[9]....
        /*05d0*/ 	.word	0xffffffff


	//   ....[10]....
        /*05d4*/ 	.word	0xffffffff


	//   ....[11]....
        /*05d8*/ 	.word	0xffffffff


	//   ....[12]....
        /*05dc*/ 	.word	0xffffffff


	//   ....[13]....
        /*05e0*/ 	.word	0xffffffff


	//   ....[14]....
        /*05e4*/ 	.word	0xffffffff


	//   ....[15]....
        /*05e8*/ 	.word	0xffffffff


	//   ....[16]....
        /*05ec*/ 	.word	0xffffffff


	//   ....[17]....
        /*05f0*/ 	.word	0xffffffff


	//   ....[18]....
        /*05f4*/ 	.word	0xffffffff


	//   ....[19]....
        /*05f8*/ 	.word	0xffffffff


	//   ....[20]....
        /*05fc*/ 	.word	0xffffffff


	//   ....[21]....
        /*0600*/ 	.word	0xffffffff


	//   ....[22]....
        /*0604*/ 	.word	0xffffffff


	//   ....[23]....
        /*0608*/ 	.word	0xffffffff


	//   ....[24]....
        /*060c*/ 	.word	0xffffffff


	//   ....[25]....
        /*0610*/ 	.word	0xffffffff


	//   ....[26]....
        /*0614*/ 	.word	0xffffffff


	//   ....[27]....
        /*0618*/ 	.word	0xffffffff


	//   ....[28]....
        /*061c*/ 	.word	0xffffffff


	//   ....[29]....
        /*0620*/ 	.word	0xffffffff


	//   ....[30]....
        /*0624*/ 	.word	0xffffffff


	//   ....[31]....
        /*0628*/ 	.word	0xffffffff


	//   ....[32]....
        /*062c*/ 	.word	0xffffffff


	//   ....[33]....
        /*0630*/ 	.word	0xffffffff


	//   ....[34]....
        /*0634*/ 	.word	0xffffffff


	//   ....[35]....
        /*0638*/ 	.word	0xffffffff


	//   ....[36]....
        /*063c*/ 	.word	0xffffffff


	//   ....[37]....
        /*0640*/ 	.word	0xffffffff


	//   ....[38]....
        /*0644*/ 	.word	0xffffffff


	//   ....[39]....
        /*0648*/ 	.word	0xffffffff


	//   ....[40]....
        /*064c*/ 	.word	0xffffffff


	//   ....[41]....
        /*0650*/ 	.word	0xffffffff


	//   ....[42]....
        /*0654*/ 	.word	0xffffffff


	//   ....[43]....
        /*0658*/ 	.word	0xffffffff


	//   ....[44]....
        /*065c*/ 	.word	0xffffffff


	//   ....[45]....
        /*0660*/ 	.word	0xffffffff


	//   ....[46]....
        /*0664*/ 	.word	0xffffffff


	//   ....[47]....
        /*0668*/ 	.word	0xffffffff


	//   ....[48]....
        /*066c*/ 	.word	0xffffffff


	//   ....[49]....
        /*0670*/ 	.word	0xffffffff


	//   ....[50]....
        /*0674*/ 	.word	0xffffffff


	//   ....[51]....
        /*0678*/ 	.word	0xffffffff


	//   ....[52]....
        /*067c*/ 	.word	0xffffffff


	//   ....[53]....
        /*0680*/ 	.word	0xffffffff


	//   ....[54]....
        /*0684*/ 	.word	0xffffffff


	//   ....[55]....
        /*0688*/ 	.word	0xffffffff


	//   ....[56]....
        /*068c*/ 	.word	0x0500000f


	//   ....[57]....
        /*0690*/ 	.word	0x0500000f


	//   ....[58]....
        /*0694*/ 	.word	0x0500000f


	//   ....[59]....
        /*0698*/ 	.word	0x0500000f


	//   ....[60]....
        /*069c*/ 	.word	0x0500000f


	//   ....[61]....
        /*06a0*/ 	.word	0x0500000f


	//   ....[62]....
        /*06a4*/ 	.word	0x0500000f


	//   ....[63]....
        /*06a8*/ 	.word	0x0500000f


	//   ....[64]....
        /*06ac*/ 	.word	0x0500000f


	//   ....[65]....
        /*06b0*/ 	.word	0x0500000f


	//   ....[66]....
        /*06b4*/ 	.word	0x0500000f


	//   ....[67]....
        /*06b8*/ 	.word	0x0500000f


	//   ....[68]....
        /*06bc*/ 	.word	0x0500000f


	//   ....[69]....
        /*06c0*/ 	.word	0x0500000f


	//   ....[70]....
        /*06c4*/ 	.word	0x0500000f


	//   ....[71]....
        /*06c8*/ 	.word	0x0500000f


	//   ....[72]....
        /*06cc*/ 	.word	0x0500000f


	//   ....[73]....
        /*06d0*/ 	.word	0x0500000f


	//   ....[74]....
        /*06d4*/ 	.word	0x0500000f


	//   ....[75]....
        /*06d8*/ 	.word	0x0500000f


	//   ....[76]....
        /*06dc*/ 	.word	0x0500000f


	//   ....[77]....
        /*06e0*/ 	.word	0x0500000f


	//   ....[78]....
        /*06e4*/ 	.word	0x0500000f


	//   ....[79]....
        /*06e8*/ 	.word	0x0500000f


	//   ....[80]....
        /*06ec*/ 	.word	0x0500000f


	//   ....[81]....
        /*06f0*/ 	.word	0x0500000f


	//   ....[82]....
        /*06f4*/ 	.word	0x0500000f


	//   ....[83]....
        /*06f8*/ 	.word	0x0500000f


	//   ....[84]....
        /*06fc*/ 	.word	0x0500000f


	//----- nvinfo : EIATTR_COOP_GROUP_INSTR_OFFSETS
	.align		4
.L_1287:
        /*0700*/ 	.byte	0x04, 0x28
        /*0702*/ 	.short	(.L_1289 - .L_1288)


	//   ....[0]....
.L_1288:
        /*0704*/ 	.word	0x00000070


	//   ....[1]....
        /*0708*/ 	.word	0x000001d0


	//   ....[2]....
        /*070c*/ 	.word	0x00000220


	//   ....[3]....
        /*0710*/ 	.word	0x00000450


	//   ....[4]....
        /*0714*/ 	.word	0x000005b0


	//   ....[5]....
        /*0718*/ 	.word	0x000006d0


	//   ....[6]....
        /*071c*/ 	.word	0x00000830


	//   ....[7]....
        /*0720*/ 	.word	0x000071c0


	//   ....[8]....
        /*0724*/ 	.word	0x0000da10


	//   ....[9]....
        /*0728*/ 	.word	0x0000da40


	//   ....[10]....
        /*072c*/ 	.word	0x0000dfd0


	//   ....[11]....
        /*0730*/ 	.word	0x0000e040


	//   ....[12]....
        /*0734*/ 	.word	0x0000f100


	//   ....[13]....
        /*0738*/ 	.word	0x00011bb0


	//   ....[14]....
        /*073c*/ 	.word	0x00011bd0


	//   ....[15]....
        /*0740*/ 	.word	0x00012180


	//   ....[16]....
        /*0744*/ 	.word	0x000121a0


	//   ....[17]....
        /*0748*/ 	.word	0x00013a50


	//   ....[18]....
        /*074c*/ 	.word	0x000141b0


	//   ....[19]....
        /*0750*/ 	.word	0x000141e0


	//   ....[20]....
        /*0754*/ 	.word	0x00014220


	//   ....[21]....
        /*0758*/ 	.word	0x00014230


	//   ....[22]....
        /*075c*/ 	.word	0x00016000


	//   ....[23]....
        /*0760*/ 	.word	0x000161a0


	//   ....[24]....
        /*0764*/ 	.word	0x000161d0


	//   ....[25]....
        /*0768*/ 	.word	0x00016200


	//   ....[26]....
        /*076c*/ 	.word	0x00016240


	//   ....[27]....
        /*0770*/ 	.word	0x00016290


	//   ....[28]....
        /*0774*/ 	.word	0x000162f0


	//   ....[29]....
        /*0778*/ 	.word	0x000164b0


	//   ....[30]....
        /*077c*/ 	.word	0x00016510


	//   ....[31]....
        /*0780*/ 	.word	0x00016550


	//   ....[32]....
        /*0784*/ 	.word	0x00016590


	//   ....[33]....
        /*0788*/ 	.word	0x000165c0


	//   ....[34]....
        /*078c*/ 	.word	0x000165f0


	//   ....[35]....
        /*0790*/ 	.word	0x00016670


	//   ....[36]....
        /*0794*/ 	.word	0x000166a0


	//   ....[37]....
        /*0798*/ 	.word	0x00016720


	//   ....[38]....
        /*079c*/ 	.word	0x0001a9d0


	//   ....[39]....
        /*07a0*/ 	.word	0x0001a9e0


	//   ....[40]....
        /*07a4*/ 	.word	0x0001aad0


	//   ....[41]....
        /*07a8*/ 	.word	0x0001ab30


	//   ....[42]....
        /*07ac*/ 	.word	0x0001ab70


	//   ....[43]....
        /*07b0*/ 	.word	0x0001abb0


	//   ....[44]....
        /*07b4*/ 	.word	0x0001abe0


	//   ....[45]....
        /*07b8*/ 	.word	0x0001ac10


	//   ....[46]....
        /*07bc*/ 	.word	0x0001ad80


	//   ....[47]....
        /*07c0*/ 	.word	0x0001ade0


	//   ....[48]....
        /*07c4*/ 	.word	0x0001ae20


	//   ....[49]....
        /*07c8*/ 	.word	0x0001ae60


	//   ....[50]....
        /*07cc*/ 	.word	0x0001ae90


	//   ....[51]....
        /*07d0*/ 	.word	0x0001aec0


	//   ....[52]....
        /*07d4*/ 	.word	0x0001af80


	//   ....[53]....
        /*07d8*/ 	.word	0x0001afa0


	//   ....[54]....
        /*07dc*/ 	.word	0x0001b010


	//   ....[55]....
        /*07e0*/ 	.word	0x0001b440


	//   ....[56]....
        /*07e4*/ 	.word	0x0001b8c0


	//   ....[57]....
        /*07e8*/ 	.word	0x0001b970


	//   ....[58]....
        /*07ec*/ 	.word	0x0001ba10


	//   ....[59]....
        /*07f0*/ 	.word	0x0001bab0


	//   ....[60]....
        /*07f4*/ 	.word	0x0001bb50


	//   ....[61]....
        /*07f8*/ 	.word	0x0001bc40


	//   ....[62]....
        /*07fc*/ 	.word	0x0001bce0


	//   ....[63]....
        /*0800*/ 	.word	0x0001bd80


	//   ....[64]....
        /*0804*/ 	.word	0x0001be20


	//   ....[65]....
        /*0808*/ 	.word	0x0001c080


	//   ....[66]....
        /*080c*/ 	.word	0x0001c360


	//   ....[67]....
        /*0810*/ 	.word	0x0001c750


	//   ....[68]....
        /*0814*/ 	.word	0x0001c7e0


	//   ....[69]....
        /*0818*/ 	.word	0x0001c880


	//   ....[70]....
        /*081c*/ 	.word	0x0001c930


	//   ....[71]....
        /*0820*/ 	.word	0x0001c9b0


	//   ....[72]....
        /*0824*/ 	.word	0x0001ca30


	//   ....[73]....
        /*0828*/ 	.word	0x0001cab0


	//   ....[74]....
        /*082c*/ 	.word	0x0001cb30


	//   ....[75]....
        /*0830*/ 	.word	0x0001cbc0


	//   ....[76]....
        /*0834*/ 	.word	0x0001cc70


	//   ....[77]....
        /*0838*/ 	.word	0x0001ccf0


	//   ....[78]....
        /*083c*/ 	.word	0x0001cd70


	//   ....[79]....
        /*0840*/ 	.word	0x0001cdf0


	//   ....[80]....
        /*0844*/ 	.word	0x0001ce70


	//   ....[81]....
        /*0848*/ 	.word	0x0001cee0


	//   ....[82]....
        /*084c*/ 	.word	0x0001cf80


	//   ....[83]....
        /*0850*/ 	.word	0x0001d010


	//   ....[84]....
        /*0854*/ 	.word	0x0001d130


	//----- nvinfo : EIATTR_REG_RECONFIG
	.align		4
.L_1289:
        /*0858*/ 	.byte	0x01, 0x54
	.zero		2


	//----- nvinfo : EIATTR_SYSCALL_OFFSETS
	.align		4
        /*085c*/ 	.byte	0x04, 0x46
        /*085e*/ 	.short	(.L_1291 - .L_1290)


	//   ....[0]....
.L_1290:
        /*0860*/ 	.word	0x00001bb0


	//   ....[1]....
        /*0864*/ 	.word	0x00001d00


	//   ....[2]....
        /*0868*/ 	.word	0x00007390


	//   ....[3]....
        /*086c*/ 	.word	0x00007850


	//   ....[4]....
        /*0870*/ 	.word	0x00017f70


	//   ....[5]....
        /*0874*/ 	.word	0x000180a0


	//   ....[6]....
        /*0878*/ 	.word	0x000181a0


	//----- nvinfo : EIATTR_MBARRIER_INSTR_OFFSETS
	.align		4
.L_1291:
        /*087c*/ 	.byte	0x04, 0x39
        /*087e*/ 	.short	(.L_1293 - .L_1292)


	//   ....[0]....
.L_1292:
        /*0880*/ 	.word	0x00000300
        /*0884*/ 	.word	0x000000ff
        /*0888*/ 	.word	0x00031c00
        /*088c*/ 	.short	0x0100
        /*088e*/ 	.byte	0x08
	.zero		1


	//   ....[1]....
        /*0890*/ 	.word	0x00000310
        /*0894*/ 	.word	0x000000ff
        /*0898*/ 	.word	0x00031c20
        /*089c*/ 	.short	0x0100
        /*089e*/ 	.byte	0x08
	.zero		1


	//   ....[2]....
        /*08a0*/ 	.word	0x00000400
        /*08a4*/ 	.word	0x000000ff
        /*08a8*/ 	.word	0x00031c30
        /*08ac*/ 	.short	0x0100
        /*08ae*/ 	.byte	0x08
	.zero		1


	//   ....[3]....
        /*08b0*/ 	.word	0x00000410
        /*08b4*/ 	.word	0x000000ff
        /*08b8*/ 	.word	0x00031c40
        /*08bc*/ 	.short	0x0100
        /*08be*/ 	.byte	0x08
	.zero		1


	//   ....[4]....
        /*08c0*/ 	.word	0x00000420
        /*08c4*/ 	.word	0x000000ff
        /*08c8*/ 	.word	0x00031c38
        /*08cc*/ 	.short	0x0100
        /*08ce*/ 	.byte	0x08
	.zero		1


	//   ....[5]....
        /*08d0*/ 	.word	0x00000430
        /*08d4*/ 	.word	0x000000ff
        /*08d8*/ 	.word	0x00031c48
        /*08dc*/ 	.short	0x0100
        /*08de*/ 	.byte	0x08
	.zero		1


	//   ....[6]....
        /*08e0*/ 	.word	0x00000560
        /*08e4*/ 	.word	0x000000ff
        /*08e8*/ 	.word	0x00031c50
        /*08ec*/ 	.short	0x0100
        /*08ee*/ 	.byte	0x08
	.zero		1


	//   ....[7]....
        /*08f0*/ 	.word	0x00000570
        /*08f4*/ 	.word	0x000000ff
        /*08f8*/ 	.word	0x00031c60
        /*08fc*/ 	.short	0x0100
        /*08fe*/ 	.byte	0x08
	.zero		1


	//   ....[8]....
        /*0900*/ 	.word	0x00000580
        /*0904*/ 	.word	0x000000ff
        /*0908*/ 	.word	0x00031c58
        /*090c*/ 	.short	0x0100
        /*090e*/ 	.byte	0x08
	.zero		1


	//   ....[9]....
        /*0910*/ 	.word	0x00000590
        /*0914*/ 	.word	0x000000ff
        /*0918*/ 	.word	0x00031c68
        /*091c*/ 	.short	0x0100
        /*091e*/ 	.byte	0x08
	.zero		1


	//   ....[10]....
        /*0920*/ 	.word	0x00000680
        /*0924*/ 	.word	0x000000ff
        /*0928*/ 	.word	0x00031c70
        /*092c*/ 	.short	0x0100
        /*092e*/ 	.byte	0x06
	.zero		1


	//   ....[11]....
        /*0930*/ 	.word	0x00000690
        /*0934*/ 	.word	0x000000ff
        /*0938*/ 	.word	0x00031c80
        /*093c*/ 	.short	0x0100
        /*093e*/ 	.byte	0x06
	.zero		1


	//   ....[12]....
        /*0940*/ 	.word	0x000006a0
        /*0944*/ 	.word	0x000000ff
        /*0948*/ 	.word	0x00031c78
        /*094c*/ 	.short	0x0100
        /*094e*/ 	.byte	0x06
	.zero		1


	//   ....[13]....
        /*0950*/ 	.word	0x000006b0
        /*0954*/ 	.word	0x000000ff
        /*0958*/ 	.word	0x00031c88
        /*095c*/ 	.short	0x0100
        /*095e*/ 	.byte	0x06
	.zero		1


	//   ....[14]....
        /*0960*/ 	.word	0x000007e0
        /*0964*/ 	.word	0x000000ff
        /*0968*/ 	.word	0x00031c90
        /*096c*/ 	.short	0x0100
        /*096e*/ 	.byte	0x08
	.zero		1


	//   ....[15]....
        /*0970*/ 	.word	0x000007f0
        /*0974*/ 	.word	0x000000ff
        /*0978*/ 	.word	0x00031ca0
        /*097c*/ 	.short	0x0100
        /*097e*/ 	.byte	0x08
	.zero		1


	//   ....[16]....
        /*0980*/ 	.word	0x00000800
        /*0984*/ 	.word	0x000000ff
        /*0988*/ 	.word	0x00031c98
        /*098c*/ 	.short	0x0100
        /*098e*/ 	.byte	0x08
	.zero		1


	//   ....[17]....
        /*0990*/ 	.word	0x00000810
        /*0994*/ 	.word	0x000000ff
        /*0998*/ 	.word	0x00031ca8
        /*099c*/ 	.short	0x0100
        /*099e*/ 	.byte	0x08
	.zero		1


	//   ....[18]....
        /*09a0*/ 	.word	0x00000940
        /*09a4*/ 	.word	0x000000ff
        /*09a8*/ 	.word	0x00031cb0
        /*09ac*/ 	.short	0x0100
        /*09ae*/ 	.byte	0x08
	.zero		1


	//   ....[19]....
        /*09b0*/ 	.word	0x00000950
        /*09b4*/ 	.word	0x000000ff
        /*09b8*/ 	.word	0x00031cc0
        /*09bc*/ 	.short	0x0100
        /*09be*/ 	.byte	0x08
	.zero		1


	//   ....[20]....
        /*09c0*/ 	.word	0x00000960
        /*09c4*/ 	.word	0x000000ff
        /*09c8*/ 	.word	0x00031cb8
        /*09cc*/ 	.short	0x0100
        /*09ce*/ 	.byte	0x08
	.zero		1


	//   ....[21]....
        /*09d0*/ 	.word	0x00000970
        /*09d4*/ 	.word	0x000000ff
        /*09d8*/ 	.word	0x00031cc8
        /*09dc*/ 	.short	0x0100
        /*09de*/ 	.byte	0x08
	.zero		1


	//   ....[22]....
        /*09e0*/ 	.word	0x00003220
        /*09e4*/ 	.word	0x00000014
        /*09e8*/ 	.word	0x00031c90
        /*09ec*/ 	.short	0x010a
        /*09ee*/ 	.byte	0x3f
	.zero		1


	//   ....[23]....
        /*09f0*/ 	.word	0x00004d70
        /*09f4*/ 	.word	0x00000014
        /*09f8*/ 	.word	0x00031c90
        /*09fc*/ 	.short	0x010a
        /*09fe*/ 	.byte	0x3f
	.zero		1


	//   ....[24]....
        /*0a00*/ 	.word	0x000068a0
        /*0a04*/ 	.word	0x00000014
        /*0a08*/ 	.word	0x00031c90
        /*0a0c*/ 	.short	0x010a
        /*0a0e*/ 	.byte	0x3f
	.zero		1


	//   ....[25]....
        /*0a10*/ 	.word	0x00006b10
        /*0a14*/ 	.word	0x00000020
        /*0a18*/ 	.word	0x00000000
        /*0a1c*/ 	.short	0x0101
        /*0a1e*/ 	.byte	0x3f
	.zero		1


	//   ....[26]....
        /*0a20*/ 	.word	0x00006b50
        /*0a24*/ 	.word	0x00000014
        /*0a28*/ 	.word	0x00031cb0
        /*0a2c*/ 	.short	0x010a
        /*0a2e*/ 	.byte	0x3f
	.zero		1


	//   ....[27]....
        /*0a30*/ 	.word	0x00006e90
        /*0a34*/ 	.word	0x00000014
        /*0a38*/ 	.word	0x00000000
        /*0a3c*/ 	.short	0x0101
        /*0a3e*/ 	.byte	0x3f
	.zero		1


	//   ....[28]....
        /*0a40*/ 	.word	0x00007430
        /*0a44*/ 	.word	0x00000012
        /*0a48*/ 	.word	0x00031c00
        /*0a4c*/ 	.short	0x010a
        /*0a4e*/ 	.byte	0x3f
	.zero		1


	//   ....[29]....
        /*0a50*/ 	.word	0x00007480
        /*0a54*/ 	.word	0x00000012
        /*0a58*/ 	.word	0x00031c00
        /*0a5c*/ 	.short	0x010a
        /*0a5e*/ 	.byte	0x3f
	.zero		1


	//   ....[30]....
        /*0a60*/ 	.word	0x00007d90
        /*0a64*/ 	.word	0x00000012
        /*0a68*/ 	.word	0x00031c00
        /*0a6c*/ 	.short	0x010a
        /*0a6e*/ 	.byte	0x3f
	.zero		1


	//   ....[31]....
        /*0a70*/ 	.word	0x00009790
        /*0a74*/ 	.word	0x00000012
        /*0a78*/ 	.word	0x00031c00
        /*0a7c*/ 	.short	0x010a
        /*0a7e*/ 	.byte	0x3f
	.zero		1


	//   ....[32]....
        /*0a80*/ 	.word	0x0000b000
        /*0a84*/ 	.word	0x0000000f
        /*0a88*/ 	.word	0x00031c30
        /*0a8c*/ 	.short	0x010a
        /*0a8e*/ 	.byte	0x3f
	.zero		1


	//   ....[33]....
        /*0a90*/ 	.word	0x0000b0d0
        /*0a94*/ 	.word	0x0000000f
        /*0a98*/ 	.word	0x00031c30
        /*0a9c*/ 	.short	0x010a
        /*0a9e*/ 	.byte	0x3f
	.zero		1


	//   ....[34]....
        /*0aa0*/ 	.word	0x0000e2a0
        /*0aa4*/ 	.word	0x0000000f
        /*0aa8*/ 	.word	0x00000000
        /*0aac*/ 	.short	0x0101
        /*0aae*/ 	.byte	0x3f
	.zero		1


	//   ....[35]....
        /*0ab0*/ 	.word	0x0000f3e0
        /*0ab4*/ 	.word	0x00000000
        /*0ab8*/ 	.word	0x00031c30
        /*0abc*/ 	.short	0x010a
        /*0abe*/ 	.byte	0x3f
	.zero		1


	//   ....[36]....
        /*0ac0*/ 	.word	0x0000f430
        /*0ac4*/ 	.word	0x00000000
        /*0ac8*/ 	.word	0x00031c30
        /*0acc*/ 	.short	0x010a
        /*0ace*/ 	.byte	0x3f
	.zero		1


	//   ....[37]....
        /*0ad0*/ 	.word	0x000118c0
        /*0ad4*/ 	.word	0x0000000e
        /*0ad8*/ 	.word	0x00031c50
        /*0adc*/ 	.short	0x010a
        /*0ade*/ 	.byte	0x3f
	.zero		1


	//   ....[38]....
        /*0ae0*/ 	.word	0x00011910
        /*0ae4*/ 	.word	0x0000000e
        /*0ae8*/ 	.word	0x00031c50
        /*0aec*/ 	.short	0x010a
        /*0aee*/ 	.byte	0x3f
	.zero		1


	//   ....[39]....
        /*0af0*/ 	.word	0x00012c00
        /*0af4*/ 	.word	0x0000004c
        /*0af8*/ 	.word	0x00000000
        /*0afc*/ 	.short	0x0101
        /*0afe*/ 	.byte	0x3f
	.zero		1


	//   ....[40]....
        /*0b00*/ 	.word	0x00012c10
        /*0b04*/ 	.word	0x0000000f
        /*0b08*/ 	.word	0x00000000
        /*0b0c*/ 	.short	0x0101
        /*0b0e*/ 	.byte	0x3f
	.zero		1


	//   ....[41]....
        /*0b10*/ 	.word	0x00013ae0
        /*0b14*/ 	.word	0x00000007
        /*0b18*/ 	.word	0x00031c50
        /*0b1c*/ 	.short	0x010a
        /*0b1e*/ 	.byte	0x3f
	.zero		1


	//   ....[42]....
        /*0b20*/ 	.word	0x00013b90
        /*0b24*/ 	.word	0x00000007
        /*0b28*/ 	.word	0x00031c50
        /*0b2c*/ 	.short	0x010a
        /*0b2e*/ 	.byte	0x3f
	.zero		1


	//   ....[43]....
        /*0b30*/ 	.word	0x00014560
        /*0b34*/ 	.word	0x0000000a
        /*0b38*/ 	.word	0x00000000
        /*0b3c*/ 	.short	0x0101
        /*0b3e*/ 	.byte	0x3f
	.zero		1


	//   ....[44]....
        /*0b40*/ 	.word	0x000154a0
        /*0b44*/ 	.word	0x00000020
        /*0b48*/ 	.word	0x00000000
        /*0b4c*/ 	.short	0x0101
        /*0b4e*/ 	.byte	0x3f
	.zero		1


	//   ....[45]....
        /*0b50*/ 	.word	0x00017240
        /*0b54*/ 	.word	0x00000006
        /*0b58*/ 	.word	0x00031c20
        /*0b5c*/ 	.short	0x010a
        /*0b5e*/ 	.byte	0x3f
	.zero		1


	//   ....[46]....
        /*0b60*/ 	.word	0x000172b0
        /*0b64*/ 	.word	0x00000007
        /*0b68*/ 	.word	0x00031ca0
        /*0b6c*/ 	.short	0x010a
        /*0b6e*/ 	.byte	0x3f
	.zero		1


	//   ....[47]....
        /*0b70*/ 	.word	0x00017500
        /*0b74*/ 	.word	0x00000007
        /*0b78*/ 	.word	0x00031cc0
        /*0b7c*/ 	.short	0x010a
        /*0b7e*/ 	.byte	0x3f
	.zero		1


	//   ....[48]....
        /*0b80*/ 	.word	0x000177f0
        /*0b84*/ 	.word	0x00000007
        /*0b88*/ 	.word	0x00031ca0
        /*0b8c*/ 	.short	0x010a
        /*0b8e*/ 	.byte	0x3f
	.zero		1


	//   ....[49]....
        /*0b90*/ 	.word	0x00017a30
        /*0b94*/ 	.word	0x00000007
        /*0b98*/ 	.word	0x00031cc0
        /*0b9c*/ 	.short	0x010a
        /*0b9e*/ 	.byte	0x3f
	.zero		1


	//   ....[50]....
        /*0ba0*/ 	.word	0x00018810
        /*0ba4*/ 	.word	0x00000004
        /*0ba8*/ 	.word	0x00031c40
        /*0bac*/ 	.short	0x010a
        /*0bae*/ 	.byte	0x3f
	.zero		1


	//   ....[51]....
        /*0bb0*/ 	.word	0x00018d20
        /*0bb4*/ 	.word	0x0000001d
        /*0bb8*/ 	.word	0x00031c20
        /*0bbc*/ 	.short	0x010a
        /*0bbe*/ 	.byte	0x3f
	.zero		1


	//   ....[52]....
        /*0bc0*/ 	.word	0x00019020
        /*0bc4*/ 	.word	0x00000003
        /*0bc8*/ 	.word	0x00031c40
        /*0bcc*/ 	.short	0x010a
        /*0bce*/ 	.byte	0x3f
	.zero		1


	//   ....[53]....
        /*0bd0*/ 	.word	0x000192a0
        /*0bd4*/ 	.word	0x00000002
        /*0bd8*/ 	.word	0x00031c60
        /*0bdc*/ 	.short	0x010a
        /*0bde*/ 	.byte	0x3f
	.zero		1


	//   ....[54]....
        /*0be0*/ 	.word	0x00019820
        /*0be4*/ 	.word	0x00000003
        /*0be8*/ 	.word	0x00031c40
        /*0bec*/ 	.short	0x010a
        /*0bee*/ 	.byte	0x3f
	.zero		1


	//   ....[55]....
        /*0bf0*/ 	.word	0x00019aa0
        /*0bf4*/ 	.word	0x00000003
        /*0bf8*/ 	.word	0x00031c60
        /*0bfc*/ 	.short	0x010a
        /*0bfe*/ 	.byte	0x3f
	.zero		1


	//   ....[56]....
        /*0c00*/ 	.word	0x00019f90
        /*0c04*/ 	.word	0x00000002
        /*0c08*/ 	.word	0x00031c40
        /*0c0c*/ 	.short	0x010a
        /*0c0e*/ 	.byte	0x3f
	.zero		1


	//   ....[57]....
        /*0c10*/ 	.word	0x0001a210
        /*0c14*/ 	.word	0x00000002
        /*0c18*/ 	.word	0x00031c60
        /*0c1c*/ 	.short	0x010a
        /*0c1e*/ 	.byte	0x3f
	.zero		1


	//   ....[58]....
        /*0c20*/ 	.word	0x0001a680
        /*0c24*/ 	.word	0x00000003
        /*0c28*/ 	.word	0x00031c60
        /*0c2c*/ 	.short	0x010a
        /*0c2e*/ 	.byte	0x3f
	.zero		1


	//   ....[59]....
        /*0c30*/ 	.word	0x0001b3c0
        /*0c34*/ 	.word	0x00000009
        /*0c38*/ 	.word	0x00031c20
        /*0c3c*/ 	.short	0x010a
        /*0c3e*/ 	.byte	0x3f
	.zero		1


	//   ....[60]....
        /*0c40*/ 	.word	0x0001b570
        /*0c44*/ 	.word	0x00000007
        /*0c48*/ 	.word	0x00000000
        /*0c4c*/ 	.short	0x010a
        /*0c4e*/ 	.byte	0x3f
	.zero		1


	//   ....[61]....
        /*0c50*/ 	.word	0x0001b5e0
        /*0c54*/ 	.word	0x00000003
        /*0c58*/ 	.word	0x00000000
        /*0c5c*/ 	.short	0x010a
        /*0c5e*/ 	.byte	0x3f
	.zero		1


	//   ....[62]....
        /*0c60*/ 	.word	0x0001b640
        /*0c64*/ 	.word	0x00000005
        /*0c68*/ 	.word	0x00000000
        /*0c6c*/ 	.short	0x010a
        /*0c6e*/ 	.byte	0x3f
	.zero		1


	//   ....[63]....
        /*0c70*/ 	.word	0x0001b670
        /*0c74*/ 	.word	0x00000003
        /*0c78*/ 	.word	0x00000000
        /*0c7c*/ 	.short	0x010a
        /*0c7e*/ 	.byte	0x3f
	.zero		1


	//   ....[64]....
        /*0c80*/ 	.word	0x0001b6d0
        /*0c84*/ 	.word	0x00000014
        /*0c88*/ 	.word	0x00031c90
        /*0c8c*/ 	.short	0x010a
        /*0c8e*/ 	.byte	0x3f
	.zero		1


	//   ....[65]....
        /*0c90*/ 	.word	0x0001b720
        /*0c94*/ 	.word	0x00000014
        /*0c98*/ 	.word	0x00031c90
        /*0c9c*/ 	.short	0x010a
        /*0c9e*/ 	.byte	0x3f
	.zero		1


	//   ....[66]....
        /*0ca0*/ 	.word	0x0001b770
        /*0ca4*/ 	.word	0x00000014
        /*0ca8*/ 	.word	0x00031c90
        /*0cac*/ 	.short	0x010a
        /*0cae*/ 	.byte	0x3f
	.zero		1


	//   ....[67]....
        /*0cb0*/ 	.word	0x0001b7c0
        /*0cb4*/ 	.word	0x00000014
        /*0cb8*/ 	.word	0x00031cb0
        /*0cbc*/ 	.short	0x010a
        /*0cbe*/ 	.byte	0x3f
	.zero		1


	//   ....[68]....
        /*0cc0*/ 	.word	0x0001bb90
        /*0cc4*/ 	.word	0x00000012
        /*0cc8*/ 	.word	0x00031c00
        /*0ccc*/ 	.short	0x010a
        /*0cce*/ 	.byte	0x3f
	.zero		1


	//   ....[69]....
        /*0cd0*/ 	.word	0x0001be60
        /*0cd4*/ 	.word	0x00000012
        /*0cd8*/ 	.word	0x00031c00
        /*0cdc*/ 	.short	0x010a
        /*0cde*/ 	.byte	0x3f
	.zero		1


	//   ....[70]....
        /*0ce0*/ 	.word	0x0001beb0
        /*0ce4*/ 	.word	0x0000000f
        /*0ce8*/ 	.word	0x00031c30
        /*0cec*/ 	.short	0x010a
        /*0cee*/ 	.byte	0x3f
	.zero		1


	//   ....[71]....
        /*0cf0*/ 	.word	0x0001bf00
        /*0cf4*/ 	.word	0x00000000
        /*0cf8*/ 	.word	0x00031c30
        /*0cfc*/ 	.short	0x010a
        /*0cfe*/ 	.byte	0x3f
	.zero		1


	//   ....[72]....
        /*0d00*/ 	.word	0x0001bf50
        /*0d04*/ 	.word	0x0000000e
        /*0d08*/ 	.word	0x00031c50
        /*0d0c*/ 	.short	0x010a
        /*0d0e*/ 	.byte	0x3f
	.zero		1


	//   ....[73]....
        /*0d10*/ 	.word	0x0001bfa0
        /*0d14*/ 	.word	0x00000007
        /*0d18*/ 	.word	0x00031c50
        /*0d1c*/ 	.short	0x010a
        /*0d1e*/ 	.byte	0x3f
	.zero		1


	//   ....[74]....
        /*0d20*/ 	.word	0x0001c140
        /*0d24*/ 	.word	0x00000006
        /*0d28*/ 	.word	0x00031c20
        /*0d2c*/ 	.short	0x010a
        /*0d2e*/ 	.byte	0x3f
	.zero		1


	//   ....[75]....
        /*0d30*/ 	.word	0x0001c190
        /*0d34*/ 	.word	0x00000007
        /*0d38*/ 	.word	0x00031ca0
        /*0d3c*/ 	.short	0x010a
        /*0d3e*/ 	.byte	0x3f
	.zero		1


	//   ....[76]....
        /*0d40*/ 	.word	0x0001c1e0
        /*0d44*/ 	.word	0x00000007
        /*0d48*/ 	.word	0x00031cc0
        /*0d4c*/ 	.short	0x010a
        /*0d4e*/ 	.byte	0x3f
	.zero		1


	//   ....[77]....
        /*0d50*/ 	.word	0x0001c230
        /*0d54*/ 	.word	0x00000007
        /*0d58*/ 	.word	0x00031ca0
        /*0d5c*/ 	.short	0x010a
        /*0d5e*/ 	.byte	0x3f
	.zero		1


	//   ....[78]....
        /*0d60*/ 	.word	0x0001c280
        /*0d64*/ 	.word	0x00000007
        /*0d68*/ 	.word	0x00031cc0
        /*0d6c*/ 	.short	0x010a
        /*0d6e*/ 	.byte	0x3f
	.zero		1


	//   ....[79]....
        /*0d70*/ 	.word	0x0001c420
        /*0d74*/ 	.word	0x00000004
        /*0d78*/ 	.word	0x00031c40
        /*0d7c*/ 	.short	0x010a
        /*0d7e*/ 	.byte	0x3f
	.zero		1


	//   ....[80]....
        /*0d80*/ 	.word	0x0001c470
        /*0d84*/ 	.word	0x0000001d
        /*0d88*/ 	.word	0x00031c20
        /*0d8c*/ 	.short	0x010a
        /*0d8e*/ 	.byte	0x3f
	.zero		1


	//   ....[81]....
        /*0d90*/ 	.word	0x0001c4c0
        /*0d94*/ 	.word	0x00000003
        /*0d98*/ 	.word	0x00031c40
        /*0d9c*/ 	.short	0x010a
        /*0d9e*/ 	.byte	0x3f
	.zero		1


	//   ....[82]....
        /*0da0*/ 	.word	0x0001c510
        /*0da4*/ 	.word	0x00000002
        /*0da8*/ 	.word	0x00031c60
        /*0dac*/ 	.short	0x010a
        /*0dae*/ 	.byte	0x3f
	.zero		1


	//   ....[83]....
        /*0db0*/ 	.word	0x0001c560
        /*0db4*/ 	.word	0x00000003
        /*0db8*/ 	.word	0x00031c40
        /*0dbc*/ 	.short	0x010a
        /*0dbe*/ 	.byte	0x3f
	.zero		1


	//   ....[84]....
        /*0dc0*/ 	.word	0x0001c5b0
        /*0dc4*/ 	.word	0x00000003
        /*0dc8*/ 	.word	0x00031c60
        /*0dcc*/ 	.short	0x010a
        /*0dce*/ 	.byte	0x3f
	.zero		1


	//   ....[85]....
        /*0dd0*/ 	.word	0x0001c600
        /*0dd4*/ 	.word	0x00000002
        /*0dd8*/ 	.word	0x00031c40
        /*0ddc*/ 	.short	0x010a
        /*0dde*/ 	.byte	0x3f
	.zero		1


	//   ....[86]....
        /*0de0*/ 	.word	0x0001c650
        /*0de4*/ 	.word	0x00000002
        /*0de8*/ 	.word	0x00031c60
        /*0dec*/ 	.short	0x010a
        /*0dee*/ 	.byte	0x3f
	.zero		1


	//   ....[87]....
        /*0df0*/ 	.word	0x0001c6a0
        /*0df4*/ 	.word	0x00000003
        /*0df8*/ 	.word	0x00031c60
        /*0dfc*/ 	.short	0x010a
        /*0dfe*/ 	.byte	0x3f
	.zero		1


	//   ....[88]....
        /*0e00*/ 	.word	0x0001d050
        /*0e04*/ 	.word	0x00000009
        /*0e08*/ 	.word	0x00031c20
        /*0e0c*/ 	.short	0x010a
        /*0e0e*/ 	.byte	0x3f
	.zero		1


	//   ....[89]....
        /*0e10*/ 	.word	0x0001d1f0
        /*0e14*/ 	.word	0x00000007
        /*0e18*/ 	.word	0x00000000
        /*0e1c*/ 	.short	0x010a
        /*0e1e*/ 	.byte	0x3f
	.zero		1


	//   ....[90]....
        /*0e20*/ 	.word	0x0001d240
        /*0e24*/ 	.word	0x00000003
        /*0e28*/ 	.word	0x00000000
        /*0e2c*/ 	.short	0x010a
        /*0e2e*/ 	.byte	0x3f
	.zero		1


	//   ....[91]....
        /*0e30*/ 	.word	0x0001d290
        /*0e34*/ 	.word	0x00000005
        /*0e38*/ 	.word	0x00000000
        /*0e3c*/ 	.short	0x010a
        /*0e3e*/ 	.byte	0x3f
	.zero		1


	//----- nvinfo : EIATTR_NUM_MBARRIERS
	.align		4
.L_1293:
        /*0e40*/ 	.byte	0x03, 0x38
        /*0e42*/ 	.short	0x0016


	//----- nvinfo : EIATTR_EXIT_INSTR_OFFSETS
	.align		4
        /*0e44*/ 	.byte	0x04, 0x1c
        /*0e46*/ 	.short	(.L_1295 - .L_1294)


	//   ....[0]....
.L_1294:
        /*0e48*/ 	.word	0x0001b6c0


	//----- nvinfo : EIATTR_MAX_THREADS
	.align		4
.L_1295:
        /*0e4c*/ 	.byte	0x04, 0x05
        /*0e4e*/ 	.short	(.L_1297 - .L_1296)
.L_1296:
        /*0e50*/ 	.word	0x00000200
        /*0e54*/ 	.word	0x00000001
        /*0e58*/ 	.word	0x00000001


	//----- nvinfo : EIATTR_CRS_STACK_SIZE
	.align		4
.L_1297:
        /*0e5c*/ 	.byte	0x04, 0x1e
        /*0e5e*/ 	.short	(.L_1299 - .L_1298)
.L_1298:
        /*0e60*/ 	.word	0x00000000


	//----- nvinfo : EIATTR_CBANK_PARAM_SIZE
	.align		4
.L_1299:
        /*0e64*/ 	.byte	0x03, 0x19
        /*0e66*/ 	.short	0x0a70


	//----- nvinfo : EIATTR_PARAM_CBANK
	.align		4
        /*0e68*/ 	.byte	0x04, 0x0a
        /*0e6a*/ 	.short	(.L_1301 - .L_1300)
	.align		4
.L_1300:
        /*0e6c*/ 	.word	index@(.nv.constant0._ZN7cutlass13device_kernelIN5flash11enable_sm90INS1_16FlashAttnFwdSm90INS1_25CollectiveMainloopFwdSm90ILi2EN4cute5tupleIJNS5_1CILi1EEES8_S8_EEENS6_IJNS7_ILi192EEENS7_ILi144EEENS7_ILi96EEEEEELi96ENS_10bfloat16_tEfNS_4arch4Sm90ELb0ELb0ELb0ELb1ELb0ELb1ELb0ELb0ELb1ELb0ELb0ELb0EEENS1_21CollectiveEpilogueFwdINS6_IJSA_SC_SB_EEES9_SE_SG_Li384ELb1ELb0ELb0ELb0EEENS1_36VarlenDynamicPersistentTileSchedulerILi192ELi144ELi384ELi32ELb0ELb0ELb1ELb0ELb1ELb1EEEEEEEEEvNT_6ParamsE)
        /*0e70*/ 	.short	0x0210
        /*0e72*/ 	.short	0x0a70


	//----- nvinfo : EIATTR_SW_WAR
	.align		4
.L_1301:
        /*0e74*/ 	.byte	0x04, 0x36
        /*0e76*/ 	.short	(.L_1303 - .L_1302)
.L_1302:
        /*0e78*/ 	.word	0x00000008
.L_1303:


//--------------------- .nv.info._ZN7cutlass13device_kernelIN5flash11enable_sm90INS1_16FlashAttnFwdSm90INS1_25CollectiveMainloopFwdSm90ILi2EN4cute5tupleIJNS5_1CILi1EEES8_S8_EEENS6_IJNS7_ILi192EEENS7_ILi128EEENS7_ILi96EEEEEELi96ENS_10bfloat16_tEfNS_4arch4Sm90ELb0ELb1ELb0ELb0ELb0ELb0ELb0ELb0ELb1ELb0ELb0ELb0EEENS1_21CollectiveEpilogueFwdINS6_IJSA_SC_SB_EEES9_SE_SG_Li384ELb0ELb0ELb0ELb0EEENS1_30DynamicPersistentTileSchedulerILi384ELi32ELb0ELb0ELb1EEEEEEEEEvNT_6ParamsE --------------------------
	.section	.nv.info._ZN7cutlass13device_kernelIN5flash11enable_sm90INS1_16FlashAttnFwdSm90INS1_25CollectiveMainloopFwdSm90ILi2EN4cute5tupleIJNS5_1CILi1EEES8_S8_EEENS6_IJNS7_ILi192EEENS7_ILi128EEENS7_ILi96EEEEEELi96ENS_10bfloat16_tEfNS_4arch4Sm90ELb0ELb1ELb0ELb0ELb0ELb0ELb0ELb0ELb1ELb0ELb0ELb0EEENS1_21CollectiveEpilogueFwdINS6_IJSA_SC_SB_EEES9_SE_SG_Li384ELb0ELb0ELb0ELb0EEENS1_30DynamicPersistentTileSchedulerILi384ELi32ELb0ELb0ELb1EEEEEEEEEvNT_6ParamsE,"",@"SHT_CUDA_INFO"
	.sectionflags	@""
	.align	4


	//----- nvinfo : EIATTR_CUDA_API_VERSION
	.align		4
        /*0000*/ 	.byte	0x04, 0x37
        /*0002*/ 	.short	(.L_1305 - .L_1304)
.L_1304:
        /*0004*/ 	.word	0x00000082


	//----- nvinfo : EIATTR_KPARAM_INFO
	.align		4
.L_1305:
        /*0008*/ 	.byte	0x04, 0x17
        /*000a*/ 	.short	(.L_1307 - .L_1306)
.L_1306:
        /*000c*/ 	.word	0x00000000
        /*0010*/ 	.short	0x0000
        /*0012*/ 	.short	0x0070
        /*0014*/ 	.byte	0x00, 0xf0, 0x01, 0x2e


	//----- nvinfo : EIATTR_SPARSE_MMA_MASK
	.align		4
.L_1307:
        /*0018*/ 	.byte	0x03, 0x50
        /*001a*/ 	.short	0x0000


	//----- nvinfo : EIATTR_MAXREG_COUNT
	.align		4
        /*001c*/ 	.byte	0x03, 0x1b
        /*001e*/ 	.short	0x0080


	//----- nvinfo : EIATTR_NUM_BARRIERS
	.align		4
        /*0020*/ 	.byte	0x02, 0x4c
        /*0022*/ 	.byte	0x10
	.zero		1


	//----- nvinfo : EIATTR_EXTERNS
	.align		4
        /*0024*/ 	.byte	0x04, 0x0f
        /*0026*/ 	.short	(.L_1309 - .L_1308)


	//   ....[0]....
	.align		4
.L_1308:
        /*0028*/ 	.word	index@(__assertfail)


	//----- nvinfo : EIATTR_MERCURY_ISA_VERSION
	.align		4
.L_1309:
        /*002c*/ 	.byte	0x03, 0x5f
        /*002e*/ 	.short	0x0101


	//----- nvinfo : EIATTR_INT_WARP_WIDE_INSTR_OFFSETS
	.align		4
        /*0030*/ 	.byte	0x04, 0x31
        /*0032*/ 	.short	(.L_1311 - .L_1310)


	//   ....[0]....
.L_1310:
        /*0034*/ 	.word	0x00000180


	//   ....[1]....
        /*0038*/ 	.word	0x000001b0


	//   ....[2]....
        /*003c*/ 	.word	0x000001c0


	//   ....[3]....
        /*0040*/ 	.word	0x0000f370


	//   ....[4]....
        /*0044*/ 	.word	0x0000f400


	//   ....[5]....
        /*0048*/ 	.word	0x0000f920


	//   ....[6]....
        /*004c*/ 	.word	0x00011630


	//   ....[7]....
        /*0050*/ 	.word	0x000116c0


	//----- nvinfo : EIATTR_COOP_GROUP_MASK_REGIDS
	.align		4
.L_1311:
        /*0054*/ 	.byte	0x04, 0x29
        /*0056*/ 	.short	(.L_1313 - .L_1312)


	//   ....[0]....
.L_1312:
        /*0058*/ 	.word	0xffffffff


	//   ....[1]....
        /*005c*/ 	.word	0xffffffff


	//   ....[2]....
        /*0060*/ 	.word	0xffffffff


	//   ....[3]....
        /*0064*/ 	.word	0xffffffff


	//   ....[4]....
        /*0068*/ 	.word	0xffffffff


	//   ....[5]....
        /*006c*/ 	.word	0xffffffff


	//   ....[6]....
        /*0070*/ 	.word	0xffffffff


	//   ....[7]....
        /*0074*/ 	.word	0xffffffff


	//   ....[8]....
        /*0078*/ 	.word	0xffffffff


	//   ....[9]....
        /*007c*/ 	.word	0xffffffff


	//   ....[10]....
        /*0080*/ 	.word	0xffffffff


	//   ....[11]....
        /*0084*/ 	.word	0xffffffff


	//   ....[12]....
        /*0088*/ 	.word	0xffffffff


	//   ....[13]....
        /*008c*/ 	.word	0xffffffff


	//   ....[14]....
        /*0090*/ 	.word	0xffffffff


	//   ....[15]....
        /*0094*/ 	.word	0xffffffff


	//   ....[16]....
        /*0098*/ 	.word	0xffffffff


	//   ....[17]....
        /*009c*/ 	.word	0xffffffff


	//   ....[18]....
        /*00a0*/ 	.word	0xffffffff


	//   ....[19]....
        /*00a4*/ 	.word	0xffffffff


	//   ....[20]....
        /*00a8*/ 	.word	0xffffffff


	//   ....[21]....
        /*00ac*/ 	.word	0xffffffff


	//   ....[22]....
        /*00b0*/ 	.word	0xffffffff


	//   ....[23]....
        /*00b4*/ 	.word	0xffffffff


	//   ....[24]....
        /*00b8*/ 	.word	0xffffffff


	//   ....[25]....
        /*00bc*/ 	.word	0xffffffff


	//   ....[26]....
        /*00c0*/ 	.word	0xffffffff


	//   ....[27]....
        /*00c4*/ 	.word	0xffffffff


	//   ....[28]....
        /*00c8*/ 	.word	0xffffffff


	//   ....[29]....
        /*00cc*/ 	.word	0xffffffff


	//   ....[30]....
        /*00d0*/ 	.word	0xffffffff


	//   ....[31]....
        /*00d4*/ 	.word	0xffffffff


	//   ....[32]....
        /*00d8*/ 	.word	0xffffffff


	//   ....[33]....
        /*00dc*/ 	.word	0xffffffff


	//   ....[34]....
        /*00e0*/ 	.word	0xffffffff


	//   ....[35]....
        /*00e4*/ 	.word	0xffffffff


	//   ....[36]....
        /*00e8*/ 	.word	0x0500000f


	//   ....[37]....
        /*00ec*/ 	.word	0x0500000f


	//----- nvinfo : EIATTR_COOP_GROUP_INSTR_OFFSETS
	.align		4
.L_1313:
        /*00f0*/ 	.byte	0x04, 0x28
        /*00f2*/ 	.short	(.L_1315 - .L_1314)


	//   ....[0]....
.L_1314:
        /*00f4*/ 	.word	0x00000060


	//   ....[1]....
        /*00f8*/ 	.word	0x00000190


	//   ....[2]....
        /*00fc*/ 	.word	0x000001e0


	//   ....[3]....
        /*0100*/ 	.word	0x000003d0


	//   ....[4]....
        /*0104*/ 	.word	0x00000530


	//   ....[5]....
        /*0108*/ 	.word	0x00000650


	//   ....[6]....
        /*010c*/ 	.word	0x000007b0


	//   ....[7]....
        /*0110*/ 	.word	0x00001810


	//   ....[8]....
        /*0114*/ 	.word	0x000033b0


	//   ....[9]....
        /*0118*/ 	.word	0x000034c0


	//   ....[10]....
        /*011c*/ 	.word	0x00003df0


	//   ....[11]....
        /*0120*/ 	.word	0x00003e40


	//   ....[12]....
        /*0124*/ 	.word	0x00004a10


	//   ....[13]....
        /*0128*/ 	.word	0x00006440


	//   ....[14]....
        /*012c*/ 	.word	0x00006540


	//   ....[15]....
        /*0130*/ 	.word	0x00006da0


	//   ....[16]....
        /*0134*/ 	.word	0x00006e10


	//   ....[17]....
        /*0138*/ 	.word	0x00007dd0


	//   ....[18]....
        /*013c*/ 	.word	0x000087a0


	//   ....[19]....
        /*0140*/ 	.word	0x000087e0


	//   ....[20]....
        /*0144*/ 	.word	0x00008d90


	//   ....[21]....
        /*0148*/ 	.word	0x00008e50


	//   ....[22]....
        /*014c*/ 	.word	0x0000a040


	//   ....[23]....
        /*0150*/ 	.word	0x0000b760


	//   ....[24]....
        /*0154*/ 	.word	0x0000b810


	//   ....[25]....
        /*0158*/ 	.word	0x0000c0b0


	//   ....[26]....
        /*015c*/ 	.word	0x0000c130


	//   ....[27]....
        /*0160*/ 	.word	0x0000d0f0


	//   ....[28]....
        /*0164*/ 	.word	0x0000d200


	//   ....[29]....
        /*0168*/ 	.word	0x0000d260


	//   ....[30]....
        /*016c*/ 	.word	0x0000d380


	//   ....[31]....
        /*0170*/ 	.word	0x0000d3b0


	//   ....[32]....
        /*0174*/ 	.word	0x0000e210


	//   ....[33]....
        /*0178*/ 	.word	0x0000eae0


	//   ....[34]....
        /*017c*/ 	.word	0x00011a10


	//   ....[35]....
        /*0180*/ 	.word	0x00011b90


	//   ....[36]....
        /*0184*/ 	.word	0x00012190


	//   ....[37]....
        /*0188*/ 	.word	0x00012570


	//----- nvinfo : EIATTR_REG_RECONFIG
	.align		4
.L_1315:
        /*018c*/ 	.byte	0x01, 0x54
	.zero		2


	//----- nvinfo : EIATTR_SYSCALL_OFFSETS
	.align		4
        /*0190*/ 	.byte	0x04, 0x46
        /*0192*/ 	.short	(.L_1317 - .L_1316)


	//   ....[0]....
.L_1316:
        /*0194*/ 	.word	0x00001a00


	//   ....[1]....
        /*0198*/ 	.word	0x0000f590


	//   ....[2]....
        /*019c*/ 	.word	0x0000f6d0


	//   ....[3]....
        /*01a0*/ 	.word	0x0000f7c0


	//----- nvinfo : EIATTR_MBARRIER_INSTR_OFFSETS
	.align		4
.L_1317:
        /*01a4*/ 	.byte	0x04, 0x39
        /*01a6*/ 	.short	(.L_1319 - .L_1318)


	//   ....[0]....
.L_1318:
        /*01a8*/ 	.word	0x00000280
        /*01ac*/ 	.word	0x000000ff
        /*01b0*/ 	.word	0x0002d800
        /*01b4*/ 	.short	0x0100
        /*01b6*/ 	.byte	0x06
	.zero		1


	//   ....[1]....
        /*01b8*/ 	.word	0x00000290
        /*01bc*/ 	.word	0x000000ff
        /*01c0*/ 	.word	0x0002d820
        /*01c4*/ 	.short	0x0100
        /*01c6*/ 	.byte	0x06
	.zero		1


	//   ....[2]....
        /*01c8*/ 	.word	0x00000380
        /*01cc*/ 	.word	0x000000ff
        /*01d0*/ 	.word	0x0002d830
        /*01d4*/ 	.short	0x0100
        /*01d6*/ 	.byte	0x08
	.zero		1


	//   ....[3]....
        /*01d8*/ 	.word	0x00000390
        /*01dc*/ 	.word	0x000000ff
        /*01e0*/ 	.word	0x0002d840
        /*01e4*/ 	.short	0x0100
        /*01e6*/ 	.byte	0x08
	.zero		1


	//   ....[4]....
        /*01e8*/ 	.word	0x000003a0
        /*01ec*/ 	.word	0x000000ff
        /*01f0*/ 	.word	0x0002d838
        /*01f4*/ 	.short	0x0100
        /*01f6*/ 	.byte	0x08
	.zero		1


	//   ....[5]....
        /*01f8*/ 	.word	0x000003b0
        /*01fc*/ 	.word	0x000000ff
        /*0200*/ 	.word	0x0002d848
        /*0204*/ 	.short	0x0100
        /*0206*/ 	.byte	0x08
	.zero		1


	//   ....[6]....
        /*0208*/ 	.word	0x000004e0
        /*020c*/ 	.word	0x000000ff
        /*0210*/ 	.word	0x0002d850
        /*0214*/ 	.short	0x0100
        /*0216*/ 	.byte	0x08
	.zero		1


	//   ....[7]....
        /*0218*/ 	.word	0x000004f0
        /*021c*/ 	.word	0x000000ff
        /*0220*/ 	.word	0x0002d860
        /*0224*/ 	.short	0x0100
        /*0226*/ 	.byte	0x08
	.zero		1


	//   ....[8]....
        /*0228*/ 	.word	0x00000500
        /*022c*/ 	.word	0x000000ff
        /*0230*/ 	.word	0x0002d858
        /*0234*/ 	.short	0x0100
        /*0236*/ 	.byte	0x08
	.zero		1


	//   ....[9]....
        /*0238*/ 	.word	0x00000510
        /*023c*/ 	.word	0x000000ff
        /*0240*/ 	.word	0x0002d868
        /*0244*/ 	.short	0x0100
        /*0246*/ 	.byte	0x08
	.zero		1


	//   ....[10]....
        /*0248*/ 	.word	0x00000600
        /*024c*/ 	.word	0x000000ff
        /*0250*/ 	.word	0x0002d870
        /*0254*/ 	.short	0x0100
        /*0256*/ 	.byte	0x06
	.zero		1


	//   ....[11]....
        /*0258*/ 	.word	0x00000610
        /*025c*/ 	.word	0x000000ff
        /*0260*/ 	.word	0x0002d880
        /*0264*/ 	.short	0x0100
        /*0266*/ 	.byte	0x06
	.zero		1


	//   ....[12]....
        /*0268*/ 	.word	0x00000620
        /*026c*/ 	.word	0x000000ff
        /*0270*/ 	.word	0x0002d878
        /*0274*/ 	.short	0x0100
        /*0276*/ 	.byte	0x06
	.zero		1


	//   ....[13]....
        /*0278*/ 	.word	0x00000630
        /*027c*/ 	.word	0x000000ff
        /*0280*/ 	.word	0x0002d888
        /*0284*/ 	.short	0x0100
        /*0286*/ 	.byte	0x06
	.zero		1


	//   ....[14]....
        /*0288*/ 	.word	0x00000760
        /*028c*/ 	.word	0x000000ff
        /*0290*/ 	.word	0x0002d890
        /*0294*/ 	.short	0x0100
        /*0296*/ 	.byte	0x08
	.zero		1


	//   ....[15]....
        /*0298*/ 	.word	0x00000770
        /*029c*/ 	.word	0x000000ff
        /*02a0*/ 	.word	0x0002d8a0
        /*02a4*/ 	.short	0x0100
        /*02a6*/ 	.byte	0x08
	.zero		1


	//   ....[16]....
        /*02a8*/ 	.word	0x00000780
        /*02ac*/ 	.word	0x000000ff
        /*02b0*/ 	.word	0x0002d898
        /*02b4*/ 	.short	0x0100
        /*02b6*/ 	.byte	0x08
	.zero		1


	//   ....[17]....
        /*02b8*/ 	.word	0x00000790
        /*02bc*/ 	.word	0x000000ff
        /*02c0*/ 	.word	0x0002d8a8
        /*02c4*/ 	.short	0x0100
        /*02c6*/ 	.byte	0x08
	.zero		1


	//   ....[18]....
        /*02c8*/ 	.word	0x000008c0
        /*02cc*/ 	.word	0x000000ff
        /*02d0*/ 	.word	0x0002d8b0
        /*02d4*/ 	.short	0x0100
        /*02d6*/ 	.byte	0x08
	.zero		1


	//   ....[19]....
        /*02d8*/ 	.word	0x000008d0
        /*02dc*/ 	.word	0x000000ff
        /*02e0*/ 	.word	0x0002d8c0
        /*02e4*/ 	.short	0x0100
        /*02e6*/ 	.byte	0x08
	.zero		1


	//   ....[20]....
        /*02e8*/ 	.word	0x000008e0
        /*02ec*/ 	.word	0x000000ff
        /*02f0*/ 	.word	0x0002d8b8
        /*02f4*/ 	.short	0x0100
        /*02f6*/ 	.byte	0x08
	.zero		1


	//   ....[21]....
        /*02f8*/ 	.word	0x000008f0
        /*02fc*/ 	.word	0x000000ff
        /*0300*/ 	.word	0x0002d8c8
        /*0304*/ 	.short	0x0100
        /*0306*/ 	.byte	0x08
	.zero		1


	//   ....[22]....
        /*0308*/ 	.word	0x00001a80
        /*030c*/ 	.word	0x000000ff
        /*0310*/ 	.word	0x0002d800
        /*0314*/ 	.short	0x010a
        /*0316*/ 	.byte	0x27
	.zero		1


	//   ....[23]....
        /*0318*/ 	.word	0x00001b00
        /*031c*/ 	.word	0x00000007
        /*0320*/ 	.word	0x0002d830
        /*0324*/ 	.short	0x010a
        /*0326*/ 	.byte	0x3f
	.zero		1


	//   ....[24]....
        /*0328*/ 	.word	0x00001b50
        /*032c*/ 	.word	0x00000007
        /*0330*/ 	.word	0x0002d830
        /*0334*/ 	.short	0x010a
        /*0336*/ 	.byte	0x3f
	.zero		1


	//   ....[25]....
        /*0338*/ 	.word	0x00001f40
        /*033c*/ 	.word	0x00000000
        /*0340*/ 	.word	0x00000000
        /*0344*/ 	.short	0x0101
        /*0346*/ 	.byte	0x3f
	.zero		1


	//   ....[26]....
        /*0348*/ 	.word	0x00004e60
        /*034c*/ 	.word	0x000000ff
        /*0350*/ 	.word	0x0002d830
        /*0354*/ 	.short	0x010a
        /*0356*/ 	.byte	0x06
	.zero		1


	//   ....[27]....
        /*0358*/ 	.word	0x00004ea0
        /*035c*/ 	.word	0x000000ff
        /*0360*/ 	.word	0x0002d830
        /*0364*/ 	.short	0x010a
        /*0366*/ 	.byte	0x06
	.zero		1


	//   ....[28]....
        /*0368*/ 	.word	0x00005120
        /*036c*/ 	.word	0x000000ff
        /*0370*/ 	.word	0x0002d850
        /*0374*/ 	.short	0x010a
        /*0376*/ 	.byte	0x06
	.zero		1


	//   ....[29]....
        /*0378*/ 	.word	0x00005160
        /*037c*/ 	.word	0x000000ff
        /*0380*/ 	.word	0x0002d850
        /*0384*/ 	.short	0x010a
        /*0386*/ 	.byte	0x06
	.zero		1


	//   ....[30]....
        /*0388*/ 	.word	0x000056d0
        /*038c*/ 	.word	0x0000000b
        /*0390*/ 	.word	0x00000000
        /*0394*/ 	.short	0x0101
        /*0396*/ 	.byte	0x3f
	.zero		1


	//   ....[31]....
        /*0398*/ 	.word	0x000071f0
        /*039c*/ 	.word	0x0000000e
        /*03a0*/ 	.word	0x00000000
        /*03a4*/ 	.short	0x0101
        /*03a6*/ 	.byte	0x3f
	.zero		1


	//   ....[32]....
        /*03a8*/ 	.word	0x00008120
        /*03ac*/ 	.word	0x000000ff
        /*03b0*/ 	.word	0x0002d830
        /*03b4*/ 	.short	0x010a
        /*03b6*/ 	.byte	0x06
	.zero		1


	//   ....[33]....
        /*03b8*/ 	.word	0x00008160
        /*03bc*/ 	.word	0x000000ff
        /*03c0*/ 	.word	0x0002d830
        /*03c4*/ 	.short	0x010a
        /*03c6*/ 	.byte	0x06
	.zero		1


	//   ....[34]....
        /*03c8*/ 	.word	0x000083e0
        /*03cc*/ 	.word	0x000000ff
        /*03d0*/ 	.word	0x0002d850
        /*03d4*/ 	.short	0x010a
        /*03d6*/ 	.byte	0x06
	.zero		1


	//   ....[35]....
        /*03d8*/ 	.word	0x00008420
        /*03dc*/ 	.word	0x000000ff
        /*03e0*/ 	.word	0x0002d850
        /*03e4*/ 	.short	0x010a
        /*03e6*/ 	.byte	0x06
	.zero		1


	//   ....[36]....
        /*03e8*/ 	.word	0x000095e0
        /*03ec*/ 	.word	0x0000002a
        /*03f0*/ 	.word	0x00000000
        /*03f4*/ 	.short	0x0101
        /*03f6*/ 	.byte	0x3f
	.zero		1


	//   ....[37]....
        /*03f8*/ 	.word	0x00009670
        /*03fc*/ 	.word	0x0000002b
        /*0400*/ 	.word	0x00000000
        /*0404*/ 	.short	0x0101
        /*0406*/ 	.byte	0x3f
	.zero		1


	//   ....[38]....
        /*0408*/ 	.word	0x0000a1e0
        /*040c*/ 	.word	0x000000ff
        /*0410*/ 	.word	0x0002d830
        /*0414*/ 	.short	0x010a
        /*0416*/ 	.byte	0x06
	.zero		1


	//   ....[39]....
        /*0418*/ 	.word	0x0000a220
        /*041c*/ 	.word	0x000000ff
        /*0420*/ 	.word	0x0002d830
        /*0424*/ 	.short	0x010a
        /*0426*/ 	.byte	0x06
	.zero		1


	//   ....[40]....
        /*0428*/ 	.word	0x0000a4a0
        /*042c*/ 	.word	0x000000ff
        /*0430*/ 	.word	0x0002d850
        /*0434*/ 	.short	0x010a
        /*0436*/ 	.byte	0x06
	.zero		1


	//   ....[41]....
        /*0438*/ 	.word	0x0000a4e0
        /*043c*/ 	.word	0x000000ff
        /*0440*/ 	.word	0x0002d850
        /*0444*/ 	.short	0x010a
        /*0446*/ 	.byte	0x06
	.zero		1


	//   ....[42]....
        /*0448*/ 	.word	0x0000a9f0
        /*044c*/ 	.word	0x0000000d
        /*0450*/ 	.word	0x00000000
        /*0454*/ 	.short	0x0101
        /*0456*/ 	.byte	0x3f
	.zero		1


	//   ....[43]....
        /*0458*/ 	.word	0x0000c420
        /*045c*/ 	.word	0x0000000c
        /*0460*/ 	.word	0x00000000
        /*0464*/ 	.short	0x0101
        /*0466*/ 	.byte	0x3f
	.zero		1


	//   ....[44]....
        /*0468*/ 	.word	0x0000d170
        /*046c*/ 	.word	0x000000ff
        /*0470*/ 	.word	0x0002d850
        /*0474*/ 	.short	0x010a
        /*0476*/ 	.byte	0x09
	.zero		1


	//   ....[45]....
        /*0478*/ 	.word	0x0000d1b0
        /*047c*/ 	.word	0x000000ff
        /*0480*/ 	.word	0x0002d850
        /*0484*/ 	.short	0x010a
        /*0486*/ 	.byte	0x09
	.zero		1


	//   ....[46]....
        /*0488*/ 	.word	0x0000d7f0
        /*048c*/ 	.word	0x0000000b
        /*0490*/ 	.word	0x00000000
        /*0494*/ 	.short	0x0101
        /*0496*/ 	.byte	0x3f
	.zero		1


	//   ....[47]....
        /*0498*/ 	.word	0x0000e400
        /*049c*/ 	.word	0x000000ff
        /*04a0*/ 	.word	0x00000000
        /*04a4*/ 	.short	0x0101
        /*04a6*/ 	.byte	0x05
	.zero		1


	//   ....[48]....
        /*04a8*/ 	.word	0x0000fbf0
        /*04ac*/ 	.word	0x0000000d
        /*04b0*/ 	.word	0x0002d840
        /*04b4*/ 	.short	0x010a
        /*04b6*/ 	.byte	0x3f
	.zero		1


	//   ....[49]....
        /*04b8*/ 	.word	0x00010070
        /*04bc*/ 	.word	0x000000ff
        /*04c0*/ 	.word	0x0002d820
        /*04c4*/ 	.short	0x010a
        /*04c6*/ 	.byte	0x2a
	.zero		1


	//   ....[50]....
        /*04c8*/ 	.word	0x00010340
        /*04cc*/ 	.word	0x00000003
        /*04d0*/ 	.word	0x0002d840
        /*04d4*/ 	.short	0x010a
        /*04d6*/ 	.byte	0x3f
	.zero		1


	//   ....[51]....
        /*04d8*/ 	.word	0x00010590
        /*04dc*/ 	.word	0x00000002
        /*04e0*/ 	.word	0x00000060
        /*04e4*/ 	.short	0x010a
        /*04e6*/ 	.byte	0x3f
	.zero		1


	//   ....[52]....
        /*04e8*/ 	.word	0x00010a80
        /*04ec*/ 	.word	0x00000004
        /*04f0*/ 	.word	0x0002d840
        /*04f4*/ 	.short	0x010a
        /*04f6*/ 	.byte	0x3f
	.zero		1


	//   ....[53]....
        /*04f8*/ 	.word	0x00010cd0
        /*04fc*/ 	.word	0x00000003
        /*0500*/ 	.word	0x00000060
        /*0504*/ 	.short	0x010a
        /*0506*/ 	.byte	0x3f
	.zero		1


	//   ....[54]....
        /*0508*/ 	.word	0x00011120
        /*050c*/ 	.word	0x00000003
        /*0510*/ 	.word	0x0002d840
        /*0514*/ 	.short	0x010a
        /*0516*/ 	.byte	0x3f
	.zero		1


	//   ....[55]....
        /*0518*/ 	.word	0x00011370
        /*051c*/ 	.word	0x00000003
        /*0520*/ 	.word	0x00000060
        /*0524*/ 	.short	0x010a
        /*0526*/ 	.byte	0x3f
	.zero		1


	//   ....[56]....
        /*0528*/ 	.word	0x00011740
        /*052c*/ 	.word	0x00000003
        /*0530*/ 	.word	0x0002d860
        /*0534*/ 	.short	0x010a
        /*0536*/ 	.byte	0x3f
	.zero		1


	//   ....[57]....
        /*0538*/ 	.word	0x00011b70
        /*053c*/ 	.word	0x00000009
        /*0540*/ 	.word	0x0002d820
        /*0544*/ 	.short	0x010a
        /*0546*/ 	.byte	0x3f
	.zero		1


	//   ....[58]....
        /*0548*/ 	.word	0x00011c90
        /*054c*/ 	.word	0x00000005
        /*0550*/ 	.word	0x00000000
        /*0554*/ 	.short	0x010a
        /*0556*/ 	.byte	0x3f
	.zero		1


	//   ....[59]....
        /*0558*/ 	.word	0x00011d00
        /*055c*/ 	.word	0x00000003
        /*0560*/ 	.word	0x00000000
        /*0564*/ 	.short	0x010a
        /*0566*/ 	.byte	0x3f
	.zero		1


	//   ....[60]....
        /*0568*/ 	.word	0x00011d60
        /*056c*/ 	.word	0x00000013
        /*0570*/ 	.word	0x00000000
        /*0574*/ 	.short	0x010a
        /*0576*/ 	.byte	0x3f
	.zero		1


	//   ....[61]....
        /*0578*/ 	.word	0x00011d90
        /*057c*/ 	.word	0x00000007
        /*0580*/ 	.word	0x00000000
        /*0584*/ 	.short	0x010a
        /*0586*/ 	.byte	0x3f
	.zero		1


	//   ....[62]....
        /*0588*/ 	.word	0x00011e00
        /*058c*/ 	.word	0x00000003
        /*0590*/ 	.word	0x0002d800
        /*0594*/ 	.short	0x010a
        /*0596*/ 	.byte	0x3f
	.zero		1


	//   ....[63]....
        /*0598*/ 	.word	0x00011e50
        /*059c*/ 	.word	0x00000007
        /*05a0*/ 	.word	0x0002d830
        /*05a4*/ 	.short	0x010a
        /*05a6*/ 	.byte	0x3f
	.zero		1


	//   ....[64]....
        /*05a8*/ 	.word	0x00011eb0
        /*05ac*/ 	.word	0x0000000b
        /*05b0*/ 	.word	0x0002d830
        /*05b4*/ 	.short	0x010a
        /*05b6*/ 	.byte	0x3f
	.zero		1


	//   ....[65]....
        /*05b8*/ 	.word	0x00011f10
        /*05bc*/ 	.word	0x0000000b
        /*05c0*/ 	.word	0x0002d850
        /*05c4*/ 	.short	0x010a
        /*05c6*/ 	.byte	0x3f
	.zero		1


	//   ....[66]....
        /*05c8*/ 	.word	0x00011f70
        /*05cc*/ 	.word	0x0000000c
        /*05d0*/ 	.word	0x0002d830
        /*05d4*/ 	.short	0x010a
        /*05d6*/ 	.byte	0x3f
	.zero		1


	//   ....[67]....
        /*05d8*/ 	.word	0x00011fd0
        /*05dc*/ 	.word	0x0000000c
        /*05e0*/ 	.word	0x0002d850
        /*05e4*/ 	.short	0x010a
        /*05e6*/ 	.byte	0x3f
	.zero		1


	//   ....[68]....
        /*05e8*/ 	.word	0x00012030
        /*05ec*/ 	.word	0x0000000e
        /*05f0*/ 	.word	0x0002d830
        /*05f4*/ 	.short	0x010a
        /*05f6*/ 	.byte	0x3f
	.zero		1


	//   ....[69]....
        /*05f8*/ 	.word	0x00012090
        /*05fc*/ 	.word	0x0000000e
        /*0600*/ 	.word	0x0002d850
        /*0604*/ 	.short	0x010a
        /*0606*/ 	.byte	0x3f
	.zero		1


	//   ....[70]....
        /*0608*/ 	.word	0x000120f0
        /*060c*/ 	.word	0x00000003
        /*0610*/ 	.word	0x0002d850
        /*0614*/ 	.short	0x010a
        /*0616*/ 	.byte	0x3f
	.zero		1


	//   ....[71]....
        /*0618*/ 	.word	0x00012240
        /*061c*/ 	.word	0x0000000d
        /*0620*/ 	.word	0x0002d840
        /*0624*/ 	.short	0x010a
        /*0626*/ 	.byte	0x3f
	.zero		1


	//   ....[72]....
        /*0628*/ 	.word	0x000122a0
        /*062c*/ 	.word	0x00000005
        /*0630*/ 	.word	0x0002d820
        /*0634*/ 	.short	0x010a
        /*0636*/ 	.byte	0x3f
	.zero		1


	//   ....[73]....
        /*0638*/ 	.word	0x000122f0
        /*063c*/ 	.word	0x00000003
        /*0640*/ 	.word	0x0002d840
        /*0644*/ 	.short	0x010a
        /*0646*/ 	.byte	0x3f
	.zero		1


	//   ....[74]....
        /*0648*/ 	.word	0x00012340
        /*064c*/ 	.word	0x00000002
        /*0650*/ 	.word	0x00000060
        /*0654*/ 	.short	0x010a
        /*0656*/ 	.byte	0x3f
	.zero		1


	//   ....[75]....
        /*0658*/ 	.word	0x00012390
        /*065c*/ 	.word	0x00000004
        /*0660*/ 	.word	0x0002d840
        /*0664*/ 	.short	0x010a
        /*0666*/ 	.byte	0x3f
	.zero		1


	//   ....[76]....
        /*0668*/ 	.word	0x000123e0
        /*066c*/ 	.word	0x00000003
        /*0670*/ 	.word	0x00000060
        /*0674*/ 	.short	0x010a
        /*0676*/ 	.byte	0x3f
	.zero		1


	//   ....[77]....
        /*0678*/ 	.word	0x00012430
        /*067c*/ 	.word	0x00000003
        /*0680*/ 	.word	0x0002d840
        /*0684*/ 	.short	0x010a
        /*0686*/ 	.byte	0x3f
	.zero		1


	//   ....[78]....
        /*0688*/ 	.word	0x00012480
        /*068c*/ 	.word	0x00000003
        /*0690*/ 	.word	0x00000060
        /*0694*/ 	.short	0x010a
        /*0696*/ 	.byte	0x3f
	.zero		1


	//   ....[79]....
        /*0698*/ 	.word	0x000124d0
        /*069c*/ 	.word	0x00000003
        /*06a0*/ 	.word	0x0002d860
        /*06a4*/ 	.short	0x010a
        /*06a6*/ 	.byte	0x3f
	.zero		1


	//   ....[80]....
        /*06a8*/ 	.word	0x000125b0
        /*06ac*/ 	.word	0x00000009
        /*06b0*/ 	.word	0x0002d820
        /*06b4*/ 	.short	0x010a
        /*06b6*/ 	.byte	0x3f
	.zero		1


	//   ....[81]....
        /*06b8*/ 	.word	0x00012600
        /*06bc*/ 	.word	0x00000005
        /*06c0*/ 	.word	0x00000000
        /*06c4*/ 	.short	0x010a
        /*06c6*/ 	.byte	0x3f
	.zero		1


	//   ....[82]....
        /*06c8*/ 	.word	0x00012650
        /*06cc*/ 	.word	0x00000003
        /*06d0*/ 	.word	0x00000000
        /*06d4*/ 	.short	0x010a
        /*06d6*/ 	.byte	0x3f
	.zero		1


	//   ....[83]....
        /*06d8*/ 	.word	0x000126a0
        /*06dc*/ 	.word	0x00000013
        /*06e0*/ 	.word	0x00000000
        /*06e4*/ 	.short	0x010a
        /*06e6*/ 	.byte	0x3f
	.zero		1


	//----- nvinfo : EIATTR_NUM_MBARRIERS
	.align		4
.L_1319:
        /*06e8*/ 	.byte	0x03, 0x38
        /*06ea*/ 	.short	0x0016


	//----- nvinfo : EIATTR_EXIT_INSTR_OFFSETS
	.align		4
        /*06ec*/ 	.byte	0x04, 0x1c
        /*06ee*/ 	.short	(.L_1321 - .L_1320)


	//   ....[0]....
.L_1320:
        /*06f0*/ 	.word	0x00000a50


	//   ....[1]....
        /*06f4*/ 	.word	0x0000eaa0


	//   ....[2]....
        /*06f8*/ 	.word	0x0000eb00


	//   ....[3]....
        /*06fc*/ 	.word	0x00011bb0


	//   ....[4]....
        /*0700*/ 	.word	0x00011de0


	//----- nvinfo : EIATTR_MAX_THREADS
	.align		4
.L_1321:
        /*0704*/ 	.byte	0x04, 0x05
        /*0706*/ 	.short	(.L_1323 - .L_1322)
.L_1322:
        /*0708*/ 	.word	0x00000200
        /*070c*/ 	.word	0x00000001
        /*0710*/ 	.word	0x00000001


	//----- nvinfo : EIATTR_CRS_STACK_SIZE
	.align		4
.L_1323:
        /*0714*/ 	.byte	0x04, 0x1e
        /*0716*/ 	.short	(.L_1325 - .L_1324)
.L_1324:
        /*0718*/ 	.word	0x00000000


	//----- nvinfo : EIATTR_CBANK_PARAM_SIZE
	.align		4
.L_1325:
        /*071c*/ 	.byte	0x03, 0x19
        /*071e*/ 	.short	0x0bf0


	//----- nvinfo : EIATTR_PARAM_CBANK
	.align		4
        /*0720*/ 	.byte	0x04, 0x0a
        /*0722*/ 	.short	(.L_1327 - .L_1326)
	.align		4
.L_1326:
        /*0724*/ 	.word	index@(.nv.constant0._ZN7cutlass13device_kernelIN5flash11enable_sm90INS1_16FlashAttnFwdSm90INS1_25CollectiveMainloopFwdSm90ILi2EN4cute5tupleIJNS5_1CILi1EEES8_S8_EEENS6_IJNS7_ILi192EEENS7_ILi128EEENS7_ILi96EEEEEELi96ENS_10bfloat16_tEfNS_4arch4Sm90ELb0ELb1ELb0ELb0ELb0ELb0ELb0ELb0ELb1ELb0ELb0ELb0EEENS1_21CollectiveEpilogueFwdINS6_IJSA_SC_SB_EEES9_SE_SG_Li384ELb0ELb0ELb0ELb0EEENS1_30DynamicPersistentTileSchedulerILi384ELi32ELb0ELb0ELb1EEEEEEEEEvNT_6ParamsE)
        /*0728*/ 	.short	0x0210
        /*072a*/ 	.short	0x0bf0


	//----- nvinfo : EIATTR_SW_WAR
	.align		4
.L_1327:
        /*072c*/ 	.byte	0x04, 0x36
        /*072e*/ 	.short	(.L_1329 - .L_1328)
.L_1328:
        /*0730*/ 	.word	0x00000008
.L_1329:


//--------------------- .nv.info._ZN7cutlass13device_kernelIN5flash11enable_sm90INS1_16FlashAttnFwdSm90INS1_25CollectiveMainloopFwdSm90ILi2EN4cute5tupleIJNS5_1CILi1EEES8_S8_EEENS6_IJNS7_ILi192EEENS7_ILi128EEENS7_ILi96EEEEEELi96ENS_10bfloat16_tEfNS_4arch4Sm90ELb0ELb1ELb0ELb1ELb0ELb0ELb0ELb0ELb1ELb0ELb0ELb0EEENS1_21CollectiveEpilogueFwdINS6_IJSA_SC_SB_EEES9_SE_SG_Li384ELb1ELb0ELb0ELb0EEENS1_36VarlenDynamicPersistentTileSchedulerILi192ELi128ELi384ELi32ELb0ELb0ELb1ELb1ELb0ELb1EEEEEEEEEvNT_6ParamsE --------------------------
	.section	.nv.info._ZN7cutlass13device_kernelIN5flash11enable_sm90INS1_16FlashAttnFwdSm90INS1_25CollectiveMainloopFwdSm90ILi2EN4cute5tupleIJNS5_1CILi1EEES8_S8_EEENS6_IJNS7_ILi192EEENS7_ILi128EEENS7_ILi96EEEEEELi96ENS_10bfloat16_tEfNS_4arch4Sm90ELb0ELb1ELb0ELb1ELb0ELb0ELb0ELb0ELb1ELb0ELb0ELb0EEENS1_21CollectiveEpilogueFwdINS6_IJSA_SC_SB_EEES9_SE_SG_Li384ELb1ELb0ELb0ELb0EEENS1_36VarlenDynamicPersistentTileSchedulerILi192ELi128ELi384ELi32ELb0ELb0ELb1ELb1ELb0ELb1EEEEEEEEEvNT_6ParamsE,"",@"SHT_CUDA_INFO"
	.sectionflags	@""
	.align	4


	//----- nvinfo : EIATTR_CUDA_API_VERSION
	.align		4
        /*0000*/ 	.byte	0x04, 0x37
        /*0002*/ 	.short	(.L_1331 - .L_1330)
.L_1330:
        /*0004*/ 	.word	0x00000082


	//----- nvinfo : EIATTR_KPARAM_INFO
	.align		4
.L_1331:
        /*0008*/ 	.byte	0x04, 0x17
        /*000a*/ 	.short	(.L_1333 - .L_1332)
.L_1332:
        /*000c*/ 	.word	0x00000000
        /*0010*/ 	.short	0x0000
        /*0012*/ 	.short	0x0070
        /*0014*/ 	.byte	0x00, 0xf0, 0x01, 0x28


	//----- nvinfo : EIATTR_SPARSE_MMA_MASK
	.align		4
.L_1333:
        /*0018*/ 	.byte	0x03, 0x50
        /*001a*/ 	.short	0x0000


	//----- nvinfo : EIATTR_MAXREG_COUNT
	.align		4
        /*001c*/ 	.byte	0x03, 0x1b
        /*001e*/ 	.short	0x0080


	//----- nvinfo : EIATTR_NUM_BARRIERS
	.align		4
        /*0020*/ 	.byte	0x02, 0x4c
        /*0022*/ 	.byte	0x10
	.zero		1


	//----- nvinfo : EIATTR_EXTERNS
	.align		4
        /*0024*/ 	.byte	0x04, 0x0f
        /*0026*/ 	.short	(.L_1335 - .L_1334)


	//   ....[0]....
	.align		4
.L_1334:
        /*0028*/ 	.word	index@(__assertfail)


	//----- nvinfo : EIATTR_ANNOTATIONS
	.align		4
.L_1335:
        /*002c*/ 	.byte	0x04, 0x55
        /*002e*/ 	.short	(.L_1337 - .L_1336)


	//   ....[0]....
.L_1336:
        /*0030*/ 	.word	0x00000001
        /*0034*/ 	.byte	0x40, 0x02, 0x01, 0x00, 0x01, 0x00, 0x00, 0x00, 0xd0, 0x0c, 0x01, 0x00


	//----- nvinfo : EIATTR_MERCURY_ISA_VERSION
	.align		4
.L_1337:
        /*0040*/ 	.byte	0x03, 0x5f
        /*0042*/ 	.short	0x0101


	//----- nvinfo : EIATTR_UNUSED_LOAD_BYTE_OFFSET
	.align		4
        /*0044*/ 	.byte	0x04, 0x44
        /*0046*/ 	.short	(.L_1339 - .L_1338)


	//   ....[0]....
.L_1338:
        /*0048*/ 	.word	0x00000a80
        /*004c*/ 	.word	0x0000fff0


	//   ....[1]....
        /*0050*/ 	.word	0x0000dc80
        /*0054*/ 	.word	0x0000fff0


	//----- nvinfo : EIATTR_INT_WARP_WIDE_INSTR_OFFSETS
	.align		4
.L_1339:
        /*0058*/ 	.byte	0x04, 0x31
        /*005a*/ 	.short	(.L_1341 - .L_1340)


	//   ....[0]....
.L_1340:
        /*005c*/ 	.word	0x00000160


	//   ....[1]....
        /*0060*/ 	.word	0x000001a0


	//   ....[2]....
        /*0064*/ 	.word	0x00000210


	//   ....[3]....
        /*0068*/ 	.word	0x00010880


	//   ....[4]....
        /*006c*/ 	.word	0x00010910


	//   ....[5]....
        /*0070*/ 	.word	0x00010dc0


	//   ....[6]....
        /*0074*/ 	.word	0x00010e00


	//   ....[7]....
        /*0078*/ 	.word	0x00010f40


	//   ....[8]....
        /*007c*/ 	.word	0x00011010


	//   ....[9]....
        /*0080*/ 	.word	0x00012ee0


	//   ....[10]....
        /*0084*/ 	.word	0x00012f70


	//----- nvinfo : EIATTR_COOP_GROUP_MASK_REGIDS
	.align		4
.L_1341:
        /*0088*/ 	.byte	0x04, 0x29
        /*008a*/ 	.short	(.L_1343 - .L_1342)


	//   ....[0]....
.L_1342:
        /*008c*/ 	.word	0xffffffff


	//   ....[1]....
        /*0090*/ 	.word	0xffffffff


	//   ....[2]....
        /*0094*/ 	.word	0xffffffff


	//   ....[3]....
        /*0098*/ 	.word	0xffffffff


	//   ....[4]....
        /*009c*/ 	.word	0xffffffff


	//   ....[5]....
        /*00a0*/ 	.word	0xffffffff


	//   ....[6]....
        /*00a4*/ 	.word	0xffffffff


	//   ....[7]....
        /*00a8*/ 	.word	0xffffffff


	//   ....[8]....
        /*00ac*/ 	.word	0xffffffff


	//   ....[9]....
        /*00b0*/ 	.word	0xffffffff


	//   ....[10]....
        /*00b4*/ 	.word	0xffffffff


	//   ....[11]....
        /*00b8*/ 	.word	0xffffffff


	//   ....[12]....
        /*00bc*/ 	.word	0xffffffff


	//   ....[13]....
        /*00c0*/ 	.word	0xffffffff


	//   ....[14]....
        /*00c4*/ 	.word	0xffffffff


	//   ....[15]....
        /*00c8*/ 	.word	0xffffffff


	//   ....[16]....
        /*00cc*/ 	.word	0xffffffff


	//   ....[17]....
        /*00d0*/ 	.word	0xffffffff


	//   ....[18]....
        /*00d4*/ 	.word	0xffffffff


	//   ....[19]....
        /*00d8*/ 	.word	0xffffffff


	//   ....[20]....
        /*00dc*/ 	.word	0xffffffff


	//   ....[21]....
        /*00e0*/ 	.word	0xffffffff


	//   ....[22]....
        /*00e4*/ 	.word	0xffffffff


	//   ....[23]....
        /*00e8*/ 	.word	0xffffffff


	//   ....[24]....
        /*00ec*/ 	.word	0xffffffff


	//   ....[25]....
        /*00f0*/ 	.word	0xffffffff


	//   ....[26]....
        /*00f4*/ 	.word	0xffffffff


	//   ....[27]....
        /*00f8*/ 	.word	0xffffffff


	//   ....[28]....
        /*00fc*/ 	.word	0xffffffff


	//   ....[29]....
        /*0100*/ 	.word	0xffffffff


	//   ....[30]....
        /*0104*/ 	.word	0xffffffff


	//   ....[31]....
        /*0108*/ 	.word	0xffffffff


	//   ....[32]....
        /*010c*/ 	.word	0xffffffff


	//   ....[33]....
        /*0110*/ 	.word	0xffffffff


	//   ....[34]....
        /*0114*/ 	.word	0xffffffff


	//   ....[35]....
        /*0118*/ 	.word	0xffffffff


	//   ....[36]....
        /*011c*/ 	.word	0xffffffff


	//   ....[37]....
        /*0120*/ 	.word	0xffffffff


	//   ....[38]....
        /*0124*/ 	.word	0xffffffff


	//   ....[39]....
        /*0128*/ 	.word	0xffffffff


	//   ....[40]....
        /*012c*/ 	.word	0xffffffff


	//   ....[41]....
        /*0130*/ 	.word	0xffffffff


	//   ....[42]....
        /*0134*/ 	.word	0xffffffff


	//   ....[43]....
        /*0138*/ 	.word	0xffffffff


	//   ....[44]....
        /*013c*/ 	.word	0xffffffff


	//   ....[45]....
        /*0140*/ 	.word	0xffffffff


	//   ....[46]....
        /*0144*/ 	.word	0xffffffff


	//   ....[47]....
        /*0148*/ 	.word	0xffffffff


	//   ....[48]....
        /*014c*/ 	.word	0xffffffff


	//   ....[49]....
        /*0150*/ 	.word	0xffffffff


	//   ....[50]....
        /*0154*/ 	.word	0xffffffff


	//   ....[51]....
        /*0158*/ 	.word	0xffffffff


	//   ....[52]....
        /*015c*/ 	.word	0xffffffff


	//   ....[53]....
        /*0160*/ 	.word	0xffffffff


	//   ....[54]....
        /*0164*/ 	.word	0xffffffff


	//   ....[55]....
        /*0168*/ 	.word	0xffffffff


	//   ....[56]....
        /*016c*/ 	.word	0xffffffff


	//   ....[57]....
        /*0170*/ 	.word	0xffffffff


	//   ....[58]....
        /*0174*/ 	.word	0xffffffff


	//   ....[59]....
        /*0178*/ 	.word	0xffffffff


	//   ....[60]....
        /*017c*/ 	.word	0xffffffff


	//   ....[61]....
        /*0180*/ 	.word	0xffffffff


	//   ....[62]....
        /*0184*/ 	.word	0xffffffff


	//   ....[63]....
        /*0188*/ 	.word	0xffffffff


	//   ....[64]....
        /*018c*/ 	.word	0xffffffff


	//   ....[65]....
        /*0190*/ 	.word	0xffffffff


	//   ....[66]....
        /*0194*/ 	.word	0x0500000f


	//   ....[67]....
        /*0198*/ 	.word	0x0500000f


	//   ....[68]....
        /*019c*/ 	.word	0x0500000f


	//   ....[69]....
        /*01a0*/ 	.word	0x0500000f


	//   ....[70]....
        /*01a4*/ 	.word	0x0500000f


	//   ....[71]....
        /*01a8*/ 	.word	0x0500000f


	//   ....[72]....
        /*01ac*/ 	.word	0x0500000f


	//   ....[73]....
        /*01b0*/ 	.word	0x0500000f


	//   ....[74]....
        /*01b4*/ 	.word	0x0500000f


	//   ....[75]....
        /*01b8*/ 	.word	0x0500000f


	//   ....[76]....
        /*01bc*/ 	.word	0x0500000f


	//   ....[77]....
        /*01c0*/ 	.word	0x0500000f


	//   ....[78]....
        /*01c4*/ 	.word	0x0500000f


	//   ....[79]....
        /*01c8*/ 	.word	0x0500000f


	//   ....[80]....
        /*01cc*/ 	.word	0x0500000f


	//   ....[81]....
        /*01d0*/ 	.word	0x0500000f


	//   ....[82]....
        /*01d4*/ 	.word	0x0500000f


	//   ....[83]....
        /*01d8*/ 	.word	0x0500000f


	//   ....[84]....
        /*01dc*/ 	.word	0x0500000f


	//----- nvinfo : EIATTR_COOP_GROUP_INSTR_OFFSETS
	.align		4
.L_1343:
        /*01e0*/ 	.byte	0x04, 0x28
        /*01e2*/ 	.short	(.L_1345 - .L_1344)


	//   ....[0]....
.L_1344:
        /*01e4*/ 	.word	0x00000070


	//   ....[1]....
        /*01e8*/ 	.word	0x00000170


	//   ....[2]....
        /*01ec*/ 	.word	0x000001c0


	//   ....[3]....
        /*01f0*/ 	.word	0x000003f0


	//   ....[4]....
        /*01f4*/ 	.word	0x00000550


	//   ....[5]....
        /*01f8*/ 	.word	0x00000670


	//   ....[6]....
        /*01fc*/ 	.word	0x000007d0


	//   ....[7]....
        /*0200*/ 	.word	0x000018b0


	//   ....[8]....
        /*0204*/ 	.word	0x00003420


	//   ....[9]....
        /*0208*/ 	.word	0x00003530


	//   ....[10]....
        /*020c*/ 	.word	0x00003e00


	//   ....[11]....
        /*0210*/ 	.word	0x00003e60


	//   ....[12]....
        /*0214*/ 	.word	0x00004a90


	//   ....[13]....
        /*0218*/ 	.word	0x000064c0


	//   ....[14]....
        /*021c*/ 	.word	0x000065c0


	//   ....[15]....
        /*0220*/ 	.word	0x00006e60


	//   ....[16]....
        /*0224*/ 	.word	0x00006ef0


	//   ....[17]....
        /*0228*/ 	.word	0x00007e50


	//   ....[18]....
        /*022c*/ 	.word	0x000088a0


	//   ....[19]....
        /*0230*/ 	.word	0x000088f0


	//   ....[20]....
        /*0234*/ 	.word	0x00008e50


	//   ....[21]....
        /*0238*/ 	.word	0x00008ed0


	//   ....[22]....
        /*023c*/ 	.word	0x0000a130


	//   ....[23]....
        /*0240*/ 	.word	0x0000b890


	//   ....[24]....
        /*0244*/ 	.word	0x0000b990


	//   ....[25]....
        /*0248*/ 	.word	0x0000c1b0


	//   ....[26]....
        /*024c*/ 	.word	0x0000c260


	//   ....[27]....
        /*0250*/ 	.word	0x0000d220


	//   ....[28]....
        /*0254*/ 	.word	0x0000d330


	//   ....[29]....
        /*0258*/ 	.word	0x0000d390


	//   ....[30]....
        /*025c*/ 	.word	0x0000d4a0


	//   ....[31]....
        /*0260*/ 	.word	0x0000d4c0


	//   ....[32]....
        /*0264*/ 	.word	0x0000f480


	//   ....[33]....
        /*0268*/ 	.word	0x0000f600


	//   ....[34]....
        /*026c*/ 	.word	0x0000f630


	//   ....[35]....
        /*0270*/ 	.word	0x0000f670


	//   ....[36]....
        /*0274*/ 	.word	0x0000f6e0


	//   ....[37]....
        /*0278*/ 	.word	0x0000f740


	//   ....[38]....
        /*027c*/ 	.word	0x0000f780


	//   ....[39]....
        /*0280*/ 	.word	0x0000f900


	//   ....[40]....
        /*0284*/ 	.word	0x0000f960


	//   ....[41]....
        /*0288*/ 	.word	0x0000f9a0


	//   ....[42]....
        /*028c*/ 	.word	0x0000f9e0


	//   ....[43]....
        /*0290*/ 	.word	0x0000fa10


	//   ....[44]....
        /*0294*/ 	.word	0x0000fa40


	//   ....[45]....
        /*0298*/ 	.word	0x0000fae0


	//   ....[46]....
        /*029c*/ 	.word	0x0000fb40


	//   ....[47]....
        /*02a0*/ 	.word	0x0000fbd0


	//   ....[48]....
        /*02a4*/ 	.word	0x000132e0


	//   ....[49]....
        /*02a8*/ 	.word	0x000132f0


	//   ....[50]....
        /*02ac*/ 	.word	0x000133e0


	//   ....[51]....
        /*02b0*/ 	.word	0x00013440


	//   ....[52]....
        /*02b4*/ 	.word	0x00013480


	//   ....[53]....
        /*02b8*/ 	.word	0x000134c0


	//   ....[54]....
        /*02bc*/ 	.word	0x000134f0


	//   ....[55]....
        /*02c0*/ 	.word	0x00013520


	//   ....[56]....
        /*02c4*/ 	.word	0x00013690


	//   ....[57]....
        /*02c8*/ 	.word	0x000136f0


	//   ....[58]....
        /*02cc*/ 	.word	0x00013730


	//   ....[59]....
        /*02d0*/ 	.word	0x00013770


	//   ....[60]....
        /*02d4*/ 	.word	0x000137a0


	//   ....[61]....
        /*02d8*/ 	.word	0x000137d0


	//   ....[62]....
        /*02dc*/ 	.word	0x00013890


	//   ....[63]....
        /*02e0*/ 	.word	0x000138b0


	//   ....[64]....
        /*02e4*/ 	.word	0x00013920


	//   ....[65]....
        /*02e8*/ 	.word	0x00013f70


	//   ....[66]....
        /*02ec*/ 	.word	0x000145d0


	//   ....[67]....
        /*02f0*/ 	.word	0x000149c0


	//   ....[68]....
        /*02f4*/ 	.word	0x00014a50


	//   ....[69]....
        /*02f8*/ 	.word	0x00014af0


	//   ....[70]....
        /*02fc*/ 	.word	0x00014ba0


	//   ....[71]....
        /*0300*/ 	.word	0x00014c20


	//   ....[72]....
        /*0304*/ 	.word	0x00014ca0


	//   ....[73]....
        /*0308*/ 	.word	0x00014d20


	//   ....[74]....
        /*030c*/ 	.word	0x00014da0


	//   ....[75]....
        /*0310*/ 	.word	0x00014e30


	//   ....[76]....
        /*0314*/ 	.word	0x00014ee0


	//   ....[77]....
        /*0318*/ 	.word	0x00014f60


	//   ....[78]....
        /*031c*/ 	.word	0x00014fe0


	//   ....[79]....
        /*0320*/ 	.word	0x00015060


	//   ....[80]....
        /*0324*/ 	.word	0x000150e0


	//   ....[81]....
        /*0328*/ 	.word	0x00015150


	//   ....[82]....
        /*032c*/ 	.word	0x000151f0


	//   ....[83]....
        /*0330*/ 	.word	0x00015280


	//   ....[84]....
        /*0334*/ 	.word	0x000153a0


	//----- nvinfo : EIATTR_REG_RECONFIG
	.align		4
.L_1345:
        /*0338*/ 	.byte	0x01, 0x54
	.zero		2


	//----- nvinfo : EIATTR_SYSCALL_OFFSETS
	.align		4
        /*033c*/ 	.byte	0x04, 0x46
        /*033e*/ 	.short	(.L_1347 - .L_1346)


	//   ....[0]....
.L_1346:
        /*0340*/ 	.word	0x00001aa0


	//   ....[1]....
        /*0344*/ 	.word	0x00010a90


	//   ....[2]....
        /*0348*/ 	.word	0x00010bc0


	//   ....[3]....
        /*034c*/ 	.word	0x00010cc0


	//----- nvinfo : EIATTR_MBARRIER_INSTR_OFFSETS
	.align		4
.L_1347:
        /*0350*/ 	.byte	0x04, 0x39
        /*0352*/ 	.short	(.L_1349 - .L_1348)


	//   ....[0]....
.L_1348:
        /*0354*/ 	.word	0x000002a0
        /*0358*/ 	.word	0x000000ff
        /*035c*/ 	.word	0x0002d800
        /*0360*/ 	.short	0x0100
        /*0362*/ 	.byte	0x08
	.zero		1


	//   ....[1]....
        /*0364*/ 	.word	0x000002b0
        /*0368*/ 	.word	0x000000ff
        /*036c*/ 	.word	0x0002d820
        /*0370*/ 	.short	0x0100
        /*0372*/ 	.byte	0x08
	.zero		1


	//   ....[2]....
        /*0374*/ 	.word	0x000003a0
        /*0378*/ 	.word	0x000000ff
        /*037c*/ 	.word	0x0002d830
        /*0380*/ 	.short	0x0100
        /*0382*/ 	.byte	0x08
	.zero		1


	//   ....[3]....
        /*0384*/ 	.word	0x000003b0
        /*0388*/ 	.word	0x000000ff
        /*038c*/ 	.word	0x0002d840
        /*0390*/ 	.short	0x0100
        /*0392*/ 	.byte	0x08
	.zero		1


	//   ....[4]....
        /*0394*/ 	.word	0x000003c0
        /*0398*/ 	.word	0x000000ff
        /*039c*/ 	.word	0x0002d838
        /*03a0*/ 	.short	0x0100
        /*03a2*/ 	.byte	0x08
	.zero		1


	//   ....[5]....
        /*03a4*/ 	.word	0x000003d0
        /*03a8*/ 	.word	0x000000ff
        /*03ac*/ 	.word	0x0002d848
        /*03b0*/ 	.short	0x0100
        /*03b2*/ 	.byte	0x08
	.zero		1


	//   ....[6]....
        /*03b4*/ 	.word	0x00000500
        /*03b8*/ 	.word	0x000000ff
        /*03bc*/ 	.word	0x0002d850
        /*03c0*/ 	.short	0x0100
        /*03c2*/ 	.byte	0x08
	.zero		1


	//   ....[7]....
        /*03c4*/ 	.word	0x00000510
        /*03c8*/ 	.word	0x000000ff
        /*03cc*/ 	.word	0x0002d860
        /*03d0*/ 	.short	0x0100
        /*03d2*/ 	.byte	0x08
	.zero		1


	//   ....[8]....
        /*03d4*/ 	.word	0x00000520
        /*03d8*/ 	.word	0x000000ff
        /*03dc*/ 	.word	0x0002d858
        /*03e0*/ 	.short	0x0100
        /*03e2*/ 	.byte	0x08
	.zero		1


	//   ....[9]....
        /*03e4*/ 	.word	0x00000530
        /*03e8*/ 	.word	0x000000ff
        /*03ec*/ 	.word	0x0002d868
        /*03f0*/ 	.short	0x0100
        /*03f2*/ 	.byte	0x08
	.zero		1


	//   ....[10]....
        /*03f4*/ 	.word	0x00000620
        /*03f8*/ 	.word	0x000000ff
        /*03fc*/ 	.word	0x0002d870
        /*0400*/ 	.short	0x0100
        /*0402*/ 	.byte	0x06
	.zero		1


	//   ....[11]....
        /*0404*/ 	.word	0x00000630
        /*0408*/ 	.word	0x000000ff
        /*040c*/ 	.word	0x0002d880
        /*0410*/ 	.short	0x0100
        /*0412*/ 	.byte	0x06
	.zero		1


	//   ....[12]....
        /*0414*/ 	.word	0x00000640
        /*0418*/ 	.word	0x000000ff
        /*041c*/ 	.word	0x0002d878
        /*0420*/ 	.short	0x0100
        /*0422*/ 	.byte	0x06
	.zero		1


	//   ....[13]....
        /*0424*/ 	.word	0x00000650
        /*0428*/ 	.word	0x000000ff
        /*042c*/ 	.word	0x0002d888
        /*0430*/ 	.short	0x0100
        /*0432*/ 	.byte	0x06
	.zero		1


	//   ....[14]....
        /*0434*/ 	.word	0x00000780
        /*0438*/ 	.word	0x000000ff
        /*043c*/ 	.word	0x0002d890
        /*0440*/ 	.short	0x0100
        /*0442*/ 	.byte	0x08
	.zero		1


	//   ....[15]....
        /*0444*/ 	.word	0x00000790
        /*0448*/ 	.word	0x000000ff
        /*044c*/ 	.word	0x0002d8a0
        /*0450*/ 	.short	0x0100
        /*0452*/ 	.byte	0x08
	.zero		1


	//   ....[16]....
        /*0454*/ 	.word	0x000007a0
        /*0458*/ 	.word	0x000000ff
        /*045c*/ 	.word	0x0002d898
        /*0460*/ 	.short	0x0100
        /*0462*/ 	.byte	0x08
	.zero		1


	//   ....[17]....
        /*0464*/ 	.word	0x000007b0
        /*0468*/ 	.word	0x000000ff
        /*046c*/ 	.word	0x0002d8a8
        /*0470*/ 	.short	0x0100
        /*0472*/ 	.byte	0x08
	.zero		1


	//   ....[18]....
        /*0474*/ 	.word	0x000008e0
        /*0478*/ 	.word	0x000000ff
        /*047c*/ 	.word	0x0002d8b0
        /*0480*/ 	.short	0x0100
        /*0482*/ 	.byte	0x08
	.zero		1


	//   ....[19]....
        /*0484*/ 	.word	0x000008f0
        /*0488*/ 	.word	0x000000ff
        /*048c*/ 	.word	0x0002d8c0
        /*0490*/ 	.short	0x0100
        /*0492*/ 	.byte	0x08
	.zero		1


	//   ....[20]....
        /*0494*/ 	.word	0x00000900
        /*0498*/ 	.word	0x000000ff
        /*049c*/ 	.word	0x0002d8b8
        /*04a0*/ 	.short	0x0100
        /*04a2*/ 	.byte	0x08
	.zero		1


	//   ....[21]....
        /*04a4*/ 	.word	0x00000910
        /*04a8*/ 	.word	0x000000ff
        /*04ac*/ 	.word	0x0002d8c8
        /*04b0*/ 	.short	0x0100
        /*04b2*/ 	.byte	0x08
	.zero		1


	//   ....[22]....
        /*04b4*/ 	.word	0x00001b20
        /*04b8*/ 	.word	0x000000ff
        /*04bc*/ 	.word	0x0002d800
        /*04c0*/ 	.short	0x010a
        /*04c2*/ 	.byte	0x2a
	.zero		1


	//   ....[23]....
        /*04c4*/ 	.word	0x00001ba0
        /*04c8*/ 	.word	0x00000005
        /*04cc*/ 	.word	0x0002d830
        /*04d0*/ 	.short	0x010a
        /*04d2*/ 	.byte	0x3f
	.zero		1


	//   ....[24]....
        /*04d4*/ 	.word	0x00001c00
        /*04d8*/ 	.word	0x00000005
        /*04dc*/ 	.word	0x0002d830
        /*04e0*/ 	.short	0x010a
        /*04e2*/ 	.byte	0x3f
	.zero		1


	//   ....[25]....
        /*04e4*/ 	.word	0x00002030
        /*04e8*/ 	.word	0x00000000
        /*04ec*/ 	.word	0x00000000
        /*04f0*/ 	.short	0x0101
        /*04f2*/ 	.byte	0x3f
	.zero		1


	//   ....[26]....
        /*04f4*/ 	.word	0x00004f10
        /*04f8*/ 	.word	0x000000ff
        /*04fc*/ 	.word	0x0002d830
        /*0500*/ 	.short	0x010a
        /*0502*/ 	.byte	0x06
	.zero		1


	//   ....[27]....
        /*0504*/ 	.word	0x00004f50
        /*0508*/ 	.word	0x000000ff
        /*050c*/ 	.word	0x0002d830
        /*0510*/ 	.short	0x010a
        /*0512*/ 	.byte	0x06
	.zero		1


	//   ....[28]....
        /*0514*/ 	.word	0x000051f0
        /*0518*/ 	.word	0x000000ff
        /*051c*/ 	.word	0x0002d850
        /*0520*/ 	.short	0x010a
        /*0522*/ 	.byte	0x06
	.zero		1


	//   ....[29]....
        /*0524*/ 	.word	0x00005230
        /*0528*/ 	.word	0x000000ff
        /*052c*/ 	.word	0x0002d850
        /*0530*/ 	.short	0x010a
        /*0532*/ 	.byte	0x06
	.zero		1


	//   ....[30]....
        /*0534*/ 	.word	0x00005760
        /*0538*/ 	.word	0x0000000e
        /*053c*/ 	.word	0x00000000
        /*0540*/ 	.short	0x0101
        /*0542*/ 	.byte	0x3f
	.zero		1


	//   ....[31]....
        /*0544*/ 	.word	0x000072a0
        /*0548*/ 	.word	0x00000018
        /*054c*/ 	.word	0x00000000
        /*0550*/ 	.short	0x0101
        /*0552*/ 	.byte	0x3f
	.zero		1


	//   ....[32]....
        /*0554*/ 	.word	0x000081d0
        /*0558*/ 	.word	0x000000ff
        /*055c*/ 	.word	0x0002d830
        /*0560*/ 	.short	0x010a
        /*0562*/ 	.byte	0x06
	.zero		1


	//   ....[33]....
        /*0564*/ 	.word	0x00008210
        /*0568*/ 	.word	0x000000ff
        /*056c*/ 	.word	0x0002d830
        /*0570*/ 	.short	0x010a
        /*0572*/ 	.byte	0x06
	.zero		1


	//   ....[34]....
        /*0574*/ 	.word	0x000084b0
        /*0578*/ 	.word	0x000000ff
        /*057c*/ 	.word	0x0002d850
        /*0580*/ 	.short	0x010a
        /*0582*/ 	.byte	0x06
	.zero		1


	//   ....[35]....
        /*0584*/ 	.word	0x000084f0
        /*0588*/ 	.word	0x000000ff
        /*058c*/ 	.word	0x0002d850
        /*0590*/ 	.short	0x010a
        /*0592*/ 	.byte	0x06
	.zero		1


	//   ....[36]....
        /*0594*/ 	.word	0x000096d0
        /*0598*/ 	.word	0x00000022
        /*059c*/ 	.word	0x00000000
        /*05a0*/ 	.short	0x0101
        /*05a2*/ 	.byte	0x3f
	.zero		1


	//   ....[37]....
        /*05a4*/ 	.word	0x00009750
        /*05a8*/ 	.word	0x00000023
        /*05ac*/ 	.word	0x00000000
        /*05b0*/ 	.short	0x0101
        /*05b2*/ 	.byte	0x3f
	.zero		1


	//   ....[38]....
        /*05b4*/ 	.word	0x0000a300
        /*05b8*/ 	.word	0x000000ff
        /*05bc*/ 	.word	0x0002d830
        /*05c0*/ 	.short	0x010a
        /*05c2*/ 	.byte	0x06
	.zero		1


	//   ....[39]....
        /*05c4*/ 	.word	0x0000a340
        /*05c8*/ 	.word	0x000000ff
        /*05cc*/ 	.word	0x0002d830
        /*05d0*/ 	.short	0x010a
        /*05d2*/ 	.byte	0x06
	.zero		1


	//   ....[40]....
        /*05d4*/ 	.word	0x0000a5e0
        /*05d8*/ 	.word	0x000000ff
        /*05dc*/ 	.word	0x0002d850
        /*05e0*/ 	.short	0x010a
        /*05e2*/ 	.byte	0x06
	.zero		1


	//   ....[41]....
        /*05e4*/ 	.word	0x0000a620
        /*05e8*/ 	.word	0x000000ff
        /*05ec*/ 	.word	0x0002d850
        /*05f0*/ 	.short	0x010a
        /*05f2*/ 	.byte	0x06
	.zero		1


	//   ....[42]....
        /*05f4*/ 	.word	0x0000aaf0
        /*05f8*/ 	.word	0x00000007
        /*05fc*/ 	.word	0x00000000
        /*0600*/ 	.short	0x0101
        /*0602*/ 	.byte	0x3f
	.zero		1


	//   ....[43]....
        /*0604*/ 	.word	0x0000c590
        /*0608*/ 	.word	0x0000000d
        /*060c*/ 	.word	0x00000000
        /*0610*/ 	.short	0x0101
        /*0612*/ 	.byte	0x3f
	.zero		1


	//   ....[44]....
        /*0614*/ 	.word	0x0000d2a0
        /*0618*/ 	.word	0x000000ff
        /*061c*/ 	.word	0x0002d850
        /*0620*/ 	.short	0x010a
        /*0622*/ 	.byte	0x09
	.zero		1


	//   ....[45]....
        /*0624*/ 	.word	0x0000d2e0
        /*0628*/ 	.word	0x000000ff
        /*062c*/ 	.word	0x0002d850
        /*0630*/ 	.short	0x010a
        /*0632*/ 	.byte	0x09
	.zero		1


	//   ....[46]....
        /*0634*/ 	.word	0x0000d920
        /*0638*/ 	.word	0x00000005
        /*063c*/ 	.word	0x00000000
        /*0640*/ 	.short	0x0101
        /*0642*/ 	.byte	0x3f
	.zero		1


	//   ....[47]....
        /*0644*/ 	.word	0x0000e920
        /*0648*/ 	.word	0x000000ff
        /*064c*/ 	.word	0x00000000
        /*0650*/ 	.short	0x0101
        /*0652*/ 	.byte	0x04
	.zero		1


	//   ....[48]....
        /*0654*/ 	.word	0x000112f0
        /*0658*/ 	.word	0x00000005
        /*065c*/ 	.word	0x0002d840
        /*0660*/ 	.short	0x010a
        /*0662*/ 	.byte	0x3f
	.zero		1


	//   ....[49]....
        /*0664*/ 	.word	0x000117e0
        /*0668*/ 	.word	0x00000019
        /*066c*/ 	.word	0x0002d820
        /*0670*/ 	.short	0x010a
        /*0672*/ 	.byte	0x3f
	.zero		1


	//   ....[50]....
        /*0674*/ 	.word	0x00011ac0
        /*0678*/ 	.word	0x00000003
        /*067c*/ 	.word	0x0002d840
        /*0680*/ 	.short	0x010a
        /*0682*/ 	.byte	0x3f
	.zero		1


	//   ....[51]....
        /*0684*/ 	.word	0x00011d40
        /*0688*/ 	.word	0x00000002
        /*068c*/ 	.word	0x00000060
        /*0690*/ 	.short	0x010a
        /*0692*/ 	.byte	0x3f
	.zero		1


	//   ....[52]....
        /*0694*/ 	.word	0x00012260
        /*0698*/ 	.word	0x00000003
        /*069c*/ 	.word	0x0002d840
        /*06a0*/ 	.short	0x010a
        /*06a2*/ 	.byte	0x3f
	.zero		1


	//   ....[53]....
        /*06a4*/ 	.word	0x000124e0
        /*06a8*/ 	.word	0x00000003
        /*06ac*/ 	.word	0x00000060
        /*06b0*/ 	.short	0x010a
        /*06b2*/ 	.byte	0x3f
	.zero		1


	//   ....[54]....
        /*06b4*/ 	.word	0x00012960
        /*06b8*/ 	.word	0x00000002
        /*06bc*/ 	.word	0x0002d840
        /*06c0*/ 	.short	0x010a
        /*06c2*/ 	.byte	0x3f
	.zero		1


	//   ....[55]....
        /*06c4*/ 	.word	0x00012c00
        /*06c8*/ 	.word	0x00000002
        /*06cc*/ 	.word	0x00000060
        /*06d0*/ 	.short	0x010a
        /*06d2*/ 	.byte	0x3f
	.zero		1


	//   ....[56]....
        /*06d4*/ 	.word	0x00012fe0
        /*06d8*/ 	.word	0x00000003
        /*06dc*/ 	.word	0x0002d860
        /*06e0*/ 	.short	0x010a
        /*06e2*/ 	.byte	0x3f
	.zero		1


	//   ....[57]....
        /*06e4*/ 	.word	0x00013ef0
        /*06e8*/ 	.word	0x00000009
        /*06ec*/ 	.word	0x0002d820
        /*06f0*/ 	.short	0x010a
        /*06f2*/ 	.byte	0x3f
	.zero		1


	//   ....[58]....
        /*06f4*/ 	.word	0x00014090
        /*06f8*/ 	.word	0x00000007
        /*06fc*/ 	.word	0x00000000
        /*0700*/ 	.short	0x010a
        /*0702*/ 	.byte	0x3f
	.zero		1


	//   ....[59]....
        /*0704*/ 	.word	0x00014100
        /*0708*/ 	.word	0x00000003
        /*070c*/ 	.word	0x00000000
        /*0710*/ 	.short	0x010a
        /*0712*/ 	.byte	0x3f
	.zero		1


	//   ....[60]....
        /*0714*/ 	.word	0x00014160
        /*0718*/ 	.word	0x00000005
        /*071c*/ 	.word	0x00000000
        /*0720*/ 	.short	0x010a
        /*0722*/ 	.byte	0x3f
	.zero		1


	//   ....[61]....
        /*0724*/ 	.word	0x00014190
        /*0728*/ 	.word	0x00000003
        /*072c*/ 	.word	0x00000000
        /*0730*/ 	.short	0x010a
        /*0732*/ 	.byte	0x3f
	.zero		1


	//   ....[62]....
        /*0734*/ 	.word	0x00014200
        /*0738*/ 	.word	0x00000003
        /*073c*/ 	.word	0x0002d800
        /*0740*/ 	.short	0x010a
        /*0742*/ 	.byte	0x3f
	.zero		1


	//   ....[63]....
        /*0744*/ 	.word	0x00014250
        /*0748*/ 	.word	0x00000005
        /*074c*/ 	.word	0x0002d830
        /*0750*/ 	.short	0x010a
        /*0752*/ 	.byte	0x3f
	.zero		1


	//   ....[64]....
        /*0754*/ 	.word	0x000142b0
        /*0758*/ 	.word	0x0000000d
        /*075c*/ 	.word	0x0002d830
        /*0760*/ 	.short	0x010a
        /*0762*/ 	.byte	0x3f
	.zero		1


	//   ....[65]....
        /*0764*/ 	.word	0x00014310
        /*0768*/ 	.word	0x0000000d
        /*076c*/ 	.word	0x0002d850
        /*0770*/ 	.short	0x010a
        /*0772*/ 	.byte	0x3f
	.zero		1


	//   ....[66]....
        /*0774*/ 	.word	0x00014370
        /*0778*/ 	.word	0x00000007
        /*077c*/ 	.word	0x0002d830
        /*0780*/ 	.short	0x010a
        /*0782*/ 	.byte	0x3f
	.zero		1


	//   ....[67]....
        /*0784*/ 	.word	0x000143d0
        /*0788*/ 	.word	0x00000007
        /*078c*/ 	.word	0x0002d850
        /*0790*/ 	.short	0x010a
        /*0792*/ 	.byte	0x3f
	.zero		1


	//   ....[68]....
        /*0794*/ 	.word	0x00014430
        /*0798*/ 	.word	0x00000007
        /*079c*/ 	.word	0x0002d830
        /*07a0*/ 	.short	0x010a
        /*07a2*/ 	.byte	0x3f
	.zero		1


	//   ....[69]....
        /*07a4*/ 	.word	0x00014490
        /*07a8*/ 	.word	0x00000007
        /*07ac*/ 	.word	0x0002d850
        /*07b0*/ 	.short	0x010a
        /*07b2*/ 	.byte	0x3f
	.zero		1


	//   ....[70]....
        /*07b4*/ 	.word	0x000144f0
        /*07b8*/ 	.word	0x00000005
        /*07bc*/ 	.word	0x0002d850
        /*07c0*/ 	.short	0x010a
        /*07c2*/ 	.byte	0x3f
	.zero		1


	//   ....[71]....
        /*07c4*/ 	.word	0x00014690
        /*07c8*/ 	.word	0x00000005
        /*07cc*/ 	.word	0x0002d840
        /*07d0*/ 	.short	0x010a
        /*07d2*/ 	.byte	0x3f
	.zero		1


	//   ....[72]....
        /*07d4*/ 	.word	0x000146e0
        /*07d8*/ 	.word	0x00000019
        /*07dc*/ 	.word	0x0002d820
        /*07e0*/ 	.short	0x010a
        /*07e2*/ 	.byte	0x3f
	.zero		1


	//   ....[73]....
        /*07e4*/ 	.word	0x00014730
        /*07e8*/ 	.word	0x00000003
        /*07ec*/ 	.word	0x0002d840
        /*07f0*/ 	.short	0x010a
        /*07f2*/ 	.byte	0x3f
	.zero		1


	//   ....[74]....
        /*07f4*/ 	.word	0x00014780
        /*07f8*/ 	.word	0x00000002
        /*07fc*/ 	.word	0x00000060
        /*0800*/ 	.short	0x010a
        /*0802*/ 	.byte	0x3f
	.zero		1


	//   ....[75]....
        /*0804*/ 	.word	0x000147d0
        /*0808*/ 	.word	0x00000003
        /*080c*/ 	.word	0x0002d840
        /*0810*/ 	.short	0x010a
        /*0812*/ 	.byte	0x3f
	.zero		1


	//   ....[76]....
        /*0814*/ 	.word	0x00014820
        /*0818*/ 	.word	0x00000003
        /*081c*/ 	.word	0x00000060
        /*0820*/ 	.short	0x010a
        /*0822*/ 	.byte	0x3f
	.zero		1


	//   ....[77]....
        /*0824*/ 	.word	0x00014870
        /*0828*/ 	.word	0x00000002
        /*082c*/ 	.word	0x0002d840
        /*0830*/ 	.short	0x010a
        /*0832*/ 	.byte	0x3f
	.zero		1


	//   ....[78]....
        /*0834*/ 	.word	0x000148c0
        /*0838*/ 	.word	0x00000002
        /*083c*/ 	.word	0x00000060
        /*0840*/ 	.short	0x010a
        /*0842*/ 	.byte	0x3f
	.zero		1


	//   ....[79]....
        /*0844*/ 	.word	0x00014910
        /*0848*/ 	.word	0x00000003
        /*084c*/ 	.word	0x0002d860
        /*0850*/ 	.short	0x010a
        /*0852*/ 	.byte	0x3f
	.zero		1


	//   ....[80]....
        /*0854*/ 	.word	0x000152c0
        /*0858*/ 	.word	0x00000009
        /*085c*/ 	.word	0x0002d820
        /*0860*/ 	.short	0x010a
        /*0862*/ 	.byte	0x3f
	.zero		1


	//   ....[81]....
        /*0864*/ 	.word	0x00015460
        /*0868*/ 	.word	0x00000007
        /*086c*/ 	.word	0x00000000
        /*0870*/ 	.short	0x010a
        /*0872*/ 	.byte	0x3f
	.zero		1


	//   ....[82]....
        /*0874*/ 	.word	0x000154b0
        /*0878*/ 	.word	0x00000003
        /*087c*/ 	.word	0x00000000
        /*0880*/ 	.short	0x010a
        /*0882*/ 	.byte	0x3f
	.zero		1


	//   ....[83]....
        /*0884*/ 	.word	0x00015500
        /*0888*/ 	.word	0x00000005
        /*088c*/ 	.word	0x00000000
        /*0890*/ 	.short	0x010a
        /*0892*/ 	.byte	0x3f
	.zero		1


	//----- nvinfo : EIATTR_NUM_MBARRIERS
	.align		4
.L_1349:
        /*0894*/ 	.byte	0x03, 0x38
        /*0896*/ 	.short	0x0016


	//----- nvinfo : EIATTR_EXIT_INSTR_OFFSETS
	.align		4
        /*0898*/ 	.byte	0x04, 0x1c
        /*089a*/ 	.short	(.L_1351 - .L_1350)


	//   ....[0]....
.L_1350:
        /*089c*/ 	.word	0x00000ab0


	//   ....[1]....
        /*08a0*/ 	.word	0x0000f440


	//   ....[2]....
        /*08a4*/ 	.word	0x0000f4a0


	//   ....[3]....
        /*08a8*/ 	.word	0x000141e0


	//----- nvinfo : EIATTR_MAX_THREADS
	.align		4
.L_1351:
        /*08ac*/ 	.byte	0x04, 0x05
        /*08ae*/ 	.short	(.L_1353 - .L_1352)
.L_1352:
        /*08b0*/ 	.word	0x00000200
        /*08b4*/ 	.word	0x00000001
        /*08b8*/ 	.word	0x00000001


	//----- nvinfo : EIATTR_CRS_STACK_SIZE
	.align		4
.L_1353:
        /*08bc*/ 	.byte	0x04, 0x1e
        /*08be*/ 	.short	(.L_1355 - .L_1354)
.L_1354:
        /*08c0*/ 	.word	0x00000000


	//----- nvinfo : EIATTR_CBANK_PARAM_SIZE
	.align		4
.L_1355:
        /*08c4*/ 	.byte	0x03, 0x19
        /*08c6*/ 	.short	0x0a70


	//----- nvinfo : EIATTR_PARAM_CBANK
	.align		4
        /*08c8*/ 	.byte	0x04, 0x0a
        /*08ca*/ 	.short	(.L_1357 - .L_1356)
	.align		4
.L_1356:
        /*08cc*/ 	.word	index@(.nv.constant0._ZN7cutlass13device_kernelIN5flash11enable_sm90INS1_16FlashAttnFwdSm90INS1_25CollectiveMainloopFwdSm90ILi2EN4cute5tupleIJNS5_1CILi1EEES8_S8_EEENS6_IJNS7_ILi192EEENS7_ILi128EEENS7_ILi96EEEEEELi96ENS_10bfloat16_tEfNS_4arch4Sm90ELb0ELb1ELb0ELb1ELb0ELb0ELb0ELb0ELb1ELb0ELb0ELb0EEENS1_21CollectiveEpilogueFwdINS6_IJSA_SC_SB_EEES9_SE_SG_Li384ELb1ELb0ELb0ELb0EEENS1_36VarlenDynamicPersistentTileSchedulerILi192ELi128ELi384ELi32ELb0ELb0ELb1ELb1ELb0ELb1EEEEEEEEEvNT_6ParamsE)
        /*08d0*/ 	.short	0x0210
        /*08d2*/ 	.short	0x0a70


	//----- nvinfo : EIATTR_SW_WAR
	.align		4
.L_1357:
        /*08d4*/ 	.byte	0x04, 0x36
        /*08d6*/ 	.short	(.L_1359 - .L_1358)
.L_1358:
        /*08d8*/ 	.word	0x00000008
.L_1359:


//--------------------- .nv.info._ZN7cutlass13device_kernelIN5flash11enable_sm90INS1_16FlashAttnFwdSm90INS1_25CollectiveMainloopFwdSm90ILi2EN4cute5tupleIJNS5_1CILi1EEES8_S8_EEENS6_IJNS7_ILi192EEENS7_ILi128EEENS7_ILi96EEEEEELi96ENS_10bfloat16_tEfNS_4arch4Sm90ELb0ELb1ELb0ELb1ELb0ELb1ELb0ELb0ELb1ELb0ELb0ELb0EEENS1_21CollectiveEpilogueFwdINS6_IJSA_SC_SB_EEES9_SE_SG_Li384ELb1ELb0ELb0ELb0EEENS1_36VarlenDynamicPersistentTileSchedulerILi192ELi128ELi384ELi32ELb0ELb0ELb1ELb1ELb0ELb1EEEEEEEEEvNT_6ParamsE --------------------------
	.section	.nv.info._ZN7cutlass13device_kernelIN5flash11enable_sm90INS1_16FlashAttnFwdSm90INS1_25CollectiveMainloopFwdSm90ILi2EN4cute5tupleIJNS5_1CILi1EEES8_S8_EEENS6_IJNS7_ILi192EEENS7_ILi128EEENS7_ILi96EEEEEELi96ENS_10bfloat16_tEfNS_4arch4Sm90ELb0ELb1ELb0ELb1ELb0ELb1ELb0ELb0ELb1ELb0ELb0ELb0EEENS1_21CollectiveEpilogueFwdINS6_IJSA_SC_SB_EEES9_SE_SG_Li384ELb1ELb0ELb0ELb0EEENS1_36VarlenDynamicPersistentTileSchedulerILi192ELi128ELi384ELi32ELb0ELb0ELb1ELb1ELb0ELb1EEEEEEEEEvNT_6ParamsE,"",@"SHT_CUDA_INFO"
	.sectionflags	@""
	.align	4


	//----- nvinfo : EIATTR_CUDA_API_VERSION
	.align		4
        /*0000*/ 	.byte	0x04, 0x37
        /*0002*/ 	.short	(.L_1361 - .L_1360)
.L_1360:
        /*0004*/ 	.word	0x00000082


	//----- nvinfo : EIATTR_KPARAM_INFO
	.align		4
.L_1361:
        /*0008*/ 	.byte	0x04, 0x17
        /*000a*/ 	.short	(.L_1363 - .L_1362)
.L_1362:
        /*000c*/ 	.word	0x00000000
        /*0010*/ 	.short	0x0000
        /*0012*/ 	.short	0x0070
        /*0014*/ 	.byte	0x00, 0xf0, 0x01, 0x28


	//----- nvinfo : EIATTR_SPARSE_MMA_MASK
	.align		4
.L_1363:
        /*0018*/ 	.byte	0x03, 0x50
        /*001a*/ 	.short	0x0000


	//----- nvinfo : EIATTR_MAXREG_COUNT
	.align		4
        /*001c*/ 	.byte	0x03, 0x1b
        /*001e*/ 	.short	0x0080


	//----- nvinfo : EIATTR_NUM_BARRIERS
	.align		4
        /*0020*/ 	.byte	0x02, 0x4c
        /*0022*/ 	.byte	0x10
	.zero		1


	//----- nvinfo : EIATTR_EXTERNS
	.align		4
        /*0024*/ 	.byte	0x04, 0x0f
        /*0026*/ 	.short	(.L_1365 - .L_1364)


	//   ....[0]....
	.align		4
.L_1364:
        /*0028*/ 	.word	index@(__assertfail)


	//----- nvinfo : EIATTR_ANNOTATIONS
	.align		4
.L_1365:
        /*002c*/ 	.byte	0x04, 0x55
        /*002e*/ 	.short	(.L_1367 - .L_1366)


	//   ....[0]....
.L_1366:
        /* <DEDUP_REMOVED lines=74> */


	//----- nvinfo : EIATTR_MERCURY_ISA_VERSION
	.align		4
.L_1367:
        /*04b8*/ 	.byte	0x03, 0x5f
        /*04ba*/ 	.short	0x0101


	//----- nvinfo : EIATTR_UNUSED_LOAD_BYTE_OFFSET
	.align		4
        /*04bc*/ 	.byte	0x04, 0x44
        /*04be*/ 	.short	(.L_1369 - .L_1368)


	//   ....[0]....
.L_1368:
        /*04c0*/ 	.word	0x00000b00
        /*04c4*/ 	.word	0x0000fff0


	//   ....[1]....
        /*04c8*/ 	.word	0x00018b00
        /*04cc*/ 	.word	0x0000fff0


	//----- nvinfo : EIATTR_INT_WARP_WIDE_INSTR_OFFSETS
	.align		4
.L_1369:
        /*04d0*/ 	.byte	0x04, 0x31
        /*04d2*/ 	.short	(.L_1371 - .L_1370)


	//   ....[0]....
.L_1370:
        /*04d4*/ 	.word	0x000001b0


	//   ....[1]....
        /*04d8*/ 	.word	0x00000250


	//   ....[2]....
        /*04dc*/ 	.word	0x000002c0


	//   ....[3]....
        /*04e0*/ 	.word	0x0001cb20


	//   ....[4]....
        /*04e4*/ 	.word	0x0001cbb0


	//   ....[5]....
        /*04e8*/ 	.word	0x0001d060


	//   ....[6]....
        /*04ec*/ 	.word	0x0001d0a0


	//   ....[7]....
        /*04f0*/ 	.word	0x0001d1e0


	//   ....[8]....
        /*04f4*/ 	.word	0x0001d2b0


	//   ....[9]....
        /*04f8*/ 	.word	0x0001f2f0


	//   ....[10]....
        /*04fc*/ 	.word	0x0001f380


	//----- nvinfo : EIATTR_COOP_GROUP_MASK_REGIDS
	.align		4
.L_1371:
        /*0500*/ 	.byte	0x04, 0x29
        /*0502*/ 	.short	(.L_1373 - .L_1372)


	//   ....[0]....
.L_1372:
        /*0504*/ 	.word	0xffffffff


	//   ....[1]....
        /*0508*/ 	.word	0xffffffff


	//   ....[2]....
        /*050c*/ 	.word	0xffffffff


	//   ....[3]....
        /*0510*/ 	.word	0xffffffff


	//   ....[4]....
        /*0514*/ 	.word	0xffffffff


	//   ....[5]....
        /*0518*/ 	.word	0xffffffff


	//   ....[6]....
        /*051c*/ 	.word	0xffffffff


	//   ....[7]....
        /*0520*/ 	.word	0xffffffff


	//   ....[8]....
        /*0524*/ 	.word	0xffffffff


	//   ....[9]....
        /*0528*/ 	.word	0xffffffff


	//   ....[10]....
        /*052c*/ 	.word	0xffffffff


	//   ....[11]....
        /*0530*/ 	.word	0xffffffff


	//   ....[12]....
        /*0534*/ 	.word	0xffffffff


	//   ....[13]....
        /*0538*/ 	.word	0xffffffff


	//   ....[14]....
        /*053c*/ 	.word	0xffffffff


	//   ....[15]....
        /*0540*/ 	.word	0xffffffff


	//   ....[16]....
        /*0544*/ 	.word	0xffffffff


	//   ....[17]....
        /*0548*/ 	.word	0xffffffff


	//   ....[18]....
        /*054c*/ 	.word	0xffffffff


	//   ....[19]....
        /*0550*/ 	.word	0xffffffff


	//   ....[20]....
        /*0554*/ 	.word	0xffffffff


	//   ....[21]....
        /*0558*/ 	.word	0xffffffff


	//   ....[22]....
        /*055c*/ 	.word	0xffffffff


	//   ....[23]....
        /*0560*/ 	.word	0xffffffff


	//   ....[24]....
        /*0564*/ 	.word	0xffffffff


	//   ....[25]....
        /*0568*/ 	.word	0xffffffff


	//   ....[26]....
        /*056c*/ 	.word	0xffffffff


	//   ....[27]....
        /*0570*/ 	.word	0xffffffff


	//   ....[28]....
        /*0574*/ 	.word	0xffffffff


	//   ....[29]....
        /*0578*/ 	.word	0xffffffff


	//   ....[30]....
        /*057c*/ 	.word	0xffffffff


	//   ....[31]....
        /*0580*/ 	.word	0xffffffff


	//   ....[32]....
        /*0584*/ 	.word	0xffffffff


	//   ....[33]....
        /*0588*/ 	.word	0xffffffff


	//   ....[34]....
        /*058c*/ 	.word	0xffffffff


	//   ....[35]....
        /*0590*/ 	.word	0xffffffff


	//   ....[36]....
        /*0594*/ 	.word	0xffffffff


	//   ....[37]....
        /*0598*/ 	.word	0xffffffff


	//   ....[38]....
        /*059c*/ 	.word	0xffffffff


	//   ....[39]....
        /*05a0*/ 	.word	0xffffffff


	//   ....[40]....
        /*05a4*/ 	.word	0xffffffff


	//   ....[41]....
        /*05a8*/ 	.word	0xffffffff


	//   ....[42]....
        /*05ac*/ 	.word	0xffffffff


	//   ....[43]....
        /*05b0*/ 	.word	0xffffffff


	//   ....[44]....
        /*05b4*/ 	.word	0xffffffff


	//   ....[45]....
        /*05b8*/ 	.word	0xffffffff


	//   ....[46]....
        /*05bc*/ 	.word	0xffffffff


	//   ....[47]....
        /*05c0*/ 	.word	0xffffffff


	//   ....[48]....
        /*05c4*/ 	.word	0xffffffff


	//   ....[49]....
        /*05c8*/ 	.word	0xffffffff


	//   ....[50]....
        /*05cc*/ 	.word	0xffffffff


	//   ....[51]....
        /*05d0*/ 	.word	0xffffffff


	//   ....[52]....
        /*05d4*/ 	.word	0xffffffff


	//   ....[53]....
        /*05d8*/ 	.word	0xffffffff


	//   ....[54]....
        /*05dc*/ 	.word	0xffffffff


	//   ....[55]....
        /*05e0*/ 	.word	0xffffffff


	//   ....[56]....
        /*05e4*/ 	.word	0xffffffff


	//   ....[57]....
        /*05e8*/ 	.word	0xffffffff


	//   ....[58]....
        /*05ec*/ 	.word	0xffffffff


	//   ....[59]....
        /*05f0*/ 	.word	0xffffffff


	//   ....[60]....
        /*05f4*/ 	.word	0xffffffff


	//   ....[61]....
        /*05f8*/ 	.word	0xffffffff


	//   ....[62]....
        /*05fc*/ 	.word	0xffffffff


	//   ....[63]....
        /*0600*/ 	.word	0xffffffff


	//   ....[64]....
        /*0604*/ 	.word	0xffffffff


	//   ....[65]....
        /*0608*/ 	.word	0xffffffff


	//   ....[66]....
        /*060c*/ 	.word	0x0500000f


	//   ....[67]....
        /*0610*/ 	.word	0x0500000f


	//   ....[68]....
        /*0614*/ 	.word	0x0500000f


	//   ....[69]....
        /*0618*/ 	.word	0x0500000f


	//   ....[70]....
        /*061c*/ 	.word	0x0500000f


	//   ....[71]....
        /*0620*/ 	.word	0x0500000f


	//   ....[72]....
        /*0624*/ 	.word	0x0500000f


	//   ....[73]....
        /*0628*/ 	.word	0x0500000f


	//   ....[74]....
        /*062c*/ 	.word	0x0500000f


	//   ....[75]....
        /*0630*/ 	.word	0x0500000f


	//   ....[76]....
        /*0634*/ 	.word	0x0500000f


	//   ....[77]....
        /*0638*/ 	.word	0x0500000f


	//   ....[78]....
        /*063c*/ 	.word	0x0500000f


	//   ....[79]....
        /*0640*/ 	.word	0x0500000f


	//   ....[80]....
        /*0644*/ 	.word	0x0500000f


	//   ....[81]....
        /*0648*/ 	.word	0x0500000f


	//   ....[82]....
        /*064c*/ 	.word	0x0500000f


	//   ....[83]....
        /*0650*/ 	.word	0x0500000f


	//   ....[84]....
        /*0654*/ 	.word	0x0500000f


	//   ....[85]....
        /*0658*/ 	.word	0x0500000f


	//   ....[86]....
        /*065c*/ 	.word	0x0500000f


	//   ....[87]....
        /*0660*/ 	.word	0x0500000f


	//   ....[88]....
        /*0664*/ 	.word	0x0500000f


	//   ....[89]....
        /*0668*/ 	.word	0x0500000f


	//   ....[90]....
        /*066c*/ 	.word	0x0500000f


	//   ....[91]....
        /*0670*/ 	.word	0x0500000f


	//   ....[92]....
        /*0674*/ 	.word	0x0500000f


	//   ....[93]....
        /*0678*/ 	.word	0x0500000f


	//   ....[94]....
        /*067c*/ 	.word	0x0500000f


	//----- nvinfo : EIATTR_COOP_GROUP_INSTR_OFFSETS
	.align		4
.L_1373:
        /*0680*/ 	.byte	0x04, 0x28
        /*0682*/ 	.short	(.L_1375 - .L_1374)


	//   ....[0]....
.L_1374:
        /*0684*/ 	.word	0x00000060


	//   ....[1]....
        /*0688*/ 	.word	0x000001c0


	//   ....[2]....
        /*068c*/ 	.word	0x00000270


	//   ....[3]....
        /*0690*/ 	.word	0x00000430


	//   ....[4]....
        /*0694*/ 	.word	0x00000590


	//   ....[5]....
        /*0698*/ 	.word	0x000006b0


	//   ....[6]....
        /*069c*/ 	.word	0x00000810


	//   ....[7]....
        /*06a0*/ 	.word	0x000075b0


	//   ....[8]....
        /*06a4*/ 	.word	0x0000d630


	//   ....[9]....
        /*06a8*/ 	.word	0x0000d6d0


	//   ....[10]....
        /*06ac*/ 	.word	0x0000de10


	//   ....[11]....
        /*06b0*/ 	.word	0x0000de50


	//   ....[12]....
        /*06b4*/ 	.word	0x0000ecb0


	//   ....[13]....
        /*06b8*/ 	.word	0x00010890


	//   ....[14]....
        /*06bc*/ 	.word	0x000108b0


	//   ....[15]....
        /*06c0*/ 	.word	0x00011570


	//   ....[16]....
        /*06c4*/ 	.word	0x00011590


	//   ....[17]....
        /*06c8*/ 	.word	0x00012420


	//   ....[18]....
        /*06cc*/ 	.word	0x000130f0


	//   ....[19]....
        /*06d0*/ 	.word	0x00013110


	//   ....[20]....
        /*06d4*/ 	.word	0x00013640


	//   ....[21]....
        /*06d8*/ 	.word	0x00013660


	//   ....[22]....
        /*06dc*/ 	.word	0x00014a10


	//   ....[23]....
        /*06e0*/ 	.word	0x00016300


	//   ....[24]....
        /*06e4*/ 	.word	0x00016320


	//   ....[25]....
        /*06e8*/ 	.word	0x00016fe0


	//   ....[26]....
        /*06ec*/ 	.word	0x00017000


	//   ....[27]....
        /*06f0*/ 	.word	0x00017e90


	//   ....[28]....
        /*06f4*/ 	.word	0x000180a0


	//   ....[29]....
        /*06f8*/ 	.word	0x000180d0


	//   ....[30]....
        /*06fc*/ 	.word	0x000185f0


	//   ....[31]....
        /*0700*/ 	.word	0x00018620


	//   ....[32]....
        /*0704*/ 	.word	0x0001a480


	//   ....[33]....
        /*0708*/ 	.word	0x0001a620


	//   ....[34]....
        /*070c*/ 	.word	0x0001a650


	//   ....[35]....
        /*0710*/ 	.word	0x0001a680


	//   ....[36]....
        /*0714*/ 	.word	0x0001a6c0


	//   ....[37]....
        /*0718*/ 	.word	0x0001a710


	//   ....[38]....
        /*071c*/ 	.word	0x0001a770


	//   ....[39]....
        /*0720*/ 	.word	0x0001a930


	//   ....[40]....
        /*0724*/ 	.word	0x0001a990


	//   ....[41]....
        /*0728*/ 	.word	0x0001a9d0


	//   ....[42]....
        /*072c*/ 	.word	0x0001aa10


	//   ....[43]....
        /*0730*/ 	.word	0x0001aa40


	//   ....[44]....
        /*0734*/ 	.word	0x0001aa70


	//   ....[45]....
        /*0738*/ 	.word	0x0001ab10


	//   ....[46]....
        /*073c*/ 	.word	0x0001ab70


	//   ....[47]....
        /*0740*/ 	.word	0x0001ac10


	//   ....[48]....
        /*0744*/ 	.word	0x0001f740


	//   ....[49]....
        /*0748*/ 	.word	0x0001f750


	//   ....[50]....
        /*074c*/ 	.word	0x0001f840


	//   ....[51]....
        /*0750*/ 	.word	0x0001f8a0


	//   ....[52]....
        /*0754*/ 	.word	0x0001f8e0


	//   ....[53]....
        /*0758*/ 	.word	0x0001f920


	//   ....[54]....
        /*075c*/ 	.word	0x0001f950


	//   ....[55]....
        /*0760*/ 	.word	0x0001f980


	//   ....[56]....
        /*0764*/ 	.word	0x0001faf0


	//   ....[57]....
        /*0768*/ 	.word	0x0001fb50


	//   ....[58]....
        /*076c*/ 	.word	0x0001fb90


	//   ....[59]....
        /*0770*/ 	.word	0x0001fbd0


	//   ....[60]....
        /*0774*/ 	.word	0x0001fc00


	//   ....[61]....
        /*0778*/ 	.word	0x0001fc30


	//   ....[62]....
        /*077c*/ 	.word	0x0001fcf0


	//   ....[63]....
        /*0780*/ 	.word	0x0001fd10


	//   ....[64]....
        /*0784*/ 	.word	0x0001fd80


	//   ....[65]....
        /*0788*/ 	.word	0x000203f0


	//   ....[66]....
        /*078c*/ 	.word	0x00020800


	//   ....[67]....
        /*0790*/ 	.word	0x000208a0


	//   ....[68]....
        /*0794*/ 	.word	0x00020940


	//   ....[69]....
        /*0798*/ 	.word	0x000209e0


	//   ....[70]....
        /*079c*/ 	.word	0x00020a80


	//   ....[71]....
        /*07a0*/ 	.word	0x00020b60


	//   ....[72]....
        /*07a4*/ 	.word	0x00020c00


	//   ....[73]....
        /*07a8*/ 	.word	0x00020ca0


	//   ....[74]....
        /*07ac*/ 	.word	0x00020d40


	//   ....[75]....
        /*07b0*/ 	.word	0x000210e0


	//   ....[76]....
        /*07b4*/ 	.word	0x000213c0


	//   ....[77]....
        /*07b8*/ 	.word	0x000217b0


	//   ....[78]....
        /*07bc*/ 	.word	0x00021840


	//   ....[79]....
        /*07c0*/ 	.word	0x000218e0


	//   ....[80]....
        /*07c4*/ 	.word	0x00021990


	//   ....[81]....
        /*07c8*/ 	.word	0x00021a10


	//   ....[82]....
        /*07cc*/ 	.word	0x00021a90


	//   ....[83]....
        /*07d0*/ 	.word	0x00021b10


	//   ....[84]....
        /*07d4*/ 	.word	0x00021b90


	//   ....[85]....
        /*07d8*/ 	.word	0x00021c20


	//   ....[86]....
        /*07dc*/ 	.word	0x00021cd0


	//   ....[87]....
        /*07e0*/ 	.word	0x00021d50


	//   ....[88]....
        /*07e4*/ 	.word	0x00021dd0


	//   ....[89]....
        /*07e8*/ 	.word	0x00021e50


	//   ....[90]....
        /*07ec*/ 	.word	0x00021ed0


	//   ....[91]....
        /*07f0*/ 	.word	0x00021f40


	//   ....[92]....
        /*07f4*/ 	.word	0x00021fe0


	//   ....[93]....
        /*07f8*/ 	.word	0x00022070


	//   ....[94]....
        /*07fc*/ 	.word	0x00022190


	//----- nvinfo : EIATTR_REG_RECONFIG
	.align		4
.L_1375:
        /*0800*/ 	.byte	0x01, 0x54
	.zero		2


	//----- nvinfo : EIATTR_SYSCALL_OFFSETS
	.align		4
        /*0804*/ 	.byte	0x04, 0x46
        /*0806*/ 	.short	(.L_1377 - .L_1376)


	//   ....[0]....
.L_1376:
        /*0808*/ 	.word	0x00001be0


	//   ....[1]....
        /*080c*/ 	.word	0x00001d30


	//   ....[2]....
        /*0810*/ 	.word	0x000077c0


	//   ....[3]....
        /*0814*/ 	.word	0x00007b00


	//   ....[4]....
        /*0818*/ 	.word	0x0001cd30


	//   ....[5]....
        /*081c*/ 	.word	0x0001ce60


	//   ....[6]....
        /*0820*/ 	.word	0x0001cf60


	//----- nvinfo : EIATTR_MBARRIER_INSTR_OFFSETS
	.align		4
.L_1377:
        /*0824*/ 	.byte	0x04, 0x39
        /*0826*/ 	.short	(.L_1379 - .L_1378)


	//   ....[0]....
.L_1378:
        /*0828*/ 	.word	0x000002e0
        /*082c*/ 	.word	0x000000ff
        /*0830*/ 	.word	0x0002d800
        /*0834*/ 	.short	0x0100
        /*0836*/ 	.byte	0x08
	.zero		1


	//   ....[1]....
        /*0838*/ 	.word	0x000002f0
        /*083c*/ 	.word	0x000000ff
        /*0840*/ 	.word	0x0002d820
        /*0844*/ 	.short	0x0100
        /*0846*/ 	.byte	0x08
	.zero		1


	//   ....[2]....
        /*0848*/ 	.word	0x000003e0
        /*084c*/ 	.word	0x000000ff
        /*0850*/ 	.word	0x0002d830
        /*0854*/ 	.short	0x0100
        /*0856*/ 	.byte	0x08
	.zero		1


	//   ....[3]....
        /*0858*/ 	.word	0x000003f0
        /*085c*/ 	.word	0x000000ff
        /*0860*/ 	.word	0x0002d840
        /*0864*/ 	.short	0x0100
        /*0866*/ 	.byte	0x08
	.zero		1


	//   ....[4]....
        /*0868*/ 	.word	0x00000400
        /*086c*/ 	.word	0x000000ff
        /*0870*/ 	.word	0x0002d838
        /*0874*/ 	.short	0x0100
        /*0876*/ 	.byte	0x08
	.zero		1


	//   ....[5]....
        /*0878*/ 	.word	0x00000410
        /*087c*/ 	.word	0x000000ff
        /*0880*/ 	.word	0x0002d848
        /*0884*/ 	.short	0x0100
        /*0886*/ 	.byte	0x08
	.zero		1


	//   ....[6]....
        /*0888*/ 	.word	0x00000540
        /*088c*/ 	.word	0x000000ff
        /*0890*/ 	.word	0x0002d850
        /*0894*/ 	.short	0x0100
        /*0896*/ 	.byte	0x08
	.zero		1


	//   ....[7]....
        /*0898*/ 	.word	0x00000550
        /*089c*/ 	.word	0x000000ff
        /*08a0*/ 	.word	0x0002d860
        /*08a4*/ 	.short	0x0100
        /*08a6*/ 	.byte	0x08
	.zero		1


	//   ....[8]....
        /*08a8*/ 	.word	0x00000560
        /*08ac*/ 	.word	0x000000ff
        /*08b0*/ 	.word	0x0002d858
        /*08b4*/ 	.short	0x0100
        /*08b6*/ 	.byte	0x08
	.zero		1


	//   ....[9]....
        /*08b8*/ 	.word	0x00000570
        /*08bc*/ 	.word	0x000000ff
        /*08c0*/ 	.word	0x0002d868
        /*08c4*/ 	.short	0x0100
        /*08c6*/ 	.byte	0x08
	.zero		1


	//   ....[10]....
        /*08c8*/ 	.word	0x00000660
        /*08cc*/ 	.word	0x000000ff
        /*08d0*/ 	.word	0x0002d870
        /*08d4*/ 	.short	0x0100
        /*08d6*/ 	.byte	0x06
	.zero		1


	//   ....[11]....
        /*08d8*/ 	.word	0x00000670
        /*08dc*/ 	.word	0x000000ff
        /*08e0*/ 	.word	0x0002d880
        /*08e4*/ 	.short	0x0100
        /*08e6*/ 	.byte	0x06
	.zero		1


	//   ....[12]....
        /*08e8*/ 	.word	0x00000680
        /*08ec*/ 	.word	0x000000ff
        /*08f0*/ 	.word	0x0002d878
        /*08f4*/ 	.short	0x0100
        /*08f6*/ 	.byte	0x06
	.zero		1


	//   ....[13]....
        /*08f8*/ 	.word	0x00000690
        /*08fc*/ 	.word	0x000000ff
        /*0900*/ 	.word	0x0002d888
        /*0904*/ 	.short	0x0100
        /*0906*/ 	.byte	0x06
	.zero		1


	//   ....[14]....
        /*0908*/ 	.word	0x000007c0
        /*090c*/ 	.word	0x000000ff
        /*0910*/ 	.word	0x0002d890
        /*0914*/ 	.short	0x0100
        /*0916*/ 	.byte	0x08
	.zero		1


	//   ....[15]....
        /*0918*/ 	.word	0x000007d0
        /*091c*/ 	.word	0x000000ff
        /*0920*/ 	.word	0x0002d8a0
        /*0924*/ 	.short	0x0100
        /*0926*/ 	.byte	0x08
	.zero		1


	//   ....[16]....
        /*0928*/ 	.word	0x000007e0
        /*092c*/ 	.word	0x000000ff
        /*0930*/ 	.word	0x0002d898
        /*0934*/ 	.short	0x0100
        /*0936*/ 	.byte	0x08
	.zero		1


	//   ....[17]....
        /*0938*/ 	.word	0x000007f0
        /*093c*/ 	.word	0x000000ff
        /*0940*/ 	.word	0x0002d8a8
        /*0944*/ 	.short	0x0100
        /*0946*/ 	.byte	0x08
	.zero		1


	//   ....[18]....
        /*0948*/ 	.word	0x00000920
        /*094c*/ 	.word	0x000000ff
        /*0950*/ 	.word	0x0002d8b0
        /*0954*/ 	.short	0x0100
        /*0956*/ 	.byte	0x08
	.zero		1


	//   ....[19]....
        /*0958*/ 	.word	0x00000930
        /*095c*/ 	.word	0x000000ff
        /*0960*/ 	.word	0x0002d8c0
        /*0964*/ 	.short	0x0100
        /*0966*/ 	.byte	0x08
	.zero		1


	//   ....[20]....
        /*0968*/ 	.word	0x00000940
        /*096c*/ 	.word	0x000000ff
        /*0970*/ 	.word	0x0002d8b8
        /*0974*/ 	.short	0x0100
        /*0976*/ 	.byte	0x08
	.zero		1


	//   ....[21]....
        /*0978*/ 	.word	0x00000950
        /*097c*/ 	.word	0x000000ff
        /*0980*/ 	.word	0x0002d8c8
        /*0984*/ 	.short	0x0100
        /*0986*/ 	.byte	0x08
	.zero		1


	//   ....[22]....
        /*0988*/ 	.word	0x000032a0
        /*098c*/ 	.word	0x0000000f
        /*0990*/ 	.word	0x0002d890
        /*0994*/ 	.short	0x010a
        /*0996*/ 	.byte	0x3f
	.zero		1


	//   ....[23]....
        /*0998*/ 	.word	0x00004e70
        /*099c*/ 	.word	0x0000000f
        /*09a0*/ 	.word	0x0002d890
        /*09a4*/ 	.short	0x010a
        /*09a6*/ 	.byte	0x3f
	.zero		1


	//   ....[24]....
        /*09a8*/ 	.word	0x00006930
        /*09ac*/ 	.word	0x0000000f
        /*09b0*/ 	.word	0x0002d890
        /*09b4*/ 	.short	0x010a
        /*09b6*/ 	.byte	0x3f
	.zero		1


	//   ....[25]....
        /*09b8*/ 	.word	0x00006b90
        /*09bc*/ 	.word	0x0000001c
        /*09c0*/ 	.word	0x00000000
        /*09c4*/ 	.short	0x0101
        /*09c6*/ 	.byte	0x3f
	.zero		1


	//   ....[26]....
        /*09c8*/ 	.word	0x00006bd0
        /*09cc*/ 	.word	0x0000000f
        /*09d0*/ 	.word	0x0002d8b0
        /*09d4*/ 	.short	0x010a
        /*09d6*/ 	.byte	0x3f
	.zero		1


	//   ....[27]....
        /*09d8*/ 	.word	0x00006f20
        /*09dc*/ 	.word	0x0000000f
        /*09e0*/ 	.word	0x00000000
        /*09e4*/ 	.short	0x0101
        /*09e6*/ 	.byte	0x3f
	.zero		1


	//   ....[28]....
        /*09e8*/ 	.word	0x00007860
        /*09ec*/ 	.word	0x00000002
        /*09f0*/ 	.word	0x0002d800
        /*09f4*/ 	.short	0x010a
        /*09f6*/ 	.byte	0x3f
	.zero		1


	//   ....[29]....
        /*09f8*/ 	.word	0x000078b0
        /*09fc*/ 	.word	0x00000002
        /*0a00*/ 	.word	0x0002d800
        /*0a04*/ 	.short	0x010a
        /*0a06*/ 	.byte	0x3f
	.zero		1


	//   ....[30]....
        /*0a08*/ 	.word	0x00008420
        /*0a0c*/ 	.word	0x00000002
        /*0a10*/ 	.word	0x0002d800
        /*0a14*/ 	.short	0x010a
        /*0a16*/ 	.byte	0x3f
	.zero		1


	//   ....[31]....
        /*0a18*/ 	.word	0x0000a1a0
        /*0a1c*/ 	.word	0x00000002
        /*0a20*/ 	.word	0x0002d800
        /*0a24*/ 	.short	0x010a
        /*0a26*/ 	.byte	0x3f
	.zero		1


	//   ....[32]....
        /*0a28*/ 	.word	0x0000baf0
        /*0a2c*/ 	.word	0x00000003
        /*0a30*/ 	.word	0x0002d830
        /*0a34*/ 	.short	0x010a
        /*0a36*/ 	.byte	0x3f
	.zero		1


	//   ....[33]....
        /*0a38*/ 	.word	0x0000bc50
        /*0a3c*/ 	.word	0x00000003
        /*0a40*/ 	.word	0x0002d830
        /*0a44*/ 	.short	0x010a
        /*0a46*/ 	.byte	0x3f
	.zero		1


	//   ....[34]....
        /*0a48*/ 	.word	0x0000c250
        /*0a4c*/ 	.word	0x00000000
        /*0a50*/ 	.word	0x00000000
        /*0a54*/ 	.short	0x0101
        /*0a56*/ 	.byte	0x3f
	.zero		1


	//   ....[35]....
        /*0a58*/ 	.word	0x0000f170
        /*0a5c*/ 	.word	0x0000000f
        /*0a60*/ 	.word	0x0002d830
        /*0a64*/ 	.short	0x010a
        /*0a66*/ 	.byte	0x3f
	.zero		1


	//   ....[36]....
        /*0a68*/ 	.word	0x0000f1c0
        /*0a6c*/ 	.word	0x0000000f
        /*0a70*/ 	.word	0x0002d830
        /*0a74*/ 	.short	0x010a
        /*0a76*/ 	.byte	0x3f
	.zero		1


	//   ....[37]....
        /*0a78*/ 	.word	0x0000f5e0
        /*0a7c*/ 	.word	0x0000000e
        /*0a80*/ 	.word	0x0002d850
        /*0a84*/ 	.short	0x010a
        /*0a86*/ 	.byte	0x3f
	.zero		1


	//   ....[38]....
        /*0a88*/ 	.word	0x0000f620
        /*0a8c*/ 	.word	0x0000000e
        /*0a90*/ 	.word	0x0002d850
        /*0a94*/ 	.short	0x010a
        /*0a96*/ 	.byte	0x3f
	.zero		1


	//   ....[39]....
        /*0a98*/ 	.word	0x0000fd00
        /*0a9c*/ 	.word	0x0000000e
        /*0aa0*/ 	.word	0x00000000
        /*0aa4*/ 	.short	0x0101
        /*0aa6*/ 	.byte	0x3f
	.zero		1


	//   ....[40]....
        /*0aa8*/ 	.word	0x00010680
        /*0aac*/ 	.word	0x00000000
        /*0ab0*/ 	.word	0x00000000
        /*0ab4*/ 	.short	0x0101
        /*0ab6*/ 	.byte	0x3f
	.zero		1


	//   ....[41]....
        /*0ab8*/ 	.word	0x000127c0
        /*0abc*/ 	.word	0x00000000
        /*0ac0*/ 	.word	0x0002d830
        /*0ac4*/ 	.short	0x010a
        /*0ac6*/ 	.byte	0x3f
	.zero		1


	//   ....[42]....
        /*0ac8*/ 	.word	0x00012810
        /*0acc*/ 	.word	0x00000000
        /*0ad0*/ 	.word	0x0002d830
        /*0ad4*/ 	.short	0x010a
        /*0ad6*/ 	.byte	0x3f
	.zero		1


	//   ....[43]....
        /*0ad8*/ 	.word	0x00012c30
        /*0adc*/ 	.word	0x00000003
        /*0ae0*/ 	.word	0x0002d850
        /*0ae4*/ 	.short	0x010a
        /*0ae6*/ 	.byte	0x3f
	.zero		1


	//   ....[44]....
        /*0ae8*/ 	.word	0x00012c70
        /*0aec*/ 	.word	0x00000003
        /*0af0*/ 	.word	0x0002d850
        /*0af4*/ 	.short	0x010a
        /*0af6*/ 	.byte	0x3f
	.zero		1


	//   ....[45]....
        /*0af8*/ 	.word	0x00013cb0
        /*0afc*/ 	.word	0x00000015
        /*0b00*/ 	.word	0x00000000
        /*0b04*/ 	.short	0x0101
        /*0b06*/ 	.byte	0x3f
	.zero		1


	//   ....[46]....
        /*0b08*/ 	.word	0x00013d00
        /*0b0c*/ 	.word	0x0000000e
        /*0b10*/ 	.word	0x00000000
        /*0b14*/ 	.short	0x0101
        /*0b16*/ 	.byte	0x3f
	.zero		1


	//   ....[47]....
        /*0b18*/ 	.word	0x00014bf0
        /*0b1c*/ 	.word	0x00000000
        /*0b20*/ 	.word	0x0002d830
        /*0b24*/ 	.short	0x010a
        /*0b26*/ 	.byte	0x3f
	.zero		1


	//   ....[48]....
        /*0b28*/ 	.word	0x00014c40
        /*0b2c*/ 	.word	0x00000000
        /*0b30*/ 	.word	0x0002d830
        /*0b34*/ 	.short	0x010a
        /*0b36*/ 	.byte	0x3f
	.zero		1


	//   ....[49]....
        /*0b38*/ 	.word	0x00015060
        /*0b3c*/ 	.word	0x00000003
        /*0b40*/ 	.word	0x0002d850
        /*0b44*/ 	.short	0x010a
        /*0b46*/ 	.byte	0x3f
	.zero		1


	//   ....[50]....
        /*0b48*/ 	.word	0x000150a0
        /*0b4c*/ 	.word	0x00000003
        /*0b50*/ 	.word	0x0002d850
        /*0b54*/ 	.short	0x010a
        /*0b56*/ 	.byte	0x3f
	.zero		1


	//   ....[51]....
        /*0b58*/ 	.word	0x00015710
        /*0b5c*/ 	.word	0x00000003
        /*0b60*/ 	.word	0x00000000
        /*0b64*/ 	.short	0x0101
        /*0b66*/ 	.byte	0x3f
	.zero		1


	//   ....[52]....
        /*0b68*/ 	.word	0x000160f0
        /*0b6c*/ 	.word	0x00000000
        /*0b70*/ 	.word	0x00000000
        /*0b74*/ 	.short	0x0101
        /*0b76*/ 	.byte	0x3f
	.zero		1


	//   ....[53]....
        /*0b78*/ 	.word	0x00017f10
        /*0b7c*/ 	.word	0x0000000d
        /*0b80*/ 	.word	0x0002d850
        /*0b84*/ 	.short	0x010a
        /*0b86*/ 	.byte	0x3f
	.zero		1


	//   ....[54]....
        /*0b88*/ 	.word	0x00017fc0
        /*0b8c*/ 	.word	0x0000000d
        /*0b90*/ 	.word	0x0002d850
        /*0b94*/ 	.short	0x010a
        /*0b96*/ 	.byte	0x3f
	.zero		1


	//   ....[55]....
        /*0b98*/ 	.word	0x00018770
        /*0b9c*/ 	.word	0x0000000a
        /*0ba0*/ 	.word	0x00000000
        /*0ba4*/ 	.short	0x0101
        /*0ba6*/ 	.byte	0x3f
	.zero		1


	//   ....[56]....
        /*0ba8*/ 	.word	0x00019930
        /*0bac*/ 	.word	0x00000015
        /*0bb0*/ 	.word	0x00000000
        /*0bb4*/ 	.short	0x0101
        /*0bb6*/ 	.byte	0x3f
	.zero		1


	//   ....[57]....
        /*0bb8*/ 	.word	0x0001bcc0
        /*0bbc*/ 	.word	0x00000008
        /*0bc0*/ 	.word	0x0002d820
        /*0bc4*/ 	.short	0x010a
        /*0bc6*/ 	.byte	0x3f
	.zero		1


	//   ....[58]....
        /*0bc8*/ 	.word	0x0001bd30
        /*0bcc*/ 	.word	0x00000009
        /*0bd0*/ 	.word	0x0002d8a0
        /*0bd4*/ 	.short	0x010a
        /*0bd6*/ 	.byte	0x3f
	.zero		1


	//   ....[59]....
        /*0bd8*/ 	.word	0x0001bf80
        /*0bdc*/ 	.word	0x00000009
        /*0be0*/ 	.word	0x0002d8c0
        /*0be4*/ 	.short	0x010a
        /*0be6*/ 	.byte	0x3f
	.zero		1


	//   ....[60]....
        /*0be8*/ 	.word	0x0001c270
        /*0bec*/ 	.word	0x00000009
        /*0bf0*/ 	.word	0x0002d8a0
        /*0bf4*/ 	.short	0x010a
        /*0bf6*/ 	.byte	0x3f
	.zero		1


	//   ....[61]....
        /*0bf8*/ 	.word	0x0001c4b0
        /*0bfc*/ 	.word	0x00000009
        /*0c00*/ 	.word	0x0002d8c0
        /*0c04*/ 	.short	0x010a
        /*0c06*/ 	.byte	0x3f
	.zero		1


	//   ....[62]....
        /*0c08*/ 	.word	0x0001d590
        /*0c0c*/ 	.word	0x00000005
        /*0c10*/ 	.word	0x0002d840
        /*0c14*/ 	.short	0x010a
        /*0c16*/ 	.byte	0x3f
	.zero		1


	//   ....[63]....
        /*0c18*/ 	.word	0x0001daa0
        /*0c1c*/ 	.word	0x0000001d
        /*0c20*/ 	.word	0x0002d820
        /*0c24*/ 	.short	0x010a
        /*0c26*/ 	.byte	0x3f
	.zero		1


	//   ....[64]....
        /*0c28*/ 	.word	0x0001dd90
        /*0c2c*/ 	.word	0x00000002
        /*0c30*/ 	.word	0x0002d840
        /*0c34*/ 	.short	0x010a
        /*0c36*/ 	.byte	0x3f
	.zero		1


	//   ....[65]....
        /*0c38*/ 	.word	0x0001e010
        /*0c3c*/ 	.word	0x00000002
        /*0c40*/ 	.word	0x0002d860
        /*0c44*/ 	.short	0x010a
        /*0c46*/ 	.byte	0x3f
	.zero		1


	//   ....[66]....
        /*0c48*/ 	.word	0x0001e5a0
        /*0c4c*/ 	.word	0x00000003
        /*0c50*/ 	.word	0x0002d840
        /*0c54*/ 	.short	0x010a
        /*0c56*/ 	.byte	0x3f
	.zero		1


	//   ....[67]....
        /*0c58*/ 	.word	0x0001e820
        /*0c5c*/ 	.word	0x00000002
        /*0c60*/ 	.word	0x0002d860
        /*0c64*/ 	.short	0x010a
        /*0c66*/ 	.byte	0x3f
	.zero		1


	//   ....[68]....
        /*0c68*/ 	.word	0x0001ed10
        /*0c6c*/ 	.word	0x00000002
        /*0c70*/ 	.word	0x0002d840
        /*0c74*/ 	.short	0x010a
        /*0c76*/ 	.byte	0x3f
	.zero		1


	//   ....[69]....
        /*0c78*/ 	.word	0x0001ef90
        /*0c7c*/ 	.word	0x00000002
        /*0c80*/ 	.word	0x0002d860
        /*0c84*/ 	.short	0x010a
        /*0c86*/ 	.byte	0x3f
	.zero		1


	//   ....[70]....
        /*0c88*/ 	.word	0x0001f3f0
        /*0c8c*/ 	.word	0x00000003
        /*0c90*/ 	.word	0x0002d860
        /*0c94*/ 	.short	0x010a
        /*0c96*/ 	.byte	0x3f
	.zero		1


	//   ....[71]....
        /*0c98*/ 	.word	0x00020370
        /*0c9c*/ 	.word	0x00000009
        /*0ca0*/ 	.word	0x0002d820
        /*0ca4*/ 	.short	0x010a
        /*0ca6*/ 	.byte	0x3f
	.zero		1


	//   ....[72]....
        /*0ca8*/ 	.word	0x00020500
        /*0cac*/ 	.word	0x00000007
        /*0cb0*/ 	.word	0x00000000
        /*0cb4*/ 	.short	0x010a
        /*0cb6*/ 	.byte	0x3f
	.zero		1


	//   ....[73]....
        /*0cb8*/ 	.word	0x00020570
        /*0cbc*/ 	.word	0x00000003
        /*0cc0*/ 	.word	0x00000000
        /*0cc4*/ 	.short	0x010a
        /*0cc6*/ 	.byte	0x3f
	.zero		1


	//   ....[74]....
        /*0cc8*/ 	.word	0x000205d0
        /*0ccc*/ 	.word	0x00000005
        /*0cd0*/ 	.word	0x00000000
        /*0cd4*/ 	.short	0x010a
        /*0cd6*/ 	.byte	0x3f
	.zero		1


	//   ....[75]....
        /*0cd8*/ 	.word	0x00020600
        /*0cdc*/ 	.word	0x00000003
        /*0ce0*/ 	.word	0x00000000
        /*0ce4*/ 	.short	0x010a
        /*0ce6*/ 	.byte	0x3f
	.zero		1


	//   ....[76]....
        /*0ce8*/ 	.word	0x00020660
        /*0cec*/ 	.word	0x0000000f
        /*0cf0*/ 	.word	0x0002d890
        /*0cf4*/ 	.short	0x010a
        /*0cf6*/ 	.byte	0x3f
	.zero		1


	//   ....[77]....
        /*0cf8*/ 	.word	0x000206b0
        /*0cfc*/ 	.word	0x0000000f
        /*0d00*/ 	.word	0x0002d890
        /*0d04*/ 	.short	0x010a
        /*0d06*/ 	.byte	0x3f
	.zero		1


	//   ....[78]....
        /*0d08*/ 	.word	0x00020700
        /*0d0c*/ 	.word	0x0000000f
        /*0d10*/ 	.word	0x0002d890
        /*0d14*/ 	.short	0x010a
        /*0d16*/ 	.byte	0x3f
	.zero		1


	//   ....[79]....
        /*0d18*/ 	.word	0x00020750
        /*0d1c*/ 	.word	0x0000000f
        /*0d20*/ 	.word	0x0002d8b0
        /*0d24*/ 	.short	0x010a
        /*0d26*/ 	.byte	0x3f
	.zero		1


	//   ....[80]....
        /*0d28*/ 	.word	0x00020ac0
        /*0d2c*/ 	.word	0x00000002
        /*0d30*/ 	.word	0x0002d800
        /*0d34*/ 	.short	0x010a
        /*0d36*/ 	.byte	0x3f
	.zero		1


	//   ....[81]....
        /*0d38*/ 	.word	0x00020d80
        /*0d3c*/ 	.word	0x00000002
        /*0d40*/ 	.word	0x0002d800
        /*0d44*/ 	.short	0x010a
        /*0d46*/ 	.byte	0x3f
	.zero		1


	//   ....[82]....
        /*0d48*/ 	.word	0x00020dd0
        /*0d4c*/ 	.word	0x00000003
        /*0d50*/ 	.word	0x0002d830
        /*0d54*/ 	.short	0x010a
        /*0d56*/ 	.byte	0x3f
	.zero		1


	//   ....[83]....
        /*0d58*/ 	.word	0x00020e20
        /*0d5c*/ 	.word	0x0000000f
        /*0d60*/ 	.word	0x0002d830
        /*0d64*/ 	.short	0x010a
        /*0d66*/ 	.byte	0x3f
	.zero		1


	//   ....[84]....
        /*0d68*/ 	.word	0x00020e70
        /*0d6c*/ 	.word	0x0000000e
        /*0d70*/ 	.word	0x0002d850
        /*0d74*/ 	.short	0x010a
        /*0d76*/ 	.byte	0x3f
	.zero		1


	//   ....[85]....
        /*0d78*/ 	.word	0x00020ec0
        /*0d7c*/ 	.word	0x00000000
        /*0d80*/ 	.word	0x0002d830
        /*0d84*/ 	.short	0x010a
        /*0d86*/ 	.byte	0x3f
	.zero		1


	//   ....[86]....
        /*0d88*/ 	.word	0x00020f10
        /*0d8c*/ 	.word	0x00000003
        /*0d90*/ 	.word	0x0002d850
        /*0d94*/ 	.short	0x010a
        /*0d96*/ 	.byte	0x3f
	.zero		1


	//   ....[87]....
        /*0d98*/ 	.word	0x00020f60
        /*0d9c*/ 	.word	0x00000000
        /*0da0*/ 	.word	0x0002d830
        /*0da4*/ 	.short	0x010a
        /*0da6*/ 	.byte	0x3f
	.zero		1


	//   ....[88]....
        /*0da8*/ 	.word	0x00020fb0
        /*0dac*/ 	.word	0x00000003
        /*0db0*/ 	.word	0x0002d850
        /*0db4*/ 	.short	0x010a
        /*0db6*/ 	.byte	0x3f
	.zero		1


	//   ....[89]....
        /*0db8*/ 	.word	0x00021000
        /*0dbc*/ 	.word	0x0000000d
        /*0dc0*/ 	.word	0x0002d850
        /*0dc4*/ 	.short	0x010a
        /*0dc6*/ 	.byte	0x3f
	.zero		1


	//   ....[90]....
        /*0dc8*/ 	.word	0x000211a0
        /*0dcc*/ 	.word	0x00000008
        /*0dd0*/ 	.word	0x0002d820
        /*0dd4*/ 	.short	0x010a
        /*0dd6*/ 	.byte	0x3f
	.zero		1


	//   ....[91]....
        /*0dd8*/ 	.word	0x000211f0
        /*0ddc*/ 	.word	0x00000009
        /*0de0*/ 	.word	0x0002d8a0
        /*0de4*/ 	.short	0x010a
        /*0de6*/ 	.byte	0x3f
	.zero		1


	//   ....[92]....
        /*0de8*/ 	.word	0x00021240
        /*0dec*/ 	.word	0x00000009
        /*0df0*/ 	.word	0x0002d8c0
        /*0df4*/ 	.short	0x010a
        /*0df6*/ 	.byte	0x3f
	.zero		1


	//   ....[93]....
        /*0df8*/ 	.word	0x00021290
        /*0dfc*/ 	.word	0x00000009
        /*0e00*/ 	.word	0x0002d8a0
        /*0e04*/ 	.short	0x010a
        /*0e06*/ 	.byte	0x3f
	.zero		1


	//   ....[94]....
        /*0e08*/ 	.word	0x000212e0
        /*0e0c*/ 	.word	0x00000009
        /*0e10*/ 	.word	0x0002d8c0
        /*0e14*/ 	.short	0x010a
        /*0e16*/ 	.byte	0x3f
	.zero		1


	//   ....[95]....
        /*0e18*/ 	.word	0x00021480
        /*0e1c*/ 	.word	0x00000005
        /*0e20*/ 	.word	0x0002d840
        /*0e24*/ 	.short	0x010a
        /*0e26*/ 	.byte	0x3f
	.zero		1


	//   ....[96]....
        /*0e28*/ 	.word	0x000214d0
        /*0e2c*/ 	.word	0x0000001d
        /*0e30*/ 	.word	0x0002d820
        /*0e34*/ 	.short	0x010a
        /*0e36*/ 	.byte	0x3f
	.zero		1


	//   ....[97]....
        /*0e38*/ 	.word	0x00021520
        /*0e3c*/ 	.word	0x00000002
        /*0e40*/ 	.word	0x0002d840
        /*0e44*/ 	.short	0x010a
        /*0e46*/ 	.byte	0x3f
	.zero		1


	//   ....[98]....
        /*0e48*/ 	.word	0x00021570
        /*0e4c*/ 	.word	0x00000002
        /*0e50*/ 	.word	0x0002d860
        /*0e54*/ 	.short	0x010a
        /*0e56*/ 	.byte	0x3f
	.zero		1


	//   ....[99]....
        /*0e58*/ 	.word	0x000215c0
        /*0e5c*/ 	.word	0x00000003
        /*0e60*/ 	.word	0x0002d840
        /*0e64*/ 	.short	0x010a
        /*0e66*/ 	.byte	0x3f
	.zero		1


	//   ....[100]....
        /*0e68*/ 	.word	0x00021610
        /*0e6c*/ 	.word	0x00000002
        /*0e70*/ 	.word	0x0002d860
        /*0e74*/ 	.short	0x010a
        /*0e76*/ 	.byte	0x3f
	.zero		1


	//   ....[101]....
        /*0e78*/ 	.word	0x00021660
        /*0e7c*/ 	.word	0x00000002
        /*0e80*/ 	.word	0x0002d840
        /*0e84*/ 	.short	0x010a
        /*0e86*/ 	.byte	0x3f
	.zero		1


	//   ....[102]....
        /*0e88*/ 	.word	0x000216b0
        /*0e8c*/ 	.word	0x00000002
        /*0e90*/ 	.word	0x0002d860
        /*0e94*/ 	.short	0x010a
        /*0e96*/ 	.byte	0x3f
	.zero		1


	//   ....[103]....
        /*0e98*/ 	.word	0x00021700
        /*0e9c*/ 	.word	0x00000003
        /*0ea0*/ 	.word	0x0002d860
        /*0ea4*/ 	.short	0x010a
        /*0ea6*/ 	.byte	0x3f
	.zero		1


	//   ....[104]....
        /*0ea8*/ 	.word	0x000220b0
        /*0eac*/ 	.word	0x00000009
        /*0eb0*/ 	.word	0x0002d820
        /*0eb4*/ 	.short	0x010a
        /*0eb6*/ 	.byte	0x3f
	.zero		1


	//   ....[105]....
        /*0eb8*/ 	.word	0x00022250
        /*0ebc*/ 	.word	0x00000007
        /*0ec0*/ 	.word	0x00000000
        /*0ec4*/ 	.short	0x010a
        /*0ec6*/ 	.byte	0x3f
	.zero		1


	//   ....[106]....
        /*0ec8*/ 	.word	0x000222a0
        /*0ecc*/ 	.word	0x00000003
        /*0ed0*/ 	.word	0x00000000
        /*0ed4*/ 	.short	0x010a
        /*0ed6*/ 	.byte	0x3f
	.zero		1


	//   ....[107]....
        /*0ed8*/ 	.word	0x000222f0
        /*0edc*/ 	.word	0x00000005
        /*0ee0*/ 	.word	0x00000000
        /*0ee4*/ 	.short	0x010a
        /*0ee6*/ 	.byte	0x3f
	.zero		1


	//----- nvinfo : EIATTR_NUM_MBARRIERS
	.align		4
.L_1379:
        /*0ee8*/ 	.byte	0x03, 0x38
        /*0eea*/ 	.short	0x0016


	//----- nvinfo : EIATTR_EXIT_INSTR_OFFSETS
	.align		4
        /*0eec*/ 	.byte	0x04, 0x1c
        /*0eee*/ 	.short	(.L_1381 - .L_1380)


	//   ....[0]....
.L_1380:
        /*0ef0*/ 	.word	0x00020650


	//----- nvinfo : EIATTR_MAX_THREADS
	.align		4
.L_1381:
        /*0ef4*/ 	.byte	0x04, 0x05
        /*0ef6*/ 	.short	(.L_1383 - .L_1382)
.L_1382:
        /*0ef8*/ 	.word	0x00000200
        /*0efc*/ 	.word	0x00000001
        /*0f00*/ 	.word	0x00000001


	//----- nvinfo : EIATTR_CRS_STACK_SIZE
	.align		4
.L_1383:
        /*0f04*/ 	.byte	0x04, 0x1e
        /*0f06*/ 	.short	(.L_1385 - .L_1384)
.L_1384:
        /*0f08*/ 	.word	0x00000000


	//----- nvinfo : EIATTR_CBANK_PARAM_SIZE
	.align		4
.L_1385:
        /*0f0c*/ 	.byte	0x03, 0x19
        /*0f0e*/ 	.short	0x0a70


	//----- nvinfo : EIATTR_PARAM_CBANK
	.align		4
        /*0f10*/ 	.byte	0x04, 0x0a
        /*0f12*/ 	.short	(.L_1387 - .L_1386)
	.align		4
.L_1386:
        /*0f14*/ 	.word	index@(.nv.constant0._ZN7cutlass13device_kernelIN5flash11enable_sm90INS1_16FlashAttnFwdSm90INS1_25CollectiveMainloopFwdSm90ILi2EN4cute5tupleIJNS5_1CILi1EEES8_S8_EEENS6_IJNS7_ILi192EEENS7_ILi128EEENS7_ILi96EEEEEELi96ENS_10bfloat16_tEfNS_4arch4Sm90ELb0ELb1ELb0ELb1ELb0ELb1ELb0ELb0ELb1ELb0ELb0ELb0EEENS1_21CollectiveEpilogueFwdINS6_IJSA_SC_SB_EEES9_SE_SG_Li384ELb1ELb0ELb0ELb0EEENS1_36VarlenDynamicPersistentTileSchedulerILi192ELi128ELi384ELi32ELb0ELb0ELb1ELb1ELb0ELb1EEEEEEEEEvNT_6ParamsE)
        /*0f18*/ 	.short	0x0210
        /*0f1a*/ 	.short	0x0a70


	//----- nvinfo : EIATTR_SW_WAR
	.align		4
.L_1387:
        /*0f1c*/ 	.byte	0x04, 0x36
        /*0f1e*/ 	.short	(.L_1389 - .L_1388)
.L_1388:
        /*0f20*/ 	.word	0x00000008
.L_1389:


//--------------------- .nv.info._ZN7cutlass13device_kernelIN5flash11enable_sm90INS1_16FlashAttnFwdSm90INS1_25CollectiveMainloopFwdSm90ILi2EN4cute5tupleIJNS5_1CILi1EEES8_S8_EEENS6_IJNS7_ILi192EEENS7_ILi144EEENS7_ILi96EEEEEELi96ENS_10bfloat16_tEfNS_4arch4Sm90ELb1ELb0ELb0ELb0ELb0ELb0ELb0ELb0ELb1ELb0ELb0ELb0EEENS1_21CollectiveEpilogueFwdINS6_IJSA_SC_SB_EEES9_SE_SG_Li384ELb0ELb0ELb0ELb0EEENS1_30DynamicPersistentTileSchedulerILi384ELi32ELb0ELb0ELb1EEEEEEEEEvNT_6ParamsE --------------------------
	.section	.nv.info._ZN7cutlass13device_kernelIN5flash11enable_sm90INS1_16FlashAttnFwdSm90INS1_25CollectiveMainloopFwdSm90ILi2EN4cute5tupleIJNS5_1CILi1EEES8_S8_EEENS6_IJNS7_ILi192EEENS7_ILi144EEENS7_ILi96EEEEEELi96ENS_10bfloat16_tEfNS_4arch4Sm90ELb1ELb0ELb0ELb0ELb0ELb0ELb0ELb0ELb1ELb0ELb0ELb0EEENS1_21CollectiveEpilogueFwdINS6_IJSA_SC_SB_EEES9_SE_SG_Li384ELb0ELb0ELb0ELb0EEENS1_30DynamicPersistentTileSchedulerILi384ELi32ELb0ELb0ELb1EEEEEEEEEvNT_6ParamsE,"",@"SHT_CUDA_INFO"
	.sectionflags	@""
	.align	4


	//----- nvinfo : EIATTR_CUDA_API_VERSION
	.align		4
        /*0000*/ 	.byte	0x04, 0x37
        /*0002*/ 	.short	(.L_1391 - .L_1390)
.L_1390:
        /*0004*/ 	.word	0x00000082


	//----- nvinfo : EIATTR_KPARAM_INFO
	.align		4
.L_1391:
        /*0008*/ 	.byte	0x04, 0x17
        /*000a*/ 	.short	(.L_1393 - .L_1392)
.L_1392:
        /*000c*/ 	.word	0x00000000
        /*0010*/ 	.short	0x0000
        /*0012*/ 	.short	0x0070
        /*0014*/ 	.byte	0x00, 0xf0, 0x01, 0x2e


	//----- nvinfo : EIATTR_SPARSE_MMA_MASK
	.align		4
.L_1393:
        /*0018*/ 	.byte	0x03, 0x50
        /*001a*/ 	.short	0x0000


	//----- nvinfo : EIATTR_MAXREG_COUNT
	.align		4
        /*001c*/ 	.byte	0x03, 0x1b
        /*001e*/ 	.short	0x0080


	//----- nvinfo : EIATTR_NUM_BARRIERS
	.align		4
        /*0020*/ 	.byte	0x02, 0x4c
        /*0022*/ 	.byte	0x10
	.zero		1


	//----- nvinfo : EIATTR_EXTERNS
	.align		4
        /*0024*/ 	.byte	0x04, 0x0f
        /*0026*/ 	.short	(.L_1395 - .L_1394)


	//   ....[0]....
	.align		4
.L_1394:
        /*0028*/ 	.word	index@(__assertfail)


	//----- nvinfo : EIATTR_MERCURY_ISA_VERSION
	.align		4
.L_1395:
        /*002c*/ 	.byte	0x03, 0x5f
        /*002e*/ 	.short	0x0101


	//----- nvinfo : EIATTR_INT_WARP_WIDE_INSTR_OFFSETS
	.align		4
        /*0030*/ 	.byte	0x04, 0x31
        /*0032*/ 	.short	(.L_1397 - .L_1396)


	//   ....[0]....
.L_1396:
        /*0034*/ 	.word	0x00000170


	//   ....[1]....
        /*0038*/ 	.word	0x000001b0


	//   ....[2]....
        /*003c*/ 	.word	0x00000240


	//   ....[3]....
        /*0040*/ 	.word	0x0000ec30


	//   ....[4]....
        /*0044*/ 	.word	0x0000ecd0


	//   ....[5]....
        /*0048*/ 	.word	0x0000f1e0


	//   ....[6]....
        /*004c*/ 	.word	0x00010ee0


	//   ....[7]....
        /*0050*/ 	.word	0x00010f80


	//----- nvinfo : EIATTR_COOP_GROUP_MASK_REGIDS
	.align		4
.L_1397:
        /*0054*/ 	.byte	0x04, 0x29
        /*0056*/ 	.short	(.L_1399 - .L_1398)


	//   ....[0]....
.L_1398:
        /*0058*/ 	.word	0xffffffff


	//   ....[1]....
        /*005c*/ 	.word	0xffffffff


	//   ....[2]....
        /*0060*/ 	.word	0xffffffff


	//   ....[3]....
        /*0064*/ 	.word	0xffffffff


	//   ....[4]....
        /*0068*/ 	.word	0xffffffff


	//   ....[5]....
        /*006c*/ 	.word	0xffffffff


	//   ....[6]....
        /*0070*/ 	.word	0xffffffff


	//   ....[7]....
        /*0074*/ 	.word	0xffffffff


	//   ....[8]....
        /*0078*/ 	.word	0xffffffff


	//   ....[9]....
        /*007c*/ 	.word	0xffffffff


	//   ....[10]....
        /*0080*/ 	.word	0xffffffff


	//   ....[11]....
        /*0084*/ 	.word	0xffffffff


	//   ....[12]....
        /*0088*/ 	.word	0xffffffff


	//   ....[13]....
        /*008c*/ 	.word	0xffffffff


	//   ....[14]....
        /*0090*/ 	.word	0xffffffff


	//   ....[15]....
        /*0094*/ 	.word	0xffffffff


	//   ....[16]....
        /*0098*/ 	.word	0xffffffff


	//   ....[17]....
        /*009c*/ 	.word	0xffffffff


	//   ....[18]....
        /*00a0*/ 	.word	0xffffffff


	//   ....[19]....
        /*00a4*/ 	.word	0xffffffff


	//   ....[20]....
        /*00a8*/ 	.word	0xffffffff


	//   ....[21]....
        /*00ac*/ 	.word	0xffffffff


	//   ....[22]....
        /*00b0*/ 	.word	0xffffffff


	//   ....[23]....
        /*00b4*/ 	.word	0xffffffff


	//   ....[24]....
        /*00b8*/ 	.word	0xffffffff


	//   ....[25]....
        /*00bc*/ 	.word	0xffffffff


	//   ....[26]....
        /*00c0*/ 	.word	0xffffffff


	//   ....[27]....
        /*00c4*/ 	.word	0xffffffff


	//   ....[28]....
        /*00c8*/ 	.word	0xffffffff


	//   ....[29]....
        /*00cc*/ 	.word	0xffffffff


	//   ....[30]....
        /*00d0*/ 	.word	0xffffffff


	//   ....[31]....
        /*00d4*/ 	.word	0x0500000f


	//   ....[32]....
        /*00d8*/ 	.word	0x0500000f


	//----- nvinfo : EIATTR_COOP_GROUP_INSTR_OFFSETS
	.align		4
.L_1399:
        /*00dc*/ 	.byte	0x04, 0x28
        /*00de*/ 	.short	(.L_1401 - .L_1400)


	//   ....[0]....
.L_1400:
        /*00e0*/ 	.word	0x00000050


	//   ....[1]....
        /*00e4*/ 	.word	0x00000180


	//   ....[2]....
        /*00e8*/ 	.word	0x00000220


	//   ....[3]....
        /*00ec*/ 	.word	0x000003b0


	//   ....[4]....
        /*00f0*/ 	.word	0x00000510


	//   ....[5]....
        /*00f4*/ 	.word	0x00000630


	//   ....[6]....
        /*00f8*/ 	.word	0x00000790


	//   ....[7]....
        /*00fc*/ 	.word	0x000014d0


	//   ....[8]....
        /*0100*/ 	.word	0x00003600


	//   ....[9]....
        /*0104*/ 	.word	0x00003620


	//   ....[10]....
        /*0108*/ 	.word	0x00004110


	//   ....[11]....
        /*010c*/ 	.word	0x000041c0


	//   ....[12]....
        /*0110*/ 	.word	0x000050e0


	//   ....[13]....
        /*0114*/ 	.word	0x000074f0


	//   ....[14]....
        /*0118*/ 	.word	0x000075f0


	//   ....[15]....
        /*011c*/ 	.word	0x00008030


	//   ....[16]....
        /*0120*/ 	.word	0x00008150


	//   ....[17]....
        /*0124*/ 	.word	0x00009470


	//   ....[18]....
        /*0128*/ 	.word	0x0000b130


	//   ....[19]....
        /*012c*/ 	.word	0x0000b160


	//   ....[20]....
        /*0130*/ 	.word	0x0000b7f0


	//   ....[21]....
        /*0134*/ 	.word	0x0000b860


	//   ....[22]....
        /*0138*/ 	.word	0x0000cc30


	//   ....[23]....
        /*013c*/ 	.word	0x0000cd70


	//   ....[24]....
        /*0140*/ 	.word	0x0000cdb0


	//   ....[25]....
        /*0144*/ 	.word	0x0000cf00


	//   ....[26]....
        /*0148*/ 	.word	0x0000cf10


	//   ....[27]....
        /*014c*/ 	.word	0x0000ddd0


	//   ....[28]....
        /*0150*/ 	.word	0x0000e6d0


	//   ....[29]....
        /*0154*/ 	.word	0x000112d0


	//   ....[30]....
        /*0158*/ 	.word	0x00011440


	//   ....[31]....
        /*015c*/ 	.word	0x00011970


	//   ....[32]....
        /*0160*/ 	.word	0x00011d40


	//----- nvinfo : EIATTR_REG_RECONFIG
	.align		4
.L_1401:
        /*0164*/ 	.byte	0x01, 0x54
	.zero		2


	//----- nvinfo : EIATTR_SYSCALL_OFFSETS
	.align		4
        /*0168*/ 	.byte	0x04, 0x46
        /*016a*/ 	.short	(.L_1403 - .L_1402)


	//   ....[0]....
.L_1402:
        /*016c*/ 	.word	0x000016b0


	//   ....[1]....
        /*0170*/ 	.word	0x0000ee50


	//   ....[2]....
        /*0174*/ 	.word	0x0000ef80


	//   ....[3]....
        /*0178*/ 	.word	0x0000f070


	//----- nvinfo : EIATTR_MBARRIER_INSTR_OFFSETS
	.align		4
.L_1403:
        /*017c*/ 	.byte	0x04, 0x39
        /*017e*/ 	.short	(.L_1405 - .L_1404)


	//   ....[0]....
.L_1404:
        /*0180*/ 	.word	0x00000260
        /*0184*/ 	.word	0x000000ff
        /*0188*/ 	.word	0x00031c00
        /*018c*/ 	.short	0x0100
        /*018e*/ 	.byte	0x06
	.zero		1


	//   ....[1]....
        /*0190*/ 	.word	0x00000270
        /*0194*/ 	.word	0x000000ff
        /*0198*/ 	.word	0x00031c20
        /*019c*/ 	.short	0x0100
        /*019e*/ 	.byte	0x06
	.zero		1


	//   ....[2]....
        /*01a0*/ 	.word	0x00000360
        /*01a4*/ 	.word	0x000000ff
        /*01a8*/ 	.word	0x00031c30
        /*01ac*/ 	.short	0x0100
        /*01ae*/ 	.byte	0x08
	.zero		1


	//   ....[3]....
        /*01b0*/ 	.word	0x00000370
        /*01b4*/ 	.word	0x000000ff
        /*01b8*/ 	.word	0x00031c40
        /*01bc*/ 	.short	0x0100
        /*01be*/ 	.byte	0x08
	.zero		1


	//   ....[4]....
        /*01c0*/ 	.word	0x00000380
        /*01c4*/ 	.word	0x000000ff
        /*01c8*/ 	.word	0x00031c38
        /*01cc*/ 	.short	0x0100
        /*01ce*/ 	.byte	0x08
	.zero		1


	//   ....[5]....
        /*01d0*/ 	.word	0x00000390
        /*01d4*/ 	.word	0x000000ff
        /*01d8*/ 	.word	0x00031c48
        /*01dc*/ 	.short	0x0100
        /*01de*/ 	.byte	0x08
	.zero		1


	//   ....[6]....
        /*01e0*/ 	.word	0x000004c0
        /*01e4*/ 	.word	0x000000ff
        /*01e8*/ 	.word	0x00031c50
        /*01ec*/ 	.short	0x0100
        /*01ee*/ 	.byte	0x08
	.zero		1


	//   ....[7]....
        /*01f0*/ 	.word	0x000004d0
        /*01f4*/ 	.word	0x000000ff
        /*01f8*/ 	.word	0x00031c60
        /*01fc*/ 	.short	0x0100
        /*01fe*/ 	.byte	0x08
	.zero		1


	//   ....[8]....
        /*0200*/ 	.word	0x000004e0
        /*0204*/ 	.word	0x000000ff
        /*0208*/ 	.word	0x00031c58
        /*020c*/ 	.short	0x0100
        /*020e*/ 	.byte	0x08
	.zero		1


	//   ....[9]....
        /*0210*/ 	.word	0x000004f0
        /*0214*/ 	.word	0x000000ff
        /*0218*/ 	.word	0x00031c68
        /*021c*/ 	.short	0x0100
        /*021e*/ 	.byte	0x08
	.zero		1


	//   ....[10]....
        /*0220*/ 	.word	0x000005e0
        /*0224*/ 	.word	0x000000ff
        /*0228*/ 	.word	0x00031c70
        /*022c*/ 	.short	0x0100
        /*022e*/ 	.byte	0x06
	.zero		1


	//   ....[11]....
        /*0230*/ 	.word	0x000005f0
        /*0234*/ 	.word	0x000000ff
        /*0238*/ 	.word	0x00031c80
        /*023c*/ 	.short	0x0100
        /*023e*/ 	.byte	0x06
	.zero		1


	//   ....[12]....
        /*0240*/ 	.word	0x00000600
        /*0244*/ 	.word	0x000000ff
        /*0248*/ 	.word	0x00031c78
        /*024c*/ 	.short	0x0100
        /*024e*/ 	.byte	0x06
	.zero		1


	//   ....[13]....
        /*0250*/ 	.word	0x00000610
        /*0254*/ 	.word	0x000000ff
        /*0258*/ 	.word	0x00031c88
        /*025c*/ 	.short	0x0100
        /*025e*/ 	.byte	0x06
	.zero		1


	//   ....[14]....
        /*0260*/ 	.word	0x00000740
        /*0264*/ 	.word	0x000000ff
        /*0268*/ 	.word	0x00031c90
        /*026c*/ 	.short	0x0100
        /*026e*/ 	.byte	0x08
	.zero		1


	//   ....[15]....
        /*0270*/ 	.word	0x00000750
        /*0274*/ 	.word	0x000000ff
        /*0278*/ 	.word	0x00031ca0
        /*027c*/ 	.short	0x0100
        /*027e*/ 	.byte	0x08
	.zero		1


	//   ....[16]....
        /*0280*/ 	.word	0x00000760
        /*0284*/ 	.word	0x000000ff
        /*0288*/ 	.word	0x00031c98
        /*028c*/ 	.short	0x0100
        /*028e*/ 	.byte	0x08
	.zero		1


	//   ....[17]....
        /*0290*/ 	.word	0x00000770
        /*0294*/ 	.word	0x000000ff
        /*0298*/ 	.word	0x00031ca8
        /*029c*/ 	.short	0x0100
        /*029e*/ 	.byte	0x08
	.zero		1


	//   ....[18]....
        /*02a0*/ 	.word	0x000008a0
        /*02a4*/ 	.word	0x000000ff
        /*02a8*/ 	.word	0x00031cb0
        /*02ac*/ 	.short	0x0100
        /*02ae*/ 	.byte	0x08
	.zero		1


	//   ....[19]....
        /*02b0*/ 	.word	0x000008b0
        /*02b4*/ 	.word	0x000000ff
        /*02b8*/ 	.word	0x00031cc0
        /*02bc*/ 	.short	0x0100
        /*02be*/ 	.byte	0x08
	.zero		1


	//   ....[20]....
        /*02c0*/ 	.word	0x000008c0
        /*02c4*/ 	.word	0x000000ff
        /*02c8*/ 	.word	0x00031cb8
        /*02cc*/ 	.short	0x0100
        /*02ce*/ 	.byte	0x08
	.zero		1


	//   ....[21]....
        /*02d0*/ 	.word	0x000008d0
        /*02d4*/ 	.word	0x000000ff
        /*02d8*/ 	.word	0x00031cc8
        /*02dc*/ 	.short	0x0100
        /*02de*/ 	.byte	0x08
	.zero		1


	//   ....[22]....
        /*02e0*/ 	.word	0x00001710
        /*02e4*/ 	.word	0x000000ff
        /*02e8*/ 	.word	0x00031c00
        /*02ec*/ 	.short	0x010a
        /*02ee*/ 	.byte	0x2f
	.zero		1


	//   ....[23]....
        /*02f0*/ 	.word	0x000017a0
        /*02f4*/ 	.word	0x00000003
        /*02f8*/ 	.word	0x00031c30
        /*02fc*/ 	.short	0x010a
        /*02fe*/ 	.byte	0x3f
	.zero		1


	//   ....[24]....
        /*0300*/ 	.word	0x00001800
        /*0304*/ 	.word	0x00000003
        /*0308*/ 	.word	0x00031c30
        /*030c*/ 	.short	0x010a
        /*030e*/ 	.byte	0x3f
	.zero		1


	//   ....[25]....
        /*0310*/ 	.word	0x00004160
        /*0314*/ 	.word	0x00000006
        /*0318*/ 	.word	0x00000000
        /*031c*/ 	.short	0x0101
        /*031e*/ 	.byte	0x3f
	.zero		1


	//   ....[26]....
        /*0320*/ 	.word	0x000053e0
        /*0324*/ 	.word	0x000000ff
        /*0328*/ 	.word	0x00031c30
        /*032c*/ 	.short	0x010a
        /*032e*/ 	.byte	0x06
	.zero		1


	//   ....[27]....
        /*0330*/ 	.word	0x00005420
        /*0334*/ 	.word	0x000000ff
        /*0338*/ 	.word	0x00031c30
        /*033c*/ 	.short	0x010a
        /*033e*/ 	.byte	0x06
	.zero		1


	//   ....[28]....
        /*0340*/ 	.word	0x00006ae0
        /*0344*/ 	.word	0x000000ff
        /*0348*/ 	.word	0x00031c50
        /*034c*/ 	.short	0x010a
        /*034e*/ 	.byte	0x06
	.zero		1


	//   ....[29]....
        /*0350*/ 	.word	0x00006b20
        /*0354*/ 	.word	0x000000ff
        /*0358*/ 	.word	0x00031c50
        /*035c*/ 	.short	0x010a
        /*035e*/ 	.byte	0x06
	.zero		1


	//   ....[30]....
        /*0360*/ 	.word	0x00008880
        /*0364*/ 	.word	0x0000000a
        /*0368*/ 	.word	0x00000000
        /*036c*/ 	.short	0x0101
        /*036e*/ 	.byte	0x3f
	.zero		1


	//   ....[31]....
        /*0370*/ 	.word	0x00008900
        /*0374*/ 	.word	0x00000008
        /*0378*/ 	.word	0x00000000
        /*037c*/ 	.short	0x0101
        /*037e*/ 	.byte	0x3f
	.zero		1


	//   ....[32]....
        /*0380*/ 	.word	0x000095f0
        /*0384*/ 	.word	0x000000ff
        /*0388*/ 	.word	0x00031c30
        /*038c*/ 	.short	0x010a
        /*038e*/ 	.byte	0x06
	.zero		1


	//   ....[33]....
        /*0390*/ 	.word	0x00009630
        /*0394*/ 	.word	0x000000ff
        /*0398*/ 	.word	0x00031c30
        /*039c*/ 	.short	0x010a
        /*039e*/ 	.byte	0x06
	.zero		1


	//   ....[34]....
        /*03a0*/ 	.word	0x0000ace0
        /*03a4*/ 	.word	0x000000ff
        /*03a8*/ 	.word	0x00031c50
        /*03ac*/ 	.short	0x010a
        /*03ae*/ 	.byte	0x06
	.zero		1


	//   ....[35]....
        /*03b0*/ 	.word	0x0000ad20
        /*03b4*/ 	.word	0x000000ff
        /*03b8*/ 	.word	0x00031c50
        /*03bc*/ 	.short	0x010a
        /*03be*/ 	.byte	0x06
	.zero		1


	//   ....[36]....
        /*03c0*/ 	.word	0x0000c0b0
        /*03c4*/ 	.word	0x00000087
        /*03c8*/ 	.word	0x00000000
        /*03cc*/ 	.short	0x0101
        /*03ce*/ 	.byte	0x3f
	.zero		1


	//   ....[37]....
        /*03d0*/ 	.word	0x0000c140
        /*03d4*/ 	.word	0x00000077
        /*03d8*/ 	.word	0x00000000
        /*03dc*/ 	.short	0x0101
        /*03de*/ 	.byte	0x3f
	.zero		1


	//   ....[38]....
        /*03e0*/ 	.word	0x0000ccc0
        /*03e4*/ 	.word	0x000000ff
        /*03e8*/ 	.word	0x00031c50
        /*03ec*/ 	.short	0x010a
        /*03ee*/ 	.byte	0x0c
	.zero		1


	//   ....[39]....
        /*03f0*/ 	.word	0x0000cd00
        /*03f4*/ 	.word	0x000000ff
        /*03f8*/ 	.word	0x00031c50
        /*03fc*/ 	.short	0x010a
        /*03fe*/ 	.byte	0x0c
	.zero		1


	//   ....[40]....
        /*0400*/ 	.word	0x0000d3a0
        /*0404*/ 	.word	0x00000004
        /*0408*/ 	.word	0x00000000
        /*040c*/ 	.short	0x0101
        /*040e*/ 	.byte	0x3f
	.zero		1


	//   ....[41]....
        /*0410*/ 	.word	0x0000dfc0
        /*0414*/ 	.word	0x000000ff
        /*0418*/ 	.word	0x00000000
        /*041c*/ 	.short	0x0101
        /*041e*/ 	.byte	0x05
	.zero		1


	//   ....[42]....
        /*0420*/ 	.word	0x0000f4c0
        /*0424*/ 	.word	0x0000000d
        /*0428*/ 	.word	0x00031c40
        /*042c*/ 	.short	0x010a
        /*042e*/ 	.byte	0x3f
	.zero		1


	//   ....[43]....
        /*0430*/ 	.word	0x0000f980
        /*0434*/ 	.word	0x00000018
        /*0438*/ 	.word	0x00031c20
        /*043c*/ 	.short	0x010a
        /*043e*/ 	.byte	0x3f
	.zero		1


	//   ....[44]....
        /*0440*/ 	.word	0x0000fc10
        /*0444*/ 	.word	0x00000003
        /*0448*/ 	.word	0x00031c40
        /*044c*/ 	.short	0x010a
        /*044e*/ 	.byte	0x3f
	.zero		1


	//   ....[45]....
        /*0450*/ 	.word	0x0000fe50
        /*0454*/ 	.word	0x00000002
        /*0458*/ 	.word	0x00000060
        /*045c*/ 	.short	0x010a
        /*045e*/ 	.byte	0x3f
	.zero		1


	//   ....[46]....
        /*0460*/ 	.word	0x00010330
        /*0464*/ 	.word	0x0000000a
        /*0468*/ 	.word	0x00031c40
        /*046c*/ 	.short	0x010a
        /*046e*/ 	.byte	0x3f
	.zero		1


	//   ....[47]....
        /*0470*/ 	.word	0x00010570
        /*0474*/ 	.word	0x00000003
        /*0478*/ 	.word	0x00000060
        /*047c*/ 	.short	0x010a
        /*047e*/ 	.byte	0x3f
	.zero		1


	//   ....[48]....
        /*0480*/ 	.word	0x000109c0
        /*0484*/ 	.word	0x00000003
        /*0488*/ 	.word	0x00031c40
        /*048c*/ 	.short	0x010a
        /*048e*/ 	.byte	0x3f
	.zero		1


	//   ....[49]....
        /*0490*/ 	.word	0x00010c20
        /*0494*/ 	.word	0x00000003
        /*0498*/ 	.word	0x00000060
        /*049c*/ 	.short	0x010a
        /*049e*/ 	.byte	0x3f
	.zero		1


	//   ....[50]....
        /*04a0*/ 	.word	0x00011000
        /*04a4*/ 	.word	0x00000003
        /*04a8*/ 	.word	0x00031c60
        /*04ac*/ 	.short	0x010a
        /*04ae*/ 	.byte	0x3f
	.zero		1


	//   ....[51]....
        /*04b0*/ 	.word	0x00011420
        /*04b4*/ 	.word	0x00000009
        /*04b8*/ 	.word	0x00031c20
        /*04bc*/ 	.short	0x010a
        /*04be*/ 	.byte	0x3f
	.zero		1


	//   ....[52]....
        /*04c0*/ 	.word	0x00011530
        /*04c4*/ 	.word	0x00000005
        /*04c8*/ 	.word	0x00000000
        /*04cc*/ 	.short	0x010a
        /*04ce*/ 	.byte	0x3f
	.zero		1


	//   ....[53]....
        /*04d0*/ 	.word	0x000115a0
        /*04d4*/ 	.word	0x00000003
        /*04d8*/ 	.word	0x00000000
        /*04dc*/ 	.short	0x010a
        /*04de*/ 	.byte	0x3f
	.zero		1


	//   ....[54]....
        /*04e0*/ 	.word	0x00011600
        /*04e4*/ 	.word	0x00000013
        /*04e8*/ 	.word	0x00000000
        /*04ec*/ 	.short	0x010a
        /*04ee*/ 	.byte	0x3f
	.zero		1


	//   ....[55]....
        /*04f0*/ 	.word	0x00011630
        /*04f4*/ 	.word	0x00000007
        /*04f8*/ 	.word	0x00000000
        /*04fc*/ 	.short	0x010a
        /*04fe*/ 	.byte	0x3f
	.zero		1


	//   ....[56]....
        /*0500*/ 	.word	0x000116a0
        /*0504*/ 	.word	0x00000003
        /*0508*/ 	.word	0x00031c00
        /*050c*/ 	.short	0x010a
        /*050e*/ 	.byte	0x3f
	.zero		1


	//   ....[57]....
        /*0510*/ 	.word	0x000116f0
        /*0514*/ 	.word	0x00000003
        /*0518*/ 	.word	0x00031c30
        /*051c*/ 	.short	0x010a
        /*051e*/ 	.byte	0x3f
	.zero		1


	//   ....[58]....
        /*0520*/ 	.word	0x00011750
        /*0524*/ 	.word	0x00000005
        /*0528*/ 	.word	0x00031c30
        /*052c*/ 	.short	0x010a
        /*052e*/ 	.byte	0x3f
	.zero		1


	//   ....[59]....
        /*0530*/ 	.word	0x000117b0
        /*0534*/ 	.word	0x00000005
        /*0538*/ 	.word	0x00031c50
        /*053c*/ 	.short	0x010a
        /*053e*/ 	.byte	0x3f
	.zero		1


	//   ....[60]....
        /*0540*/ 	.word	0x00011810
        /*0544*/ 	.word	0x00000005
        /*0548*/ 	.word	0x00031c30
        /*054c*/ 	.short	0x010a
        /*054e*/ 	.byte	0x3f
	.zero		1


	//   ....[61]....
        /*0550*/ 	.word	0x00011870
        /*0554*/ 	.word	0x00000005
        /*0558*/ 	.word	0x00031c50
        /*055c*/ 	.short	0x010a
        /*055e*/ 	.byte	0x3f
	.zero		1


	//   ....[62]....
        /*0560*/ 	.word	0x000118d0
        /*0564*/ 	.word	0x00000007
        /*0568*/ 	.word	0x00031c50
        /*056c*/ 	.short	0x010a
        /*056e*/ 	.byte	0x3f
	.zero		1


	//   ....[63]....
        /*0570*/ 	.word	0x00011a20
        /*0574*/ 	.word	0x0000000d
        /*0578*/ 	.word	0x00031c40
        /*057c*/ 	.short	0x010a
        /*057e*/ 	.byte	0x3f
	.zero		1


	//   ....[64]....
        /*0580*/ 	.word	0x00011a70
        /*0584*/ 	.word	0x00000018
        /*0588*/ 	.word	0x00031c20
        /*058c*/ 	.short	0x010a
        /*058e*/ 	.byte	0x3f
	.zero		1


	//   ....[65]....
        /*0590*/ 	.word	0x00011ac0
        /*0594*/ 	.word	0x00000003
        /*0598*/ 	.word	0x00031c40
        /*059c*/ 	.short	0x010a
        /*059e*/ 	.byte	0x3f
	.zero		1


	//   ....[66]....
        /*05a0*/ 	.word	0x00011b10
        /*05a4*/ 	.word	0x00000002
        /*05a8*/ 	.word	0x00000060
        /*05ac*/ 	.short	0x010a
        /*05ae*/ 	.byte	0x3f
	.zero		1


	//   ....[67]....
        /*05b0*/ 	.word	0x00011b60
        /*05b4*/ 	.word	0x0000000a
        /*05b8*/ 	.word	0x00031c40
        /*05bc*/ 	.short	0x010a
        /*05be*/ 	.byte	0x3f
	.zero		1


	//   ....[68]....
        /*05c0*/ 	.word	0x00011bb0
        /*05c4*/ 	.word	0x00000003
        /*05c8*/ 	.word	0x00000060
        /*05cc*/ 	.short	0x010a
        /*05ce*/ 	.byte	0x3f
	.zero		1


	//   ....[69]....
        /*05d0*/ 	.word	0x00011c00
        /*05d4*/ 	.word	0x00000003
        /*05d8*/ 	.word	0x00031c40
        /*05dc*/ 	.short	0x010a
        /*05de*/ 	.byte	0x3f
	.zero		1


	//   ....[70]....
        /*05e0*/ 	.word	0x00011c50
        /*05e4*/ 	.word	0x00000003
        /*05e8*/ 	.word	0x00000060
        /*05ec*/ 	.short	0x010a
        /*05ee*/ 	.byte	0x3f
	.zero		1


	//   ....[71]....
        /*05f0*/ 	.word	0x00011ca0
        /*05f4*/ 	.word	0x00000003
        /*05f8*/ 	.word	0x00031c60
        /*05fc*/ 	.short	0x010a
        /*05fe*/ 	.byte	0x3f
	.zero		1


	//   ....[72]....
        /*0600*/ 	.word	0x00011d80
        /*0604*/ 	.word	0x00000009
        /*0608*/ 	.word	0x00031c20
        /*060c*/ 	.short	0x010a
        /*060e*/ 	.byte	0x3f
	.zero		1


	//   ....[73]....
        /*0610*/ 	.word	0x00011dd0
        /*0614*/ 	.word	0x00000005
        /*0618*/ 	.word	0x00000000
        /*061c*/ 	.short	0x010a
        /*061e*/ 	.byte	0x3f
	.zero		1


	//   ....[74]....
        /*0620*/ 	.word	0x00011e20
        /*0624*/ 	.word	0x00000003
        /*0628*/ 	.word	0x00000000
        /*062c*/ 	.short	0x010a
        /*062e*/ 	.byte	0x3f
	.zero		1


	//   ....[75]....
        /*0630*/ 	.word	0x00011e70
        /*0634*/ 	.word	0x00000013
        /*0638*/ 	.word	0x00000000
        /*063c*/ 	.short	0x010a
        /*063e*/ 	.byte	0x3f
	.zero		1


	//----- nvinfo : EIATTR_NUM_MBARRIERS
	.align		4
.L_1405:
        /*0640*/ 	.byte	0x03, 0x38
        /*0642*/ 	.short	0x0016


	//----- nvinfo : EIATTR_EXIT_INSTR_OFFSETS
	.align		4
        /*0644*/ 	.byte	0x04, 0x1c
        /*0646*/ 	.short	(.L_1407 - .L_1406)


	//   ....[0]....
.L_1406:
        /*0648*/ 	.word	0x00000a20


	//   ....[1]....
        /*064c*/ 	.word	0x0000e690


	//   ....[2]....
        /*0650*/ 	.word	0x0000e6f0


	//   ....[3]....
        /*0654*/ 	.word	0x00011460


	//   ....[4]....
        /*0658*/ 	.word	0x00011680


	//----- nvinfo : EIATTR_MAX_THREADS
	.align		4
.L_1407:
        /*065c*/ 	.byte	0x04, 0x05
        /*065e*/ 	.short	(.L_1409 - .L_1408)
.L_1408:
        /*0660*/ 	.word	0x00000200
        /*0664*/ 	.word	0x00000001
        /*0668*/ 	.word	0x00000001


	//----- nvinfo : EIATTR_CRS_STACK_SIZE
	.align		4
.L_1409:
        /*066c*/ 	.byte	0x04, 0x1e
        /*066e*/ 	.short	(.L_1411 - .L_1410)
.L_1410:
        /*0670*/ 	.word	0x00000000


	//----- nvinfo : EIATTR_CBANK_PARAM_SIZE
	.align		4
.L_1411:
        /*0674*/ 	.byte	0x03, 0x19
        /*0676*/ 	.short	0x0bf0


	//----- nvinfo : EIATTR_PARAM_CBANK
	.align		4
        /*0678*/ 	.byte	0x04, 0x0a
        /*067a*/ 	.short	(.L_1413 - .L_1412)
	.align		4
.L_1412:
        /*067c*/ 	.word	index@(.nv.constant0._ZN7cutlass13device_kernelIN5flash11enable_sm90INS1_16FlashAttnFwdSm90INS1_25CollectiveMainloopFwdSm90ILi2EN4cute5tupleIJNS5_1CILi1EEES8_S8_EEENS6_IJNS7_ILi192EEENS7_ILi144EEENS7_ILi96EEEEEELi96ENS_10bfloat16_tEfNS_4arch4Sm90ELb1ELb0ELb0ELb0ELb0ELb0ELb0ELb0ELb1ELb0ELb0ELb0EEENS1_21CollectiveEpilogueFwdINS6_IJSA_SC_SB_EEES9_SE_SG_Li384ELb0ELb0ELb0ELb0EEENS1_30DynamicPersistentTileSchedulerILi384ELi32ELb0ELb0ELb1EEEEEEEEEvNT_6ParamsE)
        /*0680*/ 	.short	0x0210
        /*0682*/ 	.short	0x0bf0


	//----- nvinfo : EIATTR_SW_WAR
	.align		4
.L_1413:
        /*0684*/ 	.byte	0x04, 0x36
        /*0686*/ 	.short	(.L_1415 - .L_1414)
.L_1414:
        /*0688*/ 	.word	0x00000008
.L_1415:


//--------------------- .nv.info._ZN7cutlass13device_kernelIN5flash11enable_sm90INS1_16FlashAttnFwdSm90INS1_25CollectiveMainloopFwdSm90ILi2EN4cute5tupleIJNS5_1CILi1EEES8_S8_EEENS6_IJNS7_ILi192EEENS7_ILi144EEENS7_ILi96EEEEEELi96ENS_10bfloat16_tEfNS_4arch4Sm90ELb1ELb0ELb0ELb1ELb0ELb0ELb0ELb0ELb1ELb0ELb0ELb0EEENS1_21CollectiveEpilogueFwdINS6_IJSA_SC_SB_EEES9_SE_SG_Li384ELb1ELb0ELb0ELb0EEENS1_36VarlenDynamicPersistentTileSchedulerILi192ELi144ELi384ELi32ELb0ELb0ELb1ELb1ELb1ELb1EEEEEEEEEvNT_6ParamsE --------------------------
	.section	.nv.info._ZN7cutlass13device_kernelIN5flash11enable_sm90INS1_16FlashAttnFwdSm90INS1_25CollectiveMainloopFwdSm90ILi2EN4cute5tupleIJNS5_1CILi1EEES8_S8_EEENS6_IJNS7_ILi192EEENS7_ILi144EEENS7_ILi96EEEEEELi96ENS_10bfloat16_tEfNS_4arch4Sm90ELb1ELb0ELb0ELb1ELb0ELb0ELb0ELb0ELb1ELb0ELb0ELb0EEENS1_21CollectiveEpilogueFwdINS6_IJSA_SC_SB_EEES9_SE_SG_Li384ELb1ELb0ELb0ELb0EEENS1_36VarlenDynamicPersistentTileSchedulerILi192ELi144ELi384ELi32ELb0ELb0ELb1ELb1ELb1ELb1EEEEEEEEEvNT_6ParamsE,"",@"SHT_CUDA_INFO"
	.sectionflags	@""
	.align	4


	//----- nvinfo : EIATTR_CUDA_API_VERSION
	.align		4
        /*0000*/ 	.byte	0x04, 0x37
        /*0002*/ 	.short	(.L_1417 - .L_1416)
.L_1416:
        /*0004*/ 	.word	0x00000082


	//----- nvinfo : EIATTR_KPARAM_INFO
	.align		4
.L_1417:
        /*0008*/ 	.byte	0x04, 0x17
        /*000a*/ 	.short	(.L_1419 - .L_1418)
.L_1418:
        /*000c*/ 	.word	0x00000000
        /*0010*/ 	.short	0x0000
        /*0012*/ 	.short	0x0070
        /*0014*/ 	.byte	0x00, 0xf0, 0x01, 0x28


	//----- nvinfo : EIATTR_SPARSE_MMA_MASK
	.align		4
.L_1419:
        /*0018*/ 	.byte	0x03, 0x50
        /*001a*/ 	.short	0x0000


	//----- nvinfo : EIATTR_MAXREG_COUNT
	.align		4
        /*001c*/ 	.byte	0x03, 0x1b
        /*001e*/ 	.short	0x0080


	//----- nvinfo : EIATTR_NUM_BARRIERS
	.align		4
        /*0020*/ 	.byte	0x02, 0x4c
        /*0022*/ 	.byte	0x10
	.zero		1


	//----- nvinfo : EIATTR_EXTERNS
	.align		4
        /*0024*/ 	.byte	0x04, 0x0f
        /*0026*/ 	.short	(.L_1421 - .L_1420)


	//   ....[0]....
	.align		4
.L_1420:
        /*0028*/ 	.word	index@(__assertfail)


	//----- nvinfo : EIATTR_ANNOTATIONS
	.align		4
.L_1421:
        /*002c*/ 	.byte	0x04, 0x55
        /*002e*/ 	.short	(.L_1423 - .L_1422)


	//   ....[0]....
.L_1422:
        /*0030*/ 	.word	0x00000001
        /*0034*/ 	.byte	0x80, 0x09, 0x00, 0x00, 0x01, 0x00, 0x00, 0x00, 0xd0, 0x0a, 0x00, 0x00, 0x01, 0x00, 0x00, 0x00
        /*0044*/ 	.byte	0xe0, 0xff, 0x00, 0x00, 0x01, 0x00, 0x00, 0x00, 0x80, 0x00, 0x01, 0x00, 0x01, 0x00, 0x00, 0x00
        /*0054*/ 	.byte	0x20, 0x02, 0x01, 0x00, 0x01, 0x00, 0x00, 0x00, 0x00, 0x03, 0x01, 0x00, 0x01, 0x00, 0x00, 0x00
        /*0064*/ 	.byte	0xb0, 0x0a, 0x01, 0x00, 0x01, 0x00, 0x00, 0x00, 0xe0, 0x0a, 0x01, 0x00, 0x01, 0x00, 0x00, 0x00
        /*0074*/ 	.byte	0x70, 0x13, 0x01, 0x00, 0x01, 0x00, 0x00, 0x00, 0xe0, 0x15, 0x01, 0x00, 0x01, 0x00, 0x00, 0x00
        /*0084*/ 	.byte	0xe0, 0x3c, 0x01, 0x00, 0x01, 0x00, 0x00, 0x00, 0x80, 0x3e, 0x01, 0x00


	//----- nvinfo : EIATTR_MERCURY_ISA_VERSION
	.align		4
.L_1423:
        /*0090*/ 	.byte	0x03, 0x5f
        /*0092*/ 	.short	0x0101


	//----- nvinfo : EIATTR_UNUSED_LOAD_BYTE_OFFSET
	.align		4
        /*0094*/ 	.byte	0x04, 0x44
        /*0096*/ 	.short	(.L_1425 - .L_1424)


	//   ....[0]....
.L_1424:
        /*0098*/ 	.word	0x00000a90
        /*009c*/ 	.word	0x0000fff0


	//   ....[1]....
        /*00a0*/ 	.word	0x0000d9e0
        /*00a4*/ 	.word	0x0000fff0


	//----- nvinfo : EIATTR_INT_WARP_WIDE_INSTR_OFFSETS
	.align		4
.L_1425:
        /*00a8*/ 	.byte	0x04, 0x31
        /*00aa*/ 	.short	(.L_1427 - .L_1426)


	//   ....[0]....
.L_1426:
        /*00ac*/ 	.word	0x00000160


	//   ....[1]....
        /*00b0*/ 	.word	0x000001a0


	//   ....[2]....
        /*00b4*/ 	.word	0x00000210


	//   ....[3]....
        /*00b8*/ 	.word	0x00010650


	//   ....[4]....
        /*00bc*/ 	.word	0x000106f0


	//   ....[5]....
        /*00c0*/ 	.word	0x00010b50


	//   ....[6]....
        /*00c4*/ 	.word	0x00010b80


	//   ....[7]....
        /*00c8*/ 	.word	0x00010d40


	//   ....[8]....
        /*00cc*/ 	.word	0x00010e10


	//   ....[9]....
        /*00d0*/ 	.word	0x00012d10


	//   ....[10]....
        /*00d4*/ 	.word	0x00012db0


	//----- nvinfo : EIATTR_COOP_GROUP_MASK_REGIDS
	.align		4
.L_1427:
        /*00d8*/ 	.byte	0x04, 0x29
        /*00da*/ 	.short	(.L_1429 - .L_1428)


	//   ....[0]....
.L_1428:
        /*00dc*/ 	.word	0xffffffff


	//   ....[1]....
        /*00e0*/ 	.word	0xffffffff


	//   ....[2]....
        /*00e4*/ 	.word	0xffffffff


	//   ....[3]....
        /*00e8*/ 	.word	0xffffffff


	//   ....[4]....
        /*00ec*/ 	.word	0xffffffff


	//   ....[5]....
        /*00f0*/ 	.word	0xffffffff


	//   ....[6]....
        /*00f4*/ 	.word	0xffffffff


	//   ....[7]....
        /*00f8*/ 	.word	0xffffffff


	//   ....[8]....
        /*00fc*/ 	.word	0xffffffff


	//   ....[9]....
        /*0100*/ 	.word	0xffffffff


	//   ....[10]....
        /*0104*/ 	.word	0xffffffff


	//   ....[11]....
        /*0108*/ 	.word	0xffffffff


	//   ....[12]....
        /*010c*/ 	.word	0xffffffff


	//   ....[13]....
        /*0110*/ 	.word	0xffffffff


	//   ....[14]....
        /*0114*/ 	.word	0xffffffff


	//   ....[15]....
        /*0118*/ 	.word	0xffffffff


	//   ....[16]....
        /*011c*/ 	.word	0xffffffff


	//   ....[17]....
        /*0120*/ 	.word	0xffffffff


	//   ....[18]....
        /*0124*/ 	.word	0xffffffff


	//   ....[19]....
        /*0128*/ 	.word	0xffffffff


	//   ....[20]....
        /*012c*/ 	.word	0xffffffff


	//   ....[21]....
        /*0130*/ 	.word	0xffffffff


	//   ....[22]....
        /*0134*/ 	.word	0xffffffff


	//   ....[23]....
        /*0138*/ 	.word	0xffffffff


	//   ....[24]....
        /*013c*/ 	.word	0xffffffff


	//   ....[25]....
        /*0140*/ 	.word	0xffffffff


	//   ....[26]....
        /*0144*/ 	.word	0xffffffff


	//   ....[27]....
        /*0148*/ 	.word	0xffffffff


	//   ....[28]....
        /*014c*/ 	.word	0xffffffff


	//   ....[29]....
        /*0150*/ 	.word	0xffffffff


	//   ....[30]....
        /*0154*/ 	.word	0xffffffff


	//   ....[31]....
        /*0158*/ 	.word	0xffffffff


	//   ....[32]....
        /*015c*/ 	.word	0xffffffff


	//   ....[33]....
        /*0160*/ 	.word	0xffffffff


	//   ....[34]....
        /*0164*/ 	.word	0xffffffff


	//   ....[35]....
        /*0168*/ 	.word	0xffffffff


	//   ....[36]....
        /*016c*/ 	.word	0xffffffff


	//   ....[37]....
        /*0170*/ 	.word	0xffffffff


	//   ....[38]....
        /*0174*/ 	.word	0xffffffff


	//   ....[39]....
        /*0178*/ 	.word	0xffffffff


	//   ....[40]....
        /*017c*/ 	.word	0xffffffff


	//   ....[41]....
        /*0180*/ 	.word	0xffffffff


	//   ....[42]....
        /*0184*/ 	.word	0xffffffff


	//   ....[43]....
        /*0188*/ 	.word	0xffffffff


	//   ....[44]....
        /*018c*/ 	.word	0xffffffff


	//   ....[45]....
        /*0190*/ 	.word	0xffffffff


	//   ....[46]....
        /*0194*/ 	.word	0xffffffff


	//   ....[47]....
        /*0198*/ 	.word	0xffffffff


	//   ....[48]....
        /*019c*/ 	.word	0xffffffff


	//   ....[49]....
        /*01a0*/ 	.word	0xffffffff


	//   ....[50]....
        /*01a4*/ 	.word	0xffffffff


	//   ....[51]....
        /*01a8*/ 	.word	0xffffffff


	//   ....[52]....
        /*01ac*/ 	.word	0xffffffff


	//   ....[53]....
        /*01b0*/ 	.word	0xffffffff


	//   ....[54]....
        /*01b4*/ 	.word	0xffffffff


	//   ....[55]....
        /*01b8*/ 	.word	0xffffffff


	//   ....[56]....
        /*01bc*/ 	.word	0xffffffff


	//   ....[57]....
        /*01c0*/ 	.word	0xffffffff


	//   ....[58]....
        /*01c4*/ 	.word	0xffffffff


	//   ....[59]....
        /*01c8*/ 	.word	0xffffffff


	//   ....[60]....
        /*01cc*/ 	.word	0xffffffff


	//   ....[61]....
        /*01d0*/ 	.word	0x0500000f


	//   ....[62]....
        /*01d4*/ 	.word	0x0500000f


	//   ....[63]....
        /*01d8*/ 	.word	0x0500000f


	//   ....[64]....
        /*01dc*/ 	.word	0x0500000f


	//   ....[65]....
        /*01e0*/ 	.word	0x0500000f


	//   ....[66]....
        /*01e4*/ 	.word	0x0500000f


	//   ....[67]....
        /*01e8*/ 	.word	0x0500000f


	//   ....[68]....
        /*01ec*/ 	.word	0x0500000f


	//   ....[69]....
        /*01f0*/ 	.word	0x0500000f


	//   ....[70]....
        /*01f4*/ 	.word	0x0500000f


	//   ....[71]....
        /*01f8*/ 	.word	0x0500000f


	//   ....[72]....
        /*01fc*/ 	.word	0x0500000f


	//   ....[73]....
        /*0200*/ 	.word	0x0500000f


	//   ....[74]....
        /*0204*/ 	.word	0x0500000f


	//   ....[75]....
        /*0208*/ 	.word	0x0500000f


	//   ....[76]....
        /*020c*/ 	.word	0x0500000f


	//   ....[77]....
        /*0210*/ 	.word	0x0500000f


	//   ....[78]....
        /*0214*/ 	.word	0x0500000f


	//   ....[79]....
        /*0218*/ 	.word	0x0500000f


	//----- nvinfo : EIATTR_COOP_GROUP_INSTR_OFFSETS
	.align		4
.L_1429:
        /*021c*/ 	.byte	0x04, 0x28
        /*021e*/ 	.short	(.L_1431 - .L_1430)


	//   ....[0]....
.L_1430:
        /*0220*/ 	.word	0x00000070


	//   ....[1]....
        /*0224*/ 	.word	0x00000170


	//   ....[2]....
        /*0228*/ 	.word	0x000001c0


	//   ....[3]....
        /*022c*/ 	.word	0x000003f0


	//   ....[4]....
        /*0230*/ 	.word	0x00000550


	//   ....[5]....
        /*0234*/ 	.word	0x00000670


	//   ....[6]....
        /*0238*/ 	.word	0x000007d0


	//   ....[7]....
        /*023c*/ 	.word	0x00001770


	//   ....[8]....
        /*0240*/ 	.word	0x00003980


	//   ....[9]....
        /*0244*/ 	.word	0x00003a40


	//   ....[10]....
        /*0248*/ 	.word	0x000043a0


	//   ....[11]....
        /*024c*/ 	.word	0x00004420


	//   ....[12]....
        /*0250*/ 	.word	0x00005440


	//   ....[13]....
        /*0254*/ 	.word	0x000077e0


	//   ....[14]....
        /*0258*/ 	.word	0x000078e0


	//   ....[15]....
        /*025c*/ 	.word	0x00008320


	//   ....[16]....
        /*0260*/ 	.word	0x000083a0


	//   ....[17]....
        /*0264*/ 	.word	0x00009750


	//   ....[18]....
        /*0268*/ 	.word	0x0000b440


	//   ....[19]....
        /*026c*/ 	.word	0x0000b460


	//   ....[20]....
        /*0270*/ 	.word	0x0000ba10


	//   ....[21]....
        /*0274*/ 	.word	0x0000baf0


	//   ....[22]....
        /*0278*/ 	.word	0x0000cef0


	//   ....[23]....
        /*027c*/ 	.word	0x0000d000


	//   ....[24]....
        /*0280*/ 	.word	0x0000d060


	//   ....[25]....
        /*0284*/ 	.word	0x0000d190


	//   ....[26]....
        /*0288*/ 	.word	0x0000d1c0


	//   ....[27]....
        /*028c*/ 	.word	0x0000f460


	//   ....[28]....
        /*0290*/ 	.word	0x0000f600


	//   ....[29]....
        /*0294*/ 	.word	0x0000f630


	//   ....[30]....
        /*0298*/ 	.word	0x0000f670


	//   ....[31]....
        /*029c*/ 	.word	0x0000f6d0


	//   ....[32]....
        /*02a0*/ 	.word	0x0000f730


	//   ....[33]....
        /*02a4*/ 	.word	0x0000f770


	//   ....[34]....
        /*02a8*/ 	.word	0x0000f910


	//   ....[35]....
        /*02ac*/ 	.word	0x0000f970


	//   ....[36]....
        /*02b0*/ 	.word	0x0000f9b0


	//   ....[37]....
        /*02b4*/ 	.word	0x0000f9f0


	//   ....[38]....
        /*02b8*/ 	.word	0x0000fa20


	//   ....[39]....
        /*02bc*/ 	.word	0x0000fa50


	//   ....[40]....
        /*02c0*/ 	.word	0x0000faf0


	//   ....[41]....
        /*02c4*/ 	.word	0x0000fb50


	//   ....[42]....
        /*02c8*/ 	.word	0x0000fbe0


	//   ....[43]....
        /*02cc*/ 	.word	0x00013120


	//   ....[44]....
        /*02d0*/ 	.word	0x00013130


	//   ....[45]....
        /*02d4*/ 	.word	0x00013230


	//   ....[46]....
        /*02d8*/ 	.word	0x00013290


	//   ....[47]....
        /*02dc*/ 	.word	0x000132d0


	//   ....[48]....
        /*02e0*/ 	.word	0x00013310


	//   ....[49]....
        /*02e4*/ 	.word	0x00013340


	//   ....[50]....
        /*02e8*/ 	.word	0x00013370


	//   ....[51]....
        /*02ec*/ 	.word	0x000134f0


	//   ....[52]....
        /*02f0*/ 	.word	0x00013550


	//   ....[53]....
        /*02f4*/ 	.word	0x00013590


	//   ....[54]....
        /*02f8*/ 	.word	0x000135d0


	//   ....[55]....
        /*02fc*/ 	.word	0x00013600


	//   ....[56]....
        /*0300*/ 	.word	0x00013630


	//   ....[57]....
        /*0304*/ 	.word	0x000136f0


	//   ....[58]....
        /*0308*/ 	.word	0x00013710


	//   ....[59]....
        /*030c*/ 	.word	0x00013780


	//   ....[60]....
        /*0310*/ 	.word	0x00013e00


	//   ....[61]....
        /*0314*/ 	.word	0x000143c0


	//   ....[62]....
        /*0318*/ 	.word	0x000147b0


	//   ....[63]....
        /*031c*/ 	.word	0x00014840


	//   ....[64]....
        /*0320*/ 	.word	0x000148e0


	//   ....[65]....
        /*0324*/ 	.word	0x00014990


	//   ....[66]....
        /*0328*/ 	.word	0x00014a10


	//   ....[67]....
        /*032c*/ 	.word	0x00014a90


	//   ....[68]....
        /*0330*/ 	.word	0x00014b10


	//   ....[69]....
        /*0334*/ 	.word	0x00014b90


	//   ....[70]....
        /*0338*/ 	.word	0x00014c20


	//   ....[71]....
        /*033c*/ 	.word	0x00014cd0


	//   ....[72]....
        /*0340*/ 	.word	0x00014d50


	//   ....[73]....
        /*0344*/ 	.word	0x00014dd0


	//   ....[74]....
        /*0348*/ 	.word	0x00014e50


	//   ....[75]....
        /*034c*/ 	.word	0x00014ed0


	//   ....[76]....
        /*0350*/ 	.word	0x00014f40


	//   ....[77]....
        /*0354*/ 	.word	0x00014fe0


	//   ....[78]....
        /*0358*/ 	.word	0x00015070


	//   ....[79]....
        /*035c*/ 	.word	0x00015190


	//----- nvinfo : EIATTR_REG_RECONFIG
	.align		4
.L_1431:
        /*0360*/ 	.byte	0x01, 0x54
	.zero		2


	//----- nvinfo : EIATTR_SYSCALL_OFFSETS
	.align		4
        /*0364*/ 	.byte	0x04, 0x46
        /*0366*/ 	.short	(.L_1433 - .L_1432)


	//   ....[0]....
.L_1432:
        /*0368*/ 	.word	0x00001970


	//   ....[1]....
        /*036c*/ 	.word	0x00010870


	//   ....[2]....
        /*0370*/ 	.word	0x000109a0


	//   ....[3]....
        /*0374*/ 	.word	0x00010aa0


	//----- nvinfo : EIATTR_MBARRIER_INSTR_OFFSETS
	.align		4
.L_1433:
        /*0378*/ 	.byte	0x04, 0x39
        /*037a*/ 	.short	(.L_1435 - .L_1434)


	//   ....[0]....
.L_1434:
        /*037c*/ 	.word	0x000002a0
        /*0380*/ 	.word	0x000000ff
        /*0384*/ 	.word	0x00031c00
        /*0388*/ 	.short	0x0100
        /*038a*/ 	.byte	0x08
	.zero		1


	//   ....[1]....
        /*038c*/ 	.word	0x000002b0
        /*0390*/ 	.word	0x000000ff
        /*0394*/ 	.word	0x00031c20
        /*0398*/ 	.short	0x0100
        /*039a*/ 	.byte	0x08
	.zero		1


	//   ....[2]....
        /*039c*/ 	.word	0x000003a0
        /*03a0*/ 	.word	0x000000ff
        /*03a4*/ 	.word	0x00031c30
        /*03a8*/ 	.short	0x0100
        /*03aa*/ 	.byte	0x08
	.zero		1


	//   ....[3]....
        /*03ac*/ 	.word	0x000003b0
        /*03b0*/ 	.word	0x000000ff
        /*03b4*/ 	.word	0x00031c40
        /*03b8*/ 	.short	0x0100
        /*03ba*/ 	.byte	0x08
	.zero		1


	//   ....[4]....
        /*03bc*/ 	.word	0x000003c0
        /*03c0*/ 	.word	0x000000ff
        /*03c4*/ 	.word	0x00031c38
        /*03c8*/ 	.short	0x0100
        /*03ca*/ 	.byte	0x08
	.zero		1


	//   ....[5]....
        /*03cc*/ 	.word	0x000003d0
        /*03d0*/ 	.word	0x000000ff
        /*03d4*/ 	.word	0x00031c48
        /*03d8*/ 	.short	0x0100
        /*03da*/ 	.byte	0x08
	.zero		1


	//   ....[6]....
        /*03dc*/ 	.word	0x00000500
        /*03e0*/ 	.word	0x000000ff
        /*03e4*/ 	.word	0x00031c50
        /*03e8*/ 	.short	0x0100
        /*03ea*/ 	.byte	0x08
	.zero		1


	//   ....[7]....
        /*03ec*/ 	.word	0x00000510
        /*03f0*/ 	.word	0x000000ff
        /*03f4*/ 	.word	0x00031c60
        /*03f8*/ 	.short	0x0100
        /*03fa*/ 	.byte	0x08
	.zero		1


	//   ....[8]....
        /*03fc*/ 	.word	0x00000520
        /*0400*/ 	.word	0x000000ff
        /*0404*/ 	.word	0x00031c58
        /*0408*/ 	.short	0x0100
        /*040a*/ 	.byte	0x08
	.zero		1


	//   ....[9]....
        /*040c*/ 	.word	0x00000530
        /*0410*/ 	.word	0x000000ff
        /*0414*/ 	.word	0x00031c68
        /*0418*/ 	.short	0x0100
        /*041a*/ 	.byte	0x08
	.zero		1


	//   ....[10]....
        /*041c*/ 	.word	0x00000620
        /*0420*/ 	.word	0x000000ff
        /*0424*/ 	.word	0x00031c70
        /*0428*/ 	.short	0x0100
        /*042a*/ 	.byte	0x06
	.zero		1


	//   ....[11]....
        /*042c*/ 	.word	0x00000630
        /*0430*/ 	.word	0x000000ff
        /*0434*/ 	.word	0x00031c80
        /*0438*/ 	.short	0x0100
        /*043a*/ 	.byte	0x06
	.zero		1


	//   ....[12]....
        /*043c*/ 	.word	0x00000640
        /*0440*/ 	.word	0x000000ff
        /*0444*/ 	.word	0x00031c78
        /*0448*/ 	.short	0x0100
        /*044a*/ 	.byte	0x06
	.zero		1


	//   ....[13]....
        /*044c*/ 	.word	0x00000650
        /*0450*/ 	.word	0x000000ff
        /*0454*/ 	.word	0x00031c88
        /*0458*/ 	.short	0x0100
        /*045a*/ 	.byte	0x06
	.zero		1


	//   ....[14]....
        /*045c*/ 	.word	0x00000780
        /*0460*/ 	.word	0x000000ff
        /*0464*/ 	.word	0x00031c90
        /*0468*/ 	.short	0x0100
        /*046a*/ 	.byte	0x08
	.zero		1


	//   ....[15]....
        /*046c*/ 	.word	0x00000790
        /*0470*/ 	.word	0x000000ff
        /*0474*/ 	.word	0x00031ca0
        /*0478*/ 	.short	0x0100
        /*047a*/ 	.byte	0x08
	.zero		1


	//   ....[16]....
        /*047c*/ 	.word	0x000007a0
        /*0480*/ 	.word	0x000000ff
        /*0484*/ 	.word	0x00031c98
        /*0488*/ 	.short	0x0100
        /*048a*/ 	.byte	0x08
	.zero		1


	//   ....[17]....
        /*048c*/ 	.word	0x000007b0
        /*0490*/ 	.word	0x000000ff
        /*0494*/ 	.word	0x00031ca8
        /*0498*/ 	.short	0x0100
        /*049a*/ 	.byte	0x08
	.zero		1


	//   ....[18]....
        /*049c*/ 	.word	0x000008e0
        /*04a0*/ 	.word	0x000000ff
        /*04a4*/ 	.word	0x00031cb0
        /*04a8*/ 	.short	0x0100
        /*04aa*/ 	.byte	0x08
	.zero		1


	//   ....[19]....
        /*04ac*/ 	.word	0x000008f0
        /*04b0*/ 	.word	0x000000ff
        /*04b4*/ 	.word	0x00031cc0
        /*04b8*/ 	.short	0x0100
        /*04ba*/ 	.byte	0x08
	.zero		1


	//   ....[20]....
        /*04bc*/ 	.word	0x00000900
        /*04c0*/ 	.word	0x000000ff
        /*04c4*/ 	.word	0x00031cb8
        /*04c8*/ 	.short	0x0100
        /*04ca*/ 	.byte	0x08
	.zero		1


	//   ....[21]....
        /*04cc*/ 	.word	0x00000910
        /*04d0*/ 	.word	0x000000ff
        /*04d4*/ 	.word	0x00031cc8
        /*04d8*/ 	.short	0x0100
        /*04da*/ 	.byte	0x08
	.zero		1


	//   ....[22]....
        /*04dc*/ 	.word	0x00001a10
        /*04e0*/ 	.word	0x000000ff
        /*04e4*/ 	.word	0x00031c00
        /*04e8*/ 	.short	0x010a
        /*04ea*/ 	.byte	0x25
	.zero		1


	//   ....[23]....
        /*04ec*/ 	.word	0x00001a90
        /*04f0*/ 	.word	0x00000003
        /*04f4*/ 	.word	0x00031c30
        /*04f8*/ 	.short	0x010a
        /*04fa*/ 	.byte	0x3f
	.zero		1


	//   ....[24]....
        /*04fc*/ 	.word	0x00001b00
        /*0500*/ 	.word	0x00000003
        /*0504*/ 	.word	0x00031c30
        /*0508*/ 	.short	0x010a
        /*050a*/ 	.byte	0x3f
	.zero		1


	//   ....[25]....
        /*050c*/ 	.word	0x00004430
        /*0510*/ 	.word	0x00000007
        /*0514*/ 	.word	0x00000000
        /*0518*/ 	.short	0x0101
        /*051a*/ 	.byte	0x3f
	.zero		1


	//   ....[26]....
        /*051c*/ 	.word	0x000056f0
        /*0520*/ 	.word	0x000000ff
        /*0524*/ 	.word	0x00031c30
        /*0528*/ 	.short	0x010a
        /*052a*/ 	.byte	0x04
	.zero		1


	//   ....[27]....
        /*052c*/ 	.word	0x00005730
        /*0530*/ 	.word	0x000000ff
        /*0534*/ 	.word	0x00031c30
        /*0538*/ 	.short	0x010a
        /*053a*/ 	.byte	0x04
	.zero		1


	//   ....[28]....
        /*053c*/ 	.word	0x00006dc0
        /*0540*/ 	.word	0x000000ff
        /*0544*/ 	.word	0x00031c50
        /*0548*/ 	.short	0x010a
        /*054a*/ 	.byte	0x04
	.zero		1


	//   ....[29]....
        /*054c*/ 	.word	0x00006e00
        /*0550*/ 	.word	0x000000ff
        /*0554*/ 	.word	0x00031c50
        /*0558*/ 	.short	0x010a
        /*055a*/ 	.byte	0x04
	.zero		1


	//   ....[30]....
        /*055c*/ 	.word	0x00008b90
        /*0560*/ 	.word	0x0000004a
        /*0564*/ 	.word	0x00000000
        /*0568*/ 	.short	0x0101
        /*056a*/ 	.byte	0x3f
	.zero		1


	//   ....[31]....
        /*056c*/ 	.word	0x00008c30
        /*0570*/ 	.word	0x00000072
        /*0574*/ 	.word	0x00000000
        /*0578*/ 	.short	0x0101
        /*057a*/ 	.byte	0x3f
	.zero		1


	//   ....[32]....
        /*057c*/ 	.word	0x000098c0
        /*0580*/ 	.word	0x000000ff
        /*0584*/ 	.word	0x00031c30
        /*0588*/ 	.short	0x010a
        /*058a*/ 	.byte	0x04
	.zero		1


	//   ....[33]....
        /*058c*/ 	.word	0x00009900
        /*0590*/ 	.word	0x000000ff
        /*0594*/ 	.word	0x00031c30
        /*0598*/ 	.short	0x010a
        /*059a*/ 	.byte	0x04
	.zero		1


	//   ....[34]....
        /*059c*/ 	.word	0x0000af90
        /*05a0*/ 	.word	0x000000ff
        /*05a4*/ 	.word	0x00031c50
        /*05a8*/ 	.short	0x010a
        /*05aa*/ 	.byte	0x04
	.zero		1


	//   ....[35]....
        /*05ac*/ 	.word	0x0000afd0
        /*05b0*/ 	.word	0x000000ff
        /*05b4*/ 	.word	0x00031c50
        /*05b8*/ 	.short	0x010a
        /*05ba*/ 	.byte	0x04
	.zero		1


	//   ....[36]....
        /*05bc*/ 	.word	0x0000c440
        /*05c0*/ 	.word	0x00000089
        /*05c4*/ 	.word	0x00000000
        /*05c8*/ 	.short	0x0101
        /*05ca*/ 	.byte	0x3f
	.zero		1


	//   ....[37]....
        /*05cc*/ 	.word	0x0000c4c0
        /*05d0*/ 	.word	0x00000086
        /*05d4*/ 	.word	0x00000000
        /*05d8*/ 	.short	0x0101
        /*05da*/ 	.byte	0x3f
	.zero		1


	//   ....[38]....
        /*05dc*/ 	.word	0x0000cf70
        /*05e0*/ 	.word	0x000000ff
        /*05e4*/ 	.word	0x00031c50
        /*05e8*/ 	.short	0x010a
        /*05ea*/ 	.byte	0x06
	.zero		1


	//   ....[39]....
        /*05ec*/ 	.word	0x0000cfb0
        /*05f0*/ 	.word	0x000000ff
        /*05f4*/ 	.word	0x00031c50
        /*05f8*/ 	.short	0x010a
        /*05fa*/ 	.byte	0x06
	.zero		1


	//   ....[40]....
        /*05fc*/ 	.word	0x0000d780
        /*0600*/ 	.word	0x00000007
        /*0604*/ 	.word	0x00000000
        /*0608*/ 	.short	0x0101
        /*060a*/ 	.byte	0x3f
	.zero		1


	//   ....[41]....
        /*060c*/ 	.word	0x0000e780
        /*0610*/ 	.word	0x000000ff
        /*0614*/ 	.word	0x00000000
        /*0618*/ 	.short	0x0101
        /*061a*/ 	.byte	0x04
	.zero		1


	//   ....[42]....
        /*061c*/ 	.word	0x00011100
        /*0620*/ 	.word	0x00000005
        /*0624*/ 	.word	0x00031c40
        /*0628*/ 	.short	0x010a
        /*062a*/ 	.byte	0x3f
	.zero		1


	//   ....[43]....
        /*062c*/ 	.word	0x00011620
        /*0630*/ 	.word	0x00000019
        /*0634*/ 	.word	0x00031c20
        /*0638*/ 	.short	0x010a
        /*063a*/ 	.byte	0x3f
	.zero		1


	//   ....[44]....
        /*063c*/ 	.word	0x000118f0
        /*0640*/ 	.word	0x00000003
        /*0644*/ 	.word	0x00031c40
        /*0648*/ 	.short	0x010a
        /*064a*/ 	.byte	0x3f
	.zero		1


	//   ....[45]....
        /*064c*/ 	.word	0x00011b70
        /*0650*/ 	.word	0x00000002
        /*0654*/ 	.word	0x00000060
        /*0658*/ 	.short	0x010a
        /*065a*/ 	.byte	0x3f
	.zero		1


	//   ....[46]....
        /*065c*/ 	.word	0x00012080
        /*0660*/ 	.word	0x00000003
        /*0664*/ 	.word	0x00031c40
        /*0668*/ 	.short	0x010a
        /*066a*/ 	.byte	0x3f
	.zero		1


	//   ....[47]....
        /*066c*/ 	.word	0x00012300
        /*0670*/ 	.word	0x00000003
        /*0674*/ 	.word	0x00000060
        /*0678*/ 	.short	0x010a
        /*067a*/ 	.byte	0x3f
	.zero		1


	//   ....[48]....
        /*067c*/ 	.word	0x00012780
        /*0680*/ 	.word	0x00000002
        /*0684*/ 	.word	0x00031c40
        /*0688*/ 	.short	0x010a
        /*068a*/ 	.byte	0x3f
	.zero		1


	//   ....[49]....
        /*068c*/ 	.word	0x00012a20
        /*0690*/ 	.word	0x00000002
        /*0694*/ 	.word	0x00000060
        /*0698*/ 	.short	0x010a
        /*069a*/ 	.byte	0x3f
	.zero		1


	//   ....[50]....
        /*069c*/ 	.word	0x00012e20
        /*06a0*/ 	.word	0x00000003
        /*06a4*/ 	.word	0x00031c60
        /*06a8*/ 	.short	0x010a
        /*06aa*/ 	.byte	0x3f
	.zero		1


	//   ....[51]....
        /*06ac*/ 	.word	0x00013d80
        /*06b0*/ 	.word	0x00000009
        /*06b4*/ 	.word	0x00031c20
        /*06b8*/ 	.short	0x010a
        /*06ba*/ 	.byte	0x3f
	.zero		1


	//   ....[52]....
        /*06bc*/ 	.word	0x00013f40
        /*06c0*/ 	.word	0x00000007
        /*06c4*/ 	.word	0x00000000
        /*06c8*/ 	.short	0x010a
        /*06ca*/ 	.byte	0x3f
	.zero		1


	//   ....[53]....
        /*06cc*/ 	.word	0x00013fb0
        /*06d0*/ 	.word	0x00000003
        /*06d4*/ 	.word	0x00000000
        /*06d8*/ 	.short	0x010a
        /*06da*/ 	.byte	0x3f
	.zero		1


	//   ....[54]....
        /*06dc*/ 	.word	0x00014010
        /*06e0*/ 	.word	0x00000005
        /*06e4*/ 	.word	0x00000000
        /*06e8*/ 	.short	0x010a
        /*06ea*/ 	.byte	0x3f
	.zero		1


	//   ....[55]....
        /*06ec*/ 	.word	0x00014040
        /*06f0*/ 	.word	0x00000003
        /*06f4*/ 	.word	0x00000000
        /*06f8*/ 	.short	0x010a
        /*06fa*/ 	.byte	0x3f
	.zero		1


	//   ....[56]....
        /*06fc*/ 	.word	0x000140b0
        /*0700*/ 	.word	0x00000003
        /*0704*/ 	.word	0x00031c00
        /*0708*/ 	.short	0x010a
        /*070a*/ 	.byte	0x3f
	.zero		1


	//   ....[57]....
        /*070c*/ 	.word	0x00014100
        /*0710*/ 	.word	0x00000003
        /*0714*/ 	.word	0x00031c30
        /*0718*/ 	.short	0x010a
        /*071a*/ 	.byte	0x3f
	.zero		1


	//   ....[58]....
        /*071c*/ 	.word	0x00014160
        /*0720*/ 	.word	0x00000009
        /*0724*/ 	.word	0x00031c30
        /*0728*/ 	.short	0x010a
        /*072a*/ 	.byte	0x3f
	.zero		1


	//   ....[59]....
        /*072c*/ 	.word	0x000141c0
        /*0730*/ 	.word	0x00000009
        /*0734*/ 	.word	0x00031c50
        /*0738*/ 	.short	0x010a
        /*073a*/ 	.byte	0x3f
	.zero		1


	//   ....[60]....
        /*073c*/ 	.word	0x00014220
        /*0740*/ 	.word	0x00000007
        /*0744*/ 	.word	0x00031c30
        /*0748*/ 	.short	0x010a
        /*074a*/ 	.byte	0x3f
	.zero		1


	//   ....[61]....
        /*074c*/ 	.word	0x00014280
        /*0750*/ 	.word	0x00000007
        /*0754*/ 	.word	0x00031c50
        /*0758*/ 	.short	0x010a
        /*075a*/ 	.byte	0x3f
	.zero		1


	//   ....[62]....
        /*075c*/ 	.word	0x000142e0
        /*0760*/ 	.word	0x00000006
        /*0764*/ 	.word	0x00031c50
        /*0768*/ 	.short	0x010a
        /*076a*/ 	.byte	0x3f
	.zero		1


	//   ....[63]....
        /*076c*/ 	.word	0x00014480
        /*0770*/ 	.word	0x00000005
        /*0774*/ 	.word	0x00031c40
        /*0778*/ 	.short	0x010a
        /*077a*/ 	.byte	0x3f
	.zero		1


	//   ....[64]....
        /*077c*/ 	.word	0x000144d0
        /*0780*/ 	.word	0x00000019
        /*0784*/ 	.word	0x00031c20
        /*0788*/ 	.short	0x010a
        /*078a*/ 	.byte	0x3f
	.zero		1


	//   ....[65]....
        /*078c*/ 	.word	0x00014520
        /*0790*/ 	.word	0x00000003
        /*0794*/ 	.word	0x00031c40
        /*0798*/ 	.short	0x010a
        /*079a*/ 	.byte	0x3f
	.zero		1


	//   ....[66]....
        /*079c*/ 	.word	0x00014570
        /*07a0*/ 	.word	0x00000002
        /*07a4*/ 	.word	0x00000060
        /*07a8*/ 	.short	0x010a
        /*07aa*/ 	.byte	0x3f
	.zero		1


	//   ....[67]....
        /*07ac*/ 	.word	0x000145c0
        /*07b0*/ 	.word	0x00000003
        /*07b4*/ 	.word	0x00031c40
        /*07b8*/ 	.short	0x010a
        /*07ba*/ 	.byte	0x3f
	.zero		1


	//   ....[68]....
        /*07bc*/ 	.word	0x00014610
        /*07c0*/ 	.word	0x00000003
        /*07c4*/ 	.word	0x00000060
        /*07c8*/ 	.short	0x010a
        /*07ca*/ 	.byte	0x3f
	.zero		1


	//   ....[69]....
        /*07cc*/ 	.word	0x00014660
        /*07d0*/ 	.word	0x00000002
        /*07d4*/ 	.word	0x00031c40
        /*07d8*/ 	.short	0x010a
        /*07da*/ 	.byte	0x3f
	.zero		1


	//   ....[70]....
        /*07dc*/ 	.word	0x000146b0
        /*07e0*/ 	.word	0x00000002
        /*07e4*/ 	.word	0x00000060
        /*07e8*/ 	.short	0x010a
        /*07ea*/ 	.byte	0x3f
	.zero		1


	//   ....[71]....
        /*07ec*/ 	.word	0x00014700
        /*07f0*/ 	.word	0x00000003
        /*07f4*/ 	.word	0x00031c60
        /*07f8*/ 	.short	0x010a
        /*07fa*/ 	.byte	0x3f
	.zero		1


	//   ....[72]....
        /*07fc*/ 	.word	0x000150b0
        /*0800*/ 	.word	0x00000009
        /*0804*/ 	.word	0x00031c20
        /*0808*/ 	.short	0x010a
        /*080a*/ 	.byte	0x3f
	.zero		1


	//   ....[73]....
        /*080c*/ 	.word	0x00015250
        /*0810*/ 	.word	0x00000007
        /*0814*/ 	.word	0x00000000
        /*0818*/ 	.short	0x010a
        /*081a*/ 	.byte	0x3f
	.zero		1


	//   ....[74]....
        /*081c*/ 	.word	0x000152a0
        /*0820*/ 	.word	0x00000003
        /*0824*/ 	.word	0x00000000
        /*0828*/ 	.short	0x010a
        /*082a*/ 	.byte	0x3f
	.zero		1


	//   ....[75]....
        /*082c*/ 	.word	0x000152f0
        /*0830*/ 	.word	0x00000005
        /*0834*/ 	.word	0x00000000
        /*0838*/ 	.short	0x010a
        /*083a*/ 	.byte	0x3f
	.zero		1


	//----- nvinfo : EIATTR_NUM_MBARRIERS
	.align		4
.L_1435:
        /*083c*/ 	.byte	0x03, 0x38
        /*083e*/ 	.short	0x0016


	//----- nvinfo : EIATTR_EXIT_INSTR_OFFSETS
	.align		4
        /*0840*/ 	.byte	0x04, 0x1c
        /*0842*/ 	.short	(.L_1437 - .L_1436)


	//   ....[0]....
.L_1436:
        /*0844*/ 	.word	0x00000ac0


	//   ....[1]....
        /*0848*/ 	.word	0x0000f420


	//   ....[2]....
        /*084c*/ 	.word	0x0000f480


	//   ....[3]....
        /*0850*/ 	.word	0x00014090


	//----- nvinfo : EIATTR_MAX_THREADS
	.align		4
.L_1437:
        /*0854*/ 	.byte	0x04, 0x05
        /*0856*/ 	.short	(.L_1439 - .L_1438)
.L_1438:
        /*0858*/ 	.word	0x00000200
        /*085c*/ 	.word	0x00000001
        /*0860*/ 	.word	0x00000001


	//----- nvinfo : EIATTR_CRS_STACK_SIZE
	.align		4
.L_1439:
        /*0864*/ 	.byte	0x04, 0x1e
        /*0866*/ 	.short	(.L_1441 - .L_1440)
.L_1440:
        /*0868*/ 	.word	0x00000000


	//----- nvinfo : EIATTR_CBANK_PARAM_SIZE
	.align		4
.L_1441:
        /*086c*/ 	.byte	0x03, 0x19
        /*086e*/ 	.short	0x0a70


	//----- nvinfo : EIATTR_PARAM_CBANK
	.align		4
        /*0870*/ 	.byte	0x04, 0x0a
        /*0872*/ 	.short	(.L_1443 - .L_1442)
	.align		4
.L_1442:
        /*0874*/ 	.word	index@(.nv.constant0._ZN7cutlass13device_kernelIN5flash11enable_sm90INS1_16FlashAttnFwdSm90INS1_25CollectiveMainloopFwdSm90ILi2EN4cute5tupleIJNS5_1CILi1EEES8_S8_EEENS6_IJNS7_ILi192EEENS7_ILi144EEENS7_ILi96EEEEEELi96ENS_10bfloat16_tEfNS_4arch4Sm90ELb1ELb0ELb0ELb1ELb0ELb0ELb0ELb0ELb1ELb0ELb0ELb0EEENS1_21CollectiveEpilogueFwdINS6_IJSA_SC_SB_EEES9_SE_SG_Li384ELb1ELb0ELb0ELb0EEENS1_36VarlenDynamicPersistentTileSchedulerILi192ELi144ELi384ELi32ELb0ELb0ELb1ELb1ELb1ELb1EEEEEEEEEvNT_6ParamsE)
        /*0878*/ 	.short	0x0210
        /*087a*/ 	.short	0x0a70


	//----- nvinfo : EIATTR_SW_WAR
	.align		4
.L_1443:
        /*087c*/ 	.byte	0x04, 0x36
        /*087e*/ 	.short	(.L_1445 - .L_1444)
.L_1444:
        /*0880*/ 	.word	0x00000008
.L_1445:


//--------------------- .nv.info._ZN7cutlass13device_kernelIN5flash11enable_sm90INS1_16FlashAttnFwdSm90INS1_25CollectiveMainloopFwdSm90ILi2EN4cute5tupleIJNS5_1CILi1EEES8_S8_EEENS6_IJNS7_ILi192EEENS7_ILi144EEENS7_ILi96EEEEEELi96ENS_10bfloat16_tEfNS_4arch4Sm90ELb1ELb0ELb0ELb1ELb0ELb1ELb0ELb0ELb1ELb0ELb0ELb0EEENS1_21CollectiveEpilogueFwdINS6_IJSA_SC_SB_EEES9_SE_SG_Li384ELb1ELb0ELb0ELb0EEENS1_36VarlenDynamicPersistentTileSchedulerILi192ELi144ELi384ELi32ELb0ELb0ELb1ELb1ELb1ELb1EEEEEEEEEvNT_6ParamsE --------------------------
	.section	.nv.info._ZN7cutlass13device_kernelIN5flash11enable_sm90INS1_16FlashAttnFwdSm90INS1_25CollectiveMainloopFwdSm90ILi2EN4cute5tupleIJNS5_1CILi1EEES8_S8_EEENS6_IJNS7_ILi192EEENS7_ILi144EEENS7_ILi96EEEEEELi96ENS_10bfloat16_tEfNS_4arch4Sm90ELb1ELb0ELb0ELb1ELb0ELb1ELb0ELb0ELb1ELb0ELb0ELb0EEENS1_21CollectiveEpilogueFwdINS6_IJSA_SC_SB_EEES9_SE_SG_Li384ELb1ELb0ELb0ELb0EEENS1_36VarlenDynamicPersistentTileSchedulerILi192ELi144ELi384ELi32ELb0ELb0ELb1ELb1ELb1ELb1EEEEEEEEEvNT_6ParamsE,"",@"SHT_CUDA_INFO"
	.sectionflags	@""
	.align	4


	//----- nvinfo : EIATTR_CUDA_API_VERSION
	.align		4
        /*0000*/ 	.byte	0x04, 0x37
        /*0002*/ 	.short	(.L_1447 - .L_1446)
.L_1446:
        /*0004*/ 	.word	0x00000082


	//----- nvinfo : EIATTR_KPARAM_INFO
	.align		4
.L_1447:
        /*0008*/ 	.byte	0x04, 0x17
        /*000a*/ 	.short	(.L_1449 - .L_1448)
.L_1448:
        /*000c*/ 	.word	0x00000000
        /*0010*/ 	.short	0x0000
        /*0012*/ 	.short	0x0070
        /*0014*/ 	.byte	0x00, 0xf0, 0x01, 0x28


	//----- nvinfo : EIATTR_SPARSE_MMA_MASK
	.align		4
.L_1449:
        /*0018*/ 	.byte	0x03, 0x50
        /*001a*/ 	.short	0x0000


	//----- nvinfo : EIATTR_MAXREG_COUNT
	.align		4
        /*001c*/ 	.byte	0x03, 0x1b
        /*001e*/ 	.short	0x0080


	//----- nvinfo : EIATTR_NUM_BARRIERS
	.align		4
        /*0020*/ 	.byte	0x02, 0x4c
        /*0022*/ 	.byte	0x10
	.zero		1


	//----- nvinfo : EIATTR_EXTERNS
	.align		4
        /*0024*/ 	.byte	0x04, 0x0f
        /*0026*/ 	.short	(.L_1451 - .L_1450)


	//   ....[0]....
	.align		4
.L_1450:
        /*0028*/ 	.word	index@(__assertfail)


	//----- nvinfo : EIATTR_ANNOTATIONS
	.align		4
.L_1451:
        /*002c*/ 	.byte	0x04, 0x55
        /*002e*/ 	.short	(.L_1453 - .L_1452)


	//   ....[0]....
.L_1452:
        /* <DEDUP_REMOVED lines=101> */


	//----- nvinfo : EIATTR_MERCURY_ISA_VERSION
	.align		4
.L_1453:
        /*0670*/ 	.byte	0x03, 0x5f
        /*0672*/ 	.short	0x0101


	//----- nvinfo : EIATTR_UNUSED_LOAD_BYTE_OFFSET
	.align		4
        /*0674*/ 	.byte	0x04, 0x44
        /*0676*/ 	.short	(.L_1455 - .L_1454)


	//   ....[0]....
.L_1454:
        /*0678*/ 	.word	0x00000b00
        /*067c*/ 	.word	0x0000fff0


	//   ....[1]....
        /*0680*/ 	.word	0x0001a3d0
        /*0684*/ 	.word	0x0000fff0


	//----- nvinfo : EIATTR_INT_WARP_WIDE_INSTR_OFFSETS
	.align		4
.L_1455:
        /*0688*/ 	.byte	0x04, 0x31
        /*068a*/ 	.short	(.L_1457 - .L_1456)


	//   ....[0]....
.L_1456:
        /*068c*/ 	.word	0x000001c0


	//   ....[1]....
        /*0690*/ 	.word	0x00000200


	//   ....[2]....
        /*0694*/ 	.word	0x00000270


	//   ....[3]....
        /*0698*/ 	.word	0x0001de20


	//   ....[4]....
        /*069c*/ 	.word	0x0001dec0


	//   ....[5]....
        /*06a0*/ 	.word	0x0001e320


	//   ....[6]....
        /*06a4*/ 	.word	0x0001e350


	//   ....[7]....
        /*06a8*/ 	.word	0x0001e520


	//   ....[8]....
        /*06ac*/ 	.word	0x0001e5f0


	//   ....[9]....
        /*06b0*/ 	.word	0x00020650


	//   ....[10]....
        /*06b4*/ 	.word	0x000206f0


	//----- nvinfo : EIATTR_COOP_GROUP_MASK_REGIDS
	.align		4
.L_1457:
        /*06b8*/ 	.byte	0x04, 0x29
        /*06ba*/ 	.short	(.L_1459 - .L_1458)


	//   ....[0]....
.L_1458:
        /*06bc*/ 	.word	0xffffffff


	//   ....[1]....
        /*06c0*/ 	.word	0xffffffff


	//   ....[2]....
        /*06c4*/ 	.word	0xffffffff


	//   ....[3]....
        /*06c8*/ 	.word	0xffffffff


	//   ....[4]....
        /*06cc*/ 	.word	0xffffffff


	//   ....[5]....
        /*06d0*/ 	.word	0xffffffff


	//   ....[6]....
        /*06d4*/ 	.word	0xffffffff


	//   ....[7]....
        /*06d8*/ 	.word	0xffffffff


	//   ....[8]....
        /*06dc*/ 	.word	0xffffffff


	//   ....[9]....
        /*06e0*/ 	.word	0xffffffff


	//   ....[10]....
        /*06e4*/ 	.word	0xffffffff


	//   ....[11]....
        /*06e8*/ 	.word	0xffffffff


	//   ....[12]....
        /*06ec*/ 	.word	0xffffffff


	//   ....[13]....
        /*06f0*/ 	.word	0xffffffff


	//   ....[14]....
        /*06f4*/ 	.word	0xffffffff


	//   ....[15]....
        /*06f8*/ 	.word	0xffffffff


	//   ....[16]....
        /*06fc*/ 	.word	0xffffffff


	//   ....[17]....
        /*0700*/ 	.word	0xffffffff


	//   ....[18]....
        /*0704*/ 	.word	0xffffffff


	//   ....[19]....
        /*0708*/ 	.word	0xffffffff


	//   ....[20]....
        /*070c*/ 	.word	0xffffffff


	//   ....[21]....
        /*0710*/ 	.word	0xffffffff


	//   ....[22]....
        /*0714*/ 	.word	0xffffffff


	//   ....[23]....
        /*0718*/ 	.word	0xffffffff


	//   ....[24]....
        /*071c*/ 	.word	0xffffffff


	//   ....[25]....
        /*0720*/ 	.word	0xffffffff


	//   ....[26]....
        /*0724*/ 	.word	0xffffffff


	//   ....[27]....
        /*0728*/ 	.word	0xffffffff


	//   ....[28]....
        /*072c*/ 	.word	0xffffffff


	//   ....[29]....
        /*0730*/ 	.word	0xffffffff


	//   ....[30]....
        /*0734*/ 	.word	0xffffffff


	//   ....[31]....
        /*0738*/ 	.word	0xffffffff


	//   ....[32]....
        /*073c*/ 	.word	0xffffffff


	//   ....[33]....
        /*0740*/ 	.word	0xffffffff


	//   ....[34]....
        /*0744*/ 	.word	0xffffffff


	//   ....[35]....
        /*0748*/ 	.word	0xffffffff


	//   ....[36]....
        /*074c*/ 	.word	0xffffffff


	//   ....[37]....
        /*0750*/ 	.word	0xffffffff


	//   ....[38]....
        /*0754*/ 	.word	0xffffffff


	//   ....[39]....
        /*0758*/ 	.word	0xffffffff


	//   ....[40]....
        /*075c*/ 	.word	0xffffffff


	//   ....[41]....
        /*0760*/ 	.word	0xffffffff


	//   ....[42]....
        /*0764*/ 	.word	0xffffffff


	//   ....[43]....
        /*0768*/ 	.word	0xffffffff


	//   ....[44]....
        /*076c*/ 	.word	0xffffffff


	//   ....[45]....
        /*0770*/ 	.word	0xffffffff


	//   ....[46]....
        /*0774*/ 	.word	0xffffffff


	//   ....[47]....
        /*0778*/ 	.word	0xffffffff


	//   ....[48]....
        /*077c*/ 	.word	0xffffffff


	//   ....[49]....
        /*0780*/ 	.word	0xffffffff


	//   ....[50]....
        /*0784*/ 	.word	0xffffffff


	//   ....[51]....
        /*0788*/ 	.word	0xffffffff


	//   ....[52]....
        /*078c*/ 	.word	0xffffffff


	//   ....[53]....
        /*0790*/ 	.word	0xffffffff


	//   ....[54]....
        /*0794*/ 	.word	0xffffffff


	//   ....[55]....
        /*0798*/ 	.word	0xffffffff


	//   ....[56]....
        /*079c*/ 	.word	0xffffffff


	//   ....[57]....
        /*07a0*/ 	.word	0xffffffff


	//   ....[58]....
        /*07a4*/ 	.word	0xffffffff


	//   ....[59]....
        /*07a8*/ 	.word	0xffffffff


	//   ....[60]....
        /*07ac*/ 	.word	0xffffffff


	//   ....[61]....
        /*07b0*/ 	.word	0x0500000f


	//   ....[62]....
        /*07b4*/ 	.word	0x0500000f


	//   ....[63]....
        /*07b8*/ 	.word	0x0500000f


	//   ....[64]....
        /*07bc*/ 	.word	0x0500000f


	//   ....[65]....
        /*07c0*/ 	.word	0x0500000f


	//   ....[66]....
        /*07c4*/ 	.word	0x0500000f


	//   ....[67]....
        /*07c8*/ 	.word	0x0500000f


	//   ....[68]....
        /*07cc*/ 	.word	0x0500000f


	//   ....[69]....
        /*07d0*/ 	.word	0x0500000f


	//   ....[70]....
        /*07d4*/ 	.word	0x0500000f


	//   ....[71]....
        /*07d8*/ 	.word	0x0500000f


	//   ....[72]....
        /*07dc*/ 	.word	0x0500000f


	//   ....[73]....
        /*07e0*/ 	.word	0x0500000f


	//   ....[74]....
        /*07e4*/ 	.word	0x0500000f


	//   ....[75]....
        /*07e8*/ 	.word	0x0500000f


	//   ....[76]....
        /*07ec*/ 	.word	0x0500000f


	//   ....[77]....
        /*07f0*/ 	.word	0x0500000f


	//   ....[78]....
        /*07f4*/ 	.word	0x0500000f


	//   ....[79]....
        /*07f8*/ 	.word	0x0500000f


	//   ....[80]....
        /*07fc*/ 	.word	0x0500000f


	//   ....[81]....
        /*0800*/ 	.word	0x0500000f


	//   ....[82]....
        /*0804*/ 	.word	0x0500000f


	//   ....[83]....
        /*0808*/ 	.word	0x0500000f


	//   ....[84]....
        /*080c*/ 	.word	0x0500000f


	//   ....[85]....
        /*0810*/ 	.word	0x0500000f


	//   ....[86]....
        /*0814*/ 	.word	0x0500000f


	//   ....[87]....
        /*0818*/ 	.word	0x0500000f


	//   ....[88]....
        /*081c*/ 	.word	0x0500000f


	//   ....[89]....
        /*0820*/ 	.word	0x0500000f


	//----- nvinfo : EIATTR_COOP_GROUP_INSTR_OFFSETS
	.align		4
.L_1459:
        /*0824*/ 	.byte	0x04, 0x28
        /*0826*/ 	.short	(.L_1461 - .L_1460)


	//   ....[0]....
.L_1460:
        /*0828*/ 	.word	0x00000070


	//   ....[1]....
        /*082c*/ 	.word	0x000001d0


	//   ....[2]....
        /*0830*/ 	.word	0x00000220


	//   ....[3]....
        /*0834*/ 	.word	0x00000450


	//   ....[4]....
        /*0838*/ 	.word	0x000005b0


	//   ....[5]....
        /*083c*/ 	.word	0x000006d0


	//   ....[6]....
        /*0840*/ 	.word	0x00000830


	//   ....[7]....
        /*0844*/ 	.word	0x00007300


	//   ....[8]....
        /*0848*/ 	.word	0x0000def0


	//   ....[9]....
        /*084c*/ 	.word	0x0000df10


	//   ....[10]....
        /*0850*/ 	.word	0x0000e7b0


	//   ....[11]....
        /*0854*/ 	.word	0x0000e800


	//   ....[12]....
        /*0858*/ 	.word	0x0000fb10


	//   ....[13]....
        /*085c*/ 	.word	0x00012d20


	//   ....[14]....
        /*0860*/ 	.word	0x00012de0


	//   ....[15]....
        /*0864*/ 	.word	0x00013620


	//   ....[16]....
        /*0868*/ 	.word	0x00013b10


	//   ....[17]....
        /*086c*/ 	.word	0x00014ee0


	//   ....[18]....
        /*0870*/ 	.word	0x000177d0


	//   ....[19]....
        /*0874*/ 	.word	0x000177f0


	//   ....[20]....
        /*0878*/ 	.word	0x00017da0


	//   ....[21]....
        /*087c*/ 	.word	0x00017dc0


	//   ....[22]....
        /*0880*/ 	.word	0x00019650


	//   ....[23]....
        /*0884*/ 	.word	0x00019db0


	//   ....[24]....
        /*0888*/ 	.word	0x00019de0


	//   ....[25]....
        /*088c*/ 	.word	0x00019e20


	//   ....[26]....
        /*0890*/ 	.word	0x00019e30


	//   ....[27]....
        /*0894*/ 	.word	0x0001bcc0


	//   ....[28]....
        /*0898*/ 	.word	0x0001be60


	//   ....[29]....
        /*089c*/ 	.word	0x0001be90


	//   ....[30]....
        /*08a0*/ 	.word	0x0001bec0


	//   ....[31]....
        /*08a4*/ 	.word	0x0001bf00


	//   ....[32]....
        /*08a8*/ 	.word	0x0001bf50


	//   ....[33]....
        /*08ac*/ 	.word	0x0001bfb0


	//   ....[34]....
        /*08b0*/ 	.word	0x0001c180


	//   ....[35]....
        /*08b4*/ 	.word	0x0001c1e0


	//   ....[36]....
        /*08b8*/ 	.word	0x0001c220


	//   ....[37]....
        /*08bc*/ 	.word	0x0001c260


	//   ....[38]....
        /*08c0*/ 	.word	0x0001c290


	//   ....[39]....
        /*08c4*/ 	.word	0x0001c2c0


	//   ....[40]....
        /*08c8*/ 	.word	0x0001c370


	//   ....[41]....
        /*08cc*/ 	.word	0x0001c3d0


	//   ....[42]....
        /*08d0*/ 	.word	0x0001c460


	//   ....[43]....
        /*08d4*/ 	.word	0x00020ab0


	//   ....[44]....
        /*08d8*/ 	.word	0x00020ac0


	//   ....[45]....
        /*08dc*/ 	.word	0x00020bc0


	//   ....[46]....
        /*08e0*/ 	.word	0x00020c20


	//   ....[47]....
        /*08e4*/ 	.word	0x00020c60


	//   ....[48]....
        /*08e8*/ 	.word	0x00020ca0


	//   ....[49]....
        /*08ec*/ 	.word	0x00020cd0


	//   ....[50]....
        /*08f0*/ 	.word	0x00020d00


	//   ....[51]....
        /*08f4*/ 	.word	0x00020e80


	//   ....[52]....
        /*08f8*/ 	.word	0x00020ee0


	//   ....[53]....
        /*08fc*/ 	.word	0x00020f20


	//   ....[54]....
        /*0900*/ 	.word	0x00020f60


	//   ....[55]....
        /*0904*/ 	.word	0x00020f90


	//   ....[56]....
        /*0908*/ 	.word	0x00020fc0


	//   ....[57]....
        /*090c*/ 	.word	0x00021080


	//   ....[58]....
        /*0910*/ 	.word	0x000210a0


	//   ....[59]....
        /*0914*/ 	.word	0x00021110


	//   ....[60]....
        /*0918*/ 	.word	0x00021790


	//   ....[61]....
        /*091c*/ 	.word	0x00021b90


	//   ....[62]....
        /*0920*/ 	.word	0x00021c30


	//   ....[63]....
        /*0924*/ 	.word	0x00021cd0


	//   ....[64]....
        /*0928*/ 	.word	0x00021d70


	//   ....[65]....
        /*092c*/ 	.word	0x00021e10


	//   ....[66]....
        /*0930*/ 	.word	0x00021ef0


	//   ....[67]....
        /*0934*/ 	.word	0x00021f90


	//   ....[68]....
        /*0938*/ 	.word	0x00022030


	//   ....[69]....
        /*093c*/ 	.word	0x000220d0


	//   ....[70]....
        /*0940*/ 	.word	0x000223d0


	//   ....[71]....
        /*0944*/ 	.word	0x000226b0


	//   ....[72]....
        /*0948*/ 	.word	0x00022aa0


	//   ....[73]....
        /*094c*/ 	.word	0x00022b30


	//   ....[74]....
        /*0950*/ 	.word	0x00022bd0


	//   ....[75]....
        /*0954*/ 	.word	0x00022c80


	//   ....[76]....
        /*0958*/ 	.word	0x00022d00


	//   ....[77]....
        /*095c*/ 	.word	0x00022d80


	//   ....[78]....
        /*0960*/ 	.word	0x00022e00


	//   ....[79]....
        /*0964*/ 	.word	0x00022e80


	//   ....[80]....
        /*0968*/ 	.word	0x00022f10


	//   ....[81]....
        /*096c*/ 	.word	0x00022fc0


	//   ....[82]....
        /*0970*/ 	.word	0x00023040


	//   ....[83]....
        /*0974*/ 	.word	0x000230c0


	//   ....[84]....
        /*0978*/ 	.word	0x00023140


	//   ....[85]....
        /*097c*/ 	.word	0x000231c0


	//   ....[86]....
        /*0980*/ 	.word	0x00023230


	//   ....[87]....
        /*0984*/ 	.word	0x000232d0


	//   ....[88]....
        /*0988*/ 	.word	0x00023360


	//   ....[89]....
        /*098c*/ 	.word	0x00023480


	//----- nvinfo : EIATTR_REG_RECONFIG
	.align		4
.L_1461:
        /*0990*/ 	.byte	0x01, 0x54
	.zero		2


	//----- nvinfo : EIATTR_SYSCALL_OFFSETS
	.align		4
        /*0994*/ 	.byte	0x04, 0x46
        /*0996*/ 	.short	(.L_1463 - .L_1462)


	//   ....[0]....
.L_1462:
        /*0998*/ 	.word	0x00001bd0


	//   ....[1]....
        /*099c*/ 	.word	0x00001d20


	//   ....[2]....
        /*09a0*/ 	.word	0x00007510


	//   ....[3]....
        /*09a4*/ 	.word	0x00007850


	//   ....[4]....
        /*09a8*/ 	.word	0x0001e040


	//   ....[5]....
        /*09ac*/ 	.word	0x0001e170


	//   ....[6]....
        /*09b0*/ 	.word	0x0001e270


	//----- nvinfo : EIATTR_MBARRIER_INSTR_OFFSETS
	.align		4
.L_1463:
        /*09b4*/ 	.byte	0x04, 0x39
        /*09b6*/ 	.short	(.L_1465 - .L_1464)


	//   ....[0]....
.L_1464:
        /*09b8*/ 	.word	0x00000300
        /*09bc*/ 	.word	0x000000ff
        /*09c0*/ 	.word	0x00031c00
        /*09c4*/ 	.short	0x0100
        /*09c6*/ 	.byte	0x08
	.zero		1


	//   ....[1]....
        /*09c8*/ 	.word	0x00000310
        /*09cc*/ 	.word	0x000000ff
        /*09d0*/ 	.word	0x00031c20
        /*09d4*/ 	.short	0x0100
        /*09d6*/ 	.byte	0x08
	.zero		1


	//   ....[2]....
        /*09d8*/ 	.word	0x00000400
        /*09dc*/ 	.word	0x000000ff
        /*09e0*/ 	.word	0x00031c30
        /*09e4*/ 	.short	0x0100
        /*09e6*/ 	.byte	0x08
	.zero		1


	//   ....[3]....
        /*09e8*/ 	.word	0x00000410
        /*09ec*/ 	.word	0x000000ff
        /*09f0*/ 	.word	0x00031c40
        /*09f4*/ 	.short	0x0100
        /*09f6*/ 	.byte	0x08
	.zero		1


	//   ....[4]....
        /*09f8*/ 	.word	0x00000420
        /*09fc*/ 	.word	0x000000ff
        /*0a00*/ 	.word	0x00031c38
        /*0a04*/ 	.short	0x0100
        /*0a06*/ 	.byte	0x08
	.zero		1


	//   ....[5]....
        /*0a08*/ 	.word	0x00000430
        /*0a0c*/ 	.word	0x000000ff
        /*0a10*/ 	.word	0x00031c48
        /*0a14*/ 	.short	0x0100
        /*0a16*/ 	.byte	0x08
	.zero		1


	//   ....[6]....
        /*0a18*/ 	.word	0x00000560
        /*0a1c*/ 	.word	0x000000ff
        /*0a20*/ 	.word	0x00031c50
        /*0a24*/ 	.short	0x0100
        /*0a26*/ 	.byte	0x08
	.zero		1


	//   ....[7]....
        /*0a28*/ 	.word	0x00000570
        /*0a2c*/ 	.word	0x000000ff
        /*0a30*/ 	.word	0x00031c60
        /*0a34*/ 	.short	0x0100
        /*0a36*/ 	.byte	0x08
	.zero		1


	//   ....[8]....
        /*0a38*/ 	.word	0x00000580
        /*0a3c*/ 	.word	0x000000ff
        /*0a40*/ 	.word	0x00031c58
        /*0a44*/ 	.short	0x0100
        /*0a46*/ 	.byte	0x08
	.zero		1


	//   ....[9]....
        /*0a48*/ 	.word	0x00000590
        /*0a4c*/ 	.word	0x000000ff
        /*0a50*/ 	.word	0x00031c68
        /*0a54*/ 	.short	0x0100
        /*0a56*/ 	.byte	0x08
	.zero		1


	//   ....[10]....
        /*0a58*/ 	.word	0x00000680
        /*0a5c*/ 	.word	0x000000ff
        /*0a60*/ 	.word	0x00031c70
        /*0a64*/ 	.short	0x0100
        /*0a66*/ 	.byte	0x06
	.zero		1


	//   ....[11]....
        /*0a68*/ 	.word	0x00000690
        /*0a6c*/ 	.word	0x000000ff
        /*0a70*/ 	.word	0x00031c80
        /*0a74*/ 	.short	0x0100
        /*0a76*/ 	.byte	0x06
	.zero		1


	//   ....[12]....
        /*0a78*/ 	.word	0x000006a0
        /*0a7c*/ 	.word	0x000000ff
        /*0a80*/ 	.word	0x00031c78
        /*0a84*/ 	.short	0x0100
        /*0a86*/ 	.byte	0x06
	.zero		1


	//   ....[13]....
        /*0a88*/ 	.word	0x000006b0
        /*0a8c*/ 	.word	0x000000ff
        /*0a90*/ 	.word	0x00031c88
        /*0a94*/ 	.short	0x0100
        /*0a96*/ 	.byte	0x06
	.zero		1


	//   ....[14]....
        /*0a98*/ 	.word	0x000007e0
        /*0a9c*/ 	.word	0x000000ff
        /*0aa0*/ 	.word	0x00031c90
        /*0aa4*/ 	.short	0x0100
        /*0aa6*/ 	.byte	0x08
	.zero		1


	//   ....[15]....
        /*0aa8*/ 	.word	0x000007f0
        /*0aac*/ 	.word	0x000000ff
        /*0ab0*/ 	.word	0x00031ca0
        /*0ab4*/ 	.short	0x0100
        /*0ab6*/ 	.byte	0x08
	.zero		1


	//   ....[16]....
        /*0ab8*/ 	.word	0x00000800
        /*0abc*/ 	.word	0x000000ff
        /*0ac0*/ 	.word	0x00031c98
        /*0ac4*/ 	.short	0x0100
        /*0ac6*/ 	.byte	0x08
	.zero		1


	//   ....[17]....
        /*0ac8*/ 	.word	0x00000810
        /*0acc*/ 	.word	0x000000ff
        /*0ad0*/ 	.word	0x00031ca8
        /*0ad4*/ 	.short	0x0100
        /*0ad6*/ 	.byte	0x08
	.zero		1


	//   ....[18]....
        /*0ad8*/ 	.word	0x00000940
        /*0adc*/ 	.word	0x000000ff
        /*0ae0*/ 	.word	0x00031cb0
        /*0ae4*/ 	.short	0x0100
        /*0ae6*/ 	.byte	0x08
	.zero		1


	//   ....[19]....
        /*0ae8*/ 	.word	0x00000950
        /*0aec*/ 	.word	0x000000ff
        /*0af0*/ 	.word	0x00031cc0
        /*0af4*/ 	.short	0x0100
        /*0af6*/ 	.byte	0x08
	.zero		1


	//   ....[20]....
        /*0af8*/ 	.word	0x00000960
        /*0afc*/ 	.word	0x000000ff
        /*0b00*/ 	.word	0x00031cb8
        /*0b04*/ 	.short	0x0100
        /*0b06*/ 	.byte	0x08
	.zero		1


	//   ....[21]....
        /*0b08*/ 	.word	0x00000970
        /*0b0c*/ 	.word	0x000000ff
        /*0b10*/ 	.word	0x00031cc8
        /*0b14*/ 	.short	0x0100
        /*0b16*/ 	.byte	0x08
	.zero		1


	//   ....[22]....
        /*0b18*/ 	.word	0x00003290
        /*0b1c*/ 	.word	0x0000000f
        /*0b20*/ 	.word	0x00031c90
        /*0b24*/ 	.short	0x010a
        /*0b26*/ 	.byte	0x3f
	.zero		1


	//   ....[23]....
        /*0b28*/ 	.word	0x00004ea0
        /*0b2c*/ 	.word	0x0000000f
        /*0b30*/ 	.word	0x00031c90
        /*0b34*/ 	.short	0x010a
        /*0b36*/ 	.byte	0x3f
	.zero		1


	//   ....[24]....
        /*0b38*/ 	.word	0x000069b0
        /*0b3c*/ 	.word	0x0000000f
        /*0b40*/ 	.word	0x00031c90
        /*0b44*/ 	.short	0x010a
        /*0b46*/ 	.byte	0x3f
	.zero		1


	//   ....[25]....
        /*0b48*/ 	.word	0x00006c20
        /*0b4c*/ 	.word	0x0000001c
        /*0b50*/ 	.word	0x00000000
        /*0b54*/ 	.short	0x0101
        /*0b56*/ 	.byte	0x3f
	.zero		1


	//   ....[26]....
        /*0b58*/ 	.word	0x00006c60
        /*0b5c*/ 	.word	0x0000000f
        /*0b60*/ 	.word	0x00031cb0
        /*0b64*/ 	.short	0x010a
        /*0b66*/ 	.byte	0x3f
	.zero		1


	//   ....[27]....
        /*0b68*/ 	.word	0x00006fc0
        /*0b6c*/ 	.word	0x0000000f
        /*0b70*/ 	.word	0x00000000
        /*0b74*/ 	.short	0x0101
        /*0b76*/ 	.byte	0x3f
	.zero		1


	//   ....[28]....
        /*0b78*/ 	.word	0x000075b0
        /*0b7c*/ 	.word	0x00000016
        /*0b80*/ 	.word	0x00031c00
        /*0b84*/ 	.short	0x010a
        /*0b86*/ 	.byte	0x3f
	.zero		1


	//   ....[29]....
        /*0b88*/ 	.word	0x00007600
        /*0b8c*/ 	.word	0x00000016
        /*0b90*/ 	.word	0x00031c00
        /*0b94*/ 	.short	0x010a
        /*0b96*/ 	.byte	0x3f
	.zero		1


	//   ....[30]....
        /*0b98*/ 	.word	0x00008180
        /*0b9c*/ 	.word	0x00000016
        /*0ba0*/ 	.word	0x00031c00
        /*0ba4*/ 	.short	0x010a
        /*0ba6*/ 	.byte	0x3f
	.zero		1


	//   ....[31]....
        /*0ba8*/ 	.word	0x00009eb0
        /*0bac*/ 	.word	0x00000016
        /*0bb0*/ 	.word	0x00031c00
        /*0bb4*/ 	.short	0x010a
        /*0bb6*/ 	.byte	0x3f
	.zero		1


	//   ....[32]....
        /*0bb8*/ 	.word	0x0000b780
        /*0bbc*/ 	.word	0x00000015
        /*0bc0*/ 	.word	0x00031c30
        /*0bc4*/ 	.short	0x010a
        /*0bc6*/ 	.byte	0x3f
	.zero		1


	//   ....[33]....
        /*0bc8*/ 	.word	0x0000b830
        /*0bcc*/ 	.word	0x00000015
        /*0bd0*/ 	.word	0x00031c30
        /*0bd4*/ 	.short	0x010a
        /*0bd6*/ 	.byte	0x3f
	.zero		1


	//   ....[34]....
        /*0bd8*/ 	.word	0x0000ebb0
        /*0bdc*/ 	.word	0x00000010
        /*0be0*/ 	.word	0x00000000
        /*0be4*/ 	.short	0x0101
        /*0be6*/ 	.byte	0x3f
	.zero		1


	//   ....[35]....
        /*0be8*/ 	.word	0x0000fde0
        /*0bec*/ 	.word	0x00000000
        /*0bf0*/ 	.word	0x00031c30
        /*0bf4*/ 	.short	0x010a
        /*0bf6*/ 	.byte	0x3f
	.zero		1


	//   ....[36]....
        /*0bf8*/ 	.word	0x0000fe30
        /*0bfc*/ 	.word	0x00000000
        /*0c00*/ 	.word	0x00031c30
        /*0c04*/ 	.short	0x010a
        /*0c06*/ 	.byte	0x3f
	.zero		1


	//   ....[37]....
        /*0c08*/ 	.word	0x00012240
        /*0c0c*/ 	.word	0x0000000e
        /*0c10*/ 	.word	0x00031c50
        /*0c14*/ 	.short	0x010a
        /*0c16*/ 	.byte	0x3f
	.zero		1


	//   ....[38]....
        /*0c18*/ 	.word	0x00012290
        /*0c1c*/ 	.word	0x0000000e
        /*0c20*/ 	.word	0x00031c50
        /*0c24*/ 	.short	0x010a
        /*0c26*/ 	.byte	0x3f
	.zero		1


	//   ....[39]....
        /*0c28*/ 	.word	0x00013cd0
        /*0c2c*/ 	.word	0x0000000f
        /*0c30*/ 	.word	0x00000000
        /*0c34*/ 	.short	0x0101
        /*0c36*/ 	.byte	0x3f
	.zero		1


	//   ....[40]....
        /*0c38*/ 	.word	0x00013de0
        /*0c3c*/ 	.word	0x00000011
        /*0c40*/ 	.word	0x00000000
        /*0c44*/ 	.short	0x0101
        /*0c46*/ 	.byte	0x3f
	.zero		1


	//   ....[41]....
        /*0c48*/ 	.word	0x00015050
        /*0c4c*/ 	.word	0x00000000
        /*0c50*/ 	.word	0x00031c30
        /*0c54*/ 	.short	0x010a
        /*0c56*/ 	.byte	0x3f
	.zero		1


	//   ....[42]....
        /*0c58*/ 	.word	0x000150a0
        /*0c5c*/ 	.word	0x00000000
        /*0c60*/ 	.word	0x00031c30
        /*0c64*/ 	.short	0x010a
        /*0c66*/ 	.byte	0x3f
	.zero		1


	//   ....[43]....
        /*0c68*/ 	.word	0x000174d0
        /*0c6c*/ 	.word	0x0000000e
        /*0c70*/ 	.word	0x00031c50
        /*0c74*/ 	.short	0x010a
        /*0c76*/ 	.byte	0x3f
	.zero		1


	//   ....[44]....
        /*0c78*/ 	.word	0x00017520
        /*0c7c*/ 	.word	0x0000000e
        /*0c80*/ 	.word	0x00031c50
        /*0c84*/ 	.short	0x010a
        /*0c86*/ 	.byte	0x3f
	.zero		1


	//   ....[45]....
        /*0c88*/ 	.word	0x000187c0
        /*0c8c*/ 	.word	0x0000004a
        /*0c90*/ 	.word	0x00000000
        /*0c94*/ 	.short	0x0101
        /*0c96*/ 	.byte	0x3f
	.zero		1


	//   ....[46]....
        /*0c98*/ 	.word	0x00018820
        /*0c9c*/ 	.word	0x00000049
        /*0ca0*/ 	.word	0x00000000
        /*0ca4*/ 	.short	0x0101
        /*0ca6*/ 	.byte	0x3f
	.zero		1


	//   ....[47]....
        /*0ca8*/ 	.word	0x000196e0
        /*0cac*/ 	.word	0x00000009
        /*0cb0*/ 	.word	0x00031c50
        /*0cb4*/ 	.short	0x010a
        /*0cb6*/ 	.byte	0x3f
	.zero		1


	//   ....[48]....
        /*0cb8*/ 	.word	0x00019790
        /*0cbc*/ 	.word	0x00000009
        /*0cc0*/ 	.word	0x00031c50
        /*0cc4*/ 	.short	0x010a
        /*0cc6*/ 	.byte	0x3f
	.zero		1


	//   ....[49]....
        /*0cc8*/ 	.word	0x0001a190
        /*0ccc*/ 	.word	0x00000004
        /*0cd0*/ 	.word	0x00000000
        /*0cd4*/ 	.short	0x0101
        /*0cd6*/ 	.byte	0x3f
	.zero		1


	//   ....[50]....
        /*0cd8*/ 	.word	0x0001b0c0
        /*0cdc*/ 	.word	0x00000020
        /*0ce0*/ 	.word	0x00000000
        /*0ce4*/ 	.short	0x0101
        /*0ce6*/ 	.byte	0x3f
	.zero		1


	//   ....[51]....
        /*0ce8*/ 	.word	0x0001d2f0
        /*0cec*/ 	.word	0x00000006
        /*0cf0*/ 	.word	0x00031c20
        /*0cf4*/ 	.short	0x010a
        /*0cf6*/ 	.byte	0x3f
	.zero		1


	//   ....[52]....
        /*0cf8*/ 	.word	0x0001d360
        /*0cfc*/ 	.word	0x00000005
        /*0d00*/ 	.word	0x00031ca0
        /*0d04*/ 	.short	0x010a
        /*0d06*/ 	.byte	0x3f
	.zero		1


	//   ....[53]....
        /*0d08*/ 	.word	0x0001d5b0
        /*0d0c*/ 	.word	0x00000005
        /*0d10*/ 	.word	0x00031cc0
        /*0d14*/ 	.short	0x010a
        /*0d16*/ 	.byte	0x3f
	.zero		1


	//   ....[54]....
        /*0d18*/ 	.word	0x0001d8a0
        /*0d1c*/ 	.word	0x0000000a
        /*0d20*/ 	.word	0x00031ca0
        /*0d24*/ 	.short	0x010a
        /*0d26*/ 	.byte	0x3f
	.zero		1


	//   ....[55]....
        /*0d28*/ 	.word	0x0001dae0
        /*0d2c*/ 	.word	0x0000000a
        /*0d30*/ 	.word	0x00031cc0
        /*0d34*/ 	.short	0x010a
        /*0d36*/ 	.byte	0x3f
	.zero		1


	//   ....[56]....
        /*0d38*/ 	.word	0x0001e8f0
        /*0d3c*/ 	.word	0x00000005
        /*0d40*/ 	.word	0x00031c40
        /*0d44*/ 	.short	0x010a
        /*0d46*/ 	.byte	0x3f
	.zero		1


	//   ....[57]....
        /*0d48*/ 	.word	0x0001ee00
        /*0d4c*/ 	.word	0x0000001c
        /*0d50*/ 	.word	0x00031c20
        /*0d54*/ 	.short	0x010a
        /*0d56*/ 	.byte	0x3f
	.zero		1


	//   ....[58]....
        /*0d58*/ 	.word	0x0001f0e0
        /*0d5c*/ 	.word	0x00000003
        /*0d60*/ 	.word	0x00031c40
        /*0d64*/ 	.short	0x010a
        /*0d66*/ 	.byte	0x3f
	.zero		1


	//   ....[59]....
        /*0d68*/ 	.word	0x0001f360
        /*0d6c*/ 	.word	0x00000002
        /*0d70*/ 	.word	0x00031c60
        /*0d74*/ 	.short	0x010a
        /*0d76*/ 	.byte	0x3f
	.zero		1


	//   ....[60]....
        /*0d78*/ 	.word	0x0001f8e0
        /*0d7c*/ 	.word	0x00000003
        /*0d80*/ 	.word	0x00031c40
        /*0d84*/ 	.short	0x010a
        /*0d86*/ 	.byte	0x3f
	.zero		1


	//   ....[61]....
        /*0d88*/ 	.word	0x0001fb60
        /*0d8c*/ 	.word	0x00000003
        /*0d90*/ 	.word	0x00031c60
        /*0d94*/ 	.short	0x010a
        /*0d96*/ 	.byte	0x3f
	.zero		1


	//   ....[62]....
        /*0d98*/ 	.word	0x00020060
        /*0d9c*/ 	.word	0x00000002
        /*0da0*/ 	.word	0x00031c40
        /*0da4*/ 	.short	0x010a
        /*0da6*/ 	.byte	0x3f
	.zero		1


	//   ....[63]....
        /*0da8*/ 	.word	0x000202e0
        /*0dac*/ 	.word	0x00000002
        /*0db0*/ 	.word	0x00031c60
        /*0db4*/ 	.short	0x010a
        /*0db6*/ 	.byte	0x3f
	.zero		1


	//   ....[64]....
        /*0db8*/ 	.word	0x00020760
        /*0dbc*/ 	.word	0x00000003
        /*0dc0*/ 	.word	0x00031c60
        /*0dc4*/ 	.short	0x010a
        /*0dc6*/ 	.byte	0x3f
	.zero		1


	//   ....[65]....
        /*0dc8*/ 	.word	0x00021710
        /*0dcc*/ 	.word	0x00000009
        /*0dd0*/ 	.word	0x00031c20
        /*0dd4*/ 	.short	0x010a
        /*0dd6*/ 	.byte	0x3f
	.zero		1


	//   ....[66]....
        /*0dd8*/ 	.word	0x000218a0
        /*0ddc*/ 	.word	0x00000007
        /*0de0*/ 	.word	0x00000000
        /*0de4*/ 	.short	0x010a
        /*0de6*/ 	.byte	0x3f
	.zero		1


	//   ....[67]....
        /*0de8*/ 	.word	0x00021910
        /*0dec*/ 	.word	0x00000003
        /*0df0*/ 	.word	0x00000000
        /*0df4*/ 	.short	0x010a
        /*0df6*/ 	.byte	0x3f
	.zero		1


	//   ....[68]....
        /*0df8*/ 	.word	0x00021970
        /*0dfc*/ 	.word	0x00000005
        /*0e00*/ 	.word	0x00000000
        /*0e04*/ 	.short	0x010a
        /*0e06*/ 	.byte	0x3f
	.zero		1


	//   ....[69]....
        /*0e08*/ 	.word	0x000219a0
        /*0e0c*/ 	.word	0x00000003
        /*0e10*/ 	.word	0x00000000
        /*0e14*/ 	.short	0x010a
        /*0e16*/ 	.byte	0x3f
	.zero		1


	//   ....[70]....
        /*0e18*/ 	.word	0x00021a00
        /*0e1c*/ 	.word	0x0000000f
        /*0e20*/ 	.word	0x00031c90
        /*0e24*/ 	.short	0x010a
        /*0e26*/ 	.byte	0x3f
	.zero		1


	//   ....[71]....
        /*0e28*/ 	.word	0x00021a50
        /*0e2c*/ 	.word	0x0000000f
        /*0e30*/ 	.word	0x00031c90
        /*0e34*/ 	.short	0x010a
        /*0e36*/ 	.byte	0x3f
	.zero		1


	//   ....[72]....
        /*0e38*/ 	.word	0x00021aa0
        /*0e3c*/ 	.word	0x0000000f
        /*0e40*/ 	.word	0x00031c90
        /*0e44*/ 	.short	0x010a
        /*0e46*/ 	.byte	0x3f
	.zero		1


	//   ....[73]....
        /*0e48*/ 	.word	0x00021af0
        /*0e4c*/ 	.word	0x0000000f
        /*0e50*/ 	.word	0x00031cb0
        /*0e54*/ 	.short	0x010a
        /*0e56*/ 	.byte	0x3f
	.zero		1


	//   ....[74]....
        /*0e58*/ 	.word	0x00021e50
        /*0e5c*/ 	.word	0x00000016
        /*0e60*/ 	.word	0x00031c00
        /*0e64*/ 	.short	0x010a
        /*0e66*/ 	.byte	0x3f
	.zero		1


	//   ....[75]....
        /*0e68*/ 	.word	0x00022110
        /*0e6c*/ 	.word	0x00000016
        /*0e70*/ 	.word	0x00031c00
        /*0e74*/ 	.short	0x010a
        /*0e76*/ 	.byte	0x3f
	.zero		1


	//   ....[76]....
        /*0e78*/ 	.word	0x00022160
        /*0e7c*/ 	.word	0x00000015
        /*0e80*/ 	.word	0x00031c30
        /*0e84*/ 	.short	0x010a
        /*0e86*/ 	.byte	0x3f
	.zero		1


	//   ....[77]....
        /*0e88*/ 	.word	0x000221b0
        /*0e8c*/ 	.word	0x00000000
        /*0e90*/ 	.word	0x00031c30
        /*0e94*/ 	.short	0x010a
        /*0e96*/ 	.byte	0x3f
	.zero		1


	//   ....[78]....
        /*0e98*/ 	.word	0x00022200
        /*0e9c*/ 	.word	0x0000000e
        /*0ea0*/ 	.word	0x00031c50
        /*0ea4*/ 	.short	0x010a
        /*0ea6*/ 	.byte	0x3f
	.zero		1


	//   ....[79]....
        /*0ea8*/ 	.word	0x00022250
        /*0eac*/ 	.word	0x00000000
        /*0eb0*/ 	.word	0x00031c30
        /*0eb4*/ 	.short	0x010a
        /*0eb6*/ 	.byte	0x3f
	.zero		1


	//   ....[80]....
        /*0eb8*/ 	.word	0x000222a0
        /*0ebc*/ 	.word	0x0000000e
        /*0ec0*/ 	.word	0x00031c50
        /*0ec4*/ 	.short	0x010a
        /*0ec6*/ 	.byte	0x3f
	.zero		1


	//   ....[81]....
        /*0ec8*/ 	.word	0x000222f0
        /*0ecc*/ 	.word	0x00000009
        /*0ed0*/ 	.word	0x00031c50
        /*0ed4*/ 	.short	0x010a
        /*0ed6*/ 	.byte	0x3f
	.zero		1


	//   ....[82]....
        /*0ed8*/ 	.word	0x00022490
        /*0edc*/ 	.word	0x00000006
        /*0ee0*/ 	.word	0x00031c20
        /*0ee4*/ 	.short	0x010a
        /*0ee6*/ 	.byte	0x3f
	.zero		1


	//   ....[83]....
        /*0ee8*/ 	.word	0x000224e0
        /*0eec*/ 	.word	0x00000005
        /*0ef0*/ 	.word	0x00031ca0
        /*0ef4*/ 	.short	0x010a
        /*0ef6*/ 	.byte	0x3f
	.zero		1


	//   ....[84]....
        /*0ef8*/ 	.word	0x00022530
        /*0efc*/ 	.word	0x00000005
        /*0f00*/ 	.word	0x00031cc0
        /*0f04*/ 	.short	0x010a
        /*0f06*/ 	.byte	0x3f
	.zero		1


	//   ....[85]....
        /*0f08*/ 	.word	0x00022580
        /*0f0c*/ 	.word	0x0000000a
        /*0f10*/ 	.word	0x00031ca0
        /*0f14*/ 	.short	0x010a
        /*0f16*/ 	.byte	0x3f
	.zero		1


	//   ....[86]....
        /*0f18*/ 	.word	0x000225d0
        /*0f1c*/ 	.word	0x0000000a
        /*0f20*/ 	.word	0x00031cc0
        /*0f24*/ 	.short	0x010a
        /*0f26*/ 	.byte	0x3f
	.zero		1


	//   ....[87]....
        /*0f28*/ 	.word	0x00022770
        /*0f2c*/ 	.word	0x00000005
        /*0f30*/ 	.word	0x00031c40
        /*0f34*/ 	.short	0x010a
        /*0f36*/ 	.byte	0x3f
	.zero		1


	//   ....[88]....
        /*0f38*/ 	.word	0x000227c0
        /*0f3c*/ 	.word	0x0000001c
        /*0f40*/ 	.word	0x00031c20
        /*0f44*/ 	.short	0x010a
        /*0f46*/ 	.byte	0x3f
	.zero		1


	//   ....[89]....
        /*0f48*/ 	.word	0x00022810
        /*0f4c*/ 	.word	0x00000003
        /*0f50*/ 	.word	0x00031c40
        /*0f54*/ 	.short	0x010a
        /*0f56*/ 	.byte	0x3f
	.zero		1


	//   ....[90]....
        /*0f58*/ 	.word	0x00022860
        /*0f5c*/ 	.word	0x00000002
        /*0f60*/ 	.word	0x00031c60
        /*0f64*/ 	.short	0x010a
        /*0f66*/ 	.byte	0x3f
	.zero		1


	//   ....[91]....
        /*0f68*/ 	.word	0x000228b0
        /*0f6c*/ 	.word	0x00000003
        /*0f70*/ 	.word	0x00031c40
        /*0f74*/ 	.short	0x010a
        /*0f76*/ 	.byte	0x3f
	.zero		1


	//   ....[92]....
        /*0f78*/ 	.word	0x00022900
        /*0f7c*/ 	.word	0x00000003
        /*0f80*/ 	.word	0x00031c60
        /*0f84*/ 	.short	0x010a
        /*0f86*/ 	.byte	0x3f
	.zero		1


	//   ....[93]....
        /*0f88*/ 	.word	0x00022950
        /*0f8c*/ 	.word	0x00000002
        /*0f90*/ 	.word	0x00031c40
        /*0f94*/ 	.short	0x010a
        /*0f96*/ 	.byte	0x3f
	.zero		1


	//   ....[94]....
        /*0f98*/ 	.word	0x000229a0
        /*0f9c*/ 	.word	0x00000002
        /*0fa0*/ 	.word	0x00031c60
        /*0fa4*/ 	.short	0x010a
        /*0fa6*/ 	.byte	0x3f
	.zero		1


	//   ....[95]....
        /*0fa8*/ 	.word	0x000229f0
        /*0fac*/ 	.word	0x00000003
        /*0fb0*/ 	.word	0x00031c60
        /*0fb4*/ 	.short	0x010a
        /*0fb6*/ 	.byte	0x3f
	.zero		1


	//   ....[96]....
        /*0fb8*/ 	.word	0x000233a0
        /*0fbc*/ 	.word	0x00000009
        /*0fc0*/ 	.word	0x00031c20
        /*0fc4*/ 	.short	0x010a
        /*0fc6*/ 	.byte	0x3f
	.zero		1


	//   ....[97]....
        /*0fc8*/ 	.word	0x00023540
        /*0fcc*/ 	.word	0x00000007
        /*0fd0*/ 	.word	0x00000000
        /*0fd4*/ 	.short	0x010a
        /*0fd6*/ 	.byte	0x3f
	.zero		1


	//   ....[98]....
        /*0fd8*/ 	.word	0x00023590
        /*0fdc*/ 	.word	0x00000003
        /*0fe0*/ 	.word	0x00000000
        /*0fe4*/ 	.short	0x010a
        /*0fe6*/ 	.byte	0x3f
	.zero		1


	//   ....[99]....
        /*0fe8*/ 	.word	0x000235e0
        /*0fec*/ 	.word	0x00000005
        /*0ff0*/ 	.word	0x00000000
        /*0ff4*/ 	.short	0x010a
        /*0ff6*/ 	.byte	0x3f
	.zero		1


	//----- nvinfo : EIATTR_NUM_MBARRIERS
	.align		4
.L_1465:
        /*0ff8*/ 	.byte	0x03, 0x38
        /*0ffa*/ 	.short	0x0016


	//----- nvinfo : EIATTR_EXIT_INSTR_OFFSETS
	.align		4
        /*0ffc*/ 	.byte	0x04, 0x1c
        /*0ffe*/ 	.short	(.L_1467 - .L_1466)


	//   ....[0]....
.L_1466:
        /*1000*/ 	.word	0x000219f0


	//----- nvinfo : EIATTR_MAX_THREADS
	.align		4
.L_1467:
        /*1004*/ 	.byte	0x04, 0x05
        /*1006*/ 	.short	(.L_1469 - .L_1468)
.L_1468:
        /*1008*/ 	.word	0x00000200
        /*100c*/ 	.word	0x00000001
        /*1010*/ 	.word	0x00000001


	//----- nvinfo : EIATTR_CRS_STACK_SIZE
	.align		4
.L_1469:
        /*1014*/ 	.byte	0x04, 0x1e
        /*1016*/ 	.short	(.L_1471 - .L_1470)
.L_1470:
        /*1018*/ 	.word	0x00000000


	//----- nvinfo : EIATTR_CBANK_PARAM_SIZE
	.align		4
.L_1471:
        /*101c*/ 	.byte	0x03, 0x19
        /*101e*/ 	.short	0x0a70


	//----- nvinfo : EIATTR_PARAM_CBANK
	.align		4
        /*1020*/ 	.byte	0x04, 0x0a
        /*1022*/ 	.short	(.L_1473 - .L_1472)
	.align		4
.L_1472:
        /*1024*/ 	.word	index@(.nv.constant0._ZN7cutlass13device_kernelIN5flash11enable_sm90INS1_16FlashAttnFwdSm90INS1_25CollectiveMainloopFwdSm90ILi2EN4cute5tupleIJNS5_1CILi1EEES8_S8_EEENS6_IJNS7_ILi192EEENS7_ILi144EEENS7_ILi96EEEEEELi96ENS_10bfloat16_tEfNS_4arch4Sm90ELb1ELb0ELb0ELb1ELb0ELb1ELb0ELb0ELb1ELb0ELb0ELb0EEENS1_21CollectiveEpilogueFwdINS6_IJSA_SC_SB_EEES9_SE_SG_Li384ELb1ELb0ELb0ELb0EEENS1_36VarlenDynamicPersistentTileSchedulerILi192ELi144ELi384ELi32ELb0ELb0ELb1ELb1ELb1ELb1EEEEEEEEEvNT_6ParamsE)
        /*1028*/ 	.short	0x0210
        /*102a*/ 	.short	0x0a70


	//----- nvinfo : EIATTR_SW_WAR
	.align		4
.L_1473:
        /*102c*/ 	.byte	0x04, 0x36
        /*102e*/ 	.short	(.L_1475 - .L_1474)
.L_1474:
        /*1030*/ 	.word	0x00000008
.L_1475:


//--------------------- .nv.info._ZN7cutlass13device_kernelIN5flash11enable_sm90INS1_16FlashAttnFwdSm90INS1_25CollectiveMainloopFwdSm90ILi2EN4cute5tupleIJNS5_1CILi1EEES8_S8_EEENS6_IJNS7_ILi192EEESA_NS7_ILi64EEEEEELi64ENS_10bfloat16_tEfNS_4arch4Sm90ELb0ELb0ELb0ELb0ELb0ELb0ELb0ELb0ELb1ELb0ELb0ELb0EEENS1_21CollectiveEpilogueFwdINS6_IJSA_SB_SA_EEES9_SD_SF_Li384ELb0ELb0ELb0ELb0EEENS1_29StaticPersistentTileSchedulerILb0EEEEEEEEEvNT_6ParamsE --------------------------
	.section	.nv.info._ZN7cutlass13device_kernelIN5flash11enable_sm90INS1_16FlashAttnFwdSm90INS1_25CollectiveMainloopFwdSm90ILi2EN4cute5tupleIJNS5_1CILi1EEES8_S8_EEENS6_IJNS7_ILi192EEESA_NS7_ILi64EEEEEELi64ENS_10bfloat16_tEfNS_4arch4Sm90ELb0ELb0ELb0ELb0ELb0ELb0ELb0ELb0ELb1ELb0ELb0ELb0EEENS1_21CollectiveEpilogueFwdINS6_IJSA_SB_SA_EEES9_SD_SF_Li384ELb0ELb0ELb0ELb0EEENS1_29StaticPersistentTileSchedulerILb0EEEEEEEEEvNT_6ParamsE,"",@"SHT_CUDA_INFO"
	.sectionflags	@""
	.align	4


	//----- nvinfo : EIATTR_CUDA_API_VERSION
	.align		4
        /*0000*/ 	.byte	0x04, 0x37
        /*0002*/ 	.short	(.L_1477 - .L_1476)
.L_1476:
        /*0004*/ 	.word	0x00000082


	//----- nvinfo : EIATTR_KPARAM_INFO
	.align		4
.L_1477:
        /*0008*/ 	.byte	0x04, 0x17
        /*000a*/ 	.short	(.L_1479 - .L_1478)
.L_1478:
        /*000c*/ 	.word	0x00000000
        /*0010*/ 	.short	0x0000
        /*0012*/ 	.short	0x0070
        /*0014*/ 	.byte	0x00, 0xf0, 0x01, 0x2e


	//----- nvinfo : EIATTR_SPARSE_MMA_MASK
	.align		4
.L_1479:
        /*0018*/ 	.byte	0x03, 0x50
        /*001a*/ 	.short	0x0000


	//----- nvinfo : EIATTR_MAXREG_COUNT
	.align		4
        /*001c*/ 	.byte	0x03, 0x1b
        /*001e*/ 	.short	0x0080


	//----- nvinfo : EIATTR_NUM_BARRIERS
	.align		4
        /*0020*/ 	.byte	0x02, 0x4c
        /*0022*/ 	.byte	0x10
	.zero		1


	//----- nvinfo : EIATTR_EXTERNS
	.align		4
        /*0024*/ 	.byte	0x04, 0x0f
        /*0026*/ 	.short	(.L_1481 - .L_1480)


	//   ....[0]....
	.align		4
.L_1480:
        /*0028*/ 	.word	index@(__assertfail)


	//----- nvinfo : EIATTR_ANNOTATIONS
	.align		4
.L_1481:
        /*002c*/ 	.byte	0x04, 0x55
        /*002e*/ 	.short	(.L_1483 - .L_1482)


	//   ....[0]....
.L_1482:
        /* <DEDUP_REMOVED lines=8> */


	//----- nvinfo : EIATTR_MERCURY_ISA_VERSION
	.align		4
.L_1483:
        /*0098*/ 	.byte	0x03, 0x5f
        /*009a*/ 	.short	0x0101


	//----- nvinfo : EIATTR_INT_WARP_WIDE_INSTR_OFFSETS
	.align		4
        /*009c*/ 	.byte	0x04, 0x31
        /*009e*/ 	.short	(.L_1485 - .L_1484)


	//   ....[0]....
.L_1484:
        /*00a0*/ 	.word	0x00000180


	//   ....[1]....
        /*00a4*/ 	.word	0x000001c0


	//   ....[2]....
        /*00a8*/ 	.word	0x00000250


	//   ....[3]....
        /*00ac*/ 	.word	0x000083e0


	//   ....[4]....
        /*00b0*/ 	.word	0x00008460


	//----- nvinfo : EIATTR_COOP_GROUP_MASK_REGIDS
	.align		4
.L_1485:
        /*00b4*/ 	.byte	0x04, 0x29
        /*00b6*/ 	.short	(.L_1487 - .L_1486)


	//   ....[0]....
.L_1486:
        /*00b8*/ 	.word	0xffffffff


	//   ....[1]....
        /*00bc*/ 	.word	0xffffffff


	//   ....[2]....
        /*00c0*/ 	.word	0xffffffff


	//   ....[3]....
        /*00c4*/ 	.word	0xffffffff


	//   ....[4]....
        /*00c8*/ 	.word	0xffffffff


	//   ....[5]....
        /*00cc*/ 	.word	0xffffffff


	//   ....[6]....
        /*00d0*/ 	.word	0xffffffff


	//   ....[7]....
        /*00d4*/ 	.word	0xffffffff


	//   ....[8]....
        /*00d8*/ 	.word	0xffffffff


	//   ....[9]....
        /*00dc*/ 	.word	0xffffffff


	//   ....[10]....
        /*00e0*/ 	.word	0xffffffff


	//   ....[11]....
        /*00e4*/ 	.word	0xffffffff


	//   ....[12]....
        /*00e8*/ 	.word	0xffffffff


	//   ....[13]....
        /*00ec*/ 	.word	0xffffffff


	//   ....[14]....
        /*00f0*/ 	.word	0xffffffff


	//   ....[15]....
        /*00f4*/ 	.word	0xffffffff


	//   ....[16]....
        /*00f8*/ 	.word	0xffffffff


	//   ....[17]....
        /*00fc*/ 	.word	0xffffffff


	//   ....[18]....
        /*0100*/ 	.word	0xffffffff


	//   ....[19]....
        /*0104*/ 	.word	0xffffffff


	//   ....[20]....
        /*0108*/ 	.word	0xffffffff


	//   ....[21]....
        /*010c*/ 	.word	0xffffffff


	//   ....[22]....
        /*0110*/ 	.word	0xffffffff


	//   ....[23]....
        /*0114*/ 	.word	0xffffffff


	//   ....[24]....
        /*0118*/ 	.word	0xffffffff


	//   ....[25]....
        /*011c*/ 	.word	0x0500000f


	//   ....[26]....
        /*0120*/ 	.word	0x0500000f


	//----- nvinfo : EIATTR_COOP_GROUP_INSTR_OFFSETS
	.align		4
.L_1487:
        /*0124*/ 	.byte	0x04, 0x28
        /*0126*/ 	.short	(.L_1489 - .L_1488)


	//   ....[0]....
.L_1488:
        /*0128*/ 	.word	0x00000060


	//   ....[1]....
        /*012c*/ 	.word	0x00000190


	//   ....[2]....
        /*0130*/ 	.word	0x00000230


	//   ....[3]....
        /*0134*/ 	.word	0x000003c0


	//   ....[4]....
        /*0138*/ 	.word	0x00000520


	//   ....[5]....
        /*013c*/ 	.word	0x00000640


	//   ....[6]....
        /*0140*/ 	.word	0x000007a0


	//   ....[7]....
        /*0144*/ 	.word	0x00001100


	//   ....[8]....
        /*0148*/ 	.word	0x000024c0


	//   ....[9]....
        /*014c*/ 	.word	0x000025c0


	//   ....[10]....
        /*0150*/ 	.word	0x00002a80


	//   ....[11]....
        /*0154*/ 	.word	0x00002ba0


	//   ....[12]....
        /*0158*/ 	.word	0x00003f30


	//   ....[13]....
        /*015c*/ 	.word	0x00004920


	//   ....[14]....
        /*0160*/ 	.word	0x00004960


	//   ....[15]....
        /*0164*/ 	.word	0x00005440


	//   ....[16]....
        /*0168*/ 	.word	0x00005510


	//   ....[17]....
        /*016c*/ 	.word	0x00006a80


	//   ....[18]....
        /*0170*/ 	.word	0x00006be0


	//   ....[19]....
        /*0174*/ 	.word	0x00006c20


	//   ....[20]....
        /*0178*/ 	.word	0x00006db0


	//   ....[21]....
        /*017c*/ 	.word	0x00006df0


	//   ....[22]....
        /*0180*/ 	.word	0x00007930


	//   ....[23]....
        /*0184*/ 	.word	0x00007cc0


	//   ....[24]....
        /*0188*/ 	.word	0x00009fa0


	//   ....[25]....
        /*018c*/ 	.word	0x0000a480


	//   ....[26]....
        /*0190*/ 	.word	0x0000a8f0


	//----- nvinfo : EIATTR_REG_RECONFIG
	.align		4
.L_1489:
        /*0194*/ 	.byte	0x01, 0x54
	.zero		2


	//----- nvinfo : EIATTR_SYSCALL_OFFSETS
	.align		4
        /*0198*/ 	.byte	0x04, 0x46
        /*019a*/ 	.short	(.L_1491 - .L_1490)


	//   ....[0]....
.L_1490:
        /*019c*/ 	.word	0x00001280


	//   ....[1]....
        /*01a0*/ 	.word	0x000080e0


	//   ....[2]....
        /*01a4*/ 	.word	0x00008210


	//   ....[3]....
        /*01a8*/ 	.word	0x00008310


	//----- nvinfo : EIATTR_MBARRIER_INSTR_OFFSETS
	.align		4
.L_1491:
        /*01ac*/ 	.byte	0x04, 0x39
        /*01ae*/ 	.short	(.L_1493 - .L_1492)


	//   ....[0]....
.L_1492:
        /*01b0*/ 	.word	0x00000270
        /*01b4*/ 	.word	0x000000ff
        /*01b8*/ 	.word	0x00030800
        /*01bc*/ 	.short	0x0100
        /*01be*/ 	.byte	0x06
	.zero		1


	//   ....[1]....
        /*01c0*/ 	.word	0x00000280
        /*01c4*/ 	.word	0x000000ff
        /*01c8*/ 	.word	0x00030820
        /*01cc*/ 	.short	0x0100
        /*01ce*/ 	.byte	0x06
	.zero		1


	//   ....[2]....
        /*01d0*/ 	.word	0x00000370
        /*01d4*/ 	.word	0x000000ff
        /*01d8*/ 	.word	0x00030830
        /*01dc*/ 	.short	0x0100
        /*01de*/ 	.byte	0x08
	.zero		1


	//   ....[3]....
        /*01e0*/ 	.word	0x00000380
        /*01e4*/ 	.word	0x000000ff
        /*01e8*/ 	.word	0x00030840
        /*01ec*/ 	.short	0x0100
        /*01ee*/ 	.byte	0x08
	.zero		1


	//   ....[4]....
        /*01f0*/ 	.word	0x00000390
        /*01f4*/ 	.word	0x000000ff
        /*01f8*/ 	.word	0x00030838
        /*01fc*/ 	.short	0x0100
        /*01fe*/ 	.byte	0x08
	.zero		1


	//   ....[5]....
        /*0200*/ 	.word	0x000003a0
        /*0204*/ 	.word	0x000000ff
        /*0208*/ 	.word	0x00030848
        /*020c*/ 	.short	0x0100
        /*020e*/ 	.byte	0x08
	.zero		1


	//   ....[6]....
        /*0210*/ 	.word	0x000004d0
        /*0214*/ 	.word	0x000000ff
        /*0218*/ 	.word	0x00030850
        /*021c*/ 	.short	0x0100
        /*021e*/ 	.byte	0x08
	.zero		1


	//   ....[7]....
        /*0220*/ 	.word	0x000004e0
        /*0224*/ 	.word	0x000000ff
        /*0228*/ 	.word	0x00030860
        /*022c*/ 	.short	0x0100
        /*022e*/ 	.byte	0x08
	.zero		1


	//   ....[8]....
        /*0230*/ 	.word	0x000004f0
        /*0234*/ 	.word	0x000000ff
        /*0238*/ 	.word	0x00030858
        /*023c*/ 	.short	0x0100
        /*023e*/ 	.byte	0x08
	.zero		1


	//   ....[9]....
        /*0240*/ 	.word	0x00000500
        /*0244*/ 	.word	0x000000ff
        /*0248*/ 	.word	0x00030868
        /*024c*/ 	.short	0x0100
        /*024e*/ 	.byte	0x08
	.zero		1


	//   ....[10]....
        /*0250*/ 	.word	0x000005f0
        /*0254*/ 	.word	0x000000ff
        /*0258*/ 	.word	0x00030870
        /*025c*/ 	.short	0x0100
        /*025e*/ 	.byte	0x06
	.zero		1


	//   ....[11]....
        /*0260*/ 	.word	0x00000600
        /*0264*/ 	.word	0x000000ff
        /*0268*/ 	.word	0x00030880
        /*026c*/ 	.short	0x0100
        /*026e*/ 	.byte	0x06
	.zero		1


	//   ....[12]....
        /*0270*/ 	.word	0x00000610
        /*0274*/ 	.word	0x000000ff
        /*0278*/ 	.word	0x00030878
        /*027c*/ 	.short	0x0100
        /*027e*/ 	.byte	0x06
	.zero		1


	//   ....[13]....
        /*0280*/ 	.word	0x00000620
        /*0284*/ 	.word	0x000000ff
        /*0288*/ 	.word	0x00030888
        /*028c*/ 	.short	0x0100
        /*028e*/ 	.byte	0x06
	.zero		1


	//   ....[14]....
        /*0290*/ 	.word	0x00000750
        /*0294*/ 	.word	0x000000ff
        /*0298*/ 	.word	0x00030890
        /*029c*/ 	.short	0x0100
        /*029e*/ 	.byte	0x08
	.zero		1


	//   ....[15]....
        /*02a0*/ 	.word	0x00000760
        /*02a4*/ 	.word	0x000000ff
        /*02a8*/ 	.word	0x000308a0
        /*02ac*/ 	.short	0x0100
        /*02ae*/ 	.byte	0x08
	.zero		1


	//   ....[16]....
        /*02b0*/ 	.word	0x00000770
        /*02b4*/ 	.word	0x000000ff
        /*02b8*/ 	.word	0x00030898
        /*02bc*/ 	.short	0x0100
        /*02be*/ 	.byte	0x08
	.zero		1


	//   ....[17]....
        /*02c0*/ 	.word	0x00000780
        /*02c4*/ 	.word	0x000000ff
        /*02c8*/ 	.word	0x000308a8
        /*02cc*/ 	.short	0x0100
        /*02ce*/ 	.byte	0x08
	.zero		1


	//   ....[18]....
        /*02d0*/ 	.word	0x000008b0
        /*02d4*/ 	.word	0x000000ff
        /*02d8*/ 	.word	0x000308b0
        /*02dc*/ 	.short	0x0100
        /*02de*/ 	.byte	0x08
	.zero		1


	//   ....[19]....
        /*02e0*/ 	.word	0x000008c0
        /*02e4*/ 	.word	0x000000ff
        /*02e8*/ 	.word	0x000308c0
        /*02ec*/ 	.short	0x0100
        /*02ee*/ 	.byte	0x08
	.zero		1


	//   ....[20]....
        /*02f0*/ 	.word	0x000008d0
        /*02f4*/ 	.word	0x000000ff
        /*02f8*/ 	.word	0x000308b8
        /*02fc*/ 	.short	0x0100
        /*02fe*/ 	.byte	0x08
	.zero		1


	//   ....[21]....
        /*0300*/ 	.word	0x000008e0
        /*0304*/ 	.word	0x000000ff
        /*0308*/ 	.word	0x000308c8
        /*030c*/ 	.short	0x0100
        /*030e*/ 	.byte	0x08
	.zero		1


	//   ....[22]....
        /*0310*/ 	.word	0x000012d0
        /*0314*/ 	.word	0x000000ff
        /*0318*/ 	.word	0x00030800
        /*031c*/ 	.short	0x010a
        /*031e*/ 	.byte	0x28
	.zero		1


	//   ....[23]....
        /*0320*/ 	.word	0x00001350
        /*0324*/ 	.word	0x00000004
        /*0328*/ 	.word	0x00030830
        /*032c*/ 	.short	0x010a
        /*032e*/ 	.byte	0x3f
	.zero		1


	//   ....[24]....
        /*0330*/ 	.word	0x000013f0
        /*0334*/ 	.word	0x00000004
        /*0338*/ 	.word	0x00030830
        /*033c*/ 	.short	0x010a
        /*033e*/ 	.byte	0x3f
	.zero		1


	//   ....[25]....
        /*0340*/ 	.word	0x000025e0
        /*0344*/ 	.word	0x00000004
        /*0348*/ 	.word	0x00000000
        /*034c*/ 	.short	0x0101
        /*034e*/ 	.byte	0x3f
	.zero		1


	//   ....[26]....
        /*0350*/ 	.word	0x00004160
        /*0354*/ 	.word	0x000000ff
        /*0358*/ 	.word	0x00030830
        /*035c*/ 	.short	0x010a
        /*035e*/ 	.byte	0x07
	.zero		1


	//   ....[27]....
        /*0360*/ 	.word	0x000041a0
        /*0364*/ 	.word	0x000000ff
        /*0368*/ 	.word	0x00030830
        /*036c*/ 	.short	0x010a
        /*036e*/ 	.byte	0x07
	.zero		1


	//   ....[28]....
        /*0370*/ 	.word	0x000043c0
        /*0374*/ 	.word	0x000000ff
        /*0378*/ 	.word	0x00030850
        /*037c*/ 	.short	0x010a
        /*037e*/ 	.byte	0x07
	.zero		1


	//   ....[29]....
        /*0380*/ 	.word	0x00004400
        /*0384*/ 	.word	0x000000ff
        /*0388*/ 	.word	0x00030850
        /*038c*/ 	.short	0x010a
        /*038e*/ 	.byte	0x07
	.zero		1


	//   ....[30]....
        /*0390*/ 	.word	0x00005d30
        /*0394*/ 	.word	0x0000000f
        /*0398*/ 	.word	0x00000000
        /*039c*/ 	.short	0x0101
        /*039e*/ 	.byte	0x3f
	.zero		1


	//   ....[31]....
        /*03a0*/ 	.word	0x00005f00
        /*03a4*/ 	.word	0x0000000f
        /*03a8*/ 	.word	0x00000000
        /*03ac*/ 	.short	0x0101
        /*03ae*/ 	.byte	0x3f
	.zero		1


	//   ....[32]....
        /*03b0*/ 	.word	0x00006b00
        /*03b4*/ 	.word	0x000000ff
        /*03b8*/ 	.word	0x00030850
        /*03bc*/ 	.short	0x010a
        /*03be*/ 	.byte	0x0c
	.zero		1


	//   ....[33]....
        /*03c0*/ 	.word	0x00006b40
        /*03c4*/ 	.word	0x000000ff
        /*03c8*/ 	.word	0x00030850
        /*03cc*/ 	.short	0x010a
        /*03ce*/ 	.byte	0x0c
	.zero		1


	//   ....[34]....
        /*03d0*/ 	.word	0x00007670
        /*03d4*/ 	.word	0x0000000f
        /*03d8*/ 	.word	0x00000000
        /*03dc*/ 	.short	0x0101
        /*03de*/ 	.byte	0x3f
	.zero		1


	//   ....[35]....
        /*03e0*/ 	.word	0x00007bb0
        /*03e4*/ 	.word	0x000000ff
        /*03e8*/ 	.word	0x00000000
        /*03ec*/ 	.short	0x0101
        /*03ee*/ 	.byte	0x06
	.zero		1


	//   ....[36]....
        /*03f0*/ 	.word	0x000087a0
        /*03f4*/ 	.word	0x00000005
        /*03f8*/ 	.word	0x00030840
        /*03fc*/ 	.short	0x010a
        /*03fe*/ 	.byte	0x3f
	.zero		1


	//   ....[37]....
        /*0400*/ 	.word	0x00008a70
        /*0404*/ 	.word	0x00000013
        /*0408*/ 	.word	0x00030820
        /*040c*/ 	.short	0x010a
        /*040e*/ 	.byte	0x3f
	.zero		1


	//   ....[38]....
        /*0410*/ 	.word	0x00008d20
        /*0414*/ 	.word	0x00000003
        /*0418*/ 	.word	0x00030840
        /*041c*/ 	.short	0x010a
        /*041e*/ 	.byte	0x3f
	.zero		1


	//   ....[39]....
        /*0420*/ 	.word	0x00008ec0
        /*0424*/ 	.word	0x00000002
        /*0428*/ 	.word	0x00000060
        /*042c*/ 	.short	0x010a
        /*042e*/ 	.byte	0x3f
	.zero		1


	//   ....[40]....
        /*0430*/ 	.word	0x00009320
        /*0434*/ 	.word	0x00000003
        /*0438*/ 	.word	0x00030840
        /*043c*/ 	.short	0x010a
        /*043e*/ 	.byte	0x3f
	.zero		1


	//   ....[41]....
        /*0440*/ 	.word	0x000094c0
        /*0444*/ 	.word	0x00000002
        /*0448*/ 	.word	0x00000060
        /*044c*/ 	.short	0x010a
        /*044e*/ 	.byte	0x3f
	.zero		1


	//   ....[42]....
        /*0450*/ 	.word	0x00009880
        /*0454*/ 	.word	0x00000002
        /*0458*/ 	.word	0x00030840
        /*045c*/ 	.short	0x010a
        /*045e*/ 	.byte	0x3f
	.zero		1


	//   ....[43]....
        /*0460*/ 	.word	0x00009a30
        /*0464*/ 	.word	0x00000002
        /*0468*/ 	.word	0x00000060
        /*046c*/ 	.short	0x010a
        /*046e*/ 	.byte	0x3f
	.zero		1


	//   ....[44]....
        /*0470*/ 	.word	0x00009c90
        /*0474*/ 	.word	0x00000003
        /*0478*/ 	.word	0x00030860
        /*047c*/ 	.short	0x010a
        /*047e*/ 	.byte	0x3f
	.zero		1


	//   ....[45]....
        /*0480*/ 	.word	0x00009f20
        /*0484*/ 	.word	0x00000008
        /*0488*/ 	.word	0x00030820
        /*048c*/ 	.short	0x010a
        /*048e*/ 	.byte	0x3f
	.zero		1


	//   ....[46]....
        /*0490*/ 	.word	0x0000a0c0
        /*0494*/ 	.word	0x00000005
        /*0498*/ 	.word	0x00000000
        /*049c*/ 	.short	0x010a
        /*049e*/ 	.byte	0x3f
	.zero		1


	//   ....[47]....
        /*04a0*/ 	.word	0x0000a130
        /*04a4*/ 	.word	0x00000003
        /*04a8*/ 	.word	0x00000000
        /*04ac*/ 	.short	0x010a
        /*04ae*/ 	.byte	0x3f
	.zero		1


	//   ....[48]....
        /*04b0*/ 	.word	0x0000a190
        /*04b4*/ 	.word	0x00000005
        /*04b8*/ 	.word	0x00000000
        /*04bc*/ 	.short	0x010a
        /*04be*/ 	.byte	0x3f
	.zero		1


	//   ....[49]....
        /*04c0*/ 	.word	0x0000a1c0
        /*04c4*/ 	.word	0x00000003
        /*04c8*/ 	.word	0x00000000
        /*04cc*/ 	.short	0x010a
        /*04ce*/ 	.byte	0x3f
	.zero		1


	//   ....[50]....
        /*04d0*/ 	.word	0x0000a230
        /*04d4*/ 	.word	0x00000003
        /*04d8*/ 	.word	0x00030800
        /*04dc*/ 	.short	0x010a
        /*04de*/ 	.byte	0x3f
	.zero		1


	//   ....[51]....
        /*04e0*/ 	.word	0x0000a280
        /*04e4*/ 	.word	0x00000004
        /*04e8*/ 	.word	0x00030830
        /*04ec*/ 	.short	0x010a
        /*04ee*/ 	.byte	0x3f
	.zero		1


	//   ....[52]....
        /*04f0*/ 	.word	0x0000a2e0
        /*04f4*/ 	.word	0x00000003
        /*04f8*/ 	.word	0x00030830
        /*04fc*/ 	.short	0x010a
        /*04fe*/ 	.byte	0x3f
	.zero		1


	//   ....[53]....
        /*0500*/ 	.word	0x0000a340
        /*0504*/ 	.word	0x00000003
        /*0508*/ 	.word	0x00030850
        /*050c*/ 	.short	0x010a
        /*050e*/ 	.byte	0x3f
	.zero		1


	//   ....[54]....
        /*0510*/ 	.word	0x0000a3a0
        /*0514*/ 	.word	0x00000007
        /*0518*/ 	.word	0x00030850
        /*051c*/ 	.short	0x010a
        /*051e*/ 	.byte	0x3f
	.zero		1


	//   ....[55]....
        /*0520*/ 	.word	0x0000a540
        /*0524*/ 	.word	0x00000005
        /*0528*/ 	.word	0x00030840
        /*052c*/ 	.short	0x010a
        /*052e*/ 	.byte	0x3f
	.zero		1


	//   ....[56]....
        /*0530*/ 	.word	0x0000a590
        /*0534*/ 	.word	0x00000013
        /*0538*/ 	.word	0x00030820
        /*053c*/ 	.short	0x010a
        /*053e*/ 	.byte	0x3f
	.zero		1


	//   ....[57]....
        /*0540*/ 	.word	0x0000a5e0
        /*0544*/ 	.word	0x00000003
        /*0548*/ 	.word	0x00030840
        /*054c*/ 	.short	0x010a
        /*054e*/ 	.byte	0x3f
	.zero		1


	//   ....[58]....
        /*0550*/ 	.word	0x0000a630
        /*0554*/ 	.word	0x00000002
        /*0558*/ 	.word	0x00000060
        /*055c*/ 	.short	0x010a
        /*055e*/ 	.byte	0x3f
	.zero		1


	//   ....[59]....
        /*0560*/ 	.word	0x0000a680
        /*0564*/ 	.word	0x00000003
        /*0568*/ 	.word	0x00030840
        /*056c*/ 	.short	0x010a
        /*056e*/ 	.byte	0x3f
	.zero		1


	//   ....[60]....
        /*0570*/ 	.word	0x0000a6d0
        /*0574*/ 	.word	0x00000002
        /*0578*/ 	.word	0x00000060
        /*057c*/ 	.short	0x010a
        /*057e*/ 	.byte	0x3f
	.zero		1


	//   ....[61]....
        /*0580*/ 	.word	0x0000a720
        /*0584*/ 	.word	0x00000002
        /*0588*/ 	.word	0x00030840
        /*058c*/ 	.short	0x010a
        /*058e*/ 	.byte	0x3f
	.zero		1


	//   ....[62]....
        /*0590*/ 	.word	0x0000a770
        /*0594*/ 	.word	0x00000002
        /*0598*/ 	.word	0x00000060
        /*059c*/ 	.short	0x010a
        /*059e*/ 	.byte	0x3f
	.zero		1


	//   ....[63]....
        /*05a0*/ 	.word	0x0000a7c0
        /*05a4*/ 	.word	0x00000003
        /*05a8*/ 	.word	0x00030860
        /*05ac*/ 	.short	0x010a
        /*05ae*/ 	.byte	0x3f
	.zero		1


	//   ....[64]....
        /*05b0*/ 	.word	0x0000a810
        /*05b4*/ 	.word	0x00000008
        /*05b8*/ 	.word	0x00030820
        /*05bc*/ 	.short	0x010a
        /*05be*/ 	.byte	0x3f
	.zero		1


	//   ....[65]....
        /*05c0*/ 	.word	0x0000a9b0
        /*05c4*/ 	.word	0x00000005
        /*05c8*/ 	.word	0x00000000
        /*05cc*/ 	.short	0x010a
        /*05ce*/ 	.byte	0x3f
	.zero		1


	//   ....[66]....
        /*05d0*/ 	.word	0x0000aa00
        /*05d4*/ 	.word	0x00000003
        /*05d8*/ 	.word	0x00000000
        /*05dc*/ 	.short	0x010a
        /*05de*/ 	.byte	0x3f
	.zero		1


	//   ....[67]....
        /*05e0*/ 	.word	0x0000aa50
        /*05e4*/ 	.word	0x00000005
        /*05e8*/ 	.word	0x00000000
        /*05ec*/ 	.short	0x010a
        /*05ee*/ 	.byte	0x3f
	.zero		1


	//----- nvinfo : EIATTR_NUM_MBARRIERS
	.align		4
.L_1493:
        /*05f0*/ 	.byte	0x03, 0x38
        /*05f2*/ 	.short	0x0016


	//----- nvinfo : EIATTR_EXIT_INSTR_OFFSETS
	.align		4
        /*05f4*/ 	.byte	0x04, 0x1c
        /*05f6*/ 	.short	(.L_1495 - .L_1494)


	//   ....[0]....
.L_1494:
        /*05f8*/ 	.word	0x00000a40


	//   ....[1]....
        /*05fc*/ 	.word	0x00007c80


	//   ....[2]....
        /*0600*/ 	.word	0x00007ce0


	//   ....[3]....
        /*0604*/ 	.word	0x0000a210


	//----- nvinfo : EIATTR_MAX_THREADS
	.align		4
.L_1495:
        /*0608*/ 	.byte	0x04, 0x05
        /*060a*/ 	.short	(.L_1497 - .L_1496)
.L_1496:
        /*060c*/ 	.word	0x00000200
        /*0610*/ 	.word	0x00000001
        /*0614*/ 	.word	0x00000001


	//----- nvinfo : EIATTR_CRS_STACK_SIZE
	.align		4
.L_1497:
        /*0618*/ 	.byte	0x04, 0x1e
        /*061a*/ 	.short	(.L_1499 - .L_1498)
.L_1498:
        /*061c*/ 	.word	0x00000000


	//----- nvinfo : EIATTR_CBANK_PARAM_SIZE
	.align		4
.L_1499:
        /*0620*/ 	.byte	0x03, 0x19
        /*0622*/ 	.short	0x0bf0


	//----- nvinfo : EIATTR_PARAM_CBANK
	.align		4
        /*0624*/ 	.byte	0x04, 0x0a
        /*0626*/ 	.short	(.L_1501 - .L_1500)
	.align		4
.L_1500:
        /*0628*/ 	.word	index@(.nv.constant0._ZN7cutlass13device_kernelIN5flash11enable_sm90INS1_16FlashAttnFwdSm90INS1_25CollectiveMainloopFwdSm90ILi2EN4cute5tupleIJNS5_1CILi1EEES8_S8_EEENS6_IJNS7_ILi192EEESA_NS7_ILi64EEEEEELi64ENS_10bfloat16_tEfNS_4arch4Sm90ELb0ELb0ELb0ELb0ELb0ELb0ELb0ELb0ELb1ELb0ELb0ELb0EEENS1_21CollectiveEpilogueFwdINS6_IJSA_SB_SA_EEES9_SD_SF_Li384ELb0ELb0ELb0ELb0EEENS1_29StaticPersistentTileSchedulerILb0EEEEEEEEEvNT_6ParamsE)
        /*062c*/ 	.short	0x0210
        /*062e*/ 	.short	0x0bf0


	//----- nvinfo : EIATTR_SW_WAR
	.align		4
.L_1501:
        /*0630*/ 	.byte	0x04, 0x36
        /*0632*/ 	.short	(.L_1503 - .L_1502)
.L_1502:
        /*0634*/ 	.word	0x00000008
.L_1503:


//--------------------- .nv.info._ZN7cutlass13device_kernelIN5flash11enable_sm90INS1_16FlashAttnFwdSm90INS1_25CollectiveMainloopFwdSm90ILi2EN4cute5tupleIJNS5_1CILi1EEES8_S8_EEENS6_IJNS7_ILi192EEESA_NS7_ILi64EEEEEELi64ENS_10bfloat16_tEfNS_4arch4Sm90ELb0ELb0ELb0ELb1ELb0ELb0ELb0ELb0ELb1ELb0ELb0ELb0EEENS1_21CollectiveEpilogueFwdINS6_IJSA_SB_SA_EEES9_SD_SF_Li384ELb1ELb0ELb0ELb0EEENS1_36VarlenDynamicPersistentTileSchedulerILi192ELi192ELi384ELi32ELb0ELb0ELb1ELb0ELb1ELb1EEEEEEEEEvNT_6ParamsE --------------------------
	.section	.nv.info._ZN7cutlass13device_kernelIN5flash11enable_sm90INS1_16FlashAttnFwdSm90INS1_25CollectiveMainloopFwdSm90ILi2EN4cute5tupleIJNS5_1CILi1EEES8_S8_EEENS6_IJNS7_ILi192EEESA_NS7_ILi64EEEEEELi64ENS_10bfloat16_tEfNS_4arch4Sm90ELb0ELb0ELb0ELb1ELb0ELb0ELb0ELb0ELb1ELb0ELb0ELb0EEENS1_21CollectiveEpilogueFwdINS6_IJSA_SB_SA_EEES9_SD_SF_Li384ELb1ELb0ELb0ELb0EEENS1_36VarlenDynamicPersistentTileSchedulerILi192ELi192ELi384ELi32ELb0ELb0ELb1ELb0ELb1ELb1EEEEEEEEEvNT_6ParamsE,"",@"SHT_CUDA_INFO"
	.sectionflags	@""
	.align	4


	//----- nvinfo : EIATTR_CUDA_API_VERSION
	.align		4
        /*0000*/ 	.byte	0x04, 0x37
        /*0002*/ 	.short	(.L_1505 - .L_1504)
.L_1504:
        /*0004*/ 	.word	0x00000082


	//----- nvinfo : EIATTR_KPARAM_INFO
	.align		4
.L_1505:
        /*0008*/ 	.byte	0x04, 0x17
        /*000a*/ 	.short	(.L_1507 - .L_1506)
.L_1506:
        /*000c*/ 	.word	0x00000000
        /*0010*/ 	.short	0x0000
        /*0012*/ 	.short	0x0070
        /*0014*/ 	.byte	0x00, 0xf0, 0x01, 0x28


	//----- nvinfo : EIATTR_SPARSE_MMA_MASK
	.align		4
.L_1507:
        /*0018*/ 	.byte	0x03, 0x50
        /*001a*/ 	.short	0x0000


	//----- nvinfo : EIATTR_MAXREG_COUNT
	.align		4
        /*001c*/ 	.byte	0x03, 0x1b
        /*001e*/ 	.short	0x0080


	//----- nvinfo : EIATTR_NUM_BARRIERS
	.align		4
        /*0020*/ 	.byte	0x02, 0x4c
        /*0022*/ 	.byte	0x10
	.zero		1


	//----- nvinfo : EIATTR_EXTERNS
	.align		4
        /*0024*/ 	.byte	0x04, 0x0f
        /*0026*/ 	.short	(.L_1509 - .L_1508)


	//   ....[0]....
	.align		4
.L_1508:
        /*0028*/ 	.word	index@(__assertfail)


	//----- nvinfo : EIATTR_ANNOTATIONS
	.align		4
.L_1509:
        /*002c*/ 	.byte	0x04, 0x55
        /*002e*/ 	.short	(.L_1511 - .L_1510)


	//   ....[0]....
.L_1510:
        /* <DEDUP_REMOVED lines=12> */


	//----- nvinfo : EIATTR_MERCURY_ISA_VERSION
	.align		4
.L_1511:
        /*00e0*/ 	.byte	0x03, 0x5f
        /*00e2*/ 	.short	0x0101


	//----- nvinfo : EIATTR_UNUSED_LOAD_BYTE_OFFSET
	.align		4
        /*00e4*/ 	.byte	0x04, 0x44
        /*00e6*/ 	.short	(.L_1513 - .L_1512)


	//   ....[0]....
.L_1512:
        /*00e8*/ 	.word	0x00000a80
        /*00ec*/ 	.word	0x0000fff0


	//   ....[1]....
        /*00f0*/ 	.word	0x00007930
        /*00f4*/ 	.word	0x0000fff0


	//----- nvinfo : EIATTR_INT_WARP_WIDE_INSTR_OFFSETS
	.align		4
.L_1513:
        /*00f8*/ 	.byte	0x04, 0x31
        /*00fa*/ 	.short	(.L_1515 - .L_1514)


	//   ....[0]....
.L_1514:
        /*00fc*/ 	.word	0x00000160


	//   ....[1]....
        /*0100*/ 	.word	0x000001a0


	//   ....[2]....
        /*0104*/ 	.word	0x00000210


	//   ....[3]....
        /*0108*/ 	.word	0x0000a090


	//   ....[4]....
        /*010c*/ 	.word	0x0000a120


	//   ....[5]....
        /*0110*/ 	.word	0x0000a570


	//   ....[6]....
        /*0114*/ 	.word	0x0000a5a0


	//   ....[7]....
        /*0118*/ 	.word	0x0000c000


	//   ....[8]....
        /*011c*/ 	.word	0x0000c090


	//----- nvinfo : EIATTR_COOP_GROUP_MASK_REGIDS
	.align		4
.L_1515:
        /*0120*/ 	.byte	0x04, 0x29
        /*0122*/ 	.short	(.L_1517 - .L_1516)


	//   ....[0]....
.L_1516:
        /*0124*/ 	.word	0xffffffff


	//   ....[1]....
        /*0128*/ 	.word	0xffffffff


	//   ....[2]....
        /*012c*/ 	.word	0xffffffff


	//   ....[3]....
        /*0130*/ 	.word	0xffffffff


	//   ....[4]....
        /*0134*/ 	.word	0xffffffff


	//   ....[5]....
        /*0138*/ 	.word	0xffffffff


	//   ....[6]....
        /*013c*/ 	.word	0xffffffff


	//   ....[7]....
        /*0140*/ 	.word	0xffffffff


	//   ....[8]....
        /*0144*/ 	.word	0xffffffff


	//   ....[9]....
        /*0148*/ 	.word	0xffffffff


	//   ....[10]....
        /*014c*/ 	.word	0xffffffff


	//   ....[11]....
        /*0150*/ 	.word	0xffffffff


	//   ....[12]....
        /*0154*/ 	.word	0xffffffff


	//   ....[13]....
        /*0158*/ 	.word	0xffffffff


	//   ....[14]....
        /*015c*/ 	.word	0xffffffff


	//   ....[15]....
        /*0160*/ 	.word	0xffffffff


	//   ....[16]....
        /*0164*/ 	.word	0xffffffff


	//   ....[17]....
        /*0168*/ 	.word	0xffffffff


	//   ....[18]....
        /*016c*/ 	.word	0xffffffff


	//   ....[19]....
        /*0170*/ 	.word	0xffffffff


	//   ....[20]....
        /*0174*/ 	.word	0xffffffff


	//   ....[21]....
        /*0178*/ 	.word	0xffffffff


	//   ....[22]....
        /*017c*/ 	.word	0xffffffff


	//   ....[23]....
        /*0180*/ 	.word	0xffffffff


	//   ....[24]....
        /*0184*/ 	.word	0xffffffff


	//   ....[25]....
        /*0188*/ 	.word	0xffffffff


	//   ....[26]....
        /*018c*/ 	.word	0xffffffff


	//   ....[27]....
        /*0190*/ 	.word	0xffffffff


	//   ....[28]....
        /*0194*/ 	.word	0xffffffff


	//   ....[29]....
        /*0198*/ 	.word	0xffffffff


	//   ....[30]....
        /*019c*/ 	.word	0xffffffff


	//   ....[31]....
        /*01a0*/ 	.word	0xffffffff


	//   ....[32]....
        /*01a4*/ 	.word	0xffffffff


	//   ....[33]....
        /*01a8*/ 	.word	0xffffffff


	//   ....[34]....
        /*01ac*/ 	.word	0xffffffff


	//   ....[35]....
        /*01b0*/ 	.word	0xffffffff


	//   ....[36]....
        /*01b4*/ 	.word	0xffffffff


	//   ....[37]....
        /*01b8*/ 	.word	0xffffffff


	//   ....[38]....
        /*01bc*/ 	.word	0xffffffff


	//   ....[39]....
        /*01c0*/ 	.word	0xffffffff


	//   ....[40]....
        /*01c4*/ 	.word	0xffffffff


	//   ....[41]....
        /*01c8*/ 	.word	0xffffffff


	//   ....[42]....
        /*01cc*/ 	.word	0xffffffff


	//   ....[43]....
        /*01d0*/ 	.word	0xffffffff


	//   ....[44]....
        /*01d4*/ 	.word	0xffffffff


	//   ....[45]....
        /*01d8*/ 	.word	0xffffffff


	//   ....[46]....
        /*01dc*/ 	.word	0xffffffff


	//   ....[47]....
        /*01e0*/ 	.word	0xffffffff


	//   ....[48]....
        /*01e4*/ 	.word	0xffffffff


	//   ....[49]....
        /*01e8*/ 	.word	0xffffffff


	//   ....[50]....
        /*01ec*/ 	.word	0xffffffff


	//   ....[51]....
        /*01f0*/ 	.word	0xffffffff


	//   ....[52]....
        /*01f4*/ 	.word	0xffffffff


	//   ....[53]....
        /*01f8*/ 	.word	0xffffffff


	//   ....[54]....
        /*01fc*/ 	.word	0xffffffff


	//   ....[55]....
        /*0200*/ 	.word	0xffffffff


	//   ....[56]....
        /*0204*/ 	.word	0x0500000f


	//   ....[57]....
        /*0208*/ 	.word	0x0500000f


	//   ....[58]....
        /*020c*/ 	.word	0x0500000f


	//   ....[59]....
        /*0210*/ 	.word	0x0500000f


	//   ....[60]....
        /*0214*/ 	.word	0x0500000f


	//   ....[61]....
        /*0218*/ 	.word	0x0500000f


	//   ....[62]....
        /*021c*/ 	.word	0x0500000f


	//   ....[63]....
        /*0220*/ 	.word	0x0500000f


	//   ....[64]....
        /*0224*/ 	.word	0x0500000f


	//   ....[65]....
        /*0228*/ 	.word	0x0500000f


	//   ....[66]....
        /*022c*/ 	.word	0x0500000f


	//   ....[67]....
        /*0230*/ 	.word	0x0500000f


	//   ....[68]....
        /*0234*/ 	.word	0x0500000f


	//   ....[69]....
        /*0238*/ 	.word	0x0500000f


	//   ....[70]....
        /*023c*/ 	.word	0x0500000f


	//   ....[71]....
        /*0240*/ 	.word	0x0500000f


	//   ....[72]....
        /*0244*/ 	.word	0x0500000f


	//   ....[73]....
        /*0248*/ 	.word	0x0500000f


	//   ....[74]....
        /*024c*/ 	.word	0x0500000f


	//----- nvinfo : EIATTR_COOP_GROUP_INSTR_OFFSETS
	.align		4
.L_1517:
        /*0250*/ 	.byte	0x04, 0x28
        /*0252*/ 	.short	(.L_1519 - .L_1518)


	//   ....[0]....
.L_1518:
        /*0254*/ 	.word	0x00000070


	//   ....[1]....
        /*0258*/ 	.word	0x00000170


	//   ....[2]....
        /*025c*/ 	.word	0x000001c0


	//   ....[3]....
        /*0260*/ 	.word	0x000003f0


	//   ....[4]....
        /*0264*/ 	.word	0x00000550


	//   ....[5]....
        /*0268*/ 	.word	0x00000670


	//   ....[6]....
        /*026c*/ 	.word	0x000007d0


	//   ....[7]....
        /*0270*/ 	.word	0x000014c0


	//   ....[8]....
        /*0274*/ 	.word	0x000027e0


	//   ....[9]....
        /*0278*/ 	.word	0x000028e0


	//   ....[10]....
        /*027c*/ 	.word	0x000030b0


	//   ....[11]....
        /*0280*/ 	.word	0x00003110


	//   ....[12]....
        /*0284*/ 	.word	0x000042c0


	//   ....[13]....
        /*0288*/ 	.word	0x00004f70


	//   ....[14]....
        /*028c*/ 	.word	0x00005000


	//   ....[15]....
        /*0290*/ 	.word	0x00005010


	//   ....[16]....
        /*0294*/ 	.word	0x00005060


	//   ....[17]....
        /*0298*/ 	.word	0x00006df0


	//   ....[18]....
        /*029c*/ 	.word	0x00006f00


	//   ....[19]....
        /*02a0*/ 	.word	0x00006f40


	//   ....[20]....
        /*02a4*/ 	.word	0x000070c0


	//   ....[21]....
        /*02a8*/ 	.word	0x000070f0


	//   ....[22]....
        /*02ac*/ 	.word	0x000092b0


	//   ....[23]....
        /*02b0*/ 	.word	0x00009430


	//   ....[24]....
        /*02b4*/ 	.word	0x00009460


	//   ....[25]....
        /*02b8*/ 	.word	0x000094a0


	//   ....[26]....
        /*02bc*/ 	.word	0x00009510


	//   ....[27]....
        /*02c0*/ 	.word	0x00009570


	//   ....[28]....
        /*02c4*/ 	.word	0x000095b0


	//   ....[29]....
        /*02c8*/ 	.word	0x00009730


	//   ....[30]....
        /*02cc*/ 	.word	0x00009790


	//   ....[31]....
        /*02d0*/ 	.word	0x000097d0


	//   ....[32]....
        /*02d4*/ 	.word	0x00009810


	//   ....[33]....
        /*02d8*/ 	.word	0x00009840


	//   ....[34]....
        /*02dc*/ 	.word	0x00009870


	//   ....[35]....
        /*02e0*/ 	.word	0x000098f0


	//   ....[36]....
        /*02e4*/ 	.word	0x00009920


	//   ....[37]....
        /*02e8*/ 	.word	0x000099a0


	//   ....[38]....
        /*02ec*/ 	.word	0x0000c350


	//   ....[39]....
        /*02f0*/ 	.word	0x0000c360


	//   ....[40]....
        /*02f4*/ 	.word	0x0000c450


	//   ....[41]....
        /*02f8*/ 	.word	0x0000c4b0


	//   ....[42]....
        /*02fc*/ 	.word	0x0000c4f0


	//   ....[43]....
        /*0300*/ 	.word	0x0000c530


	//   ....[44]....
        /*0304*/ 	.word	0x0000c560


	//   ....[45]....
        /*0308*/ 	.word	0x0000c590


	//   ....[46]....
        /*030c*/ 	.word	0x0000c700


	//   ....[47]....
        /*0310*/ 	.word	0x0000c760


	//   ....[48]....
        /*0314*/ 	.word	0x0000c7a0


	//   ....[49]....
        /*0318*/ 	.word	0x0000c7e0


	//   ....[50]....
        /*031c*/ 	.word	0x0000c810


	//   ....[51]....
        /*0320*/ 	.word	0x0000c840


	//   ....[52]....
        /*0324*/ 	.word	0x0000c900


	//   ....[53]....
        /*0328*/ 	.word	0x0000c920


	//   ....[54]....
        /*032c*/ 	.word	0x0000c990


	//   ....[55]....
        /*0330*/ 	.word	0x0000cdc0


	//   ....[56]....
        /*0334*/ 	.word	0x0000d2a0


	//   ....[57]....
        /*0338*/ 	.word	0x0000d690


	//   ....[58]....
        /*033c*/ 	.word	0x0000d720


	//   ....[59]....
        /*0340*/ 	.word	0x0000d7c0


	//   ....[60]....
        /*0344*/ 	.word	0x0000d870


	//   ....[61]....
        /*0348*/ 	.word	0x0000d8f0


	//   ....[62]....
        /*034c*/ 	.word	0x0000d970


	//   ....[63]....
        /*0350*/ 	.word	0x0000d9f0


	//   ....[64]....
        /*0354*/ 	.word	0x0000da70


	//   ....[65]....
        /*0358*/ 	.word	0x0000db00


	//   ....[66]....
        /*035c*/ 	.word	0x0000dbb0


	//   ....[67]....
        /*0360*/ 	.word	0x0000dc30


	//   ....[68]....
        /*0364*/ 	.word	0x0000dcb0


	//   ....[69]....
        /*0368*/ 	.word	0x0000dd30


	//   ....[70]....
        /*036c*/ 	.word	0x0000ddb0


	//   ....[71]....
        /*0370*/ 	.word	0x0000de20


	//   ....[72]....
        /*0374*/ 	.word	0x0000dec0


	//   ....[73]....
        /*0378*/ 	.word	0x0000df50


	//   ....[74]....
        /*037c*/ 	.word	0x0000e070


	//----- nvinfo : EIATTR_REG_RECONFIG
	.align		4
.L_1519:
        /*0380*/ 	.byte	0x01, 0x54
	.zero		2


	//----- nvinfo : EIATTR_SYSCALL_OFFSETS
	.align		4
        /*0384*/ 	.byte	0x04, 0x46
        /*0386*/ 	.short	(.L_1521 - .L_1520)


	//   ....[0]....
.L_1520:
        /*0388*/ 	.word	0x00001610


	//   ....[1]....
        /*038c*/ 	.word	0x0000a2a0


	//   ....[2]....
        /*0390*/ 	.word	0x0000a3d0


	//   ....[3]....
        /*0394*/ 	.word	0x0000a4d0


	//----- nvinfo : EIATTR_MBARRIER_INSTR_OFFSETS
	.align		4
.L_1521:
        /*0398*/ 	.byte	0x04, 0x39
        /*039a*/ 	.short	(.L_1523 - .L_1522)


	//   ....[0]....
.L_1522:
        /*039c*/ 	.word	0x000002a0
        /*03a0*/ 	.word	0x000000ff
        /*03a4*/ 	.word	0x00030800
        /*03a8*/ 	.short	0x0100
        /*03aa*/ 	.byte	0x08
	.zero		1


	//   ....[1]....
        /*03ac*/ 	.word	0x000002b0
        /*03b0*/ 	.word	0x000000ff
        /*03b4*/ 	.word	0x00030820
        /*03b8*/ 	.short	0x0100
        /*03ba*/ 	.byte	0x08
	.zero		1


	//   ....[2]....
        /*03bc*/ 	.word	0x000003a0
        /*03c0*/ 	.word	0x000000ff
        /*03c4*/ 	.word	0x00030830
        /*03c8*/ 	.short	0x0100
        /*03ca*/ 	.byte	0x08
	.zero		1


	//   ....[3]....
        /*03cc*/ 	.word	0x000003b0
        /*03d0*/ 	.word	0x000000ff
        /*03d4*/ 	.word	0x00030840
        /*03d8*/ 	.short	0x0100
        /*03da*/ 	.byte	0x08
	.zero		1


	//   ....[4]....
        /*03dc*/ 	.word	0x000003c0
        /*03e0*/ 	.word	0x000000ff
        /*03e4*/ 	.word	0x00030838
        /*03e8*/ 	.short	0x0100
        /*03ea*/ 	.byte	0x08
	.zero		1


	//   ....[5]....
        /*03ec*/ 	.word	0x000003d0
        /*03f0*/ 	.word	0x000000ff
        /*03f4*/ 	.word	0x00030848
        /*03f8*/ 	.short	0x0100
        /*03fa*/ 	.byte	0x08
	.zero		1


	//   ....[6]....
        /*03fc*/ 	.word	0x00000500
        /*0400*/ 	.word	0x000000ff
        /*0404*/ 	.word	0x00030850
        /*0408*/ 	.short	0x0100
        /*040a*/ 	.byte	0x08
	.zero		1


	//   ....[7]....
        /*040c*/ 	.word	0x00000510
        /*0410*/ 	.word	0x000000ff
        /*0414*/ 	.word	0x00030860
        /*0418*/ 	.short	0x0100
        /*041a*/ 	.byte	0x08
	.zero		1


	//   ....[8]....
        /*041c*/ 	.word	0x00000520
        /*0420*/ 	.word	0x000000ff
        /*0424*/ 	.word	0x00030858
        /*0428*/ 	.short	0x0100
        /*042a*/ 	.byte	0x08
	.zero		1


	//   ....[9]....
        /*042c*/ 	.word	0x00000530
        /*0430*/ 	.word	0x000000ff
        /*0434*/ 	.word	0x00030868
        /*0438*/ 	.short	0x0100
        /*043a*/ 	.byte	0x08
	.zero		1


	//   ....[10]....
        /*043c*/ 	.word	0x00000620
        /*0440*/ 	.word	0x000000ff
        /*0444*/ 	.word	0x00030870
        /*0448*/ 	.short	0x0100
        /*044a*/ 	.byte	0x06
	.zero		1


	//   ....[11]....
        /*044c*/ 	.word	0x00000630
        /*0450*/ 	.word	0x000000ff
        /*0454*/ 	.word	0x00030880
        /*0458*/ 	.short	0x0100
        /*045a*/ 	.byte	0x06
	.zero		1


	//   ....[12]....
        /*045c*/ 	.word	0x00000640
        /*0460*/ 	.word	0x000000ff
        /*0464*/ 	.word	0x00030878
        /*0468*/ 	.short	0x0100
        /*046a*/ 	.byte	0x06
	.zero		1


	//   ....[13]....
        /*046c*/ 	.word	0x00000650
        /*0470*/ 	.word	0x000000ff
        /*0474*/ 	.word	0x00030888
        /*0478*/ 	.short	0x0100
        /*047a*/ 	.byte	0x06
	.zero		1


	//   ....[14]....
        /*047c*/ 	.word	0x00000780
        /*0480*/ 	.word	0x000000ff
        /*0484*/ 	.word	0x00030890
        /*0488*/ 	.short	0x0100
        /*048a*/ 	.byte	0x08
	.zero		1


	//   ....[15]....
        /*048c*/ 	.word	0x00000790
        /*0490*/ 	.word	0x000000ff
        /*0494*/ 	.word	0x000308a0
        /*0498*/ 	.short	0x0100
        /*049a*/ 	.byte	0x08
	.zero		1


	//   ....[16]....
        /*049c*/ 	.word	0x000007a0
        /*04a0*/ 	.word	0x000000ff
        /*04a4*/ 	.word	0x00030898
        /*04a8*/ 	.short	0x0100
        /*04aa*/ 	.byte	0x08
	.zero		1


	//   ....[17]....
        /*04ac*/ 	.word	0x000007b0
        /*04b0*/ 	.word	0x000000ff
        /*04b4*/ 	.word	0x000308a8
        /*04b8*/ 	.short	0x0100
        /*04ba*/ 	.byte	0x08
	.zero		1


	//   ....[18]....
        /*04bc*/ 	.word	0x000008e0
        /*04c0*/ 	.word	0x000000ff
        /*04c4*/ 	.word	0x000308b0
        /*04c8*/ 	.short	0x0100
        /*04ca*/ 	.byte	0x08
	.zero		1


	//   ....[19]....
        /*04cc*/ 	.word	0x000008f0
        /*04d0*/ 	.word	0x000000ff
        /*04d4*/ 	.word	0x000308c0
        /*04d8*/ 	.short	0x0100
        /*04da*/ 	.byte	0x08
	.zero		1


	//   ....[20]....
        /*04dc*/ 	.word	0x00000900
        /*04e0*/ 	.word	0x000000ff
        /*04e4*/ 	.word	0x000308b8
        /*04e8*/ 	.short	0x0100
        /*04ea*/ 	.byte	0x08
	.zero		1


	//   ....[21]....
        /*04ec*/ 	.word	0x00000910
        /*04f0*/ 	.word	0x000000ff
        /*04f4*/ 	.word	0x000308c8
        /*04f8*/ 	.short	0x0100
        /*04fa*/ 	.byte	0x08
	.zero		1


	//   ....[22]....
        /*04fc*/ 	.word	0x00001690
        /*0500*/ 	.word	0x000000ff
        /*0504*/ 	.word	0x00030800
        /*0508*/ 	.short	0x010a
        /*050a*/ 	.byte	0x28
	.zero		1


	//   ....[23]....
        /*050c*/ 	.word	0x00001710
        /*0510*/ 	.word	0x00000003
        /*0514*/ 	.word	0x00030830
        /*0518*/ 	.short	0x010a
        /*051a*/ 	.byte	0x3f
	.zero		1


	//   ....[24]....
        /*051c*/ 	.word	0x00001780
        /*0520*/ 	.word	0x00000003
        /*0524*/ 	.word	0x00030830
        /*0528*/ 	.short	0x010a
        /*052a*/ 	.byte	0x3f
	.zero		1


	//   ....[25]....
        /*052c*/ 	.word	0x00002910
        /*0530*/ 	.word	0x00000003
        /*0534*/ 	.word	0x00000000
        /*0538*/ 	.short	0x0101
        /*053a*/ 	.byte	0x3f
	.zero		1


	//   ....[26]....
        /*053c*/ 	.word	0x00004500
        /*0540*/ 	.word	0x000000ff
        /*0544*/ 	.word	0x00030830
        /*0548*/ 	.short	0x010a
        /*054a*/ 	.byte	0x06
	.zero		1


	//   ....[27]....
        /*054c*/ 	.word	0x00004540
        /*0550*/ 	.word	0x000000ff
        /*0554*/ 	.word	0x00030830
        /*0558*/ 	.short	0x010a
        /*055a*/ 	.byte	0x06
	.zero		1


	//   ....[28]....
        /*055c*/ 	.word	0x00004740
        /*0560*/ 	.word	0x000000ff
        /*0564*/ 	.word	0x00030850
        /*0568*/ 	.short	0x010a
        /*056a*/ 	.byte	0x06
	.zero		1


	//   ....[29]....
        /*056c*/ 	.word	0x00004780
        /*0570*/ 	.word	0x000000ff
        /*0574*/ 	.word	0x00030850
        /*0578*/ 	.short	0x010a
        /*057a*/ 	.byte	0x06
	.zero		1


	//   ....[30]....
        /*057c*/ 	.word	0x00005570
        /*0580*/ 	.word	0x00000005
        /*0584*/ 	.word	0x00000000
        /*0588*/ 	.short	0x0101
        /*058a*/ 	.byte	0x3f
	.zero		1


	//   ....[31]....
        /*058c*/ 	.word	0x00005600
        /*0590*/ 	.word	0x0000000a
        /*0594*/ 	.word	0x00000000
        /*0598*/ 	.short	0x0101
        /*059a*/ 	.byte	0x3f
	.zero		1


	//   ....[32]....
        /*059c*/ 	.word	0x00006e70
        /*05a0*/ 	.word	0x000000ff
        /*05a4*/ 	.word	0x00030850
        /*05a8*/ 	.short	0x010a
        /*05aa*/ 	.byte	0x05
	.zero		1


	//   ....[33]....
        /*05ac*/ 	.word	0x00006eb0
        /*05b0*/ 	.word	0x000000ff
        /*05b4*/ 	.word	0x00030850
        /*05b8*/ 	.short	0x010a
        /*05ba*/ 	.byte	0x05
	.zero		1


	//   ....[34]....
        /*05bc*/ 	.word	0x000076d0
        /*05c0*/ 	.word	0x00000009
        /*05c4*/ 	.word	0x00000000
        /*05c8*/ 	.short	0x0101
        /*05ca*/ 	.byte	0x3f
	.zero		1


	//   ....[35]....
        /*05cc*/ 	.word	0x000084a0
        /*05d0*/ 	.word	0x000000ff
        /*05d4*/ 	.word	0x00000000
        /*05d8*/ 	.short	0x0101
        /*05da*/ 	.byte	0x04
	.zero		1


	//   ....[36]....
        /*05dc*/ 	.word	0x0000a990
        /*05e0*/ 	.word	0x00000005
        /*05e4*/ 	.word	0x00030840
        /*05e8*/ 	.short	0x010a
        /*05ea*/ 	.byte	0x3f
	.zero		1


	//   ....[37]....
        /*05ec*/ 	.word	0x0000ace0
        /*05f0*/ 	.word	0x0000001a
        /*05f4*/ 	.word	0x00030820
        /*05f8*/ 	.short	0x010a
        /*05fa*/ 	.byte	0x3f
	.zero		1


	//   ....[38]....
        /*05fc*/ 	.word	0x0000afd0
        /*0600*/ 	.word	0x00000003
        /*0604*/ 	.word	0x00030840
        /*0608*/ 	.short	0x010a
        /*060a*/ 	.byte	0x3f
	.zero		1


	//   ....[39]....
        /*060c*/ 	.word	0x0000b1b0
        /*0610*/ 	.word	0x00000002
        /*0614*/ 	.word	0x00000060
        /*0618*/ 	.short	0x010a
        /*061a*/ 	.byte	0x3f
	.zero		1


	//   ....[40]....
        /*061c*/ 	.word	0x0000b620
        /*0620*/ 	.word	0x00000003
        /*0624*/ 	.word	0x00030840
        /*0628*/ 	.short	0x010a
        /*062a*/ 	.byte	0x3f
	.zero		1


	//   ....[41]....
        /*062c*/ 	.word	0x0000b800
        /*0630*/ 	.word	0x00000003
        /*0634*/ 	.word	0x00000060
        /*0638*/ 	.short	0x010a
        /*063a*/ 	.byte	0x3f
	.zero		1


	//   ....[42]....
        /*063c*/ 	.word	0x0000bbc0
        /*0640*/ 	.word	0x00000002
        /*0644*/ 	.word	0x00030840
        /*0648*/ 	.short	0x010a
        /*064a*/ 	.byte	0x3f
	.zero		1


	//   ....[43]....
        /*064c*/ 	.word	0x0000bdb0
        /*0650*/ 	.word	0x00000002
        /*0654*/ 	.word	0x00000060
        /*0658*/ 	.short	0x010a
        /*065a*/ 	.byte	0x3f
	.zero		1


	//   ....[44]....
        /*065c*/ 	.word	0x0000c100
        /*0660*/ 	.word	0x00000003
        /*0664*/ 	.word	0x00030860
        /*0668*/ 	.short	0x010a
        /*066a*/ 	.byte	0x3f
	.zero		1


	//   ....[45]....
        /*066c*/ 	.word	0x0000cd40
        /*0670*/ 	.word	0x00000009
        /*0674*/ 	.word	0x00030820
        /*0678*/ 	.short	0x010a
        /*067a*/ 	.byte	0x3f
	.zero		1


	//   ....[46]....
        /*067c*/ 	.word	0x0000cee0
        /*0680*/ 	.word	0x00000007
        /*0684*/ 	.word	0x00000000
        /*0688*/ 	.short	0x010a
        /*068a*/ 	.byte	0x3f
	.zero		1


	//   ....[47]....
        /*068c*/ 	.word	0x0000cf50
        /*0690*/ 	.word	0x00000003
        /*0694*/ 	.word	0x00000000
        /*0698*/ 	.short	0x010a
        /*069a*/ 	.byte	0x3f
	.zero		1


	//   ....[48]....
        /*069c*/ 	.word	0x0000cfb0
        /*06a0*/ 	.word	0x00000005
        /*06a4*/ 	.word	0x00000000
        /*06a8*/ 	.short	0x010a
        /*06aa*/ 	.byte	0x3f
	.zero		1


	//   ....[49]....
        /*06ac*/ 	.word	0x0000cfe0
        /*06b0*/ 	.word	0x00000003
        /*06b4*/ 	.word	0x00000000
        /*06b8*/ 	.short	0x010a
        /*06ba*/ 	.byte	0x3f
	.zero		1


	//   ....[50]....
        /*06bc*/ 	.word	0x0000d050
        /*06c0*/ 	.word	0x00000003
        /*06c4*/ 	.word	0x00030800
        /*06c8*/ 	.short	0x010a
        /*06ca*/ 	.byte	0x3f
	.zero		1


	//   ....[51]....
        /*06cc*/ 	.word	0x0000d0a0
        /*06d0*/ 	.word	0x00000003
        /*06d4*/ 	.word	0x00030830
        /*06d8*/ 	.short	0x010a
        /*06da*/ 	.byte	0x3f
	.zero		1


	//   ....[52]....
        /*06dc*/ 	.word	0x0000d100
        /*06e0*/ 	.word	0x00000005
        /*06e4*/ 	.word	0x00030830
        /*06e8*/ 	.short	0x010a
        /*06ea*/ 	.byte	0x3f
	.zero		1


	//   ....[53]....
        /*06ec*/ 	.word	0x0000d160
        /*06f0*/ 	.word	0x00000005
        /*06f4*/ 	.word	0x00030850
        /*06f8*/ 	.short	0x010a
        /*06fa*/ 	.byte	0x3f
	.zero		1


	//   ....[54]....
        /*06fc*/ 	.word	0x0000d1c0
        /*0700*/ 	.word	0x0000000a
        /*0704*/ 	.word	0x00030850
        /*0708*/ 	.short	0x010a
        /*070a*/ 	.byte	0x3f
	.zero		1


	//   ....[55]....
        /*070c*/ 	.word	0x0000d360
        /*0710*/ 	.word	0x00000005
        /*0714*/ 	.word	0x00030840
        /*0718*/ 	.short	0x010a
        /*071a*/ 	.byte	0x3f
	.zero		1


	//   ....[56]....
        /*071c*/ 	.word	0x0000d3b0
        /*0720*/ 	.word	0x0000001a
        /*0724*/ 	.word	0x00030820
        /*0728*/ 	.short	0x010a
        /*072a*/ 	.byte	0x3f
	.zero		1


	//   ....[57]....
        /*072c*/ 	.word	0x0000d400
        /*0730*/ 	.word	0x00000003
        /*0734*/ 	.word	0x00030840
        /*0738*/ 	.short	0x010a
        /*073a*/ 	.byte	0x3f
	.zero		1


	//   ....[58]....
        /*073c*/ 	.word	0x0000d450
        /*0740*/ 	.word	0x00000002
        /*0744*/ 	.word	0x00000060
        /*0748*/ 	.short	0x010a
        /*074a*/ 	.byte	0x3f
	.zero		1


	//   ....[59]....
        /*074c*/ 	.word	0x0000d4a0
        /*0750*/ 	.word	0x00000003
        /*0754*/ 	.word	0x00030840
        /*0758*/ 	.short	0x010a
        /*075a*/ 	.byte	0x3f
	.zero		1


	//   ....[60]....
        /*075c*/ 	.word	0x0000d4f0
        /*0760*/ 	.word	0x00000003
        /*0764*/ 	.word	0x00000060
        /*0768*/ 	.short	0x010a
        /*076a*/ 	.byte	0x3f
	.zero		1


	//   ....[61]....
        /*076c*/ 	.word	0x0000d540
        /*0770*/ 	.word	0x00000002
        /*0774*/ 	.word	0x00030840
        /*0778*/ 	.short	0x010a
        /*077a*/ 	.byte	0x3f
	.zero		1


	//   ....[62]....
        /*077c*/ 	.word	0x0000d590
        /*0780*/ 	.word	0x00000002
        /*0784*/ 	.word	0x00000060
        /*0788*/ 	.short	0x010a
        /*078a*/ 	.byte	0x3f
	.zero		1


	//   ....[63]....
        /*078c*/ 	.word	0x0000d5e0
        /*0790*/ 	.word	0x00000003
        /*0794*/ 	.word	0x00030860
        /*0798*/ 	.short	0x010a
        /*079a*/ 	.byte	0x3f
	.zero		1


	//   ....[64]....
        /*079c*/ 	.word	0x0000df90
        /*07a0*/ 	.word	0x00000009
        /*07a4*/ 	.word	0x00030820
        /*07a8*/ 	.short	0x010a
        /*07aa*/ 	.byte	0x3f
	.zero		1


	//   ....[65]....
        /*07ac*/ 	.word	0x0000e130
        /*07b0*/ 	.word	0x00000007
        /*07b4*/ 	.word	0x00000000
        /*07b8*/ 	.short	0x010a
        /*07ba*/ 	.byte	0x3f
	.zero		1


	//   ....[66]....
        /*07bc*/ 	.word	0x0000e180
        /*07c0*/ 	.word	0x00000003
        /*07c4*/ 	.word	0x00000000
        /*07c8*/ 	.short	0x010a
        /*07ca*/ 	.byte	0x3f
	.zero		1


	//   ....[67]....
        /*07cc*/ 	.word	0x0000e1d0
        /*07d0*/ 	.word	0x00000005
        /*07d4*/ 	.word	0x00000000
        /*07d8*/ 	.short	0x010a
        /*07da*/ 	.byte	0x3f
	.zero		1


	//----- nvinfo : EIATTR_NUM_MBARRIERS
	.align		4
.L_1523:
        /*07dc*/ 	.byte	0x03, 0x38
        /*07de*/ 	.short	0x0016


	//----- nvinfo : EIATTR_EXIT_INSTR_OFFSETS
	.align		4
        /*07e0*/ 	.byte	0x04, 0x1c
        /*07e2*/ 	.short	(.L_1525 - .L_1524)


	//   ....[0]....
.L_1524:
        /*07e4*/ 	.word	0x00000ab0


	//   ....[1]....
        /*07e8*/ 	.word	0x00009270


	//   ....[2]....
        /*07ec*/ 	.word	0x000092d0


	//   ....[3]....
        /*07f0*/ 	.word	0x0000d030


	//----- nvinfo : EIATTR_MAX_THREADS
	.align		4
.L_1525:
        /*07f4*/ 	.byte	0x04, 0x05
        /*07f6*/ 	.short	(.L_1527 - .L_1526)
.L_1526:
        /*07f8*/ 	.word	0x00000200
        /*07fc*/ 	.word	0x00000001
        /*0800*/ 	.word	0x00000001


	//----- nvinfo : EIATTR_CRS_STACK_SIZE
	.align		4
.L_1527:
        /*0804*/ 	.byte	0x04, 0x1e
        /*0806*/ 	.short	(.L_1529 - .L_1528)
.L_1528:
        /*0808*/ 	.word	0x00000000


	//----- nvinfo : EIATTR_CBANK_PARAM_SIZE
	.align		4
.L_1529:
        /*080c*/ 	.byte	0x03, 0x19
        /*080e*/ 	.short	0x0a70


	//----- nvinfo : EIATTR_PARAM_CBANK
	.align		4
        /*0810*/ 	.byte	0x04, 0x0a
        /*0812*/ 	.short	(.L_1531 - .L_1530)
	.align		4
.L_1530:
        /*0814*/ 	.word	index@(.nv.constant0._ZN7cutlass13device_kernelIN5flash11enable_sm90INS1_16FlashAttnFwdSm90INS1_25CollectiveMainloopFwdSm90ILi2EN4cute5tupleIJNS5_1CILi1EEES8_S8_EEENS6_IJNS7_ILi192EEESA_NS7_ILi64EEEEEELi64ENS_10bfloat16_tEfNS_4arch4Sm90ELb0ELb0ELb0ELb1ELb0ELb0ELb0ELb0ELb1ELb0ELb0ELb0EEENS1_21CollectiveEpilogueFwdINS6_IJSA_SB_SA_EEES9_SD_SF_Li384ELb1ELb0ELb0ELb0EEENS1_36VarlenDynamicPersistentTileSchedulerILi192ELi192ELi384ELi32ELb0ELb0ELb1ELb0ELb1ELb1EEEEEEEEEvNT_6ParamsE)
        /*0818*/ 	.short	0x0210
        /*081a*/ 	.short	0x0a70


	//----- nvinfo : EIATTR_SW_WAR
	.align		4
.L_1531:
        /*081c*/ 	.byte	0x04, 0x36
        /*081e*/ 	.short	(.L_1533 - .L_1532)
.L_1532:
        /*0820*/ 	.word	0x00000008
.L_1533:


//--------------------- .nv.info._ZN7cutlass13device_kernelIN5flash11enable_sm90INS1_16FlashAttnFwdSm90INS1_25CollectiveMainloopFwdSm90ILi2EN4cute5tupleIJNS5_1CILi1EEES8_S8_EEENS6_IJNS7_ILi192EEESA_NS7_ILi64EEEEEELi64ENS_10bfloat16_tEfNS_4arch4Sm90ELb0ELb0ELb0ELb1ELb0ELb1ELb0ELb0ELb1ELb0ELb0ELb0EEENS1_21CollectiveEpilogueFwdINS6_IJSA_SB_SA_EEES9_SD_SF_Li384ELb1ELb0ELb0ELb0EEENS1_36VarlenDynamicPersistentTileSchedulerILi192ELi192ELi384ELi32ELb0ELb0ELb1ELb0ELb1ELb1EEEEEEEEEvNT_6ParamsE --------------------------
	.section	.nv.info._ZN7cutlass13device_kernelIN5flash11enable_sm90INS1_16FlashAttnFwdSm90INS1_25CollectiveMainloopFwdSm90ILi2EN4cute5tupleIJNS5_1CILi1EEES8_S8_EEENS6_IJNS7_ILi192EEESA_NS7_ILi64EEEEEELi64ENS_10bfloat16_tEfNS_4arch4Sm90ELb0ELb0ELb0ELb1ELb0ELb1ELb0ELb0ELb1ELb0ELb0ELb0EEENS1_21CollectiveEpilogueFwdINS6_IJSA_SB_SA_EEES9_SD_SF_Li384ELb1ELb0ELb0ELb0EEENS1_36VarlenDynamicPersistentTileSchedulerILi192ELi192ELi384ELi32ELb0ELb0ELb1ELb0ELb1ELb1EEEEEEEEEvNT_6ParamsE,"",@"SHT_CUDA_INFO"
	.sectionflags	@""
	.align	4


	//----- nvinfo : EIATTR_CUDA_API_VERSION
	.align		4
        /*0000*/ 	.byte	0x04, 0x37
        /*0002*/ 	.short	(.L_1535 - .L_1534)
.L_1534:
        /*0004*/ 	.word	0x00000082


	//----- nvinfo : EIATTR_KPARAM_INFO
	.align		4
.L_1535:
        /*0008*/ 	.byte	0x04, 0x17
        /*000a*/ 	.short	(.L_1537 - .L_1536)
.L_1536:
        /*000c*/ 	.word	0x00000000
        /*0010*/ 	.short	0x0000
        /*0012*/ 	.short	0x0070
        /*0014*/ 	.byte	0x00, 0xf0, 0x01, 0x28


	//----- nvinfo : EIATTR_SPARSE_MMA_MASK
	.align		4
.L_1537:
        /*0018*/ 	.byte	0x03, 0x50
        /*001a*/ 	.short	0x0000


	//----- nvinfo : EIATTR_MAXREG_COUNT
	.align		4
        /*001c*/ 	.byte	0x03, 0x1b
        /*001e*/ 	.short	0x0080


	//----- nvinfo : EIATTR_NUM_BARRIERS
	.align		4
        /*0020*/ 	.byte	0x02, 0x4c
        /*0022*/ 	.byte	0x10
	.zero		1


	//----- nvinfo : EIATTR_EXTERNS
	.align		4
        /*0024*/ 	.byte	0x04, 0x0f
        /*0026*/ 	.short	(.L_1539 - .L_1538)


	//   ....[0]....
	.align		4
.L_1538:
        /*0028*/ 	.word	index@(__assertfail)


	//----- nvinfo : EIATTR_ANNOTATIONS
	.align		4
.L_1539:
        /*002c*/ 	.byte	0x04, 0x55
        /*002e*/ 	.short	(.L_1541 - .L_1540)


	//   ....[0]....
.L_1540:
        /* <DEDUP_REMOVED lines=45> */


	//----- nvinfo : EIATTR_MERCURY_ISA_VERSION
	.align		4
.L_1541:
        /*02f0*/ 	.byte	0x03, 0x5f
        /*02f2*/ 	.short	0x0101


	//----- nvinfo : EIATTR_UNUSED_LOAD_BYTE_OFFSET
	.align		4
        /*02f4*/ 	.byte	0x04, 0x44
        /*02f6*/ 	.short	(.L_1543 - .L_1542)


	//   ....[0]....
.L_1542:
        /*02f8*/ 	.word	0x00000b00
        /*02fc*/ 	.word	0x0000fff0


	//   ....[1]....
        /*0300*/ 	.word	0x0000ecc0
        /*0304*/ 	.word	0x0000fff0


	//----- nvinfo : EIATTR_INT_WARP_WIDE_INSTR_OFFSETS
	.align		4
.L_1543:
        /*0308*/ 	.byte	0x04, 0x31
        /*030a*/ 	.short	(.L_1545 - .L_1544)


	//   ....[0]....
.L_1544:
        /*030c*/ 	.word	0x000001b0


	//   ....[1]....
        /*0310*/ 	.word	0x00000250


	//   ....[2]....
        /*0314*/ 	.word	0x000002c0


	//   ....[3]....
        /*0318*/ 	.word	0x00012080


	//   ....[4]....
        /*031c*/ 	.word	0x00012110


	//   ....[5]....
        /*0320*/ 	.word	0x00012550


	//   ....[6]....
        /*0324*/ 	.word	0x00012580


	//   ....[7]....
        /*0328*/ 	.word	0x00014020


	//   ....[8]....
        /*032c*/ 	.word	0x000140b0


	//----- nvinfo : EIATTR_COOP_GROUP_MASK_REGIDS
	.align		4
.L_1545:
        /*0330*/ 	.byte	0x04, 0x29
        /*0332*/ 	.short	(.L_1547 - .L_1546)


	//   ....[0]....
.L_1546:
        /*0334*/ 	.word	0xffffffff


	//   ....[1]....
        /*0338*/ 	.word	0xffffffff


	//   ....[2]....
        /*033c*/ 	.word	0xffffffff


	//   ....[3]....
        /*0340*/ 	.word	0xffffffff


	//   ....[4]....
        /*0344*/ 	.word	0xffffffff


	//   ....[5]....
        /*0348*/ 	.word	0xffffffff


	//   ....[6]....
        /*034c*/ 	.word	0xffffffff


	//   ....[7]....
        /*0350*/ 	.word	0xffffffff


	//   ....[8]....
        /*0354*/ 	.word	0xffffffff


	//   ....[9]....
        /*0358*/ 	.word	0xffffffff


	//   ....[10]....
        /*035c*/ 	.word	0xffffffff


	//   ....[11]....
        /*0360*/ 	.word	0xffffffff


	//   ....[12]....
        /*0364*/ 	.word	0xffffffff


	//   ....[13]....
        /*0368*/ 	.word	0xffffffff


	//   ....[14]....
        /*036c*/ 	.word	0xffffffff


	//   ....[15]....
        /*0370*/ 	.word	0xffffffff


	//   ....[16]....
        /*0374*/ 	.word	0xffffffff


	//   ....[17]....
        /*0378*/ 	.word	0xffffffff


	//   ....[18]....
        /*037c*/ 	.word	0xffffffff


	//   ....[19]....
        /*0380*/ 	.word	0xffffffff


	//   ....[20]....
        /*0384*/ 	.word	0xffffffff


	//   ....[21]....
        /*0388*/ 	.word	0xffffffff


	//   ....[22]....
        /*038c*/ 	.word	0xffffffff


	//   ....[23]....
        /*0390*/ 	.word	0xffffffff


	//   ....[24]....
        /*0394*/ 	.word	0xffffffff


	//   ....[25]....
        /*0398*/ 	.word	0xffffffff


	//   ....[26]....
        /*039c*/ 	.word	0xffffffff


	//   ....[27]....
        /*03a0*/ 	.word	0xffffffff


	//   ....[28]....
        /*03a4*/ 	.word	0xffffffff


	//   ....[29]....
        /*03a8*/ 	.word	0xffffffff


	//   ....[30]....
        /*03ac*/ 	.word	0xffffffff


	//   ....[31]....
        /*03b0*/ 	.word	0xffffffff


	//   ....[32]....
        /*03b4*/ 	.word	0xffffffff


	//   ....[33]....
        /*03b8*/ 	.word	0xffffffff


	//   ....[34]....
        /*03bc*/ 	.word	0xffffffff


	//   ....[35]....
        /*03c0*/ 	.word	0xffffffff


	//   ....[36]....
        /*03c4*/ 	.word	0xffffffff


	//   ....[37]....
        /*03c8*/ 	.word	0xffffffff


	//   ....[38]....
        /*03cc*/ 	.word	0xffffffff


	//   ....[39]....
        /*03d0*/ 	.word	0xffffffff


	//   ....[40]....
        /*03d4*/ 	.word	0xffffffff


	//   ....[41]....
        /*03d8*/ 	.word	0xffffffff


	//   ....[42]....
        /*03dc*/ 	.word	0xffffffff


	//   ....[43]....
        /*03e0*/ 	.word	0xffffffff


	//   ....[44]....
        /*03e4*/ 	.word	0xffffffff


	//   ....[45]....
        /*03e8*/ 	.word	0xffffffff


	//   ....[46]....
        /*03ec*/ 	.word	0xffffffff


	//   ....[47]....
        /*03f0*/ 	.word	0xffffffff


	//   ....[48]....
        /*03f4*/ 	.word	0xffffffff


	//   ....[49]....
        /*03f8*/ 	.word	0xffffffff


	//   ....[50]....
        /*03fc*/ 	.word	0xffffffff


	//   ....[51]....
        /*0400*/ 	.word	0xffffffff


	//   ....[52]....
        /*0404*/ 	.word	0xffffffff


	//   ....[53]....
        /*0408*/ 	.word	0xffffffff


	//   ....[54]....
        /*040c*/ 	.word	0xffffffff


	//   ....[55]....
        /*0410*/ 	.word	0xffffffff


	//   ....[56]....
        /*0414*/ 	.word	0x0500000f


	//   ....[57]....
        /*0418*/ 	.word	0x0500000f


	//   ....[58]....
        /*041c*/ 	.word	0x0500000f


	//   ....[59]....
        /*0420*/ 	.word	0x0500000f


	//   ....[60]....
        /*0424*/ 	.word	0x0500000f


	//   ....[61]....
        /*0428*/ 	.word	0x0500000f


	//   ....[62]....
        /*042c*/ 	.word	0x0500000f


	//   ....[63]....
        /*0430*/ 	.word	0x0500000f


	//   ....[64]....
        /*0434*/ 	.word	0x0500000f


	//   ....[65]....
        /*0438*/ 	.word	0x0500000f


	//   ....[66]....
        /*043c*/ 	.word	0x0500000f


	//   ....[67]....
        /*0440*/ 	.word	0x0500000f


	//   ....[68]....
        /*0444*/ 	.word	0x0500000f


	//   ....[69]....
        /*0448*/ 	.word	0x0500000f


	//   ....[70]....
        /*044c*/ 	.word	0x0500000f


	//   ....[71]....
        /*0450*/ 	.word	0x0500000f


	//   ....[72]....
        /*0454*/ 	.word	0x0500000f


	//   ....[73]....
        /*0458*/ 	.word	0x0500000f


	//   ....[74]....
        /*045c*/ 	.word	0x0500000f


	//   ....[75]....
        /*0460*/ 	.word	0x0500000f


	//   ....[76]....
        /*0464*/ 	.word	0x0500000f


	//   ....[77]....
        /*0468*/ 	.word	0x0500000f


	//   ....[78]....
        /*046c*/ 	.word	0x0500000f


	//   ....[79]....
        /*0470*/ 	.word	0x0500000f


	//   ....[80]....
        /*0474*/ 	.word	0x0500000f


	//   ....[81]....
        /*0478*/ 	.word	0x0500000f


	//   ....[82]....
        /*047c*/ 	.word	0x0500000f


	//   ....[83]....
        /*0480*/ 	.word	0x0500000f


	//   ....[84]....
        /*0484*/ 	.word	0x0500000f


	//----- nvinfo : EIATTR_COOP_GROUP_INSTR_OFFSETS
	.align		4
.L_1547:
        /*0488*/ 	.byte	0x04, 0x28
        /*048a*/ 	.short	(.L_1549 - .L_1548)


	//   ....[0]....
.L_1548:
        /*048c*/ 	.word	0x00000060


	//   ....[1]....
        /*0490*/ 	.word	0x000001c0


	//   ....[2]....
        /*0494*/ 	.word	0x00000270


	//   ....[3]....
        /*0498*/ 	.word	0x00000430


	//   ....[4]....
        /*049c*/ 	.word	0x00000590


	//   ....[5]....
        /*04a0*/ 	.word	0x000006b0


	//   ....[6]....
        /*04a4*/ 	.word	0x00000810


	//   ....[7]....
        /*04a8*/ 	.word	0x000059d0


	//   ....[8]....
        /*04ac*/ 	.word	0x00009120


	//   ....[9]....
        /*04b0*/ 	.word	0x00009140


	//   ....[10]....
        /*04b4*/ 	.word	0x00009700


	//   ....[11]....
        /*04b8*/ 	.word	0x00009750


	//   ....[12]....
        /*04bc*/ 	.word	0x0000aeb0


	//   ....[13]....
        /*04c0*/ 	.word	0x0000bb90


	//   ....[14]....
        /*04c4*/ 	.word	0x0000bbc0


	//   ....[15]....
        /*04c8*/ 	.word	0x0000bcd0


	//   ....[16]....
        /*04cc*/ 	.word	0x0000bd10


	//   ....[17]....
        /*04d0*/ 	.word	0x0000dde0


	//   ....[18]....
        /*04d4*/ 	.word	0x0000e010


	//   ....[19]....
        /*04d8*/ 	.word	0x0000e040


	//   ....[20]....
        /*04dc*/ 	.word	0x0000e820


	//   ....[21]....
        /*04e0*/ 	.word	0x0000e850


	//   ....[22]....
        /*04e4*/ 	.word	0x000106c0


	//   ....[23]....
        /*04e8*/ 	.word	0x00010850


	//   ....[24]....
        /*04ec*/ 	.word	0x00010880


	//   ....[25]....
        /*04f0*/ 	.word	0x000108b0


	//   ....[26]....
        /*04f4*/ 	.word	0x000108f0


	//   ....[27]....
        /*04f8*/ 	.word	0x00010940


	//   ....[28]....
        /*04fc*/ 	.word	0x000109a0


	//   ....[29]....
        /*0500*/ 	.word	0x00010b60


	//   ....[30]....
        /*0504*/ 	.word	0x00010bc0


	//   ....[31]....
        /*0508*/ 	.word	0x00010c00


	//   ....[32]....
        /*050c*/ 	.word	0x00010c40


	//   ....[33]....
        /*0510*/ 	.word	0x00010c70


	//   ....[34]....
        /*0514*/ 	.word	0x00010ca0


	//   ....[35]....
        /*0518*/ 	.word	0x00010d20


	//   ....[36]....
        /*051c*/ 	.word	0x00010d50


	//   ....[37]....
        /*0520*/ 	.word	0x00010dd0


	//   ....[38]....
        /*0524*/ 	.word	0x00014370


	//   ....[39]....
        /*0528*/ 	.word	0x00014380


	//   ....[40]....
        /*052c*/ 	.word	0x00014470


	//   ....[41]....
        /*0530*/ 	.word	0x000144d0


	//   ....[42]....
        /*0534*/ 	.word	0x00014510


	//   ....[43]....
        /*0538*/ 	.word	0x00014550


	//   ....[44]....
        /*053c*/ 	.word	0x00014580


	//   ....[45]....
        /*0540*/ 	.word	0x000145b0


	//   ....[46]....
        /*0544*/ 	.word	0x00014720


	//   ....[47]....
        /*0548*/ 	.word	0x00014780


	//   ....[48]....
        /*054c*/ 	.word	0x000147c0


	//   ....[49]....
        /*0550*/ 	.word	0x00014800


	//   ....[50]....
        /*0554*/ 	.word	0x00014830


	//   ....[51]....
        /*0558*/ 	.word	0x00014860


	//   ....[52]....
        /*055c*/ 	.word	0x00014920


	//   ....[53]....
        /*0560*/ 	.word	0x00014940


	//   ....[54]....
        /*0564*/ 	.word	0x000149b0


	//   ....[55]....
        /*0568*/ 	.word	0x00014de0


	//   ....[56]....
        /*056c*/ 	.word	0x00015240


	//   ....[57]....
        /*0570*/ 	.word	0x000152f0


	//   ....[58]....
        /*0574*/ 	.word	0x00015390


	//   ....[59]....
        /*0578*/ 	.word	0x00015430


	//   ....[60]....
        /*057c*/ 	.word	0x000154d0


	//   ....[61]....
        /*0580*/ 	.word	0x000155c0


	//   ....[62]....
        /*0584*/ 	.word	0x00015660


	//   ....[63]....
        /*0588*/ 	.word	0x00015700


	//   ....[64]....
        /*058c*/ 	.word	0x000157a0


	//   ....[65]....
        /*0590*/ 	.word	0x00015a00


	//   ....[66]....
        /*0594*/ 	.word	0x00015ce0


	//   ....[67]....
        /*0598*/ 	.word	0x000160d0


	//   ....[68]....
        /*059c*/ 	.word	0x00016160


	//   ....[69]....
        /*05a0*/ 	.word	0x00016200


	//   ....[70]....
        /*05a4*/ 	.word	0x000162b0


	//   ....[71]....
        /*05a8*/ 	.word	0x00016330


	//   ....[72]....
        /*05ac*/ 	.word	0x000163b0


	//   ....[73]....
        /*05b0*/ 	.word	0x00016430


	//   ....[74]....
        /*05b4*/ 	.word	0x000164b0


	//   ....[75]....
        /*05b8*/ 	.word	0x00016540


	//   ....[76]....
        /*05bc*/ 	.word	0x000165f0


	//   ....[77]....
        /*05c0*/ 	.word	0x00016670


	//   ....[78]....
        /*05c4*/ 	.word	0x000166f0


	//   ....[79]....
        /*05c8*/ 	.word	0x00016770


	//   ....[80]....
        /*05cc*/ 	.word	0x000167f0


	//   ....[81]....
        /*05d0*/ 	.word	0x00016860


	//   ....[82]....
        /*05d4*/ 	.word	0x00016900


	//   ....[83]....
        /*05d8*/ 	.word	0x00016990


	//   ....[84]....
        /*05dc*/ 	.word	0x00016ab0


	//----- nvinfo : EIATTR_REG_RECONFIG
	.align		4
.L_1549:
        /*05e0*/ 	.byte	0x01, 0x54
	.zero		2


	//----- nvinfo : EIATTR_SYSCALL_OFFSETS
	.align		4
        /*05e4*/ 	.byte	0x04, 0x46
        /*05e6*/ 	.short	(.L_1551 - .L_1550)


	//   ....[0]....
.L_1550:
        /*05e8*/ 	.word	0x000017a0


	//   ....[1]....
        /*05ec*/ 	.word	0x000018f0


	//   ....[2]....
        /*05f0*/ 	.word	0x00005b60


	//   ....[3]....
        /*05f4*/ 	.word	0x00006080


	//   ....[4]....
        /*05f8*/ 	.word	0x00012290


	//   ....[5]....
        /*05fc*/ 	.word	0x000123c0


	//   ....[6]....
        /*0600*/ 	.word	0x000124c0


	//----- nvinfo : EIATTR_MBARRIER_INSTR_OFFSETS
	.align		4
.L_1551:
        /*0604*/ 	.byte	0x04, 0x39
        /*0606*/ 	.short	(.L_1553 - .L_1552)


	//   ....[0]....
.L_1552:
        /*0608*/ 	.word	0x000002e0
        /*060c*/ 	.word	0x000000ff
        /*0610*/ 	.word	0x00030800
        /*0614*/ 	.short	0x0100
        /*0616*/ 	.byte	0x08
	.zero		1


	//   ....[1]....
        /*0618*/ 	.word	0x000002f0
        /*061c*/ 	.word	0x000000ff
        /*0620*/ 	.word	0x00030820
        /*0624*/ 	.short	0x0100
        /*0626*/ 	.byte	0x08
	.zero		1


	//   ....[2]....
        /*0628*/ 	.word	0x000003e0
        /*062c*/ 	.word	0x000000ff
        /*0630*/ 	.word	0x00030830
        /*0634*/ 	.short	0x0100
        /*0636*/ 	.byte	0x08
	.zero		1


	//   ....[3]....
        /*0638*/ 	.word	0x000003f0
        /*063c*/ 	.word	0x000000ff
        /*0640*/ 	.word	0x00030840
        /*0644*/ 	.short	0x0100
        /*0646*/ 	.byte	0x08
	.zero		1


	//   ....[4]....
        /*0648*/ 	.word	0x00000400
        /*064c*/ 	.word	0x000000ff
        /*0650*/ 	.word	0x00030838
        /*0654*/ 	.short	0x0100
        /*0656*/ 	.byte	0x08
	.zero		1


	//   ....[5]....
        /*0658*/ 	.word	0x00000410
        /*065c*/ 	.word	0x000000ff
        /*0660*/ 	.word	0x00030848
        /*0664*/ 	.short	0x0100
        /*0666*/ 	.byte	0x08
	.zero		1


	//   ....[6]....
        /*0668*/ 	.word	0x00000540
        /*066c*/ 	.word	0x000000ff
        /*0670*/ 	.word	0x00030850
        /*0674*/ 	.short	0x0100
        /*0676*/ 	.byte	0x08
	.zero		1


	//   ....[7]....
        /*0678*/ 	.word	0x00000550
        /*067c*/ 	.word	0x000000ff
        /*0680*/ 	.word	0x00030860
        /*0684*/ 	.short	0x0100
        /*0686*/ 	.byte	0x08
	.zero		1


	//   ....[8]....
        /*0688*/ 	.word	0x00000560
        /*068c*/ 	.word	0x000000ff
        /*0690*/ 	.word	0x00030858
        /*0694*/ 	.short	0x0100
        /*0696*/ 	.byte	0x08
	.zero		1


	//   ....[9]....
        /*0698*/ 	.word	0x00000570
        /*069c*/ 	.word	0x000000ff
        /*06a0*/ 	.word	0x00030868
        /*06a4*/ 	.short	0x0100
        /*06a6*/ 	.byte	0x08
	.zero		1


	//   ....[10]....
        /*06a8*/ 	.word	0x00000660
        /*06ac*/ 	.word	0x000000ff
        /*06b0*/ 	.word	0x00030870
        /*06b4*/ 	.short	0x0100
        /*06b6*/ 	.byte	0x06
	.zero		1


	//   ....[11]....
        /*06b8*/ 	.word	0x00000670
        /*06bc*/ 	.word	0x000000ff
        /*06c0*/ 	.word	0x00030880
        /*06c4*/ 	.short	0x0100
        /*06c6*/ 	.byte	0x06
	.zero		1


	//   ....[12]....
        /*06c8*/ 	.word	0x00000680
        /*06cc*/ 	.word	0x000000ff
        /*06d0*/ 	.word	0x00030878
        /*06d4*/ 	.short	0x0100
        /*06d6*/ 	.byte	0x06
	.zero		1


	//   ....[13]....
        /*06d8*/ 	.word	0x00000690
        /*06dc*/ 	.word	0x000000ff
        /*06e0*/ 	.word	0x00030888
        /*06e4*/ 	.short	0x0100
        /*06e6*/ 	.byte	0x06
	.zero		1


	//   ....[14]....
        /*06e8*/ 	.word	0x000007c0
        /*06ec*/ 	.word	0x000000ff
        /*06f0*/ 	.word	0x00030890
        /*06f4*/ 	.short	0x0100
        /*06f6*/ 	.byte	0x08
	.zero		1


	//   ....[15]....
        /*06f8*/ 	.word	0x000007d0
        /*06fc*/ 	.word	0x000000ff
        /*0700*/ 	.word	0x000308a0
        /*0704*/ 	.short	0x0100
        /*0706*/ 	.byte	0x08
	.zero		1


	//   ....[16]....
        /*0708*/ 	.word	0x000007e0
        /*070c*/ 	.word	0x000000ff
        /*0710*/ 	.word	0x00030898
        /*0714*/ 	.short	0x0100
        /*0716*/ 	.byte	0x08
	.zero		1


	//   ....[17]....
        /*0718*/ 	.word	0x000007f0
        /*071c*/ 	.word	0x000000ff
        /*0720*/ 	.word	0x000308a8
        /*0724*/ 	.short	0x0100
        /*0726*/ 	.byte	0x08
	.zero		1


	//   ....[18]....
        /*0728*/ 	.word	0x00000920
        /*072c*/ 	.word	0x000000ff
        /*0730*/ 	.word	0x000308b0
        /*0734*/ 	.short	0x0100
        /*0736*/ 	.byte	0x08
	.zero		1


	//   ....[19]....
        /*0738*/ 	.word	0x00000930
        /*073c*/ 	.word	0x000000ff
        /*0740*/ 	.word	0x000308c0
        /*0744*/ 	.short	0x0100
        /*0746*/ 	.byte	0x08
	.zero		1


	//   ....[20]....
        /*0748*/ 	.word	0x00000940
        /*074c*/ 	.word	0x000000ff
        /*0750*/ 	.word	0x000308b8
        /*0754*/ 	.short	0x0100
        /*0756*/ 	.byte	0x08
	.zero		1


	//   ....[21]....
        /*0758*/ 	.word	0x00000950
        /*075c*/ 	.word	0x000000ff
        /*0760*/ 	.word	0x000308c8
        /*0764*/ 	.short	0x0100
        /*0766*/ 	.byte	0x08
	.zero		1


	//   ....[22]....
        /*0768*/ 	.word	0x00002bd0
        /*076c*/ 	.word	0x00000053
        /*0770*/ 	.word	0x00030890
        /*0774*/ 	.short	0x010a
        /*0776*/ 	.byte	0x3f
	.zero		1


	//   ....[23]....
        /*0778*/ 	.word	0x00003f50
        /*077c*/ 	.word	0x00000053
        /*0780*/ 	.word	0x00030890
        /*0784*/ 	.short	0x010a
        /*0786*/ 	.byte	0x3f
	.zero		1


	//   ....[24]....
        /*0788*/ 	.word	0x000050e0
        /*078c*/ 	.word	0x00000053
        /*0790*/ 	.word	0x00030890
        /*0794*/ 	.short	0x010a
        /*0796*/ 	.byte	0x3f
	.zero		1


	//   ....[25]....
        /*0798*/ 	.word	0x00005300
        /*079c*/ 	.word	0x00000024
        /*07a0*/ 	.word	0x00000000
        /*07a4*/ 	.short	0x0101
        /*07a6*/ 	.byte	0x3f
	.zero		1


	//   ....[26]....
        /*07a8*/ 	.word	0x00005340
        /*07ac*/ 	.word	0x00000053
        /*07b0*/ 	.word	0x000308b0
        /*07b4*/ 	.short	0x010a
        /*07b6*/ 	.byte	0x3f
	.zero		1


	//   ....[27]....
        /*07b8*/ 	.word	0x00005700
        /*07bc*/ 	.word	0x00000053
        /*07c0*/ 	.word	0x00000000
        /*07c4*/ 	.short	0x0101
        /*07c6*/ 	.byte	0x3f
	.zero		1


	//   ....[28]....
        /*07c8*/ 	.word	0x00005c00
        /*07cc*/ 	.word	0x00000002
        /*07d0*/ 	.word	0x00030800
        /*07d4*/ 	.short	0x010a
        /*07d6*/ 	.byte	0x3f
	.zero		1


	//   ....[29]....
        /*07d8*/ 	.word	0x00005c50
        /*07dc*/ 	.word	0x00000002
        /*07e0*/ 	.word	0x00030800
        /*07e4*/ 	.short	0x010a
        /*07e6*/ 	.byte	0x3f
	.zero		1


	//   ....[30]....
        /*07e8*/ 	.word	0x000063c0
        /*07ec*/ 	.word	0x00000002
        /*07f0*/ 	.word	0x00030800
        /*07f4*/ 	.short	0x010a
        /*07f6*/ 	.byte	0x3f
	.zero		1


	//   ....[31]....
        /*07f8*/ 	.word	0x00007260
        /*07fc*/ 	.word	0x00000002
        /*0800*/ 	.word	0x00030800
        /*0804*/ 	.short	0x010a
        /*0806*/ 	.byte	0x3f
	.zero		1


	//   ....[32]....
        /*0808*/ 	.word	0x000080c0
        /*080c*/ 	.word	0x00000004
        /*0810*/ 	.word	0x00030830
        /*0814*/ 	.short	0x010a
        /*0816*/ 	.byte	0x3f
	.zero		1


	//   ....[33]....
        /*0818*/ 	.word	0x000081a0
        /*081c*/ 	.word	0x00000004
        /*0820*/ 	.word	0x00030830
        /*0824*/ 	.short	0x010a
        /*0826*/ 	.byte	0x3f
	.zero		1


	//   ....[34]....
        /*0828*/ 	.word	0x00009e20
        /*082c*/ 	.word	0x00000004
        /*0830*/ 	.word	0x00000000
        /*0834*/ 	.short	0x0101
        /*0836*/ 	.byte	0x3f
	.zero		1


	//   ....[35]....
        /*0838*/ 	.word	0x0000b100
        /*083c*/ 	.word	0x00000000
        /*0840*/ 	.word	0x00030830
        /*0844*/ 	.short	0x010a
        /*0846*/ 	.byte	0x3f
	.zero		1


	//   ....[36]....
        /*0848*/ 	.word	0x0000b150
        /*084c*/ 	.word	0x00000000
        /*0850*/ 	.word	0x00030830
        /*0854*/ 	.short	0x010a
        /*0856*/ 	.byte	0x3f
	.zero		1


	//   ....[37]....
        /*0858*/ 	.word	0x0000b4a0
        /*085c*/ 	.word	0x00000003
        /*0860*/ 	.word	0x00030850
        /*0864*/ 	.short	0x010a
        /*0866*/ 	.byte	0x3f
	.zero		1


	//   ....[38]....
        /*0868*/ 	.word	0x0000b4f0
        /*086c*/ 	.word	0x00000003
        /*0870*/ 	.word	0x00030850
        /*0874*/ 	.short	0x010a
        /*0876*/ 	.byte	0x3f
	.zero		1


	//   ....[39]....
        /*0878*/ 	.word	0x0000cc00
        /*087c*/ 	.word	0x0000000d
        /*0880*/ 	.word	0x00000000
        /*0884*/ 	.short	0x0101
        /*0886*/ 	.byte	0x3f
	.zero		1


	//   ....[40]....
        /*0888*/ 	.word	0x0000cc80
        /*088c*/ 	.word	0x0000000b
        /*0890*/ 	.word	0x00000000
        /*0894*/ 	.short	0x0101
        /*0896*/ 	.byte	0x3f
	.zero		1


	//   ....[41]....
        /*0898*/ 	.word	0x0000de60
        /*089c*/ 	.word	0x0000000c
        /*08a0*/ 	.word	0x00030850
        /*08a4*/ 	.short	0x010a
        /*08a6*/ 	.byte	0x3f
	.zero		1


	//   ....[42]....
        /*08a8*/ 	.word	0x0000df10
        /*08ac*/ 	.word	0x0000000c
        /*08b0*/ 	.word	0x00030850
        /*08b4*/ 	.short	0x010a
        /*08b6*/ 	.byte	0x3f
	.zero		1


	//   ....[43]....
        /*08b8*/ 	.word	0x0000e9a0
        /*08bc*/ 	.word	0x00000006
        /*08c0*/ 	.word	0x00000000
        /*08c4*/ 	.short	0x0101
        /*08c6*/ 	.byte	0x3f
	.zero		1


	//   ....[44]....
        /*08c8*/ 	.word	0x0000f960
        /*08cc*/ 	.word	0x00000000
        /*08d0*/ 	.word	0x00000000
        /*08d4*/ 	.short	0x0101
        /*08d6*/ 	.byte	0x3f
	.zero		1


	//   ....[45]....
        /*08d8*/ 	.word	0x000117e0
        /*08dc*/ 	.word	0x00000006
        /*08e0*/ 	.word	0x00030820
        /*08e4*/ 	.short	0x010a
        /*08e6*/ 	.byte	0x3f
	.zero		1


	//   ....[46]....
        /*08e8*/ 	.word	0x00011850
        /*08ec*/ 	.word	0x00000007
        /*08f0*/ 	.word	0x000308a0
        /*08f4*/ 	.short	0x010a
        /*08f6*/ 	.byte	0x3f
	.zero		1


	//   ....[47]....
        /*08f8*/ 	.word	0x00011a00
        /*08fc*/ 	.word	0x00000007
        /*0900*/ 	.word	0x000308c0
        /*0904*/ 	.short	0x010a
        /*0906*/ 	.byte	0x3f
	.zero		1


	//   ....[48]....
        /*0908*/ 	.word	0x00011c50
        /*090c*/ 	.word	0x00000007
        /*0910*/ 	.word	0x000308a0
        /*0914*/ 	.short	0x010a
        /*0916*/ 	.byte	0x3f
	.zero		1


	//   ....[49]....
        /*0918*/ 	.word	0x00011df0
        /*091c*/ 	.word	0x00000007
        /*0920*/ 	.word	0x000308c0
        /*0924*/ 	.short	0x010a
        /*0926*/ 	.byte	0x3f
	.zero		1


	//   ....[50]....
        /*0928*/ 	.word	0x00012990
        /*092c*/ 	.word	0x00000005
        /*0930*/ 	.word	0x00030840
        /*0934*/ 	.short	0x010a
        /*0936*/ 	.byte	0x3f
	.zero		1


	//   ....[51]....
        /*0938*/ 	.word	0x00012ce0
        /*093c*/ 	.word	0x0000001c
        /*0940*/ 	.word	0x00030820
        /*0944*/ 	.short	0x010a
        /*0946*/ 	.byte	0x3f
	.zero		1


	//   ....[52]....
        /*0948*/ 	.word	0x00012fe0
        /*094c*/ 	.word	0x00000003
        /*0950*/ 	.word	0x00030840
        /*0954*/ 	.short	0x010a
        /*0956*/ 	.byte	0x3f
	.zero		1


	//   ....[53]....
        /*0958*/ 	.word	0x000131c0
        /*095c*/ 	.word	0x00000002
        /*0960*/ 	.word	0x00000060
        /*0964*/ 	.short	0x010a
        /*0966*/ 	.byte	0x3f
	.zero		1


	//   ....[54]....
        /*0968*/ 	.word	0x00013640
        /*096c*/ 	.word	0x00000003
        /*0970*/ 	.word	0x00030840
        /*0974*/ 	.short	0x010a
        /*0976*/ 	.byte	0x3f
	.zero		1


	//   ....[55]....
        /*0978*/ 	.word	0x00013820
        /*097c*/ 	.word	0x00000003
        /*0980*/ 	.word	0x00000060
        /*0984*/ 	.short	0x010a
        /*0986*/ 	.byte	0x3f
	.zero		1


	//   ....[56]....
        /*0988*/ 	.word	0x00013be0
        /*098c*/ 	.word	0x00000002
        /*0990*/ 	.word	0x00030840
        /*0994*/ 	.short	0x010a
        /*0996*/ 	.byte	0x3f
	.zero		1


	//   ....[57]....
        /*0998*/ 	.word	0x00013dd0
        /*099c*/ 	.word	0x00000002
        /*09a0*/ 	.word	0x00000060
        /*09a4*/ 	.short	0x010a
        /*09a6*/ 	.byte	0x3f
	.zero		1


	//   ....[58]....
        /*09a8*/ 	.word	0x00014120
        /*09ac*/ 	.word	0x00000003
        /*09b0*/ 	.word	0x00030860
        /*09b4*/ 	.short	0x010a
        /*09b6*/ 	.byte	0x3f
	.zero		1


	//   ....[59]....
        /*09b8*/ 	.word	0x00014d60
        /*09bc*/ 	.word	0x00000009
        /*09c0*/ 	.word	0x00030820
        /*09c4*/ 	.short	0x010a
        /*09c6*/ 	.byte	0x3f
	.zero		1


	//   ....[60]....
        /*09c8*/ 	.word	0x00014ef0
        /*09cc*/ 	.word	0x00000007
        /*09d0*/ 	.word	0x00000000
        /*09d4*/ 	.short	0x010a
        /*09d6*/ 	.byte	0x3f
	.zero		1


	//   ....[61]....
        /*09d8*/ 	.word	0x00014f60
        /*09dc*/ 	.word	0x00000003
        /*09e0*/ 	.word	0x00000000
        /*09e4*/ 	.short	0x010a
        /*09e6*/ 	.byte	0x3f
	.zero		1


	//   ....[62]....
        /*09e8*/ 	.word	0x00014fc0
        /*09ec*/ 	.word	0x00000005
        /*09f0*/ 	.word	0x00000000
        /*09f4*/ 	.short	0x010a
        /*09f6*/ 	.byte	0x3f
	.zero		1


	//   ....[63]....
        /*09f8*/ 	.word	0x00014ff0
        /*09fc*/ 	.word	0x00000003
        /*0a00*/ 	.word	0x00000000
        /*0a04*/ 	.short	0x010a
        /*0a06*/ 	.byte	0x3f
	.zero		1


	//   ....[64]....
        /*0a08*/ 	.word	0x00015050
        /*0a0c*/ 	.word	0x00000053
        /*0a10*/ 	.word	0x00030890
        /*0a14*/ 	.short	0x010a
        /*0a16*/ 	.byte	0x3f
	.zero		1


	//   ....[65]....
        /*0a18*/ 	.word	0x000150a0
        /*0a1c*/ 	.word	0x00000053
        /*0a20*/ 	.word	0x00030890
        /*0a24*/ 	.short	0x010a
        /*0a26*/ 	.byte	0x3f
	.zero		1


	//   ....[66]....
        /*0a28*/ 	.word	0x000150f0
        /*0a2c*/ 	.word	0x00000053
        /*0a30*/ 	.word	0x00030890
        /*0a34*/ 	.short	0x010a
        /*0a36*/ 	.byte	0x3f
	.zero		1


	//   ....[67]....
        /*0a38*/ 	.word	0x00015140
        /*0a3c*/ 	.word	0x00000053
        /*0a40*/ 	.word	0x000308b0
        /*0a44*/ 	.short	0x010a
        /*0a46*/ 	.byte	0x3f
	.zero		1


	//   ....[68]....
        /*0a48*/ 	.word	0x00015510
        /*0a4c*/ 	.word	0x00000002
        /*0a50*/ 	.word	0x00030800
        /*0a54*/ 	.short	0x010a
        /*0a56*/ 	.byte	0x3f
	.zero		1


	//   ....[69]....
        /*0a58*/ 	.word	0x000157e0
        /*0a5c*/ 	.word	0x00000002
        /*0a60*/ 	.word	0x00030800
        /*0a64*/ 	.short	0x010a
        /*0a66*/ 	.byte	0x3f
	.zero		1


	//   ....[70]....
        /*0a68*/ 	.word	0x00015830
        /*0a6c*/ 	.word	0x00000004
        /*0a70*/ 	.word	0x00030830
        /*0a74*/ 	.short	0x010a
        /*0a76*/ 	.byte	0x3f
	.zero		1


	//   ....[71]....
        /*0a78*/ 	.word	0x00015880
        /*0a7c*/ 	.word	0x00000000
        /*0a80*/ 	.word	0x00030830
        /*0a84*/ 	.short	0x010a
        /*0a86*/ 	.byte	0x3f
	.zero		1


	//   ....[72]....
        /*0a88*/ 	.word	0x000158d0
        /*0a8c*/ 	.word	0x00000003
        /*0a90*/ 	.word	0x00030850
        /*0a94*/ 	.short	0x010a
        /*0a96*/ 	.byte	0x3f
	.zero		1


	//   ....[73]....
        /*0a98*/ 	.word	0x00015920
        /*0a9c*/ 	.word	0x0000000c
        /*0aa0*/ 	.word	0x00030850
        /*0aa4*/ 	.short	0x010a
        /*0aa6*/ 	.byte	0x3f
	.zero		1


	//   ....[74]....
        /*0aa8*/ 	.word	0x00015ac0
        /*0aac*/ 	.word	0x00000006
        /*0ab0*/ 	.word	0x00030820
        /*0ab4*/ 	.short	0x010a
        /*0ab6*/ 	.byte	0x3f
	.zero		1


	//   ....[75]....
        /*0ab8*/ 	.word	0x00015b10
        /*0abc*/ 	.word	0x00000007
        /*0ac0*/ 	.word	0x000308a0
        /*0ac4*/ 	.short	0x010a
        /*0ac6*/ 	.byte	0x3f
	.zero		1


	//   ....[76]....
        /*0ac8*/ 	.word	0x00015b60
        /*0acc*/ 	.word	0x00000007
        /*0ad0*/ 	.word	0x000308c0
        /*0ad4*/ 	.short	0x010a
        /*0ad6*/ 	.byte	0x3f
	.zero		1


	//   ....[77]....
        /*0ad8*/ 	.word	0x00015bb0
        /*0adc*/ 	.word	0x00000007
        /*0ae0*/ 	.word	0x000308a0
        /*0ae4*/ 	.short	0x010a
        /*0ae6*/ 	.byte	0x3f
	.zero		1


	//   ....[78]....
        /*0ae8*/ 	.word	0x00015c00
        /*0aec*/ 	.word	0x00000007
        /*0af0*/ 	.word	0x000308c0
        /*0af4*/ 	.short	0x010a
        /*0af6*/ 	.byte	0x3f
	.zero		1


	//   ....[79]....
        /*0af8*/ 	.word	0x00015da0
        /*0afc*/ 	.word	0x00000005
        /*0b00*/ 	.word	0x00030840
        /*0b04*/ 	.short	0x010a
        /*0b06*/ 	.byte	0x3f
	.zero		1


	//   ....[80]....
        /*0b08*/ 	.word	0x00015df0
        /*0b0c*/ 	.word	0x0000001c
        /*0b10*/ 	.word	0x00030820
        /*0b14*/ 	.short	0x010a
        /*0b16*/ 	.byte	0x3f
	.zero		1


	//   ....[81]....
        /*0b18*/ 	.word	0x00015e40
        /*0b1c*/ 	.word	0x00000003
        /*0b20*/ 	.word	0x00030840
        /*0b24*/ 	.short	0x010a
        /*0b26*/ 	.byte	0x3f
	.zero		1


	//   ....[82]....
        /*0b28*/ 	.word	0x00015e90
        /*0b2c*/ 	.word	0x00000002
        /*0b30*/ 	.word	0x00000060
        /*0b34*/ 	.short	0x010a
        /*0b36*/ 	.byte	0x3f
	.zero		1


	//   ....[83]....
        /*0b38*/ 	.word	0x00015ee0
        /*0b3c*/ 	.word	0x00000003
        /*0b40*/ 	.word	0x00030840
        /*0b44*/ 	.short	0x010a
        /*0b46*/ 	.byte	0x3f
	.zero		1


	//   ....[84]....
        /*0b48*/ 	.word	0x00015f30
        /*0b4c*/ 	.word	0x00000003
        /*0b50*/ 	.word	0x00000060
        /*0b54*/ 	.short	0x010a
        /*0b56*/ 	.byte	0x3f
	.zero		1


	//   ....[85]....
        /*0b58*/ 	.word	0x00015f80
        /*0b5c*/ 	.word	0x00000002
        /*0b60*/ 	.word	0x00030840
        /*0b64*/ 	.short	0x010a
        /*0b66*/ 	.byte	0x3f
	.zero		1


	//   ....[86]....
        /*0b68*/ 	.word	0x00015fd0
        /*0b6c*/ 	.word	0x00000002
        /*0b70*/ 	.word	0x00000060
        /*0b74*/ 	.short	0x010a
        /*0b76*/ 	.byte	0x3f
	.zero		1


	//   ....[87]....
        /*0b78*/ 	.word	0x00016020
        /*0b7c*/ 	.word	0x00000003
        /*0b80*/ 	.word	0x00030860
        /*0b84*/ 	.short	0x010a
        /*0b86*/ 	.byte	0x3f
	.zero		1


	//   ....[88]....
        /*0b88*/ 	.word	0x000169d0
        /*0b8c*/ 	.word	0x00000009
        /*0b90*/ 	.word	0x00030820
        /*0b94*/ 	.short	0x010a
        /*0b96*/ 	.byte	0x3f
	.zero		1


	//   ....[89]....
        /*0b98*/ 	.word	0x00016b70
        /*0b9c*/ 	.word	0x00000007
        /*0ba0*/ 	.word	0x00000000
        /*0ba4*/ 	.short	0x010a
        /*0ba6*/ 	.byte	0x3f
	.zero		1


	//   ....[90]....
        /*0ba8*/ 	.word	0x00016bc0
        /*0bac*/ 	.word	0x00000003
        /*0bb0*/ 	.word	0x00000000
        /*0bb4*/ 	.short	0x010a
        /*0bb6*/ 	.byte	0x3f
	.zero		1


	//   ....[91]....
        /*0bb8*/ 	.word	0x00016c10
        /*0bbc*/ 	.word	0x00000005
        /*0bc0*/ 	.word	0x00000000
        /*0bc4*/ 	.short	0x010a
        /*0bc6*/ 	.byte	0x3f
	.zero		1


	//----- nvinfo : EIATTR_NUM_MBARRIERS
	.align		4
.L_1553:
        /*0bc8*/ 	.byte	0x03, 0x38
        /*0bca*/ 	.short	0x0016


	//----- nvinfo : EIATTR_EXIT_INSTR_OFFSETS
	.align		4
        /*0bcc*/ 	.byte	0x04, 0x1c
        /*0bce*/ 	.short	(.L_1555 - .L_1554)


	//   ....[0]....
.L_1554:
        /*0bd0*/ 	.word	0x00015040


	//----- nvinfo : EIATTR_MAX_THREADS
	.align		4
.L_1555:
        /*0bd4*/ 	.byte	0x04, 0x05
        /*0bd6*/ 	.short	(.L_1557 - .L_1556)
.L_1556:
        /*0bd8*/ 	.word	0x00000200
        /*0bdc*/ 	.word	0x00000001
        /*0be0*/ 	.word	0x00000001


	//----- nvinfo : EIATTR_CRS_STACK_SIZE
	.align		4
.L_1557:
        /*0be4*/ 	.byte	0x04, 0x1e
        /*0be6*/ 	.short	(.L_1559 - .L_1558)
.L_1558:
        /*0be8*/ 	.word	0x00000000


	//----- nvinfo : EIATTR_CBANK_PARAM_SIZE
	.align		4
.L_1559:
        /*0bec*/ 	.byte	0x03, 0x19
        /*0bee*/ 	.short	0x0a70


	//----- nvinfo : EIATTR_PARAM_CBANK
	.align		4
        /*0bf0*/ 	.byte	0x04, 0x0a
        /*0bf2*/ 	.short	(.L_1561 - .L_1560)
	.align		4
.L_1560:
        /*0bf4*/ 	.word	index@(.nv.constant0._ZN7cutlass13device_kernelIN5flash11enable_sm90INS1_16FlashAttnFwdSm90INS1_25CollectiveMainloopFwdSm90ILi2EN4cute5tupleIJNS5_1CILi1EEES8_S8_EEENS6_IJNS7_ILi192EEESA_NS7_ILi64EEEEEELi64ENS_10bfloat16_tEfNS_4arch4Sm90ELb0ELb0ELb0ELb1ELb0ELb1ELb0ELb0ELb1ELb0ELb0ELb0EEENS1_21CollectiveEpilogueFwdINS6_IJSA_SB_SA_EEES9_SD_SF_Li384ELb1ELb0ELb0ELb0EEENS1_36VarlenDynamicPersistentTileSchedulerILi192ELi192ELi384ELi32ELb0ELb0ELb1ELb0ELb1ELb1EEEEEEEEEvNT_6ParamsE)
        /*0bf8*/ 	.short	0x0210
        /*0bfa*/ 	.short	0x0a70


	//----- nvinfo : EIATTR_SW_WAR
	.align		4
.L_1561:
        /*0bfc*/ 	.byte	0x04, 0x36
        /*0bfe*/ 	.short	(.L_1563 - .L_1562)
.L_1562:
        /*0c00*/ 	.word	0x00000008
.L_1563:


//--------------------- .nv.info._ZN7cutlass13device_kernelIN5flash11enable_sm90INS1_16FlashAttnFwdSm90INS1_25CollectiveMainloopFwdSm90ILi2EN4cute5tupleIJNS5_1CILi1EEES8_S8_EEENS6_IJNS7_ILi192EEENS7_ILi128EEENS7_ILi64EEEEEELi64ENS_10bfloat16_tEfNS_4arch4Sm90ELb0ELb1ELb0ELb0ELb0ELb0ELb0ELb1ELb1ELb0ELb0ELb0EEENS1_21CollectiveEpilogueFwdINS6_IJSA_SC_SB_EEES9_SE_SG_Li384ELb0ELb0ELb0ELb0EEENS1_30DynamicPersistentTileSchedulerILi384ELi32ELb0ELb0ELb1EEEEEEEEEvNT_6ParamsE --------------------------
	.section	.nv.info._ZN7cutlass13device_kernelIN5flash11enable_sm90INS1_16FlashAttnFwdSm90INS1_25CollectiveMainloopFwdSm90ILi2EN4cute5tupleIJNS5_1CILi1EEES8_S8_EEENS6_IJNS7_ILi192EEENS7_ILi128EEENS7_ILi64EEEEEELi64ENS_10bfloat16_tEfNS_4arch4Sm90ELb0ELb1ELb0ELb0ELb0ELb0ELb0ELb1ELb1ELb0ELb0ELb0EEENS1_21CollectiveEpilogueFwdINS6_IJSA_SC_SB_EEES9_SE_SG_Li384ELb0ELb0ELb0ELb0EEENS1_30DynamicPersistentTileSchedulerILi384ELi32ELb0ELb0ELb1EEEEEEEEEvNT_6ParamsE,"",@"SHT_CUDA_INFO"
	.sectionflags	@""
	.align	4


	//----- nvinfo : EIATTR_CUDA_API_VERSION
	.align		4
        /*0000*/ 	.byte	0x04, 0x37
        /*0002*/ 	.short	(.L_1565 - .L_1564)
.L_1564:
        /*0004*/ 	.word	0x00000082


	//----- nvinfo : EIATTR_KPARAM_INFO
	.align		4
.L_1565:
        /*0008*/ 	.byte	0x04, 0x17
        /*000a*/ 	.short	(.L_1567 - .L_1566)
.L_1566:
        /*000c*/ 	.word	0x00000000
        /*0010*/ 	.short	0x0000
        /*0012*/ 	.short	0x0070
        /*0014*/ 	.byte	0x00, 0xf0, 0x01, 0x2e


	//----- nvinfo : EIATTR_SPARSE_MMA_MASK
	.align		4
.L_1567:
        /*0018*/ 	.byte	0x03, 0x50
        /*001a*/ 	.short	0x0000


	//----- nvinfo : EIATTR_MAXREG_COUNT
	.align		4
        /*001c*/ 	.byte	0x03, 0x1b
        /*001e*/ 	.short	0x0080


	//----- nvinfo : EIATTR_NUM_BARRIERS
	.align		4
        /*0020*/ 	.byte	0x02, 0x4c
        /*0022*/ 	.byte	0x10
	.zero		1


	//----- nvinfo : EIATTR_EXTERNS
	.align		4
        /*0024*/ 	.byte	0x04, 0x0f
        /*0026*/ 	.short	(.L_1569 - .L_1568)


	//   ....[0]....
	.align		4
.L_1568:
        /*0028*/ 	.word	index@(__assertfail)


	//----- nvinfo : EIATTR_MERCURY_ISA_VERSION
	.align		4
.L_1569:
        /*002c*/ 	.byte	0x03, 0x5f
        /*002e*/ 	.short	0x0101


	//----- nvinfo : EIATTR_INT_WARP_WIDE_INSTR_OFFSETS
	.align		4
        /*0030*/ 	.byte	0x04, 0x31
        /*0032*/ 	.short	(.L_1571 - .L_1570)


	//   ....[0]....
.L_1570:
        /*0034*/ 	.word	0x00000180


	//   ....[1]....
        /*0038*/ 	.word	0x000001b0


	//   ....[2]....
        /*003c*/ 	.word	0x000001c0


	//   ....[3]....
        /*0040*/ 	.word	0x0000e1a0


	//   ....[4]....
        /*0044*/ 	.word	0x0000e230


	//   ....[5]....
        /*0048*/ 	.word	0x0000e6e0


	//   ....[6]....
        /*004c*/ 	.word	0x0000fe30


	//   ....[7]....
        /*0050*/ 	.word	0x0000fec0


	//----- nvinfo : EIATTR_COOP_GROUP_MASK_REGIDS
	.align		4
.L_1571:
        /*0054*/ 	.byte	0x04, 0x29
        /*0056*/ 	.short	(.L_1573 - .L_1572)


	//   ....[0]....
.L_1572:
        /*0058*/ 	.word	0xffffffff


	//   ....[1]....
        /*005c*/ 	.word	0xffffffff


	//   ....[2]....
        /*0060*/ 	.word	0xffffffff


	//   ....[3]....
        /*0064*/ 	.word	0xffffffff


	//   ....[4]....
        /*0068*/ 	.word	0xffffffff


	//   ....[5]....
        /*006c*/ 	.word	0xffffffff


	//   ....[6]....
        /*0070*/ 	.word	0xffffffff


	//   ....[7]....
        /*0074*/ 	.word	0xffffffff


	//   ....[8]....
        /*0078*/ 	.word	0xffffffff


	//   ....[9]....
        /*007c*/ 	.word	0xffffffff


	//   ....[10]....
        /*0080*/ 	.word	0xffffffff


	//   ....[11]....
        /*0084*/ 	.word	0xffffffff


	//   ....[12]....
        /*0088*/ 	.word	0xffffffff


	//   ....[13]....
        /*008c*/ 	.word	0xffffffff


	//   ....[14]....
        /*0090*/ 	.word	0xffffffff


	//   ....[15]....
        /*0094*/ 	.word	0xffffffff


	//   ....[16]....
        /*0098*/ 	.word	0xffffffff


	//   ....[17]....
        /*009c*/ 	.word	0xffffffff


	//   ....[18]....
        /*00a0*/ 	.word	0xffffffff


	//   ....[19]....
        /*00a4*/ 	.word	0xffffffff


	//   ....[20]....
        /*00a8*/ 	.word	0xffffffff


	//   ....[21]....
        /*00ac*/ 	.word	0xffffffff


	//   ....[22]....
        /*00b0*/ 	.word	0xffffffff


	//   ....[23]....
        /*00b4*/ 	.word	0xffffffff


	//   ....[24]....
        /*00b8*/ 	.word	0xffffffff


	//   ....[25]....
        /*00bc*/ 	.word	0xffffffff


	//   ....[26]....
        /*00c0*/ 	.word	0xffffffff


	//   ....[27]....
        /*00c4*/ 	.word	0xffffffff


	//   ....[28]....
        /*00c8*/ 	.word	0xffffffff


	//   ....[29]....
        /*00cc*/ 	.word	0xffffffff


	//   ....[30]....
        /*00d0*/ 	.word	0xffffffff


	//   ....[31]....
        /*00d4*/ 	.word	0xffffffff


	//   ....[32]....
        /*00d8*/ 	.word	0x0500000f


	//   ....[33]....
        /*00dc*/ 	.word	0x0500000f


	//----- nvinfo : EIATTR_COOP_GROUP_INSTR_OFFSETS
	.align		4
.L_1573:
        /*00e0*/ 	.byte	0x04, 0x28
        /*00e2*/ 	.short	(.L_1575 - .L_1574)


	//   ....[0]....
.L_1574:
        /*00e4*/ 	.word	0x00000060


	//   ....[1]....
        /*00e8*/ 	.word	0x00000190


	//   ....[2]....
        /*00ec*/ 	.word	0x000001e0


	//   ....[3]....
        /*00f0*/ 	.word	0x000003d0


	//   ....[4]....
        /*00f4*/ 	.word	0x00000530


	//   ....[5]....
        /*00f8*/ 	.word	0x00000650


	//   ....[6]....
        /*00fc*/ 	.word	0x000007b0


	//   ....[7]....
        /*0100*/ 	.word	0x00001600


	//   ....[8]....
        /*0104*/ 	.word	0x00003080


	//   ....[9]....
        /*0108*/ 	.word	0x00003190


	//   ....[10]....
        /*010c*/ 	.word	0x00003ad0


	//   ....[11]....
        /*0110*/ 	.word	0x00003b30


	//   ....[12]....
        /*0114*/ 	.word	0x00005df0


	//   ....[13]....
        /*0118*/ 	.word	0x00005ef0


	//   ....[14]....
        /*011c*/ 	.word	0x00006700


	//   ....[15]....
        /*0120*/ 	.word	0x00006770


	//   ....[16]....
        /*0124*/ 	.word	0x00007ed0


	//   ....[17]....
        /*0128*/ 	.word	0x00007f00


	//   ....[18]....
        /*012c*/ 	.word	0x00008430


	//   ....[19]....
        /*0130*/ 	.word	0x000084a0


	//   ....[20]....
        /*0134*/ 	.word	0x0000aa10


	//   ....[21]....
        /*0138*/ 	.word	0x0000aac0


	//   ....[22]....
        /*013c*/ 	.word	0x0000b4d0


	//   ....[23]....
        /*0140*/ 	.word	0x0000b520


	//   ....[24]....
        /*0144*/ 	.word	0x0000c300


	//   ....[25]....
        /*0148*/ 	.word	0x0000c340


	//   ....[26]....
        /*014c*/ 	.word	0x0000c440


	//   ....[27]....
        /*0150*/ 	.word	0x0000c450


	//   ....[28]....
        /*0154*/ 	.word	0x0000cf90


	//   ....[29]....
        /*0158*/ 	.word	0x0000d910


	//   ....[30]....
        /*015c*/ 	.word	0x00010160


	//   ....[31]....
        /*0160*/ 	.word	0x000102e0


	//   ....[32]....
        /*0164*/ 	.word	0x000108e0


	//   ....[33]....
        /*0168*/ 	.word	0x00010cc0


	//----- nvinfo : EIATTR_REG_RECONFIG
	.align		4
.L_1575:
        /*016c*/ 	.byte	0x01, 0x54
	.zero		2


	//----- nvinfo : EIATTR_SYSCALL_OFFSETS
	.align		4
        /*0170*/ 	.byte	0x04, 0x46
        /*0172*/ 	.short	(.L_1577 - .L_1576)


	//   ....[0]....
.L_1576:
        /*0174*/ 	.word	0x000017b0


	//   ....[1]....
        /*0178*/ 	.word	0x0000e3c0


	//   ....[2]....
        /*017c*/ 	.word	0x0000e500


	//   ....[3]....
        /*0180*/ 	.word	0x0000e5f0


	//----- nvinfo : EIATTR_MBARRIER_INSTR_OFFSETS
	.align		4
.L_1577:
        /*0184*/ 	.byte	0x04, 0x39
        /*0186*/ 	.short	(.L_1579 - .L_1578)


	//   ....[0]....
.L_1578:
        /*0188*/ 	.word	0x00000280
        /*018c*/ 	.word	0x000000ff
        /*0190*/ 	.word	0x00016800
        /*0194*/ 	.short	0x0100
        /*0196*/ 	.byte	0x06
	.zero		1


	//   ....[1]....
        /*0198*/ 	.word	0x00000290
        /*019c*/ 	.word	0x000000ff
        /*01a0*/ 	.word	0x00016820
        /*01a4*/ 	.short	0x0100
        /*01a6*/ 	.byte	0x06
	.zero		1


	//   ....[2]....
        /*01a8*/ 	.word	0x00000380
        /*01ac*/ 	.word	0x000000ff
        /*01b0*/ 	.word	0x00016830
        /*01b4*/ 	.short	0x0100
        /*01b6*/ 	.byte	0x08
	.zero		1


	//   ....[3]....
        /*01b8*/ 	.word	0x00000390
        /*01bc*/ 	.word	0x000000ff
        /*01c0*/ 	.word	0x00016840
        /*01c4*/ 	.short	0x0100
        /*01c6*/ 	.byte	0x08
	.zero		1


	//   ....[4]....
        /*01c8*/ 	.word	0x000003a0
        /*01cc*/ 	.word	0x000000ff
        /*01d0*/ 	.word	0x00016838
        /*01d4*/ 	.short	0x0100
        /*01d6*/ 	.byte	0x08
	.zero		1


	//   ....[5]....
        /*01d8*/ 	.word	0x000003b0
        /*01dc*/ 	.word	0x000000ff
        /*01e0*/ 	.word	0x00016848
        /*01e4*/ 	.short	0x0100
        /*01e6*/ 	.byte	0x08
	.zero		1


	//   ....[6]....
        /*01e8*/ 	.word	0x000004e0
        /*01ec*/ 	.word	0x000000ff
        /*01f0*/ 	.word	0x00016850
        /*01f4*/ 	.short	0x0100
        /*01f6*/ 	.byte	0x08
	.zero		1


	//   ....[7]....
        /*01f8*/ 	.word	0x000004f0
        /*01fc*/ 	.word	0x000000ff
        /*0200*/ 	.word	0x00016860
        /*0204*/ 	.short	0x0100
        /*0206*/ 	.byte	0x08
	.zero		1


	//   ....[8]....
        /*0208*/ 	.word	0x00000500
        /*020c*/ 	.word	0x000000ff
        /*0210*/ 	.word	0x00016858
        /*0214*/ 	.short	0x0100
        /*0216*/ 	.byte	0x08
	.zero		1


	//   ....[9]....
        /*0218*/ 	.word	0x00000510
        /*021c*/ 	.word	0x000000ff
        /*0220*/ 	.word	0x00016868
        /*0224*/ 	.short	0x0100
        /*0226*/ 	.byte	0x08
	.zero		1


	//   ....[10]....
        /*0228*/ 	.word	0x00000600
        /*022c*/ 	.word	0x000000ff
        /*0230*/ 	.word	0x00016870
        /*0234*/ 	.short	0x0100
        /*0236*/ 	.byte	0x06
	.zero		1


	//   ....[11]....
        /*0238*/ 	.word	0x00000610
        /*023c*/ 	.word	0x000000ff
        /*0240*/ 	.word	0x00016880
        /*0244*/ 	.short	0x0100
        /*0246*/ 	.byte	0x06
	.zero		1


	//   ....[12]....
        /*0248*/ 	.word	0x00000620
        /*024c*/ 	.word	0x000000ff
        /*0250*/ 	.word	0x00016878
        /*0254*/ 	.short	0x0100
        /*0256*/ 	.byte	0x06
	.zero		1


	//   ....[13]....
        /*0258*/ 	.word	0x00000630
        /*025c*/ 	.word	0x000000ff
        /*0260*/ 	.word	0x00016888
        /*0264*/ 	.short	0x0100
        /*0266*/ 	.byte	0x06
	.zero		1


	//   ....[14]....
        /*0268*/ 	.word	0x00000760
        /*026c*/ 	.word	0x000000ff
        /*0270*/ 	.word	0x00016890
        /*0274*/ 	.short	0x0100
        /*0276*/ 	.byte	0x08
	.zero		1


	//   ....[15]....
        /*0278*/ 	.word	0x00000770
        /*027c*/ 	.word	0x000000ff
        /*0280*/ 	.word	0x000168a0
        /*0284*/ 	.short	0x0100
        /*0286*/ 	.byte	0x08
	.zero		1


	//   ....[16]....
        /*0288*/ 	.word	0x00000780
        /*028c*/ 	.word	0x000000ff
        /*0290*/ 	.word	0x00016898
        /*0294*/ 	.short	0x0100
        /*0296*/ 	.byte	0x08
	.zero		1


	//   ....[17]....
        /*0298*/ 	.word	0x00000790
        /*029c*/ 	.word	0x000000ff
        /*02a0*/ 	.word	0x000168a8
        /*02a4*/ 	.short	0x0100
        /*02a6*/ 	.byte	0x08
	.zero		1


	//   ....[18]....
        /*02a8*/ 	.word	0x000008c0
        /*02ac*/ 	.word	0x000000ff
        /*02b0*/ 	.word	0x000168b0
        /*02b4*/ 	.short	0x0100
        /*02b6*/ 	.byte	0x08
	.zero		1


	//   ....[19]....
        /*02b8*/ 	.word	0x000008d0
        /*02bc*/ 	.word	0x000000ff
        /*02c0*/ 	.word	0x000168c0
        /*02c4*/ 	.short	0x0100
        /*02c6*/ 	.byte	0x08
	.zero		1


	//   ....[20]....
        /*02c8*/ 	.word	0x000008e0
        /*02cc*/ 	.word	0x000000ff
        /*02d0*/ 	.word	0x000168b8
        /*02d4*/ 	.short	0x0100
        /*02d6*/ 	.byte	0x08
	.zero		1


	//   ....[21]....
        /*02d8*/ 	.word	0x000008f0
        /*02dc*/ 	.word	0x000000ff
        /*02e0*/ 	.word	0x000168c8
        /*02e4*/ 	.short	0x0100
        /*02e6*/ 	.byte	0x08
	.zero		1


	//   ....[22]....
        /*02e8*/ 	.word	0x00001830
        /*02ec*/ 	.word	0x000000ff
        /*02f0*/ 	.word	0x00016800
        /*02f4*/ 	.short	0x010a
        /*02f6*/ 	.byte	0x28
	.zero		1


	//   ....[23]....
        /*02f8*/ 	.word	0x000018b0
        /*02fc*/ 	.word	0x00000005
        /*0300*/ 	.word	0x00016830
        /*0304*/ 	.short	0x010a
        /*0306*/ 	.byte	0x3f
	.zero		1


	//   ....[24]....
        /*0308*/ 	.word	0x00001900
        /*030c*/ 	.word	0x00000005
        /*0310*/ 	.word	0x00016830
        /*0314*/ 	.short	0x010a
        /*0316*/ 	.byte	0x3f
	.zero		1


	//   ....[25]....
        /*0318*/ 	.word	0x00001c10
        /*031c*/ 	.word	0x00000000
        /*0320*/ 	.word	0x00000000
        /*0324*/ 	.short	0x0101
        /*0326*/ 	.byte	0x3f
	.zero		1


	//   ....[26]....
        /*0328*/ 	.word	0x00004a00
        /*032c*/ 	.word	0x000000ff
        /*0330*/ 	.word	0x00016830
        /*0334*/ 	.short	0x010a
        /*0336*/ 	.byte	0x06
	.zero		1


	//   ....[27]....
        /*0338*/ 	.word	0x00004a40
        /*033c*/ 	.word	0x000000ff
        /*0340*/ 	.word	0x00016830
        /*0344*/ 	.short	0x010a
        /*0346*/ 	.byte	0x06
	.zero		1


	//   ....[28]....
        /*0348*/ 	.word	0x00004c20
        /*034c*/ 	.word	0x000000ff
        /*0350*/ 	.word	0x00016850
        /*0354*/ 	.short	0x010a
        /*0356*/ 	.byte	0x06
	.zero		1


	//   ....[29]....
        /*0358*/ 	.word	0x00004c60
        /*035c*/ 	.word	0x000000ff
        /*0360*/ 	.word	0x00016850
        /*0364*/ 	.short	0x010a
        /*0366*/ 	.byte	0x06
	.zero		1


	//   ....[30]....
        /*0368*/ 	.word	0x00005070
        /*036c*/ 	.word	0x0000000d
        /*0370*/ 	.word	0x00000000
        /*0374*/ 	.short	0x0101
        /*0376*/ 	.byte	0x3f
	.zero		1


	//   ....[31]....
        /*0378*/ 	.word	0x00006c80
        /*037c*/ 	.word	0x0000001f
        /*0380*/ 	.word	0x00000000
        /*0384*/ 	.short	0x0101
        /*0386*/ 	.byte	0x3f
	.zero		1


	//   ....[32]....
        /*0388*/ 	.word	0x00007920
        /*038c*/ 	.word	0x000000ff
        /*0390*/ 	.word	0x00016830
        /*0394*/ 	.short	0x010a
        /*0396*/ 	.byte	0x06
	.zero		1


	//   ....[33]....
        /*0398*/ 	.word	0x00007960
        /*039c*/ 	.word	0x000000ff
        /*03a0*/ 	.word	0x00016830
        /*03a4*/ 	.short	0x010a
        /*03a6*/ 	.byte	0x06
	.zero		1


	//   ....[34]....
        /*03a8*/ 	.word	0x00007b40
        /*03ac*/ 	.word	0x000000ff
        /*03b0*/ 	.word	0x00016850
        /*03b4*/ 	.short	0x010a
        /*03b6*/ 	.byte	0x06
	.zero		1


	//   ....[35]....
        /*03b8*/ 	.word	0x00007b80
        /*03bc*/ 	.word	0x000000ff
        /*03c0*/ 	.word	0x00016850
        /*03c4*/ 	.short	0x010a
        /*03c6*/ 	.byte	0x06
	.zero		1


	//   ....[36]....
        /*03c8*/ 	.word	0x00008e50
        /*03cc*/ 	.word	0x0000001b
        /*03d0*/ 	.word	0x00000000
        /*03d4*/ 	.short	0x0101
        /*03d6*/ 	.byte	0x3f
	.zero		1


	//   ....[37]....
        /*03d8*/ 	.word	0x00009000
        /*03dc*/ 	.word	0x0000001f
        /*03e0*/ 	.word	0x00000000
        /*03e4*/ 	.short	0x0101
        /*03e6*/ 	.byte	0x3f
	.zero		1


	//   ....[38]....
        /*03e8*/ 	.word	0x00009640
        /*03ec*/ 	.word	0x000000ff
        /*03f0*/ 	.word	0x00016830
        /*03f4*/ 	.short	0x010a
        /*03f6*/ 	.byte	0x06
	.zero		1


	//   ....[39]....
        /*03f8*/ 	.word	0x00009680
        /*03fc*/ 	.word	0x000000ff
        /*0400*/ 	.word	0x00016830
        /*0404*/ 	.short	0x010a
        /*0406*/ 	.byte	0x06
	.zero		1


	//   ....[40]....
        /*0408*/ 	.word	0x00009860
        /*040c*/ 	.word	0x000000ff
        /*0410*/ 	.word	0x00016850
        /*0414*/ 	.short	0x010a
        /*0416*/ 	.byte	0x06
	.zero		1


	//   ....[41]....
        /*0418*/ 	.word	0x000098a0
        /*041c*/ 	.word	0x000000ff
        /*0420*/ 	.word	0x00016850
        /*0424*/ 	.short	0x010a
        /*0426*/ 	.byte	0x06
	.zero		1


	//   ....[42]....
        /*0428*/ 	.word	0x00009c50
        /*042c*/ 	.word	0x0000000e
        /*0430*/ 	.word	0x00000000
        /*0434*/ 	.short	0x0101
        /*0436*/ 	.byte	0x3f
	.zero		1


	//   ....[43]....
        /*0438*/ 	.word	0x0000bb30
        /*043c*/ 	.word	0x0000001f
        /*0440*/ 	.word	0x00000000
        /*0444*/ 	.short	0x0101
        /*0446*/ 	.byte	0x3f
	.zero		1


	//   ....[44]....
        /*0448*/ 	.word	0x0000c270
        /*044c*/ 	.word	0x000000ff
        /*0450*/ 	.word	0x00016850
        /*0454*/ 	.short	0x010a
        /*0456*/ 	.byte	0x05
	.zero		1


	//   ....[45]....
        /*0458*/ 	.word	0x0000c2b0
        /*045c*/ 	.word	0x000000ff
        /*0460*/ 	.word	0x00016850
        /*0464*/ 	.short	0x010a
        /*0466*/ 	.byte	0x05
	.zero		1


	//   ....[46]....
        /*0468*/ 	.word	0x0000c7e0
        /*046c*/ 	.word	0x00000007
        /*0470*/ 	.word	0x00000000
        /*0474*/ 	.short	0x0101
        /*0476*/ 	.byte	0x3f
	.zero		1


	//   ....[47]....
        /*0478*/ 	.word	0x0000d0e0
        /*047c*/ 	.word	0x000000ff
        /*0480*/ 	.word	0x00000000
        /*0484*/ 	.short	0x0101
        /*0486*/ 	.byte	0x05
	.zero		1


	//   ....[48]....
        /*0488*/ 	.word	0x0000e980
        /*048c*/ 	.word	0x0000000d
        /*0490*/ 	.word	0x00016840
        /*0494*/ 	.short	0x010a
        /*0496*/ 	.byte	0x3f
	.zero		1


	//   ....[49]....
        /*0498*/ 	.word	0x0000ec70
        /*049c*/ 	.word	0x000000ff
        /*04a0*/ 	.word	0x00016820
        /*04a4*/ 	.short	0x010a
        /*04a6*/ 	.byte	0x27
	.zero		1


	//   ....[50]....
        /*04a8*/ 	.word	0x0000ef40
        /*04ac*/ 	.word	0x00000003
        /*04b0*/ 	.word	0x00016840
        /*04b4*/ 	.short	0x010a
        /*04b6*/ 	.byte	0x3f
	.zero		1


	//   ....[51]....
        /*04b8*/ 	.word	0x0000f0e0
        /*04bc*/ 	.word	0x00000002
        /*04c0*/ 	.word	0x00000060
        /*04c4*/ 	.short	0x010a
        /*04c6*/ 	.byte	0x3f
	.zero		1


	//   ....[52]....
        /*04c8*/ 	.word	0x0000f530
        /*04cc*/ 	.word	0x00000004
        /*04d0*/ 	.word	0x00016840
        /*04d4*/ 	.short	0x010a
        /*04d6*/ 	.byte	0x3f
	.zero		1


	//   ....[53]....
        /*04d8*/ 	.word	0x0000f6d0
        /*04dc*/ 	.word	0x00000003
        /*04e0*/ 	.word	0x00000060
        /*04e4*/ 	.short	0x010a
        /*04e6*/ 	.byte	0x3f
	.zero		1


	//   ....[54]....
        /*04e8*/ 	.word	0x0000fa70
        /*04ec*/ 	.word	0x00000003
        /*04f0*/ 	.word	0x00016840
        /*04f4*/ 	.short	0x010a
        /*04f6*/ 	.byte	0x3f
	.zero		1


	//   ....[55]....
        /*04f8*/ 	.word	0x0000fc10
        /*04fc*/ 	.word	0x00000003
        /*0500*/ 	.word	0x00000060
        /*0504*/ 	.short	0x010a
        /*0506*/ 	.byte	0x3f
	.zero		1


	//   ....[56]....
        /*0508*/ 	.word	0x0000ff40
        /*050c*/ 	.word	0x00000003
        /*0510*/ 	.word	0x00016860
        /*0514*/ 	.short	0x010a
        /*0516*/ 	.byte	0x3f
	.zero		1


	//   ....[57]....
        /*0518*/ 	.word	0x000102c0
        /*051c*/ 	.word	0x00000009
        /*0520*/ 	.word	0x00016820
        /*0524*/ 	.short	0x010a
        /*0526*/ 	.byte	0x3f
	.zero		1


	//   ....[58]....
        /*0528*/ 	.word	0x000103e0
        /*052c*/ 	.word	0x00000005
        /*0530*/ 	.word	0x00000000
        /*0534*/ 	.short	0x010a
        /*0536*/ 	.byte	0x3f
	.zero		1


	//   ....[59]....
        /*0538*/ 	.word	0x00010450
        /*053c*/ 	.word	0x00000003
        /*0540*/ 	.word	0x00000000
        /*0544*/ 	.short	0x010a
        /*0546*/ 	.byte	0x3f
	.zero		1


	//   ....[60]....
        /*0548*/ 	.word	0x000104b0
        /*054c*/ 	.word	0x00000013
        /*0550*/ 	.word	0x00000000
        /*0554*/ 	.short	0x010a
        /*0556*/ 	.byte	0x3f
	.zero		1


	//   ....[61]....
        /*0558*/ 	.word	0x000104e0
        /*055c*/ 	.word	0x00000007
        /*0560*/ 	.word	0x00000000
        /*0564*/ 	.short	0x010a
        /*0566*/ 	.byte	0x3f
	.zero		1


	//   ....[62]....
        /*0568*/ 	.word	0x00010550
        /*056c*/ 	.word	0x00000003
        /*0570*/ 	.word	0x00016800
        /*0574*/ 	.short	0x010a
        /*0576*/ 	.byte	0x3f
	.zero		1


	//   ....[63]....
        /*0578*/ 	.word	0x000105a0
        /*057c*/ 	.word	0x00000005
        /*0580*/ 	.word	0x00016830
        /*0584*/ 	.short	0x010a
        /*0586*/ 	.byte	0x3f
	.zero		1


	//   ....[64]....
        /*0588*/ 	.word	0x00010600
        /*058c*/ 	.word	0x0000000c
        /*0590*/ 	.word	0x00016830
        /*0594*/ 	.short	0x010a
        /*0596*/ 	.byte	0x3f
	.zero		1


	//   ....[65]....
        /*0598*/ 	.word	0x00010660
        /*059c*/ 	.word	0x0000000c
        /*05a0*/ 	.word	0x00016850
        /*05a4*/ 	.short	0x010a
        /*05a6*/ 	.byte	0x3f
	.zero		1


	//   ....[66]....
        /*05a8*/ 	.word	0x000106c0
        /*05ac*/ 	.word	0x00000009
        /*05b0*/ 	.word	0x00016830
        /*05b4*/ 	.short	0x010a
        /*05b6*/ 	.byte	0x3f
	.zero		1


	//   ....[67]....
        /*05b8*/ 	.word	0x00010720
        /*05bc*/ 	.word	0x00000009
        /*05c0*/ 	.word	0x00016850
        /*05c4*/ 	.short	0x010a
        /*05c6*/ 	.byte	0x3f
	.zero		1


	//   ....[68]....
        /*05c8*/ 	.word	0x00010780
        /*05cc*/ 	.word	0x00000009
        /*05d0*/ 	.word	0x00016830
        /*05d4*/ 	.short	0x010a
        /*05d6*/ 	.byte	0x3f
	.zero		1


	//   ....[69]....
        /*05d8*/ 	.word	0x000107e0
        /*05dc*/ 	.word	0x00000009
        /*05e0*/ 	.word	0x00016850
        /*05e4*/ 	.short	0x010a
        /*05e6*/ 	.byte	0x3f
	.zero		1


	//   ....[70]....
        /*05e8*/ 	.word	0x00010840
        /*05ec*/ 	.word	0x00000003
        /*05f0*/ 	.word	0x00016850
        /*05f4*/ 	.short	0x010a
        /*05f6*/ 	.byte	0x3f
	.zero		1


	//   ....[71]....
        /*05f8*/ 	.word	0x00010990
        /*05fc*/ 	.word	0x0000000d
        /*0600*/ 	.word	0x00016840
        /*0604*/ 	.short	0x010a
        /*0606*/ 	.byte	0x3f
	.zero		1


	//   ....[72]....
        /*0608*/ 	.word	0x000109f0
        /*060c*/ 	.word	0x00000005
        /*0610*/ 	.word	0x00016820
        /*0614*/ 	.short	0x010a
        /*0616*/ 	.byte	0x3f
	.zero		1


	//   ....[73]....
        /*0618*/ 	.word	0x00010a40
        /*061c*/ 	.word	0x00000003
        /*0620*/ 	.word	0x00016840
        /*0624*/ 	.short	0x010a
        /*0626*/ 	.byte	0x3f
	.zero		1


	//   ....[74]....
        /*0628*/ 	.word	0x00010a90
        /*062c*/ 	.word	0x00000002
        /*0630*/ 	.word	0x00000060
        /*0634*/ 	.short	0x010a
        /*0636*/ 	.byte	0x3f
	.zero		1


	//   ....[75]....
        /*0638*/ 	.word	0x00010ae0
        /*063c*/ 	.word	0x00000004
        /*0640*/ 	.word	0x00016840
        /*0644*/ 	.short	0x010a
        /*0646*/ 	.byte	0x3f
	.zero		1


	//   ....[76]....
        /*0648*/ 	.word	0x00010b30
        /*064c*/ 	.word	0x00000003
        /*0650*/ 	.word	0x00000060
        /*0654*/ 	.short	0x010a
        /*0656*/ 	.byte	0x3f
	.zero		1


	//   ....[77]....
        /*0658*/ 	.word	0x00010b80
        /*065c*/ 	.word	0x00000003
        /*0660*/ 	.word	0x00016840
        /*0664*/ 	.short	0x010a
        /*0666*/ 	.byte	0x3f
	.zero		1


	//   ....[78]....
        /*0668*/ 	.word	0x00010bd0
        /*066c*/ 	.word	0x00000003
        /*0670*/ 	.word	0x00000060
        /*0674*/ 	.short	0x010a
        /*0676*/ 	.byte	0x3f
	.zero		1


	//   ....[79]....
        /*0678*/ 	.word	0x00010c20
        /*067c*/ 	.word	0x00000003
        /*0680*/ 	.word	0x00016860
        /*0684*/ 	.short	0x010a
        /*0686*/ 	.byte	0x3f
	.zero		1


	//   ....[80]....
        /*0688*/ 	.word	0x00010d00
        /*068c*/ 	.word	0x00000009
        /*0690*/ 	.word	0x00016820
        /*0694*/ 	.short	0x010a
        /*0696*/ 	.byte	0x3f
	.zero		1


	//   ....[81]....
        /*0698*/ 	.word	0x00010d50
        /*069c*/ 	.word	0x00000005
        /*06a0*/ 	.word	0x00000000
        /*06a4*/ 	.short	0x010a
        /*06a6*/ 	.byte	0x3f
	.zero		1


	//   ....[82]....
        /*06a8*/ 	.word	0x00010da0
        /*06ac*/ 	.word	0x00000003
        /*06b0*/ 	.word	0x00000000
        /*06b4*/ 	.short	0x010a
        /*06b6*/ 	.byte	0x3f
	.zero		1


	//   ....[83]....
        /*06b8*/ 	.word	0x00010df0
        /*06bc*/ 	.word	0x00000013
        /*06c0*/ 	.word	0x00000000
        /*06c4*/ 	.short	0x010a
        /*06c6*/ 	.byte	0x3f
	.zero		1


	//----- nvinfo : EIATTR_NUM_MBARRIERS
	.align		4
.L_1579:
        /*06c8*/ 	.byte	0x03, 0x38
        /*06ca*/ 	.short	0x0016


	//----- nvinfo : EIATTR_EXIT_INSTR_OFFSETS
	.align		4
        /*06cc*/ 	.byte	0x04, 0x1c
        /*06ce*/ 	.short	(.L_1581 - .L_1580)


	//   ....[0]....
.L_1580:
        /*06d0*/ 	.word	0x00000a50


	//   ....[1]....
        /*06d4*/ 	.word	0x0000d8d0


	//   ....[2]....
        /*06d8*/ 	.word	0x0000d930


	//   ....[3]....
        /*06dc*/ 	.word	0x00010300


	//   ....[4]....
        /*06e0*/ 	.word	0x00010530


	//----- nvinfo : EIATTR_MAX_THREADS
	.align		4
.L_1581:
        /*06e4*/ 	.byte	0x04, 0x05
        /*06e6*/ 	.short	(.L_1583 - .L_1582)
.L_1582:
        /*06e8*/ 	.word	0x00000200
        /*06ec*/ 	.word	0x00000001
        /*06f0*/ 	.word	0x00000001


	//----- nvinfo : EIATTR_CRS_STACK_SIZE
	.align		4
.L_1583:
        /*06f4*/ 	.byte	0x04, 0x1e
        /*06f6*/ 	.short	(.L_1585 - .L_1584)
.L_1584:
        /*06f8*/ 	.word	0x00000000


	//----- nvinfo : EIATTR_CBANK_PARAM_SIZE
	.align		4
.L_1585:
        /*06fc*/ 	.byte	0x03, 0x19
        /*06fe*/ 	.short	0x0bf0


	//----- nvinfo : EIATTR_PARAM_CBANK
	.align		4
        /*0700*/ 	.byte	0x04, 0x0a
        /*0702*/ 	.short	(.L_1587 - .L_1586)
	.align		4
.L_1586:
        /*0704*/ 	.word	index@(.nv.constant0._ZN7cutlass13device_kernelIN5flash11enable_sm90INS1_16FlashAttnFwdSm90INS1_25CollectiveMainloopFwdSm90ILi2EN4cute5tupleIJNS5_1CILi1EEES8_S8_EEENS6_IJNS7_ILi192EEENS7_ILi128EEENS7_ILi64EEEEEELi64ENS_10bfloat16_tEfNS_4arch4Sm90ELb0ELb1ELb0ELb0ELb0ELb0ELb0ELb1ELb1ELb0ELb0ELb0EEENS1_21CollectiveEpilogueFwdINS6_IJSA_SC_SB_EEES9_SE_SG_Li384ELb0ELb0ELb0ELb0EEENS1_30DynamicPersistentTileSchedulerILi384ELi32ELb0ELb0ELb1EEEEEEEEEvNT_6ParamsE)
        /*0708*/ 	.short	0x0210
        /*070a*/ 	.short	0x0bf0


	//----- nvinfo : EIATTR_SW_WAR
	.align		4
.L_1587:
        /*070c*/ 	.byte	0x04, 0x36
        /*070e*/ 	.short	(.L_1589 - .L_1588)
.L_1588:
        /*0710*/ 	.word	0x00000008
.L_1589:


//--------------------- .nv.info._ZN7cutlass13device_kernelIN5flash11enable_sm90INS1_16FlashAttnFwdSm90INS1_25CollectiveMainloopFwdSm90ILi2EN4cute5tupleIJNS5_1CILi1EEES8_S8_EEENS6_IJNS7_ILi192EEENS7_ILi128EEENS7_ILi64EEEEEELi64ENS_10bfloat16_tEfNS_4arch4Sm90ELb0ELb1ELb0ELb1ELb0ELb0ELb0ELb1ELb1ELb0ELb0ELb0EEENS1_21CollectiveEpilogueFwdINS6_IJSA_SC_SB_EEES9_SE_SG_Li384ELb1ELb0ELb0ELb0EEENS1_36VarlenDynamicPersistentTileSchedulerILi192ELi128ELi384ELi32ELb0ELb0ELb1ELb1ELb0ELb1EEEEEEEEEvNT_6ParamsE --------------------------
	.section	.nv.info._ZN7cutlass13device_kernelIN5flash11enable_sm90INS1_16FlashAttnFwdSm90INS1_25CollectiveMainloopFwdSm90ILi2EN4cute5tupleIJNS5_1CILi1EEES8_S8_EEENS6_IJNS7_ILi192EEENS7_ILi128EEENS7_ILi64EEEEEELi64ENS_10bfloat16_tEfNS_4arch4Sm90ELb0ELb1ELb0ELb1ELb0ELb0ELb0ELb1ELb1ELb0ELb0ELb0EEENS1_21CollectiveEpilogueFwdINS6_IJSA_SC_SB_EEES9_SE_SG_Li384ELb1ELb0ELb0ELb0EEENS1_36VarlenDynamicPersistentTileSchedulerILi192ELi128ELi384ELi32ELb0ELb0ELb1ELb1ELb0ELb1EEEEEEEEEvNT_6ParamsE,"",@"SHT_CUDA_INFO"
	.sectionflags	@""
	.align	4


	//----- nvinfo : EIATTR_CUDA_API_VERSION
	.align		4
        /*0000*/ 	.byte	0x04, 0x37
        /*0002*/ 	.short	(.L_1591 - .L_1590)
.L_1590:
        /*0004*/ 	.word	0x00000082


	//----- nvinfo : EIATTR_KPARAM_INFO
	.align		4
.L_1591:
        /*0008*/ 	.byte	0x04, 0x17
        /*000a*/ 	.short	(.L_1593 - .L_1592)
.L_1592:
        /*000c*/ 	.word	0x00000000
        /*0010*/ 	.short	0x0000
        /*0012*/ 	.short	0x0070
        /*0014*/ 	.byte	0x00, 0xf0, 0x01, 0x28


	//----- nvinfo : EIATTR_SPARSE_MMA_MASK
	.align		4
.L_1593:
        /*0018*/ 	.byte	0x03, 0x50
        /*001a*/ 	.short	0x0000


	//----- nvinfo : EIATTR_MAXREG_COUNT
	.align		4
        /*001c*/ 	.byte	0x03, 0x1b
        /*001e*/ 	.short	0x0080


	//----- nvinfo : EIATTR_NUM_BARRIERS
	.align		4
        /*0020*/ 	.byte	0x02, 0x4c
        /*0022*/ 	.byte	0x10
	.zero		1


	//----- nvinfo : EIATTR_EXTERNS
	.align		4
        /*0024*/ 	.byte	0x04, 0x0f
        /*0026*/ 	.short	(.L_1595 - .L_1594)


	//   ....[0]....
	.align		4
.L_1594:
        /*0028*/ 	.word	index@(__assertfail)


	//----- nvinfo : EIATTR_ANNOTATIONS
	.align		4
.L_1595:
        /*002c*/ 	.byte	0x04, 0x55
        /*002e*/ 	.short	(.L_1597 - .L_1596)


	//   ....[0]....
.L_1596:
        /*0030*/ 	.word	0x00000001
        /*0034*/ 	.byte	0x70, 0x0d, 0x00, 0x00, 0x01, 0x00, 0x00, 0x00, 0x90, 0x0d, 0x00, 0x00, 0x01, 0x00, 0x00, 0x00
        /*0044*/ 	.byte	0xa0, 0x1a, 0x00, 0x00, 0x01, 0x00, 0x00, 0x00, 0x90, 0xcc, 0x00, 0x00, 0x01, 0x00, 0x00, 0x00
        /*0054*/ 	.byte	0x40, 0xd1, 0x00, 0x00, 0x01, 0x00, 0x00, 0x00, 0x40, 0xf3, 0x00, 0x00, 0x01, 0x00, 0x00, 0x00
        /*0064*/ 	.byte	0xd0, 0xfd, 0x00, 0x00


	//----- nvinfo : EIATTR_MERCURY_ISA_VERSION
	.align		4
.L_1597:
        /*0068*/ 	.byte	0x03, 0x5f
        /*006a*/ 	.short	0x0101


	//----- nvinfo : EIATTR_UNUSED_LOAD_BYTE_OFFSET
	.align		4
        /*006c*/ 	.byte	0x04, 0x44
        /*006e*/ 	.short	(.L_1599 - .L_1598)


	//   ....[0]....
.L_1598:
        /*0070*/ 	.word	0x00000a70
        /*0074*/ 	.word	0x0000fff0


	//   ....[1]....
        /*0078*/ 	.word	0x0000cc40
        /*007c*/ 	.word	0x0000fff0


	//----- nvinfo : EIATTR_INT_WARP_WIDE_INSTR_OFFSETS
	.align		4
.L_1599:
        /*0080*/ 	.byte	0x04, 0x31
        /*0082*/ 	.short	(.L_1601 - .L_1600)


	//   ....[0]....
.L_1600:
        /*0084*/ 	.word	0x00000160


	//   ....[1]....
        /*0088*/ 	.word	0x000001a0


	//   ....[2]....
        /*008c*/ 	.word	0x00000210


	//   ....[3]....
        /*0090*/ 	.word	0x0000f980


	//   ....[4]....
        /*0094*/ 	.word	0x0000fa10


	//   ....[5]....
        /*0098*/ 	.word	0x0000fec0


	//   ....[6]....
        /*009c*/ 	.word	0x0000ff00


	//   ....[7]....
        /*00a0*/ 	.word	0x000118a0


	//   ....[8]....
        /*00a4*/ 	.word	0x00011930


	//----- nvinfo : EIATTR_COOP_GROUP_MASK_REGIDS
	.align		4
.L_1601:
        /*00a8*/ 	.byte	0x04, 0x29
        /*00aa*/ 	.short	(.L_1603 - .L_1602)


	//   ....[0]....
.L_1602:
        /*00ac*/ 	.word	0xffffffff


	//   ....[1]....
        /*00b0*/ 	.word	0xffffffff


	//   ....[2]....
        /*00b4*/ 	.word	0xffffffff


	//   ....[3]....
        /*00b8*/ 	.word	0xffffffff


	//   ....[4]....
        /*00bc*/ 	.word	0xffffffff


	//   ....[5]....
        /*00c0*/ 	.word	0xffffffff


	//   ....[6]....
        /*00c4*/ 	.word	0xffffffff


	//   ....[7]....
        /*00c8*/ 	.word	0xffffffff


	//   ....[8]....
        /*00cc*/ 	.word	0xffffffff


	//   ....[9]....
        /*00d0*/ 	.word	0xffffffff


	//   ....[10]....
        /*00d4*/ 	.word	0xffffffff


	//   ....[11]....
        /*00d8*/ 	.word	0xffffffff


	//   ....[12]....
        /*00dc*/ 	.word	0xffffffff


	//   ....[13]....
        /*00e0*/ 	.word	0xffffffff


	//   ....[14]....
        /*00e4*/ 	.word	0xffffffff


	//   ....[15]....
        /*00e8*/ 	.word	0xffffffff


	//   ....[16]....
        /*00ec*/ 	.word	0xffffffff


	//   ....[17]....
        /*00f0*/ 	.word	0xffffffff


	//   ....[18]....
        /*00f4*/ 	.word	0xffffffff


	//   ....[19]....
        /*00f8*/ 	.word	0xffffffff


	//   ....[20]....
        /*00fc*/ 	.word	0xffffffff


	//   ....[21]....
        /*0100*/ 	.word	0xffffffff


	//   ....[22]....
        /*0104*/ 	.word	0xffffffff


	//   ....[23]....
        /*0108*/ 	.word	0xffffffff


	//   ....[24]....
        /*010c*/ 	.word	0xffffffff


	//   ....[25]....
        /*0110*/ 	.word	0xffffffff


	//   ....[26]....
        /*0114*/ 	.word	0xffffffff


	//   ....[27]....
        /*0118*/ 	.word	0xffffffff


	//   ....[28]....
        /*011c*/ 	.word	0xffffffff


	//   ....[29]....
        /*0120*/ 	.word	0xffffffff


	//   ....[30]....
        /*0124*/ 	.word	0xffffffff


	//   ....[31]....
        /*0128*/ 	.word	0xffffffff


	//   ....[32]....
        /*012c*/ 	.word	0xffffffff


	//   ....[33]....
        /*0130*/ 	.word	0xffffffff


	//   ....[34]....
        /*0134*/ 	.word	0xffffffff


	//   ....[35]....
        /*0138*/ 	.word	0xffffffff


	//   ....[36]....
        /*013c*/ 	.word	0xffffffff


	//   ....[37]....
        /*0140*/ 	.word	0xffffffff


	//   ....[38]....
        /*0144*/ 	.word	0xffffffff


	//   ....[39]....
        /*0148*/ 	.word	0xffffffff


	//   ....[40]....
        /*014c*/ 	.word	0xffffffff


	//   ....[41]....
        /*0150*/ 	.word	0xffffffff


	//   ....[42]....
        /*0154*/ 	.word	0xffffffff


	//   ....[43]....
        /*0158*/ 	.word	0xffffffff


	//   ....[44]....
        /*015c*/ 	.word	0xffffffff


	//   ....[45]....
        /*0160*/ 	.word	0xffffffff


	//   ....[46]....
        /*0164*/ 	.word	0xffffffff


	//   ....[47]....
        /*0168*/ 	.word	0xffffffff


	//   ....[48]....
        /*016c*/ 	.word	0xffffffff


	//   ....[49]....
        /*0170*/ 	.word	0xffffffff


	//   ....[50]....
        /*0174*/ 	.word	0xffffffff


	//   ....[51]....
        /*0178*/ 	.word	0xffffffff


	//   ....[52]....
        /*017c*/ 	.word	0xffffffff


	//   ....[53]....
        /*0180*/ 	.word	0xffffffff


	//   ....[54]....
        /*0184*/ 	.word	0xffffffff


	//   ....[55]....
        /*0188*/ 	.word	0xffffffff


	//   ....[56]....
        /*018c*/ 	.word	0xffffffff


	//   ....[57]....
        /*0190*/ 	.word	0xffffffff


	//   ....[58]....
        /*0194*/ 	.word	0xffffffff


	//   ....[59]....
        /*0198*/ 	.word	0xffffffff


	//   ....[60]....
        /*019c*/ 	.word	0xffffffff


	//   ....[61]....
        /*01a0*/ 	.word	0xffffffff


	//   ....[62]....
        /*01a4*/ 	.word	0x0500000f


	//   ....[63]....
        /*01a8*/ 	.word	0x0500000f


	//   ....[64]....
        /*01ac*/ 	.word	0x0500000f


	//   ....[65]....
        /*01b0*/ 	.word	0x0500000f


	//   ....[66]....
        /*01b4*/ 	.word	0x0500000f


	//   ....[67]....
        /*01b8*/ 	.word	0x0500000f


	//   ....[68]....
        /*01bc*/ 	.word	0x0500000f


	//   ....[69]....
        /*01c0*/ 	.word	0x0500000f


	//   ....[70]....
        /*01c4*/ 	.word	0x0500000f


	//   ....[71]....
        /*01c8*/ 	.word	0x0500000f


	//   ....[72]....
        /*01cc*/ 	.word	0x0500000f


	//   ....[73]....
        /*01d0*/ 	.word	0x0500000f


	//   ....[74]....
        /*01d4*/ 	.word	0x0500000f


	//   ....[75]....
        /*01d8*/ 	.word	0x0500000f


	//   ....[76]....
        /*01dc*/ 	.word	0x0500000f


	//   ....[77]....
        /*01e0*/ 	.word	0x0500000f


	//   ....[78]....
        /*01e4*/ 	.word	0x0500000f


	//   ....[79]....
        /*01e8*/ 	.word	0x0500000f


	//   ....[80]....
        /*01ec*/ 	.word	0x0500000f


	//----- nvinfo : EIATTR_COOP_GROUP_INSTR_OFFSETS
	.align		4
.L_1603:
        /*01f0*/ 	.byte	0x04, 0x28
        /*01f2*/ 	.short	(.L_1605 - .L_1604)


	//   ....[0]....
.L_1604:
        /*01f4*/ 	.word	0x00000070


	//   ....[1]....
        /*01f8*/ 	.word	0x00000170


	//   ....[2]....
        /*01fc*/ 	.word	0x000001c0


	//   ....[3]....
        /*0200*/ 	.word	0x000003f0


	//   ....[4]....
        /*0204*/ 	.word	0x00000550


	//   ....[5]....
        /*0208*/ 	.word	0x00000670


	//   ....[6]....
        /*020c*/ 	.word	0x000007d0


	//   ....[7]....
        /*0210*/ 	.word	0x00001750


	//   ....[8]....
        /*0214*/ 	.word	0x000031b0


	//   ....[9]....
        /*0218*/ 	.word	0x000032c0


	//   ....[10]....
        /*021c*/ 	.word	0x00003bb0


	//   ....[11]....
        /*0220*/ 	.word	0x00003c10


	//   ....[12]....
        /*0224*/ 	.word	0x00005f60


	//   ....[13]....
        /*0228*/ 	.word	0x00006000


	//   ....[14]....
        /*022c*/ 	.word	0x000068c0


	//   ....[15]....
        /*0230*/ 	.word	0x00006930


	//   ....[16]....
        /*0234*/ 	.word	0x00008090


	//   ....[17]....
        /*0238*/ 	.word	0x000080c0


	//   ....[18]....
        /*023c*/ 	.word	0x00008600


	//   ....[19]....
        /*0240*/ 	.word	0x00008680


	//   ....[20]....
        /*0244*/ 	.word	0x0000ac10


	//   ....[21]....
        /*0248*/ 	.word	0x0000ad10


	//   ....[22]....
        /*024c*/ 	.word	0x0000b550


	//   ....[23]....
        /*0250*/ 	.word	0x0000b5c0


	//   ....[24]....
        /*0254*/ 	.word	0x0000c500


	//   ....[25]....
        /*0258*/ 	.word	0x0000c540


	//   ....[26]....
        /*025c*/ 	.word	0x0000c630


	//   ....[27]....
        /*0260*/ 	.word	0x0000c640


	//   ....[28]....
        /*0264*/ 	.word	0x0000e580


	//   ....[29]....
        /*0268*/ 	.word	0x0000e700


	//   ....[30]....
        /*026c*/ 	.word	0x0000e730


	//   ....[31]....
        /*0270*/ 	.word	0x0000e770


	//   ....[32]....
        /*0274*/ 	.word	0x0000e7e0


	//   ....[33]....
        /*0278*/ 	.word	0x0000e840


	//   ....[34]....
        /*027c*/ 	.word	0x0000e880


	//   ....[35]....
        /*0280*/ 	.word	0x0000ea00


	//   ....[36]....
        /*0284*/ 	.word	0x0000ea60


	//   ....[37]....
        /*0288*/ 	.word	0x0000eaa0


	//   ....[38]....
        /*028c*/ 	.word	0x0000eae0


	//   ....[39]....
        /*0290*/ 	.word	0x0000eb10


	//   ....[40]....
        /*0294*/ 	.word	0x0000eb40


	//   ....[41]....
        /*0298*/ 	.word	0x0000ebe0


	//   ....[42]....
        /*029c*/ 	.word	0x0000ec40


	//   ....[43]....
        /*02a0*/ 	.word	0x0000ecd0


	//   ....[44]....
        /*02a4*/ 	.word	0x00011bf0


	//   ....[45]....
        /*02a8*/ 	.word	0x00011c00


	//   ....[46]....
        /*02ac*/ 	.word	0x00011cf0


	//   ....[47]....
        /*02b0*/ 	.word	0x00011d50


	//   ....[48]....
        /*02b4*/ 	.word	0x00011d90


	//   ....[49]....
        /*02b8*/ 	.word	0x00011dd0


	//   ....[50]....
        /*02bc*/ 	.word	0x00011e00


	//   ....[51]....
        /*02c0*/ 	.word	0x00011e30


	//   ....[52]....
        /*02c4*/ 	.word	0x00011fa0


	//   ....[53]....
        /*02c8*/ 	.word	0x00012000


	//   ....[54]....
        /*02cc*/ 	.word	0x00012040


	//   ....[55]....
        /*02d0*/ 	.word	0x00012080


	//   ....[56]....
        /*02d4*/ 	.word	0x000120b0


	//   ....[57]....
        /*02d8*/ 	.word	0x000120e0


	//   ....[58]....
        /*02dc*/ 	.word	0x000121a0


	//   ....[59]....
        /*02e0*/ 	.word	0x000121c0


	//   ....[60]....
        /*02e4*/ 	.word	0x00012230


	//   ....[61]....
        /*02e8*/ 	.word	0x00012880


	//   ....[62]....
        /*02ec*/ 	.word	0x00012ee0


	//   ....[63]....
        /*02f0*/ 	.word	0x000132d0


	//   ....[64]....
        /*02f4*/ 	.word	0x00013360


	//   ....[65]....
        /*02f8*/ 	.word	0x00013400


	//   ....[66]....
        /*02fc*/ 	.word	0x000134b0


	//   ....[67]....
        /*0300*/ 	.word	0x00013530


	//   ....[68]....
        /*0304*/ 	.word	0x000135b0


	//   ....[69]....
        /*0308*/ 	.word	0x00013630


	//   ....[70]....
        /*030c*/ 	.word	0x000136b0


	//   ....[71]....
        /*0310*/ 	.word	0x00013740


	//   ....[72]....
        /*0314*/ 	.word	0x000137f0


	//   ....[73]....
        /*0318*/ 	.word	0x00013870


	//   ....[74]....
        /*031c*/ 	.word	0x000138f0


	//   ....[75]....
        /*0320*/ 	.word	0x00013970


	//   ....[76]....
        /*0324*/ 	.word	0x000139f0


	//   ....[77]....
        /*0328*/ 	.word	0x00013a60


	//   ....[78]....
        /*032c*/ 	.word	0x00013b00


	//   ....[79]....
        /*0330*/ 	.word	0x00013b90


	//   ....[80]....
        /*0334*/ 	.word	0x00013cb0


	//----- nvinfo : EIATTR_REG_RECONFIG
	.align		4
.L_1605:
        /*0338*/ 	.byte	0x01, 0x54
	.zero		2


	//----- nvinfo : EIATTR_SYSCALL_OFFSETS
	.align		4
        /*033c*/ 	.byte	0x04, 0x46
        /*033e*/ 	.short	(.L_1607 - .L_1606)


	//   ....[0]....
.L_1606:
        /*0340*/ 	.word	0x00001900


	//   ....[1]....
        /*0344*/ 	.word	0x0000fb90


	//   ....[2]....
        /*0348*/ 	.word	0x0000fcc0


	//   ....[3]....
        /*034c*/ 	.word	0x0000fdc0


	//----- nvinfo : EIATTR_MBARRIER_INSTR_OFFSETS
	.align		4
.L_1607:
        /*0350*/ 	.byte	0x04, 0x39
        /*0352*/ 	.short	(.L_1609 - .L_1608)


	//   ....[0]....
.L_1608:
        /*0354*/ 	.word	0x000002a0
        /*0358*/ 	.word	0x000000ff
        /*035c*/ 	.word	0x00016800
        /*0360*/ 	.short	0x0100
        /*0362*/ 	.byte	0x08
	.zero		1


	//   ....[1]....
        /*0364*/ 	.word	0x000002b0
        /*0368*/ 	.word	0x000000ff
        /*036c*/ 	.word	0x00016820
        /*0370*/ 	.short	0x0100
        /*0372*/ 	.byte	0x08
	.zero		1


	//   ....[2]....
        /*0374*/ 	.word	0x000003a0
        /*0378*/ 	.word	0x000000ff
        /*037c*/ 	.word	0x00016830
        /*0380*/ 	.short	0x0100
        /*0382*/ 	.byte	0x08
	.zero		1


	//   ....[3]....
        /*0384*/ 	.word	0x000003b0
        /*0388*/ 	.word	0x000000ff
        /*038c*/ 	.word	0x00016840
        /*0390*/ 	.short	0x0100
        /*0392*/ 	.byte	0x08
	.zero		1


	//   ....[4]....
        /*0394*/ 	.word	0x000003c0
        /*0398*/ 	.word	0x000000ff
        /*039c*/ 	.word	0x00016838
        /*03a0*/ 	.short	0x0100
        /*03a2*/ 	.byte	0x08
	.zero		1


	//   ....[5]....
        /*03a4*/ 	.word	0x000003d0
        /*03a8*/ 	.word	0x000000ff
        /*03ac*/ 	.word	0x00016848
        /*03b0*/ 	.short	0x0100
        /*03b2*/ 	.byte	0x08
	.zero		1


	//   ....[6]....
        /*03b4*/ 	.word	0x00000500
        /*03b8*/ 	.word	0x000000ff
        /*03bc*/ 	.word	0x00016850
        /*03c0*/ 	.short	0x0100
        /*03c2*/ 	.byte	0x08
	.zero		1


	//   ....[7]....
        /*03c4*/ 	.word	0x00000510
        /*03c8*/ 	.word	0x000000ff
        /*03cc*/ 	.word	0x00016860
        /*03d0*/ 	.short	0x0100
        /*03d2*/ 	.byte	0x08
	.zero		1


	//   ....[8]....
        /*03d4*/ 	.word	0x00000520
        /*03d8*/ 	.word	0x000000ff
        /*03dc*/ 	.word	0x00016858
        /*03e0*/ 	.short	0x0100
        /*03e2*/ 	.byte	0x08
	.zero		1


	//   ....[9]....
        /*03e4*/ 	.word	0x00000530
        /*03e8*/ 	.word	0x000000ff
        /*03ec*/ 	.word	0x00016868
        /*03f0*/ 	.short	0x0100
        /*03f2*/ 	.byte	0x08
	.zero		1


	//   ....[10]....
        /*03f4*/ 	.word	0x00000620
        /*03f8*/ 	.word	0x000000ff
        /*03fc*/ 	.word	0x00016870
        /*0400*/ 	.short	0x0100
        /*0402*/ 	.byte	0x06
	.zero		1


	//   ....[11]....
        /*0404*/ 	.word	0x00000630
        /*0408*/ 	.word	0x000000ff
        /*040c*/ 	.word	0x00016880
        /*0410*/ 	.short	0x0100
        /*0412*/ 	.byte	0x06
	.zero		1


	//   ....[12]....
        /*0414*/ 	.word	0x00000640
        /*0418*/ 	.word	0x000000ff
        /*041c*/ 	.word	0x00016878
        /*0420*/ 	.short	0x0100
        /*0422*/ 	.byte	0x06
	.zero		1


	//   ....[13]....
        /*0424*/ 	.word	0x00000650
        /*0428*/ 	.word	0x000000ff
        /*042c*/ 	.word	0x00016888
        /*0430*/ 	.short	0x0100
        /*0432*/ 	.byte	0x06
	.zero		1


	//   ....[14]....
        /*0434*/ 	.word	0x00000780
        /*0438*/ 	.word	0x000000ff
        /*043c*/ 	.word	0x00016890
        /*0440*/ 	.short	0x0100
        /*0442*/ 	.byte	0x08
	.zero		1


	//   ....[15]....
        /*0444*/ 	.word	0x00000790
        /*0448*/ 	.word	0x000000ff
        /*044c*/ 	.word	0x000168a0
        /*0450*/ 	.short	0x0100
        /*0452*/ 	.byte	0x08
	.zero		1


	//   ....[16]....
        /*0454*/ 	.word	0x000007a0
        /*0458*/ 	.word	0x000000ff
        /*045c*/ 	.word	0x00016898
        /*0460*/ 	.short	0x0100
        /*0462*/ 	.byte	0x08
	.zero		1


	//   ....[17]....
        /*0464*/ 	.word	0x000007b0
        /*0468*/ 	.word	0x000000ff
        /*046c*/ 	.word	0x000168a8
        /*0470*/ 	.short	0x0100
        /*0472*/ 	.byte	0x08
	.zero		1


	//   ....[18]....
        /*0474*/ 	.word	0x000008e0
        /*0478*/ 	.word	0x000000ff
        /*047c*/ 	.word	0x000168b0
        /*0480*/ 	.short	0x0100
        /*0482*/ 	.byte	0x08
	.zero		1


	//   ....[19]....
        /*0484*/ 	.word	0x000008f0
        /*0488*/ 	.word	0x000000ff
        /*048c*/ 	.word	0x000168c0
        /*0490*/ 	.short	0x0100
        /*0492*/ 	.byte	0x08
	.zero		1


	//   ....[20]....
        /*0494*/ 	.word	0x00000900
        /*0498*/ 	.word	0x000000ff
        /*049c*/ 	.word	0x000168b8
        /*04a0*/ 	.short	0x0100
        /*04a2*/ 	.byte	0x08
	.zero		1


	//   ....[21]....
        /*04a4*/ 	.word	0x00000910
        /*04a8*/ 	.word	0x000000ff
        /*04ac*/ 	.word	0x000168c8
        /*04b0*/ 	.short	0x0100
        /*04b2*/ 	.byte	0x08
	.zero		1


	//   ....[22]....
        /*04b4*/ 	.word	0x00001980
        /*04b8*/ 	.word	0x000000ff
        /*04bc*/ 	.word	0x00016800
        /*04c0*/ 	.short	0x010a
        /*04c2*/ 	.byte	0x2d
	.zero		1


	//   ....[23]....
        /*04c4*/ 	.word	0x00001a00
        /*04c8*/ 	.word	0x00000005
        /*04cc*/ 	.word	0x00016830
        /*04d0*/ 	.short	0x010a
        /*04d2*/ 	.byte	0x3f
	.zero		1


	//   ....[24]....
        /*04d4*/ 	.word	0x00001a60
        /*04d8*/ 	.word	0x00000005
        /*04dc*/ 	.word	0x00016830
        /*04e0*/ 	.short	0x010a
        /*04e2*/ 	.byte	0x3f
	.zero		1


	//   ....[25]....
        /*04e4*/ 	.word	0x00001dc0
        /*04e8*/ 	.word	0x00000000
        /*04ec*/ 	.word	0x00000000
        /*04f0*/ 	.short	0x0101
        /*04f2*/ 	.byte	0x3f
	.zero		1


	//   ....[26]....
        /*04f4*/ 	.word	0x00004b70
        /*04f8*/ 	.word	0x000000ff
        /*04fc*/ 	.word	0x00016830
        /*0500*/ 	.short	0x010a
        /*0502*/ 	.byte	0x06
	.zero		1


	//   ....[27]....
        /*0504*/ 	.word	0x00004bb0
        /*0508*/ 	.word	0x000000ff
        /*050c*/ 	.word	0x00016830
        /*0510*/ 	.short	0x010a
        /*0512*/ 	.byte	0x06
	.zero		1


	//   ....[28]....
        /*0514*/ 	.word	0x00004db0
        /*0518*/ 	.word	0x000000ff
        /*051c*/ 	.word	0x00016850
        /*0520*/ 	.short	0x010a
        /*0522*/ 	.byte	0x06
	.zero		1


	//   ....[29]....
        /*0524*/ 	.word	0x00004df0
        /*0528*/ 	.word	0x000000ff
        /*052c*/ 	.word	0x00016850
        /*0530*/ 	.short	0x010a
        /*0532*/ 	.byte	0x06
	.zero		1


	//   ....[30]....
        /*0534*/ 	.word	0x000051e0
        /*0538*/ 	.word	0x0000000c
        /*053c*/ 	.word	0x00000000
        /*0540*/ 	.short	0x0101
        /*0542*/ 	.byte	0x3f
	.zero		1


	//   ....[31]....
        /*0544*/ 	.word	0x00007040
        /*0548*/ 	.word	0x0000001d
        /*054c*/ 	.word	0x00000000
        /*0550*/ 	.short	0x0101
        /*0552*/ 	.byte	0x3f
	.zero		1


	//   ....[32]....
        /*0554*/ 	.word	0x00007ac0
        /*0558*/ 	.word	0x000000ff
        /*055c*/ 	.word	0x00016830
        /*0560*/ 	.short	0x010a
        /*0562*/ 	.byte	0x06
	.zero		1


	//   ....[33]....
        /*0564*/ 	.word	0x00007b00
        /*0568*/ 	.word	0x000000ff
        /*056c*/ 	.word	0x00016830
        /*0570*/ 	.short	0x010a
        /*0572*/ 	.byte	0x06
	.zero		1


	//   ....[34]....
        /*0574*/ 	.word	0x00007d00
        /*0578*/ 	.word	0x000000ff
        /*057c*/ 	.word	0x00016850
        /*0580*/ 	.short	0x010a
        /*0582*/ 	.byte	0x06
	.zero		1


	//   ....[35]....
        /*0584*/ 	.word	0x00007d40
        /*0588*/ 	.word	0x000000ff
        /*058c*/ 	.word	0x00016850
        /*0590*/ 	.short	0x010a
        /*0592*/ 	.byte	0x06
	.zero		1


	//   ....[36]....
        /*0594*/ 	.word	0x00008fa0
        /*0598*/ 	.word	0x0000001b
        /*059c*/ 	.word	0x00000000
        /*05a0*/ 	.short	0x0101
        /*05a2*/ 	.byte	0x3f
	.zero		1


	//   ....[37]....
        /*05a4*/ 	.word	0x00009050
        /*05a8*/ 	.word	0x0000001f
        /*05ac*/ 	.word	0x00000000
        /*05b0*/ 	.short	0x0101
        /*05b2*/ 	.byte	0x3f
	.zero		1


	//   ....[38]....
        /*05b4*/ 	.word	0x00009840
        /*05b8*/ 	.word	0x000000ff
        /*05bc*/ 	.word	0x00016830
        /*05c0*/ 	.short	0x010a
        /*05c2*/ 	.byte	0x06
	.zero		1


	//   ....[39]....
        /*05c4*/ 	.word	0x00009880
        /*05c8*/ 	.word	0x000000ff
        /*05cc*/ 	.word	0x00016830
        /*05d0*/ 	.short	0x010a
        /*05d2*/ 	.byte	0x06
	.zero		1


	//   ....[40]....
        /*05d4*/ 	.word	0x00009a80
        /*05d8*/ 	.word	0x000000ff
        /*05dc*/ 	.word	0x00016850
        /*05e0*/ 	.short	0x010a
        /*05e2*/ 	.byte	0x06
	.zero		1


	//   ....[41]....
        /*05e4*/ 	.word	0x00009ac0
        /*05e8*/ 	.word	0x000000ff
        /*05ec*/ 	.word	0x00016850
        /*05f0*/ 	.short	0x010a
        /*05f2*/ 	.byte	0x06
	.zero		1


	//   ....[42]....
        /*05f4*/ 	.word	0x00009eb0
        /*05f8*/ 	.word	0x0000000a
        /*05fc*/ 	.word	0x00000000
        /*0600*/ 	.short	0x0101
        /*0602*/ 	.byte	0x3f
	.zero		1


	//   ....[43]....
        /*0604*/ 	.word	0x0000bc50
        /*0608*/ 	.word	0x0000001b
        /*060c*/ 	.word	0x00000000
        /*0610*/ 	.short	0x0101
        /*0612*/ 	.byte	0x3f
	.zero		1


	//   ....[44]....
        /*0614*/ 	.word	0x0000c470
        /*0618*/ 	.word	0x000000ff
        /*061c*/ 	.word	0x00016850
        /*0620*/ 	.short	0x010a
        /*0622*/ 	.byte	0x05
	.zero		1


	//   ....[45]....
        /*0624*/ 	.word	0x0000c4b0
        /*0628*/ 	.word	0x000000ff
        /*062c*/ 	.word	0x00016850
        /*0630*/ 	.short	0x010a
        /*0632*/ 	.byte	0x05
	.zero		1


	//   ....[46]....
        /*0634*/ 	.word	0x0000c9e0
        /*0638*/ 	.word	0x00000008
        /*063c*/ 	.word	0x00000000
        /*0640*/ 	.short	0x0101
        /*0642*/ 	.byte	0x3f
	.zero		1


	//   ....[47]....
        /*0644*/ 	.word	0x0000d790
        /*0648*/ 	.word	0x00000000
        /*064c*/ 	.word	0x00000000
        /*0650*/ 	.short	0x0101
        /*0652*/ 	.byte	0x3f
	.zero		1


	//   ....[48]....
        /*0654*/ 	.word	0x00010250
        /*0658*/ 	.word	0x00000005
        /*065c*/ 	.word	0x00016840
        /*0660*/ 	.short	0x010a
        /*0662*/ 	.byte	0x3f
	.zero		1


	//   ....[49]....
        /*0664*/ 	.word	0x00010580
        /*0668*/ 	.word	0x00000019
        /*066c*/ 	.word	0x00016820
        /*0670*/ 	.short	0x010a
        /*0672*/ 	.byte	0x3f
	.zero		1


	//   ....[50]....
        /*0674*/ 	.word	0x00010860
        /*0678*/ 	.word	0x00000003
        /*067c*/ 	.word	0x00016840
        /*0680*/ 	.short	0x010a
        /*0682*/ 	.byte	0x3f
	.zero		1


	//   ....[51]....
        /*0684*/ 	.word	0x00010a40
        /*0688*/ 	.word	0x00000002
        /*068c*/ 	.word	0x00000060
        /*0690*/ 	.short	0x010a
        /*0692*/ 	.byte	0x3f
	.zero		1


	//   ....[52]....
        /*0694*/ 	.word	0x00010ec0
        /*0698*/ 	.word	0x00000003
        /*069c*/ 	.word	0x00016840
        /*06a0*/ 	.short	0x010a
        /*06a2*/ 	.byte	0x3f
	.zero		1


	//   ....[53]....
        /*06a4*/ 	.word	0x000110a0
        /*06a8*/ 	.word	0x00000003
        /*06ac*/ 	.word	0x00000060
        /*06b0*/ 	.short	0x010a
        /*06b2*/ 	.byte	0x3f
	.zero		1


	//   ....[54]....
        /*06b4*/ 	.word	0x00011470
        /*06b8*/ 	.word	0x00000002
        /*06bc*/ 	.word	0x00016840
        /*06c0*/ 	.short	0x010a
        /*06c2*/ 	.byte	0x3f
	.zero		1


	//   ....[55]....
        /*06c4*/ 	.word	0x00011660
        /*06c8*/ 	.word	0x00000002
        /*06cc*/ 	.word	0x00000060
        /*06d0*/ 	.short	0x010a
        /*06d2*/ 	.byte	0x3f
	.zero		1


	//   ....[56]....
        /*06d4*/ 	.word	0x000119a0
        /*06d8*/ 	.word	0x00000003
        /*06dc*/ 	.word	0x00016860
        /*06e0*/ 	.short	0x010a
        /*06e2*/ 	.byte	0x3f
	.zero		1


	//   ....[57]....
        /*06e4*/ 	.word	0x00012800
        /*06e8*/ 	.word	0x00000009
        /*06ec*/ 	.word	0x00016820
        /*06f0*/ 	.short	0x010a
        /*06f2*/ 	.byte	0x3f
	.zero		1


	//   ....[58]....
        /*06f4*/ 	.word	0x000129a0
        /*06f8*/ 	.word	0x00000007
        /*06fc*/ 	.word	0x00000000
        /*0700*/ 	.short	0x010a
        /*0702*/ 	.byte	0x3f
	.zero		1


	//   ....[59]....
        /*0704*/ 	.word	0x00012a10
        /*0708*/ 	.word	0x00000003
        /*070c*/ 	.word	0x00000000
        /*0710*/ 	.short	0x010a
        /*0712*/ 	.byte	0x3f
	.zero		1


	//   ....[60]....
        /*0714*/ 	.word	0x00012a70
        /*0718*/ 	.word	0x00000005
        /*071c*/ 	.word	0x00000000
        /*0720*/ 	.short	0x010a
        /*0722*/ 	.byte	0x3f
	.zero		1


	//   ....[61]....
        /*0724*/ 	.word	0x00012aa0
        /*0728*/ 	.word	0x00000003
        /*072c*/ 	.word	0x00000000
        /*0730*/ 	.short	0x010a
        /*0732*/ 	.byte	0x3f
	.zero		1


	//   ....[62]....
        /*0734*/ 	.word	0x00012b10
        /*0738*/ 	.word	0x00000003
        /*073c*/ 	.word	0x00016800
        /*0740*/ 	.short	0x010a
        /*0742*/ 	.byte	0x3f
	.zero		1


	//   ....[63]....
        /*0744*/ 	.word	0x00012b60
        /*0748*/ 	.word	0x00000005
        /*074c*/ 	.word	0x00016830
        /*0750*/ 	.short	0x010a
        /*0752*/ 	.byte	0x3f
	.zero		1


	//   ....[64]....
        /*0754*/ 	.word	0x00012bc0
        /*0758*/ 	.word	0x0000000f
        /*075c*/ 	.word	0x00016830
        /*0760*/ 	.short	0x010a
        /*0762*/ 	.byte	0x3f
	.zero		1


	//   ....[65]....
        /*0764*/ 	.word	0x00012c20
        /*0768*/ 	.word	0x0000000f
        /*076c*/ 	.word	0x00016850
        /*0770*/ 	.short	0x010a
        /*0772*/ 	.byte	0x3f
	.zero		1


	//   ....[66]....
        /*0774*/ 	.word	0x00012c80
        /*0778*/ 	.word	0x0000000b
        /*077c*/ 	.word	0x00016830
        /*0780*/ 	.short	0x010a
        /*0782*/ 	.byte	0x3f
	.zero		1


	//   ....[67]....
        /*0784*/ 	.word	0x00012ce0
        /*0788*/ 	.word	0x0000000b
        /*078c*/ 	.word	0x00016850
        /*0790*/ 	.short	0x010a
        /*0792*/ 	.byte	0x3f
	.zero		1


	//   ....[68]....
        /*0794*/ 	.word	0x00012d40
        /*0798*/ 	.word	0x00000015
        /*079c*/ 	.word	0x00016830
        /*07a0*/ 	.short	0x010a
        /*07a2*/ 	.byte	0x3f
	.zero		1


	//   ....[69]....
        /*07a4*/ 	.word	0x00012da0
        /*07a8*/ 	.word	0x00000015
        /*07ac*/ 	.word	0x00016850
        /*07b0*/ 	.short	0x010a
        /*07b2*/ 	.byte	0x3f
	.zero		1


	//   ....[70]....
        /*07b4*/ 	.word	0x00012e00
        /*07b8*/ 	.word	0x00000004
        /*07bc*/ 	.word	0x00016850
        /*07c0*/ 	.short	0x010a
        /*07c2*/ 	.byte	0x3f
	.zero		1


	//   ....[71]....
        /*07c4*/ 	.word	0x00012fa0
        /*07c8*/ 	.word	0x00000005
        /*07cc*/ 	.word	0x00016840
        /*07d0*/ 	.short	0x010a
        /*07d2*/ 	.byte	0x3f
	.zero		1


	//   ....[72]....
        /*07d4*/ 	.word	0x00012ff0
        /*07d8*/ 	.word	0x00000019
        /*07dc*/ 	.word	0x00016820
        /*07e0*/ 	.short	0x010a
        /*07e2*/ 	.byte	0x3f
	.zero		1


	//   ....[73]....
        /*07e4*/ 	.word	0x00013040
        /*07e8*/ 	.word	0x00000003
        /*07ec*/ 	.word	0x00016840
        /*07f0*/ 	.short	0x010a
        /*07f2*/ 	.byte	0x3f
	.zero		1


	//   ....[74]....
        /*07f4*/ 	.word	0x00013090
        /*07f8*/ 	.word	0x00000002
        /*07fc*/ 	.word	0x00000060
        /*0800*/ 	.short	0x010a
        /*0802*/ 	.byte	0x3f
	.zero		1


	//   ....[75]....
        /*0804*/ 	.word	0x000130e0
        /*0808*/ 	.word	0x00000003
        /*080c*/ 	.word	0x00016840
        /*0810*/ 	.short	0x010a
        /*0812*/ 	.byte	0x3f
	.zero		1


	//   ....[76]....
        /*0814*/ 	.word	0x00013130
        /*0818*/ 	.word	0x00000003
        /*081c*/ 	.word	0x00000060
        /*0820*/ 	.short	0x010a
        /*0822*/ 	.byte	0x3f
	.zero		1


	//   ....[77]....
        /*0824*/ 	.word	0x00013180
        /*0828*/ 	.word	0x00000002
        /*082c*/ 	.word	0x00016840
        /*0830*/ 	.short	0x010a
        /*0832*/ 	.byte	0x3f
	.zero		1


	//   ....[78]....
        /*0834*/ 	.word	0x000131d0
        /*0838*/ 	.word	0x00000002
        /*083c*/ 	.word	0x00000060
        /*0840*/ 	.short	0x010a
        /*0842*/ 	.byte	0x3f
	.zero		1


	//   ....[79]....
        /*0844*/ 	.word	0x00013220
        /*0848*/ 	.word	0x00000003
        /*084c*/ 	.word	0x00016860
        /*0850*/ 	.short	0x010a
        /*0852*/ 	.byte	0x3f
	.zero		1


	//   ....[80]....
        /*0854*/ 	.word	0x00013bd0
        /*0858*/ 	.word	0x00000009
        /*085c*/ 	.word	0x00016820
        /*0860*/ 	.short	0x010a
        /*0862*/ 	.byte	0x3f
	.zero		1


	//   ....[81]....
        /*0864*/ 	.word	0x00013d70
        /*0868*/ 	.word	0x00000007
        /*086c*/ 	.word	0x00000000
        /*0870*/ 	.short	0x010a
        /*0872*/ 	.byte	0x3f
	.zero		1


	//   ....[82]....
        /*0874*/ 	.word	0x00013dc0
        /*0878*/ 	.word	0x00000003
        /*087c*/ 	.word	0x00000000
        /*0880*/ 	.short	0x010a
        /*0882*/ 	.byte	0x3f
	.zero		1


	//   ....[83]....
        /*0884*/ 	.word	0x00013e10
        /*0888*/ 	.word	0x00000005
        /*088c*/ 	.word	0x00000000
        /*0890*/ 	.short	0x010a
        /*0892*/ 	.byte	0x3f
	.zero		1


	//----- nvinfo : EIATTR_NUM_MBARRIERS
	.align		4
.L_1609:
        /*0894*/ 	.byte	0x03, 0x38
        /*0896*/ 	.short	0x0016


	//----- nvinfo : EIATTR_EXIT_INSTR_OFFSETS
	.align		4
        /*0898*/ 	.byte	0x04, 0x1c
        /*089a*/ 	.short	(.L_1611 - .L_1610)


	//   ....[0]....
.L_1610:
        /*089c*/ 	.word	0x00000ab0


	//   ....[1]....
        /*08a0*/ 	.word	0x0000e540


	//   ....[2]....
        /*08a4*/ 	.word	0x0000e5a0


	//   ....[3]....
        /*08a8*/ 	.word	0x00012af0


	//----- nvinfo : EIATTR_MAX_THREADS
	.align		4
.L_1611:
        /*08ac*/ 	.byte	0x04, 0x05
        /*08ae*/ 	.short	(.L_1613 - .L_1612)
.L_1612:
        /*08b0*/ 	.word	0x00000200
        /*08b4*/ 	.word	0x00000001
        /*08b8*/ 	.word	0x00000001


	//----- nvinfo : EIATTR_CRS_STACK_SIZE
	.align		4
.L_1613:
        /*08bc*/ 	.byte	0x04, 0x1e
        /*08be*/ 	.short	(.L_1615 - .L_1614)
.L_1614:
        /*08c0*/ 	.word	0x00000000


	//----- nvinfo : EIATTR_CBANK_PARAM_SIZE
	.align		4
.L_1615:
        /*08c4*/ 	.byte	0x03, 0x19
        /*08c6*/ 	.short	0x0a70


	//----- nvinfo : EIATTR_PARAM_CBANK
	.align		4
        /*08c8*/ 	.byte	0x04, 0x0a
        /*08ca*/ 	.short	(.L_1617 - .L_1616)
	.align		4
.L_1616:
        /*08cc*/ 	.word	index@(.nv.constant0._ZN7cutlass13device_kernelIN5flash11enable_sm90INS1_16FlashAttnFwdSm90INS1_25CollectiveMainloopFwdSm90ILi2EN4cute5tupleIJNS5_1CILi1EEES8_S8_EEENS6_IJNS7_ILi192EEENS7_ILi128EEENS7_ILi64EEEEEELi64ENS_10bfloat16_tEfNS_4arch4Sm90ELb0ELb1ELb0ELb1ELb0ELb0ELb0ELb1ELb1ELb0ELb0ELb0EEENS1_21CollectiveEpilogueFwdINS6_IJSA_SC_SB_EEES9_SE_SG_Li384ELb1ELb0ELb0ELb0EEENS1_36VarlenDynamicPersistentTileSchedulerILi192ELi128ELi384ELi32ELb0ELb0ELb1ELb1ELb0ELb1EEEEEEEEEvNT_6ParamsE)
        /*08d0*/ 	.short	0x0210
        /*08d2*/ 	.short	0x0a70


	//----- nvinfo : EIATTR_SW_WAR
	.align		4
.L_1617:
        /*08d4*/ 	.byte	0x04, 0x36
        /*08d6*/ 	.short	(.L_1619 - .L_1618)
.L_1618:
        /*08d8*/ 	.word	0x00000008
.L_1619:


//--------------------- .nv.info._ZN7cutlass13device_kernelIN5flash11enable_sm90INS1_16FlashAttnFwdSm90INS1_25CollectiveMainloopFwdSm90ILi2EN4cute5tupleIJNS5_1CILi1EEES8_S8_EEENS6_IJNS7_ILi192EEENS7_ILi128EEENS7_ILi64EEEEEELi64ENS_10bfloat16_tEfNS_4arch4Sm90ELb0ELb1ELb0ELb1ELb0ELb1ELb0ELb1ELb1ELb0ELb0ELb0EEENS1_21CollectiveEpilogueFwdINS6_IJSA_SC_SB_EEES9_SE_SG_Li384ELb1ELb0ELb0ELb0EEENS1_36VarlenDynamicPersistentTileSchedulerILi192ELi128ELi384ELi32ELb0ELb0ELb1ELb1ELb0ELb1EEEEEEEEEvNT_6ParamsE --------------------------
	.section	.nv.info._ZN7cutlass13device_kernelIN5flash11enable_sm90INS1_16FlashAttnFwdSm90INS1_25CollectiveMainloopFwdSm90ILi2EN4cute5tupleIJNS5_1CILi1EEES8_S8_EEENS6_IJNS7_ILi192EEENS7_ILi128EEENS7_ILi64EEEEEELi64ENS_10bfloat16_tEfNS_4arch4Sm90ELb0ELb1ELb0ELb1ELb0ELb1ELb0ELb1ELb1ELb0ELb0ELb0EEENS1_21CollectiveEpilogueFwdINS6_IJSA_SC_SB_EEES9_SE_SG_Li384ELb1ELb0ELb0ELb0EEENS1_36VarlenDynamicPersistentTileSchedulerILi192ELi128ELi384ELi32ELb0ELb0ELb1ELb1ELb0ELb1EEEEEEEEEvNT_6ParamsE,"",@"SHT_CUDA_INFO"
	.sectionflags	@""
	.align	4


	//----- nvinfo : EIATTR_CUDA_API_VERSION
	.align		4
        /*0000*/ 	.byte	0x04, 0x37
        /*0002*/ 	.short	(.L_1621 - .L_1620)
.L_1620:
        /*0004*/ 	.word	0x00000082


	//----- nvinfo : EIATTR_KPARAM_INFO
	.align		4
.L_1621:
        /*0008*/ 	.byte	0x04, 0x17
        /*000a*/ 	.short	(.L_1623 - .L_1622)
.L_1622:
        /*000c*/ 	.word	0x00000000
        /*0010*/ 	.short	0x0000
        /*0012*/ 	.short	0x0070
        /*0014*/ 	.byte	0x00, 0xf0, 0x01, 0x28


	//----- nvinfo : EIATTR_SPARSE_MMA_MASK
	.align		4
.L_1623:
        /*0018*/ 	.byte	0x03, 0x50
        /*001a*/ 	.short	0x0000


	//----- nvinfo : EIATTR_MAXREG_COUNT
	.align		4
        /*001c*/ 	.byte	0x03, 0x1b
        /*001e*/ 	.short	0x0080


	//----- nvinfo : EIATTR_NUM_BARRIERS
	.align		4
        /*0020*/ 	.byte	0x02, 0x4c
        /*0022*/ 	.byte	0x10
	.zero		1


	//----- nvinfo : EIATTR_EXTERNS
	.align		4
        /*0024*/ 	.byte	0x04, 0x0f
        /*0026*/ 	.short	(.L_1625 - .L_1624)


	//   ....[0]....
	.align		4
.L_1624:
        /*0028*/ 	.word	index@(__assertfail)


	//----- nvinfo : EIATTR_ANNOTATIONS
	.align		4
.L_1625:
        /*002c*/ 	.byte	0x04, 0x55
        /*002e*/ 	.short	(.L_1627 - .L_1626)


	//   ....[0]....
.L_1626:
        /* <DEDUP_REMOVED lines=49> */


	//----- nvinfo : EIATTR_MERCURY_ISA_VERSION
	.align		4
.L_1627:
        /*0328*/ 	.byte	0x03, 0x5f
        /*032a*/ 	.short	0x0101


	//----- nvinfo : EIATTR_UNUSED_LOAD_BYTE_OFFSET
	.align		4
        /*032c*/ 	.byte	0x04, 0x44
        /*032e*/ 	.short	(.L_1629 - .L_1628)


	//   ....[0]....
.L_1628:
        /*0330*/ 	.word	0x00000b20
        /*0334*/ 	.word	0x0000fff0


	//   ....[1]....
        /*0338*/ 	.word	0x000152b0
        /*033c*/ 	.word	0x0000fff0


	//----- nvinfo : EIATTR_INT_WARP_WIDE_INSTR_OFFSETS
	.align		4
.L_1629:
        /*0340*/ 	.byte	0x04, 0x31
        /*0342*/ 	.short	(.L_1631 - .L_1630)


	//   ....[0]....
.L_1630:
        /*0344*/ 	.word	0x000001c0


	//   ....[1]....
        /*0348*/ 	.word	0x00000200


	//   ....[2]....
        /*034c*/ 	.word	0x00000270


	//   ....[3]....
        /*0350*/ 	.word	0x00019010


	//   ....[4]....
        /*0354*/ 	.word	0x000190a0


	//   ....[5]....
        /*0358*/ 	.word	0x00019550


	//   ....[6]....
        /*035c*/ 	.word	0x00019590


	//   ....[7]....
        /*0360*/ 	.word	0x0001af80


	//   ....[8]....
        /*0364*/ 	.word	0x0001b010


	//----- nvinfo : EIATTR_COOP_GROUP_MASK_REGIDS
	.align		4
.L_1631:
        /*0368*/ 	.byte	0x04, 0x29
        /*036a*/ 	.short	(.L_1633 - .L_1632)


	//   ....[0]....
.L_1632:
        /*036c*/ 	.word	0xffffffff


	//   ....[1]....
        /*0370*/ 	.word	0xffffffff


	//   ....[2]....
        /*0374*/ 	.word	0xffffffff


	//   ....[3]....
        /*0378*/ 	.word	0xffffffff


	//   ....[4]....
        /*037c*/ 	.word	0xffffffff


	//   ....[5]....
        /*0380*/ 	.word	0xffffffff


	//   ....[6]....
        /*0384*/ 	.word	0xffffffff


	//   ....[7]....
        /*0388*/ 	.word	0xffffffff


	//   ....[8]....
        /*038c*/ 	.word	0xffffffff


	//   ....[9]....
        /*0390*/ 	.word	0xffffffff


	//   ....[10]....
        /*0394*/ 	.word	0xffffffff


	//   ....[11]....
        /*0398*/ 	.word	0xffffffff


	//   ....[12]....
        /*039c*/ 	.word	0xffffffff


	//   ....[13]....
        /*03a0*/ 	.word	0xffffffff


	//   ....[14]....
        /*03a4*/ 	.word	0xffffffff


	//   ....[15]....
        /*03a8*/ 	.word	0xffffffff


	//   ....[16]....
        /*03ac*/ 	.word	0xffffffff


	//   ....[17]....
        /*03b0*/ 	.word	0xffffffff


	//   ....[18]....
        /*03b4*/ 	.word	0xffffffff


	//   ....[19]....
        /*03b8*/ 	.word	0xffffffff


	//   ....[20]....
        /*03bc*/ 	.word	0xffffffff


	//   ....[21]....
        /*03c0*/ 	.word	0xffffffff


	//   ....[22]....
        /*03c4*/ 	.word	0xffffffff


	//   ....[23]....
        /*03c8*/ 	.word	0xffffffff


	//   ....[24]....
        /*03cc*/ 	.word	0xffffffff


	//   ....[25]....
        /*03d0*/ 	.word	0xffffffff


	//   ....[26]....
        /*03d4*/ 	.word	0xffffffff


	//   ....[27]....
        /*03d8*/ 	.word	0xffffffff


	//   ....[28]....
        /*03dc*/ 	.word	0xffffffff


	//   ....[29]....
        /*03e0*/ 	.word	0xffffffff


	//   ....[30]....
        /*03e4*/ 	.word	0xffffffff


	//   ....[31]....
        /*03e8*/ 	.word	0xffffffff


	//   ....[32]....
        /*03ec*/ 	.word	0xffffffff


	//   ....[33]....
        /*03f0*/ 	.word	0xffffffff


	//   ....[34]....
        /*03f4*/ 	.word	0xffffffff


	//   ....[35]....
        /*03f8*/ 	.word	0xffffffff


	//   ....[36]....
        /*03fc*/ 	.word	0xffffffff


	//   ....[37]....
        /*0400*/ 	.word	0xffffffff


	//   ....[38]....
        /*0404*/ 	.word	0xffffffff


	//   ....[39]....
        /*0408*/ 	.word	0xffffffff


	//   ....[40]....
        /*040c*/ 	.word	0xffffffff


	//   ....[41]....
        /*0410*/ 	.word	0xffffffff


	//   ....[42]....
        /*0414*/ 	.word	0xffffffff


	//   ....[43]....
        /*0418*/ 	.word	0xffffffff


	//   ....[44]....
        /*041c*/ 	.word	0xffffffff


	//   ....[45]....
        /*0420*/ 	.word	0xffffffff


	//   ....[46]....
        /*0424*/ 	.word	0xffffffff


	//   ....[47]....
        /*0428*/ 	.word	0xffffffff


	//   ....[48]....
        /*042c*/ 	.word	0xffffffff


	//   ....[49]....
        /*0430*/ 	.word	0xffffffff


	//   ....[50]....
        /*0434*/ 	.word	0xffffffff


	//   ....[51]....
        /*0438*/ 	.word	0xffffffff


	//   ....[52]....
        /*043c*/ 	.word	0xffffffff


	//   ....[53]....
        /*0440*/ 	.word	0xffffffff


	//   ....[54]....
        /*0444*/ 	.word	0xffffffff


	//   ....[55]....
        /*0448*/ 	.word	0xffffffff


	//   ....[56]....
        /*044c*/ 	.word	0xffffffff


	//   ....[57]....
        /*0450*/ 	.word	0xffffffff


	//   ....[58]....
        /*0454*/ 	.word	0xffffffff


	//   ....[59]....
        /*0458*/ 	.word	0xffffffff


	//   ....[60]....
        /*045c*/ 	.word	0xffffffff


	//   ....[61]....
        /*0460*/ 	.word	0xffffffff


	//   ....[62]....
        /*0464*/ 	.word	0x0500000f


	//   ....[63]....
        /*0468*/ 	.word	0x0500000f


	//   ....[64]....
        /*046c*/ 	.word	0x0500000f


	//   ....[65]....
        /*0470*/ 	.word	0x0500000f


	//   ....[66]....
        /*0474*/ 	.word	0x0500000f


	//   ....[67]....
        /*0478*/ 	.word	0x0500000f


	//   ....[68]....
        /*047c*/ 	.word	0x0500000f


	//   ....[69]....
        /*0480*/ 	.word	0x0500000f


	//   ....[70]....
        /*0484*/ 	.word	0x0500000f


	//   ....[71]....
        /*0488*/ 	.word	0x0500000f


	//   ....[72]....
        /*048c*/ 	.word	0x0500000f


	//   ....[73]....
        /*0490*/ 	.word	0x0500000f


	//   ....[74]....
        /*0494*/ 	.word	0x0500000f


	//   ....[75]....
        /*0498*/ 	.word	0x0500000f


	//   ....[76]....
        /*049c*/ 	.word	0x0500000f


	//   ....[77]....
        /*04a0*/ 	.word	0x0500000f


	//   ....[78]....
        /*04a4*/ 	.word	0x0500000f


	//   ....[79]....
        /*04a8*/ 	.word	0x0500000f


	//   ....[80]....
        /*04ac*/ 	.word	0x0500000f


	//   ....[81]....
        /*04b0*/ 	.word	0x0500000f


	//   ....[82]....
        /*04b4*/ 	.word	0x0500000f


	//   ....[83]....
        /*04b8*/ 	.word	0x0500000f


	//   ....[84]....
        /*04bc*/ 	.word	0x0500000f


	//   ....[85]....
        /*04c0*/ 	.word	0x0500000f


	//   ....[86]....
        /*04c4*/ 	.word	0x0500000f


	//   ....[87]....
        /*04c8*/ 	.word	0x0500000f


	//   ....[88]....
        /*04cc*/ 	.word	0x0500000f


	//   ....[89]....
        /*04d0*/ 	.word	0x0500000f


	//   ....[90]....
        /*04d4*/ 	.word	0x0500000f


	//   ....[91]....
        /*04d8*/ 	.word	0x0500000f


	//   ....[92]....
        /*04dc*/ 	.word	0x0500000f


	//   ....[93]....
        /*04e0*/ 	.word	0x0500000f


	//   ....[94]....
        /*04e4*/ 	.word	0x0500000f


	//   ....[95]....
        /*04e8*/ 	.word	0x0500000f


	//   ....[96]....
        /*04ec*/ 	.word	0x0500000f


	//   ....[97]....
        /*04f0*/ 	.word	0x0500000f


	//   ....[98]....
        /*04f4*/ 	.word	0x0500000f


	//----- nvinfo : EIATTR_COOP_GROUP_INSTR_OFFSETS
	.align		4
.L_1633:
        /*04f8*/ 	.byte	0x04, 0x28
        /*04fa*/ 	.short	(.L_1635 - .L_1634)


	//   ....[0]....
.L_1634:
        /*04fc*/ 	.word	0x00000070


	//   ....[1]....
        /*0500*/ 	.word	0x000001d0


	//   ....[2]....
        /*0504*/ 	.word	0x00000220


	//   ....[3]....
        /*0508*/ 	.word	0x00000450


	//   ....[4]....
        /*050c*/ 	.word	0x000005b0


	//   ....[5]....
        /*0510*/ 	.word	0x000006d0


	//   ....[6]....
        /*0514*/ 	.word	0x00000830


	//   ....[7]....
        /*0518*/ 	.word	0x00005e80


	//   ....[8]....
        /*051c*/ 	.word	0x0000af60


	//   ....[9]....
        /*0520*/ 	.word	0x0000b070


	//   ....[10]....
        /*0524*/ 	.word	0x0000b950


	//   ....[11]....
        /*0528*/ 	.word	0x0000b9c0


	//   ....[12]....
        /*052c*/ 	.word	0x0000e020


	//   ....[13]....
        /*0530*/ 	.word	0x0000e120


	//   ....[14]....
        /*0534*/ 	.word	0x0000e890


	//   ....[15]....
        /*0538*/ 	.word	0x0000e8d0


	//   ....[16]....
        /*053c*/ 	.word	0x00010320


	//   ....[17]....
        /*0540*/ 	.word	0x00010340


	//   ....[18]....
        /*0544*/ 	.word	0x000108c0


	//   ....[19]....
        /*0548*/ 	.word	0x00010930


	//   ....[20]....
        /*054c*/ 	.word	0x00013230


	//   ....[21]....
        /*0550*/ 	.word	0x00013390


	//   ....[22]....
        /*0554*/ 	.word	0x00013a60


	//   ....[23]....
        /*0558*/ 	.word	0x00013ac0


	//   ....[24]....
        /*055c*/ 	.word	0x00014ad0


	//   ....[25]....
        /*0560*/ 	.word	0x00014e20


	//   ....[26]....
        /*0564*/ 	.word	0x00014ea0


	//   ....[27]....
        /*0568*/ 	.word	0x00014eb0


	//   ....[28]....
        /*056c*/ 	.word	0x00016d00


	//   ....[29]....
        /*0570*/ 	.word	0x00016e90


	//   ....[30]....
        /*0574*/ 	.word	0x00016ec0


	//   ....[31]....
        /*0578*/ 	.word	0x00016f00


	//   ....[32]....
        /*057c*/ 	.word	0x00016f60


	//   ....[33]....
        /*0580*/ 	.word	0x00016fc0


	//   ....[34]....
        /*0584*/ 	.word	0x00017000


	//   ....[35]....
        /*0588*/ 	.word	0x00017190


	//   ....[36]....
        /*058c*/ 	.word	0x000171f0


	//   ....[37]....
        /*0590*/ 	.word	0x00017230


	//   ....[38]....
        /*0594*/ 	.word	0x00017270


	//   ....[39]....
        /*0598*/ 	.word	0x000172a0


	//   ....[40]....
        /*059c*/ 	.word	0x000172d0


	//   ....[41]....
        /*05a0*/ 	.word	0x00017370


	//   ....[42]....
        /*05a4*/ 	.word	0x000173d0


	//   ....[43]....
        /*05a8*/ 	.word	0x00017460


	//   ....[44]....
        /*05ac*/ 	.word	0x0001b2d0


	//   ....[45]....
        /*05b0*/ 	.word	0x0001b2e0


	//   ....[46]....
        /*05b4*/ 	.word	0x0001b3d0


	//   ....[47]....
        /*05b8*/ 	.word	0x0001b430


	//   ....[48]....
        /*05bc*/ 	.word	0x0001b470


	//   ....[49]....
        /*05c0*/ 	.word	0x0001b4b0


	//   ....[50]....
        /*05c4*/ 	.word	0x0001b4e0


	//   ....[51]....
        /*05c8*/ 	.word	0x0001b510


	//   ....[52]....
        /*05cc*/ 	.word	0x0001b680


	//   ....[53]....
        /*05d0*/ 	.word	0x0001b6e0


	//   ....[54]....
        /*05d4*/ 	.word	0x0001b720


	//   ....[55]....
        /*05d8*/ 	.word	0x0001b760


	//   ....[56]....
        /*05dc*/ 	.word	0x0001b790


	//   ....[57]....
        /*05e0*/ 	.word	0x0001b7c0


	//   ....[58]....
        /*05e4*/ 	.word	0x0001b880


	//   ....[59]....
        /*05e8*/ 	.word	0x0001b8a0


	//   ....[60]....
        /*05ec*/ 	.word	0x0001b910


	//   ....[61]....
        /*05f0*/ 	.word	0x0001bf80


	//   ....[62]....
        /*05f4*/ 	.word	0x0001c390


	//   ....[63]....
        /*05f8*/ 	.word	0x0001c440


	//   ....[64]....
        /*05fc*/ 	.word	0x0001c4e0


	//   ....[65]....
        /*0600*/ 	.word	0x0001c580


	//   ....[66]....
        /*0604*/ 	.word	0x0001c620


	//   ....[67]....
        /*0608*/ 	.word	0x0001c6c0


	//   ....[68]....
        /*060c*/ 	.word	0x0001c760


	//   ....[69]....
        /*0610*/ 	.word	0x0001c800


	//   ....[70]....
        /*0614*/ 	.word	0x0001c8a0


	//   ....[71]....
        /*0618*/ 	.word	0x0001c990


	//   ....[72]....
        /*061c*/ 	.word	0x0001ca30


	//   ....[73]....
        /*0620*/ 	.word	0x0001cad0


	//   ....[74]....
        /*0624*/ 	.word	0x0001cb70


	//   ....[75]....
        /*0628*/ 	.word	0x0001cc10


	//   ....[76]....
        /*062c*/ 	.word	0x0001ccb0


	//   ....[77]....
        /*0630*/ 	.word	0x0001cd50


	//   ....[78]....
        /*0634*/ 	.word	0x0001cdf0


	//   ....[79]....
        /*0638*/ 	.word	0x0001d180


	//   ....[80]....
        /*063c*/ 	.word	0x0001d460


	//   ....[81]....
        /*0640*/ 	.word	0x0001d850


	//   ....[82]....
        /*0644*/ 	.word	0x0001d8e0


	//   ....[83]....
        /*0648*/ 	.word	0x0001d980


	//   ....[84]....
        /*064c*/ 	.word	0x0001da30


	//   ....[85]....
        /*0650*/ 	.word	0x0001dab0


	//   ....[86]....
        /*0654*/ 	.word	0x0001db30


	//   ....[87]....
        /*0658*/ 	.word	0x0001dbb0


	//   ....[88]....
        /*065c*/ 	.word	0x0001dc30


	//   ....[89]....
        /*0660*/ 	.word	0x0001dcc0


	//   ....[90]....
        /*0664*/ 	.word	0x0001dd70


	//   ....[91]....
        /*0668*/ 	.word	0x0001ddf0


	//   ....[92]....
        /*066c*/ 	.word	0x0001de70


	//   ....[93]....
        /*0670*/ 	.word	0x0001def0


	//   ....[94]....
        /*0674*/ 	.word	0x0001df70


	//   ....[95]....
        /*0678*/ 	.word	0x0001dfe0


	//   ....[96]....
        /*067c*/ 	.word	0x0001e080


	//   ....[97]....
        /*0680*/ 	.word	0x0001e110


	//   ....[98]....
        /*0684*/ 	.word	0x0001e230


	//----- nvinfo : EIATTR_REG_RECONFIG
	.align		4
.L_1635:
        /*0688*/ 	.byte	0x01, 0x54
	.zero		2


	//----- nvinfo : EIATTR_SYSCALL_OFFSETS
	.align		4
        /*068c*/ 	.byte	0x04, 0x46
        /*068e*/ 	.short	(.L_1637 - .L_1636)


	//   ....[0]....
.L_1636:
        /*0690*/ 	.word	0x00001910


	//   ....[1]....
        /*0694*/ 	.word	0x00001a60


	//   ....[2]....
        /*0698*/ 	.word	0x00006060


	//   ....[3]....
        /*069c*/ 	.word	0x00006530


	//   ....[4]....
        /*06a0*/ 	.word	0x00019220


	//   ....[5]....
        /*06a4*/ 	.word	0x00019350


	//   ....[6]....
        /*06a8*/ 	.word	0x00019450


	//----- nvinfo : EIATTR_MBARRIER_INSTR_OFFSETS
	.align		4
.L_1637:
        /*06ac*/ 	.byte	0x04, 0x39
        /*06ae*/ 	.short	(.L_1639 - .L_1638)


	//   ....[0]....
.L_1638:
        /*06b0*/ 	.word	0x00000300
        /*06b4*/ 	.word	0x000000ff
        /*06b8*/ 	.word	0x00016800
        /*06bc*/ 	.short	0x0100
        /*06be*/ 	.byte	0x08
	.zero		1


	//   ....[1]....
        /*06c0*/ 	.word	0x00000310
        /*06c4*/ 	.word	0x000000ff
        /*06c8*/ 	.word	0x00016820
        /*06cc*/ 	.short	0x0100
        /*06ce*/ 	.byte	0x08
	.zero		1


	//   ....[2]....
        /*06d0*/ 	.word	0x00000400
        /*06d4*/ 	.word	0x000000ff
        /*06d8*/ 	.word	0x00016830
        /*06dc*/ 	.short	0x0100
        /*06de*/ 	.byte	0x08
	.zero		1


	//   ....[3]....
        /*06e0*/ 	.word	0x00000410
        /*06e4*/ 	.word	0x000000ff
        /*06e8*/ 	.word	0x00016840
        /*06ec*/ 	.short	0x0100
        /*06ee*/ 	.byte	0x08
	.zero		1


	//   ....[4]....
        /*06f0*/ 	.word	0x00000420
        /*06f4*/ 	.word	0x000000ff
        /*06f8*/ 	.word	0x00016838
        /*06fc*/ 	.short	0x0100
        /*06fe*/ 	.byte	0x08
	.zero		1


	//   ....[5]....
        /*0700*/ 	.word	0x00000430
        /*0704*/ 	.word	0x000000ff
        /*0708*/ 	.word	0x00016848
        /*070c*/ 	.short	0x0100
        /*070e*/ 	.byte	0x08
	.zero		1


	//   ....[6]....
        /*0710*/ 	.word	0x00000560
        /*0714*/ 	.word	0x000000ff
        /*0718*/ 	.word	0x00016850
        /*071c*/ 	.short	0x0100
        /*071e*/ 	.byte	0x08
	.zero		1


	//   ....[7]....
        /*0720*/ 	.word	0x00000570
        /*0724*/ 	.word	0x000000ff
        /*0728*/ 	.word	0x00016860
        /*072c*/ 	.short	0x0100
        /*072e*/ 	.byte	0x08
	.zero		1


	//   ....[8]....
        /*0730*/ 	.word	0x00000580
        /*0734*/ 	.word	0x000000ff
        /*0738*/ 	.word	0x00016858
        /*073c*/ 	.short	0x0100
        /*073e*/ 	.byte	0x08
	.zero		1


	//   ....[9]....
        /*0740*/ 	.word	0x00000590
        /*0744*/ 	.word	0x000000ff
        /*0748*/ 	.word	0x00016868
        /*074c*/ 	.short	0x0100
        /*074e*/ 	.byte	0x08
	.zero		1


	//   ....[10]....
        /*0750*/ 	.word	0x00000680
        /*0754*/ 	.word	0x000000ff
        /*0758*/ 	.word	0x00016870
        /*075c*/ 	.short	0x0100
        /*075e*/ 	.byte	0x06
	.zero		1


	//   ....[11]....
        /*0760*/ 	.word	0x00000690
        /*0764*/ 	.word	0x000000ff
        /*0768*/ 	.word	0x00016880
        /*076c*/ 	.short	0x0100
        /*076e*/ 	.byte	0x06
	.zero		1


	//   ....[12]....
        /*0770*/ 	.word	0x000006a0
        /*0774*/ 	.word	0x000000ff
        /*0778*/ 	.word	0x00016878
        /*077c*/ 	.short	0x0100
        /*077e*/ 	.byte	0x06
	.zero		1


	//   ....[13]....
        /*0780*/ 	.word	0x000006b0
        /*0784*/ 	.word	0x000000ff
        /*0788*/ 	.word	0x00016888
        /*078c*/ 	.short	0x0100
        /*078e*/ 	.byte	0x06
	.zero		1


	//   ....[14]....
        /*0790*/ 	.word	0x000007e0
        /*0794*/ 	.word	0x000000ff
        /*0798*/ 	.word	0x00016890
        /*079c*/ 	.short	0x0100
        /*079e*/ 	.byte	0x08
	.zero		1


	//   ....[15]....
        /*07a0*/ 	.word	0x000007f0
        /*07a4*/ 	.word	0x000000ff
        /*07a8*/ 	.word	0x000168a0
        /*07ac*/ 	.short	0x0100
        /*07ae*/ 	.byte	0x08
	.zero		1


	//   ....[16]....
        /*07b0*/ 	.word	0x00000800
        /*07b4*/ 	.word	0x000000ff
        /*07b8*/ 	.word	0x00016898
        /*07bc*/ 	.short	0x0100
        /*07be*/ 	.byte	0x08
	.zero		1


	//   ....[17]....
        /*07c0*/ 	.word	0x00000810
        /*07c4*/ 	.word	0x000000ff
        /*07c8*/ 	.word	0x000168a8
        /*07cc*/ 	.short	0x0100
        /*07ce*/ 	.byte	0x08
	.zero		1


	//   ....[18]....
        /*07d0*/ 	.word	0x00000940
        /*07d4*/ 	.word	0x000000ff
        /*07d8*/ 	.word	0x000168b0
        /*07dc*/ 	.short	0x0100
        /*07de*/ 	.byte	0x08
	.zero		1


	//   ....[19]....
        /*07e0*/ 	.word	0x00000950
        /*07e4*/ 	.word	0x000000ff
        /*07e8*/ 	.word	0x000168c0
        /*07ec*/ 	.short	0x0100
        /*07ee*/ 	.byte	0x08
	.zero		1


	//   ....[20]....
        /*07f0*/ 	.word	0x00000960
        /*07f4*/ 	.word	0x000000ff
        /*07f8*/ 	.word	0x000168b8
        /*07fc*/ 	.short	0x0100
        /*07fe*/ 	.byte	0x08
	.zero		1


	//   ....[21]....
        /*0800*/ 	.word	0x00000970
        /*0804*/ 	.word	0x000000ff
        /*0808*/ 	.word	0x000168c8
        /*080c*/ 	.short	0x0100
        /*080e*/ 	.byte	0x08
	.zero		1


	//   ....[22]....
        /*0810*/ 	.word	0x00002d40
        /*0814*/ 	.word	0x00000055
        /*0818*/ 	.word	0x00016890
        /*081c*/ 	.short	0x010a
        /*081e*/ 	.byte	0x3f
	.zero		1


	//   ....[23]....
        /*0820*/ 	.word	0x00004110
        /*0824*/ 	.word	0x00000055
        /*0828*/ 	.word	0x00016890
        /*082c*/ 	.short	0x010a
        /*082e*/ 	.byte	0x3f
	.zero		1


	//   ....[24]....
        /*0830*/ 	.word	0x00005260
        /*0834*/ 	.word	0x00000055
        /*0838*/ 	.word	0x00016890
        /*083c*/ 	.short	0x010a
        /*083e*/ 	.byte	0x3f
	.zero		1


	//   ....[25]....
        /*0840*/ 	.word	0x00005470
        /*0844*/ 	.word	0x00000020
        /*0848*/ 	.word	0x00000000
        /*084c*/ 	.short	0x0101
        /*084e*/ 	.byte	0x3f
	.zero		1


	//   ....[26]....
        /*0850*/ 	.word	0x000054b0
        /*0854*/ 	.word	0x00000055
        /*0858*/ 	.word	0x000168b0
        /*085c*/ 	.short	0x010a
        /*085e*/ 	.byte	0x3f
	.zero		1


	//   ....[27]....
        /*0860*/ 	.word	0x00005890
        /*0864*/ 	.word	0x00000055
        /*0868*/ 	.word	0x00000000
        /*086c*/ 	.short	0x0101
        /*086e*/ 	.byte	0x3f
	.zero		1


	//   ....[28]....
        /*0870*/ 	.word	0x00006100
        /*0874*/ 	.word	0x00000002
        /*0878*/ 	.word	0x00016800
        /*087c*/ 	.short	0x010a
        /*087e*/ 	.byte	0x3f
	.zero		1


	//   ....[29]....
        /*0880*/ 	.word	0x00006150
        /*0884*/ 	.word	0x00000002
        /*0888*/ 	.word	0x00016800
        /*088c*/ 	.short	0x010a
        /*088e*/ 	.byte	0x3f
	.zero		1


	//   ....[30]....
        /*0890*/ 	.word	0x00006e90
        /*0894*/ 	.word	0x00000002
        /*0898*/ 	.word	0x00016800
        /*089c*/ 	.short	0x010a
        /*089e*/ 	.byte	0x3f
	.zero		1


	//   ....[31]....
        /*08a0*/ 	.word	0x00008450
        /*08a4*/ 	.word	0x00000002
        /*08a8*/ 	.word	0x00016800
        /*08ac*/ 	.short	0x010a
        /*08ae*/ 	.byte	0x3f
	.zero		1


	//   ....[32]....
        /*08b0*/ 	.word	0x00009540
        /*08b4*/ 	.word	0x00000007
        /*08b8*/ 	.word	0x00016830
        /*08bc*/ 	.short	0x010a
        /*08be*/ 	.byte	0x3f
	.zero		1


	//   ....[33]....
        /*08c0*/ 	.word	0x000096c0
        /*08c4*/ 	.word	0x00000007
        /*08c8*/ 	.word	0x00016830
        /*08cc*/ 	.short	0x010a
        /*08ce*/ 	.byte	0x3f
	.zero		1


	//   ....[34]....
        /*08d0*/ 	.word	0x00009b20
        /*08d4*/ 	.word	0x00000000
        /*08d8*/ 	.word	0x00000000
        /*08dc*/ 	.short	0x0101
        /*08de*/ 	.byte	0x3f
	.zero		1


	//   ....[35]....
        /*08e0*/ 	.word	0x0000c9d0
        /*08e4*/ 	.word	0x0000000d
        /*08e8*/ 	.word	0x00016830
        /*08ec*/ 	.short	0x010a
        /*08ee*/ 	.byte	0x3f
	.zero		1


	//   ....[36]....
        /*08f0*/ 	.word	0x0000ca20
        /*08f4*/ 	.word	0x0000000d
        /*08f8*/ 	.word	0x00016830
        /*08fc*/ 	.short	0x010a
        /*08fe*/ 	.byte	0x3f
	.zero		1


	//   ....[37]....
        /*0900*/ 	.word	0x0000cd30
        /*0904*/ 	.word	0x0000000d
        /*0908*/ 	.word	0x00016850
        /*090c*/ 	.short	0x010a
        /*090e*/ 	.byte	0x3f
	.zero		1


	//   ....[38]....
        /*0910*/ 	.word	0x0000cd70
        /*0914*/ 	.word	0x0000000d
        /*0918*/ 	.word	0x00016850
        /*091c*/ 	.short	0x010a
        /*091e*/ 	.byte	0x3f
	.zero		1


	//   ....[39]....
        /*0920*/ 	.word	0x0000d250
        /*0924*/ 	.word	0x00000013
        /*0928*/ 	.word	0x00000000
        /*092c*/ 	.short	0x0101
        /*092e*/ 	.byte	0x3f
	.zero		1


	//   ....[40]....
        /*0930*/ 	.word	0x0000eda0
        /*0934*/ 	.word	0x00000023
        /*0938*/ 	.word	0x00000000
        /*093c*/ 	.short	0x0101
        /*093e*/ 	.byte	0x3f
	.zero		1


	//   ....[41]....
        /*0940*/ 	.word	0x0000fba0
        /*0944*/ 	.word	0x00000000
        /*0948*/ 	.word	0x00016830
        /*094c*/ 	.short	0x010a
        /*094e*/ 	.byte	0x3f
	.zero		1


	//   ....[42]....
        /*0950*/ 	.word	0x0000fbf0
        /*0954*/ 	.word	0x00000000
        /*0958*/ 	.word	0x00016830
        /*095c*/ 	.short	0x010a
        /*095e*/ 	.byte	0x3f
	.zero		1


	//   ....[43]....
        /*0960*/ 	.word	0x0000ff00
        /*0964*/ 	.word	0x00000003
        /*0968*/ 	.word	0x00016850
        /*096c*/ 	.short	0x010a
        /*096e*/ 	.byte	0x3f
	.zero		1


	//   ....[44]....
        /*0970*/ 	.word	0x0000ff40
        /*0974*/ 	.word	0x00000003
        /*0978*/ 	.word	0x00016850
        /*097c*/ 	.short	0x010a
        /*097e*/ 	.byte	0x3f
	.zero		1


	//   ....[45]....
        /*0980*/ 	.word	0x00011120
        /*0984*/ 	.word	0x0000002b
        /*0988*/ 	.word	0x00000000
        /*098c*/ 	.short	0x0101
        /*098e*/ 	.byte	0x3f
	.zero		1


	//   ....[46]....
        /*0990*/ 	.word	0x000111b0
        /*0994*/ 	.word	0x00000017
        /*0998*/ 	.word	0x00000000
        /*099c*/ 	.short	0x0101
        /*099e*/ 	.byte	0x3f
	.zero		1


	//   ....[47]....
        /*09a0*/ 	.word	0x00011b40
        /*09a4*/ 	.word	0x00000000
        /*09a8*/ 	.word	0x00016830
        /*09ac*/ 	.short	0x010a
        /*09ae*/ 	.byte	0x3f
	.zero		1


	//   ....[48]....
        /*09b0*/ 	.word	0x00011b90
        /*09b4*/ 	.word	0x00000000
        /*09b8*/ 	.word	0x00016830
        /*09bc*/ 	.short	0x010a
        /*09be*/ 	.byte	0x3f
	.zero		1


	//   ....[49]....
        /*09c0*/ 	.word	0x00011ea0
        /*09c4*/ 	.word	0x00000003
        /*09c8*/ 	.word	0x00016850
        /*09cc*/ 	.short	0x010a
        /*09ce*/ 	.byte	0x3f
	.zero		1


	//   ....[50]....
        /*09d0*/ 	.word	0x00011ee0
        /*09d4*/ 	.word	0x00000003
        /*09d8*/ 	.word	0x00016850
        /*09dc*/ 	.short	0x010a
        /*09de*/ 	.byte	0x3f
	.zero		1


	//   ....[51]....
        /*09e0*/ 	.word	0x000123d0
        /*09e4*/ 	.word	0x00000078
        /*09e8*/ 	.word	0x00000000
        /*09ec*/ 	.short	0x0101
        /*09ee*/ 	.byte	0x3f
	.zero		1


	//   ....[52]....
        /*09f0*/ 	.word	0x00013eb0
        /*09f4*/ 	.word	0x0000002f
        /*09f8*/ 	.word	0x00000000
        /*09fc*/ 	.short	0x0101
        /*09fe*/ 	.byte	0x3f
	.zero		1


	//   ....[53]....
        /*0a00*/ 	.word	0x000149c0
        /*0a04*/ 	.word	0x0000000b
        /*0a08*/ 	.word	0x00016850
        /*0a0c*/ 	.short	0x010a
        /*0a0e*/ 	.byte	0x3f
	.zero		1


	//   ....[54]....
        /*0a10*/ 	.word	0x00014a30
        /*0a14*/ 	.word	0x0000000b
        /*0a18*/ 	.word	0x00016850
        /*0a1c*/ 	.short	0x010a
        /*0a1e*/ 	.byte	0x3f
	.zero		1


	//   ....[55]....
        /*0a20*/ 	.word	0x00015020
        /*0a24*/ 	.word	0x00000008
        /*0a28*/ 	.word	0x00000000
        /*0a2c*/ 	.short	0x0101
        /*0a2e*/ 	.byte	0x3f
	.zero		1


	//   ....[56]....
        /*0a30*/ 	.word	0x00015f70
        /*0a34*/ 	.word	0x00000000
        /*0a38*/ 	.word	0x00000000
        /*0a3c*/ 	.short	0x0101
        /*0a3e*/ 	.byte	0x3f
	.zero		1


	//   ....[57]....
        /*0a40*/ 	.word	0x00018410
        /*0a44*/ 	.word	0x00000008
        /*0a48*/ 	.word	0x00016820
        /*0a4c*/ 	.short	0x010a
        /*0a4e*/ 	.byte	0x3f
	.zero		1


	//   ....[58]....
        /*0a50*/ 	.word	0x00018480
        /*0a54*/ 	.word	0x00000009
        /*0a58*/ 	.word	0x000168a0
        /*0a5c*/ 	.short	0x010a
        /*0a5e*/ 	.byte	0x3f
	.zero		1


	//   ....[59]....
        /*0a60*/ 	.word	0x00018630
        /*0a64*/ 	.word	0x00000009
        /*0a68*/ 	.word	0x000168c0
        /*0a6c*/ 	.short	0x010a
        /*0a6e*/ 	.byte	0x3f
	.zero		1


	//   ....[60]....
        /*0a70*/ 	.word	0x000188a0
        /*0a74*/ 	.word	0x0000000c
        /*0a78*/ 	.word	0x000168a0
        /*0a7c*/ 	.short	0x010a
        /*0a7e*/ 	.byte	0x3f
	.zero		1


	//   ....[61]....
        /*0a80*/ 	.word	0x00018a40
        /*0a84*/ 	.word	0x0000000c
        /*0a88*/ 	.word	0x000168c0
        /*0a8c*/ 	.short	0x010a
        /*0a8e*/ 	.byte	0x3f
	.zero		1


	//   ....[62]....
        /*0a90*/ 	.word	0x000198e0
        /*0a94*/ 	.word	0x00000005
        /*0a98*/ 	.word	0x00016840
        /*0a9c*/ 	.short	0x010a
        /*0a9e*/ 	.byte	0x3f
	.zero		1


	//   ....[63]....
        /*0aa0*/ 	.word	0x00019c30
        /*0aa4*/ 	.word	0x0000001b
        /*0aa8*/ 	.word	0x00016820
        /*0aac*/ 	.short	0x010a
        /*0aae*/ 	.byte	0x3f
	.zero		1


	//   ....[64]....
        /*0ab0*/ 	.word	0x00019f20
        /*0ab4*/ 	.word	0x00000003
        /*0ab8*/ 	.word	0x00016840
        /*0abc*/ 	.short	0x010a
        /*0abe*/ 	.byte	0x3f
	.zero		1


	//   ....[65]....
        /*0ac0*/ 	.word	0x0001a100
        /*0ac4*/ 	.word	0x00000002
        /*0ac8*/ 	.word	0x00000060
        /*0acc*/ 	.short	0x010a
        /*0ace*/ 	.byte	0x3f
	.zero		1


	//   ....[66]....
        /*0ad0*/ 	.word	0x0001a5a0
        /*0ad4*/ 	.word	0x00000003
        /*0ad8*/ 	.word	0x00016840
        /*0adc*/ 	.short	0x010a
        /*0ade*/ 	.byte	0x3f
	.zero		1


	//   ....[67]....
        /*0ae0*/ 	.word	0x0001a780
        /*0ae4*/ 	.word	0x00000003
        /*0ae8*/ 	.word	0x00000060
        /*0aec*/ 	.short	0x010a
        /*0aee*/ 	.byte	0x3f
	.zero		1


	//   ....[68]....
        /*0af0*/ 	.word	0x0001ab50
        /*0af4*/ 	.word	0x00000002
        /*0af8*/ 	.word	0x00016840
        /*0afc*/ 	.short	0x010a
        /*0afe*/ 	.byte	0x3f
	.zero		1


	//   ....[69]....
        /*0b00*/ 	.word	0x0001ad40
        /*0b04*/ 	.word	0x00000002
        /*0b08*/ 	.word	0x00000060
        /*0b0c*/ 	.short	0x010a
        /*0b0e*/ 	.byte	0x3f
	.zero		1


	//   ....[70]....
        /*0b10*/ 	.word	0x0001b080
        /*0b14*/ 	.word	0x00000003
        /*0b18*/ 	.word	0x00016860
        /*0b1c*/ 	.short	0x010a
        /*0b1e*/ 	.byte	0x3f
	.zero		1


	//   ....[71]....
        /*0b20*/ 	.word	0x0001bf00
        /*0b24*/ 	.word	0x00000009
        /*0b28*/ 	.word	0x00016820
        /*0b2c*/ 	.short	0x010a
        /*0b2e*/ 	.byte	0x3f
	.zero		1


	//   ....[72]....
        /*0b30*/ 	.word	0x0001c090
        /*0b34*/ 	.word	0x00000007
        /*0b38*/ 	.word	0x00000000
        /*0b3c*/ 	.short	0x010a
        /*0b3e*/ 	.byte	0x3f
	.zero		1


	//   ....[73]....
        /*0b40*/ 	.word	0x0001c100
        /*0b44*/ 	.word	0x00000003
        /*0b48*/ 	.word	0x00000000
        /*0b4c*/ 	.short	0x010a
        /*0b4e*/ 	.byte	0x3f
	.zero		1


	//   ....[74]....
        /*0b50*/ 	.word	0x0001c160
        /*0b54*/ 	.word	0x00000005
        /*0b58*/ 	.word	0x00000000
        /*0b5c*/ 	.short	0x010a
        /*0b5e*/ 	.byte	0x3f
	.zero		1


	//   ....[75]....
        /*0b60*/ 	.word	0x0001c190
        /*0b64*/ 	.word	0x00000003
        /*0b68*/ 	.word	0x00000000
        /*0b6c*/ 	.short	0x010a
        /*0b6e*/ 	.byte	0x3f
	.zero		1


	//   ....[76]....
        /*0b70*/ 	.word	0x0001c1f0
        /*0b74*/ 	.word	0x00000055
        /*0b78*/ 	.word	0x00016890
        /*0b7c*/ 	.short	0x010a
        /*0b7e*/ 	.byte	0x3f
	.zero		1


	//   ....[77]....
        /*0b80*/ 	.word	0x0001c240
        /*0b84*/ 	.word	0x00000055
        /*0b88*/ 	.word	0x00016890
        /*0b8c*/ 	.short	0x010a
        /*0b8e*/ 	.byte	0x3f
	.zero		1


	//   ....[78]....
        /*0b90*/ 	.word	0x0001c290
        /*0b94*/ 	.word	0x00000055
        /*0b98*/ 	.word	0x00016890
        /*0b9c*/ 	.short	0x010a
        /*0b9e*/ 	.byte	0x3f
	.zero		1


	//   ....[79]....
        /*0ba0*/ 	.word	0x0001c2e0
        /*0ba4*/ 	.word	0x00000055
        /*0ba8*/ 	.word	0x000168b0
        /*0bac*/ 	.short	0x010a
        /*0bae*/ 	.byte	0x3f
	.zero		1


	//   ....[80]....
        /*0bb0*/ 	.word	0x0001c8e0
        /*0bb4*/ 	.word	0x00000002
        /*0bb8*/ 	.word	0x00016800
        /*0bbc*/ 	.short	0x010a
        /*0bbe*/ 	.byte	0x3f
	.zero		1


	//   ....[81]....
        /*0bc0*/ 	.word	0x0001ce30
        /*0bc4*/ 	.word	0x00000002
        /*0bc8*/ 	.word	0x00016800
        /*0bcc*/ 	.short	0x010a
        /*0bce*/ 	.byte	0x3f
	.zero		1


	//   ....[82]....
        /*0bd0*/ 	.word	0x0001ce80
        /*0bd4*/ 	.word	0x00000007
        /*0bd8*/ 	.word	0x00016830
        /*0bdc*/ 	.short	0x010a
        /*0bde*/ 	.byte	0x3f
	.zero		1


	//   ....[83]....
        /*0be0*/ 	.word	0x0001ced0
        /*0be4*/ 	.word	0x0000000d
        /*0be8*/ 	.word	0x00016830
        /*0bec*/ 	.short	0x010a
        /*0bee*/ 	.byte	0x3f
	.zero		1


	//   ....[84]....
        /*0bf0*/ 	.word	0x0001cf20
        /*0bf4*/ 	.word	0x0000000d
        /*0bf8*/ 	.word	0x00016850
        /*0bfc*/ 	.short	0x010a
        /*0bfe*/ 	.byte	0x3f
	.zero		1


	//   ....[85]....
        /*0c00*/ 	.word	0x0001cf70
        /*0c04*/ 	.word	0x00000000
        /*0c08*/ 	.word	0x00016830
        /*0c0c*/ 	.short	0x010a
        /*0c0e*/ 	.byte	0x3f
	.zero		1


	//   ....[86]....
        /*0c10*/ 	.word	0x0001cfc0
        /*0c14*/ 	.word	0x00000003
        /*0c18*/ 	.word	0x00016850
        /*0c1c*/ 	.short	0x010a
        /*0c1e*/ 	.byte	0x3f
	.zero		1


	//   ....[87]....
        /*0c20*/ 	.word	0x0001d010
        /*0c24*/ 	.word	0x00000000
        /*0c28*/ 	.word	0x00016830
        /*0c2c*/ 	.short	0x010a
        /*0c2e*/ 	.byte	0x3f
	.zero		1


	//   ....[88]....
        /*0c30*/ 	.word	0x0001d060
        /*0c34*/ 	.word	0x00000003
        /*0c38*/ 	.word	0x00016850
        /*0c3c*/ 	.short	0x010a
        /*0c3e*/ 	.byte	0x3f
	.zero		1


	//   ....[89]....
        /*0c40*/ 	.word	0x0001d0b0
        /*0c44*/ 	.word	0x0000000b
        /*0c48*/ 	.word	0x00016850
        /*0c4c*/ 	.short	0x010a
        /*0c4e*/ 	.byte	0x3f
	.zero		1


	//   ....[90]....
        /*0c50*/ 	.word	0x0001d240
        /*0c54*/ 	.word	0x00000008
        /*0c58*/ 	.word	0x00016820
        /*0c5c*/ 	.short	0x010a
        /*0c5e*/ 	.byte	0x3f
	.zero		1


	//   ....[91]....
        /*0c60*/ 	.word	0x0001d290
        /*0c64*/ 	.word	0x00000009
        /*0c68*/ 	.word	0x000168a0
        /*0c6c*/ 	.short	0x010a
        /*0c6e*/ 	.byte	0x3f
	.zero		1


	//   ....[92]....
        /*0c70*/ 	.word	0x0001d2e0
        /*0c74*/ 	.word	0x00000009
        /*0c78*/ 	.word	0x000168c0
        /*0c7c*/ 	.short	0x010a
        /*0c7e*/ 	.byte	0x3f
	.zero		1


	//   ....[93]....
        /*0c80*/ 	.word	0x0001d330
        /*0c84*/ 	.word	0x0000000c
        /*0c88*/ 	.word	0x000168a0
        /*0c8c*/ 	.short	0x010a
        /*0c8e*/ 	.byte	0x3f
	.zero		1


	//   ....[94]....
        /*0c90*/ 	.word	0x0001d380
        /*0c94*/ 	.word	0x0000000c
        /*0c98*/ 	.word	0x000168c0
        /*0c9c*/ 	.short	0x010a
        /*0c9e*/ 	.byte	0x3f
	.zero		1


	//   ....[95]....
        /*0ca0*/ 	.word	0x0001d520
        /*0ca4*/ 	.word	0x00000005
        /*0ca8*/ 	.word	0x00016840
        /*0cac*/ 	.short	0x010a
        /*0cae*/ 	.byte	0x3f
	.zero		1


	//   ....[96]....
        /*0cb0*/ 	.word	0x0001d570
        /*0cb4*/ 	.word	0x0000001b
        /*0cb8*/ 	.word	0x00016820
        /*0cbc*/ 	.short	0x010a
        /*0cbe*/ 	.byte	0x3f
	.zero		1


	//   ....[97]....
        /*0cc0*/ 	.word	0x0001d5c0
        /*0cc4*/ 	.word	0x00000003
        /*0cc8*/ 	.word	0x00016840
        /*0ccc*/ 	.short	0x010a
        /*0cce*/ 	.byte	0x3f
	.zero		1


	//   ....[98]....
        /*0cd0*/ 	.word	0x0001d610
        /*0cd4*/ 	.word	0x00000002
        /*0cd8*/ 	.word	0x00000060
        /*0cdc*/ 	.short	0x010a
        /*0cde*/ 	.byte	0x3f
	.zero		1


	//   ....[99]....
        /*0ce0*/ 	.word	0x0001d660
        /*0ce4*/ 	.word	0x00000003
        /*0ce8*/ 	.word	0x00016840
        /*0cec*/ 	.short	0x010a
        /*0cee*/ 	.byte	0x3f
	.zero		1


	//   ....[100]....
        /*0cf0*/ 	.word	0x0001d6b0
        /*0cf4*/ 	.word	0x00000003
        /*0cf8*/ 	.word	0x00000060
        /*0cfc*/ 	.short	0x010a
        /*0cfe*/ 	.byte	0x3f
	.zero		1


	//   ....[101]....
        /*0d00*/ 	.word	0x0001d700
        /*0d04*/ 	.word	0x00000002
        /*0d08*/ 	.word	0x00016840
        /*0d0c*/ 	.short	0x010a
        /*0d0e*/ 	.byte	0x3f
	.zero		1


	//   ....[102]....
        /*0d10*/ 	.word	0x0001d750
        /*0d14*/ 	.word	0x00000002
        /*0d18*/ 	.word	0x00000060
        /*0d1c*/ 	.short	0x010a
        /*0d1e*/ 	.byte	0x3f
	.zero		1


	//   ....[103]....
        /*0d20*/ 	.word	0x0001d7a0
        /*0d24*/ 	.word	0x00000003
        /*0d28*/ 	.word	0x00016860
        /*0d2c*/ 	.short	0x010a
        /*0d2e*/ 	.byte	0x3f
	.zero		1


	//   ....[104]....
        /*0d30*/ 	.word	0x0001e150
        /*0d34*/ 	.word	0x00000009
        /*0d38*/ 	.word	0x00016820
        /*0d3c*/ 	.short	0x010a
        /*0d3e*/ 	.byte	0x3f
	.zero		1


	//   ....[105]....
        /*0d40*/ 	.word	0x0001e2f0
        /*0d44*/ 	.word	0x00000007
        /*0d48*/ 	.word	0x00000000
        /*0d4c*/ 	.short	0x010a
        /*0d4e*/ 	.byte	0x3f
	.zero		1


	//   ....[106]....
        /*0d50*/ 	.word	0x0001e340
        /*0d54*/ 	.word	0x00000003
        /*0d58*/ 	.word	0x00000000
        /*0d5c*/ 	.short	0x010a
        /*0d5e*/ 	.byte	0x3f
	.zero		1


	//   ....[107]....
        /*0d60*/ 	.word	0x0001e390
        /*0d64*/ 	.word	0x00000005
        /*0d68*/ 	.word	0x00000000
        /*0d6c*/ 	.short	0x010a
        /*0d6e*/ 	.byte	0x3f
	.zero		1


	//----- nvinfo : EIATTR_NUM_MBARRIERS
	.align		4
.L_1639:
        /*0d70*/ 	.byte	0x03, 0x38
        /*0d72*/ 	.short	0x0016


	//----- nvinfo : EIATTR_EXIT_INSTR_OFFSETS
	.align		4
        /*0d74*/ 	.byte	0x04, 0x1c
        /*0d76*/ 	.short	(.L_1641 - .L_1640)


	//   ....[0]....
.L_1640:
        /*0d78*/ 	.word	0x0001c1e0


	//----- nvinfo : EIATTR_MAX_THREADS
	.align		4
.L_1641:
        /*0d7c*/ 	.byte	0x04, 0x05
        /*0d7e*/ 	.short	(.L_1643 - .L_1642)
.L_1642:
        /*0d80*/ 	.word	0x00000200
        /*0d84*/ 	.word	0x00000001
        /*0d88*/ 	.word	0x00000001


	//----- nvinfo : EIATTR_CRS_STACK_SIZE
	.align		4
.L_1643:
        /*0d8c*/ 	.byte	0x04, 0x1e
        /*0d8e*/ 	.short	(.L_1645 - .L_1644)
.L_1644:
        /*0d90*/ 	.word	0x00000000


	//----- nvinfo : EIATTR_CBANK_PARAM_SIZE
	.align		4
.L_1645:
        /*0d94*/ 	.byte	0x03, 0x19
        /*0d96*/ 	.short	0x0a70


	//----- nvinfo : EIATTR_PARAM_CBANK
	.align		4
        /*0d98*/ 	.byte	0x04, 0x0a
        /*0d9a*/ 	.short	(.L_1647 - .L_1646)
	.align		4
.L_1646:
        /*0d9c*/ 	.word	index@(.nv.constant0._ZN7cutlass13device_kernelIN5flash11enable_sm90INS1_16FlashAttnFwdSm90INS1_25CollectiveMainloopFwdSm90ILi2EN4cute5tupleIJNS5_1CILi1EEES8_S8_EEENS6_IJNS7_ILi192EEENS7_ILi128EEENS7_ILi64EEEEEELi64ENS_10bfloat16_tEfNS_4arch4Sm90ELb0ELb1ELb0ELb1ELb0ELb1ELb0ELb1ELb1ELb0ELb0ELb0EEENS1_21CollectiveEpilogueFwdINS6_IJSA_SC_SB_EEES9_SE_SG_Li384ELb1ELb0ELb0ELb0EEENS1_36VarlenDynamicPersistentTileSchedulerILi192ELi128ELi384ELi32ELb0ELb0ELb1ELb1ELb0ELb1EEEEEEEEEvNT_6ParamsE)
        /*0da0*/ 	.short	0x0210
        /*0da2*/ 	.short	0x0a70


	//----- nvinfo : EIATTR_SW_WAR
	.align		4
.L_1647:
        /*0da4*/ 	.byte	0x04, 0x36
        /*0da6*/ 	.short	(.L_1649 - .L_1648)
.L_1648:
        /*0da8*/ 	.word	0x00000008
.L_1649:


//--------------------- .nv.info._ZN7cutlass13device_kernelIN5flash11enable_sm90INS1_16FlashAttnFwdSm90INS1_25CollectiveMainloopFwdSm90ILi2EN4cute5tupleIJNS5_1CILi1EEES8_S8_EEENS6_IJNS7_ILi192EEENS7_ILi128EEENS7_ILi64EEEEEELi64ENS_10bfloat16_tEfNS_4arch4Sm90ELb1ELb0ELb0ELb0ELb0ELb0ELb0ELb1ELb1ELb0ELb0ELb0EEENS1_21CollectiveEpilogueFwdINS6_IJSA_SC_SB_EEES9_SE_SG_Li384ELb0ELb0ELb0ELb0EEENS1_30DynamicPersistentTileSchedulerILi384ELi32ELb0ELb0ELb1EEEEEEEEEvNT_6ParamsE --------------------------
	.section	.nv.info._ZN7cutlass13device_kernelIN5flash11enable_sm90INS1_16FlashAttnFwdSm90INS1_25CollectiveMainloopFwdSm90ILi2EN4cute5tupleIJNS5_1CILi1EEES8_S8_EEENS6_IJNS7_ILi192EEENS7_ILi128EEENS7_ILi64EEEEEELi64ENS_10bfloat16_tEfNS_4arch4Sm90ELb1ELb0ELb0ELb0ELb0ELb0ELb0ELb1ELb1ELb0ELb0ELb0EEENS1_21CollectiveEpilogueFwdINS6_IJSA_SC_SB_EEES9_SE_SG_Li384ELb0ELb0ELb0ELb0EEENS1_30DynamicPersistentTileSchedulerILi384ELi32ELb0ELb0ELb1EEEEEEEEEvNT_6ParamsE,"",@"SHT_CUDA_INFO"
	.sectionflags	@""
	.align	4


	//----- nvinfo : EIATTR_CUDA_API_VERSION
	.align		4
        /*0000*/ 	.byte	0x04, 0x37
        /*0002*/ 	.short	(.L_1651 - .L_1650)
.L_1650:
        /*0004*/ 	.word	0x00000082


	//----- nvinfo : EIATTR_KPARAM_INFO
	.align		4
.L_1651:
        /*0008*/ 	.byte	0x04, 0x17
        /*000a*/ 	.short	(.L_1653 - .L_1652)
.L_1652:
        /*000c*/ 	.word	0x00000000
        /*0010*/ 	.short	0x0000
        /*0012*/ 	.short	0x0070
        /*0014*/ 	.byte	0x00, 0xf0, 0x01, 0x2e


	//----- nvinfo : EIATTR_SPARSE_MMA_MASK
	.align		4
.L_1653:
        /*0018*/ 	.byte	0x03, 0x50
        /*001a*/ 	.short	0x0000


	//----- nvinfo : EIATTR_MAXREG_COUNT
	.align		4
        /*001c*/ 	.byte	0x03, 0x1b
        /*001e*/ 	.short	0x0080


	//----- nvinfo : EIATTR_NUM_BARRIERS
	.align		4
        /*0020*/ 	.byte	0x02, 0x4c
        /*0022*/ 	.byte	0x10
	.zero		1


	//----- nvinfo : EIATTR_EXTERNS
	.align		4
        /*0024*/ 	.byte	0x04, 0x0f
        /*0026*/ 	.short	(.L_1655 - .L_1654)


	//   ....[0]....
	.align		4
.L_1654:
        /*0028*/ 	.word	index@(__assertfail)


	//----- nvinfo : EIATTR_MERCURY_ISA_VERSION
	.align		4
.L_1655:
        /*002c*/ 	.byte	0x03, 0x5f
        /*002e*/ 	.short	0x0101


	//----- nvinfo : EIATTR_INT_WARP_WIDE_INSTR_OFFSETS
	.align		4
        /*0030*/ 	.byte	0x04, 0x31
        /*0032*/ 	.short	(.L_1657 - .L_1656)


	//   ....[0]....
.L_1656:
        /*0034*/ 	.word	0x00000180


	//   ....[1]....
        /*0038*/ 	.word	0x000001b0


	//   ....[2]....
        /*003c*/ 	.word	0x000001c0


	//   ....[3]....
        /*0040*/ 	.word	0x000096c0


	//   ....[4]....
        /*0044*/ 	.word	0x00009750


	//   ....[5]....
        /*0048*/ 	.word	0x00009c00


	//   ....[6]....
        /*004c*/ 	.word	0x0000b320


	//   ....[7]....
        /*0050*/ 	.word	0x0000b3b0


	//----- nvinfo : EIATTR_COOP_GROUP_MASK_REGIDS
	.align		4
.L_1657:
        /*0054*/ 	.byte	0x04, 0x29
        /*0056*/ 	.short	(.L_1659 - .L_1658)


	//   ....[0]....
.L_1658:
        /*0058*/ 	.word	0xffffffff


	//   ....[1]....
        /*005c*/ 	.word	0xffffffff


	//   ....[2]....
        /*0060*/ 	.word	0xffffffff


	//   ....[3]....
        /*0064*/ 	.word	0xffffffff


	//   ....[4]....
        /*0068*/ 	.word	0xffffffff


	//   ....[5]....
        /*006c*/ 	.word	0xffffffff


	//   ....[6]....
        /*0070*/ 	.word	0xffffffff


	//   ....[7]....
        /*0074*/ 	.word	0xffffffff


	//   ....[8]....
        /*0078*/ 	.word	0xffffffff


	//   ....[9]....
        /*007c*/ 	.word	0xffffffff


	//   ....[10]....
        /*0080*/ 	.word	0xffffffff


	//   ....[11]....
        /*0084*/ 	.word	0xffffffff


	//   ....[12]....
        /*0088*/ 	.word	0xffffffff


	//   ....[13]....
        /*008c*/ 	.word	0xffffffff


	//   ....[14]....
        /*0090*/ 	.word	0xffffffff


	//   ....[15]....
        /*0094*/ 	.word	0xffffffff


	//   ....[16]....
        /*0098*/ 	.word	0xffffffff


	//   ....[17]....
        /*009c*/ 	.word	0xffffffff


	//   ....[18]....
        /*00a0*/ 	.word	0xffffffff


	//   ....[19]....
        /*00a4*/ 	.word	0xffffffff


	//   ....[20]....
        /*00a8*/ 	.word	0xffffffff


	//   ....[21]....
        /*00ac*/ 	.word	0xffffffff


	//   ....[22]....
        /*00b0*/ 	.word	0xffffffff


	//   ....[23]....
        /*00b4*/ 	.word	0xffffffff


	//   ....[24]....
        /*00b8*/ 	.word	0xffffffff


	//   ....[25]....
        /*00bc*/ 	.word	0xffffffff


	//   ....[26]....
        /*00c0*/ 	.word	0xffffffff


	//   ....[27]....
        /*00c4*/ 	.word	0xffffffff


	//   ....[28]....
        /*00c8*/ 	.word	0x0500000f


	//   ....[29]....
        /*00cc*/ 	.word	0x0500000f


	//----- nvinfo : EIATTR_COOP_GROUP_INSTR_OFFSETS
	.align		4
.L_1659:
        /*00d0*/ 	.byte	0x04, 0x28
        /*00d2*/ 	.short	(.L_1661 - .L_1660)


	//   ....[0]....
.L_1660:
        /*00d4*/ 	.word	0x00000060


	//   ....[1]....
        /*00d8*/ 	.word	0x00000190


	//   ....[2]....
        /*00dc*/ 	.word	0x000001e0


	//   ....[3]....
        /*00e0*/ 	.word	0x000003d0


	//   ....[4]....
        /*00e4*/ 	.word	0x00000530


	//   ....[5]....
        /*00e8*/ 	.word	0x00000650


	//   ....[6]....
        /*00ec*/ 	.word	0x000007b0


	//   ....[7]....
        /*00f0*/ 	.word	0x00001300


	//   ....[8]....
        /*00f4*/ 	.word	0x000020b0


	//   ....[9]....
        /*00f8*/ 	.word	0x000020f0


	//   ....[10]....
        /*00fc*/ 	.word	0x00002b80


	//   ....[11]....
        /*0100*/ 	.word	0x00002bf0


	//   ....[12]....
        /*0104*/ 	.word	0x00004430


	//   ....[13]....
        /*0108*/ 	.word	0x00004500


	//   ....[14]....
        /*010c*/ 	.word	0x00004e40


	//   ....[15]....
        /*0110*/ 	.word	0x00004eb0


	//   ....[16]....
        /*0114*/ 	.word	0x00006490


	//   ....[17]....
        /*0118*/ 	.word	0x000064c0


	//   ....[18]....
        /*011c*/ 	.word	0x00006a40


	//   ....[19]....
        /*0120*/ 	.word	0x00006aa0


	//   ....[20]....
        /*0124*/ 	.word	0x00007b80


	//   ....[21]....
        /*0128*/ 	.word	0x00007bc0


	//   ....[22]....
        /*012c*/ 	.word	0x00007cb0


	//   ....[23]....
        /*0130*/ 	.word	0x00007cc0


	//   ....[24]....
        /*0134*/ 	.word	0x000087d0


	//   ....[25]....
        /*0138*/ 	.word	0x00009160


	//   ....[26]....
        /*013c*/ 	.word	0x0000b650


	//   ....[27]....
        /*0140*/ 	.word	0x0000b7d0


	//   ....[28]....
        /*0144*/ 	.word	0x0000bd10


	//   ....[29]....
        /*0148*/ 	.word	0x0000c100


	//----- nvinfo : EIATTR_REG_RECONFIG
	.align		4
.L_1661:
        /*014c*/ 	.byte	0x01, 0x54
	.zero		2


	//----- nvinfo : EIATTR_SYSCALL_OFFSETS
	.align		4
        /*0150*/ 	.byte	0x04, 0x46
        /*0152*/ 	.short	(.L_1663 - .L_1662)


	//   ....[0]....
.L_1662:
        /*0154*/ 	.word	0x000014b0


	//   ....[1]....
        /*0158*/ 	.word	0x000098e0


	//   ....[2]....
        /*015c*/ 	.word	0x00009a20


	//   ....[3]....
        /*0160*/ 	.word	0x00009b10


	//----- nvinfo : EIATTR_MBARRIER_INSTR_OFFSETS
	.align		4
.L_1663:
        /*0164*/ 	.byte	0x04, 0x39
        /*0166*/ 	.short	(.L_1665 - .L_1664)


	//   ....[0]....
.L_1664:
        /*0168*/ 	.word	0x00000280
        /*016c*/ 	.word	0x000000ff
        /*0170*/ 	.word	0x00016800
        /*0174*/ 	.short	0x0100
        /*0176*/ 	.byte	0x06
	.zero		1


	//   ....[1]....
        /*0178*/ 	.word	0x00000290
        /*017c*/ 	.word	0x000000ff
        /*0180*/ 	.word	0x00016820
        /*0184*/ 	.short	0x0100
        /*0186*/ 	.byte	0x06
	.zero		1


	//   ....[2]....
        /*0188*/ 	.word	0x00000380
        /*018c*/ 	.word	0x000000ff
        /*0190*/ 	.word	0x00016830
        /*0194*/ 	.short	0x0100
        /*0196*/ 	.byte	0x08
	.zero		1


	//   ....[3]....
        /*0198*/ 	.word	0x00000390
        /*019c*/ 	.word	0x000000ff
        /*01a0*/ 	.word	0x00016840
        /*01a4*/ 	.short	0x0100
        /*01a6*/ 	.byte	0x08
	.zero		1


	//   ....[4]....
        /*01a8*/ 	.word	0x000003a0
        /*01ac*/ 	.word	0x000000ff
        /*01b0*/ 	.word	0x00016838
        /*01b4*/ 	.short	0x0100
        /*01b6*/ 	.byte	0x08
	.zero		1


	//   ....[5]....
        /*01b8*/ 	.word	0x000003b0
        /*01bc*/ 	.word	0x000000ff
        /*01c0*/ 	.word	0x00016848
        /*01c4*/ 	.short	0x0100
        /*01c6*/ 	.byte	0x08
	.zero		1


	//   ....[6]....
        /*01c8*/ 	.word	0x000004e0
        /*01cc*/ 	.word	0x000000ff
        /*01d0*/ 	.word	0x00016850
        /*01d4*/ 	.short	0x0100
        /*01d6*/ 	.byte	0x08
	.zero		1


	//   ....[7]....
        /*01d8*/ 	.word	0x000004f0
        /*01dc*/ 	.word	0x000000ff
        /*01e0*/ 	.word	0x00016860
        /*01e4*/ 	.short	0x0100
        /*01e6*/ 	.byte	0x08
	.zero		1


	//   ....[8]....
        /*01e8*/ 	.word	0x00000500
        /*01ec*/ 	.word	0x000000ff
        /*01f0*/ 	.word	0x00016858
        /*01f4*/ 	.short	0x0100
        /*01f6*/ 	.byte	0x08
	.zero		1


	//   ....[9]....
        /*01f8*/ 	.word	0x00000510
        /*01fc*/ 	.word	0x000000ff
        /*0200*/ 	.word	0x00016868
        /*0204*/ 	.short	0x0100
        /*0206*/ 	.byte	0x08
	.zero		1


	//   ....[10]....
        /*0208*/ 	.word	0x00000600
        /*020c*/ 	.word	0x000000ff
        /*0210*/ 	.word	0x00016870
        /*0214*/ 	.short	0x0100
        /*0216*/ 	.byte	0x06
	.zero		1


	//   ....[11]....
        /*0218*/ 	.word	0x00000610
        /*021c*/ 	.word	0x000000ff
        /*0220*/ 	.word	0x00016880
        /*0224*/ 	.short	0x0100
        /*0226*/ 	.byte	0x06
	.zero		1


	//   ....[12]....
        /*0228*/ 	.word	0x00000620
        /*022c*/ 	.word	0x000000ff
        /*0230*/ 	.word	0x00016878
        /*0234*/ 	.short	0x0100
        /*0236*/ 	.byte	0x06
	.zero		1


	//   ....[13]....
        /*0238*/ 	.word	0x00000630
        /*023c*/ 	.word	0x000000ff
        /*0240*/ 	.word	0x00016888
        /*0244*/ 	.short	0x0100
        /*0246*/ 	.byte	0x06
	.zero		1


	//   ....[14]....
        /*0248*/ 	.word	0x00000760
        /*024c*/ 	.word	0x000000ff
        /*0250*/ 	.word	0x00016890
        /*0254*/ 	.short	0x0100
        /*0256*/ 	.byte	0x08
	.zero		1


	//   ....[15]....
        /*0258*/ 	.word	0x00000770
        /*025c*/ 	.word	0x000000ff
        /*0260*/ 	.word	0x000168a0
        /*0264*/ 	.short	0x0100
        /*0266*/ 	.byte	0x08
	.zero		1


	//   ....[16]....
        /*0268*/ 	.word	0x00000780
        /*026c*/ 	.word	0x000000ff
        /*0270*/ 	.word	0x00016898
        /*0274*/ 	.short	0x0100
        /*0276*/ 	.byte	0x08
	.zero		1


	//   ....[17]....
        /*0278*/ 	.word	0x00000790
        /*027c*/ 	.word	0x000000ff
        /*0280*/ 	.word	0x000168a8
        /*0284*/ 	.short	0x0100
        /*0286*/ 	.byte	0x08
	.zero		1


	//   ....[18]....
        /*0288*/ 	.word	0x000008c0
        /*028c*/ 	.word	0x000000ff
        /*0290*/ 	.word	0x000168b0
        /*0294*/ 	.short	0x0100
        /*0296*/ 	.byte	0x08
	.zero		1


	//   ....[19]....
        /*0298*/ 	.word	0x000008d0
        /*029c*/ 	.word	0x000000ff
        /*02a0*/ 	.word	0x000168c0
        /*02a4*/ 	.short	0x0100
        /*02a6*/ 	.byte	0x08
	.zero		1


	//   ....[20]....
        /*02a8*/ 	.word	0x000008e0
        /*02ac*/ 	.word	0x000000ff
        /*02b0*/ 	.word	0x000168b8
        /*02b4*/ 	.short	0x0100
        /*02b6*/ 	.byte	0x08
	.zero		1


	//   ....[21]....
        /*02b8*/ 	.word	0x000008f0
        /*02bc*/ 	.word	0x000000ff
        /*02c0*/ 	.word	0x000168c8
        /*02c4*/ 	.short	0x0100
        /*02c6*/ 	.byte	0x08
	.zero		1


	//   ....[22]....
        /*02c8*/ 	.word	0x00001530
        /*02cc*/ 	.word	0x000000ff
        /*02d0*/ 	.word	0x00016800
        /*02d4*/ 	.short	0x010a
        /*02d6*/ 	.byte	0x28
	.zero		1


	//   ....[23]....
        /*02d8*/ 	.word	0x000015b0
        /*02dc*/ 	.word	0x00000003
        /*02e0*/ 	.word	0x00016830
        /*02e4*/ 	.short	0x010a
        /*02e6*/ 	.byte	0x3f
	.zero		1


	//   ....[24]....
        /*02e8*/ 	.word	0x00001610
        /*02ec*/ 	.word	0x00000003
        /*02f0*/ 	.word	0x00016830
        /*02f4*/ 	.short	0x010a
        /*02f6*/ 	.byte	0x3f
	.zero		1


	//   ....[25]....
        /*02f8*/ 	.word	0x00001af0
        /*02fc*/ 	.word	0x00000003
        /*0300*/ 	.word	0x00000000
        /*0304*/ 	.short	0x0101
        /*0306*/ 	.byte	0x3f
	.zero		1


	//   ....[26]....
        /*0308*/ 	.word	0x000038f0
        /*030c*/ 	.word	0x000000ff
        /*0310*/ 	.word	0x00016830
        /*0314*/ 	.short	0x010a
        /*0316*/ 	.byte	0x06
	.zero		1


	//   ....[27]....
        /*0318*/ 	.word	0x00003930
        /*031c*/ 	.word	0x000000ff
        /*0320*/ 	.word	0x00016830
        /*0324*/ 	.short	0x010a
        /*0326*/ 	.byte	0x06
	.zero		1


	//   ....[28]....
        /*0328*/ 	.word	0x00003b10
        /*032c*/ 	.word	0x000000ff
        /*0330*/ 	.word	0x00016850
        /*0334*/ 	.short	0x010a
        /*0336*/ 	.byte	0x06
	.zero		1


	//   ....[29]....
        /*0338*/ 	.word	0x00003b50
        /*033c*/ 	.word	0x000000ff
        /*0340*/ 	.word	0x00016850
        /*0344*/ 	.short	0x010a
        /*0346*/ 	.byte	0x06
	.zero		1


	//   ....[30]....
        /*0348*/ 	.word	0x00005460
        /*034c*/ 	.word	0x00000025
        /*0350*/ 	.word	0x00000000
        /*0354*/ 	.short	0x0101
        /*0356*/ 	.byte	0x3f
	.zero		1


	//   ....[31]....
        /*0358*/ 	.word	0x000055b0
        /*035c*/ 	.word	0x00000004
        /*0360*/ 	.word	0x00000000
        /*0364*/ 	.short	0x0101
        /*0366*/ 	.byte	0x3f
	.zero		1


	//   ....[32]....
        /*0368*/ 	.word	0x00005ee0
        /*036c*/ 	.word	0x000000ff
        /*0370*/ 	.word	0x00016830
        /*0374*/ 	.short	0x010a
        /*0376*/ 	.byte	0x06
	.zero		1


	//   ....[33]....
        /*0378*/ 	.word	0x00005f20
        /*037c*/ 	.word	0x000000ff
        /*0380*/ 	.word	0x00016830
        /*0384*/ 	.short	0x010a
        /*0386*/ 	.byte	0x06
	.zero		1


	//   ....[34]....
        /*0388*/ 	.word	0x00006100
        /*038c*/ 	.word	0x000000ff
        /*0390*/ 	.word	0x00016850
        /*0394*/ 	.short	0x010a
        /*0396*/ 	.byte	0x06
	.zero		1


	//   ....[35]....
        /*0398*/ 	.word	0x00006140
        /*039c*/ 	.word	0x000000ff
        /*03a0*/ 	.word	0x00016850
        /*03a4*/ 	.short	0x010a
        /*03a6*/ 	.byte	0x06
	.zero		1


	//   ....[36]....
        /*03a8*/ 	.word	0x000076d0
        /*03ac*/ 	.word	0x00000023
        /*03b0*/ 	.word	0x00000000
        /*03b4*/ 	.short	0x0101
        /*03b6*/ 	.byte	0x3f
	.zero		1


	//   ....[37]....
        /*03b8*/ 	.word	0x000078a0
        /*03bc*/ 	.word	0x0000001f
        /*03c0*/ 	.word	0x00000000
        /*03c4*/ 	.short	0x0101
        /*03c6*/ 	.byte	0x3f
	.zero		1


	//   ....[38]....
        /*03c8*/ 	.word	0x00007af0
        /*03cc*/ 	.word	0x000000ff
        /*03d0*/ 	.word	0x00016850
        /*03d4*/ 	.short	0x010a
        /*03d6*/ 	.byte	0x05
	.zero		1


	//   ....[39]....
        /*03d8*/ 	.word	0x00007b30
        /*03dc*/ 	.word	0x000000ff
        /*03e0*/ 	.word	0x00016850
        /*03e4*/ 	.short	0x010a
        /*03e6*/ 	.byte	0x05
	.zero		1


	//   ....[40]....
        /*03e8*/ 	.word	0x00008130
        /*03ec*/ 	.word	0x00000000
        /*03f0*/ 	.word	0x00000000
        /*03f4*/ 	.short	0x0101
        /*03f6*/ 	.byte	0x3f
	.zero		1


	//   ....[41]....
        /*03f8*/ 	.word	0x00008930
        /*03fc*/ 	.word	0x000000ff
        /*0400*/ 	.word	0x00000000
        /*0404*/ 	.short	0x0101
        /*0406*/ 	.byte	0x05
	.zero		1


	//   ....[42]....
        /*0408*/ 	.word	0x00009ea0
        /*040c*/ 	.word	0x0000000d
        /*0410*/ 	.word	0x00016840
        /*0414*/ 	.short	0x010a
        /*0416*/ 	.byte	0x3f
	.zero		1


	//   ....[43]....
        /*0418*/ 	.word	0x0000a190
        /*041c*/ 	.word	0x000000ff
        /*0420*/ 	.word	0x00016820
        /*0424*/ 	.short	0x010a
        /*0426*/ 	.byte	0x27
	.zero		1


	//   ....[44]....
        /*0428*/ 	.word	0x0000a460
        /*042c*/ 	.word	0x00000003
        /*0430*/ 	.word	0x00016840
        /*0434*/ 	.short	0x010a
        /*0436*/ 	.byte	0x3f
	.zero		1


	//   ....[45]....
        /*0438*/ 	.word	0x0000a600
        /*043c*/ 	.word	0x00000002
        /*0440*/ 	.word	0x00000060
        /*0444*/ 	.short	0x010a
        /*0446*/ 	.byte	0x3f
	.zero		1


	//   ....[46]....
        /*0448*/ 	.word	0x0000aa30
        /*044c*/ 	.word	0x00000004
        /*0450*/ 	.word	0x00016840
        /*0454*/ 	.short	0x010a
        /*0456*/ 	.byte	0x3f
	.zero		1


	//   ....[47]....
        /*0458*/ 	.word	0x0000abd0
        /*045c*/ 	.word	0x00000004
        /*0460*/ 	.word	0x00000060
        /*0464*/ 	.short	0x010a
        /*0466*/ 	.byte	0x3f
	.zero		1


	//   ....[48]....
        /*0468*/ 	.word	0x0000af60
        /*046c*/ 	.word	0x00000003
        /*0470*/ 	.word	0x00016840
        /*0474*/ 	.short	0x010a
        /*0476*/ 	.byte	0x3f
	.zero		1


	//   ....[49]....
        /*0478*/ 	.word	0x0000b100
        /*047c*/ 	.word	0x00000003
        /*0480*/ 	.word	0x00000060
        /*0484*/ 	.short	0x010a
        /*0486*/ 	.byte	0x3f
	.zero		1


	//   ....[50]....
        /*0488*/ 	.word	0x0000b430
        /*048c*/ 	.word	0x00000003
        /*0490*/ 	.word	0x00016860
        /*0494*/ 	.short	0x010a
        /*0496*/ 	.byte	0x3f
	.zero		1


	//   ....[51]....
        /*0498*/ 	.word	0x0000b7b0
        /*049c*/ 	.word	0x00000007
        /*04a0*/ 	.word	0x00016820
        /*04a4*/ 	.short	0x010a
        /*04a6*/ 	.byte	0x3f
	.zero		1


	//   ....[52]....
        /*04a8*/ 	.word	0x0000b8d0
        /*04ac*/ 	.word	0x00000005
        /*04b0*/ 	.word	0x00000000
        /*04b4*/ 	.short	0x010a
        /*04b6*/ 	.byte	0x3f
	.zero		1


	//   ....[53]....
        /*04b8*/ 	.word	0x0000b940
        /*04bc*/ 	.word	0x00000003
        /*04c0*/ 	.word	0x00000000
        /*04c4*/ 	.short	0x010a
        /*04c6*/ 	.byte	0x3f
	.zero		1


	//   ....[54]....
        /*04c8*/ 	.word	0x0000b9a0
        /*04cc*/ 	.word	0x00000005
        /*04d0*/ 	.word	0x00000000
        /*04d4*/ 	.short	0x010a
        /*04d6*/ 	.byte	0x3f
	.zero		1


	//   ....[55]....
        /*04d8*/ 	.word	0x0000b9d0
        /*04dc*/ 	.word	0x00000003
        /*04e0*/ 	.word	0x00000000
        /*04e4*/ 	.short	0x010a
        /*04e6*/ 	.byte	0x3f
	.zero		1


	//   ....[56]....
        /*04e8*/ 	.word	0x0000ba40
        /*04ec*/ 	.word	0x00000003
        /*04f0*/ 	.word	0x00016800
        /*04f4*/ 	.short	0x010a
        /*04f6*/ 	.byte	0x3f
	.zero		1


	//   ....[57]....
        /*04f8*/ 	.word	0x0000ba90
        /*04fc*/ 	.word	0x00000003
        /*0500*/ 	.word	0x00016830
        /*0504*/ 	.short	0x010a
        /*0506*/ 	.byte	0x3f
	.zero		1


	//   ....[58]....
        /*0508*/ 	.word	0x0000baf0
        /*050c*/ 	.word	0x00000005
        /*0510*/ 	.word	0x00016830
        /*0514*/ 	.short	0x010a
        /*0516*/ 	.byte	0x3f
	.zero		1


	//   ....[59]....
        /*0518*/ 	.word	0x0000bb50
        /*051c*/ 	.word	0x00000005
        /*0520*/ 	.word	0x00016850
        /*0524*/ 	.short	0x010a
        /*0526*/ 	.byte	0x3f
	.zero		1


	//   ....[60]....
        /*0528*/ 	.word	0x0000bbb0
        /*052c*/ 	.word	0x00000005
        /*0530*/ 	.word	0x00016830
        /*0534*/ 	.short	0x010a
        /*0536*/ 	.byte	0x3f
	.zero		1


	//   ....[61]....
        /*0538*/ 	.word	0x0000bc10
        /*053c*/ 	.word	0x00000005
        /*0540*/ 	.word	0x00016850
        /*0544*/ 	.short	0x010a
        /*0546*/ 	.byte	0x3f
	.zero		1


	//   ....[62]....
        /*0548*/ 	.word	0x0000bc70
        /*054c*/ 	.word	0x00000007
        /*0550*/ 	.word	0x00016850
        /*0554*/ 	.short	0x010a
        /*0556*/ 	.byte	0x3f
	.zero		1


	//   ....[63]....
        /*0558*/ 	.word	0x0000bdd0
        /*055c*/ 	.word	0x0000000d
        /*0560*/ 	.word	0x00016840
        /*0564*/ 	.short	0x010a
        /*0566*/ 	.byte	0x3f
	.zero		1


	//   ....[64]....
        /*0568*/ 	.word	0x0000be30
        /*056c*/ 	.word	0x00000005
        /*0570*/ 	.word	0x00016820
        /*0574*/ 	.short	0x010a
        /*0576*/ 	.byte	0x3f
	.zero		1


	//   ....[65]....
        /*0578*/ 	.word	0x0000be80
        /*057c*/ 	.word	0x00000003
        /*0580*/ 	.word	0x00016840
        /*0584*/ 	.short	0x010a
        /*0586*/ 	.byte	0x3f
	.zero		1


	//   ....[66]....
        /*0588*/ 	.word	0x0000bed0
        /*058c*/ 	.word	0x00000002
        /*0590*/ 	.word	0x00000060
        /*0594*/ 	.short	0x010a
        /*0596*/ 	.byte	0x3f
	.zero		1


	//   ....[67]....
        /*0598*/ 	.word	0x0000bf20
        /*059c*/ 	.word	0x00000004
        /*05a0*/ 	.word	0x00016840
        /*05a4*/ 	.short	0x010a
        /*05a6*/ 	.byte	0x3f
	.zero		1


	//   ....[68]....
        /*05a8*/ 	.word	0x0000bf70
        /*05ac*/ 	.word	0x00000004
        /*05b0*/ 	.word	0x00000060
        /*05b4*/ 	.short	0x010a
        /*05b6*/ 	.byte	0x3f
	.zero		1


	//   ....[69]....
        /*05b8*/ 	.word	0x0000bfc0
        /*05bc*/ 	.word	0x00000003
        /*05c0*/ 	.word	0x00016840
        /*05c4*/ 	.short	0x010a
        /*05c6*/ 	.byte	0x3f
	.zero		1


	//   ....[70]....
        /*05c8*/ 	.word	0x0000c010
        /*05cc*/ 	.word	0x00000003
        /*05d0*/ 	.word	0x00000060
        /*05d4*/ 	.short	0x010a
        /*05d6*/ 	.byte	0x3f
	.zero		1


	//   ....[71]....
        /*05d8*/ 	.word	0x0000c060
        /*05dc*/ 	.word	0x00000003
        /*05e0*/ 	.word	0x00016860
        /*05e4*/ 	.short	0x010a
        /*05e6*/ 	.byte	0x3f
	.zero		1


	//   ....[72]....
        /*05e8*/ 	.word	0x0000c140
        /*05ec*/ 	.word	0x00000007
        /*05f0*/ 	.word	0x00016820
        /*05f4*/ 	.short	0x010a
        /*05f6*/ 	.byte	0x3f
	.zero		1


	//   ....[73]....
        /*05f8*/ 	.word	0x0000c190
        /*05fc*/ 	.word	0x00000005
        /*0600*/ 	.word	0x00000000
        /*0604*/ 	.short	0x010a
        /*0606*/ 	.byte	0x3f
	.zero		1


	//   ....[74]....
        /*0608*/ 	.word	0x0000c1e0
        /*060c*/ 	.word	0x00000003
        /*0610*/ 	.word	0x00000000
        /*0614*/ 	.short	0x010a
        /*0616*/ 	.byte	0x3f
	.zero		1


	//   ....[75]....
        /*0618*/ 	.word	0x0000c230
        /*061c*/ 	.word	0x00000005
        /*0620*/ 	.word	0x00000000
        /*0624*/ 	.short	0x010a
        /*0626*/ 	.byte	0x3f
	.zero		1


	//----- nvinfo : EIATTR_NUM_MBARRIERS
	.align		4
.L_1665:
        /*0628*/ 	.byte	0x03, 0x38
        /*062a*/ 	.short	0x0016


	//----- nvinfo : EIATTR_EXIT_INSTR_OFFSETS
	.align		4
        /*062c*/ 	.byte	0x04, 0x1c
        /*062e*/ 	.short	(.L_1667 - .L_1666)


	//   ....[0]....
.L_1666:
        /*0630*/ 	.word	0x00000a50


	//   ....[1]....
        /*0634*/ 	.word	0x00009120


	//   ....[2]....
        /*0638*/ 	.word	0x00009180


	//   ....[3]....
        /*063c*/ 	.word	0x0000b7f0


	//   ....[4]....
        /*0640*/ 	.word	0x0000ba20


	//----- nvinfo : EIATTR_MAX_THREADS
	.align		4
.L_1667:
        /*0644*/ 	.byte	0x04, 0x05
        /*0646*/ 	.short	(.L_1669 - .L_1668)
.L_1668:
        /*0648*/ 	.word	0x00000200
        /*064c*/ 	.word	0x00000001
        /*0650*/ 	.word	0x00000001


	//----- nvinfo : EIATTR_CRS_STACK_SIZE
	.align		4
.L_1669:
        /*0654*/ 	.byte	0x04, 0x1e
        /*0656*/ 	.short	(.L_1671 - .L_1670)
.L_1670:
        /*0658*/ 	.word	0x00000000


	//----- nvinfo : EIATTR_CBANK_PARAM_SIZE
	.align		4
.L_1671:
        /*065c*/ 	.byte	0x03, 0x19
        /*065e*/ 	.short	0x0bf0


	//----- nvinfo : EIATTR_PARAM_CBANK
	.align		4
        /*0660*/ 	.byte	0x04, 0x0a
        /*0662*/ 	.short	(.L_1673 - .L_1672)
	.align		4
.L_1672:
        /*0664*/ 	.word	index@(.nv.constant0._ZN7cutlass13device_kernelIN5flash11enable_sm90INS1_16FlashAttnFwdSm90INS1_25CollectiveMainloopFwdSm90ILi2EN4cute5tupleIJNS5_1CILi1EEES8_S8_EEENS6_IJNS7_ILi192EEENS7_ILi128EEENS7_ILi64EEEEEELi64ENS_10bfloat16_tEfNS_4arch4Sm90ELb1ELb0ELb0ELb0ELb0ELb0ELb0ELb1ELb1ELb0ELb0ELb0EEENS1_21CollectiveEpilogueFwdINS6_IJSA_SC_SB_EEES9_SE_SG_Li384ELb0ELb0ELb0ELb0EEENS1_30DynamicPersistentTileSchedulerILi384ELi32ELb0ELb0ELb1EEEEEEEEEvNT_6ParamsE)
        /*0668*/ 	.short	0x0210
        /*066a*/ 	.short	0x0bf0


	//----- nvinfo : EIATTR_SW_WAR
	.align		4
.L_1673:
        /*066c*/ 	.byte	0x04, 0x36
        /*066e*/ 	.short	(.L_1675 - .L_1674)
.L_1674:
        /*0670*/ 	.word	0x00000008
.L_1675:


//--------------------- .nv.info._ZN7cutlass13device_kernelIN5flash11enable_sm90INS1_16FlashAttnFwdSm90INS1_25CollectiveMainloopFwdSm90ILi2EN4cute5tupleIJNS5_1CILi1EEES8_S8_EEENS6_IJNS7_ILi192EEENS7_ILi128EEENS7_ILi64EEEEEELi64ENS_10bfloat16_tEfNS_4arch4Sm90ELb1ELb0ELb0ELb1ELb0ELb0ELb0ELb1ELb1ELb0ELb0ELb0EEENS1_21CollectiveEpilogueFwdINS6_IJSA_SC_SB_EEES9_SE_SG_Li384ELb1ELb0ELb0ELb0EEENS1_36VarlenDynamicPersistentTileSchedulerILi192ELi128ELi384ELi32ELb0ELb0ELb1ELb1ELb1ELb1EEEEEEEEEvNT_6ParamsE --------------------------
	.section	.nv.info._ZN7cutlass13device_kernelIN5flash11enable_sm90INS1_16FlashAttnFwdSm90INS1_25CollectiveMainloopFwdSm90ILi2EN4cute5tupleIJNS5_1CILi1EEES8_S8_EEENS6_IJNS7_ILi192EEENS7_ILi128EEENS7_ILi64EEEEEELi64ENS_10bfloat16_tEfNS_4arch4Sm90ELb1ELb0ELb0ELb1ELb0ELb0ELb0ELb1ELb1ELb0ELb0ELb0EEENS1_21CollectiveEpilogueFwdINS6_IJSA_SC_SB_EEES9_SE_SG_Li384ELb1ELb0ELb0ELb0EEENS1_36VarlenDynamicPersistentTileSchedulerILi192ELi128ELi384ELi32ELb0ELb0ELb1ELb1ELb1ELb1EEEEEEEEEvNT_6ParamsE,"",@"SHT_CUDA_INFO"
	.sectionflags	@""
	.align	4


	//----- nvinfo : EIATTR_CUDA_API_VERSION
	.align		4
        /*0000*/ 	.byte	0x04, 0x37
        /*0002*/ 	.short	(.L_1677 - .L_1676)
.L_1676:
        /*0004*/ 	.word	0x00000082


	//----- nvinfo : EIATTR_KPARAM_INFO
	.align		4
.L_1677:
        /*0008*/ 	.byte	0x04, 0x17
        /*000a*/ 	.short	(.L_1679 - .L_1678)
.L_1678:
        /*000c*/ 	.word	0x00000000
        /*0010*/ 	.short	0x0000
        /*0012*/ 	.short	0x0070
        /*0014*/ 	.byte	0x00, 0xf0, 0x01, 0x28


	//----- nvinfo : EIATTR_SPARSE_MMA_MASK
	.align		4
.L_1679:
        /*0018*/ 	.byte	0x03, 0x50
        /*001a*/ 	.short	0x0000


	//----- nvinfo : EIATTR_MAXREG_COUNT
	.align		4
        /*001c*/ 	.byte	0x03, 0x1b
        /*001e*/ 	.short	0x0080


	//----- nvinfo : EIATTR_NUM_BARRIERS
	.align		4
        /*0020*/ 	.byte	0x02, 0x4c
        /*0022*/ 	.byte	0x10
	.zero		1


	//----- nvinfo : EIATTR_EXTERNS
	.align		4
        /*0024*/ 	.byte	0x04, 0x0f
        /*0026*/ 	.short	(.L_1681 - .L_1680)


	//   ....[0]....
	.align		4
.L_1680:
        /*0028*/ 	.word	index@(__assertfail)


	//----- nvinfo : EIATTR_ANNOTATIONS
	.align		4
.L_1681:
        /*002c*/ 	.byte	0x04, 0x55
        /*002e*/ 	.short	(.L_1683 - .L_1682)


	//   ....[0]....
.L_1682:
        /*0030*/ 	.word	0x00000001
        /*0034*/ 	.byte	0x90, 0xa8, 0x00, 0x00, 0x01, 0x00, 0x00, 0x00, 0x30, 0xa9, 0x00, 0x00, 0x01, 0x00, 0x00, 0x00
        /*0044*/ 	.byte	0xb0, 0xaa, 0x00, 0x00, 0x01, 0x00, 0x00, 0x00, 0x80, 0xab, 0x00, 0x00, 0x01, 0x00, 0x00, 0x00
        /*0054*/ 	.byte	0xf0, 0xb2, 0x00, 0x00, 0x01, 0x00, 0x00, 0x00, 0x20, 0xb3, 0x00, 0x00, 0x01, 0x00, 0x00, 0x00
        /*0064*/ 	.byte	0x40, 0xb9, 0x00, 0x00, 0x01, 0x00, 0x00, 0x00, 0x90, 0xba, 0x00, 0x00, 0x01, 0x00, 0x00, 0x00
        /*0074*/ 	.byte	0x80, 0xdc, 0x00, 0x00


	//----- nvinfo : EIATTR_MERCURY_ISA_VERSION
	.align		4
.L_1683:
        /*0078*/ 	.byte	0x03, 0x5f
        /*007a*/ 	.short	0x0101


	//----- nvinfo : EIATTR_UNUSED_LOAD_BYTE_OFFSET
	.align		4
        /*007c*/ 	.byte	0x04, 0x44
        /*007e*/ 	.short	(.L_1685 - .L_1684)


	//   ....[0]....
.L_1684:
        /*0080*/ 	.word	0x00000a70
        /*0084*/ 	.word	0x0000fff0


	//   ....[1]....
        /*0088*/ 	.word	0x000083e0
        /*008c*/ 	.word	0x0000fff0


	//----- nvinfo : EIATTR_INT_WARP_WIDE_INSTR_OFFSETS
	.align		4
.L_1685:
        /*0090*/ 	.byte	0x04, 0x31
        /*0092*/ 	.short	(.L_1687 - .L_1686)


	//   ....[0]....
.L_1686:
        /*0094*/ 	.word	0x00000160


	//   ....[1]....
        /*0098*/ 	.word	0x000001a0


	//   ....[2]....
        /*009c*/ 	.word	0x00000210


	//   ....[3]....
        /*00a0*/ 	.word	0x0000aea0


	//   ....[4]....
        /*00a4*/ 	.word	0x0000af30


	//   ....[5]....
        /*00a8*/ 	.word	0x0000b380


	//   ....[6]....
        /*00ac*/ 	.word	0x0000b3b0


	//   ....[7]....
        /*00b0*/ 	.word	0x0000cdb0


	//   ....[8]....
        /*00b4*/ 	.word	0x0000ce40


	//----- nvinfo : EIATTR_COOP_GROUP_MASK_REGIDS
	.align		4
.L_1687:
        /*00b8*/ 	.byte	0x04, 0x29
        /*00ba*/ 	.short	(.L_1689 - .L_1688)


	//   ....[0]....
.L_1688:
        /*00bc*/ 	.word	0xffffffff


	//   ....[1]....
        /*00c0*/ 	.word	0xffffffff


	//   ....[2]....
        /*00c4*/ 	.word	0xffffffff


	//   ....[3]....
        /*00c8*/ 	.word	0xffffffff


	//   ....[4]....
        /*00cc*/ 	.word	0xffffffff


	//   ....[5]....
        /*00d0*/ 	.word	0xffffffff


	//   ....[6]....
        /*00d4*/ 	.word	0xffffffff


	//   ....[7]....
        /*00d8*/ 	.word	0xffffffff


	//   ....[8]....
        /*00dc*/ 	.word	0xffffffff


	//   ....[9]....
        /*00e0*/ 	.word	0xffffffff


	//   ....[10]....
        /*00e4*/ 	.word	0xffffffff


	//   ....[11]....
        /*00e8*/ 	.word	0xffffffff


	//   ....[12]....
        /*00ec*/ 	.word	0xffffffff


	//   ....[13]....
        /*00f0*/ 	.word	0xffffffff


	//   ....[14]....
        /*00f4*/ 	.word	0xffffffff


	//   ....[15]....
        /*00f8*/ 	.word	0xffffffff


	//   ....[16]....
        /*00fc*/ 	.word	0xffffffff


	//   ....[17]....
        /*0100*/ 	.word	0xffffffff


	//   ....[18]....
        /*0104*/ 	.word	0xffffffff


	//   ....[19]....
        /*0108*/ 	.word	0xffffffff


	//   ....[20]....
        /*010c*/ 	.word	0xffffffff


	//   ....[21]....
        /*0110*/ 	.word	0xffffffff


	//   ....[22]....
        /*0114*/ 	.word	0xffffffff


	//   ....[23]....
        /*0118*/ 	.word	0xffffffff


	//   ....[24]....
        /*011c*/ 	.word	0xffffffff


	//   ....[25]....
        /*0120*/ 	.word	0xffffffff


	//   ....[26]....
        /*0124*/ 	.word	0xffffffff


	//   ....[27]....
        /*0128*/ 	.word	0xffffffff


	//   ....[28]....
        /*012c*/ 	.word	0xffffffff


	//   ....[29]....
        /*0130*/ 	.word	0xffffffff


	//   ....[30]....
        /*0134*/ 	.word	0xffffffff


	//   ....[31]....
        /*0138*/ 	.word	0xffffffff


	//   ....[32]....
        /*013c*/ 	.word	0xffffffff


	//   ....[33]....
        /*0140*/ 	.word	0xffffffff


	//   ....[34]....
        /*0144*/ 	.word	0xffffffff


	//   ....[35]....
        /*0148*/ 	.word	0xffffffff


	//   ....[36]....
        /*014c*/ 	.word	0xffffffff


	//   ....[37]....
        /*0150*/ 	.word	0xffffffff


	//   ....[38]....
        /*0154*/ 	.word	0xffffffff


	//   ....[39]....
        /*0158*/ 	.word	0xffffffff


	//   ....[40]....
        /*015c*/ 	.word	0xffffffff


	//   ....[41]....
        /*0160*/ 	.word	0xffffffff


	//   ....[42]....
        /*0164*/ 	.word	0xffffffff


	//   ....[43]....
        /*0168*/ 	.word	0xffffffff


	//   ....[44]....
        /*016c*/ 	.word	0xffffffff


	//   ....[45]....
        /*0170*/ 	.word	0xffffffff


	//   ....[46]....
        /*0174*/ 	.word	0xffffffff


	//   ....[47]....
        /*0178*/ 	.word	0xffffffff


	//   ....[48]....
        /*017c*/ 	.word	0xffffffff


	//   ....[49]....
        /*0180*/ 	.word	0xffffffff


	//   ....[50]....
        /*0184*/ 	.word	0xffffffff


	//   ....[51]....
        /*0188*/ 	.word	0xffffffff


	//   ....[52]....
        /*018c*/ 	.word	0xffffffff


	//   ....[53]....
        /*0190*/ 	.word	0xffffffff


	//   ....[54]....
        /*0194*/ 	.word	0xffffffff


	//   ....[55]....
        /*0198*/ 	.word	0xffffffff


	//   ....[56]....
        /*019c*/ 	.word	0xffffffff


	//   ....[57]....
        /*01a0*/ 	.word	0xffffffff


	//   ....[58]....
        /*01a4*/ 	.word	0x0500000f


	//   ....[59]....
        /*01a8*/ 	.word	0x0500000f


	//   ....[60]....
        /*01ac*/ 	.word	0x0500000f


	//   ....[61]....
        /*01b0*/ 	.word	0x0500000f


	//   ....[62]....
        /*01b4*/ 	.word	0x0500000f


	//   ....[63]....
        /*01b8*/ 	.word	0x0500000f


	//   ....[64]....
        /*01bc*/ 	.word	0x0500000f


	//   ....[65]....
        /*01c0*/ 	.word	0x0500000f


	//   ....[66]....
        /*01c4*/ 	.word	0x0500000f


	//   ....[67]....
        /*01c8*/ 	.word	0x0500000f


	//   ....[68]....
        /*01cc*/ 	.word	0x0500000f


	//   ....[69]....
        /*01d0*/ 	.word	0x0500000f


	//   ....[70]....
        /*01d4*/ 	.word	0x0500000f


	//   ....[71]....
        /*01d8*/ 	.word	0x0500000f


	//   ....[72]....
        /*01dc*/ 	.word	0x0500000f


	//   ....[73]....
        /*01e0*/ 	.word	0x0500000f


	//   ....[74]....
        /*01e4*/ 	.word	0x0500000f


	//   ....[75]....
        /*01e8*/ 	.word	0x0500000f


	//   ....[76]....
        /*01ec*/ 	.word	0x0500000f


	//----- nvinfo : EIATTR_COOP_GROUP_INSTR_OFFSETS
	.align		4
.L_1689:
        /*01f0*/ 	.byte	0x04, 0x28
        /*01f2*/ 	.short	(.L_1691 - .L_1690)


	//   ....[0]....
.L_1690:
        /*01f4*/ 	.word	0x00000070


	//   ....[1]....
        /*01f8*/ 	.word	0x00000170


	//   ....[2]....
        /*01fc*/ 	.word	0x000001c0


	//   ....[3]....
        /*0200*/ 	.word	0x000003f0


	//   ....[4]....
        /*0204*/ 	.word	0x00000550


	//   ....[5]....
        /*0208*/ 	.word	0x00000670


	//   ....[6]....
        /*020c*/ 	.word	0x000007d0


	//   ....[7]....
        /*0210*/ 	.word	0x00001460


	//   ....[8]....
        /*0214*/ 	.word	0x00002300


	//   ....[9]....
        /*0218*/ 	.word	0x00002360


	//   ....[10]....
        /*021c*/ 	.word	0x00002cd0


	//   ....[11]....
        /*0220*/ 	.word	0x00002d40


	//   ....[12]....
        /*0224*/ 	.word	0x000044e0


	//   ....[13]....
        /*0228*/ 	.word	0x000045f0


	//   ....[14]....
        /*022c*/ 	.word	0x00004ee0


	//   ....[15]....
        /*0230*/ 	.word	0x00004f50


	//   ....[16]....
        /*0234*/ 	.word	0x00006580


	//   ....[17]....
        /*0238*/ 	.word	0x000065a0


	//   ....[18]....
        /*023c*/ 	.word	0x00006b70


	//   ....[19]....
        /*0240*/ 	.word	0x00006c00


	//   ....[20]....
        /*0244*/ 	.word	0x00007ca0


	//   ....[21]....
        /*0248*/ 	.word	0x00007ce0


	//   ....[22]....
        /*024c*/ 	.word	0x00007dc0


	//   ....[23]....
        /*0250*/ 	.word	0x00007de0


	//   ....[24]....
        /*0254*/ 	.word	0x00009d40


	//   ....[25]....
        /*0258*/ 	.word	0x00009ed0


	//   ....[26]....
        /*025c*/ 	.word	0x00009f00


	//   ....[27]....
        /*0260*/ 	.word	0x00009f40


	//   ....[28]....
        /*0264*/ 	.word	0x00009fa0


	//   ....[29]....
        /*0268*/ 	.word	0x0000a000


	//   ....[30]....
        /*026c*/ 	.word	0x0000a040


	//   ....[31]....
        /*0270*/ 	.word	0x0000a1d0


	//   ....[32]....
        /*0274*/ 	.word	0x0000a230


	//   ....[33]....
        /*0278*/ 	.word	0x0000a270


	//   ....[34]....
        /*027c*/ 	.word	0x0000a2b0


	//   ....[35]....
        /*0280*/ 	.word	0x0000a2e0


	//   ....[36]....
        /*0284*/ 	.word	0x0000a310


	//   ....[37]....
        /*0288*/ 	.word	0x0000a3a0


	//   ....[38]....
        /*028c*/ 	.word	0x0000a400


	//   ....[39]....
        /*0290*/ 	.word	0x0000a490


	//   ....[40]....
        /*0294*/ 	.word	0x0000d100


	//   ....[41]....
        /*0298*/ 	.word	0x0000d110


	//   ....[42]....
        /*029c*/ 	.word	0x0000d200


	//   ....[43]....
        /*02a0*/ 	.word	0x0000d260


	//   ....[44]....
        /*02a4*/ 	.word	0x0000d2a0


	//   ....[45]....
        /*02a8*/ 	.word	0x0000d2e0


	//   ....[46]....
        /*02ac*/ 	.word	0x0000d310


	//   ....[47]....
        /*02b0*/ 	.word	0x0000d340


	//   ....[48]....
        /*02b4*/ 	.word	0x0000d4b0


	//   ....[49]....
        /*02b8*/ 	.word	0x0000d510


	//   ....[50]....
        /*02bc*/ 	.word	0x0000d550


	//   ....[51]....
        /*02c0*/ 	.word	0x0000d590


	//   ....[52]....
        /*02c4*/ 	.word	0x0000d5c0


	//   ....[53]....
        /*02c8*/ 	.word	0x0000d5f0


	//   ....[54]....
        /*02cc*/ 	.word	0x0000d6b0


	//   ....[55]....
        /*02d0*/ 	.word	0x0000d6d0


	//   ....[56]....
        /*02d4*/ 	.word	0x0000d740


	//   ....[57]....
        /*02d8*/ 	.word	0x0000dda0


	//   ....[58]....
        /*02dc*/ 	.word	0x0000e340


	//   ....[59]....
        /*02e0*/ 	.word	0x0000e730


	//   ....[60]....
        /*02e4*/ 	.word	0x0000e7c0


	//   ....[61]....
        /*02e8*/ 	.word	0x0000e860


	//   ....[62]....
        /*02ec*/ 	.word	0x0000e910


	//   ....[63]....
        /*02f0*/ 	.word	0x0000e990


	//   ....[64]....
        /*02f4*/ 	.word	0x0000ea10


	//   ....[65]....
        /*02f8*/ 	.word	0x0000ea90


	//   ....[66]....
        /*02fc*/ 	.word	0x0000eb10


	//   ....[67]....
        /*0300*/ 	.word	0x0000eba0


	//   ....[68]....
        /*0304*/ 	.word	0x0000ec50


	//   ....[69]....
        /*0308*/ 	.word	0x0000ecd0


	//   ....[70]....
        /*030c*/ 	.word	0x0000ed50


	//   ....[71]....
        /*0310*/ 	.word	0x0000edd0


	//   ....[72]....
        /*0314*/ 	.word	0x0000ee50


	//   ....[73]....
        /*0318*/ 	.word	0x0000eec0


	//   ....[74]....
        /*031c*/ 	.word	0x0000ef60


	//   ....[75]....
        /*0320*/ 	.word	0x0000eff0


	//   ....[76]....
        /*0324*/ 	.word	0x0000f110


	//----- nvinfo : EIATTR_REG_RECONFIG
	.align		4
.L_1691:
        /*0328*/ 	.byte	0x01, 0x54
	.zero		2


	//----- nvinfo : EIATTR_SYSCALL_OFFSETS
	.align		4
        /*032c*/ 	.byte	0x04, 0x46
        /*032e*/ 	.short	(.L_1693 - .L_1692)


	//   ....[0]....
.L_1692:
        /*0330*/ 	.word	0x00001640


	//   ....[1]....
        /*0334*/ 	.word	0x0000b0b0


	//   ....[2]....
        /*0338*/ 	.word	0x0000b1e0


	//   ....[3]....
        /*033c*/ 	.word	0x0000b2e0


	//----- nvinfo : EIATTR_MBARRIER_INSTR_OFFSETS
	.align		4
.L_1693:
        /*0340*/ 	.byte	0x04, 0x39
        /*0342*/ 	.short	(.L_1695 - .L_1694)


	//   ....[0]....
.L_1694:
        /*0344*/ 	.word	0x000002a0
        /*0348*/ 	.word	0x000000ff
        /*034c*/ 	.word	0x00016800
        /*0350*/ 	.short	0x0100
        /*0352*/ 	.byte	0x08
	.zero		1


	//   ....[1]....
        /*0354*/ 	.word	0x000002b0
        /*0358*/ 	.word	0x000000ff
        /*035c*/ 	.word	0x00016820
        /*0360*/ 	.short	0x0100
        /*0362*/ 	.byte	0x08
	.zero		1


	//   ....[2]....
        /*0364*/ 	.word	0x000003a0
        /*0368*/ 	.word	0x000000ff
        /*036c*/ 	.word	0x00016830
        /*0370*/ 	.short	0x0100
        /*0372*/ 	.byte	0x08
	.zero		1


	//   ....[3]....
        /*0374*/ 	.word	0x000003b0
        /*0378*/ 	.word	0x000000ff
        /*037c*/ 	.word	0x00016840
        /*0380*/ 	.short	0x0100
        /*0382*/ 	.byte	0x08
	.zero		1


	//   ....[4]....
        /*0384*/ 	.word	0x000003c0
        /*0388*/ 	.word	0x000000ff
        /*038c*/ 	.word	0x00016838
        /*0390*/ 	.short	0x0100
        /*0392*/ 	.byte	0x08
	.zero		1


	//   ....[5]....
        /*0394*/ 	.word	0x000003d0
        /*0398*/ 	.word	0x000000ff
        /*039c*/ 	.word	0x00016848
        /*03a0*/ 	.short	0x0100
        /*03a2*/ 	.byte	0x08
	.zero		1


	//   ....[6]....
        /*03a4*/ 	.word	0x00000500
        /*03a8*/ 	.word	0x000000ff
        /*03ac*/ 	.word	0x00016850
        /*03b0*/ 	.short	0x0100
        /*03b2*/ 	.byte	0x08
	.zero		1


	//   ....[7]....
        /*03b4*/ 	.word	0x00000510
        /*03b8*/ 	.word	0x000000ff
        /*03bc*/ 	.word	0x00016860
        /*03c0*/ 	.short	0x0100
        /*03c2*/ 	.byte	0x08
	.zero		1


	//   ....[8]....
        /*03c4*/ 	.word	0x00000520
        /*03c8*/ 	.word	0x000000ff
        /*03cc*/ 	.word	0x00016858
        /*03d0*/ 	.short	0x0100
        /*03d2*/ 	.byte	0x08
	.zero		1


	//   ....[9]....
        /*03d4*/ 	.word	0x00000530
        /*03d8*/ 	.word	0x000000ff
        /*03dc*/ 	.word	0x00016868
        /*03e0*/ 	.short	0x0100
        /*03e2*/ 	.byte	0x08
	.zero		1


	//   ....[10]....
        /*03e4*/ 	.word	0x00000620
        /*03e8*/ 	.word	0x000000ff
        /*03ec*/ 	.word	0x00016870
        /*03f0*/ 	.short	0x0100
        /*03f2*/ 	.byte	0x06
	.zero		1


	//   ....[11]....
        /*03f4*/ 	.word	0x00000630
        /*03f8*/ 	.word	0x000000ff
        /*03fc*/ 	.word	0x00016880
        /*0400*/ 	.short	0x0100
        /*0402*/ 	.byte	0x06
	.zero		1


	//   ....[12]....
        /*0404*/ 	.word	0x00000640
        /*0408*/ 	.word	0x000000ff
        /*040c*/ 	.word	0x00016878
        /*0410*/ 	.short	0x0100
        /*0412*/ 	.byte	0x06
	.zero		1


	//   ....[13]....
        /*0414*/ 	.word	0x00000650
        /*0418*/ 	.word	0x000000ff
        /*041c*/ 	.word	0x00016888
        /*0420*/ 	.short	0x0100
        /*0422*/ 	.byte	0x06
	.zero		1


	//   ....[14]....
        /*0424*/ 	.word	0x00000780
        /*0428*/ 	.word	0x000000ff
        /*042c*/ 	.word	0x00016890
        /*0430*/ 	.short	0x0100
        /*0432*/ 	.byte	0x08
	.zero		1


	//   ....[15]....
        /*0434*/ 	.word	0x00000790
        /*0438*/ 	.word	0x000000ff
        /*043c*/ 	.word	0x000168a0
        /*0440*/ 	.short	0x0100
        /*0442*/ 	.byte	0x08
	.zero		1


	//   ....[16]....
        /*0444*/ 	.word	0x000007a0
        /*0448*/ 	.word	0x000000ff
        /*044c*/ 	.word	0x00016898
        /*0450*/ 	.short	0x0100
        /*0452*/ 	.byte	0x08
	.zero		1


	//   ....[17]....
        /*0454*/ 	.word	0x000007b0
        /*0458*/ 	.word	0x000000ff
        /*045c*/ 	.word	0x000168a8
        /*0460*/ 	.short	0x0100
        /*0462*/ 	.byte	0x08
	.zero		1


	//   ....[18]....
        /*0464*/ 	.word	0x000008e0
        /*0468*/ 	.word	0x000000ff
        /*046c*/ 	.word	0x000168b0
        /*0470*/ 	.short	0x0100
        /*0472*/ 	.byte	0x08
	.zero		1


	//   ....[19]....
        /*0474*/ 	.word	0x000008f0
        /*0478*/ 	.word	0x000000ff
        /*047c*/ 	.word	0x000168c0
        /*0480*/ 	.short	0x0100
        /*0482*/ 	.byte	0x08
	.zero		1


	//   ....[20]....
        /*0484*/ 	.word	0x00000900
        /*0488*/ 	.word	0x000000ff
        /*048c*/ 	.word	0x000168b8
        /*0490*/ 	.short	0x0100
        /*0492*/ 	.byte	0x08
	.zero		1


	//   ....[21]....
        /*0494*/ 	.word	0x00000910
        /*0498*/ 	.word	0x000000ff
        /*049c*/ 	.word	0x000168c8
        /*04a0*/ 	.short	0x0100
        /*04a2*/ 	.byte	0x08
	.zero		1


	//   ....[22]....
        /*04a4*/ 	.word	0x000016c0
        /*04a8*/ 	.word	0x000000ff
        /*04ac*/ 	.word	0x00016800
        /*04b0*/ 	.short	0x010a
        /*04b2*/ 	.byte	0x29
	.zero		1


	//   ....[23]....
        /*04b4*/ 	.word	0x00001740
        /*04b8*/ 	.word	0x00000002
        /*04bc*/ 	.word	0x00016830
        /*04c0*/ 	.short	0x010a
        /*04c2*/ 	.byte	0x3f
	.zero		1


	//   ....[24]....
        /*04c4*/ 	.word	0x000017b0
        /*04c8*/ 	.word	0x00000002
        /*04cc*/ 	.word	0x00016830
        /*04d0*/ 	.short	0x010a
        /*04d2*/ 	.byte	0x3f
	.zero		1


	//   ....[25]....
        /*04d4*/ 	.word	0x00001d10
        /*04d8*/ 	.word	0x00000002
        /*04dc*/ 	.word	0x00000000
        /*04e0*/ 	.short	0x0101
        /*04e2*/ 	.byte	0x3f
	.zero		1


	//   ....[26]....
        /*04e4*/ 	.word	0x00003a40
        /*04e8*/ 	.word	0x000000ff
        /*04ec*/ 	.word	0x00016830
        /*04f0*/ 	.short	0x010a
        /*04f2*/ 	.byte	0x06
	.zero		1


	//   ....[27]....
        /*04f4*/ 	.word	0x00003a80
        /*04f8*/ 	.word	0x000000ff
        /*04fc*/ 	.word	0x00016830
        /*0500*/ 	.short	0x010a
        /*0502*/ 	.byte	0x06
	.zero		1


	//   ....[28]....
        /*0504*/ 	.word	0x00003c60
        /*0508*/ 	.word	0x000000ff
        /*050c*/ 	.word	0x00016850
        /*0510*/ 	.short	0x010a
        /*0512*/ 	.byte	0x06
	.zero		1


	//   ....[29]....
        /*0514*/ 	.word	0x00003ca0
        /*0518*/ 	.word	0x000000ff
        /*051c*/ 	.word	0x00016850
        /*0520*/ 	.short	0x010a
        /*0522*/ 	.byte	0x06
	.zero		1


	//   ....[30]....
        /*0524*/ 	.word	0x00005630
        /*0528*/ 	.word	0x00000005
        /*052c*/ 	.word	0x00000000
        /*0530*/ 	.short	0x0101
        /*0532*/ 	.byte	0x3f
	.zero		1


	//   ....[31]....
        /*0534*/ 	.word	0x000056e0
        /*0538*/ 	.word	0x0000001b
        /*053c*/ 	.word	0x00000000
        /*0540*/ 	.short	0x0101
        /*0542*/ 	.byte	0x3f
	.zero		1


	//   ....[32]....
        /*0544*/ 	.word	0x00006000
        /*0548*/ 	.word	0x000000ff
        /*054c*/ 	.word	0x00016830
        /*0550*/ 	.short	0x010a
        /*0552*/ 	.byte	0x06
	.zero		1


	//   ....[33]....
        /*0554*/ 	.word	0x00006040
        /*0558*/ 	.word	0x000000ff
        /*055c*/ 	.word	0x00016830
        /*0560*/ 	.short	0x010a
        /*0562*/ 	.byte	0x06
	.zero		1


	//   ....[34]....
        /*0564*/ 	.word	0x00006220
        /*0568*/ 	.word	0x000000ff
        /*056c*/ 	.word	0x00016850
        /*0570*/ 	.short	0x010a
        /*0572*/ 	.byte	0x06
	.zero		1


	//   ....[35]....
        /*0574*/ 	.word	0x00006260
        /*0578*/ 	.word	0x000000ff
        /*057c*/ 	.word	0x00016850
        /*0580*/ 	.short	0x010a
        /*0582*/ 	.byte	0x06
	.zero		1


	//   ....[36]....
        /*0584*/ 	.word	0x00007540
        /*0588*/ 	.word	0x0000001f
        /*058c*/ 	.word	0x00000000
        /*0590*/ 	.short	0x0101
        /*0592*/ 	.byte	0x3f
	.zero		1


	//   ....[37]....
        /*0594*/ 	.word	0x000076f0
        /*0598*/ 	.word	0x0000001f
        /*059c*/ 	.word	0x00000000
        /*05a0*/ 	.short	0x0101
        /*05a2*/ 	.byte	0x3f
	.zero		1


	//   ....[38]....
        /*05a4*/ 	.word	0x00007c10
        /*05a8*/ 	.word	0x000000ff
        /*05ac*/ 	.word	0x00016850
        /*05b0*/ 	.short	0x010a
        /*05b2*/ 	.byte	0x05
	.zero		1


	//   ....[39]....
        /*05b4*/ 	.word	0x00007c50
        /*05b8*/ 	.word	0x000000ff
        /*05bc*/ 	.word	0x00016850
        /*05c0*/ 	.short	0x010a
        /*05c2*/ 	.byte	0x05
	.zero		1


	//   ....[40]....
        /*05c4*/ 	.word	0x00008270
        /*05c8*/ 	.word	0x00000007
        /*05cc*/ 	.word	0x00000000
        /*05d0*/ 	.short	0x0101
        /*05d2*/ 	.byte	0x3f
	.zero		1


	//   ....[41]....
        /*05d4*/ 	.word	0x00008ef0
        /*05d8*/ 	.word	0x00000000
        /*05dc*/ 	.word	0x00000000
        /*05e0*/ 	.short	0x0101
        /*05e2*/ 	.byte	0x3f
	.zero		1


	//   ....[42]....
        /*05e4*/ 	.word	0x0000b780
        /*05e8*/ 	.word	0x00000005
        /*05ec*/ 	.word	0x00016840
        /*05f0*/ 	.short	0x010a
        /*05f2*/ 	.byte	0x3f
	.zero		1


	//   ....[43]....
        /*05f4*/ 	.word	0x0000bad0
        /*05f8*/ 	.word	0x00000019
        /*05fc*/ 	.word	0x00016820
        /*0600*/ 	.short	0x010a
        /*0602*/ 	.byte	0x3f
	.zero		1


	//   ....[44]....
        /*0604*/ 	.word	0x0000bd90
        /*0608*/ 	.word	0x00000003
        /*060c*/ 	.word	0x00016840
        /*0610*/ 	.short	0x010a
        /*0612*/ 	.byte	0x3f
	.zero		1


	//   ....[45]....
        /*0614*/ 	.word	0x0000bf70
        /*0618*/ 	.word	0x00000002
        /*061c*/ 	.word	0x00000060
        /*0620*/ 	.short	0x010a
        /*0622*/ 	.byte	0x3f
	.zero		1


	//   ....[46]....
        /*0624*/ 	.word	0x0000c3d0
        /*0628*/ 	.word	0x00000003
        /*062c*/ 	.word	0x00016840
        /*0630*/ 	.short	0x010a
        /*0632*/ 	.byte	0x3f
	.zero		1


	//   ....[47]....
        /*0634*/ 	.word	0x0000c5b0
        /*0638*/ 	.word	0x00000003
        /*063c*/ 	.word	0x00000060
        /*0640*/ 	.short	0x010a
        /*0642*/ 	.byte	0x3f
	.zero		1


	//   ....[48]....
        /*0644*/ 	.word	0x0000c970
        /*0648*/ 	.word	0x00000002
        /*064c*/ 	.word	0x00016840
        /*0650*/ 	.short	0x010a
        /*0652*/ 	.byte	0x3f
	.zero		1


	//   ....[49]....
        /*0654*/ 	.word	0x0000cb60
        /*0658*/ 	.word	0x00000002
        /*065c*/ 	.word	0x00000060
        /*0660*/ 	.short	0x010a
        /*0662*/ 	.byte	0x3f
	.zero		1


	//   ....[50]....
        /*0664*/ 	.word	0x0000ceb0
        /*0668*/ 	.word	0x00000003
        /*066c*/ 	.word	0x00016860
        /*0670*/ 	.short	0x010a
        /*0672*/ 	.byte	0x3f
	.zero		1


	//   ....[51]....
        /*0674*/ 	.word	0x0000dd20
        /*0678*/ 	.word	0x00000009
        /*067c*/ 	.word	0x00016820
        /*0680*/ 	.short	0x010a
        /*0682*/ 	.byte	0x3f
	.zero		1


	//   ....[52]....
        /*0684*/ 	.word	0x0000dec0
        /*0688*/ 	.word	0x00000007
        /*068c*/ 	.word	0x00000000
        /*0690*/ 	.short	0x010a
        /*0692*/ 	.byte	0x3f
	.zero		1


	//   ....[53]....
        /*0694*/ 	.word	0x0000df30
        /*0698*/ 	.word	0x00000003
        /*069c*/ 	.word	0x00000000
        /*06a0*/ 	.short	0x010a
        /*06a2*/ 	.byte	0x3f
	.zero		1


	//   ....[54]....
        /*06a4*/ 	.word	0x0000df90
        /*06a8*/ 	.word	0x00000005
        /*06ac*/ 	.word	0x00000000
        /*06b0*/ 	.short	0x010a
        /*06b2*/ 	.byte	0x3f
	.zero		1


	//   ....[55]....
        /*06b4*/ 	.word	0x0000dfc0
        /*06b8*/ 	.word	0x00000003
        /*06bc*/ 	.word	0x00000000
        /*06c0*/ 	.short	0x010a
        /*06c2*/ 	.byte	0x3f
	.zero		1


	//   ....[56]....
        /*06c4*/ 	.word	0x0000e030
        /*06c8*/ 	.word	0x00000003
        /*06cc*/ 	.word	0x00016800
        /*06d0*/ 	.short	0x010a
        /*06d2*/ 	.byte	0x3f
	.zero		1


	//   ....[57]....
        /*06d4*/ 	.word	0x0000e080
        /*06d8*/ 	.word	0x00000002
        /*06dc*/ 	.word	0x00016830
        /*06e0*/ 	.short	0x010a
        /*06e2*/ 	.byte	0x3f
	.zero		1


	//   ....[58]....
        /*06e4*/ 	.word	0x0000e0e0
        /*06e8*/ 	.word	0x00000007
        /*06ec*/ 	.word	0x00016830
        /*06f0*/ 	.short	0x010a
        /*06f2*/ 	.byte	0x3f
	.zero		1


	//   ....[59]....
        /*06f4*/ 	.word	0x0000e140
        /*06f8*/ 	.word	0x00000007
        /*06fc*/ 	.word	0x00016850
        /*0700*/ 	.short	0x010a
        /*0702*/ 	.byte	0x3f
	.zero		1


	//   ....[60]....
        /*0704*/ 	.word	0x0000e1a0
        /*0708*/ 	.word	0x00000009
        /*070c*/ 	.word	0x00016830
        /*0710*/ 	.short	0x010a
        /*0712*/ 	.byte	0x3f
	.zero		1


	//   ....[61]....
        /*0714*/ 	.word	0x0000e200
        /*0718*/ 	.word	0x00000009
        /*071c*/ 	.word	0x00016850
        /*0720*/ 	.short	0x010a
        /*0722*/ 	.byte	0x3f
	.zero		1


	//   ....[62]....
        /*0724*/ 	.word	0x0000e260
        /*0728*/ 	.word	0x00000005
        /*072c*/ 	.word	0x00016850
        /*0730*/ 	.short	0x010a
        /*0732*/ 	.byte	0x3f
	.zero		1


	//   ....[63]....
        /*0734*/ 	.word	0x0000e400
        /*0738*/ 	.word	0x00000005
        /*073c*/ 	.word	0x00016840
        /*0740*/ 	.short	0x010a
        /*0742*/ 	.byte	0x3f
	.zero		1


	//   ....[64]....
        /*0744*/ 	.word	0x0000e450
        /*0748*/ 	.word	0x00000019
        /*074c*/ 	.word	0x00016820
        /*0750*/ 	.short	0x010a
        /*0752*/ 	.byte	0x3f
	.zero		1


	//   ....[65]....
        /*0754*/ 	.word	0x0000e4a0
        /*0758*/ 	.word	0x00000003
        /*075c*/ 	.word	0x00016840
        /*0760*/ 	.short	0x010a
        /*0762*/ 	.byte	0x3f
	.zero		1


	//   ....[66]....
        /*0764*/ 	.word	0x0000e4f0
        /*0768*/ 	.word	0x00000002
        /*076c*/ 	.word	0x00000060
        /*0770*/ 	.short	0x010a
        /*0772*/ 	.byte	0x3f
	.zero		1


	//   ....[67]....
        /*0774*/ 	.word	0x0000e540
        /*0778*/ 	.word	0x00000003
        /*077c*/ 	.word	0x00016840
        /*0780*/ 	.short	0x010a
        /*0782*/ 	.byte	0x3f
	.zero		1


	//   ....[68]....
        /*0784*/ 	.word	0x0000e590
        /*0788*/ 	.word	0x00000003
        /*078c*/ 	.word	0x00000060
        /*0790*/ 	.short	0x010a
        /*0792*/ 	.byte	0x3f
	.zero		1


	//   ....[69]....
        /*0794*/ 	.word	0x0000e5e0
        /*0798*/ 	.word	0x00000002
        /*079c*/ 	.word	0x00016840
        /*07a0*/ 	.short	0x010a
        /*07a2*/ 	.byte	0x3f
	.zero		1


	//   ....[70]....
        /*07a4*/ 	.word	0x0000e630
        /*07a8*/ 	.word	0x00000002
        /*07ac*/ 	.word	0x00000060
        /*07b0*/ 	.short	0x010a
        /*07b2*/ 	.byte	0x3f
	.zero		1


	//   ....[71]....
        /*07b4*/ 	.word	0x0000e680
        /*07b8*/ 	.word	0x00000003
        /*07bc*/ 	.word	0x00016860
        /*07c0*/ 	.short	0x010a
        /*07c2*/ 	.byte	0x3f
	.zero		1


	//   ....[72]....
        /*07c4*/ 	.word	0x0000f030
        /*07c8*/ 	.word	0x00000009
        /*07cc*/ 	.word	0x00016820
        /*07d0*/ 	.short	0x010a
        /*07d2*/ 	.byte	0x3f
	.zero		1


	//   ....[73]....
        /*07d4*/ 	.word	0x0000f1d0
        /*07d8*/ 	.word	0x00000007
        /*07dc*/ 	.word	0x00000000
        /*07e0*/ 	.short	0x010a
        /*07e2*/ 	.byte	0x3f
	.zero		1


	//   ....[74]....
        /*07e4*/ 	.word	0x0000f220
        /*07e8*/ 	.word	0x00000003
        /*07ec*/ 	.word	0x00000000
        /*07f0*/ 	.short	0x010a
        /*07f2*/ 	.byte	0x3f
	.zero		1


	//   ....[75]....
        /*07f4*/ 	.word	0x0000f270
        /*07f8*/ 	.word	0x00000005
        /*07fc*/ 	.word	0x00000000
        /*0800*/ 	.short	0x010a
        /*0802*/ 	.byte	0x3f
	.zero		1


	//----- nvinfo : EIATTR_NUM_MBARRIERS
	.align		4
.L_1695:
        /*0804*/ 	.byte	0x03, 0x38
        /*0806*/ 	.short	0x0016


	//----- nvinfo : EIATTR_EXIT_INSTR_OFFSETS
	.align		4
        /*0808*/ 	.byte	0x04, 0x1c
        /*080a*/ 	.short	(.L_1697 - .L_1696)


	//   ....[0]....
.L_1696:
        /*080c*/ 	.word	0x00000ab0


	//   ....[1]....
        /*0810*/ 	.word	0x00009d00


	//   ....[2]....
        /*0814*/ 	.word	0x00009d60


	//   ....[3]....
        /*0818*/ 	.word	0x0000e010


	//----- nvinfo : EIATTR_MAX_THREADS
	.align		4
.L_1697:
        /*081c*/ 	.byte	0x04, 0x05
        /*081e*/ 	.short	(.L_1699 - .L_1698)
.L_1698:
        /*0820*/ 	.word	0x00000200
        /*0824*/ 	.word	0x00000001
        /*0828*/ 	.word	0x00000001


	//----- nvinfo : EIATTR_CRS_STACK_SIZE
	.align		4
.L_1699:
        /*082c*/ 	.byte	0x04, 0x1e
        /*082e*/ 	.short	(.L_1701 - .L_1700)
.L_1700:
        /*0830*/ 	.word	0x00000000


	//----- nvinfo : EIATTR_CBANK_PARAM_SIZE
	.align		4
.L_1701:
        /*0834*/ 	.byte	0x03, 0x19
        /*0836*/ 	.short	0x0a70


	//----- nvinfo : EIATTR_PARAM_CBANK
	.align		4
        /*0838*/ 	.byte	0x04, 0x0a
        /*083a*/ 	.short	(.L_1703 - .L_1702)
	.align		4
.L_1702:
        /*083c*/ 	.word	index@(.nv.constant0._ZN7cutlass13device_kernelIN5flash11enable_sm90INS1_16FlashAttnFwdSm90INS1_25CollectiveMainloopFwdSm90ILi2EN4cute5tupleIJNS5_1CILi1EEES8_S8_EEENS6_IJNS7_ILi192EEENS7_ILi128EEENS7_ILi64EEEEEELi64ENS_10bfloat16_tEfNS_4arch4Sm90ELb1ELb0ELb0ELb1ELb0ELb0ELb0ELb1ELb1ELb0ELb0ELb0EEENS1_21CollectiveEpilogueFwdINS6_IJSA_SC_SB_EEES9_SE_SG_Li384ELb1ELb0ELb0ELb0EEENS1_36VarlenDynamicPersistentTileSchedulerILi192ELi128ELi384ELi32ELb0ELb0ELb1ELb1ELb1ELb1EEEEEEEEEvNT_6ParamsE)
        /*0840*/ 	.short	0x0210
        /*0842*/ 	.short	0x0a70


	//----- nvinfo : EIATTR_SW_WAR
	.align		4
.L_1703:
        /*0844*/ 	.byte	0x04, 0x36
        /*0846*/ 	.short	(.L_1705 - .L_1704)
.L_1704:
        /*0848*/ 	.word	0x00000008
.L_1705:


//--------------------- .nv.info._ZN7cutlass13device_kernelIN5flash11enable_sm90INS1_16FlashAttnFwdSm90INS1_25CollectiveMainloopFwdSm90ILi2EN4cute5tupleIJNS5_1CILi1EEES8_S8_EEENS6_IJNS7_ILi192EEENS7_ILi128EEENS7_ILi64EEEEEELi64ENS_10bfloat16_tEfNS_4arch4Sm90ELb1ELb0ELb0ELb1ELb0ELb1ELb0ELb1ELb1ELb0ELb0ELb0EEENS1_21CollectiveEpilogueFwdINS6_IJSA_SC_SB_EEES9_SE_SG_Li384ELb1ELb0ELb0ELb0EEENS1_36VarlenDynamicPersistentTileSchedulerILi192ELi128ELi384ELi32ELb0ELb0ELb1ELb1ELb1ELb1EEEEEEEEEvNT_6ParamsE --------------------------
	.section	.nv.info._ZN7cutlass13device_kernelIN5flash11enable_sm90INS1_16FlashAttnFwdSm90INS1_25CollectiveMainloopFwdSm90ILi2EN4cute5tupleIJNS5_1CILi1EEES8_S8_EEENS6_IJNS7_ILi192EEENS7_ILi128EEENS7_ILi64EEEEEELi64ENS_10bfloat16_tEfNS_4arch4Sm90ELb1ELb0ELb0ELb1ELb0ELb1ELb0ELb1ELb1ELb0ELb0ELb0EEENS1_21CollectiveEpilogueFwdINS6_IJSA_SC_SB_EEES9_SE_SG_Li384ELb1ELb0ELb0ELb0EEENS1_36VarlenDynamicPersistentTileSchedulerILi192ELi128ELi384ELi32ELb0ELb0ELb1ELb1ELb1ELb1EEEEEEEEEvNT_6ParamsE,"",@"SHT_CUDA_INFO"
	.sectionflags	@""
	.align	4


	//----- nvinfo : EIATTR_CUDA_API_VERSION
	.align		4
        /*0000*/ 	.byte	0x04, 0x37
        /*0002*/ 	.short	(.L_1707 - .L_1706)
.L_1706:
        /*0004*/ 	.word	0x00000082


	//----- nvinfo : EIATTR_KPARAM_INFO
	.align		4
.L_1707:
        /*0008*/ 	.byte	0x04, 0x17
        /*000a*/ 	.short	(.L_1709 - .L_1708)
.L_1708:
        /*000c*/ 	.word	0x00000000
        /*0010*/ 	.short	0x0000
        /*0012*/ 	.short	0x0070
        /*0014*/ 	.byte	0x00, 0xf0, 0x01, 0x28


	//----- nvinfo : EIATTR_SPARSE_MMA_MASK
	.align		4
.L_1709:
        /*0018*/ 	.byte	0x03, 0x50
        /*001a*/ 	.short	0x0000


	//----- nvinfo : EIATTR_MAXREG_COUNT
	.align		4
        /*001c*/ 	.byte	0x03, 0x1b
        /*001e*/ 	.short	0x0080


	//----- nvinfo : EIATTR_NUM_BARRIERS
	.align		4
        /*0020*/ 	.byte	0x02, 0x4c
        /*0022*/ 	.byte	0x10
	.zero		1


	//----- nvinfo : EIATTR_EXTERNS
	.align		4
        /*0024*/ 	.byte	0x04, 0x0f
        /*0026*/ 	.short	(.L_1711 - .L_1710)


	//   ....[0]....
	.align		4
.L_1710:
        /*0028*/ 	.word	index@(__assertfail)


	//----- nvinfo : EIATTR_ANNOTATIONS
	.align		4
.L_1711:
        /*002c*/ 	.byte	0x04, 0x55
        /*002e*/ 	.short	(.L_1713 - .L_1712)


	//   ....[0]....
.L_1712:
        /* <DEDUP_REMOVED lines=44> */


	//----- nvinfo : EIATTR_MERCURY_ISA_VERSION
	.align		4
.L_1713:
        /*02e0*/ 	.byte	0x03, 0x5f
        /*02e2*/ 	.short	0x0101


	//----- nvinfo : EIATTR_UNUSED_LOAD_BYTE_OFFSET
	.align		4
        /*02e4*/ 	.byte	0x04, 0x44
        /*02e6*/ 	.short	(.L_1715 - .L_1714)


	//   ....[0]....
.L_1714:
        /*02e8*/ 	.word	0x00000b00
        /*02ec*/ 	.word	0x0000fff0


	//   ....[1]....
        /*02f0*/ 	.word	0x00010550
        /*02f4*/ 	.word	0x0000fff0


	//----- nvinfo : EIATTR_INT_WARP_WIDE_INSTR_OFFSETS
	.align		4
.L_1715:
        /*02f8*/ 	.byte	0x04, 0x31
        /*02fa*/ 	.short	(.L_1717 - .L_1716)


	//   ....[0]....
.L_1716:
        /*02fc*/ 	.word	0x000001b0


	//   ....[1]....
        /*0300*/ 	.word	0x00000250


	//   ....[2]....
        /*0304*/ 	.word	0x000002c0


	//   ....[3]....
        /*0308*/ 	.word	0x00013ae0


	//   ....[4]....
        /*030c*/ 	.word	0x00013b70


	//   ....[5]....
        /*0310*/ 	.word	0x00013fc0


	//   ....[6]....
        /*0314*/ 	.word	0x00013ff0


	//   ....[7]....
        /*0318*/ 	.word	0x00015a20


	//   ....[8]....
        /*031c*/ 	.word	0x00015ab0


	//----- nvinfo : EIATTR_COOP_GROUP_MASK_REGIDS
	.align		4
.L_1717:
        /*0320*/ 	.byte	0x04, 0x29
        /*0322*/ 	.short	(.L_1719 - .L_1718)


	//   ....[0]....
.L_1718:
        /*0324*/ 	.word	0xffffffff


	//   ....[1]....
        /*0328*/ 	.word	0xffffffff


	//   ....[2]....
        /*032c*/ 	.word	0xffffffff


	//   ....[3]....
        /*0330*/ 	.word	0xffffffff


	//   ....[4]....
        /*0334*/ 	.word	0xffffffff


	//   ....[5]....
        /*0338*/ 	.word	0xffffffff


	//   ....[6]....
        /*033c*/ 	.word	0xffffffff


	//   ....[7]....
        /*0340*/ 	.word	0xffffffff


	//   ....[8]....
        /*0344*/ 	.word	0xffffffff


	//   ....[9]....
        /*0348*/ 	.word	0xffffffff


	//   ....[10]....
        /*034c*/ 	.word	0xffffffff


	//   ....[11]....
        /*0350*/ 	.word	0xffffffff


	//   ....[12]....
        /*0354*/ 	.word	0xffffffff


	//   ....[13]....
        /*0358*/ 	.word	0xffffffff


	//   ....[14]....
        /*035c*/ 	.word	0xffffffff


	//   ....[15]....
        /*0360*/ 	.word	0xffffffff


	//   ....[16]....
        /*0364*/ 	.word	0xffffffff


	//   ....[17]....
        /*0368*/ 	.word	0xffffffff


	//   ....[18]....
        /*036c*/ 	.word	0xffffffff


	//   ....[19]....
        /*0370*/ 	.word	0xffffffff


	//   ....[20]....
        /*0374*/ 	.word	0xffffffff


	//   ....[21]....
        /*0378*/ 	.word	0xffffffff


	//   ....[22]....
        /*037c*/ 	.word	0xffffffff


	//   ....[23]....
        /*0380*/ 	.word	0xffffffff


	//   ....[24]....
        /*0384*/ 	.word	0xffffffff


	//   ....[25]....
        /*0388*/ 	.word	0xffffffff


	//   ....[26]....
        /*038c*/ 	.word	0xffffffff


	//   ....[27]....
        /*0390*/ 	.word	0xffffffff


	//   ....[28]....
        /*0394*/ 	.word	0xffffffff


	//   ....[29]....
        /*0398*/ 	.word	0xffffffff


	//   ....[30]....
        /*039c*/ 	.word	0xffffffff


	//   ....[31]....
        /*03a0*/ 	.word	0xffffffff


	//   ....[32]....
        /*03a4*/ 	.word	0xffffffff


	//   ....[33]....
        /*03a8*/ 	.word	0xffffffff


	//   ....[34]....
        /*03ac*/ 	.word	0xffffffff


	//   ....[35]....
        /*03b0*/ 	.word	0xffffffff


	//   ....[36]....
        /*03b4*/ 	.word	0xffffffff


	//   ....[37]....
        /*03b8*/ 	.word	0xffffffff


	//   ....[38]....
        /*03bc*/ 	.word	0xffffffff


	//   ....[39]....
        /*03c0*/ 	.word	0xffffffff


	//   ....[40]....
        /*03c4*/ 	.word	0xffffffff


	//   ....[41]....
        /*03c8*/ 	.word	0xffffffff


	//   ....[42]....
        /*03cc*/ 	.word	0xffffffff


	//   ....[43]....
        /*03d0*/ 	.word	0xffffffff


	//   ....[44]....
        /*03d4*/ 	.word	0xffffffff


	//   ....[45]....
        /*03d8*/ 	.word	0xffffffff


	//   ....[46]....
        /*03dc*/ 	.word	0xffffffff


	//   ....[47]....
        /*03e0*/ 	.word	0xffffffff


	//   ....[48]....
        /*03e4*/ 	.word	0xffffffff


	//   ....[49]....
        /*03e8*/ 	.word	0xffffffff


	//   ....[50]....
        /*03ec*/ 	.word	0xffffffff


	//   ....[51]....
        /*03f0*/ 	.word	0xffffffff


	//   ....[52]....
        /*03f4*/ 	.word	0xffffffff


	//   ....[53]....
        /*03f8*/ 	.word	0xffffffff


	//   ....[54]....
        /*03fc*/ 	.word	0xffffffff


	//   ....[55]....
        /*0400*/ 	.word	0xffffffff


	//   ....[56]....
        /*0404*/ 	.word	0xffffffff


	//   ....[57]....
        /*0408*/ 	.word	0xffffffff


	//   ....[58]....
        /*040c*/ 	.word	0x0500000f


	//   ....[59]....
        /*0410*/ 	.word	0x0500000f


	//   ....[60]....
        /*0414*/ 	.word	0x0500000f


	//   ....[61]....
        /*0418*/ 	.word	0x0500000f


	//   ....[62]....
        /*041c*/ 	.word	0x0500000f


	//   ....[63]....
        /*0420*/ 	.word	0x0500000f


	//   ....[64]....
        /*0424*/ 	.word	0x0500000f


	//   ....[65]....
        /*0428*/ 	.word	0x0500000f


	//   ....[66]....
        /*042c*/ 	.word	0x0500000f


	//   ....[67]....
        /*0430*/ 	.word	0x0500000f


	//   ....[68]....
        /*0434*/ 	.word	0x0500000f


	//   ....[69]....
        /*0438*/ 	.word	0x0500000f


	//   ....[70]....
        /*043c*/ 	.word	0x0500000f


	//   ....[71]....
        /*0440*/ 	.word	0x0500000f


	//   ....[72]....
        /*0444*/ 	.word	0x0500000f


	//   ....[73]....
        /*0448*/ 	.word	0x0500000f


	//   ....[74]....
        /*044c*/ 	.word	0x0500000f


	//   ....[75]....
        /*0450*/ 	.word	0x0500000f


	//   ....[76]....
        /*0454*/ 	.word	0x0500000f


	//   ....[77]....
        /*0458*/ 	.word	0x0500000f


	//   ....[78]....
        /*045c*/ 	.word	0x0500000f


	//   ....[79]....
        /*0460*/ 	.word	0x0500000f


	//   ....[80]....
        /*0464*/ 	.word	0x0500000f


	//   ....[81]....
        /*0468*/ 	.word	0x0500000f


	//   ....[82]....
        /*046c*/ 	.word	0x0500000f


	//   ....[83]....
        /*0470*/ 	.word	0x0500000f


	//   ....[84]....
        /*0474*/ 	.word	0x0500000f


	//   ....[85]....
        /*0478*/ 	.word	0x0500000f


	//   ....[86]....
        /*047c*/ 	.word	0x0500000f


	//   ....[87]....
        /*0480*/ 	.word	0x0500000f


	//   ....[88]....
        /*0484*/ 	.word	0x0500000f


	//   ....[89]....
        /*0488*/ 	.word	0x0500000f


	//   ....[90]....
        /*048c*/ 	.word	0x0500000f


	//   ....[91]....
        /*0490*/ 	.word	0x0500000f


	//   ....[92]....
        /*0494*/ 	.word	0x0500000f


	//   ....[93]....
        /*0498*/ 	.word	0x0500000f


	//   ....[94]....
        /*049c*/ 	.word	0x0500000f


	//----- nvinfo : EIATTR_COOP_GROUP_INSTR_OFFSETS
	.align		4
.L_1719:
        /*04a0*/ 	.byte	0x04, 0x28
        /*04a2*/ 	.short	(.L_1721 - .L_1720)


	//   ....[0]....
.L_1720:
        /*04a4*/ 	.word	0x00000060


	//   ....[1]....
        /*04a8*/ 	.word	0x000001c0


	//   ....[2]....
        /*04ac*/ 	.word	0x00000270


	//   ....[3]....
        /*04b0*/ 	.word	0x00000430


	//   ....[4]....
        /*04b4*/ 	.word	0x00000590


	//   ....[5]....
        /*04b8*/ 	.word	0x000006b0


	//   ....[6]....
        /*04bc*/ 	.word	0x00000810


	//   ....[7]....
        /*04c0*/ 	.word	0x00005a90


	//   ....[8]....
        /*04c4*/ 	.word	0x00009bb0


	//   ....[9]....
        /*04c8*/ 	.word	0x00009bd0


	//   ....[10]....
        /*04cc*/ 	.word	0x0000a3a0


	//   ....[11]....
        /*04d0*/ 	.word	0x0000a3e0


	//   ....[12]....
        /*04d4*/ 	.word	0x0000c2c0


	//   ....[13]....
        /*04d8*/ 	.word	0x0000c3c0


	//   ....[14]....
        /*04dc*/ 	.word	0x0000cc20


	//   ....[15]....
        /*04e0*/ 	.word	0x0000ccc0


	//   ....[16]....
        /*04e4*/ 	.word	0x0000e510


	//   ....[17]....
        /*04e8*/ 	.word	0x0000e530


	//   ....[18]....
        /*04ec*/ 	.word	0x0000ea20


	//   ....[19]....
        /*04f0*/ 	.word	0x0000eb60


	//   ....[20]....
        /*04f4*/ 	.word	0x0000fd30


	//   ....[21]....
        /*04f8*/ 	.word	0x00010070


	//   ....[22]....
        /*04fc*/ 	.word	0x00010100


	//   ....[23]....
        /*0500*/ 	.word	0x00010110


	//   ....[24]....
        /*0504*/ 	.word	0x00011d70


	//   ....[25]....
        /*0508*/ 	.word	0x00011f10


	//   ....[26]....
        /*050c*/ 	.word	0x00011f40


	//   ....[27]....
        /*0510*/ 	.word	0x00011f70


	//   ....[28]....
        /*0514*/ 	.word	0x00011fb0


	//   ....[29]....
        /*0518*/ 	.word	0x00012000


	//   ....[30]....
        /*051c*/ 	.word	0x00012060


	//   ....[31]....
        /*0520*/ 	.word	0x00012220


	//   ....[32]....
        /*0524*/ 	.word	0x00012280


	//   ....[33]....
        /*0528*/ 	.word	0x000122c0


	//   ....[34]....
        /*052c*/ 	.word	0x00012300


	//   ....[35]....
        /*0530*/ 	.word	0x00012330


	//   ....[36]....
        /*0534*/ 	.word	0x00012360


	//   ....[37]....
        /*0538*/ 	.word	0x00012400


	//   ....[38]....
        /*053c*/ 	.word	0x00012460


	//   ....[39]....
        /*0540*/ 	.word	0x00012500


	//   ....[40]....
        /*0544*/ 	.word	0x00015d70


	//   ....[41]....
        /*0548*/ 	.word	0x00015d80


	//   ....[42]....
        /*054c*/ 	.word	0x00015e70


	//   ....[43]....
        /*0550*/ 	.word	0x00015ed0


	//   ....[44]....
        /*0554*/ 	.word	0x00015f10


	//   ....[45]....
        /*0558*/ 	.word	0x00015f50


	//   ....[46]....
        /*055c*/ 	.word	0x00015f80


	//   ....[47]....
        /*0560*/ 	.word	0x00015fb0


	//   ....[48]....
        /*0564*/ 	.word	0x00016120


	//   ....[49]....
        /*0568*/ 	.word	0x00016180


	//   ....[50]....
        /*056c*/ 	.word	0x000161c0


	//   ....[51]....
        /*0570*/ 	.word	0x00016200


	//   ....[52]....
        /*0574*/ 	.word	0x00016230


	//   ....[53]....
        /*0578*/ 	.word	0x00016260


	//   ....[54]....
        /*057c*/ 	.word	0x00016320


	//   ....[55]....
        /*0580*/ 	.word	0x00016340


	//   ....[56]....
        /*0584*/ 	.word	0x000163b0


	//   ....[57]....
        /*0588*/ 	.word	0x00016a20


	//   ....[58]....
        /*058c*/ 	.word	0x00016e20


	//   ....[59]....
        /*0590*/ 	.word	0x00016ed0


	//   ....[60]....
        /*0594*/ 	.word	0x00016f70


	//   ....[61]....
        /*0598*/ 	.word	0x00017010


	//   ....[62]....
        /*059c*/ 	.word	0x000170b0


	//   ....[63]....
        /*05a0*/ 	.word	0x00017150


	//   ....[64]....
        /*05a4*/ 	.word	0x000171f0


	//   ....[65]....
        /*05a8*/ 	.word	0x00017290


	//   ....[66]....
        /*05ac*/ 	.word	0x00017330


	//   ....[67]....
        /*05b0*/ 	.word	0x00017420


	//   ....[68]....
        /*05b4*/ 	.word	0x000174c0


	//   ....[69]....
        /*05b8*/ 	.word	0x00017560


	//   ....[70]....
        /*05bc*/ 	.word	0x00017600


	//   ....[71]....
        /*05c0*/ 	.word	0x000176a0


	//   ....[72]....
        /*05c4*/ 	.word	0x00017740


	//   ....[73]....
        /*05c8*/ 	.word	0x000177e0


	//   ....[74]....
        /*05cc*/ 	.word	0x00017880


	//   ....[75]....
        /*05d0*/ 	.word	0x00017b80


	//   ....[76]....
        /*05d4*/ 	.word	0x00017e60


	//   ....[77]....
        /*05d8*/ 	.word	0x00018250


	//   ....[78]....
        /*05dc*/ 	.word	0x000182e0


	//   ....[79]....
        /*05e0*/ 	.word	0x00018380


	//   ....[80]....
        /*05e4*/ 	.word	0x00018430


	//   ....[81]....
        /*05e8*/ 	.word	0x000184b0


	//   ....[82]....
        /*05ec*/ 	.word	0x00018530


	//   ....[83]....
        /*05f0*/ 	.word	0x000185b0


	//   ....[84]....
        /*05f4*/ 	.word	0x00018630


	//   ....[85]....
        /*05f8*/ 	.word	0x000186c0


	//   ....[86]....
        /*05fc*/ 	.word	0x00018770


	//   ....[87]....
        /*0600*/ 	.word	0x000187f0


	//   ....[88]....
        /*0604*/ 	.word	0x00018870


	//   ....[89]....
        /*0608*/ 	.word	0x000188f0


	//   ....[90]....
        /*060c*/ 	.word	0x00018970


	//   ....[91]....
        /*0610*/ 	.word	0x000189e0


	//   ....[92]....
        /*0614*/ 	.word	0x00018a80


	//   ....[93]....
        /*0618*/ 	.word	0x00018b10


	//   ....[94]....
        /*061c*/ 	.word	0x00018c30


	//----- nvinfo : EIATTR_REG_RECONFIG
	.align		4
.L_1721:
        /*0620*/ 	.byte	0x01, 0x54
	.zero		2


	//----- nvinfo : EIATTR_SYSCALL_OFFSETS
	.align		4
        /*0624*/ 	.byte	0x04, 0x46
        /*0626*/ 	.short	(.L_1723 - .L_1722)


	//   ....[0]....
.L_1722:
        /*0628*/ 	.word	0x00001820


	//   ....[1]....
        /*062c*/ 	.word	0x00001970


	//   ....[2]....
        /*0630*/ 	.word	0x00005c70


	//   ....[3]....
        /*0634*/ 	.word	0x00006150


	//   ....[4]....
        /*0638*/ 	.word	0x00013cf0


	//   ....[5]....
        /*063c*/ 	.word	0x00013e20


	//   ....[6]....
        /*0640*/ 	.word	0x00013f20


	//----- nvinfo : EIATTR_MBARRIER_INSTR_OFFSETS
	.align		4
.L_1723:
        /*0644*/ 	.byte	0x04, 0x39
        /*0646*/ 	.short	(.L_1725 - .L_1724)


	//   ....[0]....
.L_1724:
        /*0648*/ 	.word	0x000002e0
        /*064c*/ 	.word	0x000000ff
        /*0650*/ 	.word	0x00016800
        /*0654*/ 	.short	0x0100
        /*0656*/ 	.byte	0x08
	.zero		1


	//   ....[1]....
        /*0658*/ 	.word	0x000002f0
        /*065c*/ 	.word	0x000000ff
        /*0660*/ 	.word	0x00016820
        /*0664*/ 	.short	0x0100
        /*0666*/ 	.byte	0x08
	.zero		1


	//   ....[2]....
        /*0668*/ 	.word	0x000003e0
        /*066c*/ 	.word	0x000000ff
        /*0670*/ 	.word	0x00016830
        /*0674*/ 	.short	0x0100
        /*0676*/ 	.byte	0x08
	.zero		1


	//   ....[3]....
        /*0678*/ 	.word	0x000003f0
        /*067c*/ 	.word	0x000000ff
        /*0680*/ 	.word	0x00016840
        /*0684*/ 	.short	0x0100
        /*0686*/ 	.byte	0x08
	.zero		1


	//   ....[4]....
        /*0688*/ 	.word	0x00000400
        /*068c*/ 	.word	0x000000ff
        /*0690*/ 	.word	0x00016838
        /*0694*/ 	.short	0x0100
        /*0696*/ 	.byte	0x08
	.zero		1


	//   ....[5]....
        /*0698*/ 	.word	0x00000410
        /*069c*/ 	.word	0x000000ff
        /*06a0*/ 	.word	0x00016848
        /*06a4*/ 	.short	0x0100
        /*06a6*/ 	.byte	0x08
	.zero		1


	//   ....[6]....
        /*06a8*/ 	.word	0x00000540
        /*06ac*/ 	.word	0x000000ff
        /*06b0*/ 	.word	0x00016850
        /*06b4*/ 	.short	0x0100
        /*06b6*/ 	.byte	0x08
	.zero		1


	//   ....[7]....
        /*06b8*/ 	.word	0x00000550
        /*06bc*/ 	.word	0x000000ff
        /*06c0*/ 	.word	0x00016860
        /*06c4*/ 	.short	0x0100
        /*06c6*/ 	.byte	0x08
	.zero		1


	//   ....[8]....
        /*06c8*/ 	.word	0x00000560
        /*06cc*/ 	.word	0x000000ff
        /*06d0*/ 	.word	0x00016858
        /*06d4*/ 	.short	0x0100
        /*06d6*/ 	.byte	0x08
	.zero		1


	//   ....[9]....
        /*06d8*/ 	.word	0x00000570
        /*06dc*/ 	.word	0x000000ff
        /*06e0*/ 	.word	0x00016868
        /*06e4*/ 	.short	0x0100
        /*06e6*/ 	.byte	0x08
	.zero		1


	//   ....[10]....
        /*06e8*/ 	.word	0x00000660
        /*06ec*/ 	.word	0x000000ff
        /*06f0*/ 	.word	0x00016870
        /*06f4*/ 	.short	0x0100
        /*06f6*/ 	.byte	0x06
	.zero		1


	//   ....[11]....
        /*06f8*/ 	.word	0x00000670
        /*06fc*/ 	.word	0x000000ff
        /*0700*/ 	.word	0x00016880
        /*0704*/ 	.short	0x0100
        /*0706*/ 	.byte	0x06
	.zero		1


	//   ....[12]....
        /*0708*/ 	.word	0x00000680
        /*070c*/ 	.word	0x000000ff
        /*0710*/ 	.word	0x00016878
        /*0714*/ 	.short	0x0100
        /*0716*/ 	.byte	0x06
	.zero		1


	//   ....[13]....
        /*0718*/ 	.word	0x00000690
        /*071c*/ 	.word	0x000000ff
        /*0720*/ 	.word	0x00016888
        /*0724*/ 	.short	0x0100
        /*0726*/ 	.byte	0x06
	.zero		1


	//   ....[14]....
        /*0728*/ 	.word	0x000007c0
        /*072c*/ 	.word	0x000000ff
        /*0730*/ 	.word	0x00016890
        /*0734*/ 	.short	0x0100
        /*0736*/ 	.byte	0x08
	.zero		1


	//   ....[15]....
        /*0738*/ 	.word	0x000007d0
        /*073c*/ 	.word	0x000000ff
        /*0740*/ 	.word	0x000168a0
        /*0744*/ 	.short	0x0100
        /*0746*/ 	.byte	0x08
	.zero		1


	//   ....[16]....
        /*0748*/ 	.word	0x000007e0
        /*074c*/ 	.word	0x000000ff
        /*0750*/ 	.word	0x00016898
        /*0754*/ 	.short	0x0100
        /*0756*/ 	.byte	0x08
	.zero		1


	//   ....[17]....
        /*0758*/ 	.word	0x000007f0
        /*075c*/ 	.word	0x000000ff
        /*0760*/ 	.word	0x000168a8
        /*0764*/ 	.short	0x0100
        /*0766*/ 	.byte	0x08
	.zero		1


	//   ....[18]....
        /*0768*/ 	.word	0x00000920
        /*076c*/ 	.word	0x000000ff
        /*0770*/ 	.word	0x000168b0
        /*0774*/ 	.short	0x0100
        /*0776*/ 	.byte	0x08
	.zero		1


	//   ....[19]....
        /*0778*/ 	.word	0x00000930
        /*077c*/ 	.word	0x000000ff
        /*0780*/ 	.word	0x000168c0
        /*0784*/ 	.short	0x0100
        /*0786*/ 	.byte	0x08
	.zero		1


	//   ....[20]....
        /*0788*/ 	.word	0x00000940
        /*078c*/ 	.word	0x000000ff
        /*0790*/ 	.word	0x000168b8
        /*0794*/ 	.short	0x0100
        /*0796*/ 	.byte	0x08
	.zero		1


	//   ....[21]....
        /*0798*/ 	.word	0x00000950
        /*079c*/ 	.word	0x000000ff
        /*07a0*/ 	.word	0x000168c8
        /*07a4*/ 	.short	0x0100
        /*07a6*/ 	.byte	0x08
	.zero		1


	//   ....[22]....
        /*07a8*/ 	.word	0x00002c60
        /*07ac*/ 	.word	0x0000004e
        /*07b0*/ 	.word	0x00016890
        /*07b4*/ 	.short	0x010a
        /*07b6*/ 	.byte	0x3f
	.zero		1


	//   ....[23]....
        /*07b8*/ 	.word	0x00003ff0
        /*07bc*/ 	.word	0x0000004e
        /*07c0*/ 	.word	0x00016890
        /*07c4*/ 	.short	0x010a
        /*07c6*/ 	.byte	0x3f
	.zero		1


	//   ....[24]....
        /*07c8*/ 	.word	0x00005190
        /*07cc*/ 	.word	0x0000004e
        /*07d0*/ 	.word	0x00016890
        /*07d4*/ 	.short	0x010a
        /*07d6*/ 	.byte	0x3f
	.zero		1


	//   ....[25]....
        /*07d8*/ 	.word	0x000053b0
        /*07dc*/ 	.word	0x0000000c
        /*07e0*/ 	.word	0x00000000
        /*07e4*/ 	.short	0x0101
        /*07e6*/ 	.byte	0x3f
	.zero		1


	//   ....[26]....
        /*07e8*/ 	.word	0x000053f0
        /*07ec*/ 	.word	0x0000004e
        /*07f0*/ 	.word	0x000168b0
        /*07f4*/ 	.short	0x010a
        /*07f6*/ 	.byte	0x3f
	.zero		1


	//   ....[27]....
        /*07f8*/ 	.word	0x000057d0
        /*07fc*/ 	.word	0x0000004e
        /*0800*/ 	.word	0x00000000
        /*0804*/ 	.short	0x0101
        /*0806*/ 	.byte	0x3f
	.zero		1


	//   ....[28]....
        /*0808*/ 	.word	0x00005d10
        /*080c*/ 	.word	0x00000002
        /*0810*/ 	.word	0x00016800
        /*0814*/ 	.short	0x010a
        /*0816*/ 	.byte	0x3f
	.zero		1


	//   ....[29]....
        /*0818*/ 	.word	0x00005d60
        /*081c*/ 	.word	0x00000002
        /*0820*/ 	.word	0x00016800
        /*0824*/ 	.short	0x010a
        /*0826*/ 	.byte	0x3f
	.zero		1


	//   ....[30]....
        /*0828*/ 	.word	0x00006a90
        /*082c*/ 	.word	0x00000002
        /*0830*/ 	.word	0x00016800
        /*0834*/ 	.short	0x010a
        /*0836*/ 	.byte	0x3f
	.zero		1


	//   ....[31]....
        /*0838*/ 	.word	0x00008030
        /*083c*/ 	.word	0x00000002
        /*0840*/ 	.word	0x00016800
        /*0844*/ 	.short	0x010a
        /*0846*/ 	.byte	0x3f
	.zero		1


	//   ....[32]....
        /*0848*/ 	.word	0x00009140
        /*084c*/ 	.word	0x00000004
        /*0850*/ 	.word	0x00016830
        /*0854*/ 	.short	0x010a
        /*0856*/ 	.byte	0x3f
	.zero		1


	//   ....[33]....
        /*0858*/ 	.word	0x000091f0
        /*085c*/ 	.word	0x00000004
        /*0860*/ 	.word	0x00016830
        /*0864*/ 	.short	0x010a
        /*0866*/ 	.byte	0x3f
	.zero		1


	//   ....[34]....
        /*0868*/ 	.word	0x0000a990
        /*086c*/ 	.word	0x00000004
        /*0870*/ 	.word	0x00000000
        /*0874*/ 	.short	0x0101
        /*0876*/ 	.byte	0x3f
	.zero		1


	//   ....[35]....
        /*0878*/ 	.word	0x0000b580
        /*087c*/ 	.word	0x00000000
        /*0880*/ 	.word	0x00016830
        /*0884*/ 	.short	0x010a
        /*0886*/ 	.byte	0x3f
	.zero		1


	//   ....[36]....
        /*0888*/ 	.word	0x0000b5d0
        /*088c*/ 	.word	0x00000000
        /*0890*/ 	.word	0x00016830
        /*0894*/ 	.short	0x010a
        /*0896*/ 	.byte	0x3f
	.zero		1


	//   ....[37]....
        /*0898*/ 	.word	0x0000b8f0
        /*089c*/ 	.word	0x00000003
        /*08a0*/ 	.word	0x00016850
        /*08a4*/ 	.short	0x010a
        /*08a6*/ 	.byte	0x3f
	.zero		1


	//   ....[38]....
        /*08a8*/ 	.word	0x0000b930
        /*08ac*/ 	.word	0x00000003
        /*08b0*/ 	.word	0x00016850
        /*08b4*/ 	.short	0x010a
        /*08b6*/ 	.byte	0x3f
	.zero		1


	//   ....[39]....
        /*08b8*/ 	.word	0x0000d340
        /*08bc*/ 	.word	0x0000001b
        /*08c0*/ 	.word	0x00000000
        /*08c4*/ 	.short	0x0101
        /*08c6*/ 	.byte	0x3f
	.zero		1


	//   ....[40]....
        /*08c8*/ 	.word	0x0000d440
        /*08cc*/ 	.word	0x0000002b
        /*08d0*/ 	.word	0x00000000
        /*08d4*/ 	.short	0x0101
        /*08d6*/ 	.byte	0x3f
	.zero		1


	//   ....[41]....
        /*08d8*/ 	.word	0x0000ddc0
        /*08dc*/ 	.word	0x00000000
        /*08e0*/ 	.word	0x00016830
        /*08e4*/ 	.short	0x010a
        /*08e6*/ 	.byte	0x3f
	.zero		1


	//   ....[42]....
        /*08e8*/ 	.word	0x0000de10
        /*08ec*/ 	.word	0x00000000
        /*08f0*/ 	.word	0x00016830
        /*08f4*/ 	.short	0x010a
        /*08f6*/ 	.byte	0x3f
	.zero		1


	//   ....[43]....
        /*08f8*/ 	.word	0x0000e130
        /*08fc*/ 	.word	0x00000003
        /*0900*/ 	.word	0x00016850
        /*0904*/ 	.short	0x010a
        /*0906*/ 	.byte	0x3f
	.zero		1


	//   ....[44]....
        /*0908*/ 	.word	0x0000e170
        /*090c*/ 	.word	0x00000003
        /*0910*/ 	.word	0x00016850
        /*0914*/ 	.short	0x010a
        /*0916*/ 	.byte	0x3f
	.zero		1


	//   ....[45]....
        /*0918*/ 	.word	0x0000f2a0
        /*091c*/ 	.word	0x0000002f
        /*0920*/ 	.word	0x00000000
        /*0924*/ 	.short	0x0101
        /*0926*/ 	.byte	0x3f
	.zero		1


	//   ....[46]....
        /*0928*/ 	.word	0x0000f3f0
        /*092c*/ 	.word	0x0000002f
        /*0930*/ 	.word	0x00000000
        /*0934*/ 	.short	0x0101
        /*0936*/ 	.byte	0x3f
	.zero		1


	//   ....[47]....
        /*0938*/ 	.word	0x0000fc20
        /*093c*/ 	.word	0x0000000d
        /*0940*/ 	.word	0x00016850
        /*0944*/ 	.short	0x010a
        /*0946*/ 	.byte	0x3f
	.zero		1


	//   ....[48]....
        /*0948*/ 	.word	0x0000fc90
        /*094c*/ 	.word	0x0000000d
        /*0950*/ 	.word	0x00016850
        /*0954*/ 	.short	0x010a
        /*0956*/ 	.byte	0x3f
	.zero		1


	//   ....[49]....
        /*0958*/ 	.word	0x00010260
        /*095c*/ 	.word	0x00000008
        /*0960*/ 	.word	0x00000000
        /*0964*/ 	.short	0x0101
        /*0966*/ 	.byte	0x3f
	.zero		1


	//   ....[50]....
        /*0968*/ 	.word	0x00011010
        /*096c*/ 	.word	0x00000000
        /*0970*/ 	.word	0x00000000
        /*0974*/ 	.short	0x0101
        /*0976*/ 	.byte	0x3f
	.zero		1


	//   ....[51]....
        /*0978*/ 	.word	0x00013210
        /*097c*/ 	.word	0x00000006
        /*0980*/ 	.word	0x00016820
        /*0984*/ 	.short	0x010a
        /*0986*/ 	.byte	0x3f
	.zero		1


	//   ....[52]....
        /*0988*/ 	.word	0x00013280
        /*098c*/ 	.word	0x00000005
        /*0990*/ 	.word	0x000168a0
        /*0994*/ 	.short	0x010a
        /*0996*/ 	.byte	0x3f
	.zero		1


	//   ....[53]....
        /*0998*/ 	.word	0x00013430
        /*099c*/ 	.word	0x00000005
        /*09a0*/ 	.word	0x000168c0
        /*09a4*/ 	.short	0x010a
        /*09a6*/ 	.byte	0x3f
	.zero		1


	//   ....[54]....
        /*09a8*/ 	.word	0x000136a0
        /*09ac*/ 	.word	0x0000000a
        /*09b0*/ 	.word	0x000168a0
        /*09b4*/ 	.short	0x010a
        /*09b6*/ 	.byte	0x3f
	.zero		1


	//   ....[55]....
        /*09b8*/ 	.word	0x00013840
        /*09bc*/ 	.word	0x0000000a
        /*09c0*/ 	.word	0x000168c0
        /*09c4*/ 	.short	0x010a
        /*09c6*/ 	.byte	0x3f
	.zero		1


	//   ....[56]....
        /*09c8*/ 	.word	0x000143d0
        /*09cc*/ 	.word	0x00000005
        /*09d0*/ 	.word	0x00016840
        /*09d4*/ 	.short	0x010a
        /*09d6*/ 	.byte	0x3f
	.zero		1


	//   ....[57]....
        /*09d8*/ 	.word	0x00014720
        /*09dc*/ 	.word	0x0000001b
        /*09e0*/ 	.word	0x00016820
        /*09e4*/ 	.short	0x010a
        /*09e6*/ 	.byte	0x3f
	.zero		1


	//   ....[58]....
        /*09e8*/ 	.word	0x000149f0
        /*09ec*/ 	.word	0x00000003
        /*09f0*/ 	.word	0x00016840
        /*09f4*/ 	.short	0x010a
        /*09f6*/ 	.byte	0x3f
	.zero		1


	//   ....[59]....
        /*09f8*/ 	.word	0x00014bd0
        /*09fc*/ 	.word	0x00000002
        /*0a00*/ 	.word	0x00000060
        /*0a04*/ 	.short	0x010a
        /*0a06*/ 	.byte	0x3f
	.zero		1


	//   ....[60]....
        /*0a08*/ 	.word	0x00015040
        /*0a0c*/ 	.word	0x00000003
        /*0a10*/ 	.word	0x00016840
        /*0a14*/ 	.short	0x010a
        /*0a16*/ 	.byte	0x3f
	.zero		1


	//   ....[61]....
        /*0a18*/ 	.word	0x00015220
        /*0a1c*/ 	.word	0x00000003
        /*0a20*/ 	.word	0x00000060
        /*0a24*/ 	.short	0x010a
        /*0a26*/ 	.byte	0x3f
	.zero		1


	//   ....[62]....
        /*0a28*/ 	.word	0x000155e0
        /*0a2c*/ 	.word	0x00000002
        /*0a30*/ 	.word	0x00016840
        /*0a34*/ 	.short	0x010a
        /*0a36*/ 	.byte	0x3f
	.zero		1


	//   ....[63]....
        /*0a38*/ 	.word	0x000157d0
        /*0a3c*/ 	.word	0x00000002
        /*0a40*/ 	.word	0x00000060
        /*0a44*/ 	.short	0x010a
        /*0a46*/ 	.byte	0x3f
	.zero		1


	//   ....[64]....
        /*0a48*/ 	.word	0x00015b20
        /*0a4c*/ 	.word	0x00000003
        /*0a50*/ 	.word	0x00016860
        /*0a54*/ 	.short	0x010a
        /*0a56*/ 	.byte	0x3f
	.zero		1


	//   ....[65]....
        /*0a58*/ 	.word	0x000169a0
        /*0a5c*/ 	.word	0x00000009
        /*0a60*/ 	.word	0x00016820
        /*0a64*/ 	.short	0x010a
        /*0a66*/ 	.byte	0x3f
	.zero		1


	//   ....[66]....
        /*0a68*/ 	.word	0x00016b30
        /*0a6c*/ 	.word	0x00000007
        /*0a70*/ 	.word	0x00000000
        /*0a74*/ 	.short	0x010a
        /*0a76*/ 	.byte	0x3f
	.zero		1


	//   ....[67]....
        /*0a78*/ 	.word	0x00016ba0
        /*0a7c*/ 	.word	0x00000003
        /*0a80*/ 	.word	0x00000000
        /*0a84*/ 	.short	0x010a
        /*0a86*/ 	.byte	0x3f
	.zero		1


	//   ....[68]....
        /*0a88*/ 	.word	0x00016c00
        /*0a8c*/ 	.word	0x00000005
        /*0a90*/ 	.word	0x00000000
        /*0a94*/ 	.short	0x010a
        /*0a96*/ 	.byte	0x3f
	.zero		1


	//   ....[69]....
        /*0a98*/ 	.word	0x00016c30
        /*0a9c*/ 	.word	0x00000003
        /*0aa0*/ 	.word	0x00000000
        /*0aa4*/ 	.short	0x010a
        /*0aa6*/ 	.byte	0x3f
	.zero		1


	//   ....[70]....
        /*0aa8*/ 	.word	0x00016c90
        /*0aac*/ 	.word	0x0000004e
        /*0ab0*/ 	.word	0x00016890
        /*0ab4*/ 	.short	0x010a
        /*0ab6*/ 	.byte	0x3f
	.zero		1


	//   ....[71]....
        /*0ab8*/ 	.word	0x00016ce0
        /*0abc*/ 	.word	0x0000004e
        /*0ac0*/ 	.word	0x00016890
        /*0ac4*/ 	.short	0x010a
        /*0ac6*/ 	.byte	0x3f
	.zero		1


	//   ....[72]....
        /*0ac8*/ 	.word	0x00016d30
        /*0acc*/ 	.word	0x0000004e
        /*0ad0*/ 	.word	0x00016890
        /*0ad4*/ 	.short	0x010a
        /*0ad6*/ 	.byte	0x3f
	.zero		1


	//   ....[73]....
        /*0ad8*/ 	.word	0x00016d80
        /*0adc*/ 	.word	0x0000004e
        /*0ae0*/ 	.word	0x000168b0
        /*0ae4*/ 	.short	0x010a
        /*0ae6*/ 	.byte	0x3f
	.zero		1


	//   ....[74]....
        /*0ae8*/ 	.word	0x00017370
        /*0aec*/ 	.word	0x00000002
        /*0af0*/ 	.word	0x00016800
        /*0af4*/ 	.short	0x010a
        /*0af6*/ 	.byte	0x3f
	.zero		1


	//   ....[75]....
        /*0af8*/ 	.word	0x000178c0
        /*0afc*/ 	.word	0x00000002
        /*0b00*/ 	.word	0x00016800
        /*0b04*/ 	.short	0x010a
        /*0b06*/ 	.byte	0x3f
	.zero		1


	//   ....[76]....
        /*0b08*/ 	.word	0x00017910
        /*0b0c*/ 	.word	0x00000004
        /*0b10*/ 	.word	0x00016830
        /*0b14*/ 	.short	0x010a
        /*0b16*/ 	.byte	0x3f
	.zero		1


	//   ....[77]....
        /*0b18*/ 	.word	0x00017960
        /*0b1c*/ 	.word	0x00000000
        /*0b20*/ 	.word	0x00016830
        /*0b24*/ 	.short	0x010a
        /*0b26*/ 	.byte	0x3f
	.zero		1


	//   ....[78]....
        /*0b28*/ 	.word	0x000179b0
        /*0b2c*/ 	.word	0x00000003
        /*0b30*/ 	.word	0x00016850
        /*0b34*/ 	.short	0x010a
        /*0b36*/ 	.byte	0x3f
	.zero		1


	//   ....[79]....
        /*0b38*/ 	.word	0x00017a00
        /*0b3c*/ 	.word	0x00000000
        /*0b40*/ 	.word	0x00016830
        /*0b44*/ 	.short	0x010a
        /*0b46*/ 	.byte	0x3f
	.zero		1


	//   ....[80]....
        /*0b48*/ 	.word	0x00017a50
        /*0b4c*/ 	.word	0x00000003
        /*0b50*/ 	.word	0x00016850
        /*0b54*/ 	.short	0x010a
        /*0b56*/ 	.byte	0x3f
	.zero		1


	//   ....[81]....
        /*0b58*/ 	.word	0x00017aa0
        /*0b5c*/ 	.word	0x0000000d
        /*0b60*/ 	.word	0x00016850
        /*0b64*/ 	.short	0x010a
        /*0b66*/ 	.byte	0x3f
	.zero		1


	//   ....[82]....
        /*0b68*/ 	.word	0x00017c40
        /*0b6c*/ 	.word	0x00000006
        /*0b70*/ 	.word	0x00016820
        /*0b74*/ 	.short	0x010a
        /*0b76*/ 	.byte	0x3f
	.zero		1


	//   ....[83]....
        /*0b78*/ 	.word	0x00017c90
        /*0b7c*/ 	.word	0x00000005
        /*0b80*/ 	.word	0x000168a0
        /*0b84*/ 	.short	0x010a
        /*0b86*/ 	.byte	0x3f
	.zero		1


	//   ....[84]....
        /*0b88*/ 	.word	0x00017ce0
        /*0b8c*/ 	.word	0x00000005
        /*0b90*/ 	.word	0x000168c0
        /*0b94*/ 	.short	0x010a
        /*0b96*/ 	.byte	0x3f
	.zero		1


	//   ....[85]....
        /*0b98*/ 	.word	0x00017d30
        /*0b9c*/ 	.word	0x0000000a
        /*0ba0*/ 	.word	0x000168a0
        /*0ba4*/ 	.short	0x010a
        /*0ba6*/ 	.byte	0x3f
	.zero		1


	//   ....[86]....
        /*0ba8*/ 	.word	0x00017d80
        /*0bac*/ 	.word	0x0000000a
        /*0bb0*/ 	.word	0x000168c0
        /*0bb4*/ 	.short	0x010a
        /*0bb6*/ 	.byte	0x3f
	.zero		1


	//   ....[87]....
        /*0bb8*/ 	.word	0x00017f20
        /*0bbc*/ 	.word	0x00000005
        /*0bc0*/ 	.word	0x00016840
        /*0bc4*/ 	.short	0x010a
        /*0bc6*/ 	.byte	0x3f
	.zero		1


	//   ....[88]....
        /*0bc8*/ 	.word	0x00017f70
        /*0bcc*/ 	.word	0x0000001b
        /*0bd0*/ 	.word	0x00016820
        /*0bd4*/ 	.short	0x010a
        /*0bd6*/ 	.byte	0x3f
	.zero		1


	//   ....[89]....
        /*0bd8*/ 	.word	0x00017fc0
        /*0bdc*/ 	.word	0x00000003
        /*0be0*/ 	.word	0x00016840
        /*0be4*/ 	.short	0x010a
        /*0be6*/ 	.byte	0x3f
	.zero		1


	//   ....[90]....
        /*0be8*/ 	.word	0x00018010
        /*0bec*/ 	.word	0x00000002
        /*0bf0*/ 	.word	0x00000060
        /*0bf4*/ 	.short	0x010a
        /*0bf6*/ 	.byte	0x3f
	.zero		1


	//   ....[91]....
        /*0bf8*/ 	.word	0x00018060
        /*0bfc*/ 	.word	0x00000003
        /*0c00*/ 	.word	0x00016840
        /*0c04*/ 	.short	0x010a
        /*0c06*/ 	.byte	0x3f
	.zero		1


	//   ....[92]....
        /*0c08*/ 	.word	0x000180b0
        /*0c0c*/ 	.word	0x00000003
        /*0c10*/ 	.word	0x00000060
        /*0c14*/ 	.short	0x010a
        /*0c16*/ 	.byte	0x3f
	.zero		1


	//   ....[93]....
        /*0c18*/ 	.word	0x00018100
        /*0c1c*/ 	.word	0x00000002
        /*0c20*/ 	.word	0x00016840
        /*0c24*/ 	.short	0x010a
        /*0c26*/ 	.byte	0x3f
	.zero		1


	//   ....[94]....
        /*0c28*/ 	.word	0x00018150
        /*0c2c*/ 	.word	0x00000002
        /*0c30*/ 	.word	0x00000060
        /*0c34*/ 	.short	0x010a
        /*0c36*/ 	.byte	0x3f
	.zero		1


	//   ....[95]....
        /*0c38*/ 	.word	0x000181a0
        /*0c3c*/ 	.word	0x00000003
        /*0c40*/ 	.word	0x00016860
        /*0c44*/ 	.short	0x010a
        /*0c46*/ 	.byte	0x3f
	.zero		1


	//   ....[96]....
        /*0c48*/ 	.word	0x00018b50
        /*0c4c*/ 	.word	0x00000009
        /*0c50*/ 	.word	0x00016820
        /*0c54*/ 	.short	0x010a
        /*0c56*/ 	.byte	0x3f
	.zero		1


	//   ....[97]....
        /*0c58*/ 	.word	0x00018cf0
        /*0c5c*/ 	.word	0x00000007
        /*0c60*/ 	.word	0x00000000
        /*0c64*/ 	.short	0x010a
        /*0c66*/ 	.byte	0x3f
	.zero		1


	//   ....[98]....
        /*0c68*/ 	.word	0x00018d40
        /*0c6c*/ 	.word	0x00000003
        /*0c70*/ 	.word	0x00000000
        /*0c74*/ 	.short	0x010a
        /*0c76*/ 	.byte	0x3f
	.zero		1


	//   ....[99]....
        /*0c78*/ 	.word	0x00018d90
        /*0c7c*/ 	.word	0x00000005
        /*0c80*/ 	.word	0x00000000
        /*0c84*/ 	.short	0x010a
        /*0c86*/ 	.byte	0x3f
	.zero		1


	//----- nvinfo : EIATTR_NUM_MBARRIERS
	.align		4
.L_1725:
        /*0c88*/ 	.byte	0x03, 0x38
        /*0c8a*/ 	.short	0x0016


	//----- nvinfo : EIATTR_EXIT_INSTR_OFFSETS
	.align		4
        /*0c8c*/ 	.byte	0x04, 0x1c
        /*0c8e*/ 	.short	(.L_1727 - .L_1726)


	//   ....[0]....
.L_1726:
        /*0c90*/ 	.word	0x00016c80


	//----- nvinfo : EIATTR_MAX_THREADS
	.align		4
.L_1727:
        /*0c94*/ 	.byte	0x04, 0x05
        /*0c96*/ 	.short	(.L_1729 - .L_1728)
.L_1728:
        /*0c98*/ 	.word	0x00000200
        /*0c9c*/ 	.word	0x00000001
        /*0ca0*/ 	.word	0x00000001


	//----- nvinfo : EIATTR_CRS_STACK_SIZE
	.align		4
.L_1729:
        /*0ca4*/ 	.byte	0x04, 0x1e
        /*0ca6*/ 	.short	(.L_1731 - .L_1730)
.L_1730:
        /*0ca8*/ 	.word	0x00000000


	//----- nvinfo : EIATTR_CBANK_PARAM_SIZE
	.align		4
.L_1731:
        /*0cac*/ 	.byte	0x03, 0x19
        /*0cae*/ 	.short	0x0a70


	//----- nvinfo : EIATTR_PARAM_CBANK
	.align		4
        /*0cb0*/ 	.byte	0x04, 0x0a
        /*0cb2*/ 	.short	(.L_1733 - .L_1732)
	.align		4
.L_1732:
        /*0cb4*/ 	.word	index@(.nv.constant0._ZN7cutlass13device_kernelIN5flash11enable_sm90INS1_16FlashAttnFwdSm90INS1_25CollectiveMainloopFwdSm90ILi2EN4cute5tupleIJNS5_1CILi1EEES8_S8_EEENS6_IJNS7_ILi192EEENS7_ILi128EEENS7_ILi64EEEEEELi64ENS_10bfloat16_tEfNS_4arch4Sm90ELb1ELb0ELb0ELb1ELb0ELb1ELb0ELb1ELb1ELb0ELb0ELb0EEENS1_21CollectiveEpilogueFwdINS6_IJSA_SC_SB_EEES9_SE_SG_Li384ELb1ELb0ELb0ELb0EEENS1_36VarlenDynamicPersistentTileSchedulerILi192ELi128ELi384ELi32ELb0ELb0ELb1ELb1ELb1ELb1EEEEEEEEEvNT_6ParamsE)
        /*0cb8*/ 	.short	0x0210
        /*0cba*/ 	.short	0x0a70


	//----- nvinfo : EIATTR_SW_WAR
	.align		4
.L_1733:
        /*0cbc*/ 	.byte	0x04, 0x36
        /*0cbe*/ 	.short	(.L_1735 - .L_1734)
.L_1734:
        /*0cc0*/ 	.word	0x00000008
.L_1735:


//--------------------- .nv.callgraph             --------------------------
	.section	.nv.callgraph,"",@"SHT_CUDA_CALLGRAPH"
	.align	4
	.sectionentsize	8
	.align		4
        /*0000*/ 	.word	0x00000000
	.align		4
        /*0004*/ 	.word	0xffffffff
	.align		4
        /*0008*/ 	.word	index@(_ZN7cutlass13device_kernelIN5flash11enable_sm90INS1_16FlashAttnFwdSm90INS1_25CollectiveMainloopFwdSm90ILi2EN4cute5tupleIJNS5_1CILi1EEES8_S8_EEENS6_IJNS7_ILi128EEENS7_ILi80EEENS7_ILi256EEEEEELi256ENS_10bfloat16_tEfNS_4arch4Sm90ELb0ELb0ELb0ELb0ELb0ELb0ELb0ELb1ELb1ELb0ELb0ELb0EEENS1_21CollectiveEpilogueFwdINS6_IJSA_SC_SB_EEES9_SE_SG_Li256ELb0ELb0ELb0ELb0EEENS1_29StaticPersistentTileSchedulerILb0EEEEEEEEEvNT_6ParamsE)
	.align		4
        /*000c*/ 	.word	index@(__assertfail)
	.align		4
        /*0010*/ 	.word	index@(_ZN7cutlass13device_kernelIN5flash11enable_sm90INS1_16FlashAttnFwdSm90INS1_25CollectiveMainloopFwdSm90ILi2EN4cute5tupleIJNS5_1CILi2EEENS7_ILi1EEES9_EEENS6_IJNS7_ILi128EEENS7_ILi80EEENS7_ILi256EEEEEELi256ENS_10bfloat16_tEfNS_4arch4Sm90ELb0ELb0ELb0ELb0ELb0ELb0ELb0ELb1ELb1ELb0ELb0ELb0EEENS1_21CollectiveEpilogueFwdINS6_IJSB_SD_SC_EEESA_SF_SH_Li256ELb0ELb0ELb0ELb0EEENS1_29StaticPersistentTileSchedulerILb0EEEEEEEEEvNT_6ParamsE)
	.align		4
        /*0014*/ 	.word	index@(__assertfail)
	.align		4
        /*0018*/ 	.word	index@(_ZN7cutlass13device_kernelIN5flash11enable_sm90INS1_16FlashAttnFwdSm90INS1_25CollectiveMainloopFwdSm90ILi2EN4cute5tupleIJNS5_1CILi1EEES8_S8_EEENS6_IJNS7_ILi128EEENS7_ILi80EEENS7_ILi256EEEEEELi256ENS_10bfloat16_tEfNS_4arch4Sm90ELb0ELb0ELb0ELb1ELb0ELb0ELb0ELb1ELb1ELb0ELb0ELb0EEENS1_21CollectiveEpilogueFwdINS6_IJSA_SC_SB_EEES9_SE_SG_Li256ELb1ELb0ELb0ELb0EEENS1_36VarlenDynamicPersistentTileSchedulerILi128ELi80ELi256ELi32ELb0ELb0ELb1ELb0ELb1ELb1EEEEEEEEEvNT_6ParamsE)
	.align		4
        /*001c*/ 	.word	index@(__assertfail)
	.align		4
        /*0020*/ 	.word	index@(_ZN7cutlass13device_kernelIN5flash11enable_sm90INS1_16FlashAttnFwdSm90INS1_25CollectiveMainloopFwdSm90ILi2EN4cute5tupleIJNS5_1CILi1EEES8_S8_EEENS6_IJNS7_ILi128EEENS7_ILi80EEENS7_ILi256EEEEEELi256ENS_10bfloat16_tEfNS_4arch4Sm90ELb0ELb0ELb0ELb1ELb0ELb1ELb0ELb1ELb1ELb0ELb0ELb0EEENS1_21CollectiveEpilogueFwdINS6_IJSA_SC_SB_EEES9_SE_SG_Li256ELb1ELb0ELb0ELb0EEENS1_36VarlenDynamicPersistentTileSchedulerILi128ELi80ELi256ELi32ELb0ELb0ELb1ELb0ELb1ELb1EEEEEEEEEvNT_6ParamsE)
	.align		4
        /*0024*/ 	.word	index@(__assertfail)
	.align		4
        /*0028*/ 	.word	index@(_ZN7cutlass13device_kernelIN5flash11enable_sm90INS1_16FlashAttnFwdSm90INS1_25CollectiveMainloopFwdSm90ILi2EN4cute5tupleIJNS5_1CILi1EEES8_S8_EEENS6_IJNS7_ILi128EEENS7_ILi64EEENS7_ILi256EEEEEELi256ENS_10bfloat16_tEfNS_4arch4Sm90ELb0ELb1ELb0ELb0ELb0ELb0ELb0ELb1ELb1ELb0ELb0ELb0EEENS1_21CollectiveEpilogueFwdINS6_IJSA_SC_SB_EEES9_SE_SG_Li256ELb0ELb0ELb0ELb0EEENS1_30DynamicPersistentTileSchedulerILi256ELi32ELb0ELb0ELb1EEEEEEEEEvNT_6ParamsE)
	.align		4
        /*002c*/ 	.word	index@(__assertfail)
	.align		4
        /*0030*/ 	.word	index@(_ZN7cutlass13device_kernelIN5flash11enable_sm90INS1_16FlashAttnFwdSm90INS1_25CollectiveMainloopFwdSm90ILi2EN4cute5tupleIJNS5_1CILi1EEES8_S8_EEENS6_IJNS7_ILi128EEENS7_ILi64EEENS7_ILi256EEEEEELi256ENS_10bfloat16_tEfNS_4arch4Sm90ELb0ELb1ELb0ELb1ELb0ELb0ELb0ELb1ELb1ELb0ELb0ELb0EEENS1_21CollectiveEpilogueFwdINS6_IJSA_SC_SB_EEES9_SE_SG_Li256ELb1ELb0ELb0ELb0EEENS1_36VarlenDynamicPersistentTileSchedulerILi128ELi64ELi256ELi32ELb0ELb0ELb1ELb1ELb0ELb1EEEEEEEEEvNT_6ParamsE)
	.align		4
        /*0034*/ 	.word	index@(__assertfail)
	.align		4
        /*0038*/ 	.word	index@(_ZN7cutlass13device_kernelIN5flash11enable_sm90INS1_16FlashAttnFwdSm90INS1_25CollectiveMainloopFwdSm90ILi2EN4cute5tupleIJNS5_1CILi1EEES8_S8_EEENS6_IJNS7_ILi128EEENS7_ILi64EEENS7_ILi256EEEEEELi256ENS_10bfloat16_tEfNS_4arch4Sm90ELb0ELb1ELb0ELb1ELb0ELb1ELb0ELb1ELb1ELb0ELb0ELb0EEENS1_21CollectiveEpilogueFwdINS6_IJSA_SC_SB_EEES9_SE_SG_Li256ELb1ELb0ELb0ELb0EEENS1_36VarlenDynamicPersistentTileSchedulerILi128ELi64ELi256ELi32ELb0ELb0ELb1ELb1ELb0ELb1EEEEEEEEEvNT_6ParamsE)
	.align		4
        /*003c*/ 	.word	index@(__assertfail)
	.align		4
        /*0040*/ 	.word	index@(_ZN7cutlass13device_kernelIN5flash11enable_sm90INS1_16FlashAttnFwdSm90INS1_25CollectiveMainloopFwdSm90ILi2EN4cute5tupleIJNS5_1CILi1EEES8_S8_EEENS6_IJNS7_ILi128EEENS7_ILi80EEENS7_ILi256EEEEEELi256ENS_10bfloat16_tEfNS_4arch4Sm90ELb1ELb0ELb0ELb0ELb0ELb0ELb0ELb1ELb1ELb0ELb0ELb0EEENS1_21CollectiveEpilogueFwdINS6_IJSA_SC_SB_EEES9_SE_SG_Li256ELb0ELb0ELb0ELb0EEENS1_30DynamicPersistentTileSchedulerILi256ELi32ELb0ELb0ELb1EEEEEEEEEvNT_6ParamsE)
	.align		4
        /*0044*/ 	.word	index@(__assertfail)
	.align		4
        /*0048*/ 	.word	index@(_ZN7cutlass13device_kernelIN5flash11enable_sm90INS1_16FlashAttnFwdSm90INS1_25CollectiveMainloopFwdSm90ILi2EN4cute5tupleIJNS5_1CILi1EEES8_S8_EEENS6_IJNS7_ILi128EEENS7_ILi80EEENS7_ILi256EEEEEELi256ENS_10bfloat16_tEfNS_4arch4Sm90ELb1ELb0ELb0ELb1ELb0ELb0ELb0ELb1ELb1ELb0ELb0ELb0EEENS1_21CollectiveEpilogueFwdINS6_IJSA_SC_SB_EEES9_SE_SG_Li256ELb1ELb0ELb0ELb0EEENS1_36VarlenDynamicPersistentTileSchedulerILi128ELi80ELi256ELi32ELb0ELb0ELb1ELb1ELb1ELb1EEEEEEEEEvNT_6ParamsE)
	.align		4
        /*004c*/ 	.word	index@(__assertfail)
	.align		4
        /*0050*/ 	.word	index@(_ZN7cutlass13device_kernelIN5flash11enable_sm90INS1_16FlashAttnFwdSm90INS1_25CollectiveMainloopFwdSm90ILi2EN4cute5tupleIJNS5_1CILi1EEES8_S8_EEENS6_IJNS7_ILi128EEENS7_ILi80EEENS7_ILi256EEEEEELi256ENS_10bfloat16_tEfNS_4arch4Sm90ELb1ELb0ELb0ELb1ELb0ELb1ELb0ELb1ELb1ELb0ELb0ELb0EEENS1_21CollectiveEpilogueFwdINS6_IJSA_SC_SB_EEES9_SE_SG_Li256ELb1ELb0ELb0ELb0EEENS1_36VarlenDynamicPersistentTileSchedulerILi128ELi80ELi256ELi32ELb0ELb0ELb1ELb1ELb1ELb1EEEEEEEEEvNT_6ParamsE)
	.align		4
        /*0054*/ 	.word	index@(__assertfail)
	.align		4
        /*0058*/ 	.word	index@(_ZN7cutlass13device_kernelIN5flash11enable_sm90INS1_16FlashAttnFwdSm90INS1_25CollectiveMainloopFwdSm90ILi2EN4cute5tupleIJNS5_1CILi1EEES8_S8_EEENS6_IJNS7_ILi128EEENS7_ILi112EEENS7_ILi192EEEEEELi192ENS_10bfloat16_tEfNS_4arch4Sm90ELb0ELb0ELb0ELb0ELb0ELb0ELb0ELb1ELb1ELb0ELb0ELb0EEENS1_21CollectiveEpilogueFwdINS6_IJSA_SC_SB_EEES9_SE_SG_Li256ELb0ELb0ELb0ELb0EEENS1_29StaticPersistentTileSchedulerILb0EEEEEEEEEvNT_6ParamsE)
	.align		4
        /*005c*/ 	.word	index@(__assertfail)
	.align		4
        /*0060*/ 	.word	index@(_ZN7cutlass13device_kernelIN5flash11enable_sm90INS1_16FlashAttnFwdSm90INS1_25CollectiveMainloopFwdSm90ILi2EN4cute5tupleIJNS5_1CILi2EEENS7_ILi1EEES9_EEENS6_IJNS7_ILi128EEENS7_ILi112EEENS7_ILi192EEEEEELi192ENS_10bfloat16_tEfNS_4arch4Sm90ELb0ELb0ELb0ELb0ELb0ELb0ELb0ELb1ELb1ELb0ELb0ELb0EEENS1_21CollectiveEpilogueFwdINS6_IJSB_SD_SC_EEESA_SF_SH_Li256ELb0ELb0ELb0ELb0EEENS1_29StaticPersistentTileSchedulerILb0EEEEEEEEEvNT_6ParamsE)
	.align		4
        /*0064*/ 	.word	index@(__assertfail)
	.align		4
        /*0068*/ 	.word	index@(_ZN7cutlass13device_kernelIN5flash11enable_sm90INS1_16FlashAttnFwdSm90INS1_25CollectiveMainloopFwdSm90ILi2EN4cute5tupleIJNS5_1CILi1EEES8_S8_EEENS6_IJNS7_ILi128EEENS7_ILi112EEENS7_ILi192EEEEEELi192ENS_10bfloat16_tEfNS_4arch4Sm90ELb0ELb0ELb0ELb1ELb0ELb0ELb0ELb1ELb1ELb0ELb0ELb0EEENS1_21CollectiveEpilogueFwdINS6_IJSA_SC_SB_EEES9_SE_SG_Li256ELb1ELb0ELb0ELb0EEENS1_36VarlenDynamicPersistentTileSchedulerILi128ELi112ELi256ELi32ELb0ELb0ELb1ELb0ELb1ELb1EEEEEEEEEvNT_6ParamsE)
	.align		4
        /*006c*/ 	.word	index@(__assertfail)
	.align		4
        /*0070*/ 	.word	index@(_ZN7cutlass13device_kernelIN5flash11enable_sm90INS1_16FlashAttnFwdSm90INS1_25CollectiveMainloopFwdSm90ILi2EN4cute5tupleIJNS5_1CILi1EEES8_S8_EEENS6_IJNS7_ILi128EEENS7_ILi112EEENS7_ILi192EEEEEELi192ENS_10bfloat16_tEfNS_4arch4Sm90ELb0ELb0ELb0ELb1ELb0ELb1ELb0ELb1ELb1ELb0ELb0ELb0EEENS1_21CollectiveEpilogueFwdINS6_IJSA_SC_SB_EEES9_SE_SG_Li256ELb1ELb0ELb0ELb0EEENS1_36VarlenDynamicPersistentTileSchedulerILi128ELi112ELi256ELi32ELb0ELb0ELb1ELb0ELb1ELb1EEEEEEEEEvNT_6ParamsE)
	.align		4
        /*0074*/ 	.word	index@(__assertfail)
	.align		4
        /*0078*/ 	.word	index@(_ZN7cutlass13device_kernelIN5flash11enable_sm90INS1_16FlashAttnFwdSm90INS1_25CollectiveMainloopFwdSm90ILi2EN4cute5tupleIJNS5_1CILi1EEES8_S8_EEENS6_IJNS7_ILi128EEENS7_ILi96EEENS7_ILi192EEEEEELi192ENS_10bfloat16_tEfNS_4arch4Sm90ELb0ELb1ELb0ELb0ELb0ELb0ELb0ELb1ELb1ELb0ELb0ELb0EEENS1_21CollectiveEpilogueFwdINS6_IJSA_SC_SB_EEES9_SE_SG_Li256ELb0ELb0ELb0ELb0EEENS1_30DynamicPersistentTileSchedulerILi256ELi32ELb0ELb0ELb1EEEEEEEEEvNT_6ParamsE)
	.align		4
        /*007c*/ 	.word	index@(__assertfail)
	.align		4
        /*0080*/ 	.word	index@(_ZN7cutlass13device_kernelIN5flash11enable_sm90INS1_16FlashAttnFwdSm90INS1_25CollectiveMainloopFwdSm90ILi2EN4cute5tupleIJNS5_1CILi1EEES8_S8_EEENS6_IJNS7_ILi128EEENS7_ILi96EEENS7_ILi192EEEEEELi192ENS_10bfloat16_tEfNS_4arch4Sm90ELb0ELb1ELb0ELb1ELb0ELb0ELb0ELb1ELb1ELb0ELb0ELb0EEENS1_21CollectiveEpilogueFwdINS6_IJSA_SC_SB_EEES9_SE_SG_Li256ELb1ELb0ELb0ELb0EEENS1_36VarlenDynamicPersistentTileSchedulerILi128ELi96ELi256ELi32ELb0ELb0ELb1ELb1ELb0ELb1EEEEEEEEEvNT_6ParamsE)
	.align		4
        /*0084*/ 	.word	index@(__assertfail)
	.align		4
        /*0088*/ 	.word	index@(_ZN7cutlass13device_kernelIN5flash11enable_sm90INS1_16FlashAttnFwdSm90INS1_25CollectiveMainloopFwdSm90ILi2EN4cute5tupleIJNS5_1CILi1EEES8_S8_EEENS6_IJNS7_ILi128EEENS7_ILi96EEENS7_ILi192EEEEEELi192ENS_10bfloat16_tEfNS_4arch4Sm90ELb0ELb1ELb0ELb1ELb0ELb1ELb0ELb1ELb1ELb0ELb0ELb0EEENS1_21CollectiveEpilogueFwdINS6_IJSA_SC_SB_EEES9_SE_SG_Li256ELb1ELb0ELb0ELb0EEENS1_36VarlenDynamicPersistentTileSchedulerILi128ELi96ELi256ELi32ELb0ELb0ELb1ELb1ELb0ELb1EEEEEEEEEvNT_6ParamsE)
	.align		4
        /*008c*/ 	.word	index@(__assertfail)
	.align		4
        /*0090*/ 	.word	index@(_ZN7cutlass13device_kernelIN5flash11enable_sm90INS1_16FlashAttnFwdSm90INS1_25CollectiveMainloopFwdSm90ILi2EN4cute5tupleIJNS5_1CILi1EEES8_S8_EEENS6_IJNS7_ILi128EEENS7_ILi112EEENS7_ILi192EEEEEELi192ENS_10bfloat16_tEfNS_4arch4Sm90ELb1ELb0ELb0ELb0ELb0ELb0ELb0ELb1ELb1ELb0ELb0ELb0EEENS1_21CollectiveEpilogueFwdINS6_IJSA_SC_SB_EEES9_SE_SG_Li256ELb0ELb0ELb0ELb0EEENS1_30DynamicPersistentTileSchedulerILi256ELi32ELb0ELb0ELb1EEEEEEEEEvNT_6ParamsE)
	.align		4
        /*0094*/ 	.word	index@(__assertfail)
	.align		4
        /*0098*/ 	.word	index@(_ZN7cutlass13device_kernelIN5flash11enable_sm90INS1_16FlashAttnFwdSm90INS1_25CollectiveMainloopFwdSm90ILi2EN4cute5tupleIJNS5_1CILi1EEES8_S8_EEENS6_IJNS7_ILi128EEENS7_ILi112EEENS7_ILi192EEEEEELi192ENS_10bfloat16_tEfNS_4arch4Sm90ELb1ELb0ELb0ELb1ELb0ELb0ELb0ELb1ELb1ELb0ELb0ELb0EEENS1_21CollectiveEpilogueFwdINS6_IJSA_SC_SB_EEES9_SE_SG_Li256ELb1ELb0ELb0ELb0EEENS1_36VarlenDynamicPersistentTileSchedulerILi128ELi112ELi256ELi32ELb0ELb0ELb1ELb1ELb1ELb1EEEEEEEEEvNT_6ParamsE)
	.align		4
        /*009c*/ 	.word	index@(__assertfail)
	.align		4
        /*00a0*/ 	.word	index@(_ZN7cutlass13device_kernelIN5flash11enable_sm90INS1_16FlashAttnFwdSm90INS1_25CollectiveMainloopFwdSm90ILi2EN4cute5tupleIJNS5_1CILi1EEES8_S8_EEENS6_IJNS7_ILi128EEENS7_ILi112EEENS7_ILi192EEEEEELi192ENS_10bfloat16_tEfNS_4arch4Sm90ELb1ELb0ELb0ELb1ELb0ELb1ELb0ELb1ELb1ELb0ELb0ELb0EEENS1_21CollectiveEpilogueFwdINS6_IJSA_SC_SB_EEES9_SE_SG_Li256ELb1ELb0ELb0ELb0EEENS1_36VarlenDynamicPersistentTileSchedulerILi128ELi112ELi256ELi32ELb0ELb0ELb1ELb1ELb1ELb1EEEEEEEEEvNT_6ParamsE)
	.align		4
        /*00a4*/ 	.word	index@(__assertfail)
	.align		4
        /*00a8*/ 	.word	index@(_ZN7cutlass13device_kernelIN5flash11enable_sm90INS1_16FlashAttnFwdSm90INS1_25CollectiveMainloopFwdSm90ILi2EN4cute5tupleIJNS5_1CILi1EEES8_S8_EEENS6_IJNS7_ILi128EEENS7_ILi176EEESA_EEELi128ENS_10bfloat16_tEfNS_4arch4Sm90ELb0ELb0ELb0ELb0ELb0ELb0ELb0ELb1ELb1ELb0ELb0ELb0EEENS1_21CollectiveEpilogueFwdINS6_IJSA_SA_SB_EEES9_SD_SF_Li256ELb0ELb0ELb0ELb0EEENS1_29StaticPersistentTileSchedulerILb0EEEEEEEEEvNT_6ParamsE)
	.align		4
        /*00ac*/ 	.word	index@(__assertfail)
	.align		4
        /*00b0*/ 	.word	index@(_ZN7cutlass13device_kernelIN5flash11enable_sm90INS1_16FlashAttnFwdSm90INS1_25CollectiveMainloopFwdSm90ILi2EN4cute5tupleIJNS5_1CILi2EEENS7_ILi1EEES9_EEENS6_IJNS7_ILi128EEENS7_ILi176EEESB_EEELi128ENS_10bfloat16_tEfNS_4arch4Sm90ELb0ELb0ELb0ELb0ELb0ELb0ELb0ELb1ELb1ELb0ELb0ELb0EEENS1_21CollectiveEpilogueFwdINS6_IJSB_SB_SC_EEESA_SE_SG_Li256ELb0ELb0ELb0ELb0EEENS1_29StaticPersistentTileSchedulerILb0EEEEEEEEEvNT_6ParamsE)
	.align		4
        /*00b4*/ 	.word	index@(__assertfail)
	.align		4
        /*00b8*/ 	.word	index@(_ZN7cutlass13device_kernelIN5flash11enable_sm90INS1_16FlashAttnFwdSm90INS1_25CollectiveMainloopFwdSm90ILi2EN4cute5tupleIJNS5_1CILi1EEES8_S8_EEENS6_IJNS7_ILi128EEENS7_ILi176EEESA_EEELi128ENS_10bfloat16_tEfNS_4arch4Sm90ELb0ELb0ELb0ELb1ELb0ELb0ELb0ELb1ELb1ELb0ELb0ELb0EEENS1_21CollectiveEpilogueFwdINS6_IJSA_SA_SB_EEES9_SD_SF_Li256ELb1ELb0ELb0ELb0EEENS1_36VarlenDynamicPersistentTileSchedulerILi128ELi176ELi256ELi32ELb0ELb0ELb1ELb0ELb1ELb1EEEEEEEEEvNT_6ParamsE)
	.align		4
        /*00bc*/ 	.word	index@(__assertfail)
	.align		4
        /*00c0*/ 	.word	index@(_ZN7cutlass13device_kernelIN5flash11enable_sm90INS1_16FlashAttnFwdSm90INS1_25CollectiveMainloopFwdSm90ILi2EN4cute5tupleIJNS5_1CILi1EEES8_S8_EEENS6_IJNS7_ILi128EEENS7_ILi176EEESA_EEELi128ENS_10bfloat16_tEfNS_4arch4Sm90ELb0ELb0ELb0ELb1ELb0ELb1ELb0ELb1ELb1ELb0ELb0ELb0EEENS1_21CollectiveEpilogueFwdINS6_IJSA_SA_SB_EEES9_SD_SF_Li256ELb1ELb0ELb0ELb0EEENS1_36VarlenDynamicPersistentTileSchedulerILi128ELi176ELi256ELi32ELb0ELb0ELb1ELb0ELb1ELb1EEEEEEEEEvNT_6ParamsE)
	.align		4
        /*00c4*/ 	.word	index@(__assertfail)
	.align		4
        /*00c8*/ 	.word	index@(_ZN7cutlass13device_kernelIN5flash11enable_sm90INS1_16FlashAttnFwdSm90INS1_25CollectiveMainloopFwdSm90ILi2EN4cute5tupleIJNS5_1CILi1EEES8_S8_EEENS6_IJNS7_ILi128EEESA_SA_EEELi128ENS_10bfloat16_tEfNS_4arch4Sm90ELb0ELb1ELb0ELb0ELb0ELb0ELb0ELb1ELb1ELb0ELb0ELb0EEENS1_21CollectiveEpilogueFwdISB_S9_SC_SE_Li256ELb0ELb0ELb0ELb0EEENS1_30DynamicPersistentTileSchedulerILi256ELi32ELb0ELb0ELb1EEEEEEEEEvNT_6ParamsE)
	.align		4
        /*00cc*/ 	.word	index@(__assertfail)
	.align		4
        /*00d0*/ 	.word	index@(_ZN7cutlass13device_kernelIN5flash11enable_sm90INS1_16FlashAttnFwdSm90INS1_25CollectiveMainloopFwdSm90ILi2EN4cute5tupleIJNS5_1CILi1EEES8_S8_EEENS6_IJNS7_ILi128EEESA_SA_EEELi128ENS_10bfloat16_tEfNS_4arch4Sm90ELb0ELb1ELb0ELb1ELb0ELb0ELb0ELb1ELb1ELb0ELb0ELb0EEENS1_21CollectiveEpilogueFwdISB_S9_SC_SE_Li256ELb1ELb0ELb0ELb0EEENS1_36VarlenDynamicPersistentTileSchedulerILi128ELi128ELi256ELi32ELb0ELb0ELb1ELb1ELb0ELb1EEEEEEEEEvNT_6ParamsE)
	.align		4
        /*00d4*/ 	.word	index@(__assertfail)
	.align		4
        /*00d8*/ 	.word	index@(_ZN7cutlass13device_kernelIN5flash11enable_sm90INS1_16FlashAttnFwdSm90INS1_25CollectiveMainloopFwdSm90ILi2EN4cute5tupleIJNS5_1CILi1EEES8_S8_EEENS6_IJNS7_ILi128EEESA_SA_EEELi128ENS_10bfloat16_tEfNS_4arch4Sm90ELb0ELb1ELb0ELb1ELb0ELb1ELb0ELb1ELb1ELb0ELb0ELb0EEENS1_21CollectiveEpilogueFwdISB_S9_SC_SE_Li256ELb1ELb0ELb0ELb0EEENS1_36VarlenDynamicPersistentTileSchedulerILi128ELi128ELi256ELi32ELb0ELb0ELb1ELb1ELb0ELb1EEEEEEEEEvNT_6ParamsE)
	.align		4
        /*00dc*/ 	.word	index@(__assertfail)
	.align		4
        /*00e0*/ 	.word	index@(_ZN7cutlass13device_kernelIN5flash11enable_sm90INS1_16FlashAttnFwdSm90INS1_25CollectiveMainloopFwdSm90ILi2EN4cute5tupleIJNS5_1CILi1EEES8_S8_EEENS6_IJNS7_ILi128EEESA_SA_EEELi128ENS_10bfloat16_tEfNS_4arch4Sm90ELb1ELb0ELb0ELb0ELb0ELb0ELb0ELb1ELb1ELb0ELb0ELb0EEENS1_21CollectiveEpilogueFwdISB_S9_SC_SE_Li256ELb0ELb0ELb0ELb0EEENS1_30DynamicPersistentTileSchedulerILi256ELi32ELb0ELb0ELb1EEEEEEEEEvNT_6ParamsE)
	.align		4
        /*00e4*/ 	.word	index@(__assertfail)
	.align		4
        /*00e8*/ 	.word	index@(_ZN7cutlass13device_kernelIN5flash11enable_sm90INS1_16FlashAttnFwdSm90INS1_25CollectiveMainloopFwdSm90ILi2EN4cute5tupleIJNS5_1CILi1EEES8_S8_EEENS6_IJNS7_ILi128EEESA_SA_EEELi128ENS_10bfloat16_tEfNS_4arch4Sm90ELb1ELb0ELb0ELb1ELb0ELb0ELb0ELb1ELb1ELb0ELb0ELb0EEENS1_21CollectiveEpilogueFwdISB_S9_SC_SE_Li256ELb1ELb0ELb0ELb0EEENS1_36VarlenDynamicPersistentTileSchedulerILi128ELi128ELi256ELi32ELb0ELb0ELb1ELb1ELb1ELb1EEEEEEEEEvNT_6ParamsE)
	.align		4
        /*00ec*/ 	.word	index@(__assertfail)
	.align		4
        /*00f0*/ 	.word	index@(_ZN7cutlass13device_kernelIN5flash11enable_sm90INS1_16FlashAttnFwdSm90INS1_25CollectiveMainloopFwdSm90ILi2EN4cute5tupleIJNS5_1CILi1EEES8_S8_EEENS6_IJNS7_ILi128EEESA_SA_EEELi128ENS_10bfloat16_tEfNS_4arch4Sm90ELb1ELb0ELb0ELb1ELb0ELb1ELb0ELb1ELb1ELb0ELb0ELb0EEENS1_21CollectiveEpilogueFwdISB_S9_SC_SE_Li256ELb1ELb0ELb0ELb0EEENS1_36VarlenDynamicPersistentTileSchedulerILi128ELi128ELi256ELi32ELb0ELb0ELb1ELb1ELb1ELb1EEEEEEEEEvNT_6ParamsE)
	.align		4
        /*00f4*/ 	.word	index@(__assertfail)
	.align		4
        /*00f8*/ 	.word	index@(_ZN7cutlass13device_kernelIN5flash11enable_sm90INS1_16FlashAttnFwdSm90INS1_25CollectiveMainloopFwdSm90ILi2EN4cute5tupleIJNS5_1CILi1EEES8_S8_EEENS6_IJNS7_ILi192EEENS7_ILi144EEENS7_ILi96EEEEEELi96ENS_10bfloat16_tEfNS_4arch4Sm90ELb0ELb0ELb0ELb0ELb0ELb0ELb0ELb0ELb1ELb0ELb0ELb0EEENS1_21CollectiveEpilogueFwdINS6_IJSA_SC_SB_EEES9_SE_SG_Li384ELb0ELb0ELb0ELb0EEENS1_29StaticPersistentTileSchedulerILb0EEEEEEEEEvNT_6ParamsE)
	.align		4
        /*00fc*/ 	.word	index@(__assertfail)
	.align		4
        /*0100*/ 	.word	index@(_ZN7cutlass13device_kernelIN5flash11enable_sm90INS1_16FlashAttnFwdSm90INS1_25CollectiveMainloopFwdSm90ILi2EN4cute5tupleIJNS5_1CILi1EEES8_S8_EEENS6_IJNS7_ILi192EEENS7_ILi144EEENS7_ILi96EEEEEELi96ENS_10bfloat16_tEfNS_4arch4Sm90ELb0ELb0ELb0ELb1ELb0ELb0ELb0ELb0ELb1ELb0ELb0ELb0EEENS1_21CollectiveEpilogueFwdINS6_IJSA_SC_SB_EEES9_SE_SG_Li384ELb1ELb0ELb0ELb0EEENS1_36VarlenDynamicPersistentTileSchedulerILi192ELi144ELi384ELi32ELb0ELb0ELb1ELb0ELb1ELb1EEEEEEEEEvNT_6ParamsE)
	.align		4
        /*0104*/ 	.word	index@(__assertfail)
	.align		4
        /*0108*/ 	.word	index@(_ZN7cutlass13device_kernelIN5flash11enable_sm90INS1_16FlashAttnFwdSm90INS1_25CollectiveMainloopFwdSm90ILi2EN4cute5tupleIJNS5_1CILi1EEES8_S8_EEENS6_IJNS7_ILi192EEENS7_ILi144EEENS7_ILi96EEEEEELi96ENS_10bfloat16_tEfNS_4arch4Sm90ELb0ELb0ELb0ELb1ELb0ELb1ELb0ELb0ELb1ELb0ELb0ELb0EEENS1_21CollectiveEpilogueFwdINS6_IJSA_SC_SB_EEES9_SE_SG_Li384ELb1ELb0ELb0ELb0EEENS1_36VarlenDynamicPersistentTileSchedulerILi192ELi144ELi384ELi32ELb0ELb0ELb1ELb0ELb1ELb1EEEEEEEEEvNT_6ParamsE)
	.align		4
        /*010c*/ 	.word	index@(__assertfail)
	.align		4
        /*0110*/ 	.word	index@(_ZN7cutlass13device_kernelIN5flash11enable_sm90INS1_16FlashAttnFwdSm90INS1_25CollectiveMainloopFwdSm90ILi2EN4cute5tupleIJNS5_1CILi1EEES8_S8_EEENS6_IJNS7_ILi192EEENS7_ILi128EEENS7_ILi96EEEEEELi96ENS_10bfloat16_tEfNS_4arch4Sm90ELb0ELb1ELb0ELb0ELb0ELb0ELb0ELb0ELb1ELb0ELb0ELb0EEENS1_21CollectiveEpilogueFwdINS6_IJSA_SC_SB_EEES9_SE_SG_Li384ELb0ELb0ELb0ELb0EEENS1_30DynamicPersistentTileSchedulerILi384ELi32ELb0ELb0ELb1EEEEEEEEEvNT_6ParamsE)
	.align		4
        /*0114*/ 	.word	index@(__assertfail)
	.align		4
        /*0118*/ 	.word	index@(_ZN7cutlass13device_kernelIN5flash11enable_sm90INS1_16FlashAttnFwdSm90INS1_25CollectiveMainloopFwdSm90ILi2EN4cute5tupleIJNS5_1CILi1EEES8_S8_EEENS6_IJNS7_ILi192EEENS7_ILi128EEENS7_ILi96EEEEEELi96ENS_10bfloat16_tEfNS_4arch4Sm90ELb0ELb1ELb0ELb1ELb0ELb0ELb0ELb0ELb1ELb0ELb0ELb0EEENS1_21CollectiveEpilogueFwdINS6_IJSA_SC_SB_EEES9_SE_SG_Li384ELb1ELb0ELb0ELb0EEENS1_36VarlenDynamicPersistentTileSchedulerILi192ELi128ELi384ELi32ELb0ELb0ELb1ELb1ELb0ELb1EEEEEEEEEvNT_6ParamsE)
	.align		4
        /*011c*/ 	.word	index@(__assertfail)
	.align		4
        /*0120*/ 	.word	index@(_ZN7cutlass13device_kernelIN5flash11enable_sm90INS1_16FlashAttnFwdSm90INS1_25CollectiveMainloopFwdSm90ILi2EN4cute5tupleIJNS5_1CILi1EEES8_S8_EEENS6_IJNS7_ILi192EEENS7_ILi128EEENS7_ILi96EEEEEELi96ENS_10bfloat16_tEfNS_4arch4Sm90ELb0ELb1ELb0ELb1ELb0ELb1ELb0ELb0ELb1ELb0ELb0ELb0EEENS1_21CollectiveEpilogueFwdINS6_IJSA_SC_SB_EEES9_SE_SG_Li384ELb1ELb0ELb0ELb0EEENS1_36VarlenDynamicPersistentTileSchedulerILi192ELi128ELi384ELi32ELb0ELb0ELb1ELb1ELb0ELb1EEEEEEEEEvNT_6ParamsE)
	.align		4
        /*0124*/ 	.word	index@(__assertfail)
	.align		4
        /*0128*/ 	.word	index@(_ZN7cutlass13device_kernelIN5flash11enable_sm90INS1_16FlashAttnFwdSm90INS1_25CollectiveMainloopFwdSm90ILi2EN4cute5tupleIJNS5_1CILi1EEES8_S8_EEENS6_IJNS7_ILi192EEENS7_ILi144EEENS7_ILi96EEEEEELi96ENS_10bfloat16_tEfNS_4arch4Sm90ELb1ELb0ELb0ELb0ELb0ELb0ELb0ELb0ELb1ELb0ELb0ELb0EEENS1_21CollectiveEpilogueFwdINS6_IJSA_SC_SB_EEES9_SE_SG_Li384ELb0ELb0ELb0ELb0EEENS1_30DynamicPersistentTileSchedulerILi384ELi32ELb0ELb0ELb1EEEEEEEEEvNT_6ParamsE)
	.align		4
        /*012c*/ 	.word	index@(__assertfail)
	.align		4
        /*0130*/ 	.word	index@(_ZN7cutlass13device_kernelIN5flash11enable_sm90INS1_16FlashAttnFwdSm90INS1_25CollectiveMainloopFwdSm90ILi2EN4cute5tupleIJNS5_1CILi1EEES8_S8_EEENS6_IJNS7_ILi192EEENS7_ILi144EEENS7_ILi96EEEEEELi96ENS_10bfloat16_tEfNS_4arch4Sm90ELb1ELb0ELb0ELb1ELb0ELb0ELb0ELb0ELb1ELb0ELb0ELb0EEENS1_21CollectiveEpilogueFwdINS6_IJSA_SC_SB_EEES9_SE_SG_Li384ELb1ELb0ELb0ELb0EEENS1_36VarlenDynamicPersistentTileSchedulerILi192ELi144ELi384ELi32ELb0ELb0ELb1ELb1ELb1ELb1EEEEEEEEEvNT_6ParamsE)
	.align		4
        /*0134*/ 	.word	index@(__assertfail)
	.align		4
        /*0138*/ 	.word	index@(_ZN7cutlass13device_kernelIN5flash11enable_sm90INS1_16FlashAttnFwdSm90INS1_25CollectiveMainloopFwdSm90ILi2EN4cute5tupleIJNS5_1CILi1EEES8_S8_EEENS6_IJNS7_ILi192EEENS7_ILi144EEENS7_ILi96EEEEEELi96ENS_10bfloat16_tEfNS_4arch4Sm90ELb1ELb0ELb0ELb1ELb0ELb1ELb0ELb0ELb1ELb0ELb0ELb0EEENS1_21CollectiveEpilogueFwdINS6_IJSA_SC_SB_EEES9_SE_SG_Li384ELb1ELb0ELb0ELb0EEENS1_36VarlenDynamicPersistentTileSchedulerILi192ELi144ELi384ELi32ELb0ELb0ELb1ELb1ELb1ELb1EEEEEEEEEvNT_6ParamsE)
	.align		4
        /*013c*/ 	.word	index@(__assertfail)
	.align		4
        /*0140*/ 	.word	index@(_ZN7cutlass13device_kernelIN5flash11enable_sm90INS1_16FlashAttnFwdSm90INS1_25CollectiveMainloopFwdSm90ILi2EN4cute5tupleIJNS5_1CILi1EEES8_S8_EEENS6_IJNS7_ILi192EEESA_NS7_ILi64EEEEEELi64ENS_10bfloat16_tEfNS_4arch4Sm90ELb0ELb0ELb0ELb0ELb0ELb0ELb0ELb0ELb1ELb0ELb0ELb0EEENS1_21CollectiveEpilogueFwdINS6_IJSA_SB_SA_EEES9_SD_SF_Li384ELb0ELb0ELb0ELb0EEENS1_29StaticPersistentTileSchedulerILb0EEEEEEEEEvNT_6ParamsE)
	.align		4
        /*0144*/ 	.word	index@(__assertfail)
	.align		4
        /*0148*/ 	.word	index@(_ZN7cutlass13device_kernelIN5flash11enable_sm90INS1_16FlashAttnFwdSm90INS1_25CollectiveMainloopFwdSm90ILi2EN4cute5tupleIJNS5_1CILi1EEES8_S8_EEENS6_IJNS7_ILi192EEESA_NS7_ILi64EEEEEELi64ENS_10bfloat16_tEfNS_4arch4Sm90ELb0ELb0ELb0ELb1ELb0ELb0ELb0ELb0ELb1ELb0ELb0ELb0EEENS1_21CollectiveEpilogueFwdINS6_IJSA_SB_SA_EEES9_SD_SF_Li384ELb1ELb0ELb0ELb0EEENS1_36VarlenDynamicPersistentTileSchedulerILi192ELi192ELi384ELi32ELb0ELb0ELb1ELb0ELb1ELb1EEEEEEEEEvNT_6ParamsE)
	.align		4
        /*014c*/ 	.word	index@(__assertfail)
	.align		4
        /*0150*/ 	.word	index@(_ZN7cutlass13device_kernelIN5flash11enable_sm90INS1_16FlashAttnFwdSm90INS1_25CollectiveMainloopFwdSm90ILi2EN4cute5tupleIJNS5_1CILi1EEES8_S8_EEENS6_IJNS7_ILi192EEESA_NS7_ILi64EEEEEELi64ENS_10bfloat16_tEfNS_4arch4Sm90ELb0ELb0ELb0ELb1ELb0ELb1ELb0ELb0ELb1ELb0ELb0ELb0EEENS1_21CollectiveEpilogueFwdINS6_IJSA_SB_SA_EEES9_SD_SF_Li384ELb1ELb0ELb0ELb0EEENS1_36VarlenDynamicPersistentTileSchedulerILi192ELi192ELi384ELi32ELb0ELb0ELb1ELb0ELb1ELb1EEEEEEEEEvNT_6ParamsE)
	.align		4
        /*0154*/ 	.word	index@(__assertfail)
	.align		4
        /*0158*/ 	.word	index@(_ZN7cutlass13device_kernelIN5flash11enable_sm90INS1_16FlashAttnFwdSm90INS1_25CollectiveMainloopFwdSm90ILi2EN4cute5tupleIJNS5_1CILi1EEES8_S8_EEENS6_IJNS7_ILi192EEENS7_ILi128EEENS7_ILi64EEEEEELi64ENS_10bfloat16_tEfNS_4arch4Sm90ELb0ELb1ELb0ELb0ELb0ELb0ELb0ELb1ELb1ELb0ELb0ELb0EEENS1_21CollectiveEpilogueFwdINS6_IJSA_SC_SB_EEES9_SE_SG_Li384ELb0ELb0ELb0ELb0EEENS1_30DynamicPersistentTileSchedulerILi384ELi32ELb0ELb0ELb1EEEEEEEEEvNT_6ParamsE)
	.align		4
        /*015c*/ 	.word	index@(__assertfail)
	.align		4
        /*0160*/ 	.word	index@(_ZN7cutlass13device_kernelIN5flash11enable_sm90INS1_16FlashAttnFwdSm90INS1_25CollectiveMainloopFwdSm90ILi2EN4cute5tupleIJNS5_1CILi1EEES8_S8_EEENS6_IJNS7_ILi192EEENS7_ILi128EEENS7_ILi64EEEEEELi64ENS_10bfloat16_tEfNS_4arch4Sm90ELb0ELb1ELb0ELb1ELb0ELb0ELb0ELb1ELb1ELb0ELb0ELb0EEENS1_21CollectiveEpilogueFwdINS6_IJSA_SC_SB_EEES9_SE_SG_Li384ELb1ELb0ELb0ELb0EEENS1_36VarlenDynamicPersistentTileSchedulerILi192ELi128ELi384ELi32ELb0ELb0ELb1ELb1ELb0ELb1EEEEEEEEEvNT_6ParamsE)
	.align		4
        /*0164*/ 	.word	index@(__assertfail)
	.align		4
        /*0168*/ 	.word	index@(_ZN7cutlass13device_kernelIN5flash11enable_sm90INS1_16FlashAttnFwdSm90INS1_25CollectiveMainloopFwdSm90ILi2EN4cute5tupleIJNS5_1CILi1EEES8_S8_EEENS6_IJNS7_ILi192EEENS7_ILi128EEENS7_ILi64EEEEEELi64ENS_10bfloat16_tEfNS_4arch4Sm90ELb0ELb1ELb0ELb1ELb0ELb1ELb0ELb1ELb1ELb0ELb0ELb0EEENS1_21CollectiveEpilogueFwdINS6_IJSA_SC_SB_EEES9_SE_SG_Li384ELb1ELb0ELb0ELb0EEENS1_36VarlenDynamicPersistentTileSchedulerILi192ELi128ELi384ELi32ELb0ELb0ELb1ELb1ELb0ELb1EEEEEEEEEvNT_6ParamsE)
	.align		4
        /*016c*/ 	.word	index@(__assertfail)
	.align		4
        /*0170*/ 	.word	index@(_ZN7cutlass13device_kernelIN5flash11enable_sm90INS1_16FlashAttnFwdSm90INS1_25CollectiveMainloopFwdSm90ILi2EN4cute5tupleIJNS5_1CILi1EEES8_S8_EEENS6_IJNS7_ILi192EEENS7_ILi128EEENS7_ILi64EEEEEELi64ENS_10bfloat16_tEfNS_4arch4Sm90ELb1ELb0ELb0ELb0ELb0ELb0ELb0ELb1ELb1ELb0ELb0ELb0EEENS1_21CollectiveEpilogueFwdINS6_IJSA_SC_SB_EEES9_SE_SG_Li384ELb0ELb0ELb0ELb0EEENS1_30DynamicPersistentTileSchedulerILi384ELi32ELb0ELb0ELb1EEEEEEEEEvNT_6ParamsE)
	.align		4
        /*0174*/ 	.word	index@(__assertfail)
	.align		4
        /*0178*/ 	.word	index@(_ZN7cutlass13device_kernelIN5flash11enable_sm90INS1_16FlashAttnFwdSm90INS1_25CollectiveMainloopFwdSm90ILi2EN4cute5tupleIJNS5_1CILi1EEES8_S8_EEENS6_IJNS7_ILi192EEENS7_ILi128EEENS7_ILi64EEEEEELi64ENS_10bfloat16_tEfNS_4arch4Sm90ELb1ELb0ELb0ELb1ELb0ELb0ELb0ELb1ELb1ELb0ELb0ELb0EEENS1_21CollectiveEpilogueFwdINS6_IJSA_SC_SB_EEES9_SE_SG_Li384ELb1ELb0ELb0ELb0EEENS1_36VarlenDynamicPersistentTileSchedulerILi192ELi128ELi384ELi32ELb0ELb0ELb1ELb1ELb1ELb1EEEEEEEEEvNT_6ParamsE)
	.align		4
        /*017c*/ 	.word	index@(__assertfail)
	.align		4
        /*0180*/ 	.word	index@(_ZN7cutlass13device_kernelIN5flash11enable_sm90INS1_16FlashAttnFwdSm90INS1_25CollectiveMainloopFwdSm90ILi2EN4cute5tupleIJNS5_1CILi1EEES8_S8_EEENS6_IJNS7_ILi192EEENS7_ILi128EEENS7_ILi64EEEEEELi64ENS_10bfloat16_tEfNS_4arch4Sm90ELb1ELb0ELb0ELb1ELb0ELb1ELb0ELb1ELb1ELb0ELb0ELb0EEENS1_21CollectiveEpilogueFwdINS6_IJSA_SC_SB_EEES9_SE_SG_Li384ELb1ELb0ELb0ELb0EEENS1_36VarlenDynamicPersistentTileSchedulerILi192ELi128ELi384ELi32ELb0ELb0ELb1ELb1ELb1ELb1EEEEEEEEEvNT_6ParamsE)
	.align		4
        /*0184*/ 	.word	index@(__assertfail)
	.align		4
        /*0188*/ 	.word	0x00000000
	.align		4
        /*018c*/ 	.word	0xfffffffe
	.align		4
        /*0190*/ 	.word	0x00000000
	.align		4
        /*0194*/ 	.word	0xfffffffd
	.align		4
        /*0198*/ 	.word	0x00000000
	.align		4
        /*019c*/ 	.word	0xfffffffc


//--------------------- .nv.constant4             --------------------------
	.section	.nv.constant4,"a",@progbits
	.align	8
	.align		8
.nv.constant4:
        /*0000*/ 	.dword	__assertfail
	.align		8
        /*0008*/ 	.dword	__unnamed_1
	.align		8
        /*0010*/ 	.dword	__unnamed_2
	.align		8
        /*0018*/ 	.dword	__unnamed_3
	.align		8
        /*0020*/ 	.dword	__unnamed_4
	.align		8
        /*0028*/ 	.dword	__unnamed_5
	.align		8
        /*0030*/ 	.dword	__unnamed_6
	.align		8
        /*0038*/ 	.dword	__unnamed_7
	.align		8
        /*0040*/ 	.dword	__unnamed_8
	.align		8
        /*0048*/ 	.dword	__unnamed_9
	.align		8
        /*0050*/ 	.dword	__unnamed_10
	.align		8
        /*0058*/ 	.dword	__unnamed_11
	.align		8
        /*0060*/ 	.dword	__unnamed_12
	.align		8
        /*0068*/ 	.dword	__unnamed_13
	.align		8
        /*0070*/ 	.dword	__unnamed_14
	.align		8
        /*0078*/ 	.dword	__unnamed_15
	.align		8
        /*0080*/ 	.dword	__unnamed_16
	.align		8
        /*0088*/ 	.dword	__unnamed_17
	.align		8
        /*0090*/ 	.dword	__unnamed_18
	.align		8
        /*0098*/ 	.dword	__unnamed_19
	.align		8
        /*00a0*/ 	.dword	__unnamed_20
	.align		8
        /*00a8*/ 	.dword	__unnamed_21
	.align		8
        /*00b0*/ 	.dword	__unnamed_22
	.align		8
        /*00b8*/ 	.dword	__unnamed_23
	.align		8
        /*00c0*/ 	.dword	__unnamed_24
	.align		8
        /*00c8*/ 	.dword	__unnamed_25
	.align		8
        /*00d0*/ 	.dword	__unnamed_26
	.align		8
        /*00d8*/ 	.dword	__unnamed_27
	.align		8
        /*00e0*/ 	.dword	__unnamed_28
	.align		8
        /*00e8*/ 	.dword	__unnamed_29
	.align		8
        /*00f0*/ 	.dword	__unnamed_30
	.align		8
        /*00f8*/ 	.dword	__unnamed_31
	.align		8
        /*0100*/ 	.dword	__unnamed_32
	.align		8
        /*0108*/ 	.dword	__unnamed_33
	.align		8
        /*0110*/ 	.dword	__unnamed_34
	.align		8
        /*0118*/ 	.dword	__unnamed_35
	.align		8
        /*0120*/ 	.dword	__unnamed_36
	.align		8
        /*0128*/ 	.dword	__unnamed_37
	.align		8
        /*0130*/ 	.dword	__unnamed_38
	.align		8
        /*0138*/ 	.dword	__unnamed_39
	.align		8
        /*0140*/ 	.dword	__unnamed_40
	.align		8
        /*0148*/ 	.dword	__unnamed_41
	.align		8
        /*0150*/ 	.dword	__unnamed_42
	.align		8
        /*0158*/ 	.dword	__unnamed_43
	.align		8
        /*0160*/ 	.dword	_ZN66_INTERNAL_eb80143f_30_flash_fwd_hdimall_bf16_sm90_cu_c784774a_34324cuda3std3__45__cpo5beginE
	.align		8
        /*0168*/ 	.dword	_ZN66_INTERNAL_eb80143f_30_flash_fwd_hdimall_bf16_sm90_cu_c784774a_34324cuda3std3__45__cpo3endE
	.align		8
        /*0170*/ 	.dword	_ZN66_INTERNAL_eb80143f_30_flash_fwd_hdimall_bf16_sm90_cu_c784774a_34324cuda3std3__45__cpo6cbeginE
	.align		8
        /*0178*/ 	.dword	_ZN66_INTERNAL_eb80143f_30_flash_fwd_hdimall_bf16_sm90_cu_c784774a_34324cuda3std3__45__cpo4cendE
	.align		8
        /*0180*/ 	.dword	_ZN66_INTERNAL_eb80143f_30_flash_fwd_hdimall_bf16_sm90_cu_c784774a_34324cuda3std3__468_GLOBAL__N__eb80143f_30_flash_fwd_hdimall_bf16_sm90_cu_c784774a_34326ignoreE
	.align		8
        /*0188*/ 	.dword	_ZN66_INTERNAL_eb80143f_30_flash_fwd_hdimall_bf16_sm90_cu_c784774a_34324cuda3std3__419piecewise_constructE
	.align		8
        /*0190*/ 	.dword	_ZN66_INTERNAL_eb80143f_30_flash_fwd_hdimall_bf16_sm90_cu_c784774a_34324cuda3std3__48in_placeE
	.align		8
        /*0198*/ 	.dword	_ZN66_INTERNAL_eb80143f_30_flash_fwd_hdimall_bf16_sm90_cu_c784774a_34324cuda3std6ranges3__45__cpo4swapE
	.align		8
        /*01a0*/ 	.dword	_ZN66_INTERNAL_eb80143f_30_flash_fwd_hdimall_bf16_sm90_cu_c784774a_34324cuda3std6ranges3__45__cpo9iter_moveE
	.align		8
        /*01a8*/ 	.dword	_ZN66_INTERNAL_eb80143f_30_flash_fwd_hdimall_bf16_sm90_cu_c784774a_34324cute7productE
	.align		8
        /*01b0*/ 	.dword	_ZN66_INTERNAL_eb80143f_30_flash_fwd_hdimall_bf16_sm90_cu_c784774a_34324cute1_E
	.align		8
        /*01b8*/ 	.dword	$str$23
	.align		8
        /*01c0*/ 	.dword	$str$24


//--------------------- .text._ZN7cutlass13device_kernelIN5flash11enable_sm90INS1_16FlashAttnFwdSm90INS1_25CollectiveMainloopFwdSm90ILi2EN4cute5tupleIJNS5_1CILi1EEES8_S8_EEENS6_IJNS7_ILi128EEENS7_ILi80EEENS7_ILi256EEEEEELi256ENS_10bfloat16_tEfNS_4arch4Sm90ELb0ELb0ELb0ELb0ELb0ELb0ELb0ELb1ELb1ELb0ELb0ELb0EEENS1_21CollectiveEpilogueFwdINS6_IJSA_SC_SB_EEES9_SE_SG_Li256ELb0ELb0ELb0ELb0EEENS1_29StaticPersistentTileSchedulerILb0EEEEEEEEEvNT_6ParamsE --------------------------
	.section	.text._ZN7cutlass13device_kernelIN5flash11enable_sm90INS1_16FlashAttnFwdSm90INS1_25CollectiveMainloopFwdSm90ILi2EN4cute5tupleIJNS5_1CILi1EEES8_S8_EEENS6_IJNS7_ILi128EEENS7_ILi80EEENS7_ILi256EEEEEELi256ENS_10bfloat16_tEfNS_4arch4Sm90ELb0ELb0ELb0ELb0ELb0ELb0ELb0ELb1ELb1ELb0ELb0ELb0EEENS1_21CollectiveEpilogueFwdINS6_IJSA_SC_SB_EEES9_SE_SG_Li256ELb0ELb0ELb0ELb0EEENS1_29StaticPersistentTileSchedulerILb0EEEEEEEEEvNT_6ParamsE,"ax",@progbits
	.align	128
.text._ZN7cutlass13device_kernelIN5flash11enable_sm90INS1_16FlashAttnFwdSm90INS1_25CollectiveMainloopFwdSm90ILi2EN4cute5tupleIJNS5_1CILi1EEES8_S8_EEENS6_IJNS7_ILi128EEENS7_ILi80EEENS7_ILi256EEEEEELi256ENS_10bfloat16_tEfNS_4arch4Sm90ELb0ELb0ELb0ELb0ELb0ELb0ELb0ELb1ELb1ELb0ELb0ELb0EEENS1_21CollectiveEpilogueFwdINS6_IJSA_SC_SB_EEES9_SE_SG_Li256ELb0ELb0ELb0ELb0EEENS1_29StaticPersistentTileSchedulerILb0EEEEEEEEEvNT_6ParamsE:
        .type           _ZN7cutlass13device_kernelIN5flash11enable_sm90INS1_16FlashAttnFwdSm90INS1_25CollectiveMainloopFwdSm90ILi2EN4cute5tupleIJNS5_1CILi1EEES8_S8_EEENS6_IJNS7_ILi128EEENS7_ILi80EEENS7_ILi256EEEEEELi256ENS_10bfloat16_tEfNS_4arch4Sm90ELb0ELb0ELb0ELb0ELb0ELb0ELb0ELb1ELb1ELb0ELb0ELb0EEENS1_21CollectiveEpilogueFwdINS6_IJSA_SC_SB_EEES9_SE_SG_Li256ELb0ELb0ELb0ELb0EEENS1_29StaticPersistentTileSchedulerILb0EEEEEEEEEvNT_6ParamsE,@function
        .size           _ZN7cutlass13device_kernelIN5flash11enable_sm90INS1_16FlashAttnFwdSm90INS1_25CollectiveMainloopFwdSm90ILi2EN4cute5tupleIJNS5_1CILi1EEES8_S8_EEENS6_IJNS7_ILi128EEENS7_ILi80EEENS7_ILi256EEEEEELi256ENS_10bfloat16_tEfNS_4arch4Sm90ELb0ELb0ELb0ELb0ELb0ELb0ELb0ELb1ELb1ELb0ELb0ELb0EEENS1_21CollectiveEpilogueFwdINS6_IJSA_SC_SB_EEES9_SE_SG_Li256ELb0ELb0ELb0ELb0EEENS1_29StaticPersistentTileSchedulerILb0EEEEEEEEEvNT_6ParamsE,(.L_x_12749 - _ZN7cutlass13device_kernelIN5flash11enable_sm90INS1_16FlashAttnFwdSm90INS1_25CollectiveMainloopFwdSm90ILi2EN4cute5tupleIJNS5_1CILi1EEES8_S8_EEENS6_IJNS7_ILi128EEENS7_ILi80EEENS7_ILi256EEEEEELi256ENS_10bfloat16_tEfNS_4arch4Sm90ELb0ELb0ELb0ELb0ELb0ELb0ELb0ELb1ELb1ELb0ELb0ELb0EEENS1_21CollectiveEpilogueFwdINS6_IJSA_SC_SB_EEES9_SE_SG_Li256ELb0ELb0ELb0ELb0EEENS1_29StaticPersistentTileSchedulerILb0EEEEEEEEEvNT_6ParamsE)
        .other          _ZN7cutlass13device_kernelIN5flash11enable_sm90INS1_16FlashAttnFwdSm90INS1_25CollectiveMainloopFwdSm90ILi2EN4cute5tupleIJNS5_1CILi1EEES8_S8_EEENS6_IJNS7_ILi128EEENS7_ILi80EEENS7_ILi256EEEEEELi256ENS_10bfloat16_tEfNS_4arch4Sm90ELb0ELb0ELb0ELb0ELb0ELb0ELb0ELb1ELb1ELb0ELb0ELb0EEENS1_21CollectiveEpilogueFwdINS6_IJSA_SC_SB_EEES9_SE_SG_Li256ELb0ELb0ELb0ELb0EEENS1_29StaticPersistentTileSchedulerILb0EEEEEEEEEvNT_6ParamsE,@"STO_CUDA_ENTRY STV_DEFAULT"
_ZN7cutlass13device_kernelIN5flash11enable_sm90INS1_16FlashAttnFwdSm90INS1_25CollectiveMainloopFwdSm90ILi2EN4cute5tupleIJNS5_1CILi1EEES8_S8_EEENS6_IJNS7_ILi128EEENS7_ILi80EEENS7_ILi256EEEEEELi256ENS_10bfloat16_tEfNS_4arch4Sm90ELb0ELb0ELb0ELb0ELb0ELb0ELb0ELb1ELb1ELb0ELb0ELb0EEENS1_21CollectiveEpilogueFwdINS6_IJSA_SC_SB_EEES9_SE_SG_Li256ELb0ELb0ELb0ELb0EEENS1_29StaticPersistentTileSchedulerILb0EEEEEEEEEvNT_6ParamsE:
[----:B------:R-:W1:Y:S02]  /*0000*/  LDC R1, c[0x0][0x28] ;  /* 0x00000a00ff017b82 */ /* 0x000e640000000800 */
[----:B-1----:R-:W-:Y:S01]  /*0010*/  VIADD R1, R1, 0xffffffe0 ;  /* 0xffffffe001017836 */ /* 0x002fe20000000000 */
[----:B------:R-:W1:Y:S01]  /*0020*/  S2R R3, SR_TID.X ;  /* 0x0000000000037919 */ /* 0x000e620000002100 */
[----:B------:R-:W-:Y:S01]  /*0030*/  ELECT P0, URZ, PT ;  /* 0x00000000003f782f */ /* 0x000fe20003800000 */
[----:B------:R-:W-:Y:S01]  /*0040*/  BSSY B0, `(.L_x_0) ;  /* 0x0000013000007945 */ /* 0x000fe20003800000 */
[----:B-1----:R-:W-:-:S05]  /*0050*/  SHF.R.U32.HI R0, RZ, 0x5, R3 ;  /* 0x00000005ff007819 */ /* 0x002fca0000011603 */
[----:B------:R-:W1:Y:S02]  /*0060*/  SHFL.IDX PT, R2, R0, RZ, 0x1f ;  /* 0x00001fff00027589 */ /* 0x000e6400000e0000 */
[----:B-1----:R-:W-:-:S13]  /*0070*/  ISETP.EQ.AND P0, PT, R2, RZ, P0 ;  /* 0x000000ff0200720c */ /* 0x002fda0000702270 */
[----:B------:R-:W-:Y:S05]  /*0080*/  @!P0 BRA `(.L_x_1) ;  /* 0x0000000000388947 */ /* 0x000fea0003800000 */
[----:B------:R-:W-:Y:S02]  /*0090*/  ULDC.64 UR4, c[0x0][0x198] ;  /* 0x0000660000047ab9 */ /* 0x000fe40000000a00 */
[----:B------:R-:W-:Y:S02]  /*00a0*/  UIADD3 UR6, UP0, UR4, 0x270, URZ ;  /* 0x0000027004067890 */ /* 0x000fe4000ff1e03f */
[----:B------:R-:W-:Y:S02]  /*00b0*/  UIADD3 UR8, UP1, UR4, 0x370, URZ ;  /* 0x0000037004087890 */ /* 0x000fe4000ff3e03f */
[----:B------:R-:W-:Y:S02]  /*00c0*/  UIADD3 UR10, UP2, UR4, 0x470, URZ ;  /* 0x00000470040a7890 */ /* 0x000fe4000ff5e03f */
[----:B------:R-:W-:Y:S02]  /*00d0*/  UIADD3 UR4, UP3, UR4, 0x9f0, URZ ;  /* 0x000009f004047890 */ /* 0x000fe4000ff7e03f */
[----:B------:R-:W-:-:S02]  /*00e0*/  UIADD3.X UR7, URZ, UR5, URZ, UP0, !UPT ;  /* 0x000000053f077290 */ /* 0x000fc400087fe43f */
[----:B------:R-:W-:Y:S02]  /*00f0*/  UIADD3.X UR9, URZ, UR5, URZ, UP1, !UPT ;  /* 0x000000053f097290 */ /* 0x000fe40008ffe43f */
[----:B------:R-:W-:Y:S02]  /*0100*/  UIADD3.X UR11, URZ, UR5, URZ, UP2, !UPT ;  /* 0x000000053f0b7290 */ /* 0x000fe400097fe43f */
[----:B------:R-:W-:-:S03]  /*0110*/  UIADD3.X UR5, URZ, UR5, URZ, UP3, !UPT ;  /* 0x000000053f057290 */ /* 0x000fc60009ffe43f */
[----:B------:R1:W-:Y:S02]  /*0120*/  UTMACCTL.PF [UR6] ;  /* 0x00000000060079b9 */ /* 0x0003e40008040000 */
[----:B------:R1:W-:Y:S02]  /*0130*/  UTMACCTL.PF [UR8] ;  /* 0x00000000080079b9 */ /* 0x0003e40008040000 */
[----:B------:R1:W-:Y:S02]  /*0140*/  UTMACCTL.PF [UR10] ;  /* 0x000000000a0079b9 */ /* 0x0003e40008040000 */
[----:B------:R1:W-:Y:S02]  /*0150*/  UTMACCTL.PF [UR4] ;  /* 0x00000000040079b9 */ /* 0x0003e40008040000 */
[----:B-1----:R-:W-:Y:S01]  /*0160*/  NOP ;  /* 0x0000000000007918 */ /* 0x002fe20000000000 */
.L_x_1:
[----:B------:R-:W-:Y:S05]  /*0170*/  BSYNC B0 ;  /* 0x0000000000007941 */ /* 0x000fea0003800000 */
.L_x_0:
[----:B------:R-:W-:Y:S01]  /*0180*/  VOTEU.ANY UP0, P0 ;  /* 0x00000000003f7886 */ /* 0x000fe20000000100 */
[----:B------:R-:W1:Y:S01]  /*0190*/  SHFL.IDX PT, R2, R0, RZ, 0x1f ;  /* 0x00001fff00027589 */ /* 0x000e6200000e0000 */
[----:B------:R-:W-:Y:S01]  /*01a0*/  UMOV UR4, 0x1 ;  /* 0x0000000100047882 */ /* 0x000fe20000000000 */
[----:B------:R-:W-:Y:S02]  /*01b0*/  VOTEU.ANY UP1, P0 ;  /* 0x00000000003f7886 */ /* 0x000fe40000020100 */
[----:B------:R-:W2:Y:S01]  /*01c0*/  @UP0 S2UR UR7, SR_CgaCtaId ;  /* 0x00000000000709c3 */ /* 0x000ea20000008800 */
[----:B------:R-:W-:Y:S01]  /*01d0*/  @UP0 UMOV UR6, 0x400 ;  /* 0x0000040000060882 */ /* 0x000fe20000000000 */
[----:B------:R-:W-:-:S04]  /*01e0*/  @UP0 UIADD3 UR4, -UR4, 0x100000, URZ ;  /* 0x0010000004040890 */ /* 0x000fc8000fffe13f */
[----:B------:R-:W-:Y:S02]  /*01f0*/  @UP0 USHF.L.U32 UR5, UR4, 0xb, URZ ;  /* 0x0000000b04050899 */ /* 0x000fe4000800063f */
[----:B------:R-:W-:Y:S01]  /*0200*/  @UP0 USHF.L.U32 UR4, UR4, 0x1, URZ ;  /* 0x0000000104040899 */ /* 0x000fe2000800063f */
[----:B-1----:R-:W-:Y:S02]  /*0210*/  ISETP.NE.AND P1, PT, R2, RZ, PT ;  /* 0x000000ff0200720c */ /* 0x002fe40003f25270 */
[----:B------:R-:W-:Y:S01]  /*0220*/  SHF.R.U32.HI R2, RZ, 0x7, R3 ;  /* 0x00000007ff027819 */ /* 0x000fe20000011603 */
[----:B--2---:R-:W-:Y:S01]  /*0230*/  @UP0 ULEA UR6, UR7, UR6, 0x18 ;  /* 0x0000000607060291 */ /* 0x004fe2000f8ec03f */
[----:B------:R-:W-:-:S04]  /*0240*/  VOTEU.ANY UP0, P0 ;  /* 0x00000000003f7886 */ /* 0x000fc80000000100 */
[----:B------:R-:W1:Y:S04]  /*0250*/  SHFL.IDX PT, R2, R2, RZ, 0x1f ;  /* 0x00001fff02027589 */ /* 0x000e6800000e0000 */
[----:B------:R-:W2:Y:S03]  /*0260*/  FENCE.VIEW.ASYNC.S ;  /* 0x00000000000073c6 */ /* 0x000ea60000000000 */
[----:B--2---:R2:W3:Y:S01]  /*0270*/  @UP0 SYNCS.EXCH.64 URZ, [UR6+0x38800], UR4 ;  /* 0x03880004063f05b2 */ /* 0x0044e20008000100 */
[----:B------:R2:W4:Y:S01]  /*0280*/  @UP1 SYNCS.EXCH.64 URZ, [UR6+0x38820], UR4 ;  /* 0x03882004063f15b2 */ /* 0x0005220008000100 */
[----:B------:R-:W-:Y:S05]  /*0290*/  @P1 BRA `(.L_x_2) ;  /* 0x0000000000481947 */ /* 0x000fea0003800000 */
[----:B--2---:R-:W2:Y:S01]  /*02a0*/  S2UR UR5, SR_CgaCtaId ;  /* 0x00000000000579c3 */ /* 0x004ea20000008800 */
[----:B------:R-:W-:Y:S01]  /*02b0*/  UMOV UR4, 0x400 ;  /* 0x0000040000047882 */ /* 0x000fe20000000000 */
[----:B------:R-:W-:Y:S01]  /*02c0*/  UMOV UR6, 0x1 ;  /* 0x0000000100067882 */ /* 0x000fe20000000000 */
[----:B------:R-:W-:Y:S01]  /*02d0*/  UMOV UR9, 0x2 ;  /* 0x0000000200097882 */ /* 0x000fe20000000000 */
[----:B------:R-:W-:-:S04]  /*02e0*/  UIADD3 UR6, -UR6, 0x100000, URZ ;  /* 0x0010000006067890 */ /* 0x000fc8000fffe13f */
[----:B------:R-:W-:Y:S02]  /*02f0*/  USHF.L.U32 UR7, UR6, 0xb, URZ ;  /* 0x0000000b06077899 */ /* 0x000fe4000800063f */
[----:B------:R-:W-:Y:S01]  /*0300*/  USHF.L.U32 UR6, UR6, 0x1, URZ ;  /* 0x0000000106067899 */ /* 0x000fe2000800063f */
[----:B------:R-:W-:Y:S01]  /*0310*/  ELECT P0, URZ, PT ;  /* 0x00000000003f782f */ /* 0x000fe20003800000 */
[----:B--2---:R-:W-:Y:S02]  /*0320*/  ULEA UR8, UR5, UR4, 0x18 ;  /* 0x0000000405087291 */ /* 0x004fe4000f8ec03f */
[----:B------:R-:W-:-:S04]  /*0330*/  UIADD3 UR4, -UR9, 0x100000, URZ ;  /* 0x0010000009047890 */ /* 0x000fc8000fffe13f */
[----:B------:R-:W-:Y:S02]  /*0340*/  USHF.L.U32 UR5, UR4, 0xb, URZ ;  /* 0x0000000b04057899 */ /* 0x000fe4000800063f */
[----:B------:R-:W-:Y:S01]  /*0350*/  USHF.L.U32 UR4, UR4, 0x1, URZ ;  /* 0x0000000104047899 */ /* 0x000fe2000800063f */
[----:B------:R-:W2:Y:S03]  /*0360*/  FENCE.VIEW.ASYNC.S ;  /* 0x00000000000073c6 */ /* 0x000ea60000000000 */
[----:B--2---:R2:W1:Y:S08]  /*0370*/  SYNCS.EXCH.64 URZ, [UR8+0x38830], UR6 ;  /* 0x03883006083f75b2 */ /* 0x0044700008000100 */
[----:B------:R2:W1:Y:S01]  /*0380*/  SYNCS.EXCH.64 URZ, [UR8+0x38840], UR4 ;  /* 0x03884004083f75b2 */ /* 0x0004620008000100 */
[----:B------:R2:W1:Y:S01]  /*0390*/  SYNCS.EXCH.64 URZ, [UR8+0x38838], UR6 ;  /* 0x03883806083f75b2 */ /* 0x0004620008000100 */
[----:B------:R2:W1:Y:S01]  /*03a0*/  SYNCS.EXCH.64 URZ, [UR8+0x38848], UR4 ;  /* 0x03884804083f75b2 */ /* 0x0004620008000100 */
[----:B------:R-:W-:Y:S01]  /*03b0*/  NOP ;  /* 0x0000000000007918 */ /* 0x000fe20000000000 */
.L_x_2:
[----:B------:R-:W5:Y:S01]  /*03c0*/  SHFL.IDX PT, R4, R0, RZ, 0x1f ;  /* 0x00001fff00047589 */ /* 0x000f6200000e0000 */
[----:B------:R-:W-:Y:S01]  /*03d0*/  NOP ;  /* 0x0000000000007918 */ /* 0x000fe20000000000 */
[----:B-----5:R-:W-:-:S13]  /*03e0*/  ISETP.NE.AND P0, PT, R4, RZ, PT ;  /* 0x000000ff0400720c */ /* 0x020fda0003f05270 */
[----:B------:R-:W-:Y:S05]  /*03f0*/  @P0 BRA `(.L_x_3) ;  /* 0x0000000000480947 */ /* 0x000fea0003800000 */
[----:B--2---:R-:W2:Y:S01]  /*0400*/  S2UR UR5, SR_CgaCtaId ;  /* 0x00000000000579c3 */ /* 0x004ea20000008800 */
[----:B------:R-:W-:Y:S01]  /*0410*/  UMOV UR4, 0x400 ;  /* 0x0000040000047882 */ /* 0x000fe20000000000 */
[----:B------:R-:W-:Y:S01]  /*0420*/  UMOV UR6, 0x1 ;  /* 0x0000000100067882 */ /* 0x000fe20000000000 */
[----:B------:R-:W-:Y:S01]  /*0430*/  UMOV UR7, 0x2 ;  /* 0x0000000200077882 */ /* 0x000fe20000000000 */
[----:B------:R-:W-:Y:S01]  /*0440*/  ELECT P0, URZ, PT ;  /* 0x00000000003f782f */ /* 0x000fe20003800000 */
[----:B--2---:R-:W-:Y:S02]  /*0450*/  ULEA UR8, UR5, UR4, 0x18 ;  /* 0x0000000405087291 */ /* 0x004fe4000f8ec03f */
[----:B------:R-:W-:-:S04]  /*0460*/  UIADD3 UR4, -UR6, 0x100000, URZ ;  /* 0x0010000006047890 */ /* 0x000fc8000fffe13f */
[----:B------:R-:W-:Y:S02]  /*0470*/  USHF.L.U32 UR5, UR4, 0xb, URZ ;  /* 0x0000000b04057899 */ /* 0x000fe4000800063f */
[----:B------:R-:W-:Y:S02]  /*0480*/  USHF.L.U32 UR4, UR4, 0x1, URZ ;  /* 0x0000000104047899 */ /* 0x000fe4000800063f */
        /* <DEDUP_REMOVED lines=9> */
.L_x_3:
[----:B------:R-:W5:Y:S01]  /*0520*/  SHFL.IDX PT, R4, R0, RZ, 0x1f ;  /* 0x00001fff00047589 */ /* 0x000f6200000e0000 */
[----:B------:R-:W-:Y:S01]  /*0530*/  NOP ;  /* 0x0000000000007918 */ /* 0x000fe20000000000 */
[----:B-----5:R-:W-:-:S13]  /*0540*/  ISETP.NE.AND P0, PT, R4, RZ, PT ;  /* 0x000000ff0400720c */ /* 0x020fda0003f05270 */
[----:B------:R-:W-:Y:S05]  /*0550*/  @P0 BRA `(.L_x_4) ;  /* 0x0000000000380947 */ /* 0x000fea0003800000 */
[----:B--2---:R-:W2:Y:S01]  /*0560*/  S2UR UR5, SR_CgaCtaId ;  /* 0x00000000000579c3 */ /* 0x004ea20000008800 */
[----:B------:R-:W-:Y:S01]  /*0570*/  UMOV UR4, 0x400 ;  /* 0x0000040000047882 */ /* 0x000fe20000000000 */
[----:B------:R-:W-:Y:S01]  /*0580*/  UMOV UR7, 0x1 ;  /* 0x0000000100077882 */ /* 0x000fe20000000000 */
[----:B------:R-:W-:Y:S01]  /*0590*/  ELECT P0, URZ, PT ;  /* 0x00000000003f782f */ /* 0x000fe20003800000 */
[----:B--2---:R-:W-:Y:S02]  /*05a0*/  ULEA UR6, UR5, UR4, 0x18 ;  /* 0x0000000405067291 */ /* 0x004fe4000f8ec03f */
[----:B------:R-:W-:-:S04]  /*05b0*/  UIADD3 UR4, -UR7, 0x100000, URZ ;  /* 0x0010000007047890 */ /* 0x000fc8000fffe13f */
[----:B------:R-:W-:Y:S02]  /*05c0*/  USHF.L.U32 UR5, UR4, 0xb, URZ ;  /* 0x0000000b04057899 */ /* 0x000fe4000800063f */
[----:B------:R-:W-:Y:S01]  /*05d0*/  USHF.L.U32 UR4, UR4, 0x1, URZ ;  /* 0x0000000104047899 */ /* 0x000fe2000800063f */
[----:B------:R-:W2:Y:S11]  /*05e0*/  FENCE.VIEW.ASYNC.S ;  /* 0x00000000000073c6 */ /* 0x000eb60000000000 */
[----:B--2---:R2:W1:Y:S01]  /*05f0*/  SYNCS.EXCH.64 URZ, [UR6+0x38870], UR4 ;  /* 0x03887004063f75b2 */ /* 0x0044620008000100 */
[----:B------:R2:W1:Y:S01]  /*0600*/  SYNCS.EXCH.64 URZ, [UR6+0x38880], UR4 ;  /* 0x03888004063f75b2 */ /* 0x0004620008000100 */
[----:B------:R2:W1:Y:S01]  /*0610*/  SYNCS.EXCH.64 URZ, [UR6+0x38878], UR4 ;  /* 0x03887804063f75b2 */ /* 0x0004620008000100 */
[----:B------:R2:W1:Y:S01]  /*0620*/  SYNCS.EXCH.64 URZ, [UR6+0x38888], UR4 ;  /* 0x03888804063f75b2 */ /* 0x0004620008000100 */
[----:B------:R-:W-:Y:S01]  /*0630*/  NOP ;  /* 0x0000000000007918 */ /* 0x000fe20000000000 */
.L_x_4:
        /* <DEDUP_REMOVED lines=22> */
.L_x_5:
        /* <DEDUP_REMOVED lines=22> */
.L_x_6:
[----:B-1----:R-:W-:Y:S01]  /*0900*/  ISETP.NE.AND P0, PT, R2, RZ, PT ;  /* 0x000000ff0200720c */ /* 0x002fe20003f05270 */
[----:B------:R-:W-:Y:S01]  /*0910*/  IMAD.MOV.U32 R2, RZ, RZ, 0x1 ;  /* 0x00000001ff027424 */ /* 0x000fe200078e00ff */
[----:B------:R-:W-:-:S04]  /*0920*/  NOP ;  /* 0x0000000000007918 */ /* 0x000fc80000000000 */
[----:B------:R-:W-:-:S05]  /*0930*/  SEL R2, R2, 0x2, !P0 ;  /* 0x0000000202027807 */ /* 0x000fca0004000000 */
[----:B------:R1:W-:Y:S01]  /*0940*/  STL [R1+0x1c], R2 ;  /* 0x00001c0201007387 */ /* 0x0003e20000100800 */
[----:B---34-:R-:W-:Y:S06]  /*0950*/  BAR.SYNC.DEFER_BLOCKING 0x0 ;  /* 0x0000000000007b1d */ /* 0x018fec0000010000 */
[----:B------:R-:W-:Y:S05]  /*0960*/  @!P0 BRA `(.L_x_7) ;  /* 0x000000a4008c8947 */ /* 0x000fea0003800000 */
.L_x_8:
[----:B------:R-:W-:-:S08]  /*0970*/  NOP ;  /* 0x0000000000007918 */ /* 0x000fd00000000000 */
[----:B------:R-:W3:Y:S02]  /*0980*/  USETMAXREG.TRY_ALLOC.CTAPOOL UP0, 0xf0 ;  /* 0x000000f0000079c8 */ /* 0x000ee40008000600 */
[----:B---3--:R-:W-:-:S13]  /*0990*/  PLOP3.LUT P0, PT, PT, PT, UP0, 0x80, 0x0 ;  /* 0x000000000000781c */ /* 0x008fda0003f0f008 */
[----:B------:R-:W-:Y:S05]  /*09a0*/  @!P0 BRA `(.L_x_8) ;  /* 0xfffffffc00f08947 */ /* 0x000fea000383ffff */
[----:B--2---:R-:W2:Y:S08]  /*09b0*/  S2UR UR7, SR_CTAID.X ;  /* 0x00000000000779c3 */ /* 0x004eb00000002500 */
[----:B------:R-:W-:Y:S08]  /*09c0*/  BAR.ARV 0x8, 0x120 ;  /* 0x0204800000007b1d */ /* 0x000ff00000002000 */
[----:B------:R-:W2:Y:S02]  /*09d0*/  LDC R0, c[0x0][0xda4] ;  /* 0x00036900ff007b82 */ /* 0x000ea40000000800 */
[----:B--2---:R-:W-:-:S13]  /*09e0*/  ISETP.LE.AND P0, PT, R0, UR7, PT ;  /* 0x0000000700007c0c */ /* 0x004fda000bf03270 */
[----:B------:R-:W-:Y:S05]  /*09f0*/  @P0 EXIT ;  /* 0x000000000000094d */ /* 0x000fea0003800000 */
[----:B------:R-:W2:Y:S01]  /*0a00*/  LDL.LU R10, [R1+0x1c] ;  /* 0x00001c00010a7983 */ /* 0x000ea20000300800 */
[----:B------:R-:W-:Y:S01]  /*0a10*/  VIADD R0, R3, 0xffffff80 ;  /* 0xffffff8003007836 */ /* 0x000fe20000000000 */
[----:B------:R-:W3:Y:S01]  /*0a20*/  S2UR UR4, SR_CgaCtaId ;  /* 0x00000000000479c3 */ /* 0x000ee20000008800 */
[----:B------:R-:W-:Y:S01]  /*0a30*/  UMOV UR61, 0x400 ;  /* 0x00000400003d7882 */ /* 0x000fe20000000000 */
[----:B------:R-:W-:Y:S01]  /*0a40*/  IMAD.MOV.U32 R219, RZ, RZ, -0x2 ;  /* 0xfffffffeffdb7424 */ /* 0x000fe200078e00ff */
[----:B------:R-:W-:Y:S01]  /*0a50*/  UMOV UR38, URZ ;  /* 0x0000003f00267c82 */ /* 0x000fe20008000000 */
[----:B------:R-:W-:Y:S01]  /*0a60*/  SHF.R.S32.HI R3, RZ, 0x1f, R0 ;  /* 0x0000001fff037819 */ /* 0x000fe20000011400 */
[----:B------:R-:W-:Y:S02]  /*0a70*/  IMAD.U32 R23, RZ, RZ, UR7 ;  /* 0x00000007ff177e24 */ /* 0x000fe4000f8e00ff */
[----:B------:R-:W-:Y:S01]  /*0a80*/  IMAD.MOV.U32 R212, RZ, RZ, RZ ;  /* 0x000000ffffd47224 */ /* 0x000fe200078e00ff */
[CC--:B------:R-:W-:Y:S01]  /*0a90*/  LEA.HI R5, R3.reuse, R0.reuse, RZ, 0x7 ;  /* 0x0000000003057211 */ /* 0x0c0fe200078f38ff */
[----:B------:R-:W4:Y:S01]  /*0aa0*/  S2UR UR6, SR_SWINHI ;  /* 0x00000000000679c3 */ /* 0x000f220000002f00 */
[----:B------:R-:W-:-:S02]  /*0ab0*/  LEA.HI R6, R3, R0, RZ, 0x4 ;  /* 0x0000000003067211 */ /* 0x000fc400078f20ff */
[----:B------:R-:W-:Y:S02]  /*0ac0*/  LOP3.LUT R213, R5, 0xffffff80, RZ, 0xc0, !PT ;  /* 0xffffff8005d57812 */ /* 0x000fe400078ec0ff */
[----:B------:R-:W-:Y:S02]  /*0ad0*/  SHF.R.S32.HI R9, RZ, 0x4, R6 ;  /* 0x00000004ff097819 */ /* 0x000fe40000011406 */
[----:B------:R-:W-:Y:S02]  /*0ae0*/  IADD3 R213, R0, -R213, RZ ;  /* 0x800000d500d57210 */ /* 0x000fe40007ffe0ff */
[----:B------:R-:W-:Y:S02]  /*0af0*/  LOP3.LUT R7, R6, 0x3fffff0, RZ, 0xc0, !PT ;  /* 0x03fffff006077812 */ /* 0x000fe400078ec0ff */
[----:B-1----:R-:W-:Y:S02]  /*0b00*/  SHF.R.S32.HI R2, RZ, 0x1f, R213 ;  /* 0x0000001fff027819 */ /* 0x002fe400000114d5 */
[----:B------:R-:W-:Y:S01]  /*0b10*/  LEA.HI R217, R3, R0, RZ, 0x5 ;  /* 0x0000000003d97211 */ /* 0x000fe200078f28ff */
[----:B------:R-:W-:Y:S01]  /*0b20*/  IMAD.IADD R0, R0, 0x1, -R7 ;  /* 0x0000000100007824 */ /* 0x000fe200078e0a07 */
[----:B------:R-:W-:Y:S01]  /*0b30*/  LEA.HI R4, R2, R213, RZ, 0x2 ;  /* 0x000000d502047211 */ /* 0x000fe200078f10ff */
[----:B---3--:R-:W-:Y:S01]  /*0b40*/  ULEA UR61, UR4, UR61, 0x18 ;  /* 0x0000003d043d7291 */ /* 0x008fe2000f8ec03f */
[----:B------:R-:W-:-:S02]  /*0b50*/  LEA.HI R6, R6, R9, RZ, 0x1 ;  /* 0x0000000906067211 */ /* 0x000fc400078f08ff */
[--C-:B------:R-:W-:Y:S02]  /*0b60*/  SHF.R.S32.HI R3, RZ, 0x2, R4.reuse ;  /* 0x00000002ff037819 */ /* 0x100fe40000011404 */
[----:B------:R-:W-:Y:S02]  /*0b70*/  SHF.R.S32.HI R8, RZ, 0x1f, R4 ;  /* 0x0000001fff087819 */ /* 0x000fe40000011404 */
[----:B------:R-:W-:Y:S01]  /*0b80*/  LOP3.LUT R6, R6, 0x1ffffffe, RZ, 0xc0, !PT ;  /* 0x1ffffffe06067812 */ /* 0x000fe200078ec0ff */
[----:B------:R-:W-:Y:S01]  /*0b90*/  UMOV UR4, UR61 ;  /* 0x0000003d00047c82 */ /* 0x000fe20008000000 */
[----:B----4-:R-:W-:Y:S01]  /*0ba0*/  UMOV UR5, UR6 ;  /* 0x0000000600057c82 */ /* 0x010fe20008000000 */
[----:B------:R-:W-:Y:S01]  /*0bb0*/  SHF.R.S32.HI R217, RZ, 0x5, R217 ;  /* 0x00000005ffd97819 */ /* 0x000fe200000114d9 */
[----:B------:R-:W-:Y:S01]  /*0bc0*/  IMAD.U32 R16, RZ, RZ, UR4 ;  /* 0x00000004ff107e24 */ /* 0x000fe2000f8e00ff */
[----:B------:R-:W-:Y:S01]  /*0bd0*/  LEA.HI R8, R8, R3, RZ, 0x3 ;  /* 0x0000000308087211 */ /* 0x000fe200078f18ff */
[----:B------:R-:W-:Y:S01]  /*0be0*/  IMAD.IADD R6, R9, 0x1, -R6 ;  /* 0x0000000109067824 */ /* 0x000fe200078e0a06 */
[----:B------:R-:W-:Y:S01]  /*0bf0*/  SHF.R.S32.HI R216, RZ, 0x7, R5 ;  /* 0x00000007ffd87819 */ /* 0x000fe20000011405 */
[----:B------:R-:W-:Y:S01]  /*0c00*/  IMAD R7, R217, 0x10, R0 ;  /* 0x00000010d9077824 */ /* 0x000fe200078e0200 */
[----:B------:R-:W-:Y:S01]  /*0c10*/  LOP3.LUT R8, R8, 0xfffffff8, RZ, 0xc0, !PT ;  /* 0xfffffff808087812 */ /* 0x000fe200078ec0ff */
[----:B------:R-:W-:Y:S01]  /*0c20*/  UMOV UR4, URZ ;  /* 0x0000003f00047c82 */ /* 0x000fe20008000000 */
[----:B------:R-:W-:-:S02]  /*0c30*/  LEA.HI R2, R2, R213, RZ, 0x5 ;  /* 0x000000d502027211 */ /* 0x000fc400078f28ff */
[----:B------:R-:W-:Y:S02]  /*0c40*/  LEA.HI R5, R5, R216, RZ, 0x1 ;  /* 0x000000d805057211 */ /* 0x000fe400078f08ff */
[----:B------:R-:W-:Y:S01]  /*0c50*/  LEA R6, R7, R6, 0x3 ;  /* 0x0000000607067211 */ /* 0x000fe200078e18ff */
[----:B------:R-:W-:Y:S01]  /*0c60*/  IMAD.IADD R7, R3, 0x1, -R8 ;  /* 0x0000000103077824 */ /* 0x000fe200078e0a08 */
[----:B------:R-:W-:Y:S02]  /*0c70*/  LOP3.LUT R4, R4, 0x7ffffffc, RZ, 0xc0, !PT ;  /* 0x7ffffffc04047812 */ /* 0x000fe400078ec0ff */
[----:B------:R-:W-:Y:S01]  /*0c80*/  SHF.R.S32.HI R2, RZ, 0x5, R2 ;  /* 0x00000005ff027819 */ /* 0x000fe20000011402 */
[----:B------:R-:W-:Y:S01]  /*0c90*/  IMAD.SHL.U32 R3, R6, 0x8, RZ ;  /* 0x0000000806037824 */ /* 0x000fe200078e00ff */
[----:B------:R-:W-:Y:S01]  /*0ca0*/  LOP3.LUT R5, R5, 0x3fffffe, RZ, 0xc0, !PT ;  /* 0x03fffffe05057812 */ /* 0x000fe200078ec0ff */
[----:B------:R-:W-:Y:S01]  /*0cb0*/  IMAD.IADD R4, R213, 0x1, -R4 ;  /* 0x00000001d5047824 */ /* 0x000fe200078e0a04 */
[----:B------:R-:W-:Y:S01]  /*0cc0*/  MOV R17, UR5 ;  /* 0x0000000500117c02 */ /* 0x000fe20008000f00 */
[----:B------:R-:W-:Y:S01]  /*0cd0*/  IMAD R2, R2, 0x10, R7 ;  /* 0x0000001002027824 */ /* 0x000fe200078e0207 */
[----:B------:R-:W-:Y:S01]  /*0ce0*/  IADD3 R5, R216, -R5, RZ ;  /* 0x80000005d8057210 */ /* 0x000fe20007ffe0ff */
[----:B------:R-:W-:Y:S01]  /*0cf0*/  IMAD R219, R4, R219, 0x50 ;  /* 0x0000005004db7424 */ /* 0x000fe200078e02db */
[----:B------:R-:W-:Y:S01]  /*0d00*/  MOV R18, UR4 ;  /* 0x0000000400127c02 */ /* 0x000fe20008000f00 */
[----:B------:R-:W-:-:S04]  /*0d10*/  IMAD.WIDE R16, R3, 0x2, R16 ;  /* 0x0000000203107825 */ /* 0x000fc800078e0210 */
[----:B------:R-:W-:Y:S01]  /*0d20*/  IMAD R218, R5, 0x40, R2 ;  /* 0x0000004005da7824 */ /* 0x000fe200078e0202 */
[----:B--2---:R-:W-:-:S07]  /*0d30*/  LOP3.LUT R22, R10, 0x1, RZ, 0xfc, !PT ;  /* 0x000000010a167812 */ /* 0x004fce00078efcff */
.L_x_31:
[----:B------:R-:W1:Y:S01]  /*0d40*/  SHFL.IDX PT, R0, R216, RZ, 0x1f ;  /* 0x00001fffd8007589 */ /* 0x000e6200000e0000 */
[----:B------:R-:W2:Y:S01]  /*0d50*/  LDC R64, c[0x0][0x2e0] ;  /* 0x0000b800ff407b82 */ /* 0x000ea20000000800 */
[----:B------:R-:W-:Y:S01]  /*0d60*/  ULDC UR4, c[0x0][0xda8] ;  /* 0x00036a0000047ab9 */ /* 0x000fe20000000800 */
[----:B------:R-:W-:Y:S01]  /*0d70*/  ULDC.64 UR8, c[0x0][0x3f8] ;  /* 0x0000fe0000087ab9 */ /* 0x000fe20000000a00 */
[----:B------:R-:W-:Y:S01]  /*0d80*/  R2UR UR10, R23 ;  /* 0x00000000170a72ca */ /* 0x000fe200000e0000 */
[----:B------:R-:W-:Y:S02]  /*0d90*/  UISETP.NE.AND UP1, UPT, UR4, 0x1, UPT ;  /* 0x000000010400788c */ /* 0x000fe4000bf25270 */
[----:B------:R-:W-:Y:S01]  /*0da0*/  UISETP.NE.U32.AND UP0, UPT, UR8, URZ, UPT ;  /* 0x0000003f0800728c */ /* 0x000fe2000bf05070 */
[----:B------:R-:W-:Y:S01]  /*0db0*/  ULDC UR5, c[0x0][0xdb4] ;  /* 0x00036d0000057ab9 */ /* 0x000fe20000000800 */
[----:B------:R-:W-:Y:S02]  /*0dc0*/  ULDC UR6, c[0x0][0x404] ;  /* 0x0001010000067ab9 */ /* 0x000fe40000000800 */
[----:B------:R-:W-:-:S02]  /*0dd0*/  UISETP.NE.AND.EX UP0, UPT, UR9, URZ, UPT, UP0 ;  /* 0x0000003f0900728c */ /* 0x000fc4000bf05300 */
[----:B------:R-:W-:Y:S02]  /*0de0*/  UIADD3 UR9, UR61, 0x14400, URZ ;  /* 0x000144003d097890 */ /* 0x000fe4000fffe03f */
[----:B------:R-:W-:Y:S02]  /*0df0*/  UISETP.NE.AND UP2, UPT, UR5, 0x1, UPT ;  /* 0x000000010500788c */ /* 0x000fe4000bf45270 */
[----:B------:R-:W-:Y:S01]  /*0e00*/  USEL UR6, UR6, 0x1, UP0 ;  /* 0x0000000106067887 */ /* 0x000fe20008000000 */
[----:B------:R-:W-:Y:S01]  /*0e10*/  @UP1 ULDC UR5, c[0x0][0xdac] ;  /* 0x00036b0000051ab9 */ /* 0x000fe20000000800 */
[----:B------:R-:W-:Y:S01]  /*0e20*/  ULOP3.LUT UP0, URZ, UR9, 0x9f, URZ, 0xc0, !UPT ;  /* 0x0000009f093f7892 */ /* 0x000fe2000f80c03f */
[----:B------:R-:W-:Y:S01]  /*0e30*/  UMOV UR11, UR10 ;  /* 0x0000000a000b7c82 */ /* 0x000fe20008000000 */
[----:B-1----:R-:W-:Y:S02]  /*0e40*/  R2UR UR7, R0 ;  /* 0x00000000000772ca */ /* 0x002fe400000e0000 */
[----:B--2---:R-:W-:Y:S01]  /*0e50*/  IMAD R64, R64, UR6, RZ ;  /* 0x0000000640407c24 */ /* 0x004fe2000f8e02ff */
[----:B------:R-:W-:Y:S01]  /*0e60*/  @UP1 ULDC UR6, c[0x0][0xdb0] ;  /* 0x00036c0000061ab9 */ /* 0x000fe20000000800 */
[----:B------:R-:W-:-:S02]  /*0e70*/  PLOP3.LUT P0, PT, PT, PT, UP0, 0x80, 0x0 ;  /* 0x000000000000781c */ /* 0x000fc40003f0f008 */
[----:B------:R-:W-:-:S04]  /*0e80*/  VIADD R0, R64, 0x4f ;  /* 0x0000004f40007836 */ /* 0x000fc80000000000 */
[----:B------:R-:W-:-:S03]  /*0e90*/  IMAD.HI R0, R0, 0x66666667, RZ ;  /* 0x6666666700007827 */ /* 0x000fc600078e02ff */
[----:B------:R-:W-:Y:S02]  /*0ea0*/  ULEA.HI UR4, UR7, UR7, URZ, 0x1 ;  /* 0x0000000707047291 */ /* 0x000fe4000f8f083f */
[----:B------:R-:W-:Y:S02]  /*0eb0*/  SHF.R.U32.HI R3, RZ, 0x1f, R0 ;  /* 0x0000001fff037819 */ /* 0x000fe40000011600 */
[----:B------:R-:W-:Y:S02]  /*0ec0*/  ULOP3.LUT UR8, UR4, 0x1e, URZ, 0xc0, !UPT ;  /* 0x0000001e04087892 */ /* 0x000fe4000f8ec03f */
[----:B------:R-:W-:Y:S01]  /*0ed0*/  LEA.HI.SX32 R152, R0, R3, 0x1b ;  /* 0x0000000300987211 */ /* 0x000fe200078fdaff */
[----:B------:R-:W-:Y:S02]  /*0ee0*/  UIMAD.WIDE.U32 UR4, UR10, UR5, URZ ;  /* 0x000000050a0472a5 */ /* 0x000fe4000f8e003f */
[----:B------:R-:W-:Y:S02]  /*0ef0*/  UIADD3 UR8, UR7, -UR8, URZ ;  /* 0x8000000807087290 */ /* 0x000fe4000fffe03f */
[----:B------:R-:W-:-:S02]  /*0f00*/  @UP1 USHF.R.U32.HI UR11, URZ, UR6, UR5 ;  /* 0x000000063f0b1299 */ /* 0x000fc40008011605 */
[----:B------:R-:W-:Y:S01]  /*0f10*/  ULEA UR8, UR8, UR9, 0xd ;  /* 0x0000000908087291 */ /* 0x000fe2000f8e683f */
[----:B------:R-:W-:Y:S02]  /*0f20*/  @UP2 ULDC.64 UR6, c[0x0][0xdb8] ;  /* 0x00036e0000062ab9 */ /* 0x000fe40000000a00 */
[----:B------:R-:W-:Y:S02]  /*0f30*/  UIMAD.WIDE.U32 UR4, UR11, UR6, URZ ;  /* 0x000000060b0472a5 */ /* 0x000fe4000f8e003f */
[----:B------:R-:W-:Y:S01]  /*0f40*/  IMAD.U32 R215, RZ, RZ, UR11 ;  /* 0x0000000bffd77e24 */ /* 0x000fe2000f8e00ff */
[----:B------:R-:W-:Y:S01]  /*0f50*/  USHF.R.U32.HI UR8, URZ, 0x4, UR8 ;  /* 0x000000043f087899 */ /* 0x000fe20008011608 */
[----:B------:R-:W-:Y:S01]  /*0f60*/  UMOV UR36, UR11 ;  /* 0x0000000b00247c82 */ /* 0x000fe20008000000 */
[----:B------:R-:W-:Y:S02]  /*0f70*/  @UP2 USHF.R.U32.HI UR36, URZ, UR7, UR5 ;  /* 0x000000073f242299 */ /* 0x000fe40008011605 */
[----:B------:R-:W-:Y:S01]  /*0f80*/  UMOV UR4, UR10 ;  /* 0x0000000a00047c82 */ /* 0x000fe20008000000 */
[----:B------:R-:W-:Y:S01]  /*0f90*/  ULOP3.LUT UR37, UR8, 0x3fff, URZ, 0xc0, !UPT ;  /* 0x00003fff08257892 */ /* 0x000fe2000f8ec03f */
[----:B------:R-:W-:Y:S01]  /*0fa0*/  IMAD.U32 R214, RZ, RZ, UR4 ;  /* 0x00000004ffd67e24 */ /* 0x000fe2000f8e00ff */
[----:B------:R-:W-:Y:S10]  /*0fb0*/  @!P0 BRA `(.L_x_9) ;  /* 0x0000000000408947 */ /* 0x000ff40003800000 */
[----:B------:R-:W-:Y:S01]  /*0fc0*/  MOV R0, 0x0 ;  /* 0x0000000000007802 */ /* 0x000fe20000000f00 */
[----:B------:R-:W-:Y:S01]  /*0fd0*/  ULDC.64 UR4, c[0x4][0x1b8] ;  /* 0x01006e0000047ab9 */ /* 0x000fe20000000a00 */
[----:B------:R-:W-:Y:S01]  /*0fe0*/  ULDC.64 UR6, c[0x4][0x130] ;  /* 0x01004c0000067ab9 */ /* 0x000fe20000000a00 */
[----:B------:R-:W-:Y:S01]  /*0ff0*/  MOV R4, UR4 ;  /* 0x0000000400047c02 */ /* 0x000fe20008000f00 */
[----:B------:R1:W2:Y:S01]  /*1000*/  LDC.64 R2, c[0x4][R0] ;  /* 0x0100000000027b82 */ /* 0x0002a20000000a00 */
[----:B------:R-:W-:Y:S01]  /*1010*/  IMAD.U32 R5, RZ, RZ, UR5 ;  /* 0x00000005ff057e24 */ /* 0x000fe2000f8e00ff */
[----:B------:R-:W-:Y:S01]  /*1020*/  ULDC.64 UR4, c[0x4][0x1c0] ;  /* 0x0100700000047ab9 */ /* 0x000fe20000000a00 */
[----:B------:R-:W-:Y:S01]  /*1030*/  MOV R10, UR6 ;  /* 0x00000006000a7c02 */ /* 0x000fe20008000f00 */
[----:B------:R-:W-:Y:S01]  /*1040*/  IMAD.U32 R6, RZ, RZ, UR4 ;  /* 0x00000004ff067e24 */ /* 0x000fe2000f8e00ff */
[----:B------:R-:W-:Y:S01]  /*1050*/  MOV R13, RZ ;  /* 0x000000ff000d7202 */ /* 0x000fe20000000f00 */
[----:B------:R-:W-:-:S02]  /*1060*/  IMAD.U32 R7, RZ, RZ, UR5 ;  /* 0x00000005ff077e24 */ /* 0x000fc4000f8e00ff */
[----:B------:R-:W-:Y:S02]  /*1070*/  IMAD.U32 R11, RZ, RZ, UR7 ;  /* 0x00000007ff0b7e24 */ /* 0x000fe4000f8e00ff */
[----:B------:R-:W-:Y:S02]  /*1080*/  IMAD.MOV.U32 R8, RZ, RZ, 0x70 ;  /* 0x00000070ff087424 */ /* 0x000fe400078e00ff */
[----:B-1----:R-:W-:-:S07]  /*1090*/  IMAD.MOV.U32 R12, RZ, RZ, 0x1 ;  /* 0x00000001ff0c7424 */ /* 0x002fce00078e00ff */
[----:B------:R-:W-:-:S07]  /*10a0*/  LEPC R20, `(.L_x_9) ;  /* 0x000000001014794e */ /* 0x000fce0000000000 */
[----:B--2---:R-:W-:Y:S05]  /*10b0*/  CALL.ABS.NOINC R2 ;  /* 0x0000000002007343 */ /* 0x004fea0003c00000 */
.L_x_9:
[----:B------:R-:W-:Y:S02]  /*10c0*/  LOP3.LUT R0, R212, 0x1, RZ, 0xc0, !PT ;  /* 0x00000001d4007812 */ /* 0x000fe400078ec0ff */
[----:B------:R-:W-:Y:S02]  /*10d0*/  ISETP.NE.AND P0, PT, R22, 0x3, PT ;  /* 0x000000031600780c */ /* 0x000fe40003f05270 */
[----:B------:R-:W-:-:S04]  /*10e0*/  SHF.L.U32 R0, R0, 0x1f, RZ ;  /* 0x0000001f00007819 */ /* 0x000fc800000006ff */
[----:B------:R-:W1:Y:S02]  /*10f0*/  SYNCS.PHASECHK.TRANS64.TRYWAIT P1, [UR61+0x38800], R0 ;  /* 0x03880000ff0075a7 */ /* 0x000e64000802017d */
[----:B-1----:R-:W-:Y:S05]  /*1100*/  @!P1 BRA `(.L_x_10) ;  /* 0x000000d400409947 */ /* 0x002fea0003800000 */
.L_x_90:
[----:B------:R-:W-:Y:S05]  /*1110*/  @!P0 BRA `(.L_x_11) ;  /* 0x0000000000048947 */ /* 0x000fea0003800000 */
[----:B------:R-:W-:Y:S01]  /*1120*/  BPT.TRAP 0x1 ;  /* 0x000000040000795c */ /* 0x000fe20000300000 */
.L_x_11:
[----:B------:R-:W-:Y:S01]  /*1130*/  R2UR UR4, R18 ;  /* 0x00000000120472ca */ /* 0x000fe200000e0000 */
[----:B-1----:R-:W-:-:S05]  /*1140*/  IMAD.U32 R0, RZ, RZ, UR38 ;  /* 0x00000026ff007e24 */ /* 0x002fca000f8e00ff */
[----:B------:R-:W-:-:S07]  /*1150*/  LEA R0, R0, UR61, 0x3 ;  /* 0x0000003d00007c11 */ /* 0x000fce000f8e18ff */
[----:B------:R-:W-:-:S05]  /*1160*/  IMAD.U32 R3, RZ, RZ, UR4 ;  /* 0x00000004ff037e24 */ /* 0x000fca000f8e00ff */
[----:B------:R-:W-:-:S04]  /*1170*/  SHF.L.U32 R3, R3, 0x1f, RZ ;  /* 0x0000001f03037819 */ /* 0x000fc800000006ff */
[----:B------:R1:W2:Y:S01]  /*1180*/  SYNCS.PHASECHK.TRANS64.TRYWAIT P2, [R0+URZ+0x38830], R3 ;  /* 0x03883003000075a7 */ /* 0x0002a2000804017f */
[----:B------:R-:W-:Y:S05]  /*1190*/  @!P0 BRA `(.L_x_12) ;  /* 0x0000000000048947 */ /* 0x000fea0003800000 */
[----:B------:R-:W-:Y:S01]  /*11a0*/  BPT.TRAP 0x1 ;  /* 0x000000040000795c */ /* 0x000fe20000300000 */
.L_x_12:
[----:B------:R-:W3:Y:S01]  /*11b0*/  S2R R2, SR_TID.X ;  /* 0x0000000000027919 */ /* 0x000ee20000002100 */
[----:B------:R-:W-:Y:S01]  /*11c0*/  IMAD.MOV.U32 R151, RZ, RZ, RZ ;  /* 0x000000ffff977224 */ /* 0x000fe200078e00ff */
[----:B---3--:R-:W-:-:S04]  /*11d0*/  LOP3.LUT R2, R2, 0x7f, RZ, 0xc0, !PT ;  /* 0x0000007f02027812 */ /* 0x008fc800078ec0ff */
[----:B------:R-:W-:Y:S01]  /*11e0*/  ISETP.NE.AND P1, PT, R2, RZ, PT ;  /* 0x000000ff0200720c */ /* 0x000fe20003f25270 */
[----:B--2---:R-:W-:-:S12]  /*11f0*/  @P2 BRA `(.L_x_13) ;  /* 0x0000000000082947 */ /* 0x004fd80003800000 */
[----:B------:R-:W2:Y:S02]  /*1200*/  SYNCS.PHASECHK.TRANS64.TRYWAIT P2, [R0+URZ+0x38830], R3 ;  /* 0x03883003000075a7 */ /* 0x000ea4000804017f */
[----:B--2---:R-:W-:Y:S05]  /*1210*/  @!P2 BRA `(.L_x_14) ;  /* 0x000000d40014a947 */ /* 0x004fea0003800000 */
.L_x_13:
[----:B------:R-:W-:Y:S05]  /*1220*/  WARPSYNC.ALL ;  /* 0x0000000000007948 */ /* 0x000fea0003800000 */
[----:B------:R-:W-:Y:S01]  /*1230*/  UIADD3 UR4, UR61, 0x24400, URZ ;  /* 0x000244003d047890 */ /* 0x000fe2000fffe03f */
[----:B------:R-:W-:Y:S01]  /*1240*/  WARPGROUP.ARRIVE ;  /* 0x00000000000079c5 */ /* 0x000fe20000000000 */
[----:B------:R-:W-:Y:S01]  /*1250*/  ULOP3.LUT UR5, UR37, 0x10000, URZ, 0xfc, !UPT ;  /* 0x0001000025057892 */ /* 0x000fe2000f8efc3f */
[----:B-12---:R-:W-:Y:S01]  /*1260*/  IMAD.IADD R3, R219, 0x1, R64 ;  /* 0x00000001db037824 */ /* 0x006fe200078e0240 */
[----:B------:R-:W-:Y:S01]  /*1270*/  USHF.R.U32.HI UR4, URZ, 0x4, UR4 ;  /* 0x000000043f047899 */ /* 0x000fe20008011604 */
[----:B------:R-:W-:Y:S01]  /*1280*/  P2R R66, PR, RZ, 0x1 ;  /* 0x00000001ff427803 */ /* 0x000fe20000000000 */
[----:B------:R-:W-:Y:S01]  /*1290*/  UMOV UR9, 0x40000040 ;  /* 0x4000004000097882 */ /* 0x000fe20000000000 */
[----:B------:R-:W-:Y:S01]  /*12a0*/  UMOV UR11, 0x40000040 ;  /* 0x40000040000b7882 */ /* 0x000fe20000000000 */
[----:B------:R-:W-:Y:S01]  /*12b0*/  ULOP3.LUT UR4, UR4, 0x3fff, URZ, 0xc0, !UPT ;  /* 0x00003fff04047892 */ /* 0x000fe2000f8ec03f */
[----:B------:R-:W-:Y:S01]  /*12c0*/  IMAD.U32 R15, RZ, RZ, UR9 ;  /* 0x00000009ff0f7e24 */ /* 0x000fe2000f8e00ff */
[----:B------:R-:W-:Y:S01]  /*12d0*/  UMOV UR8, UR5 ;  /* 0x0000000500087c82 */ /* 0x000fe20008000000 */
[----:B------:R-:W-:Y:S01]  /*12e0*/  UMOV UR15, UR9 ;  /* 0x00000009000f7c82 */ /* 0x000fe20008000000 */
[----:B------:R-:W-:Y:S01]  /*12f0*/  ULOP3.LUT UR6, UR4, 0x10000, URZ, 0xfc, !UPT ;  /* 0x0001000004067892 */ /* 0x000fe2000f8efc3f */
[----:B------:R-:W-:Y:S01]  /*1300*/  IMAD.U32 R14, RZ, RZ, UR8 ;  /* 0x00000008ff0e7e24 */ /* 0x000fe2000f8e00ff */
[----:B------:R-:W-:Y:S01]  /*1310*/  UMOV UR14, UR8 ;  /* 0x00000008000e7c82 */ /* 0x000fe20008000000 */
[----:B------:R-:W-:Y:S01]  /*1320*/  UIADD3 UR7, UR5, 0x2, URZ ;  /* 0x0000000205077890 */ /* 0x000fe2000fffe03f */
[----:B------:R-:W-:Y:S01]  /*1330*/  IMAD R3, R152, -0x50, R3 ;  /* 0xffffffb098037824 */ /* 0x000fe200078e0203 */
[----:B------:R-:W-:-:S02]  /*1340*/  UIMAD UR4, UR38, 0xa00, UR6 ;  /* 0x00000a00260478a4 */ /* 0x000fc4000f8e0206 */
[----:B------:R-:W-:Y:S01]  /*1350*/  MOV R21, UR6 ;  /* 0x0000000600157c02 */ /* 0x000fe20008000f00 */
[----:B------:R-:W-:Y:S01]  /*1360*/  UMOV UR17, 0x40000040 ;  /* 0x4000004000117882 */ /* 0x000fe20000000000 */
[----:B------:R-:W-:Y:S01]  /*1370*/  UMOV UR19, 0x40000040 ;  /* 0x4000004000137882 */ /* 0x000fe20000000000 */
[----:B------:R-:W-:Y:S01]  /*1380*/  UIADD3 UR6, UR4, 0x200, URZ ;  /* 0x0000020004067890 */ /* 0x000fe2000fffe03f */
[----:B------:R-:W-:Y:S01]  /*1390*/  MOV R13, UR17 ;  /* 0x00000011000d7c02 */ /* 0x000fe20008000f00 */
[----:B------:R-:W-:Y:S01]  /*13a0*/  UIADD3 UR12, UR4, 0x2, URZ ;  /* 0x00000002040c7890 */ /* 0x000fe2000fffe03f */
[C---:B------:R-:W-:Y:S01]  /*13b0*/  ISETP.GT.AND P6, PT, R3.reuse, RZ, PT ;  /* 0x000000ff0300720c */ /* 0x040fe20003fc4270 */
[----:B------:R-:W-:Y:S01]  /*13c0*/  UMOV UR10, UR4 ;  /* 0x00000004000a7c82 */ /* 0x000fe20008000000 */
[----:B------:R-:W-:Y:S01]  /*13d0*/  UMOV UR16, UR7 ;  /* 0x0000000700107c82 */ /* 0x000fe20008000000 */
[----:B------:R-:W-:Y:S01]  /*13e0*/  HGMMA.64x16x16.F32.BF16 R56, gdesc[UR8], RZ, !UPT, gsb0 ;  /* 0x00200000083879f0 */ /* 0x000fe2000c0018ff */
[----:B------:R-:W-:Y:S01]  /*13f0*/  UIADD3 UR10, UR4, 0x80, URZ ;  /* 0x00000080040a7890 */ /* 0x000fe2000fffe03f */
[----:B------:R-:W-:Y:S01]  /*1400*/  IMAD.U32 R12, RZ, RZ, UR16 ;  /* 0x00000010ff0c7e24 */ /* 0x000fe2000f8e00ff */
[----:B------:R-:W-:Y:S01]  /*1410*/  UMOV UR8, UR14 ;  /* 0x0000000e00087c82 */ /* 0x000fe20008000000 */
[----:B------:R-:W-:Y:S01]  /*1420*/  UMOV UR9, UR15 ;  /* 0x0000000f00097c82 */ /* 0x000fe20008000000 */
[----:B------:R-:W-:Y:S01]  /*1430*/  UMOV UR11, 0x40000040 ;  /* 0x40000040000b7882 */ /* 0x000fe20000000000 */
[----:B------:R-:W-:Y:S01]  /*1440*/  UMOV UR18, UR12 ;  /* 0x0000000c00127c82 */ /* 0x000fe20008000000 */
[----:B------:R-:W-:Y:S01]  /*1450*/  UIADD3 UR7, UR5, 0x4, URZ ;  /* 0x0000000405077890 */ /* 0x000fe2000fffe03f */
[C---:B------:R-:W-:Y:S01]  /*1460*/  ISETP.GT.AND P5, PT, R3.reuse, 0x1, PT ;  /* 0x000000010300780c */ /* 0x040fe20003fa4270 */
[----:B------:R-:W-:Y:S01]  /*1470*/  UIADD3 UR12, UR4, 0x4, URZ ;  /* 0x00000004040c7890 */ /* 0x000fe2000fffe03f */
[C---:B------:R-:W-:Y:S01]  /*1480*/  ISETP.GT.AND P4, PT, R3.reuse, 0x8, PT ;  /* 0x000000080300780c */ /* 0x040fe20003f84270 */
[----:B------:R-:W-:Y:S01]  /*1490*/  UMOV UR13, 0x40000040 ;  /* 0x40000040000d7882 */ /* 0x000fe20000000000 */
[----:B------:R-:W-:Y:S01]  /*14a0*/  UIADD3 UR20, UR5, 0x406, URZ ;  /* 0x0000040605147890 */ /* 0x000fe2000fffe03f */
[C---:B------:R-:W-:Y:S01]  /*14b0*/  ISETP.GT.AND P3, PT, R3.reuse, 0x9, PT ;  /* 0x000000090300780c */ /* 0x040fe20003f64270 */
[----:B------:R-:W-:Y:S01]  /*14c0*/  UIADD3 UR22, UR4, 0x286, URZ ;  /* 0x0000028604167890 */ /* 0x000fe2000fffe03f */
[----:B------:R-:W-:Y:S01]  /*14d0*/  ISETP.GT.AND P2, PT, R3, 0x10, PT ;  /* 0x000000100300780c */ /* 0x000fe20003f44270 */
[----:B------:R-:W-:Y:S01]  /*14e0*/  UMOV UR21, 0x40000040 ;  /* 0x4000004000157882 */ /* 0x000fe20000000000 */
[----:B------:R-:W-:Y:S01]  /*14f0*/  UMOV UR23, 0x40000040 ;  /* 0x4000004000177882 */ /* 0x000fe20000000000 */
[----:B------:R-:W-:Y:S01]  /*1500*/  UIADD3 UR24, UR5, 0x800, URZ ;  /* 0x0000080005187890 */ /* 0x000fe2000fffe03f */
[----:B------:R-:W-:Y:S01]  /*1510*/  @!P1 VIADD R0, R0, 0x38840 ;  /* 0x0003884000009836 */ /* 0x000fe20000000000 */
[----:B------:R-:W-:Y:S01]  /*1520*/  UIADD3 UR26, UR4, 0x500, URZ ;  /* 0x00000500041a7890 */ /* 0x000fe2000fffe03f */
[-C--:B------:R-:W-:Y:S01]  /*1530*/  MOV R150, R151.reuse ;  /* 0x0000009700967202 */ /* 0x080fe20000000f00 */
[----:B------:R-:W-:Y:S01]  /*1540*/  UMOV UR25, 0x40000040 ;  /* 0x4000004000197882 */ /* 0x000fe20000000000 */
[----:B------:R-:W-:Y:S01]  /*1550*/  UMOV UR27, 0x40000040 ;  /* 0x40000040001b7882 */ /* 0x000fe20000000000 */
[----:B------:R-:W-:Y:S01]  /*1560*/  UIADD3 UR28, UR5, 0x802, URZ ;  /* 0x00000802051c7890 */ /* 0x000fe2000fffe03f */
[----:B------:R-:W-:Y:S01]  /*1570*/  @!P1 PRMT R0, RZ, 0x654, R0 ;  /* 0x00000654ff009816 */ /* 0x000fe20000000000 */
[----:B------:R-:W-:Y:S01]  /*1580*/  UIADD3 UR30, UR4, 0x502, URZ ;  /* 0x00000502041e7890 */ /* 0x000fe2000fffe03f */
[--C-:B------:R-:W-:Y:S01]  /*1590*/  IMAD.MOV.U32 R149, RZ, RZ, R151.reuse ;  /* 0x000000ffff957224 */ /* 0x100fe200078e0097 */
[----:B------:R-:W-:Y:S01]  /*15a0*/  UMOV UR29, 0x40000040 ;  /* 0x40000040001d7882 */ /* 0x000fe20000000000 */
[----:B------:R-:W-:Y:S01]  /*15b0*/  UMOV UR31, 0x40000040 ;  /* 0x40000040001f7882 */ /* 0x000fe20000000000 */
[----:B------:R-:W-:Y:S01]  /*15c0*/  UIADD3 UR32, UR5, 0x804, URZ ;  /* 0x0000080405207890 */ /* 0x000fe2000fffe03f */
[--C-:B------:R-:W-:Y:S01]  /*15d0*/  IMAD.MOV.U32 R148, RZ, RZ, R151.reuse ;  /* 0x000000ffff947224 */ /* 0x100fe200078e0097 */
[----:B------:R-:W-:Y:S01]  /*15e0*/  UIADD3 UR34, UR4, 0x504, URZ ;  /* 0x0000050404227890 */ /* 0x000fe2000fffe03f */
[--C-:B------:R-:W-:Y:S01]  /*15f0*/  IMAD.MOV.U32 R147, RZ, RZ, R151.reuse ;  /* 0x000000ffff937224 */ /* 0x100fe200078e0097 */
[----:B------:R-:W-:Y:S01]  /*1600*/  UMOV UR33, 0x40000040 ;  /* 0x4000004000217882 */ /* 0x000fe20000000000 */
[----:B------:R-:W-:Y:S01]  /*1610*/  UMOV UR35, 0x40000040 ;  /* 0x4000004000237882 */ /* 0x000fe20000000000 */
[----:B------:R-:W-:Y:S01]  /*1620*/  UIADD3 UR40, UR5, 0x806, URZ ;  /* 0x0000080605287890 */ /* 0x000fe2000fffe03f */
[-C--:B------:R-:W-:Y:S01]  /*1630*/  MOV R146, R151.reuse ;  /* 0x0000009700927202 */ /* 0x080fe20000000f00 */
        /* <DEDUP_REMOVED lines=11> */
[----:B------:R-:W-:Y:S01]  /*16f0*/  MOV R142, R151 ;  /* 0x00000097008e7202 */ /* 0x000fe20000000f00 */
[----:B------:R-:W-:Y:S01]  /*1700*/  UIADD3 UR50, UR4, 0x782, URZ ;  /* 0x0000078204327890 */ /* 0x000fe2000fffe03f */
[----:B------:R-:W-:Y:S01]  /*1710*/  IMAD.MOV.U32 R141, RZ, RZ, R151 ;  /* 0x000000ffff8d7224 */ /* 0x000fe200078e0097 */
[----:B------:R-:W-:-:S02]  /*1720*/  WARPGROUP.DEPBAR.LE gsb0, 0x0 ;  /* 0x00008000000079c5 */ /* 0x000fc40000010000 */
[----:B------:R-:W-:Y:S01]  /*1730*/  WARPGROUP.ARRIVE ;  /* 0x00000000000079c5 */ /* 0x000fe20000000000 */
[----:B------:R-:W-:Y:S01]  /*1740*/  UMOV UR49, 0x40000040 ;  /* 0x4000004000317882 */ /* 0x000fe20000000000 */
[----:B------:R-:W-:Y:S01]  /*1750*/  UMOV UR51, 0x40000040 ;  /* 0x4000004000337882 */ /* 0x000fe20000000000 */
[----:B------:R-:W-:Y:S01]  /*1760*/  UIADD3 UR52, UR5, 0xc04, URZ ;  /* 0x00000c0405347890 */ /* 0x000fe2000fffe03f */
[--C-:B------:R-:W-:Y:S01]  /*1770*/  IMAD.MOV.U32 R140, RZ, RZ, R151.reuse ;  /* 0x000000ffff8c7224 */ /* 0x100fe200078e0097 */
[----:B------:R-:W-:Y:S01]  /*1780*/  UIADD3 UR54, UR4, 0x784, URZ ;  /* 0x0000078404367890 */ /* 0x000fe2000fffe03f */
[----:B------:R-:W-:Y:S01]  /*1790*/  HGMMA.64x16x16.F32.BF16 R48, gdesc[UR8], RZ, !UPT, gsb0 ;  /* 0x00200000083079f0 */ /* 0x000fe2000c0018ff */
[----:B------:R-:W-:Y:S01]  /*17a0*/  UIADD3 UR10, UR4, 0x100, URZ ;  /* 0x00000100040a7890 */ /* 0x000fe2000fffe03f */
[--C-:B------:R-:W-:Y:S01]  /*17b0*/  IMAD.MOV.U32 R139, RZ, RZ, R151.reuse ;  /* 0x000000ffff8b7224 */ /* 0x100fe200078e0097 */
[----:B------:R-:W-:Y:S01]  /*17c0*/  UMOV UR8, UR14 ;  /* 0x0000000e00087c82 */ /* 0x000fe20008000000 */
[----:B------:R-:W-:Y:S01]  /*17d0*/  UMOV UR9, UR15 ;  /* 0x0000000f00097c82 */ /* 0x000fe20008000000 */
[----:B------:R-:W-:Y:S01]  /*17e0*/  UMOV UR11, 0x40000040 ;  /* 0x40000040000b7882 */ /* 0x000fe20000000000 */
[----:B------:R-:W-:Y:S01]  /*17f0*/  UMOV UR53, 0x40000040 ;  /* 0x4000004000357882 */ /* 0x000fe20000000000 */
[----:B------:R-:W-:Y:S01]  /*1800*/  UMOV UR55, 0x40000040 ;  /* 0x4000004000377882 */ /* 0x000fe20000000000 */
[----:B------:R-:W-:Y:S01]  /*1810*/  UMOV UR57, 0x40000040 ;  /* 0x4000004000397882 */ /* 0x000fe20000000000 */
[----:B------:R-:W-:Y:S01]  /*1820*/  UMOV UR59, 0x40000040 ;  /* 0x40000040003b7882 */ /* 0x000fe20000000000 */
[----:B------:R-:W-:Y:S01]  /*1830*/  IMAD.U32 R7, RZ, RZ, UR57 ;  /* 0x00000039ff077e24 */ /* 0x000fe2000f8e00ff */
[-C--:B------:R-:W-:Y:S01]  /*1840*/  MOV R138, R151.reuse ;  /* 0x00000097008a7202 */ /* 0x080fe20000000f00 */
[--C-:B------:R-:W-:Y:S01]  /*1850*/  IMAD.MOV.U32 R137, RZ, RZ, R151.reuse ;  /* 0x000000ffff897224 */ /* 0x100fe200078e0097 */
        /* <DEDUP_REMOVED lines=34> */
[----:B------:R-:W-:Y:S01]  /*1a80*/  MOV R68, R151 ;  /* 0x0000009700447202 */ /* 0x000fe20000000f00 */
[----:B------:R-:W-:-:S02]  /*1a90*/  IMAD.MOV.U32 R111, RZ, RZ, R151 ;  /* 0x000000ffff6f7224 */ /* 0x000fc400078e0097 */
[--C-:B------:R-:W-:Y:S01]  /*1aa0*/  IMAD.MOV.U32 R109, RZ, RZ, R151.reuse ;  /* 0x000000ffff6d7224 */ /* 0x100fe200078e0097 */
[----:B------:R-:W-:Y:S02]  /*1ab0*/  WARPGROUP.DEPBAR.LE gsb0, 0x0 ;  /* 0x00008000000079c5 */ /* 0x000fe40000010000 */
[----:B------:R-:W-:Y:S01]  /*1ac0*/  WARPGROUP.ARRIVE ;  /* 0x00000000000079c5 */ /* 0x000fe20000000000 */
[--C-:B------:R-:W-:Y:S02]  /*1ad0*/  IMAD.MOV.U32 R108, RZ, RZ, R151.reuse ;  /* 0x000000ffff6c7224 */ /* 0x100fe400078e0097 */
[--C-:B------:R-:W-:Y:S02]  /*1ae0*/  IMAD.MOV.U32 R106, RZ, RZ, R151.reuse ;  /* 0x000000ffff6a7224 */ /* 0x100fe400078e0097 */
[--C-:B------:R-:W-:Y:S01]  /*1af0*/  IMAD.MOV.U32 R105, RZ, RZ, R151.reuse ;  /* 0x000000ffff697224 */ /* 0x100fe200078e0097 */
[----:B------:R-:W-:Y:S01]  /*1b00*/  HGMMA.64x16x16.F32.BF16 R40, gdesc[UR8], RZ, !UPT, gsb0 ;  /* 0x00200000082879f0 */ /* 0x000fe2000c0018ff */
[----:B------:R-:W-:Y:S01]  /*1b10*/  UIADD3 UR10, UR4, 0x180, URZ ;  /* 0x00000180040a7890 */ /* 0x000fe2000fffe03f */
[--C-:B------:R-:W-:Y:S01]  /*1b20*/  IMAD.MOV.U32 R103, RZ, RZ, R151.reuse ;  /* 0x000000ffff677224 */ /* 0x100fe200078e0097 */
[----:B------:R-:W-:Y:S01]  /*1b30*/  UMOV UR8, UR14 ;  /* 0x0000000e00087c82 */ /* 0x000fe20008000000 */
[----:B------:R-:W-:Y:S01]  /*1b40*/  UMOV UR9, UR15 ;  /* 0x0000000f00097c82 */ /* 0x000fe20008000000 */
[----:B------:R-:W-:Y:S01]  /*1b50*/  UMOV UR11, 0x40000040 ;  /* 0x40000040000b7882 */ /* 0x000fe20000000000 */
[----:B------:R-:W-:-:S02]  /*1b60*/  IMAD.MOV.U32 R102, RZ, RZ, R151 ;  /* 0x000000ffff667224 */ /* 0x000fc400078e0097 */
[--C-:B------:R-:W-:Y:S02]  /*1b70*/  IMAD.MOV.U32 R100, RZ, RZ, R151.reuse ;  /* 0x000000ffff647224 */ /* 0x100fe400078e0097 */
[--C-:B------:R-:W-:Y:S02]  /*1b80*/  IMAD.MOV.U32 R96, RZ, RZ, R151.reuse ;  /* 0x000000ffff607224 */ /* 0x100fe400078e0097 */
[--C-:B------:R-:W-:Y:S02]  /*1b90*/  IMAD.MOV.U32 R94, RZ, RZ, R151.reuse ;  /* 0x000000ffff5e7224 */ /* 0x100fe400078e0097 */
[--C-:B------:R-:W-:Y:S02]  /*1ba0*/  IMAD.MOV.U32 R90, RZ, RZ, R151.reuse ;  /* 0x000000ffff5a7224 */ /* 0x100fe400078e0097 */
[--C-:B------:R-:W-:Y:S02]  /*1bb0*/  IMAD.MOV.U32 R88, RZ, RZ, R151.reuse ;  /* 0x000000ffff587224 */ /* 0x100fe400078e0097 */
[----:B------:R-:W-:-:S02]  /*1bc0*/  IMAD.MOV.U32 R84, RZ, RZ, R151 ;  /* 0x000000ffff547224 */ /* 0x000fc400078e0097 */
[--C-:B------:R-:W-:Y:S02]  /*1bd0*/  IMAD.MOV.U32 R82, RZ, RZ, R151.reuse ;  /* 0x000000ffff527224 */ /* 0x100fe400078e0097 */
[--C-:B------:R-:W-:Y:S02]  /*1be0*/  IMAD.MOV.U32 R78, RZ, RZ, R151.reuse ;  /* 0x000000ffff4e7224 */ /* 0x100fe400078e0097 */
[--C-:B------:R-:W-:Y:S02]  /*1bf0*/  IMAD.MOV.U32 R76, RZ, RZ, R151.reuse ;  /* 0x000000ffff4c7224 */ /* 0x100fe400078e0097 */
[--C-:B------:R-:W-:Y:S02]  /*1c00*/  IMAD.MOV.U32 R72, RZ, RZ, R151.reuse ;  /* 0x000000ffff487224 */ /* 0x100fe400078e0097 */
[----:B------:R-:W-:Y:S01]  /*1c10*/  IMAD.MOV.U32 R70, RZ, RZ, R151 ;  /* 0x000000ffff467224 */ /* 0x000fe200078e0097 */
[----:B------:R-:W-:Y:S02]  /*1c20*/  WARPGROUP.DEPBAR.LE gsb0, 0x0 ;  /* 0x00008000000079c5 */ /* 0x000fe40000010000 */
[----:B------:R-:W-:-:S06]  /*1c30*/  WARPGROUP.ARRIVE ;  /* 0x00000000000079c5 */ /* 0x000fcc0000000000 */
[----:B------:R-:W-:Y:S01]  /*1c40*/  HGMMA.64x16x16.F32.BF16 R32, gdesc[UR8], RZ, !UPT, gsb0 ;  /* 0x00200000082079f0 */ /* 0x000fe2000c0018ff */
[----:B------:R-:W-:Y:S01]  /*1c50*/  UMOV UR8, UR14 ;  /* 0x0000000e00087c82 */ /* 0x000fe20008000000 */
[----:B------:R-:W-:Y:S01]  /*1c60*/  UMOV UR9, UR15 ;  /* 0x0000000f00097c82 */ /* 0x000fe20008000000 */
[----:B------:R-:W-:Y:S01]  /*1c70*/  UMOV UR10, UR6 ;  /* 0x00000006000a7c82 */ /* 0x000fe20008000000 */
[----:B------:R-:W-:Y:S01]  /*1c80*/  UMOV UR11, 0x40000040 ;  /* 0x40000040000b7882 */ /* 0x000fe20000000000 */
[----:B------:R-:W-:Y:S01]  /*1c90*/  UMOV UR14, UR16 ;  /* 0x00000010000e7c82 */ /* 0x000fe20008000000 */
[----:B------:R-:W-:Y:S01]  /*1ca0*/  UMOV UR15, UR17 ;  /* 0x00000011000f7c82 */ /* 0x000fe20008000000 */
[----:B------:R-:W-:Y:S01]  /*1cb0*/  UIADD3 UR6, UR4, 0x202, URZ ;  /* 0x0000020204067890 */ /* 0x000fe2000fffe03f */
[----:B------:R-:W-:Y:S02]  /*1cc0*/  WARPGROUP.DEPBAR.LE gsb0, 0x0 ;  /* 0x00008000000079c5 */ /* 0x000fe40000010000 */
[----:B------:R-:W-:-:S06]  /*1cd0*/  WARPGROUP.ARRIVE ;  /* 0x00000000000079c5 */ /* 0x000fcc0000000000 */
[----:B------:R-:W-:Y:S01]  /*1ce0*/  HGMMA.64x16x16.F32.BF16 R24, gdesc[UR8], RZ, !UPT, gsb0 ;  /* 0x00200000081879f0 */ /* 0x000fe2000c0018ff */
[----:B------:R-:W-:Y:S01]  /*1cf0*/  UIADD3 UR10, UR4, 0x82, URZ ;  /* 0x00000082040a7890 */ /* 0x000fe2000fffe03f */
[----:B------:R-:W-:Y:S01]  /*1d00*/  UMOV UR8, UR14 ;  /* 0x0000000e00087c82 */ /* 0x000fe20008000000 */
[----:B------:R-:W-:Y:S01]  /*1d10*/  UMOV UR9, UR15 ;  /* 0x0000000f00097c82 */ /* 0x000fe20008000000 */
[----:B------:R-:W-:Y:S01]  /*1d20*/  UMOV UR11, 0x40000040 ;  /* 0x40000040000b7882 */ /* 0x000fe20000000000 */
[----:B------:R-:W-:Y:S02]  /*1d30*/  WARPGROUP.DEPBAR.LE gsb0, 0x0 ;  /* 0x00008000000079c5 */ /* 0x000fe40000010000 */
[----:B------:R-:W-:-:S06]  /*1d40*/  WARPGROUP.ARRIVE ;  /* 0x00000000000079c5 */ /* 0x000fcc0000000000 */
[----:B------:R-:W-:Y:S01]  /*1d50*/  HGMMA.64x16x16.F32.BF16 R56, gdesc[UR16], R56, gsb0 ;  /* 0x00200000103879f0 */ /* 0x000fe20008001838 */
[----:B------:R-:W-:Y:S01]  /*1d60*/  UMOV UR16, UR7 ;  /* 0x0000000700107c82 */ /* 0x000fe20008000000 */
[----:B------:R-:W-:Y:S01]  /*1d70*/  UMOV UR17, 0x40000040 ;  /* 0x4000004000117882 */ /* 0x000fe20000000000 */
[----:B------:R-:W-:Y:S01]  /*1d80*/  UMOV UR18, UR12 ;  /* 0x0000000c00127c82 */ /* 0x000fe20008000000 */
[----:B------:R-:W-:Y:S01]  /*1d90*/  UMOV UR19, 0x40000040 ;  /* 0x4000004000137882 */ /* 0x000fe20000000000 */
[----:B------:R-:W-:Y:S01]  /*1da0*/  UIADD3 UR7, UR5, 0x6, URZ ;  /* 0x0000000605077890 */ /* 0x000fe2000fffe03f */
[----:B------:R-:W-:Y:S01]  /*1db0*/  IMAD.U32 R10, RZ, RZ, UR16 ;  /* 0x00000010ff0a7e24 */ /* 0x000fe2000f8e00ff */
[----:B------:R-:W-:Y:S01]  /*1dc0*/  UIADD3 UR12, UR4, 0x6, URZ ;  /* 0x00000006040c7890 */ /* 0x000fe2000fffe03f */
[----:B------:R-:W-:Y:S01]  /*1dd0*/  IMAD.U32 R11, RZ, RZ, UR17 ;  /* 0x00000011ff0b7e24 */ /* 0x000fe2000f8e00ff */
[----:B------:R-:W-:Y:S02]  /*1de0*/  WARPGROUP.DEPBAR.LE gsb0, 0x0 ;  /* 0x00008000000079c5 */ /* 0x000fe40000010000 */
[----:B------:R-:W-:-:S06]  /*1df0*/  WARPGROUP.ARRIVE ;  /* 0x00000000000079c5 */ /* 0x000fcc0000000000 */
[----:B------:R-:W-:Y:S01]  /*1e00*/  HGMMA.64x16x16.F32.BF16 R48, gdesc[UR8], R48, gsb0 ;  /* 0x00200000083079f0 */ /* 0x000fe20008001830 */
[----:B------:R-:W-:Y:S01]  /*1e10*/  UIADD3 UR10, UR4, 0x102, URZ ;  /* 0x00000102040a7890 */ /* 0x000fe2000fffe03f */
[----:B------:R-:W-:Y:S01]  /*1e20*/  UMOV UR8, UR14 ;  /* 0x0000000e00087c82 */ /* 0x000fe20008000000 */
[----:B------:R-:W-:Y:S01]  /*1e30*/  UMOV UR9, UR15 ;  /* 0x0000000f00097c82 */ /* 0x000fe20008000000 */
[----:B------:R-:W-:Y:S01]  /*1e40*/  UMOV UR11, 0x40000040 ;  /* 0x40000040000b7882 */ /* 0x000fe20000000000 */
        /* <DEDUP_REMOVED lines=34> */
[----:B------:R-:W-:Y:S01]  /*2070*/  MOV R9, UR17 ;  /* 0x0000001100097c02 */ /* 0x000fe20008000f00 */
        /* <DEDUP_REMOVED lines=34> */
[----:B------:R-:W-:Y:S02]  /*22a0*/  UIADD3 UR16, UR5, 0x404, URZ ;  /* 0x0000040405107890 */ /* 0x000fe4000fffe03f */
[----:B------:R-:W-:Y:S01]  /*22b0*/  UIADD3 UR18, UR4, 0x284, URZ ;  /* 0x0000028404127890 */ /* 0x000fe2000fffe03f */
[----:B------:R-:W-:Y:S01]  /*22c0*/  UMOV UR17, 0x40000040 ;  /* 0x4000004000117882 */ /* 0x000fe20000000000 */
        /* <DEDUP_REMOVED lines=22> */
[----:B------:R-:W-:Y:S02]  /*2430*/  UIADD3 UR6, UR4, 0x480, URZ ;  /* 0x0000048004067890 */ /* 0x000fe4000fffe03f */
[----:B------:R-:W-:Y:S01]  /*2440*/  UIADD3 UR14, UR4, 0x282, URZ ;  /* 0x00000282040e7890 */ /* 0x000fe2000fffe03f */
        /* <DEDUP_REMOVED lines=8> */
[----:B------:R-:W-:Y:S02]  /*24d0*/  UIADD3 UR12, UR5, 0x402, URZ ;  /* 0x00000402050c7890 */ /* 0x000fe4000fffe03f */
[----:B------:R-:W-:-:S07]  /*24e0*/  UIADD3 UR7, UR4, 0x786, URZ ;  /* 0x0000078604077890 */ /* 0x000fce000fffe03f */
[----:B------:R-:W-:Y:S01]  /*24f0*/  UMOV UR58, UR7 ;  /* 0x00000007003a7c82 */ /* 0x000fe20008000000 */
[----:B------:R-:W-:Y:S01]  /*2500*/  UMOV UR7, 0x40000040 ;  /* 0x4000004000077882 */ /* 0x000fe20000000000 */
[----:B------:R-:W-:Y:S02]  /*2510*/  WARPGROUP.DEPBAR.LE gsb0, 0x0 ;  /* 0x00008000000079c5 */ /* 0x000fe40000010000 */
[----:B------:R-:W-:-:S06]  /*2520*/  WARPGROUP.ARRIVE ;  /* 0x00000000000079c5 */ /* 0x000fcc0000000000 */
[----:B------:R-:W-:Y:S01]  /*2530*/  HGMMA.64x16x16.F32.BF16 R56, gdesc[UR8], R56, gsb0 ;  /* 0x00200000083879f0 */ /* 0x000fe20008001838 */
[----:B------:R-:W-:Y:S01]  /*2540*/  UIADD3 UR10, UR4, 0x300, URZ ;  /* 0x00000300040a7890 */ /* 0x000fe2000fffe03f */
        /* <DEDUP_REMOVED lines=14> */
[----:B------:R-:W-:Y:S01]  /*2630*/  UMOV UR10, UR6 ;  /* 0x00000006000a7c82 */ /* 0x000fe20008000000 */
[----:B------:R-:W-:Y:S01]  /*2640*/  UMOV UR11, 0x40000040 ;  /* 0x40000040000b7882 */ /* 0x000fe20000000000 */
[----:B------:R-:W-:Y:S01]  /*2650*/  UIADD3 UR6, UR4, 0x482, URZ ;  /* 0x0000048204067890 */ /* 0x000fe2000fffe03f */
[----:B------:R-:W-:Y:S02]  /*2660*/  WARPGROUP.DEPBAR.LE gsb0, 0x0 ;  /* 0x00008000000079c5 */ /* 0x000fe40000010000 */
[----:B------:R-:W-:-:S06]  /*2670*/  WARPGROUP.ARRIVE ;  /* 0x00000000000079c5 */ /* 0x000fcc0000000000 */
[----:B------:R-:W-:Y:S01]  /*2680*/  HGMMA.64x16x16.F32.BF16 R24, gdesc[UR8], R24, gsb0 ;  /* 0x00200000081879f0 */ /* 0x000fe20008001818 */
[----:B------:R-:W-:Y:S02]  /*2690*/  UMOV UR11, UR57 ;  /* 0x00000039000b7c82 */ /* 0x000fe40008000000 */
        /* <DEDUP_REMOVED lines=23> */
[----:B------:R-:W-:Y:S03]  /*2810*/  HGMMA.64x16x16.F32.BF16 R24, gdesc[UR12], R24, gsb0 ;  /* 0x002000000c1879f0 */ /* 0x000fe60008001818 */
        /* <DEDUP_REMOVED lines=188> */
[----:B------:R-:W-:Y:S02]  /*33e0*/  UIADD3 UR6, UR5, 0xc06, URZ ;  /* 0x00000c0605067890 */ /* 0x000fe4000fffe03f */
[----:B------:R-:W-:-:S05]  /*33f0*/  UIADD3 UR5, UR4, 0x984, URZ ;  /* 0x0000098404057890 */ /* 0x000fca000fffe03f */
[----:B------:R-:W-:Y:S01]  /*3400*/  UMOV UR56, UR6 ;  /* 0x0000000600387c82 */ /* 0x000fe20008000000 */
[----:B------:R-:W-:Y:S01]  /*3410*/  UIADD3 UR6, UR4, 0x986, URZ ;  /* 0x0000098604067890 */ /* 0x000fe2000fffe03f */
[----:B------:R-:W-:Y:S01]  /*3420*/  IMAD.U32 R6, RZ, RZ, UR56 ;  /* 0x00000038ff067e24 */ /* 0x000fe2000f8e00ff */
[----:B------:R-:W-:Y:S01]  /*3430*/  UMOV UR10, UR56 ;  /* 0x00000038000a7c82 */ /* 0x000fe20008000000 */
        /* <DEDUP_REMOVED lines=35> */
[----:B------:R-:W-:Y:S01]  /*3670*/  WARPGROUP.ARRIVE ;  /* 0x00000000000079c5 */ /* 0x000fe20000000000 */
[----:B------:R-:W-:Y:S02]  /*3680*/  FSEL R65, R56, -INF , P6 ;  /* 0xff80000038417808 */ /* 0x000fe40003000000 */
[----:B------:R-:W-:-:S02]  /*3690*/  FSEL R57, R57, -INF , P5 ;  /* 0xff80000039397808 */ /* 0x000fc40002800000 */
[----:B------:R-:W-:Y:S01]  /*36a0*/  FSEL R67, R60, -INF , P4 ;  /* 0xff8000003c437808 */ /* 0x000fe20002000000 */
[----:B------:R-:W-:Y:S01]  /*36b0*/  HGMMA.64x16x16.F32.BF16 R48, gdesc[UR56], R48, gsb0 ;  /* 0x00200000383079f0 */ /* 0x000fe20008001830 */
[----:B------:R-:W-:Y:S01]  /*36c0*/  UIADD3 UR58, UR4, 0x886, URZ ;  /* 0x00000886043a7890 */ /* 0x000fe2000fffe03f */
[----:B------:R-:W-:Y:S01]  /*36d0*/  FMNMX.FTZ R2, R65, R57, !PT ;  /* 0x0000003941027209 */ /* 0x000fe20007810000 */
[----:B------:R-:W-:Y:S01]  /*36e0*/  UMOV UR56, UR10 ;  /* 0x0000000a00387c82 */ /* 0x000fe20008000000 */
[----:B------:R-:W-:Y:S01]  /*36f0*/  UMOV UR57, UR11 ;  /* 0x0000000b00397c82 */ /* 0x000fe20008000000 */
[----:B------:R-:W-:Y:S01]  /*3700*/  UMOV UR59, 0x40000040 ;  /* 0x40000040003b7882 */ /* 0x000fe20000000000 */
[----:B------:R-:W-:Y:S01]  /*3710*/  FSEL R61, R61, -INF , P3 ;  /* 0xff8000003d3d7808 */ /* 0x000fe20001800000 */
[--C-:B------:R-:W-:Y:S01]  /*3720*/  IMAD.MOV.U32 R60, RZ, RZ, R151.reuse ;  /* 0x000000ffff3c7224 */ /* 0x100fe200078e0097 */
[----:B------:R-:W-:Y:S02]  /*3730*/  FMNMX.FTZ R2, R67, R2, !PT ;  /* 0x0000000243027209 */ /* 0x000fe40007810000 */
[----:B------:R-:W-:Y:S01]  /*3740*/  FSEL R19, R58, -INF , P6 ;  /* 0xff8000003a137808 */ /* 0x000fe20003000000 */
[----:B------:R-:W-:Y:S01]  /*3750*/  IMAD.MOV.U32 R58, RZ, RZ, R151 ;  /* 0x000000ffff3a7224 */ /* 0x000fe200078e0097 */
[----:B------:R-:W-:-:S02]  /*3760*/  ISETP.GT.AND P6, PT, R3, 0x11, PT ;  /* 0x000000110300780c */ /* 0x000fc40003fc4270 */
[----:B------:R-:W-:Y:S02]  /*3770*/  FMNMX.FTZ R2, R61, R2, !PT ;  /* 0x000000023d027209 */ /* 0x000fe40007810000 */
[----:B------:R-:W-:Y:S02]  /*3780*/  FSEL R59, R59, -INF , P5 ;  /* 0xff8000003b3b7808 */ /* 0x000fe40002800000 */
[----:B------:R-:W-:Y:S02]  /*3790*/  ISETP.GT.AND P5, PT, R3, 0x18, PT ;  /* 0x000000180300780c */ /* 0x000fe40003fa4270 */
[----:B------:R-:W-:Y:S02]  /*37a0*/  FSEL R63, R63, -INF , P3 ;  /* 0xff8000003f3f7808 */ /* 0x000fe40001800000 */
[----:B------:R-:W-:Y:S02]  /*37b0*/  ISETP.GT.AND P3, PT, R3, 0x20, PT ;  /* 0x000000200300780c */ /* 0x000fe40003f64270 */
[----:B------:R-:W-:Y:S01]  /*37c0*/  MOV R56, R151 ;  /* 0x0000009700387202 */ /* 0x000fe20000000f00 */
[----:B------:R-:W-:-:S02]  /*37d0*/  WARPGROUP.DEPBAR.LE gsb0, 0x0 ;  /* 0x00008000000079c5 */ /* 0x000fc40000010000 */
[----:B------:R-:W-:Y:S01]  /*37e0*/  WARPGROUP.ARRIVE ;  /* 0x00000000000079c5 */ /* 0x000fe20000000000 */
[----:B------:R-:W-:Y:S01]  /*37f0*/  FSEL R69, R48, -INF , P2 ;  /* 0xff80000030457808 */ /* 0x000fe20001000000 */
[----:B------:R-:W-:Y:S01]  /*3800*/  IMAD.MOV.U32 R48, RZ, RZ, R151 ;  /* 0x000000ffff307224 */ /* 0x000fe200078e0097 */
[----:B------:R-:W-:Y:S02]  /*3810*/  FSEL R71, R49, -INF , P6 ;  /* 0xff80000031477808 */ /* 0x000fe40003000000 */
[----:B------:R-:W-:Y:S01]  /*3820*/  FMNMX.FTZ R2, R69, R2, !PT ;  /* 0x0000000245027209 */ /* 0x000fe20007810000 */
[----:B------:R-:W-:Y:S01]  /*3830*/  HGMMA.64x16x16.F32.BF16 R40, gdesc[UR56], R40, gsb0 ;  /* 0x00200000382879f0 */ /* 0x000fe20008001828 */
[----:B------:R-:W-:Y:S01]  /*3840*/  UIADD3 UR58, UR4, 0x906, URZ ;  /* 0x00000906043a7890 */ /* 0x000fe2000fffe03f */
[----:B------:R-:W-:Y:S01]  /*3850*/  FSEL R49, R62, -INF , P4 ;  /* 0xff8000003e317808 */ /* 0x000fe20002000000 */
[----:B------:R-:W-:Y:S01]  /*3860*/  UMOV UR56, UR10 ;  /* 0x0000000a00387c82 */ /* 0x000fe20008000000 */
[----:B------:R-:W-:Y:S01]  /*3870*/  UMOV UR57, UR11 ;  /* 0x0000000b00397c82 */ /* 0x000fe20008000000 */
[----:B------:R-:W-:Y:S01]  /*3880*/  UMOV UR59, 0x40000040 ;  /* 0x40000040003b7882 */ /* 0x000fe20000000000 */
[----:B------:R-:W-:Y:S01]  /*3890*/  UMOV UR4, UR10 ;  /* 0x0000000a00047c82 */ /* 0x000fe20008000000 */
[----:B------:R-:W-:-:S02]  /*38a0*/  ISETP.GT.AND P4, PT, R3, 0x19, PT ;  /* 0x000000190300780c */ /* 0x000fc40003f84270 */
[----:B------:R-:W-:Y:S01]  /*38b0*/  FSEL R73, R52, -INF , P5 ;  /* 0xff80000034497808 */ /* 0x000fe20002800000 */
[----:B------:R-:W-:Y:S01]  /*38c0*/  IMAD.MOV.U32 R52, RZ, RZ, R151 ;  /* 0x000000ffff347224 */ /* 0x000fe200078e0097 */
[----:B------:R-:W-:Y:S02]  /*38d0*/  FMNMX.FTZ R2, R71, R2, !PT ;  /* 0x0000000247027209 */ /* 0x000fe40007810000 */
[----:B------:R-:W-:Y:S02]  /*38e0*/  FSEL R75, R53, -INF , P4 ;  /* 0xff800000354b7808 */ /* 0x000fe40002000000 */
[----:B------:R-:W-:Y:S02]  /*38f0*/  FMNMX.FTZ R2, R73, R2, !PT ;  /* 0x0000000249027209 */ /* 0x000fe40007810000 */
[----:B------:R-:W-:Y:S02]  /*3900*/  FSEL R53, R50, -INF , P2 ;  /* 0xff80000032357808 */ /* 0x000fe40001000000 */
[----:B------:R-:W-:-:S02]  /*3910*/  ISETP.GT.AND P2, PT, R3, 0x21, PT ;  /* 0x000000210300780c */ /* 0x000fc40003f44270 */
[----:B------:R-:W-:Y:S02]  /*3920*/  FMNMX.FTZ R2, R75, R2, !PT ;  /* 0x000000024b027209 */ /* 0x000fe40007810000 */
[----:B------:R-:W-:Y:S02]  /*3930*/  FSEL R51, R51, -INF , P6 ;  /* 0xff80000033337808 */ /* 0x000fe40003000000 */
[----:B------:R-:W-:Y:S02]  /*3940*/  ISETP.GT.AND P6, PT, R3, 0x28, PT ;  /* 0x000000280300780c */ /* 0x000fe40003fc4270 */
[----:B------:R-:W-:Y:S02]  /*3950*/  FSEL R55, R55, -INF , P4 ;  /* 0xff80000037377808 */ /* 0x000fe40002000000 */
[----:B------:R-:W-:Y:S02]  /*3960*/  ISETP.GT.AND P4, PT, R3, 0x30, PT ;  /* 0x000000300300780c */ /* 0x000fe40003f84270 */
[----:B------:R-:W-:-:S02]  /*3970*/  MOV R62, R151 ;  /* 0x00000097003e7202 */ /* 0x000fc40000000f00 */
[----:B------:R-:W-:Y:S01]  /*3980*/  MOV R50, R151 ;  /* 0x0000009700327202 */ /* 0x000fe20000000f00 */
[----:B------:R-:W-:Y:S02]  /*3990*/  WARPGROUP.DEPBAR.LE gsb0, 0x0 ;  /* 0x00008000000079c5 */ /* 0x000fe40000010000 */
[----:B------:R-:W-:Y:S01]  /*39a0*/  WARPGROUP.ARRIVE ;  /* 0x00000000000079c5 */ /* 0x000fe20000000000 */
[----:B------:R-:W-:Y:S02]  /*39b0*/  FSEL R77, R40, -INF , P3 ;  /* 0xff800000284d7808 */ /* 0x000fe40001800000 */
[----:B------:R-:W-:Y:S02]  /*39c0*/  FSEL R79, R41, -INF , P2 ;  /* 0xff800000294f7808 */ /* 0x000fe40001000000 */
[----:B------:R-:W-:Y:S01]  /*39d0*/  FMNMX.FTZ R2, R77, R2, !PT ;  /* 0x000000024d027209 */ /* 0x000fe20007810000 */
[----:B------:R-:W-:Y:S01]  /*39e0*/  HGMMA.64x16x16.F32.BF16 R32, gdesc[UR56], R32, gsb0 ;  /* 0x00200000382079f0 */ /* 0x000fe20008001820 */
[----:B------:R-:W-:Y:S01]  /*39f0*/  FSEL R41, R54, -INF , P5 ;  /* 0xff80000036297808 */ /* 0x000fe20002800000 */
[----:B------:R-:W-:Y:S01]  /*3a00*/  IMAD.MOV.U32 R54, RZ, RZ, R151 ;  /* 0x000000ffff367224 */ /* 0x000fe200078e0097 */
[----:B------:R-:W-:-:S02]  /*3a10*/  ISETP.GT.AND P5, PT, R3, 0x29, PT ;  /* 0x000000290300780c */ /* 0x000fc40003fa4270 */
[----:B------:R-:W-:Y:S02]  /*3a20*/  FSEL R81, R44, -INF , P6 ;  /* 0xff8000002c517808 */ /* 0x000fe40003000000 */
        /* <DEDUP_REMOVED lines=9> */
[----:B------:R-:W-:Y:S01]  /*3ac0*/  ISETP.GT.AND P5, PT, R3, 0x40, PT ;  /* 0x000000400300780c */ /* 0x000fe20003fa4270 */
[----:B------:R-:W-:Y:S02]  /*3ad0*/  WARPGROUP.DEPBAR.LE gsb0, 0x0 ;  /* 0x00008000000079c5 */ /* 0x000fe40000010000 */
[----:B------:R-:W-:Y:S01]  /*3ae0*/  WARPGROUP.ARRIVE ;  /* 0x00000000000079c5 */ /* 0x000fe20000000000 */
[----:B------:R-:W-:-:S02]  /*3af0*/  FSEL R85, R32, -INF , P4 ;  /* 0xff80000020557808 */ /* 0x000fc40002000000 */
[----:B------:R-:W-:Y:S02]  /*3b00*/  FSEL R87, R33, -INF , P3 ;  /* 0xff80000021577808 */ /* 0x000fe40001800000 */
[----:B------:R-:W-:Y:S01]  /*3b10*/  FMNMX.FTZ R2, R85, R2, !PT ;  /* 0x0000000255027209 */ /* 0x000fe20007810000 */
[----:B------:R-:W-:Y:S01]  /*3b20*/  HGMMA.64x16x16.F32.BF16 R24, gdesc[UR4], R24, gsb0 ;  /* 0x00200000041879f0 */ /* 0x000fe20008001818 */
[----:B------:R-:W-:Y:S01]  /*3b30*/  FSEL R33, R46, -INF , P6 ;  /* 0xff8000002e217808 */ /* 0x000fe20003000000 */
[----:B------:R-:W-:Y:S01]  /*3b40*/  ULDC UR4, c[0x0][0x988] ;  /* 0x0002620000047ab9 */ /* 0x000fe20000000800 */
[----:B------:R-:W-:Y:S01]  /*3b50*/  ISETP.GT.AND P6, PT, R3, 0x39, PT ;  /* 0x000000390300780c */ /* 0x000fe20003fc4270 */
[----:B------:R-:W-:Y:S01]  /*3b60*/  IMAD.MOV.U32 R46, RZ, RZ, R151 ;  /* 0x000000ffff2e7224 */ /* 0x000fe200078e0097 */
[----:B------:R-:W-:Y:S02]  /*3b70*/  FSEL R89, R36, -INF , P2 ;  /* 0xff80000024597808 */ /* 0x000fe40001000000 */
[----:B------:R-:W-:-:S02]  /*3b80*/  FMNMX.FTZ R2, R87, R2, !PT ;  /* 0x0000000257027209 */ /* 0x000fc40007810000 */
[----:B------:R-:W-:Y:S02]  /*3b90*/  FSEL R91, R37, -INF , P6 ;  /* 0xff800000255b7808 */ /* 0x000fe40003000000 */
[----:B------:R-:W-:Y:S02]  /*3ba0*/  FMNMX.FTZ R2, R89, R2, !PT ;  /* 0x0000000259027209 */ /* 0x000fe40007810000 */
[----:B------:R-:W-:Y:S02]  /*3bb0*/  FSEL R37, R34, -INF , P4 ;  /* 0xff80000022257808 */ /* 0x000fe40002000000 */
[----:B------:R-:W-:Y:S02]  /*3bc0*/  ISETP.GT.AND P4, PT, R3, 0x41, PT ;  /* 0x000000410300780c */ /* 0x000fe40003f84270 */
[----:B------:R-:W-:Y:S02]  /*3bd0*/  FMNMX.FTZ R2, R91, R2, !PT ;  /* 0x000000025b027209 */ /* 0x000fe40007810000 */
[----:B------:R-:W-:-:S02]  /*3be0*/  FSEL R35, R35, -INF , P3 ;  /* 0xff80000023237808 */ /* 0x000fc40001800000 */
[----:B------:R-:W-:Y:S02]  /*3bf0*/  ISETP.GT.AND P3, PT, R3, 0x48, PT ;  /* 0x000000480300780c */ /* 0x000fe40003f64270 */
[----:B------:R-:W-:Y:S01]  /*3c00*/  FSEL R39, R39, -INF , P6 ;  /* 0xff80000027277808 */ /* 0x000fe20003000000 */
[----:B------:R-:W-:Y:S02]  /*3c10*/  WARPGROUP.DEPBAR.LE gsb0, 0x0 ;  /* 0x00008000000079c5 */ /* 0x000fe40000010000 */
[----:B------:R-:W-:Y:S01]  /*3c20*/  FSEL R93, R24, -INF , P5 ;  /* 0xff800000185d7808 */ /* 0x000fe20002800000 */
[----:B------:R1:W-:Y:S01]  /*3c30*/  @!P1 SYNCS.ARRIVE.TRANS64.RED.A1T0 RZ, [R0+URZ], RZ ;  /* 0x000000ff00ff99a7 */ /* 0x0003e2000810043f */
[----:B------:R-:W-:Y:S02]  /*3c40*/  FSEL R95, R25, -INF , P4 ;  /* 0xff800000195f7808 */ /* 0x000fe40002000000 */
[----:B------:R-:W-:Y:S02]  /*3c50*/  FMNMX.FTZ R2, R93, R2, !PT ;  /* 0x000000025d027209 */ /* 0x000fe40007810000 */
[----:B------:R-:W-:-:S02]  /*3c60*/  FSEL R25, R38, -INF , P2 ;  /* 0xff80000026197808 */ /* 0x000fc40001000000 */
[----:B------:R-:W-:Y:S02]  /*3c70*/  ISETP.GT.AND P2, PT, R3, 0x49, PT ;  /* 0x000000490300780c */ /* 0x000fe40003f44270 */
[----:B------:R-:W-:Y:S02]  /*3c80*/  FSEL R97, R28, -INF , P3 ;  /* 0xff8000001c617808 */ /* 0x000fe40001800000 */
[----:B------:R-:W-:Y:S02]  /*3c90*/  FMNMX.FTZ R2, R95, R2, !PT ;  /* 0x000000025f027209 */ /* 0x000fe40007810000 */
[----:B------:R-:W-:Y:S02]  /*3ca0*/  FSEL R99, R29, -INF , P2 ;  /* 0xff8000001d637808 */ /* 0x000fe40001000000 */
[----:B------:R-:W-:Y:S02]  /*3cb0*/  FMNMX.FTZ R2, R97, R2, !PT ;  /* 0x0000000261027209 */ /* 0x000fe40007810000 */
[----:B------:R-:W-:-:S02]  /*3cc0*/  FSEL R27, R27, -INF , P4 ;  /* 0xff8000001b1b7808 */ /* 0x000fc40002000000 */
[----:B------:R-:W-:Y:S02]  /*3cd0*/  FMNMX.FTZ R3, R99, R2, !PT ;  /* 0x0000000263037209 */ /* 0x000fe40007810000 */
[----:B------:R-:W-:Y:S02]  /*3ce0*/  FSEL R29, R30, -INF , P3 ;  /* 0xff8000001e1d7808 */ /* 0x000fe40001800000 */
[----:B------:R-:W-:Y:S01]  /*3cf0*/  FSEL R31, R31, -INF , P2 ;  /* 0xff8000001f1f7808 */ /* 0x000fe20001000000 */
[----:B------:R-:W2:Y:S02]  /*3d00*/  SHFL.BFLY PT, R2, R3, 0x2, 0x1f ;  /* 0x0c401f0003027f89 */ /* 0x000ea400000e0000 */
[----:B--2---:R-:W-:Y:S02]  /*3d10*/  FMNMX.FTZ R20, R3, R2, !PT ;  /* 0x0000000203147209 */ /* 0x004fe40007810000 */
[----:B------:R-:W-:Y:S02]  /*3d20*/  MOV R2, UR4 ;  /* 0x0000000400027c02 */ /* 0x000fe40008000f00 */
[----:B------:R-:W-:Y:S01]  /*3d30*/  FSEL R3, R26, -INF , P5 ;  /* 0xff8000001a037808 */ /* 0x000fe20002800000 */
[----:B------:R-:W2:Y:S02]  /*3d40*/  SHFL.BFLY PT, R5, R20, 0x1, 0x1f ;  /* 0x0c201f0014057f89 */ /* 0x000ea400000e0000 */
[----:B--2---:R-:W-:-:S04]  /*3d50*/  FMNMX.FTZ R5, R20, R5, !PT ;  /* 0x0000000514057209 */ /* 0x004fc80007810000 */
[C---:B------:R-:W-:Y:S01]  /*3d60*/  FSETP.NEU.FTZ.AND P0, PT, R5.reuse, -INF , PT ;  /* 0xff8000000500780b */ /* 0x040fe20003f1d000 */
[----:B------:R-:W-:-:S05]  /*3d70*/  FMUL.FTZ R4, R5, R2 ;  /* 0x0000000205047220 */ /* 0x000fca0000410000 */
[----:B------:R-:W-:Y:S02]  /*3d80*/  FSEL R24, R4, RZ, P0 ;  /* 0x000000ff04187208 */ /* 0x000fe40000000000 */
[----:B------:R-:W-:Y:S02]  /*3d90*/  FMNMX.FTZ R4, R19, R59, !PT ;  /* 0x0000003b13047209 */ /* 0x000fe40007810000 */
[----:B------:R-:W-:Y:S01]  /*3da0*/  ISETP.NE.AND P0, PT, R66, RZ, PT ;  /* 0x000000ff4200720c */ /* 0x000fe20003f05270 */
[--C-:B------:R-:W-:Y:S01]  /*3db0*/  FFMA.FTZ R57, R57, R2, -R24.reuse ;  /* 0x0000000239397223 */ /* 0x100fe20000010818 */
[----:B------:R-:W-:Y:S01]  /*3dc0*/  FMNMX.FTZ R4, R49, R4, !PT ;  /* 0x0000000431047209 */ /* 0x000fe20007810000 */
[-CC-:B------:R-:W-:Y:S01]  /*3dd0*/  FFMA.FTZ R65, R65, R2.reuse, -R24.reuse ;  /* 0x0000000241417223 */ /* 0x180fe20000010818 */
[--C-:B------:R-:W-:Y:S01]  /*3de0*/  FFMA.FTZ R67, R67, R2, -R24.reuse ;  /* 0x0000000243437223 */ /* 0x100fe20000010818 */
[----:B------:R-:W-:Y:S01]  /*3df0*/  MUFU.EX2 R208, R57 ;  /* 0x0000003900d07308 */ /* 0x000fe20000000800 */
[----:B------:R-:W-:Y:S01]  /*3e00*/  FMNMX.FTZ R4, R63, R4, !PT ;  /* 0x000000043f047209 */ /* 0x000fe20007810000 */
[-CC-:B------:R-:W-:Y:S01]  /*3e10*/  FFMA.FTZ R61, R61, R2.reuse, -R24.reuse ;  /* 0x000000023d3d7223 */ /* 0x180fe20000010818 */
[-CC-:B------:R-:W-:Y:S01]  /*3e20*/  FFMA.FTZ R69, R69, R2.reuse, -R24.reuse ;  /* 0x0000000245457223 */ /* 0x180fe20000010818 */
[--C-:B------:R-:W-:Y:S01]  /*3e30*/  FFMA.FTZ R71, R71, R2, -R24.reuse ;  /* 0x0000000247477223 */ /* 0x100fe20000010818 */
[----:B------:R-:W-:Y:S01]  /*3e40*/  FMNMX.FTZ R4, R53, R4, !PT ;  /* 0x0000000435047209 */ /* 0x000fe20007810000 */
[-CC-:B------:R-:W-:Y:S01]  /*3e50*/  FFMA.FTZ R73, R73, R2.reuse, -R24.reuse ;  /* 0x0000000249497223 */ /* 0x180fe20000010818 */
[--C-:B------:R-:W-:Y:S01]  /*3e60*/  FFMA.FTZ R75, R75, R2, -R24.reuse ;  /* 0x000000024b4b7223 */ /* 0x100fe20000010818 */
[----:B------:R-:W2:Y:S01]  /*3e70*/  MUFU.EX2 R65, R65 ;  /* 0x0000004100417308 */ /* 0x000ea20000000800 */
[----:B------:R-:W-:Y:S01]  /*3e80*/  FMNMX.FTZ R4, R51, R4, !PT ;  /* 0x0000000433047209 */ /* 0x000fe20007810000 */
[-CC-:B------:R-:W-:Y:S01]  /*3e90*/  FFMA.FTZ R77, R77, R2.reuse, -R24.reuse ;  /* 0x000000024d4d7223 */ /* 0x180fe20000010818 */
[-CC-:B------:R-:W-:Y:S01]  /*3ea0*/  FFMA.FTZ R79, R79, R2.reuse, -R24.reuse ;  /* 0x000000024f4f7223 */ /* 0x180fe20000010818 */
        /* <DEDUP_REMOVED lines=11> */
[----:B------:R-:W-:Y:S01]  /*3f60*/  FFMA.FTZ R95, R95, R2, -R24 ;  /* 0x000000025f5f7223 */ /* 0x000fe20000010818 */
[----:B------:R3:W-:Y:S01]  /*3f70*/  MUFU.EX2 R210, R61 ;  /* 0x0000003d00d27308 */ /* 0x0007e20000000800 */
[----:B------:R-:W-:Y:S01]  /*3f80*/  FMNMX.FTZ R4, R43, R4, !PT ;  /* 0x000000042b047209 */ /* 0x000fe20007810000 */
[----:B--2---:R-:W-:Y:S01]  /*3f90*/  FADD.FTZ R36, R65, R208 ;  /* 0x000000d041247221 */ /* 0x004fe20000010000 */
[-CC-:B------:R-:W-:Y:S01]  /*3fa0*/  FFMA.FTZ R97, R97, R2.reuse, -R24.reuse ;  /* 0x0000000261617223 */ /* 0x180fe20000010818 */
[----:B------:R-:W-:Y:S01]  /*3fb0*/  FFMA.FTZ R24, R99, R2, -R24 ;  /* 0x0000000263187223 */ /* 0x000fe20000010818 */
[----:B------:R-:W-:Y:S01]  /*3fc0*/  FMNMX.FTZ R4, R33, R4, !PT ;  /* 0x0000000421047209 */ /* 0x000fe20007810000 */
[--C-:B------:R-:W-:Y:S01]  /*3fd0*/  IMAD.MOV.U32 R99, RZ, RZ, R151.reuse ;  /* 0x000000ffff637224 */ /* 0x100fe200078e0097 */
[----:B------:R-:W-:Y:S01]  /*3fe0*/  F2FP.BF16.F32.PACK_AB R208, R208, R65 ;  /* 0x00000041d0d0723e */ /* 0x000fe200000010ff */
[----:B------:R-:W-:Y:S01]  /*3ff0*/  MUFU.EX2 R69, R69 ;  /* 0x0000004500457308 */ /* 0x000fe20000000800 */
[----:B------:R-:W-:Y:S01]  /*4000*/  FMNMX.FTZ R4, R47, R4, !PT ;  /* 0x000000042f047209 */ /* 0x000fe20007810000 */
[--C-:B------:R-:W-:Y:S01]  /*4010*/  IMAD.MOV.U32 R66, RZ, RZ, R151.reuse ;  /* 0x000000ffff427224 */ /* 0x100fe200078e0097 */
[----:B------:R-:W-:Y:S01]  /*4020*/  MOV R65, R151 ;  /* 0x0000009700417202 */ /* 0x000fe20000000f00 */
[----:B---3--:R-:W-:Y:S01]  /*4030*/  IMAD.MOV.U32 R61, RZ, RZ, R151 ;  /* 0x000000ffff3d7224 */ /* 0x008fe200078e0097 */
[----:B------:R-:W-:-:S03]  /*4040*/  FMNMX.FTZ R4, R37, R4, !PT ;  /* 0x0000000425047209 */ /* 0x000fc60007810000 */
[----:B------:R2:W-:Y:S01]  /*4050*/  MUFU.EX2 R204, R71 ;  /* 0x0000004700cc7308 */ /* 0x0005e20000000800 */
[----:B------:R-:W-:-:S04]  /*4060*/  FMNMX.FTZ R4, R35, R4, !PT ;  /* 0x0000000423047209 */ /* 0x000fc80007810000 */
[----:B------:R-:W-:-:S03]  /*4070*/  FMNMX.FTZ R4, R25, R4, !PT ;  /* 0x0000000419047209 */ /* 0x000fc60007810000 */
[----:B------:R-:W-:Y:S01]  /*4080*/  MUFU.EX2 R73, R73 ;  /* 0x0000004900497308 */ /* 0x000fe20000000800 */
[----:B------:R-:W-:Y:S02]  /*4090*/  FMNMX.FTZ R4, R39, R4, !PT ;  /* 0x0000000427047209 */ /* 0x000fe40007810000 */
[----:B--2---:R-:W-:Y:S02]  /*40a0*/  MOV R71, R151 ;  /* 0x0000009700477202 */ /* 0x004fe40000000f00 */
[----:B------:R-:W-:-:S03]  /*40b0*/  FMNMX.FTZ R4, R3, R4, !PT ;  /* 0x0000000403047209 */ /* 0x000fc60007810000 */
[----:B------:R2:W-:Y:S01]  /*40c0*/  MUFU.EX2 R206, R75 ;  /* 0x0000004b00ce7308 */ /* 0x0005e20000000800 */
[----:B------:R-:W-:-:S04]  /*40d0*/  FMNMX.FTZ R4, R27, R4, !PT ;  /* 0x000000041b047209 */ /* 0x000fc80007810000 */
[----:B------:R-:W-:-:S03]  /*40e0*/  FMNMX.FTZ R4, R29, R4, !PT ;  /* 0x000000041d047209 */ /* 0x000fc60007810000 */
[----:B------:R-:W-:Y:S01]  /*40f0*/  MUFU.EX2 R77, R77 ;  /* 0x0000004d004d7308 */ /* 0x000fe20000000800 */
[----:B------:R-:W-:Y:S01]  /*4100*/  FMNMX.FTZ R4, R31, R4, !PT ;  /* 0x000000041f047209 */ /* 0x000fe20007810000 */
[----:B--2---:R-:W-:-:S04]  /*4110*/  IMAD.MOV.U32 R75, RZ, RZ, R151 ;  /* 0x000000ffff4b7224 */ /* 0x004fc800078e0097 */
[----:B------:R-:W2:Y:S02]  /*4120*/  SHFL.BFLY PT, R57, R4, 0x2, 0x1f ;  /* 0x0c401f0004397f89 */ /* 0x000ea400000e0000 */
[----:B------:R3:W-:Y:S08]  /*4130*/  MUFU.EX2 R200, R79 ;  /* 0x0000004f00c87308 */ /* 0x0007f00000000800 */
[----:B------:R-:W-:Y:S01]  /*4140*/  MUFU.EX2 R81, R81 ;  /* 0x0000005100517308 */ /* 0x000fe20000000800 */
[----:B---3--:R-:W-:-:S07]  /*4150*/  IMAD.MOV.U32 R79, RZ, RZ, R151 ;  /* 0x000000ffff4f7224 */ /* 0x008fce00078e0097 */
[----:B------:R3:W-:Y:S01]  /*4160*/  MUFU.EX2 R202, R83 ;  /* 0x0000005300ca7308 */ /* 0x0007e20000000800 */
[----:B--2---:R-:W-:-:S07]  /*4170*/  FMNMX.FTZ R57, R4, R57, !PT ;  /* 0x0000003904397209 */ /* 0x004fce0007810000 */
[----:B------:R-:W-:Y:S01]  /*4180*/  MUFU.EX2 R85, R85 ;  /* 0x0000005500557308 */ /* 0x000fe20000000800 */
[----:B---3--:R-:W-:Y:S01]  /*4190*/  MOV R83, R151 ;  /* 0x0000009700537202 */ /* 0x008fe20000000f00 */
[----:B------:R-:W2:Y:S06]  /*41a0*/  SHFL.BFLY PT, R4, R57, 0x1, 0x1f ;  /* 0x0c201f0039047f89 */ /* 0x000eac00000e0000 */
[----:B------:R3:W-:Y:S08]  /*41b0*/  MUFU.EX2 R196, R87 ;  /* 0x0000005700c47308 */ /* 0x0007f00000000800 */
[----:B------:R-:W-:Y:S01]  /*41c0*/  MUFU.EX2 R89, R89 ;  /* 0x0000005900597308 */ /* 0x000fe20000000800 */
[----:B---3--:R-:W-:-:S07]  /*41d0*/  IMAD.MOV.U32 R87, RZ, RZ, R151 ;  /* 0x000000ffff577224 */ /* 0x008fce00078e0097 */
[----:B------:R3:W-:Y:S01]  /*41e0*/  MUFU.EX2 R198, R91 ;  /* 0x0000005b00c67308 */ /* 0x0007e20000000800 */
[----:B--2---:R-:W-:Y:S01]  /*41f0*/  FMNMX.FTZ R4, R57, R4, !PT ;  /* 0x0000000439047209 */ /* 0x004fe20007810000 */
[----:B------:R-:W-:-:S03]  /*4200*/  IMAD.MOV.U32 R57, RZ, RZ, R151 ;  /* 0x000000ffff397224 */ /* 0x000fc600078e0097 */
[C---:B------:R-:W-:Y:S01]  /*4210*/  FSETP.NEU.FTZ.AND P2, PT, R4.reuse, -INF , PT ;  /* 0xff8000000400780b */ /* 0x040fe20003f5d000 */
[-C--:B------:R-:W-:Y:S02]  /*4220*/  FMUL.FTZ R20, R4, R2.reuse ;  /* 0x0000000204147220 */ /* 0x080fe40000410000 */
[----:B------:R-:W-:Y:S01]  /*4230*/  MUFU.EX2 R93, R93 ;  /* 0x0000005d005d7308 */ /* 0x000fe20000000800 */
[--C-:B---3--:R-:W-:Y:S02]  /*4240*/  IMAD.MOV.U32 R91, RZ, RZ, R151.reuse ;  /* 0x000000ffff5b7224 */ /* 0x108fe400078e0097 */
[----:B------:R-:W-:Y:S02]  /*4250*/  FSEL R20, R20, RZ, P2 ;  /* 0x000000ff14147208 */ /* 0x000fe40001000000 */
[----:B------:R-:W-:Y:S01]  /*4260*/  ISETP.GE.AND P2, PT, R64, 0x51, PT ;  /* 0x000000514000780c */ /* 0x000fe20003f46270 */
[----:B------:R-:W-:Y:S02]  /*4270*/  IMAD.MOV.U32 R64, RZ, RZ, R151 ;  /* 0x000000ffff407224 */ /* 0x000fe400078e0097 */
[----:B------:R2:W-:Y:S01]  /*4280*/  MUFU.EX2 R192, R95 ;  /* 0x0000005f00c07308 */ /* 0x0005e20000000800 */
[-CC-:B------:R-:W-:Y:S01]  /*4290*/  FFMA.FTZ R19, R19, R2.reuse, -R20.reuse ;  /* 0x0000000213137223 */ /* 0x180fe20000010814 */
[-CC-:B------:R-:W-:Y:S01]  /*42a0*/  FFMA.FTZ R59, R59, R2.reuse, -R20.reuse ;  /* 0x000000023b3b7223 */ /* 0x180fe20000010814 */
[-CC-:B------:R-:W-:Y:S01]  /*42b0*/  FFMA.FTZ R49, R49, R2.reuse, -R20.reuse ;  /* 0x0000000231317223 */ /* 0x180fe20000010814 */
[-CC-:B------:R-:W-:Y:S01]  /*42c0*/  FFMA.FTZ R51, R51, R2.reuse, -R20.reuse ;  /* 0x0000000233337223 */ /* 0x180fe20000010814 */
[-CC-:B------:R-:W-:Y:S01]  /*42d0*/  FFMA.FTZ R63, R63, R2.reuse, -R20.reuse ;  /* 0x000000023f3f7223 */ /* 0x180fe20000010814 */
[-CC-:B------:R-:W-:Y:S01]  /*42e0*/  FFMA.FTZ R53, R53, R2.reuse, -R20.reuse ;  /* 0x0000000235357223 */ /* 0x180fe20000010814 */
[-CC-:B------:R-:W-:Y:S01]  /*42f0*/  FFMA.FTZ R41, R41, R2.reuse, -R20.reuse ;  /* 0x0000000229297223 */ /* 0x180fe20000010814 */
[----:B------:R-:W-:Y:S01]  /*4300*/  MUFU.EX2 R19, R19 ;  /* 0x0000001300137308 */ /* 0x000fe20000000800 */
[-CC-:B------:R-:W-:Y:S01]  /*4310*/  FFMA.FTZ R43, R43, R2.reuse, -R20.reuse ;  /* 0x000000022b2b7223 */ /* 0x180fe20000010814 */
[-CC-:B------:R-:W-:Y:S01]  /*4320*/  FFMA.FTZ R55, R55, R2.reuse, -R20.reuse ;  /* 0x0000000237377223 */ /* 0x180fe20000010814 */
[-CC-:B------:R-:W-:Y:S01]  /*4330*/  FFMA.FTZ R45, R45, R2.reuse, -R20.reuse ;  /* 0x000000022d2d7223 */ /* 0x180fe20000010814 */
[-CC-:B------:R-:W-:Y:S01]  /*4340*/  FFMA.FTZ R47, R47, R2.reuse, -R20.reuse ;  /* 0x000000022f2f7223 */ /* 0x180fe20000010814 */
[-CC-:B------:R-:W-:Y:S01]  /*4350*/  FFMA.FTZ R33, R33, R2.reuse, -R20.reuse ;  /* 0x0000000221217223 */ /* 0x180fe20000010814 */
[-CC-:B------:R-:W-:Y:S01]  /*4360*/  FFMA.FTZ R35, R35, R2.reuse, -R20.reuse ;  /* 0x0000000223237223 */ /* 0x180fe20000010814 */
[-CC-:B------:R-:W-:Y:S01]  /*4370*/  FFMA.FTZ R37, R37, R2.reuse, -R20.reuse ;  /* 0x0000000225257223 */ /* 0x180fe20000010814 */
[----:B------:R3:W4:Y:S01]  /*4380*/  MUFU.EX2 R26, R59 ;  /* 0x0000003b001a7308 */ /* 0x0007220000000800 */
[-CC-:B------:R-:W-:Y:S01]  /*4390*/  FFMA.FTZ R25, R25, R2.reuse, -R20.reuse ;  /* 0x0000000219197223 */ /* 0x180fe20000010814 */
[-CC-:B------:R-:W-:Y:S01]  /*43a0*/  FFMA.FTZ R39, R39, R2.reuse, -R20.reuse ;  /* 0x0000000227277223 */ /* 0x180fe20000010814 */
[-CC-:B------:R-:W-:Y:S01]  /*43b0*/  FFMA.FTZ R3, R3, R2.reuse, -R20.reuse ;  /* 0x0000000203037223 */ /* 0x180fe20000010814 */
[-CC-:B------:R-:W-:Y:S01]  /*43c0*/  FFMA.FTZ R27, R27, R2.reuse, -R20.reuse ;  /* 0x000000021b1b7223 */ /* 0x180fe20000010814 */
[-CC-:B------:R-:W-:Y:S01]  /*43d0*/  FFMA.FTZ R29, R29, R2.reuse, -R20.reuse ;  /* 0x000000021d1d7223 */ /* 0x180fe20000010814 */
[----:B------:R-:W-:Y:S01]  /*43e0*/  FFMA.FTZ R31, R31, R2, -R20 ;  /* 0x000000021f1f7223 */ /* 0x000fe20000010814 */
[-C--:B--2---:R-:W-:Y:S01]  /*43f0*/  MOV R95, R151.reuse ;  /* 0x00000097005f7202 */ /* 0x084fe20000000f00 */
[----:B------:R-:W-:Y:S01]  /*4400*/  MUFU.EX2 R49, R49 ;  /* 0x0000003100317308 */ /* 0x000fe20000000800 */
[----:B---3--:R-:W-:-:S07]  /*4410*/  MOV R59, R151 ;  /* 0x00000097003b7202 */ /* 0x008fce0000000f00 */
[----:B------:R2:W-:Y:S01]  /*4420*/  MUFU.EX2 R30, R51 ;  /* 0x00000033001e7308 */ /* 0x0005e20000000800 */
[----:B----4-:R-:W-:-:S07]  /*4430*/  F2FP.BF16.F32.PACK_AB R209, R26, R19 ;  /* 0x000000131ad1723e */ /* 0x010fce00000010ff */
[----:B------:R3:W4:Y:S01]  /*4440*/  MUFU.EX2 R28, R63 ;  /* 0x0000003f001c7308 */ /* 0x0007220000000800 */
[----:B--2---:R-:W-:-:S04]  /*4450*/  FADD.FTZ R51, R67, R36 ;  /* 0x0000002443337221 */ /* 0x004fc80000010000 */
[C---:B------:R-:W-:Y:S01]  /*4460*/  FADD.FTZ R38, R210.reuse, R51 ;  /* 0x00000033d2267221 */ /* 0x040fe20000010000 */
[----:B------:R-:W-:Y:S01]  /*4470*/  F2FP.BF16.F32.PACK_AB R210, R210, R67 ;  /* 0x00000043d2d2723e */ /* 0x000fe200000010ff */
[--C-:B------:R-:W-:Y:S01]  /*4480*/  IMAD.MOV.U32 R67, RZ, RZ, R151.reuse ;  /* 0x000000ffff437224 */ /* 0x100fe200078e0097 */
[----:B------:R-:W2:Y:S01]  /*4490*/  MUFU.EX2 R53, R53 ;  /* 0x0000003500357308 */ /* 0x000ea20000000800 */
[----:B------:R-:W-:Y:S01]  /*44a0*/  FADD.FTZ R51, R69, R38 ;  /* 0x0000002645337221 */ /* 0x000fe20000010000 */
[----:B------:R-:W-:Y:S01]  /*44b0*/  FADD.FTZ R38, R19, R26 ;  /* 0x0000001a13267221 */ /* 0x000fe20000010000 */
[----:B---3--:R-:W-:Y:S01]  /*44c0*/  IMAD.MOV.U32 R63, RZ, RZ, R151 ;  /* 0x000000ffff3f7224 */ /* 0x008fe200078e0097 */
[----:B------:R-:W-:Y:S01]  /*44d0*/  MOV R26, R151 ;  /* 0x00000097001a7202 */ /* 0x000fe20000000f00 */
[C---:B------:R-:W-:Y:S01]  /*44e0*/  FADD.FTZ R40, R204.reuse, R51 ;  /* 0x00000033cc287221 */ /* 0x040fe20000010000 */
[----:B------:R-:W-:Y:S01]  /*44f0*/  F2FP.BF16.F32.PACK_AB R204, R204, R69 ;  /* 0x00000045cccc723e */ /* 0x000fe200000010ff */
[----:B------:R-:W-:Y:S01]  /*4500*/  IMAD.MOV.U32 R69, RZ, RZ, R151 ;  /* 0x000000ffff457224 */ /* 0x000fe200078e0097 */
[----:B------:R-:W-:Y:S01]  /*4510*/  MUFU.EX2 R41, R41 ;  /* 0x0000002900297308 */ /* 0x000fe20000000800 */
[----:B------:R-:W-:Y:S01]  /*4520*/  FADD.FTZ R51, R73, R40 ;  /* 0x0000002849337221 */ /* 0x000fe20000010000 */
[----:B----4-:R-:W-:-:S03]  /*4530*/  F2FP.BF16.F32.PACK_AB R211, R28, R49 ;  /* 0x000000311cd3723e */ /* 0x010fc600000010ff */
[C---:B------:R-:W-:Y:S01]  /*4540*/  FADD.FTZ R42, R206.reuse, R51 ;  /* 0x00000033ce2a7221 */ /* 0x040fe20000010000 */
[----:B------:R-:W-:Y:S01]  /*4550*/  F2FP.BF16.F32.PACK_AB R206, R206, R73 ;  /* 0x00000049cece723e */ /* 0x000fe200000010ff */
[--C-:B------:R-:W-:Y:S01]  /*4560*/  IMAD.MOV.U32 R73, RZ, RZ, R151.reuse ;  /* 0x000000ffff497224 */ /* 0x100fe200078e0097 */
[----:B------:R3:W-:Y:S01]  /*4570*/  MUFU.EX2 R34, R43 ;  /* 0x0000002b00227308 */ /* 0x0007e20000000800 */
[----:B--2---:R-:W-:Y:S01]  /*4580*/  F2FP.BF16.F32.PACK_AB R205, R30, R53 ;  /* 0x000000351ecd723e */ /* 0x004fe200000010ff */
[----:B------:R-:W-:-:S06]  /*4590*/  IMAD.MOV.U32 R51, RZ, RZ, R151 ;  /* 0x000000ffff337224 */ /* 0x000fcc00078e0097 */
[----:B------:R2:W4:Y:S01]  /*45a0*/  MUFU.EX2 R32, R55 ;  /* 0x0000003700207308 */ /* 0x0005220000000800 */
[----:B---3--:R-:W-:Y:S01]  /*45b0*/  FADD.FTZ R43, R49, R38 ;  /* 0x00000026312b7221 */ /* 0x008fe20000010000 */
[----:B------:R-:W-:-:S03]  /*45c0*/  IMAD.MOV.U32 R49, RZ, RZ, R151 ;  /* 0x000000ffff317224 */ /* 0x000fc600078e0097 */
[----:B------:R-:W-:Y:S01]  /*45d0*/  FADD.FTZ R40, R28, R43 ;  /* 0x0000002b1c287221 */ /* 0x000fe20000010000 */
[--C-:B------:R-:W-:Y:S02]  /*45e0*/  IMAD.MOV.U32 R28, RZ, RZ, R151.reuse ;  /* 0x000000ffff1c7224 */ /* 0x100fe400078e0097 */
[----:B------:R-:W3:Y:S01]  /*45f0*/  MUFU.EX2 R45, R45 ;  /* 0x0000002d002d7308 */ /* 0x000ee20000000800 */
[----:B------:R-:W-:Y:S01]  /*4600*/  FADD.FTZ R43, R53, R40 ;  /* 0x00000028352b7221 */ /* 0x000fe20000010000 */
[----:B--2---:R-:W-:Y:S01]  /*4610*/  IMAD.MOV.U32 R55, RZ, RZ, R151 ;  /* 0x000000ffff377224 */ /* 0x004fe200078e0097 */
[----:B------:R-:W-:Y:S02]  /*4620*/  MOV R53, R151 ;  /* 0x0000009700357202 */ /* 0x000fe40000000f00 */
[----:B------:R-:W-:Y:S01]  /*4630*/  FADD.FTZ R40, R30, R43 ;  /* 0x0000002b1e287221 */ /* 0x000fe20000010000 */
[----:B------:R-:W-:Y:S02]  /*4640*/  IMAD.MOV.U32 R30, RZ, RZ, R151 ;  /* 0x000000ffff1e7224 */ /* 0x000fe400078e0097 */
[----:B------:R2:W-:Y:S01]  /*4650*/  MUFU.EX2 R36, R47 ;  /* 0x0000002f00247308 */ /* 0x0005e20000000800 */
[----:B----4-:R-:W-:-:S07]  /*4660*/  F2FP.BF16.F32.PACK_AB R207, R32, R41 ;  /* 0x0000002920cf723e */ /* 0x010fce00000010ff */
[----:B------:R-:W4:Y:S01]  /*4670*/  MUFU.EX2 R33, R33 ;  /* 0x0000002100217308 */ /* 0x000f220000000800 */
[----:B--2---:R-:W-:Y:S01]  /*4680*/  FADD.FTZ R47, R77, R42 ;  /* 0x0000002a4d2f7221 */ /* 0x004fe20000010000 */
[----:B---3--:R-:W-:-:S03]  /*4690*/  F2FP.BF16.F32.PACK_AB R201, R34, R45 ;  /* 0x0000002d22c9723e */ /* 0x008fc600000010ff */
[C---:B------:R-:W-:Y:S01]  /*46a0*/  FADD.FTZ R42, R200.reuse, R47 ;  /* 0x0000002fc82a7221 */ /* 0x040fe20000010000 */
[----:B------:R-:W-:Y:S02]  /*46b0*/  F2FP.BF16.F32.PACK_AB R200, R200, R77 ;  /* 0x0000004dc8c8723e */ /* 0x000fe400000010ff */
[----:B------:R2:W-:Y:S01]  /*46c0*/  MUFU.EX2 R38, R35 ;  /* 0x0000002300267308 */ /* 0x0005e20000000800 */
[----:B------:R-:W-:Y:S01]  /*46d0*/  FADD.FTZ R43, R81, R42 ;  /* 0x0000002a512b7221 */ /* 0x000fe20000010000 */
[-C--:B------:R-:W-:Y:S02]  /*46e0*/  MOV R77, R151.reuse ;  /* 0x00000097004d7202 */ /* 0x080fe40000000f00 */
[----:B------:R-:W-:Y:S01]  /*46f0*/  MOV R47, R151 ;  /* 0x00000097002f7202 */ /* 0x000fe20000000f00 */
[C---:B------:R-:W-:Y:S01]  /*4700*/  FADD.FTZ R42, R202.reuse, R43 ;  /* 0x0000002bca2a7221 */ /* 0x040fe20000010000 */
[----:B------:R-:W-:Y:S01]  /*4710*/  F2FP.BF16.F32.PACK_AB R202, R202, R81 ;  /* 0x00000051caca723e */ /* 0x000fe200000010ff */
[----:B------:R-:W-:Y:S01]  /*4720*/  IMAD.MOV.U32 R81, RZ, RZ, R151 ;  /* 0x000000ffff517224 */ /* 0x000fe200078e0097 */
[----:B------:R-:W3:Y:S01]  /*4730*/  MUFU.EX2 R37, R37 ;  /* 0x0000002500257308 */ /* 0x000ee20000000800 */
[----:B--2---:R-:W-:Y:S01]  /*4740*/  FADD.FTZ R35, R41, R40 ;  /* 0x0000002829237221 */ /* 0x004fe20000010000 */
[----:B------:R-:W-:Y:S01]  /*4750*/  FADD.FTZ R43, R85, R42 ;  /* 0x0000002a552b7221 */ /* 0x000fe20000010000 */
[----:B----4-:R-:W-:-:S02]  /*4760*/  F2FP.BF16.F32.PACK_AB R203, R36, R33 ;  /* 0x0000002124cb723e */ /* 0x010fc400000010ff */
[----:B------:R-:W-:Y:S01]  /*4770*/  FADD.FTZ R40, R32, R35 ;  /* 0x0000002320287221 */ /* 0x000fe20000010000 */
[C---:B------:R-:W-:Y:S01]  /*4780*/  FADD.FTZ R20, R196.reuse, R43 ;  /* 0x0000002bc4147221 */ /* 0x040fe20000010000 */
[----:B------:R-:W-:Y:S01]  /*4790*/  F2FP.BF16.F32.PACK_AB R196, R196, R85 ;  /* 0x00000055c4c4723e */ /* 0x000fe200000010ff */
[----:B------:R-:W-:Y:S01]  /*47a0*/  MUFU.EX2 R25, R25 ;  /* 0x0000001900197308 */ /* 0x000fe20000000800 */
[----:B------:R-:W-:Y:S01]  /*47b0*/  FADD.FTZ R35, R45, R40 ;  /* 0x000000282d237221 */ /* 0x000fe20000010000 */
[--C-:B------:R-:W-:Y:S01]  /*47c0*/  IMAD.MOV.U32 R85, RZ, RZ, R151.reuse ;  /* 0x000000ffff557224 */ /* 0x100fe200078e0097 */
[-C--:B------:R-:W-:Y:S01]  /*47d0*/  MOV R41, R151.reuse ;  /* 0x0000009700297202 */ /* 0x080fe20000000f00 */
[----:B------:R-:W-:Y:S02]  /*47e0*/  IMAD.MOV.U32 R45, RZ, RZ, R151 ;  /* 0x000000ffff2d7224 */ /* 0x000fe400078e0097 */
[----:B------:R-:W-:Y:S01]  /*47f0*/  FADD.FTZ R40, R34, R35 ;  /* 0x0000002322287221 */ /* 0x000fe20000010000 */
[--C-:B------:R-:W-:Y:S01]  /*4800*/  IMAD.MOV.U32 R43, RZ, RZ, R151.reuse ;  /* 0x000000ffff2b7224 */ /* 0x100fe200078e0097 */
[----:B------:R-:W-:Y:S01]  /*4810*/  MOV R32, R151 ;  /* 0x0000009700207202 */ /* 0x000fe20000000f00 */
[----:B-1----:R1:W2:Y:S01]  /*4820*/  MUFU.EX2 R0, R39 ;  /* 0x0000002700007308 */ /* 0x0022a20000000800 */
[----:B------:R-:W-:Y:S01]  /*4830*/  FADD.FTZ R35, R33, R40 ;  /* 0x0000002821237221 */ /* 0x000fe20000010000 */
[----:B---3--:R-:W-:Y:S01]  /*4840*/  F2FP.BF16.F32.PACK_AB R197, R38, R37 ;  /* 0x0000002526c5723e */ /* 0x008fe200000010ff */
[----:B------:R-:W-:-:S02]  /*4850*/  IMAD.MOV.U32 R34, RZ, RZ, R151 ;  /* 0x000000ffff227224 */ /* 0x000fc400078e0097 */
[----:B------:R-:W-:-:S03]  /*4860*/  IMAD.MOV.U32 R33, RZ, RZ, R151 ;  /* 0x000000ffff217224 */ /* 0x000fc600078e0097 */
[----:B------:R-:W3:Y:S01]  /*4870*/  MUFU.EX2 R97, R97 ;  /* 0x0000006100617308 */ /* 0x000ee20000000800 */
[----:B-1----:R-:W-:Y:S01]  /*4880*/  FADD.FTZ R39, R89, R20 ;  /* 0x0000001459277221 */ /* 0x002fe20000010000 */
[----:B------:R-:W-:Y:S01]  /*4890*/  FADD.FTZ R20, R36, R35 ;  /* 0x0000002324147221 */ /* 0x000fe20000010000 */
[----:B------:R-:W-:Y:S02]  /*48a0*/  IMAD.MOV.U32 R36, RZ, RZ, R151 ;  /* 0x000000ffff247224 */ /* 0x000fe400078e0097 */
[C---:B------:R-:W-:Y:S01]  /*48b0*/  FADD.FTZ R42, R198.reuse, R39 ;  /* 0x00000027c62a7221 */ /* 0x040fe20000010000 */
[----:B------:R-:W-:Y:S01]  /*48c0*/  FADD.FTZ R35, R37, R20 ;  /* 0x0000001425237221 */ /* 0x000fe20000010000 */
[----:B------:R-:W-:Y:S01]  /*48d0*/  F2FP.BF16.F32.PACK_AB R198, R198, R89 ;  /* 0x00000059c6c6723e */ /* 0x000fe200000010ff */
[----:B------:R-:W-:Y:S01]  /*48e0*/  MUFU.EX2 R3, R3 ;  /* 0x0000000300037308 */ /* 0x000fe20000000800 */
[----:B------:R-:W-:Y:S01]  /*48f0*/  FADD.FTZ R39, R93, R42 ;  /* 0x0000002a5d277221 */ /* 0x000fe20000010000 */
[----:B------:R-:W-:Y:S01]  /*4900*/  FADD.FTZ R20, R38, R35 ;  /* 0x0000002326147221 */ /* 0x000fe20000010000 */
[----:B--2---:R-:W-:Y:S01]  /*4910*/  F2FP.BF16.F32.PACK_AB R199, R0, R25 ;  /* 0x0000001900c7723e */ /* 0x004fe200000010ff */
[----:B------:R-:W-:-:S02]  /*4920*/  IMAD.MOV.U32 R37, RZ, RZ, R151 ;  /* 0x000000ffff257224 */ /* 0x000fc400078e0097 */
[C---:B------:R-:W-:Y:S01]  /*4930*/  FADD.FTZ R42, R192.reuse, R39 ;  /* 0x00000027c02a7221 */ /* 0x040fe20000010000 */
[----:B------:R-:W-:Y:S01]  /*4940*/  F2FP.BF16.F32.PACK_AB R192, R192, R93 ;  /* 0x0000005dc0c0723e */ /* 0x000fe200000010ff */
[--C-:B------:R-:W-:Y:S01]  /*4950*/  IMAD.MOV.U32 R93, RZ, RZ, R151.reuse ;  /* 0x000000ffff5d7224 */ /* 0x100fe200078e0097 */
[----:B------:R-:W1:Y:S01]  /*4960*/  MUFU.EX2 R24, R24 ;  /* 0x0000001800187308 */ /* 0x000e620000000800 */
[----:B---3--:R-:W-:Y:S01]  /*4970*/  FADD.FTZ R35, R97, R42 ;  /* 0x0000002a61237221 */ /* 0x008fe20000010000 */
[-C--:B------:R-:W-:Y:S01]  /*4980*/  MOV R89, R151.reuse ;  /* 0x0000009700597202 */ /* 0x080fe20000000f00 */
[----:B------:R-:W-:Y:S01]  /*4990*/  IMAD.MOV.U32 R39, RZ, RZ, R151 ;  /* 0x000000ffff277224 */ /* 0x000fe200078e0097 */
[----:B------:R-:W-:-:S04]  /*49a0*/  MOV R38, R151 ;  /* 0x0000009700267202 */ /* 0x000fc80000000f00 */
[----:B------:R2:W3:Y:S08]  /*49b0*/  MUFU.EX2 R40, R27 ;  /* 0x0000001b00287308 */ /* 0x0004f00000000800 */
[----:B------:R-:W4:Y:S01]  /*49c0*/  MUFU.EX2 R29, R29 ;  /* 0x0000001d001d7308 */ /* 0x000f220000000800 */
[----:B--2---:R-:W-:Y:S01]  /*49d0*/  FADD.FTZ R27, R25, R20 ;  /* 0x00000014191b7221 */ /* 0x004fe20000010000 */
[C---:B-1----:R-:W-:Y:S01]  /*49e0*/  FADD.FTZ R20, R24.reuse, R35 ;  /* 0x0000002318147221 */ /* 0x042fe20000010000 */
[----:B------:R-:W-:Y:S01]  /*49f0*/  F2FP.BF16.F32.PACK_AB R194, R24, R97 ;  /* 0x0000006118c2723e */ /* 0x000fe200000010ff */
[----:B------:R-:W-:-:S02]  /*4a00*/  IMAD.MOV.U32 R97, RZ, RZ, R151 ;  /* 0x000000ffff617224 */ /* 0x000fc400078e0097 */
[----:B------:R-:W-:Y:S01]  /*4a10*/  FADD.FTZ R44, R0, R27 ;  /* 0x0000001b002c7221 */ /* 0x000fe20000010000 */
[----:B------:R-:W-:Y:S01]  /*4a20*/  IMAD.MOV.U32 R0, RZ, RZ, 0x3f800000 ;  /* 0x3f800000ff007424 */ /* 0x000fe200078e00ff */
[----:B------:R-:W-:Y:S01]  /*4a30*/  MOV R35, R151 ;  /* 0x0000009700237202 */ /* 0x000fe20000000f00 */
[----:B------:R1:W2:Y:S01]  /*4a40*/  MUFU.EX2 R42, R31 ;  /* 0x0000001f002a7308 */ /* 0x0002a20000000800 */
[----:B------:R-:W-:Y:S01]  /*4a50*/  FADD.FTZ R27, R3, R44 ;  /* 0x0000002c031b7221 */ /* 0x000fe20000010000 */
[C---:B---3--:R-:W-:Y:S01]  /*4a60*/  F2FP.BF16.F32.PACK_AB R193, R40.reuse, R3 ;  /* 0x0000000328c1723e */ /* 0x048fe200000010ff */
[----:B------:R-:W-:Y:S01]  /*4a70*/  IMAD.MOV.U32 R3, RZ, RZ, 0x3f800000 ;  /* 0x3f800000ff037424 */ /* 0x000fe200078e00ff */
[----:B------:R-:W-:Y:S01]  /*4a80*/  MOV R44, R151 ;  /* 0x00000097002c7202 */ /* 0x000fe20000000f00 */
[----:B------:R-:W-:Y:S01]  /*4a90*/  FADD.FTZ R24, R40, R27 ;  /* 0x0000001b28187221 */ /* 0x000fe20000010000 */
[--C-:B------:R-:W-:Y:S02]  /*4aa0*/  IMAD.MOV.U32 R40, RZ, RZ, R151.reuse ;  /* 0x000000ffff287224 */ /* 0x100fe400078e0097 */
[----:B------:R-:W-:-:S02]  /*4ab0*/  IMAD.MOV.U32 R27, RZ, RZ, R151 ;  /* 0x000000ffff1b7224 */ /* 0x000fc400078e0097 */
[----:B----4-:R-:W-:Y:S01]  /*4ac0*/  FADD.FTZ R19, R29, R24 ;  /* 0x000000181d137221 */ /* 0x010fe20000010000 */
[--C-:B-1----:R-:W-:Y:S02]  /*4ad0*/  IMAD.MOV.U32 R31, RZ, RZ, R151.reuse ;  /* 0x000000ffff1f7224 */ /* 0x102fe400078e0097 */
[--C-:B------:R-:W-:Y:S02]  /*4ae0*/  IMAD.MOV.U32 R25, RZ, RZ, R151.reuse ;  /* 0x000000ffff197224 */ /* 0x100fe400078e0097 */
[----:B------:R-:W-:Y:S02]  /*4af0*/  IMAD.MOV.U32 R24, RZ, RZ, R151 ;  /* 0x000000ffff187224 */ /* 0x000fe400078e0097 */
[C---:B--2---:R-:W-:Y:S01]  /*4b00*/  FADD.FTZ R19, R42.reuse, R19 ;  /* 0x000000132a137221 */ /* 0x044fe20000010000 */
[----:B------:R-:W-:Y:S01]  /*4b10*/  F2FP.BF16.F32.PACK_AB R195, R42, R29 ;  /* 0x0000001d2ac3723e */ /* 0x000fe200000010ff */
[----:B------:R-:W-:Y:S01]  /*4b20*/  IMAD.MOV.U32 R42, RZ, RZ, R151 ;  /* 0x000000ffff2a7224 */ /* 0x000fe200078e0097 */
[----:B------:R-:W-:Y:S01]  /*4b30*/  MOV R29, R151 ;  /* 0x00000097001d7202 */ /* 0x000fe20000000f00 */
[----:B------:R-:W-:Y:S06]  /*4b40*/  @!P2 BRA `(.L_x_15) ;  /* 0x0000003c0098a947 */ /* 0x000fec0003800000 */
[----:B------:R-:W-:Y:S01]  /*4b50*/  R2UR UR60, R18 ;  /* 0x00000000123c72ca */ /* 0x000fe200000e0000 */
[----:B------:R-:W-:Y:S01]  /*4b60*/  IMAD.MOV.U32 R221, RZ, RZ, R4 ;  /* 0x000000ffffdd7224 */ /* 0x000fe200078e0004 */
[----:B------:R-:W-:Y:S01]  /*4b70*/  IADD3 R220, R152, -0x2, RZ ;  /* 0xfffffffe98dc7810 */ /* 0x000fe20007ffe0ff */
[----:B------:R-:W-:Y:S01]  /*4b80*/  IMAD.MOV.U32 R222, RZ, RZ, R5 ;  /* 0x000000ffffde7224 */ /* 0x000fe200078e0005 */
[----:B------:R-:W-:Y:S02]  /*4b90*/  MOV R0, 0x3f800000 ;  /* 0x3f80000000007802 */ /* 0x000fe40000000f00 */
[----:B------:R-:W-:Y:S02]  /*4ba0*/  CS2R R150, SRZ ;  /* 0x0000000000967805 */ /* 0x000fe4000001ff00 */
[----:B------:R-:W-:Y:S02]  /*4bb0*/  CS2R R146, SRZ ;  /* 0x0000000000927805 */ /* 0x000fe4000001ff00 */
[----:B------:R-:W-:-:S02]  /*4bc0*/  CS2R R142, SRZ ;  /* 0x00000000008e7805 */ /* 0x000fc4000001ff00 */
[----:B------:R-:W-:Y:S02]  /*4bd0*/  CS2R R138, SRZ ;  /* 0x00000000008a7805 */ /* 0x000fe4000001ff00 */
[----:B------:R-:W-:Y:S02]  /*4be0*/  CS2R R134, SRZ ;  /* 0x0000000000867805 */ /* 0x000fe4000001ff00 */
[----:B------:R-:W-:Y:S02]  /*4bf0*/  CS2R R130, SRZ ;  /* 0x0000000000827805 */ /* 0x000fe4000001ff00 */
        /* <DEDUP_REMOVED lines=57> */
[----:B------:R-:W-:Y:S01]  /*4f90*/  CS2R R24, SRZ ;  /* 0x0000000000187805 */ /* 0x000fe2000001ff00 */
[----:B------:R-:W-:-:S06]  /*4fa0*/  UMOV UR37, UR38 ;  /* 0x0000002600257c82 */ /* 0x000fcc0008000000 */
.L_x_24:
[----:B------:R-:W-:-:S04]  /*4fb0*/  UIADD3 UR4, UR37, 0x1, URZ ;  /* 0x0000000125047890 */ /* 0x000fc8000fffe03f */
[----:B------:R-:W-:-:S04]  /*4fc0*/  UISETP.NE.AND UP0, UPT, UR4, 0x2, UPT ;  /* 0x000000020400788c */ /* 0x000fc8000bf05270 */
[----:B------:R-:W-:Y:S02]  /*4fd0*/  USEL UR5, URZ, 0x1, UP0 ;  /* 0x000000013f057887 */ /* 0x000fe40008000000 */
[----:B------:R-:W-:Y:S02]  /*4fe0*/  USEL UR38, UR4, URZ, UP0 ;  /* 0x0000003f04267287 */ /* 0x000fe40008000000 */
[----:B------:R-:W-:-:S06]  /*4ff0*/  ULOP3.LUT UR4, UR60, UR5, URZ, 0x3c, !UPT ;  /* 0x000000053c047292 */ /* 0x000fcc000f8e3c3f */
[----:B------:R-:W-:Y:S01]  /*5000*/  IMAD.U32 R18, RZ, RZ, UR4 ;  /* 0x00000004ff127e24 */ /* 0x000fe2000f8e00ff */
[----:B------:R-:W-:Y:S06]  /*5010*/  @!P0 BRA `(.L_x_16) ;  /* 0x0000000000048947 */ /* 0x000fec0003800000 */
[----:B------:R-:W-:Y:S01]  /*5020*/  BPT.TRAP 0x1 ;  /* 0x000000040000795c */ /* 0x000fe20000300000 */
.L_x_16:
[----:B------:R-:W-:Y:S01]  /*5030*/  R2UR UR4, R18 ;  /* 0x00000000120472ca */ /* 0x000fe200000e0000 */
[----:B------:R-:W-:-:S12]  /*5040*/  ULEA UR39, UR38, UR61, 0x3 ;  /* 0x0000003d26277291 */ /* 0x000fd8000f8e183f */
[----:B------:R-:W-:-:S05]  /*5050*/  IMAD.U32 R2, RZ, RZ, UR4 ;  /* 0x00000004ff027e24 */ /* 0x000fca000f8e00ff */
[----:B------:R-:W-:-:S04]  /*5060*/  SHF.L.U32 R2, R2, 0x1f, RZ ;  /* 0x0000001f02027819 */ /* 0x000fc800000006ff */
[----:B------:R1:W2:Y:S01]  /*5070*/  SYNCS.PHASECHK.TRANS64.TRYWAIT P2, [UR39+0x38830], R2 ;  /* 0x03883002ff0075a7 */ /* 0x0002a20008040167 */
[----:B------:R-:W-:Y:S05]  /*5080*/  @!P0 BRA `(.L_x_17) ;  /* 0x0000000000048947 */ /* 0x000fea0003800000 */
[----:B------:R-:W-:Y:S01]  /*5090*/  BPT.TRAP 0x1 ;  /* 0x000000040000795c */ /* 0x000fe20000300000 */
.L_x_17:
[----:B--2---:R-:W-:Y:S05]  /*50a0*/  @P2 BRA `(.L_x_18) ;  /* 0x0000000000082947 */ /* 0x004fea0003800000 */
[----:B------:R-:W2:Y:S02]  /*50b0*/  SYNCS.PHASECHK.TRANS64.TRYWAIT P2, [UR39+0x38830], R2 ;  /* 0x03883002ff0075a7 */ /* 0x000ea40008040167 */
[----:B--2---:R-:W-:Y:S05]  /*50c0*/  @!P2 BRA `(.L_x_19) ;  /* 0x00000094007ca947 */ /* 0x004fea0003800000 */
.L_x_18:
[----:B------:R-:W-:Y:S01]  /*50d0*/  R2UR UR4, R21 ;  /* 0x00000000150472ca */ /* 0x000fe200000e0000 */
[----:B------:R-:W-:Y:S01]  /*50e0*/  WARPGROUP.ARRIVE ;  /* 0x00000000000079c5 */ /* 0x000fe20000000000 */
[----:B------:R-:W-:Y:S01]  /*50f0*/  R2UR UR10, R14 ;  /* 0x000000000e0a72ca */ /* 0x000fe200000e0000 */
[----:B------:R-:W-:Y:S01]  /*5100*/  UMOV UR59, 0x40000040 ;  /* 0x40000040003b7882 */ /* 0x000fe20000000000 */
        /* <DEDUP_REMOVED lines=9> */
[----:B------:R-:W-:Y:S01]  /*51a0*/  UIMAD UR4, UR38, 0xa00, UR4 ;  /* 0x00000a00260478a4 */ /* 0x000fe2000f8e0204 */
[-C--:B------:R-:W-:Y:S01]  /*51b0*/  FMUL.FTZ R24, R24, R3.reuse ;  /* 0x0000000318187220 */ /* 0x080fe20000410000 */
[----:B------:R-:W-:Y:S01]  /*51c0*/  UMOV UR56, UR10 ;  /* 0x0000000a00387c82 */ /* 0x000fe20008000000 */
[----:B------:R-:W-:Y:S01]  /*51d0*/  UMOV UR43, 0x40000040 ;  /* 0x40000040002b7882 */ /* 0x000fe20000000000 */
[----:B------:R-:W-:Y:S01]  /*51e0*/  UMOV UR57, UR11 ;  /* 0x0000000b00397c82 */ /* 0x000fe20008000000 */
[----:B------:R-:W-:Y:S01]  /*51f0*/  UIADD3 UR5, UR4, 0x80, URZ ;  /* 0x0000008004057890 */ /* 0x000fe2000fffe03f */
[-C--:B------:R-:W-:Y:S01]  /*5200*/  FMUL.FTZ R25, R25, R3.reuse ;  /* 0x0000000319197220 */ /* 0x080fe20000410000 */
[----:B------:R-:W-:Y:S01]  /*5210*/  UMOV UR58, UR4 ;  /* 0x00000004003a7c82 */ /* 0x000fe20008000000 */
[----:B------:R-:W-:Y:S01]  /*5220*/  UIADD3 UR6, UR4, 0x100, URZ ;  /* 0x0000010004067890 */ /* 0x000fe2000fffe03f */
[----:B------:R-:W-:Y:S01]  /*5230*/  HGMMA.64x16x16.F32.BF16 R184, gdesc[UR56], RZ, !UPT, gsb0 ;  /* 0x0020000038b879f0 */ /* 0x000fe2000c0018ff */
[----:B------:R-:W-:Y:S01]  /*5240*/  UMOV UR56, UR10 ;  /* 0x0000000a00387c82 */ /* 0x000fe20008000000 */
[----:B------:R-:W-:Y:S01]  /*5250*/  UMOV UR57, UR11 ;  /* 0x0000000b00397c82 */ /* 0x000fe20008000000 */
[----:B------:R-:W-:Y:S01]  /*5260*/  UMOV UR58, UR5 ;  /* 0x00000005003a7c82 */ /* 0x000fe20008000000 */
[----:B------:R-:W-:Y:S01]  /*5270*/  UMOV UR59, 0x40000040 ;  /* 0x40000040003b7882 */ /* 0x000fe20000000000 */
[----:B------:R-:W-:Y:S01]  /*5280*/  UIADD3 UR5, UR4, 0x180, URZ ;  /* 0x0000018004057890 */ /* 0x000fe2000fffe03f */
[-C--:B------:R-:W-:Y:S01]  /*5290*/  FMUL.FTZ R28, R28, R3.reuse ;  /* 0x000000031c1c7220 */ /* 0x080fe20000410000 */
        /* <DEDUP_REMOVED lines=12> */
[----:B------:R-:W-:Y:S01]  /*5360*/  UMOV UR47, 0x40000040 ;  /* 0x40000040002f7882 */ /* 0x000fe20000000000 */
[----:B------:R-:W-:Y:S01]  /*5370*/  UIADD3 UR50, UR4, 0x782, URZ ;  /* 0x0000078204327890 */ /* 0x000fe2000fffe03f */
[-C--:B------:R-:W-:Y:S01]  /*5380*/  FMUL.FTZ R41, R41, R3.reuse ;  /* 0x0000000329297220 */ /* 0x080fe20000410000 */
[----:B------:R-:W-:Y:S01]  /*5390*/  UMOV UR51, 0x40000040 ;  /* 0x4000004000337882 */ /* 0x000fe20000000000 */
[----:B------:R-:W-:Y:S01]  /*53a0*/  UIADD3 UR54, UR4, 0x784, URZ ;  /* 0x0000078404367890 */ /* 0x000fe2000fffe03f */
[-C--:B------:R-:W-:Y:S01]  /*53b0*/  FMUL.FTZ R44, R44, R3.reuse ;  /* 0x000000032c2c7220 */ /* 0x080fe20000410000 */
[----:B------:R-:W-:Y:S01]  /*53c0*/  UMOV UR55, 0x40000040 ;  /* 0x4000004000377882 */ /* 0x000fe20000000000 */
[----:B------:R-:W-:Y:S01]  /*53d0*/  UMOV UR7, 0x40000040 ;  /* 0x4000004000077882 */ /* 0x000fe20000000000 */
[-C--:B------:R-:W-:Y:S01]  /*53e0*/  FMUL.FTZ R45, R45, R3.reuse ;  /* 0x000000032d2d7220 */ /* 0x080fe20000410000 */
        /* <DEDUP_REMOVED lines=23> */
[----:B------:R-:W-:Y:S01]  /*5560*/  FMUL.FTZ R93, R93, R3 ;  /* 0x000000035d5d7220 */ /* 0x000fe20000410000 */
[----:B------:R-:W-:-:S02]  /*5570*/  WARPGROUP.DEPBAR.LE gsb0, 0x0 ;  /* 0x00008000000079c5 */ /* 0x000fc40000010000 */
[----:B------:R-:W-:Y:S01]  /*5580*/  WARPGROUP.ARRIVE ;  /* 0x00000000000079c5 */ /* 0x000fe20000000000 */
[-C--:B------:R-:W-:Y:S01]  /*5590*/  FMUL.FTZ R96, R96, R3.reuse ;  /* 0x0000000360607220 */ /* 0x080fe20000410000 */
[-C--:B------:R-:W-:Y:S01]  /*55a0*/  FMUL.FTZ R97, R97, R3.reuse ;  /* 0x0000000361617220 */ /* 0x080fe20000410000 */
[-C--:B------:R-:W-:Y:S01]  /*55b0*/  FMUL.FTZ R100, R100, R3.reuse ;  /* 0x0000000364647220 */ /* 0x080fe20000410000 */
[-C--:B------:R-:W-:Y:S01]  /*55c0*/  FMUL.FTZ R101, R101, R3.reuse ;  /* 0x0000000365657220 */ /* 0x080fe20000410000 */
[-C--:B------:R-:W-:Y:S01]  /*55d0*/  FMUL.FTZ R104, R104, R3.reuse ;  /* 0x0000000368687220 */ /* 0x080fe20000410000 */
[----:B------:R-:W-:Y:S01]  /*55e0*/  HGMMA.64x16x16.F32.BF16 R176, gdesc[UR56], RZ, !UPT, gsb0 ;  /* 0x0020000038b079f0 */ /* 0x000fe2000c0018ff */
[----:B------:R-:W-:Y:S01]  /*55f0*/  UMOV UR56, UR10 ;  /* 0x0000000a00387c82 */ /* 0x000fe20008000000 */
[----:B------:R-:W-:Y:S01]  /*5600*/  UMOV UR57, UR11 ;  /* 0x0000000b00397c82 */ /* 0x000fe20008000000 */
[----:B------:R-:W-:Y:S01]  /*5610*/  UMOV UR58, UR6 ;  /* 0x00000006003a7c82 */ /* 0x000fe20008000000 */
[----:B------:R-:W-:Y:S01]  /*5620*/  UMOV UR59, 0x40000040 ;  /* 0x40000040003b7882 */ /* 0x000fe20000000000 */
[----:B------:R-:W-:Y:S01]  /*5630*/  UIADD3 UR6, UR4, 0x200, URZ ;  /* 0x0000020004067890 */ /* 0x000fe2000fffe03f */
        /* <DEDUP_REMOVED lines=96> */
[----:B------:R-:W-:-:S06]  /*5c40*/  WARPGROUP.ARRIVE ;  /* 0x00000000000079c5 */ /* 0x000fcc0000000000 */
[----:B------:R-:W-:Y:S01]  /*5c50*/  HGMMA.64x16x16.F32.BF16 R160, gdesc[UR56], RZ, !UPT, gsb0 ;  /* 0x0020000038a079f0 */ /* 0x000fe2000c0018ff */
[----:B------:R-:W-:Y:S01]  /*5c60*/  UMOV UR56, UR10 ;  /* 0x0000000a00387c82 */ /* 0x000fe20008000000 */
[----:B------:R-:W-:Y:S01]  /*5c70*/  UMOV UR57, UR11 ;  /* 0x0000000b00397c82 */ /* 0x000fe20008000000 */
[----:B------:R-:W-:Y:S01]  /*5c80*/  UMOV UR58, UR6 ;  /* 0x00000006003a7c82 */ /* 0x000fe20008000000 */
[----:B------:R-:W-:Y:S01]  /*5c90*/  UMOV UR59, 0x40000040 ;  /* 0x40000040003b7882 */ /* 0x000fe20000000000 */
[----:B------:R-:W-:Y:S01]  /*5ca0*/  UIADD3 UR6, UR4, 0x102, URZ ;  /* 0x0000010204067890 */ /* 0x000fe2000fffe03f */
[----:B------:R-:W-:Y:S02]  /*5cb0*/  R2UR UR10, R8 ;  /* 0x00000000080a72ca */ /* 0x000fe400000e0000 */
[----:B------:R-:W-:Y:S01]  /*5cc0*/  R2UR UR11, R9 ;  /* 0x00000000090b72ca */ /* 0x000fe200000e0000 */
        /* <DEDUP_REMOVED lines=14> */
[----:B------:R-:W-:Y:S01]  /*5db0*/  UIADD3 UR5, UR4, 0x182, URZ ;  /* 0x0000018204057890 */ /* 0x000fe2000fffe03f */
        /* <DEDUP_REMOVED lines=106> */
[----:B------:R-:W-:Y:S01]  /*6460*/  UMOV UR11, 0x40000040 ;  /* 0x40000040000b7882 */ /* 0x000fe20000000000 */
[----:B------:R-:W-:Y:S01]  /*6470*/  UIADD3 UR6, UR4, 0x380, URZ ;  /* 0x0000038004067890 */ /* 0x000fe2000fffe03f */
        /* <DEDUP_REMOVED lines=32> */
[----:B------:R-:W-:Y:S02]  /*6680*/  UIADD3 UR10, UR4, 0x906, URZ ;  /* 0x00000906040a7890 */ /* 0x000fe4000fffe03f */
        /* <DEDUP_REMOVED lines=28> */
[----:B------:R-:W-:Y:S02]  /*6850*/  R2UR UR14, R6 ;  /* 0x00000000060e72ca */ /* 0x000fe400000e0000 */
[----:B------:R-:W-:-:S11]  /*6860*/  R2UR UR15, R7 ;  /* 0x00000000070f72ca */ /* 0x000fd600000e0000 */
[----:B------:R-:W-:Y:S02]  /*6870*/  UMOV UR56, UR14 ;  /* 0x0000000e00387c82 */ /* 0x000fe40008000000 */
[----:B------:R-:W-:Y:S01]  /*6880*/  UMOV UR57, UR15 ;  /* 0x0000000f00397c82 */ /* 0x000fe20008000000 */
        /* <DEDUP_REMOVED lines=239> */
[----:B------:R-:W-:-:S03]  /*7780*/  UIADD3 UR6, UR4, 0x886, URZ ;  /* 0x0000088604067890 */ /* 0x000fc6000fffe03f */
[----:B------:R-:W-:Y:S01]  /*7790*/  UMOV UR4, UR14 ;  /* 0x0000000e00047c82 */ /* 0x000fe20008000000 */
[----:B------:R-:W-:Y:S02]  /*77a0*/  WARPGROUP.DEPBAR.LE gsb0, 0x0 ;  /* 0x00008000000079c5 */ /* 0x000fe40000010000 */
[----:B------:R-:W-:-:S06]  /*77b0*/  WARPGROUP.ARRIVE ;  /* 0x00000000000079c5 */ /* 0x000fcc0000000000 */
[----:B------:R-:W-:Y:S03]  /*77c0*/  HGMMA.64x16x16.F32.BF16 R152, gdesc[UR52], R152, gsb0 ;  /* 0x00200000349879f0 */ /* 0x000fe60008001898 */
        /* <DEDUP_REMOVED lines=26> */
[----:B------:R-:W-:Y:S02]  /*7970*/  WARPGROUP.DEPBAR.LE gsb0, 0x0 ;  /* 0x00008000000079c5 */ /* 0x000fe40000010000 */
[----:B------:R-:W-:-:S06]  /*7980*/  WARPGROUP.ARRIVE ;  /* 0x00000000000079c5 */ /* 0x000fcc0000000000 */
[----:B------:R-:W-:Y:S03]  /*7990*/  HGMMA.64x16x16.F32.BF16 R152, gdesc[UR4], R152, gsb0 ;  /* 0x00200000049879f0 */ /* 0x000fe60008001898 */
[----:B------:R-:W-:Y:S02]  /*79a0*/  WARPGROUP.DEPBAR.LE gsb0, 0x0 ;  /* 0x00008000000079c5 */ /* 0x000fe40000010000 */
[----:B------:R-:W-:Y:S05]  /*79b0*/  @!P0 BRA `(.L_x_20) ;  /* 0x0000000000048947 */ /* 0x000fea0003800000 */
[----:B------:R-:W-:Y:S01]  /*79c0*/  BPT.TRAP 0x1 ;  /* 0x000000040000795c */ /* 0x000fe20000300000 */
.L_x_20:
[----:B------:R-:W-:Y:S01]  /*79d0*/  ULEA UR5, UR37, UR61, 0x3 ;  /* 0x0000003d25057291 */ /* 0x000fe2000f8e183f */
[----:B------:R-:W-:-:S04]  /*79e0*/  MOV R0, UR60 ;  /* 0x0000003c00007c02 */ /* 0x000fc80008000f00 */
[----:B------:R-:W-:-:S04]  /*79f0*/  SHF.L.U32 R0, R0, 0x1f, RZ ;  /* 0x0000001f00007819 */ /* 0x000fc800000006ff */
[----:B------:R3:W4:Y:S01]  /*7a00*/  SYNCS.PHASECHK.TRANS64.TRYWAIT P2, [UR5+0x38850], R0 ;  /* 0x03885000ff0075a7 */ /* 0x0007220008040145 */
[----:B------:R-:W-:Y:S05]  /*7a10*/  @!P0 BRA `(.L_x_21) ;  /* 0x0000000000048947 */ /* 0x000fea0003800000 */
[----:B------:R-:W-:Y:S01]  /*7a20*/  BPT.TRAP 0x1 ;  /* 0x000000040000795c */ /* 0x000fe20000300000 */
.L_x_21:
[----:B----4-:R-:W-:Y:S05]  /*7a30*/  @P2 BRA `(.L_x_22) ;  /* 0x0000000000082947 */ /* 0x010fea0003800000 */
[----:B------:R-:W4:Y:S02]  /*7a40*/  SYNCS.PHASECHK.TRANS64.TRYWAIT P2, [UR5+0x38850], R0 ;  /* 0x03885000ff0075a7 */ /* 0x000f240008040145 */
[----:B----4-:R-:W-:Y:S05]  /*7a50*/  @!P2 BRA `(.L_x_23) ;  /* 0x0000006c0030a947 */ /* 0x010fea0003800000 */
.L_x_22:
[----:B------:R-:W-:Y:S01]  /*7a60*/  UIADD3 UR4, UR61, 0x400, URZ ;  /* 0x000004003d047890 */ /* 0x000fe2000fffe03f */
[----:B------:R-:W-:Y:S01]  /*7a70*/  WARPGROUP.ARRIVE ;  /* 0x00000000000079c5 */ /* 0x000fe20000000000 */
[----:B------:R-:W-:Y:S01]  /*7a80*/  UMOV UR7, 0x40000040 ;  /* 0x4000004000077882 */ /* 0x000fe20000000000 */
[----:B---34-:R-:W-:Y:S01]  /*7a90*/  FMNMX.FTZ R0, R184, R222, !PT ;  /* 0x000000deb8007209 */ /* 0x018fe20007810000 */
[----:B------:R-:W-:Y:S01]  /*7aa0*/  USHF.R.U32.HI UR4, URZ, 0x4, UR4 ;  /* 0x000000043f047899 */ /* 0x000fe20008011604 */
[----:B-12---:R-:W1:Y:S01]  /*7ab0*/  LDC R2, c[0x0][0x988] ;  /* 0x00026200ff027b82 */ /* 0x006e620000000800 */
[C---:B------:R-:W-:Y:S01]  /*7ac0*/  ISETP.GT.AND P2, PT, R220.reuse, RZ, PT ;  /* 0x000000ffdc00720c */ /* 0x040fe20003f44270 */
[----:B------:R-:W-:Y:S01]  /*7ad0*/  VIADD R220, R220, 0xffffffff ;  /* 0xffffffffdcdc7836 */ /* 0x000fe20000000000 */
[----:B------:R-:W-:Y:S01]  /*7ae0*/  ULOP3.LUT UR4, UR4, 0x3fff, URZ, 0xc0, !UPT ;  /* 0x00003fff04047892 */ /* 0x000fe2000f8ec03f */
[----:B------:R-:W-:Y:S02]  /*7af0*/  FMNMX.FTZ R3, R185, R0, !PT ;  /* 0x00000000b9037209 */ /* 0x000fe40007810000 */
[----:B------:R-:W-:Y:S01]  /*7b00*/  R2UR UR60, R18 ;  /* 0x00000000123c72ca */ /* 0x000fe200000e0000 */
[----:B------:R-:W-:Y:S01]  /*7b10*/  ULOP3.LUT UR4, UR4, 0x2800000, URZ, 0xfc, !UPT ;  /* 0x0280000004047892 */ /* 0x000fe2000f8efc3f */
[----:B------:R-:W-:-:S03]  /*7b20*/  FMNMX.FTZ R0, R188, R3, !PT ;  /* 0x00000003bc007209 */ /* 0x000fc60007810000 */
[----:B------:R-:W-:Y:S01]  /*7b30*/  UIMAD UR4, UR37, 0xa00, UR4 ;  /* 0x00000a00250478a4 */ /* 0x000fe2000f8e0204 */
[----:B------:R-:W-:Y:S02]  /*7b40*/  FMNMX.FTZ R3, R189, R0, !PT ;  /* 0x00000000bd037209 */ /* 0x000fe40007810000 */
[----:B------:R-:W-:Y:S02]  /*7b50*/  UMOV UR37, UR38 ;  /* 0x0000002600257c82 */ /* 0x000fe40008000000 */
[----:B------:R-:W-:Y:S02]  /*7b60*/  FMNMX.FTZ R0, R176, R3, !PT ;  /* 0x00000003b0007209 */ /* 0x000fe40007810000 */
[----:B------:R-:W-:Y:S02]  /*7b70*/  UMOV UR6, UR4 ;  /* 0x0000000400067c82 */ /* 0x000fe40008000000 */
[----:B------:R-:W-:Y:S01]  /*7b80*/  HGMMA.64x256x16.F32.BF16 R24, R208, gdesc[UR4].tnspB, R24, gsb0 ;  /* 0x43e00004d0187df0 */ /* 0x000fe20008001818 */
[----:B------:R-:W-:Y:S01]  /*7b90*/  UIADD3 UR6, UR4, 0x80, URZ ;  /* 0x0000008004067890 */ /* 0x000fe2000fffe03f */
[----:B------:R-:W-:Y:S01]  /*7ba0*/  FMNMX.FTZ R3, R177, R0, !PT ;  /* 0x00000000b1037209 */ /* 0x000fe20007810000 */
[----:B------:R-:W-:-:S03]  /*7bb0*/  UMOV UR7, 0x40000040 ;  /* 0x4000004000077882 */ /* 0x000fc60000000000 */
[----:B------:R-:W-:-:S04]  /*7bc0*/  FMNMX.FTZ R0, R180, R3, !PT ;  /* 0x00000003b4007209 */ /* 0x000fc80007810000 */
        /* <DEDUP_REMOVED lines=12> */
[----:B------:R-:W-:Y:S02]  /*7c90*/  FMNMX.FTZ R4, R157, R0, !PT ;  /* 0x000000009d047209 */ /* 0x000fe40007810000 */
[----:B------:R-:W-:-:S03]  /*7ca0*/  FMNMX.FTZ R0, R186, R221, !PT ;  /* 0x000000ddba007209 */ /* 0x000fc60007810000 */
[----:B------:R-:W2:Y:S01]  /*7cb0*/  SHFL.BFLY PT, R3, R4, 0x2, 0x1f ;  /* 0x0c401f0004037f89 */ /* 0x000ea200000e0000 */
[----:B------:R-:W-:Y:S02]  /*7cc0*/  WARPGROUP.DEPBAR.LE gsb0, 0x0 ;  /* 0x00008000000079c5 */ /* 0x000fe40000010000 */
[----:B------:R-:W-:-:S06]  /*7cd0*/  WARPGROUP.ARRIVE ;  /* 0x00000000000079c5 */ /* 0x000fcc0000000000 */
[----:B------:R-:W-:Y:S01]  /*7ce0*/  HGMMA.64x256x16.F32.BF16 R24, R204, gdesc[UR4].tnspB, R24, gsb0 ;  /* 0x43e00004cc187df0 */ /* 0x000fe20008001818 */
[----:B------:R-:W-:Y:S01]  /*7cf0*/  UIADD3 UR6, UR4, 0x100, URZ ;  /* 0x0000010004067890 */ /* 0x000fe2000fffe03f */
[----:B------:R-:W-:Y:S01]  /*7d00*/  UMOV UR7, 0x40000040 ;  /* 0x4000004000077882 */ /* 0x000fe20000000000 */
[----:B------:R-:W-:Y:S02]  /*7d10*/  WARPGROUP.DEPBAR.LE gsb0, 0x0 ;  /* 0x00008000000079c5 */ /* 0x000fe40000010000 */
[----:B------:R-:W-:-:S15]  /*7d20*/  WARPGROUP.ARRIVE ;  /* 0x00000000000079c5 */ /* 0x000fde0000000000 */
[----:B------:R-:W-:-:S08]  /*7d30*/  NOP ;  /* 0x0000000000007918 */ /* 0x000fd00000000000 */
[----:B------:R-:W-:Y:S01]  /*7d40*/  HGMMA.64x256x16.F32.BF16 R24, R200, gdesc[UR4].tnspB, R24, gsb0 ;  /* 0x43e00004c8187df0 */ /* 0x000fe20008001818 */
[----:B------:R-:W-:Y:S01]  /*7d50*/  UIADD3 UR6, UR4, 0x180, URZ ;  /* 0x0000018004067890 */ /* 0x000fe2000fffe03f */
[----:B------:R-:W-:Y:S01]  /*7d60*/  UMOV UR7, 0x40000040 ;  /* 0x4000004000077882 */ /* 0x000fe20000000000 */
[----:B------:R-:W-:Y:S01]  /*7d70*/  UIADD3 UR4, UR4, 0x200, URZ ;  /* 0x0000020004047890 */ /* 0x000fe2000fffe03f */
[----:B------:R-:W-:Y:S02]  /*7d80*/  WARPGROUP.DEPBAR.LE gsb0, 0x0 ;  /* 0x00008000000079c5 */ /* 0x000fe40000010000 */
[----:B------:R-:W-:Y:S01]  /*7d90*/  WARPGROUP.ARRIVE ;  /* 0x00000000000079c5 */ /* 0x000fe20000000000 */
[----:B--2---:R-:W-:Y:S02]  /*7da0*/  FMNMX.FTZ R200, R4, R3, !PT ;  /* 0x0000000304c87209 */ /* 0x004fe40007810000 */
[----:B------:R-:W-:-:S15]  /*7db0*/  FMNMX.FTZ R3, R187, R0, !PT ;  /* 0x00000000bb037209 */ /* 0x000fde0007810000 */
[----:B------:R-:W-:-:S04]  /*7dc0*/  NOP ;  /* 0x0000000000007918 */ /* 0x000fc80000000000 */
[----:B------:R-:W-:Y:S01]  /*7dd0*/  HGMMA.64x256x16.F32.BF16 R24, R196, gdesc[UR4].tnspB, R24, gsb0 ;  /* 0x43e00004c4187df0 */ /* 0x000fe20008001818 */
[----:B------:R-:W2:Y:S01]  /*7de0*/  SHFL.BFLY PT, R5, R200, 0x1, 0x1f ;  /* 0x0c201f00c8057f89 */ /* 0x000ea200000e0000 */
[----:B------:R-:W-:Y:S01]  /*7df0*/  UMOV UR6, UR4 ;  /* 0x0000000400067c82 */ /* 0x000fe20008000000 */
[----:B------:R-:W-:Y:S01]  /*7e00*/  UMOV UR7, 0x40000040 ;  /* 0x4000004000077882 */ /* 0x000fe20000000000 */
[----:B------:R-:W-:Y:S02]  /*7e10*/  FMNMX.FTZ R0, R190, R3, !PT ;  /* 0x00000003be007209 */ /* 0x000fe40007810000 */
[----:B--2---:R-:W-:Y:S01]  /*7e20*/  FMNMX.FTZ R5, R200, R5, !PT ;  /* 0x00000005c8057209 */ /* 0x004fe20007810000 */
[----:B------:R-:W-:Y:S02]  /*7e30*/  WARPGROUP.DEPBAR.LE gsb0, 0x0 ;  /* 0x00008000000079c5 */ /* 0x000fe40000010000 */
[----:B------:R-:W-:Y:S02]  /*7e40*/  WARPGROUP.ARRIVE ;  /* 0x00000000000079c5 */ /* 0x000fe40000000000 */
[C---:B------:R-:W-:Y:S01]  /*7e50*/  FADD.FTZ R197, -R5.reuse, R222 ;  /* 0x000000de05c57221 */ /* 0x040fe20000010100 */
[----:B-1----:R-:W-:Y:S01]  /*7e60*/  FMUL.FTZ R199, R5, R2 ;  /* 0x0000000205c77220 */ /* 0x002fe20000410000 */
[----:B------:R-:W-:-:S02]  /*7e70*/  IMAD.MOV.U32 R222, RZ, RZ, R5 ;  /* 0x000000ffffde7224 */ /* 0x000fc400078e0005 */
[----:B------:R-:W-:-:S13]  /*7e80*/  FMUL.FTZ R4, R197, R2 ;  /* 0x00000002c5047220 */ /* 0x000fda0000410000 */
[----:B------:R-:W-:Y:S01]  /*7e90*/  HGMMA.64x256x16.F32.BF16 R24, R192, gdesc[UR4].tnspB, R24, gsb0 ;  /* 0x43e00004c0187df0 */ /* 0x000fe20008001818 */
[----:B------:R-:W-:Y:S01]  /*7ea0*/  FMNMX.FTZ R197, R191, R0, !PT ;  /* 0x00000000bfc57209 */ /* 0x000fe20007810000 */
[-CC-:B------:R-:W-:Y:S01]  /*7eb0*/  FFMA.FTZ R196, R160, R2.reuse, -R199.reuse ;  /* 0x00000002a0c47223 */ /* 0x180fe200000108c7 */
[----:B------:R1:W-:Y:S01]  /*7ec0*/  MUFU.EX2 R3, R4 ;  /* 0x0000000400037308 */ /* 0x0003e20000000800 */
[-CC-:B------:R-:W-:Y:S01]  /*7ed0*/  FFMA.FTZ R160, R161, R2.reuse, -R199.reuse ;  /* 0x00000002a1a07223 */ /* 0x180fe200000108c7 */
[----:B------:R-:W-:Y:S01]  /*7ee0*/  FMNMX.FTZ R0, R178, R197, !PT ;  /* 0x000000c5b2007209 */ /* 0x000fe20007810000 */
[-CC-:B------:R-:W-:Y:S01]  /*7ef0*/  FFMA.FTZ R161, R165, R2.reuse, -R199.reuse ;  /* 0x00000002a5a17223 */ /* 0x180fe200000108c7 */
[-CC-:B------:R-:W-:Y:S01]  /*7f00*/  FFMA.FTZ R208, R184, R2.reuse, -R199.reuse ;  /* 0x00000002b8d07223 */ /* 0x180fe200000108c7 */
[--C-:B------:R-:W-:Y:S01]  /*7f10*/  FFMA.FTZ R185, R185, R2, -R199.reuse ;  /* 0x00000002b9b97223 */ /* 0x100fe200000108c7 */
[----:B------:R-:W-:Y:S01]  /*7f20*/  FMNMX.FTZ R197, R179, R0, !PT ;  /* 0x00000000b3c57209 */ /* 0x000fe20007810000 */
[-CC-:B------:R-:W-:Y:S01]  /*7f30*/  FFMA.FTZ R210, R188, R2.reuse, -R199.reuse ;  /* 0x00000002bcd27223 */ /* 0x180fe200000108c7 */
[-CC-:B------:R-:W-:Y:S01]  /*7f40*/  FFMA.FTZ R189, R189, R2.reuse, -R199.reuse ;  /* 0x00000002bdbd7223 */ /* 0x180fe200000108c7 */
[-CC-:B-1----:R-:W-:Y:S01]  /*7f50*/  FFMA.FTZ R4, R177, R2.reuse, -R199.reuse ;  /* 0x00000002b1047223 */ /* 0x182fe200000108c7 */
[----:B------:R-:W-:Y:S01]  /*7f60*/  FMNMX.FTZ R0, R182, R197, !PT ;  /* 0x000000c5b6007209 */ /* 0x000fe20007810000 */
[----:B------:R-:W1:Y:S01]  /*7f70*/  MUFU.EX2 R208, R208 ;  /* 0x000000d000d07308 */ /* 0x000e620000000800 */
[-CC-:B------:R-:W-:Y:S01]  /*7f80*/  FFMA.FTZ R198, R164, R2.reuse, -R199.reuse ;  /* 0x00000002a4c67223 */ /* 0x180fe200000108c7 */
[--C-:B------:R-:W-:Y:S01]  /*7f90*/  FFMA.FTZ R204, R176, R2, -R199.reuse ;  /* 0x00000002b0cc7223 */ /* 0x100fe200000108c7 */
[----:B------:R-:W-:Y:S01]  /*7fa0*/  FMNMX.FTZ R197, R183, R0, !PT ;  /* 0x00000000b7c57209 */ /* 0x000fe20007810000 */
[-CC-:B------:R-:W-:Y:S01]  /*7fb0*/  FFMA.FTZ R200, R168, R2.reuse, -R199.reuse ;  /* 0x00000002a8c87223 */ /* 0x180fe200000108c7 */
[-CC-:B------:R-:W-:Y:S01]  /*7fc0*/  FFMA.FTZ R206, R180, R2.reuse, -R199.reuse ;  /* 0x00000002b4ce7223 */ /* 0x180fe200000108c7 */
[-CC-:B------:R-:W-:Y:S01]  /*7fd0*/  FFMA.FTZ R181, R181, R2.reuse, -R199.reuse ;  /* 0x00000002b5b57223 */ /* 0x180fe200000108c7 */
[----:B------:R-:W-:Y:S01]  /*7fe0*/  FMNMX.FTZ R0, R170, R197, !PT ;  /* 0x000000c5aa007209 */ /* 0x000fe20007810000 */
[----:B------:R-:W2:Y:S01]  /*7ff0*/  MUFU.EX2 R185, R185 ;  /* 0x000000b900b97308 */ /* 0x000ea20000000800 */
[-CC-:B------:R-:W-:Y:S01]  /*8000*/  FFMA.FTZ R202, R172, R2.reuse, -R199.reuse ;  /* 0x00000002acca7223 */ /* 0x180fe200000108c7 */
[--C-:B------:R-:W-:Y:S01]  /*8010*/  FFMA.FTZ R169, R169, R2, -R199.reuse ;  /* 0x00000002a9a97223 */ /* 0x100fe200000108c7 */
[----:B------:R-:W-:Y:S01]  /*8020*/  FMNMX.FTZ R197, R171, R0, !PT ;  /* 0x00000000abc57209 */ /* 0x000fe20007810000 */
[-CC-:B------:R-:W-:Y:S01]  /*8030*/  FFMA.FTZ R173, R173, R2.reuse, -R199.reuse ;  /* 0x00000002adad7223 */ /* 0x180fe200000108c7 */
[-CC-:B------:R-:W-:Y:S01]  /*8040*/  FFMA.FTZ R152, R152, R2.reuse, -R199.reuse ;  /* 0x0000000298987223 */ /* 0x180fe200000108c7 */
[--C-:B------:R-:W-:Y:S01]  /*8050*/  FFMA.FTZ R153, R153, R2, -R199.reuse ;  /* 0x0000000299997223 */ /* 0x100fe200000108c7 */
[----:B------:R-:W-:Y:S01]  /*8060*/  FMNMX.FTZ R0, R174, R197, !PT ;  /* 0x000000c5ae007209 */ /* 0x000fe20007810000 */
[----:B------:R-:W-:Y:S01]  /*8070*/  MUFU.EX2 R210, R210 ;  /* 0x000000d200d27308 */ /* 0x000fe20000000800 */
[----:B-1----:R-:W-:Y:S01]  /*8080*/  FFMA.FTZ R20, R3, R20, R208 ;  /* 0x0000001403147223 */ /* 0x002fe200000100d0 */
[--C-:B------:R-:W-:Y:S01]  /*8090*/  FFMA.FTZ R156, R156, R2, -R199.reuse ;  /* 0x000000029c9c7223 */ /* 0x100fe200000108c7 */
[----:B------:R-:W-:Y:S01]  /*80a0*/  FMNMX.FTZ R197, R175, R0, !PT ;  /* 0x00000000afc57209 */ /* 0x000fe20007810000 */
[----:B------:R-:W-:-:S03]  /*80b0*/  FFMA.FTZ R157, R157, R2, -R199 ;  /* 0x000000029d9d7223 */ /* 0x000fc600000108c7 */
[----:B------:R-:W-:Y:S01]  /*80c0*/  FMNMX.FTZ R0, R162, R197, !PT ;  /* 0x000000c5a2007209 */ /* 0x000fe20007810000 */
[----:B------:R-:W-:Y:S01]  /*80d0*/  MUFU.EX2 R189, R189 ;  /* 0x000000bd00bd7308 */ /* 0x000fe20000000800 */
[----:B--2---:R-:W-:Y:S02]  /*80e0*/  F2FP.BF16.F32.PACK_AB R208, R185, R208 ;  /* 0x000000d0b9d0723e */ /* 0x004fe400000010ff */
[----:B------:R-:W-:-:S04]  /*80f0*/  FMNMX.FTZ R197, R163, R0, !PT ;  /* 0x00000000a3c57209 */ /* 0x000fc80007810000 */
[----:B------:R-:W-:Y:S01]  /*8100*/  FMNMX.FTZ R0, R166, R197, !PT ;  /* 0x000000c5a6007209 */ /* 0x000fe20007810000 */
[----:B------:R-:W-:Y:S03]  /*8110*/  MUFU.EX2 R204, R204 ;  /* 0x000000cc00cc7308 */ /* 0x000fe60000000800 */
[----:B------:R-:W-:-:S04]  /*8120*/  FMNMX.FTZ R177, R167, R0, !PT ;  /* 0x00000000a7b17209 */ /* 0x000fc80007810000 */
[----:B------:R-:W-:Y:S01]  /*8130*/  FMNMX.FTZ R0, R154, R177, !PT ;  /* 0x000000b19a007209 */ /* 0x000fe20007810000 */
[----:B------:R1:W-:Y:S03]  /*8140*/  MUFU.EX2 R197, R4 ;  /* 0x0000000400c57308 */ /* 0x0003e60000000800 */
[----:B------:R-:W-:-:S04]  /*8150*/  FMNMX.FTZ R177, R155, R0, !PT ;  /* 0x000000009bb17209 */ /* 0x000fc80007810000 */
[----:B------:R-:W-:Y:S01]  /*8160*/  FMNMX.FTZ R0, R158, R177, !PT ;  /* 0x000000b19e007209 */ /* 0x000fe20007810000 */
[----:B------:R-:W-:Y:S03]  /*8170*/  MUFU.EX2 R206, R206 ;  /* 0x000000ce00ce7308 */ /* 0x000fe60000000800 */
[----:B------:R-:W-:-:S05]  /*8180*/  FMNMX.FTZ R0, R159, R0, !PT ;  /* 0x000000009f007209 */ /* 0x000fca0007810000 */
[----:B------:R-:W1:Y:S01]  /*8190*/  SHFL.BFLY PT, R177, R0, 0x2, 0x1f ;  /* 0x0c401f0000b17f89 */ /* 0x000e6200000e0000 */
[----:B------:R-:W-:Y:S08]  /*81a0*/  MUFU.EX2 R181, R181 ;  /* 0x000000b500b57308 */ /* 0x000ff00000000800 */
[----:B------:R-:W-:Y:S08]  /*81b0*/  MUFU.EX2 R200, R200 ;  /* 0x000000c800c87308 */ /* 0x000ff00000000800 */
[----:B------:R-:W-:Y:S01]  /*81c0*/  MUFU.EX2 R169, R169 ;  /* 0x000000a900a97308 */ /* 0x000fe20000000800 */
[----:B-1----:R-:W-:-:S07]  /*81d0*/  FMNMX.FTZ R4, R0, R177, !PT ;  /* 0x000000b100047209 */ /* 0x002fce0007810000 */
[----:B------:R-:W-:Y:S01]  /*81e0*/  MUFU.EX2 R202, R202 ;  /* 0x000000ca00ca7308 */ /* 0x000fe20000000800 */
[----:B------:R-:W1:Y:S07]  /*81f0*/  SHFL.BFLY PT, R201, R4, 0x1, 0x1f ;  /* 0x0c201f0004c97f89 */ /* 0x000e6e00000e0000 */
[----:B------:R2:W-:Y:S08]  /*8200*/  MUFU.EX2 R177, R160 ;  /* 0x000000a000b17308 */ /* 0x0005f00000000800 */
[----:B------:R-:W-:Y:S08]  /*8210*/  MUFU.EX2 R173, R173 ;  /* 0x000000ad00ad7308 */ /* 0x000ff00000000800 */
[----:B------:R-:W-:Y:S01]  /*8220*/  MUFU.EX2 R196, R196 ;  /* 0x000000c400c47308 */ /* 0x000fe20000000800 */
[----:B-1----:R-:W-:-:S07]  /*8230*/  FMNMX.FTZ R4, R4, R201, !PT ;  /* 0x000000c904047209 */ /* 0x002fce0007810000 */
[----:B------:R-:W-:Y:S01]  /*8240*/  MUFU.EX2 R198, R198 ;  /* 0x000000c600c67308 */ /* 0x000fe20000000800 */
[----:B------:R-:W-:Y:S01]  /*8250*/  FADD.FTZ R165, -R4, R221 ;  /* 0x000000dd04a57221 */ /* 0x000fe20000010100 */
[----:B------:R-:W-:-:S03]  /*8260*/  MOV R221, R4 ;  /* 0x0000000400dd7202 */ /* 0x000fc60000000f00 */
[-C--:B------:R-:W-:Y:S01]  /*8270*/  FMUL.FTZ R0, R165, R2.reuse ;  /* 0x00000002a5007220 */ /* 0x080fe20000410000 */
[-C--:B------:R-:W-:Y:S02]  /*8280*/  FMUL.FTZ R165, R4, R2.reuse ;  /* 0x0000000204a57220 */ /* 0x080fe40000410000 */
[----:B------:R-:W-:Y:S02]  /*8290*/  MUFU.EX2 R161, R161 ;  /* 0x000000a100a17308 */ /* 0x000fe40000000800 */
[-CC-:B------:R-:W-:Y:S01]  /*82a0*/  FFMA.FTZ R209, R186, R2.reuse, -R165.reuse ;  /* 0x00000002bad17223 */ /* 0x180fe200000108a5 */
[-CC-:B--2---:R-:W-:Y:S01]  /*82b0*/  FFMA.FTZ R160, R187, R2.reuse, -R165.reuse ;  /* 0x00000002bba07223 */ /* 0x184fe200000108a5 */
[-CC-:B------:R-:W-:Y:S01]  /*82c0*/  FFMA.FTZ R201, R170, R2.reuse, -R165.reuse ;  /* 0x00000002aac97223 */ /* 0x180fe200000108a5 */
[-CC-:B------:R-:W-:Y:S01]  /*82d0*/  FFMA.FTZ R211, R190, R2.reuse, -R165.reuse ;  /* 0x00000002bed37223 */ /* 0x180fe200000108a5 */
[-CC-:B------:R-:W-:Y:S01]  /*82e0*/  FFMA.FTZ R170, R171, R2.reuse, -R165.reuse ;  /* 0x00000002abaa7223 */ /* 0x180fe200000108a5 */
[----:B------:R-:W-:Y:S01]  /*82f0*/  IMAD.U32 R171, RZ, RZ, UR39 ;  /* 0x00000027ffab7e24 */ /* 0x000fe2000f8e00ff */
[----:B------:R-:W-:Y:S01]  /*8300*/  MUFU.EX2 R0, R0 ;  /* 0x0000000000007308 */ /* 0x000fe20000000800 */
[-CC-:B------:R-:W-:Y:S01]  /*8310*/  FFMA.FTZ R164, R191, R2.reuse, -R165.reuse ;  /* 0x00000002bfa47223 */ /* 0x180fe200000108a5 */
[----:B------:R-:W-:Y:S01]  /*8320*/  FFMA.FTZ R203, R174, R2, -R165 ;  /* 0x00000002aecb7223 */ /* 0x000fe200000108a5 */
[----:B------:R-:W-:-:S02]  /*8330*/  @!P1 VIADD R171, R171, 0x38840 ;  /* 0x00038840abab9836 */ /* 0x000fc40000000000 */
[-CC-:B------:R-:W-:Y:S01]  /*8340*/  FFMA.FTZ R174, R175, R2.reuse, -R165.reuse ;  /* 0x00000002afae7223 */ /* 0x180fe200000108a5 */
[----:B------:R-:W-:Y:S01]  /*8350*/  MOV R175, UR5 ;  /* 0x0000000500af7c02 */ /* 0x000fe20008000f00 */
[-CC-:B------:R-:W-:Y:S01]  /*8360*/  FFMA.FTZ R205, R178, R2.reuse, -R165.reuse ;  /* 0x00000002b2cd7223 */ /* 0x180fe200000108a5 */
[-C--:B------:R-:W-:Y:S01]  /*8370*/  FFMA.FTZ R168, R179, R2.reuse, -R165 ;  /* 0x00000002b3a87223 */ /* 0x080fe200000108a5 */
[----:B------:R-:W1:Y:S01]  /*8380*/  MUFU.EX2 R209, R209 ;  /* 0x000000d100d17308 */ /* 0x000e620000000800 */
[----:B------:R-:W-:Y:S01]  /*8390*/  @!P1 PRMT R171, RZ, 0x654, R171 ;  /* 0x00000654ffab9816 */ /* 0x000fe200000000ab */
[----:B------:R-:W-:Y:S02]  /*83a0*/  @!P1 VIADD R175, R175, 0x38860 ;  /* 0x00038860afaf9836 */ /* 0x000fe40000000000 */
[-CC-:B------:R-:W-:Y:S01]  /*83b0*/  FFMA.FTZ R207, R182, R2.reuse, -R165.reuse ;  /* 0x00000002b6cf7223 */ /* 0x180fe200000108a5 */
[-CC-:B------:R-:W-:Y:S01]  /*83c0*/  FFMA.FTZ R172, R183, R2.reuse, -R165.reuse ;  /* 0x00000002b7ac7223 */ /* 0x180fe200000108a5 */
[-CC-:B------:R-:W-:Y:S01]  /*83d0*/  FFMA.FTZ R162, R162, R2.reuse, -R165.reuse ;  /* 0x00000002a2a27223 */ /* 0x180fe200000108a5 */
[-C--:B------:R-:W-:Y:S01]  /*83e0*/  FFMA.FTZ R199, R166, R2.reuse, -R165 ;  /* 0x00000002a6c77223 */ /* 0x080fe200000108a5 */
[----:B------:R-:W-:Y:S01]  /*83f0*/  @!P1 PRMT R178, RZ, 0x654, R175 ;  /* 0x00000654ffb29816 */ /* 0x000fe200000000af */
[----:B------:R-:W2:Y:S01]  /*8400*/  MUFU.EX2 R160, R160 ;  /* 0x000000a000a07308 */ /* 0x000ea20000000800 */
[----:B------:R-:W-:Y:S01]  /*8410*/  FADD.FTZ R175, R185, R20 ;  /* 0x00000014b9af7221 */ /* 0x000fe20000010000 */
[-CC-:B------:R-:W-:Y:S01]  /*8420*/  FFMA.FTZ R20, R163, R2.reuse, -R165.reuse ;  /* 0x00000002a3147223 */ /* 0x180fe200000108a5 */
[-CC-:B------:R-:W-:Y:S01]  /*8430*/  FFMA.FTZ R167, R167, R2.reuse, -R165.reuse ;  /* 0x00000002a7a77223 */ /* 0x180fe200000108a5 */
[-CC-:B------:R-:W-:Y:S01]  /*8440*/  FFMA.FTZ R154, R154, R2.reuse, -R165.reuse ;  /* 0x000000029a9a7223 */ /* 0x180fe200000108a5 */
[-CC-:B------:R-:W-:Y:S01]  /*8450*/  FFMA.FTZ R155, R155, R2.reuse, -R165.reuse ;  /* 0x000000029b9b7223 */ /* 0x180fe200000108a5 */
[-CC-:B------:R-:W-:Y:S01]  /*8460*/  FFMA.FTZ R158, R158, R2.reuse, -R165.reuse ;  /* 0x000000029e9e7223 */ /* 0x180fe200000108a5 */
[----:B------:R-:W-:Y:S01]  /*8470*/  FFMA.FTZ R159, R159, R2, -R165 ;  /* 0x000000029f9f7223 */ /* 0x000fe200000108a5 */
[----:B------:R-:W3:Y:S08]  /*8480*/  MUFU.EX2 R211, R211 ;  /* 0x000000d300d37308 */ /* 0x000ef00000000800 */
[----:B------:R-:W4:Y:S08]  /*8490*/  MUFU.EX2 R164, R164 ;  /* 0x000000a400a47308 */ /* 0x000f300000000800 */
[----:B------:R-:W5:Y:S08]  /*84a0*/  MUFU.EX2 R205, R205 ;  /* 0x000000cd00cd7308 */ /* 0x000f700000000800 */
[----:B------:R-:W5:Y:S08]  /*84b0*/  MUFU.EX2 R168, R168 ;  /* 0x000000a800a87308 */ /* 0x000f700000000800 */
[----:B------:R-:W-:Y:S08]  /*84c0*/  MUFU.EX2 R207, R207 ;  /* 0x000000cf00cf7308 */ /* 0x000ff00000000800 */
[----:B------:R-:W-:Y:S08]  /*84d0*/  MUFU.EX2 R172, R172 ;  /* 0x000000ac00ac7308 */ /* 0x000ff00000000800 */
[----:B------:R-:W-:Y:S08]  /*84e0*/  MUFU.EX2 R201, R201 ;  /* 0x000000c900c97308 */ /* 0x000ff00000000800 */
[----:B------:R-:W-:Y:S08]  /*84f0*/  MUFU.EX2 R170, R170 ;  /* 0x000000aa00aa7308 */ /* 0x000ff00000000800 */
[----:B------:R-:W-:Y:S08]  /*8500*/  MUFU.EX2 R203, R203 ;  /* 0x000000cb00cb7308 */ /* 0x000ff00000000800 */
[----:B------:R-:W-:Y:S08]  /*8510*/  MUFU.EX2 R174, R174 ;  /* 0x000000ae00ae7308 */ /* 0x000ff00000000800 */
[----:B------:R-:W-:Y:S08]  /*8520*/  MUFU.EX2 R20, R20 ;  /* 0x0000001400147308 */ /* 0x000ff00000000800 */
[----:B------:R-:W-:Y:S08]  /*8530*/  MUFU.EX2 R199, R199 ;  /* 0x000000c700c77308 */ /* 0x000ff00000000800 */
[----:B------:R-:W-:Y:S01]  /*8540*/  MUFU.EX2 R167, R167 ;  /* 0x000000a700a77308 */ /* 0x000fe20000000800 */
[----:B------:R-:W-:-:S02]  /*8550*/  WARPGROUP.DEPBAR.LE gsb0, 0x0 ;  /* 0x00008000000079c5 */ /* 0x000fc40000010000 */
[----:B------:R1:W-:Y:S05]  /*8560*/  @!P1 SYNCS.ARRIVE.TRANS64.RED.A1T0 RZ, [R171+URZ], RZ ;  /* 0x000000ffabff99a7 */ /* 0x0003ea000810043f */
[----:B------:R-:W-:Y:S01]  /*8570*/  MUFU.EX2 R193, R154 ;  /* 0x0000009a00c17308 */ /* 0x000fe20000000800 */
[----:B-1----:R-:W-:Y:S01]  /*8580*/  FFMA.FTZ R171, R0, R19, R209 ;  /* 0x0000001300ab7223 */ /* 0x002fe200000100d1 */
[----:B------:R1:W-:Y:S06]  /*8590*/  @!P1 SYNCS.ARRIVE.TRANS64.RED.A1T0 RZ, [R178+URZ], RZ ;  /* 0x000000ffb2ff99a7 */ /* 0x0003ec000810043f */
[----:B------:R5:W5:Y:S01]  /*85a0*/  MUFU.EX2 R19, R162 ;  /* 0x000000a200137308 */ /* 0x000b620000000800 */
[C---:B--2---:R-:W-:Y:S01]  /*85b0*/  F2FP.BF16.F32.PACK_AB R209, R160.reuse, R209 ;  /* 0x000000d1a0d1723e */ /* 0x044fe200000010ff */
[----:B------:R-:W-:-:S04]  /*85c0*/  FADD.FTZ R176, R160, R171 ;  /* 0x000000aba0b07221 */ /* 0x000fc80000010000 */
[----:B---3--:R-:W-:Y:S01]  /*85d0*/  FADD.FTZ R163, R211, R176 ;  /* 0x000000b0d3a37221 */ /* 0x008fe20000010000 */
[----:B-1----:R-:W-:Y:S01]  /*85e0*/  FADD.FTZ R178, R210, R175 ;  /* 0x000000afd2b27221 */ /* 0x002fe20000010000 */
[----:B------:R-:W1:Y:S01]  /*85f0*/  MUFU.EX2 R152, R152 ;  /* 0x0000009800987308 */ /* 0x000e620000000800 */
[C---:B------:R-:W-:Y:S01]  /*8600*/  F2FP.BF16.F32.PACK_AB R210, R189.reuse, R210 ;  /* 0x000000d2bdd2723e */ /* 0x040fe200000010ff */
[C---:B----4-:R-:W-:Y:S01]  /*8610*/  FADD.FTZ R166, R164.reuse, R163 ;  /* 0x000000a3a4a67221 */ /* 0x050fe20000010000 */
[----:B------:R-:W-:Y:S01]  /*8620*/  FADD.FTZ R171, R189, R178 ;  /* 0x000000b2bdab7221 */ /* 0x000fe20000010000 */
[----:B------:R-:W-:Y:S02]  /*8630*/  F2FP.BF16.F32.PACK_AB R211, R164, R211 ;  /* 0x000000d3a4d3723e */ /* 0x000fe400000010ff */
[----:B-----5:R-:W-:Y:S01]  /*8640*/  FADD.FTZ R163, R205, R166 ;  /* 0x000000a6cda37221 */ /* 0x020fe20000010000 */
[----:B------:R-:W-:Y:S01]  /*8650*/  FADD.FTZ R162, R204, R171 ;  /* 0x000000abcca27221 */ /* 0x000fe20000010000 */
[----:B------:R-:W2:Y:S01]  /*8660*/  MUFU.EX2 R153, R153 ;  /* 0x0000009900997308 */ /* 0x000ea20000000800 */
[----:B------:R-:W-:-:S02]  /*8670*/  F2FP.BF16.F32.PACK_AB R204, R197, R204 ;  /* 0x000000ccc5cc723e */ /* 0x000fc400000010ff */
[----:B------:R-:W-:Y:S01]  /*8680*/  FADD.FTZ R171, R197, R162 ;  /* 0x000000a2c5ab7221 */ /* 0x000fe20000010000 */
[----:B------:R-:W-:Y:S01]  /*8690*/  FADD.FTZ R162, R168, R163 ;  /* 0x000000a3a8a27221 */ /* 0x000fe20000010000 */
[----:B------:R-:W-:Y:S02]  /*86a0*/  F2FP.BF16.F32.PACK_AB R197, R20, R19 ;  /* 0x0000001314c5723e */ /* 0x000fe400000010ff */
[----:B------:R-:W-:Y:S01]  /*86b0*/  FADD.FTZ R166, R206, R171 ;  /* 0x000000abcea67221 */ /* 0x000fe20000010000 */
[----:B------:R-:W-:Y:S01]  /*86c0*/  FADD.FTZ R163, R207, R162 ;  /* 0x000000a2cfa37221 */ /* 0x000fe20000010000 */
[----:B------:R-:W-:Y:S01]  /*86d0*/  MUFU.EX2 R156, R156 ;  /* 0x0000009c009c7308 */ /* 0x000fe20000000800 */
[----:B------:R-:W-:Y:S01]  /*86e0*/  F2FP.BF16.F32.PACK_AB R205, R168, R205 ;  /* 0x000000cda8cd723e */ /* 0x000fe200000010ff */
[C---:B------:R-:W-:Y:S01]  /*86f0*/  FADD.FTZ R165, R181.reuse, R166 ;  /* 0x000000a6b5a57221 */ /* 0x040fe20000010000 */
[----:B------:R-:W-:Y:S01]  /*8700*/  FADD.FTZ R162, R172, R163 ;  /* 0x000000a3aca27221 */ /* 0x000fe20000010000 */
[----:B------:R-:W-:-:S02]  /*8710*/  F2FP.BF16.F32.PACK_AB R206, R181, R206 ;  /* 0x000000ceb5ce723e */ /* 0x000fc400000010ff */
[----:B------:R-:W-:Y:S01]  /*8720*/  FADD.FTZ R166, R200, R165 ;  /* 0x000000a5c8a67221 */ /* 0x000fe20000010000 */
[----:B------:R-:W-:Y:S01]  /*8730*/  FADD.FTZ R163, R201, R162 ;  /* 0x000000a2c9a37221 */ /* 0x000fe20000010000 */
[----:B------:R-:W-:Y:S01]  /*8740*/  MUFU.EX2 R195, R158 ;  /* 0x0000009e00c37308 */ /* 0x000fe20000000800 */
[----:B------:R-:W-:Y:S01]  /*8750*/  F2FP.BF16.F32.PACK_AB R207, R172, R207 ;  /* 0x000000cfaccf723e */ /* 0x000fe200000010ff */
[C---:B------:R-:W-:Y:S01]  /*8760*/  FADD.FTZ R165, R169.reuse, R166 ;  /* 0x000000a6a9a57221 */ /* 0x040fe20000010000 */
        /* <DEDUP_REMOVED lines=11> */
[----:B------:R3:W4:Y:S01]  /*8820*/  MUFU.EX2 R162, R155 ;  /* 0x0000009b00a27308 */ /* 0x0007220000000800 */
[----:B------:R-:W-:Y:S01]  /*8830*/  F2FP.BF16.F32.PACK_AB R203, R174, R203 ;  /* 0x000000cbaecb723e */ /* 0x000fe200000010ff */
[C---:B------:R-:W-:Y:S01]  /*8840*/  FADD.FTZ R165, R177.reuse, R154 ;  /* 0x0000009ab1a57221 */ /* 0x040fe20000010000 */
[----:B------:R-:W-:Y:S01]  /*8850*/  FADD.FTZ R154, R20, R163 ;  /* 0x000000a3149a7221 */ /* 0x000fe20000010000 */
[----:B------:R-:W-:Y:S02]  /*8860*/  F2FP.BF16.F32.PACK_AB R196, R177, R196 ;  /* 0x000000c4b1c4723e */ /* 0x000fe400000010ff */
[----:B------:R-:W-:Y:S01]  /*8870*/  FADD.FTZ R160, R198, R165 ;  /* 0x000000a5c6a07221 */ /* 0x000fe20000010000 */
[----:B------:R-:W-:Y:S01]  /*8880*/  FADD.FTZ R154, R199, R154 ;  /* 0x0000009ac79a7221 */ /* 0x000fe20000010000 */
[----:B------:R-:W5:Y:S01]  /*8890*/  MUFU.EX2 R159, R159 ;  /* 0x0000009f009f7308 */ /* 0x000f620000000800 */
[C---:B------:R-:W-:Y:S01]  /*88a0*/  F2FP.BF16.F32.PACK_AB R198, R161.reuse, R198 ;  /* 0x000000c6a1c6723e */ /* 0x040fe200000010ff */
[----:B---3--:R-:W-:Y:S01]  /*88b0*/  FADD.FTZ R155, R161, R160 ;  /* 0x000000a0a19b7221 */ /* 0x008fe20000010000 */
[C---:B------:R-:W-:Y:S01]  /*88c0*/  FADD.FTZ R154, R167.reuse, R154 ;  /* 0x0000009aa79a7221 */ /* 0x040fe20000010000 */
[----:B------:R-:W-:-:S02]  /*88d0*/  F2FP.BF16.F32.PACK_AB R199, R167, R199 ;  /* 0x000000c7a7c7723e */ /* 0x000fc400000010ff */
[----:B-1----:R-:W-:Y:S01]  /*88e0*/  FADD.FTZ R20, R152, R155 ;  /* 0x0000009b98147221 */ /* 0x002fe20000010000 */
[----:B------:R-:W-:Y:S01]  /*88f0*/  FADD.FTZ R154, R193, R154 ;  /* 0x0000009ac19a7221 */ /* 0x000fe20000010000 */
[C---:B--2---:R-:W-:Y:S02]  /*8900*/  F2FP.BF16.F32.PACK_AB R192, R153.reuse, R152 ;  /* 0x0000009899c0723e */ /* 0x044fe400000010ff */
[----:B------:R-:W-:Y:S01]  /*8910*/  FADD.FTZ R19, R153, R20 ;  /* 0x0000001499137221 */ /* 0x000fe20000010000 */
[C---:B----4-:R-:W-:Y:S01]  /*8920*/  FADD.FTZ R154, R162.reuse, R154 ;  /* 0x0000009aa29a7221 */ /* 0x050fe20000010000 */
[----:B------:R-:W-:Y:S02]  /*8930*/  F2FP.BF16.F32.PACK_AB R193, R162, R193 ;  /* 0x000000c1a2c1723e */ /* 0x000fe400000010ff */
[----:B------:R-:W-:Y:S01]  /*8940*/  FADD.FTZ R20, R156, R19 ;  /* 0x000000139c147221 */ /* 0x000fe20000010000 */
[----:B------:R-:W-:Y:S01]  /*8950*/  FADD.FTZ R154, R195, R154 ;  /* 0x0000009ac39a7221 */ /* 0x000fe20000010000 */
[----:B------:R-:W-:-:S02]  /*8960*/  F2FP.BF16.F32.PACK_AB R194, R157, R156 ;  /* 0x0000009c9dc2723e */ /* 0x000fc400000010ff */
[----:B------:R-:W-:Y:S01]  /*8970*/  FADD.FTZ R20, R157, R20 ;  /* 0x000000149d147221 */ /* 0x000fe20000010000 */
[C---:B-----5:R-:W-:Y:S01]  /*8980*/  FADD.FTZ R19, R159.reuse, R154 ;  /* 0x0000009a9f137221 */ /* 0x060fe20000010000 */
[----:B------:R-:W-:Y:S01]  /*8990*/  F2FP.BF16.F32.PACK_AB R195, R159, R195 ;  /* 0x000000c39fc3723e */ /* 0x000fe200000010ff */
[----:B------:R-:W-:Y:S06]  /*89a0*/  @P2 BRA `(.L_x_24) ;  /* 0xffffffc400802947 */ /* 0x000fec000383ffff */
.L_x_15:
[----:B------:R-:W-:Y:S06]  /*89b0*/  BAR.ARV 0x8, 0x120 ;  /* 0x0204800000007b1d */ /* 0x000fec0000002000 */
        /* <DEDUP_REMOVED lines=128> */
[----:B------:R-:W-:Y:S06]  /*91c0*/  @!P0 BRA `(.L_x_25) ;  /* 0x0000000000048947 */ /* 0x000fec0003800000 */
[----:B------:R-:W-:Y:S01]  /*91d0*/  BPT.TRAP 0x1 ;  /* 0x000000040000795c */ /* 0x000fe20000300000 */
.L_x_25:
[----:B------:R-:W-:Y:S01]  /*91e0*/  R2UR UR4, R18 ;  /* 0x00000000120472ca */ /* 0x000fe200000e0000 */
[----:B------:R-:W-:-:S12]  /*91f0*/  ULEA UR7, UR38, UR61, 0x3 ;  /* 0x0000003d26077291 */ /* 0x000fd8000f8e183f */
[----:B------:R-:W-:-:S05]  /*9200*/  IMAD.U32 R0, RZ, RZ, UR4 ;  /* 0x00000004ff007e24 */ /* 0x000fca000f8e00ff */
[----:B------:R-:W-:-:S04]  /*9210*/  SHF.L.U32 R0, R0, 0x1f, RZ ;  /* 0x0000001f00007819 */ /* 0x000fc800000006ff */
[----:B------:R1:W2:Y:S01]  /*9220*/  SYNCS.PHASECHK.TRANS64.TRYWAIT P2, [UR7+0x38850], R0 ;  /* 0x03885000ff0075a7 */ /* 0x0002a20008040147 */
[----:B------:R-:W-:Y:S05]  /*9230*/  @!P0 BRA `(.L_x_26) ;  /* 0x0000000000048947 */ /* 0x000fea0003800000 */
[----:B------:R-:W-:Y:S01]  /*9240*/  BPT.TRAP 0x1 ;  /* 0x000000040000795c */ /* 0x000fe20000300000 */
.L_x_26:
[----:B--2---:R-:W-:Y:S05]  /*9250*/  @P2 BRA `(.L_x_27) ;  /* 0x0000000000082947 */ /* 0x004fea0003800000 */
[----:B------:R-:W2:Y:S02]  /*9260*/  SYNCS.PHASECHK.TRANS64.TRYWAIT P0, [UR7+0x38850], R0 ;  /* 0x03885000ff0075a7 */ /* 0x000ea40008000147 */
[----:B--2---:R-:W-:Y:S05]  /*9270*/  @!P0 BRA `(.L_x_28) ;  /* 0x0000005400408947 */ /* 0x004fea0003800000 */
.L_x_27:
[----:B------:R-:W-:Y:S01]  /*9280*/  UIADD3 UR4, UR61, 0x400, URZ ;  /* 0x000004003d047890 */ /* 0x000fe2000fffe03f */
[----:B------:R-:W-:Y:S01]  /*9290*/  WARPGROUP.ARRIVE ;  /* 0x00000000000079c5 */ /* 0x000fe20000000000 */
[----:B------:R-:W-:Y:S01]  /*92a0*/  UMOV UR11, 0x40000040 ;  /* 0x40000040000b7882 */ /* 0x000fe20000000000 */
[----:B--2---:R-:W2:Y:S01]  /*92b0*/  SHFL.BFLY PT, R3, R20, 0x2, 0x1f ;  /* 0x0c401f0014037f89 */ /* 0x004ea200000e0000 */
[----:B------:R-:W-:Y:S01]  /*92c0*/  USHF.R.U32.HI UR4, URZ, 0x4, UR4 ;  /* 0x000000043f047899 */ /* 0x000fe20008011604 */
[C---:B------:R-:W-:Y:S01]  /*92d0*/  IADD3 R11, P3, R16.reuse, 0x60, RZ ;  /* 0x00000060100b7810 */ /* 0x040fe20007f7e0ff */
[----:B------:R-:W-:Y:S01]  /*92e0*/  UIADD3 UR35, -UR36, URZ, URZ ;  /* 0x0000003f24237290 */ /* 0x000fe2000fffe13f */
[----:B------:R-:W3:Y:S01]  /*92f0*/  SHFL.BFLY PT, R152, R19, 0x2, 0x1f ;  /* 0x0c401f0013987f89 */ /* 0x000ee200000e0000 */
[----:B------:R-:W-:Y:S01]  /*9300*/  ULOP3.LUT UR4, UR4, 0x3fff, URZ, 0xc0, !UPT ;  /* 0x00003fff04047892 */ /* 0x000fe2000f8ec03f */
[----:B------:R-:W-:Y:S01]  /*9310*/  LOP3.LUT R10, R11, 0x380, RZ, 0xc0, !PT ;  /* 0x000003800b0a7812 */ /* 0x000fe200078ec0ff */
[----:B------:R-:W-:Y:S01]  /*9320*/  ULDC.64 UR8, c[0x0][0xb70] ;  /* 0x0002dc0000087ab9 */ /* 0x000fe20000000a00 */
[----:B------:R-:W-:Y:S01]  /*9330*/  IADD3 R9, P4, R16, 0x4000, RZ ;  /* 0x0000400010097810 */ /* 0x000fe20007f9e0ff */
[----:B------:R-:W-:Y:S01]  /*9340*/  ULOP3.LUT UR4, UR4, 0x2800000, URZ, 0xfc, !UPT ;  /* 0x0280000004047892 */ /* 0x000fe2000f8efc3f */
[----:B------:R-:W-:-:S02]  /*9350*/  SHF.R.U64 R10, R10, 0x3, RZ ;  /* 0x000000030a0a7819 */ /* 0x000fc400000012ff */
[----:B------:R-:W-:Y:S01]  /*9360*/  IADD3 R7, P2, R16, 0x40, RZ ;  /* 0x0000004010077810 */ /* 0x000fe20007f5e0ff */
[----:B------:R-:W-:Y:S01]  /*9370*/  UIMAD UR4, UR38, 0xa00, UR4 ;  /* 0x00000a00260478a4 */ /* 0x000fe2000f8e0204 */
[----:B------:R-:W-:Y:S01]  /*9380*/  LOP3.LUT R10, R10, R11, RZ, 0x3c, !PT ;  /* 0x0000000b0a0a7212 */ /* 0x000fe200078e3cff */
[----:B------:R-:W-:Y:S01]  /*9390*/  IMAD.X R11, RZ, RZ, R17, P3 ;  /* 0x000000ffff0b7224 */ /* 0x000fe200018e0611 */
[----:B------:R-:W-:Y:S01]  /*93a0*/  LOP3.LUT R8, R9, 0x380, RZ, 0xc0, !PT ;  /* 0x0000038009087812 */ /* 0x000fe200078ec0ff */
[----:B------:R-:W-:Y:S01]  /*93b0*/  UIADD3 UR6, UR4, 0x80, URZ ;  /* 0x0000008004067890 */ /* 0x000fe2000fffe03f */
[----:B------:R-:W-:Y:S02]  /*93c0*/  IADD3 R13, P5, R16, 0x4020, RZ ;  /* 0x00004020100d7810 */ /* 0x000fe40007fbe0ff */
[----:B------:R-:W-:Y:S01]  /*93d0*/  UMOV UR10, UR4 ;  /* 0x00000004000a7c82 */ /* 0x000fe20008000000 */
[----:B------:R-:W-:Y:S01]  /*93e0*/  MOV R163, R10 ;  /* 0x0000000a00a37202 */ /* 0x000fe20000000f00 */
[----:B------:R-:W-:Y:S01]  /*93f0*/  HGMMA.64x256x16.F32.BF16 R24, R208, gdesc[UR8].tnspB, R24, gsb0 ;  /* 0x43e00008d0187df0 */ /* 0x000fe20008001818 */
[----:B------:R-:W-:Y:S01]  /*9400*/  UMOV UR11, 0x40000040 ;  /* 0x40000040000b7882 */ /* 0x000fe20000000000 */
[----:B------:R-:W-:Y:S01]  /*9410*/  UMOV UR10, UR6 ;  /* 0x00000006000a7c82 */ /* 0x000fe20008000000 */
[----:B------:R-:W-:Y:S01]  /*9420*/  UIADD3 UR6, UR4, 0x100, URZ ;  /* 0x0000010004067890 */ /* 0x000fe2000fffe03f */
[----:B--2---:R-:W-:Y:S01]  /*9430*/  FADD.FTZ R3, R3, R20 ;  /* 0x0000001403037221 */ /* 0x004fe20000010000 */
[----:B------:R-:W-:Y:S01]  /*9440*/  LOP3.LUT R6, R7, 0x380, RZ, 0xc0, !PT ;  /* 0x0000038007067812 */ /* 0x000fe200078ec0ff */
[----:B---3--:R-:W-:Y:S01]  /*9450*/  FADD.FTZ R19, R152, R19 ;  /* 0x0000001398137221 */ /* 0x008fe20000010000 */
[----:B------:R-:W-:-:S02]  /*9460*/  SHF.R.U64 R8, R8, 0x3, RZ ;  /* 0x0000000308087819 */ /* 0x000fc400000012ff */
[----:B-1----:R-:W1:Y:S01]  /*9470*/  SHFL.BFLY PT, R0, R3, 0x1, 0x1f ;  /* 0x0c201f0003007f89 */ /* 0x002e6200000e0000 */
[----:B------:R-:W-:Y:S02]  /*9480*/  IADD3 R161, P0, R16, 0x20, RZ ;  /* 0x0000002010a17810 */ /* 0x000fe40007f1e0ff */
[----:B------:R-:W-:Y:S01]  /*9490*/  LOP3.LUT R12, R13, 0x380, RZ, 0xc0, !PT ;  /* 0x000003800d0c7812 */ /* 0x000fe200078ec0ff */
[----:B------:R-:W2:Y:S01]  /*94a0*/  SHFL.BFLY PT, R10, R19, 0x1, 0x1f ;  /* 0x0c201f00130a7f89 */ /* 0x000ea200000e0000 */
[----:B------:R-:W-:Y:S02]  /*94b0*/  SHF.R.U64 R6, R6, 0x3, RZ ;  /* 0x0000000306067819 */ /* 0x000fe400000012ff */
[----:B------:R-:W-:Y:S02]  /*94c0*/  LOP3.LUT R8, R8, R9, RZ, 0x3c, !PT ;  /* 0x0000000908087212 */ /* 0x000fe400078e3cff */
[----:B------:R-:W-:Y:S02]  /*94d0*/  IADD3.X R9, RZ, R17, RZ, P4, !PT ;  /* 0x00000011ff097210 */ /* 0x000fe400027fe4ff */
[----:B------:R-:W-:-:S02]  /*94e0*/  LOP3.LUT R160, R161, 0x380, RZ, 0xc0, !PT ;  /* 0x00000380a1a07812 */ /* 0x000fc400078ec0ff */
[----:B------:R-:W-:Y:S02]  /*94f0*/  SHF.R.U64 R12, R12, 0x3, RZ ;  /* 0x000000030c0c7819 */ /* 0x000fe400000012ff */
[----:B------:R-:W-:Y:S02]  /*9500*/  IADD3 R169, P4, R16, 0x8040, RZ ;  /* 0x0000804010a97810 */ /* 0x000fe40007f9e0ff */
[----:B------:R-:W-:Y:S01]  /*9510*/  LOP3.LUT R6, R6, R7, RZ, 0x3c, !PT ;  /* 0x0000000706067212 */ /* 0x000fe200078e3cff */
[--C-:B------:R-:W-:Y:S01]  /*9520*/  IMAD.X R7, RZ, RZ, R17.reuse, P2 ;  /* 0x000000ffff077224 */ /* 0x100fe200010e0611 */
[----:B------:R-:W-:Y:S02]  /*9530*/  SHF.R.U64 R160, R160, 0x3, RZ ;  /* 0x00000003a0a07819 */ /* 0x000fe400000012ff */
[----:B------:R-:W-:Y:S01]  /*9540*/  LOP3.LUT R12, R12, R13, RZ, 0x3c, !PT ;  /* 0x0000000d0c0c7212 */ /* 0x000fe200078e3cff */
[----:B------:R-:W-:Y:S01]  /*9550*/  IMAD.X R13, RZ, RZ, R17, P5 ;  /* 0x000000ffff0d7224 */ /* 0x000fe200028e0611 */
[----:B------:R-:W-:-:S02]  /*9560*/  LOP3.LUT R168, R169, 0x380, RZ, 0xc0, !PT ;  /* 0x00000380a9a87812 */ /* 0x000fc400078ec0ff */
[----:B------:R-:W-:Y:S02]  /*9570*/  IADD3 R173, P5, R16, 0x8060, RZ ;  /* 0x0000806010ad7810 */ /* 0x000fe40007fbe0ff */
[----:B------:R-:W-:Y:S02]  /*9580*/  LOP3.LUT R160, R160, R161, RZ, 0x3c, !PT ;  /* 0x000000a1a0a07212 */ /* 0x000fe400078e3cff */
[----:B------:R-:W-:Y:S02]  /*9590*/  SHF.R.U64 R168, R168, 0x3, RZ ;  /* 0x00000003a8a87819 */ /* 0x000fe400000012ff */
[----:B------:R-:W-:Y:S01]  /*95a0*/  MOV R164, R6 ;  /* 0x0000000600a47202 */ /* 0x000fe20000000f00 */
[----:B-1----:R-:W-:Y:S01]  /*95b0*/  FADD.FTZ R7, R3, R0 ;  /* 0x0000000003077221 */ /* 0x002fe20000010000 */
[----:B------:R-:W-:Y:S01]  /*95c0*/  IADD3.X R161, RZ, R17, RZ, P0, !PT ;  /* 0x00000011ffa17210 */ /* 0x000fe200007fe4ff */
[----:B------:R-:W-:Y:S01]  /*95d0*/  IMAD.MOV.U32 R6, RZ, RZ, RZ ;  /* 0x000000ffff067224 */ /* 0x000fe200078e00ff */
[----:B------:R-:W-:-:S02]  /*95e0*/  LOP3.LUT R172, R173, 0x380, RZ, 0xc0, !PT ;  /* 0x00000380adac7812 */ /* 0x000fc400078ec0ff */
[----:B------:R-:W-:Y:S01]  /*95f0*/  LOP3.LUT R168, R168, R169, RZ, 0x3c, !PT ;  /* 0x000000a9a8a87212 */ /* 0x000fe200078e3cff */
[----:B------:R-:W-:Y:S01]  /*9600*/  IMAD.X R169, RZ, RZ, R17, P4 ;  /* 0x000000ffffa97224 */ /* 0x000fe200020e0611 */
[----:B------:R-:W-:Y:S02]  /*9610*/  MOV R160, R160 ;  /* 0x000000a000a07202 */ /* 0x000fe40000000f00 */
[----:B------:R-:W-:Y:S02]  /*9620*/  SHF.R.U64 R172, R172, 0x3, RZ ;  /* 0x00000003acac7819 */ /* 0x000fe400000012ff */
[----:B------:R-:W-:Y:S01]  /*9630*/  MOV R161, R12 ;  /* 0x0000000c00a17202 */ /* 0x000fe20000000f00 */
[----:B--2---:R-:W-:Y:S01]  /*9640*/  FADD.FTZ R12, R19, R10 ;  /* 0x0000000a130c7221 */ /* 0x004fe20000010000 */
[----:B------:R-:W-:Y:S02]  /*9650*/  FSETP.NE.FTZ.AND P4, PT, R7, RZ, PT ;  /* 0x000000ff0700720b */ /* 0x000fe40003f95000 */
[----:B------:R-:W-:-:S02]  /*9660*/  IADD3 R167, P3, R16, 0x8020, RZ ;  /* 0x0000802010a77810 */ /* 0x000fc40007f7e0ff */
[----:B------:R-:W-:Y:S01]  /*9670*/  LOP3.LUT R172, R172, R173, RZ, 0x3c, !PT ;  /* 0x000000adacac7212 */ /* 0x000fe200078e3cff */
[----:B------:R-:W-:Y:S01]  /*9680*/  IMAD.X R173, RZ, RZ, R17, P5 ;  /* 0x000000ffffad7224 */ /* 0x000fe200028e0611 */
[----:B------:R-:W-:Y:S02]  /*9690*/  LOP3.LUT R166, R167, 0x380, RZ, 0xc0, !PT ;  /* 0x00000380a7a67812 */ /* 0x000fe400078ec0ff */
[----:B------:R-:W-:Y:S02]  /*96a0*/  FSETP.NE.FTZ.AND P5, PT, R12, RZ, PT ;  /* 0x000000ff0c00720b */ /* 0x000fe40003fb5000 */
[----:B------:R-:W-:Y:S02]  /*96b0*/  R2UR UR5, R215 ;  /* 0x00000000d70572ca */ /* 0x000fe400000e0000 */
[----:B------:R-:W-:Y:S01]  /*96c0*/  SHF.R.U64 R166, R166, 0x3, RZ ;  /* 0x00000003a6a67819 */ /* 0x000fe200000012ff */
[----:B------:R-:W1:Y:S01]  /*96d0*/  @P4 MUFU.LG2 R3, R7 ;  /* 0x0000000700034308 */ /* 0x000e620000000c00 */
[----:B------:R-:W-:-:S02]  /*96e0*/  IADD3 R155, P6, R16, 0x4040, RZ ;  /* 0x00004040109b7810 */ /* 0x000fc40007fde0ff */
[----:B------:R-:W-:Y:S02]  /*96f0*/  R2UR UR12, R214 ;  /* 0x00000000d60c72ca */ /* 0x000fe400000e0000 */
[C---:B------:R-:W-:Y:S02]  /*9700*/  IADD3 R15, P0, R16.reuse, 0x4060, RZ ;  /* 0x00004060100f7810 */ /* 0x040fe40007f1e0ff */
[----:B------:R-:W-:Y:S01]  /*9710*/  IADD3 R157, P2, R16, 0x8000, RZ ;  /* 0x00008000109d7810 */ /* 0x000fe20007f5e0ff */
[----:B------:R1:W-:Y:S01]  /*9720*/  @P4 MUFU.RCP R6, R7 ;  /* 0x0000000700064308 */ /* 0x0003e20000001000 */
[----:B------:R-:W-:Y:S01]  /*9730*/  LOP3.LUT R166, R166, R167, RZ, 0x3c, !PT ;  /* 0x000000a7a6a67212 */ /* 0x000fe200078e3cff */
[----:B------:R-:W-:Y:S01]  /*9740*/  IMAD.X R167, RZ, RZ, R17, P3 ;  /* 0x000000ffffa77224 */ /* 0x000fe200018e0611 */
[----:B------:R-:W-:Y:S01]  /*9750*/  LOP3.LUT R154, R155, 0x380, RZ, 0xc0, !PT ;  /* 0x000003809b9a7812 */ /* 0x000fe200078ec0ff */
[----:B------:R-:W-:Y:S01]  /*9760*/  UIADD3 UR34, -UR5, URZ, URZ ;  /* 0x0000003f05227290 */ /* 0x000fe2000fffe13f */
[----:B------:R-:W-:-:S02]  /*9770*/  LOP3.LUT R14, R15, 0x380, RZ, 0xc0, !PT ;  /* 0x000003800f0e7812 */ /* 0x000fc400078ec0ff */
[----:B------:R-:W-:Y:S02]  /*9780*/  IADD3 R159, P3, R16, 0xc060, RZ ;  /* 0x0000c060109f7810 */ /* 0x000fe40007f7e0ff */
[----:B------:R-:W-:Y:S01]  /*9790*/  MOV R13, UR7 ;  /* 0x00000007000d7c02 */ /* 0x000fe20008000f00 */
[----:B-1----:R-:W-:Y:S01]  /*97a0*/  @P4 FMUL.FTZ R7, R3, 0.69314718246459960938 ;  /* 0x3f31721803074820 */ /* 0x002fe20000410000 */
[----:B------:R-:W-:Y:S01]  /*97b0*/  LOP3.LUT R156, R157, 0x380, RZ, 0xc0, !PT ;  /* 0x000003809d9c7812 */ /* 0x000fe200078ec0ff */
[----:B------:R-:W-:Y:S01]  /*97c0*/  ULDC UR7, c[0x0][0xa88] ;  /* 0x0002a20000077ab9 */ /* 0x000fe20000000800 */
[----:B------:R-:W-:Y:S01]  /*97d0*/  MOV R162, R8 ;  /* 0x0000000800a27202 */ /* 0x000fe20000000f00 */
[----:B------:R-:W-:Y:S01]  /*97e0*/  IMAD.MOV.U32 R8, RZ, RZ, RZ ;  /* 0x000000ffff087224 */ /* 0x000fe200078e00ff */
[----:B------:R-:W-:Y:S01]  /*97f0*/  SHF.R.U64 R154, R154, 0x3, RZ ;  /* 0x000000039a9a7819 */ /* 0x000fe200000012ff */
[----:B------:R-:W1:Y:S01]  /*9800*/  @P5 MUFU.LG2 R9, R12 ;  /* 0x0000000c00095308 */ /* 0x000e620000000c00 */
[----:B------:R-:W-:-:S02]  /*9810*/  SHF.R.U64 R14, R14, 0x3, RZ ;  /* 0x000000030e0e7819 */ /* 0x000fc400000012ff */
[----:B------:R-:W-:Y:S02]  /*9820*/  LOP3.LUT R158, R159, 0x380, RZ, 0xc0, !PT ;  /* 0x000003809f9e7812 */ /* 0x000fe400078ec0ff */
[----:B------:R-:W-:Y:S02]  /*9830*/  @!P1 IADD3 R13, R13, 0x38860, RZ ;  /* 0x000388600d0d9810 */ /* 0x000fe40007ffe0ff */
[----:B------:R-:W-:Y:S01]  /*9840*/  SHF.R.U64 R156, R156, 0x3, RZ ;  /* 0x000000039c9c7819 */ /* 0x000fe200000012ff */
[----:B------:R2:W3:Y:S01]  /*9850*/  @P5 MUFU.RCP R8, R12 ;  /* 0x0000000c00085308 */ /* 0x0004e20000001000 */
[----:B------:R-:W-:Y:S01]  /*9860*/  LOP3.LUT R154, R154, R155, RZ, 0x3c, !PT ;  /* 0x0000009b9a9a7212 */ /* 0x000fe200078e3cff */
[----:B------:R-:W-:Y:S01]  /*9870*/  IMAD.X R155, RZ, RZ, R17, P6 ;  /* 0x000000ffff9b7224 */ /* 0x000fe200030e0611 */
[----:B------:R-:W-:Y:S02]  /*9880*/  LOP3.LUT R14, R14, R15, RZ, 0x3c, !PT ;  /* 0x0000000f0e0e7212 */ /* 0x000fe400078e3cff */
[----:B------:R-:W-:-:S02]  /*9890*/  SHF.R.U64 R158, R158, 0x3, RZ ;  /* 0x000000039e9e7819 */ /* 0x000fc400000012ff */
[----:B------:R-:W-:Y:S02]  /*98a0*/  @!P1 PRMT R13, RZ, 0x654, R13 ;  /* 0x00000654ff0d9816 */ /* 0x000fe4000000000d */
[----:B------:R-:W-:Y:S01]  /*98b0*/  IADD3 R171, P6, R16, 0xc000, RZ ;  /* 0x0000c00010ab7810 */ /* 0x000fe20007fde0ff */
[C---:B--2---:R-:W-:Y:S01]  /*98c0*/  @P4 FMUL.FTZ R12, R2.reuse, 0.69314718246459960938 ;  /* 0x3f317218020c4820 */ /* 0x044fe20000410000 */
[----:B------:R-:W-:Y:S01]  /*98d0*/  IADD3.X R15, RZ, R17, RZ, P0, !PT ;  /* 0x00000011ff0f7210 */ /* 0x000fe200007fe4ff */
[----:B------:R-:W-:Y:S01]  /*98e0*/  @P5 FMUL.FTZ R2, R2, 0.69314718246459960938 ;  /* 0x3f31721802025820 */ /* 0x000fe20000410000 */
[----:B------:R-:W-:Y:S01]  /*98f0*/  LOP3.LUT R156, R156, R157, RZ, 0x3c, !PT ;  /* 0x0000009d9c9c7212 */ /* 0x000fe200078e3cff */
[----:B------:R-:W-:Y:S01]  /*9900*/  IMAD.X R157, RZ, RZ, R17, P2 ;  /* 0x000000ffff9d7224 */ /* 0x000fe200010e0611 */
[C---:B------:R-:W-:Y:S01]  /*9910*/  IADD3 R177, P0, R16.reuse, 0xc020, RZ ;  /* 0x0000c02010b17810 */ /* 0x040fe20007f1e0ff */
[----:B-1----:R-:W-:Y:S01]  /*9920*/  @P5 FMUL.FTZ R9, R9, 0.69314718246459960938 ;  /* 0x3f31721809095820 */ /* 0x002fe20000410000 */
[----:B------:R-:W-:-:S02]  /*9930*/  LOP3.LUT R21, R16, 0x380, RZ, 0xc0, !PT ;  /* 0x0000038010157812 */ /* 0x000fc400078ec0ff */
[----:B------:R-:W-:Y:S01]  /*9940*/  LOP3.LUT R158, R158, R159, RZ, 0x3c, !PT ;  /* 0x0000009f9e9e7212 */ /* 0x000fe200078e3cff */
[----:B------:R-:W-:Y:S01]  /*9950*/  IMAD.X R159, RZ, RZ, R17, P3 ;  /* 0x000000ffff9f7224 */ /* 0x000fe200018e0611 */
[----:B------:R-:W-:Y:S02]  /*9960*/  LOP3.LUT R170, R171, 0x380, RZ, 0xc0, !PT ;  /* 0x00000380abaa7812 */ /* 0x000fe400078ec0ff */
[----:B------:R-:W-:Y:S02]  /*9970*/  IADD3 R175, P2, R16, 0xc040, RZ ;  /* 0x0000c04010af7810 */ /* 0x000fe40007f5e0ff */
[----:B------:R-:W-:Y:S02]  /*9980*/  LOP3.LUT R176, R177, 0x380, RZ, 0xc0, !PT ;  /* 0x00000380b1b07812 */ /* 0x000fe400078ec0ff */
[----:B------:R-:W-:Y:S02]  /*9990*/  SHF.R.U64 R21, R21, 0x3, RZ ;  /* 0x0000000315157819 */ /* 0x000fe400000012ff */
[----:B------:R-:W-:Y:S01]  /*99a0*/  MOV R156, R156 ;  /* 0x0000009c009c7202 */ /* 0x000fe20000000f00 */
[----:B------:R-:W-:Y:S01]  /*99b0*/  IMAD.MOV.U32 R157, RZ, RZ, -0x800000 ;  /* 0xff800000ff9d7424 */ /* 0x000fe200078e00ff */
[----:B------:R-:W-:Y:S01]  /*99c0*/  SHF.R.U64 R170, R170, 0x3, RZ ;  /* 0x00000003aaaa7819 */ /* 0x000fe200000012ff */
[----:B------:R-:W-:Y:S01]  /*99d0*/  @P4 FFMA.FTZ R157, R12, R5, R7 ;  /* 0x000000050c9d4223 */ /* 0x000fe20000010007 */
[----:B------:R-:W-:-:S02]  /*99e0*/  LOP3.LUT R174, R175, 0x380, RZ, 0xc0, !PT ;  /* 0x00000380afae7812 */ /* 0x000fc400078ec0ff */
[----:B------:R-:W-:Y:S02]  /*99f0*/  SHF.R.U64 R176, R176, 0x3, RZ ;  /* 0x00000003b0b07819 */ /* 0x000fe400000012ff */
[----:B------:R-:W-:Y:S02]  /*9a00*/  MOV R158, R158 ;  /* 0x0000009e009e7202 */ /* 0x000fe40000000f00 */
[----:B------:R-:W-:Y:S02]  /*9a10*/  LOP3.LUT R20, R21, R16, RZ, 0x3c, !PT ;  /* 0x0000001015147212 */ /* 0x000fe400078e3cff */
[----:B------:R-:W-:Y:S02]  /*9a20*/  MOV R21, R17 ;  /* 0x0000001100157202 */ /* 0x000fe40000000f00 */
[----:B------:R-:W-:Y:S02]  /*9a30*/  LOP3.LUT R170, R170, R171, RZ, 0x3c, !PT ;  /* 0x000000abaaaa7212 */ /* 0x000fe400078e3cff */
[----:B------:R-:W-:-:S02]  /*9a40*/  SHF.R.U64 R174, R174, 0x3, RZ ;  /* 0x00000003aeae7819 */ /* 0x000fc400000012ff */
[----:B------:R-:W-:Y:S01]  /*9a50*/  LOP3.LUT R176, R176, R177, RZ, 0x3c, !PT ;  /* 0x000000b1b0b07212 */ /* 0x000fe200078e3cff */
[----:B------:R-:W-:Y:S01]  /*9a60*/  IMAD.X R177, RZ, RZ, R17, P0 ;  /* 0x000000ffffb17224 */ /* 0x000fe200000e0611 */
[----:B------:R-:W-:Y:S02]  /*9a70*/  IADD3.X R171, RZ, R17, RZ, P6, !PT ;  /* 0x00000011ffab7210 */ /* 0x000fe400037fe4ff */
[----:B------:R-:W-:Y:S02]  /*9a80*/  MOV R165, R20 ;  /* 0x0000001400a57202 */ /* 0x000fe40000000f00 */
[----:B------:R-:W-:Y:S02]  /*9a90*/  LOP3.LUT P0, RZ, R213, 0x3, RZ, 0xc0, !PT ;  /* 0x00000003d5ff7812 */ /* 0x000fe4000780c0ff */
[----:B------:R-:W-:Y:S02]  /*9aa0*/  MOV R154, R154 ;  /* 0x0000009a009a7202 */ /* 0x000fe40000000f00 */
[----:B------:R-:W-:-:S02]  /*9ab0*/  MOV R20, R168 ;  /* 0x000000a800147202 */ /* 0x000fc40000000f00 */
[----:B------:R-:W-:Y:S02]  /*9ac0*/  LOP3.LUT R174, R174, R175, RZ, 0x3c, !PT ;  /* 0x000000afaeae7212 */ /* 0x000fe400078e3cff */
[----:B------:R-:W-:Y:S02]  /*9ad0*/  MOV R155, R166 ;  /* 0x000000a6009b7202 */ /* 0x000fe40000000f00 */
[----:B------:R-:W-:Y:S02]  /*9ae0*/  MOV R152, R172 ;  /* 0x000000ac00987202 */ /* 0x000fe40000000f00 */
[----:B------:R-:W-:Y:S02]  /*9af0*/  MOV R21, R170 ;  /* 0x000000aa00157202 */ /* 0x000fe40000000f00 */
[----:B------:R-:W-:Y:S02]  /*9b00*/  IADD3.X R175, RZ, R17, RZ, P2, !PT ;  /* 0x00000011ffaf7210 */ /* 0x000fe400017fe4ff */
[----:B------:R-:W-:-:S02]  /*9b10*/  MOV R153, R14 ;  /* 0x0000000e00997202 */ /* 0x000fc40000000f00 */
[----:B------:R-:W-:Y:S02]  /*9b20*/  MOV R0, R176 ;  /* 0x000000b000007202 */ /* 0x000fe40000000f00 */
[----:B------:R-:W-:Y:S01]  /*9b30*/  MOV R19, R174 ;  /* 0x000000ae00137202 */ /* 0x000fe20000000f00 */
[----:B------:R-:W-:Y:S02]  /*9b40*/  WARPGROUP.DEPBAR.LE gsb0, 0x0 ;  /* 0x00008000000079c5 */ /* 0x000fe40000010000 */
[----:B------:R-:W-:-:S06]  /*9b50*/  WARPGROUP.ARRIVE ;  /* 0x00000000000079c5 */ /* 0x000fcc0000000000 */
[----:B------:R-:W-:Y:S01]  /*9b60*/  HGMMA.64x256x16.F32.BF16 R24, R204, gdesc[UR8].tnspB, R24, gsb0 ;  /* 0x43e00008cc187df0 */ /* 0x000fe20008001818 */
[----:B------:R-:W-:Y:S01]  /*9b70*/  UMOV UR10, UR6 ;  /* 0x00000006000a7c82 */ /* 0x000fe20008000000 */
[----:B------:R-:W-:Y:S01]  /*9b80*/  UMOV UR11, 0x40000040 ;  /* 0x40000040000b7882 */ /* 0x000fe20000000000 */
[----:B------:R-:W-:Y:S02]  /*9b90*/  UIADD3 UR6, UR4, 0x180, URZ ;  /* 0x0000018004067890 */ /* 0x000fe4000fffe03f */
[----:B------:R-:W-:Y:S01]  /*9ba0*/  UIADD3 UR4, UR4, 0x200, URZ ;  /* 0x0000020004047890 */ /* 0x000fe2000fffe03f */
[----:B------:R-:W-:Y:S02]  /*9bb0*/  WARPGROUP.DEPBAR.LE gsb0, 0x0 ;  /* 0x00008000000079c5 */ /* 0x000fe40000010000 */
[----:B------:R-:W-:-:S15]  /*9bc0*/  WARPGROUP.ARRIVE ;  /* 0x00000000000079c5 */ /* 0x000fde0000000000 */
[----:B------:R-:W-:-:S05]  /*9bd0*/  NOP ;  /* 0x0000000000007918 */ /* 0x000fca0000000000 */
[----:B------:R-:W-:Y:S01]  /*9be0*/  HGMMA.64x256x16.F32.BF16 R24, R200, gdesc[UR8].tnspB, R24, gsb0 ;  /* 0x43e00008c8187df0 */ /* 0x000fe20008001818 */
[----:B------:R-:W-:Y:S01]  /*9bf0*/  UMOV UR10, UR6 ;  /* 0x00000006000a7c82 */ /* 0x000fe20008000000 */
[----:B------:R-:W-:Y:S01]  /*9c00*/  UMOV UR11, 0x40000040 ;  /* 0x40000040000b7882 */ /* 0x000fe20000000000 */
[----:B------:R-:W-:Y:S02]  /*9c10*/  WARPGROUP.DEPBAR.LE gsb0, 0x0 ;  /* 0x00008000000079c5 */ /* 0x000fe40000010000 */
[----:B------:R-:W-:-:S15]  /*9c20*/  WARPGROUP.ARRIVE ;  /* 0x00000000000079c5 */ /* 0x000fde0000000000 */
[----:B------:R-:W-:-:S08]  /*9c30*/  NOP ;  /* 0x0000000000007918 */ /* 0x000fd00000000000 */
[----:B------:R-:W-:Y:S01]  /*9c40*/  HGMMA.64x256x16.F32.BF16 R24, R196, gdesc[UR8].tnspB, R24, gsb0 ;  /* 0x43e00008c4187df0 */ /* 0x000fe20008001818 */
[----:B------:R-:W-:Y:S01]  /*9c50*/  UMOV UR10, UR4 ;  /* 0x00000004000a7c82 */ /* 0x000fe20008000000 */
[----:B------:R-:W-:Y:S01]  /*9c60*/  UMOV UR11, 0x40000040 ;  /* 0x40000040000b7882 */ /* 0x000fe20000000000 */
[----:B------:R-:W-:Y:S02]  /*9c70*/  ULDC UR4, c[0x0][0xdb4] ;  /* 0x00036d0000047ab9 */ /* 0x000fe40000000800 */
[----:B------:R-:W-:-:S03]  /*9c80*/  UIMAD UR35, UR4, UR35, UR5 ;  /* 0x00000023042372a4 */ /* 0x000fc6000f8e0205 */
[----:B------:R-:W-:Y:S01]  /*9c90*/  ULDC UR5, c[0x0][0xda8] ;  /* 0x00036a0000057ab9 */ /* 0x000fe20000000800 */
[----:B------:R-:W-:Y:S02]  /*9ca0*/  USHF.R.S32.HI UR4, URZ, 0x1f, UR35 ;  /* 0x0000001f3f047899 */ /* 0x000fe40008011423 */
[----:B------:R-:W-:Y:S02]  /*9cb0*/  UIMAD UR34, UR5, UR34, UR12 ;  /* 0x00000022052272a4 */ /* 0x000fe4000f8e020c */
[----:B------:R-:W-:Y:S02]  /*9cc0*/  UIMAD UR6, UR4, UR8, URZ ;  /* 0x00000008040672a4 */ /* 0x000fe4000f8e023f */
[----:B------:R-:W-:Y:S02]  /*9cd0*/  USHF.L.U32 UR34, UR34, 0x7, URZ ;  /* 0x0000000722227899 */ /* 0x000fe4000800063f */
[----:B------:R-:W-:Y:S02]  /*9ce0*/  UIMAD.WIDE.U32 UR4, UR35, UR8, URZ ;  /* 0x00000008230472a5 */ /* 0x000fe4000f8e003f */
[----:B------:R-:W-:-:S02]  /*9cf0*/  UIMAD UR6, UR35, UR9, UR6 ;  /* 0x00000009230672a4 */ /* 0x000fc4000f8e0206 */
[----:B------:R-:W-:Y:S01]  /*9d00*/  VIADD R159, R218, UR34 ;  /* 0x00000022da9f7c36 */ /* 0x000fe20008000000 */
[----:B------:R-:W-:Y:S01]  /*9d10*/  ULDC.64 UR12, c[0x0][0x208] ;  /* 0x00008200000c7ab9 */ /* 0x000fe20000000a00 */
[----:B------:R-:W-:Y:S01]  /*9d20*/  MOV R11, UR5 ;  /* 0x00000005000b7c02 */ /* 0x000fe20008000f00 */
[----:B------:R-:W-:Y:S01]  /*9d30*/  IMAD.U32 R10, RZ, RZ, UR4 ;  /* 0x00000004ff0a7e24 */ /* 0x000fe2000f8e00ff */
[----:B------:R-:W-:Y:S01]  /*9d40*/  UIADD3 UR4, UR5, UR6, URZ ;  /* 0x0000000605047290 */ /* 0x000fe2000fffe03f */
[----:B------:R-:W-:-:S05]  /*9d50*/  VIADD R11, R159, 0x8 ;  /* 0x000000089f0b7836 */ /* 0x000fca0000000000 */
[----:B------:R-:W-:Y:S01]  /*9d60*/  ISETP.GE.OR P2, PT, R11, UR7, P0 ;  /* 0x000000070b007c0c */ /* 0x000fe20008746670 */
[----:B------:R-:W-:Y:S01]  /*9d70*/  IMAD.U32 R3, RZ, RZ, UR4 ;  /* 0x00000004ff037e24 */ /* 0x000fe2000f8e00ff */
[----:B------:R-:W-:Y:S01]  /*9d80*/  USHF.R.S32.HI UR4, URZ, 0x1f, UR36 ;  /* 0x0000001f3f047899 */ /* 0x000fe20008011424 */
[----:B------:R-:W-:Y:S01]  /*9d90*/  ISETP.GE.OR P0, PT, R159, UR7, P0 ;  /* 0x000000079f007c0c */ /* 0x000fe20008706670 */
[----:B------:R-:W-:Y:S02]  /*9da0*/  WARPGROUP.DEPBAR.LE gsb0, 0x0 ;  /* 0x00008000000079c5 */ /* 0x000fe40000010000 */
[----:B------:R-:W-:-:S06]  /*9db0*/  WARPGROUP.ARRIVE ;  /* 0x00000000000079c5 */ /* 0x000fcc0000000000 */
[----:B------:R-:W-:Y:S01]  /*9dc0*/  HGMMA.64x256x16.F32.BF16 R24, R192, gdesc[UR8].tnspB, R24, gsb0 ;  /* 0x43e00008c0187df0 */ /* 0x000fe20008001818 */
[----:B------:R-:W-:Y:S01]  /*9dd0*/  R2UR UR10, R23 ;  /* 0x00000000170a72ca */ /* 0x000fe200000e0000 */
[----:B------:R-:W-:Y:S02]  /*9de0*/  IMAD.MOV.U32 R23, RZ, RZ, -0x800000 ;  /* 0xff800000ff177424 */ /* 0x000fe400078e00ff */
[----:B------:R-:W-:Y:S01]  /*9df0*/  @P5 FFMA.FTZ R23, R2, R4, R9 ;  /* 0x0000000402175223 */ /* 0x000fe20000010009 */
[----:B------:R-:W-:Y:S01]  /*9e00*/  MOV R2, R10 ;  /* 0x0000000a00027202 */ /* 0x000fe20000000f00 */
[----:B------:R-:W-:Y:S02]  /*9e10*/  WARPGROUP.DEPBAR.LE gsb0, 0x0 ;  /* 0x00008000000079c5 */ /* 0x000fe40000010000 */
[----:B------:R1:W-:Y:S01]  /*9e20*/  @!P1 SYNCS.ARRIVE.TRANS64.RED.A1T0 RZ, [R13+URZ], RZ ;  /* 0x000000ff0dff99a7 */ /* 0x0003e2000810043f */
[-C--:B------:R-:W-:Y:S01]  /*9e30*/  FMUL.FTZ R12, R41, R6.reuse ;  /* 0x00000006290c7220 */ /* 0x080fe20000410000 */
[-C--:B------:R-:W-:Y:S01]  /*9e40*/  FMUL.FTZ R4, R25, R6.reuse ;  /* 0x0000000619047220 */ /* 0x080fe20000410000 */
[----:B------:R-:W-:Y:S01]  /*9e50*/  FMUL.FTZ R5, R24, R6 ;  /* 0x0000000618057220 */ /* 0x000fe20000410000 */
[-C--:B---3--:R-:W-:Y:S01]  /*9e60*/  FMUL.FTZ R7, R27, R8.reuse ;  /* 0x000000081b077220 */ /* 0x088fe20000410000 */
[----:B------:R-:W-:Y:S01]  /*9e70*/  FMUL.FTZ R168, R26, R8 ;  /* 0x000000081aa87220 */ /* 0x000fe20000410000 */
[-C--:B------:R-:W-:Y:S01]  /*9e80*/  FMUL.FTZ R167, R29, R6.reuse ;  /* 0x000000061da77220 */ /* 0x080fe20000410000 */
[-C--:B------:R-:W-:Y:S01]  /*9e90*/  FMUL.FTZ R170, R28, R6.reuse ;  /* 0x000000061caa7220 */ /* 0x080fe20000410000 */
[----:B-1----:R-:W-:Y:S01]  /*9ea0*/  FMUL.FTZ R13, R40, R6 ;  /* 0x00000006280d7220 */ /* 0x002fe20000410000 */
[-C--:B------:R-:W-:Y:S01]  /*9eb0*/  FMUL.FTZ R169, R31, R8.reuse ;  /* 0x000000081fa97220 */ /* 0x080fe20000410000 */
[----:B------:R-:W1:Y:S01]  /*9ec0*/  LDC.64 R40, c[0x0][0xb78] ;  /* 0x0002de00ff287b82 */ /* 0x000e620000000a00 */
[----:B------:R-:W-:Y:S01]  /*9ed0*/  FMUL.FTZ R172, R30, R8 ;  /* 0x000000081eac7220 */ /* 0x000fe20000410000 */
[-C--:B------:R-:W-:Y:S01]  /*9ee0*/  FMUL.FTZ R9, R33, R6.reuse ;  /* 0x0000000621097220 */ /* 0x080fe20000410000 */
[-C--:B------:R-:W-:Y:S01]  /*9ef0*/  FMUL.FTZ R166, R32, R6.reuse ;  /* 0x0000000620a67220 */ /* 0x080fe20000410000 */
[-C--:B------:R-:W-:Y:S01]  /*9f00*/  FMUL.FTZ R10, R37, R6.reuse ;  /* 0x00000006250a7220 */ /* 0x080fe20000410000 */
[-C--:B------:R-:W-:Y:S01]  /*9f10*/  FMUL.FTZ R11, R36, R6.reuse ;  /* 0x00000006240b7220 */ /* 0x080fe20000410000 */
[-C--:B------:R-:W-:Y:S01]  /*9f20*/  FMUL.FTZ R14, R45, R6.reuse ;  /* 0x000000062d0e7220 */ /* 0x080fe20000410000 */
[----:B------:R-:W-:Y:S01]  /*9f30*/  FMUL.FTZ R15, R44, R6 ;  /* 0x000000062c0f7220 */ /* 0x000fe20000410000 */
[----:B------:R-:W-:Y:S01]  /*9f40*/  F2FP.BF16.F32.PACK_AB R4, R4, R5 ;  /* 0x000000050404723e */ /* 0x000fe200000010ff */
        /* <DEDUP_REMOVED lines=61> */
[----:B------:R-:W-:Y:S01]  /*a320*/  F2FP.BF16.F32.PACK_AB R6, R167, R170 ;  /* 0x000000aaa706723e */ /* 0x000fe200000010ff */
[----:B------:R-:W-:Y:S01]  /*a330*/  FMUL.FTZ R51, R51, R8 ;  /* 0x0000000833337220 */ /* 0x000fe20000410000 */
[----:B------:R-:W-:Y:S01]  /*a340*/  F2FP.BF16.F32.PACK_AB R7, R169, R172 ;  /* 0x000000aca907723e */ /* 0x000fe200000010ff */
[----:B------:R-:W-:Y:S01]  /*a350*/  BAR.SYNC.DEFER_BLOCKING 0x1, 0x100 ;  /* 0x0044000000007b1d */ /* 0x000fe20000010000 */
        /* <DEDUP_REMOVED lines=52> */
[----:B------:R2:W-:Y:S01]  /*a6a0*/  STSM.16.M88.4 [R165], R4 ;  /* 0x00000004a5007844 */ /* 0x0005e20000000200 */
[----:B------:R-:W-:Y:S01]  /*a6b0*/  F2FP.BF16.F32.PACK_AB R10, R10, R11 ;  /* 0x0000000b0a0a723e */ /* 0x000fe200000010ff */
[----:B-1----:R-:W-:Y:S01]  /*a6c0*/  IMAD.WIDE.U32 R2, R40, UR36, R2 ;  /* 0x0000002428027c25 */ /* 0x002fe2000f8e0002 */
[----:B------:R-:W-:-:S02]  /*a6d0*/  F2FP.BF16.F32.PACK_AB R9, R35, R34 ;  /* 0x000000222309723e */ /* 0x000fc400000010ff */
[----:B------:R-:W-:Y:S02]  /*a6e0*/  F2FP.BF16.F32.PACK_AB R11, R39, R38 ;  /* 0x00000026270b723e */ /* 0x000fe400000010ff */
[----:B------:R-:W-:Y:S02]  /*a6f0*/  F2FP.BF16.F32.PACK_AB R12, R12, R13 ;  /* 0x0000000d0c0c723e */ /* 0x000fe400000010ff */
[----:B------:R-:W-:Y:S01]  /*a700*/  F2FP.BF16.F32.PACK_AB R14, R14, R15 ;  /* 0x0000000f0e0e723e */ /* 0x000fe200000010ff */
[----:B------:R-:W-:Y:S01]  /*a710*/  STSM.16.M88.4 [R160], R8 ;  /* 0x00000008a0007844 */ /* 0x000fe20000000200 */
[----:B------:R-:W-:Y:S02]  /*a720*/  F2FP.BF16.F32.PACK_AB R13, R43, R42 ;  /* 0x0000002a2b0d723e */ /* 0x000fe400000010ff */
[----:B------:R-:W-:Y:S02]  /*a730*/  F2FP.BF16.F32.PACK_AB R15, R47, R46 ;  /* 0x0000002e2f0f723e */ /* 0x000fe400000010ff */
[----:B------:R-:W-:-:S02]  /*a740*/  F2FP.BF16.F32.PACK_AB R24, R24, R25 ;  /* 0x000000191818723e */ /* 0x000fc400000010ff */
[----:B------:R-:W-:Y:S01]  /*a750*/  F2FP.BF16.F32.PACK_AB R26, R26, R27 ;  /* 0x0000001b1a1a723e */ /* 0x000fe200000010ff */
[----:B------:R-:W-:Y:S01]  /*a760*/  STSM.16.M88.4 [R164], R12 ;  /* 0x0000000ca4007844 */ /* 0x000fe20000000200 */
[----:B------:R-:W-:Y:S02]  /*a770*/  F2FP.BF16.F32.PACK_AB R25, R51, R50 ;  /* 0x000000323319723e */ /* 0x000fe400000010ff */
[----:B------:R-:W-:Y:S02]  /*a780*/  F2FP.BF16.F32.PACK_AB R27, R55, R54 ;  /* 0x00000036371b723e */ /* 0x000fe400000010ff */
[----:B--2---:R-:W-:Y:S02]  /*a790*/  F2FP.BF16.F32.PACK_AB R4, R57, R56 ;  /* 0x000000383904723e */ /* 0x004fe400000010ff */
[----:B------:R-:W-:Y:S01]  /*a7a0*/  F2FP.BF16.F32.PACK_AB R5, R59, R58 ;  /* 0x0000003a3b05723e */ /* 0x000fe200000010ff */
[----:B------:R-:W-:Y:S01]  /*a7b0*/  STSM.16.M88.4 [R163], R24 ;  /* 0x00000018a3007844 */ /* 0x000fe20000000200 */
[----:B------:R-:W-:-:S02]  /*a7c0*/  F2FP.BF16.F32.PACK_AB R6, R61, R60 ;  /* 0x0000003c3d06723e */ /* 0x000fc400000010ff */
[----:B------:R-:W-:Y:S02]  /*a7d0*/  F2FP.BF16.F32.PACK_AB R7, R63, R62 ;  /* 0x0000003e3f07723e */ /* 0x000fe400000010ff */
[----:B------:R-:W-:Y:S02]  /*a7e0*/  F2FP.BF16.F32.PACK_AB R28, R28, R29 ;  /* 0x0000001d1c1c723e */ /* 0x000fe400000010ff */
[----:B------:R-:W-:Y:S01]  /*a7f0*/  F2FP.BF16.F32.PACK_AB R30, R30, R31 ;  /* 0x0000001f1e1e723e */ /* 0x000fe200000010ff */
[----:B------:R1:W-:Y:S01]  /*a800*/  STSM.16.M88.4 [R162], R4 ;  /* 0x00000004a2007844 */ /* 0x0003e20000000200 */
[----:B------:R-:W-:Y:S02]  /*a810*/  F2FP.BF16.F32.PACK_AB R29, R67, R66 ;  /* 0x00000042431d723e */ /* 0x000fe400000010ff */
[----:B------:R-:W-:Y:S02]  /*a820*/  F2FP.BF16.F32.PACK_AB R31, R71, R70 ;  /* 0x00000046471f723e */ /* 0x000fe400000010ff */
[----:B------:R-:W-:-:S02]  /*a830*/  F2FP.BF16.F32.PACK_AB R32, R32, R33 ;  /* 0x000000212020723e */ /* 0x000fc400000010ff */
[----:B------:R-:W-:Y:S01]  /*a840*/  F2FP.BF16.F32.PACK_AB R33, R75, R74 ;  /* 0x0000004a4b21723e */ /* 0x000fe200000010ff */
[----:B------:R-:W-:Y:S01]  /*a850*/  STSM.16.M88.4 [R161], R28 ;  /* 0x0000001ca1007844 */ /* 0x000fe20000000200 */
[----:B------:R-:W-:Y:S02]  /*a860*/  F2FP.BF16.F32.PACK_AB R34, R77, R76 ;  /* 0x0000004c4d22723e */ /* 0x000fe400000010ff */
[----:B------:R-:W-:Y:S02]  /*a870*/  F2FP.BF16.F32.PACK_AB R35, R79, R78 ;  /* 0x0000004e4f23723e */ /* 0x000fe400000010ff */
[----:B------:R-:W-:Y:S02]  /*a880*/  F2FP.BF16.F32.PACK_AB R36, R36, R37 ;  /* 0x000000252424723e */ /* 0x000fe400000010ff */
[----:B------:R-:W-:Y:S01]  /*a890*/  F2FP.BF16.F32.PACK_AB R37, R83, R82 ;  /* 0x000000525325723e */ /* 0x000fe200000010ff */
[----:B-1----:R-:W-:Y:S01]  /*a8a0*/  IMAD R4, R40, UR4, RZ ;  /* 0x0000000428047c24 */ /* 0x002fe2000f8e02ff */
[----:B------:R-:W-:Y:S01]  /*a8b0*/  F2FP.BF16.F32.PACK_AB R38, R85, R84 ;  /* 0x000000545526723e */ /* 0x000fe200000010ff */
[----:B------:R-:W-:Y:S01]  /*a8c0*/  STSM.16.M88.4 [R154], R32 ;  /* 0x000000209a007844 */ /* 0x000fe20000000200 */
[----:B------:R-:W-:Y:S01]  /*a8d0*/  F2FP.BF16.F32.PACK_AB R39, R87, R86 ;  /* 0x000000565727723e */ /* 0x000fe200000010ff */
[----:B------:R-:W-:Y:S01]  /*a8e0*/  IMAD R4, R41, UR36, R4 ;  /* 0x0000002429047c24 */ /* 0x000fe2000f8e0204 */
[----:B------:R-:W-:Y:S01]  /*a8f0*/  F2FP.BF16.F32.PACK_AB R96, R97, R96 ;  /* 0x000000606160723e */ /* 0x000fe200000010ff */
[----:B------:R-:W-:Y:S01]  /*a900*/  ULDC.64 UR4, c[0x0][0xb40] ;  /* 0x0002d00000047ab9 */ /* 0x000fe20000000a00 */
[----:B------:R-:W-:Y:S01]  /*a910*/  F2FP.BF16.F32.PACK_AB R8, R89, R88 ;  /* 0x000000585908723e */ /* 0x000fe200000010ff */
[----:B------:R-:W-:Y:S01]  /*a920*/  STSM.16.M88.4 [R153], R36 ;  /* 0x0000002499007844 */ /* 0x000fe20000000200 */
[----:B------:R-:W-:-:S02]  /*a930*/  F2FP.BF16.F32.PACK_AB R9, R91, R90 ;  /* 0x0000005a5b09723e */ /* 0x000fc400000010ff */
[----:B------:R-:W-:Y:S02]  /*a940*/  F2FP.BF16.F32.PACK_AB R10, R93, R92 ;  /* 0x0000005c5d0a723e */ /* 0x000fe400000010ff */
[----:B------:R-:W-:Y:S02]  /*a950*/  F2FP.BF16.F32.PACK_AB R11, R95, R94 ;  /* 0x0000005e5f0b723e */ /* 0x000fe400000010ff */
[----:B------:R-:W-:Y:S02]  /*a960*/  F2FP.BF16.F32.PACK_AB R97, R99, R98 ;  /* 0x000000626361723e */ /* 0x000fe400000010ff */
[----:B------:R-:W-:Y:S01]  /*a970*/  F2FP.BF16.F32.PACK_AB R104, R105, R104 ;  /* 0x000000686968723e */ /* 0x000fe200000010ff */
[----:B------:R-:W-:Y:S01]  /*a980*/  STSM.16.M88.4 [R156], R8 ;  /* 0x000000089c007844 */ /* 0x000fe20000000200 */
[----:B------:R-:W-:Y:S02]  /*a990*/  F2FP.BF16.F32.PACK_AB R98, R101, R100 ;  /* 0x000000646562723e */ /* 0x000fe400000010ff */
[----:B------:R-:W-:-:S02]  /*a9a0*/  F2FP.BF16.F32.PACK_AB R99, R103, R102 ;  /* 0x000000666763723e */ /* 0x000fc400000010ff */
[----:B------:R-:W-:Y:S02]  /*a9b0*/  F2FP.BF16.F32.PACK_AB R105, R107, R106 ;  /* 0x0000006a6b69723e */ /* 0x000fe400000010ff */
[----:B------:R-:W-:Y:S01]  /*a9c0*/  F2FP.BF16.F32.PACK_AB R112, R113, R112 ;  /* 0x000000707170723e */ /* 0x000fe200000010ff */
[----:B------:R-:W-:Y:S01]  /*a9d0*/  STSM.16.M88.4 [R155], R96 ;  /* 0x000000609b007844 */ /* 0x000fe20000000200 */
[----:B------:R-:W-:Y:S02]  /*a9e0*/  F2FP.BF16.F32.PACK_AB R106, R109, R108 ;  /* 0x0000006c6d6a723e */ /* 0x000fe400000010ff */
[----:B------:R-:W-:Y:S02]  /*a9f0*/  F2FP.BF16.F32.PACK_AB R107, R111, R110 ;  /* 0x0000006e6f6b723e */ /* 0x000fe400000010ff */
[----:B------:R-:W-:Y:S02]  /*aa00*/  F2FP.BF16.F32.PACK_AB R113, R115, R114 ;  /* 0x000000727371723e */ /* 0x000fe400000010ff */
[----:B------:R-:W-:Y:S01]  /*aa10*/  F2FP.BF16.F32.PACK_AB R120, R121, R120 ;  /* 0x000000787978723e */ /* 0x000fe200000010ff */
[----:B------:R-:W-:Y:S01]  /*aa20*/  STSM.16.M88.4 [R20], R104 ;  /* 0x0000006814007844 */ /* 0x000fe20000000200 */
[----:B------:R-:W-:-:S02]  /*aa30*/  F2FP.BF16.F32.PACK_AB R114, R117, R116 ;  /* 0x000000747572723e */ /* 0x000fc400000010ff */
[----:B------:R-:W-:Y:S02]  /*aa40*/  F2FP.BF16.F32.PACK_AB R115, R119, R118 ;  /* 0x000000767773723e */ /* 0x000fe400000010ff */
[----:B------:R-:W-:Y:S02]  /*aa50*/  F2FP.BF16.F32.PACK_AB R121, R123, R122 ;  /* 0x0000007a7b79723e */ /* 0x000fe400000010ff */
[----:B------:R-:W-:Y:S01]  /*aa60*/  F2FP.BF16.F32.PACK_AB R128, R129, R128 ;  /* 0x000000808180723e */ /* 0x000fe200000010ff */
[----:B------:R-:W-:Y:S01]  /*aa70*/  STSM.16.M88.4 [R152], R112 ;  /* 0x0000007098007844 */ /* 0x000fe20000000200 */
[----:B------:R-:W-:Y:S02]  /*aa80*/  F2FP.BF16.F32.PACK_AB R122, R125, R124 ;  /* 0x0000007c7d7a723e */ /* 0x000fe400000010ff */
[----:B------:R-:W-:Y:S02]  /*aa90*/  F2FP.BF16.F32.PACK_AB R123, R127, R126 ;  /* 0x0000007e7f7b723e */ /* 0x000fe400000010ff */
[----:B------:R-:W-:-:S02]  /*aaa0*/  SHF.R.S32.HI R5, RZ, 0x1f, R159 ;  /* 0x0000001fff057819 */ /* 0x000fc4000001149f */
[----:B------:R-:W-:Y:S01]  /*aab0*/  F2FP.BF16.F32.PACK_AB R129, R131, R130 ;  /* 0x000000828381723e */ /* 0x000fe200000010ff */
[----:B------:R-:W-:Y:S01]  /*aac0*/  STSM.16.M88.4 [R21], R120 ;  /* 0x0000007815007844 */ /* 0x000fe20000000200 */
[----:B------:R-:W-:Y:S02]  /*aad0*/  F2FP.BF16.F32.PACK_AB R136, R137, R136 ;  /* 0x000000888988723e */ /* 0x000fe400000010ff */
[----:B------:R-:W-:Y:S02]  /*aae0*/  IADD3 R159, P1, R159, R2, RZ ;  /* 0x000000029f9f7210 */ /* 0x000fe40007f3e0ff */
        /* <DEDUP_REMOVED lines=11> */
[----:B------:R-:W-:Y:S02]  /*aba0*/  IADD3.X R4, R5, R3, R4, P1, !PT ;  /* 0x0000000305047210 */ /* 0x000fe40000ffe404 */
[C---:B------:R-:W-:Y:S01]  /*abb0*/  LEA R2, P1, R159.reuse, UR4, 0x2 ;  /* 0x000000049f027c11 */ /* 0x040fe2000f8210ff */
[----:B------:R-:W-:Y:S01]  /*abc0*/  STSM.16.M88.4 [R158], R144 ;  /* 0x000000909e007844 */ /* 0x000fe20000000200 */
[----:B------:R-:W-:Y:S02]  /*abd0*/  ULDC UR4, c[0x0][0xc] ;  /* 0x0000030000047ab9 */ /* 0x000fe40000000800 */
[----:B------:R-:W-:Y:S01]  /*abe0*/  LEA.HI.X R3, R159, UR5, R4, 0x2, P1 ;  /* 0x000000059f037c11 */ /* 0x000fe200088f1404 */
[----:B------:R-:W-:Y:S01]  /*abf0*/  @!PT LDS RZ, [RZ] ;  /* 0x00000000fffff984 */ /* 0x000fe20000000800 */
[----:B------:R-:W-:Y:S01]  /*ac00*/  @!PT LDS RZ, [RZ] ;  /* 0x00000000fffff984 */ /* 0x000fe20000000800 */
[----:B------:R-:W-:Y:S01]  /*ac10*/  @!PT LDS RZ, [RZ] ;  /* 0x00000000fffff984 */ /* 0x000fe20000000800 */
[----:B------:R-:W-:Y:S01]  /*ac20*/  @!PT LDS RZ, [RZ] ;  /* 0x00000000fffff984 */ /* 0x000fe20000000800 */
[----:B------:R1:W-:Y:S06]  /*ac30*/  MEMBAR.ALL.CTA ;  /* 0x0000000000007992 */ /* 0x0003ec0000008000 */
[----:B-1----:R-:W1:Y:S01]  /*ac40*/  FENCE.VIEW.ASYNC.S ;  /* 0x00000000000073c6 */ /* 0x002e620000000000 */
[----:B------:R-:W-:-:S03]  /*ac50*/  UIADD3 UR10, UR4, UR10, URZ ;  /* 0x0000000a040a7290 */ /* 0x000fc6000fffe03f */
[----:B-1----:R-:W1:Y:S01]  /*ac60*/  SHFL.IDX PT, R4, R217, RZ, 0x1f ;  /* 0x00001fffd9047589 */ /* 0x002e6200000e0000 */
[----:B------:R-:W-:Y:S06]  /*ac70*/  BAR.ARV 0x1, 0x120 ;  /* 0x0044800000007b1d */ /* 0x000fec0000002000 */
[----:B------:R-:W-:Y:S01]  /*ac80*/  @!P0 STG.E desc[UR12][R2.64], R157 ;  /* 0x0000009d02008986 */ /* 0x000fe2000c10190c */
[----:B-1----:R-:W-:-:S03]  /*ac90*/  ISETP.NE.AND P0, PT, R4, 0x7, PT ;  /* 0x000000070400780c */ /* 0x002fc60003f05270 */
[----:B------:R1:W-:Y:S02]  /*aca0*/  @!P2 STG.E desc[UR12][R2.64+0x20], R23 ;  /* 0x000020170200a986 */ /* 0x0003e4000c10190c */
[----:B-1----:R-:W-:-:S08]  /*acb0*/  IMAD.U32 R23, RZ, RZ, UR10 ;  /* 0x0000000aff177e24 */ /* 0x002fd0000f8e00ff */
[----:B------:R-:W-:Y:S05]  /*acc0*/  @P0 BRA `(.L_x_29) ;  /* 0x0000000000800947 */ /* 0x000fea0003800000 */
[----:B------:R-:W-:Y:S01]  /*acd0*/  BAR.SYNC.DEFER_BLOCKING 0x1, 0x120 ;  /* 0x0044800000007b1d */ /* 0x000fe20000010000 */
[----:B------:R-:W-:-:S05]  /*ace0*/  ELECT P0, URZ, PT ;  /* 0x00000000003f782f */ /* 0x000fca0003800000 */
[----:B------:R-:W-:Y:S08]  /*acf0*/  BSSY B0, `(.L_x_29) ;  /* 0x000001d000007945 */ /* 0x000ff00003800000 */
[----:B------:R-:W-:Y:S05]  /*ad00*/  @!P0 BRA `(.L_x_30) ;  /* 0x00000000006c8947 */ /* 0x000fea0003800000 */
[----:B------:R-:W-:Y:S01]  /*ad10*/  ULDC.64 UR10, c[0x0][0x198] ;  /* 0x00006600000a7ab9 */ /* 0x000fe20000000a00 */
[----:B------:R-:W-:Y:S02]  /*ad20*/  UIADD3 UR6, UR61, 0x4000, URZ ;  /* 0x000040003d067890 */ /* 0x000fe4000fffe03f */
[----:B------:R-:W-:Y:S02]  /*ad30*/  UIADD3 UR4, UP0, UR10, 0x9f0, URZ ;  /* 0x000009f00a047890 */ /* 0x000fe4000ff1e03f */
[----:B------:R-:W-:Y:S02]  /*ad40*/  UIADD3 UR8, UR61, 0x8000, URZ ;  /* 0x000080003d087890 */ /* 0x000fe4000fffe03f */
[----:B------:R-:W-:Y:S01]  /*ad50*/  UIADD3.X UR5, URZ, UR11, URZ, UP0, !UPT ;  /* 0x0000000b3f057290 */ /* 0x000fe200087fe43f */
[----:B------:R-:W-:Y:S01]  /*ad60*/  UMOV UR33, URZ ;  /* 0x0000003f00217c82 */ /* 0x000fe20008000000 */
[----:B------:R-:W-:Y:S01]  /*ad70*/  UMOV UR37, URZ ;  /* 0x0000003f00257c82 */ /* 0x000fe20008000000 */
[----:B------:R-:W-:Y:S01]  /*ad80*/  UMOV UR32, UR61 ;  /* 0x0000003d00207c82 */ /* 0x000fe20008000000 */
[----:B------:R-:W-:Y:S01]  /*ad90*/  UMOV UR7, 0x40 ;  /* 0x0000004000077882 */ /* 0x000fe20000000000 */
[----:B------:R-:W-:-:S04]  /*ada0*/  UIADD3 UR9, UR61, 0xc000, URZ ;  /* 0x0000c0003d097890 */ /* 0x000fc8000fffe03f */
[----:B------:R1:W-:Y:S02]  /*adb0*/  UTMASTG.5D [UR32], [UR4] ;  /* 0x00000020040073b5 */ /* 0x0003e40008020000 */
[----:B-1----:R-:W-:Y:S01]  /*adc0*/  UMOV UR32, UR6 ;  /* 0x0000000600207c82 */ /* 0x002fe20008000000 */
[----:B------:R-:W-:Y:S01]  /*add0*/  UMOV UR33, UR7 ;  /* 0x0000000700217c82 */ /* 0x000fe20008000000 */
[----:B------:R-:W-:Y:S01]  /*ade0*/  UMOV UR6, 0x80 ;  /* 0x0000008000067882 */ /* 0x000fe20000000000 */
[----:B------:R1:W-:Y:S02]  /*adf0*/  UTMASTG.5D [UR32], [UR4] ;  /* 0x00000020040073b5 */ /* 0x0003e40008020000 */
[----:B-1----:R-:W-:Y:S01]  /*ae00*/  UMOV UR32, UR8 ;  /* 0x0000000800207c82 */ /* 0x002fe20008000000 */
[----:B------:R-:W-:Y:S01]  /*ae10*/  UMOV UR33, UR6 ;  /* 0x0000000600217c82 */ /* 0x000fe20008000000 */
[----:B------:R-:W-:Y:S01]  /*ae20*/  UMOV UR6, 0xc0 ;  /* 0x000000c000067882 */ /* 0x000fe20000000000 */
[----:B------:R1:W-:Y:S02]  /*ae30*/  UTMASTG.5D [UR32], [UR4] ;  /* 0x00000020040073b5 */ /* 0x0003e40008020000 */
[----:B-1----:R-:W-:Y:S01]  /*ae40*/  UMOV UR32, UR9 ;  /* 0x0000000900207c82 */ /* 0x002fe20008000000 */
[----:B------:R-:W-:Y:S01]  /*ae50*/  UMOV UR33, UR6 ;  /* 0x0000000600217c82 */ /* 0x000fe20008000000 */
[----:B------:R-:W-:Y:S01]  /*ae60*/  UIADD3 UR6, UR61, 0x38820, URZ ;  /* 0x000388203d067890 */ /* 0x000fe2000fffe03f */
[----:B------:R1:W-:Y:S03]  /*ae70*/  UTMASTG.5D [UR32], [UR4] ;  /* 0x00000020040073b5 */ /* 0x0003e60008020000 */
[----:B------:R-:W-:Y:S01]  /*ae80*/  UPRMT UR6, URZ, 0x654, UR6 ;  /* 0x000006543f067896 */ /* 0x000fe20008000006 */
[----:B------:R0:W-:Y:S01]  /*ae90*/  UTMACMDFLUSH ;  /* 0x00000000000079b7 */ /* 0x0001e20000000000 */
[----:B------:R-:W-:-:S07]  /*aea0*/  DEPBAR.LE SB0, 0x0 ;  /* 0x000080000000791a */ /* 0x000fce0000000000 */
[----:B-1----:R-:W-:Y:S03]  /*aeb0*/  SYNCS.ARRIVE.TRANS64.RED.A1T0 RZ, [UR6], RZ ;  /* 0x000000ffffff79a7 */ /* 0x002fe60008100406 */
.L_x_30:
[----:B------:R-:W-:Y:S05]  /*aec0*/  BSYNC B0 ;  /* 0x0000000000007941 */ /* 0x000fea0003800000 */
.L_x_29:
[----:B------:R-:W1:Y:S01]  /*aed0*/  LDC R0, c[0x0][0xda4] ;  /* 0x00036900ff007b82 */ /* 0x000e620000000800 */
[----:B------:R-:W-:Y:S01]  /*aee0*/  R2UR UR6, R23 ;  /* 0x00000000170672ca */ /* 0x000fe200000e0000 */
[----:B------:R-:W-:Y:S01]  /*aef0*/  UIADD3 UR38, UR38, 0x1, URZ ;  /* 0x0000000126267890 */ /* 0x000fe2000fffe03f */
[----:B------:R-:W-:Y:S01]  /*af00*/  R2UR UR5, R18 ;  /* 0x00000000120572ca */ /* 0x000fe200000e0000 */
[----:B------:R-:W-:Y:S02]  /*af10*/  VIADD R212, R212, 0x1 ;  /* 0x00000001d4d47836 */ /* 0x000fe40000000000 */
[----:B------:R-:W-:-:S04]  /*af20*/  UISETP.NE.AND UP0, UPT, UR38, 0x2, UPT ;  /* 0x000000022600788c */ /* 0x000fc8000bf05270 */
[----:B------:R-:W-:Y:S02]  /*af30*/  USEL UR4, URZ, 0x1, UP0 ;  /* 0x000000013f047887 */ /* 0x000fe40008000000 */
[----:B------:R-:W-:-:S04]  /*af40*/  USEL UR38, UR38, URZ, UP0 ;  /* 0x0000003f26267287 */ /* 0x000fc80008000000 */
[----:B------:R-:W-:-:S06]  /*af50*/  ULOP3.LUT UR5, UR5, UR4, URZ, 0x3c, !UPT ;  /* 0x0000000405057292 */ /* 0x000fcc000f8e3c3f */
[----:B------:R-:W-:Y:S02]  /*af60*/  MOV R18, UR5 ;  /* 0x0000000500127c02 */ /* 0x000fe40008000f00 */
[----:B-1----:R-:W-:-:S13]  /*af70*/  ISETP.LE.AND P0, PT, R0, UR6, PT ;  /* 0x0000000600007c0c */ /* 0x002fda000bf03270 */
[----:B------:R-:W-:Y:S05]  /*af80*/  @!P0 BRA `(.L_x_31) ;  /* 0xffffff5c006c8947 */ /* 0x000fea000383ffff */
[----:B------:R-:W-:Y:S05]  /*af90*/  EXIT ;  /* 0x000000000000794d */ /* 0x000fea0003800000 */
.L_x_7:
[----:B------:R-:W-:-:S08]  /*afa0*/  NOP ;  /* 0x0000000000007918 */ /* 0x000fd00000000000 */
[----:B-1----:R-:W1:-:S00]  /*afb0*/  USETMAXREG.DEALLOC.CTAPOOL 0x18 ;  /* 0x00000018000079c8 */ /* 0x002e4000080e0500 */
[----:B-1----:R-:W-:-:S06]  /*afc0*/  LOP3.LUT R0, R0, 0x3, RZ, 0xc0, !PT ;  /* 0x0000000300007812 */ /* 0x002fcc00078ec0ff */
[----:B------:R-:W1:Y:S02]  /*afd0*/  SHFL.IDX PT, R0, R0, RZ, 0x1f ;  /* 0x00001fff00007589 */ /* 0x000e6400000e0000 */
[----:B-1----:R-:W-:-:S13]  /*afe0*/  ISETP.NE.AND P0, PT, R0, RZ, PT ;  /* 0x000000ff0000720c */ /* 0x002fda0003f05270 */
[----:B--2---:R-:W-:Y:S05]  /*aff0*/  @P0 EXIT ;  /* 0x000000000000094d */ /* 0x004fea0003800000 */
[----:B------:R-:W1:Y:S01]  /*b000*/  S2UR UR4, SR_CTAID.X ;  /* 0x00000000000479c3 */ /* 0x000e620000002500 */
[----:B------:R-:W-:Y:S01]  /*b010*/  IMAD.MOV.U32 R16, RZ, RZ, RZ ;  /* 0x000000ffff107224 */ /* 0x000fe200078e00ff */
[----:B------:R-:W-:Y:S01]  /*b020*/  MOV R19, 0x1 ;  /* 0x0000000100137802 */ /* 0x000fe20000000f00 */
[----:B------:R-:W-:-:S05]  /*b030*/  IMAD.MOV.U32 R2, RZ, RZ, 0x1 ;  /* 0x00000001ff027424 */ /* 0x000fca00078e00ff */
[----:B------:R-:W1:Y:S02]  /*b040*/  LDC R0, c[0x0][0xda4] ;  /* 0x00036900ff007b82 */ /* 0x000e640000000800 */
[----:B-1----:R-:W-:-:S13]  /*b050*/  ISETP.LE.AND P0, PT, R0, UR4, PT ;  /* 0x0000000400007c0c */ /* 0x002fda000bf03270 */
[----:B------:R-:W-:Y:S05]  /*b060*/  @P0 BRA `(.L_x_32) ;  /* 0x0000003000940947 */ /* 0x000fea0003800000 */
[----:B------:R-:W-:Y:S01]  /*b070*/  IMAD.U32 R0, RZ, RZ, UR4 ;  /* 0x00000004ff007e24 */ /* 0x000fe2000f8e00ff */
[----:B------:R-:W-:Y:S01]  /*b080*/  MOV R19, 0x1 ;  /* 0x0000000100137802 */ /* 0x000fe20000000f00 */
[----:B------:R-:W-:Y:S01]  /*b090*/  IMAD.MOV.U32 R16, RZ, RZ, RZ ;  /* 0x000000ffff107224 */ /* 0x000fe200078e00ff */
[----:B------:R-:W-:Y:S01]  /*b0a0*/  ULDC.64 UR36, c[0x0][0x198] ;  /* 0x0000660000247ab9 */ /* 0x000fe20000000a00 */
[----:B------:R-:W-:Y:S01]  /*b0b0*/  ULDC UR38, c[0x0][0xc] ;  /* 0x0000030000267ab9 */ /* 0x000fe20000000800 */
[----:B------:R1:W-:Y:S04]  /*b0c0*/  STL [R1+0x10], R0 ;  /* 0x0000100001007387 */ /* 0x0003e80000100800 */
[----:B------:R1:W-:Y:S02]  /*b0d0*/  STL [R1+0x18], RZ ;  /* 0x000018ff01007387 */ /* 0x0003e40000100800 */
.L_x_77:
[----:B------:R-:W2:Y:S01]  /*b0e0*/  LDL R2, [R1+0x10] ;  /* 0x0000100001027983 */ /* 0x000ea20000100800 */
[----:B-1----:R-:W1:Y:S01]  /*b0f0*/  LDC R0, c[0x0][0xda8] ;  /* 0x00036a00ff007b82 */ /* 0x002e620000000800 */
[----:B------:R-:W-:Y:S05]  /*b100*/  YIELD ;  /* 0x0000000000007946 */ /* 0x000fea0003800000 */
[----:B------:R-:W3:Y:S01]  /*b110*/  S2R R5, SR_CgaCtaId ;  /* 0x0000000000057919 */ /* 0x000ee20000008800 */
[----:B------:R-:W-:Y:S01]  /*b120*/  ULDC.64 UR4, c[0x0][0x3f8] ;  /* 0x0000fe0000047ab9 */ /* 0x000fe20000000a00 */
[----:B------:R-:W4:Y:S01]  /*b130*/  LDC R18, c[0x0][0xdb4] ;  /* 0x00036d00ff127b82 */ /* 0x000f220000000800 */
[----:B------:R-:W-:-:S03]  /*b140*/  UISETP.NE.U32.AND UP0, UPT, UR4, URZ, UPT ;  /* 0x0000003f0400728c */ /* 0x000fc6000bf05070 */
[----:B------:R-:W-:Y:S01]  /*b150*/  ULDC UR4, c[0x0][0x404] ;  /* 0x0001010000047ab9 */ /* 0x000fe20000000800 */
[----:B------:R-:W-:-:S04]  /*b160*/  UISETP.NE.AND.EX UP0, UPT, UR5, URZ, UPT, UP0 ;  /* 0x0000003f0500728c */ /* 0x000fc8000bf05300 */
[----:B------:R-:W-:Y:S01]  /*b170*/  USEL UR4, UR4, 0x1, UP0 ;  /* 0x0000000104047887 */ /* 0x000fe20008000000 */
[----:B-1----:R-:W-:Y:S02]  /*b180*/  ISETP.NE.AND P0, PT, R0, 0x1, PT ;  /* 0x000000010000780c */ /* 0x002fe40003f05270 */
[----:B----4-:R-:W-:-:S11]  /*b190*/  ISETP.NE.AND P1, PT, R18, 0x1, PT ;  /* 0x000000011200780c */ /* 0x010fd60003f25270 */
[----:B------:R-:W2:Y:S08]  /*b1a0*/  @P0 LDC R0, c[0x0][0xdac] ;  /* 0x00036b00ff000b82 */ /* 0x000eb00000000800 */
[----:B------:R-:W1:Y:S01]  /*b1b0*/  @P0 LDC R3, c[0x0][0xdb0] ;  /* 0x00036c00ff030b82 */ /* 0x000e620000000800 */
[----:B--2---:R-:W-:-:S04]  /*b1c0*/  @P0 IMAD.HI.U32 R0, R2, R0, RZ ;  /* 0x0000000002000227 */ /* 0x004fc800078e00ff */
[----:B------:R-:W-:Y:S01]  /*b1d0*/  IMAD.MOV.U32 R4, RZ, RZ, R2 ;  /* 0x000000ffff047224 */ /* 0x000fe200078e0002 */
[----:B-1----:R-:W-:Y:S02]  /*b1e0*/  @P0 SHF.R.U32.HI R4, RZ, R3, R0 ;  /* 0x00000003ff040219 */ /* 0x002fe40000011600 */
[----:B------:R-:W1:Y:S03]  /*b1f0*/  LDC R0, c[0x0][0x2e0] ;  /* 0x0000b800ff007b82 */ /* 0x000e660000000800 */
[----:B------:R-:W-:Y:S01]  /*b200*/  IMAD.MOV.U32 R17, RZ, RZ, R4 ;  /* 0x000000ffff117224 */ /* 0x000fe200078e0004 */
[----:B------:R2:W-:Y:S04]  /*b210*/  STL [R1+0x8], R4 ;  /* 0x0000080401007387 */ /* 0x0005e80000100800 */
[----:B------:R-:W4:Y:S01]  /*b220*/  @P1 LDC.64 R2, c[0x0][0xdb8] ;  /* 0x00036e00ff021b82 */ /* 0x000f220000000a00 */
[----:B-1----:R-:W-:Y:S01]  /*b230*/  IMAD R7, R0, UR4, RZ ;  /* 0x0000000400077c24 */ /* 0x002fe2000f8e02ff */
[----:B------:R-:W-:-:S04]  /*b240*/  MOV R0, 0x400 ;  /* 0x0000040000007802 */ /* 0x000fc80000000f00 */
[----:B---3--:R-:W-:Y:S01]  /*b250*/  LEA R6, R5, R0, 0x18 ;  /* 0x0000000005067211 */ /* 0x008fe200078ec0ff */
[----:B------:R2:W-:Y:S01]  /*b260*/  STL [R1+0x14], R7 ;  /* 0x0000140701007387 */ /* 0x0005e20000100800 */
[----:B------:R-:W-:Y:S01]  /*b270*/  IADD3 R0, R7, 0x4f, RZ ;  /* 0x0000004f07007810 */ /* 0x000fe20007ffe0ff */
[----:B----4-:R-:W-:Y:S02]  /*b280*/  @P1 IMAD.HI.U32 R2, R4, R2, RZ ;  /* 0x0000000204021227 */ /* 0x010fe400078e00ff */
[----:B------:R2:W-:Y:S02]  /*b290*/  STL [R1+0x4], R6 ;  /* 0x0000040601007387 */ /* 0x0005e40000100800 */
[----:B------:R-:W-:Y:S01]  /*b2a0*/  IMAD.HI R0, R0, 0x66666667, RZ ;  /* 0x6666666700007827 */ /* 0x000fe200078e02ff */
[----:B------:R-:W-:-:S03]  /*b2b0*/  @P1 SHF.R.U32.HI R17, RZ, R3, R2 ;  /* 0x00000003ff111219 */ /* 0x000fc60000011602 */
[----:B------:R-:W-:Y:S02]  /*b2c0*/  VIADD R2, R6, 0x24400 ;  /* 0x0002440006027836 */ /* 0x000fe40000000000 */
[----:B------:R-:W-:-:S03]  /*b2d0*/  IMAD.MOV R3, RZ, RZ, -R17 ;  /* 0x000000ffff037224 */ /* 0x000fc600078e0a11 */
[----:B------:R-:W-:Y:S01]  /*b2e0*/  LOP3.LUT P0, RZ, R2, 0x3ff, RZ, 0xc0, !PT ;  /* 0x000003ff02ff7812 */ /* 0x000fe2000780c0ff */
[----:B------:R-:W-:Y:S01]  /*b2f0*/  IMAD R18, R18, R3, R4 ;  /* 0x0000000312127224 */ /* 0x000fe200078e0204 */
[----:B------:R-:W-:-:S04]  /*b300*/  SHF.R.U32.HI R3, RZ, 0x1f, R0 ;  /* 0x0000001fff037819 */ /* 0x000fc80000011600 */
[----:B------:R-:W-:-:S05]  /*b310*/  LEA.HI.SX32 R0, R0, R3, 0x1b ;  /* 0x0000000300007211 */ /* 0x000fca00078fdaff */
[----:B------:R2:W-:Y:S02]  /*b320*/  STL [R1+0xc], R0 ;  /* 0x00000c0001007387 */ /* 0x0005e40000100800 */
[----:B------:R-:W-:Y:S05]  /*b330*/  @!P0 BRA `(.L_x_33) ;  /* 0x0000000000408947 */ /* 0x000fea0003800000 */
[----:B------:R-:W-:Y:S01]  /*b340*/  MOV R2, 0x0 ;  /* 0x0000000000027802 */ /* 0x000fe20000000f00 */
[----:B------:R-:W-:Y:S01]  /*b350*/  ULDC.64 UR6, c[0x4][0x1b8] ;  /* 0x01006e0000067ab9 */ /* 0x000fe20000000a00 */
[----:B------:R-:W-:Y:S01]  /*b360*/  ULDC.64 UR8, c[0x4][0x1c0] ;  /* 0x0100700000087ab9 */ /* 0x000fe20000000a00 */
[----:B------:R-:W-:Y:S01]  /*b370*/  ULDC.64 UR4, c[0x4][0x118] ;  /* 0x0100460000047ab9 */ /* 0x000fe20000000a00 */
[----:B--2---:R-:W-:Y:S01]  /*b380*/  MOV R4, UR6 ;  /* 0x0000000600047c02 */ /* 0x004fe20008000f00 */
[----:B------:R-:W-:Y:S01]  /*b390*/  IMAD.U32 R5, RZ, RZ, UR7 ;  /* 0x00000007ff057e24 */ /* 0x000fe2000f8e00ff */
[----:B------:R-:W1:Y:S01]  /*b3a0*/  LDC.64 R2, c[0x4][R2] ;  /* 0x0100000002027b82 */ /* 0x000e620000000a00 */
[----:B------:R-:W-:Y:S01]  /*b3b0*/  IMAD.U32 R6, RZ, RZ, UR8 ;  /* 0x00000008ff067e24 */ /* 0x000fe2000f8e00ff */
[----:B------:R-:W-:Y:S01]  /*b3c0*/  MOV R7, UR9 ;  /* 0x0000000900077c02 */ /* 0x000fe20008000f00 */
[----:B------:R-:W-:Y:S01]  /*b3d0*/  IMAD.U32 R10, RZ, RZ, UR4 ;  /* 0x00000004ff0a7e24 */ /* 0x000fe2000f8e00ff */
[----:B------:R-:W-:Y:S01]  /*b3e0*/  MOV R8, 0x70 ;  /* 0x0000007000087802 */ /* 0x000fe20000000f00 */
[----:B------:R-:W-:-:S02]  /*b3f0*/  IMAD.U32 R11, RZ, RZ, UR5 ;  /* 0x00000005ff0b7e24 */ /* 0x000fc4000f8e00ff */
[----:B------:R-:W-:Y:S02]  /*b400*/  IMAD.MOV.U32 R12, RZ, RZ, 0x1 ;  /* 0x00000001ff0c7424 */ /* 0x000fe400078e00ff */
[----:B------:R-:W-:-:S07]  /*b410*/  IMAD.MOV.U32 R13, RZ, RZ, RZ ;  /* 0x000000ffff0d7224 */ /* 0x000fce00078e00ff */
[----:B------:R-:W-:-:S07]  /*b420*/  LEPC R20, `(.L_x_33) ;  /* 0x000000001014794e */ /* 0x000fce0000000000 */
[----:B-1----:R-:W-:Y:S05]  /*b430*/  CALL.ABS.NOINC R2 ;  /* 0x0000000002007343 */ /* 0x002fea0003c00000 */
.L_x_33:
[----:B------:R-:W2:Y:S02]  /*b440*/  LDL R2, [R1+0x4] ;  /* 0x0000040001027983 */ /* 0x000ea40000100800 */
[----:B--2---:R-:W-:-:S04]  /*b450*/  IADD3 R0, R2, 0x400, RZ ;  /* 0x0000040002007810 */ /* 0x004fc80007ffe0ff */
[----:B------:R-:W-:-:S13]  /*b460*/  LOP3.LUT P0, RZ, R0, 0x3ff, RZ, 0xc0, !PT ;  /* 0x000003ff00ff7812 */ /* 0x000fda000780c0ff */
[----:B------:R-:W-:Y:S05]  /*b470*/  @!P0 BRA `(.L_x_34) ;  /* 0x0000000000808947 */ /* 0x000fea0003800000 */
[----:B------:R-:W-:Y:S01]  /*b480*/  MOV R0, 0x0 ;  /* 0x0000000000007802 */ /* 0x000fe20000000f00 */
[----:B------:R-:W-:Y:S01]  /*b490*/  ULDC.64 UR6, c[0x4][0x1b8] ;  /* 0x01006e0000067ab9 */ /* 0x000fe20000000a00 */
[----:B------:R-:W-:Y:S01]  /*b4a0*/  ULDC.64 UR8, c[0x4][0x1c0] ;  /* 0x0100700000087ab9 */ /* 0x000fe20000000a00 */
[----:B------:R-:W-:Y:S01]  /*b4b0*/  ULDC.64 UR4, c[0x4][0x120] ;  /* 0x0100480000047ab9 */ /* 0x000fe20000000a00 */
[----:B------:R1:W2:Y:S01]  /*b4c0*/  LDC.64 R2, c[0x4][R0] ;  /* 0x0100000000027b82 */ /* 0x0002a20000000a00 */
[----:B------:R-:W-:Y:S01]  /*b4d0*/  IMAD.U32 R4, RZ, RZ, UR6 ;  /* 0x00000006ff047e24 */ /* 0x000fe2000f8e00ff */
[----:B------:R-:W-:Y:S01]  /*b4e0*/  MOV R6, UR8 ;  /* 0x0000000800067c02 */ /* 0x000fe20008000f00 */
[----:B------:R-:W-:Y:S01]  /*b4f0*/  IMAD.U32 R5, RZ, RZ, UR7 ;  /* 0x00000007ff057e24 */ /* 0x000fe2000f8e00ff */
[----:B------:R-:W-:Y:S01]  /*b500*/  MOV R11, UR5 ;  /* 0x00000005000b7c02 */ /* 0x000fe20008000f00 */
[----:B------:R-:W-:Y:S01]  /*b510*/  IMAD.U32 R7, RZ, RZ, UR9 ;  /* 0x00000009ff077e24 */ /* 0x000fe2000f8e00ff */
[----:B------:R-:W-:Y:S01]  /*b520*/  MOV R13, RZ ;  /* 0x000000ff000d7202 */ /* 0x000fe20000000f00 */
[----:B------:R-:W-:-:S02]  /*b530*/  IMAD.U32 R10, RZ, RZ, UR4 ;  /* 0x00000004ff0a7e24 */ /* 0x000fc4000f8e00ff */
[----:B------:R-:W-:Y:S02]  /*b540*/  IMAD.MOV.U32 R8, RZ, RZ, 0x70 ;  /* 0x00000070ff087424 */ /* 0x000fe400078e00ff */
[----:B-1----:R-:W-:-:S07]  /*b550*/  IMAD.MOV.U32 R12, RZ, RZ, 0x1 ;  /* 0x00000001ff0c7424 */ /* 0x002fce00078e00ff */
[----:B------:R-:W-:-:S07]  /*b560*/  LEPC R20, `(.L_x_35) ;  /* 0x000000001014794e */ /* 0x000fce0000000000 */
[----:B--2---:R-:W-:Y:S05]  /*b570*/  CALL.ABS.NOINC R2 ;  /* 0x0000000002007343 */ /* 0x004fea0003c00000 */
.L_x_35:
[----:B------:R-:W-:Y:S01]  /*b580*/  MOV R2, 0x0 ;  /* 0x0000000000027802 */ /* 0x000fe20000000f00 */
[----:B------:R-:W-:Y:S01]  /*b590*/  ULDC.64 UR6, c[0x4][0x1b8] ;  /* 0x01006e0000067ab9 */ /* 0x000fe20000000a00 */
[----:B------:R-:W-:Y:S01]  /*b5a0*/  ULDC.64 UR8, c[0x4][0x1c0] ;  /* 0x0100700000087ab9 */ /* 0x000fe20000000a00 */
[----:B------:R-:W-:Y:S01]  /*b5b0*/  ULDC.64 UR4, c[0x4][0x128] ;  /* 0x01004a0000047ab9 */ /* 0x000fe20000000a00 */
[----:B------:R-:W-:Y:S01]  /*b5c0*/  IMAD.U32 R4, RZ, RZ, UR6 ;  /* 0x00000006ff047e24 */ /* 0x000fe2000f8e00ff */
[----:B------:R-:W-:Y:S01]  /*b5d0*/  MOV R6, UR8 ;  /* 0x0000000800067c02 */ /* 0x000fe20008000f00 */
[----:B------:R-:W1:Y:S01]  /*b5e0*/  LDC.64 R2, c[0x4][R2] ;  /* 0x0100000002027b82 */ /* 0x000e620000000a00 */
[----:B------:R-:W-:Y:S01]  /*b5f0*/  IMAD.U32 R5, RZ, RZ, UR7 ;  /* 0x00000007ff057e24 */ /* 0x000fe2000f8e00ff */
[----:B------:R-:W-:Y:S01]  /*b600*/  MOV R11, UR5 ;  /* 0x00000005000b7c02 */ /* 0x000fe20008000f00 */
[----:B------:R-:W-:Y:S01]  /*b610*/  IMAD.U32 R7, RZ, RZ, UR9 ;  /* 0x00000009ff077e24 */ /* 0x000fe2000f8e00ff */
[----:B------:R-:W-:Y:S01]  /*b620*/  MOV R13, RZ ;  /* 0x000000ff000d7202 */ /* 0x000fe20000000f00 */
[----:B------:R-:W-:-:S02]  /*b630*/  IMAD.U32 R10, RZ, RZ, UR4 ;  /* 0x00000004ff0a7e24 */ /* 0x000fc4000f8e00ff */
[----:B------:R-:W-:Y:S02]  /*b640*/  IMAD.MOV.U32 R8, RZ, RZ, 0x70 ;  /* 0x00000070ff087424 */ /* 0x000fe400078e00ff */
[----:B------:R-:W-:-:S07]  /*b650*/  IMAD.MOV.U32 R12, RZ, RZ, 0x1 ;  /* 0x00000001ff0c7424 */ /* 0x000fce00078e00ff */
[----:B------:R-:W-:-:S07]  /*b660*/  LEPC R20, `(.L_x_34) ;  /* 0x000000001014794e */ /* 0x000fce0000000000 */
[----:B-1----:R-:W-:Y:S05]  /*b670*/  CALL.ABS.NOINC R2 ;  /* 0x0000000002007343 */ /* 0x002fea0003c00000 */
.L_x_34:
[----:B------:R-:W1:Y:S01]  /*b680*/  LDC R0, c[0x0][0x428] ;  /* 0x00010a00ff007b82 */ /* 0x000e620000000800 */
[----:B------:R-:W-:Y:S01]  /*b690*/  ULDC.64 UR4, c[0x0][0x9f8] ;  /* 0x00027e0000047ab9 */ /* 0x000fe20000000a00 */
[----:B------:R-:W2:Y:S01]  /*b6a0*/  LDL.LU R7, [R1+0x8] ;  /* 0x0000080001077983 */ /* 0x000ea20000300800 */
[----:B------:R-:W-:Y:S01]  /*b6b0*/  ISETP.NE.U32.AND P0, PT, RZ, UR4, PT ;  /* 0x00000004ff007c0c */ /* 0x000fe2000bf05070 */
[----:B------:R-:W-:Y:S01]  /*b6c0*/  IMAD.MOV.U32 R4, RZ, RZ, R18 ;  /* 0x000000ffff047224 */ /* 0x000fe200078e0012 */
[----:B------:R-:W-:Y:S01]  /*b6d0*/  ULDC.64 UR6, c[0x0][0x208] ;  /* 0x0000820000067ab9 */ /* 0x000fe20000000a00 */
[----:B------:R-:W3:Y:S01]  /*b6e0*/  LDL R6, [R1+0x10] ;  /* 0x0000100001067983 */ /* 0x000ee20000100800 */
[----:B------:R-:W-:Y:S01]  /*b6f0*/  ISETP.NE.AND.EX P0, PT, RZ, UR5, PT, P0 ;  /* 0x00000005ff007c0c */ /* 0x000fe2000bf05300 */
[----:B------:R-:W-:Y:S01]  /*b700*/  ULDC UR4, c[0x0][0xda8] ;  /* 0x00036a0000047ab9 */ /* 0x000fe20000000800 */
[----:B------:R-:W4:Y:S01]  /*b710*/  S2R R8, SR_TID.X ;  /* 0x0000000000087919 */ /* 0x000f220000002100 */
[----:B-1----:R-:W-:-:S13]  /*b720*/  ISETP.NE.AND P1, PT, R0, 0x1, PT ;  /* 0x000000010000780c */ /* 0x002fda0003f25270 */
[----:B------:R-:W1:Y:S01]  /*b730*/  @P1 LDC R3, c[0x0][0x42c] ;  /* 0x00010b00ff031b82 */ /* 0x000e620000000800 */
[----:B----4-:R-:W-:-:S07]  /*b740*/  LOP3.LUT R8, R8, 0x1f, RZ, 0xc0, !PT ;  /* 0x0000001f08087812 */ /* 0x010fce00078ec0ff */
[----:B------:R-:W4:Y:S01]  /*b750*/  @P1 LDC R5, c[0x0][0x430] ;  /* 0x00010c00ff051b82 */ /* 0x000f220000000800 */
[----:B-1----:R-:W-:-:S07]  /*b760*/  @P1 IMAD.HI.U32 R0, R18, R3, RZ ;  /* 0x0000000312001227 */ /* 0x002fce00078e00ff */
[----:B------:R-:W1:Y:S01]  /*b770*/  @P0 LDC.64 R2, c[0x0][0x9f8] ;  /* 0x00027e00ff020b82 */ /* 0x000e620000000a00 */
[----:B----4-:R-:W-:Y:S01]  /*b780*/  @P1 SHF.R.U32.HI R4, RZ, R5, R0 ;  /* 0x00000005ff041219 */ /* 0x010fe20000011600 */
[----:B------:R-:W-:Y:S02]  /*b790*/  IMAD.MOV.U32 R0, RZ, RZ, R17 ;  /* 0x000000ffff007224 */ /* 0x000fe400078e0011 */
[----:B-1----:R-:W-:-:S05]  /*b7a0*/  @P0 IMAD.WIDE R2, R17, 0x4, R2 ;  /* 0x0000000411020825 */ /* 0x002fca00078e0202 */
[----:B------:R1:W5:Y:S01]  /*b7b0*/  @P0 LDG.E R0, desc[UR6][R2.64] ;  /* 0x0000000602000981 */ /* 0x000362000c1e1900 */
[----:B------:R-:W-:-:S04]  /*b7c0*/  ISETP.NE.AND P1, PT, R8, RZ, PT ;  /* 0x000000ff0800720c */ /* 0x000fc80003f25270 */
[----:B------:R-:W-:-:S09]  /*b7d0*/  PLOP3.LUT P2, PT, P1, PT, PT, 0x8, 0x0 ;  /* 0x000000000000781c */ /* 0x000fd20000f4e170 */
[----:B------:R-:W-:-:S05]  /*b7e0*/  VOTEU.ALL UP1, P1 ;  /* 0x00000000003f7886 */ /* 0x000fca0000820000 */
[----:B------:R-:W-:-:S04]  /*b7f0*/  @!UP1 UIADD3 UR8, UP0, UR36, 0x270, URZ ;  /* 0x0000027024089890 */ /* 0x000fc8000ff1e03f */
[----:B------:R-:W-:-:S03]  /*b800*/  @!UP1 UIADD3.X UR9, URZ, UR37, URZ, UP0, !UPT ;  /* 0x000000253f099290 */ /* 0x000fc600087fe43f */
[----:B------:R-:W-:Y:S01]  /*b810*/  VOTEU.ALL UP0, P1 ;  /* 0x00000000003f7886 */ /* 0x000fe20000800000 */
[----:B--2---:R-:W-:-:S05]  /*b820*/  IADD3 R8, -R7, RZ, RZ ;  /* 0x000000ff07087210 */ /* 0x004fca0007ffe1ff */
[----:B---3--:R-:W-:-:S04]  /*b830*/  IMAD R8, R8, UR4, R6 ;  /* 0x0000000408087c24 */ /* 0x008fc8000f8e0206 */
[----:B-1----:R-:W-:-:S07]  /*b840*/  IMAD.SHL.U32 R8, R8, 0x80, RZ ;  /* 0x0000008008087824 */ /* 0x002fce00078e00ff */
.L_x_36:
[----:B------:R-:W-:Y:S02]  /*b850*/  PLOP3.LUT P0, PT, P0, P2, PT, 0xa2, 0x0 ;  /* 0x000000000000781c */ /* 0x000fe40000705472 */
[----:B------:R-:W-:Y:S01]  /*b860*/  @P2 R2UR P0, UR7, R17 ;  /* 0x00000000110722ca */ /* 0x000fe20000000000 */
[----:B------:R-:W-:-:S07]  /*b870*/  UMOV UR4, URZ ;  /* 0x0000003f00047c82 */ /* 0x000fce0008000000 */
[----:B------:R-:W-:Y:S02]  /*b880*/  PLOP3.LUT P0, PT, P0, P2, PT, 0xa2, 0x0 ;  /* 0x000000000000781c */ /* 0x000fe40000705472 */
[----:B------:R-:W-:-:S08]  /*b890*/  @P2 R2UR.OR P0, UR6, R18 ;  /* 0x00000000120622ca */ /* 0x000fd00000100000 */
[----:B------:R-:W-:Y:S02]  /*b8a0*/  PLOP3.LUT P0, PT, P0, P2, PT, 0xa2, 0x0 ;  /* 0x000000000000781c */ /* 0x000fe40000705472 */
[----:B------:R-:W-:-:S08]  /*b8b0*/  @P2 R2UR.OR P0, UR5, R8 ;  /* 0x00000000080522ca */ /* 0x000fd00000100000 */
[----:B------:R-:W-:-:S05]  /*b8c0*/  @P2 PLOP3.LUT P2, PT, P0, PT, PT, 0x80, 0x0 ;  /* 0x000000000000281c */ /* 0x000fca000074f070 */
[----:B------:R1:W-:Y:S08]  /*b8d0*/  @!UP0 UTMAPF.L2.4D [UR4], [UR8] ;  /* 0x00000004080085b8 */ /* 0x0003f00008018000 */
[----:B-1----:R-:W-:Y:S05]  /*b8e0*/  @P2 BRA.U.ANY `(.L_x_36) ;  /* 0xfffffffd00d82947 */ /* 0x002fea000393ffff */
[----:B------:R-:W-:Y:S01]  /*b8f0*/  PLOP3.LUT P2, PT, P1, PT, PT, 0x8, 0x0 ;  /* 0x000000000000781c */ /* 0x000fe20000f4e170 */
[----:B------:R-:W-:Y:S01]  /*b900*/  VOTEU.ALL UP0, P1 ;  /* 0x00000000003f7886 */ /* 0x000fe20000800000 */
[----:B------:R-:W-:-:S11]  /*b910*/  UMOV UR4, 0x40 ;  /* 0x0000004000047882 */ /* 0x000fd60000000000 */
.L_x_37:
[----:B------:R-:W-:Y:S02]  /*b920*/  PLOP3.LUT P0, PT, P0, P2, PT, 0xa2, 0x0 ;  /* 0x000000000000781c */ /* 0x000fe40000705472 */
[----:B------:R-:W-:-:S08]  /*b930*/  @P2 R2UR P0, UR7, R17 ;  /* 0x00000000110722ca */ /* 0x000fd00000000000 */
        /* <DEDUP_REMOVED lines=10> */
.L_x_38:
        /* <DEDUP_REMOVED lines=12> */
.L_x_39:
        /* <DEDUP_REMOVED lines=9> */
[----:B------:R-:W1:Y:S01]  /*bb30*/  LDC.64 R2, c[0x0][0x3f8] ;  /* 0x0000fe00ff027b82 */ /* 0x000e620000000a00 */
[----:B------:R-:W-:Y:S01]  /*bb40*/  UMOV UR4, 0xffffffff ;  /* 0xffffffff00047882 */ /* 0x000fe20000000000 */
[----:B-1----:R-:W-:-:S04]  /*bb50*/  ISETP.NE.U32.AND P0, PT, R2, RZ, PT ;  /* 0x000000ff0200720c */ /* 0x002fc80003f05070 */
[----:B------:R-:W-:-:S04]  /*bb60*/  ISETP.NE.AND.EX P0, PT, R3, RZ, PT, P0 ;  /* 0x000000ff0300720c */ /* 0x000fc80003f05300 */
[----:B-----5:R-:W-:Y:S01]  /*bb70*/  SEL R5, R0, RZ, !P0 ;  /* 0x000000ff00057207 */ /* 0x020fe20004000000 */
[----:B------:R-:W-:Y:S08]  /*bb80*/  BRA.DIV UR4, `(.L_x_40) ;  /* 0x0000002e04147947 */ /* 0x000ff0000b800000 */
.L_x_93:
[----:B------:R-:W2:Y:S01]  /*bb90*/  LDL R6, [R1+0xc] ;  /* 0x00000c0001067983 */ /* 0x000ea20000100800 */
[----:B------:R-:W-:Y:S01]  /*bba0*/  UMOV UR4, 0xffffffff ;  /* 0xffffffff00047882 */ /* 0x000fe20000000000 */
[----:B------:R-:W-:Y:S01]  /*bbb0*/  SHF.R.S32.HI R11, RZ, 0x1f, R0 ;  /* 0x0000001fff0b7819 */ /* 0x000fe20000011400 */
[----:B--2---:R-:W-:Y:S01]  /*bbc0*/  VIADD R10, R6, 0xffffffff ;  /* 0xffffffff060a7836 */ /* 0x004fe20000000000 */
[----:B------:R-:W-:Y:S06]  /*bbd0*/  BRA.DIV UR4, `(.L_x_41) ;  /* 0x0000002e04347947 */ /* 0x000fec000b800000 */
[----:B------:R-:W-:-:S13]  /*bbe0*/  ELECT P6, URZ, PT ;  /* 0x00000000003f782f */ /* 0x000fda00038c0000 */
.L_x_96:
[----:B------:R-:W-:Y:S05]  /*bbf0*/  @!P6 BRA `(.L_x_42) ;  /* 0x000000040030e947 */ /* 0x000fea0003800000 */
[----:B------:R1:W-:Y:S01]  /*bc00*/  STL [R1], R10 ;  /* 0x0000000a01007387 */ /* 0x0003e20000100800 */
[----:B------:R-:W-:Y:S01]  /*bc10*/  MOV R5, R0 ;  /* 0x0000000000057202 */ /* 0x000fe20000000f00 */
[----:B------:R-:W-:Y:S06]  /*bc20*/  @!P0 BRA `(.L_x_43) ;  /* 0x0000000000508947 */ /* 0x000fec0003800000 */
[----:B------:R-:W2:Y:S01]  /*bc30*/  LDC R9, c[0x0][0x41c] ;  /* 0x00010700ff097b82 */ /* 0x000ea20000000800 */
[----:B------:R-:W-:Y:S01]  /*bc40*/  IMAD.MOV.U32 R5, RZ, RZ, R10 ;  /* 0x000000ffff057224 */ /* 0x000fe200078e000a */
[----:B------:R-:W-:Y:S01]  /*bc50*/  ULDC.64 UR4, c[0x0][0x408] ;  /* 0x0001020000047ab9 */ /* 0x000fe20000000a00 */
[----:B------:R-:W-:Y:S01]  /*bc60*/  ULDC.64 UR6, c[0x0][0x208] ;  /* 0x0000820000067ab9 */ /* 0x000fe20000000a00 */
[----:B--2---:R-:W-:-:S13]  /*bc70*/  ISETP.NE.AND P1, PT, R9, 0x1, PT ;  /* 0x000000010900780c */ /* 0x004fda0003f25270 */
[----:B------:R-:W2:Y:S02]  /*bc80*/  @P1 LDC.64 R6, c[0x0][0x420] ;  /* 0x00010800ff061b82 */ /* 0x000ea40000000a00 */
[----:B--2---:R-:W-:-:S05]  /*bc90*/  @P1 IMAD.HI.U32 R6, R10, R6, RZ ;  /* 0x000000060a061227 */ /* 0x004fca00078e00ff */
[----:B------:R-:W-:-:S05]  /*bca0*/  @P1 SHF.R.U32.HI R5, RZ, R7, R6 ;  /* 0x00000007ff051219 */ /* 0x000fca0000011606 */
[----:B------:R-:W-:-:S04]  /*bcb0*/  IMAD.MOV R6, RZ, RZ, -R5 ;  /* 0x000000ffff067224 */ /* 0x000fc800078e0a05 */
[----:B------:R-:W-:Y:S02]  /*bcc0*/  IMAD R7, R9, R6, R10 ;  /* 0x0000000609077224 */ /* 0x000fe400078e020a */
[----:B------:R-:W-:-:S03]  /*bcd0*/  IMAD R6, R11, UR4, RZ ;  /* 0x000000040b067c24 */ /* 0x000fc6000f8e02ff */
[----:B------:R2:W-:Y:S01]  /*bce0*/  STL [R1], R7 ;  /* 0x0000000701007387 */ /* 0x0005e20000100800 */
[----:B------:R-:W-:Y:S01]  /*bcf0*/  IMAD R9, R0, UR5, R6 ;  /* 0x0000000500097c24 */ /* 0x000fe2000f8e0206 */
[----:B------:R-:W-:Y:S02]  /*bd00*/  MOV R6, R5 ;  /* 0x0000000500067202 */ /* 0x000fe40000000f00 */
[----:B--2---:R-:W-:-:S03]  /*bd10*/  SHF.R.S32.HI R7, RZ, 0x1f, R5 ;  /* 0x0000001fff077819 */ /* 0x004fc60000011405 */
[----:B------:R-:W-:-:S04]  /*bd20*/  IMAD.WIDE.U32 R6, R0, UR4, R6 ;  /* 0x0000000400067c25 */ /* 0x000fc8000f8e0006 */
[----:B------:R-:W-:Y:S01]  /*bd30*/  IMAD.IADD R5, R7, 0x1, R9 ;  /* 0x0000000107057824 */ /* 0x000fe200078e0209 */
[----:B------:R-:W-:-:S04]  /*bd40*/  LEA R12, P1, R6, R2, 0x2 ;  /* 0x00000002060c7211 */ /* 0x000fc800078210ff */
[----:B------:R-:W-:-:S05]  /*bd50*/  LEA.HI.X R13, R6, R3, R5, 0x2, P1 ;  /* 0x00000003060d7211 */ /* 0x000fca00008f1405 */
[----:B------:R2:W5:Y:S04]  /*bd60*/  LDG.E R5, desc[UR6][R12.64] ;  /* 0x000000060c057981 */ /* 0x000568000c1e1900 */
.L_x_43:
[----:B------:R-:W3:Y:S01]  /*bd70*/  S2R R7, SR_CgaCtaId ;  /* 0x0000000000077919 */ /* 0x000ee20000008800 */
[----:B------:R-:W-:-:S04]  /*bd80*/  MOV R6, 0x400 ;  /* 0x0000040000067802 */ /* 0x000fc80000000f00 */
[----:B---3--:R-:W-:Y:S02]  /*bd90*/  LEA R6, R7, R6, 0x18 ;  /* 0x0000000607067211 */ /* 0x008fe400078ec0ff */
[----:B------:R-:W-:-:S03]  /*bda0*/  SHF.L.U32 R7, R19, 0x1f, RZ ;  /* 0x0000001f13077819 */ /* 0x000fc600000006ff */
[----:B------:R-:W-:-:S04]  /*bdb0*/  IMAD R6, R16, 0x8, R6 ;  /* 0x0000000810067824 */ /* 0x000fc800078e0206 */
[----:B------:R-:W3:Y:S02]  /*bdc0*/  SYNCS.PHASECHK.TRANS64.TRYWAIT P1, [R6+URZ+0x38840], R7 ;  /* 0x03884007060075a7 */ /* 0x000ee4000802017f */
[----:B---3--:R-:W-:Y:S05]  /*bdd0*/  @!P1 BRA `(.L_x_44) ;  /* 0x0000002800d49947 */ /* 0x008fea0003800000 */
.L_x_97:
[----:B------:R-:W4:Y:S02]  /*bde0*/  S2R R9, SR_TID.X ;  /* 0x0000000000097919 */ /* 0x000f240000002100 */
[----:B----4-:R-:W-:-:S04]  /*bdf0*/  LOP3.LUT R9, R9, 0x7f, RZ, 0xc0, !PT ;  /* 0x0000007f09097812 */ /* 0x010fc800078ec0ff */
[----:B------:R-:W-:-:S13]  /*be00*/  ISETP.NE.AND P1, PT, R9, RZ, PT ;  /* 0x000000ff0900720c */ /* 0x000fda0003f25270 */
[----:B------:R-:W-:Y:S05]  /*be10*/  @P1 BRA `(.L_x_45) ;  /* 0x00000000001c1947 */ /* 0x000fea0003800000 */
[----:B------:R-:W4:Y:S01]  /*be20*/  S2R R9, SR_TID.X ;  /* 0x0000000000097919 */ /* 0x000f220000002100 */
[----:B---3--:R-:W-:-:S04]  /*be30*/  MOV R7, 0xa000 ;  /* 0x0000a00000077802 */ /* 0x008fc80000000f00 */
[----:B------:R3:W-:Y:S01]  /*be40*/  SYNCS.ARRIVE.TRANS64 RZ, [R6+URZ+0x38830], R7 ;  /* 0x0388300706ff79a7 */ /* 0x0007e2000800003f */
[----:B----4-:R-:W-:-:S04]  /*be50*/  LOP3.LUT R9, R9, 0x1f, RZ, 0xc0, !PT ;  /* 0x0000001f09097812 */ /* 0x010fc800078ec0ff */
[----:B------:R-:W-:-:S13]  /*be60*/  ISETP.NE.AND P1, PT, R9, RZ, PT ;  /* 0x000000ff0900720c */ /* 0x000fda0003f25270 */
[----:B---3--:R-:W-:Y:S05]  /*be70*/  @!P1 BRA `(.L_x_45) ;  /* 0x0000000000049947 */ /* 0x008fea0003800000 */
[----:B------:R-:W-:Y:S01]  /*be80*/  BPT.TRAP 0x1 ;  /* 0x000000040000795c */ /* 0x000fe20000300000 */
.L_x_45:
[----:B---3--:R-:W3:Y:S01]  /*be90*/  LDL R7, [R1] ;  /* 0x0000000001077983 */ /* 0x008ee20000100800 */
[----:B------:R-:W-:Y:S01]  /*bea0*/  MOV R9, 0x400 ;  /* 0x0000040000097802 */ /* 0x000fe20000000f00 */
[----:B--2---:R-:W2:Y:S01]  /*beb0*/  S2R R12, SR_CgaCtaId ;  /* 0x00000000000c7919 */ /* 0x004ea20000008800 */
[----:B------:R-:W-:Y:S01]  /*bec0*/  R2UR UR9, R6 ;  /* 0x00000000060972ca */ /* 0x000fe200000e0000 */
[----:B------:R-:W-:Y:S01]  /*bed0*/  UIADD3 UR4, UP0, UR36, 0x370, URZ ;  /* 0x0000037024047890 */ /* 0x000fe2000ff1e03f */
[----:B------:R-:W-:Y:S02]  /*bee0*/  R2UR UR12, R4 ;  /* 0x00000000040c72ca */ /* 0x000fe400000e0000 */
[----:B-----5:R-:W-:Y:S01]  /*bef0*/  R2UR UR13, R5 ;  /* 0x00000000050d72ca */ /* 0x020fe200000e0000 */
[----:B------:R-:W-:Y:S01]  /*bf00*/  UIADD3.X UR5, URZ, UR37, URZ, UP0, !UPT ;  /* 0x000000253f057290 */ /* 0x000fe200087fe43f */
[----:B--2---:R-:W-:-:S05]  /*bf10*/  LEA R9, R12, R9, 0x18 ;  /* 0x000000090c097211 */ /* 0x004fca00078ec0ff */
[----:B------:R-:W-:-:S05]  /*bf20*/  IMAD R6, R16, 0xa000, R9 ;  /* 0x0000a00010067824 */ /* 0x000fca00078e0209 */
[----:B------:R-:W-:Y:S01]  /*bf30*/  R2UR UR14, R6 ;  /* 0x00000000060e72ca */ /* 0x000fe200000e0000 */
[----:B------:R-:W-:Y:S01]  /*bf40*/  UIADD3 UR9, UR9, 0x38830, URZ ;  /* 0x0003883009097890 */ /* 0x000fe2000fffe03f */
[----:B------:R-:W-:Y:S01]  /*bf50*/  UMOV UR10, URZ ;  /* 0x0000003f000a7c82 */ /* 0x000fe20008000000 */
[----:B------:R-:W-:Y:S01]  /*bf60*/  UMOV UR6, 0x0 ;  /* 0x0000000000067882 */ /* 0x000fe20000000000 */
[----:B------:R-:W-:-:S09]  /*bf70*/  UMOV UR7, 0x14f00000 ;  /* 0x14f0000000077882 */ /* 0x000fd20000000000 */
[----:B------:R-:W-:Y:S02]  /*bf80*/  UIADD3 UR8, UR14, 0x24400, URZ ;  /* 0x000244000e087890 */ /* 0x000fe4000fffe03f */
[----:B------:R-:W-:Y:S02]  /*bf90*/  UIADD3 UR15, UR14, 0x26c00, URZ ;  /* 0x00026c000e0f7890 */ /* 0x000fe4000fffe03f */
[----:B------:R-:W-:Y:S01]  /*bfa0*/  UIADD3 UR17, UR14, 0x29400, URZ ;  /* 0x000294000e117890 */ /* 0x000fe2000fffe03f */
[----:B------:R-:W-:Y:S01]  /*bfb0*/  UMOV UR16, 0x40 ;  /* 0x0000004000107882 */ /* 0x000fe20000000000 */
[----:B------:R-:W-:-:S03]  /*bfc0*/  UIADD3 UR18, UR14, 0x2bc00, URZ ;  /* 0x0002bc000e127890 */ /* 0x000fc6000fffe03f */
[----:B------:R-:W-:Y:S01]  /*bfd0*/  UMOV UR14, 0x80 ;  /* 0x00000080000e7882 */ /* 0x000fe20000000000 */
[----:B---3--:R-:W-:-:S13]  /*bfe0*/  R2UR UR11, R7 ;  /* 0x00000000070b72ca */ /* 0x008fda00000e0000 */
[----:B------:R-:W-:-:S09]  /*bff0*/  UIMAD UR11, UR11, 0x50, URZ ;  /* 0x000000500b0b78a4 */ /* 0x000fd2000f8e023f */
[----:B------:R2:W-:Y:S02]  /*c000*/  UTMALDG.4D [UR8], [UR4], desc[UR6] ;  /* 0x00000608040075b4 */ /* 0x0005e40008019000 */
[----:B--2---:R-:W-:Y:S01]  /*c010*/  UMOV UR8, UR15 ;  /* 0x0000000f00087c82 */ /* 0x004fe20008000000 */
[----:B------:R-:W-:Y:S02]  /*c020*/  UMOV UR10, UR16 ;  /* 0x00000010000a7c82 */ /* 0x000fe40008000000 */
[----:B------:R2:W-:Y:S02]  /*c030*/  UTMALDG.4D [UR8], [UR4], desc[UR6] ;  /* 0x00000608040075b4 */ /* 0x0005e40008019000 */
[----:B--2---:R-:W-:Y:S01]  /*c040*/  UMOV UR8, UR17 ;  /* 0x0000001100087c82 */ /* 0x004fe20008000000 */
[----:B------:R-:W-:Y:S01]  /*c050*/  UMOV UR10, UR14 ;  /* 0x0000000e000a7c82 */ /* 0x000fe20008000000 */
[----:B------:R-:W-:Y:S01]  /*c060*/  UMOV UR14, 0xc0 ;  /* 0x000000c0000e7882 */ /* 0x000fe20000000000 */
[----:B------:R2:W-:Y:S02]  /*c070*/  UTMALDG.4D [UR8], [UR4], desc[UR6] ;  /* 0x00000608040075b4 */ /* 0x0005e40008019000 */
[----:B--2---:R-:W-:Y:S01]  /*c080*/  UMOV UR8, UR18 ;  /* 0x0000001200087c82 */ /* 0x004fe20008000000 */
[----:B------:R-:W-:-:S02]  /*c090*/  UMOV UR10, UR14 ;  /* 0x0000000e000a7c82 */ /* 0x000fc40008000000 */
[----:B------:R2:W-:Y:S02]  /*c0a0*/  UTMALDG.4D [UR8], [UR4], desc[UR6] ;  /* 0x00000608040075b4 */ /* 0x0005e40008019000 */
[----:B--2---:R-:W-:Y:S01]  /*c0b0*/  NOP ;  /* 0x0000000000007918 */ /* 0x004fe20000000000 */
.L_x_42:
[----:B------:R-:W2:Y:S01]  /*c0c0*/  LDL R13, [R1+0x18] ;  /* 0x00001800010d7983 */ /* 0x000ea20000100800 */
[----:B------:R-:W-:-:S03]  /*c0d0*/  MOV R9, 0x400 ;  /* 0x0000040000097802 */ /* 0x000fc60000000f00 */
[----:B------:R-:W3:Y:S01]  /*c0e0*/  LDL.LU R7, [R1+0x14] ;  /* 0x0000140001077983 */ /* 0x000ee20000300800 */
[----:B------:R-:W4:Y:S01]  /*c0f0*/  S2R R12, SR_CgaCtaId ;  /* 0x00000000000c7919 */ /* 0x000f220000008800 */
[----:B------:R-:W-:Y:S05]  /*c100*/  WARPSYNC.ALL ;  /* 0x0000000000007948 */ /* 0x000fea0003800000 */
[----:B------:R-:W-:-:S13]  /*c110*/  ELECT P1, URZ, PT ;  /* 0x00000000003f782f */ /* 0x000fda0003820000 */
[----:B------:R-:W-:Y:S01]  /*c120*/  @P1 R2UR UR13, R17 ;  /* 0x00000000110d12ca */ /* 0x000fe200000e0000 */
[----:B------:R-:W-:Y:S01]  /*c130*/  UIADD3 UR4, UP0, UR36, 0x270, URZ ;  /* 0x0000027024047890 */ /* 0x000fe2000ff1e03f */
[----:B------:R-:W-:Y:S02]  /*c140*/  @P1 R2UR UR12, R18 ;  /* 0x00000000120c12ca */ /* 0x000fe400000e0000 */
[----:B------:R-:W-:Y:S01]  /*c150*/  @P1 R2UR UR11, R8 ;  /* 0x00000000080b12ca */ /* 0x000fe200000e0000 */
[----:B------:R-:W-:Y:S01]  /*c160*/  UIADD3.X UR5, URZ, UR37, URZ, UP0, !UPT ;  /* 0x000000253f057290 */ /* 0x000fe200087fe43f */
[----:B----4-:R-:W-:-:S04]  /*c170*/  LEA R9, R12, R9, 0x18 ;  /* 0x000000090c097211 */ /* 0x010fc800078ec0ff */
[----:B------:R-:W-:Y:S01]  /*c180*/  R2UR UR30, R9 ;  /* 0x00000000091e72ca */ /* 0x000fe200000e0000 */
[----:B------:R-:W-:Y:S01]  /*c190*/  @P1 IMAD.MOV.U32 R6, RZ, RZ, 0x10000 ;  /* 0x00010000ff061424 */ /* 0x000fe200078e00ff */
[----:B------:R-:W-:Y:S01]  /*c1a0*/  BAR.SYNC.DEFER_BLOCKING 0x8, 0x120 ;  /* 0x0204800000007b1d */ /* 0x000fe20000010000 */
[----:B------:R-:W-:Y:S02]  /*c1b0*/  @P1 R2UR UR29, R17 ;  /* 0x00000000111d12ca */ /* 0x000fe400000e0000 */
[----:B------:R-:W-:-:S08]  /*c1c0*/  @P1 R2UR UR28, R18 ;  /* 0x00000000121c12ca */ /* 0x000fd000000e0000 */
[----:B------:R-:W-:Y:S02]  /*c1d0*/  UIADD3 UR8, UR30, 0x14400, URZ ;  /* 0x000144001e087890 */ /* 0x000fe4000fffe03f */
[----:B------:R-:W-:Y:S01]  /*c1e0*/  UIADD3 UR9, UR30, 0x38800, URZ ;  /* 0x000388001e097890 */ /* 0x000fe2000fffe03f */
[----:B------:R-:W-:Y:S01]  /*c1f0*/  @P1 R2UR UR27, R8 ;  /* 0x00000000081b12ca */ /* 0x000fe200000e0000 */
[----:B------:R-:W-:Y:S01]  /*c200*/  UMOV UR6, 0x0 ;  /* 0x0000000000067882 */ /* 0x000fe20000000000 */
[----:B------:R-:W-:Y:S01]  /*c210*/  UMOV UR7, 0x12f00000 ;  /* 0x12f0000000077882 */ /* 0x000fe20000000000 */
[----:B------:R-:W-:Y:S01]  /*c220*/  UMOV UR10, URZ ;  /* 0x0000003f000a7c82 */ /* 0x000fe20008000000 */
[----:B------:R-:W-:Y:S02]  /*c230*/  @P1 R2UR UR21, R17 ;  /* 0x00000000111512ca */ /* 0x000fe400000e0000 */
[----:B------:R-:W-:Y:S02]  /*c240*/  @P1 R2UR UR20, R18 ;  /* 0x00000000121412ca */ /* 0x000fe400000e0000 */
[----:B------:R-:W-:Y:S01]  /*c250*/  @P1 R2UR UR19, R8 ;  /* 0x00000000081312ca */ /* 0x000fe200000e0000 */
[----:B------:R2:W-:Y:S01]  /*c260*/  @P1 SYNCS.ARRIVE.TRANS64 RZ, [R9+URZ+0x38800], R6 ;  /* 0x0388000609ff19a7 */ /* 0x0005e2000800003f */
[----:B------:R4:W-:Y:S01]  /*c270*/  UTMALDG.4D [UR8], [UR4], desc[UR6] ;  /* 0x00000608040075b4 */ /* 0x0009e20008019000 */
[----:B------:R-:W-:-:S02]  /*c280*/  UIADD3 UR24, UR30, 0x18400, URZ ;  /* 0x000184001e187890 */ /* 0x000fc4000fffe03f */
[----:B------:R-:W-:Y:S01]  /*c290*/  UIADD3 UR16, UR30, 0x1c400, URZ ;  /* 0x0001c4001e107890 */ /* 0x000fe2000fffe03f */
[----:B------:R-:W-:Y:S01]  /*c2a0*/  UMOV UR14, 0x0 ;  /* 0x00000000000e7882 */ /* 0x000fe20000000000 */
[----:B------:R-:W-:Y:S01]  /*c2b0*/  UMOV UR15, 0x12f00000 ;  /* 0x12f00000000f7882 */ /* 0x000fe20000000000 */
[----:B------:R-:W-:Y:S01]  /*c2c0*/  UMOV UR26, 0x40 ;  /* 0x00000040001a7882 */ /* 0x000fe20000000000 */
[----:B------:R-:W-:Y:S01]  /*c2d0*/  UMOV UR25, UR9 ;  /* 0x0000000900197c82 */ /* 0x000fe20008000000 */
[----:B------:R-:W-:Y:S01]  /*c2e0*/  UMOV UR22, 0x0 ;  /* 0x0000000000167882 */ /* 0x000fe20000000000 */
[----:B------:R-:W-:Y:S01]  /*c2f0*/  UMOV UR23, 0x12f00000 ;  /* 0x12f0000000177882 */ /* 0x000fe20000000000 */
[----:B------:R-:W-:Y:S01]  /*c300*/  UMOV UR18, 0x80 ;  /* 0x0000008000127882 */ /* 0x000fe20000000000 */
[----:B------:R-:W-:Y:S01]  /*c310*/  UMOV UR17, UR9 ;  /* 0x0000000900117c82 */ /* 0x000fe20008000000 */
[----:B------:R1:W-:Y:S01]  /*c320*/  UTMALDG.4D [UR24], [UR4], desc[UR14] ;  /* 0x00000e18040075b4 */ /* 0x0003e20008019000 */
[----:B------:R1:W-:Y:S01]  /*c330*/  UTMALDG.4D [UR16], [UR4], desc[UR22] ;  /* 0x00001610040075b4 */ /* 0x0003e20008019000 */
[----:B----4-:R-:W-:-:S02]  /*c340*/  @P1 R2UR UR13, R17 ;  /* 0x00000000110d12ca */ /* 0x010fc400000e0000 */
[----:B------:R-:W-:Y:S02]  /*c350*/  @P1 R2UR UR12, R18 ;  /* 0x00000000120c12ca */ /* 0x000fe400000e0000 */
[----:B------:R-:W-:Y:S01]  /*c360*/  @P1 R2UR UR11, R8 ;  /* 0x00000000080b12ca */ /* 0x000fe200000e0000 */
[----:B------:R-:W-:Y:S01]  /*c370*/  UIADD3 UR8, UR30, 0x20400, URZ ;  /* 0x000204001e087890 */ /* 0x000fe2000fffe03f */
[----:B------:R-:W-:Y:S01]  /*c380*/  UMOV UR6, 0x0 ;  /* 0x0000000000067882 */ /* 0x000fe20000000000 */
[----:B------:R-:W-:Y:S01]  /*c390*/  UMOV UR7, 0x12f00000 ;  /* 0x12f0000000077882 */ /* 0x000fe20000000000 */
[----:B------:R-:W-:-:S09]  /*c3a0*/  UMOV UR10, 0xc0 ;  /* 0x000000c0000a7882 */ /* 0x000fd20000000000 */
[----:B------:R1:W-:Y:S01]  /*c3b0*/  UTMALDG.4D [UR8], [UR4], desc[UR6] ;  /* 0x00000608040075b4 */ /* 0x0003e20008019000 */
[----:B------:R-:W-:Y:S01]  /*c3c0*/  BSSY B0, `(.L_x_46) ;  /* 0x0000006000007945 */ /* 0x000fe20003800000 */
[----:B--2---:R-:W-:-:S04]  /*c3d0*/  LOP3.LUT R6, R13, 0x1, RZ, 0xc, !PT ;  /* 0x000000010d067812 */ /* 0x004fc800078e0cff */
[----:B------:R-:W-:-:S04]  /*c3e0*/  SHF.L.U32 R6, R6, 0x1f, RZ ;  /* 0x0000001f06067819 */ /* 0x000fc800000006ff */
[----:B------:R-:W2:Y:S01]  /*c3f0*/  SYNCS.PHASECHK.TRANS64.TRYWAIT P1, [R9+URZ+0x38820], R6 ;  /* 0x03882006090075a7 */ /* 0x000ea2000802017f */
[----:B---3--:R-:W-:Y:S01]  /*c400*/  ISETP.GE.AND P2, PT, R7, 0x51, PT ;  /* 0x000000510700780c */ /* 0x008fe20003f46270 */
[----:B-12---:R-:W-:-:S12]  /*c410*/  @!P1 BRA `(.L_x_47) ;  /* 0x0000002400589947 */ /* 0x006fd80003800000 */
.L_x_98:
[----:B------:R-:W-:Y:S05]  /*c420*/  BSYNC B0 ;  /* 0x0000000000007941 */ /* 0x000fea0003800000 */
.L_x_46:
[----:B------:R-:W-:Y:S05]  /*c430*/  @!P2 BRA `(.L_x_48) ;  /* 0x000000180084a947 */ /* 0x000fea0003800000 */
[----:B-1----:R-:W2:Y:S01]  /*c440*/  LDL R7, [R1+0xc] ;  /* 0x00000c0001077983 */ /* 0x002ea20000100800 */
[----:B------:R-:W-:Y:S01]  /*c450*/  MOV R6, 0x1 ;  /* 0x0000000100067802 */ /* 0x000fe20000000f00 */
[----:B--2---:R-:W-:-:S05]  /*c460*/  IMAD.MOV R13, RZ, RZ, -R7 ;  /* 0x000000ffff0d7224 */ /* 0x004fca00078e0a07 */
[----:B------:R-:W-:-:S05]  /*c470*/  VIADDMNMX R13, R13, R6, 0xffffffff, !PT ;  /* 0xffffffff0d0d7446 */ /* 0x000fca0007800106 */
[----:B------:R-:W-:-:S05]  /*c480*/  IMAD.IADD R6, R7, 0x1, R13 ;  /* 0x0000000107067824 */ /* 0x000fca00078e020d */
[----:B------:R-:W-:-:S04]  /*c490*/  LOP3.LUT R6, R6, 0x1, RZ, 0xc0, !PT ;  /* 0x0000000106067812 */ /* 0x000fc800078ec0ff */
[----:B------:R-:W-:Y:S01]  /*c4a0*/  ISETP.NE.U32.AND P1, PT, R6, 0x1, PT ;  /* 0x000000010600780c */ /* 0x000fe20003f25070 */
[----:B------:R-:W-:-:S12]  /*c4b0*/  VIADD R6, R7, 0xfffffffe ;  /* 0xfffffffe07067836 */ /* 0x000fd80000000000 */
[----:B------:R-:W-:Y:S05]  /*c4c0*/  @P1 BRA `(.L_x_49) ;  /* 0x0000000800281947 */ /* 0x000fea0003800000 */
[----:B------:R-:W-:Y:S01]  /*c4d0*/  IADD3 R7, R16, 0x1, RZ ;  /* 0x0000000110077810 */ /* 0x000fe20007ffe0ff */
[----:B------:R-:W-:Y:S03]  /*c4e0*/  BSSY B0, `(.L_x_50) ;  /* 0x0000084000007945 */ /* 0x000fe60003800000 */
[----:B------:R-:W-:-:S04]  /*c4f0*/  ISETP.NE.AND P1, PT, R7, 0x2, PT ;  /* 0x000000020700780c */ /* 0x000fc80003f25270 */
[----:B------:R-:W-:Y:S02]  /*c500*/  SEL R12, RZ, 0x1, P1 ;  /* 0x00000001ff0c7807 */ /* 0x000fe40000800000 */
[----:B------:R-:W-:Y:S02]  /*c510*/  SEL R7, R7, RZ, P1 ;  /* 0x000000ff07077207 */ /* 0x000fe40000800000 */
[----:B------:R-:W-:Y:S01]  /*c520*/  LOP3.LUT R12, R19, R12, RZ, 0x3c, !PT ;  /* 0x0000000c130c7212 */ /* 0x000fe200078e3cff */
[----:B------:R-:W-:Y:S06]  /*c530*/  @!P6 BRA `(.L_x_51) ;  /* 0x0000000400f8e947 */ /* 0x000fec0003800000 */
[----:B------:R-:W-:Y:S01]  /*c540*/  IMAD.MOV.U32 R8, RZ, RZ, R5 ;  /* 0x000000ffff087224 */ /* 0x000fe200078e0005 */
[----:B------:R-:W-:Y:S06]  /*c550*/  @!P0 BRA `(.L_x_52) ;  /* 0x0000000000488947 */ /* 0x000fec0003800000 */
[----:B------:R-:W1:Y:S01]  /*c560*/  LDC R15, c[0x0][0x41c] ;  /* 0x00010700ff0f7b82 */ /* 0x000e620000000800 */
[----:B------:R-:W-:Y:S01]  /*c570*/  ULDC.64 UR4, c[0x0][0x408] ;  /* 0x0001020000047ab9 */ /* 0x000fe20000000a00 */
[----:B------:R-:W-:Y:S01]  /*c580*/  ULDC.64 UR6, c[0x0][0x208] ;  /* 0x0000820000067ab9 */ /* 0x000fe20000000a00 */
[----:B-1----:R-:W-:-:S13]  /*c590*/  ISETP.NE.AND P1, PT, R15, 0x1, PT ;  /* 0x000000010f00780c */ /* 0x002fda0003f25270 */
[----:B------:R-:W1:Y:S02]  /*c5a0*/  @P1 LDC.64 R8, c[0x0][0x420] ;  /* 0x00010800ff081b82 */ /* 0x000e640000000a00 */
[----:B-1----:R-:W-:-:S04]  /*c5b0*/  @P1 IMAD.HI.U32 R14, R6, R8, RZ ;  /* 0x00000008060e1227 */ /* 0x002fc800078e00ff */
[----:B------:R-:W-:Y:S01]  /*c5c0*/  IMAD.MOV.U32 R8, RZ, RZ, R6 ;  /* 0x000000ffff087224 */ /* 0x000fe200078e0006 */
[----:B------:R-:W-:Y:S01]  /*c5d0*/  @P1 SHF.R.U32.HI R8, RZ, R9, R14 ;  /* 0x00000009ff081219 */ /* 0x000fe2000001160e */
[----:B------:R-:W-:-:S03]  /*c5e0*/  IMAD R14, R11, UR4, RZ ;  /* 0x000000040b0e7c24 */ /* 0x000fc6000f8e02ff */
[----:B------:R-:W-:Y:S01]  /*c5f0*/  IADD3 R9, -R8, RZ, RZ ;  /* 0x000000ff08097210 */ /* 0x000fe20007ffe1ff */
[----:B------:R-:W-:-:S04]  /*c600*/  IMAD R14, R0, UR5, R14 ;  /* 0x00000005000e7c24 */ /* 0x000fc8000f8e020e */
[----:B------:R-:W-:Y:S01]  /*c610*/  IMAD R6, R15, R9, R6 ;  /* 0x000000090f067224 */ /* 0x000fe200078e0206 */
[----:B------:R-:W-:-:S03]  /*c620*/  SHF.R.S32.HI R9, RZ, 0x1f, R8 ;  /* 0x0000001fff097819 */ /* 0x000fc60000011408 */
[----:B------:R-:W-:-:S04]  /*c630*/  IMAD.WIDE.U32 R8, R0, UR4, R8 ;  /* 0x0000000400087c25 */ /* 0x000fc8000f8e0008 */
[----:B------:R-:W-:Y:S01]  /*c640*/  IMAD.IADD R9, R14, 0x1, R9 ;  /* 0x000000010e097824 */ /* 0x000fe200078e0209 */
[----:B------:R-:W-:-:S04]  /*c650*/  LEA R2, P1, R8, R2, 0x2 ;  /* 0x0000000208027211 */ /* 0x000fc800078210ff */
[----:B------:R-:W-:-:S05]  /*c660*/  LEA.HI.X R3, R8, R3, R9, 0x2, P1 ;  /* 0x0000000308037211 */ /* 0x000fca00008f1409 */
[----:B------:R1:W5:Y:S04]  /*c670*/  LDG.E R8, desc[UR6][R2.64] ;  /* 0x0000000602087981 */ /* 0x000368000c1e1900 */
.L_x_52:
[----:B-1----:R-:W1:Y:S01]  /*c680*/  S2R R3, SR_CgaCtaId ;  /* 0x0000000000037919 */ /* 0x002e620000008800 */
[----:B------:R-:W-:-:S04]  /*c690*/  MOV R2, 0x400 ;  /* 0x0000040000027802 */ /* 0x000fc80000000f00 */
[----:B-1----:R-:W-:Y:S02]  /*c6a0*/  LEA R2, R3, R2, 0x18 ;  /* 0x0000000203027211 */ /* 0x002fe400078ec0ff */
[----:B------:R-:W-:-:S03]  /*c6b0*/  SHF.L.U32 R3, R12, 0x1f, RZ ;  /* 0x0000001f0c037819 */ /* 0x000fc600000006ff */
[----:B------:R-:W-:-:S04]  /*c6c0*/  IMAD R2, R7, 0x8, R2 ;  /* 0x0000000807027824 */ /* 0x000fc800078e0202 */
[----:B------:R-:W1:Y:S02]  /*c6d0*/  SYNCS.PHASECHK.TRANS64.TRYWAIT P1, [R2+URZ+0x38840], R3 ;  /* 0x03884003020075a7 */ /* 0x000e64000802017f */
[----:B-1----:R-:W-:Y:S05]  /*c6e0*/  @!P1 BRA `(.L_x_53) ;  /* 0x0000002000c49947 */ /* 0x002fea0003800000 */
.L_x_99:
[----:B------:R-:W2:Y:S02]  /*c6f0*/  S2R R9, SR_TID.X ;  /* 0x0000000000097919 */ /* 0x000ea40000002100 */
[----:B--2---:R-:W-:-:S04]  /*c700*/  LOP3.LUT R9, R9, 0x7f, RZ, 0xc0, !PT ;  /* 0x0000007f09097812 */ /* 0x004fc800078ec0ff */
[----:B------:R-:W-:-:S13]  /*c710*/  ISETP.NE.AND P2, PT, R9, RZ, PT ;  /* 0x000000ff0900720c */ /* 0x000fda0003f45270 */
[----:B------:R-:W-:Y:S05]  /*c720*/  @P2 BRA `(.L_x_54) ;  /* 0x00000000001c2947 */ /* 0x000fea0003800000 */
[----:B------:R-:W2:Y:S01]  /*c730*/  S2R R9, SR_TID.X ;  /* 0x0000000000097919 */ /* 0x000ea20000002100 */
[----:B-1----:R-:W-:-:S04]  /*c740*/  MOV R3, 0xa000 ;  /* 0x0000a00000037802 */ /* 0x002fc80000000f00 */
[----:B------:R3:W-:Y:S01]  /*c750*/  SYNCS.ARRIVE.TRANS64 RZ, [R2+URZ+0x38830], R3 ;  /* 0x0388300302ff79a7 */ /* 0x0007e2000800003f */
[----:B--2---:R-:W-:-:S04]  /*c760*/  LOP3.LUT R9, R9, 0x1f, RZ, 0xc0, !PT ;  /* 0x0000001f09097812 */ /* 0x004fc800078ec0ff */
[----:B------:R-:W-:-:S13]  /*c770*/  ISETP.NE.AND P1, PT, R9, RZ, PT ;  /* 0x000000ff0900720c */ /* 0x000fda0003f25270 */
[----:B---3--:R-:W-:Y:S05]  /*c780*/  @!P1 BRA `(.L_x_54) ;  /* 0x0000000000049947 */ /* 0x008fea0003800000 */
[----:B------:R-:W-:Y:S01]  /*c790*/  BPT.TRAP 0x1 ;  /* 0x000000040000795c */ /* 0x000fe20000300000 */
.L_x_54:
[----:B------:R-:W2:Y:S01]  /*c7a0*/  S2R R14, SR_CgaCtaId ;  /* 0x00000000000e7919 */ /* 0x000ea20000008800 */
[----:B------:R-:W-:Y:S01]  /*c7b0*/  MOV R9, 0x400 ;  /* 0x0000040000097802 */ /* 0x000fe20000000f00 */
[----:B------:R-:W-:Y:S01]  /*c7c0*/  UIADD3 UR4, UP0, UR36, 0x370, URZ ;  /* 0x0000037024047890 */ /* 0x000fe2000ff1e03f */
[----:B------:R-:W-:Y:S01]  /*c7d0*/  R2UR UR9, R2 ;  /* 0x00000000020972ca */ /* 0x000fe200000e0000 */
[----:B------:R-:W-:Y:S01]  /*c7e0*/  UMOV UR10, URZ ;  /* 0x0000003f000a7c82 */ /* 0x000fe20008000000 */
[----:B------:R-:W-:Y:S01]  /*c7f0*/  R2UR UR11, R6 ;  /* 0x00000000060b72ca */ /* 0x000fe200000e0000 */
[----:B------:R-:W-:Y:S01]  /*c800*/  UIADD3.X UR5, URZ, UR37, URZ, UP0, !UPT ;  /* 0x000000253f057290 */ /* 0x000fe200087fe43f */
[----:B------:R-:W-:Y:S01]  /*c810*/  R2UR UR12, R4 ;  /* 0x00000000040c72ca */ /* 0x000fe200000e0000 */
[----:B------:R-:W-:Y:S01]  /*c820*/  UMOV UR6, 0x0 ;  /* 0x0000000000067882 */ /* 0x000fe20000000000 */
[----:B-----5:R-:W-:Y:S01]  /*c830*/  R2UR UR13, R8 ;  /* 0x00000000080d72ca */ /* 0x020fe200000e0000 */
[----:B------:R-:W-:Y:S01]  /*c840*/  UMOV UR7, 0x14f00000 ;  /* 0x14f0000000077882 */ /* 0x000fe20000000000 */
[----:B------:R-:W-:Y:S01]  /*c850*/  UMOV UR17, 0x40 ;  /* 0x0000004000117882 */ /* 0x000fe20000000000 */
[----:B------:R-:W-:Y:S01]  /*c860*/  UMOV UR18, 0x80 ;  /* 0x0000008000127882 */ /* 0x000fe20000000000 */
[----:B------:R-:W-:Y:S01]  /*c870*/  UMOV UR19, 0xc0 ;  /* 0x000000c000137882 */ /* 0x000fe20000000000 */
[----:B-1----:R-:W-:-:S02]  /*c880*/  SHF.L.U32 R3, R19, 0x1f, RZ ;  /* 0x0000001f13037819 */ /* 0x002fc400000006ff */
[----:B------:R-:W-:Y:S02]  /*c890*/  UIADD3 UR9, UR9, 0x38830, URZ ;  /* 0x0003883009097890 */ /* 0x000fe4000fffe03f */
[----:B------:R-:W-:Y:S01]  /*c8a0*/  UIMAD UR11, UR11, 0x50, URZ ;  /* 0x000000500b0b78a4 */ /* 0x000fe2000f8e023f */
[----:B--2---:R-:W-:-:S05]  /*c8b0*/  LEA R9, R14, R9, 0x18 ;  /* 0x000000090e097211 */ /* 0x004fca00078ec0ff */
[----:B------:R-:W-:-:S05]  /*c8c0*/  IMAD R2, R7, 0xa000, R9 ;  /* 0x0000a00007027824 */ /* 0x000fca00078e0209 */
[----:B------:R-:W-:Y:S01]  /*c8d0*/  R2UR UR14, R2 ;  /* 0x00000000020e72ca */ /* 0x000fe200000e0000 */
[----:B------:R-:W-:-:S04]  /*c8e0*/  VIADD R2, R9, 0x38800 ;  /* 0x0003880009027836 */ /* 0x000fc80000000000 */
[----:B------:R-:W-:-:S08]  /*c8f0*/  IMAD R2, R16, 0x8, R2 ;  /* 0x0000000810027824 */ /* 0x000fd000078e0202 */
[----:B------:R-:W-:Y:S02]  /*c900*/  UIADD3 UR8, UR14, 0x24400, URZ ;  /* 0x000244000e087890 */ /* 0x000fe4000fffe03f */
[----:B------:R-:W-:Y:S02]  /*c910*/  UIADD3 UR15, UR14, 0x26c00, URZ ;  /* 0x00026c000e0f7890 */ /* 0x000fe4000fffe03f */
[----:B------:R-:W-:Y:S02]  /*c920*/  UIADD3 UR16, UR14, 0x29400, URZ ;  /* 0x000294000e107890 */ /* 0x000fe4000fffe03f */
[----:B------:R-:W-:-:S03]  /*c930*/  UIADD3 UR14, UR14, 0x2bc00, URZ ;  /* 0x0002bc000e0e7890 */ /* 0x000fc6000fffe03f */
[----:B------:R1:W-:Y:S02]  /*c940*/  UTMALDG.4D [UR8], [UR4], desc[UR6] ;  /* 0x00000608040075b4 */ /* 0x0003e40008019000 */
[----:B-1----:R-:W-:Y:S01]  /*c950*/  UMOV UR8, UR15 ;  /* 0x0000000f00087c82 */ /* 0x002fe20008000000 */
[----:B------:R-:W-:Y:S02]  /*c960*/  UMOV UR10, UR17 ;  /* 0x00000011000a7c82 */ /* 0x000fe40008000000 */
[----:B------:R1:W-:Y:S02]  /*c970*/  UTMALDG.4D [UR8], [UR4], desc[UR6] ;  /* 0x00000608040075b4 */ /* 0x0003e40008019000 */
[----:B-1----:R-:W-:Y:S01]  /*c980*/  UMOV UR8, UR16 ;  /* 0x0000001000087c82 */ /* 0x002fe20008000000 */
[----:B------:R-:W-:Y:S02]  /*c990*/  UMOV UR10, UR18 ;  /* 0x00000012000a7c82 */ /* 0x000fe40008000000 */
[----:B------:R1:W-:Y:S02]  /*c9a0*/  UTMALDG.4D [UR8], [UR4], desc[UR6] ;  /* 0x00000608040075b4 */ /* 0x0003e40008019000 */
[----:B-1----:R-:W-:Y:S01]  /*c9b0*/  UMOV UR8, UR14 ;  /* 0x0000000e00087c82 */ /* 0x002fe20008000000 */
[----:B------:R-:W-:-:S02]  /*c9c0*/  UMOV UR10, UR19 ;  /* 0x00000013000a7c82 */ /* 0x000fc40008000000 */
[----:B------:R1:W-:Y:S01]  /*c9d0*/  UTMALDG.4D [UR8], [UR4], desc[UR6] ;  /* 0x00000608040075b4 */ /* 0x0003e20008019000 */
[----:B------:R-:W2:Y:S02]  /*c9e0*/  SYNCS.PHASECHK.TRANS64.TRYWAIT P1, [R2+URZ+0x60], R3 ;  /* 0x00006003020075a7 */ /* 0x000ea4000802017f */
[----:B-12---:R-:W-:Y:S05]  /*c9f0*/  @!P1 BRA `(.L_x_55) ;  /* 0x0000002000149947 */ /* 0x006fea0003800000 */
.L_x_100:
[----:B------:R-:W-:Y:S05]  /*ca00*/  @P2 BRA `(.L_x_56) ;  /* 0x00000000002c2947 */ /* 0x000fea0003800000 */
[----:B------:R-:W2:Y:S01]  /*ca10*/  S2R R9, SR_TID.X ;  /* 0x0000000000097919 */ /* 0x000ea20000002100 */
[----:B------:R-:W-:Y:S01]  /*ca20*/  MOV R14, 0x400 ;  /* 0x00000400000e7802 */ /* 0x000fe20000000f00 */
[----:B-1----:R-:W-:Y:S01]  /*ca30*/  IMAD.MOV.U32 R3, RZ, RZ, 0xa000 ;  /* 0x0000a000ff037424 */ /* 0x002fe200078e00ff */
[----:B------:R-:W1:Y:S01]  /*ca40*/  S2R R15, SR_CgaCtaId ;  /* 0x00000000000f7919 */ /* 0x000e620000008800 */
[----:B--2---:R-:W-:-:S04]  /*ca50*/  LOP3.LUT R9, R9, 0x1f, RZ, 0xc0, !PT ;  /* 0x0000001f09097812 */ /* 0x004fc800078ec0ff */
[----:B------:R-:W-:Y:S02]  /*ca60*/  ISETP.NE.AND P1, PT, R9, RZ, PT ;  /* 0x000000ff0900720c */ /* 0x000fe40003f25270 */
[----:B-1----:R-:W-:-:S04]  /*ca70*/  LEA R14, R15, R14, 0x18 ;  /* 0x0000000e0f0e7211 */ /* 0x002fc800078ec0ff */
[----:B------:R-:W-:-:S04]  /*ca80*/  LEA R2, R16, R14, 0x3 ;  /* 0x0000000e10027211 */ /* 0x000fc800078e18ff */
[----:B------:R2:W-:Y:S03]  /*ca90*/  SYNCS.ARRIVE.TRANS64 RZ, [R2+URZ+0x38850], R3 ;  /* 0x0388500302ff79a7 */ /* 0x0005e6000800003f */
[----:B------:R-:W-:Y:S05]  /*caa0*/  @!P1 BRA `(.L_x_56) ;  /* 0x0000000000049947 */ /* 0x000fea0003800000 */
[----:B------:R-:W-:Y:S01]  /*cab0*/  BPT.TRAP 0x1 ;  /* 0x000000040000795c */ /* 0x000fe20000300000 */
.L_x_56:
[----:B-12---:R-:W2:Y:S01]  /*cac0*/  LDL.LU R3, [R1] ;  /* 0x0000000001037983 */ /* 0x006ea20000300800 */
[----:B------:R-:W-:Y:S01]  /*cad0*/  MOV R9, 0x400 ;  /* 0x0000040000097802 */ /* 0x000fe20000000f00 */
[----:B------:R-:W1:Y:S01]  /*cae0*/  S2R R14, SR_CgaCtaId ;  /* 0x00000000000e7919 */ /* 0x000e620000008800 */
[----:B------:R-:W-:Y:S01]  /*caf0*/  R2UR UR13, R5 ;  /* 0x00000000050d72ca */ /* 0x000fe200000e0000 */
[----:B------:R-:W-:Y:S01]  /*cb00*/  UIADD3 UR4, UP0, UR36, 0x470, URZ ;  /* 0x0000047024047890 */ /* 0x000fe2000ff1e03f */
[----:B------:R-:W-:Y:S02]  /*cb10*/  R2UR UR12, R4 ;  /* 0x00000000040c72ca */ /* 0x000fe400000e0000 */
[----:B-1----:R-:W-:-:S05]  /*cb20*/  LEA R9, R14, R9, 0x18 ;  /* 0x000000090e097211 */ /* 0x002fca00078ec0ff */
[----:B------:R-:W-:-:S05]  /*cb30*/  IMAD R2, R16, 0x8, R9 ;  /* 0x0000000810027824 */ /* 0x000fca00078e0209 */
[----:B------:R-:W-:Y:S01]  /*cb40*/  R2UR UR9, R2 ;  /* 0x00000000020972ca */ /* 0x000fe200000e0000 */
[----:B------:R-:W-:-:S05]  /*cb50*/  IMAD R2, R16, 0xa000, R9 ;  /* 0x0000a00010027824 */ /* 0x000fca00078e0209 */
[----:B------:R-:W-:Y:S01]  /*cb60*/  R2UR UR16, R2 ;  /* 0x00000000021072ca */ /* 0x000fe200000e0000 */
[----:B------:R-:W-:-:S06]  /*cb70*/  UIADD3.X UR5, URZ, UR37, URZ, UP0, !UPT ;  /* 0x000000253f057290 */ /* 0x000fcc00087fe43f */
[----:B------:R-:W-:-:S06]  /*cb80*/  UIADD3 UR9, UR9, 0x38850, URZ ;  /* 0x0003885009097890 */ /* 0x000fcc000fffe03f */
[----:B------:R-:W-:Y:S02]  /*cb90*/  UIADD3 UR8, UR16, 0x400, URZ ;  /* 0x0000040010087890 */ /* 0x000fe4000fffe03f */
[----:B------:R-:W-:Y:S02]  /*cba0*/  UIADD3 UR14, UR16, 0x2c00, URZ ;  /* 0x00002c00100e7890 */ /* 0x000fe4000fffe03f */
[----:B------:R-:W-:Y:S01]  /*cbb0*/  UIADD3 UR15, UR16, 0x5400, URZ ;  /* 0x00005400100f7890 */ /* 0x000fe2000fffe03f */
[----:B------:R-:W-:Y:S01]  /*cbc0*/  UMOV UR10, URZ ;  /* 0x0000003f000a7c82 */ /* 0x000fe20008000000 */
[----:B------:R-:W-:Y:S01]  /*cbd0*/  UMOV UR6, 0x0 ;  /* 0x0000000000067882 */ /* 0x000fe20000000000 */
[----:B------:R-:W-:Y:S01]  /*cbe0*/  UMOV UR7, 0x14f00000 ;  /* 0x14f0000000077882 */ /* 0x000fe20000000000 */
[----:B------:R-:W-:Y:S01]  /*cbf0*/  UMOV UR17, 0x40 ;  /* 0x0000004000117882 */ /* 0x000fe20000000000 */
[----:B------:R-:W-:Y:S01]  /*cc00*/  UIADD3 UR16, UR16, 0x7c00, URZ ;  /* 0x00007c0010107890 */ /* 0x000fe2000fffe03f */
[----:B------:R1:W-:Y:S01]  /*cc10*/  STL [R1], R6 ;  /* 0x0000000601007387 */ /* 0x0003e20000100800 */
[----:B------:R-:W-:-:S02]  /*cc20*/  MOV R5, R8 ;  /* 0x0000000800057202 */ /* 0x000fc40000000f00 */
[----:B--2---:R-:W-:-:S13]  /*cc30*/  R2UR UR11, R3 ;  /* 0x00000000030b72ca */ /* 0x004fda00000e0000 */
[----:B------:R-:W-:-:S09]  /*cc40*/  UIMAD UR11, UR11, 0x50, URZ ;  /* 0x000000500b0b78a4 */ /* 0x000fd2000f8e023f */
[----:B------:R2:W-:Y:S02]  /*cc50*/  UTMALDG.4D [UR8], [UR4], desc[UR6] ;  /* 0x00000608040075b4 */ /* 0x0005e40008019000 */
[----:B--2---:R-:W-:Y:S01]  /*cc60*/  UMOV UR8, UR14 ;  /* 0x0000000e00087c82 */ /* 0x004fe20008000000 */
[----:B------:R-:W-:Y:S01]  /*cc70*/  UMOV UR10, UR17 ;  /* 0x00000011000a7c82 */ /* 0x000fe20008000000 */
[----:B------:R-:W-:Y:S01]  /*cc80*/  UMOV UR14, 0x80 ;  /* 0x00000080000e7882 */ /* 0x000fe20000000000 */
        /* <DEDUP_REMOVED lines=8> */
[----:B-1----:R-:W-:Y:S01]  /*cd10*/  NOP ;  /* 0x0000000000007918 */ /* 0x002fe20000000000 */
.L_x_51:
[----:B------:R-:W-:Y:S05]  /*cd20*/  BSYNC B0 ;  /* 0x0000000000007941 */ /* 0x000fea0003800000 */
.L_x_50:
[----:B------:R-:W2:Y:S01]  /*cd30*/  LDL.LU R2, [R1+0xc] ;  /* 0x00000c0001027983 */ /* 0x000ea20000300800 */
[----:B------:R-:W-:Y:S01]  /*cd40*/  IMAD.MOV.U32 R16, RZ, RZ, R7 ;  /* 0x000000ffff107224 */ /* 0x000fe200078e0007 */
[----:B------:R-:W-:Y:S01]  /*cd50*/  MOV R19, R12 ;  /* 0x0000000c00137202 */ /* 0x000fe20000000f00 */
[----:B--2---:R-:W-:-:S07]  /*cd60*/  VIADD R6, R2, 0xfffffffd ;  /* 0xfffffffd02067836 */ /* 0x004fce0000000000 */
.L_x_49:
[----:B------:R-:W-:Y:S01]  /*cd70*/  IMAD.MOV R13, RZ, RZ, -R13 ;  /* 0x000000ffff0d7224 */ /* 0x000fe200078e0a0d */
[----:B------:R-:W-:Y:S04]  /*cd80*/  BSSY B0, `(.L_x_48) ;  /* 0x000010c000007945 */ /* 0x000fe80003800000 */
[----:B------:R-:W-:-:S13]  /*cd90*/  ISETP.NE.AND P1, PT, R10, R13, PT ;  /* 0x0000000d0a00720c */ /* 0x000fda0003f25270 */
[----:B------:R-:W-:Y:S05]  /*cda0*/  @!P1 BRA `(.L_x_57) ;  /* 0x0000001000249947 */ /* 0x000fea0003800000 */
[----:B------:R-:W-:-:S07]  /*cdb0*/  IMAD.MOV.U32 R8, RZ, RZ, R5 ;  /* 0x000000ffff087224 */ /* 0x000fce00078e0005 */
.L_x_72:
        /* <DEDUP_REMOVED lines=12> */
[----:B------:R-:W-:-:S04]  /*ce80*/  IMAD R13, R11, UR4, RZ ;  /* 0x000000040b0d7c24 */ /* 0x000fc8000f8e02ff */
[----:B------:R-:W-:Y:S01]  /*ce90*/  IMAD R13, R0, UR5, R13 ;  /* 0x00000005000d7c24 */ /* 0x000fe2000f8e020d */
[----:B-1----:R-:W-:-:S13]  /*cea0*/  ISETP.NE.AND P1, PT, R9, 0x1, PT ;  /* 0x000000010900780c */ /* 0x002fda0003f25270 */
[----:B------:R-:W1:Y:S02]  /*ceb0*/  @P1 LDC.64 R2, c[0x0][0x420] ;  /* 0x00010800ff021b82 */ /* 0x000e640000000a00 */
[----:B-1----:R-:W-:-:S04]  /*cec0*/  @P1 IMAD.HI.U32 R8, R6, R2, RZ ;  /* 0x0000000206081227 */ /* 0x002fc800078e00ff */
[----:B------:R-:W-:Y:S01]  /*ced0*/  IMAD.MOV.U32 R2, RZ, RZ, R6 ;  /* 0x000000ffff027224 */ /* 0x000fe200078e0006 */
[----:B------:R-:W-:-:S04]  /*cee0*/  @P1 SHF.R.U32.HI R2, RZ, R3, R8 ;  /* 0x00000003ff021219 */ /* 0x000fc80000011608 */
[----:B------:R-:W-:Y:S02]  /*cef0*/  IADD3 R12, -R2, RZ, RZ ;  /* 0x000000ff020c7210 */ /* 0x000fe40007ffe1ff */
[----:B------:R-:W-:-:S03]  /*cf00*/  SHF.R.S32.HI R3, RZ, 0x1f, R2 ;  /* 0x0000001fff037819 */ /* 0x000fc60000011402 */
[----:B------:R-:W-:Y:S02]  /*cf10*/  IMAD R12, R9, R12, R6 ;  /* 0x0000000c090c7224 */ /* 0x000fe400078e0206 */
[----:B------:R-:W1:Y:S01]  /*cf20*/  LDC.64 R8, c[0x0][0x3f8] ;  /* 0x0000fe00ff087b82 */ /* 0x000e620000000a00 */
[----:B------:R-:W-:-:S04]  /*cf30*/  IMAD.WIDE.U32 R2, R0, UR4, R2 ;  /* 0x0000000400027c25 */ /* 0x000fc8000f8e0002 */
[----:B------:R-:W-:Y:S01]  /*cf40*/  IMAD.IADD R13, R13, 0x1, R3 ;  /* 0x000000010d0d7824 */ /* 0x000fe200078e0203 */
[----:B-1----:R-:W-:-:S04]  /*cf50*/  LEA R8, P1, R2, R8, 0x2 ;  /* 0x0000000802087211 */ /* 0x002fc800078210ff */
[----:B------:R-:W-:-:S05]  /*cf60*/  LEA.HI.X R9, R2, R9, R13, 0x2, P1 ;  /* 0x0000000902097211 */ /* 0x000fca00008f140d */
[----:B------:R1:W5:Y:S04]  /*cf70*/  LDG.E R8, desc[UR6][R8.64] ;  /* 0x0000000608087981 */ /* 0x000368000c1e1900 */
.L_x_60:
[----:B------:R-:W2:Y:S01]  /*cf80*/  S2R R3, SR_CgaCtaId ;  /* 0x0000000000037919 */ /* 0x000ea20000008800 */
[----:B------:R-:W-:-:S04]  /*cf90*/  MOV R2, 0x400 ;  /* 0x0000040000027802 */ /* 0x000fc80000000f00 */
[----:B--2---:R-:W-:Y:S02]  /*cfa0*/  LEA R2, R3, R2, 0x18 ;  /* 0x0000000203027211 */ /* 0x004fe400078ec0ff */
[----:B------:R-:W-:-:S03]  /*cfb0*/  SHF.L.U32 R3, R10, 0x1f, RZ ;  /* 0x0000001f0a037819 */ /* 0x000fc600000006ff */
[----:B------:R-:W-:-:S04]  /*cfc0*/  IMAD R2, R7, 0x8, R2 ;  /* 0x0000000807027824 */ /* 0x000fc800078e0202 */
[----:B------:R-:W2:Y:S02]  /*cfd0*/  SYNCS.PHASECHK.TRANS64.TRYWAIT P1, [R2+URZ+0x38840], R3 ;  /* 0x03884003020075a7 */ /* 0x000ea4000802017f */
[----:B--2---:R-:W-:Y:S05]  /*cfe0*/  @!P1 BRA `(.L_x_61) ;  /* 0x0000001800ac9947 */ /* 0x004fea0003800000 */
.L_x_101:
[----:B-1----:R-:W1:Y:S02]  /*cff0*/  S2R R9, SR_TID.X ;  /* 0x0000000000097919 */ /* 0x002e640000002100 */
[----:B-1----:R-:W-:-:S04]  /*d000*/  LOP3.LUT R9, R9, 0x7f, RZ, 0xc0, !PT ;  /* 0x0000007f09097812 */ /* 0x002fc800078ec0ff */
[----:B------:R-:W-:-:S13]  /*d010*/  ISETP.NE.AND P2, PT, R9, RZ, PT ;  /* 0x000000ff0900720c */ /* 0x000fda0003f45270 */
[----:B------:R-:W-:Y:S05]  /*d020*/  @P2 BRA `(.L_x_62) ;  /* 0x00000000001c2947 */ /* 0x000fea0003800000 */
[----:B------:R-:W1:Y:S01]  /*d030*/  S2R R9, SR_TID.X ;  /* 0x0000000000097919 */ /* 0x000e620000002100 */
[----:B--2---:R-:W-:-:S04]  /*d040*/  MOV R3, 0xa000 ;  /* 0x0000a00000037802 */ /* 0x004fc80000000f00 */
[----:B------:R3:W-:Y:S01]  /*d050*/  SYNCS.ARRIVE.TRANS64 RZ, [R2+URZ+0x38830], R3 ;  /* 0x0388300302ff79a7 */ /* 0x0007e2000800003f */
[----:B-1----:R-:W-:-:S04]  /*d060*/  LOP3.LUT R9, R9, 0x1f, RZ, 0xc0, !PT ;  /* 0x0000001f09097812 */ /* 0x002fc800078ec0ff */
[----:B------:R-:W-:-:S13]  /*d070*/  ISETP.NE.AND P1, PT, R9, RZ, PT ;  /* 0x000000ff0900720c */ /* 0x000fda0003f25270 */
[----:B---3--:R-:W-:Y:S05]  /*d080*/  @!P1 BRA `(.L_x_62) ;  /* 0x0000000000049947 */ /* 0x008fea0003800000 */
[----:B------:R-:W-:Y:S01]  /*d090*/  BPT.TRAP 0x1 ;  /* 0x000000040000795c */ /* 0x000fe20000300000 */
.L_x_62:
[----:B------:R-:W1:Y:S01]  /*d0a0*/  S2R R9, SR_CgaCtaId ;  /* 0x0000000000097919 */ /* 0x000e620000008800 */
[----:B--2---:R-:W-:Y:S01]  /*d0b0*/  MOV R3, 0x400 ;  /* 0x0000040000037802 */ /* 0x004fe20000000f00 */
        /* <DEDUP_REMOVED lines=12> */
[----:B------:R-:W-:-:S02]  /*d180*/  SHF.L.U32 R19, R19, 0x1f, RZ ;  /* 0x0000001f13137819 */ /* 0x000fc400000006ff */
[----:B------:R-:W-:Y:S02]  /*d190*/  UIADD3 UR9, UR9, 0x38830, URZ ;  /* 0x0003883009097890 */ /* 0x000fe4000fffe03f */
[----:B------:R-:W-:Y:S01]  /*d1a0*/  UIMAD UR11, UR11, 0x50, URZ ;  /* 0x000000500b0b78a4 */ /* 0x000fe2000f8e023f */
[----:B-1----:R-:W-:-:S05]  /*d1b0*/  LEA R3, R9, R3, 0x18 ;  /* 0x0000000309037211 */ /* 0x002fca00078ec0ff */
[----:B------:R-:W-:Y:S02]  /*d1c0*/  IMAD R2, R7, 0xa000, R3 ;  /* 0x0000a00007027824 */ /* 0x000fe400078e0203 */
[----:B------:R-:W-:-:S03]  /*d1d0*/  VIADD R3, R3, 0x38800 ;  /* 0x0003880003037836 */ /* 0x000fc60000000000 */
[----:B------:R-:W-:Y:S01]  /*d1e0*/  R2UR UR14, R2 ;  /* 0x00000000020e72ca */ /* 0x000fe200000e0000 */
[----:B------:R-:W-:-:S12]  /*d1f0*/  IMAD R2, R16, 0x8, R3 ;  /* 0x0000000810027824 */ /* 0x000fd800078e0203 */
        /* <DEDUP_REMOVED lines=16> */
.L_x_102:
[----:B------:R-:W-:Y:S05]  /*d300*/  @P2 BRA `(.L_x_64) ;  /* 0x00000000001c2947 */ /* 0x000fea0003800000 */
[----:B------:R-:W2:Y:S01]  /*d310*/  S2R R9, SR_TID.X ;  /* 0x0000000000097919 */ /* 0x000ea20000002100 */
[----:B------:R-:W-:-:S04]  /*d320*/  MOV R3, 0xa000 ;  /* 0x0000a00000037802 */ /* 0x000fc80000000f00 */
[----:B------:R3:W-:Y:S01]  /*d330*/  SYNCS.ARRIVE.TRANS64 RZ, [R2+URZ+0x50], R3 ;  /* 0x0000500302ff79a7 */ /* 0x0007e2000800003f */
[----:B--2---:R-:W-:-:S04]  /*d340*/  LOP3.LUT R9, R9, 0x1f, RZ, 0xc0, !PT ;  /* 0x0000001f09097812 */ /* 0x004fc800078ec0ff */
[----:B------:R-:W-:-:S13]  /*d350*/  ISETP.NE.AND P1, PT, R9, RZ, PT ;  /* 0x000000ff0900720c */ /* 0x000fda0003f25270 */
[----:B---3--:R-:W-:Y:S05]  /*d360*/  @!P1 BRA `(.L_x_64) ;  /* 0x0000000000049947 */ /* 0x008fea0003800000 */
[----:B------:R-:W-:Y:S01]  /*d370*/  BPT.TRAP 0x1 ;  /* 0x000000040000795c */ /* 0x000fe20000300000 */
.L_x_64:
[----:B------:R-:W2:Y:S01]  /*d380*/  LDL.LU R3, [R1] ;  /* 0x0000000001037983 */ /* 0x000ea20000300800 */
[----:B------:R-:W-:Y:S01]  /*d390*/  MOV R9, 0x400 ;  /* 0x0000040000097802 */ /* 0x000fe20000000f00 */
[----:B------:R-:W3:Y:S01]  /*d3a0*/  S2R R13, SR_CgaCtaId ;  /* 0x00000000000d7919 */ /* 0x000ee20000008800 */
[----:B------:R-:W-:Y:S01]  /*d3b0*/  R2UR UR9, R2 ;  /* 0x00000000020972ca */ /* 0x000fe200000e0000 */
[----:B------:R-:W-:Y:S01]  /*d3c0*/  UIADD3 UR4, UP0, UR36, 0x470, URZ ;  /* 0x0000047024047890 */ /* 0x000fe2000ff1e03f */
[----:B------:R-:W-:Y:S02]  /*d3d0*/  R2UR UR13, R5 ;  /* 0x00000000050d72ca */ /* 0x000fe400000e0000 */
[----:B------:R-:W-:Y:S01]  /*d3e0*/  R2UR UR12, R4 ;  /* 0x00000000040c72ca */ /* 0x000fe200000e0000 */
[----:B------:R-:W-:Y:S01]  /*d3f0*/  UIADD3.X UR5, URZ, UR37, URZ, UP0, !UPT ;  /* 0x000000253f057290 */ /* 0x000fe200087fe43f */
[----:B---3--:R-:W-:-:S05]  /*d400*/  LEA R9, R13, R9, 0x18 ;  /* 0x000000090d097211 */ /* 0x008fca00078ec0ff */
        /* <DEDUP_REMOVED lines=10> */
[----:B------:R-:W-:Y:S01]  /*d4b0*/  UIADD3 UR14, UR14, 0x7c00, URZ ;  /* 0x00007c000e0e7890 */ /* 0x000fe2000fffe03f */
[----:B------:R3:W-:Y:S01]  /*d4c0*/  STL [R1], R12 ;  /* 0x0000000c01007387 */ /* 0x0007e20000100800 */
[----:B------:R-:W-:Y:S01]  /*d4d0*/  IMAD.MOV.U32 R5, RZ, RZ, R8 ;  /* 0x000000ffff057224 */ /* 0x000fe200078e0008 */
        /* <DEDUP_REMOVED lines=14> */
[----:B---3--:R-:W-:Y:S01]  /*d5c0*/  NOP ;  /* 0x0000000000007918 */ /* 0x008fe20000000000 */
.L_x_59:
[----:B------:R-:W-:Y:S05]  /*d5d0*/  BSYNC B1 ;  /* 0x0000000000017941 */ /* 0x000fea0003800000 */
.L_x_58:
[----:B------:R-:W-:Y:S01]  /*d5e0*/  VIADD R16, R7, 0x1 ;  /* 0x0000000107107836 */ /* 0x000fe20000000000 */
[----:B------:R-:W-:Y:S04]  /*d5f0*/  BSSY B1, `(.L_x_65) ;  /* 0x0000081000017945 */ /* 0x000fe80003800000 */
[----:B------:R-:W-:-:S04]  /*d600*/  ISETP.NE.AND P1, PT, R16, 0x2, PT ;  /* 0x000000021000780c */ /* 0x000fc80003f25270 */
[----:B-1----:R-:W-:Y:S02]  /*d610*/  SEL R19, RZ, 0x1, P1 ;  /* 0x00000001ff137807 */ /* 0x002fe40000800000 */
[----:B------:R-:W-:Y:S02]  /*d620*/  SEL R16, R16, RZ, P1 ;  /* 0x000000ff10107207 */ /* 0x000fe40000800000 */
[----:B------:R-:W-:Y:S01]  /*d630*/  LOP3.LUT R19, R10, R19, RZ, 0x3c, !PT ;  /* 0x000000130a137212 */ /* 0x000fe200078e3cff */
[----:B------:R-:W-:Y:S06]  /*d640*/  @!P6 BRA `(.L_x_66) ;  /* 0x0000000400ece947 */ /* 0x000fec0003800000 */
[----:B------:R-:W-:Y:S01]  /*d650*/  IADD3 R12, R6, -0x1, RZ ;  /* 0xffffffff060c7810 */ /* 0x000fe20007ffe0ff */
        /* <DEDUP_REMOVED lines=10> */
[----:B------:R-:W-:-:S05]  /*d700*/  @P1 SHF.R.U32.HI R2, RZ, R3, R9 ;  /* 0x00000003ff021219 */ /* 0x000fca0000011609 */
[----:B------:R-:W-:-:S04]  /*d710*/  IMAD.MOV R3, RZ, RZ, -R2 ;  /* 0x000000ffff037224 */ /* 0x000fc800078e0a02 */
[----:B------:R-:W-:Y:S01]  /*d720*/  IMAD R12, R8, R3, R12 ;  /* 0x00000003080c7224 */ /* 0x000fe200078e020c */
[--C-:B------:R-:W-:Y:S01]  /*d730*/  SHF.R.S32.HI R3, RZ, 0x1f, R2.reuse ;  /* 0x0000001fff037819 */ /* 0x100fe20000011402 */
[----:B------:R-:W1:Y:S02]  /*d740*/  LDC.64 R8, c[0x0][0x3f8] ;  /* 0x0000fe00ff087b82 */ /* 0x000e640000000a00 */
[----:B------:R-:W-:-:S05]  /*d750*/  IMAD.WIDE.U32 R2, R0, UR4, R2 ;  /* 0x0000000400027c25 */ /* 0x000fca000f8e0002 */
[----:B------:R-:W-:Y:S02]  /*d760*/  IADD3 R13, R13, R3, RZ ;  /* 0x000000030d0d7210 */ /* 0x000fe40007ffe0ff */
[----:B-1----:R-:W-:-:S04]  /*d770*/  LEA R8, P1, R2, R8, 0x2 ;  /* 0x0000000802087211 */ /* 0x002fc800078210ff */
[----:B------:R-:W-:-:S05]  /*d780*/  LEA.HI.X R9, R2, R9, R13, 0x2, P1 ;  /* 0x0000000902097211 */ /* 0x000fca00008f140d */
[----:B------:R1:W5:Y:S04]  /*d790*/  LDG.E R8, desc[UR6][R8.64] ;  /* 0x0000000608087981 */ /* 0x000368000c1e1900 */
.L_x_67:
[----:B------:R-:W2:Y:S01]  /*d7a0*/  S2R R3, SR_CgaCtaId ;  /* 0x0000000000037919 */ /* 0x000ea20000008800 */
[----:B------:R-:W-:-:S04]  /*d7b0*/  MOV R2, 0x400 ;  /* 0x0000040000027802 */ /* 0x000fc80000000f00 */
[----:B--2---:R-:W-:Y:S02]  /*d7c0*/  LEA R2, R3, R2, 0x18 ;  /* 0x0000000203027211 */ /* 0x004fe400078ec0ff */
[----:B------:R-:W-:-:S03]  /*d7d0*/  SHF.L.U32 R3, R19, 0x1f, RZ ;  /* 0x0000001f13037819 */ /* 0x000fc600000006ff */
[----:B------:R-:W-:-:S04]  /*d7e0*/  IMAD R2, R16, 0x8, R2 ;  /* 0x0000000810027824 */ /* 0x000fc800078e0202 */
[----:B------:R-:W2:Y:S02]  /*d7f0*/  SYNCS.PHASECHK.TRANS64.TRYWAIT P1, [R2+URZ+0x38840], R3 ;  /* 0x03884003020075a7 */ /* 0x000ea4000802017f */
[----:B--2---:R-:W-:Y:S05]  /*d800*/  @!P1 BRA `(.L_x_68) ;  /* 0x0000001000cc9947 */ /* 0x004fea0003800000 */
.L_x_103:
[----:B-1----:R-:W1:Y:S02]  /*d810*/  S2R R9, SR_TID.X ;  /* 0x0000000000097919 */ /* 0x002e640000002100 */
[----:B-1----:R-:W-:-:S04]  /*d820*/  LOP3.LUT R9, R9, 0x7f, RZ, 0xc0, !PT ;  /* 0x0000007f09097812 */ /* 0x002fc800078ec0ff */
[----:B------:R-:W-:-:S13]  /*d830*/  ISETP.NE.AND P2, PT, R9, RZ, PT ;  /* 0x000000ff0900720c */ /* 0x000fda0003f45270 */
[----:B------:R-:W-:Y:S05]  /*d840*/  @P2 BRA `(.L_x_69) ;  /* 0x00000000001c2947 */ /* 0x000fea0003800000 */
[----:B------:R-:W1:Y:S01]  /*d850*/  S2R R9, SR_TID.X ;  /* 0x0000000000097919 */ /* 0x000e620000002100 */
[----:B--2---:R-:W-:-:S04]  /*d860*/  IMAD.MOV.U32 R3, RZ, RZ, 0xa000 ;  /* 0x0000a000ff037424 */ /* 0x004fc800078e00ff */
[----:B------:R3:W-:Y:S01]  /*d870*/  SYNCS.ARRIVE.TRANS64 RZ, [R2+URZ+0x38830], R3 ;  /* 0x0388300302ff79a7 */ /* 0x0007e2000800003f */
[----:B-1----:R-:W-:-:S04]  /*d880*/  LOP3.LUT R9, R9, 0x1f, RZ, 0xc0, !PT ;  /* 0x0000001f09097812 */ /* 0x002fc800078ec0ff */
[----:B------:R-:W-:-:S13]  /*d890*/  ISETP.NE.AND P1, PT, R9, RZ, PT ;  /* 0x000000ff0900720c */ /* 0x000fda0003f25270 */
[----:B---3--:R-:W-:Y:S05]  /*d8a0*/  @!P1 BRA `(.L_x_69) ;  /* 0x0000000000049947 */ /* 0x008fea0003800000 */
[----:B------:R-:W-:Y:S01]  /*d8b0*/  BPT.TRAP 0x1 ;  /* 0x000000040000795c */ /* 0x000fe20000300000 */
.L_x_69:
[----:B------:R-:W1:Y:S01]  /*d8c0*/  S2R R13, SR_CgaCtaId ;  /* 0x00000000000d7919 */ /* 0x000e620000008800 */
[----:B------:R-:W-:Y:S01]  /*d8d0*/  MOV R9, 0x400 ;  /* 0x0000040000097802 */ /* 0x000fe20000000f00 */
[----:B------:R-:W-:Y:S01]  /*d8e0*/  UIADD3 UR4, UP0, UR36, 0x370, URZ ;  /* 0x0000037024047890 */ /* 0x000fe2000ff1e03f */
[----:B------:R-:W-:Y:S01]  /*d8f0*/  R2UR UR11, R12 ;  /* 0x000000000c0b72ca */ /* 0x000fe200000e0000 */
[----:B------:R-:W-:Y:S01]  /*d900*/  UMOV UR10, URZ ;  /* 0x0000003f000a7c82 */ /* 0x000fe20008000000 */
[----:B------:R-:W-:Y:S01]  /*d910*/  R2UR UR12, R4 ;  /* 0x00000000040c72ca */ /* 0x000fe200000e0000 */
[----:B------:R-:W-:Y:S01]  /*d920*/  UIADD3.X UR5, URZ, UR37, URZ, UP0, !UPT ;  /* 0x000000253f057290 */ /* 0x000fe200087fe43f */
[----:B-----5:R-:W-:Y:S01]  /*d930*/  R2UR UR13, R8 ;  /* 0x00000000080d72ca */ /* 0x020fe200000e0000 */
[----:B------:R-:W-:Y:S01]  /*d940*/  UMOV UR6, 0x0 ;  /* 0x0000000000067882 */ /* 0x000fe20000000000 */
[----:B------:R-:W-:Y:S01]  /*d950*/  UMOV UR7, 0x14f00000 ;  /* 0x14f0000000077882 */ /* 0x000fe20000000000 */
[----:B------:R-:W-:Y:S01]  /*d960*/  UMOV UR17, 0x40 ;  /* 0x0000004000117882 */ /* 0x000fe20000000000 */
[----:B------:R-:W-:Y:S01]  /*d970*/  UMOV UR18, 0x80 ;  /* 0x0000008000127882 */ /* 0x000fe20000000000 */
[----:B------:R-:W-:-:S04]  /*d980*/  UMOV UR19, 0xc0 ;  /* 0x000000c000137882 */ /* 0x000fc80000000000 */
[----:B------:R-:W-:Y:S01]  /*d990*/  UIMAD UR11, UR11, 0x50, URZ ;  /* 0x000000500b0b78a4 */ /* 0x000fe2000f8e023f */
[----:B-1----:R-:W-:-:S04]  /*d9a0*/  LEA R9, R13, R9, 0x18 ;  /* 0x000000090d097211 */ /* 0x002fc800078ec0ff */
[----:B--2---:R-:W-:-:S05]  /*d9b0*/  IADD3 R2, R9, 0x38800, RZ ;  /* 0x0003880009027810 */ /* 0x004fca0007ffe0ff */
[--C-:B------:R-:W-:Y:S02]  /*d9c0*/  IMAD R3, R16, 0x8, R2.reuse ;  /* 0x0000000810037824 */ /* 0x100fe400078e0202 */
[----:B------:R-:W-:-:S03]  /*d9d0*/  IMAD R2, R7, 0x8, R2 ;  /* 0x0000000807027824 */ /* 0x000fc600078e0202 */
[----:B------:R-:W-:Y:S01]  /*d9e0*/  R2UR UR9, R3 ;  /* 0x00000000030972ca */ /* 0x000fe200000e0000 */
[----:B------:R-:W-:-:S05]  /*d9f0*/  IMAD R3, R16, 0xa000, R9 ;  /* 0x0000a00010037824 */ /* 0x000fca00078e0209 */
[----:B------:R-:W-:Y:S02]  /*da00*/  R2UR UR14, R3 ;  /* 0x00000000030e72ca */ /* 0x000fe400000e0000 */
[----:B------:R-:W-:-:S05]  /*da10*/  SHF.L.U32 R3, R10, 0x1f, RZ ;  /* 0x0000001f0a037819 */ /* 0x000fca00000006ff */
[----:B------:R-:W-:-:S06]  /*da20*/  UIADD3 UR9, UR9, 0x30, URZ ;  /* 0x0000003009097890 */ /* 0x000fcc000fffe03f */
        /* <DEDUP_REMOVED lines=16> */
.L_x_104:
        /* <DEDUP_REMOVED lines=8> */
.L_x_71:
[----:B-1----:R-:W2:Y:S01]  /*dbb0*/  LDL.LU R3, [R1] ;  /* 0x0000000001037983 */ /* 0x002ea20000300800 */
[----:B------:R-:W-:Y:S01]  /*dbc0*/  MOV R9, 0x400 ;  /* 0x0000040000097802 */ /* 0x000fe20000000f00 */
[----:B------:R-:W1:Y:S01]  /*dbd0*/  S2R R10, SR_CgaCtaId ;  /* 0x00000000000a7919 */ /* 0x000e620000008800 */
[----:B------:R-:W-:Y:S01]  /*dbe0*/  R2UR UR9, R2 ;  /* 0x00000000020972ca */ /* 0x000fe200000e0000 */
[----:B------:R-:W-:Y:S01]  /*dbf0*/  UIADD3 UR4, UP0, UR36, 0x470, URZ ;  /* 0x0000047024047890 */ /* 0x000fe2000ff1e03f */
[----:B------:R-:W-:Y:S02]  /*dc00*/  R2UR UR13, R5 ;  /* 0x00000000050d72ca */ /* 0x000fe400000e0000 */
[----:B------:R-:W-:Y:S01]  /*dc10*/  R2UR UR12, R4 ;  /* 0x00000000040c72ca */ /* 0x000fe200000e0000 */
[----:B------:R-:W-:Y:S01]  /*dc20*/  UIADD3.X UR5, URZ, UR37, URZ, UP0, !UPT ;  /* 0x000000253f057290 */ /* 0x000fe200087fe43f */
[----:B-1----:R-:W-:-:S05]  /*dc30*/  LEA R9, R10, R9, 0x18 ;  /* 0x000000090a097211 */ /* 0x002fca00078ec0ff */
        /* <DEDUP_REMOVED lines=28> */
.L_x_66:
[----:B------:R-:W-:Y:S05]  /*de00*/  BSYNC B1 ;  /* 0x0000000000017941 */ /* 0x000fea0003800000 */
.L_x_65:
[C---:B------:R-:W-:Y:S01]  /*de10*/  ISETP.GT.AND P1, PT, R6.reuse, 0x1, PT ;  /* 0x000000010600780c */ /* 0x040fe20003f24270 */
[----:B------:R-:W-:-:S12]  /*de20*/  VIADD R6, R6, 0xfffffffe ;  /* 0xfffffffe06067836 */ /* 0x000fd80000000000 */
[----:B------:R-:W-:Y:S05]  /*de30*/  @P1 BRA `(.L_x_72) ;  /* 0xffffffec00e01947 */ /* 0x000fea000383ffff */
.L_x_57:
[----:B------:R-:W-:Y:S05]  /*de40*/  BSYNC B0 ;  /* 0x0000000000007941 */ /* 0x000fea0003800000 */
.L_x_48:
[----:B------:R-:W-:Y:S04]  /*de50*/  BSSY B0, `(.L_x_73) ;  /* 0x0000037000007945 */ /* 0x000fe80003800000 */
[----:B------:R-:W-:Y:S05]  /*de60*/  @!P6 BRA `(.L_x_74) ;  /* 0x0000000000d4e947 */ /* 0x000fea0003800000 */
[----:B------:R-:W2:Y:S01]  /*de70*/  S2R R3, SR_CgaCtaId ;  /* 0x0000000000037919 */ /* 0x000ea20000008800 */
[----:B------:R-:W-:Y:S01]  /*de80*/  MOV R0, 0x400 ;  /* 0x0000040000007802 */ /* 0x000fe20000000f00 */
[----:B------:R-:W3:Y:S03]  /*de90*/  S2R R2, SR_TID.X ;  /* 0x0000000000027919 */ /* 0x000ee60000002100 */
[----:B--2---:R-:W-:-:S04]  /*dea0*/  LEA R0, R3, R0, 0x18 ;  /* 0x0000000003007211 */ /* 0x004fc800078ec0ff */
[----:B------:R-:W-:Y:S02]  /*deb0*/  LEA R3, R16, R0, 0x3 ;  /* 0x0000000010037211 */ /* 0x000fe400078e18ff */
[----:B------:R-:W-:Y:S02]  /*dec0*/  SHF.L.U32 R0, R19, 0x1f, RZ ;  /* 0x0000001f13007819 */ /* 0x000fe400000006ff */
[----:B---3--:R-:W-:Y:S02]  /*ded0*/  LOP3.LUT R2, R2, 0x7f, RZ, 0xc0, !PT ;  /* 0x0000007f02027812 */ /* 0x008fe400078ec0ff */
[----:B------:R-:W2:Y:S02]  /*dee0*/  SYNCS.PHASECHK.TRANS64.TRYWAIT P0, [R3+URZ+0x38860], R0 ;  /* 0x03886000030075a7 */ /* 0x000ea4000800017f */
[----:B------:R-:W-:Y:S01]  /*def0*/  ISETP.NE.AND P1, PT, R2, RZ, PT ;  /* 0x000000ff0200720c */ /* 0x000fe20003f25270 */
[----:B--2---:R-:W-:-:S12]  /*df00*/  @!P0 BRA `(.L_x_75) ;  /* 0x0000000c00348947 */ /* 0x004fd80003800000 */
.L_x_105:
[----:B------:R-:W-:Y:S05]  /*df10*/  @P1 BRA `(.L_x_76) ;  /* 0x00000000001c1947 */ /* 0x000fea0003800000 */
[----:B------:R-:W3:Y:S01]  /*df20*/  S2R R2, SR_TID.X ;  /* 0x0000000000027919 */ /* 0x000ee20000002100 */
[----:B--2---:R-:W-:-:S04]  /*df30*/  IMAD.MOV.U32 R0, RZ, RZ, 0xa000 ;  /* 0x0000a000ff007424 */ /* 0x004fc800078e00ff */
[----:B------:R4:W-:Y:S01]  /*df40*/  SYNCS.ARRIVE.TRANS64 RZ, [R3+URZ+0x38850], R0 ;  /* 0x0388500003ff79a7 */ /* 0x0009e2000800003f */
[----:B---3--:R-:W-:-:S04]  /*df50*/  LOP3.LUT R2, R2, 0x1f, RZ, 0xc0, !PT ;  /* 0x0000001f02027812 */ /* 0x008fc800078ec0ff */
[----:B------:R-:W-:-:S13]  /*df60*/  ISETP.NE.AND P0, PT, R2, RZ, PT ;  /* 0x000000ff0200720c */ /* 0x000fda0003f05270 */
[----:B----4-:R-:W-:Y:S05]  /*df70*/  @!P0 BRA `(.L_x_76) ;  /* 0x0000000000048947 */ /* 0x010fea0003800000 */
[----:B------:R-:W-:Y:S01]  /*df80*/  BPT.TRAP 0x1 ;  /* 0x000000040000795c */ /* 0x000fe20000300000 */
.L_x_76:
[----:B------:R-:W3:Y:S01]  /*df90*/  LDL R2, [R1] ;  /* 0x0000000001027983 */ /* 0x000ee20000100800 */
[----:B--2---:R-:W-:Y:S01]  /*dfa0*/  MOV R0, 0x400 ;  /* 0x0000040000007802 */ /* 0x004fe20000000f00 */
[----:B-1----:R-:W1:Y:S01]  /*dfb0*/  S2R R6, SR_CgaCtaId ;  /* 0x0000000000067919 */ /* 0x002e620000008800 */
        /* <DEDUP_REMOVED lines=17> */
[----:B---3--:R-:W-:-:S13]  /*e0d0*/  R2UR UR11, R2 ;  /* 0x00000000020b72ca */ /* 0x008fda00000e0000 */
[----:B------:R-:W-:-:S09]  /*e0e0*/  UIMAD UR11, UR11, 0x50, URZ ;  /* 0x000000500b0b78a4 */ /* 0x000fd2000f8e023f */
[----:B------:R1:W-:Y:S02]  /*e0f0*/  UTMALDG.4D [UR8], [UR4], desc[UR6] ;  /* 0x00000608040075b4 */ /* 0x0003e40008019000 */
[----:B-1----:R-:W-:Y:S01]  /*e100*/  UMOV UR8, UR15 ;  /* 0x0000000f00087c82 */ /* 0x002fe20008000000 */
[----:B------:R-:W-:Y:S01]  /*e110*/  UMOV UR10, UR17 ;  /* 0x00000011000a7c82 */ /* 0x000fe20008000000 */
[----:B------:R-:W-:Y:S01]  /*e120*/  UMOV UR15, 0x80 ;  /* 0x00000080000f7882 */ /* 0x000fe20000000000 */
[----:B------:R1:W-:Y:S02]  /*e130*/  UTMALDG.4D [UR8], [UR4], desc[UR6] ;  /* 0x00000608040075b4 */ /* 0x0003e40008019000 */
[----:B-1----:R-:W-:Y:S01]  /*e140*/  UMOV UR8, UR16 ;  /* 0x0000001000087c82 */ /* 0x002fe20008000000 */
[----:B------:R-:W-:Y:S01]  /*e150*/  UMOV UR10, UR15 ;  /* 0x0000000f000a7c82 */ /* 0x000fe20008000000 */
[----:B------:R-:W-:Y:S01]  /*e160*/  UMOV UR15, 0xc0 ;  /* 0x000000c0000f7882 */ /* 0x000fe20000000000 */
[----:B------:R1:W-:Y:S02]  /*e170*/  UTMALDG.4D [UR8], [UR4], desc[UR6] ;  /* 0x00000608040075b4 */ /* 0x0003e40008019000 */
[----:B-1----:R-:W-:Y:S01]  /*e180*/  UMOV UR8, UR14 ;  /* 0x0000000e00087c82 */ /* 0x002fe20008000000 */
[----:B------:R-:W-:-:S02]  /*e190*/  UMOV UR10, UR15 ;  /* 0x0000000f000a7c82 */ /* 0x000fc40008000000 */
[----:B------:R2:W-:Y:S02]  /*e1a0*/  UTMALDG.4D [UR8], [UR4], desc[UR6] ;  /* 0x00000608040075b4 */ /* 0x0005e40008019000 */
[----:B--2---:R-:W-:Y:S01]  /*e1b0*/  NOP ;  /* 0x0000000000007918 */ /* 0x004fe20000000000 */
.L_x_74:
[----:B------:R-:W-:Y:S05]  /*e1c0*/  BSYNC B0 ;  /* 0x0000000000007941 */ /* 0x000fea0003800000 */
.L_x_73:
[----:B------:R-:W2:Y:S01]  /*e1d0*/  LDL.LU R0, [R1+0x10] ;  /* 0x0000100001007983 */ /* 0x000ea20000300800 */
[----:B------:R-:W-:-:S03]  /*e1e0*/  ULDC UR4, c[0x0][0xda4] ;  /* 0x0003690000047ab9 */ /* 0x000fc60000000800 */
[----:B------:R-:W3:Y:S01]  /*e1f0*/  LDL.LU R2, [R1+0x18] ;  /* 0x0000180001027983 */ /* 0x000ee20000300800 */
[----:B------:R-:W-:-:S05]  /*e200*/  VIADD R16, R16, 0x1 ;  /* 0x0000000110107836 */ /* 0x000fca0000000000 */
[----:B------:R-:W-:-:S04]  /*e210*/  ISETP.NE.AND P0, PT, R16, 0x2, PT ;  /* 0x000000021000780c */ /* 0x000fc80003f05270 */
[----:B------:R-:W-:Y:S02]  /*e220*/  SEL R16, R16, RZ, P0 ;  /* 0x000000ff10107207 */ /* 0x000fe40000000000 */
[----:B--2---:R-:W-:Y:S01]  /*e230*/  IADD3 R0, R0, UR38, RZ ;  /* 0x0000002600007c10 */ /* 0x004fe2000fffe0ff */
[----:B---3--:R-:W-:-:S04]  /*e240*/  VIADD R2, R2, 0x1 ;  /* 0x0000000102027836 */ /* 0x008fc80000000000 */
[----:B------:R2:W-:Y:S01]  /*e250*/  STL [R1+0x10], R0 ;  /* 0x0000100001007387 */ /* 0x0005e20000100800 */
[----:B------:R-:W-:-:S03]  /*e260*/  ISETP.GE.AND P1, PT, R0, UR4, PT ;  /* 0x0000000400007c0c */ /* 0x000fc6000bf26270 */
[----:B------:R3:W-:Y:S01]  /*e270*/  STL [R1+0x18], R2 ;  /* 0x0000180201007387 */ /* 0x0007e20000100800 */
[----:B--2---:R-:W-:-:S04]  /*e280*/  SEL R0, RZ, 0x1, P0 ;  /* 0x00000001ff007807 */ /* 0x004fc80000000000 */
[----:B------:R-:W-:-:S05]  /*e290*/  LOP3.LUT R19, R19, R0, RZ, 0x3c, !PT ;  /* 0x0000000013137212 */ /* 0x000fca00078e3cff */
[----:B---3--:R-:W-:Y:S05]  /*e2a0*/  @!P1 BRA `(.L_x_77) ;  /* 0xffffffcc008c9947 */ /* 0x008fea000383ffff */
[----:B------:R-:W-:-:S07]  /*e2b0*/  LOP3.LUT R2, R2, 0x1, RZ, 0xc, !PT ;  /* 0x0000000102027812 */ /* 0x000fce00078e0cff */
.L_x_32:
[----:B------:R-:W2:Y:S01]  /*e2c0*/  S2R R3, SR_CgaCtaId ;  /* 0x0000000000037919 */ /* 0x000ea20000008800 */
[----:B------:R-:W-:Y:S01]  /*e2d0*/  MOV R0, 0x400 ;  /* 0x0000040000007802 */ /* 0x000fe20000000f00 */
[----:B------:R-:W-:Y:S03]  /*e2e0*/  BSSY B0, `(.L_x_78) ;  /* 0x0000005000007945 */ /* 0x000fe60003800000 */
[----:B--2---:R-:W-:Y:S02]  /*e2f0*/  LEA R0, R3, R0, 0x18 ;  /* 0x0000000003007211 */ /* 0x004fe400078ec0ff */
[----:B------:R-:W-:-:S04]  /*e300*/  SHF.L.U32 R3, R2, 0x1f, RZ ;  /* 0x0000001f02037819 */ /* 0x000fc800000006ff */
[----:B------:R-:W2:Y:S02]  /*e310*/  SYNCS.PHASECHK.TRANS64.TRYWAIT P0, [R0+URZ+0x38820], R3 ;  /* 0x03882003000075a7 */ /* 0x000ea4000800017f */
[----:B--2---:R-:W-:Y:S05]  /*e320*/  @!P0 BRA `(.L_x_79) ;  /* 0x0000000800408947 */ /* 0x004fea0003800000 */
.L_x_106:
[----:B------:R-:W-:Y:S05]  /*e330*/  BSYNC B0 ;  /* 0x0000000000007941 */ /* 0x000fea0003800000 */
.L_x_78:
[----:B------:R-:W-:-:S03]  /*e340*/  UMOV UR4, 0xffffffff ;  /* 0xffffffff00047882 */ /* 0x000fc60000000000 */
[----:B------:R-:W-:Y:S05]  /*e350*/  BRA.DIV UR4, `(.L_x_80) ;  /* 0x0000000a04487947 */ /* 0x000fea000b800000 */
[----:B------:R-:W3:Y:S02]  /*e360*/  S2R R2, SR_TID.X ;  /* 0x0000000000027919 */ /* 0x000ee40000002100 */
[----:B---3--:R-:W-:-:S04]  /*e370*/  SHF.R.U32.HI R2, RZ, 0x5, R2 ;  /* 0x00000005ff027819 */ /* 0x008fc80000011602 */
[----:B------:R-:W-:-:S05]  /*e380*/  LOP3.LUT R2, R2, 0x3, RZ, 0xc0, !PT ;  /* 0x0000000302027812 */ /* 0x000fca00078ec0ff */
[----:B------:R3:W4:Y:S02]  /*e390*/  SHFL.IDX PT, R14, R2, RZ, 0x1f ;  /* 0x00001fff020e7589 */ /* 0x00072400000e0000 */
.L_x_109:
[----:B----4-:R-:W-:Y:S01]  /*e3a0*/  ISETP.NE.AND P0, PT, R14, RZ, PT ;  /* 0x000000ff0e00720c */ /* 0x010fe20003f05270 */
[----:B------:R-:W-:-:S12]  /*e3b0*/  BSSY B0, `(.L_x_81) ;  /* 0x0000024000007945 */ /* 0x000fd80003800000 */
[----:B------:R-:W-:Y:S05]  /*e3c0*/  @P0 BRA `(.L_x_82) ;  /* 0x0000000000880947 */ /* 0x000fea0003800000 */
[----:B------:R-:W-:-:S03]  /*e3d0*/  UMOV UR4, 0xffffffff ;  /* 0xffffffff00047882 */ /* 0x000fc60000000000 */
[----:B------:R-:W-:Y:S05]  /*e3e0*/  BRA.DIV UR4, `(.L_x_83) ;  /* 0x0000000a04587947 */ /* 0x000fea000b800000 */
[----:B------:R-:W-:-:S13]  /*e3f0*/  ELECT P6, URZ, PT ;  /* 0x00000000003f782f */ /* 0x000fda00038c0000 */
.L_x_112:
[----:B------:R-:W-:Y:S05]  /*e400*/  @!P6 BRA `(.L_x_82) ;  /* 0x000000000078e947 */ /* 0x000fea0003800000 */
[----:B---3--:R-:W3:Y:S02]  /*e410*/  LDL.LU R2, [R1+0x1c] ;  /* 0x00001c0001027983 */ /* 0x008ee40000300800 */
[----:B---3--:R-:W-:-:S04]  /*e420*/  LOP3.LUT R2, R2, 0x2, RZ, 0xfc, !PT ;  /* 0x0000000202027812 */ /* 0x008fc800078efcff */
[----:B------:R-:W-:-:S13]  /*e430*/  ISETP.NE.AND P2, PT, R2, 0x3, PT ;  /* 0x000000030200780c */ /* 0x000fda0003f45270 */
[----:B------:R-:W-:Y:S05]  /*e440*/  @!P2 BRA `(.L_x_84) ;  /* 0x000000000004a947 */ /* 0x000fea0003800000 */
[----:B------:R-:W-:Y:S01]  /*e450*/  BPT.TRAP 0x1 ;  /* 0x000000040000795c */ /* 0x000fe20000300000 */
.L_x_84:
[----:B--2---:R-:W-:Y:S01]  /*e460*/  VIADD R3, R0, 0x38840 ;  /* 0x0003884000037836 */ /* 0x004fe20000000000 */
[----:B------:R-:W-:Y:S01]  /*e470*/  SHF.L.U32 R5, R19, 0x1f, RZ ;  /* 0x0000001f13057819 */ /* 0x000fe200000006ff */
[----:B------:R-:W-:-:S03]  /*e480*/  VIADD R2, R16, 0x1 ;  /* 0x0000000110027836 */ /* 0x000fc60000000000 */
[----:B-1----:R-:W-:Y:S02]  /*e490*/  LEA R6, R16, R3, 0x3 ;  /* 0x0000000310067211 */ /* 0x002fe400078e18ff */
[----:B------:R-:W-:Y:S02]  /*e4a0*/  ISETP.NE.AND P1, PT, R2, 0x2, PT ;  /* 0x000000020200780c */ /* 0x000fe40003f25270 */
[----:B------:R-:W1:Y:S02]  /*e4b0*/  SYNCS.PHASECHK.TRANS64.TRYWAIT P0, [R6+URZ], R5 ;  /* 0x00000005060075a7 */ /* 0x000e64000800017f */
[----:B------:R-:W-:-:S04]  /*e4c0*/  SEL R4, RZ, 0x1, P1 ;  /* 0x00000001ff047807 */ /* 0x000fc80000800000 */
[----:B------:R-:W-:Y:S02]  /*e4d0*/  LOP3.LUT R19, R19, R4, RZ, 0x3c, !PT ;  /* 0x0000000413137212 */ /* 0x000fe400078e3cff */
[----:B------:R-:W-:Y:S02]  /*e4e0*/  SEL R4, R2, RZ, P1 ;  /* 0x000000ff02047207 */ /* 0x000fe40000800000 */
[----:B------:R-:W-:-:S03]  /*e4f0*/  SHF.L.U32 R2, R19, 0x1f, RZ ;  /* 0x0000001f13027819 */ /* 0x000fc600000006ff */
[----:B------:R-:W-:Y:S01]  /*e500*/  IMAD R3, R4, 0x8, R3 ;  /* 0x0000000804037824 */ /* 0x000fe200078e0203 */
[----:B-1----:R-:W-:Y:S06]  /*e510*/  @!P0 BRA `(.L_x_85) ;  /* 0x00000008002c8947 */ /* 0x002fec0003800000 */
.L_x_113:
[----:B------:R-:W2:Y:S02]  /*e520*/  SYNCS.PHASECHK.TRANS64.TRYWAIT P0, [R3+URZ], R2 ;  /* 0x00000002030075a7 */ /* 0x000ea4000800017f */
[----:B--2---:R-:W-:Y:S05]  /*e530*/  @!P0 BRA `(.L_x_86) ;  /* 0x0000000800388947 */ /* 0x004fea0003800000 */
.L_x_114:
[----:B------:R-:W-:Y:S05]  /*e540*/  @!P2 BRA `(.L_x_87) ;  /* 0x000000000004a947 */ /* 0x000fea0003800000 */
[----:B------:R-:W-:Y:S01]  /*e550*/  BPT.TRAP 0x1 ;  /* 0x000000040000795c */ /* 0x000fe20000300000 */
.L_x_87:
[----:B--2---:R-:W-:-:S05]  /*e560*/  IADD3 R3, R0, 0x38860, RZ ;  /* 0x0003886000037810 */ /* 0x004fca0007ffe0ff */
[----:B------:R-:W-:-:S04]  /*e570*/  IMAD R16, R16, 0x8, R3 ;  /* 0x0000000810107824 */ /* 0x000fc800078e0203 */
[----:B------:R-:W2:Y:S02]  /*e580*/  SYNCS.PHASECHK.TRANS64.TRYWAIT P0, [R16+URZ], R5 ;  /* 0x00000005100075a7 */ /* 0x000ea4000800017f */
[----:B--2---:R-:W-:Y:S05]  /*e590*/  @!P0 BRA `(.L_x_88) ;  /* 0x0000000800348947 */ /* 0x004fea0003800000 */
.L_x_115:
[----:B------:R-:W-:-:S07]  /*e5a0*/  IMAD R3, R4, 0x8, R3 ;  /* 0x0000000804037824 */ /* 0x000fce00078e0203 */
.L_x_89:
[----:B---3--:R3:W4:Y:S02]  /*e5b0*/  SYNCS.PHASECHK.TRANS64.TRYWAIT P0, [R3+URZ], R2 ;  /* 0x00000002030075a7 */ /* 0x008724000800017f */
[----:B----4-:R-:W-:Y:S05]  /*e5c0*/  @!P0 NANOSLEEP.SYNCS 0x989680 ;  /* 0x009896800000895d */ /* 0x010fea0003900000 */
[----:B------:R-:W4:Y:S02]  /*e5d0*/  @!P0 SYNCS.PHASECHK.TRANS64 P0, [R3+URZ], R2 ;  /* 0x00000002030085a7 */ /* 0x000f24000800007f */
[----:B----4-:R-:W-:Y:S05]  /*e5e0*/  @!P0 BRA `(.L_x_89) ;  /* 0xfffffffc00f08947 */ /* 0x010fea000383ffff */
.L_x_82:
[----:B------:R-:W-:Y:S05]  /*e5f0*/  BSYNC B0 ;  /* 0x0000000000007941 */ /* 0x000fea0003800000 */
.L_x_81:
[----:B------:R-:W-:Y:S05]  /*e600*/  EXIT ;  /* 0x000000000000794d */ /* 0x000fea0003800000 */
.L_x_10:
[----:B-1----:R-:W-:-:S04]  /*e610*/  MOV R3, UR61 ;  /* 0x0000003d00037c02 */ /* 0x002fc80008000f00 */
[----:B------:R1:W2:Y:S03]  /*e620*/  SYNCS.PHASECHK.TRANS64.TRYWAIT P1, [R3+URZ+0x38800], R0 ;  /* 0x03880000030075a7 */ /* 0x0002a6000802017f */
[----:B--2---:R-:W-:Y:S05]  /*e630*/  @!P1 NANOSLEEP.SYNCS 0x989680 ;  /* 0x009896800000995d */ /* 0x004fea0003900000 */
[----:B------:R-:W2:Y:S02]  /*e640*/  @!P1 SYNCS.PHASECHK.TRANS64 P1, [R3+URZ+0x38800], R0 ;  /* 0x03880000030095a7 */ /* 0x000ea4000802007f */
[----:B--2---:R-:W-:Y:S05]  /*e650*/  @!P1 BRA `(.L_x_10) ;  /* 0xfffffffc00ec9947 */ /* 0x004fea000383ffff */
[----:B------:R-:W-:Y:S05]  /*e660*/  BRA `(.L_x_90) ;  /* 0xffffff2800a87947 */ /* 0x000fea000383ffff */
.L_x_14:
[----:B--2---:R2:W3:Y:S02]  /*e670*/  SYNCS.PHASECHK.TRANS64.TRYWAIT P2, [R0+URZ+0x38830], R3 ;  /* 0x03883003000075a7 */ /* 0x0044e4000804017f */
[----:B---3--:R-:W-:Y:S05]  /*e680*/  @!P2 NANOSLEEP.SYNCS 0x989680 ;  /* 0x009896800000a95d */ /* 0x008fea0003900000 */
[----:B------:R-:W3:Y:S02]  /*e690*/  @!P2 SYNCS.PHASECHK.TRANS64 P2, [R0+URZ+0x38830], R3 ;  /* 0x038830030000a5a7 */ /* 0x000ee4000804007f */
[----:B---3--:R-:W-:Y:S05]  /*e6a0*/  @!P2 BRA `(.L_x_14) ;  /* 0xfffffffc00f0a947 */ /* 0x008fea000383ffff */
[----:B------:R-:W-:Y:S05]  /*e6b0*/  BRA `(.L_x_13) ;  /* 0xffffff2800d87947 */ /* 0x000fea000383ffff */
.L_x_19:
[----:B--2---:R-:W-:-:S04]  /*e6c0*/  IMAD.U32 R5, RZ, RZ, UR39 ;  /* 0x00000027ff057e24 */ /* 0x004fc8000f8e00ff */
[----:B------:R2:W3:Y:S03]  /*e6d0*/  SYNCS.PHASECHK.TRANS64.TRYWAIT P2, [R5+URZ+0x38830], R2 ;  /* 0x03883002050075a7 */ /* 0x0004e6000804017f */
[----:B---3--:R-:W-:Y:S05]  /*e6e0*/  @!P2 NANOSLEEP.SYNCS 0x989680 ;  /* 0x009896800000a95d */ /* 0x008fea0003900000 */
[----:B------:R-:W3:Y:S02]  /*e6f0*/  @!P2 SYNCS.PHASECHK.TRANS64 P2, [R5+URZ+0x38830], R2 ;  /* 0x038830020500a5a7 */ /* 0x000ee4000804007f */
[----:B---3--:R-:W-:Y:S05]  /*e700*/  @!P2 BRA `(.L_x_19) ;  /* 0xfffffffc00eca947 */ /* 0x008fea000383ffff */
[----:B------:R-:W-:Y:S05]  /*e710*/  BRA `(.L_x_18) ;  /* 0xffffff68006c7947 */ /* 0x000fea000383ffff */
.L_x_23:
[----:B----4-:R-:W-:-:S04]  /*e720*/  IMAD.U32 R3, RZ, RZ, UR5 ;  /* 0x00000005ff037e24 */ /* 0x010fc8000f8e00ff */
[----:B------:R4:W1:Y:S03]  /*e730*/  SYNCS.PHASECHK.TRANS64.TRYWAIT P2, [R3+URZ+0x38850], R0 ;  /* 0x03885000030075a7 */ /* 0x000866000804017f */
[----:B-1----:R-:W-:Y:S05]  /*e740*/  @!P2 NANOSLEEP.SYNCS 0x989680 ;  /* 0x009896800000a95d */ /* 0x002fea0003900000 */
[----:B------:R-:W1:Y:S02]  /*e750*/  @!P2 SYNCS.PHASECHK.TRANS64 P2, [R3+URZ+0x38850], R0 ;  /* 0x038850000300a5a7 */ /* 0x000e64000804007f */
[----:B-1----:R-:W-:Y:S05]  /*e760*/  @!P2 BRA `(.L_x_23) ;  /* 0xfffffffc00eca947 */ /* 0x002fea000383ffff */
[----:B------:R-:W-:Y:S05]  /*e770*/  BRA `(.L_x_22) ;  /* 0xffffff9000b87947 */ /* 0x000fea000383ffff */
.L_x_28:
[----:B--2---:R-:W-:-:S04]  /*e780*/  MOV R3, UR7 ;  /* 0x0000000700037c02 */ /* 0x004fc80008000f00 */
[----:B------:R2:W3:Y:S03]  /*e790*/  SYNCS.PHASECHK.TRANS64.TRYWAIT P0, [R3+URZ+0x38850], R0 ;  /* 0x03885000030075a7 */ /* 0x0004e6000800017f */
[----:B---3--:R-:W-:Y:S05]  /*e7a0*/  @!P0 NANOSLEEP.SYNCS 0x989680 ;  /* 0x009896800000895d */ /* 0x008fea0003900000 */
[----:B------:R-:W3:Y:S02]  /*e7b0*/  @!P0 SYNCS.PHASECHK.TRANS64 P0, [R3+URZ+0x38850], R0 ;  /* 0x03885000030085a7 */ /* 0x000ee4000800007f */
[----:B---3--:R-:W-:Y:S05]  /*e7c0*/  @!P0 BRA `(.L_x_28) ;  /* 0xfffffffc00ec8947 */ /* 0x008fea000383ffff */
[----:B------:R-:W-:Y:S05]  /*e7d0*/  BRA `(.L_x_27) ;  /* 0xffffffa800a87947 */ /* 0x000fea000383ffff */
.L_x_40:
[----:B------:R-:W1:Y:S01]  /*e7e0*/  S2R R6, SR_TID.X ;  /* 0x0000000000067919 */ /* 0x000e620000002100 */
[----:B------:R-:W-:Y:S01]  /*e7f0*/  BSSY B0, `(.L_x_91) ;  /* 0x000000a000007945 */ /* 0x000fe20003800000 */
[----:B------:R-:W-:Y:S01]  /*e800*/  IMAD.MOV.U32 R12, RZ, RZ, RZ ;  /* 0x000000ffff0c7224 */ /* 0x000fe200078e00ff */
[----:B------:R-:W-:Y:S01]  /*e810*/  MOV R11, 0x1f ;  /* 0x0000001f000b7802 */ /* 0x000fe20000000f00 */
[----:B------:R-:W-:Y:S01]  /*e820*/  IMAD.MOV.U32 R15, RZ, RZ, -0x1 ;  /* 0xffffffffff0f7424 */ /* 0x000fe200078e00ff */
[----:B-1----:R-:W-:-:S04]  /*e830*/  SHF.R.U32.HI R6, RZ, 0x5, R6 ;  /* 0x00000005ff067819 */ /* 0x002fc80000011606 */
[----:B------:R-:W-:-:S05]  /*e840*/  LOP3.LUT R6, R6, 0x3, RZ, 0xc0, !PT ;  /* 0x0000000306067812 */ /* 0x000fca00078ec0ff */
[----:B------:R-:W-:-:S07]  /*e850*/  IMAD.MOV.U32 R13, RZ, RZ, R6 ;  /* 0x000000ffff0d7224 */ /* 0x000fce00078e0006 */
[----:B------:R-:W-:Y:S05]  /*e860*/  WARPSYNC.COLLECTIVE R15, `(.L_x_92) ;  /* 0x000000000f087348 */ /* 0x000fea0003c00000 */
[----:B------:R1:W2:Y:S02]  /*e870*/  SHFL.IDX P6, R14, R13, R12, R11 ;  /* 0x0000000c0d0e7389 */ /* 0x0002a400000c000b */
[----:B-12---:R-:W-:Y:S01]  /*e880*/  ENDCOLLECTIVE ;  /* 0x000000000000791b */ /* 0x006fe20003800000 */
.L_x_92:
[----:B------:R-:W-:Y:S05]  /*e890*/  BSYNC B0 ;  /* 0x0000000000007941 */ /* 0x000fea0003800000 */
.L_x_91:
[----:B------:R-:W-:Y:S05]  /*e8a0*/  BRA `(.L_x_93) ;  /* 0xffffffd000b87947 */ /* 0x000fea000383ffff */
.L_x_41:
[----:B------:R-:W-:Y:S01]  /*e8b0*/  BSSY B0, `(.L_x_94) ;  /* 0x0000006000007945 */ /* 0x000fe20003800000 */
[----:B------:R-:W-:-:S07]  /*e8c0*/  IMAD.MOV.U32 R15, RZ, RZ, -0x1 ;  /* 0xffffffffff0f7424 */ /* 0x000fce00078e00ff */
[----:B------:R-:W-:Y:S05]  /*e8d0*/  WARPSYNC.COLLECTIVE R15, `(.L_x_95) ;  /* 0x000000000f0c7348 */ /* 0x000fea0003c00000 */
[----:B------:R-:W-:Y:S02]  /*e8e0*/  ELECT P6, UR62, PT ;  /* 0x00000000003e782f */ /* 0x000fe400038c0000 */
[----:B------:R-:W-:Y:S01]  /*e8f0*/  MOV R14, UR62 ;  /* 0x0000003e000e7c02 */ /* 0x000fe20008000f00 */
[----:B------:R-:W-:Y:S10]  /*e900*/  ENDCOLLECTIVE ;  /* 0x000000000000791b */ /* 0x000ff40003800000 */
.L_x_95:
[----:B------:R-:W-:Y:S05]  /*e910*/  BSYNC B0 ;  /* 0x0000000000007941 */ /* 0x000fea0003800000 */
.L_x_94:
[----:B------:R-:W-:Y:S05]  /*e920*/  BRA `(.L_x_96) ;  /* 0xffffffd000b07947 */ /* 0x000fea000383ffff */
.L_x_44:
[----:B---3--:R3:W4:Y:S02]  /*e930*/  SYNCS.PHASECHK.TRANS64.TRYWAIT P1, [R6+URZ+0x38840], R7 ;  /* 0x03884007060075a7 */ /* 0x008724000802017f */
[----:B----4-:R-:W-:Y:S05]  /*e940*/  @!P1 NANOSLEEP.SYNCS 0x989680 ;  /* 0x009896800000995d */ /* 0x010fea0003900000 */
[----:B------:R-:W4:Y:S02]  /*e950*/  @!P1 SYNCS.PHASECHK.TRANS64 P1, [R6+URZ+0x38840], R7 ;  /* 0x03884007060095a7 */ /* 0x000f24000802007f */
[----:B----4-:R-:W-:Y:S05]  /*e960*/  @!P1 BRA `(.L_x_44) ;  /* 0xfffffffc00f09947 */ /* 0x010fea000383ffff */
[----:B------:R-:W-:Y:S05]  /*e970*/  BRA `(.L_x_97) ;  /* 0xffffffd400187947 */ /* 0x000fea000383ffff */
.L_x_47:
[----:B-1----:R-:W1:Y:S01]  /*e980*/  S2R R8, SR_CgaCtaId ;  /* 0x0000000000087919 */ /* 0x002e620000008800 */
[----:B------:R-:W-:-:S04]  /*e990*/  MOV R7, 0x400 ;  /* 0x0000040000077802 */ /* 0x000fc80000000f00 */
[----:B-1----:R-:W-:-:S04]  /*e9a0*/  LEA R7, R8, R7, 0x18 ;  /* 0x0000000708077211 */ /* 0x002fc800078ec0ff */
[----:B------:R1:W2:Y:S03]  /*e9b0*/  SYNCS.PHASECHK.TRANS64.TRYWAIT P1, [R7+URZ+0x38820], R6 ;  /* 0x03882006070075a7 */ /* 0x0002a6000802017f */
[----:B--2---:R-:W-:Y:S05]  /*e9c0*/  @!P1 NANOSLEEP.SYNCS 0x989680 ;  /* 0x009896800000995d */ /* 0x004fea0003900000 */
[----:B------:R-:W2:Y:S02]  /*e9d0*/  @!P1 SYNCS.PHASECHK.TRANS64 P1, [R7+URZ+0x38820], R6 ;  /* 0x03882006070095a7 */ /* 0x000ea4000802007f */
[----:B--2---:R-:W-:Y:S05]  /*e9e0*/  @!P1 BRA `(.L_x_47) ;  /* 0xfffffffc00e49947 */ /* 0x004fea000383ffff */
[----:B------:R-:W-:Y:S05]  /*e9f0*/  BRA `(.L_x_98) ;  /* 0xffffffd800887947 */ /* 0x000fea000383ffff */
.L_x_53:
[----:B-1----:R1:W2:Y:S02]  /*ea00*/  SYNCS.PHASECHK.TRANS64.TRYWAIT P1, [R2+URZ+0x38840], R3 ;  /* 0x03884003020075a7 */ /* 0x0022a4000802017f */
[----:B--2---:R-:W-:Y:S05]  /*ea10*/  @!P1 NANOSLEEP.SYNCS 0x989680 ;  /* 0x009896800000995d */ /* 0x004fea0003900000 */
[----:B------:R-:W2:Y:S02]  /*ea20*/  @!P1 SYNCS.PHASECHK.TRANS64 P1, [R2+URZ+0x38840], R3 ;  /* 0x03884003020095a7 */ /* 0x000ea4000802007f */
[----:B--2---:R-:W-:Y:S05]  /*ea30*/  @!P1 BRA `(.L_x_53) ;  /* 0xfffffffc00f09947 */ /* 0x004fea000383ffff */
[----:B------:R-:W-:Y:S05]  /*ea40*/  BRA `(.L_x_99) ;  /* 0xffffffdc00287947 */ /* 0x000fea000383ffff */
.L_x_55:
[----:B-1----:R1:W2:Y:S02]  /*ea50*/  SYNCS.PHASECHK.TRANS64.TRYWAIT P1, [R2+URZ+0x60], R3 ;  /* 0x00006003020075a7 */ /* 0x0022a4000802017f */
[----:B--2---:R-:W-:Y:S05]  /*ea60*/  @!P1 NANOSLEEP.SYNCS 0x989680 ;  /* 0x009896800000995d */ /* 0x004fea0003900000 */
[----:B------:R-:W2:Y:S02]  /*ea70*/  @!P1 SYNCS.PHASECHK.TRANS64 P1, [R2+URZ+0x60], R3 ;  /* 0x00006003020095a7 */ /* 0x000ea4000802007f */
[----:B--2---:R-:W-:Y:S05]  /*ea80*/  @!P1 BRA `(.L_x_55) ;  /* 0xfffffffc00f09947 */ /* 0x004fea000383ffff */
[----:B------:R-:W-:Y:S05]  /*ea90*/  BRA `(.L_x_100) ;  /* 0xffffffdc00d87947 */ /* 0x000fea000383ffff */
.L_x_61:
[----:B--2---:R2:W3:Y:S02]  /*eaa0*/  SYNCS.PHASECHK.TRANS64.TRYWAIT P1, [R2+URZ+0x38840], R3 ;  /* 0x03884003020075a7 */ /* 0x0044e4000802017f */
[----:B---3--:R-:W-:Y:S05]  /*eab0*/  @!P1 NANOSLEEP.SYNCS 0x989680 ;  /* 0x009896800000995d */ /* 0x008fea0003900000 */
[----:B------:R-:W3:Y:S02]  /*eac0*/  @!P1 SYNCS.PHASECHK.TRANS64 P1, [R2+URZ+0x38840], R3 ;  /* 0x03884003020095a7 */ /* 0x000ee4000802007f */
[----:B---3--:R-:W-:Y:S05]  /*ead0*/  @!P1 BRA `(.L_x_61) ;  /* 0xfffffffc00f09947 */ /* 0x008fea000383ffff */
[----:B------:R-:W-:Y:S05]  /*eae0*/  BRA `(.L_x_101) ;  /* 0xffffffe400407947 */ /* 0x000fea000383ffff */
.L_x_63:
[----:B-1----:R1:W2:Y:S02]  /*eaf0*/  SYNCS.PHASECHK.TRANS64.TRYWAIT P1, [R2+URZ+0x60], R19 ;  /* 0x00006013020075a7 */ /* 0x0022a4000802017f */
[----:B--2---:R-:W-:Y:S05]  /*eb00*/  @!P1 NANOSLEEP.SYNCS 0x989680 ;  /* 0x009896800000995d */ /* 0x004fea0003900000 */
[----:B------:R-:W2:Y:S02]  /*eb10*/  @!P1 SYNCS.PHASECHK.TRANS64 P1, [R2+URZ+0x60], R19 ;  /* 0x00006013020095a7 */ /* 0x000ea4000802007f */
[----:B--2---:R-:W-:Y:S05]  /*eb20*/  @!P1 BRA `(.L_x_63) ;  /* 0xfffffffc00f09947 */ /* 0x004fea000383ffff */
[----:B------:R-:W-:Y:S05]  /*eb30*/  BRA `(.L_x_102) ;  /* 0xffffffe400f07947 */ /* 0x000fea000383ffff */
.L_x_68:
[----:B--2---:R2:W3:Y:S02]  /*eb40*/  SYNCS.PHASECHK.TRANS64.TRYWAIT P1, [R2+URZ+0x38840], R3 ;  /* 0x03884003020075a7 */ /* 0x0044e4000802017f */
[----:B---3--:R-:W-:Y:S05]  /*eb50*/  @!P1 NANOSLEEP.SYNCS 0x989680 ;  /* 0x009896800000995d */ /* 0x008fea0003900000 */
[----:B------:R-:W3:Y:S02]  /*eb60*/  @!P1 SYNCS.PHASECHK.TRANS64 P1, [R2+URZ+0x38840], R3 ;  /* 0x03884003020095a7 */ /* 0x000ee4000802007f */
[----:B---3--:R-:W-:Y:S05]  /*eb70*/  @!P1 BRA `(.L_x_68) ;  /* 0xfffffffc00f09947 */ /* 0x008fea000383ffff */
[----:B------:R-:W-:Y:S05]  /*eb80*/  BRA `(.L_x_103) ;  /* 0xffffffec00207947 */ /* 0x000fea000383ffff */
.L_x_70:
[----:B-1----:R1:W2:Y:S02]  /*eb90*/  SYNCS.PHASECHK.TRANS64.TRYWAIT P1, [R2+URZ+0x60], R3 ;  /* 0x00006003020075a7 */ /* 0x0022a4000802017f */
[----:B--2---:R-:W-:Y:S05]  /*eba0*/  @!P1 NANOSLEEP.SYNCS 0x989680 ;  /* 0x009896800000995d */ /* 0x004fea0003900000 */
[----:B------:R-:W2:Y:S02]  /*ebb0*/  @!P1 SYNCS.PHASECHK.TRANS64 P1, [R2+URZ+0x60], R3 ;  /* 0x00006003020095a7 */ /* 0x000ea4000802007f */
[----:B--2---:R-:W-:Y:S05]  /*ebc0*/  @!P1 BRA `(.L_x_70) ;  /* 0xfffffffc00f09947 */ /* 0x004fea000383ffff */
[----:B------:R-:W-:Y:S05]  /*ebd0*/  BRA `(.L_x_104) ;  /* 0xffffffec00d47947 */ /* 0x000fea000383ffff */
.L_x_75:
[----:B--2---:R2:W3:Y:S02]  /*ebe0*/  SYNCS.PHASECHK.TRANS64.TRYWAIT P0, [R3+URZ+0x38860], R0 ;  /* 0x03886000030075a7 */ /* 0x0044e4000800017f */
[----:B---3--:R-:W-:Y:S05]  /*ebf0*/  @!P0 NANOSLEEP.SYNCS 0x989680 ;  /* 0x009896800000895d */ /* 0x008fea0003900000 */
[----:B------:R-:W3:Y:S02]  /*ec00*/  @!P0 SYNCS.PHASECHK.TRANS64 P0, [R3+URZ+0x38860], R0 ;  /* 0x03886000030085a7 */ /* 0x000ee4000800007f */
[----:B---3--:R-:W-:Y:S05]  /*ec10*/  @!P0 BRA `(.L_x_75) ;  /* 0xfffffffc00f08947 */ /* 0x008fea000383ffff */
[----:B------:R-:W-:Y:S05]  /*ec20*/  BRA `(.L_x_105) ;  /* 0xfffffff000b87947 */ /* 0x000fea000383ffff */
.L_x_79:
[----:B--2---:R2:W3:Y:S02]  /*ec30*/  SYNCS.PHASECHK.TRANS64.TRYWAIT P0, [R0+URZ+0x38820], R3 ;  /* 0x03882003000075a7 */ /* 0x0044e4000800017f */
[----:B---3--:R-:W-:Y:S05]  /*ec40*/  @!P0 NANOSLEEP.SYNCS 0x989680 ;  /* 0x009896800000895d */ /* 0x008fea0003900000 */
[----:B------:R-:W3:Y:S02]  /*ec50*/  @!P0 SYNCS.PHASECHK.TRANS64 P0, [R0+URZ+0x38820], R3 ;  /* 0x03882003000085a7 */ /* 0x000ee4000800007f */
[----:B---3--:R-:W-:Y:S05]  /*ec60*/  @!P0 BRA `(.L_x_79) ;  /* 0xfffffffc00f08947 */ /* 0x008fea000383ffff */
[----:B------:R-:W-:Y:S05]  /*ec70*/  BRA `(.L_x_106) ;  /* 0xfffffff400ac7947 */ /* 0x000fea000383ffff */
.L_x_80:
[----:B------:R-:W3:Y:S01]  /*ec80*/  S2R R2, SR_TID.X ;  /* 0x0000000000027919 */ /* 0x000ee20000002100 */
[----:B------:R-:W-:Y:S01]  /*ec90*/  BSSY B0, `(.L_x_107) ;  /* 0x000000a000007945 */ /* 0x000fe20003800000 */
[----:B------:R-:W-:Y:S01]  /*eca0*/  IMAD.MOV.U32 R12, RZ, RZ, RZ ;  /* 0x000000ffff0c7224 */ /* 0x000fe200078e00ff */
[----:B------:R-:W-:Y:S01]  /*ecb0*/  MOV R15, 0xffffffff ;  /* 0xffffffff000f7802 */ /* 0x000fe20000000f00 */
[----:B------:R-:W-:Y:S01]  /*ecc0*/  IMAD.MOV.U32 R11, RZ, RZ, 0x1f ;  /* 0x0000001fff0b7424 */ /* 0x000fe200078e00ff */
[----:B---3--:R-:W-:-:S04]  /*ecd0*/  SHF.R.U32.HI R2, RZ, 0x5, R2 ;  /* 0x00000005ff027819 */ /* 0x008fc80000011602 */
[----:B------:R-:W-:-:S04]  /*ece0*/  LOP3.LUT R2, R2, 0x3, RZ, 0xc0, !PT ;  /* 0x0000000302027812 */ /* 0x000fc800078ec0ff */
[----:B------:R-:W-:-:S07]  /*ecf0*/  MOV R13, R2 ;  /* 0x00000002000d7202 */ /* 0x000fce0000000f00 */
[----:B-12---:R-:W-:Y:S05]  /*ed00*/  WARPSYNC.COLLECTIVE R15, `(.L_x_108) ;  /* 0x000000000f087348 */ /* 0x006fea0003c00000 */
[----:B------:R3:W4:Y:S02]  /*ed10*/  SHFL.IDX P6, R14, R13, R12, R11 ;  /* 0x0000000c0d0e7389 */ /* 0x00072400000c000b */
[----:B-1234-:R-:W-:Y:S01]  /*ed20*/  ENDCOLLECTIVE ;  /* 0x000000000000791b */ /* 0x01efe20003800000 */
.L_x_108:
[----:B------:R-:W-:Y:S05]  /*ed30*/  BSYNC B0 ;  /* 0x0000000000007941 */ /* 0x000fea0003800000 */
.L_x_107:
[----:B------:R-:W-:Y:S05]  /*ed40*/  BRA `(.L_x_109) ;  /* 0xfffffff400947947 */ /* 0x000fea000383ffff */
.L_x_83:
[----:B------:R-:W-:Y:S01]  /*ed50*/  BSSY B1, `(.L_x_110) ;  /* 0x0000006000017945 */ /* 0x000fe20003800000 */
[----:B------:R-:W-:-:S07]  /*ed60*/  IMAD.MOV.U32 R15, RZ, RZ, -0x1 ;  /* 0xffffffffff0f7424 */ /* 0x000fce00078e00ff */
[----:B-123--:R-:W-:Y:S05]  /*ed70*/  WARPSYNC.COLLECTIVE R15, `(.L_x_111) ;  /* 0x000000000f0c7348 */ /* 0x00efea0003c00000 */
[----:B------:R-:W-:Y:S02]  /*ed80*/  ELECT P6, UR62, PT ;  /* 0x00000000003e782f */ /* 0x000fe400038c0000 */
[----:B------:R-:W-:Y:S01]  /*ed90*/  MOV R14, UR62 ;  /* 0x0000003e000e7c02 */ /* 0x000fe20008000f00 */
[----:B-123--:R-:W-:Y:S10]  /*eda0*/  ENDCOLLECTIVE ;  /* 0x000000000000791b */ /* 0x00eff40003800000 */
.L_x_111:
[----:B------:R-:W-:Y:S05]  /*edb0*/  BSYNC B1 ;  /* 0x0000000000017941 */ /* 0x000fea0003800000 */
.L_x_110:
[----:B------:R-:W-:Y:S05]  /*edc0*/  BRA `(.L_x_112) ;  /* 0xfffffff4008c7947 */ /* 0x000fea000383ffff */
.L_x_85:
[----:B-1----:R1:W2:Y:S02]  /*edd0*/  SYNCS.PHASECHK.TRANS64.TRYWAIT P0, [R6+URZ], R5 ;  /* 0x00000005060075a7 */ /* 0x0022a4000800017f */
[----:B--2---:R-:W-:Y:S05]  /*ede0*/  @!P0 NANOSLEEP.SYNCS 0x989680 ;  /* 0x009896800000895d */ /* 0x004fea0003900000 */
[----:B------:R-:W2:Y:S02]  /*edf0*/  @!P0 SYNCS.PHASECHK.TRANS64 P0, [R6+URZ], R5 ;  /* 0x00000005060085a7 */ /* 0x000ea4000800007f */
[----:B--2---:R-:W-:Y:S05]  /*ee00*/  @!P0 BRA `(.L_x_85) ;  /* 0xfffffffc00f08947 */ /* 0x004fea000383ffff */
[----:B------:R-:W-:Y:S05]  /*ee10*/  BRA `(.L_x_113) ;  /* 0xfffffff400c07947 */ /* 0x000fea000383ffff */
.L_x_86:
[----:B--2---:R2:W3:Y:S02]  /*ee20*/  SYNCS.PHASECHK.TRANS64.TRYWAIT P0, [R3+URZ], R2 ;  /* 0x00000002030075a7 */ /* 0x0044e4000800017f */
[----:B---3--:R-:W-:Y:S05]  /*ee30*/  @!P0 NANOSLEEP.SYNCS 0x989680 ;  /* 0x009896800000895d */ /* 0x008fea0003900000 */
[----:B------:R-:W3:Y:S02]  /*ee40*/  @!P0 SYNCS.PHASECHK.TRANS64 P0, [R3+URZ], R2 ;  /* 0x00000002030085a7 */ /* 0x000ee4000800007f */
[----:B---3--:R-:W-:Y:S05]  /*ee50*/  @!P0 BRA `(.L_x_86) ;  /* 0xfffffffc00f08947 */ /* 0x008fea000383ffff */
[----:B------:R-:W-:Y:S05]  /*ee60*/  BRA `(.L_x_114) ;  /* 0xfffffff400b47947 */ /* 0x000fea000383ffff */
.L_x_88:
[----:B--2---:R2:W3:Y:S02]  /*ee70*/  SYNCS.PHASECHK.TRANS64.TRYWAIT P0, [R16+URZ], R5 ;  /* 0x00000005100075a7 */ /* 0x0044e4000800017f */
[----:B---3--:R-:W-:Y:S05]  /*ee80*/  @!P0 NANOSLEEP.SYNCS 0x989680 ;  /* 0x009896800000895d */ /* 0x008fea0003900000 */
[----:B------:R-:W3:Y:S02]  /*ee90*/  @!P0 SYNCS.PHASECHK.TRANS64 P0, [R16+URZ], R5 ;  /* 0x00000005100085a7 */ /* 0x000ee4000800007f */
[----:B---3--:R-:W-:Y:S05]  /*eea0*/  @!P0 BRA `(.L_x_88) ;  /* 0xfffffffc00f08947 */ /* 0x008fea000383ffff */
[----:B------:R-:W-:Y:S05]  /*eeb0*/  BRA `(.L_x_115) ;  /* 0xfffffff400b87947 */ /* 0x000fea000383ffff */
.L_x_116:
[----:B------:R-:W-:-:S00]  /*eec0*/  BRA `(.L_x_116) ;  /* 0xfffffffc00fc7947 */ /* 0x000fc0000383ffff */
[----:B------:R-:W-:-:S00]  /*eed0*/  NOP ;  /* 0x0000000000007918 */ /* 0x000fc00000000000 */
        /* <DEDUP_REMOVED lines=10> */
.L_x_12749:


//--------------------- .text._ZN7cutlass13device_kernelIN5flash11enable_sm90INS1_16FlashAttnFwdSm90INS1_25CollectiveMainloopFwdSm90ILi2EN4cute5tupleIJNS5_1CILi2EEENS7_ILi1EEES9_EEENS6_IJNS7_ILi128EEENS7_ILi80EEENS7_ILi256EEEEEELi256ENS_10bfloat16_tEfNS_4arch4Sm90ELb0ELb0ELb0ELb0ELb0ELb0ELb0ELb1ELb1ELb0ELb0ELb0EEENS1_21CollectiveEpilogueFwdINS6_IJSB_SD_SC_EEESA_SF_SH_Li256ELb0ELb0ELb0ELb0EEENS1_29StaticPersistentTileSchedulerILb0EEEEEEEEEvNT_6ParamsE --------------------------
	.section	.text._ZN7cutlass13device_kernelIN5flash11enable_sm90INS1_16FlashAttnFwdSm90INS1_25CollectiveMainloopFwdSm90ILi2EN4cute5tupleIJNS5_1CILi2EEENS7_ILi1EEES9_EEENS6_IJNS7_ILi128EEENS7_ILi80EEENS7_ILi256EEEEEELi256ENS_10bfloat16_tEfNS_4arch4Sm90ELb0ELb0ELb0ELb0ELb0ELb0ELb0ELb1ELb1ELb0ELb0ELb0EEENS1_21CollectiveEpilogueFwdINS6_IJSB_SD_SC_EEESA_SF_SH_Li256ELb0ELb0ELb0ELb0EEENS1_29StaticPersistentTileSchedulerILb0EEEEEEEEEvNT_6ParamsE,"ax",@progbits
	.align	128
.text._ZN7cutlass13device_kernelIN5flash11enable_sm90INS1_16FlashAttnFwdSm90INS1_25CollectiveMainloopFwdSm90ILi2EN4cute5tupleIJNS5_1CILi2EEENS7_ILi1EEES9_EEENS6_IJNS7_ILi128EEENS7_ILi80EEENS7_ILi256EEEEEELi256ENS_10bfloat16_tEfNS_4arch4Sm90ELb0ELb0ELb0ELb0ELb0ELb0ELb0ELb1ELb1ELb0ELb0ELb0EEENS1_21CollectiveEpilogueFwdINS6_IJSB_SD_SC_EEESA_SF_SH_Li256ELb0ELb0ELb0ELb0EEENS1_29StaticPersistentTileSchedulerILb0EEEEEEEEEvNT_6ParamsE:
        .type           _ZN7cutlass13device_kernelIN5flash11enable_sm90INS1_16FlashAttnFwdSm90INS1_25CollectiveMainloopFwdSm90ILi2EN4cute5tupleIJNS5_1CILi2EEENS7_ILi1EEES9_EEENS6_IJNS7_ILi128EEENS7_ILi80EEENS7_ILi256EEEEEELi256ENS_10bfloat16_tEfNS_4arch4Sm90ELb0ELb0ELb0ELb0ELb0ELb0ELb0ELb1ELb1ELb0ELb0ELb0EEENS1_21CollectiveEpilogueFwdINS6_IJSB_SD_SC_EEESA_SF_SH_Li256ELb0ELb0ELb0ELb0EEENS1_29StaticPersistentTileSchedulerILb0EEEEEEEEEvNT_6ParamsE,@function
        .size           _ZN7cutlass13device_kernelIN5flash11enable_sm90INS1_16FlashAttnFwdSm90INS1_25CollectiveMainloopFwdSm90ILi2EN4cute5tupleIJNS5_1CILi2EEENS7_ILi1EEES9_EEENS6_IJNS7_ILi128EEENS7_ILi80EEENS7_ILi256EEEEEELi256ENS_10bfloat16_tEfNS_4arch4Sm90ELb0ELb0ELb0ELb0ELb0ELb0ELb0ELb1ELb1ELb0ELb0ELb0EEENS1_21CollectiveEpilogueFwdINS6_IJSB_SD_SC_EEESA_SF_SH_Li256ELb0ELb0ELb0ELb0EEENS1_29StaticPersistentTileSchedulerILb0EEEEEEEEEvNT_6ParamsE,(.L_x_12750 - _ZN7cutlass13device_kernelIN5flash11enable_sm90INS1_16FlashAttnFwdSm90INS1_25CollectiveMainloopFwdSm90ILi2EN4cute5tupleIJNS5_1CILi2EEENS7_ILi1EEES9_EEENS6_IJNS7_ILi128EEENS7_ILi80EEENS7_ILi256EEEEEELi256ENS_10bfloat16_tEfNS_4arch4Sm90ELb0ELb0ELb0ELb0ELb0ELb0ELb0ELb1ELb1ELb0ELb0ELb0EEENS1_21CollectiveEpilogueFwdINS6_IJSB_SD_SC_EEESA_SF_SH_Li256ELb0ELb0ELb0ELb0EEENS1_29StaticPersistentTileSchedulerILb0EEEEEEEEEvNT_6ParamsE)
        .other          _ZN7cutlass13device_kernelIN5flash11enable_sm90INS1_16FlashAttnFwdSm90INS1_25CollectiveMainloopFwdSm90ILi2EN4cute5tupleIJNS5_1CILi2EEENS7_ILi1EEES9_EEENS6_IJNS7_ILi128EEENS7_ILi80EEENS7_ILi256EEEEEELi256ENS_10bfloat16_tEfNS_4arch4Sm90ELb0ELb0ELb0ELb0ELb0ELb0ELb0ELb1ELb1ELb0ELb0ELb0EEENS1_21CollectiveEpilogueFwdINS6_IJSB_SD_SC_EEESA_SF_SH_Li256ELb0ELb0ELb0ELb0EEENS1_29StaticPersistentTileSchedulerILb0EEEEEEEEEvNT_6ParamsE,@"STO_CUDA_ENTRY STV_DEFAULT"
_ZN7cutlass13device_kernelIN5flash11enable_sm90INS1_16FlashAttnFwdSm90INS1_25CollectiveMainloopFwdSm90ILi2EN4cute5tupleIJNS5_1CILi2EEENS7_ILi1EEES9_EEENS6_IJNS7_ILi128EEENS7_ILi80EEENS7_ILi256EEEEEELi256ENS_10bfloat16_tEfNS_4arch4Sm90ELb0ELb0ELb0ELb0ELb0ELb0ELb0ELb1ELb1ELb0ELb0ELb0EEENS1_21CollectiveEpilogueFwdINS6_IJSB_SD_SC_EEESA_SF_SH_Li256ELb0ELb0ELb0ELb0EEENS1_29StaticPersistentTileSchedulerILb0EEEEEEEEEvNT_6ParamsE:
[----:B------:R-:W1:Y:S02]  /*0000*/  LDC R1, c[0x0][0x28] ;  /* 0x00000a00ff017b82 */ /* 0x000e640000000800 */
[----:B-1----:R-:W-:Y:S01]  /*0010*/  VIADD R1, R1, 0xffffffd8 ;  /* 0xffffffd801017836 */ /* 0x002fe20000000000 */
[----:B------:R-:W1:Y:S01]  /*0020*/  S2R R8, SR_TID.X ;  /* 0x0000000000087919 */ /* 0x000e620000002100 */
[----:B------:R-:W-:Y:S01]  /*0030*/  ELECT P0, URZ, PT ;  /* 0x00000000003f782f */ /* 0x000fe20003800000 */
[----:B------:R-:W-:Y:S01]  /*0040*/  BSSY B0, `(.L_x_117) ;  /* 0x0000014000007945 */ /* 0x000fe20003800000 */
[----:B-1----:R-:W-:-:S05]  /*0050*/  SHF.R.U32.HI R0, RZ, 0x5, R8 ;  /* 0x00000005ff007819 */ /* 0x002fca0000011608 */
[----:B------:R-:W1:Y:S02]  /*0060*/  SHFL.IDX PT, R2, R0, RZ, 0x1f ;  /* 0x00001fff00027589 */ /* 0x000e6400000e0000 */
[----:B-1----:R-:W-:Y:S02]  /*0070*/  ISETP.EQ.AND P0, PT, R2, RZ, P0 ;  /* 0x000000ff0200720c */ /* 0x002fe40000702270 */
[----:B------:R-:W-:-:S11]  /*0080*/  SHF.R.U32.HI R2, RZ, 0x7, R8 ;  /* 0x00000007ff027819 */ /* 0x000fd60000011608 */
        /* <DEDUP_REMOVED lines=15> */
.L_x_118:
[----:B------:R-:W-:Y:S05]  /*0180*/  BSYNC B0 ;  /* 0x0000000000007941 */ /* 0x000fea0003800000 */
.L_x_117:
[----:B------:R-:W-:Y:S01]  /*0190*/  VOTEU.ANY UP0, P0 ;  /* 0x00000000003f7886 */ /* 0x000fe20000000100 */
[----:B------:R-:W1:Y:S01]  /*01a0*/  SHFL.IDX PT, R2, R2, RZ, 0x1f ;  /* 0x00001fff02027589 */ /* 0x000e6200000e0000 */
[----:B------:R-:W-:Y:S01]  /*01b0*/  UMOV UR4, 0x1 ;  /* 0x0000000100047882 */ /* 0x000fe20000000000 */
[----:B------:R-:W-:Y:S01]  /*01c0*/  UMOV UR7, 0x2 ;  /* 0x0000000200077882 */ /* 0x000fe20000000000 */
[----:B------:R-:W-:Y:S01]  /*01d0*/  VOTEU.ANY UP1, P0 ;  /* 0x00000000003f7886 */ /* 0x000fe20000020100 */
[----:B------:R-:W2:Y:S01]  /*01e0*/  @UP0 S2UR UR8, SR_CgaCtaId ;  /* 0x00000000000809c3 */ /* 0x000ea20000008800 */
[----:B------:R-:W3:Y:S01]  /*01f0*/  SHFL.IDX PT, R3, R0, RZ, 0x1f ;  /* 0x00001fff00037589 */ /* 0x000ee200000e0000 */
[----:B------:R-:W-:Y:S01]  /*0200*/  @UP0 UMOV UR6, 0x400 ;  /* 0x0000040000060882 */ /* 0x000fe20000000000 */
[----:B------:R-:W-:-:S04]  /*0210*/  @UP0 UIADD3 UR4, -UR4, 0x100000, URZ ;  /* 0x0010000004040890 */ /* 0x000fc8000fffe13f */
[----:B------:R-:W-:Y:S02]  /*0220*/  @UP0 USHF.L.U32 UR5, UR4, 0xb, URZ ;  /* 0x0000000b04050899 */ /* 0x000fe4000800063f */
[----:B------:R-:W-:Y:S01]  /*0230*/  @UP0 USHF.L.U32 UR4, UR4, 0x1, URZ ;  /* 0x0000000104040899 */ /* 0x000fe2000800063f */
[----:B------:R-:W-:Y:S01]  /*0240*/  VOTEU.ANY UP2, P0 ;  /* 0x00000000003f7886 */ /* 0x000fe20000040100 */
[----:B-1----:R-:W-:Y:S01]  /*0250*/  R2UR UR9, R2 ;  /* 0x00000000020972ca */ /* 0x002fe200000e0000 */
[----:B--2---:R-:W-:Y:S01]  /*0260*/  @UP0 ULEA UR8, UR8, UR6, 0x18 ;  /* 0x0000000608080291 */ /* 0x004fe2000f8ec03f */
[----:B---3--:R-:W-:Y:S01]  /*0270*/  ISETP.NE.AND P1, PT, R3, RZ, PT ;  /* 0x000000ff0300720c */ /* 0x008fe20003f25270 */
[----:B------:R-:W-:-:S04]  /*0280*/  @UP0 UIADD3 UR6, -UR7, 0x100000, URZ ;  /* 0x0010000007060890 */ /* 0x000fc8000fffe13f */
[----:B------:R-:W-:Y:S02]  /*0290*/  @UP0 USHF.L.U32 UR7, UR6, 0xb, URZ ;  /* 0x0000000b06070899 */ /* 0x000fe4000800063f */
[----:B------:R-:W-:-:S04]  /*02a0*/  @UP0 USHF.L.U32 UR6, UR6, 0x1, URZ ;  /* 0x0000000106060899 */ /* 0x000fc8000800063f */
[----:B------:R-:W-:Y:S01]  /*02b0*/  UISETP.NE.AND UP0, UPT, UR9, URZ, UPT ;  /* 0x0000003f0900728c */ /* 0x000fe2000bf05270 */
[----:B------:R-:W1:Y:S02]  /*02c0*/  FENCE.VIEW.ASYNC.S ;  /* 0x00000000000073c6 */ /* 0x000e640000000000 */
[----:B-1----:R1:W2:Y:S05]  /*02d0*/  @UP1 SYNCS.EXCH.64 URZ, [UR8+0x38800], UR4 ;  /* 0x03880004083f15b2 */ /* 0x0022aa0008000100 */
[----:B------:R1:W3:Y:S01]  /*02e0*/  @UP2 SYNCS.EXCH.64 URZ, [UR8+0x38820], UR6 ;  /* 0x03882006083f25b2 */ /* 0x0002e20008000100 */
[----:B------:R-:W-:Y:S05]  /*02f0*/  @P1 BRA `(.L_x_119) ;  /* 0x0000000000481947 */ /* 0x000fea0003800000 */
[----:B-1----:R-:W1:Y:S01]  /*0300*/  S2UR UR5, SR_CgaCtaId ;  /* 0x00000000000579c3 */ /* 0x002e620000008800 */
[----:B------:R-:W-:Y:S01]  /*0310*/  UMOV UR4, 0x400 ;  /* 0x0000040000047882 */ /* 0x000fe20000000000 */
[----:B------:R-:W-:Y:S01]  /*0320*/  UMOV UR6, 0x1 ;  /* 0x0000000100067882 */ /* 0x000fe20000000000 */
[----:B------:R-:W-:Y:S01]  /*0330*/  UMOV UR9, 0x4 ;  /* 0x0000000400097882 */ /* 0x000fe20000000000 */
[----:B------:R-:W-:-:S04]  /*0340*/  UIADD3 UR6, -UR6, 0x100000, URZ ;  /* 0x0010000006067890 */ /* 0x000fc8000fffe13f */
[----:B------:R-:W-:Y:S02]  /*0350*/  USHF.L.U32 UR7, UR6, 0xb, URZ ;  /* 0x0000000b06077899 */ /* 0x000fe4000800063f */
[----:B------:R-:W-:Y:S01]  /*0360*/  USHF.L.U32 UR6, UR6, 0x1, URZ ;  /* 0x0000000106067899 */ /* 0x000fe2000800063f */
[----:B------:R-:W-:Y:S01]  /*0370*/  ELECT P0, URZ, PT ;  /* 0x00000000003f782f */ /* 0x000fe20003800000 */
[----:B-1----:R-:W-:Y:S02]  /*0380*/  ULEA UR8, UR5, UR4, 0x18 ;  /* 0x0000000405087291 */ /* 0x002fe4000f8ec03f */
[----:B------:R-:W-:-:S04]  /*0390*/  UIADD3 UR4, -UR9, 0x100000, URZ ;  /* 0x0010000009047890 */ /* 0x000fc8000fffe13f */
[----:B------:R-:W-:Y:S02]  /*03a0*/  USHF.L.U32 UR5, UR4, 0xb, URZ ;  /* 0x0000000b04057899 */ /* 0x000fe4000800063f */
[----:B------:R-:W-:Y:S01]  /*03b0*/  USHF.L.U32 UR4, UR4, 0x1, URZ ;  /* 0x0000000104047899 */ /* 0x000fe2000800063f */
[----:B------:R-:W1:Y:S03]  /*03c0*/  FENCE.VIEW.ASYNC.S ;  /* 0x00000000000073c6 */ /* 0x000e660000000000 */
[----:B-1----:R4:W1:Y:S08]  /*03d0*/  SYNCS.EXCH.64 URZ, [UR8+0x38830], UR6 ;  /* 0x03883006083f75b2 */ /* 0x0028700008000100 */
[----:B------:R4:W1:Y:S01]  /*03e0*/  SYNCS.EXCH.64 URZ, [UR8+0x38840], UR4 ;  /* 0x03884004083f75b2 */ /* 0x0008620008000100 */
[----:B------:R4:W1:Y:S01]  /*03f0*/  SYNCS.EXCH.64 URZ, [UR8+0x38838], UR6 ;  /* 0x03883806083f75b2 */ /* 0x0008620008000100 */
[----:B------:R4:W1:Y:S02]  /*0400*/  SYNCS.EXCH.64 URZ, [UR8+0x38848], UR4 ;  /* 0x03884804083f75b2 */ /* 0x0008640008000100 */
[----:B----4-:R-:W-:Y:S01]  /*0410*/  NOP ;  /* 0x0000000000007918 */ /* 0x010fe20000000000 */
.L_x_119:
[----:B-1----:R-:W1:Y:S01]  /*0420*/  S2UR UR4, SR_CTAID.Y ;  /* 0x00000000000479c3 */ /* 0x002e620000002600 */
[----:B------:R-:W4:Y:S01]  /*0430*/  SHFL.IDX PT, R7, R0, RZ, 0x1f ;  /* 0x00001fff00077589 */ /* 0x000f2200000e0000 */
[----:B------:R-:W-:Y:S01]  /*0440*/  ULDC UR5, c[0x0][0x154] ;  /* 0x0000550000057ab9 */ /* 0x000fe20000000800 */
[----:B------:R-:W-:-:S05]  /*0450*/  NOP ;  /* 0x0000000000007918 */ /* 0x000fca0000000000 */
[----:B------:R-:W5:Y:S08]  /*0460*/  S2UR UR6, SR_CTAID.X ;  /* 0x00000000000679c3 */ /* 0x000f700000002500 */
[----:B------:R-:W2:Y:S01]  /*0470*/  LDC R6, c[0x0][0x148] ;  /* 0x00005200ff067b82 */ /* 0x000ea20000000800 */
[----:B-1----:R-:W-:Y:S02]  /*0480*/  I2FP.F32.U32 R2, UR4 ;  /* 0x0000000400027c45 */ /* 0x002fe40008201000 */
[----:B----4-:R-:W-:-:S03]  /*0490*/  ISETP.NE.AND P0, PT, R7, RZ, PT ;  /* 0x000000ff0700720c */ /* 0x010fc60003f05270 */
[----:B------:R-:W-:Y:S01]  /*04a0*/  FMUL R5, R2, UR5 ;  /* 0x0000000502057c20 */ /* 0x000fe20008400000 */
[----:B------:R-:W-:Y:S02]  /*04b0*/  SHF.R.S32.HI R2, RZ, 0x1f, R8 ;  /* 0x0000001fff027819 */ /* 0x000fe40000011408 */
[----:B-----5:R-:W-:Y:S02]  /*04c0*/  I2FP.F32.U32 R4, UR6 ;  /* 0x0000000600047c45 */ /* 0x020fe40008201000 */
[----:B------:R-:W-:Y:S01]  /*04d0*/  LEA.HI R2, R2, R8, RZ, 0x7 ;  /* 0x0000000802027211 */ /* 0x000fe200078f38ff */
[----:B------:R-:W1:Y:S02]  /*04e0*/  F2I.U32.TRUNC.NTZ R5, R5 ;  /* 0x0000000500057305 */ /* 0x000e64000020f000 */
[----:B-1----:R-:W-:-:S04]  /*04f0*/  IMAD.MOV R11, RZ, RZ, -R5 ;  /* 0x000000ffff0b7224 */ /* 0x002fc800078e0a05 */
[----:B--2---:R-:W-:Y:S01]  /*0500*/  IMAD R11, R6, R11, UR4 ;  /* 0x00000004060b7e24 */ /* 0x004fe2000f8e020b */
[----:B------:R-:W-:Y:S02]  /*0510*/  ULDC UR4, c[0x0][0x150] ;  /* 0x0000540000047ab9 */ /* 0x000fe40000000800 */
[----:B------:R-:W-:Y:S01]  /*0520*/  FMUL R9, R4, UR4 ;  /* 0x0000000404097c20 */ /* 0x000fe20008400000 */
[----:B------:R-:W-:Y:S06]  /*0530*/  @P0 BRA `(.L_x_120) ;  /* 0x0000000000480947 */ /* 0x000fec0003800000 */
[----:B------:R-:W1:Y:S01]  /*0540*/  S2UR UR5, SR_CgaCtaId ;  /* 0x00000000000579c3 */ /* 0x000e620000008800 */
[----:B------:R-:W-:Y:S01]  /*0550*/  UMOV UR4, 0x400 ;  /* 0x0000040000047882 */ /* 0x000fe20000000000 */
[----:B------:R-:W-:Y:S01]  /*0560*/  UMOV UR6, 0x1 ;  /* 0x0000000100067882 */ /* 0x000fe20000000000 */
[----:B------:R-:W-:Y:S01]  /*0570*/  UMOV UR7, 0x4 ;  /* 0x0000000400077882 */ /* 0x000fe20000000000 */
[----:B------:R-:W-:Y:S01]  /*0580*/  ELECT P0, URZ, PT ;  /* 0x00000000003f782f */ /* 0x000fe20003800000 */
[----:B-1----:R-:W-:Y:S02]  /*0590*/  ULEA UR8, UR5, UR4, 0x18 ;  /* 0x0000000405087291 */ /* 0x002fe4000f8ec03f */
[----:B------:R-:W-:-:S04]  /*05a0*/  UIADD3 UR4, -UR6, 0x100000, URZ ;  /* 0x0010000006047890 */ /* 0x000fc8000fffe13f */
[----:B------:R-:W-:Y:S02]  /*05b0*/  USHF.L.U32 UR5, UR4, 0xb, URZ ;  /* 0x0000000b04057899 */ /* 0x000fe4000800063f */
[----:B------:R-:W-:Y:S02]  /*05c0*/  USHF.L.U32 UR4, UR4, 0x1, URZ ;  /* 0x0000000104047899 */ /* 0x000fe4000800063f */
[----:B------:R-:W-:-:S04]  /*05d0*/  UIADD3 UR6, -UR7, 0x100000, URZ ;  /* 0x0010000007067890 */ /* 0x000fc8000fffe13f */
[----:B------:R-:W-:Y:S02]  /*05e0*/  USHF.L.U32 UR7, UR6, 0xb, URZ ;  /* 0x0000000b06077899 */ /* 0x000fe4000800063f */
[----:B------:R-:W-:Y:S01]  /*05f0*/  USHF.L.U32 UR6, UR6, 0x1, URZ ;  /* 0x0000000106067899 */ /* 0x000fe2000800063f */
[----:B------:R-:W1:Y:S03]  /*0600*/  FENCE.VIEW.ASYNC.S ;  /* 0x00000000000073c6 */ /* 0x000e660000000000 */
[----:B-1----:R1:W2:Y:S08]  /*0610*/  SYNCS.EXCH.64 URZ, [UR8+0x38850], UR4 ;  /* 0x03885004083f75b2 */ /* 0x0022b00008000100 */
[----:B------:R1:W4:Y:S01]  /*0620*/  SYNCS.EXCH.64 URZ, [UR8+0x38860], UR6 ;  /* 0x03886006083f75b2 */ /* 0x0003220008000100 */
[----:B------:R1:W1:Y:S01]  /*0630*/  SYNCS.EXCH.64 URZ, [UR8+0x38858], UR4 ;  /* 0x03885804083f75b2 */ /* 0x0002620008000100 */
[----:B------:R1:W1:Y:S01]  /*0640*/  SYNCS.EXCH.64 URZ, [UR8+0x38868], UR6 ;  /* 0x03886806083f75b2 */ /* 0x0002620008000100 */
[----:B------:R-:W-:Y:S01]  /*0650*/  NOP ;  /* 0x0000000000007918 */ /* 0x000fe20000000000 */
.L_x_120:
[----:B------:R-:W5:Y:S01]  /*0660*/  SHFL.IDX PT, R6, R0, RZ, 0x1f ;  /* 0x00001fff00067589 */ /* 0x000f6200000e0000 */
[----:B------:R-:W-:Y:S01]  /*0670*/  LOP3.LUT R2, R2, 0xffffff80, RZ, 0xc0, !PT ;  /* 0xffffff8002027812 */ /* 0x000fe200078ec0ff */
[----:B------:R-:W1:Y:S01]  /*0680*/  LDC R10, c[0x0][0x144] ;  /* 0x00005100ff0a7b82 */ /* 0x000e620000000800 */
[----:B------:R-:W1:Y:S01]  /*0690*/  F2I.U32.TRUNC.NTZ R9, R9 ;  /* 0x0000000900097305 */ /* 0x000e62000020f000 */
[----:B------:R-:W-:Y:S02]  /*06a0*/  NOP ;  /* 0x0000000000007918 */ /* 0x000fe40000000000 */
[----:B------:R-:W-:Y:S01]  /*06b0*/  IMAD.IADD R2, R8, 0x1, -R2 ;  /* 0x0000000108027824 */ /* 0x000fe200078e0a02 */
[----:B------:R-:W-:-:S04]  /*06c0*/  SHF.R.S32.HI R8, RZ, 0x1f, R7 ;  /* 0x0000001fff087819 */ /* 0x000fc80000011407 */
[----:B------:R-:W-:-:S04]  /*06d0*/  SHF.R.S32.HI R5, RZ, 0x1f, R2 ;  /* 0x0000001fff057819 */ /* 0x000fc80000011402 */
[----:B------:R-:W-:-:S04]  /*06e0*/  LEA.HI R5, R5, R2, RZ, 0x3 ;  /* 0x0000000205057211 */ /* 0x000fc800078f18ff */
[--C-:B------:R-:W-:Y:S02]  /*06f0*/  SHF.R.S32.HI R4, RZ, 0x3, R5.reuse ;  /* 0x00000003ff047819 */ /* 0x100fe40000011405 */
[----:B------:R-:W-:Y:S02]  /*0700*/  SHF.R.S32.HI R5, RZ, 0x1f, R5 ;  /* 0x0000001fff057819 */ /* 0x000fe40000011405 */
[----:B-----5:R-:W-:Y:S02]  /*0710*/  ISETP.NE.AND P0, PT, R6, RZ, PT ;  /* 0x000000ff0600720c */ /* 0x020fe40003f05270 */
[----:B------:R-:W-:Y:S02]  /*0720*/  LEA.HI R5, R5, R4, RZ, 0x2 ;  /* 0x0000000405057211 */ /* 0x000fe400078f10ff */
[----:B------:R-:W-:Y:S02]  /*0730*/  SHF.R.S32.HI R6, RZ, 0x1f, R3 ;  /* 0x0000001fff067819 */ /* 0x000fe40000011403 */
[----:B------:R-:W-:-:S02]  /*0740*/  LOP3.LUT R5, R5, 0xfffffffc, RZ, 0xc0, !PT ;  /* 0xfffffffc05057812 */ /* 0x000fc400078ec0ff */
[----:B------:R-:W-:-:S05]  /*0750*/  LEA.HI R6, R6, R3, RZ, 0x2 ;  /* 0x0000000306067211 */ /* 0x000fca00078f10ff */
[----:B------:R-:W-:Y:S05]  /*0760*/  @P0 BRA `(.L_x_121) ;  /* 0x0000000000480947 */ /* 0x000fea0003800000 */
[----:B-1----:R-:W1:Y:S01]  /*0770*/  S2UR UR5, SR_CgaCtaId ;  /* 0x00000000000579c3 */ /* 0x002e620000008800 */
        /* <DEDUP_REMOVED lines=12> */
[----:B-1----:R1:W1:Y:S08]  /*0840*/  SYNCS.EXCH.64 URZ, [UR8+0x38870], UR4 ;  /* 0x03887004083f75b2 */ /* 0x0022700008000100 */
[----:B------:R1:W1:Y:S01]  /*0850*/  SYNCS.EXCH.64 URZ, [UR8+0x38880], UR6 ;  /* 0x03888006083f75b2 */ /* 0x0002620008000100 */
[----:B------:R1:W1:Y:S01]  /*0860*/  SYNCS.EXCH.64 URZ, [UR8+0x38878], UR4 ;  /* 0x03887804083f75b2 */ /* 0x0002620008000100 */
[----:B------:R1:W1:Y:S01]  /*0870*/  SYNCS.EXCH.64 URZ, [UR8+0x38888], UR6 ;  /* 0x03888806083f75b2 */ /* 0x0002620008000100 */
[----:B------:R-:W-:Y:S01]  /*0880*/  NOP ;  /* 0x0000000000007918 */ /* 0x000fe20000000000 */
.L_x_121:
[----:B------:R-:W5:Y:S01]  /*0890*/  SHFL.IDX PT, R12, R0, RZ, 0x1f ;  /* 0x00001fff000c7589 */ /* 0x000f6200000e0000 */
[----:B-1----:R-:W1:Y:S01]  /*08a0*/  S2UR UR4, SR_CTAID.X ;  /* 0x00000000000479c3 */ /* 0x002e620000002500 */
[----:B------:R-:W-:Y:S01]  /*08b0*/  LOP3.LUT R6, R6, 0x3ffffffc, RZ, 0xc0, !PT ;  /* 0x3ffffffc06067812 */ /* 0x000fe200078ec0ff */
[----:B------:R-:W-:Y:S01]  /*08c0*/  IMAD.IADD R5, R4, 0x1, -R5 ;  /* 0x0000000104057824 */ /* 0x000fe200078e0a05 */
[----:B------:R-:W-:Y:S01]  /*08d0*/  LEA.HI R8, R8, R7, RZ, 0x2 ;  /* 0x0000000708087211 */ /* 0x000fe200078f10ff */
[----:B------:R-:W-:Y:S01]  /*08e0*/  IMAD.MOV R9, RZ, RZ, -R9 ;  /* 0x000000ffff097224 */ /* 0x000fe200078e0a09 */
[----:B------:R-:W-:Y:S01]  /*08f0*/  NOP ;  /* 0x0000000000007918 */ /* 0x000fe20000000000 */
[----:B------:R-:W-:Y:S01]  /*0900*/  IMAD.IADD R6, R3, 0x1, -R6 ;  /* 0x0000000103067824 */ /* 0x000fe200078e0a06 */
[----:B------:R-:W-:-:S03]  /*0910*/  LOP3.LUT R8, R8, 0x3ffffffc, RZ, 0xc0, !PT ;  /* 0x3ffffffc08087812 */ /* 0x000fc600078ec0ff */
[--C-:B------:R-:W-:Y:S02]  /*0920*/  IMAD R6, R6, 0x4, R5.reuse ;  /* 0x0000000406067824 */ /* 0x100fe400078e0205 */
[----:B------:R-:W-:Y:S02]  /*0930*/  IMAD.IADD R8, R7, 0x1, -R8 ;  /* 0x0000000107087824 */ /* 0x000fe400078e0a08 */
[----:B------:R-:W2:Y:S01]  /*0940*/  LDC R7, c[0x0][0x140] ;  /* 0x00005000ff077b82 */ /* 0x000ea20000000800 */
[----:B------:R-:W-:Y:S01]  /*0950*/  LEA.HI R3, R6, R6, RZ, 0x1 ;  /* 0x0000000606037211 */ /* 0x000fe200078f08ff */
[----:B------:R-:W-:-:S03]  /*0960*/  IMAD R8, R8, 0x4, R5 ;  /* 0x0000000408087824 */ /* 0x000fc600078e0205 */
[----:B------:R-:W-:Y:S02]  /*0970*/  LOP3.LUT R3, R3, 0xfffffffe, RZ, 0xc0, !PT ;  /* 0xfffffffe03037812 */ /* 0x000fe400078ec0ff */
[----:B------:R-:W-:Y:S02]  /*0980*/  LEA.HI R4, R8, R8, RZ, 0x1 ;  /* 0x0000000808047211 */ /* 0x000fe400078f08ff */
[----:B-----5:R-:W-:Y:S01]  /*0990*/  ISETP.NE.AND P0, PT, R12, RZ, PT ;  /* 0x000000ff0c00720c */ /* 0x020fe20003f05270 */
[----:B-1----:R-:W-:Y:S01]  /*09a0*/  IMAD R10, R10, R9, UR4 ;  /* 0x000000040a0a7e24 */ /* 0x002fe2000f8e0209 */
[----:B------:R-:W-:-:S04]  /*09b0*/  IADD3 R3, R6, -R3, RZ ;  /* 0x8000000306037210 */ /* 0x000fc80007ffe0ff */
[----:B------:R-:W-:Y:S02]  /*09c0*/  ISETP.NE.AND P6, PT, R3, R10, PT ;  /* 0x0000000a0300720c */ /* 0x000fe40003fc5270 */
[----:B------:R-:W-:-:S05]  /*09d0*/  LOP3.LUT R3, R4, 0xfffffffe, RZ, 0xc0, !PT ;  /* 0xfffffffe04037812 */ /* 0x000fca00078ec0ff */
[----:B------:R-:W-:Y:S01]  /*09e0*/  IMAD.IADD R3, R8, 0x1, -R3 ;  /* 0x0000000108037824 */ /* 0x000fe200078e0a03 */
        /* <DEDUP_REMOVED lines=19> */
.L_x_122:
[----:B------:R-:W5:Y:S01]  /*0b20*/  SHFL.IDX PT, R9, R0, RZ, 0x1f ;  /* 0x00001fff00097589 */ /* 0x000f6200000e0000 */
[----:B------:R-:W-:Y:S01]  /*0b30*/  ISETP.NE.AND P4, PT, R3, R10, PT ;  /* 0x0000000a0300720c */ /* 0x000fe20003f85270 */
[----:B------:R-:W-:Y:S01]  /*0b40*/  IMAD.SHL.U32 R3, R6, 0x4, RZ ;  /* 0x0000000406037824 */ /* 0x000fe200078e00ff */
[----:B------:R-:W-:Y:S01]  /*0b50*/  LOP3.LUT P0, RZ, R2, 0x7, RZ, 0xc0, !PT ;  /* 0x0000000702ff7812 */ /* 0x000fe2000780c0ff */
[----:B------:R-:W-:Y:S01]  /*0b60*/  IMAD.SHL.U32 R5, R8, 0x4, RZ ;  /* 0x0000000408057824 */ /* 0x000fe200078e00ff */
[----:B--2---:R-:W-:Y:S01]  /*0b70*/  ISETP.EQ.U32.AND P1, PT, R7, 0x1, PT ;  /* 0x000000010700780c */ /* 0x004fe20003f22070 */
[----:B------:R-:W-:Y:S01]  /*0b80*/  IMAD.MOV.U32 R23, RZ, RZ, 0x1 ;  /* 0x00000001ff177424 */ /* 0x000fe200078e00ff */
[----:B------:R-:W-:Y:S01]  /*0b90*/  LOP3.LUT R13, R6, 0xc, R3, 0x78, !PT ;  /* 0x0000000c060d7812 */ /* 0x000fe200078e7803 */
[----:B------:R-:W-:Y:S01]  /*0ba0*/  IMAD.MOV.U32 R22, RZ, RZ, 0x1 ;  /* 0x00000001ff167424 */ /* 0x000fe200078e00ff */
[----:B------:R-:W-:Y:S01]  /*0bb0*/  LOP3.LUT R12, R8, 0xc, R5, 0x78, !PT ;  /* 0x0000000c080c7812 */ /* 0x000fe200078e7805 */
[----:B------:R-:W-:Y:S01]  /*0bc0*/  NOP ;  /* 0x0000000000007918 */ /* 0x000fe20000000000 */
[C---:B------:R-:W-:Y:S01]  /*0bd0*/  ISETP.LT.U32.AND P2, PT, R13.reuse, 0x2, !P0 ;  /* 0x000000020d00780c */ /* 0x040fe20004741070 */
[----:B------:R2:W-:Y:S01]  /*0be0*/  STL [R1+0x4], R13 ;  /* 0x0000040d01007387 */ /* 0x0005e20000100800 */
[----:B------:R-:W-:-:S02]  /*0bf0*/  @P6 LEA.HI R3, R13, R13, RZ, 0x1 ;  /* 0x0000000d0d036211 */ /* 0x000fc400078f08ff */
[----:B------:R-:W-:Y:S01]  /*0c00*/  SEL R2, RZ, 0x1, !P2 ;  /* 0x00000001ff027807 */ /* 0x000fe20005000000 */
[----:B------:R2:W-:Y:S01]  /*0c10*/  STL [R1], R12 ;  /* 0x0000000c01007387 */ /* 0x0005e20000100800 */
[----:B------:R-:W-:Y:S02]  /*0c20*/  @P4 LEA.HI R4, R12, R12, RZ, 0x1 ;  /* 0x0000000c0c044211 */ /* 0x000fe400078f08ff */
[----:B------:R-:W-:Y:S02]  /*0c30*/  @P6 SHF.R.S32.HI R3, RZ, 0x1, R3 ;  /* 0x00000001ff036819 */ /* 0x000fe40000011403 */
[----:B------:R-:W-:Y:S02]  /*0c40*/  @P4 SHF.R.S32.HI R4, RZ, 0x1, R4 ;  /* 0x00000001ff044819 */ /* 0x000fe40000011404 */
[----:B------:R-:W-:Y:S02]  /*0c50*/  @P6 ISETP.NE.AND P5, PT, R3, R11, PT ;  /* 0x0000000b0300620c */ /* 0x000fe40003fa5270 */
[----:B-----5:R-:W-:-:S02]  /*0c60*/  ISETP.NE.AND P2, PT, R9, RZ, PT ;  /* 0x000000ff0900720c */ /* 0x020fc40003f45270 */
[----:B------:R-:W-:Y:S02]  /*0c70*/  @P4 ISETP.NE.AND P3, PT, R4, R11, PT ;  /* 0x0000000b0400420c */ /* 0x000fe40003f65270 */
[----:B------:R-:W-:Y:S02]  /*0c80*/  ISETP.LT.U32.AND P0, PT, R12, 0x2, !P0 ;  /* 0x000000020c00780c */ /* 0x000fe40004701070 */
[----:B------:R-:W-:Y:S02]  /*0c90*/  @P6 SEL R23, RZ, 0x1, P5 ;  /* 0x00000001ff176807 */ /* 0x000fe40002800000 */
[----:B------:R-:W-:Y:S02]  /*0ca0*/  SEL R3, RZ, 0x1, !P0 ;  /* 0x00000001ff037807 */ /* 0x000fe40004000000 */
[----:B------:R-:W-:-:S03]  /*0cb0*/  @P4 SEL R22, RZ, 0x1, P3 ;  /* 0x00000001ff164807 */ /* 0x000fc60001800000 */
[----:B--2---:R-:W-:Y:S05]  /*0cc0*/  @P2 BRA `(.L_x_123) ;  /* 0x0000000000482947 */ /* 0x004fea0003800000 */
        /* <DEDUP_REMOVED lines=17> */
[----:B--2---:R-:W-:Y:S01]  /*0de0*/  NOP ;  /* 0x0000000000007918 */ /* 0x004fe20000000000 */
.L_x_123:
[----:B------:R-:W-:Y:S01]  /*0df0*/  LOP3.LUT R23, R23, R2, RZ, 0xc0, !PT ;  /* 0x0000000217177212 */ /* 0x000fe200078ec0ff */
[----:B------:R-:W-:Y:S01]  /*0e00*/  NOP ;  /* 0x0000000000007918 */ /* 0x000fe20000000000 */
[----:B------:R-:W-:Y:S01]  /*0e10*/  LOP3.LUT R22, R22, R3, RZ, 0xc0, !PT ;  /* 0x0000000316167212 */ /* 0x000fe200078ec0ff */
[----:B------:R-:W-:Y:S06]  /*0e20*/  @!P1 BRA `(.L_x_124) ;  /* 0x0000000000089947 */ /* 0x000fec0003800000 */
[----:B-1-34-:R-:W-:Y:S01]  /*0e30*/  UCGABAR_ARV ;  /* 0x00000000000079c7 */ /* 0x01afe20008000000 */
[----:B------:R-:W-:Y:S05]  /*0e40*/  BRA `(.L_x_125) ;  /* 0x0000000000047947 */ /* 0x000fea0003800000 */
.L_x_124:
[----:B-1-34-:R-:W-:Y:S01]  /*0e50*/  NOP ;  /* 0x0000000000007918 */ /* 0x01afe20000000000 */
.L_x_125:
[----:B------:R-:W-:Y:S05]  /*0e60*/  @!P1 BRA `(.L_x_126) ;  /* 0x00000000000c9947 */ /* 0x000fea0003800000 */
[----:B------:R-:W-:Y:S01]  /*0e70*/  UCGABAR_WAIT ;  /* 0x0000000000007dc7 */ /* 0x000fe20008000000 */
[----:B------:R-:W-:Y:S01]  /*0e80*/  CCTL.IVALL ;  /* 0x00000000ff00798f */ /* 0x000fe20002000000 */
[----:B------:R-:W-:Y:S05]  /*0e90*/  BRA `(.L_x_127) ;  /* 0x0000000000047947 */ /* 0x000fea0003800000 */
.L_x_126:
[----:B------:R-:W-:Y:S06]  /*0ea0*/  BAR.SYNC.DEFER_BLOCKING 0x0 ;  /* 0x0000000000007b1d */ /* 0x000fec0000010000 */
.L_x_127:
[----:B------:R-:W-:Y:S01]  /*0eb0*/  UMOV UR4, 0x1 ;  /* 0x0000000100047882 */ /* 0x000fe20000000000 */
[----:B------:R-:W-:Y:S01]  /*0ec0*/  PLOP3.LUT P0, PT, PT, PT, UP0, 0x80, 0x0 ;  /* 0x000000000000781c */ /* 0x000fe20003f0f008 */
[----:B------:R-:W-:-:S06]  /*0ed0*/  USEL UR4, UR4, 0x2, !UP0 ;  /* 0x0000000204047887 */ /* 0x000fcc000c000000 */
[----:B------:R-:W-:-:S05]  /*0ee0*/  IMAD.U32 R2, RZ, RZ, UR4 ;  /* 0x00000004ff027e24 */ /* 0x000fca000f8e00ff */
[----:B------:R1:W-:Y:S01]  /*0ef0*/  STL [R1+0x24], R2 ;  /* 0x0000240201007387 */ /* 0x0003e20000100800 */
[----:B------:R-:W-:Y:S05]  /*0f00*/  @!P0 BRA `(.L_x_128) ;  /* 0x0000009c00b88947 */ /* 0x000fea0003800000 */
.L_x_129:
[----:B------:R-:W-:-:S08]  /*0f10*/  NOP ;  /* 0x0000000000007918 */ /* 0x000fd00000000000 */
[----:B------:R-:W2:Y:S02]  /*0f20*/  USETMAXREG.TRY_ALLOC.CTAPOOL UP0, 0xf0 ;  /* 0x000000f0000079c8 */ /* 0x000ea40008000600 */
[----:B--2---:R-:W-:-:S13]  /*0f30*/  PLOP3.LUT P0, PT, PT, PT, UP0, 0x80, 0x0 ;  /* 0x000000000000781c */ /* 0x004fda0003f0f008 */
[----:B------:R-:W-:Y:S05]  /*0f40*/  @!P0 BRA `(.L_x_129) ;  /* 0xfffffffc00f08947 */ /* 0x000fea000383ffff */
[----:B------:R-:W2:Y:S08]  /*0f50*/  S2UR UR7, SR_CTAID.X ;  /* 0x00000000000779c3 */ /* 0x000eb00000002500 */
[----:B------:R-:W-:Y:S08]  /*0f60*/  BAR.ARV 0x8, 0x120 ;  /* 0x0204800000007b1d */ /* 0x000ff00000002000 */
[----:B------:R-:W2:Y:S02]  /*0f70*/  LDC R0, c[0x0][0xda4] ;  /* 0x00036900ff007b82 */ /* 0x000ea40000000800 */
[----:B--2---:R-:W-:-:S13]  /*0f80*/  ISETP.LE.AND P0, PT, R0, UR7, PT ;  /* 0x0000000700007c0c */ /* 0x004fda000bf03270 */
[----:B------:R-:W-:Y:S05]  /*0f90*/  @P0 EXIT ;  /* 0x000000000000094d */ /* 0x000fea0003800000 */
[----:B------:R-:W2:Y:S01]  /*0fa0*/  LDL R3, [R1+0x24] ;  /* 0x0000240001037983 */ /* 0x000ea20000100800 */
[----:B------:R-:W3:Y:S01]  /*0fb0*/  S2UR UR5, SR_CgaCtaId ;  /* 0x00000000000579c3 */ /* 0x000ee20000008800 */
[----:B------:R-:W-:Y:S01]  /*0fc0*/  UMOV UR4, 0x400 ;  /* 0x0000040000047882 */ /* 0x000fe20000000000 */
[----:B------:R-:W-:Y:S01]  /*0fd0*/  IMAD.MOV.U32 R220, RZ, RZ, -0x2 ;  /* 0xfffffffeffdc7424 */ /* 0x000fe200078e00ff */
[----:B-1----:R-:W1:Y:S01]  /*0fe0*/  S2R R2, SR_TID.X ;  /* 0x0000000000027919 */ /* 0x002e620000002100 */
[----:B------:R-:W-:Y:S01]  /*0ff0*/  IMAD.U32 R212, RZ, RZ, UR7 ;  /* 0x00000007ffd47e24 */ /* 0x000fe2000f8e00ff */
[----:B------:R-:W-:-:S03]  /*1000*/  UMOV UR38, URZ ;  /* 0x0000003f00267c82 */ /* 0x000fc60008000000 */
[----:B------:R-:W4:Y:S01]  /*1010*/  S2UR UR6, SR_SWINHI ;  /* 0x00000000000679c3 */ /* 0x000f220000002f00 */
[----:B---3--:R-:W-:-:S06]  /*1020*/  ULEA UR9, UR5, UR4, 0x18 ;  /* 0x0000000405097291 */ /* 0x008fcc000f8ec03f */
[----:B------:R-:W-:Y:S01]  /*1030*/  IMAD.U32 R18, RZ, RZ, UR9 ;  /* 0x00000009ff127e24 */ /* 0x000fe2000f8e00ff */
[----:B------:R-:W-:Y:S01]  /*1040*/  UMOV UR4, UR9 ;  /* 0x0000000900047c82 */ /* 0x000fe20008000000 */
[----:B----4-:R-:W-:Y:S01]  /*1050*/  UMOV UR5, UR6 ;  /* 0x0000000600057c82 */ /* 0x010fe20008000000 */
[----:B------:R-:W-:Y:S02]  /*1060*/  IMAD.U32 R16, RZ, RZ, UR4 ;  /* 0x00000004ff107e24 */ /* 0x000fe4000f8e00ff */
[----:B-1----:R-:W-:Y:S02]  /*1070*/  VIADD R0, R2, 0xffffff80 ;  /* 0xffffff8002007836 */ /* 0x002fe40000000000 */
[----:B------:R-:W-:Y:S01]  /*1080*/  IMAD.U32 R17, RZ, RZ, UR5 ;  /* 0x00000005ff117e24 */ /* 0x000fe2000f8e00ff */
[----:B------:R-:W-:Y:S02]  /*1090*/  UMOV UR5, URZ ;  /* 0x0000003f00057c82 */ /* 0x000fe40008000000 */
[----:B------:R-:W-:Y:S01]  /*10a0*/  IMAD.U32 R213, RZ, RZ, UR5 ;  /* 0x00000005ffd57e24 */ /* 0x000fe2000f8e00ff */
[----:B--2---:R-:W-:-:S02]  /*10b0*/  R2UR UR8, R3 ;  /* 0x00000000030872ca */ /* 0x004fc400000e0000 */
[----:B------:R-:W-:-:S04]  /*10c0*/  SHF.R.S32.HI R3, RZ, 0x1f, R0 ;  /* 0x0000001fff037819 */ /* 0x000fc80000011400 */
[CC--:B------:R-:W-:Y:S02]  /*10d0*/  LEA.HI R2, R3.reuse, R0.reuse, RZ, 0x7 ;  /* 0x0000000003027211 */ /* 0x0c0fe400078f38ff */
[CC--:B------:R-:W-:Y:S02]  /*10e0*/  LEA.HI R6, R3.reuse, R0.reuse, RZ, 0x4 ;  /* 0x0000000003067211 */ /* 0x0c0fe400078f20ff */
[----:B------:R-:W-:Y:S02]  /*10f0*/  LOP3.LUT R5, R2, 0xffffff80, RZ, 0xc0, !PT ;  /* 0xffffff8002057812 */ /* 0x000fe400078ec0ff */
[----:B------:R-:W-:Y:S01]  /*1100*/  SHF.R.S32.HI R7, RZ, 0x4, R6 ;  /* 0x00000004ff077819 */ /* 0x000fe20000011406 */
[----:B------:R-:W-:Y:S01]  /*1110*/  ULOP3.LUT UR4, UR8, 0x1, URZ, 0xfc, !UPT ;  /* 0x0000000108047892 */ /* 0x000fe2000f8efc3f */
[----:B------:R-:W-:Y:S01]  /*1120*/  LEA.HI R218, R3, R0, RZ, 0x5 ;  /* 0x0000000003da7211 */ /* 0x000fe200078f28ff */
[----:B------:R-:W-:Y:S01]  /*1130*/  IMAD.IADD R214, R0, 0x1, -R5 ;  /* 0x0000000100d67824 */ /* 0x000fe200078e0a05 */
[----:B------:R-:W-:-:S02]  /*1140*/  LEA.HI R8, R6, R7, RZ, 0x1 ;  /* 0x0000000706087211 */ /* 0x000fc400078f08ff */
[----:B------:R-:W-:Y:S01]  /*1150*/  LOP3.LUT R3, R6, 0x3fffff0, RZ, 0xc0, !PT ;  /* 0x03fffff006037812 */ /* 0x000fe200078ec0ff */
[----:B------:R-:W-:Y:S01]  /*1160*/  IMAD.U32 R221, RZ, RZ, UR4 ;  /* 0x00000004ffdd7e24 */ /* 0x000fe2000f8e00ff */
[----:B------:R-:W-:Y:S01]  /*1170*/  SHF.R.S32.HI R5, RZ, 0x1f, R214 ;  /* 0x0000001fff057819 */ /* 0x000fe200000114d6 */
[----:B------:R-:W-:Y:S01]  /*1180*/  UMOV UR4, URZ ;  /* 0x0000003f00047c82 */ /* 0x000fe20008000000 */
[----:B------:R-:W-:Y:S01]  /*1190*/  LOP3.LUT R8, R8, 0x1ffffffe, RZ, 0xc0, !PT ;  /* 0x1ffffffe08087812 */ /* 0x000fe200078ec0ff */
[----:B------:R-:W-:Y:S01]  /*11a0*/  IMAD.IADD R3, R0, 0x1, -R3 ;  /* 0x0000000100037824 */ /* 0x000fe200078e0a03 */
[----:B------:R-:W-:Y:S01]  /*11b0*/  LEA.HI R4, R5, R214, RZ, 0x2 ;  /* 0x000000d605047211 */ /* 0x000fe200078f10ff */
[----:B------:R-:W-:Y:S01]  /*11c0*/  IMAD.U32 R19, RZ, RZ, UR4 ;  /* 0x00000004ff137e24 */ /* 0x000fe2000f8e00ff */
[----:B------:R-:W-:Y:S02]  /*11d0*/  SHF.R.S32.HI R218, RZ, 0x5, R218 ;  /* 0x00000005ffda7819 */ /* 0x000fe400000114da */
[----:B------:R-:W-:-:S02]  /*11e0*/  SHF.R.S32.HI R6, RZ, 0x2, R4 ;  /* 0x00000002ff067819 */ /* 0x000fc40000011404 */
[----:B------:R-:W-:Y:S01]  /*11f0*/  SHF.R.S32.HI R9, RZ, 0x1f, R4 ;  /* 0x0000001fff097819 */ /* 0x000fe20000011404 */
[----:B------:R-:W-:Y:S01]  /*1200*/  IMAD R3, R218, 0x10, R3 ;  /* 0x00000010da037824 */ /* 0x000fe200078e0203 */
[----:B------:R-:W-:Y:S02]  /*1210*/  SHF.R.S32.HI R217, RZ, 0x7, R2 ;  /* 0x00000007ffd97819 */ /* 0x000fe40000011402 */
[----:B------:R-:W-:Y:S02]  /*1220*/  LEA.HI R9, R9, R6, RZ, 0x3 ;  /* 0x0000000609097211 */ /* 0x000fe400078f18ff */
[----:B------:R-:W-:Y:S02]  /*1230*/  IADD3 R8, R7, -R8, RZ ;  /* 0x8000000807087210 */ /* 0x000fe40007ffe0ff */
[----:B------:R-:W-:Y:S02]  /*1240*/  LOP3.LUT R9, R9, 0xfffffff8, RZ, 0xc0, !PT ;  /* 0xfffffff809097812 */ /* 0x000fe400078ec0ff */
[----:B------:R-:W-:Y:S01]  /*1250*/  LEA.HI R2, R2, R217, RZ, 0x1 ;  /* 0x000000d902027211 */ /* 0x000fe200078f08ff */
[----:B------:R-:W-:Y:S01]  /*1260*/  IMAD R8, R3, 0x8, R8 ;  /* 0x0000000803087824 */ /* 0x000fe200078e0208 */
[----:B------:R-:W-:Y:S01]  /*1270*/  LEA.HI R5, R5, R214, RZ, 0x5 ;  /* 0x000000d605057211 */ /* 0x000fe200078f28ff */
[----:B------:R-:W-:Y:S01]  /*1280*/  IMAD.IADD R9, R6, 0x1, -R9 ;  /* 0x0000000106097824 */ /* 0x000fe200078e0a09 */
[----:B------:R-:W-:-:S02]  /*1290*/  LOP3.LUT R3, R4, 0x7ffffffc, RZ, 0xc0, !PT ;  /* 0x7ffffffc04037812 */ /* 0x000fc400078ec0ff */
[----:B------:R-:W-:Y:S02]  /*12a0*/  LOP3.LUT R2, R2, 0x3fffffe, RZ, 0xc0, !PT ;  /* 0x03fffffe02027812 */ /* 0x000fe400078ec0ff */
[----:B------:R-:W-:Y:S01]  /*12b0*/  SHF.R.S32.HI R0, RZ, 0x5, R5 ;  /* 0x00000005ff007819 */ /* 0x000fe20000011405 */
[----:B------:R-:W-:Y:S02]  /*12c0*/  IMAD.IADD R3, R214, 0x1, -R3 ;  /* 0x00000001d6037824 */ /* 0x000fe400078e0a03 */
[----:B------:R-:W-:Y:S01]  /*12d0*/  IMAD.SHL.U32 R5, R8, 0x8, RZ ;  /* 0x0000000808057824 */ /* 0x000fe200078e00ff */
[----:B------:R-:W-:Y:S01]  /*12e0*/  LEA R9, R0, R9, 0x4 ;  /* 0x0000000900097211 */ /* 0x000fe200078e20ff */
[----:B------:R-:W-:Y:S02]  /*12f0*/  IMAD.IADD R2, R217, 0x1, -R2 ;  /* 0x00000001d9027824 */ /* 0x000fe400078e0a02 */
[----:B------:R-:W-:Y:S02]  /*1300*/  IMAD R220, R3, R220, 0x50 ;  /* 0x0000005003dc7424 */ /* 0x000fe400078e02dc */
[----:B------:R-:W-:-:S04]  /*1310*/  IMAD.WIDE R16, R5, 0x2, R16 ;  /* 0x0000000205107825 */ /* 0x000fc800078e0210 */
[----:B------:R-:W-:-:S07]  /*1320*/  IMAD R219, R2, 0x40, R9 ;  /* 0x0000004002db7824 */ /* 0x000fce00078e0209 */
.L_x_156:
[----:B------:R-:W1:Y:S01]  /*1330*/  SHFL.IDX PT, R0, R217, RZ, 0x1f ;  /* 0x00001fffd9007589 */ /* 0x000e6200000e0000 */
[----:B------:R-:W-:Y:S01]  /*1340*/  R2UR UR5, R18 ;  /* 0x00000000120572ca */ /* 0x000fe200000e0000 */
[----:B------:R-:W-:Y:S01]  /*1350*/  ULDC.64 UR6, c[0x0][0x3f8] ;  /* 0x0000fe0000067ab9 */ /* 0x000fe20000000a00 */
[----:B------:R-:W-:Y:S01]  /*1360*/  ULDC UR4, c[0x0][0xda8] ;  /* 0x00036a0000047ab9 */ /* 0x000fe20000000800 */
[----:B------:R-:W-:Y:S01]  /*1370*/  UISETP.NE.U32.AND UP0, UPT, UR6, URZ, UPT ;  /* 0x0000003f0600728c */ /* 0x000fe2000bf05070 */
[----:B------:R-:W-:Y:S01]  /*1380*/  R2UR UR13, R212 ;  /* 0x00000000d40d72ca */ /* 0x000fe200000e0000 */
[----:B------:R-:W-:Y:S02]  /*1390*/  UISETP.NE.AND UP1, UPT, UR4, 0x1, UPT ;  /* 0x000000010400788c */ /* 0x000fe4000bf25270 */
[----:B------:R-:W-:Y:S01]  /*13a0*/  UISETP.NE.AND.EX UP0, UPT, UR7, URZ, UPT, UP0 ;  /* 0x0000003f0700728c */ /* 0x000fe2000bf05300 */
[----:B------:R-:W-:Y:S01]  /*13b0*/  ULDC UR4, c[0x0][0xdb4] ;  /* 0x00036d0000047ab9 */ /* 0x000fe20000000800 */
[----:B------:R-:W-:Y:S01]  /*13c0*/  ULDC UR37, c[0x0][0x404] ;  /* 0x0001010000257ab9 */ /* 0x000fe20000000800 */
[----:B------:R-:W-:-:S03]  /*13d0*/  UISETP.NE.AND UP2, UPT, UR4, 0x1, UPT ;  /* 0x000000010400788c */ /* 0x000fc6000bf45270 */
[----:B------:R-:W-:Y:S02]  /*13e0*/  UIADD3 UR11, UR5, 0x14400, URZ ;  /* 0x00014400050b7890 */ /* 0x000fe4000fffe03f */
[----:B------:R-:W-:Y:S01]  /*13f0*/  USEL UR37, UR37, 0x1, UP0 ;  /* 0x0000000125257887 */ /* 0x000fe20008000000 */
[----:B------:R-:W-:Y:S01]  /*1400*/  ULDC UR10, c[0x0][0x2e0] ;  /* 0x0000b800000a7ab9 */ /* 0x000fe20000000800 */
[----:B------:R-:W-:Y:S02]  /*1410*/  ULOP3.LUT UP0, URZ, UR11, 0x9f, URZ, 0xc0, !UPT ;  /* 0x0000009f0b3f7892 */ /* 0x000fe4000f80c03f */
[----:B------:R-:W-:Y:S01]  /*1420*/  UIMAD UR37, UR37, UR10, URZ ;  /* 0x0000000a252572a4 */ /* 0x000fe2000f8e023f */
[----:B------:R-:W-:Y:S01]  /*1430*/  @UP1 ULDC UR6, c[0x0][0xdac] ;  /* 0x00036b0000061ab9 */ /* 0x000fe20000000800 */
[----:B-1----:R-:W-:Y:S01]  /*1440*/  R2UR UR8, R0 ;  /* 0x00000000000872ca */ /* 0x002fe200000e0000 */
[----:B------:R-:W-:Y:S01]  /*1450*/  UIMAD.WIDE.U32 UR6, UR13, UR6, URZ ;  /* 0x000000060d0672a5 */ /* 0x000fe2000f8e003f */
[----:B------:R-:W-:Y:S01]  /*1460*/  PLOP3.LUT P0, PT, PT, PT, UP0, 0x80, 0x0 ;  /* 0x000000000000781c */ /* 0x000fe20003f0f008 */
[----:B------:R-:W-:Y:S01]  /*1470*/  @UP1 ULDC UR12, c[0x0][0xdb0] ;  /* 0x00036c00000c1ab9 */ /* 0x000fe20000000800 */
[----:B------:R-:W-:Y:S01]  /*1480*/  UMOV UR14, UR13 ;  /* 0x0000000d000e7c82 */ /* 0x000fe20008000000 */
[----:B------:R-:W-:-:S06]  /*1490*/  @UP1 USHF.R.U32.HI UR14, URZ, UR12, UR7 ;  /* 0x0000000c3f0e1299 */ /* 0x000fcc0008011607 */
[----:B------:R-:W-:Y:S01]  /*14a0*/  IMAD.U32 R216, RZ, RZ, UR14 ;  /* 0x0000000effd87e24 */ /* 0x000fe2000f8e00ff */
[----:B------:R-:W-:Y:S01]  /*14b0*/  UMOV UR36, UR14 ;  /* 0x0000000e00247c82 */ /* 0x000fe20008000000 */
[----:B------:R-:W-:-:S04]  /*14c0*/  ULEA.HI UR4, UR8, UR8, URZ, 0x1 ;  /* 0x0000000808047291 */ /* 0x000fc8000f8f083f */
[----:B------:R-:W-:-:S03]  /*14d0*/  ULOP3.LUT UR9, UR4, 0x1e, URZ, 0xc0, !UPT ;  /* 0x0000001e04097892 */ /* 0x000fc6000f8ec03f */
[----:B------:R-:W-:Y:S01]  /*14e0*/  @UP2 ULDC.64 UR4, c[0x0][0xdb8] ;  /* 0x00036e0000042ab9 */ /* 0x000fe20000000a00 */
[----:B------:R-:W-:Y:S02]  /*14f0*/  UIADD3 UR9, UR8, -UR9, URZ ;  /* 0x8000000908097290 */ /* 0x000fe4000fffe03f */
[----:B------:R-:W-:Y:S02]  /*1500*/  UIADD3 UR8, UR37, 0x4f, URZ ;  /* 0x0000004f25087890 */ /* 0x000fe4000fffe03f */
[----:B------:R-:W-:Y:S02]  /*1510*/  ULEA UR10, UR9, UR11, 0xd ;  /* 0x0000000b090a7291 */ /* 0x000fe4000f8e683f */
[----:B------:R-:W-:Y:S02]  /*1520*/  UIMAD.WIDE UR8, UR8, 0x66666667, URZ ;  /* 0x66666667080878a5 */ /* 0x000fe4000f8e023f */
[----:B------:R-:W-:Y:S02]  /*1530*/  UIMAD.WIDE.U32 UR6, UR14, UR4, URZ ;  /* 0x000000040e0672a5 */ /* 0x000fe4000f8e003f */
[----:B------:R-:W-:-:S02]  /*1540*/  USHF.R.U32.HI UR10, URZ, 0x4, UR10 ;  /* 0x000000043f0a7899 */ /* 0x000fc4000801160a */
[----:B------:R-:W-:Y:S01]  /*1550*/  USHF.R.U32.HI UR61, URZ, 0x1f, UR9 ;  /* 0x0000001f3f3d7899 */ /* 0x000fe20008011609 */
[----:B------:R-:W-:Y:S01]  /*1560*/  UMOV UR4, UR13 ;  /* 0x0000000d00047c82 */ /* 0x000fe20008000000 */
[----:B------:R-:W-:Y:S01]  /*1570*/  ULOP3.LUT UR39, UR10, 0x3fff, URZ, 0xc0, !UPT ;  /* 0x00003fff0a277892 */ /* 0x000fe2000f8ec03f */
[----:B------:R-:W-:Y:S01]  /*1580*/  IMAD.U32 R215, RZ, RZ, UR4 ;  /* 0x00000004ffd77e24 */ /* 0x000fe2000f8e00ff */
[----:B------:R-:W-:Y:S02]  /*1590*/  @UP2 USHF.R.U32.HI UR36, URZ, UR5, UR7 ;  /* 0x000000053f242299 */ /* 0x000fe40008011607 */
[----:B------:R-:W-:Y:S01]  /*15a0*/  ULEA.HI.SX32 UR61, UR9, UR61, 0x1b ;  /* 0x0000003d093d7291 */ /* 0x000fe2000f8fda3f */
[----:B------:R-:W-:Y:S11]  /*15b0*/  @!P0 BRA `(.L_x_130) ;  /* 0x0000000000408947 */ /* 0x000ff60003800000 */
[----:B------:R-:W-:Y:S01]  /*15c0*/  MOV R0, 0x0 ;  /* 0x0000000000007802 */ /* 0x000fe20000000f00 */
[----:B------:R-:W-:Y:S01]  /*15d0*/  ULDC.64 UR4, c[0x4][0x1b8] ;  /* 0x01006e0000047ab9 */ /* 0x000fe20000000a00 */
[----:B------:R-:W-:Y:S01]  /*15e0*/  ULDC.64 UR6, c[0x4][0x130] ;  /* 0x01004c0000067ab9 */ /* 0x000fe20000000a00 */
[----:B------:R-:W-:Y:S01]  /*15f0*/  IMAD.U32 R4, RZ, RZ, UR4 ;  /* 0x00000004ff047e24 */ /* 0x000fe2000f8e00ff */
[----:B------:R1:W2:Y:S01]  /*1600*/  LDC.64 R2, c[0x4][R0] ;  /* 0x0100000000027b82 */ /* 0x0002a20000000a00 */
[----:B------:R-:W-:Y:S01]  /*1610*/  MOV R5, UR5 ;  /* 0x0000000500057c02 */ /* 0x000fe20008000f00 */
[----:B------:R-:W-:Y:S01]  /*1620*/  ULDC.64 UR4, c[0x4][0x1c0] ;  /* 0x0100700000047ab9 */ /* 0x000fe20000000a00 */
[----:B------:R-:W-:Y:S02]  /*1630*/  IMAD.U32 R10, RZ, RZ, UR6 ;  /* 0x00000006ff0a7e24 */ /* 0x000fe4000f8e00ff */
[----:B------:R-:W-:Y:S02]  /*1640*/  IMAD.U32 R6, RZ, RZ, UR4 ;  /* 0x00000004ff067e24 */ /* 0x000fe4000f8e00ff */
[----:B------:R-:W-:-:S02]  /*1650*/  IMAD.U32 R7, RZ, RZ, UR5 ;  /* 0x00000005ff077e24 */ /* 0x000fc4000f8e00ff */
[----:B------:R-:W-:Y:S02]  /*1660*/  IMAD.U32 R11, RZ, RZ, UR7 ;  /* 0x00000007ff0b7e24 */ /* 0x000fe4000f8e00ff */
[----:B------:R-:W-:Y:S02]  /*1670*/  IMAD.MOV.U32 R8, RZ, RZ, 0x70 ;  /* 0x00000070ff087424 */ /* 0x000fe400078e00ff */
[----:B------:R-:W-:Y:S02]  /*1680*/  IMAD.MOV.U32 R12, RZ, RZ, 0x1 ;  /* 0x00000001ff0c7424 */ /* 0x000fe400078e00ff */
[----:B-1----:R-:W-:-:S07]  /*1690*/  IMAD.MOV.U32 R13, RZ, RZ, RZ ;  /* 0x000000ffff0d7224 */ /* 0x002fce00078e00ff */
[----:B------:R-:W-:-:S07]  /*16a0*/  LEPC R20, `(.L_x_130) ;  /* 0x000000001014794e */ /* 0x000fce0000000000 */
[----:B--2---:R-:W-:Y:S05]  /*16b0*/  CALL.ABS.NOINC R2 ;  /* 0x0000000002007343 */ /* 0x004fea0003c00000 */
.L_x_130:
[----:B------:R-:W-:Y:S02]  /*16c0*/  R2UR UR4, R213 ;  /* 0x00000000d50472ca */ /* 0x000fe400000e0000 */
[----:B------:R-:W-:Y:S02]  /*16d0*/  R2UR UR6, R18 ;  /* 0x00000000120672ca */ /* 0x000fe400000e0000 */
[----:B------:R-:W-:-:S09]  /*16e0*/  R2UR UR5, R221 ;  /* 0x00000000dd0572ca */ /* 0x000fd200000e0000 */
[----:B------:R-:W-:-:S04]  /*16f0*/  ULOP3.LUT UR4, UR4, 0x1, URZ, 0xc0, !UPT ;  /* 0x0000000104047892 */ /* 0x000fc8000f8ec03f */
[----:B------:R-:W-:Y:S02]  /*1700*/  MOV R2, UR5 ;  /* 0x0000000500027c02 */ /* 0x000fe40008000f00 */
[----:B------:R-:W-:Y:S02]  /*1710*/  IMAD.U32 R0, RZ, RZ, UR4 ;  /* 0x00000004ff007e24 */ /* 0x000fe4000f8e00ff */
[----:B------:R-:W-:-:S03]  /*1720*/  ISETP.NE.AND P0, PT, R2, 0x3, PT ;  /* 0x000000030200780c */ /* 0x000fc60003f05270 */
[----:B------:R-:W-:-:S04]  /*1730*/  SHF.L.U32 R0, R0, 0x1f, RZ ;  /* 0x0000001f00007819 */ /* 0x000fc800000006ff */
[----:B------:R-:W1:Y:S02]  /*1740*/  SYNCS.PHASECHK.TRANS64.TRYWAIT P1, [UR6+0x38800], R0 ;  /* 0x03880000ff0075a7 */ /* 0x000e640008020146 */
[----:B-1----:R-:W-:Y:S05]  /*1750*/  @!P1 BRA `(.L_x_131) ;  /* 0x000000d000049947 */ /* 0x002fea0003800000 */
.L_x_223:
[----:B------:R-:W-:Y:S05]  /*1760*/  @!P0 BRA `(.L_x_132) ;  /* 0x0000000000048947 */ /* 0x000fea0003800000 */
[----:B------:R-:W-:Y:S01]  /*1770*/  BPT.TRAP 0x1 ;  /* 0x000000040000795c */ /* 0x000fe20000300000 */
.L_x_132:
[----:B------:R-:W-:Y:S01]  /*1780*/  R2UR UR5, R19 ;  /* 0x00000000130572ca */ /* 0x000fe200000e0000 */
[----:B-1----:R-:W-:Y:S01]  /*1790*/  IMAD.U32 R0, RZ, RZ, UR38 ;  /* 0x00000026ff007e24 */ /* 0x002fe2000f8e00ff */
[----:B------:R-:W-:-:S11]  /*17a0*/  R2UR UR4, R18 ;  /* 0x00000000120472ca */ /* 0x000fd600000e0000 */
[----:B------:R-:W-:Y:S02]  /*17b0*/  IMAD.U32 R3, RZ, RZ, UR5 ;  /* 0x00000005ff037e24 */ /* 0x000fe4000f8e00ff */
[----:B------:R-:W-:-:S03]  /*17c0*/  LEA R0, R0, UR4, 0x3 ;  /* 0x0000000400007c11 */ /* 0x000fc6000f8e18ff */
[----:B------:R-:W-:-:S04]  /*17d0*/  SHF.L.U32 R3, R3, 0x1f, RZ ;  /* 0x0000001f03037819 */ /* 0x000fc800000006ff */
[----:B------:R1:W2:Y:S01]  /*17e0*/  SYNCS.PHASECHK.TRANS64.TRYWAIT P1, [R0+URZ+0x38830], R3 ;  /* 0x03883003000075a7 */ /* 0x0002a2000802017f */
[----:B------:R-:W-:Y:S05]  /*17f0*/  @!P0 BRA `(.L_x_133) ;  /* 0x0000000000048947 */ /* 0x000fea0003800000 */
[----:B------:R-:W-:Y:S01]  /*1800*/  BPT.TRAP 0x1 ;  /* 0x000000040000795c */ /* 0x000fe20000300000 */
.L_x_133:
[----:B--2---:R-:W-:Y:S05]  /*1810*/  @P1 BRA `(.L_x_134) ;  /* 0x0000000000081947 */ /* 0x004fea0003800000 */
[----:B------:R-:W2:Y:S02]  /*1820*/  SYNCS.PHASECHK.TRANS64.TRYWAIT P1, [R0+URZ+0x38830], R3 ;  /* 0x03883003000075a7 */ /* 0x000ea4000802017f */
[----:B--2---:R-:W-:Y:S05]  /*1830*/  @!P1 BRA `(.L_x_135) ;  /* 0x000000cc00e89947 */ /* 0x004fea0003800000 */
.L_x_134:
[----:B------:R-:W-:Y:S05]  /*1840*/  WARPSYNC.ALL ;  /* 0x0000000000007948 */ /* 0x000fea0003800000 */
[----:B------:R-:W-:Y:S01]  /*1850*/  R2UR UR4, R18 ;  /* 0x00000000120472ca */ /* 0x000fe200000e0000 */
[----:B------:R-:W-:Y:S01]  /*1860*/  ULOP3.LUT UR5, UR39, 0x10000, URZ, 0xfc, !UPT ;  /* 0x0001000027057892 */ /* 0x000fe2000f8efc3f */
[----:B------:R-:W-:Y:S01]  /*1870*/  WARPGROUP.ARRIVE ;  /* 0x00000000000079c5 */ /* 0x000fe20000000000 */
[----:B------:R-:W-:Y:S01]  /*1880*/  UMOV UR17, 0x40000040 ;  /* 0x4000004000117882 */ /* 0x000fe20000000000 */
[----:B------:R-:W-:Y:S01]  /*1890*/  UMOV UR19, 0x40000040 ;  /* 0x4000004000137882 */ /* 0x000fe20000000000 */
[----:B------:R-:W-:Y:S01]  /*18a0*/  UMOV UR9, UR17 ;  /* 0x0000001100097c82 */ /* 0x000fe20008000000 */
[----:B------:R-:W-:Y:S01]  /*18b0*/  UMOV UR11, 0x40000040 ;  /* 0x40000040000b7882 */ /* 0x000fe20000000000 */
[----:B------:R-:W-:Y:S01]  /*18c0*/  UMOV UR13, UR17 ;  /* 0x00000011000d7c82 */ /* 0x000fe20008000000 */
[----:B------:R-:W-:Y:S01]  /*18d0*/  UMOV UR16, UR5 ;  /* 0x0000000500107c82 */ /* 0x000fe20008000000 */
[----:B------:R-:W-:Y:S01]  /*18e0*/  UMOV UR15, 0x40000040 ;  /* 0x40000040000f7882 */ /* 0x000fe20000000000 */
[----:B------:R-:W-:Y:S01]  /*18f0*/  UMOV UR8, UR16 ;  /* 0x0000001000087c82 */ /* 0x000fe20008000000 */
[----:B------:R-:W-:Y:S01]  /*1900*/  UMOV UR12, UR16 ;  /* 0x00000010000c7c82 */ /* 0x000fe20008000000 */
[----:B------:R-:W-:Y:S01]  /*1910*/  IMAD.U32 R14, RZ, RZ, UR16 ;  /* 0x00000010ff0e7e24 */ /* 0x000fe2000f8e00ff */
[----:B------:R-:W-:Y:S01]  /*1920*/  UIADD3 UR4, UR4, 0x24400, URZ ;  /* 0x0002440004047890 */ /* 0x000fe2000fffe03f */
[----:B------:R-:W-:Y:S01]  /*1930*/  IMAD.U32 R15, RZ, RZ, UR17 ;  /* 0x00000011ff0f7e24 */ /* 0x000fe2000f8e00ff */
[----:B------:R-:W-:Y:S01]  /*1940*/  UMOV UR23, 0x40000040 ;  /* 0x4000004000177882 */ /* 0x000fe20000000000 */
[----:B------:R-:W-:Y:S01]  /*1950*/  UMOV UR27, 0x40000040 ;  /* 0x40000040001b7882 */ /* 0x000fe20000000000 */
[----:B------:R-:W-:Y:S01]  /*1960*/  USHF.R.U32.HI UR4, URZ, 0x4, UR4 ;  /* 0x000000043f047899 */ /* 0x000fe20008011604 */
[----:B------:R-:W-:Y:S01]  /*1970*/  MOV R4, UR38 ;  /* 0x0000002600047c02 */ /* 0x000fe20008000f00 */
[----:B------:R-:W-:Y:S01]  /*1980*/  UMOV UR31, 0x40000040 ;  /* 0x40000040001f7882 */ /* 0x000fe20000000000 */
[----:B------:R-:W-:Y:S01]  /*1990*/  UMOV UR35, 0x40000040 ;  /* 0x4000004000237882 */ /* 0x000fe20000000000 */
[----:B------:R-:W-:Y:S01]  /*19a0*/  ULOP3.LUT UR4, UR4, 0x3fff, URZ, 0xc0, !UPT ;  /* 0x00003fff04047892 */ /* 0x000fe2000f8ec03f */
[----:B------:R-:W-:Y:S01]  /*19b0*/  MOV R5, UR37 ;  /* 0x0000002500057c02 */ /* 0x000fe20008000f00 */
[----:B------:R-:W-:Y:S01]  /*19c0*/  UMOV UR43, 0x40000040 ;  /* 0x40000040002b7882 */ /* 0x000fe20000000000 */
[----:B------:R-:W-:Y:S01]  /*19d0*/  UMOV UR47, 0x40000040 ;  /* 0x40000040002f7882 */ /* 0x000fe20000000000 */
[----:B------:R-:W-:Y:S01]  /*19e0*/  ULOP3.LUT UR6, UR4, 0x10000, URZ, 0xfc, !UPT ;  /* 0x0001000004067892 */ /* 0x000fe2000f8efc3f */
[----:B------:R-:W-:Y:S01]  /*19f0*/  MOV R20, UR36 ;  /* 0x0000002400147c02 */ /* 0x000fe20008000f00 */
[----:B------:R-:W-:Y:S01]  /*1a00*/  UMOV UR51, 0x40000040 ;  /* 0x4000004000337882 */ /* 0x000fe20000000000 */
[----:B------:R-:W-:Y:S01]  /*1a10*/  UMOV UR55, 0x40000040 ;  /* 0x4000004000377882 */ /* 0x000fe20000000000 */
[----:B------:R-:W-:-:S02]  /*1a20*/  UIMAD UR4, UR38, 0xa00, UR6 ;  /* 0x00000a00260478a4 */ /* 0x000fc4000f8e0206 */
[----:B------:R-:W-:Y:S01]  /*1a30*/  IMAD.U32 R21, RZ, RZ, UR6 ;  /* 0x00000006ff157e24 */ /* 0x000fe2000f8e00ff */
[----:B------:R-:W-:Y:S01]  /*1a40*/  UMOV UR59, 0x40000040 ;  /* 0x40000040003b7882 */ /* 0x000fe20000000000 */
[----:B------:R-:W-:Y:S02]  /*1a50*/  UIADD3 UR10, UR4, 0x80, URZ ;  /* 0x00000080040a7890 */ /* 0x000fe4000fffe03f */
[----:B------:R-:W-:Y:S02]  /*1a60*/  UIADD3 UR14, UR4, 0x100, URZ ;  /* 0x00000100040e7890 */ /* 0x000fe4000fffe03f */
[----:B------:R-:W-:Y:S01]  /*1a70*/  UMOV UR18, UR4 ;  /* 0x0000000400127c82 */ /* 0x000fe20008000000 */
[----:B------:R-:W-:Y:S01]  /*1a80*/  UIADD3 UR6, UR4, 0x200, URZ ;  /* 0x0000020004067890 */ /* 0x000fe2000fffe03f */
[----:B------:R-:W-:Y:S01]  /*1a90*/  HGMMA.64x16x16.F32.BF16 R56, gdesc[UR16], RZ, !UPT, gsb0 ;  /* 0x00200000103879f0 */ /* 0x000fe2000c0018ff */
[----:B------:R-:W-:Y:S01]  /*1aa0*/  UIADD3 UR7, UR4, 0x2, URZ ;  /* 0x0000000204077890 */ /* 0x000fe2000fffe03f */
[----:B------:R-:W-:Y:S01]  /*1ab0*/  UMOV UR19, 0x40000040 ;  /* 0x4000004000137882 */ /* 0x000fe20000000000 */
[----:B------:R-:W-:-:S02]  /*1ac0*/  UIADD3 UR22, UR4, 0x384, URZ ;  /* 0x0000038404167890 */ /* 0x000fc4000fffe03f */
[----:B------:R-:W-:-:S03]  /*1ad0*/  UIADD3 UR26, UR4, 0x386, URZ ;  /* 0x00000386041a7890 */ /* 0x000fc6000fffe03f */
[----:B------:R-:W-:Y:S01]  /*1ae0*/  UMOV UR18, UR7 ;  /* 0x0000000700127c82 */ /* 0x000fe20008000000 */
[----:B------:R-:W-:Y:S02]  /*1af0*/  UIADD3 UR7, UR4, 0x4, URZ ;  /* 0x0000000404077890 */ /* 0x000fe4000fffe03f */
[----:B------:R-:W-:Y:S02]  /*1b00*/  UIADD3 UR30, UR4, 0x600, URZ ;  /* 0x00000600041e7890 */ /* 0x000fe4000fffe03f */
[----:B------:R-:W-:Y:S02]  /*1b10*/  UIADD3 UR34, UR4, 0x602, URZ ;  /* 0x0000060204227890 */ /* 0x000fe4000fffe03f */
[----:B------:R-:W-:Y:S02]  /*1b20*/  UIADD3 UR42, UR4, 0x584, URZ ;  /* 0x00000584042a7890 */ /* 0x000fe4000fffe03f */
[----:B------:R-:W-:Y:S02]  /*1b30*/  UIADD3 UR46, UR4, 0x586, URZ ;  /* 0x00000586042e7890 */ /* 0x000fe4000fffe03f */
[----:B------:R-:W-:-:S02]  /*1b40*/  UIADD3 UR50, UR4, 0x800, URZ ;  /* 0x0000080004327890 */ /* 0x000fc4000fffe03f */
[----:B------:R-:W-:Y:S02]  /*1b50*/  UIADD3 UR54, UR4, 0x802, URZ ;  /* 0x0000080204367890 */ /* 0x000fe4000fffe03f */
[----:B------:R-:W-:Y:S01]  /*1b60*/  UIADD3 UR58, UR4, 0x804, URZ ;  /* 0x00000804043a7890 */ /* 0x000fe2000fffe03f */
[----:B------:R-:W-:Y:S01]  /*1b70*/  UMOV UR39, 0x40000040 ;  /* 0x4000004000277882 */ /* 0x000fe20000000000 */
        /* <DEDUP_REMOVED lines=9> */
[----:B------:R-:W-:Y:S01]  /*1c10*/  HGMMA.64x16x16.F32.BF16 R40, gdesc[UR12], RZ, !UPT, gsb0 ;  /* 0x002000000c2879f0 */ /* 0x000fe2000c0018ff */
[----:B------:R-:W-:Y:S01]  /*1c20*/  UIADD3 UR14, UR4, 0x102, URZ ;  /* 0x00000102040e7890 */ /* 0x000fe2000fffe03f */
[----:B------:R-:W-:Y:S01]  /*1c30*/  UMOV UR15, 0x40000040 ;  /* 0x40000040000f7882 */ /* 0x000fe20000000000 */
[----:B------:R-:W-:Y:S02]  /*1c40*/  WARPGROUP.DEPBAR.LE gsb0, 0x0 ;  /* 0x00008000000079c5 */ /* 0x000fe40000010000 */
[----:B------:R-:W-:-:S06]  /*1c50*/  WARPGROUP.ARRIVE ;  /* 0x00000000000079c5 */ /* 0x000fcc0000000000 */
[----:B------:R-:W-:Y:S01]  /*1c60*/  HGMMA.64x16x16.F32.BF16 R32, gdesc[UR8], RZ, !UPT, gsb0 ;  /* 0x00200000082079f0 */ /* 0x000fe2000c0018ff */
[----:B------:R-:W-:Y:S01]  /*1c70*/  UMOV UR8, UR16 ;  /* 0x0000001000087c82 */ /* 0x000fe20008000000 */
[----:B------:R-:W-:Y:S01]  /*1c80*/  UMOV UR9, UR17 ;  /* 0x0000001100097c82 */ /* 0x000fe20008000000 */
[----:B------:R-:W-:Y:S01]  /*1c90*/  UMOV UR10, UR6 ;  /* 0x00000006000a7c82 */ /* 0x000fe20008000000 */
[----:B------:R-:W-:Y:S01]  /*1ca0*/  UMOV UR11, 0x40000040 ;  /* 0x40000040000b7882 */ /* 0x000fe20000000000 */
[----:B------:R-:W-:Y:S01]  /*1cb0*/  UIADD3 UR6, UR5, 0x2, URZ ;  /* 0x0000000205067890 */ /* 0x000fe2000fffe03f */
[----:B------:R-:W-:Y:S02]  /*1cc0*/  UMOV UR17, 0x40000040 ;  /* 0x4000004000117882 */ /* 0x000fe40000000000 */
[----:B------:R-:W-:Y:S01]  /*1cd0*/  UMOV UR13, UR17 ;  /* 0x00000011000d7c82 */ /* 0x000fe20008000000 */
[----:B------:R-:W-:-:S03]  /*1ce0*/  IMAD.U32 R13, RZ, RZ, UR17 ;  /* 0x00000011ff0d7e24 */ /* 0x000fc6000f8e00ff */
[----:B------:R-:W-:Y:S01]  /*1cf0*/  UMOV UR16, UR6 ;  /* 0x0000000600107c82 */ /* 0x000fe20008000000 */
[----:B------:R-:W-:Y:S01]  /*1d00*/  UIADD3 UR6, UR4, 0x202, URZ ;  /* 0x0000020204067890 */ /* 0x000fe2000fffe03f */
[----:B------:R-:W-:Y:S01]  /*1d10*/  IMAD.U32 R12, RZ, RZ, UR16 ;  /* 0x00000010ff0c7e24 */ /* 0x000fe2000f8e00ff */
[----:B------:R-:W-:Y:S01]  /*1d20*/  UMOV UR12, UR16 ;  /* 0x00000010000c7c82 */ /* 0x000fe20008000000 */
        /* <DEDUP_REMOVED lines=33> */
[----:B------:R-:W-:Y:S02]  /*1f40*/  UMOV UR17, 0x40000040 ;  /* 0x4000004000117882 */ /* 0x000fe40000000000 */
[----:B------:R-:W-:Y:S01]  /*1f50*/  UMOV UR13, UR17 ;  /* 0x00000011000d7c82 */ /* 0x000fe20008000000 */
[----:B------:R-:W-:-:S03]  /*1f60*/  MOV R11, UR17 ;  /* 0x00000011000b7c02 */ /* 0x000fc60008000f00 */
[----:B------:R-:W-:Y:S01]  /*1f70*/  UMOV UR16, UR6 ;  /* 0x0000000600107c82 */ /* 0x000fe20008000000 */
[----:B------:R-:W-:Y:S01]  /*1f80*/  UIADD3 UR6, UR4, 0x204, URZ ;  /* 0x0000020404067890 */ /* 0x000fe2000fffe03f */
[----:B------:R-:W-:Y:S01]  /*1f90*/  IMAD.U32 R10, RZ, RZ, UR16 ;  /* 0x00000010ff0a7e24 */ /* 0x000fe2000f8e00ff */
[----:B------:R-:W-:Y:S01]  /*1fa0*/  UMOV UR12, UR16 ;  /* 0x00000010000c7c82 */ /* 0x000fe20008000000 */
        /* <DEDUP_REMOVED lines=77> */
[----:B------:R-:W-:Y:S01]  /*2480*/  UMOV UR9, 0x40000040 ;  /* 0x4000004000097882 */ /* 0x000fe20000000000 */
[----:B------:R-:W-:Y:S01]  /*2490*/  UMOV UR11, 0x40000040 ;  /* 0x40000040000b7882 */ /* 0x000fe20000000000 */
[----:B------:R-:W-:Y:S02]  /*24a0*/  UMOV UR13, UR9 ;  /* 0x00000009000d7c82 */ /* 0x000fe40008000000 */
[----:B------:R-:W-:Y:S01]  /*24b0*/  UMOV UR12, UR8 ;  /* 0x00000008000c7c82 */ /* 0x000fe20008000000 */
[----:B------:R-:W-:Y:S02]  /*24c0*/  MOV R2, UR9 ;  /* 0x0000000900027c02 */ /* 0x000fe40008000f00 */
[----:B-12---:R-:W-:Y:S01]  /*24d0*/  MOV R3, UR8 ;  /* 0x0000000800037c02 */ /* 0x006fe20008000f00 */
[----:B------:R-:W-:-:S02]  /*24e0*/  WARPGROUP.DEPBAR.LE gsb0, 0x0 ;  /* 0x00008000000079c5 */ /* 0x000fc40000010000 */
        /* <DEDUP_REMOVED lines=28> */
[----:B------:R-:W-:Y:S01]  /*26b0*/  UMOV UR9, 0x40000040 ;  /* 0x4000004000097882 */ /* 0x000fe20000000000 */
[----:B------:R-:W-:Y:S01]  /*26c0*/  UMOV UR11, 0x40000040 ;  /* 0x40000040000b7882 */ /* 0x000fe20000000000 */
[----:B------:R-:W-:Y:S01]  /*26d0*/  UMOV UR37, UR9 ;  /* 0x0000000900257c82 */ /* 0x000fe20008000000 */
[----:B------:R-:W-:Y:S01]  /*26e0*/  IMAD.U32 R7, RZ, RZ, UR9 ;  /* 0x00000009ff077e24 */ /* 0x000fe2000f8e00ff */
        /* <DEDUP_REMOVED lines=247> */
[----:B------:R-:W-:-:S07]  /*3660*/  UIADD3 UR5, UR5, 0xc06, URZ ;  /* 0x00000c0605057890 */ /* 0x000fce000fffe03f */
[----:B------:R-:W-:Y:S01]  /*3670*/  UMOV UR8, UR5 ;  /* 0x0000000500087c82 */ /* 0x000fe20008000000 */
[----:B------:R-:W-:Y:S01]  /*3680*/  UIADD3 UR5, UR4, 0x806, URZ ;  /* 0x0000080604057890 */ /* 0x000fe2000fffe03f */
[----:B------:R-:W-:Y:S01]  /*3690*/  IMAD.U32 R6, RZ, RZ, UR8 ;  /* 0x00000008ff067e24 */ /* 0x000fe2000f8e00ff */
[----:B------:R-:W-:Y:S01]  /*36a0*/  UMOV UR36, UR8 ;  /* 0x0000000800247c82 */ /* 0x000fe20008000000 */
[----:B------:R-:W-:-:S04]  /*36b0*/  UMOV UR14, UR8 ;  /* 0x00000008000e7c82 */ /* 0x000fc80008000000 */
[----:B------:R-:W-:Y:S01]  /*36c0*/  UMOV UR38, UR5 ;  /* 0x0000000500267c82 */ /* 0x000fe20008000000 */
        /* <DEDUP_REMOVED lines=33> */
[----:B------:R-:W-:Y:S01]  /*38e0*/  UMOV UR7, 0x40000040 ;  /* 0x4000004000077882 */ /* 0x000fe20000000000 */
[----:B------:R-:W-:Y:S02]  /*38f0*/  WARPGROUP.DEPBAR.LE gsb0, 0x0 ;  /* 0x00008000000079c5 */ /* 0x000fe40000010000 */
[----:B------:R-:W-:-:S06]  /*3900*/  WARPGROUP.ARRIVE ;  /* 0x00000000000079c5 */ /* 0x000fcc0000000000 */
[----:B------:R-:W-:Y:S01]  /*3910*/  HGMMA.64x16x16.F32.BF16 R32, gdesc[UR52], R32, gsb0 ;  /* 0x00200000342079f0 */ /* 0x000fe20008001820 */
[----:B------:R-:W-:Y:S01]  /*3920*/  UMOV UR54, UR6 ;  /* 0x0000000600367c82 */ /* 0x000fe20008000000 */
[----:B------:R-:W-:Y:S01]  /*3930*/  UMOV UR55, 0x40000040 ;  /* 0x4000004000377882 */ /* 0x000fe20000000000 */
[----:B------:R-:W-:-:S07]  /*3940*/  UIADD3 UR6, UR4, 0x786, URZ ;  /* 0x0000078604067890 */ /* 0x000fce000fffe03f */
[----:B------:R-:W-:Y:S01]  /*3950*/  UMOV UR10, UR6 ;  /* 0x00000006000a7c82 */ /* 0x000fe20008000000 */
        /* <DEDUP_REMOVED lines=8> */
[----:B------:R-:W-:Y:S02]  /*39e0*/  R2UR UR9, R2 ;  /* 0x00000000020972ca */ /* 0x000fe400000e0000 */
[----:B------:R-:W-:Y:S01]  /*39f0*/  UMOV UR4, UR14 ;  /* 0x0000000e00047c82 */ /* 0x000fe20008000000 */
[----:B------:R-:W-:Y:S01]  /*3a00*/  R2UR UR8, R3 ;  /* 0x00000000030872ca */ /* 0x000fe200000e0000 */
[----:B------:R-:W-:Y:S02]  /*3a10*/  WARPGROUP.DEPBAR.LE gsb0, 0x0 ;  /* 0x00008000000079c5 */ /* 0x000fe40000010000 */
[----:B------:R-:W-:-:S06]  /*3a20*/  WARPGROUP.ARRIVE ;  /* 0x00000000000079c5 */ /* 0x000fcc0000000000 */
[----:B------:R-:W-:Y:S01]  /*3a30*/  HGMMA.64x16x16.F32.BF16 R48, gdesc[UR36], R48, gsb0 ;  /* 0x00200000243079f0 */ /* 0x000fe20008001830 */
[----:B------:R-:W-:Y:S02]  /*3a40*/  R2UR UR38, R4 ;  /* 0x00000000042672ca */ /* 0x000fe400000e0000 */
[----:B------:R-:W-:Y:S02]  /*3a50*/  R2UR UR37, R5 ;  /* 0x00000000052572ca */ /* 0x000fe400000e0000 */
[----:B------:R-:W-:Y:S01]  /*3a60*/  R2UR UR36, R20 ;  /* 0x00000000142472ca */ /* 0x000fe200000e0000 */
        /* <DEDUP_REMOVED lines=16> */
.L_x_136:
[----:B------:R-:W-:Y:S01]  /*3b70*/  VIADD R2, R220, UR37 ;  /* 0x00000025dc027c36 */ /* 0x000fe20008000000 */
[----:B------:R-:W2:Y:S01]  /*3b80*/  LDL R66, [R1+0x4] ;  /* 0x0000040001427983 */ /* 0x000ea20000100800 */
[----:B------:R-:W-:Y:S01]  /*3b90*/  IMAD.U32 R3, RZ, RZ, UR61 ;  /* 0x0000003dff037e24 */ /* 0x000fe2000f8e00ff */
[----:B------:R-:W-:Y:S01]  /*3ba0*/  ULDC UR5, c[0x0][0x988] ;  /* 0x0002620000057ab9 */ /* 0x000fe20000000800 */
[----:B------:R-:W-:Y:S01]  /*3bb0*/  P2R R65, PR, RZ, 0x1 ;  /* 0x00000001ff417803 */ /* 0x000fe20000000000 */
[----:B------:R-:W-:Y:S01]  /*3bc0*/  UISETP.GE.AND UP0, UPT, UR37, 0x51, UPT ;  /* 0x000000512500788c */ /* 0x000fe2000bf06270 */
[----:B------:R-:W-:Y:S01]  /*3bd0*/  IMAD R2, R3, -0x50, R2 ;  /* 0xffffffb003027824 */ /* 0x000fe200078e0202 */
[----:B------:R-:W-:Y:S02]  /*3be0*/  CS2R R150, SRZ ;  /* 0x0000000000967805 */ /* 0x000fe4000001ff00 */
[----:B------:R-:W-:Y:S02]  /*3bf0*/  CS2R R148, SRZ ;  /* 0x0000000000947805 */ /* 0x000fe4000001ff00 */
[----:B------:R-:W-:-:S02]  /*3c00*/  CS2R R146, SRZ ;  /* 0x0000000000927805 */ /* 0x000fc4000001ff00 */
[----:B------:R-:W-:Y:S02]  /*3c10*/  CS2R R144, SRZ ;  /* 0x0000000000907805 */ /* 0x000fe4000001ff00 */
[C---:B------:R-:W-:Y:S02]  /*3c20*/  ISETP.GT.AND P2, PT, R2.reuse, RZ, PT ;  /* 0x000000ff0200720c */ /* 0x040fe40003f44270 */
[----:B------:R-:W-:Y:S02]  /*3c30*/  CS2R R142, SRZ ;  /* 0x00000000008e7805 */ /* 0x000fe4000001ff00 */
[C---:B------:R-:W-:Y:S02]  /*3c40*/  ISETP.GT.AND P1, PT, R2.reuse, 0x1, PT ;  /* 0x000000010200780c */ /* 0x040fe40003f24270 */
[----:B------:R-:W-:Y:S02]  /*3c50*/  CS2R R140, SRZ ;  /* 0x00000000008c7805 */ /* 0x000fe4000001ff00 */
[----:B------:R-:W-:-:S02]  /*3c60*/  ISETP.GT.AND P6, PT, R2, 0x8, PT ;  /* 0x000000080200780c */ /* 0x000fc40003fc4270 */
[----:B------:R-:W-:Y:S02]  /*3c70*/  CS2R R138, SRZ ;  /* 0x00000000008a7805 */ /* 0x000fe4000001ff00 */
[----:B------:R-:W-:Y:S02]  /*3c80*/  FSEL R56, R56, -INF , P2 ;  /* 0xff80000038387808 */ /* 0x000fe40001000000 */
[----:B------:R-:W-:Y:S02]  /*3c90*/  CS2R R136, SRZ ;  /* 0x0000000000887805 */ /* 0x000fe4000001ff00 */
[----:B------:R-:W-:Y:S02]  /*3ca0*/  FSEL R57, R57, -INF , P1 ;  /* 0xff80000039397808 */ /* 0x000fe40000800000 */
[----:B------:R-:W-:Y:S02]  /*3cb0*/  CS2R R134, SRZ ;  /* 0x0000000000867805 */ /* 0x000fe4000001ff00 */
[----:B------:R-:W-:-:S02]  /*3cc0*/  ISETP.GT.AND P5, PT, R2, 0x9, PT ;  /* 0x000000090200780c */ /* 0x000fc40003fa4270 */
[----:B------:R-:W-:Y:S02]  /*3cd0*/  CS2R R132, SRZ ;  /* 0x0000000000847805 */ /* 0x000fe4000001ff00 */
[----:B------:R-:W-:Y:S02]  /*3ce0*/  FSEL R60, R60, -INF , P6 ;  /* 0xff8000003c3c7808 */ /* 0x000fe40003000000 */
[----:B------:R-:W-:Y:S02]  /*3cf0*/  CS2R R130, SRZ ;  /* 0x0000000000827805 */ /* 0x000fe4000001ff00 */
[----:B------:R-:W-:Y:S02]  /*3d00*/  FMNMX.FTZ R3, R56, R57, !PT ;  /* 0x0000003938037209 */ /* 0x000fe40007810000 */
        /* <DEDUP_REMOVED lines=13> */
[----:B------:R-:W-:-:S02]  /*3de0*/  FSEL R58, R58, -INF , P2 ;  /* 0xff8000003a3a7808 */ /* 0x000fc40001000000 */
[----:B------:R-:W-:Y:S02]  /*3df0*/  CS2R R114, SRZ ;  /* 0x0000000000727805 */ /* 0x000fe4000001ff00 */
[----:B------:R-:W-:Y:S02]  /*3e00*/  ISETP.GT.AND P2, PT, R2, 0x18, PT ;  /* 0x000000180200780c */ /* 0x000fe40003f44270 */
[----:B------:R-:W-:Y:S02]  /*3e10*/  CS2R R112, SRZ ;  /* 0x0000000000707805 */ /* 0x000fe4000001ff00 */
[----:B------:R-:W-:Y:S02]  /*3e20*/  FSEL R49, R49, -INF , P3 ;  /* 0xff80000031317808 */ /* 0x000fe40001800000 */
[----:B------:R-:W-:Y:S02]  /*3e30*/  CS2R R110, SRZ ;  /* 0x00000000006e7805 */ /* 0x000fe4000001ff00 */
[----:B------:R-:W-:-:S02]  /*3e40*/  FMNMX.FTZ R4, R48, R3, !PT ;  /* 0x0000000330047209 */ /* 0x000fc40007810000 */
[----:B------:R-:W-:Y:S02]  /*3e50*/  CS2R R108, SRZ ;  /* 0x00000000006c7805 */ /* 0x000fe4000001ff00 */
[----:B------:R-:W-:Y:S02]  /*3e60*/  FSEL R59, R59, -INF , P1 ;  /* 0xff8000003b3b7808 */ /* 0x000fe40000800000 */
[----:B------:R-:W-:Y:S02]  /*3e70*/  CS2R R106, SRZ ;  /* 0x00000000006a7805 */ /* 0x000fe4000001ff00 */
[----:B------:R-:W-:Y:S02]  /*3e80*/  ISETP.GT.AND P1, PT, R2, 0x19, PT ;  /* 0x000000190200780c */ /* 0x000fe40003f24270 */
[----:B------:R-:W-:Y:S02]  /*3e90*/  CS2R R104, SRZ ;  /* 0x0000000000687805 */ /* 0x000fe4000001ff00 */
[----:B------:R-:W-:-:S02]  /*3ea0*/  FSEL R52, R52, -INF , P2 ;  /* 0xff80000034347808 */ /* 0x000fc40001000000 */
[----:B------:R-:W-:Y:S02]  /*3eb0*/  CS2R R102, SRZ ;  /* 0x0000000000667805 */ /* 0x000fe4000001ff00 */
[----:B------:R-:W-:Y:S02]  /*3ec0*/  FMNMX.FTZ R3, R49, R4, !PT ;  /* 0x0000000431037209 */ /* 0x000fe40007810000 */
        /* <DEDUP_REMOVED lines=34> */
[----:B------:R-:W-:Y:S02]  /*40f0*/  ISETP.GT.AND P2, PT, R2, 0x30, PT ;  /* 0x000000300200780c */ /* 0x000fe40003f44270 */
[----:B------:R-:W-:Y:S02]  /*4100*/  FSEL R45, R45, -INF , P3 ;  /* 0xff8000002d2d7808 */ /* 0x000fe40001800000 */
[----:B------:R-:W-:Y:S02]  /*4110*/  FMNMX.FTZ R4, R44, R3, !PT ;  /* 0x000000032c047209 */ /* 0x000fe40007810000 */
[----:B------:R-:W-:Y:S02]  /*4120*/  FSEL R55, R55, -INF , P1 ;  /* 0xff80000037377808 */ /* 0x000fe40000800000 */
[----:B------:R-:W-:Y:S02]  /*4130*/  ISETP.GT.AND P1, PT, R2, 0x31, PT ;  /* 0x000000310200780c */ /* 0x000fe40003f24270 */
[----:B------:R-:W-:-:S02]  /*4140*/  FSEL R32, R32, -INF , P2 ;  /* 0xff80000020207808 */ /* 0x000fc40001000000 */
[----:B------:R-:W-:Y:S02]  /*4150*/  FMNMX.FTZ R3, R45, R4, !PT ;  /* 0x000000042d037209 */ /* 0x000fe40007810000 */
[----:B------:R-:W-:Y:S02]  /*4160*/  FSEL R42, R42, -INF , P6 ;  /* 0xff8000002a2a7808 */ /* 0x000fe40003000000 */
[----:B------:R-:W-:Y:S02]  /*4170*/  ISETP.GT.AND P6, PT, R2, 0x38, PT ;  /* 0x000000380200780c */ /* 0x000fe40003fc4270 */
[----:B------:R-:W-:Y:S02]  /*4180*/  FSEL R33, R33, -INF , P1 ;  /* 0xff80000021217808 */ /* 0x000fe40000800000 */
[----:B------:R-:W-:Y:S02]  /*4190*/  FMNMX.FTZ R4, R32, R3, !PT ;  /* 0x0000000320047209 */ /* 0x000fe40007810000 */
        /* <DEDUP_REMOVED lines=21> */
[----:B------:R-:W-:Y:S02]  /*42f0*/  FMNMX.FTZ R2, R28, R3, !PT ;  /* 0x000000031c027209 */ /* 0x000fe40007810000 */
[----:B------:R-:W-:Y:S02]  /*4300*/  FSEL R38, R38, -INF , P6 ;  /* 0xff80000026267808 */ /* 0x000fe40003000000 */
[----:B------:R-:W-:Y:S02]  /*4310*/  FMNMX.FTZ R5, R29, R2, !PT ;  /* 0x000000021d057209 */ /* 0x000fe40007810000 */
[----:B------:R-:W-:-:S02]  /*4320*/  FSEL R39, R39, -INF , P5 ;  /* 0xff80000027277808 */ /* 0x000fc40002800000 */
[----:B------:R-:W-:Y:S01]  /*4330*/  FSEL R26, R26, -INF , P4 ;  /* 0xff8000001a1a7808 */ /* 0x000fe20002000000 */
[----:B------:R-:W1:Y:S01]  /*4340*/  SHFL.BFLY PT, R2, R5, 0x2, 0x1f ;  /* 0x0c401f0005027f89 */ /* 0x000e6200000e0000 */
[----:B------:R-:W-:Y:S02]  /*4350*/  FSEL R27, R27, -INF , P3 ;  /* 0xff8000001b1b7808 */ /* 0x000fe40001800000 */
[----:B------:R-:W-:Y:S02]  /*4360*/  FSEL R30, R30, -INF , P2 ;  /* 0xff8000001e1e7808 */ /* 0x000fe40001000000 */
[----:B------:R-:W-:Y:S02]  /*4370*/  FSEL R31, R31, -INF , P1 ;  /* 0xff8000001f1f7808 */ /* 0x000fe40000800000 */
[----:B-1----:R-:W-:-:S05]  /*4380*/  FMNMX.FTZ R20, R5, R2, !PT ;  /* 0x0000000205147209 */ /* 0x002fca0007810000 */
[----:B------:R-:W1:Y:S02]  /*4390*/  SHFL.BFLY PT, R3, R20, 0x1, 0x1f ;  /* 0x0c201f0014037f89 */ /* 0x000e6400000e0000 */
[----:B-1----:R-:W-:Y:S02]  /*43a0*/  FMNMX.FTZ R4, R20, R3, !PT ;  /* 0x0000000314047209 */ /* 0x002fe40007810000 */
[----:B------:R-:W-:Y:S02]  /*43b0*/  FMNMX.FTZ R3, R58, R59, !PT ;  /* 0x0000003b3a037209 */ /* 0x000fe40007810000 */
[C---:B------:R-:W-:Y:S01]  /*43c0*/  FSETP.NEU.FTZ.AND P0, PT, R4.reuse, -INF , PT ;  /* 0xff8000000400780b */ /* 0x040fe20003f1d000 */
[----:B------:R-:W-:-:S05]  /*43d0*/  FMUL.FTZ R2, R4, UR5 ;  /* 0x0000000504027c20 */ /* 0x000fca0008410000 */
[----:B------:R-:W-:Y:S02]  /*43e0*/  FSEL R64, R2, RZ, P0 ;  /* 0x000000ff02407208 */ /* 0x000fe40000000000 */
[----:B------:R-:W-:Y:S02]  /*43f0*/  FMNMX.FTZ R2, R62, R3, !PT ;  /* 0x000000033e027209 */ /* 0x000fe40007810000 */
[----:B------:R-:W-:Y:S01]  /*4400*/  ISETP.NE.AND P0, PT, R65, RZ, PT ;  /* 0x000000ff4100720c */ /* 0x000fe20003f05270 */
[--C-:B------:R-:W-:Y:S01]  /*4410*/  FFMA.FTZ R56, R56, UR5, -R64.reuse ;  /* 0x0000000538387c23 */ /* 0x100fe20008010840 */
[----:B------:R-:W-:Y:S01]  /*4420*/  FMNMX.FTZ R3, R63, R2, !PT ;  /* 0x000000023f037209 */ /* 0x000fe20007810000 */
[--C-:B------:R-:W-:Y:S01]  /*4430*/  FFMA.FTZ R57, R57, UR5, -R64.reuse ;  /* 0x0000000539397c23 */ /* 0x100fe20008010840 */
[--C-:B------:R-:W-:Y:S01]  /*4440*/  FFMA.FTZ R60, R60, UR5, -R64.reuse ;  /* 0x000000053c3c7c23 */ /* 0x100fe20008010840 */
[--C-:B------:R-:W-:Y:S01]  /*4450*/  FFMA.FTZ R61, R61, UR5, -R64.reuse ;  /* 0x000000053d3d7c23 */ /* 0x100fe20008010840 */
[----:B------:R-:W-:Y:S01]  /*4460*/  FMNMX.FTZ R2, R50, R3, !PT ;  /* 0x0000000332027209 */ /* 0x000fe20007810000 */
[----:B------:R-:W-:Y:S01]  /*4470*/  MUFU.EX2 R56, R56 ;  /* 0x0000003800387308 */ /* 0x000fe20000000800 */
[--C-:B------:R-:W-:Y:S01]  /*4480*/  FFMA.FTZ R48, R48, UR5, -R64.reuse ;  /* 0x0000000530307c23 */ /* 0x100fe20008010840 */
[--C-:B------:R-:W-:Y:S01]  /*4490*/  FFMA.FTZ R49, R49, UR5, -R64.reuse ;  /* 0x0000000531317c23 */ /* 0x100fe20008010840 */
[----:B------:R-:W-:Y:S01]  /*44a0*/  FMNMX.FTZ R3, R51, R2, !PT ;  /* 0x0000000233037209 */ /* 0x000fe20007810000 */
[--C-:B------:R-:W-:Y:S01]  /*44b0*/  FFMA.FTZ R52, R52, UR5, -R64.reuse ;  /* 0x0000000534347c23 */ /* 0x100fe20008010840 */
[--C-:B------:R-:W-:Y:S01]  /*44c0*/  FFMA.FTZ R53, R53, UR5, -R64.reuse ;  /* 0x0000000535357c23 */ /* 0x100fe20008010840 */
[--C-:B------:R-:W-:Y:S01]  /*44d0*/  FFMA.FTZ R40, R40, UR5, -R64.reuse ;  /* 0x0000000528287c23 */ /* 0x100fe20008010840 */
[----:B------:R-:W-:Y:S01]  /*44e0*/  FMNMX.FTZ R2, R54, R3, !PT ;  /* 0x0000000336027209 */ /* 0x000fe20007810000 */
[----:B------:R-:W1:Y:S01]  /*44f0*/  MUFU.EX2 R57, R57 ;  /* 0x0000003900397308 */ /* 0x000e620000000800 */
[--C-:B------:R-:W-:Y:S01]  /*4500*/  FFMA.FTZ R41, R41, UR5, -R64.reuse ;  /* 0x0000000529297c23 */ /* 0x100fe20008010840 */
        /* <DEDUP_REMOVED lines=14> */
[----:B------:R-:W3:Y:S01]  /*45f0*/  MUFU.EX2 R61, R61 ;  /* 0x0000003d003d7308 */ /* 0x000ee20000000800 */
[----:B------:R-:W-:Y:S01]  /*4600*/  FFMA.FTZ R29, R29, UR5, -R64 ;  /* 0x000000051d1d7c23 */ /* 0x000fe20008010840 */
[----:B-1----:R-:W-:-:S02]  /*4610*/  F2FP.BF16.F32.PACK_AB R208, R57, R56 ;  /* 0x0000003839d0723e */ /* 0x002fc400000010ff */
[----:B------:R-:W-:-:S04]  /*4620*/  FMNMX.FTZ R3, R47, R2, !PT ;  /* 0x000000022f037209 */ /* 0x000fc80007810000 */
[----:B------:R-:W-:Y:S01]  /*4630*/  FMNMX.FTZ R2, R34, R3, !PT ;  /* 0x0000000322027209 */ /* 0x000fe20007810000 */
[----:B------:R-:W-:Y:S03]  /*4640*/  MUFU.EX2 R48, R48 ;  /* 0x0000003000307308 */ /* 0x000fe60000000800 */
[----:B------:R-:W-:-:S04]  /*4650*/  FMNMX.FTZ R3, R35, R2, !PT ;  /* 0x0000000223037209 */ /* 0x000fc80007810000 */
[----:B------:R-:W-:Y:S01]  /*4660*/  FMNMX.FTZ R2, R38, R3, !PT ;  /* 0x0000000326027209 */ /* 0x000fe20007810000 */
[----:B------:R-:W1:Y:S01]  /*4670*/  MUFU.EX2 R49, R49 ;  /* 0x0000003100317308 */ /* 0x000e620000000800 */
[----:B---3--:R-:W-:Y:S02]  /*4680*/  F2FP.BF16.F32.PACK_AB R210, R61, R60 ;  /* 0x0000003c3dd2723e */ /* 0x008fe400000010ff */
[----:B------:R-:W-:-:S04]  /*4690*/  FMNMX.FTZ R3, R39, R2, !PT ;  /* 0x0000000227037209 */ /* 0x000fc80007810000 */
[----:B------:R-:W-:Y:S01]  /*46a0*/  FMNMX.FTZ R2, R26, R3, !PT ;  /* 0x000000031a027209 */ /* 0x000fe20007810000 */
[----:B------:R-:W-:Y:S03]  /*46b0*/  MUFU.EX2 R52, R52 ;  /* 0x0000003400347308 */ /* 0x000fe60000000800 */
[----:B------:R-:W-:-:S04]  /*46c0*/  FMNMX.FTZ R3, R27, R2, !PT ;  /* 0x000000021b037209 */ /* 0x000fc80007810000 */
[----:B------:R-:W-:Y:S01]  /*46d0*/  FMNMX.FTZ R2, R30, R3, !PT ;  /* 0x000000031e027209 */ /* 0x000fe20007810000 */
[----:B------:R-:W3:Y:S01]  /*46e0*/  MUFU.EX2 R53, R53 ;  /* 0x0000003500357308 */ /* 0x000ee20000000800 */
[----:B-1----:R-:W-:Y:S02]  /*46f0*/  F2FP.BF16.F32.PACK_AB R204, R49, R48 ;  /* 0x0000003031cc723e */ /* 0x002fe400000010ff */
[----:B------:R-:W-:-:S05]  /*4700*/  FMNMX.FTZ R2, R31, R2, !PT ;  /* 0x000000021f027209 */ /* 0x000fca0007810000 */
[----:B------:R-:W1:Y:S01]  /*4710*/  SHFL.BFLY PT, R3, R2, 0x2, 0x1f ;  /* 0x0c401f0002037f89 */ /* 0x000e6200000e0000 */
[----:B------:R-:W-:Y:S08]  /*4720*/  MUFU.EX2 R40, R40 ;  /* 0x0000002800287308 */ /* 0x000ff00000000800 */
[----:B------:R-:W4:Y:S01]  /*4730*/  MUFU.EX2 R41, R41 ;  /* 0x0000002900297308 */ /* 0x000f220000000800 */
[----:B---3--:R-:W-:-:S07]  /*4740*/  F2FP.BF16.F32.PACK_AB R206, R53, R52 ;  /* 0x0000003435ce723e */ /* 0x008fce00000010ff */
[----:B------:R-:W-:Y:S01]  /*4750*/  MUFU.EX2 R44, R44 ;  /* 0x0000002c002c7308 */ /* 0x000fe20000000800 */
[----:B-1----:R-:W-:-:S07]  /*4760*/  FMNMX.FTZ R5, R2, R3, !PT ;  /* 0x0000000302057209 */ /* 0x002fce0007810000 */
[----:B------:R-:W1:Y:S01]  /*4770*/  MUFU.EX2 R45, R45 ;  /* 0x0000002d002d7308 */ /* 0x000e620000000800 */
[----:B----4-:R-:W-:Y:S01]  /*4780*/  F2FP.BF16.F32.PACK_AB R200, R41, R40 ;  /* 0x0000002829c8723e */ /* 0x010fe200000010ff */
[----:B------:R-:W3:Y:S06]  /*4790*/  SHFL.BFLY PT, R2, R5, 0x1, 0x1f ;  /* 0x0c201f0005027f89 */ /* 0x000eec00000e0000 */
[----:B------:R-:W-:Y:S08]  /*47a0*/  MUFU.EX2 R32, R32 ;  /* 0x0000002000207308 */ /* 0x000ff00000000800 */
[----:B------:R-:W4:Y:S01]  /*47b0*/  MUFU.EX2 R33, R33 ;  /* 0x0000002100217308 */ /* 0x000f220000000800 */
[----:B-1----:R-:W-:-:S07]  /*47c0*/  F2FP.BF16.F32.PACK_AB R202, R45, R44 ;  /* 0x0000002c2dca723e */ /* 0x002fce00000010ff */
[----:B------:R-:W-:Y:S01]  /*47d0*/  MUFU.EX2 R36, R36 ;  /* 0x0000002400247308 */ /* 0x000fe20000000800 */
[----:B---3--:R-:W-:Y:S01]  /*47e0*/  FMNMX.FTZ R3, R5, R2, !PT ;  /* 0x0000000205037209 */ /* 0x008fe20007810000 */
[----:B------:R-:W-:Y:S01]  /*47f0*/  FADD.FTZ R5, R56, R57 ;  /* 0x0000003938057221 */ /* 0x000fe20000010000 */
[----:B------:R-:W-:Y:S02]  /*4800*/  CS2R R56, SRZ ;  /* 0x0000000000387805 */ /* 0x000fe4000001ff00 */
[C---:B------:R-:W-:Y:S01]  /*4810*/  FSETP.NEU.FTZ.AND P1, PT, R3.reuse, -INF , PT ;  /* 0xff8000000300780b */ /* 0x040fe20003f3d000 */
[----:B------:R-:W-:Y:S01]  /*4820*/  FMUL.FTZ R2, R3, UR5 ;  /* 0x0000000503027c20 */ /* 0x000fe20008410000 */
[----:B------:R-:W-:Y:S01]  /*4830*/  FADD.FTZ R20, R60, R5 ;  /* 0x000000053c147221 */ /* 0x000fe20000010000 */
[----:B------:R-:W-:Y:S01]  /*4840*/  MUFU.EX2 R37, R37 ;  /* 0x0000002500257308 */ /* 0x000fe20000000800 */
[----:B----4-:R-:W-:Y:S02]  /*4850*/  F2FP.BF16.F32.PACK_AB R196, R33, R32 ;  /* 0x0000002021c4723e */ /* 0x010fe400000010ff */
[----:B------:R-:W-:Y:S01]  /*4860*/  FSEL R2, R2, RZ, P1 ;  /* 0x000000ff02027208 */ /* 0x000fe20000800000 */
[----:B------:R-:W-:Y:S01]  /*4870*/  FADD.FTZ R5, R61, R20 ;  /* 0x000000143d057221 */ /* 0x000fe20000010000 */
[----:B------:R-:W-:-:S02]  /*4880*/  ISETP.NE.AND P1, PT, R23, RZ, PT ;  /* 0x000000ff1700720c */ /* 0x000fc40003f25270 */
[----:B------:R-:W-:Y:S01]  /*4890*/  CS2R R60, SRZ ;  /* 0x00000000003c7805 */ /* 0x000fe2000001ff00 */
[--C-:B------:R-:W-:Y:S01]  /*48a0*/  FFMA.FTZ R58, R58, UR5, -R2.reuse ;  /* 0x000000053a3a7c23 */ /* 0x100fe20008010802 */
[--C-:B------:R-:W-:Y:S01]  /*48b0*/  FFMA.FTZ R59, R59, UR5, -R2.reuse ;  /* 0x000000053b3b7c23 */ /* 0x100fe20008010802 */
[--C-:B------:R-:W-:Y:S01]  /*48c0*/  FFMA.FTZ R62, R62, UR5, -R2.reuse ;  /* 0x000000053e3e7c23 */ /* 0x100fe20008010802 */
[--C-:B------:R-:W-:Y:S01]  /*48d0*/  FFMA.FTZ R63, R63, UR5, -R2.reuse ;  /* 0x000000053f3f7c23 */ /* 0x100fe20008010802 */
[--C-:B------:R-:W-:Y:S01]  /*48e0*/  FFMA.FTZ R50, R50, UR5, -R2.reuse ;  /* 0x0000000532327c23 */ /* 0x100fe20008010802 */
[--C-:B------:R-:W-:Y:S01]  /*48f0*/  FFMA.FTZ R51, R51, UR5, -R2.reuse ;  /* 0x0000000533337c23 */ /* 0x100fe20008010802 */
[----:B------:R-:W-:Y:S01]  /*4900*/  MUFU.EX2 R58, R58 ;  /* 0x0000003a003a7308 */ /* 0x000fe20000000800 */
[--C-:B------:R-:W-:Y:S01]  /*4910*/  FFMA.FTZ R54, R54, UR5, -R2.reuse ;  /* 0x0000000536367c23 */ /* 0x100fe20008010802 */
[----:B------:R-:W-:Y:S01]  /*4920*/  FADD.FTZ R20, R48, R5 ;  /* 0x0000000530147221 */ /* 0x000fe20000010000 */
[--C-:B------:R-:W-:Y:S01]  /*4930*/  FFMA.FTZ R55, R55, UR5, -R2.reuse ;  /* 0x0000000537377c23 */ /* 0x100fe20008010802 */
[--C-:B------:R-:W-:Y:S01]  /*4940*/  FFMA.FTZ R42, R42, UR5, -R2.reuse ;  /* 0x000000052a2a7c23 */ /* 0x100fe20008010802 */
[----:B------:R-:W-:Y:S01]  /*4950*/  FFMA.FTZ R43, R43, UR5, -R2 ;  /* 0x000000052b2b7c23 */ /* 0x000fe20008010802 */
[----:B------:R-:W-:Y:S01]  /*4960*/  FADD.FTZ R65, R49, R20 ;  /* 0x0000001431417221 */ /* 0x000fe20000010000 */
[----:B------:R-:W-:Y:S01]  /*4970*/  FFMA.FTZ R46, R46, UR5, -R2 ;  /* 0x000000052e2e7c23 */ /* 0x000fe20008010802 */
[----:B------:R-:W1:Y:S01]  /*4980*/  MUFU.EX2 R59, R59 ;  /* 0x0000003b003b7308 */ /* 0x000e620000000800 */
[----:B------:R-:W-:-:S02]  /*4990*/  @P1 VIADD R0, R0, 0x38840 ;  /* 0x0003884000001836 */ /* 0x000fc40000000000 */
[----:B------:R-:W-:Y:S01]  /*49a0*/  FADD.FTZ R64, R52, R65 ;  /* 0x0000004134407221 */ /* 0x000fe20000010000 */
[--C-:B------:R-:W-:Y:S01]  /*49b0*/  FFMA.FTZ R47, R47, UR5, -R2.reuse ;  /* 0x000000052f2f7c23 */ /* 0x100fe20008010802 */
[--C-:B------:R-:W-:Y:S01]  /*49c0*/  FFMA.FTZ R34, R34, UR5, -R2.reuse ;  /* 0x0000000522227c23 */ /* 0x100fe20008010802 */
[----:B------:R-:W-:Y:S01]  /*49d0*/  FFMA.FTZ R35, R35, UR5, -R2 ;  /* 0x0000000523237c23 */ /* 0x000fe20008010802 */
[----:B------:R-:W-:Y:S01]  /*49e0*/  FADD.FTZ R65, R53, R64 ;  /* 0x0000004035417221 */ /* 0x000fe20000010000 */
[----:B--2---:R-:W-:Y:S01]  /*49f0*/  @P1 PRMT R0, R66, 0x654, R0 ;  /* 0x0000065442001816 */ /* 0x004fe20000000000 */
[----:B------:R-:W2:Y:S01]  /*4a00*/  MUFU.EX2 R62, R62 ;  /* 0x0000003e003e7308 */ /* 0x000ea20000000800 */
[--C-:B------:R-:W-:Y:S01]  /*4a10*/  FFMA.FTZ R38, R38, UR5, -R2.reuse ;  /* 0x0000000526267c23 */ /* 0x100fe20008010802 */
[----:B------:R-:W-:Y:S01]  /*4a20*/  FADD.FTZ R64, R40, R65 ;  /* 0x0000004128407221 */ /* 0x000fe20000010000 */
[----:B------:R3:W-:Y:S01]  /*4a30*/  @P1 SYNCS.ARRIVE.TRANS64.RED.A1T0 RZ, [R0+URZ], RZ ;  /* 0x000000ff00ff19a7 */ /* 0x0007e2000810043f */
[--C-:B------:R-:W-:Y:S01]  /*4a40*/  FFMA.FTZ R39, R39, UR5, -R2.reuse ;  /* 0x0000000527277c23 */ /* 0x100fe20008010802 */
[----:B------:R-:W-:Y:S01]  /*4a50*/  FFMA.FTZ R26, R26, UR5, -R2 ;  /* 0x000000051a1a7c23 */ /* 0x000fe20008010802 */
[----:B------:R-:W-:Y:S01]  /*4a60*/  FADD.FTZ R65, R41, R64 ;  /* 0x0000004029417221 */ /* 0x000fe20000010000 */
[--C-:B------:R-:W-:Y:S01]  /*4a70*/  FFMA.FTZ R27, R27, UR5, -R2.reuse ;  /* 0x000000051b1b7c23 */ /* 0x100fe20008010802 */
[----:B------:R-:W4:Y:S01]  /*4a80*/  MUFU.EX2 R63, R63 ;  /* 0x0000003f003f7308 */ /* 0x000f220000000800 */
[----:B-1----:R-:W-:Y:S01]  /*4a90*/  FADD.FTZ R5, R58, R59 ;  /* 0x0000003b3a057221 */ /* 0x002fe20000010000 */
[--C-:B------:R-:W-:Y:S01]  /*4aa0*/  FFMA.FTZ R30, R30, UR5, -R2.reuse ;  /* 0x000000051e1e7c23 */ /* 0x100fe20008010802 */
[----:B---3--:R-:W-:Y:S01]  /*4ab0*/  FADD.FTZ R0, R44, R65 ;  /* 0x000000412c007221 */ /* 0x008fe20000010000 */
[----:B------:R-:W-:Y:S01]  /*4ac0*/  FFMA.FTZ R2, R31, UR5, -R2 ;  /* 0x000000051f027c23 */ /* 0x000fe20008010802 */
[----:B------:R-:W-:-:S02]  /*4ad0*/  PLOP3.LUT P1, PT, PT, PT, UP0, 0x80, 0x0 ;  /* 0x000000000000781c */ /* 0x000fc40003f2f008 */
[----:B------:R-:W-:Y:S01]  /*4ae0*/  CS2R R66, SRZ ;  /* 0x0000000000427805 */ /* 0x000fe2000001ff00 */
[----:B------:R-:W-:Y:S01]  /*4af0*/  FADD.FTZ R65, R45, R0 ;  /* 0x000000002d417221 */ /* 0x000fe20000010000 */
[----:B------:R-:W1:Y:S01]  /*4b00*/  MUFU.EX2 R50, R50 ;  /* 0x0000003200327308 */ /* 0x000e620000000800 */
[----:B--2---:R-:W-:Y:S01]  /*4b10*/  FADD.FTZ R20, R62, R5 ;  /* 0x000000053e147221 */ /* 0x004fe20000010000 */
[----:B------:R-:W-:Y:S02]  /*4b20*/  F2FP.BF16.F32.PACK_AB R198, R37, R36 ;  /* 0x0000002425c6723e */ /* 0x000fe400000010ff */
[----:B------:R-:W-:Y:S02]  /*4b30*/  CS2R R52, SRZ ;  /* 0x0000000000347805 */ /* 0x000fe4000001ff00 */
[----:B------:R-:W-:Y:S02]  /*4b40*/  F2FP.BF16.F32.PACK_AB R209, R59, R58 ;  /* 0x0000003a3bd1723e */ /* 0x000fe400000010ff */
[----:B------:R-:W-:-:S02]  /*4b50*/  CS2R R58, SRZ ;  /* 0x00000000003a7805 */ /* 0x000fc4000001ff00 */
[----:B------:R-:W-:Y:S02]  /*4b60*/  CS2R R48, SRZ ;  /* 0x0000000000307805 */ /* 0x000fe4000001ff00 */
[----:B------:R-:W-:Y:S01]  /*4b70*/  CS2R R44, SRZ ;  /* 0x00000000002c7805 */ /* 0x000fe2000001ff00 */
[----:B------:R-:W2:Y:S01]  /*4b80*/  MUFU.EX2 R51, R51 ;  /* 0x0000003300337308 */ /* 0x000ea20000000800 */
[C---:B----4-:R-:W-:Y:S01]  /*4b90*/  FADD.FTZ R5, R63.reuse, R20 ;  /* 0x000000143f057221 */ /* 0x050fe20000010000 */
[----:B------:R-:W-:Y:S02]  /*4ba0*/  F2FP.BF16.F32.PACK_AB R211, R63, R62 ;  /* 0x0000003e3fd3723e */ /* 0x000fe400000010ff */
[----:B------:R-:W-:Y:S02]  /*4bb0*/  CS2R R62, SRZ ;  /* 0x00000000003e7805 */ /* 0x000fe4000001ff00 */
[----:B------:R-:W-:Y:S02]  /*4bc0*/  CS2R R40, SRZ ;  /* 0x0000000000287805 */ /* 0x000fe4000001ff00 */
[----:B------:R-:W3:Y:S01]  /*4bd0*/  MUFU.EX2 R54, R54 ;  /* 0x0000003600367308 */ /* 0x000ee20000000800 */
[----:B-1----:R-:W-:-:S07]  /*4be0*/  FADD.FTZ R20, R50, R5 ;  /* 0x0000000532147221 */ /* 0x002fce0000010000 */
[----:B------:R-:W1:Y:S01]  /*4bf0*/  MUFU.EX2 R55, R55 ;  /* 0x0000003700377308 */ /* 0x000e620000000800 */
[C---:B--2---:R-:W-:Y:S01]  /*4c00*/  FADD.FTZ R5, R51.reuse, R20 ;  /* 0x0000001433057221 */ /* 0x044fe20000010000 */
[----:B------:R-:W-:Y:S02]  /*4c10*/  F2FP.BF16.F32.PACK_AB R205, R51, R50 ;  /* 0x0000003233cd723e */ /* 0x000fe400000010ff */
[----:B------:R-:W-:-:S04]  /*4c20*/  CS2R R50, SRZ ;  /* 0x0000000000327805 */ /* 0x000fc8000001ff00 */
[----:B------:R-:W2:Y:S01]  /*4c30*/  MUFU.EX2 R42, R42 ;  /* 0x0000002a002a7308 */ /* 0x000ea20000000800 */
[----:B---3--:R-:W-:-:S07]  /*4c40*/  FADD.FTZ R20, R54, R5 ;  /* 0x0000000536147221 */ /* 0x008fce0000010000 */
[----:B------:R-:W3:Y:S01]  /*4c50*/  MUFU.EX2 R43, R43 ;  /* 0x0000002b002b7308 */ /* 0x000ee20000000800 */
[C---:B-1----:R-:W-:Y:S01]  /*4c60*/  FADD.FTZ R5, R55.reuse, R20 ;  /* 0x0000001437057221 */ /* 0x042fe20000010000 */
[----:B------:R-:W-:Y:S01]  /*4c70*/  FADD.FTZ R20, R32, R65 ;  /* 0x0000004120147221 */ /* 0x000fe20000010000 */
[----:B------:R-:W-:Y:S02]  /*4c80*/  F2FP.BF16.F32.PACK_AB R207, R55, R54 ;  /* 0x0000003637cf723e */ /* 0x000fe400000010ff */
[----:B------:R-:W-:Y:S02]  /*4c90*/  CS2R R64, SRZ ;  /* 0x0000000000407805 */ /* 0x000fe4000001ff00 */
[----:B------:R-:W-:Y:S01]  /*4ca0*/  CS2R R54, SRZ ;  /* 0x0000000000367805 */ /* 0x000fe2000001ff00 */
[----:B------:R-:W-:Y:S01]  /*4cb0*/  FADD.FTZ R31, R33, R20 ;  /* 0x00000014211f7221 */ /* 0x000fe20000010000 */
[----:B------:R-:W-:Y:S01]  /*4cc0*/  CS2R R32, SRZ ;  /* 0x0000000000207805 */ /* 0x000fe2000001ff00 */
[----:B------:R-:W1:Y:S01]  /*4cd0*/  MUFU.EX2 R46, R46 ;  /* 0x0000002e002e7308 */ /* 0x000e620000000800 */
[----:B--2---:R-:W-:Y:S01]  /*4ce0*/  FADD.FTZ R0, R42, R5 ;  /* 0x000000052a007221 */ /* 0x004fe20000010000 */
[----:B------:R-:W-:-:S04]  /*4cf0*/  FADD.FTZ R20, R36, R31 ;  /* 0x0000001f24147221 */ /* 0x000fc80000010000 */
[----:B------:R-:W-:Y:S01]  /*4d00*/  FADD.FTZ R31, R37, R20 ;  /* 0x00000014251f7221 */ /* 0x000fe20000010000 */
[----:B------:R-:W-:Y:S01]  /*4d10*/  CS2R R36, SRZ ;  /* 0x0000000000247805 */ /* 0x000fe2000001ff00 */
[----:B------:R-:W2:Y:S01]  /*4d20*/  MUFU.EX2 R47, R47 ;  /* 0x0000002f002f7308 */ /* 0x000ea20000000800 */
[C---:B---3--:R-:W-:Y:S01]  /*4d30*/  FADD.FTZ R5, R43.reuse, R0 ;  /* 0x000000002b057221 */ /* 0x048fe20000010000 */
[----:B------:R-:W-:Y:S02]  /*4d40*/  F2FP.BF16.F32.PACK_AB R201, R43, R42 ;  /* 0x0000002a2bc9723e */ /* 0x000fe400000010ff */
[----:B------:R-:W-:-:S04]  /*4d50*/  CS2R R42, SRZ ;  /* 0x00000000002a7805 */ /* 0x000fc8000001ff00 */
        /* <DEDUP_REMOVED lines=10> */
[----:B------:R-:W-:Y:S02]  /*4e00*/  F2FP.BF16.F32.PACK_AB R197, R35, R34 ;  /* 0x0000002223c5723e */ /* 0x000fe400000010ff */
[----:B------:R-:W-:-:S04]  /*4e10*/  CS2R R34, SRZ ;  /* 0x0000000000227805 */ /* 0x000fc8000001ff00 */
[----:B------:R-:W1:Y:S01]  /*4e20*/  MUFU.EX2 R26, R26 ;  /* 0x0000001a001a7308 */ /* 0x000e620000000800 */
[----:B--2---:R-:W-:-:S07]  /*4e30*/  FADD.FTZ R0, R38, R5 ;  /* 0x0000000526007221 */ /* 0x004fce0000010000 */
[----:B------:R-:W2:Y:S01]  /*4e40*/  MUFU.EX2 R24, R24 ;  /* 0x0000001800187308 */ /* 0x000ea20000000800 */
[C---:B---3--:R-:W-:Y:S01]  /*4e50*/  FADD.FTZ R5, R39.reuse, R0 ;  /* 0x0000000027057221 */ /* 0x048fe20000010000 */
[----:B------:R-:W-:Y:S02]  /*4e60*/  F2FP.BF16.F32.PACK_AB R199, R39, R38 ;  /* 0x0000002627c7723e */ /* 0x000fe400000010ff */
[----:B------:R-:W-:-:S04]  /*4e70*/  CS2R R38, SRZ ;  /* 0x0000000000267805 */ /* 0x000fc8000001ff00 */
[----:B------:R-:W3:Y:S01]  /*4e80*/  MUFU.EX2 R27, R27 ;  /* 0x0000001b001b7308 */ /* 0x000ee20000000800 */
[----:B-1----:R-:W-:-:S07]  /*4e90*/  FADD.FTZ R0, R26, R5 ;  /* 0x000000051a007221 */ /* 0x002fce0000010000 */
[----:B------:R-:W1:Y:S01]  /*4ea0*/  MUFU.EX2 R25, R25 ;  /* 0x0000001900197308 */ /* 0x000e620000000800 */
[----:B--2---:R-:W-:-:S07]  /*4eb0*/  FADD.FTZ R20, R24, R31 ;  /* 0x0000001f18147221 */ /* 0x004fce0000010000 */
[----:B------:R-:W2:Y:S01]  /*4ec0*/  MUFU.EX2 R30, R30 ;  /* 0x0000001e001e7308 */ /* 0x000ea20000000800 */
[C---:B---3--:R-:W-:Y:S01]  /*4ed0*/  FADD.FTZ R5, R27.reuse, R0 ;  /* 0x000000001b057221 */ /* 0x048fe20000010000 */
[----:B------:R-:W-:Y:S02]  /*4ee0*/  F2FP.BF16.F32.PACK_AB R193, R27, R26 ;  /* 0x0000001a1bc1723e */ /* 0x000fe400000010ff */
[----:B------:R-:W-:-:S04]  /*4ef0*/  CS2R R26, SRZ ;  /* 0x00000000001a7805 */ /* 0x000fc8000001ff00 */
[----:B------:R-:W3:Y:S01]  /*4f00*/  MUFU.EX2 R28, R28 ;  /* 0x0000001c001c7308 */ /* 0x000ee20000000800 */
[C---:B-1----:R-:W-:Y:S01]  /*4f10*/  FADD.FTZ R31, R25.reuse, R20 ;  /* 0x00000014191f7221 */ /* 0x042fe20000010000 */
[----:B------:R-:W-:Y:S02]  /*4f20*/  F2FP.BF16.F32.PACK_AB R192, R25, R24 ;  /* 0x0000001819c0723e */ /* 0x000fe400000010ff */
[----:B------:R-:W-:-:S04]  /*4f30*/  CS2R R24, SRZ ;  /* 0x0000000000187805 */ /* 0x000fc8000001ff00 */
[----:B------:R1:W4:Y:S01]  /*4f40*/  MUFU.EX2 R195, R2 ;  /* 0x0000000200c37308 */ /* 0x0003220000000800 */
[----:B--2---:R-:W-:-:S07]  /*4f50*/  FADD.FTZ R0, R30, R5 ;  /* 0x000000051e007221 */ /* 0x004fce0000010000 */
[----:B------:R-:W2:Y:S01]  /*4f60*/  MUFU.EX2 R29, R29 ;  /* 0x0000001d001d7308 */ /* 0x000ea20000000800 */
[----:B---3--:R-:W-:Y:S01]  /*4f70*/  FADD.FTZ R20, R28, R31 ;  /* 0x0000001f1c147221 */ /* 0x008fe20000010000 */
[----:B-1----:R-:W-:Y:S01]  /*4f80*/  MOV R2, 0x3f800000 ;  /* 0x3f80000000027802 */ /* 0x002fe20000000f00 */
[C---:B----4-:R-:W-:Y:S01]  /*4f90*/  FADD.FTZ R5, R195.reuse, R0 ;  /* 0x00000000c3057221 */ /* 0x050fe20000010000 */
[----:B------:R-:W-:Y:S01]  /*4fa0*/  F2FP.BF16.F32.PACK_AB R195, R195, R30 ;  /* 0x0000001ec3c3723e */ /* 0x000fe200000010ff */
[----:B------:R-:W-:Y:S01]  /*4fb0*/  IMAD.MOV.U32 R0, RZ, RZ, 0x3f800000 ;  /* 0x3f800000ff007424 */ /* 0x000fe200078e00ff */
[----:B------:R-:W-:Y:S01]  /*4fc0*/  CS2R R30, SRZ ;  /* 0x00000000001e7805 */ /* 0x000fe2000001ff00 */
[C---:B--2---:R-:W-:Y:S01]  /*4fd0*/  FADD.FTZ R20, R29.reuse, R20 ;  /* 0x000000141d147221 */ /* 0x044fe20000010000 */
[----:B------:R-:W-:Y:S02]  /*4fe0*/  F2FP.BF16.F32.PACK_AB R194, R29, R28 ;  /* 0x0000001c1dc2723e */ /* 0x000fe400000010ff */
[----:B------:R-:W-:Y:S01]  /*4ff0*/  CS2R R28, SRZ ;  /* 0x00000000001c7805 */ /* 0x000fe2000001ff00 */
[----:B------:R-:W-:Y:S06]  /*5000*/  @!P1 BRA `(.L_x_137) ;  /* 0x0000003400d09947 */ /* 0x000fec0003800000 */
[----:B------:R-:W-:Y:S01]  /*5010*/  R2UR UR60, R19 ;  /* 0x00000000133c72ca */ /* 0x000fe200000e0000 */
[----:B------:R-:W-:Y:S01]  /*5020*/  IMAD.MOV.U32 R222, RZ, RZ, R3 ;  /* 0x000000ffffde7224 */ /* 0x000fe200078e0003 */
[----:B------:R-:W-:Y:S01]  /*5030*/  UIADD3 UR61, UR61, -0x2, URZ ;  /* 0xfffffffe3d3d7890 */ /* 0x000fe2000fffe03f */
[----:B------:R-:W-:Y:S01]  /*5040*/  IMAD.MOV.U32 R223, RZ, RZ, R4 ;  /* 0x000000ffffdf7224 */ /* 0x000fe200078e0004 */
[----:B------:R-:W-:Y:S01]  /*5050*/  UMOV UR37, UR38 ;  /* 0x0000002600257c82 */ /* 0x000fe20008000000 */
[----:B------:R-:W-:Y:S02]  /*5060*/  IMAD.MOV.U32 R0, RZ, RZ, 0x3f800000 ;  /* 0x3f800000ff007424 */ /* 0x000fe400078e00ff */
[----:B------:R-:W-:-:S08]  /*5070*/  IMAD.MOV.U32 R151, RZ, RZ, RZ ;  /* 0x000000ffff977224 */ /* 0x000fd000078e00ff */
.L_x_148:
        /* <DEDUP_REMOVED lines=8> */
.L_x_138:
[----:B------:R-:W-:Y:S02]  /*5100*/  R2UR UR5, R18 ;  /* 0x00000000120572ca */ /* 0x000fe400000e0000 */
[----:B------:R-:W-:-:S11]  /*5110*/  R2UR UR4, R19 ;  /* 0x00000000130472ca */ /* 0x000fd600000e0000 */
[----:B------:R-:W-:Y:S02]  /*5120*/  ULEA UR39, UR38, UR5, 0x3 ;  /* 0x0000000526277291 */ /* 0x000fe4000f8e183f */
[----:B------:R-:W-:-:S05]  /*5130*/  IMAD.U32 R3, RZ, RZ, UR4 ;  /* 0x00000004ff037e24 */ /* 0x000fca000f8e00ff */
[----:B------:R-:W-:-:S04]  /*5140*/  SHF.L.U32 R3, R3, 0x1f, RZ ;  /* 0x0000001f03037819 */ /* 0x000fc800000006ff */
[----:B------:R1:W2:Y:S01]  /*5150*/  SYNCS.PHASECHK.TRANS64.TRYWAIT P1, [UR39+0x38830], R3 ;  /* 0x03883003ff0075a7 */ /* 0x0002a20008020167 */
[----:B------:R-:W-:Y:S05]  /*5160*/  @!P0 BRA `(.L_x_139) ;  /* 0x0000000000048947 */ /* 0x000fea0003800000 */
[----:B------:R-:W-:Y:S01]  /*5170*/  BPT.TRAP 0x1 ;  /* 0x000000040000795c */ /* 0x000fe20000300000 */
.L_x_139:
[----:B--2---:R-:W-:Y:S05]  /*5180*/  @P1 BRA `(.L_x_140) ;  /* 0x0000000000081947 */ /* 0x004fea0003800000 */
[----:B------:R-:W2:Y:S02]  /*5190*/  SYNCS.PHASECHK.TRANS64.TRYWAIT P1, [UR39+0x38830], R3 ;  /* 0x03883003ff0075a7 */ /* 0x000ea40008020167 */
[----:B--2---:R-:W-:Y:S05]  /*51a0*/  @!P1 BRA `(.L_x_141) ;  /* 0x0000009400a09947 */ /* 0x004fea0003800000 */
.L_x_140:
        /* <DEDUP_REMOVED lines=23> */
[----:B------:R-:W-:Y:S01]  /*5320*/  UIADD3 UR58, UR4, 0x80, URZ ;  /* 0x00000080043a7890 */ /* 0x000fe2000fffe03f */
[-C--:B------:R-:W-:Y:S01]  /*5330*/  FMUL.FTZ R28, R28, R2.reuse ;  /* 0x000000021c1c7220 */ /* 0x080fe20000410000 */
        /* <DEDUP_REMOVED lines=57> */
[----:B------:R-:W-:Y:S01]  /*56d0*/  UIADD3 UR58, UR4, 0x100, URZ ;  /* 0x00000100043a7890 */ /* 0x000fe2000fffe03f */
[-C--:B------:R-:W-:Y:S01]  /*56e0*/  FMUL.FTZ R109, R109, R2.reuse ;  /* 0x000000026d6d7220 */ /* 0x080fe20000410000 */
[----:B------:R-:W-:Y:S01]  /*56f0*/  UMOV UR56, UR6 ;  /* 0x0000000600387c82 */ /* 0x000fe20008000000 */
[----:B------:R-:W-:Y:S01]  /*5700*/  UMOV UR57, UR7 ;  /* 0x0000000700397c82 */ /* 0x000fe20008000000 */
        /* <DEDUP_REMOVED lines=95> */
[----:B------:R-:W-:Y:S01]  /*5d00*/  UIADD3 UR58, UR4, 0x200, URZ ;  /* 0x00000200043a7890 */ /* 0x000fe2000fffe03f */
[----:B------:R-:W-:Y:S01]  /*5d10*/  UMOV UR56, UR6 ;  /* 0x0000000600387c82 */ /* 0x000fe20008000000 */
[----:B------:R-:W-:Y:S01]  /*5d20*/  UMOV UR57, UR7 ;  /* 0x0000000700397c82 */ /* 0x000fe20008000000 */
[----:B------:R-:W-:Y:S01]  /*5d30*/  UMOV UR59, 0x40000040 ;  /* 0x40000040003b7882 */ /* 0x000fe20000000000 */
        /* <DEDUP_REMOVED lines=165> */
[----:B------:R-:W-:Y:S02]  /*6790*/  R2UR UR14, R6 ;  /* 0x00000000060e72ca */ /* 0x000fe400000e0000 */
[----:B------:R-:W-:-:S11]  /*67a0*/  R2UR UR15, R7 ;  /* 0x00000000070f72ca */ /* 0x000fd600000e0000 */
[----:B------:R-:W-:Y:S02]  /*67b0*/  UMOV UR56, UR14 ;  /* 0x0000000e00387c82 */ /* 0x000fe40008000000 */
[----:B------:R-:W-:Y:S01]  /*67c0*/  UMOV UR57, UR15 ;  /* 0x0000000f00397c82 */ /* 0x000fe20008000000 */
[----:B------:R-:W-:Y:S01]  /*67d0*/  UMOV UR5, UR15 ;  /* 0x0000000f00057c82 */ /* 0x000fe20008000000 */
        /* <DEDUP_REMOVED lines=238> */
.L_x_142:
[----:B------:R-:W-:Y:S01]  /*76c0*/  R2UR UR4, R18 ;  /* 0x00000000120472ca */ /* 0x000fe200000e0000 */
[----:B------:R-:W-:-:S05]  /*76d0*/  IMAD.U32 R0, RZ, RZ, UR60 ;  /* 0x0000003cff007e24 */ /* 0x000fca000f8e00ff */
[----:B------:R-:W-:-:S07]  /*76e0*/  SHF.L.U32 R0, R0, 0x1f, RZ ;  /* 0x0000001f00007819 */ /* 0x000fce00000006ff */
[----:B------:R-:W-:-:S09]  /*76f0*/  ULEA UR4, UR37, UR4, 0x3 ;  /* 0x0000000425047291 */ /* 0x000fd2000f8e183f */
[----:B------:R3:W4:Y:S01]  /*7700*/  SYNCS.PHASECHK.TRANS64.TRYWAIT P1, [UR4+0x38850], R0 ;  /* 0x03885000ff0075a7 */ /* 0x0007220008020144 */
[----:B------:R-:W-:Y:S05]  /*7710*/  @!P0 BRA `(.L_x_143) ;  /* 0x0000000000048947 */ /* 0x000fea0003800000 */
[----:B------:R-:W-:Y:S01]  /*7720*/  BPT.TRAP 0x1 ;  /* 0x000000040000795c */ /* 0x000fe20000300000 */
.L_x_143:
[----:B----4-:R-:W-:Y:S05]  /*7730*/  @P1 BRA `(.L_x_144) ;  /* 0x0000000000081947 */ /* 0x010fea0003800000 */
[----:B------:R-:W4:Y:S02]  /*7740*/  SYNCS.PHASECHK.TRANS64.TRYWAIT P1, [UR4+0x38850], R0 ;  /* 0x03885000ff0075a7 */ /* 0x000f240008020144 */
[----:B----4-:R-:W-:Y:S05]  /*7750*/  @!P1 BRA `(.L_x_145) ;  /* 0x00000070004c9947 */ /* 0x010fea0003800000 */
.L_x_144:
[----:B------:R-:W-:Y:S01]  /*7760*/  R2UR UR5, R18 ;  /* 0x00000000120572ca */ /* 0x000fe200000e0000 */
[----:B------:R-:W-:Y:S01]  /*7770*/  WARPGROUP.ARRIVE ;  /* 0x00000000000079c5 */ /* 0x000fe20000000000 */
[----:B------:R-:W-:-:S11]  /*7780*/  UMOV UR7, 0x40000040 ;  /* 0x4000004000077882 */ /* 0x000fd60000000000 */
[----:B------:R-:W-:-:S04]  /*7790*/  UIADD3 UR5, UR5, 0x400, URZ ;  /* 0x0000040005057890 */ /* 0x000fc8000fffe03f */
[----:B------:R-:W-:-:S04]  /*77a0*/  USHF.R.U32.HI UR5, URZ, 0x4, UR5 ;  /* 0x000000043f057899 */ /* 0x000fc80008011605 */
[----:B------:R-:W-:-:S04]  /*77b0*/  ULOP3.LUT UR5, UR5, 0x3fff, URZ, 0xc0, !UPT ;  /* 0x00003fff05057892 */ /* 0x000fc8000f8ec03f */
[----:B------:R-:W-:-:S04]  /*77c0*/  ULOP3.LUT UR5, UR5, 0x2800000, URZ, 0xfc, !UPT ;  /* 0x0280000005057892 */ /* 0x000fc8000f8efc3f */
[----:B------:R-:W-:-:S07]  /*77d0*/  UIMAD UR5, UR37, 0xa00, UR5 ;  /* 0x00000a00250578a4 */ /* 0x000fce000f8e0205 */
[----:B------:R-:W-:Y:S02]  /*77e0*/  UMOV UR6, UR5 ;  /* 0x0000000500067c82 */ /* 0x000fe40008000000 */
        /* <DEDUP_REMOVED lines=24> */
[----:B------:R-:W-:Y:S03]  /*7970*/  HGMMA.64x256x16.F32.BF16 R24, R192, gdesc[UR4].tnspB, R24, gsb0 ;  /* 0x43e00004c0187df0 */ /* 0x000fe60008001818 */
[----:B------:R-:W-:Y:S02]  /*7980*/  WARPGROUP.DEPBAR.LE gsb0, 0x0 ;  /* 0x00008000000079c5 */ /* 0x000fe40000010000 */
[----:B------:R-:W-:Y:S05]  /*7990*/  @!P0 BRA `(.L_x_146) ;  /* 0x0000000000048947 */ /* 0x000fea0003800000 */
[----:B------:R-:W-:Y:S01]  /*79a0*/  BPT.TRAP 0x1 ;  /* 0x000000040000795c */ /* 0x000fe20000300000 */
.L_x_146:
[----:B------:R-:W4:Y:S01]  /*79b0*/  LDL R224, [R1+0x4] ;  /* 0x0000040001e07983 */ /* 0x000f220000100800 */
[----:B-1-3--:R-:W-:Y:S01]  /*79c0*/  FMNMX.FTZ R0, R184, R223, !PT ;  /* 0x000000dfb8007209 */ /* 0x00afe20007810000 */
[----:B------:R-:W-:Y:S01]  /*79d0*/  ULDC UR5, c[0x0][0x988] ;  /* 0x0002620000057ab9 */ /* 0x000fe20000000800 */
[----:B------:R-:W-:Y:S02]  /*79e0*/  FMNMX.FTZ R2, R186, R222, !PT ;  /* 0x000000deba027209 */ /* 0x000fe40007810000 */
[----:B--2---:R-:W-:Y:S02]  /*79f0*/  FMNMX.FTZ R3, R185, R0, !PT ;  /* 0x00000000b9037209 */ /* 0x004fe40007810000 */
[----:B------:R-:W-:Y:S02]  /*7a00*/  FMNMX.FTZ R193, R187, R2, !PT ;  /* 0x00000002bbc17209 */ /* 0x000fe40007810000 */
[----:B------:R-:W-:Y:S02]  /*7a10*/  FMNMX.FTZ R0, R188, R3, !PT ;  /* 0x00000003bc007209 */ /* 0x000fe40007810000 */
[----:B------:R-:W-:-:S02]  /*7a20*/  FMNMX.FTZ R2, R190, R193, !PT ;  /* 0x000000c1be027209 */ /* 0x000fc40007810000 */
[----:B------:R-:W-:Y:S02]  /*7a30*/  FMNMX.FTZ R3, R189, R0, !PT ;  /* 0x00000000bd037209 */ /* 0x000fe40007810000 */
[----:B------:R-:W-:Y:S02]  /*7a40*/  FMNMX.FTZ R193, R191, R2, !PT ;  /* 0x00000002bfc17209 */ /* 0x000fe40007810000 */
[----:B------:R-:W-:Y:S02]  /*7a50*/  FMNMX.FTZ R0, R176, R3, !PT ;  /* 0x00000003b0007209 */ /* 0x000fe40007810000 */
        /* <DEDUP_REMOVED lines=31> */
[----:B------:R-:W-:Y:S01]  /*7c50*/  ISETP.NE.AND P1, PT, R23, RZ, PT ;  /* 0x000000ff1700720c */ /* 0x000fe20003f25270 */
[----:B------:R-:W1:Y:S04]  /*7c60*/  SHFL.BFLY PT, R3, R0, 0x2, 0x1f ;  /* 0x0c401f0000037f89 */ /* 0x000e6800000e0000 */
[----:B------:R-:W2:Y:S01]  /*7c70*/  SHFL.BFLY PT, R193, R2, 0x2, 0x1f ;  /* 0x0c401f0002c17f89 */ /* 0x000ea200000e0000 */
[----:B-1----:R-:W-:-:S02]  /*7c80*/  FMNMX.FTZ R192, R0, R3, !PT ;  /* 0x0000000300c07209 */ /* 0x002fc40007810000 */
[----:B--2---:R-:W-:-:S03]  /*7c90*/  FMNMX.FTZ R193, R2, R193, !PT ;  /* 0x000000c102c17209 */ /* 0x004fc60007810000 */
[----:B------:R-:W1:Y:S04]  /*7ca0*/  SHFL.BFLY PT, R3, R192, 0x1, 0x1f ;  /* 0x0c201f00c0037f89 */ /* 0x000e6800000e0000 */
[----:B------:R-:W2:Y:S01]  /*7cb0*/  SHFL.BFLY PT, R194, R193, 0x1, 0x1f ;  /* 0x0c201f00c1c27f89 */ /* 0x000ea200000e0000 */
[----:B-1----:R-:W-:Y:S02]  /*7cc0*/  FMNMX.FTZ R4, R192, R3, !PT ;  /* 0x00000003c0047209 */ /* 0x002fe40007810000 */
[----:B--2---:R-:W-:-:S03]  /*7cd0*/  FMNMX.FTZ R3, R193, R194, !PT ;  /* 0x000000c2c1037209 */ /* 0x004fc60007810000 */
[C---:B------:R-:W-:Y:S01]  /*7ce0*/  FMUL.FTZ R195, R4.reuse, UR5 ;  /* 0x0000000504c37c20 */ /* 0x040fe20008410000 */
[----:B------:R-:W-:-:S03]  /*7cf0*/  FADD.FTZ R194, -R4, R223 ;  /* 0x000000df04c27221 */ /* 0x000fc60000010100 */
[--C-:B------:R-:W-:Y:S01]  /*7d00*/  FFMA.FTZ R192, R152, UR5, -R195.reuse ;  /* 0x0000000598c07c23 */ /* 0x100fe200080108c3 */
[C---:B------:R-:W-:Y:S01]  /*7d10*/  FADD.FTZ R0, -R3.reuse, R222 ;  /* 0x000000de03007221 */ /* 0x040fe20000010100 */
[----:B------:R-:W-:Y:S01]  /*7d20*/  FMUL.FTZ R152, R3, UR5 ;  /* 0x0000000503987c20 */ /* 0x000fe20008410000 */
[----:B------:R-:W-:Y:S01]  /*7d30*/  FMUL.FTZ R194, R194, UR5 ;  /* 0x00000005c2c27c20 */ /* 0x000fe20008410000 */
[--C-:B------:R-:W-:Y:S01]  /*7d40*/  FFMA.FTZ R193, R184, UR5, -R195.reuse ;  /* 0x00000005b8c17c23 */ /* 0x100fe200080108c3 */
[----:B------:R-:W-:Y:S01]  /*7d50*/  FMUL.FTZ R0, R0, UR5 ;  /* 0x0000000500007c20 */ /* 0x000fe20008410000 */
[--C-:B------:R-:W-:Y:S01]  /*7d60*/  FFMA.FTZ R209, R186, UR5, -R152.reuse ;  /* 0x00000005bad17c23 */ /* 0x100fe20008010898 */
[----:B------:R1:W-:Y:S01]  /*7d70*/  MUFU.EX2 R2, R194 ;  /* 0x000000c200027308 */ /* 0x0003e20000000800 */
[--C-:B------:R-:W-:Y:S01]  /*7d80*/  FFMA.FTZ R208, R185, UR5, -R195.reuse ;  /* 0x00000005b9d07c23 */ /* 0x100fe200080108c3 */
[--C-:B------:R-:W-:Y:S01]  /*7d90*/  FFMA.FTZ R210, R188, UR5, -R195.reuse ;  /* 0x00000005bcd27c23 */ /* 0x100fe200080108c3 */
[--C-:B------:R-:W-:Y:S01]  /*7da0*/  FFMA.FTZ R211, R190, UR5, -R152.reuse ;  /* 0x00000005bed37c23 */ /* 0x100fe20008010898 */
[--C-:B------:R-:W-:Y:S01]  /*7db0*/  FFMA.FTZ R189, R189, UR5, -R195.reuse ;  /* 0x00000005bdbd7c23 */ /* 0x100fe200080108c3 */
[--C-:B------:R-:W-:Y:S01]  /*7dc0*/  FFMA.FTZ R196, R160, UR5, -R195.reuse ;  /* 0x00000005a0c47c23 */ /* 0x100fe200080108c3 */
[--C-:B------:R-:W-:Y:S01]  /*7dd0*/  FFMA.FTZ R160, R191, UR5, -R152.reuse ;  /* 0x00000005bfa07c23 */ /* 0x100fe20008010898 */
[--C-:B------:R-:W-:Y:S01]  /*7de0*/  FFMA.FTZ R204, R176, UR5, -R195.reuse ;  /* 0x00000005b0cc7c23 */ /* 0x100fe200080108c3 */
[----:B------:R-:W2:Y:S01]  /*7df0*/  MUFU.EX2 R193, R193 ;  /* 0x000000c100c17308 */ /* 0x000ea20000000800 */
[--C-:B-1----:R-:W-:Y:S01]  /*7e00*/  FFMA.FTZ R194, R156, UR5, -R195.reuse ;  /* 0x000000059cc27c23 */ /* 0x102fe200080108c3 */
        /* <DEDUP_REMOVED lines=8> */
[--C-:B------:R-:W-:Y:S01]  /*7e90*/  FFMA.FTZ R161, R165, UR5, -R195.reuse ;  /* 0x00000005a5a17c23 */ /* 0x100fe200080108c3 */
[--C-:B------:R-:W-:Y:S01]  /*7ea0*/  FFMA.FTZ R206, R180, UR5, -R195.reuse ;  /* 0x00000005b4ce7c23 */ /* 0x100fe200080108c3 */
[--C-:B------:R-:W-:Y:S01]  /*7eb0*/  FFMA.FTZ R207, R182, UR5, -R152.reuse ;  /* 0x00000005b6cf7c23 */ /* 0x100fe20008010898 */
[--C-:B------:R-:W-:Y:S01]  /*7ec0*/  FFMA.FTZ R181, R181, UR5, -R195.reuse ;  /* 0x00000005b5b57c23 */ /* 0x100fe200080108c3 */
[----:B------:R-:W-:Y:S01]  /*7ed0*/  FFMA.FTZ R200, R168, UR5, -R195 ;  /* 0x00000005a8c87c23 */ /* 0x000fe200080108c3 */
[--C-:B------:R-:W-:Y:S01]  /*7ee0*/  FFMA.FTZ R168, R183, UR5, -R152.reuse ;  /* 0x00000005b7a87c23 */ /* 0x100fe20008010898 */
[----:B------:R-:W1:Y:S01]  /*7ef0*/  MUFU.EX2 R209, R209 ;  /* 0x000000d100d17308 */ /* 0x000e620000000800 */
[----:B--2---:R-:W-:Y:S01]  /*7f00*/  FFMA.FTZ R165, R2, R20, R193 ;  /* 0x0000001402a57223 */ /* 0x004fe200000100c1 */
[--C-:B------:R-:W-:Y:S01]  /*7f10*/  FFMA.FTZ R203, R174, UR5, -R152.reuse ;  /* 0x00000005aecb7c23 */ /* 0x100fe20008010898 */
[--C-:B------:R-:W-:Y:S01]  /*7f20*/  FFMA.FTZ R201, R170, UR5, -R152.reuse ;  /* 0x00000005aac97c23 */ /* 0x100fe20008010898 */
[--C-:B------:R-:W-:Y:S01]  /*7f30*/  FFMA.FTZ R197, R162, UR5, -R152.reuse ;  /* 0x00000005a2c57c23 */ /* 0x100fe20008010898 */
[--C-:B------:R-:W-:Y:S01]  /*7f40*/  FFMA.FTZ R162, R163, UR5, -R152.reuse ;  /* 0x00000005a3a27c23 */ /* 0x100fe20008010898 */
[--C-:B------:R-:W-:Y:S01]  /*7f50*/  FFMA.FTZ R170, R171, UR5, -R152.reuse ;  /* 0x00000005abaa7c23 */ /* 0x100fe20008010898 */
[--C-:B------:R-:W-:Y:S01]  /*7f60*/  FFMA.FTZ R199, R166, UR5, -R152.reuse ;  /* 0x00000005a6c77c23 */ /* 0x100fe20008010898 */
[----:B------:R-:W2:Y:S01]  /*7f70*/  MUFU.EX2 R208, R208 ;  /* 0x000000d000d07308 */ /* 0x000ea20000000800 */
[--C-:B------:R-:W-:Y:S01]  /*7f80*/  FFMA.FTZ R202, R172, UR5, -R195.reuse ;  /* 0x00000005acca7c23 */ /* 0x100fe200080108c3 */
[--C-:B------:R-:W-:Y:S01]  /*7f90*/  FFMA.FTZ R173, R173, UR5, -R195.reuse ;  /* 0x00000005adad7c23 */ /* 0x100fe200080108c3 */
[--C-:B------:R-:W-:Y:S01]  /*7fa0*/  FFMA.FTZ R172, R175, UR5, -R152.reuse ;  /* 0x00000005afac7c23 */ /* 0x100fe20008010898 */
[--C-:B------:R-:W-:Y:S01]  /*7fb0*/  FFMA.FTZ R154, R154, UR5, -R152.reuse ;  /* 0x000000059a9a7c23 */ /* 0x100fe20008010898 */
[--C-:B------:R-:W-:Y:S01]  /*7fc0*/  FFMA.FTZ R153, R153, UR5, -R195.reuse ;  /* 0x0000000599997c23 */ /* 0x100fe200080108c3 */
[----:B------:R-:W-:Y:S01]  /*7fd0*/  FFMA.FTZ R157, R157, UR5, -R195 ;  /* 0x000000059d9d7c23 */ /* 0x000fe200080108c3 */
[--C-:B------:R-:W-:Y:S01]  /*7fe0*/  FFMA.FTZ R155, R155, UR5, -R152.reuse ;  /* 0x000000059b9b7c23 */ /* 0x100fe20008010898 */
[----:B------:R-:W3:Y:S01]  /*7ff0*/  MUFU.EX2 R156, R156 ;  /* 0x0000009c009c7308 */ /* 0x000ee20000000800 */
[----:B-1----:R-:W-:Y:S01]  /*8000*/  FFMA.FTZ R5, R0, R5, R209 ;  /* 0x0000000500057223 */ /* 0x002fe200000100d1 */
[----:B------:R-:W-:-:S06]  /*8010*/  FFMA.FTZ R195, R158, UR5, -R152 ;  /* 0x000000059ec37c23 */ /* 0x000fcc0008010898 */
[----:B------:R-:W1:Y:S01]  /*8020*/  MUFU.EX2 R210, R210 ;  /* 0x000000d200d27308 */ /* 0x000e620000000800 */
[----:B--2---:R-:W-:-:S07]  /*8030*/  FADD.FTZ R165, R208, R165 ;  /* 0x000000a5d0a57221 */ /* 0x004fce0000010000 */
[----:B------:R-:W2:Y:S01]  /*8040*/  MUFU.EX2 R211, R211 ;  /* 0x000000d300d37308 */ /* 0x000ea20000000800 */
[----:B---3--:R-:W-:-:S07]  /*8050*/  FADD.FTZ R20, R156, R5 ;  /* 0x000000059c147221 */ /* 0x008fce0000010000 */
[----:B------:R-:W3:Y:S01]  /*8060*/  MUFU.EX2 R189, R189 ;  /* 0x000000bd00bd7308 */ /* 0x000ee20000000800 */
[----:B-1----:R-:W-:-:S07]  /*8070*/  FADD.FTZ R174, R210, R165 ;  /* 0x000000a5d2ae7221 */ /* 0x002fce0000010000 */
        /* <DEDUP_REMOVED lines=11> */
[----:B-1----:R-:W-:Y:S01]  /*8130*/  FADD.FTZ R163, R185, R166 ;  /* 0x000000a6b9a37221 */ /* 0x002fe20000010000 */
[--C-:B------:R-:W-:Y:S01]  /*8140*/  FFMA.FTZ R166, R167, UR5, -R152.reuse ;  /* 0x00000005a7a67c23 */ /* 0x100fe20008010898 */
[----:B------:R-:W-:-:S05]  /*8150*/  FFMA.FTZ R152, R159, UR5, -R152 ;  /* 0x000000059f987c23 */ /* 0x000fca0008010898 */
        /* <DEDUP_REMOVED lines=25> */
[----:B--2---:R-:W-:Y:S01]  /*82f0*/  FADD.FTZ R20, R172, R5 ;  /* 0x00000005ac147221 */ /* 0x004fe20000010000 */
[----:B------:R-:W-:-:S05]  /*8300*/  IMAD.U32 R5, RZ, RZ, UR39 ;  /* 0x00000027ff057e24 */ /* 0x000fca000f8e00ff */
[----:B------:R-:W-:Y:S01]  /*8310*/  @P1 IADD3 R5, R5, 0x38840, RZ ;  /* 0x0003884005051810 */ /* 0x000fe20007ffe0ff */
[----:B------:R-:W2:Y:S01]  /*8320*/  MUFU.EX2 R169, R169 ;  /* 0x000000a900a97308 */ /* 0x000ea20000000800 */
[----:B---3--:R-:W-:Y:S02]  /*8330*/  FADD.FTZ R158, R196, R163 ;  /* 0x000000a3c49e7221 */ /* 0x008fe40000010000 */
[----:B----4-:R-:W-:-:S04]  /*8340*/  @P1 PRMT R5, R224, 0x654, R5 ;  /* 0x00000654e0051816 */ /* 0x010fc80000000005 */
[----:B------:R3:W-:Y:S01]  /*8350*/  @P1 SYNCS.ARRIVE.TRANS64.RED.A1T0 RZ, [R5+URZ], RZ ;  /* 0x000000ff05ff19a7 */ /* 0x0007e2000810043f */
[----:B------:R-:W4:Y:S01]  /*8360*/  MUFU.EX2 R162, R162 ;  /* 0x000000a200a27308 */ /* 0x000f220000000800 */
[----:B-1----:R-:W-:-:S07]  /*8370*/  FADD.FTZ R163, R197, R20 ;  /* 0x00000014c5a37221 */ /* 0x002fce0000010000 */
[----:B------:R-:W1:Y:S01]  /*8380*/  MUFU.EX2 R198, R198 ;  /* 0x000000c600c67308 */ /* 0x000e620000000800 */
[----:B--2---:R-:W-:-:S07]  /*8390*/  FADD.FTZ R165, R169, R158 ;  /* 0x0000009ea9a57221 */ /* 0x004fce0000010000 */
[----:B------:R-:W2:Y:S01]  /*83a0*/  MUFU.EX2 R199, R199 ;  /* 0x000000c700c77308 */ /* 0x000ea20000000800 */
[----:B----4-:R-:W-:-:S07]  /*83b0*/  FADD.FTZ R20, R162, R163 ;  /* 0x000000a3a2147221 */ /* 0x010fce0000010000 */
        /* <DEDUP_REMOVED lines=20> */
[----:B--2---:R-:W-:-:S03]  /*8500*/  FADD.FTZ R20, R157, R20 ;  /* 0x000000149d147221 */ /* 0x004fc60000010000 */
[----:B---3--:R-:W-:Y:S01]  /*8510*/  FADD.FTZ R5, R163, R158 ;  /* 0x0000009ea3057221 */ /* 0x008fe20000010000 */
[----:B------:R-:W-:Y:S06]  /*8520*/  @!P0 BRA `(.L_x_147) ;  /* 0x0000000000048947 */ /* 0x000fec0003800000 */
[----:B------:R-:W-:Y:S01]  /*8530*/  BPT.TRAP 0x1 ;  /* 0x000000040000795c */ /* 0x000fe20000300000 */
.L_x_147:
[----:B------:R-:W2:Y:S01]  /*8540*/  LDL R158, [R1] ;  /* 0x00000000019e7983 */ /* 0x000ea20000100800 */
[----:B------:R-:W-:Y:S01]  /*8550*/  ISETP.NE.AND P1, PT, R22, RZ, PT ;  /* 0x000000ff1600720c */ /* 0x000fe20003f25270 */
[----:B------:R-:W-:Y:S01]  /*8560*/  IMAD.U32 R152, RZ, RZ, UR4 ;  /* 0x00000004ff987e24 */ /* 0x000fe2000f8e00ff */
[----:B------:R-:W-:Y:S01]  /*8570*/  R2UR UR60, R19 ;  /* 0x00000000133c72ca */ /* 0x000fe200000e0000 */
[----:B------:R-:W-:Y:S01]  /*8580*/  UMOV UR37, UR38 ;  /* 0x0000002600257c82 */ /* 0x000fe20008000000 */
[----:B------:R-:W-:Y:S01]  /*8590*/  F2FP.BF16.F32.PACK_AB R208, R208, R193 ;  /* 0x000000c1d0d0723e */ /* 0x000fe200000010ff */
[----:B------:R-:W-:Y:S01]  /*85a0*/  IMAD.MOV.U32 R222, RZ, RZ, R3 ;  /* 0x000000ffffde7224 */ /* 0x000fe200078e0003 */
[----:B------:R-:W-:Y:S01]  /*85b0*/  F2FP.BF16.F32.PACK_AB R209, R156, R209 ;  /* 0x000000d19cd1723e */ /* 0x000fe200000010ff */
[----:B------:R-:W-:Y:S01]  /*85c0*/  IMAD.MOV.U32 R223, RZ, RZ, R4 ;  /* 0x000000ffffdf7224 */ /* 0x000fe200078e0004 */
[----:B------:R-:W-:Y:S02]  /*85d0*/  F2FP.BF16.F32.PACK_AB R210, R189, R210 ;  /* 0x000000d2bdd2723e */ /* 0x000fe400000010ff */
[----:B------:R-:W-:-:S02]  /*85e0*/  F2FP.BF16.F32.PACK_AB R211, R160, R211 ;  /* 0x000000d3a0d3723e */ /* 0x000fc400000010ff */
[----:B------:R-:W-:Y:S01]  /*85f0*/  F2FP.BF16.F32.PACK_AB R204, R185, R204 ;  /* 0x000000ccb9cc723e */ /* 0x000fe200000010ff */
[----:B------:R-:W-:Y:S01]  /*8600*/  @P1 VIADD R152, R152, 0x38860 ;  /* 0x0003886098981836 */ /* 0x000fe20000000000 */
[----:B------:R-:W-:Y:S02]  /*8610*/  F2FP.BF16.F32.PACK_AB R205, R164, R205 ;  /* 0x000000cda4cd723e */ /* 0x000fe400000010ff */
[----:B------:R-:W-:Y:S02]  /*8620*/  F2FP.BF16.F32.PACK_AB R206, R181, R206 ;  /* 0x000000ceb5ce723e */ /* 0x000fe400000010ff */
[----:B------:R-:W-:Y:S02]  /*8630*/  F2FP.BF16.F32.PACK_AB R207, R168, R207 ;  /* 0x000000cfa8cf723e */ /* 0x000fe400000010ff */
[----:B------:R-:W-:Y:S02]  /*8640*/  F2FP.BF16.F32.PACK_AB R200, R177, R200 ;  /* 0x000000c8b1c8723e */ /* 0x000fe400000010ff */
[----:B------:R-:W-:-:S02]  /*8650*/  F2FP.BF16.F32.PACK_AB R201, R170, R201 ;  /* 0x000000c9aac9723e */ /* 0x000fc400000010ff */
[----:B------:R-:W-:Y:S02]  /*8660*/  F2FP.BF16.F32.PACK_AB R202, R173, R202 ;  /* 0x000000caadca723e */ /* 0x000fe400000010ff */
        /* <DEDUP_REMOVED lines=9> */
[----:B--2---:R-:W-:-:S04]  /*8700*/  @P1 PRMT R152, R158, 0x654, R152 ;  /* 0x000006549e981816 */ /* 0x004fc80000000098 */
[----:B------:R1:W-:Y:S01]  /*8710*/  @P1 SYNCS.ARRIVE.TRANS64.RED.A1T0 RZ, [R152+URZ], RZ ;  /* 0x000000ff98ff19a7 */ /* 0x0003e2000810043f */
[----:B------:R-:W-:Y:S01]  /*8720*/  ISETP.LT.AND P1, PT, RZ, UR61, PT ;  /* 0x0000003dff007c0c */ /* 0x000fe2000bf21270 */
[----:B------:R-:W-:-:S12]  /*8730*/  UIADD3 UR61, UR61, -0x1, URZ ;  /* 0xffffffff3d3d7890 */ /* 0x000fd8000fffe03f */
[----:B-1----:R-:W-:Y:S05]  /*8740*/  @P1 BRA `(.L_x_148) ;  /* 0xffffffc8004c1947 */ /* 0x002fea000383ffff */
.L_x_137:
        /* <DEDUP_REMOVED lines=131> */
.L_x_149:
        /* <DEDUP_REMOVED lines=8> */
.L_x_150:
[----:B--2---:R-:W-:Y:S05]  /*9000*/  @P1 BRA `(.L_x_151) ;  /* 0x0000000000081947 */ /* 0x004fea0003800000 */
[----:B------:R-:W2:Y:S02]  /*9010*/  SYNCS.PHASECHK.TRANS64.TRYWAIT P1, [UR8+0x38850], R0 ;  /* 0x03885000ff0075a7 */ /* 0x000ea40008020148 */
[----:B--2---:R-:W-:Y:S05]  /*9020*/  @!P1 BRA `(.L_x_152) ;  /* 0x0000005800309947 */ /* 0x004fea0003800000 */
.L_x_151:
[----:B------:R-:W-:Y:S01]  /*9030*/  R2UR UR4, R18 ;  /* 0x00000000120472ca */ /* 0x000fe200000e0000 */
[----:B------:R-:W-:Y:S01]  /*9040*/  WARPGROUP.ARRIVE ;  /* 0x00000000000079c5 */ /* 0x000fe20000000000 */
[----:B------:R-:W-:Y:S01]  /*9050*/  UMOV UR7, 0x40000040 ;  /* 0x4000004000077882 */ /* 0x000fe20000000000 */
[----:B--2---:R-:W2:Y:S04]  /*9060*/  SHFL.BFLY PT, R7, R20, 0x2, 0x1f ;  /* 0x0c401f0014077f89 */ /* 0x004ea800000e0000 */
[----:B-1----:R-:W1:Y:S06]  /*9070*/  SHFL.BFLY PT, R0, R5, 0x2, 0x1f ;  /* 0x0c401f0005007f89 */ /* 0x002e6c00000e0000 */
[----:B------:R-:W-:-:S04]  /*9080*/  UIADD3 UR4, UR4, 0x400, URZ ;  /* 0x0000040004047890 */ /* 0x000fc8000fffe03f */
[----:B------:R-:W-:-:S04]  /*9090*/  USHF.R.U32.HI UR4, URZ, 0x4, UR4 ;  /* 0x000000043f047899 */ /* 0x000fc80008011604 */
[----:B------:R-:W-:-:S04]  /*90a0*/  ULOP3.LUT UR4, UR4, 0x3fff, URZ, 0xc0, !UPT ;  /* 0x00003fff04047892 */ /* 0x000fc8000f8ec03f */
[----:B------:R-:W-:Y:S01]  /*90b0*/  ULOP3.LUT UR4, UR4, 0x2800000, URZ, 0xfc, !UPT ;  /* 0x0280000004047892 */ /* 0x000fe2000f8efc3f */
[----:B--2---:R-:W-:Y:S01]  /*90c0*/  FADD.FTZ R7, R7, R20 ;  /* 0x0000001407077221 */ /* 0x004fe20000010000 */
[----:B------:R-:W-:Y:S02]  /*90d0*/  IMAD.MOV.U32 R20, RZ, RZ, RZ ;  /* 0x000000ffff147224 */ /* 0x000fe400078e00ff */
[----:B------:R-:W-:Y:S01]  /*90e0*/  UIMAD UR4, UR38, 0xa00, UR4 ;  /* 0x00000a00260478a4 */ /* 0x000fe2000f8e0204 */
[----:B-1----:R-:W-:Y:S01]  /*90f0*/  FADD.FTZ R2, R0, R5 ;  /* 0x0000000500027221 */ /* 0x002fe20000010000 */
[----:B------:R-:W-:Y:S01]  /*9100*/  IMAD.U32 R5, RZ, RZ, UR5 ;  /* 0x00000005ff057e24 */ /* 0x000fe2000f8e00ff */
[----:B------:R-:W1:Y:S04]  /*9110*/  SHFL.BFLY PT, R0, R7, 0x1, 0x1f ;  /* 0x0c201f0007007f89 */ /* 0x000e6800000e0000 */
[----:B------:R-:W-:Y:S01]  /*9120*/  UMOV UR6, UR4 ;  /* 0x0000000400067c82 */ /* 0x000fe20008000000 */
[----:B------:R-:W2:Y:S01]  /*9130*/  SHFL.BFLY PT, R9, R2, 0x1, 0x1f ;  /* 0x0c201f0002097f89 */ /* 0x000ea200000e0000 */
[----:B------:R-:W-:Y:S01]  /*9140*/  HGMMA.64x256x16.F32.BF16 R24, R208, gdesc[UR4].tnspB, R24, gsb0 ;  /* 0x43e00004d0187df0 */ /* 0x000fe20008001818 */
[----:B------:R-:W-:Y:S01]  /*9150*/  UIADD3 UR6, UR4, 0x80, URZ ;  /* 0x0000008004067890 */ /* 0x000fe2000fffe03f */
[----:B------:R-:W-:Y:S01]  /*9160*/  UMOV UR7, 0x40000040 ;  /* 0x4000004000077882 */ /* 0x000fe20000000000 */
[----:B-1----:R-:W-:Y:S01]  /*9170*/  FADD.FTZ R10, R7, R0 ;  /* 0x00000000070a7221 */ /* 0x002fe20000010000 */
[----:B------:R-:W-:Y:S01]  /*9180*/  MOV R7, UR5 ;  /* 0x0000000500077c02 */ /* 0x000fe20008000f00 */
[----:B------:R-:W-:-:S02]  /*9190*/  IMAD.MOV.U32 R0, RZ, RZ, -0x800000 ;  /* 0xff800000ff007424 */ /* 0x000fc400078e00ff */
[----:B--2---:R-:W-:Y:S01]  /*91a0*/  FADD.FTZ R11, R2, R9 ;  /* 0x00000009020b7221 */ /* 0x004fe20000010000 */
[----:B------:R-:W-:Y:S01]  /*91b0*/  FSETP.NE.FTZ.AND P1, PT, R10, RZ, PT ;  /* 0x000000ff0a00720b */ /* 0x000fe20003f35000 */
[----:B------:R-:W-:Y:S02]  /*91c0*/  IMAD.MOV.U32 R9, RZ, RZ, RZ ;  /* 0x000000ffff097224 */ /* 0x000fe400078e00ff */
[----:B------:R-:W-:Y:S01]  /*91d0*/  IMAD.MOV.U32 R2, RZ, RZ, -0x800000 ;  /* 0xff800000ff027424 */ /* 0x000fe200078e00ff */
[----:B------:R-:W-:-:S09]  /*91e0*/  FSETP.NE.FTZ.AND P2, PT, R11, RZ, PT ;  /* 0x000000ff0b00720b */ /* 0x000fd20003f55000 */
[----:B------:R-:W1:Y:S01]  /*91f0*/  @P1 MUFU.LG2 R6, R10 ;  /* 0x0000000a00061308 */ /* 0x000e620000000c00 */
[----:B------:R-:W-:-:S03]  /*9200*/  @P1 FMUL.FTZ R5, R5, 0.69314718246459960938 ;  /* 0x3f31721805051820 */ /* 0x000fc60000410000 */
[----:B------:R-:W-:-:S04]  /*9210*/  @P2 FMUL.FTZ R7, R7, 0.69314718246459960938 ;  /* 0x3f31721807072820 */ /* 0x000fc80000410000 */
[----:B------:R-:W2:Y:S08]  /*9220*/  @P2 MUFU.LG2 R8, R11 ;  /* 0x0000000b00082308 */ /* 0x000eb00000000c00 */
[----:B------:R3:W4:Y:S01]  /*9230*/  @P1 MUFU.RCP R20, R10 ;  /* 0x0000000a00141308 */ /* 0x0007220000001000 */
[----:B-1----:R-:W-:-:S04]  /*9240*/  @P1 FMUL.FTZ R6, R6, 0.69314718246459960938 ;  /* 0x3f31721806061820 */ /* 0x002fc80000410000 */
[----:B------:R-:W-:-:S03]  /*9250*/  @P1 FFMA.FTZ R2, R5, R4, R6 ;  /* 0x0000000405021223 */ /* 0x000fc60000010006 */
[----:B------:R3:W1:Y:S01]  /*9260*/  @P2 MUFU.RCP R9, R11 ;  /* 0x0000000b00092308 */ /* 0x0006620000001000 */
[----:B--2---:R-:W-:-:S04]  /*9270*/  @P2 FMUL.FTZ R8, R8, 0.69314718246459960938 ;  /* 0x3f31721808082820 */ /* 0x004fc80000410000 */
[----:B------:R-:W-:Y:S01]  /*9280*/  @P2 FFMA.FTZ R0, R7, R3, R8 ;  /* 0x0000000307002223 */ /* 0x000fe20000010008 */
        /* <DEDUP_REMOVED lines=13> */
[----:B------:R-:W-:-:S15]  /*9360*/  WARPGROUP.ARRIVE ;  /* 0x00000000000079c5 */ /* 0x000fde0000000000 */
[----:B------:R-:W-:-:S07]  /*9370*/  NOP ;  /* 0x0000000000007918 */ /* 0x000fce0000000000 */
[----:B------:R-:W-:Y:S01]  /*9380*/  HGMMA.64x256x16.F32.BF16 R24, R196, gdesc[UR4].tnspB, R24, gsb0 ;  /* 0x43e00004c4187df0 */ /* 0x000fe20008001818 */
[----:B------:R-:W-:Y:S01]  /*9390*/  UMOV UR6, UR4 ;  /* 0x0000000400067c82 */ /* 0x000fe20008000000 */
[----:B------:R-:W-:Y:S01]  /*93a0*/  UMOV UR7, 0x40000040 ;  /* 0x4000004000077882 */ /* 0x000fe20000000000 */
[----:B------:R-:W-:Y:S02]  /*93b0*/  WARPGROUP.DEPBAR.LE gsb0, 0x0 ;  /* 0x00008000000079c5 */ /* 0x000fe40000010000 */
[----:B------:R-:W-:-:S15]  /*93c0*/  WARPGROUP.ARRIVE ;  /* 0x00000000000079c5 */ /* 0x000fde0000000000 */
[----:B------:R-:W-:-:S08]  /*93d0*/  NOP ;  /* 0x0000000000007918 */ /* 0x000fd00000000000 */
[----:B------:R-:W-:Y:S03]  /*93e0*/  HGMMA.64x256x16.F32.BF16 R24, R192, gdesc[UR4].tnspB, R24, gsb0 ;  /* 0x43e00004c0187df0 */ /* 0x000fe60008001818 */
[----:B------:R-:W-:Y:S02]  /*93f0*/  WARPGROUP.DEPBAR.LE gsb0, 0x0 ;  /* 0x00008000000079c5 */ /* 0x000fe40000010000 */
[----:B-1-34-:R-:W-:Y:S05]  /*9400*/  @!P0 BRA `(.L_x_153) ;  /* 0x0000000000048947 */ /* 0x01afea0003800000 */
[----:B------:R-:W-:Y:S01]  /*9410*/  BPT.TRAP 0x1 ;  /* 0x000000040000795c */ /* 0x000fe20000300000 */
.L_x_153:
[----:B------:R-:W2:Y:S01]  /*9420*/  LDL R21, [R1] ;  /* 0x0000000001157983 */ /* 0x000ea20000100800 */
[----:B------:R-:W-:Y:S01]  /*9430*/  ISETP.NE.AND P0, PT, R22, RZ, PT ;  /* 0x000000ff1600720c */ /* 0x000fe20003f05270 */
        /* <DEDUP_REMOVED lines=64> */
[----:B------:R-:W-:Y:S01]  /*9840*/  IMAD.U32 R20, RZ, RZ, UR8 ;  /* 0x00000008ff147e24 */ /* 0x000fe2000f8e00ff */
[----:B------:R-:W-:Y:S01]  /*9850*/  IADD3 R29, P4, R16, 0x60, RZ ;  /* 0x00000060101d7810 */ /* 0x000fe20007f9e0ff */
[-C--:B------:R-:W-:Y:S01]  /*9860*/  FMUL.FTZ R156, R35, R9.reuse ;  /* 0x00000009239c7220 */ /* 0x080fe20000410000 */
[----:B------:R-:W-:Y:S01]  /*9870*/  R2UR UR5, R216 ;  /* 0x00000000d80572ca */ /* 0x000fe200000e0000 */
[----:B------:R-:W-:Y:S01]  /*9880*/  @P0 VIADD R20, R20, 0x38860 ;  /* 0x0003886014140836 */ /* 0x000fe20000000000 */
[----:B------:R-:W-:Y:S01]  /*9890*/  LOP3.LUT R28, R29, 0x380, RZ, 0xc0, !PT ;  /* 0x000003801d1c7812 */ /* 0x000fe200078ec0ff */
[-C--:B------:R-:W-:Y:S01]  /*98a0*/  FMUL.FTZ R49, R27, R9.reuse ;  /* 0x000000091b317220 */ /* 0x080fe20000410000 */
[-C--:B------:R-:W-:Y:S01]  /*98b0*/  FMUL.FTZ R25, R39, R9.reuse ;  /* 0x0000000927197220 */ /* 0x080fe20000410000 */
[----:B------:R-:W-:Y:S01]  /*98c0*/  IADD3 R35, P6, R16, 0x4020, RZ ;  /* 0x0000402010237810 */ /* 0x000fe20007fde0ff */
[-C--:B------:R-:W-:Y:S01]  /*98d0*/  FMUL.FTZ R56, R26, R9.reuse ;  /* 0x000000091a387220 */ /* 0x080fe20000410000 */
[----:B------:R-:W-:Y:S01]  /*98e0*/  SHF.R.U64 R28, R28, 0x3, RZ ;  /* 0x000000031c1c7819 */ /* 0x000fe200000012ff */
[-C--:B------:R-:W-:Y:S01]  /*98f0*/  FMUL.FTZ R53, R31, R9.reuse ;  /* 0x000000091f357220 */ /* 0x080fe20000410000 */
[----:B------:R-:W-:Y:S01]  /*9900*/  R2UR UR6, R215 ;  /* 0x00000000d70672ca */ /* 0x000fe200000e0000 */
[----:B------:R-:W-:Y:S01]  /*9910*/  FMUL.FTZ R164, R30, R9 ;  /* 0x000000091ea47220 */ /* 0x000fe20000410000 */
[----:B------:R-:W-:Y:S01]  /*9920*/  LOP3.LUT R28, R28, R29, RZ, 0x3c, !PT ;  /* 0x0000001d1c1c7212 */ /* 0x000fe200078e3cff */
        /* <DEDUP_REMOVED lines=58> */
[C---:B------:R-:W-:Y:S01]  /*9cd0*/  IADD3 R39, P5, R16.reuse, 0x4040, RZ ;  /* 0x0000404010277810 */ /* 0x040fe20007fbe0ff */
[--C-:B------:R-:W-:Y:S01]  /*9ce0*/  IMAD.X R29, RZ, RZ, R17.reuse, P4 ;  /* 0x000000ffff1d7224 */ /* 0x100fe200020e0611 */
[C---:B------:R-:W-:Y:S01]  /*9cf0*/  IADD3 R9, P4, R16.reuse, 0x8040, RZ ;  /* 0x0000804010097810 */ /* 0x040fe20007f9e0ff */
[----:B------:R-:W-:Y:S01]  /*9d00*/  UIADD3 UR34, -UR5, URZ, URZ ;  /* 0x0000003f05227290 */ /* 0x000fe2000fffe13f */
[----:B------:R-:W-:Y:S01]  /*9d10*/  LOP3.LUT R34, R35, 0x380, RZ, 0xc0, !PT ;  /* 0x0000038023227812 */ /* 0x000fe200078ec0ff */
[----:B------:R-:W-:Y:S01]  /*9d20*/  ULDC UR4, c[0x0][0xda8] ;  /* 0x00036a0000047ab9 */ /* 0x000fe20000000800 */
[C---:B------:R-:W-:Y:S01]  /*9d30*/  LOP3.LUT R55, R16.reuse, 0x380, RZ, 0xc0, !PT ;  /* 0x0000038010377812 */ /* 0x040fe200078ec0ff */
[----:B------:R-:W-:Y:S01]  /*9d40*/  UIMAD UR34, UR4, UR34, UR6 ;  /* 0x00000022042272a4 */ /* 0x000fe2000f8e0206 */
[----:B------:R-:W-:Y:S01]  /*9d50*/  IADD3 R31, P3, R16, 0x4000, RZ ;  /* 0x00004000101f7810 */ /* 0x000fe20007f7e0ff */
[----:B------:R-:W-:Y:S01]  /*9d60*/  UIADD3 UR35, -UR36, URZ, URZ ;  /* 0x0000003f24237290 */ /* 0x000fe2000fffe13f */
[----:B------:R-:W-:Y:S01]  /*9d70*/  LOP3.LUT R38, R39, 0x380, RZ, 0xc0, !PT ;  /* 0x0000038027267812 */ /* 0x000fe200078ec0ff */
[----:B------:R-:W-:Y:S01]  /*9d80*/  ULDC UR4, c[0x0][0xdb4] ;  /* 0x00036d0000047ab9 */ /* 0x000fe20000000800 */
[----:B------:R-:W-:Y:S01]  /*9d90*/  LOP3.LUT R48, R9, 0x380, RZ, 0xc0, !PT ;  /* 0x0000038009307812 */ /* 0x000fe200078ec0ff */
[----:B------:R-:W-:Y:S01]  /*9da0*/  USHF.L.U32 UR34, UR34, 0x7, URZ ;  /* 0x0000000722227899 */ /* 0x000fe2000800063f */
[----:B------:R-:W-:Y:S01]  /*9db0*/  SHF.R.U64 R34, R34, 0x3, RZ ;  /* 0x0000000322227819 */ /* 0x000fe200000012ff */
[----:B------:R-:W-:Y:S01]  /*9dc0*/  UIMAD UR35, UR4, UR35, UR5 ;  /* 0x00000023042372a4 */ /* 0x000fe2000f8e0205 */
[----:B------:R-:W-:Y:S01]  /*9dd0*/  SHF.R.U64 R55, R55, 0x3, RZ ;  /* 0x0000000337377819 */ /* 0x000fe200000012ff */
[----:B------:R-:W-:Y:S01]  /*9de0*/  ULDC.64 UR8, c[0x0][0xb70] ;  /* 0x0002dc0000087ab9 */ /* 0x000fe20000000a00 */
[----:B------:R-:W-:Y:S01]  /*9df0*/  LOP3.LUT R30, R31, 0x380, RZ, 0xc0, !PT ;  /* 0x000003801f1e7812 */ /* 0x000fe200078ec0ff */
[----:B------:R-:W-:Y:S01]  /*9e00*/  USHF.R.S32.HI UR4, URZ, 0x1f, UR35 ;  /* 0x0000001f3f047899 */ /* 0x000fe20008011423 */
[----:B------:R-:W-:Y:S01]  /*9e10*/  SHF.R.U64 R38, R38, 0x3, RZ ;  /* 0x0000000326267819 */ /* 0x000fe200000012ff */
[----:B------:R-:W-:Y:S01]  /*9e20*/  ULDC UR7, c[0x0][0xa88] ;  /* 0x0002a20000077ab9 */ /* 0x000fe20000000800 */
[----:B------:R-:W-:Y:S01]  /*9e30*/  SHF.R.U64 R48, R48, 0x3, RZ ;  /* 0x0000000330307819 */ /* 0x000fe200000012ff */
[----:B------:R-:W-:Y:S01]  /*9e40*/  UIMAD UR6, UR4, UR8, URZ ;  /* 0x00000008040672a4 */ /* 0x000fe2000f8e023f */
[----:B------:R-:W-:Y:S01]  /*9e50*/  LOP3.LUT R34, R34, R35, RZ, 0x3c, !PT ;  /* 0x0000002322227212 */ /* 0x000fe200078e3cff */
[----:B------:R-:W-:Y:S01]  /*9e60*/  UIMAD.WIDE.U32 UR4, UR35, UR8, URZ ;  /* 0x00000008230472a5 */ /* 0x000fe2000f8e003f */
[----:B------:R-:W-:Y:S01]  /*9e70*/  LOP3.LUT R54, R55, R16, RZ, 0x3c, !PT ;  /* 0x0000001037367212 */ /* 0x000fe200078e3cff */
[----:B------:R-:W-:Y:S01]  /*9e80*/  IMAD.MOV.U32 R55, RZ, RZ, R17 ;  /* 0x000000ffff377224 */ /* 0x000fe200078e0011 */
[----:B------:R-:W-:Y:S01]  /*9e90*/  SHF.R.U64 R30, R30, 0x3, RZ ;  /* 0x000000031e1e7819 */ /* 0x000fe200000012ff */
[----:B------:R-:W-:Y:S01]  /*9ea0*/  UIMAD UR6, UR35, UR9, UR6 ;  /* 0x00000009230672a4 */ /* 0x000fe2000f8e0206 */
[----:B------:R-:W-:Y:S01]  /*9eb0*/  LOP3.LUT R38, R38, R39, RZ, 0x3c, !PT ;  /* 0x0000002726267212 */ /* 0x000fe200078e3cff */
[----:B------:R-:W-:Y:S01]  /*9ec0*/  ULDC.64 UR12, c[0x0][0x208] ;  /* 0x00008200000c7ab9 */ /* 0x000fe20000000a00 */
[----:B------:R-:W-:Y:S01]  /*9ed0*/  IADD3.X R35, RZ, R17, RZ, P6, !PT ;  /* 0x00000011ff237210 */ /* 0x000fe200037fe4ff */
[----:B------:R-:W-:Y:S01]  /*9ee0*/  UIADD3 UR6, UR5, UR6, URZ ;  /* 0x0000000605067290 */ /* 0x000fe2000fffe03f */
[----:B------:R-:W-:-:S02]  /*9ef0*/  IADD3 R43, P2, R16, 0x4060, RZ ;  /* 0x00004060102b7810 */ /* 0x000fc40007f5e0ff */
[----:B------:R-:W-:Y:S02]  /*9f00*/  IADD3 R39, P6, R16, 0xc000, RZ ;  /* 0x0000c00010277810 */ /* 0x000fe40007fde0ff */
[----:B------:R-:W-:Y:S02]  /*9f10*/  LOP3.LUT R48, R48, R9, RZ, 0x3c, !PT ;  /* 0x0000000930307212 */ /* 0x000fe400078e3cff */
[----:B------:R-:W-:Y:S01]  /*9f20*/  LOP3.LUT R30, R30, R31, RZ, 0x3c, !PT ;  /* 0x0000001f1e1e7212 */ /* 0x000fe200078e3cff */
[----:B------:R-:W-:Y:S01]  /*9f30*/  IMAD.X R31, RZ, RZ, R17, P3 ;  /* 0x000000ffff1f7224 */ /* 0x000fe200018e0611 */
[----:B------:R-:W-:Y:S02]  /*9f40*/  LOP3.LUT R42, R43, 0x380, RZ, 0xc0, !PT ;  /* 0x000003802b2a7812 */ /* 0x000fe400078ec0ff */
[----:B------:R-:W-:Y:S02]  /*9f50*/  LOP3.LUT R52, R39, 0x380, RZ, 0xc0, !PT ;  /* 0x0000038027347812 */ /* 0x000fe400078ec0ff */
[----:B------:R-:W-:-:S02]  /*9f60*/  MOV R55, R54 ;  /* 0x0000003600377202 */ /* 0x000fc40000000f00 */
[----:B------:R-:W-:Y:S02]  /*9f70*/  F2FP.BF16.F32.PACK_AB R6, R6, R7 ;  /* 0x000000070606723e */ /* 0x000fe400000010ff */
[----:B------:R-:W-:Y:S01]  /*9f80*/  F2FP.BF16.F32.PACK_AB R7, R53, R164 ;  /* 0x000000a43507723e */ /* 0x000fe200000010ff */
[----:B------:R-:W-:Y:S01]  /*9f90*/  IMAD.X R53, RZ, RZ, R17, P6 ;  /* 0x000000ffff357224 */ /* 0x000fe200030e0611 */
[----:B------:R-:W-:Y:S02]  /*9fa0*/  MOV R164, R28 ;  /* 0x0000001c00a47202 */ /* 0x000fe40000000f00 */
[----:B------:R-:W1:Y:S01]  /*9fb0*/  LDC.64 R28, c[0x0][0xb78] ;  /* 0x0002de00ff1c7b82 */ /* 0x000e620000000a00 */
[----:B------:R-:W-:Y:S02]  /*9fc0*/  SHF.R.U64 R42, R42, 0x3, RZ ;  /* 0x000000032a2a7819 */ /* 0x000fe400000012ff */
[----:B------:R-:W-:Y:S02]  /*9fd0*/  SHF.R.U64 R52, R52, 0x3, RZ ;  /* 0x0000000334347819 */ /* 0x000fe400000012ff */
[----:B------:R-:W-:Y:S01]  /*9fe0*/  MOV R30, R30 ;  /* 0x0000001e001e7202 */ /* 0x000fe20000000f00 */
[----:B------:R-:W-:Y:S01]  /*9ff0*/  VIADD R31, R219, UR34 ;  /* 0x00000022db1f7c36 */ /* 0x000fe20008000000 */
[----:B------:R-:W-:-:S02]  /*a000*/  F2FP.BF16.F32.PACK_AB R4, R4, R5 ;  /* 0x000000050404723e */ /* 0x000fc400000010ff */
[----:B------:R-:W-:Y:S02]  /*a010*/  IADD3 R51, P3, R16, 0x8060, RZ ;  /* 0x0000806010337810 */ /* 0x000fe40007f7e0ff */
[----:B------:R-:W-:Y:S01]  /*a020*/  F2FP.BF16.F32.PACK_AB R5, R49, R56 ;  /* 0x000000383105723e */ /* 0x000fe200000010ff */
[--C-:B------:R-:W-:Y:S01]  /*a030*/  IMAD.X R49, RZ, RZ, R17.reuse, P4 ;  /* 0x000000ffff317224 */ /* 0x100fe200020e0611 */
[----:B------:R-:W-:Y:S01]  /*a040*/  LOP3.LUT R42, R42, R43, RZ, 0x3c, !PT ;  /* 0x0000002b2a2a7212 */ /* 0x000fe200078e3cff */
[--C-:B------:R-:W-:Y:S01]  /*a050*/  IMAD.X R43, RZ, RZ, R17.reuse, P2 ;  /* 0x000000ffff2b7224 */ /* 0x100fe200010e0611 */
[----:B------:R-:W-:Y:S01]  /*a060*/  LOP3.LUT R52, R52, R39, RZ, 0x3c, !PT ;  /* 0x0000002734347212 */ /* 0x000fe200078e3cff */
[----:B------:R-:W-:Y:S01]  /*a070*/  IMAD.X R39, RZ, RZ, R17, P5 ;  /* 0x000000ffff277224 */ /* 0x000fe200028e0611 */
[C---:B------:R-:W-:Y:S02]  /*a080*/  IADD3 R57, P5, R16.reuse, 0xc020, RZ ;  /* 0x0000c02010397810 */ /* 0x040fe40007fbe0ff */
[----:B------:R-:W-:-:S02]  /*a090*/  IADD3 R59, P2, R16, 0xc040, RZ ;  /* 0x0000c040103b7810 */ /* 0x000fc40007f5e0ff */
[----:B------:R-:W-:Y:S02]  /*a0a0*/  LOP3.LUT R50, R51, 0x380, RZ, 0xc0, !PT ;  /* 0x0000038033327812 */ /* 0x000fe400078ec0ff */
[----:B------:R-:W-:Y:S02]  /*a0b0*/  LOP3.LUT R56, R57, 0x380, RZ, 0xc0, !PT ;  /* 0x0000038039387812 */ /* 0x000fe400078ec0ff */
[----:B------:R-:W-:Y:S02]  /*a0c0*/  LOP3.LUT R58, R59, 0x380, RZ, 0xc0, !PT ;  /* 0x000003803b3a7812 */ /* 0x000fe400078ec0ff */
[----:B------:R-:W-:Y:S02]  /*a0d0*/  SHF.R.U64 R50, R50, 0x3, RZ ;  /* 0x0000000332327819 */ /* 0x000fe400000012ff */
[----:B------:R-:W-:Y:S02]  /*a0e0*/  F2FP.BF16.F32.PACK_AB R10, R10, R11 ;  /* 0x0000000b0a0a723e */ /* 0x000fe400000010ff */
[----:B------:R-:W-:-:S02]  /*a0f0*/  F2FP.BF16.F32.PACK_AB R8, R41, R8 ;  /* 0x000000082908723e */ /* 0x000fc400000010ff */
[----:B------:R-:W-:Y:S02]  /*a100*/  F2FP.BF16.F32.PACK_AB R11, R40, R163 ;  /* 0x000000a3280b723e */ /* 0x000fe400000010ff */
[----:B------:R-:W-:Y:S02]  /*a110*/  F2FP.BF16.F32.PACK_AB R12, R12, R13 ;  /* 0x0000000d0c0c723e */ /* 0x000fe400000010ff */
[----:B------:R-:W-:Y:S02]  /*a120*/  F2FP.BF16.F32.PACK_AB R14, R14, R15 ;  /* 0x0000000f0e0e723e */ /* 0x000fe400000010ff */
[----:B------:R-:W-:Y:S02]  /*a130*/  F2FP.BF16.F32.PACK_AB R13, R153, R160 ;  /* 0x000000a0990d723e */ /* 0x000fe400000010ff */
[----:B------:R-:W-:Y:S02]  /*a140*/  F2FP.BF16.F32.PACK_AB R15, R154, R161 ;  /* 0x000000a19a0f723e */ /* 0x000fe400000010ff */
[----:B------:R-:W-:-:S02]  /*a150*/  SHF.R.U64 R56, R56, 0x3, RZ ;  /* 0x0000000338387819 */ /* 0x000fc400000012ff */
[----:B------:R-:W-:Y:S02]  /*a160*/  SHF.R.U64 R58, R58, 0x3, RZ ;  /* 0x000000033a3a7819 */ /* 0x000fe400000012ff */
[----:B------:R-:W-:Y:S02]  /*a170*/  F2FP.BF16.F32.PACK_AB R24, R24, R3 ;  /* 0x000000031818723e */ /* 0x000fe400000010ff */
[----:B------:R-:W-:Y:S02]  /*a180*/  F2FP.BF16.F32.PACK_AB R72, R73, R72 ;  /* 0x000000484948723e */ /* 0x000fe400000010ff */
[----:B------:R-:W-:Y:S01]  /*a190*/  LOP3.LUT R50, R50, R51, RZ, 0x3c, !PT ;  /* 0x0000003332327212 */ /* 0x000fe200078e3cff */
[----:B------:R-:W-:Y:S01]  /*a1a0*/  IMAD.X R51, RZ, RZ, R17, P3 ;  /* 0x000000ffff337224 */ /* 0x000fe200018e0611 */
[----:B------:R-:W-:Y:S02]  /*a1b0*/  MOV R34, R34 ;  /* 0x0000002200227202 */ /* 0x000fe40000000f00 */
[----:B------:R-:W-:-:S02]  /*a1c0*/  F2FP.BF16.F32.PACK_AB R73, R75, R74 ;  /* 0x0000004a4b49723e */ /* 0x000fc400000010ff */
[----:B------:R-:W-:Y:S02]  /*a1d0*/  F2FP.BF16.F32.PACK_AB R80, R81, R80 ;  /* 0x000000505150723e */ /* 0x000fe400000010ff */
[----:B------:R-:W-:Y:S02]  /*a1e0*/  MOV R38, R38 ;  /* 0x0000002600267202 */ /* 0x000fe40000000f00 */
[----:B------:R-:W-:Y:S02]  /*a1f0*/  F2FP.BF16.F32.PACK_AB R74, R77, R76 ;  /* 0x0000004c4d4a723e */ /* 0x000fe400000010ff */
[----:B------:R-:W-:Y:S02]  /*a200*/  F2FP.BF16.F32.PACK_AB R75, R79, R78 ;  /* 0x0000004e4f4b723e */ /* 0x000fe400000010ff */
[----:B------:R-:W-:Y:S02]  /*a210*/  F2FP.BF16.F32.PACK_AB R81, R83, R82 ;  /* 0x000000525351723e */ /* 0x000fe400000010ff */
[----:B------:R-:W-:-:S02]  /*a220*/  F2FP.BF16.F32.PACK_AB R88, R89, R88 ;  /* 0x000000585958723e */ /* 0x000fc400000010ff */
[----:B------:R-:W-:Y:S02]  /*a230*/  MOV R42, R42 ;  /* 0x0000002a002a7202 */ /* 0x000fe40000000f00 */
[----:B------:R-:W-:Y:S02]  /*a240*/  F2FP.BF16.F32.PACK_AB R82, R85, R84 ;  /* 0x000000545552723e */ /* 0x000fe400000010ff */
[----:B------:R-:W-:Y:S02]  /*a250*/  F2FP.BF16.F32.PACK_AB R83, R87, R86 ;  /* 0x000000565753723e */ /* 0x000fe400000010ff */
[----:B------:R-:W-:Y:S02]  /*a260*/  F2FP.BF16.F32.PACK_AB R89, R91, R90 ;  /* 0x0000005a5b59723e */ /* 0x000fe400000010ff */
[----:B------:R-:W-:Y:S02]  /*a270*/  F2FP.BF16.F32.PACK_AB R96, R97, R96 ;  /* 0x000000606160723e */ /* 0x000fe400000010ff */
[----:B------:R-:W-:-:S02]  /*a280*/  LOP3.LUT R56, R56, R57, RZ, 0x3c, !PT ;  /* 0x0000003938387212 */ /* 0x000fc400078e3cff */
[----:B------:R-:W-:Y:S01]  /*a290*/  LOP3.LUT R58, R58, R59, RZ, 0x3c, !PT ;  /* 0x0000003b3a3a7212 */ /* 0x000fe200078e3cff */
[----:B------:R-:W-:Y:S01]  /*a2a0*/  IMAD.X R59, RZ, RZ, R17, P2 ;  /* 0x000000ffff3b7224 */ /* 0x000fe200010e0611 */
[----:B------:R-:W-:Y:S02]  /*a2b0*/  F2FP.BF16.F32.PACK_AB R90, R93, R92 ;  /* 0x0000005c5d5a723e */ /* 0x000fe400000010ff */
[----:B------:R-:W-:Y:S02]  /*a2c0*/  F2FP.BF16.F32.PACK_AB R91, R95, R94 ;  /* 0x0000005e5f5b723e */ /* 0x000fe400000010ff */
[----:B------:R-:W-:Y:S02]  /*a2d0*/  F2FP.BF16.F32.PACK_AB R97, R99, R98 ;  /* 0x000000626361723e */ /* 0x000fe400000010ff */
[----:B------:R-:W-:Y:S02]  /*a2e0*/  F2FP.BF16.F32.PACK_AB R104, R105, R104 ;  /* 0x000000686968723e */ /* 0x000fe400000010ff */
[----:B------:R-:W-:-:S02]  /*a2f0*/  IADD3.X R57, RZ, R17, RZ, P5, !PT ;  /* 0x00000011ff397210 */ /* 0x000fc40002ffe4ff */
[----:B------:R-:W-:Y:S02]  /*a300*/  F2FP.BF16.F32.PACK_AB R98, R101, R100 ;  /* 0x000000646562723e */ /* 0x000fe400000010ff */
[----:B------:R-:W-:Y:S02]  /*a310*/  F2FP.BF16.F32.PACK_AB R99, R103, R102 ;  /* 0x000000666763723e */ /* 0x000fe400000010ff */
[----:B------:R-:W-:Y:S02]  /*a320*/  F2FP.BF16.F32.PACK_AB R105, R107, R106 ;  /* 0x0000006a6b69723e */ /* 0x000fe400000010ff */
[----:B------:R-:W-:Y:S02]  /*a330*/  F2FP.BF16.F32.PACK_AB R112, R113, R112 ;  /* 0x000000707170723e */ /* 0x000fe400000010ff */
[----:B------:R-:W-:Y:S02]  /*a340*/  MOV R48, R48 ;  /* 0x0000003000307202 */ /* 0x000fe40000000f00 */
[----:B------:R-:W-:-:S02]  /*a350*/  F2FP.BF16.F32.PACK_AB R106, R109, R108 ;  /* 0x0000006c6d6a723e */ /* 0x000fc400000010ff */
[----:B------:R-:W-:Y:S02]  /*a360*/  F2FP.BF16.F32.PACK_AB R107, R111, R110 ;  /* 0x0000006e6f6b723e */ /* 0x000fe400000010ff */
[----:B--2---:R-:W-:Y:S02]  /*a370*/  @P0 PRMT R20, R21, 0x654, R20 ;  /* 0x0000065415140816 */ /* 0x004fe40000000014 */
[C---:B------:R-:W-:Y:S02]  /*a380*/  IADD3 R21, P1, R16.reuse, 0x20, RZ ;  /* 0x0000002010157810 */ /* 0x040fe40007f3e0ff */
[----:B------:R2:W-:Y:S01]  /*a390*/  @P0 SYNCS.ARRIVE.TRANS64.RED.A1T0 RZ, [R20+URZ], RZ ;  /* 0x000000ff14ff09a7 */ /* 0x0005e2000810043f */
[----:B------:R-:W-:Y:S01]  /*a3a0*/  IADD3 R27, P0, R16, 0x40, RZ ;  /* 0x00000040101b7810 */ /* 0x000fe20007f1e0ff */
[----:B------:R-:W-:Y:S01]  /*a3b0*/  BAR.SYNC.DEFER_BLOCKING 0x1, 0x100 ;  /* 0x0044000000007b1d */ /* 0x000fe20000010000 */
[----:B------:R-:W-:Y:S02]  /*a3c0*/  F2FP.BF16.F32.PACK_AB R113, R115, R114 ;  /* 0x000000727371723e */ /* 0x000fe400000010ff */
[----:B------:R-:W-:-:S02]  /*a3d0*/  LOP3.LUT R26, R27, 0x380, RZ, 0xc0, !PT ;  /* 0x000003801b1a7812 */ /* 0x000fc400078ec0ff */
[----:B------:R-:W-:Y:S02]  /*a3e0*/  F2FP.BF16.F32.PACK_AB R120, R121, R120 ;  /* 0x000000787978723e */ /* 0x000fe400000010ff */
[----:B--2---:R-:W-:Y:S02]  /*a3f0*/  LOP3.LUT R20, R21, 0x380, RZ, 0xc0, !PT ;  /* 0x0000038015147812 */ /* 0x004fe400078ec0ff */
[----:B------:R-:W-:Y:S02]  /*a400*/  SHF.R.U64 R26, R26, 0x3, RZ ;  /* 0x000000031a1a7819 */ /* 0x000fe400000012ff */
[----:B------:R-:W-:Y:S02]  /*a410*/  SHF.R.U64 R20, R20, 0x3, RZ ;  /* 0x0000000314147819 */ /* 0x000fe400000012ff */
[----:B------:R-:W-:Y:S01]  /*a420*/  LOP3.LUT R26, R26, R27, RZ, 0x3c, !PT ;  /* 0x0000001b1a1a7212 */ /* 0x000fe200078e3cff */
[--C-:B------:R-:W-:Y:S01]  /*a430*/  IMAD.X R27, RZ, RZ, R17.reuse, P0 ;  /* 0x000000ffff1b7224 */ /* 0x100fe200000e0611 */
[----:B------:R-:W-:Y:S01]  /*a440*/  LOP3.LUT R20, R20, R21, RZ, 0x3c, !PT ;  /* 0x0000001514147212 */ /* 0x000fe200078e3cff */
[----:B------:R-:W-:Y:S01]  /*a450*/  IMAD.X R21, RZ, RZ, R17, P1 ;  /* 0x000000ffff157224 */ /* 0x000fe200008e0611 */
[----:B------:R-:W-:-:S02]  /*a460*/  IADD3 R45, P1, R16, 0x8000, RZ ;  /* 0x00008000102d7810 */ /* 0x000fc40007f3e0ff */
[----:B------:R-:W-:Y:S02]  /*a470*/  IADD3 R47, P0, R16, 0x8020, RZ ;  /* 0x00008020102f7810 */ /* 0x000fe40007f1e0ff */
[----:B------:R-:W-:Y:S02]  /*a480*/  LOP3.LUT R44, R45, 0x380, RZ, 0xc0, !PT ;  /* 0x000003802d2c7812 */ /* 0x000fe400078ec0ff */
[----:B------:R-:W-:Y:S01]  /*a490*/  LOP3.LUT R46, R47, 0x380, RZ, 0xc0, !PT ;  /* 0x000003802f2e7812 */ /* 0x000fe200078ec0ff */
[----:B------:R2:W-:Y:S01]  /*a4a0*/  STSM.16.M88.4 [R55], R4 ;  /* 0x0000000437007844 */ /* 0x0005e20000000200 */
[----:B------:R-:W-:Y:S02]  /*a4b0*/  SHF.R.U64 R44, R44, 0x3, RZ ;  /* 0x000000032c2c7819 */ /* 0x000fe400000012ff */
[----:B------:R-:W-:Y:S02]  /*a4c0*/  SHF.R.U64 R46, R46, 0x3, RZ ;  /* 0x000000032e2e7819 */ /* 0x000fe400000012ff */
[----:B------:R-:W-:Y:S01]  /*a4d0*/  LOP3.LUT R44, R44, R45, RZ, 0x3c, !PT ;  /* 0x0000002d2c2c7212 */ /* 0x000fe200078e3cff */
[----:B------:R-:W-:Y:S01]  /*a4e0*/  IMAD.X R45, RZ, RZ, R17, P1 ;  /* 0x000000ffff2d7224 */ /* 0x000fe200008e0611 */
[----:B------:R-:W-:-:S02]  /*a4f0*/  IADD3 R9, P1, R16, 0xc060, RZ ;  /* 0x0000c06010097810 */ /* 0x000fc40007f3e0ff */
[----:B------:R-:W-:Y:S01]  /*a500*/  LOP3.LUT R46, R46, R47, RZ, 0x3c, !PT ;  /* 0x0000002f2e2e7212 */ /* 0x000fe200078e3cff */
[--C-:B------:R-:W-:Y:S01]  /*a510*/  IMAD.X R47, RZ, RZ, R17.reuse, P0 ;  /* 0x000000ffff2f7224 */ /* 0x100fe200000e0611 */
[----:B------:R-:W-:Y:S02]  /*a520*/  LOP3.LUT R54, R9, 0x380, RZ, 0xc0, !PT ;  /* 0x0000038009367812 */ /* 0x000fe400078ec0ff */
[----:B------:R-:W-:Y:S02]  /*a530*/  LOP3.LUT P0, RZ, R214, 0x3, RZ, 0xc0, !PT ;  /* 0x00000003d6ff7812 */ /* 0x000fe4000780c0ff */
[----:B------:R-:W-:Y:S01]  /*a540*/  SHF.R.U64 R54, R54, 0x3, RZ ;  /* 0x0000000336367819 */ /* 0x000fe200000012ff */
[----:B--2---:R-:W-:Y:S01]  /*a550*/  IMAD.X R55, RZ, RZ, R17, P1 ;  /* 0x000000ffff377224 */ /* 0x004fe200008e0611 */
[----:B------:R-:W-:Y:S01]  /*a560*/  MOV R20, R20 ;  /* 0x0000001400147202 */ /* 0x000fe20000000f00 */
[----:B------:R-:W-:Y:S01]  /*a570*/  IMAD.U32 R21, RZ, RZ, UR5 ;  /* 0x00000005ff157e24 */ /* 0x000fe2000f8e00ff */
[----:B------:R-:W-:Y:S01]  /*a580*/  LOP3.LUT R54, R54, R9, RZ, 0x3c, !PT ;  /* 0x0000000936367212 */ /* 0x000fe200078e3cff */
[----:B------:R-:W-:Y:S01]  /*a590*/  VIADD R9, R31, 0x8 ;  /* 0x000000081f097836 */ /* 0x000fe20000000000 */
[----:B------:R-:W-:Y:S01]  /*a5a0*/  F2FP.BF16.F32.PACK_AB R4, R33, R32 ;  /* 0x000000202104723e */ /* 0x000fe200000010ff */
[----:B------:R-:W-:Y:S01]  /*a5b0*/  IMAD.U32 R21, RZ, RZ, UR6 ;  /* 0x00000006ff157e24 */ /* 0x000fe2000f8e00ff */
[----:B------:R-:W-:-:S02]  /*a5c0*/  F2FP.BF16.F32.PACK_AB R5, R156, R157 ;  /* 0x0000009d9c05723e */ /* 0x000fc400000010ff */
[----:B------:R-:W-:Y:S02]  /*a5d0*/  F2FP.BF16.F32.PACK_AB R6, R37, R36 ;  /* 0x000000242506723e */ /* 0x000fe400000010ff */
[----:B------:R-:W-:Y:S02]  /*a5e0*/  F2FP.BF16.F32.PACK_AB R7, R25, R158 ;  /* 0x0000009e1907723e */ /* 0x000fe400000010ff */
[----:B------:R-:W-:Y:S02]  /*a5f0*/  ISETP.GE.OR P1, PT, R9, UR7, P0 ;  /* 0x0000000709007c0c */ /* 0x000fe40008726670 */
[----:B------:R-:W-:Y:S01]  /*a600*/  MOV R165, R26 ;  /* 0x0000001a00a57202 */ /* 0x000fe20000000f00 */
[----:B------:R2:W-:Y:S01]  /*a610*/  STSM.16.M88.4 [R20], R4 ;  /* 0x0000000414007844 */ /* 0x0005e20000000200 */
[----:B------:R-:W-:Y:S02]  /*a620*/  F2FP.BF16.F32.PACK_AB R9, R155, R162 ;  /* 0x000000a29b09723e */ /* 0x000fe400000010ff */
[----:B------:R-:W-:-:S02]  /*a630*/  F2FP.BF16.F32.PACK_AB R25, R152, R159 ;  /* 0x0000009f9819723e */ /* 0x000fc400000010ff */
[----:B------:R-:W-:Y:S01]  /*a640*/  F2FP.BF16.F32.PACK_AB R26, R61, R60 ;  /* 0x0000003c3d1a723e */ /* 0x000fe200000010ff */
[----:B------:R-:W-:Y:S01]  /*a650*/  STSM.16.M88.4 [R165], R8 ;  /* 0x00000008a5007844 */ /* 0x000fe20000000200 */
[----:B------:R-:W-:Y:S02]  /*a660*/  F2FP.BF16.F32.PACK_AB R27, R63, R62 ;  /* 0x0000003e3f1b723e */ /* 0x000fe400000010ff */
[----:B------:R-:W-:Y:S01]  /*a670*/  MOV R44, R44 ;  /* 0x0000002c002c7202 */ /* 0x000fe20000000f00 */
[----:B------:R-:W-:Y:S01]  /*a680*/  STSM.16.M88.4 [R164], R12 ;  /* 0x0000000ca4007844 */ /* 0x000fe20000000200 */
[----:B------:R-:W-:Y:S02]  /*a690*/  MOV R46, R46 ;  /* 0x0000002e002e7202 */ /* 0x000fe40000000f00 */
[----:B------:R-:W-:Y:S01]  /*a6a0*/  MOV R50, R50 ;  /* 0x0000003200327202 */ /* 0x000fe20000000f00 */
[----:B------:R-:W-:Y:S01]  /*a6b0*/  STSM.16.M88.4 [R30], R24 ;  /* 0x000000181e007844 */ /* 0x000fe20000000200 */
[----:B------:R-:W-:Y:S01]  /*a6c0*/  F2FP.BF16.F32.PACK_AB R114, R117, R116 ;  /* 0x000000747572723e */ /* 0x000fe200000010ff */
[----:B--2---:R-:W-:Y:S01]  /*a6d0*/  IMAD.U32 R20, RZ, RZ, UR4 ;  /* 0x00000004ff147e24 */ /* 0x004fe2000f8e00ff */
[----:B------:R-:W-:Y:S01]  /*a6e0*/  F2FP.BF16.F32.PACK_AB R4, R65, R64 ;  /* 0x000000404104723e */ /* 0x000fe200000010ff */
[----:B------:R-:W-:Y:S01]  /*a6f0*/  USHF.R.S32.HI UR4, URZ, 0x1f, UR36 ;  /* 0x0000001f3f047899 */ /* 0x000fe20008011424 */
[----:B------:R-:W-:Y:S01]  /*a700*/  F2FP.BF16.F32.PACK_AB R5, R67, R66 ;  /* 0x000000424305723e */ /* 0x000fe200000010ff */
[----:B-1----:R-:W-:Y:S01]  /*a710*/  IMAD.WIDE.U32 R20, R28, UR36, R20 ;  /* 0x000000241c147c25 */ /* 0x002fe2000f8e0014 */
[----:B------:R-:W-:-:S02]  /*a720*/  F2FP.BF16.F32.PACK_AB R6, R69, R68 ;  /* 0x000000444506723e */ /* 0x000fc400000010ff */
[----:B------:R-:W-:Y:S02]  /*a730*/  F2FP.BF16.F32.PACK_AB R7, R71, R70 ;  /* 0x000000464707723e */ /* 0x000fe400000010ff */
[----:B------:R-:W-:Y:S02]  /*a740*/  F2FP.BF16.F32.PACK_AB R115, R119, R118 ;  /* 0x000000767773723e */ /* 0x000fe400000010ff */
[----:B------:R-:W-:Y:S01]  /*a750*/  F2FP.BF16.F32.PACK_AB R121, R123, R122 ;  /* 0x0000007a7b79723e */ /* 0x000fe200000010ff */
[----:B------:R1:W-:Y:S01]  /*a760*/  STSM.16.M88.4 [R34], R4 ;  /* 0x0000000422007844 */ /* 0x0003e20000000200 */
[----:B------:R-:W-:Y:S02]  /*a770*/  F2FP.BF16.F32.PACK_AB R128, R129, R128 ;  /* 0x000000808180723e */ /* 0x000fe400000010ff */
[----:B------:R-:W-:Y:S01]  /*a780*/  MOV R52, R52 ;  /* 0x0000003400347202 */ /* 0x000fe20000000f00 */
[----:B------:R-:W-:Y:S01]  /*a790*/  STSM.16.M88.4 [R38], R72 ;  /* 0x0000004826007844 */ /* 0x000fe20000000200 */
[----:B------:R-:W-:-:S02]  /*a7a0*/  F2FP.BF16.F32.PACK_AB R122, R125, R124 ;  /* 0x0000007c7d7a723e */ /* 0x000fc400000010ff */
[----:B------:R-:W-:Y:S01]  /*a7b0*/  F2FP.BF16.F32.PACK_AB R123, R127, R126 ;  /* 0x0000007e7f7b723e */ /* 0x000fe200000010ff */
[----:B------:R-:W-:Y:S01]  /*a7c0*/  STSM.16.M88.4 [R42], R80 ;  /* 0x000000502a007844 */ /* 0x000fe20000000200 */
[----:B------:R-:W-:Y:S02]  /*a7d0*/  F2FP.BF16.F32.PACK_AB R129, R131, R130 ;  /* 0x000000828381723e */ /* 0x000fe400000010ff */
[----:B------:R-:W-:Y:S01]  /*a7e0*/  F2FP.BF16.F32.PACK_AB R136, R137, R136 ;  /* 0x000000888988723e */ /* 0x000fe200000010ff */
[----:B------:R-:W-:Y:S01]  /*a7f0*/  STSM.16.M88.4 [R44], R88 ;  /* 0x000000582c007844 */ /* 0x000fe20000000200 */
[----:B------:R-:W-:Y:S02]  /*a800*/  MOV R56, R56 ;  /* 0x0000003800387202 */ /* 0x000fe40000000f00 */
[----:B------:R-:W-:Y:S01]  /*a810*/  F2FP.BF16.F32.PACK_AB R130, R133, R132 ;  /* 0x000000848582723e */ /* 0x000fe200000010ff */
[----:B-1----:R-:W-:Y:S01]  /*a820*/  IMAD R4, R28, UR4, RZ ;  /* 0x000000041c047c24 */ /* 0x002fe2000f8e02ff */
[----:B------:R-:W-:Y:S01]  /*a830*/  F2FP.BF16.F32.PACK_AB R131, R135, R134 ;  /* 0x000000868783723e */ /* 0x000fe200000010ff */
[----:B------:R-:W-:Y:S01]  /*a840*/  STSM.16.M88.4 [R46], R96 ;  /* 0x000000602e007844 */ /* 0x000fe20000000200 */
[----:B------:R-:W-:Y:S01]  /*a850*/  F2FP.BF16.F32.PACK_AB R137, R139, R138 ;  /* 0x0000008a8b89723e */ /* 0x000fe200000010ff */
[----:B------:R-:W-:Y:S01]  /*a860*/  IMAD R4, R29, UR36, R4 ;  /* 0x000000241d047c24 */ /* 0x000fe2000f8e0204 */
[----:B------:R-:W-:Y:S01]  /*a870*/  F2FP.BF16.F32.PACK_AB R144, R145, R144 ;  /* 0x000000909190723e */ /* 0x000fe200000010ff */
[----:B------:R-:W-:Y:S01]  /*a880*/  STSM.16.M88.4 [R48], R104 ;  /* 0x0000006830007844 */ /* 0x000fe20000000200 */
[----:B------:R-:W-:Y:S01]  /*a890*/  MOV R58, R58 ;  /* 0x0000003a003a7202 */ /* 0x000fe20000000f00 */
[----:B------:R-:W-:Y:S01]  /*a8a0*/  ULDC.64 UR4, c[0x0][0xb40] ;  /* 0x0002d00000047ab9 */ /* 0x000fe20000000a00 */
[----:B------:R-:W-:Y:S01]  /*a8b0*/  F2FP.BF16.F32.PACK_AB R138, R141, R140 ;  /* 0x0000008c8d8a723e */ /* 0x000fe200000010ff */
[----:B------:R-:W-:Y:S01]  /*a8c0*/  STSM.16.M88.4 [R50], R112 ;  /* 0x0000007032007844 */ /* 0x000fe20000000200 */
[----:B------:R-:W-:-:S02]  /*a8d0*/  F2FP.BF16.F32.PACK_AB R139, R143, R142 ;  /* 0x0000008e8f8b723e */ /* 0x000fc400000010ff */
[----:B------:R-:W-:Y:S01]  /*a8e0*/  F2FP.BF16.F32.PACK_AB R145, R147, R146 ;  /* 0x000000929391723e */ /* 0x000fe200000010ff */
[----:B------:R-:W-:Y:S01]  /*a8f0*/  STSM.16.M88.4 [R52], R120 ;  /* 0x0000007834007844 */ /* 0x000fe20000000200 */
[----:B------:R-:W-:Y:S02]  /*a900*/  MOV R54, R54 ;  /* 0x0000003600367202 */ /* 0x000fe40000000f00 */
[----:B------:R-:W-:Y:S01]  /*a910*/  F2FP.BF16.F32.PACK_AB R146, R149, R148 ;  /* 0x000000949592723e */ /* 0x000fe200000010ff */
[----:B------:R-:W-:Y:S01]  /*a920*/  STSM.16.M88.4 [R56], R128 ;  /* 0x0000008038007844 */ /* 0x000fe20000000200 */
[----:B------:R-:W-:Y:S02]  /*a930*/  F2FP.BF16.F32.PACK_AB R147, R151, R150 ;  /* 0x000000969793723e */ /* 0x000fe400000010ff */
[----:B------:R-:W-:Y:S01]  /*a940*/  SHF.R.S32.HI R3, RZ, 0x1f, R31 ;  /* 0x0000001fff037819 */ /* 0x000fe2000001141f */
[----:B------:R-:W-:Y:S01]  /*a950*/  STSM.16.M88.4 [R58], R136 ;  /* 0x000000883a007844 */ /* 0x000fe20000000200 */
[----:B------:R-:W-:-:S02]  /*a960*/  IADD3 R5, P2, R31, R20, RZ ;  /* 0x000000141f057210 */ /* 0x000fc40007f5e0ff */
[----:B------:R-:W-:Y:S01]  /*a970*/  ISETP.GE.OR P0, PT, R31, UR7, P0 ;  /* 0x000000071f007c0c */ /* 0x000fe20008706670 */
[----:B------:R-:W-:Y:S01]  /*a980*/  STSM.16.M88.4 [R54], R144 ;  /* 0x0000009036007844 */ /* 0x000fe20000000200 */
[----:B------:R-:W-:Y:S02]  /*a990*/  IADD3.X R20, R3, R21, R4, P2, !PT ;  /* 0x0000001503147210 */ /* 0x000fe400017fe404 */
[C---:B------:R-:W-:Y:S01]  /*a9a0*/  LEA R4, P2, R5.reuse, UR4, 0x2 ;  /* 0x0000000405047c11 */ /* 0x040fe2000f8410ff */
[----:B------:R-:W-:Y:S01]  /*a9b0*/  @!PT LDS RZ, [RZ] ;  /* 0x00000000fffff984 */ /* 0x000fe20000000800 */
[----:B------:R-:W-:Y:S01]  /*a9c0*/  @!PT LDS RZ, [RZ] ;  /* 0x00000000fffff984 */ /* 0x000fe20000000800 */
[----:B------:R-:W-:Y:S01]  /*a9d0*/  @!PT LDS RZ, [RZ] ;  /* 0x00000000fffff984 */ /* 0x000fe20000000800 */
[----:B------:R-:W-:Y:S01]  /*a9e0*/  @!PT LDS RZ, [RZ] ;  /* 0x00000000fffff984 */ /* 0x000fe20000000800 */
[----:B------:R1:W-:Y:S06]  /*a9f0*/  MEMBAR.ALL.CTA ;  /* 0x0000000000007992 */ /* 0x0003ec0000008000 */
[----:B-1----:R-:W1:Y:S01]  /*aa00*/  FENCE.VIEW.ASYNC.S ;  /* 0x00000000000073c6 */ /* 0x002e620000000000 */
[----:B------:R-:W-:Y:S01]  /*aa10*/  R2UR UR10, R212 ;  /* 0x00000000d40a72ca */ /* 0x000fe200000e0000 */
[----:B------:R-:W-:Y:S01]  /*aa20*/  ULDC UR4, c[0x0][0xc] ;  /* 0x0000030000047ab9 */ /* 0x000fe20000000800 */
[----:B------:R-:W-:Y:S01]  /*aa30*/  LEA.HI.X R5, R5, UR5, R20, 0x2, P2 ;  /* 0x0000000505057c11 */ /* 0x000fe200090f1414 */
[----:B-1----:R-:W1:Y:S10]  /*aa40*/  SHFL.IDX PT, R3, R218, RZ, 0x1f ;  /* 0x00001fffda037589 */ /* 0x002e7400000e0000 */
[----:B------:R-:W-:-:S06]  /*aa50*/  UIADD3 UR10, UR4, UR10, URZ ;  /* 0x0000000a040a7290 */ /* 0x000fcc000fffe03f */
[----:B------:R-:W-:Y:S01]  /*aa60*/  IMAD.U32 R212, RZ, RZ, UR10 ;  /* 0x0000000affd47e24 */ /* 0x000fe2000f8e00ff */
[----:B------:R-:W-:Y:S06]  /*aa70*/  BAR.ARV 0x1, 0x120 ;  /* 0x0044800000007b1d */ /* 0x000fec0000002000 */
[----:B------:R2:W-:Y:S01]  /*aa80*/  @!P0 STG.E desc[UR12][R4.64], R2 ;  /* 0x0000000204008986 */ /* 0x0005e2000c10190c */
[----:B-1----:R-:W-:-:S03]  /*aa90*/  ISETP.NE.AND P0, PT, R3, 0x7, PT ;  /* 0x000000070300780c */ /* 0x002fc60003f05270 */
[----:B------:R2:W-:Y:S10]  /*aaa0*/  @!P1 STG.E desc[UR12][R4.64+0x20], R0 ;  /* 0x0000200004009986 */ /* 0x0005f4000c10190c */
[----:B------:R-:W-:Y:S05]  /*aab0*/  @P0 BRA `(.L_x_154) ;  /* 0x0000000000900947 */ /* 0x000fea0003800000 */
[----:B------:R-:W-:Y:S01]  /*aac0*/  BAR.SYNC.DEFER_BLOCKING 0x1, 0x120 ;  /* 0x0044800000007b1d */ /* 0x000fe20000010000 */
[----:B------:R-:W-:-:S05]  /*aad0*/  ELECT P0, URZ, PT ;  /* 0x00000000003f782f */ /* 0x000fca0003800000 */
[----:B------:R-:W-:Y:S08]  /*aae0*/  BSSY B0, `(.L_x_154) ;  /* 0x0000021000007945 */ /* 0x000ff00003800000 */
[----:B------:R-:W-:Y:S05]  /*aaf0*/  @!P0 BRA `(.L_x_155) ;  /* 0x00000000007c8947 */ /* 0x000fea0003800000 */
[----:B------:R-:W-:Y:S01]  /*ab00*/  R2UR UR10, R18 ;  /* 0x00000000120a72ca */ /* 0x000fe200000e0000 */
[----:B------:R-:W-:Y:S01]  /*ab10*/  ULDC.64 UR12, c[0x0][0x198] ;  /* 0x00006600000c7ab9 */ /* 0x000fe20000000a00 */
[----:B------:R-:W-:Y:S01]  /*ab20*/  UMOV UR33, URZ ;  /* 0x0000003f00217c82 */ /* 0x000fe20008000000 */
[----:B------:R-:W-:Y:S01]  /*ab30*/  UIADD3 UR4, UP0, UR12, 0x9f0, URZ ;  /* 0x000009f00c047890 */ /* 0x000fe2000ff1e03f */
[----:B------:R-:W-:Y:S01]  /*ab40*/  UMOV UR37, URZ ;  /* 0x0000003f00257c82 */ /* 0x000fe20008000000 */
[----:B------:R-:W-:Y:S02]  /*ab50*/  UMOV UR7, 0x40 ;  /* 0x0000004000077882 */ /* 0x000fe40000000000 */
[----:B------:R-:W-:-:S06]  /*ab60*/  UIADD3.X UR5, URZ, UR13, URZ, UP0, !UPT ;  /* 0x0000000d3f057290 */ /* 0x000fcc00087fe43f */
[----:B------:R-:W-:Y:S02]  /*ab70*/  UIADD3 UR6, UR10, 0x4000, URZ ;  /* 0x000040000a067890 */ /* 0x000fe4000fffe03f */
[----:B------:R-:W-:Y:S02]  /*ab80*/  UIADD3 UR8, UR10, 0x8000, URZ ;  /* 0x000080000a087890 */ /* 0x000fe4000fffe03f */
[----:B------:R-:W-:Y:S01]  /*ab90*/  UMOV UR32, UR10 ;  /* 0x0000000a00207c82 */ /* 0x000fe20008000000 */
[----:B------:R-:W-:Y:S01]  /*aba0*/  UIADD3 UR9, UR10, 0xc000, URZ ;  /* 0x0000c0000a097890 */ /* 0x000fe2000fffe03f */
        /* <DEDUP_REMOVED lines=8> */
[----:B------:R1:W-:Y:S01]  /*ac30*/  UTMASTG.5D [UR32], [UR4] ;  /* 0x00000020040073b5 */ /* 0x0003e20008020000 */
[----:B------:R-:W-:Y:S01]  /*ac40*/  UMOV UR8, 0x1 ;  /* 0x0000000100087882 */ /* 0x000fe20000000000 */
[----:B-1----:R-:W-:Y:S01]  /*ac50*/  UMOV UR32, UR9 ;  /* 0x0000000900207c82 */ /* 0x002fe20008000000 */
[----:B------:R-:W-:Y:S01]  /*ac60*/  UMOV UR33, UR6 ;  /* 0x0000000600217c82 */ /* 0x000fe20008000000 */
[----:B------:R-:W-:Y:S01]  /*ac70*/  UIADD3 UR6, UR10, 0x38820, URZ ;  /* 0x000388200a067890 */ /* 0x000fe2000fffe03f */
[----:B------:R1:W-:Y:S03]  /*ac80*/  UTMASTG.5D [UR32], [UR4] ;  /* 0x00000020040073b5 */ /* 0x0003e60008020000 */
[----:B------:R-:W-:-:S02]  /*ac90*/  UPRMT UR7, URZ, 0x654, UR6 ;  /* 0x000006543f077896 */ /* 0x000fc40008000006 */
[----:B------:R-:W-:Y:S01]  /*aca0*/  UPRMT UR6, UR8, 0x654, UR6 ;  /* 0x0000065408067896 */ /* 0x000fe20008000006 */
[----:B------:R0:W-:Y:S01]  /*acb0*/  UTMACMDFLUSH ;  /* 0x00000000000079b7 */ /* 0x0001e20000000000 */
[----:B------:R-:W-:-:S05]  /*acc0*/  DEPBAR.LE SB0, 0x0 ;  /* 0x000080000000791a */ /* 0x000fca0000000000 */
[----:B------:R-:W-:Y:S02]  /*acd0*/  SYNCS.ARRIVE.TRANS64.RED.A1T0 RZ, [UR7], RZ ;  /* 0x000000ffffff79a7 */ /* 0x000fe40008100407 */
[----:B-1----:R-:W-:Y:S03]  /*ace0*/  SYNCS.ARRIVE.TRANS64.RED.A1T0 RZ, [UR6], RZ ;  /* 0x000000ffffff79a7 */ /* 0x002fe60008100406 */
.L_x_155:
[----:B------:R-:W-:Y:S05]  /*acf0*/  BSYNC B0 ;  /* 0x0000000000007941 */ /* 0x000fea0003800000 */
.L_x_154:
[----:B--2---:R-:W1:Y:S01]  /*ad00*/  LDC R0, c[0x0][0xda4] ;  /* 0x00036900ff007b82 */ /* 0x004e620000000800 */
[----:B------:R-:W-:Y:S01]  /*ad10*/  R2UR UR4, R213 ;  /* 0x00000000d50472ca */ /* 0x000fe200000e0000 */
[----:B------:R-:W-:Y:S01]  /*ad20*/  UIADD3 UR38, UR38, 0x1, URZ ;  /* 0x0000000126267890 */ /* 0x000fe2000fffe03f */
[----:B------:R-:W-:Y:S02]  /*ad30*/  R2UR UR6, R212 ;  /* 0x00000000d40672ca */ /* 0x000fe400000e0000 */
[----:B------:R-:W-:Y:S01]  /*ad40*/  R2UR UR5, R19 ;  /* 0x00000000130572ca */ /* 0x000fe200000e0000 */
[----:B------:R-:W-:-:S04]  /*ad50*/  UISETP.NE.AND UP0, UPT, UR38, 0x2, UPT ;  /* 0x000000022600788c */ /* 0x000fc8000bf05270 */
[----:B------:R-:W-:-:S04]  /*ad60*/  USEL UR38, UR38, URZ, UP0 ;  /* 0x0000003f26267287 */ /* 0x000fc80008000000 */
[----:B------:R-:W-:-:S06]  /*ad70*/  UIADD3 UR4, UR4, 0x1, URZ ;  /* 0x0000000104047890 */ /* 0x000fcc000fffe03f */
[----:B------:R-:W-:Y:S01]  /*ad80*/  MOV R213, UR4 ;  /* 0x0000000400d57c02 */ /* 0x000fe20008000f00 */
[----:B------:R-:W-:Y:S01]  /*ad90*/  USEL UR4, URZ, 0x1, UP0 ;  /* 0x000000013f047887 */ /* 0x000fe20008000000 */
[----:B-1----:R-:W-:-:S03]  /*ada0*/  ISETP.LE.AND P0, PT, R0, UR6, PT ;  /* 0x0000000600007c0c */ /* 0x002fc6000bf03270 */
[----:B------:R-:W-:-:S06]  /*adb0*/  ULOP3.LUT UR5, UR5, UR4, URZ, 0x3c, !UPT ;  /* 0x0000000405057292 */ /* 0x000fcc000f8e3c3f */
[----:B------:R-:W-:-:S04]  /*adc0*/  IMAD.U32 R19, RZ, RZ, UR5 ;  /* 0x00000005ff137e24 */ /* 0x000fc8000f8e00ff */
[----:B------:R-:W-:Y:S05]  /*add0*/  @!P0 BRA `(.L_x_156) ;  /* 0xffffff6400548947 */ /* 0x000fea000383ffff */
[----:B------:R-:W-:Y:S05]  /*ade0*/  EXIT ;  /* 0x000000000000794d */ /* 0x000fea0003800000 */
.L_x_128:
[----:B------:R-:W-:-:S08]  /*adf0*/  NOP ;  /* 0x0000000000007918 */ /* 0x000fd00000000000 */
[----:B-1----:R-:W1:-:S00]  /*ae00*/  USETMAXREG.DEALLOC.CTAPOOL 0x18 ;  /* 0x00000018000079c8 */ /* 0x002e4000080e0500 */
[----:B-1----:R-:W-:-:S06]  /*ae10*/  LOP3.LUT R0, R0, 0x3, RZ, 0xc0, !PT ;  /* 0x0000000300007812 */ /* 0x002fcc00078ec0ff */
[----:B------:R-:W1:Y:S02]  /*ae20*/  SHFL.IDX PT, R0, R0, RZ, 0x1f ;  /* 0x00001fff00007589 */ /* 0x000e6400000e0000 */
[----:B-1----:R-:W-:-:S13]  /*ae30*/  ISETP.NE.AND P0, PT, R0, RZ, PT ;  /* 0x000000ff0000720c */ /* 0x002fda0003f05270 */
[----:B------:R-:W-:Y:S05]  /*ae40*/  @P0 EXIT ;  /* 0x000000000000094d */ /* 0x000fea0003800000 */
[----:B------:R-:W1:Y:S01]  /*ae50*/  S2UR UR4, SR_CTAID.X ;  /* 0x00000000000479c3 */ /* 0x000e620000002500 */
[----:B------:R-:W-:Y:S02]  /*ae60*/  IMAD.MOV.U32 R16, RZ, RZ, RZ ;  /* 0x000000ffff107224 */ /* 0x000fe400078e00ff */
[----:B------:R-:W-:Y:S02]  /*ae70*/  IMAD.MOV.U32 R2, RZ, RZ, 0x1 ;  /* 0x00000001ff027424 */ /* 0x000fe400078e00ff */
[----:B------:R-:W-:-:S03]  /*ae80*/  IMAD.MOV.U32 R19, RZ, RZ, 0x1 ;  /* 0x00000001ff137424 */ /* 0x000fc600078e00ff */
[----:B------:R-:W1:Y:S02]  /*ae90*/  LDC R0, c[0x0][0xda4] ;  /* 0x00036900ff007b82 */ /* 0x000e640000000800 */
[----:B-1----:R-:W-:-:S13]  /*aea0*/  ISETP.LE.AND P0, PT, R0, UR4, PT ;  /* 0x0000000400007c0c */ /* 0x002fda000bf03270 */
[----:B------:R-:W-:Y:S05]  /*aeb0*/  @P0 BRA `(.L_x_157) ;  /* 0x0000003400500947 */ /* 0x000fea0003800000 */
[----:B------:R-:W2:Y:S01]  /*aec0*/  LDL R4, [R1+0x24] ;  /* 0x0000240001047983 */ /* 0x000ea20000100800 */
[----:B------:R-:W1:Y:S01]  /*aed0*/  S2UR UR4, SR_CTAID.X ;  /* 0x00000000000479c3 */ /* 0x000e620000002500 */
[----:B------:R-:W-:Y:S01]  /*aee0*/  IMAD.MOV.U32 R16, RZ, RZ, RZ ;  /* 0x000000ffff107224 */ /* 0x000fe200078e00ff */
[----:B------:R-:W-:Y:S01]  /*aef0*/  ULDC.64 UR36, c[0x0][0x198] ;  /* 0x0000660000247ab9 */ /* 0x000fe20000000a00 */
[----:B------:R-:W3:Y:S01]  /*af00*/  S2R R3, SR_TID.X ;  /* 0x0000000000037919 */ /* 0x000ee20000002100 */
[----:B------:R-:W-:Y:S01]  /*af10*/  IMAD.MOV.U32 R19, RZ, RZ, 0x1 ;  /* 0x00000001ff137424 */ /* 0x000fe200078e00ff */
[----:B------:R-:W-:Y:S01]  /*af20*/  ULDC UR39, c[0x0][0xc] ;  /* 0x0000030000277ab9 */ /* 0x000fe20000000800 */
[C---:B---3--:R-:W-:Y:S02]  /*af30*/  LOP3.LUT P1, RZ, R3.reuse, 0x7f, RZ, 0xc0, !PT ;  /* 0x0000007f03ff7812 */ /* 0x048fe4000782c0ff */
[----:B------:R-:W-:-:S04]  /*af40*/  LOP3.LUT P0, R0, R3, 0x1f, RZ, 0xc0, !PT ;  /* 0x0000001f03007812 */ /* 0x000fc8000780c0ff */
[----:B------:R-:W-:Y:S01]  /*af50*/  PLOP3.LUT P0, PT, P0, P1, PT, 0x8a, 0x0 ;  /* 0x000000000000781c */ /* 0x000fe20000703172 */
[----:B------:R1:W-:Y:S03]  /*af60*/  STL [R1+0x20], R0 ;  /* 0x0000200001007387 */ /* 0x0003e60000100800 */
[----:B------:R-:W-:-:S05]  /*af70*/  P2R R2, PR, RZ, 0x1 ;  /* 0x00000001ff027803 */ /* 0x000fca0000000000 */
[----:B------:R3:W-:Y:S01]  /*af80*/  STL [R1+0x4], R2 ;  /* 0x0000040201007387 */ /* 0x0007e20000100800 */
[----:B-1----:R-:W-:-:S05]  /*af90*/  IMAD.U32 R0, RZ, RZ, UR4 ;  /* 0x00000004ff007e24 */ /* 0x002fca000f8e00ff */
[----:B------:R3:W-:Y:S04]  /*afa0*/  STL [R1+0x14], R0 ;  /* 0x0000140001007387 */ /* 0x0007e80000100800 */
[----:B------:R3:W-:Y:S01]  /*afb0*/  STL [R1+0x1c], RZ ;  /* 0x00001cff01007387 */ /* 0x0007e20000100800 */
[----:B--2---:R-:W-:-:S13]  /*afc0*/  R2UR UR5, R4 ;  /* 0x00000000040572ca */ /* 0x004fda00000e0000 */
[----:B---3--:R-:W-:-:S12]  /*afd0*/  ULOP3.LUT UR38, UR5, 0x2, URZ, 0xfc, !UPT ;  /* 0x0000000205267892 */ /* 0x008fd8000f8efc3f */
.L_x_210:
[----:B--2---:R-:W2:Y:S01]  /*afe0*/  LDL R2, [R1+0x14] ;  /* 0x0000140001027983 */ /* 0x004ea20000100800 */
        /* <DEDUP_REMOVED lines=16> */
[----:B------:R-:W1:Y:S02]  /*b0f0*/  @P1 LDC.64 R2, c[0x0][0xdb8] ;  /* 0x00036e00ff021b82 */ /* 0x000e640000000a00 */
[----:B------:R-:W-:Y:S01]  /*b100*/  MOV R17, R4 ;  /* 0x0000000400117202 */ /* 0x000fe20000000f00 */
[----:B------:R2:W-:Y:S05]  /*b110*/  STL [R1+0xc], R4 ;  /* 0x00000c0401007387 */ /* 0x0005ea0000100800 */
[----:B------:R-:W4:Y:S01]  /*b120*/  LDC R0, c[0x0][0x2e0] ;  /* 0x0000b800ff007b82 */ /* 0x000f220000000800 */
[----:B-1----:R-:W-:-:S05]  /*b130*/  @P1 IMAD.HI.U32 R2, R4, R2, RZ ;  /* 0x0000000204021227 */ /* 0x002fca00078e00ff */
[----:B------:R-:W-:Y:S01]  /*b140*/  @P1 SHF.R.U32.HI R17, RZ, R3, R2 ;  /* 0x00000003ff111219 */ /* 0x000fe20000011602 */
[----:B----4-:R-:W-:Y:S01]  /*b150*/  IMAD R7, R0, UR4, RZ ;  /* 0x0000000400077c24 */ /* 0x010fe2000f8e02ff */
[----:B------:R-:W-:-:S03]  /*b160*/  MOV R0, 0x400 ;  /* 0x0000040000007802 */ /* 0x000fc60000000f00 */
[----:B------:R-:W-:Y:S01]  /*b170*/  IMAD.MOV R3, RZ, RZ, -R17 ;  /* 0x000000ffff037224 */ /* 0x000fe200078e0a11 */
[----:B---3--:R-:W-:Y:S01]  /*b180*/  LEA R6, R5, R0, 0x18 ;  /* 0x0000000005067211 */ /* 0x008fe200078ec0ff */
[----:B------:R-:W-:Y:S01]  /*b190*/  VIADD R0, R7, 0x4f ;  /* 0x0000004f07007836 */ /* 0x000fe20000000000 */
[----:B------:R2:W-:Y:S01]  /*b1a0*/  STL [R1+0x18], R7 ;  /* 0x0000180701007387 */ /* 0x0005e20000100800 */
[----:B------:R-:W-:Y:S02]  /*b1b0*/  IMAD R18, R18, R3, R4 ;  /* 0x0000000312127224 */ /* 0x000fe400078e0204 */
[----:B------:R-:W-:Y:S01]  /*b1c0*/  IMAD.HI R0, R0, 0x66666667, RZ ;  /* 0x6666666700007827 */ /* 0x000fe200078e02ff */
[----:B------:R2:W-:Y:S03]  /*b1d0*/  STL [R1+0x8], R6 ;  /* 0x0000080601007387 */ /* 0x0005e60000100800 */
[----:B------:R-:W-:Y:S01]  /*b1e0*/  VIADD R2, R6, 0x24400 ;  /* 0x0002440006027836 */ /* 0x000fe20000000000 */
[----:B------:R-:W-:-:S04]  /*b1f0*/  SHF.R.U32.HI R3, RZ, 0x1f, R0 ;  /* 0x0000001fff037819 */ /* 0x000fc80000011600 */
[----:B------:R-:W-:Y:S02]  /*b200*/  LEA.HI.SX32 R0, R0, R3, 0x1b ;  /* 0x0000000300007211 */ /* 0x000fe400078fdaff */
[----:B------:R-:W-:-:S03]  /*b210*/  LOP3.LUT P0, RZ, R2, 0x3ff, RZ, 0xc0, !PT ;  /* 0x000003ff02ff7812 */ /* 0x000fc6000780c0ff */
[----:B------:R2:W-:Y:S10]  /*b220*/  STL [R1+0x10], R0 ;  /* 0x0000100001007387 */ /* 0x0005f40000100800 */
[----:B--2---:R-:W-:Y:S05]  /*b230*/  @!P0 BRA `(.L_x_158) ;  /* 0x0000000000408947 */ /* 0x004fea0003800000 */
[----:B------:R-:W-:Y:S01]  /*b240*/  MOV R2, 0x0 ;  /* 0x0000000000027802 */ /* 0x000fe20000000f00 */
[----:B------:R-:W-:Y:S01]  /*b250*/  ULDC.64 UR6, c[0x4][0x1b8] ;  /* 0x01006e0000067ab9 */ /* 0x000fe20000000a00 */
[----:B------:R-:W-:Y:S01]  /*b260*/  ULDC.64 UR8, c[0x4][0x1c0] ;  /* 0x0100700000087ab9 */ /* 0x000fe20000000a00 */
[----:B------:R-:W-:Y:S01]  /*b270*/  ULDC.64 UR4, c[0x4][0x118] ;  /* 0x0100460000047ab9 */ /* 0x000fe20000000a00 */
[----:B------:R-:W-:Y:S01]  /*b280*/  IMAD.U32 R4, RZ, RZ, UR6 ;  /* 0x00000006ff047e24 */ /* 0x000fe2000f8e00ff */
[----:B------:R-:W-:Y:S01]  /*b290*/  MOV R11, UR5 ;  /* 0x00000005000b7c02 */ /* 0x000fe20008000f00 */
[----:B------:R-:W1:Y:S01]  /*b2a0*/  LDC.64 R2, c[0x4][R2] ;  /* 0x0100000002027b82 */ /* 0x000e620000000a00 */
[----:B------:R-:W-:Y:S02]  /*b2b0*/  IMAD.U32 R5, RZ, RZ, UR7 ;  /* 0x00000007ff057e24 */ /* 0x000fe4000f8e00ff */
[----:B------:R-:W-:Y:S02]  /*b2c0*/  IMAD.U32 R6, RZ, RZ, UR8 ;  /* 0x00000008ff067e24 */ /* 0x000fe4000f8e00ff */
[----:B------:R-:W-:-:S02]  /*b2d0*/  IMAD.U32 R7, RZ, RZ, UR9 ;  /* 0x00000009ff077e24 */ /* 0x000fc4000f8e00ff */
[----:B------:R-:W-:Y:S02]  /*b2e0*/  IMAD.U32 R10, RZ, RZ, UR4 ;  /* 0x00000004ff0a7e24 */ /* 0x000fe4000f8e00ff */
[----:B------:R-:W-:Y:S02]  /*b2f0*/  IMAD.MOV.U32 R8, RZ, RZ, 0x70 ;  /* 0x00000070ff087424 */ /* 0x000fe400078e00ff */
[----:B------:R-:W-:Y:S02]  /*b300*/  IMAD.MOV.U32 R12, RZ, RZ, 0x1 ;  /* 0x00000001ff0c7424 */ /* 0x000fe400078e00ff */
[----:B------:R-:W-:-:S07]  /*b310*/  IMAD.MOV.U32 R13, RZ, RZ, RZ ;  /* 0x000000ffff0d7224 */ /* 0x000fce00078e00ff */
[----:B------:R-:W-:-:S07]  /*b320*/  LEPC R20, `(.L_x_158) ;  /* 0x000000001014794e */ /* 0x000fce0000000000 */
[----:B-1----:R-:W-:Y:S05]  /*b330*/  CALL.ABS.NOINC R2 ;  /* 0x0000000002007343 */ /* 0x002fea0003c00000 */
.L_x_158:
[----:B------:R-:W2:Y:S02]  /*b340*/  LDL R2, [R1+0x8] ;  /* 0x0000080001027983 */ /* 0x000ea40000100800 */
[----:B--2---:R-:W-:-:S05]  /*b350*/  VIADD R0, R2, 0x400 ;  /* 0x0000040002007836 */ /* 0x004fca0000000000 */
        /* <DEDUP_REMOVED lines=18> */
.L_x_160:
        /* <DEDUP_REMOVED lines=16> */
.L_x_159:
[----:B------:R-:W-:Y:S01]  /*b580*/  ULDC.64 UR4, c[0x0][0x9f8] ;  /* 0x00027e0000047ab9 */ /* 0x000fe20000000a00 */
[----:B------:R-:W2:Y:S01]  /*b590*/  LDL R9, [R1+0x20] ;  /* 0x0000200001097983 */ /* 0x000ea20000100800 */
[----:B------:R-:W-:Y:S01]  /*b5a0*/  ISETP.NE.U32.AND P0, PT, RZ, UR4, PT ;  /* 0x00000004ff007c0c */ /* 0x000fe2000bf05070 */
[----:B------:R-:W-:Y:S01]  /*b5b0*/  IMAD.MOV.U32 R7, RZ, RZ, R17 ;  /* 0x000000ffff077224 */ /* 0x000fe200078e0011 */
[----:B------:R-:W-:Y:S01]  /*b5c0*/  ULDC.64 UR6, c[0x0][0x208] ;  /* 0x0000820000067ab9 */ /* 0x000fe20000000a00 */
[----:B------:R-:W3:Y:S01]  /*b5d0*/  LDL.LU R6, [R1+0xc] ;  /* 0x00000c0001067983 */ /* 0x000ee20000300800 */
[----:B------:R-:W-:Y:S01]  /*b5e0*/  ISETP.NE.AND.EX P0, PT, RZ, UR5, PT, P0 ;  /* 0x00000005ff007c0c */ /* 0x000fe2000bf05300 */
[----:B------:R-:W1:Y:S01]  /*b5f0*/  LDC R0, c[0x0][0x428] ;  /* 0x00010a00ff007b82 */ /* 0x000e620000000800 */
[----:B------:R-:W-:Y:S01]  /*b600*/  ULDC UR4, c[0x0][0xda8] ;  /* 0x00036a0000047ab9 */ /* 0x000fe20000000800 */
[----:B------:R-:W4:Y:S10]  /*b610*/  LDL R8, [R1+0x14] ;  /* 0x0000140001087983 */ /* 0x000f340000100800 */
[----:B------:R-:W1:Y:S02]  /*b620*/  @P0 LDC.64 R2, c[0x0][0x9f8] ;  /* 0x00027e00ff020b82 */ /* 0x000e640000000a00 */
[----:B-1----:R-:W-:Y:S01]  /*b630*/  ISETP.NE.AND P1, PT, R0, 0x1, PT ;  /* 0x000000010000780c */ /* 0x002fe20003f25270 */
[----:B------:R-:W-:-:S02]  /*b640*/  IMAD.MOV.U32 R0, RZ, RZ, R18 ;  /* 0x000000ffff007224 */ /* 0x000fc400078e0012 */
[----:B------:R-:W-:-:S10]  /*b650*/  @P0 IMAD.WIDE R2, R17, 0x4, R2 ;  /* 0x0000000411020825 */ /* 0x000fd400078e0202 */
[----:B------:R-:W1:Y:S01]  /*b660*/  @P1 LDC R5, c[0x0][0x42c] ;  /* 0x00010b00ff051b82 */ /* 0x000e620000000800 */
[----:B------:R1:W5:Y:S07]  /*b670*/  @P0 LDG.E R7, desc[UR6][R2.64] ;  /* 0x0000000602070981 */ /* 0x00036e000c1e1900 */
[----:B------:R-:W1:Y:S02]  /*b680*/  @P1 LDC R4, c[0x0][0x430] ;  /* 0x00010c00ff041b82 */ /* 0x000e640000000800 */
[----:B-1----:R-:W-:-:S05]  /*b690*/  @P1 IMAD.HI.U32 R5, R18, R5, RZ ;  /* 0x0000000512051227 */ /* 0x002fca00078e00ff */
[----:B------:R-:W-:Y:S02]  /*b6a0*/  @P1 SHF.R.U32.HI R0, RZ, R4, R5 ;  /* 0x00000004ff001219 */ /* 0x000fe40000011605 */
[----:B------:R-:W1:Y:S01]  /*b6b0*/  S2R R4, SR_CgaCtaId ;  /* 0x0000000000047919 */ /* 0x000e620000008800 */
[----:B--2---:R-:W-:Y:S01]  /*b6c0*/  ISETP.NE.AND P1, PT, R9, RZ, PT ;  /* 0x000000ff0900720c */ /* 0x004fe20003f25270 */
[----:B---3--:R-:W-:-:S04]  /*b6d0*/  IMAD.MOV R6, RZ, RZ, -R6 ;  /* 0x000000ffff067224 */ /* 0x008fc800078e0a06 */
[----:B----4-:R-:W-:-:S08]  /*b6e0*/  IMAD R6, R6, UR4, R8 ;  /* 0x0000000406067c24 */ /* 0x010fd0000f8e0208 */
[----:B------:R-:W-:Y:S01]  /*b6f0*/  VOTEU.ALL UP1, P1 ;  /* 0x00000000003f7886 */ /* 0x000fe20000820000 */
[----:B------:R-:W-:-:S04]  /*b700*/  PLOP3.LUT P2, PT, P1, PT, PT, 0x8, 0x0 ;  /* 0x000000000000781c */ /* 0x000fc80000f4e170 */
[----:B------:R-:W-:Y:S01]  /*b710*/  @!UP1 UIADD3 UR8, UP0, UR36, 0x270, URZ ;  /* 0x0000027024089890 */ /* 0x000fe2000ff1e03f */
[----:B------:R-:W-:-:S03]  /*b720*/  IMAD.SHL.U32 R6, R6, 0x80, RZ ;  /* 0x0000008006067824 */ /* 0x000fc600078e00ff */
[----:B------:R-:W-:-:S03]  /*b730*/  @!UP1 UIADD3.X UR9, URZ, UR37, URZ, UP0, !UPT ;  /* 0x000000253f099290 */ /* 0x000fc600087fe43f */
[----:B-1----:R-:W-:-:S09]  /*b740*/  VOTEU.ALL UP0, P1 ;  /* 0x00000000003f7886 */ /* 0x002fd20000800000 */
.L_x_161:
        /* <DEDUP_REMOVED lines=13> */
.L_x_162:
        /* <DEDUP_REMOVED lines=12> */
.L_x_163:
        /* <DEDUP_REMOVED lines=12> */
.L_x_164:
        /* <DEDUP_REMOVED lines=10> */
[----:B------:R-:W-:Y:S01]  /*ba40*/  LOP3.LUT R4, R4, 0x1, RZ, 0xc0, !PT ;  /* 0x0000000104047812 */ /* 0x000fe200078ec0ff */
[----:B------:R-:W-:-:S04]  /*ba50*/  UMOV UR4, 0xffffffff ;  /* 0xffffffff00047882 */ /* 0x000fc80000000000 */
[C---:B------:R-:W-:Y:S02]  /*ba60*/  IMAD R20, R4.reuse, 0x28, RZ ;  /* 0x0000002804147824 */ /* 0x040fe400078e02ff */
[----:B------:R-:W-:Y:S01]  /*ba70*/  IMAD R21, R4, 0xa00, RZ ;  /* 0x00000a0004157824 */ /* 0x000fe200078e02ff */
[----:B-1----:R-:W-:-:S04]  /*ba80*/  ISETP.NE.U32.AND P0, PT, R2, RZ, PT ;  /* 0x000000ff0200720c */ /* 0x002fc80003f05070 */
[----:B------:R-:W-:-:S04]  /*ba90*/  ISETP.NE.AND.EX P0, PT, R3, RZ, PT, P0 ;  /* 0x000000ff0300720c */ /* 0x000fc80003f05300 */
[----:B-----5:R-:W-:Y:S01]  /*baa0*/  SEL R4, R7, RZ, !P0 ;  /* 0x000000ff07047207 */ /* 0x020fe20004000000 */
[----:B------:R-:W-:Y:S08]  /*bab0*/  BRA.DIV UR4, `(.L_x_165) ;  /* 0x0000002e04a47947 */ /* 0x000ff0000b800000 */
.L_x_226:
[----:B------:R-:W2:Y:S01]  /*bac0*/  LDL R8, [R1+0x10] ;  /* 0x0000100001087983 */ /* 0x000ea20000100800 */
[----:B------:R-:W-:Y:S01]  /*bad0*/  UMOV UR4, 0xffffffff ;  /* 0xffffffff00047882 */ /* 0x000fe20000000000 */
[----:B------:R-:W-:Y:S02]  /*bae0*/  SHF.R.S32.HI R12, RZ, 0x1f, R7 ;  /* 0x0000001fff0c7819 */ /* 0x000fe40000011407 */
[----:B------:R-:W-:Y:S01]  /*baf0*/  MOV R5, R7 ;  /* 0x0000000700057202 */ /* 0x000fe20000000f00 */
[----:B--2---:R-:W-:Y:S01]  /*bb00*/  VIADD R8, R8, 0xffffffff ;  /* 0xffffffff08087836 */ /* 0x004fe20000000000 */
[----:B------:R-:W-:Y:S06]  /*bb10*/  BRA.DIV UR4, `(.L_x_166) ;  /* 0x0000002e04c07947 */ /* 0x000fec000b800000 */
[----:B------:R-:W-:-:S13]  /*bb20*/  ELECT P6, URZ, PT ;  /* 0x00000000003f782f */ /* 0x000fda00038c0000 */
.L_x_229:
[----:B------:R-:W-:Y:S05]  /*bb30*/  @!P6 BRA `(.L_x_167) ;  /* 0x000000040044e947 */ /* 0x000fea0003800000 */
[----:B------:R1:W-:Y:S01]  /*bb40*/  STL [R1], R8 ;  /* 0x0000000801007387 */ /* 0x0003e20000100800 */
[----:B------:R-:W-:Y:S05]  /*bb50*/  @!P0 BRA `(.L_x_168) ;  /* 0x0000000000508947 */ /* 0x000fea0003800000 */
[----:B------:R-:W2:Y:S01]  /*bb60*/  LDC R13, c[0x0][0x41c] ;  /* 0x00010700ff0d7b82 */ /* 0x000ea20000000800 */
[----:B------:R-:W-:Y:S01]  /*bb70*/  IMAD.MOV.U32 R4, RZ, RZ, R8 ;  /* 0x000000ffff047224 */ /* 0x000fe200078e0008 */
[----:B------:R-:W-:Y:S01]  /*bb80*/  ULDC.64 UR4, c[0x0][0x408] ;  /* 0x0001020000047ab9 */ /* 0x000fe20000000a00 */
[----:B------:R-:W-:Y:S01]  /*bb90*/  ULDC.64 UR6, c[0x0][0x208] ;  /* 0x0000820000067ab9 */ /* 0x000fe20000000a00 */
[----:B--2---:R-:W-:-:S13]  /*bba0*/  ISETP.NE.AND P1, PT, R13, 0x1, PT ;  /* 0x000000010d00780c */ /* 0x004fda0003f25270 */
[----:B------:R-:W2:Y:S02]  /*bbb0*/  @P1 LDC.64 R10, c[0x0][0x420] ;  /* 0x00010800ff0a1b82 */ /* 0x000ea40000000a00 */
[----:B--2---:R-:W-:-:S05]  /*bbc0*/  @P1 IMAD.HI.U32 R10, R8, R10, RZ ;  /* 0x0000000a080a1227 */ /* 0x004fca00078e00ff */
[----:B------:R-:W-:-:S04]  /*bbd0*/  @P1 SHF.R.U32.HI R4, RZ, R11, R10 ;  /* 0x0000000bff041219 */ /* 0x000fc8000001160a */
[--C-:B------:R-:W-:Y:S01]  /*bbe0*/  SHF.R.S32.HI R11, RZ, 0x1f, R4.reuse ;  /* 0x0000001fff0b7819 */ /* 0x100fe20000011404 */
[--C-:B------:R-:W-:Y:S02]  /*bbf0*/  IMAD.MOV R9, RZ, RZ, -R4.reuse ;  /* 0x000000ffff097224 */ /* 0x100fe400078e0a04 */
[----:B------:R-:W-:Y:S02]  /*bc00*/  IMAD.MOV.U32 R10, RZ, RZ, R4 ;  /* 0x000000ffff0a7224 */ /* 0x000fe400078e0004 */
[----:B------:R-:W-:Y:S02]  /*bc10*/  IMAD R9, R13, R9, R8 ;  /* 0x000000090d097224 */ /* 0x000fe400078e0208 */
[----:B------:R-:W-:-:S03]  /*bc20*/  IMAD.WIDE.U32 R10, R7, UR4, R10 ;  /* 0x00000004070a7c25 */ /* 0x000fc6000f8e000a */
[----:B------:R2:W-:Y:S01]  /*bc30*/  STL [R1], R9 ;  /* 0x0000000901007387 */ /* 0x0005e20000100800 */
[----:B------:R-:W-:Y:S01]  /*bc40*/  LEA R14, P1, R10, R2, 0x2 ;  /* 0x000000020a0e7211 */ /* 0x000fe200078210ff */
[----:B--2---:R-:W-:-:S04]  /*bc50*/  IMAD R9, R12, UR4, RZ ;  /* 0x000000040c097c24 */ /* 0x004fc8000f8e02ff */
[----:B------:R-:W-:-:S04]  /*bc60*/  IMAD R4, R7, UR5, R9 ;  /* 0x0000000507047c24 */ /* 0x000fc8000f8e0209 */
[----:B------:R-:W-:-:S05]  /*bc70*/  IMAD.IADD R4, R11, 0x1, R4 ;  /* 0x000000010b047824 */ /* 0x000fca00078e0204 */
[----:B------:R-:W-:-:S05]  /*bc80*/  LEA.HI.X R15, R10, R3, R4, 0x2, P1 ;  /* 0x000000030a0f7211 */ /* 0x000fca00008f1404 */
[----:B------:R2:W5:Y:S02]  /*bc90*/  LDG.E R7, desc[UR6][R14.64] ;  /* 0x000000060e077981 */ /* 0x000564000c1e1900 */
.L_x_168:
[----:B------:R-:W3:Y:S01]  /*bca0*/  S2R R9, SR_CgaCtaId ;  /* 0x0000000000097919 */ /* 0x000ee20000008800 */
[----:B------:R-:W-:-:S04]  /*bcb0*/  MOV R4, 0x400 ;  /* 0x0000040000047802 */ /* 0x000fc80000000f00 */
[----:B---3--:R-:W-:Y:S02]  /*bcc0*/  LEA R4, R9, R4, 0x18 ;  /* 0x0000000409047211 */ /* 0x008fe400078ec0ff */
[----:B------:R-:W-:-:S03]  /*bcd0*/  SHF.L.U32 R9, R19, 0x1f, RZ ;  /* 0x0000001f13097819 */ /* 0x000fc600000006ff */
[----:B------:R-:W-:-:S04]  /*bce0*/  IMAD R4, R16, 0x8, R4 ;  /* 0x0000000810047824 */ /* 0x000fc800078e0204 */
[----:B------:R-:W3:Y:S02]  /*bcf0*/  SYNCS.PHASECHK.TRANS64.TRYWAIT P1, [R4+URZ+0x38840], R9 ;  /* 0x03884009040075a7 */ /* 0x000ee4000802017f */
[----:B---3--:R-:W-:Y:S05]  /*bd00*/  @!P1 BRA `(.L_x_169) ;  /* 0x0000002c00649947 */ /* 0x008fea0003800000 */
.L_x_230:
[----:B------:R-:W4:Y:S01]  /*bd10*/  S2R R10, SR_TID.X ;  /* 0x00000000000a7919 */ /* 0x000f220000002100 */
[----:B------:R-:W-:-:S04]  /*bd20*/  UPRMT UR4, UR38, 0x9910, URZ ;  /* 0x0000991026047896 */ /* 0x000fc8000800003f */
[----:B------:R-:W-:Y:S01]  /*bd30*/  UISETP.NE.AND UP0, UPT, UR4, 0x2, UPT ;  /* 0x000000020400788c */ /* 0x000fe2000bf05270 */
[----:B----4-:R-:W-:-:S13]  /*bd40*/  LOP3.LUT P1, RZ, R10, 0x7f, RZ, 0xc0, !PT ;  /* 0x0000007f0aff7812 */ /* 0x010fda000782c0ff */
[----:B---3--:R-:W-:-:S04]  /*bd50*/  @!P1 IMAD.MOV.U32 R9, RZ, RZ, 0xa000 ;  /* 0x0000a000ff099424 */ /* 0x008fc800078e00ff */
[----:B------:R3:W-:Y:S01]  /*bd60*/  @!P1 SYNCS.ARRIVE.TRANS64 RZ, [R4+URZ+0x38830], R9 ;  /* 0x0388300904ff99a7 */ /* 0x0007e2000800003f */
[----:B------:R-:W-:-:S13]  /*bd70*/  PLOP3.LUT P1, PT, PT, PT, UP0, 0x80, 0x0 ;  /* 0x000000000000781c */ /* 0x000fda0003f2f008 */
[----:B---3--:R-:W-:Y:S05]  /*bd80*/  @P1 BRA `(.L_x_170) ;  /* 0x0000000000041947 */ /* 0x008fea0003800000 */
[----:B------:R-:W-:Y:S01]  /*bd90*/  BPT.TRAP 0x1 ;  /* 0x000000040000795c */ /* 0x000fe20000300000 */
.L_x_170:
[----:B------:R-:W3:Y:S02]  /*bda0*/  LDL R9, [R1+0x4] ;  /* 0x0000040001097983 */ /* 0x000ee40000100800 */
[----:B---3--:R-:W-:-:S13]  /*bdb0*/  ISETP.NE.AND P1, PT, R9, RZ, PT ;  /* 0x000000ff0900720c */ /* 0x008fda0003f25270 */
[----:B------:R-:W-:Y:S05]  /*bdc0*/  @P1 BRA `(.L_x_171) ;  /* 0x0000000000041947 */ /* 0x000fea0003800000 */
[----:B------:R-:W-:Y:S01]  /*bdd0*/  BPT.TRAP 0x1 ;  /* 0x000000040000795c */ /* 0x000fe20000300000 */
.L_x_171:
[----:B------:R-:W3:Y:S01]  /*bde0*/  LDL R9, [R1] ;  /* 0x0000000001097983 */ /* 0x000ee20000100800 */
[----:B------:R-:W-:Y:S01]  /*bdf0*/  MOV R10, 0x400 ;  /* 0x00000400000a7802 */ /* 0x000fe20000000f00 */
[----:B------:R-:W4:Y:S01]  /*be00*/  S2R R11, SR_CgaCtaId ;  /* 0x00000000000b7919 */ /* 0x000f220000008800 */
[----:B------:R-:W-:Y:S01]  /*be10*/  R2UR UR9, R4 ;  /* 0x00000000040972ca */ /* 0x000fe200000e0000 */
[----:B------:R-:W-:Y:S01]  /*be20*/  IMAD R4, R16, 0x5000, R21 ;  /* 0x0000500010047824 */ /* 0x000fe200078e0215 */
[----:B------:R-:W-:Y:S01]  /*be30*/  R2UR UR5, R20 ;  /* 0x00000000140572ca */ /* 0x000fe200000e0000 */
[----:B------:R-:W-:Y:S01]  /*be40*/  UIADD3 UR4, UP0, UR36, 0x370, URZ ;  /* 0x0000037024047890 */ /* 0x000fe2000ff1e03f */
[----:B------:R-:W-:Y:S02]  /*be50*/  R2UR UR12, R0 ;  /* 0x00000000000c72ca */ /* 0x000fe400000e0000 */
[----:B-----5:R-:W-:Y:S02]  /*be60*/  R2UR UR13, R7 ;  /* 0x00000000070d72ca */ /* 0x020fe400000e0000 */
[----:B----4-:R-:W-:-:S05]  /*be70*/  LEA R10, R11, R10, 0x18 ;  /* 0x0000000a0b0a7211 */ /* 0x010fca00078ec0ff */
[----:B------:R-:W-:-:S05]  /*be80*/  IMAD R4, R4, 0x2, R10 ;  /* 0x0000000204047824 */ /* 0x000fca00078e020a */
[----:B------:R-:W-:Y:S01]  /*be90*/  R2UR UR14, R4 ;  /* 0x00000000040e72ca */ /* 0x000fe200000e0000 */
[----:B------:R-:W-:Y:S01]  /*bea0*/  UIADD3 UR9, UR9, 0x38830, URZ ;  /* 0x0003883009097890 */ /* 0x000fe2000fffe03f */
[----:B------:R-:W-:Y:S01]  /*beb0*/  UMOV UR10, URZ ;  /* 0x0000003f000a7c82 */ /* 0x000fe20008000000 */
[----:B------:R-:W-:Y:S01]  /*bec0*/  UMOV UR19, 0x30000 ;  /* 0x0003000000137882 */ /* 0x000fe20000000000 */
[----:B------:R-:W-:Y:S01]  /*bed0*/  UMOV UR6, 0x0 ;  /* 0x0000000000067882 */ /* 0x000fe20000000000 */
[----:B------:R-:W-:-:S08]  /*bee0*/  UMOV UR7, 0x14f00000 ;  /* 0x14f0000000077882 */ /* 0x000fd00000000000 */
[----:B------:R-:W-:Y:S02]  /*bef0*/  UIADD3 UR8, UR14, 0x24400, URZ ;  /* 0x000244000e087890 */ /* 0x000fe4000fffe03f */
[----:B------:R-:W-:Y:S02]  /*bf00*/  UIADD3 UR15, UR14, 0x26c00, URZ ;  /* 0x00026c000e0f7890 */ /* 0x000fe4000fffe03f */
[----:B------:R-:W-:Y:S01]  /*bf10*/  UIADD3 UR17, UR14, 0x29400, URZ ;  /* 0x000294000e117890 */ /* 0x000fe2000fffe03f */
[----:B------:R-:W-:Y:S01]  /*bf20*/  UMOV UR16, 0x40 ;  /* 0x0000004000107882 */ /* 0x000fe20000000000 */
[----:B------:R-:W-:-:S03]  /*bf30*/  UIADD3 UR18, UR14, 0x2bc00, URZ ;  /* 0x0002bc000e127890 */ /* 0x000fc6000fffe03f */
[----:B------:R-:W-:Y:S01]  /*bf40*/  UMOV UR14, 0x80 ;  /* 0x00000080000e7882 */ /* 0x000fe20000000000 */
[----:B------:R-:W-:Y:S02]  /*bf50*/  MOV R4, R7 ;  /* 0x0000000700047202 */ /* 0x000fe40000000f00 */
[----:B---3--:R-:W-:-:S13]  /*bf60*/  R2UR UR11, R9 ;  /* 0x00000000090b72ca */ /* 0x008fda00000e0000 */
[----:B------:R-:W-:Y:S02]  /*bf70*/  UIMAD UR11, UR11, 0x50, UR5 ;  /* 0x000000500b0b78a4 */ /* 0x000fe4000f8e0205 */
[----:B------:R-:W-:-:S09]  /*bf80*/  UIADD3.X UR5, URZ, UR37, URZ, UP0, !UPT ;  /* 0x000000253f057290 */ /* 0x000fd200087fe43f */
[----:B------:R3:W-:Y:S02]  /*bf90*/  UTMALDG.4D.MULTICAST [UR8], [UR4], UR19, desc[UR6] ;  /* 0x00000608040073b4 */ /* 0x0007e40008019813 */
[----:B---3--:R-:W-:Y:S01]  /*bfa0*/  UMOV UR8, UR15 ;  /* 0x0000000f00087c82 */ /* 0x008fe20008000000 */
[----:B------:R-:W-:Y:S02]  /*bfb0*/  UMOV UR10, UR16 ;  /* 0x00000010000a7c82 */ /* 0x000fe40008000000 */
[----:B------:R3:W-:Y:S02]  /*bfc0*/  UTMALDG.4D.MULTICAST [UR8], [UR4], UR19, desc[UR6] ;  /* 0x00000608040073b4 */ /* 0x0007e40008019813 */
[----:B---3--:R-:W-:Y:S01]  /*bfd0*/  UMOV UR8, UR17 ;  /* 0x0000001100087c82 */ /* 0x008fe20008000000 */
[----:B------:R-:W-:Y:S01]  /*bfe0*/  UMOV UR10, UR14 ;  /* 0x0000000e000a7c82 */ /* 0x000fe20008000000 */
[----:B------:R-:W-:Y:S01]  /*bff0*/  UMOV UR14, 0xc0 ;  /* 0x000000c0000e7882 */ /* 0x000fe20000000000 */
[----:B------:R3:W-:Y:S02]  /*c000*/  UTMALDG.4D.MULTICAST [UR8], [UR4], UR19, desc[UR6] ;  /* 0x00000608040073b4 */ /* 0x0007e40008019813 */
[----:B---3--:R-:W-:Y:S01]  /*c010*/  UMOV UR8, UR18 ;  /* 0x0000001200087c82 */ /* 0x008fe20008000000 */
[----:B------:R-:W-:-:S02]  /*c020*/  UMOV UR10, UR14 ;  /* 0x0000000e000a7c82 */ /* 0x000fc40008000000 */
[----:B------:R3:W-:Y:S02]  /*c030*/  UTMALDG.4D.MULTICAST [UR8], [UR4], UR19, desc[UR6] ;  /* 0x00000608040073b4 */ /* 0x0007e40008019813 */
[----:B---3--:R-:W-:Y:S01]  /*c040*/  NOP ;  /* 0x0000000000007918 */ /* 0x008fe20000000000 */
.L_x_167:
[----:B------:R-:W3:Y:S01]  /*c050*/  LDL R13, [R1+0x1c] ;  /* 0x00001c00010d7983 */ /* 0x000ee20000100800 */
[----:B------:R-:W-:-:S03]  /*c060*/  MOV R10, 0x400 ;  /* 0x00000400000a7802 */ /* 0x000fc60000000f00 */
[----:B------:R-:W4:Y:S01]  /*c070*/  LDL.LU R9, [R1+0x18] ;  /* 0x0000180001097983 */ /* 0x000f220000300800 */
[----:B------:R-:W5:Y:S01]  /*c080*/  S2R R11, SR_CgaCtaId ;  /* 0x00000000000b7919 */ /* 0x000f620000008800 */
[----:B------:R-:W-:Y:S05]  /*c090*/  WARPSYNC.ALL ;  /* 0x0000000000007948 */ /* 0x000fea0003800000 */
[----:B------:R-:W-:-:S13]  /*c0a0*/  ELECT P1, URZ, PT ;  /* 0x00000000003f782f */ /* 0x000fda0003820000 */
[----:B------:R-:W-:Y:S01]  /*c0b0*/  @P1 R2UR UR13, R17 ;  /* 0x00000000110d12ca */ /* 0x000fe200000e0000 */
[----:B------:R-:W-:Y:S01]  /*c0c0*/  UIADD3 UR4, UP0, UR36, 0x270, URZ ;  /* 0x0000027024047890 */ /* 0x000fe2000ff1e03f */
[----:B------:R-:W-:Y:S02]  /*c0d0*/  @P1 R2UR UR12, R18 ;  /* 0x00000000120c12ca */ /* 0x000fe400000e0000 */
[----:B------:R-:W-:Y:S01]  /*c0e0*/  @P1 R2UR UR11, R6 ;  /* 0x00000000060b12ca */ /* 0x000fe200000e0000 */
[----:B------:R-:W-:Y:S01]  /*c0f0*/  UIADD3.X UR5, URZ, UR37, URZ, UP0, !UPT ;  /* 0x000000253f057290 */ /* 0x000fe200087fe43f */
[----:B-----5:R-:W-:-:S04]  /*c100*/  LEA R10, R11, R10, 0x18 ;  /* 0x0000000a0b0a7211 */ /* 0x020fc800078ec0ff */
        /* <DEDUP_REMOVED lines=28> */
[----:B-----5:R-:W-:-:S02]  /*c2d0*/  @P1 R2UR UR13, R17 ;  /* 0x00000000110d12ca */ /* 0x020fc400000e0000 */
        /* <DEDUP_REMOVED lines=8> */
[----:B---3--:R-:W-:-:S04]  /*c360*/  LOP3.LUT R6, R13, 0x1, RZ, 0xc, !PT ;  /* 0x000000010d067812 */ /* 0x008fc800078e0cff */
[----:B------:R-:W-:-:S04]  /*c370*/  SHF.L.U32 R6, R6, 0x1f, RZ ;  /* 0x0000001f06067819 */ /* 0x000fc800000006ff */
[----:B------:R-:W3:Y:S01]  /*c380*/  SYNCS.PHASECHK.TRANS64.TRYWAIT P1, [R10+URZ+0x38820], R6 ;  /* 0x038820060a0075a7 */ /* 0x000ee2000802017f */
[----:B----4-:R-:W-:Y:S01]  /*c390*/  ISETP.GE.AND P2, PT, R9, 0x51, PT ;  /* 0x000000510900780c */ /* 0x010fe20003f46270 */
[----:B-1-3--:R-:W-:-:S12]  /*c3a0*/  @!P1 BRA `(.L_x_173) ;  /* 0x0000002400d09947 */ /* 0x00afd80003800000 */
.L_x_231:
[----:B------:R-:W-:Y:S05]  /*c3b0*/  BSYNC B0 ;  /* 0x0000000000007941 */ /* 0x000fea0003800000 */
.L_x_172:
[----:B------:R-:W-:Y:S05]  /*c3c0*/  @!P2 BRA `(.L_x_174) ;  /* 0x0000001800dca947 */ /* 0x000fea0003800000 */
[----:B-1----:R-:W2:Y:S01]  /*c3d0*/  LDL R7, [R1+0x10] ;  /* 0x0000100001077983 */ /* 0x002ea20000100800 */
[----:B------:R-:W-:Y:S02]  /*c3e0*/  IMAD.MOV.U32 R6, RZ, RZ, 0x1 ;  /* 0x00000001ff067424 */ /* 0x000fe400078e00ff */
[----:B--2---:R-:W-:-:S05]  /*c3f0*/  IMAD.MOV R14, RZ, RZ, -R7 ;  /* 0x000000ffff0e7224 */ /* 0x004fca00078e0a07 */
[----:B------:R-:W-:-:S05]  /*c400*/  VIADDMNMX R14, R14, R6, 0xffffffff, !PT ;  /* 0xffffffff0e0e7446 */ /* 0x000fca0007800106 */
[----:B------:R-:W-:-:S05]  /*c410*/  IMAD.IADD R6, R7, 0x1, R14 ;  /* 0x0000000107067824 */ /* 0x000fca00078e020e */
[----:B------:R-:W-:-:S04]  /*c420*/  LOP3.LUT R6, R6, 0x1, RZ, 0xc0, !PT ;  /* 0x0000000106067812 */ /* 0x000fc800078ec0ff */
[----:B------:R-:W-:Y:S01]  /*c430*/  ISETP.NE.U32.AND P1, PT, R6, 0x1, PT ;  /* 0x000000010600780c */ /* 0x000fe20003f25070 */
[----:B------:R-:W-:-:S12]  /*c440*/  VIADD R6, R7, 0xfffffffe ;  /* 0xfffffffe07067836 */ /* 0x000fd80000000000 */
[----:B------:R-:W-:Y:S05]  /*c450*/  @P1 BRA `(.L_x_175) ;  /* 0x00000008003c1947 */ /* 0x000fea0003800000 */
[----:B------:R-:W-:Y:S01]  /*c460*/  VIADD R9, R16, 0x1 ;  /* 0x0000000110097836 */ /* 0x000fe20000000000 */
[----:B------:R-:W-:Y:S04]  /*c470*/  BSSY B0, `(.L_x_176) ;  /* 0x0000089000007945 */ /* 0x000fe80003800000 */
        /* <DEDUP_REMOVED lines=8> */
[----:B------:R-:W-:Y:S01]  /*c500*/  IMAD.MOV.U32 R7, RZ, RZ, R6 ;  /* 0x000000ffff077224 */ /* 0x000fe200078e0006 */
[----:B------:R-:W-:Y:S01]  /*c510*/  ULDC.64 UR4, c[0x0][0x408] ;  /* 0x0001020000047ab9 */ /* 0x000fe20000000a00 */
[----:B------:R-:W-:Y:S01]  /*c520*/  ULDC.64 UR6, c[0x0][0x208] ;  /* 0x0000820000067ab9 */ /* 0x000fe20000000a00 */
[----:B-1----:R-:W-:-:S13]  /*c530*/  ISETP.NE.AND P1, PT, R15, 0x1, PT ;  /* 0x000000010f00780c */ /* 0x002fda0003f25270 */
[----:B------:R-:W1:Y:S02]  /*c540*/  @P1 LDC.64 R10, c[0x0][0x420] ;  /* 0x00010800ff0a1b82 */ /* 0x000e640000000a00 */
[----:B-1----:R-:W-:-:S05]  /*c550*/  @P1 IMAD.HI.U32 R10, R6, R10, RZ ;  /* 0x0000000a060a1227 */ /* 0x002fca00078e00ff */
[----:B------:R-:W-:-:S04]  /*c560*/  @P1 SHF.R.U32.HI R7, RZ, R11, R10 ;  /* 0x0000000bff071219 */ /* 0x000fc8000001160a */
[----:B------:R-:W-:Y:S02]  /*c570*/  IADD3 R10, -R7, RZ, RZ ;  /* 0x000000ff070a7210 */ /* 0x000fe40007ffe1ff */
[----:B------:R-:W-:-:S03]  /*c580*/  SHF.R.S32.HI R11, RZ, 0x1f, R7 ;  /* 0x0000001fff0b7819 */ /* 0x000fc60000011407 */
[----:B------:R-:W-:Y:S02]  /*c590*/  IMAD R6, R15, R10, R6 ;  /* 0x0000000a0f067224 */ /* 0x000fe400078e0206 */
[----:B------:R-:W-:Y:S02]  /*c5a0*/  IMAD R15, R12, UR4, RZ ;  /* 0x000000040c0f7c24 */ /* 0x000fe4000f8e02ff */
[----:B------:R-:W-:Y:S02]  /*c5b0*/  IMAD.MOV.U32 R10, RZ, RZ, R7 ;  /* 0x000000ffff0a7224 */ /* 0x000fe400078e0007 */
[C---:B------:R-:W-:Y:S02]  /*c5c0*/  IMAD R7, R5.reuse, UR5, R15 ;  /* 0x0000000505077c24 */ /* 0x040fe4000f8e020f */
[----:B------:R-:W-:-:S04]  /*c5d0*/  IMAD.WIDE.U32 R10, R5, UR4, R10 ;  /* 0x00000004050a7c25 */ /* 0x000fc8000f8e000a */
[----:B------:R-:W-:Y:S01]  /*c5e0*/  IMAD.IADD R7, R7, 0x1, R11 ;  /* 0x0000000107077824 */ /* 0x000fe200078e020b */
[----:B------:R-:W-:-:S04]  /*c5f0*/  LEA R2, P1, R10, R2, 0x2 ;  /* 0x000000020a027211 */ /* 0x000fc800078210ff */
[----:B------:R-:W-:-:S05]  /*c600*/  LEA.HI.X R3, R10, R3, R7, 0x2, P1 ;  /* 0x000000030a037211 */ /* 0x000fca00008f1407 */
[----:B------:R1:W5:Y:S04]  /*c610*/  LDG.E R7, desc[UR6][R2.64] ;  /* 0x0000000602077981 */ /* 0x000368000c1e1900 */
.L_x_178:
[----:B-1----:R-:W1:Y:S01]  /*c620*/  S2R R3, SR_CgaCtaId ;  /* 0x0000000000037919 */ /* 0x002e620000008800 */
[----:B------:R-:W-:-:S04]  /*c630*/  MOV R2, 0x400 ;  /* 0x0000040000027802 */ /* 0x000fc80000000f00 */
[----:B-1----:R-:W-:Y:S02]  /*c640*/  LEA R2, R3, R2, 0x18 ;  /* 0x0000000203027211 */ /* 0x002fe400078ec0ff */
[----:B------:R-:W-:-:S03]  /*c650*/  SHF.L.U32 R3, R13, 0x1f, RZ ;  /* 0x0000001f0d037819 */ /* 0x000fc600000006ff */
[----:B------:R-:W-:-:S04]  /*c660*/  IMAD R2, R9, 0x8, R2 ;  /* 0x0000000809027824 */ /* 0x000fc800078e0202 */
[----:B------:R-:W1:Y:S02]  /*c670*/  SYNCS.PHASECHK.TRANS64.TRYWAIT P1, [R2+URZ+0x38840], R3 ;  /* 0x03884003020075a7 */ /* 0x000e64000802017f */
[----:B-1----:R-:W-:Y:S05]  /*c680*/  @!P1 BRA `(.L_x_179) ;  /* 0x0000002400389947 */ /* 0x002fea0003800000 */
.L_x_232:
[----:B------:R-:W2:Y:S01]  /*c690*/  S2R R10, SR_TID.X ;  /* 0x00000000000a7919 */ /* 0x000ea20000002100 */
[----:B------:R-:W-:Y:S01]  /*c6a0*/  UPRMT UR4, UR38, 0x9910, URZ ;  /* 0x0000991026047896 */ /* 0x000fe2000800003f */
[----:B--2---:R-:W-:-:S13]  /*c6b0*/  LOP3.LUT P1, RZ, R10, 0x7f, RZ, 0xc0, !PT ;  /* 0x0000007f0aff7812 */ /* 0x004fda000782c0ff */
[----:B-1----:R-:W-:-:S04]  /*c6c0*/  @!P1 IMAD.MOV.U32 R3, RZ, RZ, 0xa000 ;  /* 0x0000a000ff039424 */ /* 0x002fc800078e00ff */
[----:B------:R1:W-:Y:S02]  /*c6d0*/  @!P1 SYNCS.ARRIVE.TRANS64 RZ, [R2+URZ+0x38830], R3 ;  /* 0x0388300302ff99a7 */ /* 0x0003e4000800003f */
[----:B-1----:R-:W-:-:S05]  /*c6e0*/  IMAD.U32 R3, RZ, RZ, UR4 ;  /* 0x00000004ff037e24 */ /* 0x002fca000f8e00ff */
[----:B------:R-:W-:-:S13]  /*c6f0*/  ISETP.NE.AND P2, PT, R3, 0x2, PT ;  /* 0x000000020300780c */ /* 0x000fda0003f45270 */
[----:B------:R-:W-:Y:S05]  /*c700*/  @P2 BRA `(.L_x_180) ;  /* 0x0000000000042947 */ /* 0x000fea0003800000 */
[----:B------:R-:W-:Y:S01]  /*c710*/  BPT.TRAP 0x1 ;  /* 0x000000040000795c */ /* 0x000fe20000300000 */
.L_x_180:
[----:B------:R-:W2:Y:S02]  /*c720*/  LDL R3, [R1+0x4] ;  /* 0x0000040001037983 */ /* 0x000ea40000100800 */
[----:B--2---:R-:W-:-:S13]  /*c730*/  ISETP.NE.AND P1, PT, R3, RZ, PT ;  /* 0x000000ff0300720c */ /* 0x004fda0003f25270 */
[----:B------:R-:W-:Y:S05]  /*c740*/  @P1 BRA `(.L_x_181) ;  /* 0x0000000000041947 */ /* 0x000fea0003800000 */
[----:B------:R-:W-:Y:S01]  /*c750*/  BPT.TRAP 0x1 ;  /* 0x000000040000795c */ /* 0x000fe20000300000 */
.L_x_181:
[----:B------:R-:W1:Y:S01]  /*c760*/  S2R R11, SR_CgaCtaId ;  /* 0x00000000000b7919 */ /* 0x000e620000008800 */
[----:B------:R-:W-:Y:S01]  /*c770*/  MOV R10, 0x400 ;  /* 0x00000400000a7802 */ /* 0x000fe20000000f00 */
[----:B------:R-:W-:Y:S01]  /*c780*/  UIADD3 UR4, UP0, UR36, 0x370, URZ ;  /* 0x0000037024047890 */ /* 0x000fe2000ff1e03f */
[----:B------:R-:W-:Y:S01]  /*c790*/  R2UR UR9, R2 ;  /* 0x00000000020972ca */ /* 0x000fe200000e0000 */
[----:B------:R-:W-:Y:S01]  /*c7a0*/  IMAD R2, R9, 0x5000, R21 ;  /* 0x0000500009027824 */ /* 0x000fe200078e0215 */
[----:B------:R-:W-:Y:S01]  /*c7b0*/  R2UR UR11, R6 ;  /* 0x00000000060b72ca */ /* 0x000fe200000e0000 */
[----:B------:R-:W-:Y:S01]  /*c7c0*/  UMOV UR10, URZ ;  /* 0x0000003f000a7c82 */ /* 0x000fe20008000000 */
[----:B------:R-:W-:Y:S01]  /*c7d0*/  R2UR UR5, R20 ;  /* 0x00000000140572ca */ /* 0x000fe200000e0000 */
[----:B------:R-:W-:Y:S01]  /*c7e0*/  UMOV UR19, 0x30000 ;  /* 0x0003000000137882 */ /* 0x000fe20000000000 */
[----:B------:R-:W-:Y:S01]  /*c7f0*/  R2UR UR12, R0 ;  /* 0x00000000000c72ca */ /* 0x000fe200000e0000 */
[----:B------:R-:W-:Y:S01]  /*c800*/  UMOV UR6, 0x0 ;  /* 0x0000000000067882 */ /* 0x000fe20000000000 */
[----:B-----5:R-:W-:Y:S01]  /*c810*/  R2UR UR13, R7 ;  /* 0x00000000070d72ca */ /* 0x020fe200000e0000 */
[----:B------:R-:W-:Y:S01]  /*c820*/  UMOV UR7, 0x14f00000 ;  /* 0x14f0000000077882 */ /* 0x000fe20000000000 */
[----:B------:R-:W-:Y:S01]  /*c830*/  UMOV UR17, 0x40 ;  /* 0x0000004000117882 */ /* 0x000fe20000000000 */
[----:B------:R-:W-:Y:S01]  /*c840*/  UMOV UR18, 0x80 ;  /* 0x0000008000127882 */ /* 0x000fe20000000000 */
[----:B------:R-:W-:Y:S01]  /*c850*/  SHF.L.U32 R3, R19, 0x1f, RZ ;  /* 0x0000001f13037819 */ /* 0x000fe200000006ff */
[----:B------:R-:W-:-:S04]  /*c860*/  UIADD3 UR9, UR9, 0x38830, URZ ;  /* 0x0003883009097890 */ /* 0x000fc8000fffe03f */
[----:B------:R-:W-:Y:S02]  /*c870*/  UIMAD UR11, UR11, 0x50, UR5 ;  /* 0x000000500b0b78a4 */ /* 0x000fe4000f8e0205 */
[----:B------:R-:W-:Y:S01]  /*c880*/  UIADD3.X UR5, URZ, UR37, URZ, UP0, !UPT ;  /* 0x000000253f057290 */ /* 0x000fe200087fe43f */
[----:B-1----:R-:W-:-:S05]  /*c890*/  LEA R10, R11, R10, 0x18 ;  /* 0x0000000a0b0a7211 */ /* 0x002fca00078ec0ff */
[----:B------:R-:W-:-:S05]  /*c8a0*/  IMAD R2, R2, 0x2, R10 ;  /* 0x0000000202027824 */ /* 0x000fca00078e020a */
[----:B------:R-:W-:Y:S01]  /*c8b0*/  R2UR UR14, R2 ;  /* 0x00000000020e72ca */ /* 0x000fe200000e0000 */
[----:B------:R-:W-:-:S12]  /*c8c0*/  IMAD R2, R16, 0x8, R10 ;  /* 0x0000000810027824 */ /* 0x000fd800078e020a */
[----:B------:R-:W-:Y:S02]  /*c8d0*/  UIADD3 UR8, UR14, 0x24400, URZ ;  /* 0x000244000e087890 */ /* 0x000fe4000fffe03f */
[----:B------:R-:W-:Y:S02]  /*c8e0*/  UIADD3 UR15, UR14, 0x26c00, URZ ;  /* 0x00026c000e0f7890 */ /* 0x000fe4000fffe03f */
[----:B------:R-:W-:Y:S02]  /*c8f0*/  UIADD3 UR16, UR14, 0x29400, URZ ;  /* 0x000294000e107890 */ /* 0x000fe4000fffe03f */
[----:B------:R-:W-:-:S03]  /*c900*/  UIADD3 UR14, UR14, 0x2bc00, URZ ;  /* 0x0002bc000e0e7890 */ /* 0x000fc6000fffe03f */
[----:B------:R1:W-:Y:S02]  /*c910*/  UTMALDG.4D.MULTICAST [UR8], [UR4], UR19, desc[UR6] ;  /* 0x00000608040073b4 */ /* 0x0003e40008019813 */
[----:B-1----:R-:W-:Y:S01]  /*c920*/  UMOV UR8, UR15 ;  /* 0x0000000f00087c82 */ /* 0x002fe20008000000 */
[----:B------:R-:W-:Y:S01]  /*c930*/  UMOV UR10, UR17 ;  /* 0x00000011000a7c82 */ /* 0x000fe20008000000 */
[----:B------:R-:W-:Y:S01]  /*c940*/  UMOV UR15, 0xc0 ;  /* 0x000000c0000f7882 */ /* 0x000fe20000000000 */
[----:B------:R1:W-:Y:S02]  /*c950*/  UTMALDG.4D.MULTICAST [UR8], [UR4], UR19, desc[UR6] ;  /* 0x00000608040073b4 */ /* 0x0003e40008019813 */
[----:B-1----:R-:W-:Y:S01]  /*c960*/  UMOV UR8, UR16 ;  /* 0x0000001000087c82 */ /* 0x002fe20008000000 */
[----:B------:R-:W-:Y:S02]  /*c970*/  UMOV UR10, UR18 ;  /* 0x00000012000a7c82 */ /* 0x000fe40008000000 */
[----:B------:R1:W-:Y:S02]  /*c980*/  UTMALDG.4D.MULTICAST [UR8], [UR4], UR19, desc[UR6] ;  /* 0x00000608040073b4 */ /* 0x0003e40008019813 */
[----:B-1----:R-:W-:Y:S01]  /*c990*/  UMOV UR8, UR14 ;  /* 0x0000000e00087c82 */ /* 0x002fe20008000000 */
[----:B------:R-:W-:-:S02]  /*c9a0*/  UMOV UR10, UR15 ;  /* 0x0000000f000a7c82 */ /* 0x000fc40008000000 */
[----:B------:R1:W-:Y:S01]  /*c9b0*/  UTMALDG.4D.MULTICAST [UR8], [UR4], UR19, desc[UR6] ;  /* 0x00000608040073b4 */ /* 0x0003e20008019813 */
[----:B------:R-:W2:Y:S02]  /*c9c0*/  SYNCS.PHASECHK.TRANS64.TRYWAIT P1, [R2+URZ+0x38860], R3 ;  /* 0x03886003020075a7 */ /* 0x000ea4000802017f */
[----:B-12---:R-:W-:Y:S05]  /*c9d0*/  @!P1 BRA `(.L_x_182) ;  /* 0x0000002000789947 */ /* 0x006fea0003800000 */
.L_x_233:
[----:B------:R-:W2:Y:S02]  /*c9e0*/  S2R R10, SR_TID.X ;  /* 0x00000000000a7919 */ /* 0x000ea40000002100 */
[----:B--2---:R-:W-:-:S13]  /*c9f0*/  LOP3.LUT P1, RZ, R10, 0x7f, RZ, 0xc0, !PT ;  /* 0x0000007f0aff7812 */ /* 0x004fda000782c0ff */
[----:B-1----:R-:W-:-:S04]  /*ca00*/  @!P1 IMAD.MOV.U32 R3, RZ, RZ, 0xa000 ;  /* 0x0000a000ff039424 */ /* 0x002fc800078e00ff */
[----:B------:R1:W-:Y:S01]  /*ca10*/  @!P1 SYNCS.ARRIVE.TRANS64 RZ, [R2+URZ+0x38850], R3 ;  /* 0x0388500302ff99a7 */ /* 0x0003e2000800003f */
[----:B------:R-:W-:Y:S05]  /*ca20*/  @P2 BRA `(.L_x_183) ;  /* 0x0000000000042947 */ /* 0x000fea0003800000 */
[----:B------:R-:W-:Y:S01]  /*ca30*/  BPT.TRAP 0x1 ;  /* 0x000000040000795c */ /* 0x000fe20000300000 */
.L_x_183:
[----:B-1----:R-:W2:Y:S02]  /*ca40*/  LDL R3, [R1+0x4] ;  /* 0x0000040001037983 */ /* 0x002ea40000100800 */
[----:B--2---:R-:W-:-:S13]  /*ca50*/  ISETP.NE.AND P1, PT, R3, RZ, PT ;  /* 0x000000ff0300720c */ /* 0x004fda0003f25270 */
[----:B------:R-:W-:Y:S05]  /*ca60*/  @P1 BRA `(.L_x_184) ;  /* 0x0000000000041947 */ /* 0x000fea0003800000 */
[----:B------:R-:W-:Y:S01]  /*ca70*/  BPT.TRAP 0x1 ;  /* 0x000000040000795c */ /* 0x000fe20000300000 */
.L_x_184:
[----:B------:R-:W2:Y:S01]  /*ca80*/  LDL.LU R3, [R1] ;  /* 0x0000000001037983 */ /* 0x000ea20000300800 */
[----:B------:R-:W-:Y:S01]  /*ca90*/  MOV R10, 0x400 ;  /* 0x00000400000a7802 */ /* 0x000fe20000000f00 */
[----:B------:R-:W-:Y:S01]  /*caa0*/  UIADD3 UR4, UP0, UR36, 0x470, URZ ;  /* 0x0000047024047890 */ /* 0x000fe2000ff1e03f */
[----:B------:R-:W-:Y:S01]  /*cab0*/  R2UR UR5, R20 ;  /* 0x00000000140572ca */ /* 0x000fe200000e0000 */
[----:B------:R-:W1:Y:S01]  /*cac0*/  S2R R11, SR_CgaCtaId ;  /* 0x00000000000b7919 */ /* 0x000e620000008800 */
[----:B------:R-:W-:Y:S01]  /*cad0*/  R2UR UR9, R2 ;  /* 0x00000000020972ca */ /* 0x000fe200000e0000 */
[----:B------:R-:W-:Y:S01]  /*cae0*/  UMOV UR10, URZ ;  /* 0x0000003f000a7c82 */ /* 0x000fe20008000000 */
[----:B------:R-:W-:Y:S01]  /*caf0*/  R2UR UR13, R4 ;  /* 0x00000000040d72ca */ /* 0x000fe200000e0000 */
[----:B------:R-:W-:Y:S01]  /*cb00*/  UMOV UR18, 0x30000 ;  /* 0x0003000000127882 */ /* 0x000fe20000000000 */
[----:B------:R-:W-:Y:S01]  /*cb10*/  R2UR UR12, R0 ;  /* 0x00000000000c72ca */ /* 0x000fe200000e0000 */
[----:B------:R-:W-:Y:S01]  /*cb20*/  UMOV UR6, 0x0 ;  /* 0x0000000000067882 */ /* 0x000fe20000000000 */
[----:B------:R-:W-:Y:S01]  /*cb30*/  UMOV UR7, 0x14f00000 ;  /* 0x14f0000000077882 */ /* 0x000fe20000000000 */
[----:B------:R-:W-:Y:S01]  /*cb40*/  UMOV UR17, 0x40 ;  /* 0x0000004000117882 */ /* 0x000fe20000000000 */
[----:B------:R3:W-:Y:S01]  /*cb50*/  STL [R1], R6 ;  /* 0x0000000601007387 */ /* 0x0007e20000100800 */
[----:B------:R-:W-:-:S04]  /*cb60*/  IMAD.MOV.U32 R4, RZ, RZ, R7 ;  /* 0x000000ffff047224 */ /* 0x000fc800078e0007 */
[----:B------:R-:W-:Y:S01]  /*cb70*/  UIADD3 UR9, UR9, 0x38850, URZ ;  /* 0x0003885009097890 */ /* 0x000fe2000fffe03f */
[----:B-1----:R-:W-:Y:S02]  /*cb80*/  LEA R10, R11, R10, 0x18 ;  /* 0x0000000a0b0a7211 */ /* 0x002fe400078ec0ff */
[----:B--2---:R-:W-:Y:S01]  /*cb90*/  R2UR UR11, R3 ;  /* 0x00000000030b72ca */ /* 0x004fe200000e0000 */
[----:B------:R-:W-:-:S05]  /*cba0*/  IMAD R3, R16, 0x5000, R21 ;  /* 0x0000500010037824 */ /* 0x000fca00078e0215 */
[----:B------:R-:W-:-:S04]  /*cbb0*/  LEA R3, R3, R10, 0x1 ;  /* 0x0000000a03037211 */ /* 0x000fc800078e08ff */
[----:B------:R-:W-:-:S03]  /*cbc0*/  R2UR UR16, R3 ;  /* 0x00000000031072ca */ /* 0x000fc600000e0000 */
[----:B------:R-:W-:Y:S02]  /*cbd0*/  UIMAD UR11, UR11, 0x50, UR5 ;  /* 0x000000500b0b78a4 */ /* 0x000fe4000f8e0205 */
[----:B------:R-:W-:-:S08]  /*cbe0*/  UIADD3.X UR5, URZ, UR37, URZ, UP0, !UPT ;  /* 0x000000253f057290 */ /* 0x000fd000087fe43f */
        /* <DEDUP_REMOVED lines=10> */
[----:B------:R-:W-:Y:S01]  /*cc90*/  UMOV UR10, UR14 ;  /* 0x0000000e000a7c82 */ /* 0x000fe20008000000 */
[----:B------:R-:W-:Y:S01]  /*cca0*/  UMOV UR14, 0xc0 ;  /* 0x000000c0000e7882 */ /* 0x000fe20000000000 */
[----:B------:R1:W-:Y:S02]  /*ccb0*/  UTMALDG.4D.MULTICAST [UR8], [UR4], UR18, desc[UR6] ;  /* 0x00000608040073b4 */ /* 0x0003e40008019812 */
[----:B-1----:R-:W-:Y:S01]  /*ccc0*/  UMOV UR8, UR16 ;  /* 0x0000001000087c82 */ /* 0x002fe20008000000 */
[----:B------:R-:W-:-:S02]  /*ccd0*/  UMOV UR10, UR14 ;  /* 0x0000000e000a7c82 */ /* 0x000fc40008000000 */
[----:B------:R3:W-:Y:S02]  /*cce0*/  UTMALDG.4D.MULTICAST [UR8], [UR4], UR18, desc[UR6] ;  /* 0x00000608040073b4 */ /* 0x0007e40008019812 */
[----:B---3--:R-:W-:Y:S01]  /*ccf0*/  NOP ;  /* 0x0000000000007918 */ /* 0x008fe20000000000 */
.L_x_177:
[----:B------:R-:W-:Y:S05]  /*cd00*/  BSYNC B0 ;  /* 0x0000000000007941 */ /* 0x000fea0003800000 */
.L_x_176:
[----:B------:R-:W2:Y:S01]  /*cd10*/  LDL.LU R2, [R1+0x10] ;  /* 0x0000100001027983 */ /* 0x000ea20000300800 */
[----:B------:R-:W-:Y:S02]  /*cd20*/  IMAD.MOV.U32 R16, RZ, RZ, R9 ;  /* 0x000000ffff107224 */ /* 0x000fe400078e0009 */
[----:B------:R-:W-:Y:S02]  /*cd30*/  IMAD.MOV.U32 R19, RZ, RZ, R13 ;  /* 0x000000ffff137224 */ /* 0x000fe400078e000d */
[----:B--2---:R-:W-:-:S07]  /*cd40*/  VIADD R6, R2, 0xfffffffd ;  /* 0xfffffffd02067836 */ /* 0x004fce0000000000 */
.L_x_175:
[----:B------:R-:W-:Y:S01]  /*cd50*/  IMAD.MOV R3, RZ, RZ, -R14 ;  /* 0x000000ffff037224 */ /* 0x000fe200078e0a0e */
[----:B------:R-:W-:Y:S04]  /*cd60*/  BSSY B0, `(.L_x_174) ;  /* 0x000011d000007945 */ /* 0x000fe80003800000 */
[----:B------:R-:W-:-:S13]  /*cd70*/  ISETP.NE.AND P1, PT, R8, R3, PT ;  /* 0x000000030800720c */ /* 0x000fda0003f25270 */
[----:B------:R-:W-:Y:S05]  /*cd80*/  @!P1 BRA `(.L_x_185) ;  /* 0x0000001000689947 */ /* 0x000fea0003800000 */
[----:B------:R-:W-:-:S07]  /*cd90*/  IMAD.MOV.U32 R8, RZ, RZ, R4 ;  /* 0x000000ffff087224 */ /* 0x000fce00078e0004 */
.L_x_204:
        /* <DEDUP_REMOVED lines=16> */
[----:B-1----:R-:W-:Y:S01]  /*cea0*/  @P1 IMAD.HI.U32 R8, R6, R2, RZ ;  /* 0x0000000206081227 */ /* 0x002fe200078e00ff */
[----:B------:R-:W-:-:S04]  /*ceb0*/  MOV R2, R6 ;  /* 0x0000000600027202 */ /* 0x000fc80000000f00 */
[----:B------:R-:W-:Y:S02]  /*cec0*/  @P1 SHF.R.U32.HI R2, RZ, R3, R8 ;  /* 0x00000003ff021219 */ /* 0x000fe40000011608 */
[----:B------:R-:W1:Y:S03]  /*ced0*/  LDC.64 R8, c[0x0][0x3f8] ;  /* 0x0000fe00ff087b82 */ /* 0x000e660000000a00 */
[----:B------:R-:W-:-:S04]  /*cee0*/  IMAD.MOV R3, RZ, RZ, -R2 ;  /* 0x000000ffff037224 */ /* 0x000fc800078e0a02 */
[----:B------:R-:W-:Y:S01]  /*cef0*/  IMAD R11, R11, R3, R6 ;  /* 0x000000030b0b7224 */ /* 0x000fe200078e0206 */
[----:B------:R-:W-:-:S03]  /*cf00*/  SHF.R.S32.HI R3, RZ, 0x1f, R2 ;  /* 0x0000001fff037819 */ /* 0x000fc60000011402 */
[----:B------:R-:W-:-:S04]  /*cf10*/  IMAD.WIDE.U32 R2, R5, UR4, R2 ;  /* 0x0000000405027c25 */ /* 0x000fc8000f8e0002 */
[----:B------:R-:W-:Y:S01]  /*cf20*/  IMAD.IADD R13, R13, 0x1, R3 ;  /* 0x000000010d0d7824 */ /* 0x000fe200078e0203 */
[----:B-1----:R-:W-:-:S04]  /*cf30*/  LEA R8, P1, R2, R8, 0x2 ;  /* 0x0000000802087211 */ /* 0x002fc800078210ff */
[----:B------:R-:W-:-:S05]  /*cf40*/  LEA.HI.X R9, R2, R9, R13, 0x2, P1 ;  /* 0x0000000902097211 */ /* 0x000fca00008f140d */
[----:B------:R1:W5:Y:S04]  /*cf50*/  LDG.E R8, desc[UR6][R8.64] ;  /* 0x0000000608087981 */ /* 0x000368000c1e1900 */
.L_x_188:
[----:B------:R-:W2:Y:S01]  /*cf60*/  S2R R3, SR_CgaCtaId ;  /* 0x0000000000037919 */ /* 0x000ea20000008800 */
[----:B------:R-:W-:-:S04]  /*cf70*/  MOV R2, 0x400 ;  /* 0x0000040000027802 */ /* 0x000fc80000000f00 */
[----:B--2---:R-:W-:Y:S02]  /*cf80*/  LEA R2, R3, R2, 0x18 ;  /* 0x0000000203027211 */ /* 0x004fe400078ec0ff */
[----:B------:R-:W-:-:S03]  /*cf90*/  SHF.L.U32 R3, R10, 0x1f, RZ ;  /* 0x0000001f0a037819 */ /* 0x000fc600000006ff */
[----:B------:R-:W-:-:S04]  /*cfa0*/  IMAD R2, R7, 0x8, R2 ;  /* 0x0000000807027824 */ /* 0x000fc800078e0202 */
[----:B------:R-:W2:Y:S02]  /*cfb0*/  SYNCS.PHASECHK.TRANS64.TRYWAIT P1, [R2+URZ+0x38840], R3 ;  /* 0x03884003020075a7 */ /* 0x000ea4000802017f */
[----:B--2---:R-:W-:Y:S05]  /*cfc0*/  @!P1 BRA `(.L_x_189) ;  /* 0x0000001c00109947 */ /* 0x004fea0003800000 */
.L_x_234:
[----:B-1----:R-:W1:Y:S01]  /*cfd0*/  S2R R9, SR_TID.X ;  /* 0x0000000000097919 */ /* 0x002e620000002100 */
[----:B------:R-:W-:Y:S01]  /*cfe0*/  UPRMT UR4, UR38, 0x9910, URZ ;  /* 0x0000991026047896 */ /* 0x000fe2000800003f */
[----:B-1----:R-:W-:-:S13]  /*cff0*/  LOP3.LUT P1, RZ, R9, 0x7f, RZ, 0xc0, !PT ;  /* 0x0000007f09ff7812 */ /* 0x002fda000782c0ff */
[----:B--2---:R-:W-:-:S04]  /*d000*/  @!P1 IMAD.MOV.U32 R3, RZ, RZ, 0xa000 ;  /* 0x0000a000ff039424 */ /* 0x004fc800078e00ff */
[----:B------:R1:W-:Y:S02]  /*d010*/  @!P1 SYNCS.ARRIVE.TRANS64 RZ, [R2+URZ+0x38830], R3 ;  /* 0x0388300302ff99a7 */ /* 0x0003e4000800003f */
[----:B-1----:R-:W-:-:S05]  /*d020*/  IMAD.U32 R3, RZ, RZ, UR4 ;  /* 0x00000004ff037e24 */ /* 0x002fca000f8e00ff */
[----:B------:R-:W-:-:S13]  /*d030*/  ISETP.NE.AND P2, PT, R3, 0x2, PT ;  /* 0x000000020300780c */ /* 0x000fda0003f45270 */
[----:B------:R-:W-:Y:S05]  /*d040*/  @P2 BRA `(.L_x_190) ;  /* 0x0000000000042947 */ /* 0x000fea0003800000 */
[----:B------:R-:W-:Y:S01]  /*d050*/  BPT.TRAP 0x1 ;  /* 0x000000040000795c */ /* 0x000fe20000300000 */
.L_x_190:
[----:B------:R-:W2:Y:S02]  /*d060*/  LDL R3, [R1+0x4] ;  /* 0x0000040001037983 */ /* 0x000ea40000100800 */
[----:B--2---:R-:W-:-:S13]  /*d070*/  ISETP.NE.AND P1, PT, R3, RZ, PT ;  /* 0x000000ff0300720c */ /* 0x004fda0003f25270 */
[----:B------:R-:W-:Y:S05]  /*d080*/  @P1 BRA `(.L_x_191) ;  /* 0x0000000000041947 */ /* 0x000fea0003800000 */
[----:B------:R-:W-:Y:S01]  /*d090*/  BPT.TRAP 0x1 ;  /* 0x000000040000795c */ /* 0x000fe20000300000 */
.L_x_191:
        /* <DEDUP_REMOVED lines=40> */
.L_x_235:
[----:B------:R-:W2:Y:S02]  /*d320*/  S2R R3, SR_TID.X ;  /* 0x0000000000037919 */ /* 0x000ea40000002100 */
[----:B--2---:R-:W-:-:S13]  /*d330*/  LOP3.LUT P1, RZ, R3, 0x7f, RZ, 0xc0, !PT ;  /* 0x0000007f03ff7812 */ /* 0x004fda000782c0ff */
[----:B------:R-:W-:-:S04]  /*d340*/  @!P1 IMAD.MOV.U32 R3, RZ, RZ, 0xa000 ;  /* 0x0000a000ff039424 */ /* 0x000fc800078e00ff */
[----:B------:R2:W-:Y:S01]  /*d350*/  @!P1 SYNCS.ARRIVE.TRANS64 RZ, [R2+URZ+0x38850], R3 ;  /* 0x0388500302ff99a7 */ /* 0x0005e2000800003f */
[----:B------:R-:W-:Y:S05]  /*d360*/  @P2 BRA `(.L_x_193) ;  /* 0x0000000000042947 */ /* 0x000fea0003800000 */
[----:B------:R-:W-:Y:S01]  /*d370*/  BPT.TRAP 0x1 ;  /* 0x000000040000795c */ /* 0x000fe20000300000 */
.L_x_193:
[----:B--2---:R-:W2:Y:S02]  /*d380*/  LDL R3, [R1+0x4] ;  /* 0x0000040001037983 */ /* 0x004ea40000100800 */
[----:B--2---:R-:W-:-:S13]  /*d390*/  ISETP.NE.AND P1, PT, R3, RZ, PT ;  /* 0x000000ff0300720c */ /* 0x004fda0003f25270 */
[----:B------:R-:W-:Y:S05]  /*d3a0*/  @P1 BRA `(.L_x_194) ;  /* 0x0000000000041947 */ /* 0x000fea0003800000 */
[----:B------:R-:W-:Y:S01]  /*d3b0*/  BPT.TRAP 0x1 ;  /* 0x000000040000795c */ /* 0x000fe20000300000 */
.L_x_194:
[----:B------:R-:W2:Y:S01]  /*d3c0*/  LDL.LU R13, [R1] ;  /* 0x00000000010d7983 */ /* 0x000ea20000300800 */
[----:B------:R-:W-:Y:S01]  /*d3d0*/  MOV R3, 0x400 ;  /* 0x0000040000037802 */ /* 0x000fe20000000f00 */
[----:B------:R-:W-:Y:S01]  /*d3e0*/  IMAD R16, R16, 0x5000, R21 ;  /* 0x0000500010107824 */ /* 0x000fe200078e0215 */
[----:B------:R-:W-:Y:S01]  /*d3f0*/  R2UR UR5, R20 ;  /* 0x00000000140572ca */ /* 0x000fe200000e0000 */
[----:B------:R-:W3:Y:S01]  /*d400*/  S2R R9, SR_CgaCtaId ;  /* 0x0000000000097919 */ /* 0x000ee20000008800 */
[----:B------:R-:W-:Y:S01]  /*d410*/  R2UR UR9, R2 ;  /* 0x00000000020972ca */ /* 0x000fe200000e0000 */
[----:B------:R-:W-:Y:S01]  /*d420*/  UIADD3 UR4, UP0, UR36, 0x470, URZ ;  /* 0x0000047024047890 */ /* 0x000fe2000ff1e03f */
[----:B------:R-:W-:Y:S01]  /*d430*/  R2UR UR13, R4 ;  /* 0x00000000040d72ca */ /* 0x000fe200000e0000 */
[----:B------:R-:W-:Y:S01]  /*d440*/  UMOV UR10, URZ ;  /* 0x0000003f000a7c82 */ /* 0x000fe20008000000 */
[----:B------:R-:W-:Y:S01]  /*d450*/  R2UR UR12, R0 ;  /* 0x00000000000c72ca */ /* 0x000fe200000e0000 */
[----:B------:R-:W-:Y:S01]  /*d460*/  UMOV UR18, 0x30000 ;  /* 0x0003000000127882 */ /* 0x000fe20000000000 */
[----:B------:R-:W-:Y:S01]  /*d470*/  UMOV UR6, 0x0 ;  /* 0x0000000000067882 */ /* 0x000fe20000000000 */
[----:B------:R-:W-:Y:S01]  /*d480*/  UMOV UR7, 0x14f00000 ;  /* 0x14f0000000077882 */ /* 0x000fe20000000000 */
[----:B------:R-:W-:Y:S01]  /*d490*/  UMOV UR17, 0x40 ;  /* 0x0000004000117882 */ /* 0x000fe20000000000 */
[----:B------:R4:W-:Y:S01]  /*d4a0*/  STL [R1], R11 ;  /* 0x0000000b01007387 */ /* 0x0009e20000100800 */
[----:B------:R-:W-:-:S03]  /*d4b0*/  IMAD.MOV.U32 R4, RZ, RZ, R8 ;  /* 0x000000ffff047224 */ /* 0x000fc600078e0008 */
[----:B------:R-:W-:Y:S01]  /*d4c0*/  UIADD3 UR9, UR9, 0x38850, URZ ;  /* 0x0003885009097890 */ /* 0x000fe2000fffe03f */
[----:B---3--:R-:W-:-:S04]  /*d4d0*/  LEA R3, R9, R3, 0x18 ;  /* 0x0000000309037211 */ /* 0x008fc800078ec0ff */
[----:B------:R-:W-:-:S04]  /*d4e0*/  LEA R16, R16, R3, 0x1 ;  /* 0x0000000310107211 */ /* 0x000fc800078e08ff */
[----:B------:R-:W-:-:S13]  /*d4f0*/  R2UR UR14, R16 ;  /* 0x00000000100e72ca */ /* 0x000fda00000e0000 */
[----:B------:R-:W-:Y:S02]  /*d500*/  UIADD3 UR8, UR14, 0x400, URZ ;  /* 0x000004000e087890 */ /* 0x000fe4000fffe03f */
[----:B------:R-:W-:Y:S02]  /*d510*/  UIADD3 UR15, UR14, 0x2c00, URZ ;  /* 0x00002c000e0f7890 */ /* 0x000fe4000fffe03f */
[----:B------:R-:W-:Y:S02]  /*d520*/  UIADD3 UR16, UR14, 0x5400, URZ ;  /* 0x000054000e107890 */ /* 0x000fe4000fffe03f */
[----:B------:R-:W-:Y:S01]  /*d530*/  UIADD3 UR14, UR14, 0x7c00, URZ ;  /* 0x00007c000e0e7890 */ /* 0x000fe2000fffe03f */
[----:B--2---:R-:W-:-:S13]  /*d540*/  R2UR UR11, R13 ;  /* 0x000000000d0b72ca */ /* 0x004fda00000e0000 */
[----:B------:R-:W-:Y:S02]  /*d550*/  UIMAD UR11, UR11, 0x50, UR5 ;  /* 0x000000500b0b78a4 */ /* 0x000fe4000f8e0205 */
[----:B------:R-:W-:-:S09]  /*d560*/  UIADD3.X UR5, URZ, UR37, URZ, UP0, !UPT ;  /* 0x000000253f057290 */ /* 0x000fd200087fe43f */
[----:B------:R2:W-:Y:S02]  /*d570*/  UTMALDG.4D.MULTICAST [UR8], [UR4], UR18, desc[UR6] ;  /* 0x00000608040073b4 */ /* 0x0005e40008019812 */
[----:B--2---:R-:W-:Y:S01]  /*d580*/  UMOV UR8, UR15 ;  /* 0x0000000f00087c82 */ /* 0x004fe20008000000 */
[----:B------:R-:W-:Y:S01]  /*d590*/  UMOV UR10, UR17 ;  /* 0x00000011000a7c82 */ /* 0x000fe20008000000 */
[----:B------:R-:W-:Y:S01]  /*d5a0*/  UMOV UR15, 0x80 ;  /* 0x00000080000f7882 */ /* 0x000fe20000000000 */
[----:B------:R2:W-:Y:S02]  /*d5b0*/  UTMALDG.4D.MULTICAST [UR8], [UR4], UR18, desc[UR6] ;  /* 0x00000608040073b4 */ /* 0x0005e40008019812 */
[----:B--2---:R-:W-:Y:S01]  /*d5c0*/  UMOV UR8, UR16 ;  /* 0x0000001000087c82 */ /* 0x004fe20008000000 */
[----:B------:R-:W-:Y:S01]  /*d5d0*/  UMOV UR10, UR15 ;  /* 0x0000000f000a7c82 */ /* 0x000fe20008000000 */
[----:B------:R-:W-:Y:S01]  /*d5e0*/  UMOV UR15, 0xc0 ;  /* 0x000000c0000f7882 */ /* 0x000fe20000000000 */
[----:B------:R2:W-:Y:S02]  /*d5f0*/  UTMALDG.4D.MULTICAST [UR8], [UR4], UR18, desc[UR6] ;  /* 0x00000608040073b4 */ /* 0x0005e40008019812 */
[----:B--2---:R-:W-:Y:S01]  /*d600*/  UMOV UR8, UR14 ;  /* 0x0000000e00087c82 */ /* 0x004fe20008000000 */
[----:B------:R-:W-:-:S02]  /*d610*/  UMOV UR10, UR15 ;  /* 0x0000000f000a7c82 */ /* 0x000fc40008000000 */
[----:B------:R4:W-:Y:S02]  /*d620*/  UTMALDG.4D.MULTICAST [UR8], [UR4], UR18, desc[UR6] ;  /* 0x00000608040073b4 */ /* 0x0009e40008019812 */
[----:B----4-:R-:W-:Y:S01]  /*d630*/  NOP ;  /* 0x0000000000007918 */ /* 0x010fe20000000000 */
.L_x_187:
[----:B------:R-:W-:Y:S05]  /*d640*/  BSYNC B1 ;  /* 0x0000000000017941 */ /* 0x000fea0003800000 */
.L_x_186:
[----:B------:R-:W-:Y:S01]  /*d650*/  VIADD R16, R7, 0x1 ;  /* 0x0000000107107836 */ /* 0x000fe20000000000 */
[----:B------:R-:W-:Y:S04]  /*d660*/  BSSY B1, `(.L_x_195) ;  /* 0x0000089000017945 */ /* 0x000fe80003800000 */
[----:B------:R-:W-:-:S04]  /*d670*/  ISETP.NE.AND P1, PT, R16, 0x2, PT ;  /* 0x000000021000780c */ /* 0x000fc80003f25270 */
[----:B-1----:R-:W-:Y:S02]  /*d680*/  SEL R19, RZ, 0x1, P1 ;  /* 0x00000001ff137807 */ /* 0x002fe40000800000 */
[----:B------:R-:W-:Y:S02]  /*d690*/  SEL R16, R16, RZ, P1 ;  /* 0x000000ff10107207 */ /* 0x000fe40000800000 */
[----:B------:R-:W-:Y:S01]  /*d6a0*/  LOP3.LUT R19, R10, R19, RZ, 0x3c, !PT ;  /* 0x000000130a137212 */ /* 0x000fe200078e3cff */
[----:B------:R-:W-:Y:S06]  /*d6b0*/  @!P6 BRA `(.L_x_196) ;  /* 0x00000008000ce947 */ /* 0x000fec0003800000 */
[----:B------:R-:W-:Y:S01]  /*d6c0*/  VIADD R11, R6, 0xffffffff ;  /* 0xffffffff060b7836 */ /* 0x000fe20000000000 */
        /* <DEDUP_REMOVED lines=15> */
[----:B------:R-:W-:-:S04]  /*d7c0*/  IMAD.WIDE.U32 R2, R5, UR4, R2 ;  /* 0x0000000405027c25 */ /* 0x000fc8000f8e0002 */
[----:B------:R-:W-:Y:S01]  /*d7d0*/  IMAD.IADD R13, R13, 0x1, R3 ;  /* 0x000000010d0d7824 */ /* 0x000fe200078e0203 */
[----:B-1----:R-:W-:-:S04]  /*d7e0*/  LEA R8, P1, R2, R8, 0x2 ;  /* 0x0000000802087211 */ /* 0x002fc800078210ff */
[----:B------:R-:W-:-:S05]  /*d7f0*/  LEA.HI.X R9, R2, R9, R13, 0x2, P1 ;  /* 0x0000000902097211 */ /* 0x000fca00008f140d */
[----:B------:R1:W5:Y:S04]  /*d800*/  LDG.E R8, desc[UR6][R8.64] ;  /* 0x0000000608087981 */ /* 0x000368000c1e1900 */
.L_x_197:
[----:B------:R-:W2:Y:S01]  /*d810*/  S2R R3, SR_CgaCtaId ;  /* 0x0000000000037919 */ /* 0x000ea20000008800 */
[----:B------:R-:W-:-:S04]  /*d820*/  MOV R2, 0x400 ;  /* 0x0000040000027802 */ /* 0x000fc80000000f00 */
[----:B--2---:R-:W-:Y:S02]  /*d830*/  LEA R2, R3, R2, 0x18 ;  /* 0x0000000203027211 */ /* 0x004fe400078ec0ff */
[----:B------:R-:W-:-:S03]  /*d840*/  SHF.L.U32 R3, R19, 0x1f, RZ ;  /* 0x0000001f13037819 */ /* 0x000fc600000006ff */
[----:B------:R-:W-:-:S04]  /*d850*/  IMAD R2, R16, 0x8, R2 ;  /* 0x0000000810027824 */ /* 0x000fc800078e0202 */
[----:B------:R-:W2:Y:S02]  /*d860*/  SYNCS.PHASECHK.TRANS64.TRYWAIT P1, [R2+URZ+0x38840], R3 ;  /* 0x03884003020075a7 */ /* 0x000ea4000802017f */
[----:B--2---:R-:W-:Y:S05]  /*d870*/  @!P1 BRA `(.L_x_198) ;  /* 0x00000014000c9947 */ /* 0x004fea0003800000 */
.L_x_236:
[----:B-1----:R-:W1:Y:S01]  /*d880*/  S2R R9, SR_TID.X ;  /* 0x0000000000097919 */ /* 0x002e620000002100 */
[----:B------:R-:W-:Y:S01]  /*d890*/  UPRMT UR4, UR38, 0x9910, URZ ;  /* 0x0000991026047896 */ /* 0x000fe2000800003f */
[----:B-1----:R-:W-:-:S13]  /*d8a0*/  LOP3.LUT P1, RZ, R9, 0x7f, RZ, 0xc0, !PT ;  /* 0x0000007f09ff7812 */ /* 0x002fda000782c0ff */
[----:B--2---:R-:W-:-:S04]  /*d8b0*/  @!P1 IMAD.MOV.U32 R3, RZ, RZ, 0xa000 ;  /* 0x0000a000ff039424 */ /* 0x004fc800078e00ff */
[----:B------:R1:W-:Y:S02]  /*d8c0*/  @!P1 SYNCS.ARRIVE.TRANS64 RZ, [R2+URZ+0x38830], R3 ;  /* 0x0388300302ff99a7 */ /* 0x0003e4000800003f */
[----:B-1----:R-:W-:-:S04]  /*d8d0*/  MOV R3, UR4 ;  /* 0x0000000400037c02 */ /* 0x002fc80008000f00 */
[----:B------:R-:W-:-:S13]  /*d8e0*/  ISETP.NE.AND P2, PT, R3, 0x2, PT ;  /* 0x000000020300780c */ /* 0x000fda0003f45270 */
[----:B------:R-:W-:Y:S05]  /*d8f0*/  @P2 BRA `(.L_x_199) ;  /* 0x0000000000042947 */ /* 0x000fea0003800000 */
[----:B------:R-:W-:Y:S01]  /*d900*/  BPT.TRAP 0x1 ;  /* 0x000000040000795c */ /* 0x000fe20000300000 */
.L_x_199:
[----:B------:R-:W2:Y:S02]  /*d910*/  LDL R3, [R1+0x4] ;  /* 0x0000040001037983 */ /* 0x000ea40000100800 */
[----:B--2---:R-:W-:-:S13]  /*d920*/  ISETP.NE.AND P1, PT, R3, RZ, PT ;  /* 0x000000ff0300720c */ /* 0x004fda0003f25270 */
[----:B------:R-:W-:Y:S05]  /*d930*/  @P1 BRA `(.L_x_200) ;  /* 0x0000000000041947 */ /* 0x000fea0003800000 */
[----:B------:R-:W-:Y:S01]  /*d940*/  BPT.TRAP 0x1 ;  /* 0x000000040000795c */ /* 0x000fe20000300000 */
.L_x_200:
        /* <DEDUP_REMOVED lines=40> */
.L_x_237:
[----:B------:R-:W2:Y:S02]  /*dbd0*/  S2R R3, SR_TID.X ;  /* 0x0000000000037919 */ /* 0x000ea40000002100 */
[----:B--2---:R-:W-:-:S13]  /*dbe0*/  LOP3.LUT P1, RZ, R3, 0x7f, RZ, 0xc0, !PT ;  /* 0x0000007f03ff7812 */ /* 0x004fda000782c0ff */
[----:B------:R-:W-:-:S04]  /*dbf0*/  @!P1 IMAD.MOV.U32 R3, RZ, RZ, 0xa000 ;  /* 0x0000a000ff039424 */ /* 0x000fc800078e00ff */
[----:B------:R2:W-:Y:S01]  /*dc00*/  @!P1 SYNCS.ARRIVE.TRANS64 RZ, [R2+URZ+0x38850], R3 ;  /* 0x0388500302ff99a7 */ /* 0x0005e2000800003f */
[----:B------:R-:W-:Y:S05]  /*dc10*/  @P2 BRA `(.L_x_202) ;  /* 0x0000000000042947 */ /* 0x000fea0003800000 */
[----:B------:R-:W-:Y:S01]  /*dc20*/  BPT.TRAP 0x1 ;  /* 0x000000040000795c */ /* 0x000fe20000300000 */
.L_x_202:
[----:B--2---:R-:W2:Y:S02]  /*dc30*/  LDL R3, [R1+0x4] ;  /* 0x0000040001037983 */ /* 0x004ea40000100800 */
[----:B--2---:R-:W-:-:S13]  /*dc40*/  ISETP.NE.AND P1, PT, R3, RZ, PT ;  /* 0x000000ff0300720c */ /* 0x004fda0003f25270 */
[----:B------:R-:W-:Y:S05]  /*dc50*/  @P1 BRA `(.L_x_203) ;  /* 0x0000000000041947 */ /* 0x000fea0003800000 */
[----:B------:R-:W-:Y:S01]  /*dc60*/  BPT.TRAP 0x1 ;  /* 0x000000040000795c */ /* 0x000fe20000300000 */
.L_x_203:
[----:B-1----:R-:W2:Y:S01]  /*dc70*/  LDL.LU R10, [R1] ;  /* 0x00000000010a7983 */ /* 0x002ea20000300800 */
[----:B------:R-:W-:Y:S01]  /*dc80*/  MOV R3, 0x400 ;  /* 0x0000040000037802 */ /* 0x000fe20000000f00 */
[----:B------:R-:W-:Y:S01]  /*dc90*/  IMAD R7, R7, 0x5000, R21 ;  /* 0x0000500007077824 */ /* 0x000fe200078e0215 */
[----:B------:R-:W-:Y:S01]  /*dca0*/  R2UR UR5, R20 ;  /* 0x00000000140572ca */ /* 0x000fe200000e0000 */
[----:B------:R-:W1:Y:S01]  /*dcb0*/  S2R R9, SR_CgaCtaId ;  /* 0x0000000000097919 */ /* 0x000e620000008800 */
        /* <DEDUP_REMOVED lines=12> */
[----:B-1----:R-:W-:-:S05]  /*dd80*/  LEA R3, R9, R3, 0x18 ;  /* 0x0000000309037211 */ /* 0x002fca00078ec0ff */
[----:B------:R-:W-:-:S05]  /*dd90*/  IMAD R7, R7, 0x2, R3 ;  /* 0x0000000207077824 */ /* 0x000fca00078e0203 */
        /* <DEDUP_REMOVED lines=21> */
.L_x_196:
[----:B------:R-:W-:Y:S05]  /*def0*/  BSYNC B1 ;  /* 0x0000000000017941 */ /* 0x000fea0003800000 */
.L_x_195:
[C---:B------:R-:W-:Y:S01]  /*df00*/  ISETP.GT.AND P1, PT, R6.reuse, 0x1, PT ;  /* 0x000000010600780c */ /* 0x040fe20003f24270 */
[----:B------:R-:W-:-:S12]  /*df10*/  VIADD R6, R6, 0xfffffffe ;  /* 0xfffffffe06067836 */ /* 0x000fd80000000000 */
[----:B------:R-:W-:Y:S05]  /*df20*/  @P1 BRA `(.L_x_204) ;  /* 0xffffffec009c1947 */ /* 0x000fea000383ffff */
.L_x_185:
[----:B------:R-:W-:Y:S05]  /*df30*/  BSYNC B0 ;  /* 0x0000000000007941 */ /* 0x000fea0003800000 */
.L_x_174:
[----:B------:R-:W-:Y:S04]  /*df40*/  BSSY B0, `(.L_x_205) ;  /* 0x000003c000007945 */ /* 0x000fe80003800000 */
[----:B------:R-:W-:Y:S05]  /*df50*/  @!P6 BRA `(.L_x_206) ;  /* 0x0000000000e8e947 */ /* 0x000fea0003800000 */
[----:B------:R-:W3:Y:S01]  /*df60*/  S2R R3, SR_CgaCtaId ;  /* 0x0000000000037919 */ /* 0x000ee20000008800 */
[----:B------:R-:W-:-:S04]  /*df70*/  MOV R2, 0x400 ;  /* 0x0000040000027802 */ /* 0x000fc80000000f00 */
[----:B---3--:R-:W-:-:S05]  /*df80*/  LEA R2, R3, R2, 0x18 ;  /* 0x0000000203027211 */ /* 0x008fca00078ec0ff */
[----:B------:R-:W-:Y:S01]  /*df90*/  IMAD R3, R16, 0x8, R2 ;  /* 0x0000000810037824 */ /* 0x000fe200078e0202 */
[----:B------:R-:W-:-:S04]  /*dfa0*/  SHF.L.U32 R2, R19, 0x1f, RZ ;  /* 0x0000001f13027819 */ /* 0x000fc800000006ff */
[----:B------:R-:W3:Y:S02]  /*dfb0*/  SYNCS.PHASECHK.TRANS64.TRYWAIT P0, [R3+URZ+0x38860], R2 ;  /* 0x03886002030075a7 */ /* 0x000ee4000800017f */
[----:B---3--:R-:W-:Y:S05]  /*dfc0*/  @!P0 BRA `(.L_x_207) ;  /* 0x0000000c00608947 */ /* 0x008fea0003800000 */
.L_x_238:
        /* <DEDUP_REMOVED lines=9> */
.L_x_208:
[----:B------:R-:W3:Y:S02]  /*e060*/  LDL R2, [R1+0x4] ;  /* 0x0000040001027983 */ /* 0x000ee40000100800 */
[----:B---3--:R-:W-:-:S13]  /*e070*/  ISETP.NE.AND P0, PT, R2, RZ, PT ;  /* 0x000000ff0200720c */ /* 0x008fda0003f05270 */
[----:B------:R-:W-:Y:S05]  /*e080*/  @P0 BRA `(.L_x_209) ;  /* 0x0000000000040947 */ /* 0x000fea0003800000 */
[----:B------:R-:W-:Y:S01]  /*e090*/  BPT.TRAP 0x1 ;  /* 0x000000040000795c */ /* 0x000fe20000300000 */
.L_x_209:
[----:B------:R-:W3:Y:S01]  /*e0a0*/  LDL R2, [R1] ;  /* 0x0000000001027983 */ /* 0x000ee20000100800 */
[----:B------:R-:W-:Y:S01]  /*e0b0*/  MOV R5, 0x400 ;  /* 0x0000040000057802 */ /* 0x000fe20000000f00 */
[----:B-1----:R-:W1:Y:S01]  /*e0c0*/  S2R R6, SR_CgaCtaId ;  /* 0x0000000000067919 */ /* 0x002e620000008800 */
[----:B------:R-:W-:Y:S01]  /*e0d0*/  IMAD R21, R16, 0x5000, R21 ;  /* 0x0000500010157824 */ /* 0x000fe200078e0215 */
[----:B------:R-:W-:Y:S02]  /*e0e0*/  R2UR UR5, R20 ;  /* 0x00000000140572ca */ /* 0x000fe400000e0000 */
[----:B------:R-:W-:Y:S01]  /*e0f0*/  R2UR UR9, R3 ;  /* 0x00000000030972ca */ /* 0x000fe200000e0000 */
[----:B------:R-:W-:Y:S01]  /*e100*/  UIADD3 UR4, UP0, UR36, 0x470, URZ ;  /* 0x0000047024047890 */ /* 0x000fe2000ff1e03f */
[----:B------:R-:W-:Y:S02]  /*e110*/  R2UR UR12, R0 ;  /* 0x00000000000c72ca */ /* 0x000fe400000e0000 */
[----:B------:R-:W-:-:S02]  /*e120*/  R2UR UR13, R4 ;  /* 0x00000000040d72ca */ /* 0x000fc400000e0000 */
[----:B-1----:R-:W-:-:S04]  /*e130*/  LEA R5, R6, R5, 0x18 ;  /* 0x0000000506057211 */ /* 0x002fc800078ec0ff */
[----:B------:R-:W-:-:S04]  /*e140*/  LEA R21, R21, R5, 0x1 ;  /* 0x0000000515157211 */ /* 0x000fc800078e08ff */
        /* <DEDUP_REMOVED lines=10> */
[----:B------:R-:W-:Y:S01]  /*e1f0*/  UIADD3 UR14, UR14, 0x7c00, URZ ;  /* 0x00007c000e0e7890 */ /* 0x000fe2000fffe03f */
[----:B---3--:R-:W-:-:S13]  /*e200*/  R2UR UR11, R2 ;  /* 0x00000000020b72ca */ /* 0x008fda00000e0000 */
        /* <DEDUP_REMOVED lines=15> */
.L_x_206:
[----:B------:R-:W-:Y:S05]  /*e300*/  BSYNC B0 ;  /* 0x0000000000007941 */ /* 0x000fea0003800000 */
.L_x_205:
[----:B------:R-:W3:Y:S01]  /*e310*/  LDL.LU R0, [R1+0x14] ;  /* 0x0000140001007983 */ /* 0x000ee20000300800 */
[----:B------:R-:W-:-:S03]  /*e320*/  ULDC UR4, c[0x0][0xda4] ;  /* 0x0003690000047ab9 */ /* 0x000fc60000000800 */
[----:B------:R-:W4:Y:S01]  /*e330*/  LDL.LU R2, [R1+0x1c] ;  /* 0x00001c0001027983 */ /* 0x000f220000300800 */
[----:B------:R-:W-:-:S05]  /*e340*/  VIADD R16, R16, 0x1 ;  /* 0x0000000110107836 */ /* 0x000fca0000000000 */
[----:B------:R-:W-:-:S04]  /*e350*/  ISETP.NE.AND P0, PT, R16, 0x2, PT ;  /* 0x000000021000780c */ /* 0x000fc80003f05270 */
[----:B------:R-:W-:Y:S01]  /*e360*/  SEL R16, R16, RZ, P0 ;  /* 0x000000ff10107207 */ /* 0x000fe20000000000 */
[----:B---3--:R-:W-:Y:S02]  /*e370*/  VIADD R0, R0, UR39 ;  /* 0x0000002700007c36 */ /* 0x008fe40008000000 */
[----:B----4-:R-:W-:-:S03]  /*e380*/  VIADD R2, R2, 0x1 ;  /* 0x0000000102027836 */ /* 0x010fc60000000000 */
[----:B------:R3:W-:Y:S01]  /*e390*/  STL [R1+0x14], R0 ;  /* 0x0000140001007387 */ /* 0x0007e20000100800 */
[----:B------:R-:W-:-:S03]  /*e3a0*/  ISETP.GE.AND P1, PT, R0, UR4, PT ;  /* 0x0000000400007c0c */ /* 0x000fc6000bf26270 */
[----:B------:R4:W-:Y:S01]  /*e3b0*/  STL [R1+0x1c], R2 ;  /* 0x00001c0201007387 */ /* 0x0009e20000100800 */
[----:B---3--:R-:W-:-:S04]  /*e3c0*/  SEL R0, RZ, 0x1, P0 ;  /* 0x00000001ff007807 */ /* 0x008fc80000000000 */
[----:B------:R-:W-:-:S05]  /*e3d0*/  LOP3.LUT R19, R19, R0, RZ, 0x3c, !PT ;  /* 0x0000000013137212 */ /* 0x000fca00078e3cff */
[----:B----4-:R-:W-:Y:S05]  /*e3e0*/  @!P1 BRA `(.L_x_210) ;  /* 0xffffffc800fc9947 */ /* 0x010fea000383ffff */
[----:B------:R-:W-:-:S07]  /*e3f0*/  LOP3.LUT R2, R2, 0x1, RZ, 0xc, !PT ;  /* 0x0000000102027812 */ /* 0x000fce00078e0cff */
.L_x_157:
[----:B------:R-:W3:Y:S01]  /*e400*/  S2R R3, SR_CgaCtaId ;  /* 0x0000000000037919 */ /* 0x000ee20000008800 */
[----:B------:R-:W-:Y:S01]  /*e410*/  MOV R0, 0x400 ;  /* 0x0000040000007802 */ /* 0x000fe20000000f00 */
[----:B------:R-:W-:Y:S03]  /*e420*/  BSSY B0, `(.L_x_211) ;  /* 0x0000005000007945 */ /* 0x000fe60003800000 */
[----:B---3--:R-:W-:Y:S02]  /*e430*/  LEA R0, R3, R0, 0x18 ;  /* 0x0000000003007211 */ /* 0x008fe400078ec0ff */
[----:B------:R-:W-:-:S04]  /*e440*/  SHF.L.U32 R3, R2, 0x1f, RZ ;  /* 0x0000001f02037819 */ /* 0x000fc800000006ff */
[----:B------:R-:W3:Y:S02]  /*e450*/  SYNCS.PHASECHK.TRANS64.TRYWAIT P0, [R0+URZ+0x38820], R3 ;  /* 0x03882003000075a7 */ /* 0x000ee4000800017f */
[----:B---3--:R-:W-:Y:S05]  /*e460*/  @!P0 BRA `(.L_x_212) ;  /* 0x00000008004c8947 */ /* 0x008fea0003800000 */
.L_x_239:
[----:B------:R-:W-:Y:S05]  /*e470*/  BSYNC B0 ;  /* 0x0000000000007941 */ /* 0x000fea0003800000 */
.L_x_211:
[----:B------:R-:W-:-:S03]  /*e480*/  UMOV UR4, 0xffffffff ;  /* 0xffffffff00047882 */ /* 0x000fc60000000000 */
[----:B------:R-:W-:Y:S05]  /*e490*/  BRA.DIV UR4, `(.L_x_213) ;  /* 0x0000000a04547947 */ /* 0x000fea000b800000 */
[----:B------:R-:W4:Y:S02]  /*e4a0*/  S2R R2, SR_TID.X ;  /* 0x0000000000027919 */ /* 0x000f240000002100 */
[----:B----4-:R-:W-:-:S04]  /*e4b0*/  SHF.R.U32.HI R2, RZ, 0x5, R2 ;  /* 0x00000005ff027819 */ /* 0x010fc80000011602 */
[----:B------:R-:W-:-:S05]  /*e4c0*/  LOP3.LUT R2, R2, 0x3, RZ, 0xc0, !PT ;  /* 0x0000000302027812 */ /* 0x000fca00078ec0ff */
[----:B--2---:R2:W4:Y:S02]  /*e4d0*/  SHFL.IDX PT, R14, R2, RZ, 0x1f ;  /* 0x00001fff020e7589 */ /* 0x00452400000e0000 */
.L_x_242:
[----:B----4-:R-:W-:Y:S01]  /*e4e0*/  ISETP.NE.AND P0, PT, R14, RZ, PT ;  /* 0x000000ff0e00720c */ /* 0x010fe20003f05270 */
[----:B------:R-:W-:-:S12]  /*e4f0*/  BSSY B0, `(.L_x_214) ;  /* 0x0000026000007945 */ /* 0x000fd80003800000 */
[----:B------:R-:W-:Y:S05]  /*e500*/  @P0 BRA `(.L_x_215) ;  /* 0x0000000000900947 */ /* 0x000fea0003800000 */
[----:B------:R-:W-:-:S03]  /*e510*/  UMOV UR4, 0xffffffff ;  /* 0xffffffff00047882 */ /* 0x000fc60000000000 */
[----:B------:R-:W-:Y:S05]  /*e520*/  BRA.DIV UR4, `(.L_x_216) ;  /* 0x0000000a04647947 */ /* 0x000fea000b800000 */
[----:B------:R-:W-:-:S13]  /*e530*/  ELECT P6, URZ, PT ;  /* 0x00000000003f782f */ /* 0x000fda00038c0000 */
.L_x_245:
[----:B------:R-:W-:Y:S05]  /*e540*/  @!P6 BRA `(.L_x_215) ;  /* 0x000000000080e947 */ /* 0x000fea0003800000 */
[----:B--2---:R-:W2:Y:S02]  /*e550*/  LDL R2, [R1+0x24] ;  /* 0x0000240001027983 */ /* 0x004ea40000100800 */
[----:B--2---:R-:W-:-:S13]  /*e560*/  R2UR UR4, R2 ;  /* 0x00000000020472ca */ /* 0x004fda00000e0000 */
[----:B------:R-:W-:-:S06]  /*e570*/  ULOP3.LUT UR4, UR4, 0x2, URZ, 0xfc, !UPT ;  /* 0x0000000204047892 */ /* 0x000fcc000f8efc3f */
[----:B------:R-:W-:-:S05]  /*e580*/  IMAD.U32 R2, RZ, RZ, UR4 ;  /* 0x00000004ff027e24 */ /* 0x000fca000f8e00ff */
[----:B------:R-:W-:-:S13]  /*e590*/  ISETP.NE.AND P2, PT, R2, 0x3, PT ;  /* 0x000000030200780c */ /* 0x000fda0003f45270 */
[----:B------:R-:W-:Y:S05]  /*e5a0*/  @!P2 BRA `(.L_x_217) ;  /* 0x000000000004a947 */ /* 0x000fea0003800000 */
[----:B------:R-:W-:Y:S01]  /*e5b0*/  BPT.TRAP 0x1 ;  /* 0x000000040000795c */ /* 0x000fe20000300000 */
.L_x_217:
[----:B---3--:R-:W-:Y:S01]  /*e5c0*/  VIADD R3, R0, 0x38840 ;  /* 0x0003884000037836 */ /* 0x008fe20000000000 */
[----:B------:R-:W-:Y:S01]  /*e5d0*/  SHF.L.U32 R5, R19, 0x1f, RZ ;  /* 0x0000001f13057819 */ /* 0x000fe200000006ff */
[C---:B------:R-:W-:Y:S02]  /*e5e0*/  VIADD R2, R16.reuse, 0x1 ;  /* 0x0000000110027836 */ /* 0x040fe40000000000 */
[----:B-1----:R-:W-:-:S03]  /*e5f0*/  IMAD R6, R16, 0x8, R3 ;  /* 0x0000000810067824 */ /* 0x002fc600078e0203 */
[----:B------:R-:W-:Y:S01]  /*e600*/  ISETP.NE.AND P1, PT, R2, 0x2, PT ;  /* 0x000000020200780c */ /* 0x000fe20003f25270 */
[----:B------:R-:W1:Y:S03]  /*e610*/  SYNCS.PHASECHK.TRANS64.TRYWAIT P0, [R6+URZ], R5 ;  /* 0x00000005060075a7 */ /* 0x000e66000800017f */
[----:B------:R-:W-:-:S04]  /*e620*/  SEL R4, RZ, 0x1, P1 ;  /* 0x00000001ff047807 */ /* 0x000fc80000800000 */
[----:B------:R-:W-:Y:S02]  /*e630*/  LOP3.LUT R19, R19, R4, RZ, 0x3c, !PT ;  /* 0x0000000413137212 */ /* 0x000fe400078e3cff */
[----:B------:R-:W-:Y:S02]  /*e640*/  SEL R4, R2, RZ, P1 ;  /* 0x000000ff02047207 */ /* 0x000fe40000800000 */
[----:B------:R-:W-:-:S03]  /*e650*/  SHF.L.U32 R2, R19, 0x1f, RZ ;  /* 0x0000001f13027819 */ /* 0x000fc600000006ff */
[----:B------:R-:W-:Y:S01]  /*e660*/  IMAD R3, R4, 0x8, R3 ;  /* 0x0000000804037824 */ /* 0x000fe200078e0203 */
[----:B-1----:R-:W-:Y:S06]  /*e670*/  @!P0 BRA `(.L_x_218) ;  /* 0x0000000800308947 */ /* 0x002fec0003800000 */
.L_x_246:
[----:B------:R-:W2:Y:S02]  /*e680*/  SYNCS.PHASECHK.TRANS64.TRYWAIT P0, [R3+URZ], R2 ;  /* 0x00000002030075a7 */ /* 0x000ea4000800017f */
[----:B--2---:R-:W-:Y:S05]  /*e690*/  @!P0 BRA `(.L_x_219) ;  /* 0x00000008003c8947 */ /* 0x004fea0003800000 */
.L_x_247:
[----:B------:R-:W-:Y:S05]  /*e6a0*/  @!P2 BRA `(.L_x_220) ;  /* 0x000000000004a947 */ /* 0x000fea0003800000 */
[----:B------:R-:W-:Y:S01]  /*e6b0*/  BPT.TRAP 0x1 ;  /* 0x000000040000795c */ /* 0x000fe20000300000 */
.L_x_220:
[----:B--2---:R-:W-:-:S05]  /*e6c0*/  IADD3 R3, R0, 0x38860, RZ ;  /* 0x0003886000037810 */ /* 0x004fca0007ffe0ff */
[----:B------:R-:W-:-:S04]  /*e6d0*/  IMAD R16, R16, 0x8, R3 ;  /* 0x0000000810107824 */ /* 0x000fc800078e0203 */
[----:B------:R-:W2:Y:S02]  /*e6e0*/  SYNCS.PHASECHK.TRANS64.TRYWAIT P0, [R16+URZ], R5 ;  /* 0x00000005100075a7 */ /* 0x000ea4000800017f */
[----:B--2---:R-:W-:Y:S05]  /*e6f0*/  @!P0 BRA `(.L_x_221) ;  /* 0x0000000800388947 */ /* 0x004fea0003800000 */
.L_x_248:
[----:B------:R-:W-:-:S07]  /*e700*/  IMAD R3, R4, 0x8, R3 ;  /* 0x0000000804037824 */ /* 0x000fce00078e0203 */
.L_x_222:
[----:B---3--:R3:W4:Y:S02]  /*e710*/  SYNCS.PHASECHK.TRANS64.TRYWAIT P0, [R3+URZ], R2 ;  /* 0x00000002030075a7 */ /* 0x008724000800017f */
[----:B----4-:R-:W-:Y:S05]  /*e720*/  @!P0 NANOSLEEP.SYNCS 0x989680 ;  /* 0x009896800000895d */ /* 0x010fea0003900000 */
[----:B------:R-:W4:Y:S02]  /*e730*/  @!P0 SYNCS.PHASECHK.TRANS64 P0, [R3+URZ], R2 ;  /* 0x00000002030085a7 */ /* 0x000f24000800007f */
[----:B----4-:R-:W-:Y:S05]  /*e740*/  @!P0 BRA `(.L_x_222) ;  /* 0xfffffffc00f08947 */ /* 0x010fea000383ffff */
.L_x_215:
[----:B------:R-:W-:Y:S05]  /*e750*/  BSYNC B0 ;  /* 0x0000000000007941 */ /* 0x000fea0003800000 */
.L_x_214:
[----:B------:R-:W-:Y:S05]  /*e760*/  EXIT ;  /* 0x000000000000794d */ /* 0x000fea0003800000 */
.L_x_131:
[----:B------:R-:W-:-:S13]  /*e770*/  R2UR UR4, R18 ;  /* 0x00000000120472ca */ /* 0x000fda00000e0000 */
[----:B-1----:R-:W-:-:S04]  /*e780*/  IMAD.U32 R3, RZ, RZ, UR4 ;  /* 0x00000004ff037e24 */ /* 0x002fc8000f8e00ff */
[----:B------:R1:W2:Y:S03]  /*e790*/  SYNCS.PHASECHK.TRANS64.TRYWAIT P1, [R3+URZ+0x38800], R0 ;  /* 0x03880000030075a7 */ /* 0x0002a6000802017f */
[----:B--2---:R-:W-:Y:S05]  /*e7a0*/  @!P1 NANOSLEEP.SYNCS 0x989680 ;  /* 0x009896800000995d */ /* 0x004fea0003900000 */
[----:B------:R-:W2:Y:S02]  /*e7b0*/  @!P1 SYNCS.PHASECHK.TRANS64 P1, [R3+URZ+0x38800], R0 ;  /* 0x03880000030095a7 */ /* 0x000ea4000802007f */
[----:B--2---:R-:W-:Y:S05]  /*e7c0*/  @!P1 BRA `(.L_x_131) ;  /* 0xfffffffc00e89947 */ /* 0x004fea000383ffff */
[----:B------:R-:W-:Y:S05]  /*e7d0*/  BRA `(.L_x_223) ;  /* 0xffffff2c00e07947 */ /* 0x000fea000383ffff */
.L_x_135:
[----:B--2---:R2:W3:Y:S02]  /*e7e0*/  SYNCS.PHASECHK.TRANS64.TRYWAIT P1, [R0+URZ+0x38830], R3 ;  /* 0x03883003000075a7 */ /* 0x0044e4000802017f */
[----:B---3--:R-:W-:Y:S05]  /*e7f0*/  @!P1 NANOSLEEP.SYNCS 0x989680 ;  /* 0x009896800000995d */ /* 0x008fea0003900000 */
[----:B------:R-:W3:Y:S02]  /*e800*/  @!P1 SYNCS.PHASECHK.TRANS64 P1, [R0+URZ+0x38830], R3 ;  /* 0x03883003000095a7 */ /* 0x000ee4000802007f */
[----:B---3--:R-:W-:Y:S05]  /*e810*/  @!P1 BRA `(.L_x_135) ;  /* 0xfffffffc00f09947 */ /* 0x008fea000383ffff */
[----:B------:R-:W-:Y:S05]  /*e820*/  BRA `(.L_x_134) ;  /* 0xffffff3000047947 */ /* 0x000fea000383ffff */
.L_x_141:
[----:B--2---:R-:W-:-:S04]  /*e830*/  IMAD.U32 R4, RZ, RZ, UR39 ;  /* 0x00000027ff047e24 */ /* 0x004fc8000f8e00ff */
[----:B------:R2:W3:Y:S03]  /*e840*/  SYNCS.PHASECHK.TRANS64.TRYWAIT P1, [R4+URZ+0x38830], R3 ;  /* 0x03883003040075a7 */ /* 0x0004e6000802017f */
[----:B---3--:R-:W-:Y:S05]  /*e850*/  @!P1 NANOSLEEP.SYNCS 0x989680 ;  /* 0x009896800000995d */ /* 0x008fea0003900000 */
[----:B------:R-:W3:Y:S02]  /*e860*/  @!P1 SYNCS.PHASECHK.TRANS64 P1, [R4+URZ+0x38830], R3 ;  /* 0x03883003040095a7 */ /* 0x000ee4000802007f */
[----:B---3--:R-:W-:Y:S05]  /*e870*/  @!P1 BRA `(.L_x_141) ;  /* 0xfffffffc00ec9947 */ /* 0x008fea000383ffff */
[----:B------:R-:W-:Y:S05]  /*e880*/  BRA `(.L_x_140) ;  /* 0xffffff6800487947 */ /* 0x000fea000383ffff */
.L_x_145:
[----:B-12---:R-:W-:-:S04]  /*e890*/  IMAD.U32 R3, RZ, RZ, UR4 ;  /* 0x00000004ff037e24 */ /* 0x006fc8000f8e00ff */
[----:B------:R1:W2:Y:S03]  /*e8a0*/  SYNCS.PHASECHK.TRANS64.TRYWAIT P1, [R3+URZ+0x38850], R0 ;  /* 0x03885000030075a7 */ /* 0x0002a6000802017f */
[----:B--2---:R-:W-:Y:S05]  /*e8b0*/  @!P1 NANOSLEEP.SYNCS 0x989680 ;  /* 0x009896800000995d */ /* 0x004fea0003900000 */
[----:B------:R-:W2:Y:S02]  /*e8c0*/  @!P1 SYNCS.PHASECHK.TRANS64 P1, [R3+URZ+0x38850], R0 ;  /* 0x03885000030095a7 */ /* 0x000ea4000802007f */
[----:B--2---:R-:W-:Y:S05]  /*e8d0*/  @!P1 BRA `(.L_x_145) ;  /* 0xfffffffc00ec9947 */ /* 0x004fea000383ffff */
[----:B------:R-:W-:Y:S05]  /*e8e0*/  BRA `(.L_x_144) ;  /* 0xffffff8c009c7947 */ /* 0x000fea000383ffff */
.L_x_152:
[----:B--2---:R-:W-:-:S04]  /*e8f0*/  IMAD.U32 R7, RZ, RZ, UR8 ;  /* 0x00000008ff077e24 */ /* 0x004fc8000f8e00ff */
[----:B------:R2:W3:Y:S03]  /*e900*/  SYNCS.PHASECHK.TRANS64.TRYWAIT P1, [R7+URZ+0x38850], R0 ;  /* 0x03885000070075a7 */ /* 0x0004e6000802017f */
[----:B---3--:R-:W-:Y:S05]  /*e910*/  @!P1 NANOSLEEP.SYNCS 0x989680 ;  /* 0x009896800000995d */ /* 0x008fea0003900000 */
[----:B------:R-:W3:Y:S02]  /*e920*/  @!P1 SYNCS.PHASECHK.TRANS64 P1, [R7+URZ+0x38850], R0 ;  /* 0x03885000070095a7 */ /* 0x000ee4000802007f */
[----:B---3--:R-:W-:Y:S05]  /*e930*/  @!P1 BRA `(.L_x_152) ;  /* 0xfffffffc00ec9947 */ /* 0x008fea000383ffff */
[----:B------:R-:W-:Y:S05]  /*e940*/  BRA `(.L_x_151) ;  /* 0xffffffa400b87947 */ /* 0x000fea000383ffff */
.L_x_165:
        /* <DEDUP_REMOVED lines=11> */
.L_x_225:
[----:B------:R-:W-:Y:S05]  /*ea00*/  BSYNC B0 ;  /* 0x0000000000007941 */ /* 0x000fea0003800000 */
.L_x_224:
[----:B------:R-:W-:Y:S05]  /*ea10*/  BRA `(.L_x_226) ;  /* 0xffffffd000287947 */ /* 0x000fea000383ffff */
.L_x_166:
[----:B------:R-:W-:Y:S01]  /*ea20*/  BSSY B0, `(.L_x_227) ;  /* 0x0000006000007945 */ /* 0x000fe20003800000 */
[----:B------:R-:W-:-:S07]  /*ea30*/  IMAD.MOV.U32 R15, RZ, RZ, -0x1 ;  /* 0xffffffffff0f7424 */ /* 0x000fce00078e00ff */
[----:B------:R-:W-:Y:S05]  /*ea40*/  WARPSYNC.COLLECTIVE R15, `(.L_x_228) ;  /* 0x000000000f0c7348 */ /* 0x000fea0003c00000 */
[----:B------:R-:W-:Y:S02]  /*ea50*/  ELECT P6, UR62, PT ;  /* 0x00000000003e782f */ /* 0x000fe400038c0000 */
[----:B------:R-:W-:Y:S01]  /*ea60*/  MOV R14, UR62 ;  /* 0x0000003e000e7c02 */ /* 0x000fe20008000f00 */
[----:B------:R-:W-:Y:S10]  /*ea70*/  ENDCOLLECTIVE ;  /* 0x000000000000791b */ /* 0x000ff40003800000 */
.L_x_228:
[----:B------:R-:W-:Y:S05]  /*ea80*/  BSYNC B0 ;  /* 0x0000000000007941 */ /* 0x000fea0003800000 */
.L_x_227:
[----:B------:R-:W-:Y:S05]  /*ea90*/  BRA `(.L_x_229) ;  /* 0xffffffd000247947 */ /* 0x000fea000383ffff */
.L_x_169:
[----:B---3--:R3:W4:Y:S02]  /*eaa0*/  SYNCS.PHASECHK.TRANS64.TRYWAIT P1, [R4+URZ+0x38840], R9 ;  /* 0x03884009040075a7 */ /* 0x008724000802017f */
[----:B----4-:R-:W-:Y:S05]  /*eab0*/  @!P1 NANOSLEEP.SYNCS 0x989680 ;  /* 0x009896800000995d */ /* 0x010fea0003900000 */
[----:B------:R-:W4:Y:S02]  /*eac0*/  @!P1 SYNCS.PHASECHK.TRANS64 P1, [R4+URZ+0x38840], R9 ;  /* 0x03884009040095a7 */ /* 0x000f24000802007f */
[----:B----4-:R-:W-:Y:S05]  /*ead0*/  @!P1 BRA `(.L_x_169) ;  /* 0xfffffffc00f09947 */ /* 0x010fea000383ffff */
[----:B------:R-:W-:Y:S05]  /*eae0*/  BRA `(.L_x_230) ;  /* 0xffffffd000887947 */ /* 0x000fea000383ffff */
.L_x_173:
[----:B-1----:R-:W1:Y:S01]  /*eaf0*/  S2R R9, SR_CgaCtaId ;  /* 0x0000000000097919 */ /* 0x002e620000008800 */
[----:B------:R-:W-:-:S04]  /*eb00*/  MOV R7, 0x400 ;  /* 0x0000040000077802 */ /* 0x000fc80000000f00 */
[----:B-1----:R-:W-:-:S04]  /*eb10*/  LEA R7, R9, R7, 0x18 ;  /* 0x0000000709077211 */ /* 0x002fc800078ec0ff */
[----:B------:R1:W3:Y:S03]  /*eb20*/  SYNCS.PHASECHK.TRANS64.TRYWAIT P1, [R7+URZ+0x38820], R6 ;  /* 0x03882006070075a7 */ /* 0x0002e6000802017f */
[----:B---3--:R-:W-:Y:S05]  /*eb30*/  @!P1 NANOSLEEP.SYNCS 0x989680 ;  /* 0x009896800000995d */ /* 0x008fea0003900000 */
[----:B------:R-:W3:Y:S02]  /*eb40*/  @!P1 SYNCS.PHASECHK.TRANS64 P1, [R7+URZ+0x38820], R6 ;  /* 0x03882006070095a7 */ /* 0x000ee4000802007f */
[----:B---3--:R-:W-:Y:S05]  /*eb50*/  @!P1 BRA `(.L_x_173) ;  /* 0xfffffffc00e49947 */ /* 0x008fea000383ffff */
[----:B------:R-:W-:Y:S05]  /*eb60*/  BRA `(.L_x_231) ;  /* 0xffffffd800107947 */ /* 0x000fea000383ffff */
.L_x_179:
[----:B-1----:R1:W2:Y:S02]  /*eb70*/  SYNCS.PHASECHK.TRANS64.TRYWAIT P1, [R2+URZ+0x38840], R3 ;  /* 0x03884003020075a7 */ /* 0x0022a4000802017f */
[----:B--2---:R-:W-:Y:S05]  /*eb80*/  @!P1 NANOSLEEP.SYNCS 0x989680 ;  /* 0x009896800000995d */ /* 0x004fea0003900000 */
[----:B------:R-:W2:Y:S02]  /*eb90*/  @!P1 SYNCS.PHASECHK.TRANS64 P1, [R2+URZ+0x38840], R3 ;  /* 0x03884003020095a7 */ /* 0x000ea4000802007f */
[----:B--2---:R-:W-:Y:S05]  /*eba0*/  @!P1 BRA `(.L_x_179) ;  /* 0xfffffffc00f09947 */ /* 0x004fea000383ffff */
[----:B------:R-:W-:Y:S05]  /*ebb0*/  BRA `(.L_x_232) ;  /* 0xffffffd800b47947 */ /* 0x000fea000383ffff */
.L_x_182:
[----:B-1----:R1:W2:Y:S02]  /*ebc0*/  SYNCS.PHASECHK.TRANS64.TRYWAIT P1, [R2+URZ+0x38860], R3 ;  /* 0x03886003020075a7 */ /* 0x0022a4000802017f */
[----:B--2---:R-:W-:Y:S05]  /*ebd0*/  @!P1 NANOSLEEP.SYNCS 0x989680 ;  /* 0x009896800000995d */ /* 0x004fea0003900000 */
[----:B------:R-:W2:Y:S02]  /*ebe0*/  @!P1 SYNCS.PHASECHK.TRANS64 P1, [R2+URZ+0x38860], R3 ;  /* 0x03886003020095a7 */ /* 0x000ea4000802007f */
[----:B--2---:R-:W-:Y:S05]  /*ebf0*/  @!P1 BRA `(.L_x_182) ;  /* 0xfffffffc00f09947 */ /* 0x004fea000383ffff */
[----:B------:R-:W-:Y:S05]  /*ec00*/  BRA `(.L_x_233) ;  /* 0xffffffdc00747947 */ /* 0x000fea000383ffff */
.L_x_189:
[----:B--2---:R2:W3:Y:S02]  /*ec10*/  SYNCS.PHASECHK.TRANS64.TRYWAIT P1, [R2+URZ+0x38840], R3 ;  /* 0x03884003020075a7 */ /* 0x0044e4000802017f */
[----:B---3--:R-:W-:Y:S05]  /*ec20*/  @!P1 NANOSLEEP.SYNCS 0x989680 ;  /* 0x009896800000995d */ /* 0x008fea0003900000 */
[----:B------:R-:W3:Y:S02]  /*ec30*/  @!P1 SYNCS.PHASECHK.TRANS64 P1, [R2+URZ+0x38840], R3 ;  /* 0x03884003020095a7 */ /* 0x000ee4000802007f */
[----:B---3--:R-:W-:Y:S05]  /*ec40*/  @!P1 BRA `(.L_x_189) ;  /* 0xfffffffc00f09947 */ /* 0x008fea000383ffff */
[----:B------:R-:W-:Y:S05]  /*ec50*/  BRA `(.L_x_234) ;  /* 0xffffffe000dc7947 */ /* 0x000fea000383ffff */
.L_x_192:
[----:B-1----:R1:W2:Y:S02]  /*ec60*/  SYNCS.PHASECHK.TRANS64.TRYWAIT P1, [R2+URZ+0x38860], R19 ;  /* 0x03886013020075a7 */ /* 0x0022a4000802017f */
[----:B--2---:R-:W-:Y:S05]  /*ec70*/  @!P1 NANOSLEEP.SYNCS 0x989680 ;  /* 0x009896800000995d */ /* 0x004fea0003900000 */
[----:B------:R-:W2:Y:S02]  /*ec80*/  @!P1 SYNCS.PHASECHK.TRANS64 P1, [R2+URZ+0x38860], R19 ;  /* 0x03886013020095a7 */ /* 0x000ea4000802007f */
[----:B--2---:R-:W-:Y:S05]  /*ec90*/  @!P1 BRA `(.L_x_192) ;  /* 0xfffffffc00f09947 */ /* 0x004fea000383ffff */
[----:B------:R-:W-:Y:S05]  /*eca0*/  BRA `(.L_x_235) ;  /* 0xffffffe4009c7947 */ /* 0x000fea000383ffff */
.L_x_198:
[----:B--2---:R2:W3:Y:S02]  /*ecb0*/  SYNCS.PHASECHK.TRANS64.TRYWAIT P1, [R2+URZ+0x38840], R3 ;  /* 0x03884003020075a7 */ /* 0x0044e4000802017f */
[----:B---3--:R-:W-:Y:S05]  /*ecc0*/  @!P1 NANOSLEEP.SYNCS 0x989680 ;  /* 0x009896800000995d */ /* 0x008fea0003900000 */
[----:B------:R-:W3:Y:S02]  /*ecd0*/  @!P1 SYNCS.PHASECHK.TRANS64 P1, [R2+URZ+0x38840], R3 ;  /* 0x03884003020095a7 */ /* 0x000ee4000802007f */
[----:B---3--:R-:W-:Y:S05]  /*ece0*/  @!P1 BRA `(.L_x_198) ;  /* 0xfffffffc00f09947 */ /* 0x008fea000383ffff */
[----:B------:R-:W-:Y:S05]  /*ecf0*/  BRA `(.L_x_236) ;  /* 0xffffffe800e07947 */ /* 0x000fea000383ffff */
.L_x_201:
[----:B-1----:R1:W2:Y:S02]  /*ed00*/  SYNCS.PHASECHK.TRANS64.TRYWAIT P1, [R2+URZ+0x38860], R10 ;  /* 0x0388600a020075a7 */ /* 0x0022a4000802017f */
[----:B--2---:R-:W-:Y:S05]  /*ed10*/  @!P1 NANOSLEEP.SYNCS 0x989680 ;  /* 0x009896800000995d */ /* 0x004fea0003900000 */
[----:B------:R-:W2:Y:S02]  /*ed20*/  @!P1 SYNCS.PHASECHK.TRANS64 P1, [R2+URZ+0x38860], R10 ;  /* 0x0388600a020095a7 */ /* 0x000ea4000802007f */
[----:B--2---:R-:W-:Y:S05]  /*ed30*/  @!P1 BRA `(.L_x_201) ;  /* 0xfffffffc00f09947 */ /* 0x004fea000383ffff */
[----:B------:R-:W-:Y:S05]  /*ed40*/  BRA `(.L_x_237) ;  /* 0xffffffec00a07947 */ /* 0x000fea000383ffff */
.L_x_207:
[----:B---3--:R3:W4:Y:S02]  /*ed50*/  SYNCS.PHASECHK.TRANS64.TRYWAIT P0, [R3+URZ+0x38860], R2 ;  /* 0x03886002030075a7 */ /* 0x008724000800017f */
[----:B----4-:R-:W-:Y:S05]  /*ed60*/  @!P0 NANOSLEEP.SYNCS 0x989680 ;  /* 0x009896800000895d */ /* 0x010fea0003900000 */
[----:B------:R-:W4:Y:S02]  /*ed70*/  @!P0 SYNCS.PHASECHK.TRANS64 P0, [R3+URZ+0x38860], R2 ;  /* 0x03886002030085a7 */ /* 0x000f24000800007f */
[----:B----4-:R-:W-:Y:S05]  /*ed80*/  @!P0 BRA `(.L_x_207) ;  /* 0xfffffffc00f08947 */ /* 0x010fea000383ffff */
[----:B------:R-:W-:Y:S05]  /*ed90*/  BRA `(.L_x_238) ;  /* 0xfffffff0008c7947 */ /* 0x000fea000383ffff */
.L_x_212:
[----:B---3--:R3:W4:Y:S02]  /*eda0*/  SYNCS.PHASECHK.TRANS64.TRYWAIT P0, [R0+URZ+0x38820], R3 ;  /* 0x03882003000075a7 */ /* 0x008724000800017f */
[----:B----4-:R-:W-:Y:S05]  /*edb0*/  @!P0 NANOSLEEP.SYNCS 0x989680 ;  /* 0x009896800000895d */ /* 0x010fea0003900000 */
[----:B------:R-:W4:Y:S02]  /*edc0*/  @!P0 SYNCS.PHASECHK.TRANS64 P0, [R0+URZ+0x38820], R3 ;  /* 0x03882003000085a7 */ /* 0x000f24000800007f */
[----:B----4-:R-:W-:Y:S05]  /*edd0*/  @!P0 BRA `(.L_x_212) ;  /* 0xfffffffc00f08947 */ /* 0x010fea000383ffff */
[----:B------:R-:W-:Y:S05]  /*ede0*/  BRA `(.L_x_239) ;  /* 0xfffffff400a07947 */ /* 0x000fea000383ffff */
.L_x_213:
[----:B------:R-:W4:Y:S01]  /*edf0*/  S2R R2, SR_TID.X ;  /* 0x0000000000027919 */ /* 0x000f220000002100 */
[----:B------:R-:W-:Y:S01]  /*ee00*/  BSSY B0, `(.L_x_240) ;  /* 0x000000a000007945 */ /* 0x000fe20003800000 */
[----:B------:R-:W-:Y:S02]  /*ee10*/  IMAD.MOV.U32 R12, RZ, RZ, RZ ;  /* 0x000000ffff0c7224 */ /* 0x000fe400078e00ff */
[----:B------:R-:W-:Y:S02]  /*ee20*/  IMAD.MOV.U32 R11, RZ, RZ, 0x1f ;  /* 0x0000001fff0b7424 */ /* 0x000fe400078e00ff */
[----:B--2---:R-:W-:Y:S01]  /*ee30*/  IMAD.MOV.U32 R15, RZ, RZ, -0x1 ;  /* 0xffffffffff0f7424 */ /* 0x004fe200078e00ff */
[----:B----4-:R-:W-:-:S04]  /*ee40*/  SHF.R.U32.HI R2, RZ, 0x5, R2 ;  /* 0x00000005ff027819 */ /* 0x010fc80000011602 */
[----:B------:R-:W-:-:S05]  /*ee50*/  LOP3.LUT R2, R2, 0x3, RZ, 0xc0, !PT ;  /* 0x0000000302027812 */ /* 0x000fca00078ec0ff */
[----:B------:R-:W-:-:S07]  /*ee60*/  IMAD.MOV.U32 R13, RZ, RZ, R2 ;  /* 0x000000ffff0d7224 */ /* 0x000fce00078e0002 */
[----:B-1-3--:R-:W-:Y:S05]  /*ee70*/  WARPSYNC.COLLECTIVE R15, `(.L_x_241) ;  /* 0x000000000f087348 */ /* 0x00afea0003c00000 */
[----:B------:R2:W4:Y:S02]  /*ee80*/  SHFL.IDX P6, R14, R13, R12, R11 ;  /* 0x0000000c0d0e7389 */ /* 0x00052400000c000b */
[----:B-1234-:R-:W-:Y:S01]  /*ee90*/  ENDCOLLECTIVE ;  /* 0x000000000000791b */ /* 0x01efe20003800000 */
.L_x_241:
[----:B------:R-:W-:Y:S05]  /*eea0*/  BSYNC B0 ;  /* 0x0000000000007941 */ /* 0x000fea0003800000 */
.L_x_240:
[----:B------:R-:W-:Y:S05]  /*eeb0*/  BRA `(.L_x_242) ;  /* 0xfffffff400887947 */ /* 0x000fea000383ffff */
.L_x_216:
[----:B------:R-:W-:Y:S01]  /*eec0*/  BSSY B1, `(.L_x_243) ;  /* 0x0000006000017945 */ /* 0x000fe20003800000 */
[----:B------:R-:W-:-:S07]  /*eed0*/  IMAD.MOV.U32 R15, RZ, RZ, -0x1 ;  /* 0xffffffffff0f7424 */ /* 0x000fce00078e00ff */
[----:B-123--:R-:W-:Y:S05]  /*eee0*/  WARPSYNC.COLLECTIVE R15, `(.L_x_244) ;  /* 0x000000000f0c7348 */ /* 0x00efea0003c00000 */
[----:B------:R-:W-:Y:S02]  /*eef0*/  ELECT P6, UR62, PT ;  /* 0x00000000003e782f */ /* 0x000fe400038c0000 */
[----:B------:R-:W-:Y:S01]  /*ef00*/  MOV R14, UR62 ;  /* 0x0000003e000e7c02 */ /* 0x000fe20008000f00 */
[----:B-123--:R-:W-:Y:S10]  /*ef10*/  ENDCOLLECTIVE ;  /* 0x000000000000791b */ /* 0x00eff40003800000 */
.L_x_244:
[----:B------:R-:W-:Y:S05]  /*ef20*/  BSYNC B1 ;  /* 0x0000000000017941 */ /* 0x000fea0003800000 */
.L_x_243:
[----:B------:R-:W-:Y:S05]  /*ef30*/  BRA `(.L_x_245) ;  /* 0xfffffff400807947 */ /* 0x000fea000383ffff */
.L_x_218:
[----:B-1----:R1:W2:Y:S02]  /*ef40*/  SYNCS.PHASECHK.TRANS64.TRYWAIT P0, [R6+URZ], R5 ;  /* 0x00000005060075a7 */ /* 0x0022a4000800017f */
[----:B--2---:R-:W-:Y:S05]  /*ef50*/  @!P0 NANOSLEEP.SYNCS 0x989680 ;  /* 0x009896800000895d */ /* 0x004fea0003900000 */
[----:B------:R-:W2:Y:S02]  /*ef60*/  @!P0 SYNCS.PHASECHK.TRANS64 P0, [R6+URZ], R5 ;  /* 0x00000005060085a7 */ /* 0x000ea4000800007f */
[----:B--2---:R-:W-:Y:S05]  /*ef70*/  @!P0 BRA `(.L_x_218) ;  /* 0xfffffffc00f08947 */ /* 0x004fea000383ffff */
[----:B------:R-:W-:Y:S05]  /*ef80*/  BRA `(.L_x_246) ;  /* 0xfffffff400bc7947 */ /* 0x000fea000383ffff */
.L_x_219:
[----:B--2---:R2:W3:Y:S02]  /*ef90*/  SYNCS.PHASECHK.TRANS64.TRYWAIT P0, [R3+URZ], R2 ;  /* 0x00000002030075a7 */ /* 0x0044e4000800017f */
[----:B---3--:R-:W-:Y:S05]  /*efa0*/  @!P0 NANOSLEEP.SYNCS 0x989680 ;  /* 0x009896800000895d */ /* 0x008fea0003900000 */
[----:B------:R-:W3:Y:S02]  /*efb0*/  @!P0 SYNCS.PHASECHK.TRANS64 P0, [R3+URZ], R2 ;  /* 0x00000002030085a7 */ /* 0x000ee4000800007f */
[----:B---3--:R-:W-:Y:S05]  /*efc0*/  @!P0 BRA `(.L_x_219) ;  /* 0xfffffffc00f08947 */ /* 0x008fea000383ffff */
[----:B------:R-:W-:Y:S05]  /*efd0*/  BRA `(.L_x_247) ;  /* 0xfffffff400b07947 */ /* 0x000fea000383ffff */
.L_x_221:
[----:B--2---:R2:W3:Y:S02]  /*efe0*/  SYNCS.PHASECHK.TRANS64.TRYWAIT P0, [R16+URZ], R5 ;  /* 0x00000005100075a7 */ /* 0x0044e4000800017f */
[----:B---3--:R-:W-:Y:S05]  /*eff0*/  @!P0 NANOSLEEP.SYNCS 0x989680 ;  /* 0x009896800000895d */ /* 0x008fea0003900000 */
[----:B------:R-:W3:Y:S02]  /*f000*/  @!P0 SYNCS.PHASECHK.TRANS64 P0, [R16+URZ], R5 ;  /* 0x00000005100085a7 */ /* 0x000ee4000800007f */
[----:B---3--:R-:W-:Y:S05]  /*f010*/  @!P0 BRA `(.L_x_221) ;  /* 0xfffffffc00f08947 */ /* 0x008fea000383ffff */
[----:B------:R-:W-:Y:S05]  /*f020*/  BRA `(.L_x_248) ;  /* 0xfffffff400b47947 */ /* 0x000fea000383ffff */
.L_x_249:
        /* <DEDUP_REMOVED lines=13> */
.L_x_12750:


//--------------------- .text._ZN7cutlass13device_kernelIN5flash11enable_sm90INS1_16FlashAttnFwdSm90INS1_25CollectiveMainloopFwdSm90ILi2EN4cute5tupleIJNS5_1CILi1EEES8_S8_EEENS6_IJNS7_ILi128EEENS7_ILi80EEENS7_ILi256EEEEEELi256ENS_10bfloat16_tEfNS_4arch4Sm90ELb0ELb0ELb0ELb1ELb0ELb0ELb0ELb1ELb1ELb0ELb0ELb0EEENS1_21CollectiveEpilogueFwdINS6_IJSA_SC_SB_EEES9_SE_SG_Li256ELb1ELb0ELb0ELb0EEENS1_36VarlenDynamicPersistentTileSchedulerILi128ELi80ELi256ELi32ELb0ELb0ELb1ELb0ELb1ELb1EEEEEEEEEvNT_6ParamsE --------------------------
	.section	.text._ZN7cutlass13device_kernelIN5flash11enable_sm90INS1_16FlashAttnFwdSm90INS1_25CollectiveMainloopFwdSm90ILi2EN4cute5tupleIJNS5_1CILi1EEES8_S8_EEENS6_IJNS7_ILi128EEENS7_ILi80EEENS7_ILi256EEEEEELi256ENS_10bfloat16_tEfNS_4arch4Sm90ELb0ELb0ELb0ELb1ELb0ELb0ELb0ELb1ELb1ELb0ELb0ELb0EEENS1_21CollectiveEpilogueFwdINS6_IJSA_SC_SB_EEES9_SE_SG_Li256ELb1ELb0ELb0ELb0EEENS1_36VarlenDynamicPersistentTileSchedulerILi128ELi80ELi256ELi32ELb0ELb0ELb1ELb0ELb1ELb1EEEEEEEEEvNT_6ParamsE,"ax",@progbits
	.align	128
.text._ZN7cutlass13device_kernelIN5flash11enable_sm90INS1_16FlashAttnFwdSm90INS1_25CollectiveMainloopFwdSm90ILi2EN4cute5tupleIJNS5_1CILi1EEES8_S8_EEENS6_IJNS7_ILi128EEENS7_ILi80EEENS7_ILi256EEEEEELi256ENS_10bfloat16_tEfNS_4arch4Sm90ELb0ELb0ELb0ELb1ELb0ELb0ELb0ELb1ELb1ELb0ELb0ELb0EEENS1_21CollectiveEpilogueFwdINS6_IJSA_SC_SB_EEES9_SE_SG_Li256ELb1ELb0ELb0ELb0EEENS1_36VarlenDynamicPersistentTileSchedulerILi128ELi80ELi256ELi32ELb0ELb0ELb1ELb0ELb1ELb1EEEEEEEEEvNT_6ParamsE:
        .type           _ZN7cutlass13device_kernelIN5flash11enable_sm90INS1_16FlashAttnFwdSm90INS1_25CollectiveMainloopFwdSm90ILi2EN4cute5tupleIJNS5_1CILi1EEES8_S8_EEENS6_IJNS7_ILi128EEENS7_ILi80EEENS7_ILi256EEEEEELi256ENS_10bfloat16_tEfNS_4arch4Sm90ELb0ELb0ELb0ELb1ELb0ELb0ELb0ELb1ELb1ELb0ELb0ELb0EEENS1_21CollectiveEpilogueFwdINS6_IJSA_SC_SB_EEES9_SE_SG_Li256ELb1ELb0ELb0ELb0EEENS1_36VarlenDynamicPersistentTileSchedulerILi128ELi80ELi256ELi32ELb0ELb0ELb1ELb0ELb1ELb1EEEEEEEEEvNT_6ParamsE,@function
        .size           _ZN7cutlass13device_kernelIN5flash11enable_sm90INS1_16FlashAttnFwdSm90INS1_25CollectiveMainloopFwdSm90ILi2EN4cute5tupleIJNS5_1CILi1EEES8_S8_EEENS6_IJNS7_ILi128EEENS7_ILi80EEENS7_ILi256EEEEEELi256ENS_10bfloat16_tEfNS_4arch4Sm90ELb0ELb0ELb0ELb1ELb0ELb0ELb0ELb1ELb1ELb0ELb0ELb0EEENS1_21CollectiveEpilogueFwdINS6_IJSA_SC_SB_EEES9_SE_SG_Li256ELb1ELb0ELb0ELb0EEENS1_36VarlenDynamicPersistentTileSchedulerILi128ELi80ELi256ELi32ELb0ELb0ELb1ELb0ELb1ELb1EEEEEEEEEvNT_6ParamsE,(.L_x_12751 - _ZN7cutlass13device_kernelIN5flash11enable_sm90INS1_16FlashAttnFwdSm90INS1_25CollectiveMainloopFwdSm90ILi2EN4cute5tupleIJNS5_1CILi1EEES8_S8_EEENS6_IJNS7_ILi128EEENS7_ILi80EEENS7_ILi256EEEEEELi256ENS_10bfloat16_tEfNS_4arch4Sm90ELb0ELb0ELb0ELb1ELb0ELb0ELb0ELb1ELb1ELb0ELb0ELb0EEENS1_21CollectiveEpilogueFwdINS6_IJSA_SC_SB_EEES9_SE_SG_Li256ELb1ELb0ELb0ELb0EEENS1_36VarlenDynamicPersistentTileSchedulerILi128ELi80ELi256ELi32ELb0ELb0ELb1ELb0ELb1ELb1EEEEEEEEEvNT_6ParamsE)
        .other          _ZN7cutlass13device_kernelIN5flash11enable_sm90INS1_16FlashAttnFwdSm90INS1_25CollectiveMainloopFwdSm90ILi2EN4cute5tupleIJNS5_1CILi1EEES8_S8_EEENS6_IJNS7_ILi128EEENS7_ILi80EEENS7_ILi256EEEEEELi256ENS_10bfloat16_tEfNS_4arch4Sm90ELb0ELb0ELb0ELb1ELb0ELb0ELb0ELb1ELb1ELb0ELb0ELb0EEENS1_21CollectiveEpilogueFwdINS6_IJSA_SC_SB_EEES9_SE_SG_Li256ELb1ELb0ELb0ELb0EEENS1_36VarlenDynamicPersistentTileSchedulerILi128ELi80ELi256ELi32ELb0ELb0ELb1ELb0ELb1ELb1EEEEEEEEEvNT_6ParamsE,@"STO_CUDA_ENTRY STV_DEFAULT"
_ZN7cutlass13device_kernelIN5flash11enable_sm90INS1_16FlashAttnFwdSm90INS1_25CollectiveMainloopFwdSm90ILi2EN4cute5tupleIJNS5_1CILi1EEES8_S8_EEENS6_IJNS7_ILi128EEENS7_ILi80EEENS7_ILi256EEEEEELi256ENS_10bfloat16_tEfNS_4arch4Sm90ELb0ELb0ELb0ELb1ELb0ELb0ELb0ELb1ELb1ELb0ELb0ELb0EEENS1_21CollectiveEpilogueFwdINS6_IJSA_SC_SB_EEES9_SE_SG_Li256ELb1ELb0ELb0ELb0EEENS1_36VarlenDynamicPersistentTileSchedulerILi128ELi80ELi256ELi32ELb0ELb0ELb1ELb0ELb1ELb1EEEEEEEEEvNT_6ParamsE:
[----:B------:R-:W0:Y:S02]  /*0000*/  LDC R1, c[0x0][0x28] ;  /* 0x00000a00ff017b82 */ /* 0x000e240000000800 */
[----:B0-----:R-:W-:Y:S01]  /*0010*/  VIADD R1, R1, 0xffffffc8 ;  /* 0xffffffc801017836 */ /* 0x001fe20000000000 */
[----:B------:R-:W0:Y:S01]  /*0020*/  S2R R3, SR_TID.X ;  /* 0x0000000000037919 */ /* 0x000e220000002100 */
[----:B------:R-:W-:Y:S01]  /*0030*/  ELECT P0, URZ, PT ;  /* 0x00000000003f782f */ /* 0x000fe20003800000 */
[----:B------:R-:W-:Y:S01]  /*0040*/  BSSY B0, `(.L_x_250) ;  /* 0x0000011000007945 */ /* 0x000fe20003800000 */
[----:B0-----:R-:W-:-:S05]  /*0050*/  SHF.R.U32.HI R0, RZ, 0x5, R3 ;  /* 0x00000005ff007819 */ /* 0x001fca0000011603 */
[----:B------:R-:W0:Y:S02]  /*0060*/  SHFL.IDX PT, R2, R0, RZ, 0x1f ;  /* 0x00001fff00027589 */ /* 0x000e2400000e0000 */
[----:B0-----:R-:W-:Y:S02]  /*0070*/  ISETP.EQ.AND P0, PT, R2, RZ, P0 ;  /* 0x000000ff0200720c */ /* 0x001fe40000702270 */
[----:B------:R-:W-:-:S11]  /*0080*/  SHF.R.U32.HI R2, RZ, 0x7, R3 ;  /* 0x00000007ff027819 */ /* 0x000fd60000011603 */
[----:B------:R-:W-:Y:S05]  /*0090*/  @!P0 BRA `(.L_x_251) ;  /* 0x00000000002c8947 */ /* 0x000fea0003800000 */
[----:B------:R-:W-:Y:S02]  /*00a0*/  ULDC.64 UR4, c[0x0][0x198] ;  /* 0x0000660000047ab9 */ /* 0x000fe40000000a00 */
[----:B------:R-:W-:Y:S02]  /*00b0*/  UIADD3 UR6, UP0, UR4, 0x270, URZ ;  /* 0x0000027004067890 */ /* 0x000fe4000ff1e03f */
[----:B------:R-:W-:Y:S02]  /*00c0*/  UIADD3 UR8, UP1, UR4, 0x370, URZ ;  /* 0x0000037004087890 */ /* 0x000fe4000ff3e03f */
[----:B------:R-:W-:Y:S02]  /*00d0*/  UIADD3 UR4, UP2, UR4, 0x470, URZ ;  /* 0x0000047004047890 */ /* 0x000fe4000ff5e03f */
[----:B------:R-:W-:Y:S02]  /*00e0*/  UIADD3.X UR7, URZ, UR5, URZ, UP0, !UPT ;  /* 0x000000053f077290 */ /* 0x000fe400087fe43f */
[----:B------:R-:W-:-:S02]  /*00f0*/  UIADD3.X UR9, URZ, UR5, URZ, UP1, !UPT ;  /* 0x000000053f097290 */ /* 0x000fc40008ffe43f */
[----:B------:R-:W-:-:S05]  /*0100*/  UIADD3.X UR5, URZ, UR5, URZ, UP2, !UPT ;  /* 0x000000053f057290 */ /* 0x000fca00097fe43f */
[----:B------:R0:W-:Y:S02]  /*0110*/  UTMACCTL.PF [UR6] ;  /* 0x00000000060079b9 */ /* 0x0001e40008040000 */
[----:B------:R0:W-:Y:S02]  /*0120*/  UTMACCTL.PF [UR8] ;  /* 0x00000000080079b9 */ /* 0x0001e40008040000 */
[----:B------:R0:W-:Y:S02]  /*0130*/  UTMACCTL.PF [UR4] ;  /* 0x00000000040079b9 */ /* 0x0001e40008040000 */
[----:B0-----:R-:W-:Y:S01]  /*0140*/  NOP ;  /* 0x0000000000007918 */ /* 0x001fe20000000000 */
.L_x_251:
[----:B------:R-:W-:Y:S05]  /*0150*/  BSYNC B0 ;  /* 0x0000000000007941 */ /* 0x000fea0003800000 */
.L_x_250:
[----:B------:R-:W-:Y:S01]  /*0160*/  VOTEU.ANY UP0, P0 ;  /* 0x00000000003f7886 */ /* 0x000fe20000000100 */
[----:B------:R-:W0:Y:S01]  /*0170*/  SHFL.IDX PT, R2, R2, RZ, 0x1f ;  /* 0x00001fff02027589 */ /* 0x000e2200000e0000 */
[----:B------:R-:W-:Y:S01]  /*0180*/  UMOV UR4, 0x1 ;  /* 0x0000000100047882 */ /* 0x000fe20000000000 */
[----:B------:R-:W-:Y:S01]  /*0190*/  UMOV UR7, 0x100 ;  /* 0x0000010000077882 */ /* 0x000fe20000000000 */
[----:B------:R-:W-:Y:S01]  /*01a0*/  VOTEU.ANY UP1, P0 ;  /* 0x00000000003f7886 */ /* 0x000fe20000020100 */
[----:B------:R-:W1:Y:S01]  /*01b0*/  @UP0 S2UR UR8, SR_CgaCtaId ;  /* 0x00000000000809c3 */ /* 0x000e620000008800 */
[----:B------:R-:W2:Y:S01]  /*01c0*/  SHFL.IDX PT, R3, R0, RZ, 0x1f ;  /* 0x00001fff00037589 */ /* 0x000ea200000e0000 */
[----:B------:R-:W-:Y:S01]  /*01d0*/  @UP0 UMOV UR6, 0x400 ;  /* 0x0000040000060882 */ /* 0x000fe20000000000 */
[----:B------:R-:W-:-:S04]  /*01e0*/  @UP0 UIADD3 UR4, -UR4, 0x100000, URZ ;  /* 0x0010000004040890 */ /* 0x000fc8000fffe13f */
[----:B------:R-:W-:Y:S02]  /*01f0*/  @UP0 USHF.L.U32 UR5, UR4, 0xb, URZ ;  /* 0x0000000b04050899 */ /* 0x000fe4000800063f */
[----:B------:R-:W-:Y:S01]  /*0200*/  @UP0 USHF.L.U32 UR4, UR4, 0x1, URZ ;  /* 0x0000000104040899 */ /* 0x000fe2000800063f */
[----:B------:R-:W-:Y:S01]  /*0210*/  VOTEU.ANY UP2, P0 ;  /* 0x00000000003f7886 */ /* 0x000fe20000040100 */
[----:B0-----:R-:W-:Y:S01]  /*0220*/  R2UR UR9, R2 ;  /* 0x00000000020972ca */ /* 0x001fe200000e0000 */
[----:B-1----:R-:W-:Y:S01]  /*0230*/  @UP0 ULEA UR8, UR8, UR6, 0x18 ;  /* 0x0000000608080291 */ /* 0x002fe2000f8ec03f */
[----:B--2---:R-:W-:Y:S01]  /*0240*/  ISETP.NE.AND P1, PT, R3, RZ, PT ;  /* 0x000000ff0300720c */ /* 0x004fe20003f25270 */
[----:B------:R-:W-:-:S04]  /*0250*/  @UP0 UIADD3 UR6, -UR7, 0x100000, URZ ;  /* 0x0010000007060890 */ /* 0x000fc8000fffe13f */
[----:B------:R-:W-:Y:S02]  /*0260*/  @UP0 USHF.L.U32 UR7, UR6, 0xb, URZ ;  /* 0x0000000b06070899 */ /* 0x000fe4000800063f */
[----:B------:R-:W-:-:S04]  /*0270*/  @UP0 USHF.L.U32 UR6, UR6, 0x1, URZ ;  /* 0x0000000106060899 */ /* 0x000fc8000800063f */
[----:B------:R-:W-:Y:S01]  /*0280*/  UISETP.NE.AND UP0, UPT, UR9, URZ, UPT ;  /* 0x0000003f0900728c */ /* 0x000fe2000bf05270 */
[----:B------:R-:W0:Y:S02]  /*0290*/  FENCE.VIEW.ASYNC.S ;  /* 0x00000000000073c6 */ /* 0x000e240000000000 */
[----:B0-----:R0:W1:Y:S05]  /*02a0*/  @UP1 SYNCS.EXCH.64 URZ, [UR8+0x38800], UR4 ;  /* 0x03880004083f15b2 */ /* 0x00106a0008000100 */
[----:B------:R0:W2:Y:S01]  /*02b0*/  @UP2 SYNCS.EXCH.64 URZ, [UR8+0x38820], UR6 ;  /* 0x03882006083f25b2 */ /* 0x0000a20008000100 */
[----:B------:R-:W-:Y:S05]  /*02c0*/  @P1 BRA `(.L_x_252) ;  /* 0x0000000000481947 */ /* 0x000fea0003800000 */
[----:B0-----:R-:W0:Y:S01]  /*02d0*/  S2UR UR5, SR_CgaCtaId ;  /* 0x00000000000579c3 */ /* 0x001e220000008800 */
[----:B------:R-:W-:Y:S01]  /*02e0*/  UMOV UR4, 0x400 ;  /* 0x0000040000047882 */ /* 0x000fe20000000000 */
[----:B------:R-:W-:Y:S01]  /*02f0*/  UMOV UR6, 0x1 ;  /* 0x0000000100067882 */ /* 0x000fe20000000000 */
[----:B------:R-:W-:Y:S01]  /*0300*/  UMOV UR9, 0x2 ;  /* 0x0000000200097882 */ /* 0x000fe20000000000 */
[----:B------:R-:W-:-:S04]  /*0310*/  UIADD3 UR6, -UR6, 0x100000, URZ ;  /* 0x0010000006067890 */ /* 0x000fc8000fffe13f */
[----:B------:R-:W-:Y:S02]  /*0320*/  USHF.L.U32 UR7, UR6, 0xb, URZ ;  /* 0x0000000b06077899 */ /* 0x000fe4000800063f */
[----:B------:R-:W-:Y:S01]  /*0330*/  USHF.L.U32 UR6, UR6, 0x1, URZ ;  /* 0x0000000106067899 */ /* 0x000fe2000800063f */
[----:B------:R-:W-:Y:S01]  /*0340*/  ELECT P0, URZ, PT ;  /* 0x00000000003f782f */ /* 0x000fe20003800000 */
[----:B0-----:R-:W-:Y:S02]  /*0350*/  ULEA UR8, UR5, UR4, 0x18 ;  /* 0x0000000405087291 */ /* 0x001fe4000f8ec03f */
[----:B------:R-:W-:-:S04]  /*0360*/  UIADD3 UR4, -UR9, 0x100000, URZ ;  /* 0x0010000009047890 */ /* 0x000fc8000fffe13f */
[----:B------:R-:W-:Y:S02]  /*0370*/  USHF.L.U32 UR5, UR4, 0xb, URZ ;  /* 0x0000000b04057899 */ /* 0x000fe4000800063f */
[----:B------:R-:W-:Y:S01]  /*0380*/  USHF.L.U32 UR4, UR4, 0x1, URZ ;  /* 0x0000000104047899 */ /* 0x000fe2000800063f */
[----:B------:R-:W0:Y:S03]  /*0390*/  FENCE.VIEW.ASYNC.S ;  /* 0x00000000000073c6 */ /* 0x000e260000000000 */
[----:B0-----:R3:W4:Y:S08]  /*03a0*/  SYNCS.EXCH.64 URZ, [UR8+0x38830], UR6 ;  /* 0x03883006083f75b2 */ /* 0x0017300008000100 */
[----:B------:R3:W0:Y:S01]  /*03b0*/  SYNCS.EXCH.64 URZ, [UR8+0x38840], UR4 ;  /* 0x03884004083f75b2 */ /* 0x0006220008000100 */
[----:B------:R3:W0:Y:S01]  /*03c0*/  SYNCS.EXCH.64 URZ, [UR8+0x38838], UR6 ;  /* 0x03883806083f75b2 */ /* 0x0006220008000100 */
[----:B------:R3:W0:Y:S02]  /*03d0*/  SYNCS.EXCH.64 URZ, [UR8+0x38848], UR4 ;  /* 0x03884804083f75b2 */ /* 0x0006240008000100 */
[----:B---3--:R-:W-:Y:S01]  /*03e0*/  NOP ;  /* 0x0000000000007918 */ /* 0x008fe20000000000 */
.L_x_252:
[----:B------:R-:W3:Y:S01]  /*03f0*/  SHFL.IDX PT, R2, R0, RZ, 0x1f ;  /* 0x00001fff00027589 */ /* 0x000ee200000e0000 */
[----:B------:R-:W-:Y:S01]  /*0400*/  NOP ;  /* 0x0000000000007918 */ /* 0x000fe20000000000 */
[----:B---3--:R-:W-:-:S13]  /*0410*/  ISETP.NE.AND P0, PT, R2, RZ, PT ;  /* 0x000000ff0200720c */ /* 0x008fda0003f05270 */
[----:B------:R-:W-:Y:S05]  /*0420*/  @P0 BRA `(.L_x_253) ;  /* 0x0000000000480947 */ /* 0x000fea0003800000 */
[----:B0-----:R-:W0:Y:S01]  /*0430*/  S2UR UR5, SR_CgaCtaId ;  /* 0x00000000000579c3 */ /* 0x001e220000008800 */
[----:B------:R-:W-:Y:S01]  /*0440*/  UMOV UR4, 0x400 ;  /* 0x0000040000047882 */ /* 0x000fe20000000000 */
[----:B------:R-:W-:Y:S01]  /*0450*/  UMOV UR6, 0x1 ;  /* 0x0000000100067882 */ /* 0x000fe20000000000 */
[----:B------:R-:W-:Y:S01]  /*0460*/  UMOV UR7, 0x2 ;  /* 0x0000000200077882 */ /* 0x000fe20000000000 */
[----:B------:R-:W-:Y:S01]  /*0470*/  ELECT P0, URZ, PT ;  /* 0x00000000003f782f */ /* 0x000fe20003800000 */
[----:B0-----:R-:W-:Y:S02]  /*0480*/  ULEA UR8, UR5, UR4, 0x18 ;  /* 0x0000000405087291 */ /* 0x001fe4000f8ec03f */
[----:B------:R-:W-:-:S04]  /*0490*/  UIADD3 UR4, -UR6, 0x100000, URZ ;  /* 0x0010000006047890 */ /* 0x000fc8000fffe13f */
[----:B------:R-:W-:Y:S02]  /*04a0*/  USHF.L.U32 UR5, UR4, 0xb, URZ ;  /* 0x0000000b04057899 */ /* 0x000fe4000800063f */
[----:B------:R-:W-:Y:S02]  /*04b0*/  USHF.L.U32 UR4, UR4, 0x1, URZ ;  /* 0x0000000104047899 */ /* 0x000fe4000800063f */
[----:B------:R-:W-:-:S04]  /*04c0*/  UIADD3 UR6, -UR7, 0x100000, URZ ;  /* 0x0010000007067890 */ /* 0x000fc8000fffe13f */
[----:B------:R-:W-:Y:S02]  /*04d0*/  USHF.L.U32 UR7, UR6, 0xb, URZ ;  /* 0x0000000b06077899 */ /* 0x000fe4000800063f */
[----:B------:R-:W-:Y:S01]  /*04e0*/  USHF.L.U32 UR6, UR6, 0x1, URZ ;  /* 0x0000000106067899 */ /* 0x000fe2000800063f */
[----:B------:R-:W0:Y:S03]  /*04f0*/  FENCE.VIEW.ASYNC.S ;  /* 0x00000000000073c6 */ /* 0x000e260000000000 */
[----:B0-----:R3:W0:Y:S08]  /*0500*/  SYNCS.EXCH.64 URZ, [UR8+0x38850], UR4 ;  /* 0x03885004083f75b2 */ /* 0x0016300008000100 */
[----:B------:R3:W0:Y:S01]  /*0510*/  SYNCS.EXCH.64 URZ, [UR8+0x38860], UR6 ;  /* 0x03886006083f75b2 */ /* 0x0006220008000100 */
[----:B------:R3:W0:Y:S01]  /*0520*/  SYNCS.EXCH.64 URZ, [UR8+0x38858], UR4 ;  /* 0x03885804083f75b2 */ /* 0x0006220008000100 */
[----:B------:R3:W0:Y:S02]  /*0530*/  SYNCS.EXCH.64 URZ, [UR8+0x38868], UR6 ;  /* 0x03886806083f75b2 */ /* 0x0006240008000100 */
[----:B---3--:R-:W-:Y:S01]  /*0540*/  NOP ;  /* 0x0000000000007918 */ /* 0x008fe20000000000 */
.L_x_253:
[----:B------:R-:W3:Y:S01]  /*0550*/  SHFL.IDX PT, R2, R0, RZ, 0x1f ;  /* 0x00001fff00027589 */ /* 0x000ee200000e0000 */
[----:B------:R-:W-:Y:S01]  /*0560*/  NOP ;  /* 0x0000000000007918 */ /* 0x000fe20000000000 */
[----:B---3--:R-:W-:-:S13]  /*0570*/  ISETP.NE.AND P0, PT, R2, RZ, PT ;  /* 0x000000ff0200720c */ /* 0x008fda0003f05270 */
[----:B------:R-:W-:Y:S05]  /*0580*/  @P0 BRA `(.L_x_254) ;  /* 0x0000000000380947 */ /* 0x000fea0003800000 */
[----:B0-----:R-:W0:Y:S01]  /*0590*/  S2UR UR5, SR_CgaCtaId ;  /* 0x00000000000579c3 */ /* 0x001e220000008800 */
[----:B------:R-:W-:Y:S01]  /*05a0*/  UMOV UR4, 0x400 ;  /* 0x0000040000047882 */ /* 0x000fe20000000000 */
[----:B------:R-:W-:Y:S01]  /*05b0*/  UMOV UR7, 0x1 ;  /* 0x0000000100077882 */ /* 0x000fe20000000000 */
[----:B------:R-:W-:Y:S01]  /*05c0*/  ELECT P0, URZ, PT ;  /* 0x00000000003f782f */ /* 0x000fe20003800000 */
[----:B0-----:R-:W-:Y:S02]  /*05d0*/  ULEA UR6, UR5, UR4, 0x18 ;  /* 0x0000000405067291 */ /* 0x001fe4000f8ec03f */
[----:B------:R-:W-:-:S04]  /*05e0*/  UIADD3 UR4, -UR7, 0x100000, URZ ;  /* 0x0010000007047890 */ /* 0x000fc8000fffe13f */
[----:B------:R-:W-:Y:S02]  /*05f0*/  USHF.L.U32 UR5, UR4, 0xb, URZ ;  /* 0x0000000b04057899 */ /* 0x000fe4000800063f */
[----:B------:R-:W-:Y:S01]  /*0600*/  USHF.L.U32 UR4, UR4, 0x1, URZ ;  /* 0x0000000104047899 */ /* 0x000fe2000800063f */
[----:B------:R-:W0:Y:S11]  /*0610*/  FENCE.VIEW.ASYNC.S ;  /* 0x00000000000073c6 */ /* 0x000e360000000000 */
[----:B0-----:R3:W0:Y:S01]  /*0620*/  SYNCS.EXCH.64 URZ, [UR6+0x38870], UR4 ;  /* 0x03887004063f75b2 */ /* 0x0016220008000100 */
[----:B------:R3:W0:Y:S01]  /*0630*/  SYNCS.EXCH.64 URZ, [UR6+0x38880], UR4 ;  /* 0x03888004063f75b2 */ /* 0x0006220008000100 */
[----:B------:R3:W0:Y:S01]  /*0640*/  SYNCS.EXCH.64 URZ, [UR6+0x38878], UR4 ;  /* 0x03887804063f75b2 */ /* 0x0006220008000100 */
[----:B------:R3:W0:Y:S02]  /*0650*/  SYNCS.EXCH.64 URZ, [UR6+0x38888], UR4 ;  /* 0x03888804063f75b2 */ /* 0x0006240008000100 */
[----:B---3--:R-:W-:Y:S01]  /*0660*/  NOP ;  /* 0x0000000000007918 */ /* 0x008fe20000000000 */
.L_x_254:
        /* <DEDUP_REMOVED lines=22> */
.L_x_255:
        /* <DEDUP_REMOVED lines=22> */
.L_x_256:
[----:B0-----:R-:W-:Y:S01]  /*0930*/  UMOV UR4, 0x1 ;  /* 0x0000000100047882 */ /* 0x001fe20000000000 */
[----:B------:R-:W-:Y:S01]  /*0940*/  PLOP3.LUT P0, PT, PT, PT, UP0, 0x80, 0x0 ;  /* 0x000000000000781c */ /* 0x000fe20003f0f008 */
[----:B------:R-:W-:Y:S01]  /*0950*/  USEL UR4, UR4, 0x2, !UP0 ;  /* 0x0000000204047887 */ /* 0x000fe2000c000000 */
[----:B------:R-:W-:-:S05]  /*0960*/  NOP ;  /* 0x0000000000007918 */ /* 0x000fca0000000000 */
[----:B------:R-:W-:-:S05]  /*0970*/  IMAD.U32 R2, RZ, RZ, UR4 ;  /* 0x00000004ff027e24 */ /* 0x000fca000f8e00ff */
[----:B------:R0:W-:Y:S01]  /*0980*/  STL [R1+0x30], R2 ;  /* 0x0000300201007387 */ /* 0x0001e20000100800 */
[----:B-12-4-:R-:W-:Y:S06]  /*0990*/  BAR.SYNC.DEFER_BLOCKING 0x0 ;  /* 0x0000000000007b1d */ /* 0x016fec0000010000 */
[----:B------:R-:W-:Y:S05]  /*09a0*/  @!P0 BRA `(.L_x_257) ;  /* 0x000000c800248947 */ /* 0x000fea0003800000 */
.L_x_258:
[----:B------:R-:W-:-:S08]  /*09b0*/  NOP ;  /* 0x0000000000007918 */ /* 0x000fd00000000000 */
[----:B------:R-:W1:Y:S02]  /*09c0*/  USETMAXREG.TRY_ALLOC.CTAPOOL UP0, 0xf0 ;  /* 0x000000f0000079c8 */ /* 0x000e640008000600 */
[----:B-1----:R-:W-:-:S13]  /*09d0*/  PLOP3.LUT P0, PT, PT, PT, UP0, 0x80, 0x0 ;  /* 0x000000000000781c */ /* 0x002fda0003f0f008 */
[----:B------:R-:W-:Y:S05]  /*09e0*/  @!P0 BRA `(.L_x_258) ;  /* 0xfffffffc00f08947 */ /* 0x000fea000383ffff */
[----:B------:R-:W1:Y:S08]  /*09f0*/  S2UR UR5, SR_CgaCtaId ;  /* 0x00000000000579c3 */ /* 0x000e700000008800 */
[----:B------:R-:W-:Y:S06]  /*0a00*/  BAR.ARV 0x8, 0x120 ;  /* 0x0204800000007b1d */ /* 0x000fec0000002000 */
[----:B------:R-:W-:-:S02]  /*0a10*/  UMOV UR4, 0x400 ;  /* 0x0000040000047882 */ /* 0x000fc40000000000 */
[----:B------:R-:W-:Y:S01]  /*0a20*/  BAR.SYNC.DEFER_BLOCKING 0x5, 0x120 ;  /* 0x0144800000007b1d */ /* 0x000fe20000010000 */
[----:B-1----:R-:W-:-:S09]  /*0a30*/  ULEA UR4, UR5, UR4, 0x18 ;  /* 0x0000000405047291 */ /* 0x002fd2000f8ec03f */
[----:B------:R-:W1:Y:S01]  /*0a40*/  LDS.128 R12, [UR4+0x388d0] ;  /* 0x0388d004ff0c7984 */ /* 0x000e620008000c00 */
[----:B------:R-:W-:Y:S01]  /*0a50*/  ULDC UR4, c[0x0][0xc14] ;  /* 0x0003050000047ab9 */ /* 0x000fe20000000800 */
[----:B------:R-:W-:Y:S06]  /*0a60*/  BAR.ARV 0x4, 0x120 ;  /* 0x0104800000007b1d */ /* 0x000fec0000002000 */
[----:B-1----:R-:W-:-:S13]  /*0a70*/  ISETP.GE.AND P0, PT, R15, UR4, PT ;  /* 0x000000040f007c0c */ /* 0x002fda000bf06270 */
[----:B------:R-:W-:Y:S05]  /*0a80*/  @P0 EXIT ;  /* 0x000000000000094d */ /* 0x000fea0003800000 */
[----:B0-----:R-:W2:Y:S01]  /*0a90*/  LDL R2, [R1+0x30] ;  /* 0x0000300001027983 */ /* 0x001ea20000100800 */
[----:B------:R-:W-:Y:S01]  /*0aa0*/  R2UR UR5, R14 ;  /* 0x000000000e0572ca */ /* 0x000fe200000e0000 */
[----:B------:R-:W-:Y:S01]  /*0ab0*/  IMAD.MOV.U32 R219, RZ, RZ, -0x2 ;  /* 0xfffffffeffdb7424 */ /* 0x000fe200078e00ff */
[----:B------:R-:W-:Y:S01]  /*0ac0*/  CS2R R16, SRZ ;  /* 0x0000000000107805 */ /* 0x000fe2000001ff00 */
[----:B------:R-:W0:Y:S01]  /*0ad0*/  S2R R0, SR_TID.X ;  /* 0x0000000000007919 */ /* 0x000e220000002100 */
[----:B------:R-:W-:Y:S02]  /*0ae0*/  IMAD.MOV.U32 R216, RZ, RZ, RZ ;  /* 0x000000ffffd87224 */ /* 0x000fe400078e00ff */
[----:B0-----:R-:W-:-:S05]  /*0af0*/  VIADD R223, R0, 0xffffff80 ;  /* 0xffffff8000df7836 */ /* 0x001fca0000000000 */
[----:B------:R-:W-:-:S04]  /*0b00*/  SHF.R.S32.HI R0, RZ, 0x1f, R223 ;  /* 0x0000001fff007819 */ /* 0x000fc800000114df */
[CC--:B------:R-:W-:Y:S02]  /*0b10*/  LEA.HI R3, R0.reuse, R223.reuse, RZ, 0x7 ;  /* 0x000000df00037211 */ /* 0x0c0fe400078f38ff */
[----:B------:R-:W-:Y:S02]  /*0b20*/  LEA.HI R4, R0, R223, RZ, 0x5 ;  /* 0x000000df00047211 */ /* 0x000fe400078f28ff */
[----:B------:R-:W-:-:S03]  /*0b30*/  SHF.R.S32.HI R218, RZ, 0x7, R3 ;  /* 0x00000007ffda7819 */ /* 0x000fc60000011403 */
[----:B------:R-:W-:-:S05]  /*0b40*/  IMAD.SHL.U32 R6, R4, 0x20, RZ ;  /* 0x0000002004067824 */ /* 0x000fca00078e00ff */
[----:B------:R-:W-:Y:S02]  /*0b50*/  LOP3.LUT R7, R6, 0xfffffc00, RZ, 0xc0, !PT ;  /* 0xfffffc0006077812 */ /* 0x000fe400078ec0ff */
[----:B--2---:R-:W-:Y:S02]  /*0b60*/  R2UR UR4, R2 ;  /* 0x00000000020472ca */ /* 0x004fe400000e0000 */
[C---:B------:R-:W-:Y:S02]  /*0b70*/  LOP3.LUT R2, R3.reuse, 0xffffff80, RZ, 0xc0, !PT ;  /* 0xffffff8003027812 */ /* 0x040fe400078ec0ff */
[----:B------:R-:W-:-:S03]  /*0b80*/  LEA.HI R3, R3, R218, RZ, 0x1 ;  /* 0x000000da03037211 */ /* 0x000fc600078f08ff */
[----:B------:R-:W-:Y:S01]  /*0b90*/  IMAD.IADD R217, R223, 0x1, -R2 ;  /* 0x00000001dfd97824 */ /* 0x000fe200078e0a02 */
[CC--:B------:R-:W-:Y:S02]  /*0ba0*/  LEA.HI R2, R0.reuse, R223.reuse, RZ, 0x4 ;  /* 0x000000df00027211 */ /* 0x0c0fe400078f20ff */
[----:B------:R-:W-:Y:S02]  /*0bb0*/  LEA.HI R0, R0, R223, RZ, 0x3 ;  /* 0x000000df00007211 */ /* 0x000fe400078f18ff */
[----:B------:R-:W-:Y:S01]  /*0bc0*/  SHF.R.S32.HI R8, RZ, 0x1f, R217 ;  /* 0x0000001fff087819 */ /* 0x000fe200000114d9 */
[----:B------:R-:W-:Y:S01]  /*0bd0*/  ULOP3.LUT UR4, UR4, 0x1, URZ, 0xfc, !UPT ;  /* 0x0000000104047892 */ /* 0x000fe2000f8efc3f */
[----:B------:R-:W-:Y:S02]  /*0be0*/  SHF.R.S32.HI R5, RZ, 0x4, R2 ;  /* 0x00000004ff057819 */ /* 0x000fe40000011402 */
[----:B------:R-:W-:Y:S02]  /*0bf0*/  LEA.HI R9, R8, R217, RZ, 0x2 ;  /* 0x000000d908097211 */ /* 0x000fe400078f10ff */
[C---:B------:R-:W-:Y:S01]  /*0c00*/  LOP3.LUT R4, R2.reuse, 0x3fffff0, RZ, 0xc0, !PT ;  /* 0x03fffff002047812 */ /* 0x040fe200078ec0ff */
[----:B------:R-:W-:Y:S01]  /*0c10*/  IMAD.U32 R222, RZ, RZ, UR4 ;  /* 0x00000004ffde7e24 */ /* 0x000fe2000f8e00ff */
[----:B------:R-:W-:-:S02]  /*0c20*/  LEA.HI R2, R2, R5, RZ, 0x1 ;  /* 0x0000000502027211 */ /* 0x000fc400078f08ff */
[--C-:B------:R-:W-:Y:S01]  /*0c30*/  SHF.R.S32.HI R6, RZ, 0x2, R9.reuse ;  /* 0x00000002ff067819 */ /* 0x100fe20000011409 */
[----:B------:R-:W-:Y:S01]  /*0c40*/  IMAD.IADD R4, R223, 0x1, -R4 ;  /* 0x00000001df047824 */ /* 0x000fe200078e0a04 */
[----:B------:R-:W-:Y:S02]  /*0c50*/  SHF.R.S32.HI R11, RZ, 0x1f, R9 ;  /* 0x0000001fff0b7819 */ /* 0x000fe40000011409 */
[----:B------:R-:W-:Y:S01]  /*0c60*/  LOP3.LUT R2, R2, 0x1ffffffe, RZ, 0xc0, !PT ;  /* 0x1ffffffe02027812 */ /* 0x000fe200078ec0ff */
[----:B------:R-:W-:Y:S01]  /*0c70*/  IMAD R7, R4, 0x40, R7 ;  /* 0x0000004004077824 */ /* 0x000fe200078e0207 */
[----:B------:R-:W-:Y:S02]  /*0c80*/  LEA.HI R11, R11, R6, RZ, 0x3 ;  /* 0x000000060b0b7211 */ /* 0x000fe400078f18ff */
[----:B------:R-:W-:Y:S01]  /*0c90*/  LEA.HI R8, R8, R217, RZ, 0x5 ;  /* 0x000000d908087211 */ /* 0x000fe200078f28ff */
[----:B------:R-:W-:Y:S01]  /*0ca0*/  IMAD.IADD R2, R5, 0x1, -R2 ;  /* 0x0000000105027824 */ /* 0x000fe200078e0a02 */
[----:B------:R-:W-:Y:S01]  /*0cb0*/  LOP3.LUT R11, R11, 0xfffffff8, RZ, 0xc0, !PT ;  /* 0xfffffff80b0b7812 */ /* 0x000fe200078ec0ff */
[----:B------:R-:W-:Y:S01]  /*0cc0*/  IMAD.MOV.U32 R5, RZ, RZ, R13 ;  /* 0x000000ffff057224 */ /* 0x000fe200078e000d */
[----:B------:R-:W-:Y:S01]  /*0cd0*/  LOP3.LUT R4, R9, 0x7ffffffc, RZ, 0xc0, !PT ;  /* 0x7ffffffc09047812 */ /* 0x000fe200078ec0ff */
[----:B------:R-:W-:Y:S01]  /*0ce0*/  IMAD R221, R2, 0x8, R7 ;  /* 0x0000000802dd7824 */ /* 0x000fe200078e0207 */
[----:B------:R-:W-:Y:S01]  /*0cf0*/  SHF.R.S32.HI R8, RZ, 0x5, R8 ;  /* 0x00000005ff087819 */ /* 0x000fe20000011408 */
[----:B------:R-:W-:Y:S01]  /*0d00*/  IMAD.IADD R11, R6, 0x1, -R11 ;  /* 0x00000001060b7824 */ /* 0x000fe200078e0a0b */
[----:B------:R-:W-:Y:S01]  /*0d10*/  LOP3.LUT R3, R3, 0x3fffffe, RZ, 0xc0, !PT ;  /* 0x03fffffe03037812 */ /* 0x000fe200078ec0ff */
[----:B------:R-:W-:Y:S01]  /*0d20*/  IMAD.MOV.U32 R7, RZ, RZ, R15 ;  /* 0x000000ffff077224 */ /* 0x000fe200078e000f */
[----:B------:R-:W-:Y:S01]  /*0d30*/  LOP3.LUT R2, R0, 0x1ffffff8, RZ, 0xc0, !PT ;  /* 0x1ffffff800027812 */ /* 0x000fe200078ec0ff */
[----:B------:R-:W-:Y:S01]  /*0d40*/  IMAD R8, R8, 0x10, R11 ;  /* 0x0000001008087824 */ /* 0x000fe200078e020b */
[----:B------:R-:W-:Y:S01]  /*0d50*/  IADD3 R4, R217, -R4, RZ ;  /* 0x80000004d9047210 */ /* 0x000fe20007ffe0ff */
[----:B------:R-:W-:Y:S01]  /*0d60*/  IMAD.IADD R3, R218, 0x1, -R3 ;  /* 0x00000001da037824 */ /* 0x000fe200078e0a03 */
[----:B------:R-:W-:Y:S01]  /*0d70*/  SHF.R.S32.HI R22, RZ, 0x3, R0 ;  /* 0x00000003ff167819 */ /* 0x000fe20000011400 */
[----:B------:R-:W-:-:S02]  /*0d80*/  IMAD.IADD R2, R223, 0x1, -R2 ;  /* 0x00000001df027824 */ /* 0x000fc400078e0a02 */
[----:B------:R-:W-:Y:S02]  /*0d90*/  IMAD R219, R4, R219, 0x50 ;  /* 0x0000005004db7424 */ /* 0x000fe400078e02db */
[----:B------:R-:W-:Y:S02]  /*0da0*/  IMAD R220, R3, 0x40, R8 ;  /* 0x0000004003dc7824 */ /* 0x000fe400078e0208 */
[----:B------:R-:W-:-:S07]  /*0db0*/  IMAD.SHL.U32 R18, R2, 0x8, RZ ;  /* 0x0000000802127824 */ /* 0x000fce00078e00ff */
.L_x_301:
[----:B0-----:R-:W0:Y:S01]  /*0dc0*/  LDC.64 R2, c[0x0][0xc60] ;  /* 0x00031800ff027b82 */ /* 0x001e220000000a00 */
[----:B------:R-:W-:Y:S01]  /*0dd0*/  ULDC.64 UR10, c[0x0][0x208] ;  /* 0x00008200000a7ab9 */ /* 0x000fe20000000a00 */
[----:B------:R-:W-:Y:S01]  /*0de0*/  ULDC.64 UR6, c[0x0][0xa28] ;  /* 0x00028a0000067ab9 */ /* 0x000fe20000000a00 */
[----:B------:R-:W-:Y:S01]  /*0df0*/  ULDC.64 UR8, c[0x0][0xa20] ;  /* 0x0002880000087ab9 */ /* 0x000fe20000000a00 */
[----:B0-----:R-:W-:-:S06]  /*0e00*/  IMAD.WIDE R2, R7, 0x4, R2 ;  /* 0x0000000407027825 */ /* 0x001fcc00078e0202 */
[----:B--2---:R-:W2:Y:S01]  /*0e10*/  LDG.E R2, desc[UR10][R2.64] ;  /* 0x0000000a02027981 */ /* 0x004ea2000c1e1900 */
[----:B------:R-:W-:Y:S02]  /*0e20*/  UISETP.NE.U32.AND UP0, UPT, UR6, URZ, UPT ;  /* 0x0000003f0600728c */ /* 0x000fe4000bf05070 */
[----:B------:R-:W-:Y:S02]  /*0e30*/  UISETP.NE.U32.AND UP1, UPT, UR8, URZ, UPT ;  /* 0x0000003f0800728c */ /* 0x000fe4000bf25070 */
[----:B------:R-:W-:Y:S02]  /*0e40*/  UISETP.NE.AND.EX UP0, UPT, UR7, URZ, UPT, UP0 ;  /* 0x0000003f0700728c */ /* 0x000fe4000bf05300 */
[----:B------:R-:W-:-:S04]  /*0e50*/  UISETP.NE.AND.EX UP1, UPT, UR9, URZ, UPT, UP1 ;  /* 0x0000003f0900728c */ /* 0x000fc8000bf25310 */
[----:B------:R-:W-:Y:S02]  /*0e60*/  PLOP3.LUT P0, PT, PT, PT, UP0, 0x80, 0x0 ;  /* 0x000000000000781c */ /* 0x000fe40003f0f008 */
[----:B------:R-:W-:Y:S02]  /*0e70*/  PLOP3.LUT P1, PT, PT, PT, UP1, 0x80, 0x0 ;  /* 0x000000000000781c */ /* 0x000fe40003f2f018 */
[----:B--2---:R-:W-:-:S13]  /*0e80*/  R2UR UR4, R2 ;  /* 0x00000000020472ca */ /* 0x004fda00000e0000 */
[----:B------:R-:W-:Y:S02]  /*0e90*/  USHF.R.S32.HI UR12, URZ, 0x1f, UR4 ;  /* 0x0000001f3f0c7899 */ /* 0x000fe40008011404 */
[----:B------:R-:W-:Y:S01]  /*0ea0*/  MOV R214, UR4 ;  /* 0x0000000400d67c02 */ /* 0x000fe20008000f00 */
[----:B------:R-:W-:Y:S02]  /*0eb0*/  @UP0 ULEA UR6, UP2, UR4, UR6, 0x2 ;  /* 0x0000000604060291 */ /* 0x000fe4000f84103f */
[----:B------:R-:W-:Y:S02]  /*0ec0*/  @UP1 ULEA UR8, UP3, UR4, UR8, 0x2 ;  /* 0x0000000804081291 */ /* 0x000fe4000f86103f */
[----:B------:R-:W-:Y:S02]  /*0ed0*/  @UP0 ULEA.HI.X UR7, UR4, UR7, UR12, 0x2, UP2 ;  /* 0x0000000704070291 */ /* 0x000fe400090f140c */
[----:B------:R-:W-:Y:S01]  /*0ee0*/  IMAD.U32 R215, RZ, RZ, UR12 ;  /* 0x0000000cffd77e24 */ /* 0x000fe2000f8e00ff */
[----:B------:R-:W-:Y:S01]  /*0ef0*/  @UP1 ULEA.HI.X UR9, UR4, UR9, UR12, 0x2, UP3 ;  /* 0x0000000904091291 */ /* 0x000fe200098f140c */
[----:B------:R-:W-:-:S02]  /*0f00*/  IMAD.U32 R2, RZ, RZ, UR6 ;  /* 0x00000006ff027e24 */ /* 0x000fc4000f8e00ff */
[----:B------:R-:W-:Y:S01]  /*0f10*/  IMAD.U32 R6, RZ, RZ, UR8 ;  /* 0x00000008ff067e24 */ /* 0x000fe2000f8e00ff */
[----:B------:R-:W-:Y:S01]  /*0f20*/  ULDC UR4, c[0x0][0x404] ;  /* 0x0001010000047ab9 */ /* 0x000fe20000000800 */
[----:B------:R-:W-:Y:S01]  /*0f30*/  IMAD.U32 R3, RZ, RZ, UR7 ;  /* 0x00000007ff037e24 */ /* 0x000fe2000f8e00ff */
[----:B------:R-:W-:Y:S01]  /*0f40*/  ULDC.64 UR6, c[0x0][0x3f8] ;  /* 0x0000fe0000067ab9 */ /* 0x000fe20000000a00 */
[----:B------:R-:W-:-:S03]  /*0f50*/  IMAD.U32 R7, RZ, RZ, UR9 ;  /* 0x00000009ff077e24 */ /* 0x000fc6000f8e00ff */
[----:B------:R-:W2:Y:S04]  /*0f60*/  @P0 LDG.E R2, desc[UR10][R2.64] ;  /* 0x0000000a02020981 */ /* 0x000ea8000c1e1900 */
[----:B---3--:R-:W3:Y:S01]  /*0f70*/  @P1 LDG.E R6, desc[UR10][R6.64] ;  /* 0x0000000a06061981 */ /* 0x008ee2000c1e1900 */
[----:B------:R-:W-:Y:S01]  /*0f80*/  UISETP.NE.U32.AND UP0, UPT, UR6, URZ, UPT ;  /* 0x0000003f0600728c */ /* 0x000fe2000bf05070 */
[----:B------:R-:W-:Y:S01]  /*0f90*/  IMAD.MOV.U32 R212, RZ, RZ, R5 ;  /* 0x000000ffffd47224 */ /* 0x000fe200078e0005 */
[----:B------:R-:W-:Y:S01]  /*0fa0*/  UMOV UR60, URZ ;  /* 0x0000003f003c7c82 */ /* 0x000fe20008000000 */
[----:B------:R-:W-:Y:S01]  /*0fb0*/  ULDC UR6, c[0x0][0x2e0] ;  /* 0x0000b80000067ab9 */ /* 0x000fe20000000800 */
[----:B------:R-:W-:Y:S01]  /*0fc0*/  UISETP.NE.AND.EX UP0, UPT, UR7, URZ, UPT, UP0 ;  /* 0x0000003f0700728c */ /* 0x000fe2000bf05300 */
[----:B------:R-:W-:Y:S01]  /*0fd0*/  IMAD.MOV.U32 R0, RZ, RZ, RZ ;  /* 0x000000ffff007224 */ /* 0x000fe200078e00ff */
[----:B------:R-:W-:-:S02]  /*0fe0*/  CS2R R150, SRZ ;  /* 0x0000000000967805 */ /* 0x000fc4000001ff00 */
[----:B------:R-:W-:Y:S01]  /*0ff0*/  CS2R R148, SRZ ;  /* 0x0000000000947805 */ /* 0x000fe2000001ff00 */
[----:B------:R-:W-:Y:S01]  /*1000*/  USEL UR4, UR4, 0x1, UP0 ;  /* 0x0000000104047887 */ /* 0x000fe20008000000 */
[----:B------:R-:W-:Y:S02]  /*1010*/  CS2R R146, SRZ ;  /* 0x0000000000927805 */ /* 0x000fe4000001ff00 */
[----:B------:R-:W-:Y:S02]  /*1020*/  CS2R R144, SRZ ;  /* 0x0000000000907805 */ /* 0x000fe4000001ff00 */
[----:B------:R-:W-:Y:S01]  /*1030*/  CS2R R142, SRZ ;  /* 0x00000000008e7805 */ /* 0x000fe2000001ff00 */
[----:B------:R-:W-:Y:S01]  /*1040*/  UIMAD UR4, UR4, UR6, URZ ;  /* 0x00000006040472a4 */ /* 0x000fe2000f8e023f */
        /* <DEDUP_REMOVED lines=15> */
[----:B------:R-:W-:Y:S01]  /*1140*/  IMAD.MOV.U32 R172, RZ, RZ, RZ ;  /* 0x000000ffffac7224 */ /* 0x000fe200078e00ff */
        /* <DEDUP_REMOVED lines=12> */
[----:B-1----:R-:W-:Y:S02]  /*1210*/  CS2R R82, SRZ ;  /* 0x0000000000527805 */ /* 0x002fe4000001ff00 */
[----:B------:R-:W-:Y:S02]  /*1220*/  CS2R R84, SRZ ;  /* 0x0000000000547805 */ /* 0x000fe4000001ff00 */
[----:B------:R-:W-:Y:S01]  /*1230*/  CS2R R80, SRZ ;  /* 0x0000000000507805 */ /* 0x000fe2000001ff00 */
[----:B------:R-:W-:Y:S01]  /*1240*/  IMAD.MOV.U32 R19, RZ, RZ, RZ ;  /* 0x000000ffff137224 */ /* 0x000fe200078e00ff */
[----:B-----5:R-:W-:Y:S02]  /*1250*/  CS2R R74, SRZ ;  /* 0x00000000004a7805 */ /* 0x020fe4000001ff00 */
        /* <DEDUP_REMOVED lines=16> */
[----:B----4-:R-:W-:Y:S01]  /*1360*/  CS2R R44, SRZ ;  /* 0x00000000002c7805 */ /* 0x010fe2000001ff00 */
[----:B------:R-:W-:Y:S01]  /*1370*/  IMAD.MOV.U32 R160, RZ, RZ, RZ ;  /* 0x000000ffffa07224 */ /* 0x000fe200078e00ff */
[----:B------:R-:W-:Y:S01]  /*1380*/  MOV R41, RZ ;  /* 0x000000ff00297202 */ /* 0x000fe20000000f00 */
[----:B------:R-:W-:Y:S01]  /*1390*/  IMAD.U32 R213, RZ, RZ, UR5 ;  /* 0x00000005ffd57e24 */ /* 0x000fe2000f8e00ff */
[----:B--2---:R-:W-:-:S02]  /*13a0*/  @P0 R2UR UR60, R2 ;  /* 0x00000000023c02ca */ /* 0x004fc400000e0000 */
[----:B------:R-:W-:Y:S02]  /*13b0*/  CS2R R2, SRZ ;  /* 0x0000000000027805 */ /* 0x000fe4000001ff00 */
[----:B------:R-:W-:Y:S02]  /*13c0*/  PLOP3.LUT P0, PT, PT, PT, PT, 0x80, 0x0 ;  /* 0x000000000000781c */ /* 0x000fe40003f0f070 */
[----:B---3--:R-:W-:Y:S01]  /*13d0*/  @P1 R2UR UR4, R6 ;  /* 0x00000000060412ca */ /* 0x008fe200000e0000 */
[----:B------:R-:W-:-:S14]  /*13e0*/  @P1 BRA `(.L_x_259) ;  /* 0x00000000003c1947 */ /* 0x000fdc0003800000 */
[----:B------:R-:W-:Y:S02]  /*13f0*/  ULDC.64 UR6, c[0x0][0xa08] ;  /* 0x0002820000067ab9 */ /* 0x000fe40000000a00 */
[----:B------:R-:W-:-:S04]  /*1400*/  ISETP.NE.U32.AND P1, PT, RZ, UR6, PT ;  /* 0x00000006ff007c0c */ /* 0x000fc8000bf25070 */
[----:B------:R-:W-:-:S13]  /*1410*/  ISETP.NE.AND.EX P1, PT, RZ, UR7, PT, P1 ;  /* 0x00000007ff007c0c */ /* 0x000fda000bf25310 */
[----:B------:R-:W-:Y:S05]  /*1420*/  @!P1 BRA `(.L_x_259) ;  /* 0x00000000002c9947 */ /* 0x000fea0003800000 */
[----:B------:R-:W-:Y:S01]  /*1430*/  R2UR UR8, R214 ;  /* 0x00000000d60872ca */ /* 0x000fe200000e0000 */
[----:B------:R-:W-:Y:S01]  /*1440*/  ULDC.64 UR4, c[0x0][0xa08] ;  /* 0x0002820000047ab9 */ /* 0x000fe20000000a00 */
[----:B------:R-:W-:-:S11]  /*1450*/  ULDC.64 UR6, c[0x0][0x208] ;  /* 0x0000820000067ab9 */ /* 0x000fd60000000a00 */
[----:B------:R-:W-:-:S06]  /*1460*/  UIMAD.WIDE UR4, UR8, 0x4, UR4 ;  /* 0x00000004080478a5 */ /* 0x000fcc000f8e0204 */
[----:B------:R-:W-:Y:S02]  /*1470*/  IMAD.U32 R4, RZ, RZ, UR4 ;  /* 0x00000004ff047e24 */ /* 0x000fe4000f8e00ff */
[----:B------:R-:W-:-:S05]  /*1480*/  IMAD.U32 R5, RZ, RZ, UR5 ;  /* 0x00000005ff057e24 */ /* 0x000fca000f8e00ff */
[----:B------:R-:W2:Y:S04]  /*1490*/  LDG.E R7, desc[UR6][R4.64] ;  /* 0x0000000604077981 */ /* 0x000ea8000c1e1900 */
[----:B------:R-:W3:Y:S01]  /*14a0*/  LDG.E R6, desc[UR6][R4.64+0x4] ;  /* 0x0000040604067981 */ /* 0x000ee2000c1e1900 */
[----:B--2---:R-:W-:Y:S02]  /*14b0*/  R2UR UR4, R7 ;  /* 0x00000000070472ca */ /* 0x004fe400000e0000 */
[----:B---3--:R-:W-:-:S13]  /*14c0*/  R2UR UR5, R6 ;  /* 0x00000000060572ca */ /* 0x008fda00000e0000 */
[----:B------:R-:W-:-:S12]  /*14d0*/  UIADD3 UR4, -UR4, UR5, URZ ;  /* 0x0000000504047290 */ /* 0x000fd8000fffe13f */
.L_x_259:
[----:B------:R-:W-:Y:S01]  /*14e0*/  UIADD3 UR60, -UR60, UR4, URZ ;  /* 0x000000043c3c7290 */ /* 0x000fe2000fffe13f */
[----:B------:R-:W-:Y:S01]  /*14f0*/  IMAD.MOV.U32 R40, RZ, RZ, RZ ;  /* 0x000000ffff287224 */ /* 0x000fe200078e00ff */
[----:B------:R-:W-:Y:S01]  /*1500*/  CS2R R34, SRZ ;  /* 0x0000000000227805 */ /* 0x000fe2000001ff00 */
[----:B------:R-:W-:Y:S01]  /*1510*/  IMAD.MOV.U32 R161, RZ, RZ, RZ ;  /* 0x000000ffffa17224 */ /* 0x000fe200078e00ff */
[----:B------:R-:W-:Y:S01]  /*1520*/  UISETP.GE.AND UP0, UPT, UR60, 0x1, UPT ;  /* 0x000000013c00788c */ /* 0x000fe2000bf06270 */
[----:B------:R-:W-:Y:S01]  /*1530*/  CS2R R36, SRZ ;  /* 0x0000000000247805 */ /* 0x000fe2000001ff00 */
[----:B------:R-:W-:Y:S01]  /*1540*/  UIADD3 UR4, UR60, 0x4f, URZ ;  /* 0x0000004f3c047890 */ /* 0x000fe2000fffe03f */
[----:B------:R-:W-:Y:S02]  /*1550*/  CS2R R162, SRZ ;  /* 0x0000000000a27805 */ /* 0x000fe4000001ff00 */
[----:B------:R-:W-:Y:S01]  /*1560*/  CS2R R32, SRZ ;  /* 0x0000000000207805 */ /* 0x000fe2000001ff00 */
[----:B------:R-:W-:Y:S01]  /*1570*/  IMAD.MOV.U32 R10, RZ, RZ, RZ ;  /* 0x000000ffff0a7224 */ /* 0x000fe200078e00ff */
[----:B------:R-:W-:Y:S01]  /*1580*/  PLOP3.LUT P1, PT, PT, PT, UP0, 0x80, 0x0 ;  /* 0x000000000000781c */ /* 0x000fe20003f2f008 */
[----:B------:R-:W-:Y:S01]  /*1590*/  UIMAD.WIDE UR4, UR4, 0x66666667, URZ ;  /* 0x66666667040478a5 */ /* 0x000fe2000f8e023f */
[----:B------:R-:W-:-:S02]  /*15a0*/  CS2R R26, SRZ ;  /* 0x00000000001a7805 */ /* 0x000fc4000001ff00 */
[----:B------:R-:W-:Y:S02]  /*15b0*/  CS2R R28, SRZ ;  /* 0x00000000001c7805 */ /* 0x000fe4000001ff00 */
[----:B------:R-:W-:Y:S01]  /*15c0*/  CS2R R24, SRZ ;  /* 0x0000000000187805 */ /* 0x000fe2000001ff00 */
[----:B------:R-:W-:-:S04]  /*15d0*/  USHF.R.U32.HI UR61, URZ, 0x1f, UR5 ;  /* 0x0000001f3f3d7899 */ /* 0x000fc80008011605 */
[----:B------:R-:W-:Y:S02]  /*15e0*/  ULEA.HI.SX32 UR61, UR5, UR61, 0x1b ;  /* 0x0000003d053d7291 */ /* 0x000fe4000f8fda3f */
[----:B------:R-:W-:Y:S10]  /*15f0*/  @!P1 BRA `(.L_x_260) ;  /* 0x0000008c00f89947 */ /* 0x000ff40003800000 */
[----:B------:R-:W0:Y:S01]  /*1600*/  SHFL.IDX PT, R0, R218, RZ, 0x1f ;  /* 0x00001fffda007589 */ /* 0x000e2200000e0000 */
[----:B------:R-:W1:Y:S01]  /*1610*/  S2UR UR7, SR_CgaCtaId ;  /* 0x00000000000779c3 */ /* 0x000e620000008800 */
[----:B------:R-:W-:Y:S01]  /*1620*/  UMOV UR6, 0x400 ;  /* 0x0000040000067882 */ /* 0x000fe20000000000 */
[----:B0-----:R-:W-:Y:S01]  /*1630*/  R2UR UR4, R0 ;  /* 0x00000000000472ca */ /* 0x001fe200000e0000 */
[----:B-1----:R-:W-:-:S04]  /*1640*/  ULEA UR6, UR7, UR6, 0x18 ;  /* 0x0000000607067291 */ /* 0x002fc8000f8ec03f */
[----:B------:R-:W-:-:S04]  /*1650*/  UIADD3 UR6, UR6, 0x14400, URZ ;  /* 0x0001440006067890 */ /* 0x000fc8000fffe03f */
[----:B------:R-:W-:-:S04]  /*1660*/  ULOP3.LUT UP0, URZ, UR6, 0x9f, URZ, 0xc0, !UPT ;  /* 0x0000009f063f7892 */ /* 0x000fc8000f80c03f */
[----:B------:R-:W-:Y:S02]  /*1670*/  ULEA.HI UR5, UR4, UR4, URZ, 0x1 ;  /* 0x0000000404057291 */ /* 0x000fe4000f8f083f */
[----:B------:R-:W-:Y:S02]  /*1680*/  PLOP3.LUT P0, PT, PT, PT, UP0, 0x80, 0x0 ;  /* 0x000000000000781c */ /* 0x000fe40003f0f008 */
[----:B------:R-:W-:-:S04]  /*1690*/  ULOP3.LUT UR5, UR5, 0x1e, URZ, 0xc0, !UPT ;  /* 0x0000001e05057892 */ /* 0x000fc8000f8ec03f */
[----:B------:R-:W-:-:S04]  /*16a0*/  UIADD3 UR5, UR4, -UR5, URZ ;  /* 0x8000000504057290 */ /* 0x000fc8000fffe03f */
[----:B------:R-:W-:-:S04]  /*16b0*/  ULEA UR5, UR5, UR6, 0xd ;  /* 0x0000000605057291 */ /* 0x000fc8000f8e683f */
[----:B------:R-:W-:-:S04]  /*16c0*/  USHF.R.U32.HI UR5, URZ, 0x4, UR5 ;  /* 0x000000043f057899 */ /* 0x000fc80008011605 */
[----:B------:R-:W-:Y:S01]  /*16d0*/  ULOP3.LUT UR36, UR5, 0x3fff, URZ, 0xc0, !UPT ;  /* 0x00003fff05247892 */ /* 0x000fe2000f8ec03f */
[----:B------:R-:W-:Y:S11]  /*16e0*/  @!P0 BRA `(.L_x_261) ;  /* 0x0000000000408947 */ /* 0x000ff60003800000 */
[----:B------:R-:W-:Y:S01]  /*16f0*/  MOV R0, 0x0 ;  /* 0x0000000000007802 */ /* 0x000fe20000000f00 */
[----:B------:R-:W-:Y:S01]  /*1700*/  ULDC.64 UR4, c[0x4][0x1b8] ;  /* 0x01006e0000047ab9 */ /* 0x000fe20000000a00 */
[----:B------:R-:W-:Y:S01]  /*1710*/  ULDC.64 UR6, c[0x4][0x130] ;  /* 0x01004c0000067ab9 */ /* 0x000fe20000000a00 */
[----:B------:R-:W-:Y:S01]  /*1720*/  IMAD.U32 R4, RZ, RZ, UR4 ;  /* 0x00000004ff047e24 */ /* 0x000fe2000f8e00ff */
[----:B------:R0:W1:Y:S01]  /*1730*/  LDC.64 R2, c[0x4][R0] ;  /* 0x0100000000027b82 */ /* 0x0000620000000a00 */
[----:B------:R-:W-:Y:S01]  /*1740*/  IMAD.U32 R5, RZ, RZ, UR5 ;  /* 0x00000005ff057e24 */ /* 0x000fe2000f8e00ff */
[----:B------:R-:W-:Y:S01]  /*1750*/  ULDC.64 UR4, c[0x4][0x1c0] ;  /* 0x0100700000047ab9 */ /* 0x000fe20000000a00 */
[----:B------:R-:W-:Y:S01]  /*1760*/  MOV R10, UR6 ;  /* 0x00000006000a7c02 */ /* 0x000fe20008000f00 */
[----:B------:R-:W-:Y:S02]  /*1770*/  IMAD.U32 R6, RZ, RZ, UR4 ;  /* 0x00000004ff067e24 */ /* 0x000fe4000f8e00ff */
[----:B------:R-:W-:-:S02]  /*1780*/  IMAD.U32 R7, RZ, RZ, UR5 ;  /* 0x00000005ff077e24 */ /* 0x000fc4000f8e00ff */
[----:B------:R-:W-:Y:S02]  /*1790*/  IMAD.U32 R11, RZ, RZ, UR7 ;  /* 0x00000007ff0b7e24 */ /* 0x000fe4000f8e00ff */
[----:B------:R-:W-:Y:S02]  /*17a0*/  IMAD.MOV.U32 R8, RZ, RZ, 0x70 ;  /* 0x00000070ff087424 */ /* 0x000fe400078e00ff */
[----:B------:R-:W-:Y:S02]  /*17b0*/  IMAD.MOV.U32 R12, RZ, RZ, 0x1 ;  /* 0x00000001ff0c7424 */ /* 0x000fe400078e00ff */
[----:B0-----:R-:W-:-:S07]  /*17c0*/  IMAD.MOV.U32 R13, RZ, RZ, RZ ;  /* 0x000000ffff0d7224 */ /* 0x001fce00078e00ff */
[----:B------:R-:W-:-:S07]  /*17d0*/  LEPC R20, `(.L_x_261) ;  /* 0x000000001014794e */ /* 0x000fce0000000000 */
[----:B-1----:R-:W-:Y:S05]  /*17e0*/  CALL.ABS.NOINC R2 ;  /* 0x0000000002007343 */ /* 0x002fea0003c00000 */
.L_x_261:
[----:B------:R-:W0:Y:S01]  /*17f0*/  S2UR UR5, SR_CgaCtaId ;  /* 0x00000000000579c3 */ /* 0x000e220000008800 */
[----:B------:R-:W-:Y:S01]  /*1800*/  LEA.HI R0, R216, R216, RZ, 0x1 ;  /* 0x000000d8d8007211 */ /* 0x000fe200078f08ff */
[----:B------:R-:W-:Y:S01]  /*1810*/  UMOV UR4, 0x400 ;  /* 0x0000040000047882 */ /* 0x000fe20000000000 */
[----:B------:R-:W-:Y:S01]  /*1820*/  R2UR UR6, R222 ;  /* 0x00000000de0672ca */ /* 0x000fe200000e0000 */
[----:B------:R-:W-:Y:S01]  /*1830*/  BSSY B0, `(.L_x_262) ;  /* 0x000000a000007945 */ /* 0x000fe20003800000 */
[----:B------:R-:W-:-:S05]  /*1840*/  LOP3.LUT R3, R0, 0xfffffffe, RZ, 0xc0, !PT ;  /* 0xfffffffe00037812 */ /* 0x000fca00078ec0ff */
[----:B------:R-:W-:-:S05]  /*1850*/  IMAD.IADD R0, R216, 0x1, -R3 ;  /* 0x00000001d8007824 */ /* 0x000fca00078e0a03 */
[----:B------:R-:W-:Y:S01]  /*1860*/  SHF.L.U32 R0, R0, 0x1f, RZ ;  /* 0x0000001f00007819 */ /* 0x000fe200000006ff */
[----:B------:R-:W-:-:S05]  /*1870*/  IMAD.U32 R2, RZ, RZ, UR6 ;  /* 0x00000006ff027e24 */ /* 0x000fca000f8e00ff */
[----:B------:R-:W-:Y:S01]  /*1880*/  ISETP.NE.AND P0, PT, R2, 0x3, PT ;  /* 0x000000030200780c */ /* 0x000fe20003f05270 */
[----:B0-----:R-:W-:-:S06]  /*1890*/  ULEA UR4, UR5, UR4, 0x18 ;  /* 0x0000000405047291 */ /* 0x001fcc000f8ec03f */
[----:B------:R-:W-:-:S04]  /*18a0*/  IMAD.U32 R5, RZ, RZ, UR4 ;  /* 0x00000004ff057e24 */ /* 0x000fc8000f8e00ff */
[----:B------:R-:W0:Y:S02]  /*18b0*/  SYNCS.PHASECHK.TRANS64.TRYWAIT P1, [R5+URZ+0x38800], R0 ;  /* 0x03880000050075a7 */ /* 0x000e24000802017f */
[----:B0-----:R-:W-:Y:S05]  /*18c0*/  @!P1 BRA `(.L_x_263) ;  /* 0x0000010800fc9947 */ /* 0x001fea0003800000 */
.L_x_388:
[----:B------:R-:W-:Y:S05]  /*18d0*/  BSYNC B0 ;  /* 0x0000000000007941 */ /* 0x000fea0003800000 */
.L_x_262:
[----:B------:R-:W-:Y:S05]  /*18e0*/  @!P0 BRA `(.L_x_264) ;  /* 0x0000000000048947 */ /* 0x000fea0003800000 */
[----:B------:R-:W-:Y:S01]  /*18f0*/  BPT.TRAP 0x1 ;  /* 0x000000040000795c */ /* 0x000fe20000300000 */
.L_x_264:
[----:B0-----:R-:W-:Y:S01]  /*1900*/  IMAD R0, R16, 0x8, R5 ;  /* 0x0000000810007824 */ /* 0x001fe200078e0205 */
[----:B------:R-:W-:-:S04]  /*1910*/  SHF.L.U32 R3, R17, 0x1f, RZ ;  /* 0x0000001f11037819 */ /* 0x000fc800000006ff */
[----:B------:R0:W1:Y:S01]  /*1920*/  SYNCS.PHASECHK.TRANS64.TRYWAIT P2, [R0+URZ+0x38830], R3 ;  /* 0x03883003000075a7 */ /* 0x000062000804017f */
[----:B------:R-:W-:Y:S05]  /*1930*/  @!P0 BRA `(.L_x_265) ;  /* 0x0000000000048947 */ /* 0x000fea0003800000 */
[----:B------:R-:W-:Y:S01]  /*1940*/  BPT.TRAP 0x1 ;  /* 0x000000040000795c */ /* 0x000fe20000300000 */
.L_x_265:
[----:B------:R-:W2:Y:S01]  /*1950*/  S2R R2, SR_TID.X ;  /* 0x0000000000027919 */ /* 0x000ea20000002100 */
[----:B------:R-:W-:Y:S01]  /*1960*/  IMAD.MOV.U32 R151, RZ, RZ, RZ ;  /* 0x000000ffff977224 */ /* 0x000fe200078e00ff */
[----:B--2---:R-:W-:Y:S01]  /*1970*/  LOP3.LUT P1, RZ, R2, 0x7f, RZ, 0xc0, !PT ;  /* 0x0000007f02ff7812 */ /* 0x004fe2000782c0ff */
[----:B-1----:R-:W-:-:S12]  /*1980*/  @P2 BRA `(.L_x_266) ;  /* 0x0000000000082947 */ /* 0x002fd80003800000 */
[----:B------:R-:W1:Y:S02]  /*1990*/  SYNCS.PHASECHK.TRANS64.TRYWAIT P2, [R0+URZ+0x38830], R3 ;  /* 0x03883003000075a7 */ /* 0x000e64000804017f */
[----:B-1----:R-:W-:Y:S05]  /*19a0*/  @!P2 BRA `(.L_x_267) ;  /* 0x0000010800d8a947 */ /* 0x002fea0003800000 */
.L_x_266:
[----:B------:R-:W-:Y:S05]  /*19b0*/  WARPSYNC.ALL ;  /* 0x0000000000007948 */ /* 0x000fea0003800000 */
[----:B------:R-:W-:Y:S01]  /*19c0*/  R2UR UR4, R5 ;  /* 0x00000000050472ca */ /* 0x000fe200000e0000 */
[----:B------:R-:W-:Y:S01]  /*19d0*/  ULOP3.LUT UR5, UR36, 0x10000, URZ, 0xfc, !UPT ;  /* 0x0001000024057892 */ /* 0x000fe2000f8efc3f */
[----:B------:R-:W-:Y:S01]  /*19e0*/  R2UR UR6, R16 ;  /* 0x00000000100672ca */ /* 0x000fe200000e0000 */
[----:B------:R-:W-:Y:S01]  /*19f0*/  WARPGROUP.ARRIVE ;  /* 0x00000000000079c5 */ /* 0x000fe20000000000 */
[----:B------:R-:W-:Y:S01]  /*1a00*/  UMOV UR9, 0x40000040 ;  /* 0x4000004000097882 */ /* 0x000fe20000000000 */
[----:B------:R-:W-:Y:S01]  /*1a10*/  UMOV UR11, 0x40000040 ;  /* 0x40000040000b7882 */ /* 0x000fe20000000000 */
[----:B------:R-:W-:Y:S01]  /*1a20*/  UMOV UR15, UR9 ;  /* 0x00000009000f7c82 */ /* 0x000fe20008000000 */
[----:B------:R-:W-:Y:S01]  /*1a30*/  IMAD.U32 R13, RZ, RZ, UR9 ;  /* 0x00000009ff0d7e24 */ /* 0x000fe2000f8e00ff */
[----:B------:R-:W-:Y:S01]  /*1a40*/  UMOV UR8, UR5 ;  /* 0x0000000500087c82 */ /* 0x000fe20008000000 */
[----:B------:R-:W-:Y:S01]  /*1a50*/  UMOV UR17, 0x40000040 ;  /* 0x4000004000117882 */ /* 0x000fe20000000000 */
[----:B------:R-:W-:Y:S01]  /*1a60*/  UMOV UR14, UR8 ;  /* 0x00000008000e7c82 */ /* 0x000fe20008000000 */
[----:B------:R-:W-:Y:S01]  /*1a70*/  MOV R12, UR8 ;  /* 0x00000008000c7c02 */ /* 0x000fe20008000f00 */
[----:B------:R-:W-:Y:S01]  /*1a80*/  UMOV UR19, 0x40000040 ;  /* 0x4000004000137882 */ /* 0x000fe20000000000 */
[----:B------:R-:W-:Y:S01]  /*1a90*/  UIADD3 UR4, UR4, 0x24400, URZ ;  /* 0x0002440004047890 */ /* 0x000fe2000fffe03f */
[----:B------:R-:W-:Y:S01]  /*1aa0*/  IMAD.U32 R11, RZ, RZ, UR17 ;  /* 0x00000011ff0b7e24 */ /* 0x000fe2000f8e00ff */
[----:B------:R-:W-:Y:S01]  /*1ab0*/  UMOV UR13, 0x40000040 ;  /* 0x40000040000d7882 */ /* 0x000fe20000000000 */
[----:B------:R-:W-:Y:S01]  /*1ac0*/  UIADD3 UR20, UR5, 0x404, URZ ;  /* 0x0000040405147890 */ /* 0x000fe2000fffe03f */
[----:B------:R-:W-:Y:S01]  /*1ad0*/  VIADD R2, R219, UR60 ;  /* 0x0000003cdb027c36 */ /* 0x000fe20008000000 */
[----:B------:R-:W-:Y:S01]  /*1ae0*/  USHF.R.U32.HI UR4, URZ, 0x4, UR4 ;  /* 0x000000043f047899 */ /* 0x000fe20008011604 */
[----:B01----:R-:W-:Y:S01]  /*1af0*/  IMAD.U32 R3, RZ, RZ, UR61 ;  /* 0x0000003dff037e24 */ /* 0x003fe2000f8e00ff */
[----:B------:R-:W-:Y:S01]  /*1b00*/  UMOV UR21, 0x40000040 ;  /* 0x4000004000157882 */ /* 0x000fe20000000000 */
[----:B------:R-:W-:Y:S01]  /*1b10*/  UMOV UR23, 0x40000040 ;  /* 0x4000004000177882 */ /* 0x000fe20000000000 */
[----:B------:R-:W-:Y:S01]  /*1b20*/  ULOP3.LUT UR4, UR4, 0x3fff, URZ, 0xc0, !UPT ;  /* 0x00003fff04047892 */ /* 0x000fe2000f8ec03f */
[----:B------:R-:W-:Y:S01]  /*1b30*/  IMAD R2, R3, -0x50, R2 ;  /* 0xffffffb003027824 */ /* 0x000fe200078e0202 */
[----:B------:R-:W-:Y:S01]  /*1b40*/  UIADD3 UR24, UR5, 0x406, URZ ;  /* 0x0000040605187890 */ /* 0x000fe2000fffe03f */
[----:B------:R-:W-:Y:S01]  /*1b50*/  P2R R21, PR, RZ, 0x1 ;  /* 0x00000001ff157803 */ /* 0x000fe20000000000 */
[----:B------:R-:W-:Y:S01]  /*1b60*/  ULOP3.LUT UR7, UR4, 0x10000, URZ, 0xfc, !UPT ;  /* 0x0001000004077892 */ /* 0x000fe2000f8efc3f */
[----:B------:R-:W-:Y:S01]  /*1b70*/  @!P1 VIADD R0, R0, 0x38840 ;  /* 0x0003884000009836 */ /* 0x000fe20000000000 */
[----:B------:R-:W-:Y:S01]  /*1b80*/  UMOV UR25, 0x40000040 ;  /* 0x4000004000197882 */ /* 0x000fe20000000000 */
[----:B------:R-:W-:Y:S01]  /*1b90*/  UMOV UR27, 0x40000040 ;  /* 0x40000040001b7882 */ /* 0x000fe20000000000 */
[----:B------:R-:W-:Y:S01]  /*1ba0*/  UIMAD UR4, UR6, 0xa00, UR7 ;  /* 0x00000a00060478a4 */ /* 0x000fe2000f8e0207 */
[C---:B------:R-:W-:Y:S01]  /*1bb0*/  ISETP.GT.AND P6, PT, R2.reuse, RZ, PT ;  /* 0x000000ff0200720c */ /* 0x040fe20003fc4270 */
[----:B------:R-:W-:Y:S01]  /*1bc0*/  IMAD.U32 R19, RZ, RZ, UR7 ;  /* 0x00000007ff137e24 */ /* 0x000fe2000f8e00ff */
[----:B------:R-:W-:Y:S01]  /*1bd0*/  UIADD3 UR7, UR5, 0x2, URZ ;  /* 0x0000000205077890 */ /* 0x000fe2000fffe03f */
[C---:B------:R-:W-:Y:S01]  /*1be0*/  ISETP.GT.AND P5, PT, R2.reuse, 0x1, PT ;  /* 0x000000010200780c */ /* 0x040fe20003fa4270 */
[----:B------:R-:W-:Y:S01]  /*1bf0*/  UIADD3 UR6, UR4, 0x200, URZ ;  /* 0x0000020004067890 */ /* 0x000fe2000fffe03f */
[C---:B------:R-:W-:Y:S01]  /*1c00*/  ISETP.GT.AND P4, PT, R2.reuse, 0x8, PT ;  /* 0x000000080200780c */ /* 0x040fe20003f84270 */
[----:B------:R-:W-:Y:S01]  /*1c10*/  UMOV UR10, UR4 ;  /* 0x00000004000a7c82 */ /* 0x000fe20008000000 */
[----:B------:R-:W-:Y:S01]  /*1c20*/  UIADD3 UR12, UR4, 0x2, URZ ;  /* 0x00000002040c7890 */ /* 0x000fe2000fffe03f */
[----:B------:R-:W-:Y:S01]  /*1c30*/  HGMMA.64x16x16.F32.BF16 R56, gdesc[UR8], RZ, !UPT, gsb0 ;  /* 0x00200000083879f0 */ /* 0x000fe2000c0018ff */
[----:B------:R-:W-:Y:S01]  /*1c40*/  UIADD3 UR10, UR4, 0x80, URZ ;  /* 0x00000080040a7890 */ /* 0x000fe2000fffe03f */
[C---:B------:R-:W-:Y:S01]  /*1c50*/  ISETP.GT.AND P3, PT, R2.reuse, 0x9, PT ;  /* 0x000000090200780c */ /* 0x040fe20003f64270 */
[----:B------:R-:W-:Y:S01]  /*1c60*/  UMOV UR8, UR14 ;  /* 0x0000000e00087c82 */ /* 0x000fe20008000000 */
[----:B------:R-:W-:Y:S01]  /*1c70*/  UMOV UR9, UR15 ;  /* 0x0000000f00097c82 */ /* 0x000fe20008000000 */
[----:B------:R-:W-:Y:S01]  /*1c80*/  UMOV UR11, 0x40000040 ;  /* 0x40000040000b7882 */ /* 0x000fe20000000000 */
[----:B------:R-:W-:Y:S01]  /*1c90*/  UMOV UR16, UR7 ;  /* 0x0000000700107c82 */ /* 0x000fe20008000000 */
[----:B------:R-:W-:Y:S01]  /*1ca0*/  UMOV UR18, UR12 ;  /* 0x0000000c00127c82 */ /* 0x000fe20008000000 */
[----:B------:R-:W-:Y:S01]  /*1cb0*/  UIADD3 UR7, UR5, 0x4, URZ ;  /* 0x0000000405077890 */ /* 0x000fe2000fffe03f */
[----:B------:R-:W-:Y:S01]  /*1cc0*/  IMAD.U32 R10, RZ, RZ, UR16 ;  /* 0x00000010ff0a7e24 */ /* 0x000fe2000f8e00ff */
[----:B------:R-:W-:Y:S01]  /*1cd0*/  UIADD3 UR12, UR4, 0x4, URZ ;  /* 0x00000004040c7890 */ /* 0x000fe2000fffe03f */
[----:B------:R-:W-:Y:S01]  /*1ce0*/  ISETP.GT.AND P2, PT, R2, 0x10, PT ;  /* 0x000000100200780c */ /* 0x000fe20003f44270 */
[----:B------:R-:W-:Y:S01]  /*1cf0*/  UIADD3 UR22, UR4, 0x284, URZ ;  /* 0x0000028404167890 */ /* 0x000fe2000fffe03f */
[----:B------:R-:W-:Y:S01]  /*1d00*/  @!P1 PRMT R0, RZ, 0x654, R0 ;  /* 0x00000654ff009816 */ /* 0x000fe20000000000 */
[----:B------:R-:W-:Y:S01]  /*1d10*/  UIADD3 UR26, UR4, 0x286, URZ ;  /* 0x00000286041a7890 */ /* 0x000fe2000fffe03f */
[--C-:B------:R-:W-:Y:S01]  /*1d20*/  IMAD.MOV.U32 R150, RZ, RZ, R151.reuse ;  /* 0x000000ffff967224 */ /* 0x100fe200078e0097 */
[----:B------:R-:W-:Y:S01]  /*1d30*/  UIADD3 UR28, UR5, 0x800, URZ ;  /* 0x00000800051c7890 */ /* 0x000fe2000fffe03f */
[--C-:B------:R-:W-:Y:S01]  /*1d40*/  IMAD.MOV.U32 R149, RZ, RZ, R151.reuse ;  /* 0x000000ffff957224 */ /* 0x100fe200078e0097 */
        /* <DEDUP_REMOVED lines=25> */
[--C-:B------:R-:W-:Y:S01]  /*1ee0*/  IMAD.MOV.U32 R140, RZ, RZ, R151.reuse ;  /* 0x000000ffff8c7224 */ /* 0x100fe200078e0097 */
[----:B------:R-:W-:Y:S01]  /*1ef0*/  UMOV UR45, 0x40000040 ;  /* 0x40000040002d7882 */ /* 0x000fe20000000000 */
[----:B------:R-:W-:Y:S01]  /*1f00*/  UMOV UR47, 0x40000040 ;  /* 0x40000040002f7882 */ /* 0x000fe20000000000 */
[----:B------:R-:W-:Y:S01]  /*1f10*/  UIADD3 UR48, UR5, 0xc02, URZ ;  /* 0x00000c0205307890 */ /* 0x000fe2000fffe03f */
[--C-:B------:R-:W-:Y:S01]  /*1f20*/  IMAD.MOV.U32 R139, RZ, RZ, R151.reuse ;  /* 0x000000ffff8b7224 */ /* 0x100fe200078e0097 */
[----:B------:R-:W-:Y:S01]  /*1f30*/  UIADD3 UR50, UR4, 0x782, URZ ;  /* 0x0000078204327890 */ /* 0x000fe2000fffe03f */
[----:B------:R-:W-:Y:S01]  /*1f40*/  IMAD.MOV.U32 R138, RZ, RZ, R151 ;  /* 0x000000ffff8a7224 */ /* 0x000fe200078e0097 */
[----:B------:R-:W-:Y:S01]  /*1f50*/  UMOV UR49, 0x40000040 ;  /* 0x4000004000317882 */ /* 0x000fe20000000000 */
[----:B------:R-:W-:Y:S01]  /*1f60*/  UMOV UR51, 0x40000040 ;  /* 0x4000004000337882 */ /* 0x000fe20000000000 */
[----:B------:R-:W-:-:S02]  /*1f70*/  WARPGROUP.DEPBAR.LE gsb0, 0x0 ;  /* 0x00008000000079c5 */ /* 0x000fc40000010000 */
[----:B------:R-:W-:Y:S01]  /*1f80*/  WARPGROUP.ARRIVE ;  /* 0x00000000000079c5 */ /* 0x000fe20000000000 */
[----:B------:R-:W-:Y:S01]  /*1f90*/  UIADD3 UR52, UR5, 0xc04, URZ ;  /* 0x00000c0405347890 */ /* 0x000fe2000fffe03f */
[--C-:B------:R-:W-:Y:S01]  /*1fa0*/  IMAD.MOV.U32 R137, RZ, RZ, R151.reuse ;  /* 0x000000ffff897224 */ /* 0x100fe200078e0097 */
[----:B------:R-:W-:Y:S01]  /*1fb0*/  UIADD3 UR54, UR4, 0x784, URZ ;  /* 0x0000078404367890 */ /* 0x000fe2000fffe03f */
[--C-:B------:R-:W-:Y:S01]  /*1fc0*/  IMAD.MOV.U32 R136, RZ, RZ, R151.reuse ;  /* 0x000000ffff887224 */ /* 0x100fe200078e0097 */
[----:B------:R-:W-:Y:S01]  /*1fd0*/  UMOV UR53, 0x40000040 ;  /* 0x4000004000357882 */ /* 0x000fe20000000000 */
        /* <DEDUP_REMOVED lines=9> */
[----:B------:R-:W-:Y:S01]  /*2070*/  IMAD.U32 R7, RZ, RZ, UR57 ;  /* 0x00000039ff077e24 */ /* 0x000fe2000f8e00ff */
[----:B------:R-:W-:Y:S01]  /*2080*/  UISETP.GE.AND UP0, UPT, UR60, 0x51, UPT ;  /* 0x000000513c00788c */ /* 0x000fe2000bf06270 */
        /* <DEDUP_REMOVED lines=25> */
[--C-:B------:R-:W-:Y:S02]  /*2220*/  IMAD.MOV.U32 R114, RZ, RZ, R151.reuse ;  /* 0x000000ffff727224 */ /* 0x100fe400078e0097 */
        /* <DEDUP_REMOVED lines=35> */
[--C-:B------:R-:W-:Y:S01]  /*2460*/  IMAD.MOV.U32 R82, RZ, RZ, R151.reuse ;  /* 0x000000ffff527224 */ /* 0x100fe200078e0097 */
[----:B------:R-:W-:Y:S02]  /*2470*/  WARPGROUP.DEPBAR.LE gsb0, 0x0 ;  /* 0x00008000000079c5 */ /* 0x000fe40000010000 */
[----:B------:R-:W-:Y:S01]  /*2480*/  WARPGROUP.ARRIVE ;  /* 0x00000000000079c5 */ /* 0x000fe20000000000 */
[----:B------:R-:W-:-:S02]  /*2490*/  IMAD.MOV.U32 R81, RZ, RZ, R151 ;  /* 0x000000ffff517224 */ /* 0x000fc400078e0097 */
[--C-:B------:R-:W-:Y:S02]  /*24a0*/  IMAD.MOV.U32 R80, RZ, RZ, R151.reuse ;  /* 0x000000ffff507224 */ /* 0x100fe400078e0097 */
[--C-:B------:R-:W-:Y:S01]  /*24b0*/  IMAD.MOV.U32 R79, RZ, RZ, R151.reuse ;  /* 0x000000ffff4f7224 */ /* 0x100fe200078e0097 */
        /* <DEDUP_REMOVED lines=20> */
[----:B------:R-:W-:Y:S01]  /*2600*/  IMAD.MOV.U32 R65, RZ, RZ, R151 ;  /* 0x000000ffff417224 */ /* 0x000fe200078e0097 */
[----:B------:R-:W-:-:S02]  /*2610*/  WARPGROUP.DEPBAR.LE gsb0, 0x0 ;  /* 0x00008000000079c5 */ /* 0x000fc40000010000 */
        /* <DEDUP_REMOVED lines=402> */
[----:B------:R-:W-:Y:S02]  /*3f40*/  FSEL R61, R61, -INF , P3 ;  /* 0xff8000003d3d7808 */ /* 0x000fe40001800000 */
[----:B------:R-:W-:Y:S02]  /*3f50*/  FMNMX.FTZ R4, R60, R3, !PT ;  /* 0x000000033c047209 */ /* 0x000fe40007810000 */
[----:B------:R-:W-:-:S02]  /*3f60*/  FSEL R58, R58, -INF , P6 ;  /* 0xff8000003a3a7808 */ /* 0x000fc40003000000 */
[C---:B------:R-:W-:Y:S02]  /*3f70*/  ISETP.GT.AND P6, PT, R2.reuse, 0x11, PT ;  /* 0x000000110200780c */ /* 0x040fe40003fc4270 */
[----:B------:R-:W-:Y:S02]  /*3f80*/  FMNMX.FTZ R3, R61, R4, !PT ;  /* 0x000000043d037209 */ /* 0x000fe40007810000 */
[----:B------:R-:W-:Y:S02]  /*3f90*/  FSEL R59, R59, -INF , P5 ;  /* 0xff8000003b3b7808 */ /* 0x000fe40002800000 */
[----:B------:R-:W-:Y:S02]  /*3fa0*/  ISETP.GT.AND P5, PT, R2, 0x18, PT ;  /* 0x000000180200780c */ /* 0x000fe40003fa4270 */
[----:B------:R-:W-:Y:S02]  /*3fb0*/  FSEL R62, R62, -INF , P4 ;  /* 0xff8000003e3e7808 */ /* 0x000fe40002000000 */
[----:B------:R-:W-:-:S02]  /*3fc0*/  ISETP.GT.AND P4, PT, R2, 0x19, PT ;  /* 0x000000190200780c */ /* 0x000fc40003f84270 */
[----:B------:R-:W-:Y:S02]  /*3fd0*/  FSEL R63, R63, -INF , P3 ;  /* 0xff8000003f3f7808 */ /* 0x000fe40001800000 */
[----:B------:R-:W-:Y:S01]  /*3fe0*/  ISETP.GT.AND P3, PT, R2, 0x20, PT ;  /* 0x000000200200780c */ /* 0x000fe20003f64270 */
[----:B------:R-:W-:Y:S02]  /*3ff0*/  WARPGROUP.DEPBAR.LE gsb0, 0x0 ;  /* 0x00008000000079c5 */ /* 0x000fe40000010000 */
[----:B------:R-:W-:Y:S01]  /*4000*/  WARPGROUP.ARRIVE ;  /* 0x00000000000079c5 */ /* 0x000fe20000000000 */
[----:B------:R-:W-:Y:S02]  /*4010*/  FSEL R48, R48, -INF , P2 ;  /* 0xff80000030307808 */ /* 0x000fe40001000000 */
        /* <DEDUP_REMOVED lines=17> */
[----:B------:R-:W-:Y:S02]  /*4130*/  FSEL R54, R54, -INF , P5 ;  /* 0xff80000036367808 */ /* 0x000fe40002800000 */
[C---:B------:R-:W-:Y:S02]  /*4140*/  ISETP.GT.AND P5, PT, R2.reuse, 0x29, PT ;  /* 0x000000290200780c */ /* 0x040fe40003fa4270 */
        /* <DEDUP_REMOVED lines=8> */
[----:B------:R-:W-:Y:S02]  /*41d0*/  FSEL R44, R44, -INF , P6 ;  /* 0xff8000002c2c7808 */ /* 0x000fe40003000000 */
[----:B------:R-:W-:Y:S02]  /*41e0*/  FMNMX.FTZ R3, R41, R4, !PT ;  /* 0x0000000429037209 */ /* 0x000fe40007810000 */
[----:B------:R-:W-:Y:S02]  /*41f0*/  FSEL R45, R45, -INF , P5 ;  /* 0xff8000002d2d7808 */ /* 0x000fe40002800000 */
[----:B------:R-:W-:-:S02]  /*4200*/  FMNMX.FTZ R4, R44, R3, !PT ;  /* 0x000000032c047209 */ /* 0x000fc40007810000 */
[----:B------:R-:W-:Y:S02]  /*4210*/  FSEL R42, R42, -INF , P3 ;  /* 0xff8000002a2a7808 */ /* 0x000fe40001800000 */
[C---:B------:R-:W-:Y:S02]  /*4220*/  ISETP.GT.AND P3, PT, R2.reuse, 0x31, PT ;  /* 0x000000310200780c */ /* 0x040fe40003f64270 */
[----:B------:R-:W-:Y:S02]  /*4230*/  FMNMX.FTZ R3, R45, R4, !PT ;  /* 0x000000042d037209 */ /* 0x000fe40007810000 */
[----:B------:R-:W-:Y:S02]  /*4240*/  FSEL R43, R43, -INF , P2 ;  /* 0xff8000002b2b7808 */ /* 0x000fe40001000000 */
[----:B------:R-:W-:Y:S02]  /*4250*/  ISETP.GT.AND P2, PT, R2, 0x38, PT ;  /* 0x000000380200780c */ /* 0x000fe40003f44270 */
[----:B------:R-:W-:-:S02]  /*4260*/  FSEL R46, R46, -INF , P6 ;  /* 0xff8000002e2e7808 */ /* 0x000fc40003000000 */
[C---:B------:R-:W-:Y:S02]  /*4270*/  ISETP.GT.AND P6, PT, R2.reuse, 0x39, PT ;  /* 0x000000390200780c */ /* 0x040fe40003fc4270 */
[----:B------:R-:W-:Y:S02]  /*4280*/  FSEL R47, R47, -INF , P5 ;  /* 0xff8000002f2f7808 */ /* 0x000fe40002800000 */
[----:B------:R-:W-:Y:S01]  /*4290*/  ISETP.GT.AND P5, PT, R2, 0x40, PT ;  /* 0x000000400200780c */ /* 0x000fe20003fa4270 */
[----:B------:R-:W-:Y:S02]  /*42a0*/  WARPGROUP.DEPBAR.LE gsb0, 0x0 ;  /* 0x00008000000079c5 */ /* 0x000fe40000010000 */
[----:B------:R-:W-:Y:S01]  /*42b0*/  WARPGROUP.ARRIVE ;  /* 0x00000000000079c5 */ /* 0x000fe20000000000 */
[----:B------:R-:W-:Y:S02]  /*42c0*/  FSEL R32, R32, -INF , P4 ;  /* 0xff80000020207808 */ /* 0x000fe40002000000 */
[----:B------:R-:W-:-:S02]  /*42d0*/  FSEL R33, R33, -INF , P3 ;  /* 0xff80000021217808 */ /* 0x000fc40001800000 */
[----:B------:R-:W-:Y:S01]  /*42e0*/  FMNMX.FTZ R4, R32, R3, !PT ;  /* 0x0000000320047209 */ /* 0x000fe20007810000 */
[----:B------:R-:W-:Y:S01]  /*42f0*/  HGMMA.64x16x16.F32.BF16 R24, gdesc[UR4], R24, gsb0 ;  /* 0x00200000041879f0 */ /* 0x000fe20008001818 */
[----:B------:R-:W-:Y:S01]  /*4300*/  FSEL R36, R36, -INF , P2 ;  /* 0xff80000024247808 */ /* 0x000fe20001000000 */
[----:B------:R-:W-:Y:S01]  /*4310*/  ULDC UR5, c[0x0][0x988] ;  /* 0x0002620000057ab9 */ /* 0x000fe20000000800 */
[----:B------:R-:W-:Y:S02]  /*4320*/  FMNMX.FTZ R3, R33, R4, !PT ;  /* 0x0000000421037209 */ /* 0x000fe40007810000 */
        /* <DEDUP_REMOVED lines=9> */
[----:B------:R-:W-:Y:S01]  /*43c0*/  FSEL R39, R39, -INF , P6 ;  /* 0xff80000027277808 */ /* 0x000fe20003000000 */
[----:B------:R-:W-:Y:S02]  /*43d0*/  WARPGROUP.DEPBAR.LE gsb0, 0x0 ;  /* 0x00008000000079c5 */ /* 0x000fe40000010000 */
[----:B------:R-:W-:Y:S01]  /*43e0*/  FSEL R24, R24, -INF , P5 ;  /* 0xff80000018187808 */ /* 0x000fe20002800000 */
[----:B------:R0:W-:Y:S01]  /*43f0*/  @!P1 SYNCS.ARRIVE.TRANS64.RED.A1T0 RZ, [R0+URZ], RZ ;  /* 0x000000ff00ff99a7 */ /* 0x0001e2000810043f */
[----:B------:R-:W-:Y:S02]  /*4400*/  FSEL R25, R25, -INF , P4 ;  /* 0xff80000019197808 */ /* 0x000fe40002000000 */
[----:B------:R-:W-:Y:S02]  /*4410*/  FMNMX.FTZ R4, R24, R3, !PT ;  /* 0x0000000318047209 */ /* 0x000fe40007810000 */
[----:B------:R-:W-:Y:S02]  /*4420*/  FSEL R28, R28, -INF , P3 ;  /* 0xff8000001c1c7808 */ /* 0x000fe40001800000 */
[----:B------:R-:W-:-:S02]  /*4430*/  FMNMX.FTZ R3, R25, R4, !PT ;  /* 0x0000000419037209 */ /* 0x000fc40007810000 */
[----:B------:R-:W-:Y:S02]  /*4440*/  FSEL R29, R29, -INF , P2 ;  /* 0xff8000001d1d7808 */ /* 0x000fe40001000000 */
[----:B------:R-:W-:Y:S02]  /*4450*/  FMNMX.FTZ R2, R28, R3, !PT ;  /* 0x000000031c027209 */ /* 0x000fe40007810000 */
[----:B------:R-:W-:Y:S02]  /*4460*/  FSEL R26, R26, -INF , P5 ;  /* 0xff8000001a1a7808 */ /* 0x000fe40002800000 */
[----:B------:R-:W-:Y:S02]  /*4470*/  FMNMX.FTZ R14, R29, R2, !PT ;  /* 0x000000021d0e7209 */ /* 0x000fe40007810000 */
[----:B------:R-:W-:Y:S02]  /*4480*/  FSEL R27, R27, -INF , P4 ;  /* 0xff8000001b1b7808 */ /* 0x000fe40002000000 */
[----:B------:R-:W-:Y:S01]  /*4490*/  FSEL R30, R30, -INF , P3 ;  /* 0xff8000001e1e7808 */ /* 0x000fe20001800000 */
[----:B------:R-:W1:Y:S01]  /*44a0*/  SHFL.BFLY PT, R3, R14, 0x2, 0x1f ;  /* 0x0c401f000e037f89 */ /* 0x000e6200000e0000 */
[----:B------:R-:W-:-:S02]  /*44b0*/  FSEL R31, R31, -INF , P2 ;  /* 0xff8000001f1f7808 */ /* 0x000fc40001000000 */
[----:B-1----:R-:W-:Y:S02]  /*44c0*/  FMNMX.FTZ R15, R14, R3, !PT ;  /* 0x000000030e0f7209 */ /* 0x002fe40007810000 */
[----:B------:R-:W-:-:S03]  /*44d0*/  FMNMX.FTZ R3, R58, R59, !PT ;  /* 0x0000003b3a037209 */ /* 0x000fc60007810000 */
[----:B------:R-:W1:Y:S02]  /*44e0*/  SHFL.BFLY PT, R4, R15, 0x1, 0x1f ;  /* 0x0c201f000f047f89 */ /* 0x000e6400000e0000 */
[----:B-1----:R-:W-:-:S04]  /*44f0*/  FMNMX.FTZ R4, R15, R4, !PT ;  /* 0x000000040f047209 */ /* 0x002fc80007810000 */
        /* <DEDUP_REMOVED lines=35> */
[----:B------:R-:W2:Y:S01]  /*4730*/  MUFU.EX2 R61, R61 ;  /* 0x0000003d003d7308 */ /* 0x000ea20000000800 */
[----:B-1----:R-:W-:Y:S01]  /*4740*/  FADD.FTZ R15, R56, R57 ;  /* 0x00000039380f7221 */ /* 0x002fe20000010000 */
[----:B------:R-:W-:Y:S01]  /*4750*/  FFMA.FTZ R20, R29, UR5, -R20 ;  /* 0x000000051d147c23 */ /* 0x000fe20008010814 */
[----:B------:R-:W-:-:S02]  /*4760*/  FMNMX.FTZ R3, R47, R2, !PT ;  /* 0x000000022f037209 */ /* 0x000fc40007810000 */
[----:B------:R-:W-:Y:S01]  /*4770*/  F2FP.BF16.F32.PACK_AB R208, R57, R56 ;  /* 0x0000003839d0723e */ /* 0x000fe200000010ff */
[--C-:B------:R-:W-:Y:S01]  /*4780*/  IMAD.MOV.U32 R57, RZ, RZ, R151.reuse ;  /* 0x000000ffff397224 */ /* 0x100fe200078e0097 */
[----:B------:R-:W-:Y:S01]  /*4790*/  FMNMX.FTZ R2, R34, R3, !PT ;  /* 0x0000000322027209 */ /* 0x000fe20007810000 */
[----:B------:R-:W-:Y:S01]  /*47a0*/  MUFU.EX2 R48, R48 ;  /* 0x0000003000307308 */ /* 0x000fe20000000800 */
[----:B------:R-:W-:Y:S02]  /*47b0*/  IMAD.MOV.U32 R56, RZ, RZ, R151 ;  /* 0x000000ffff387224 */ /* 0x000fe400078e0097 */
[----:B------:R-:W-:-:S04]  /*47c0*/  FMNMX.FTZ R3, R35, R2, !PT ;  /* 0x0000000223037209 */ /* 0x000fc80007810000 */
[----:B------:R-:W-:Y:S01]  /*47d0*/  FMNMX.FTZ R2, R38, R3, !PT ;  /* 0x0000000326027209 */ /* 0x000fe20007810000 */
[----:B------:R-:W1:Y:S01]  /*47e0*/  MUFU.EX2 R49, R49 ;  /* 0x0000003100317308 */ /* 0x000e620000000800 */
[----:B--2---:R-:W-:Y:S02]  /*47f0*/  F2FP.BF16.F32.PACK_AB R210, R61, R60 ;  /* 0x0000003c3dd2723e */ /* 0x004fe400000010ff */
[----:B------:R-:W-:-:S04]  /*4800*/  FMNMX.FTZ R3, R39, R2, !PT ;  /* 0x0000000227037209 */ /* 0x000fc80007810000 */
[----:B------:R-:W-:Y:S01]  /*4810*/  FMNMX.FTZ R2, R26, R3, !PT ;  /* 0x000000031a027209 */ /* 0x000fe20007810000 */
[----:B------:R-:W-:Y:S03]  /*4820*/  MUFU.EX2 R52, R52 ;  /* 0x0000003400347308 */ /* 0x000fe60000000800 */
[----:B------:R-:W-:-:S04]  /*4830*/  FMNMX.FTZ R3, R27, R2, !PT ;  /* 0x000000021b037209 */ /* 0x000fc80007810000 */
[----:B------:R-:W-:Y:S01]  /*4840*/  FMNMX.FTZ R2, R30, R3, !PT ;  /* 0x000000031e027209 */ /* 0x000fe20007810000 */
[----:B------:R-:W2:Y:S01]  /*4850*/  MUFU.EX2 R53, R53 ;  /* 0x0000003500357308 */ /* 0x000ea20000000800 */
[----:B-1----:R-:W-:Y:S02]  /*4860*/  F2FP.BF16.F32.PACK_AB R204, R49, R48 ;  /* 0x0000003031cc723e */ /* 0x002fe400000010ff */
[----:B------:R-:W-:-:S05]  /*4870*/  FMNMX.FTZ R2, R31, R2, !PT ;  /* 0x000000021f027209 */ /* 0x000fca0007810000 */
[----:B------:R-:W1:Y:S01]  /*4880*/  SHFL.BFLY PT, R3, R2, 0x2, 0x1f ;  /* 0x0c401f0002037f89 */ /* 0x000e6200000e0000 */
[----:B------:R-:W-:Y:S08]  /*4890*/  MUFU.EX2 R40, R40 ;  /* 0x0000002800287308 */ /* 0x000ff00000000800 */
[----:B------:R-:W3:Y:S01]  /*48a0*/  MUFU.EX2 R41, R41 ;  /* 0x0000002900297308 */ /* 0x000ee20000000800 */
[----:B--2---:R-:W-:-:S07]  /*48b0*/  F2FP.BF16.F32.PACK_AB R206, R53, R52 ;  /* 0x0000003435ce723e */ /* 0x004fce00000010ff */
[----:B------:R-:W-:Y:S01]  /*48c0*/  MUFU.EX2 R44, R44 ;  /* 0x0000002c002c7308 */ /* 0x000fe20000000800 */
[----:B-1----:R-:W-:-:S07]  /*48d0*/  FMNMX.FTZ R14, R2, R3, !PT ;  /* 0x00000003020e7209 */ /* 0x002fce0007810000 */
[----:B------:R-:W-:Y:S01]  /*48e0*/  MUFU.EX2 R21, R20 ;  /* 0x0000001400157308 */ /* 0x000fe20000000800 */
[----:B---3--:R-:W-:Y:S01]  /*48f0*/  F2FP.BF16.F32.PACK_AB R200, R41, R40 ;  /* 0x0000002829c8723e */ /* 0x008fe200000010ff */
[----:B------:R-:W1:Y:S06]  /*4900*/  SHFL.BFLY PT, R3, R14, 0x1, 0x1f ;  /* 0x0c201f000e037f89 */ /* 0x000e6c00000e0000 */
[----:B------:R-:W2:Y:S08]  /*4910*/  MUFU.EX2 R45, R45 ;  /* 0x0000002d002d7308 */ /* 0x000eb00000000800 */
[----:B------:R-:W-:Y:S08]  /*4920*/  MUFU.EX2 R32, R32 ;  /* 0x0000002000207308 */ /* 0x000ff00000000800 */
[----:B------:R-:W3:Y:S01]  /*4930*/  MUFU.EX2 R33, R33 ;  /* 0x0000002100217308 */ /* 0x000ee20000000800 */
[----:B--2---:R-:W-:-:S02]  /*4940*/  F2FP.BF16.F32.PACK_AB R202, R45, R44 ;  /* 0x0000002c2dca723e */ /* 0x004fc400000010ff */
[----:B-1----:R-:W-:Y:S01]  /*4950*/  FMNMX.FTZ R3, R14, R3, !PT ;  /* 0x000000030e037209 */ /* 0x002fe20007810000 */
[----:B------:R-:W-:Y:S01]  /*4960*/  FADD.FTZ R14, R60, R15 ;  /* 0x0000000f3c0e7221 */ /* 0x000fe20000010000 */
[--C-:B------:R-:W-:Y:S02]  /*4970*/  IMAD.MOV.U32 R60, RZ, RZ, R151.reuse ;  /* 0x000000ffff3c7224 */ /* 0x100fe400078e0097 */
[C---:B------:R-:W-:Y:S01]  /*4980*/  FSETP.NEU.FTZ.AND P2, PT, R3.reuse, -INF , PT ;  /* 0xff8000000300780b */ /* 0x040fe20003f5d000 */
[----:B------:R-:W-:Y:S01]  /*4990*/  FMUL.FTZ R2, R3, UR5 ;  /* 0x0000000503027c20 */ /* 0x000fe20008410000 */
[----:B------:R-:W-:Y:S01]  /*49a0*/  FADD.FTZ R15, R61, R14 ;  /* 0x0000000e3d0f7221 */ /* 0x000fe20000010000 */
[----:B------:R-:W-:Y:S01]  /*49b0*/  MUFU.EX2 R36, R36 ;  /* 0x0000002400247308 */ /* 0x000fe20000000800 */
[----:B------:R-:W-:Y:S02]  /*49c0*/  IMAD.MOV.U32 R61, RZ, RZ, R151 ;  /* 0x000000ffff3d7224 */ /* 0x000fe400078e0097 */
[----:B------:R-:W-:Y:S01]  /*49d0*/  FSEL R2, R2, RZ, P2 ;  /* 0x000000ff02027208 */ /* 0x000fe20001000000 */
[----:B------:R-:W-:Y:S01]  /*49e0*/  FADD.FTZ R14, R48, R15 ;  /* 0x0000000f300e7221 */ /* 0x000fe20000010000 */
[----:B------:R-:W-:Y:S01]  /*49f0*/  PLOP3.LUT P2, PT, PT, PT, UP0, 0x80, 0x0 ;  /* 0x000000000000781c */ /* 0x000fe20003f4f008 */
[----:B------:R-:W-:Y:S01]  /*4a00*/  IMAD.MOV.U32 R48, RZ, RZ, R151 ;  /* 0x000000ffff307224 */ /* 0x000fe200078e0097 */
[----:B---3--:R-:W-:Y:S01]  /*4a10*/  F2FP.BF16.F32.PACK_AB R196, R33, R32 ;  /* 0x0000002021c4723e */ /* 0x008fe200000010ff */
        /* <DEDUP_REMOVED lines=8> */
[----:B------:R-:W-:Y:S01]  /*4aa0*/  FFMA.FTZ R55, R55, UR5, -R2 ;  /* 0x0000000537377c23 */ /* 0x000fe20008010802 */
[----:B------:R-:W-:Y:S01]  /*4ab0*/  FADD.FTZ R29, R49, R14 ;  /* 0x0000000e311d7221 */ /* 0x000fe20000010000 */
[--C-:B------:R-:W-:Y:S01]  /*4ac0*/  FFMA.FTZ R42, R42, UR5, -R2.reuse ;  /* 0x000000052a2a7c23 */ /* 0x100fe20008010802 */
[--C-:B------:R-:W-:Y:S01]  /*4ad0*/  FFMA.FTZ R43, R43, UR5, -R2.reuse ;  /* 0x000000052b2b7c23 */ /* 0x100fe20008010802 */
[--C-:B------:R-:W-:Y:S01]  /*4ae0*/  FFMA.FTZ R46, R46, UR5, -R2.reuse ;  /* 0x000000052e2e7c23 */ /* 0x100fe20008010802 */
[----:B------:R-:W-:Y:S01]  /*4af0*/  FADD.FTZ R20, R52, R29 ;  /* 0x0000001d34147221 */ /* 0x000fe20000010000 */
[----:B------:R-:W1:Y:S01]  /*4b00*/  MUFU.EX2 R59, R59 ;  /* 0x0000003b003b7308 */ /* 0x000e620000000800 */
[--C-:B------:R-:W-:Y:S01]  /*4b10*/  FFMA.FTZ R47, R47, UR5, -R2.reuse ;  /* 0x000000052f2f7c23 */ /* 0x100fe20008010802 */
[----:B------:R-:W-:Y:S01]  /*4b20*/  FFMA.FTZ R34, R34, UR5, -R2 ;  /* 0x0000000522227c23 */ /* 0x000fe20008010802 */
[----:B------:R-:W-:Y:S01]  /*4b30*/  FADD.FTZ R29, R53, R20 ;  /* 0x00000014351d7221 */ /* 0x000fe20000010000 */
[--C-:B------:R-:W-:Y:S01]  /*4b40*/  FFMA.FTZ R35, R35, UR5, -R2.reuse ;  /* 0x0000000523237c23 */ /* 0x100fe20008010802 */
[--C-:B------:R-:W-:Y:S01]  /*4b50*/  FFMA.FTZ R38, R38, UR5, -R2.reuse ;  /* 0x0000000526267c23 */ /* 0x100fe20008010802 */
[--C-:B------:R-:W-:Y:S01]  /*4b60*/  FFMA.FTZ R39, R39, UR5, -R2.reuse ;  /* 0x0000000527277c23 */ /* 0x100fe20008010802 */
[----:B------:R-:W-:Y:S01]  /*4b70*/  FADD.FTZ R20, R40, R29 ;  /* 0x0000001d28147221 */ /* 0x000fe20000010000 */
[----:B------:R-:W2:Y:S01]  /*4b80*/  MUFU.EX2 R62, R62 ;  /* 0x0000003e003e7308 */ /* 0x000ea20000000800 */
[--C-:B------:R-:W-:Y:S01]  /*4b90*/  FFMA.FTZ R26, R26, UR5, -R2.reuse ;  /* 0x000000051a1a7c23 */ /* 0x100fe20008010802 */
[----:B------:R-:W-:Y:S01]  /*4ba0*/  FFMA.FTZ R27, R27, UR5, -R2 ;  /* 0x000000051b1b7c23 */ /* 0x000fe20008010802 */
[----:B------:R-:W-:Y:S01]  /*4bb0*/  FADD.FTZ R29, R41, R20 ;  /* 0x00000014291d7221 */ /* 0x000fe20000010000 */
[--C-:B------:R-:W-:Y:S01]  /*4bc0*/  FFMA.FTZ R30, R30, UR5, -R2.reuse ;  /* 0x000000051e1e7c23 */ /* 0x100fe20008010802 */
[----:B------:R-:W-:Y:S01]  /*4bd0*/  FFMA.FTZ R2, R31, UR5, -R2 ;  /* 0x000000051f027c23 */ /* 0x000fe20008010802 */
[-C--:B------:R-:W-:Y:S01]  /*4be0*/  MOV R53, R151.reuse ;  /* 0x0000009700357202 */ /* 0x080fe20000000f00 */
[----:B0-----:R-:W-:Y:S01]  /*4bf0*/  FADD.FTZ R0, R44, R29 ;  /* 0x0000001d2c007221 */ /* 0x001fe20000010000 */
[----:B------:R-:W0:Y:S01]  /*4c00*/  MUFU.EX2 R63, R63 ;  /* 0x0000003f003f7308 */ /* 0x000e220000000800 */
[----:B-1----:R-:W-:Y:S01]  /*4c10*/  FADD.FTZ R15, R58, R59 ;  /* 0x0000003b3a0f7221 */ /* 0x002fe20000010000 */
[----:B------:R-:W-:Y:S01]  /*4c20*/  F2FP.BF16.F32.PACK_AB R209, R59, R58 ;  /* 0x0000003a3bd1723e */ /* 0x000fe200000010ff */
[----:B------:R-:W-:Y:S01]  /*4c30*/  FADD.FTZ R29, R45, R0 ;  /* 0x000000002d1d7221 */ /* 0x000fe20000010000 */
[--C-:B------:R-:W-:Y:S01]  /*4c40*/  IMAD.MOV.U32 R59, RZ, RZ, R151.reuse ;  /* 0x000000ffff3b7224 */ /* 0x100fe200078e0097 */
[----:B------:R-:W-:Y:S01]  /*4c50*/  MOV R31, R151 ;  /* 0x00000097001f7202 */ /* 0x000fe20000000f00 */
[----:B------:R-:W-:-:S02]  /*4c60*/  IMAD.MOV.U32 R58, RZ, RZ, R151 ;  /* 0x000000ffff3a7224 */ /* 0x000fc400078e0097 */
[----:B------:R-:W1:Y:S01]  /*4c70*/  MUFU.EX2 R50, R50 ;  /* 0x0000003200327308 */ /* 0x000e620000000800 */
[----:B--2---:R-:W-:Y:S01]  /*4c80*/  FADD.FTZ R14, R62, R15 ;  /* 0x0000000f3e0e7221 */ /* 0x004fe20000010000 */
[--C-:B------:R-:W-:Y:S02]  /*4c90*/  IMAD.MOV.U32 R52, RZ, RZ, R151.reuse ;  /* 0x000000ffff347224 */ /* 0x100fe400078e0097 */
[--C-:B------:R-:W-:Y:S02]  /*4ca0*/  IMAD.MOV.U32 R49, RZ, RZ, R151.reuse ;  /* 0x000000ffff317224 */ /* 0x100fe400078e0097 */
[--C-:B------:R-:W-:Y:S02]  /*4cb0*/  IMAD.MOV.U32 R45, RZ, RZ, R151.reuse ;  /* 0x000000ffff2d7224 */ /* 0x100fe400078e0097 */
[----:B------:R-:W2:Y:S01]  /*4cc0*/  MUFU.EX2 R51, R51 ;  /* 0x0000003300337308 */ /* 0x000ea20000000800 */
[C---:B0-----:R-:W-:Y:S01]  /*4cd0*/  FADD.FTZ R15, R63.reuse, R14 ;  /* 0x0000000e3f0f7221 */ /* 0x041fe20000010000 */
[----:B------:R-:W-:Y:S01]  /*4ce0*/  F2FP.BF16.F32.PACK_AB R211, R63, R62 ;  /* 0x0000003e3fd3723e */ /* 0x000fe200000010ff */
[----:B------:R-:W-:-:S02]  /*4cf0*/  IMAD.MOV.U32 R63, RZ, RZ, R151 ;  /* 0x000000ffff3f7224 */ /* 0x000fc400078e0097 */
[--C-:B------:R-:W-:Y:S02]  /*4d00*/  IMAD.MOV.U32 R62, RZ, RZ, R151.reuse ;  /* 0x000000ffff3e7224 */ /* 0x100fe400078e0097 */
[----:B------:R-:W-:Y:S01]  /*4d10*/  IMAD.MOV.U32 R44, RZ, RZ, R151 ;  /* 0x000000ffff2c7224 */ /* 0x000fe200078e0097 */
[----:B------:R-:W0:Y:S01]  /*4d20*/  MUFU.EX2 R54, R54 ;  /* 0x0000003600367308 */ /* 0x000e220000000800 */
[----:B-1----:R-:W-:Y:S01]  /*4d30*/  FADD.FTZ R14, R50, R15 ;  /* 0x0000000f320e7221 */ /* 0x002fe20000010000 */
[--C-:B------:R-:W-:Y:S02]  /*4d40*/  IMAD.MOV.U32 R41, RZ, RZ, R151.reuse ;  /* 0x000000ffff297224 */ /* 0x100fe400078e0097 */
[----:B------:R-:W-:-:S04]  /*4d50*/  IMAD.MOV.U32 R40, RZ, RZ, R151 ;  /* 0x000000ffff287224 */ /* 0x000fc800078e0097 */
[----:B------:R-:W1:Y:S01]  /*4d60*/  MUFU.EX2 R55, R55 ;  /* 0x0000003700377308 */ /* 0x000e620000000800 */
[C---:B--2---:R-:W-:Y:S01]  /*4d70*/  FADD.FTZ R15, R51.reuse, R14 ;  /* 0x0000000e330f7221 */ /* 0x044fe20000010000 */
[----:B------:R-:W-:Y:S01]  /*4d80*/  F2FP.BF16.F32.PACK_AB R205, R51, R50 ;  /* 0x0000003233cd723e */ /* 0x000fe200000010ff */
[--C-:B------:R-:W-:Y:S02]  /*4d90*/  IMAD.MOV.U32 R51, RZ, RZ, R151.reuse ;  /* 0x000000ffff337224 */ /* 0x100fe400078e0097 */
[----:B------:R-:W-:-:S03]  /*4da0*/  IMAD.MOV.U32 R50, RZ, RZ, R151 ;  /* 0x000000ffff327224 */ /* 0x000fc600078e0097 */
[----:B------:R-:W2:Y:S01]  /*4db0*/  MUFU.EX2 R42, R42 ;  /* 0x0000002a002a7308 */ /* 0x000ea20000000800 */
[----:B0-----:R-:W-:-:S07]  /*4dc0*/  FADD.FTZ R14, R54, R15 ;  /* 0x0000000f360e7221 */ /* 0x001fce0000010000 */
[----:B------:R-:W0:Y:S01]  /*4dd0*/  MUFU.EX2 R43, R43 ;  /* 0x0000002b002b7308 */ /* 0x000e220000000800 */
[C---:B-1----:R-:W-:Y:S01]  /*4de0*/  FADD.FTZ R15, R55.reuse, R14 ;  /* 0x0000000e370f7221 */ /* 0x042fe20000010000 */
[----:B------:R-:W-:Y:S01]  /*4df0*/  FADD.FTZ R14, R32, R29 ;  /* 0x0000001d200e7221 */ /* 0x000fe20000010000 */
[----:B------:R-:W-:Y:S01]  /*4e00*/  F2FP.BF16.F32.PACK_AB R207, R55, R54 ;  /* 0x0000003637cf723e */ /* 0x000fe200000010ff */
[--C-:B------:R-:W-:Y:S02]  /*4e10*/  IMAD.MOV.U32 R55, RZ, RZ, R151.reuse ;  /* 0x000000ffff377224 */ /* 0x100fe400078e0097 */
[----:B------:R-:W-:Y:S01]  /*4e20*/  FADD.FTZ R29, R33, R14 ;  /* 0x0000000e211d7221 */ /* 0x000fe20000010000 */
[----:B------:R-:W-:Y:S01]  /*4e30*/  IMAD.MOV.U32 R54, RZ, RZ, R151 ;  /* 0x000000ffff367224 */ /* 0x000fe200078e0097 */
[----:B------:R-:W1:Y:S01]  /*4e40*/  MUFU.EX2 R46, R46 ;  /* 0x0000002e002e7308 */ /* 0x000e620000000800 */
[----:B--2---:R-:W-:Y:S01]  /*4e50*/  FADD.FTZ R0, R42, R15 ;  /* 0x0000000f2a007221 */ /* 0x004fe20000010000 */
[----:B------:R-:W-:Y:S01]  /*4e60*/  FADD.FTZ R14, R36, R29 ;  /* 0x0000001d240e7221 */ /* 0x000fe20000010000 */
[----:B------:R-:W-:-:S02]  /*4e70*/  IMAD.MOV.U32 R33, RZ, RZ, R151 ;  /* 0x000000ffff217224 */ /* 0x000fc400078e0097 */
[----:B------:R-:W-:-:S03]  /*4e80*/  IMAD.MOV.U32 R32, RZ, RZ, R151 ;  /* 0x000000ffff207224 */ /* 0x000fc600078e0097 */
[----:B------:R-:W2:Y:S01]  /*4e90*/  MUFU.EX2 R47, R47 ;  /* 0x0000002f002f7308 */ /* 0x000ea20000000800 */
[C---:B0-----:R-:W-:Y:S01]  /*4ea0*/  FADD.FTZ R15, R43.reuse, R0 ;  /* 0x000000002b0f7221 */ /* 0x041fe20000010000 */
[----:B------:R-:W-:Y:S01]  /*4eb0*/  F2FP.BF16.F32.PACK_AB R201, R43, R42 ;  /* 0x0000002a2bc9723e */ /* 0x000fe200000010ff */
[----:B------:R-:W-:Y:S01]  /*4ec0*/  IMAD.MOV.U32 R43, RZ, RZ, R151 ;  /* 0x000000ffff2b7224 */ /* 0x000fe200078e0097 */
[----:B------:R-:W-:-:S04]  /*4ed0*/  MOV R42, R151 ;  /* 0x00000097002a7202 */ /* 0x000fc80000000f00 */
[----:B------:R-:W0:Y:S01]  /*4ee0*/  MUFU.EX2 R37, R37 ;  /* 0x0000002500257308 */ /* 0x000e220000000800 */
[----:B-1----:R-:W-:-:S07]  /*4ef0*/  FADD.FTZ R0, R46, R15 ;  /* 0x0000000f2e007221 */ /* 0x002fce0000010000 */
[----:B------:R-:W1:Y:S01]  /*4f00*/  MUFU.EX2 R34, R34 ;  /* 0x0000002200227308 */ /* 0x000e620000000800 */
[C---:B--2---:R-:W-:Y:S01]  /*4f10*/  FADD.FTZ R15, R47.reuse, R0 ;  /* 0x000000002f0f7221 */ /* 0x044fe20000010000 */
[----:B------:R-:W-:Y:S01]  /*4f20*/  F2FP.BF16.F32.PACK_AB R203, R47, R46 ;  /* 0x0000002e2fcb723e */ /* 0x000fe200000010ff */
[--C-:B------:R-:W-:Y:S02]  /*4f30*/  IMAD.MOV.U32 R47, RZ, RZ, R151.reuse ;  /* 0x000000ffff2f7224 */ /* 0x100fe400078e0097 */
[----:B------:R-:W-:-:S03]  /*4f40*/  IMAD.MOV.U32 R46, RZ, RZ, R151 ;  /* 0x000000ffff2e7224 */ /* 0x000fc600078e0097 */
[----:B------:R-:W2:Y:S01]  /*4f50*/  MUFU.EX2 R24, R24 ;  /* 0x0000001800187308 */ /* 0x000ea20000000800 */
[C---:B0-----:R-:W-:Y:S01]  /*4f60*/  FADD.FTZ R29, R37.reuse, R14 ;  /* 0x0000000e251d7221 */ /* 0x041fe20000010000 */
[----:B------:R-:W-:Y:S01]  /*4f70*/  F2FP.BF16.F32.PACK_AB R198, R37, R36 ;  /* 0x0000002425c6723e */ /* 0x000fe200000010ff */
[--C-:B------:R-:W-:Y:S02]  /*4f80*/  IMAD.MOV.U32 R37, RZ, RZ, R151.reuse ;  /* 0x000000ffff257224 */ /* 0x100fe400078e0097 */
[----:B------:R-:W-:-:S03]  /*4f90*/  IMAD.MOV.U32 R36, RZ, RZ, R151 ;  /* 0x000000ffff247224 */ /* 0x000fc600078e0097 */
[----:B------:R-:W0:Y:S01]  /*4fa0*/  MUFU.EX2 R35, R35 ;  /* 0x0000002300237308 */ /* 0x000e220000000800 */
[----:B-1----:R-:W-:-:S07]  /*4fb0*/  FADD.FTZ R0, R34, R15 ;  /* 0x0000000f22007221 */ /* 0x002fce0000010000 */
[----:B------:R-:W1:Y:S01]  /*4fc0*/  MUFU.EX2 R25, R25 ;  /* 0x0000001900197308 */ /* 0x000e620000000800 */
[----:B--2---:R-:W-:-:S07]  /*4fd0*/  FADD.FTZ R14, R24, R29 ;  /* 0x0000001d180e7221 */ /* 0x004fce0000010000 */
[----:B------:R-:W2:Y:S01]  /*4fe0*/  MUFU.EX2 R38, R38 ;  /* 0x0000002600267308 */ /* 0x000ea20000000800 */
[C---:B0-----:R-:W-:Y:S01]  /*4ff0*/  FADD.FTZ R15, R35.reuse, R0 ;  /* 0x00000000230f7221 */ /* 0x041fe20000010000 */
[----:B------:R-:W-:Y:S01]  /*5000*/  F2FP.BF16.F32.PACK_AB R197, R35, R34 ;  /* 0x0000002223c5723e */ /* 0x000fe200000010ff */
[--C-:B------:R-:W-:Y:S02]  /*5010*/  IMAD.MOV.U32 R35, RZ, RZ, R151.reuse ;  /* 0x000000ffff237224 */ /* 0x100fe400078e0097 */
[----:B------:R-:W-:-:S03]  /*5020*/  IMAD.MOV.U32 R34, RZ, RZ, R151 ;  /* 0x000000ffff227224 */ /* 0x000fc600078e0097 */
[----:B------:R-:W0:Y:S01]  /*5030*/  MUFU.EX2 R28, R28 ;  /* 0x0000001c001c7308 */ /* 0x000e220000000800 */
[C---:B-1----:R-:W-:Y:S01]  /*5040*/  FADD.FTZ R29, R25.reuse, R14 ;  /* 0x0000000e191d7221 */ /* 0x042fe20000010000 */
[----:B------:R-:W-:Y:S01]  /*5050*/  F2FP.BF16.F32.PACK_AB R192, R25, R24 ;  /* 0x0000001819c0723e */ /* 0x000fe200000010ff */
[--C-:B------:R-:W-:Y:S02]  /*5060*/  IMAD.MOV.U32 R25, RZ, RZ, R151.reuse ;  /* 0x000000ffff197224 */ /* 0x100fe400078e0097 */
[----:B------:R-:W-:-:S03]  /*5070*/  IMAD.MOV.U32 R24, RZ, RZ, R151 ;  /* 0x000000ffff187224 */ /* 0x000fc600078e0097 */
[----:B------:R-:W1:Y:S01]  /*5080*/  MUFU.EX2 R39, R39 ;  /* 0x0000002700277308 */ /* 0x000e620000000800 */
[----:B--2---:R-:W-:-:S07]  /*5090*/  FADD.FTZ R0, R38, R15 ;  /* 0x0000000f26007221 */ /* 0x004fce0000010000 */
[----:B------:R-:W2:Y:S01]  /*50a0*/  MUFU.EX2 R26, R26 ;  /* 0x0000001a001a7308 */ /* 0x000ea20000000800 */
[----:B0-----:R-:W-:Y:S01]  /*50b0*/  FADD.FTZ R14, R28, R29 ;  /* 0x0000001d1c0e7221 */ /* 0x001fe20000010000 */
[C---:B------:R-:W-:Y:S01]  /*50c0*/  F2FP.BF16.F32.PACK_AB R194, R21.reuse, R28 ;  /* 0x0000001c15c2723e */ /* 0x040fe200000010ff */
[----:B------:R-:W-:Y:S02]  /*50d0*/  IMAD.MOV.U32 R28, RZ, RZ, R151 ;  /* 0x000000ffff1c7224 */ /* 0x000fe400078e0097 */
[----:B------:R-:W-:-:S03]  /*50e0*/  FADD.FTZ R15, R21, R14 ;  /* 0x0000000e150f7221 */ /* 0x000fc60000010000 */
[----:B------:R-:W0:Y:S01]  /*50f0*/  MUFU.EX2 R27, R27 ;  /* 0x0000001b001b7308 */ /* 0x000e220000000800 */
[C---:B-1----:R-:W-:Y:S01]  /*5100*/  FADD.FTZ R29, R39.reuse, R0 ;  /* 0x00000000271d7221 */ /* 0x042fe20000010000 */
[----:B------:R-:W-:Y:S01]  /*5110*/  F2FP.BF16.F32.PACK_AB R199, R39, R38 ;  /* 0x0000002627c7723e */ /* 0x000fe200000010ff */
[--C-:B------:R-:W-:Y:S02]  /*5120*/  IMAD.MOV.U32 R39, RZ, RZ, R151.reuse ;  /* 0x000000ffff277224 */ /* 0x100fe400078e0097 */
[----:B------:R-:W-:-:S03]  /*5130*/  IMAD.MOV.U32 R38, RZ, RZ, R151 ;  /* 0x000000ffff267224 */ /* 0x000fc600078e0097 */
[----:B------:R-:W1:Y:S01]  /*5140*/  MUFU.EX2 R30, R30 ;  /* 0x0000001e001e7308 */ /* 0x000e620000000800 */
[----:B--2---:R-:W-:Y:S01]  /*5150*/  FADD.FTZ R0, R26, R29 ;  /* 0x0000001d1a007221 */ /* 0x004fe20000010000 */
[----:B------:R-:W-:-:S06]  /*5160*/  IMAD.MOV.U32 R29, RZ, RZ, R151 ;  /* 0x000000ffff1d7224 */ /* 0x000fcc00078e0097 */
[----:B------:R2:W3:Y:S01]  /*5170*/  MUFU.EX2 R195, R2 ;  /* 0x0000000200c37308 */ /* 0x0004e20000000800 */
[C---:B0-----:R-:W-:Y:S01]  /*5180*/  FADD.FTZ R21, R27.reuse, R0 ;  /* 0x000000001b157221 */ /* 0x041fe20000010000 */
[----:B------:R-:W-:Y:S01]  /*5190*/  F2FP.BF16.F32.PACK_AB R193, R27, R26 ;  /* 0x0000001a1bc1723e */ /* 0x000fe200000010ff */
[--C-:B------:R-:W-:Y:S01]  /*51a0*/  IMAD.MOV.U32 R27, RZ, RZ, R151.reuse ;  /* 0x000000ffff1b7224 */ /* 0x100fe200078e0097 */
[----:B------:R-:W-:Y:S01]  /*51b0*/  MOV R0, 0x3f800000 ;  /* 0x3f80000000007802 */ /* 0x000fe20000000f00 */
[----:B------:R-:W-:Y:S02]  /*51c0*/  IMAD.MOV.U32 R26, RZ, RZ, R151 ;  /* 0x000000ffff1a7224 */ /* 0x000fe400078e0097 */
[----:B-1----:R-:W-:Y:S01]  /*51d0*/  FADD.FTZ R14, R30, R21 ;  /* 0x000000151e0e7221 */ /* 0x002fe20000010000 */
[----:B--2---:R-:W-:-:S03]  /*51e0*/  IMAD.MOV.U32 R2, RZ, RZ, 0x3f800000 ;  /* 0x3f800000ff027424 */ /* 0x004fc600078e00ff */
[C---:B---3--:R-:W-:Y:S01]  /*51f0*/  FADD.FTZ R14, R195.reuse, R14 ;  /* 0x0000000ec30e7221 */ /* 0x048fe20000010000 */
[----:B------:R-:W-:Y:S01]  /*5200*/  F2FP.BF16.F32.PACK_AB R195, R195, R30 ;  /* 0x0000001ec3c3723e */ /* 0x000fe200000010ff */
[----:B------:R-:W-:Y:S01]  /*5210*/  IMAD.MOV.U32 R30, RZ, RZ, R151 ;  /* 0x000000ffff1e7224 */ /* 0x000fe200078e0097 */
[----:B------:R-:W-:Y:S06]  /*5220*/  @!P2 BRA `(.L_x_268) ;  /* 0x0000003c0088a947 */ /* 0x000fec0003800000 */
[----:B------:R-:W-:Y:S01]  /*5230*/  R2UR UR60, R16 ;  /* 0x00000000103c72ca */ /* 0x000fe200000e0000 */
[----:B------:R-:W-:Y:S01]  /*5240*/  UIADD3 UR4, UR61, -0x2, URZ ;  /* 0xfffffffe3d047890 */ /* 0x000fe2000fffe03f */
[----:B------:R-:W-:Y:S01]  /*5250*/  IMAD.MOV.U32 R20, RZ, RZ, R3 ;  /* 0x000000ffff147224 */ /* 0x000fe200078e0003 */
[----:B------:R-:W-:Y:S01]  /*5260*/  MOV R224, R17 ;  /* 0x0000001100e07202 */ /* 0x000fe20000000f00 */
[----:B------:R-:W-:Y:S01]  /*5270*/  IMAD.MOV.U32 R21, RZ, RZ, R4 ;  /* 0x000000ffff157224 */ /* 0x000fe200078e0004 */
[----:B------:R-:W-:Y:S01]  /*5280*/  CS2R R150, SRZ ;  /* 0x0000000000967805 */ /* 0x000fe2000001ff00 */
[----:B------:R-:W-:Y:S01]  /*5290*/  IMAD.MOV.U32 R0, RZ, RZ, 0x3f800000 ;  /* 0x3f800000ff007424 */ /* 0x000fe200078e00ff */
[----:B------:R-:W-:Y:S01]  /*52a0*/  CS2R R146, SRZ ;  /* 0x0000000000927805 */ /* 0x000fe2000001ff00 */
[----:B------:R-:W-:Y:S01]  /*52b0*/  IMAD.U32 R225, RZ, RZ, UR4 ;  /* 0x00000004ffe17e24 */ /* 0x000fe2000f8e00ff */
        /* <DEDUP_REMOVED lines=61> */
[----:B------:R-:W-:-:S07]  /*5690*/  CS2R R24, SRZ ;  /* 0x0000000000187805 */ /* 0x000fce000001ff00 */
.L_x_277:
[----:B------:R-:W-:-:S04]  /*56a0*/  UIADD3 UR4, UR60, 0x1, URZ ;  /* 0x000000013c047890 */ /* 0x000fc8000fffe03f */
[----:B------:R-:W-:-:S04]  /*56b0*/  UISETP.NE.AND UP0, UPT, UR4, 0x2, UPT ;  /* 0x000000020400788c */ /* 0x000fc8000bf05270 */
[----:B------:R-:W-:Y:S02]  /*56c0*/  USEL UR5, URZ, 0x1, UP0 ;  /* 0x000000013f057887 */ /* 0x000fe40008000000 */
[----:B------:R-:W-:-:S04]  /*56d0*/  USEL UR4, UR4, URZ, UP0 ;  /* 0x0000003f04047287 */ /* 0x000fc80008000000 */
[----:B------:R-:W-:Y:S02]  /*56e0*/  LOP3.LUT R17, R224, UR5, RZ, 0x3c, !PT ;  /* 0x00000005e0117c12 */ /* 0x000fe4000f8e3cff */
[----:B------:R-:W-:Y:S01]  /*56f0*/  IMAD.U32 R16, RZ, RZ, UR4 ;  /* 0x00000004ff107e24 */ /* 0x000fe2000f8e00ff */
[----:B------:R-:W-:Y:S06]  /*5700*/  @!P0 BRA `(.L_x_269) ;  /* 0x0000000000048947 */ /* 0x000fec0003800000 */
[----:B------:R-:W-:Y:S01]  /*5710*/  BPT.TRAP 0x1 ;  /* 0x000000040000795c */ /* 0x000fe20000300000 */
.L_x_269:
[----:B------:R-:W0:Y:S01]  /*5720*/  S2UR UR6, SR_CgaCtaId ;  /* 0x00000000000679c3 */ /* 0x000e220000008800 */
[----:B------:R-:W-:Y:S01]  /*5730*/  UMOV UR5, 0x400 ;  /* 0x0000040000057882 */ /* 0x000fe20000000000 */
[----:B------:R-:W-:Y:S01]  /*5740*/  SHF.L.U32 R3, R17, 0x1f, RZ ;  /* 0x0000001f11037819 */ /* 0x000fe200000006ff */
[----:B0-----:R-:W-:-:S06]  /*5750*/  ULEA UR5, UR6, UR5, 0x18 ;  /* 0x0000000506057291 */ /* 0x001fcc000f8ec03f */
[----:B------:R-:W-:-:S05]  /*5760*/  IMAD.U32 R5, RZ, RZ, UR5 ;  /* 0x00000005ff057e24 */ /* 0x000fca000f8e00ff */
[----:B------:R-:W-:-:S13]  /*5770*/  R2UR UR61, R5 ;  /* 0x00000000053d72ca */ /* 0x000fda00000e0000 */
[----:B------:R-:W-:-:S09]  /*5780*/  ULEA UR61, UR4, UR61, 0x3 ;  /* 0x0000003d043d7291 */ /* 0x000fd2000f8e183f */
[----:B------:R0:W1:Y:S01]  /*5790*/  SYNCS.PHASECHK.TRANS64.TRYWAIT P2, [UR61+0x38830], R3 ;  /* 0x03883003ff0075a7 */ /* 0x000062000804017d */
[----:B------:R-:W-:Y:S05]  /*57a0*/  @!P0 BRA `(.L_x_270) ;  /* 0x0000000000048947 */ /* 0x000fea0003800000 */
[----:B------:R-:W-:Y:S01]  /*57b0*/  BPT.TRAP 0x1 ;  /* 0x000000040000795c */ /* 0x000fe20000300000 */
.L_x_270:
[----:B-1----:R-:W-:Y:S05]  /*57c0*/  @P2 BRA `(.L_x_271) ;  /* 0x0000000000082947 */ /* 0x002fea0003800000 */
[----:B------:R-:W1:Y:S02]  /*57d0*/  SYNCS.PHASECHK.TRANS64.TRYWAIT P2, [UR61+0x38830], R3 ;  /* 0x03883003ff0075a7 */ /* 0x000e64000804017d */
[----:B-1----:R-:W-:Y:S05]  /*57e0*/  @!P2 BRA `(.L_x_272) ;  /* 0x000000cc005ca947 */ /* 0x002fea0003800000 */
.L_x_271:
        /* <DEDUP_REMOVED lines=645> */
.L_x_273:
[----:B------:R-:W-:Y:S02]  /*8040*/  R2UR UR4, R5 ;  /* 0x00000000050472ca */ /* 0x000fe400000e0000 */
[----:B------:R-:W-:-:S11]  /*8050*/  SHF.L.U32 R0, R224, 0x1f, RZ ;  /* 0x0000001fe0007819 */ /* 0x000fd600000006ff */
[----:B------:R-:W-:-:S09]  /*8060*/  ULEA UR4, UR60, UR4, 0x3 ;  /* 0x000000043c047291 */ /* 0x000fd2000f8e183f */
[----:B------:R2:W3:Y:S01]  /*8070*/  SYNCS.PHASECHK.TRANS64.TRYWAIT P2, [UR4+0x38850], R0 ;  /* 0x03885000ff0075a7 */ /* 0x0004e20008040144 */
[----:B------:R-:W-:Y:S05]  /*8080*/  @!P0 BRA `(.L_x_274) ;  /* 0x0000000000048947 */ /* 0x000fea0003800000 */
[----:B------:R-:W-:Y:S01]  /*8090*/  BPT.TRAP 0x1 ;  /* 0x000000040000795c */ /* 0x000fe20000300000 */
.L_x_274:
[----:B---3--:R-:W-:Y:S05]  /*80a0*/  @P2 BRA `(.L_x_275) ;  /* 0x0000000000082947 */ /* 0x008fea0003800000 */
[----:B------:R-:W3:Y:S02]  /*80b0*/  SYNCS.PHASECHK.TRANS64.TRYWAIT P2, [UR4+0x38850], R0 ;  /* 0x03885000ff0075a7 */ /* 0x000ee40008040144 */
[----:B---3--:R-:W-:Y:S05]  /*80c0*/  @!P2 BRA `(.L_x_276) ;  /* 0x000000a4003ca947 */ /* 0x008fea0003800000 */
.L_x_275:
[----:B------:R-:W-:Y:S01]  /*80d0*/  R2UR UR5, R5 ;  /* 0x00000000050572ca */ /* 0x000fe200000e0000 */
[----:B------:R-:W-:Y:S01]  /*80e0*/  WARPGROUP.ARRIVE ;  /* 0x00000000000079c5 */ /* 0x000fe20000000000 */
[----:B------:R-:W-:Y:S01]  /*80f0*/  UMOV UR7, 0x40000040 ;  /* 0x4000004000077882 */ /* 0x000fe20000000000 */
[----:B0-2---:R-:W-:Y:S01]  /*8100*/  FMNMX.FTZ R0, R184, R21, !PT ;  /* 0x00000015b8007209 */ /* 0x005fe20007810000 */
[----:B------:R-:W-:Y:S01]  /*8110*/  ULDC UR10, c[0x0][0x988] ;  /* 0x00026200000a7ab9 */ /* 0x000fe20000000800 */
[----:B------:R-:W-:Y:S01]  /*8120*/  VOTEU.ALL UP0, P1 ;  /* 0x00000000003f7886 */ /* 0x000fe20000800000 */
[----:B------:R-:W-:Y:S01]  /*8130*/  IMAD.MOV.U32 R224, RZ, RZ, R17 ;  /* 0x000000ffffe07224 */ /* 0x000fe200078e0011 */
[----:B-1----:R-:W-:-:S03]  /*8140*/  FMNMX.FTZ R3, R185, R0, !PT ;  /* 0x00000000b9037209 */ /* 0x002fc60007810000 */
[----:B------:R-:W-:Y:S01]  /*8150*/  @!UP0 UIADD3 UR61, UR61, 0x38840, URZ ;  /* 0x000388403d3d8890 */ /* 0x000fe2000fffe03f */
[----:B------:R-:W-:Y:S01]  /*8160*/  FMNMX.FTZ R0, R188, R3, !PT ;  /* 0x00000003bc007209 */ /* 0x000fe20007810000 */
[----:B------:R-:W-:Y:S02]  /*8170*/  @!UP0 UIADD3 UR4, UR4, 0x38860, URZ ;  /* 0x0003886004048890 */ /* 0x000fe4000fffe03f */
[----:B------:R-:W-:Y:S01]  /*8180*/  UIADD3 UR5, UR5, 0x400, URZ ;  /* 0x0000040005057890 */ /* 0x000fe2000fffe03f */
[----:B------:R-:W-:Y:S01]  /*8190*/  FMNMX.FTZ R3, R189, R0, !PT ;  /* 0x00000000bd037209 */ /* 0x000fe20007810000 */
[----:B------:R-:W-:Y:S02]  /*81a0*/  @!UP0 UPRMT UR61, URZ, 0x654, UR61 ;  /* 0x000006543f3d8896 */ /* 0x000fe4000800003d */
[----:B------:R-:W-:Y:S01]  /*81b0*/  USHF.R.U32.HI UR5, URZ, 0x4, UR5 ;  /* 0x000000043f057899 */ /* 0x000fe20008011605 */
[----:B------:R-:W-:Y:S01]  /*81c0*/  FMNMX.FTZ R0, R176, R3, !PT ;  /* 0x00000003b0007209 */ /* 0x000fe20007810000 */
[----:B------:R-:W-:-:S02]  /*81d0*/  @!UP0 UPRMT UR4, URZ, 0x654, UR4 ;  /* 0x000006543f048896 */ /* 0x000fc40008000004 */
[----:B------:R-:W-:Y:S01]  /*81e0*/  ULOP3.LUT UR5, UR5, 0x3fff, URZ, 0xc0, !UPT ;  /* 0x00003fff05057892 */ /* 0x000fe2000f8ec03f */
[----:B------:R-:W-:-:S03]  /*81f0*/  FMNMX.FTZ R3, R177, R0, !PT ;  /* 0x00000000b1037209 */ /* 0x000fc60007810000 */
[----:B------:R-:W-:Y:S01]  /*8200*/  ULOP3.LUT UR5, UR5, 0x2800000, URZ, 0xfc, !UPT ;  /* 0x0280000005057892 */ /* 0x000fe2000f8efc3f */
[----:B------:R-:W-:-:S03]  /*8210*/  FMNMX.FTZ R0, R180, R3, !PT ;  /* 0x00000003b4007209 */ /* 0x000fc60007810000 */
[----:B------:R-:W-:Y:S01]  /*8220*/  UIMAD UR60, UR60, 0xa00, UR5 ;  /* 0x00000a003c3c78a4 */ /* 0x000fe2000f8e0205 */
[----:B------:R-:W-:Y:S02]  /*8230*/  FMNMX.FTZ R3, R181, R0, !PT ;  /* 0x00000000b5037209 */ /* 0x000fe40007810000 */
[----:B------:R-:W-:Y:S01]  /*8240*/  UMOV UR5, UR10 ;  /* 0x0000000a00057c82 */ /* 0x000fe20008000000 */
[----:B------:R-:W-:Y:S02]  /*8250*/  R2UR UR10, R225 ;  /* 0x00000000e10a72ca */ /* 0x000fe400000e0000 */
[----:B------:R-:W-:Y:S01]  /*8260*/  FMNMX.FTZ R0, R168, R3, !PT ;  /* 0x00000003a8007209 */ /* 0x000fe20007810000 */
[----:B------:R-:W-:Y:S02]  /*8270*/  UMOV UR6, UR60 ;  /* 0x0000003c00067c82 */ /* 0x000fe40008000000 */
[----:B------:R-:W-:Y:S01]  /*8280*/  HGMMA.64x256x16.F32.BF16 R24, R208, gdesc[UR4].tnspB, R24, gsb0 ;  /* 0x43e00004d0187df0 */ /* 0x000fe20008001818 */
[----:B------:R-:W-:Y:S01]  /*8290*/  UIADD3 UR6, UR60, 0x80, URZ ;  /* 0x000000803c067890 */ /* 0x000fe2000fffe03f */
[----:B------:R-:W-:Y:S01]  /*82a0*/  FMNMX.FTZ R3, R169, R0, !PT ;  /* 0x00000000a9037209 */ /* 0x000fe20007810000 */
[----:B------:R-:W-:-:S03]  /*82b0*/  UMOV UR7, 0x40000040 ;  /* 0x4000004000077882 */ /* 0x000fc60000000000 */
[----:B------:R-:W-:Y:S02]  /*82c0*/  FMNMX.FTZ R0, R172, R3, !PT ;  /* 0x00000003ac007209 */ /* 0x000fe40007810000 */
[----:B------:R-:W-:Y:S02]  /*82d0*/  ISETP.LT.AND P2, PT, RZ, UR10, PT ;  /* 0x0000000aff007c0c */ /* 0x000fe4000bf41270 */
        /* <DEDUP_REMOVED lines=10> */
[----:B------:R-:W0:Y:S01]  /*8380*/  SHFL.BFLY PT, R3, R2, 0x2, 0x1f ;  /* 0x0c401f0002037f89 */ /* 0x000e2200000e0000 */
        /* <DEDUP_REMOVED lines=14> */
[----:B0-----:R-:W-:-:S15]  /*8470*/  FMNMX.FTZ R200, R2, R3, !PT ;  /* 0x0000000302c87209 */ /* 0x001fde0007810000 */
[----:B------:R-:W-:-:S06]  /*8480*/  NOP ;  /* 0x0000000000007918 */ /* 0x000fcc0000000000 */
[----:B------:R-:W-:Y:S01]  /*8490*/  HGMMA.64x256x16.F32.BF16 R24, R196, gdesc[UR4].tnspB, R24, gsb0 ;  /* 0x43e00004c4187df0 */ /* 0x000fe20008001818 */
[----:B------:R-:W0:Y:S01]  /*84a0*/  SHFL.BFLY PT, R3, R200, 0x1, 0x1f ;  /* 0x0c201f00c8037f89 */ /* 0x000e2200000e0000 */
[----:B------:R-:W-:Y:S01]  /*84b0*/  UMOV UR6, UR60 ;  /* 0x0000003c00067c82 */ /* 0x000fe20008000000 */
[----:B------:R-:W-:Y:S01]  /*84c0*/  UMOV UR7, 0x40000040 ;  /* 0x4000004000077882 */ /* 0x000fe20000000000 */
[----:B------:R-:W-:Y:S02]  /*84d0*/  R2UR UR60, R16 ;  /* 0x00000000103c72ca */ /* 0x000fe400000e0000 */
[----:B0-----:R-:W-:Y:S02]  /*84e0*/  FMNMX.FTZ R4, R200, R3, !PT ;  /* 0x00000003c8047209 */ /* 0x001fe40007810000 */
[----:B------:R-:W-:-:S03]  /*84f0*/  FMNMX.FTZ R3, R187, R0, !PT ;  /* 0x00000000bb037209 */ /* 0x000fc60007810000 */
[C---:B------:R-:W-:Y:S01]  /*8500*/  FMUL.FTZ R0, R4.reuse, UR5 ;  /* 0x0000000504007c20 */ /* 0x040fe20008410000 */
[----:B------:R-:W-:-:S03]  /*8510*/  FADD.FTZ R21, -R4, R21 ;  /* 0x0000001504157221 */ /* 0x000fc60000010100 */
[--C-:B------:R-:W-:Y:S01]  /*8520*/  FFMA.FTZ R204, R176, UR5, -R0.reuse ;  /* 0x00000005b0cc7c23 */ /* 0x100fe20008010800 */
[----:B------:R-:W-:Y:S01]  /*8530*/  FMUL.FTZ R21, R21, UR5 ;  /* 0x0000000515157c20 */ /* 0x000fe20008410000 */
[--C-:B------:R-:W-:Y:S01]  /*8540*/  FFMA.FTZ R208, R185, UR5, -R0.reuse ;  /* 0x00000005b9d07c23 */ /* 0x100fe20008010800 */
[--C-:B------:R-:W-:Y:S01]  /*8550*/  FFMA.FTZ R185, R181, UR5, -R0.reuse ;  /* 0x00000005b5b97c23 */ /* 0x100fe20008010800 */
        /* <DEDUP_REMOVED lines=9> */
[--C-:B------:R-:W-:Y:S01]  /*85f0*/  FFMA.FTZ R173, R173, UR5, -R0.reuse ;  /* 0x00000005adad7c23 */ /* 0x100fe20008010800 */
[--C-:B0-----:R-:W-:Y:S01]  /*8600*/  FFMA.FTZ R21, R152, UR5, -R0.reuse ;  /* 0x0000000598157c23 */ /* 0x101fe20008010800 */
[--C-:B------:R-:W-:Y:S01]  /*8610*/  FFMA.FTZ R152, R153, UR5, -R0.reuse ;  /* 0x0000000599987c23 */ /* 0x100fe20008010800 */
[--C-:B------:R-:W-:Y:S01]  /*8620*/  FFMA.FTZ R161, R165, UR5, -R0.reuse ;  /* 0x00000005a5a17c23 */ /* 0x100fe20008010800 */
[--C-:B------:R-:W-:Y:S01]  /*8630*/  FFMA.FTZ R153, R156, UR5, -R0.reuse ;  /* 0x000000059c997c23 */ /* 0x100fe20008010800 */
[----:B------:R-:W-:Y:S01]  /*8640*/  FFMA.FTZ R157, R157, UR5, -R0 ;  /* 0x000000059d9d7c23 */ /* 0x000fe20008010800 */
        /* <DEDUP_REMOVED lines=17> */
[----:B------:R-:W-:Y:S01]  /*8760*/  FMNMX.FTZ R196, R190, R3, !PT ;  /* 0x00000003bec47209 */ /* 0x000fe20007810000 */
[--C-:B------:R-:W-:Y:S01]  /*8770*/  FFMA.FTZ R197, R184, UR5, -R0.reuse ;  /* 0x00000005b8c57c23 */ /* 0x100fe20008010800 */
[----:B------:R-:W-:Y:S01]  /*8780*/  WARPGROUP.ARRIVE ;  /* 0x00000000000079c5 */ /* 0x000fe20000000000 */
[--C-:B------:R-:W-:Y:S01]  /*8790*/  FFMA.FTZ R198, R164, UR5, -R0.reuse ;  /* 0x00000005a4c67c23 */ /* 0x100fe20008010800 */
[----:B------:R-:W-:Y:S01]  /*87a0*/  FMNMX.FTZ R3, R191, R196, !PT ;  /* 0x000000c4bf037209 */ /* 0x000fe20007810000 */
[----:B------:R-:W-:Y:S02]  /*87b0*/  FFMA.FTZ R196, R160, UR5, -R0 ;  /* 0x00000005a0c47c23 */ /* 0x000fe40008010800 */
[----:B------:R-:W0:Y:S01]  /*87c0*/  MUFU.EX2 R197, R197 ;  /* 0x000000c500c57308 */ /* 0x000e220000000800 */
[----:B------:R-:W-:Y:S01]  /*87d0*/  FMNMX.FTZ R184, R178, R3, !PT ;  /* 0x00000003b2b87209 */ /* 0x000fe20007810000 */
[----:B------:R-:W-:Y:S03]  /*87e0*/  HGMMA.64x256x16.F32.BF16 R24, R192, gdesc[UR4].tnspB, R24, gsb0 ;  /* 0x43e00004c0187df0 */ /* 0x000fe60008001818 */
[----:B------:R-:W-:-:S03]  /*87f0*/  FMNMX.FTZ R3, R179, R184, !PT ;  /* 0x000000b8b3037209 */ /* 0x000fc60007810000 */
[----:B------:R-:W-:Y:S01]  /*8800*/  MUFU.EX2 R196, R196 ;  /* 0x000000c400c47308 */ /* 0x000fe20000000800 */
[----:B------:R-:W-:-:S04]  /*8810*/  FMNMX.FTZ R184, R182, R3, !PT ;  /* 0x00000003b6b87209 */ /* 0x000fc80007810000 */
[----:B------:R-:W-:-:S03]  /*8820*/  FMNMX.FTZ R3, R183, R184, !PT ;  /* 0x000000b8b7037209 */ /* 0x000fc60007810000 */
[----:B------:R-:W-:Y:S01]  /*8830*/  MUFU.EX2 R198, R198 ;  /* 0x000000c600c67308 */ /* 0x000fe20000000800 */
[----:B------:R-:W-:Y:S01]  /*8840*/  FMNMX.FTZ R184, R170, R3, !PT ;  /* 0x00000003aab87209 */ /* 0x000fe20007810000 */
[----:B0-----:R-:W-:-:S03]  /*8850*/  FFMA.FTZ R15, R2, R15, R197 ;  /* 0x0000000f020f7223 */ /* 0x001fc600000100c5 */
[----:B------:R-:W-:Y:S01]  /*8860*/  FMNMX.FTZ R3, R171, R184, !PT ;  /* 0x000000b8ab037209 */ /* 0x000fe20007810000 */
[C---:B------:R-:W-:Y:S01]  /*8870*/  FADD.FTZ R15, R208.reuse, R15 ;  /* 0x0000000fd00f7221 */ /* 0x040fe20000010000 */
[----:B------:R-:W-:Y:S02]  /*8880*/  F2FP.BF16.F32.PACK_AB R208, R208, R197 ;  /* 0x000000c5d0d0723e */ /* 0x000fe400000010ff */
        /* <DEDUP_REMOVED lines=9> */
[----:B------:R-:W-:-:S05]  /*8920*/  FMNMX.FTZ R176, R159, R176, !PT ;  /* 0x000000b09fb07209 */ /* 0x000fca0007810000 */
[----:B------:R-:W0:Y:S02]  /*8930*/  SHFL.BFLY PT, R3, R176, 0x2, 0x1f ;  /* 0x0c401f00b0037f89 */ /* 0x000e2400000e0000 */
[----:B0-----:R-:W-:-:S05]  /*8940*/  FMNMX.FTZ R3, R176, R3, !PT ;  /* 0x00000003b0037209 */ /* 0x001fca0007810000 */
[----:B------:R-:W0:Y:S02]  /*8950*/  SHFL.BFLY PT, R160, R3, 0x1, 0x1f ;  /* 0x0c201f0003a07f89 */ /* 0x000e2400000e0000 */
[----:B0-----:R-:W-:-:S05]  /*8960*/  FMNMX.FTZ R3, R3, R160, !PT ;  /* 0x000000a003037209 */ /* 0x001fca0007810000 */
[C---:B------:R-:W-:Y:S01]  /*8970*/  FADD.FTZ R0, -R3.reuse, R20 ;  /* 0x0000001403007221 */ /* 0x040fe20000010100 */
[----:B------:R-:W-:Y:S01]  /*8980*/  FMUL.FTZ R156, R3, UR5 ;  /* 0x00000005039c7c20 */ /* 0x000fe20008410000 */
[----:B------:R0:W-:Y:S02]  /*8990*/  MUFU.EX2 R20, R157 ;  /* 0x0000009d00147308 */ /* 0x0001e40000000800 */
[----:B------:R-:W-:Y:S01]  /*89a0*/  FMUL.FTZ R0, R0, UR5 ;  /* 0x0000000500007c20 */ /* 0x000fe20008410000 */
        /* <DEDUP_REMOVED lines=11> */
[----:B------:R-:W-:Y:S01]  /*8a60*/  FADD.FTZ R174, R210, R15 ;  /* 0x0000000fd2ae7221 */ /* 0x000fe20000010000 */
[--C-:B------:R-:W-:Y:S01]  /*8a70*/  FFMA.FTZ R201, R170, UR5, -R156.reuse ;  /* 0x00000005aac97c23 */ /* 0x100fe2000801089c */
[----:B------:R-:W1:Y:S01]  /*8a80*/  MUFU.EX2 R209, R209 ;  /* 0x000000d100d17308 */ /* 0x000e620000000800 */
[--C-:B------:R-:W-:Y:S01]  /*8a90*/  FFMA.FTZ R170, R171, UR5, -R156.reuse ;  /* 0x00000005abaa7c23 */ /* 0x100fe2000801089c */
[----:B0-----:R-:W-:Y:S01]  /*8aa0*/  FFMA.FTZ R157, R162, UR5, -R156 ;  /* 0x00000005a29d7c23 */ /* 0x001fe2000801089c */
[----:B------:R-:W-:Y:S01]  /*8ab0*/  FADD.FTZ R171, R189, R174 ;  /* 0x000000aebdab7221 */ /* 0x000fe20000010000 */
[--C-:B------:R-:W-:Y:S01]  /*8ac0*/  FFMA.FTZ R175, R175, UR5, -R156.reuse ;  /* 0x00000005afaf7c23 */ /* 0x100fe2000801089c */
[--C-:B------:R-:W-:Y:S01]  /*8ad0*/  FFMA.FTZ R163, R163, UR5, -R156.reuse ;  /* 0x00000005a3a37c23 */ /* 0x100fe2000801089c */
[--C-:B------:R-:W-:Y:S01]  /*8ae0*/  FFMA.FTZ R167, R167, UR5, -R156.reuse ;  /* 0x00000005a7a77c23 */ /* 0x100fe2000801089c */
[----:B------:R-:W-:Y:S01]  /*8af0*/  FADD.FTZ R174, R204, R171 ;  /* 0x000000abccae7221 */ /* 0x000fe20000010000 */
[----:B------:R-:W0:Y:S01]  /*8b00*/  MUFU.EX2 R160, R160 ;  /* 0x000000a000a07308 */ /* 0x000e220000000800 */
[--C-:B------:R-:W-:Y:S01]  /*8b10*/  FFMA.FTZ R154, R154, UR5, -R156.reuse ;  /* 0x000000059a9a7c23 */ /* 0x100fe2000801089c */
[--C-:B------:R-:W-:Y:S01]  /*8b20*/  FFMA.FTZ R155, R155, UR5, -R156.reuse ;  /* 0x000000059b9b7c23 */ /* 0x100fe2000801089c */
[--C-:B------:R-:W-:Y:S01]  /*8b30*/  FFMA.FTZ R158, R158, UR5, -R156.reuse ;  /* 0x000000059e9e7c23 */ /* 0x100fe2000801089c */
[----:B------:R-:W-:Y:S01]  /*8b40*/  FFMA.FTZ R156, R159, UR5, -R156 ;  /* 0x000000059f9c7c23 */ /* 0x000fe2000801089c */
[----:B------:R-:W-:Y:S01]  /*8b50*/  FADD.FTZ R159, R177, R174 ;  /* 0x000000aeb19f7221 */ /* 0x000fe20000010000 */
[----:B------:R-:W-:-:S02]  /*8b60*/  F2FP.BF16.F32.PACK_AB R210, R189, R210 ;  /* 0x000000d2bdd2723e */ /* 0x000fc400000010ff */
[----:B------:R-:W2:Y:S01]  /*8b70*/  MUFU.EX2 R211, R211 ;  /* 0x000000d300d37308 */ /* 0x000ea20000000800 */
[----:B-1----:R-:W-:Y:S01]  /*8b80*/  FFMA.FTZ R165, R0, R14, R209 ;  /* 0x0000000e00a57223 */ /* 0x002fe200000100d1 */
[----:B------:R-:W-:-:S06]  /*8b90*/  F2FP.BF16.F32.PACK_AB R204, R177, R204 ;  /* 0x000000ccb1cc723e */ /* 0x000fcc00000010ff */
[----:B------:R-:W1:Y:S01]  /*8ba0*/  MUFU.EX2 R164, R164 ;  /* 0x000000a400a47308 */ /* 0x000e620000000800 */
[C---:B0-----:R-:W-:Y:S01]  /*8bb0*/  FADD.FTZ R166, R160.reuse, R165 ;  /* 0x000000a5a0a67221 */ /* 0x041fe20000010000 */
[----:B------:R-:W-:-:S06]  /*8bc0*/  F2FP.BF16.F32.PACK_AB R209, R160, R209 ;  /* 0x000000d1a0d1723e */ /* 0x000fcc00000010ff */
[----:B------:R-:W0:Y:S01]  /*8bd0*/  MUFU.EX2 R205, R205 ;  /* 0x000000cd00cd7308 */ /* 0x000e220000000800 */
[----:B--2---:R-:W-:-:S07]  /*8be0*/  FADD.FTZ R165, R211, R166 ;  /* 0x000000a6d3a57221 */ /* 0x004fce0000010000 */
[----:B------:R-:W2:Y:S01]  /*8bf0*/  MUFU.EX2 R168, R168 ;  /* 0x000000a800a87308 */ /* 0x000ea20000000800 */
[C---:B-1----:R-:W-:Y:S01]  /*8c00*/  FADD.FTZ R166, R164.reuse, R165 ;  /* 0x000000a5a4a67221 */ /* 0x042fe20000010000 */
[----:B------:R-:W-:-:S06]  /*8c10*/  F2FP.BF16.F32.PACK_AB R211, R164, R211 ;  /* 0x000000d3a4d3723e */ /* 0x000fcc00000010ff */
[----:B------:R-:W1:Y:S08]  /*8c20*/  MUFU.EX2 R207, R207 ;  /* 0x000000cf00cf7308 */ /* 0x000e700000000800 */
[----:B------:R-:W3:Y:S08]  /*8c30*/  MUFU.EX2 R172, R172 ;  /* 0x000000ac00ac7308 */ /* 0x000ef00000000800 */
[----:B------:R-:W4:Y:S08]  /*8c40*/  MUFU.EX2 R201, R201 ;  /* 0x000000c900c97308 */ /* 0x000f300000000800 */
[----:B------:R0:W-:Y:S08]  /*8c50*/  MUFU.EX2 R14, R157 ;  /* 0x0000009d000e7308 */ /* 0x0001f00000000800 */
[----:B------:R-:W5:Y:S01]  /*8c60*/  MUFU.EX2 R170, R170 ;  /* 0x000000aa00aa7308 */ /* 0x000f620000000800 */
[----:B0-----:R-:W-:Y:S01]  /*8c70*/  FADD.FTZ R157, R205, R166 ;  /* 0x000000a6cd9d7221 */ /* 0x001fe20000010000 */
[----:B------:R-:W-:Y:S01]  /*8c80*/  FADD.FTZ R166, R206, R159 ;  /* 0x0000009fcea67221 */ /* 0x000fe20000010000 */
[----:B--2---:R-:W-:-:S02]  /*8c90*/  F2FP.BF16.F32.PACK_AB R205, R168, R205 ;  /* 0x000000cda8cd723e */ /* 0x004fc400000010ff */
[----:B------:R-:W-:Y:S01]  /*8ca0*/  FADD.FTZ R160, R168, R157 ;  /* 0x0000009da8a07221 */ /* 0x000fe20000010000 */
[C---:B------:R-:W-:Y:S01]  /*8cb0*/  FADD.FTZ R159, R185.reuse, R166 ;  /* 0x000000a6b99f7221 */ /* 0x040fe20000010000 */
[----:B------:R-:W-:Y:S01]  /*8cc0*/  F2FP.BF16.F32.PACK_AB R206, R185, R206 ;  /* 0x000000ceb9ce723e */ /* 0x000fe200000010ff */
[----:B------:R-:W0:Y:S01]  /*8cd0*/  MUFU.EX2 R203, R203 ;  /* 0x000000cb00cb7308 */ /* 0x000e220000000800 */
[----:B-1----:R-:W-:Y:S01]  /*8ce0*/  FADD.FTZ R157, R207, R160 ;  /* 0x000000a0cf9d7221 */ /* 0x002fe20000010000 */
[----:B------:R-:W-:Y:S01]  /*8cf0*/  FADD.FTZ R164, R200, R159 ;  /* 0x0000009fc8a47221 */ /* 0x000fe20000010000 */
[C---:B---3--:R-:W-:Y:S02]  /*8d00*/  F2FP.BF16.F32.PACK_AB R207, R172.reuse, R207 ;  /* 0x000000cfaccf723e */ /* 0x048fe400000010ff */
[----:B------:R-:W-:Y:S01]  /*8d10*/  FADD.FTZ R160, R172, R157 ;  /* 0x0000009daca07221 */ /* 0x000fe20000010000 */
[C---:B------:R-:W-:Y:S01]  /*8d20*/  FADD.FTZ R159, R169.reuse, R164 ;  /* 0x000000a4a99f7221 */ /* 0x040fe20000010000 */
[----:B------:R-:W-:Y:S01]  /*8d30*/  F2FP.BF16.F32.PACK_AB R200, R169, R200 ;  /* 0x000000c8a9c8723e */ /* 0x000fe200000010ff */
[----:B------:R-:W1:Y:S01]  /*8d40*/  MUFU.EX2 R162, R175 ;  /* 0x000000af00a27308 */ /* 0x000e620000000800 */
[----:B----4-:R-:W-:Y:S01]  /*8d50*/  FADD.FTZ R157, R201, R160 ;  /* 0x000000a0c99d7221 */ /* 0x010fe20000010000 */
[----:B------:R-:W-:Y:S01]  /*8d60*/  FADD.FTZ R164, R202, R159 ;  /* 0x0000009fcaa47221 */ /* 0x000fe20000010000 */
[----:B-----5:R-:W-:-:S02]  /*8d70*/  F2FP.BF16.F32.PACK_AB R201, R170, R201 ;  /* 0x000000c9aac9723e */ /* 0x020fc400000010ff */
[----:B------:R-:W-:Y:S01]  /*8d80*/  FADD.FTZ R160, R170, R157 ;  /* 0x0000009daaa07221 */ /* 0x000fe20000010000 */
[C---:B------:R-:W-:Y:S01]  /*8d90*/  FADD.FTZ R159, R173.reuse, R164 ;  /* 0x000000a4ad9f7221 */ /* 0x040fe20000010000 */
[----:B------:R-:W-:Y:S01]  /*8da0*/  F2FP.BF16.F32.PACK_AB R202, R173, R202 ;  /* 0x000000caadca723e */ /* 0x000fe200000010ff */
[----:B------:R-:W2:Y:S01]  /*8db0*/  MUFU.EX2 R15, R163 ;  /* 0x000000a3000f7308 */ /* 0x000ea20000000800 */
[----:B0-----:R-:W-:-:S07]  /*8dc0*/  FADD.FTZ R157, R203, R160 ;  /* 0x000000a0cb9d7221 */ /* 0x001fce0000010000 */
[----:B------:R-:W0:Y:S01]  /*8dd0*/  MUFU.EX2 R199, R199 ;  /* 0x000000c700c77308 */ /* 0x000e220000000800 */
[C---:B-1----:R-:W-:Y:S01]  /*8de0*/  FADD.FTZ R157, R162.reuse, R157 ;  /* 0x0000009da29d7221 */ /* 0x042fe20000010000 */
[----:B------:R-:W-:-:S03]  /*8df0*/  F2FP.BF16.F32.PACK_AB R203, R162, R203 ;  /* 0x000000cba2cb723e */ /* 0x000fc600000010ff */
[----:B------:R-:W-:-:S03]  /*8e00*/  FADD.FTZ R160, R14, R157 ;  /* 0x0000009d0ea07221 */ /* 0x000fc60000010000 */
[----:B------:R-:W1:Y:S01]  /*8e10*/  MUFU.EX2 R167, R167 ;  /* 0x000000a700a77308 */ /* 0x000e620000000800 */
[C---:B--2---:R-:W-:Y:S01]  /*8e20*/  FADD.FTZ R160, R15.reuse, R160 ;  /* 0x000000a00fa07221 */ /* 0x044fe20000010000 */
[----:B------:R-:W-:-:S06]  /*8e30*/  F2FP.BF16.F32.PACK_AB R197, R15, R14 ;  /* 0x0000000e0fc5723e */ /* 0x000fcc00000010ff */
[----:B------:R-:W-:Y:S01]  /*8e40*/  MUFU.EX2 R155, R155 ;  /* 0x0000009b009b7308 */ /* 0x000fe20000000800 */
[----:B0-----:R-:W-:Y:S01]  /*8e50*/  FADD.FTZ R160, R199, R160 ;  /* 0x000000a0c7a07221 */ /* 0x001fe20000010000 */
[----:B------:R-:W-:Y:S02]  /*8e60*/  WARPGROUP.DEPBAR.LE gsb0, 0x0 ;  /* 0x00008000000079c5 */ /* 0x000fe40000010000 */
[----:B------:R-:W-:Y:S01]  /*8e70*/  @!P1 SYNCS.ARRIVE.TRANS64.RED.A1T0 RZ, [UR61], RZ ;  /* 0x000000ffffff99a7 */ /* 0x000fe2000810043d */
[----:B------:R-:W-:Y:S02]  /*8e80*/  F2FP.BF16.F32.PACK_AB R192, R152, R21 ;  /* 0x0000001598c0723e */ /* 0x000fe400000010ff */
[----:B------:R-:W-:Y:S01]  /*8e90*/  F2FP.BF16.F32.PACK_AB R194, R20, R153 ;  /* 0x0000009914c2723e */ /* 0x000fe200000010ff */
[----:B------:R0:W2:Y:S01]  /*8ea0*/  MUFU.EX2 R193, R154 ;  /* 0x0000009a00c17308 */ /* 0x0000a20000000800 */
[C---:B-1----:R-:W-:Y:S01]  /*8eb0*/  FADD.FTZ R160, R167.reuse, R160 ;  /* 0x000000a0a7a07221 */ /* 0x042fe20000010000 */
[----:B------:R-:W-:Y:S01]  /*8ec0*/  F2FP.BF16.F32.PACK_AB R199, R167, R199 ;  /* 0x000000c7a7c7723e */ /* 0x000fe200000010ff */
[----:B------:R-:W-:Y:S01]  /*8ed0*/  @!P1 SYNCS.ARRIVE.TRANS64.RED.A1T0 RZ, [UR4], RZ ;  /* 0x000000ffffff99a7 */ /* 0x000fe20008100404 */
[----:B------:R-:W-:-:S04]  /*8ee0*/  UIADD3 UR4, UR10, -0x1, URZ ;  /* 0xffffffff0a047890 */ /* 0x000fc8000fffe03f */
[----:B------:R-:W1:Y:S01]  /*8ef0*/  MUFU.EX2 R195, R158 ;  /* 0x0000009e00c37308 */ /* 0x000e620000000800 */
[----:B0-----:R-:W-:Y:S01]  /*8f00*/  FADD.FTZ R154, R196, R159 ;  /* 0x0000009fc49a7221 */ /* 0x001fe20000010000 */
[C---:B------:R-:W-:Y:S01]  /*8f10*/  F2FP.BF16.F32.PACK_AB R196, R181.reuse, R196 ;  /* 0x000000c4b5c4723e */ /* 0x040fe200000010ff */
[----:B------:R-:W-:Y:S02]  /*8f20*/  IMAD.U32 R225, RZ, RZ, UR4 ;  /* 0x00000004ffe17e24 */ /* 0x000fe4000f8e00ff */
[----:B------:R-:W-:-:S03]  /*8f30*/  FADD.FTZ R157, R181, R154 ;  /* 0x0000009ab59d7221 */ /* 0x000fc60000010000 */
[----:B------:R-:W0:Y:S01]  /*8f40*/  MUFU.EX2 R156, R156 ;  /* 0x0000009c009c7308 */ /* 0x000e220000000800 */
[----:B------:R-:W-:Y:S01]  /*8f50*/  FADD.FTZ R154, R198, R157 ;  /* 0x0000009dc69a7221 */ /* 0x000fe20000010000 */
[----:B--2---:R-:W-:Y:S01]  /*8f60*/  FADD.FTZ R160, R193, R160 ;  /* 0x000000a0c1a07221 */ /* 0x004fe20000010000 */
[C---:B------:R-:W-:Y:S02]  /*8f70*/  F2FP.BF16.F32.PACK_AB R198, R161.reuse, R198 ;  /* 0x000000c6a1c6723e */ /* 0x040fe400000010ff */
[----:B------:R-:W-:Y:S01]  /*8f80*/  FADD.FTZ R154, R161, R154 ;  /* 0x0000009aa19a7221 */ /* 0x000fe20000010000 */
[C---:B------:R-:W-:Y:S01]  /*8f90*/  FADD.FTZ R160, R155.reuse, R160 ;  /* 0x000000a09ba07221 */ /* 0x040fe20000010000 */
[----:B------:R-:W-:Y:S02]  /*8fa0*/  F2FP.BF16.F32.PACK_AB R193, R155, R193 ;  /* 0x000000c19bc1723e */ /* 0x000fe400000010ff */
[----:B------:R-:W-:Y:S01]  /*8fb0*/  FADD.FTZ R15, R21, R154 ;  /* 0x0000009a150f7221 */ /* 0x000fe20000010000 */
[----:B-1----:R-:W-:Y:S01]  /*8fc0*/  FADD.FTZ R160, R195, R160 ;  /* 0x000000a0c3a07221 */ /* 0x002fe20000010000 */
[----:B------:R-:W-:-:S02]  /*8fd0*/  IMAD.MOV.U32 R21, RZ, RZ, R4 ;  /* 0x000000ffff157224 */ /* 0x000fc400078e0004 */
[----:B------:R-:W-:-:S04]  /*8fe0*/  FADD.FTZ R14, R152, R15 ;  /* 0x0000000f980e7221 */ /* 0x000fc80000010000 */
[----:B------:R-:W-:Y:S01]  /*8ff0*/  FADD.FTZ R15, R153, R14 ;  /* 0x0000000e990f7221 */ /* 0x000fe20000010000 */
[C---:B0-----:R-:W-:Y:S01]  /*9000*/  FADD.FTZ R14, R156.reuse, R160 ;  /* 0x000000a09c0e7221 */ /* 0x041fe20000010000 */
[----:B------:R-:W-:Y:S02]  /*9010*/  F2FP.BF16.F32.PACK_AB R195, R156, R195 ;  /* 0x000000c39cc3723e */ /* 0x000fe400000010ff */
[----:B------:R-:W-:Y:S01]  /*9020*/  FADD.FTZ R15, R20, R15 ;  /* 0x0000000f140f7221 */ /* 0x000fe20000010000 */
[----:B------:R-:W-:Y:S01]  /*9030*/  IMAD.MOV.U32 R20, RZ, RZ, R3 ;  /* 0x000000ffff147224 */ /* 0x000fe200078e0003 */
[----:B------:R-:W-:Y:S06]  /*9040*/  @P2 BRA `(.L_x_277) ;  /* 0xffffffc400942947 */ /* 0x000fec000383ffff */
.L_x_268:
        /* <DEDUP_REMOVED lines=131> */
.L_x_278:
[----:B------:R-:W-:Y:S01]  /*9880*/  IMAD R11, R16, 0x8, R5 ;  /* 0x00000008100b7824 */ /* 0x000fe200078e0205 */
[----:B------:R-:W-:-:S04]  /*9890*/  SHF.L.U32 R0, R17, 0x1f, RZ ;  /* 0x0000001f11007819 */ /* 0x000fc800000006ff */
[----:B------:R0:W1:Y:S01]  /*98a0*/  SYNCS.PHASECHK.TRANS64.TRYWAIT P2, [R11+URZ+0x38850], R0 ;  /* 0x038850000b0075a7 */ /* 0x000062000804017f */
[----:B------:R-:W-:Y:S05]  /*98b0*/  @!P0 BRA `(.L_x_279) ;  /* 0x0000000000048947 */ /* 0x000fea0003800000 */
[----:B------:R-:W-:Y:S01]  /*98c0*/  BPT.TRAP 0x1 ;  /* 0x000000040000795c */ /* 0x000fe20000300000 */
.L_x_279:
[----:B-1----:R-:W-:Y:S05]  /*98d0*/  @P2 BRA `(.L_x_280) ;  /* 0x0000000000082947 */ /* 0x002fea0003800000 */
[----:B------:R-:W1:Y:S02]  /*98e0*/  SYNCS.PHASECHK.TRANS64.TRYWAIT P0, [R11+URZ+0x38850], R0 ;  /* 0x038850000b0075a7 */ /* 0x000e64000800017f */
[----:B-1----:R-:W-:Y:S05]  /*98f0*/  @!P0 BRA `(.L_x_281) ;  /* 0x0000008c00488947 */ /* 0x002fea0003800000 */
.L_x_280:
[----:B------:R-:W-:Y:S05]  /*9900*/  WARPSYNC.ALL ;  /* 0x0000000000007948 */ /* 0x000fea0003800000 */
[----:B------:R-:W-:Y:S01]  /*9910*/  VIADD R5, R5, 0x400 ;  /* 0x0000040005057836 */ /* 0x000fe20000000000 */
[----:B------:R-:W-:Y:S01]  /*9920*/  WARPGROUP.ARRIVE ;  /* 0x00000000000079c5 */ /* 0x000fe20000000000 */
[----:B------:R-:W-:Y:S01]  /*9930*/  IMAD.MOV.U32 R7, RZ, RZ, 0x40000040 ;  /* 0x40000040ff077424 */ /* 0x000fe200078e00ff */
[----:B01----:R-:W0:Y:S01]  /*9940*/  SHFL.BFLY PT, R0, R15, 0x2, 0x1f ;  /* 0x0c401f000f007f89 */ /* 0x003e2200000e0000 */
[----:B------:R-:W-:Y:S01]  /*9950*/  IMAD.MOV.U32 R9, RZ, RZ, 0x40000040 ;  /* 0x40000040ff097424 */ /* 0x000fe200078e00ff */
[----:B------:R-:W-:Y:S01]  /*9960*/  SHF.R.U32.HI R5, RZ, 0x4, R5 ;  /* 0x00000004ff057819 */ /* 0x000fe20000011605 */
[----:B------:R-:W-:Y:S01]  /*9970*/  @!P1 VIADD R11, R11, 0x38860 ;  /* 0x000388600b0b9836 */ /* 0x000fe20000000000 */
[----:B------:R-:W-:Y:S01]  /*9980*/  R2UR UR7, R7 ;  /* 0x00000000070772ca */ /* 0x000fe200000e0000 */
[----:B------:R-:W-:Y:S01]  /*9990*/  IMAD.MOV.U32 R7, RZ, RZ, 0x40000040 ;  /* 0x40000040ff077424 */ /* 0x000fe200078e00ff */
[----:B------:R-:W-:Y:S01]  /*99a0*/  LOP3.LUT R5, R5, 0x3fff, RZ, 0xc0, !PT ;  /* 0x00003fff05057812 */ /* 0x000fe200078ec0ff */
[----:B------:R-:W-:Y:S01]  /*99b0*/  IMAD.U32 R13, RZ, RZ, UR5 ;  /* 0x00000005ff0d7e24 */ /* 0x000fe2000f8e00ff */
[----:B------:R-:W-:Y:S01]  /*99c0*/  @!P1 PRMT R11, RZ, 0x654, R11 ;  /* 0x00000654ff0b9816 */ /* 0x000fe2000000000b */
[----:B------:R-:W-:Y:S01]  /*99d0*/  VIADD R216, R216, 0x1 ;  /* 0x00000001d8d87836 */ /* 0x000fe20000000000 */
[----:B------:R-:W-:-:S05]  /*99e0*/  LOP3.LUT R5, R5, 0x2800000, RZ, 0xfc, !PT ;  /* 0x0280000005057812 */ /* 0x000fca00078efcff */
[C---:B------:R-:W-:Y:S02]  /*99f0*/  IMAD R6, R16.reuse, 0xa00, R5 ;  /* 0x00000a0010067824 */ /* 0x040fe400078e0205 */
[----:B------:R-:W1:Y:S01]  /*9a00*/  SHFL.BFLY PT, R5, R14, 0x2, 0x1f ;  /* 0x0c401f000e057f89 */ /* 0x000e6200000e0000 */
[----:B------:R-:W-:Y:S02]  /*9a10*/  VIADD R16, R16, 0x1 ;  /* 0x0000000110107836 */ /* 0x000fe40000000000 */
[C---:B------:R-:W-:Y:S02]  /*9a20*/  R2UR UR6, R6.reuse ;  /* 0x00000000060672ca */ /* 0x040fe400000e0000 */
[----:B------:R-:W-:Y:S01]  /*9a30*/  IADD3 R8, R6, 0x80, RZ ;  /* 0x0000008006087810 */ /* 0x000fe20007ffe0ff */
[----:B0-----:R-:W-:Y:S01]  /*9a40*/  FADD.FTZ R0, R0, R15 ;  /* 0x0000000f00007221 */ /* 0x001fe20000010000 */
[----:B------:R-:W-:-:S04]  /*9a50*/  ISETP.NE.AND P2, PT, R16, 0x2, PT ;  /* 0x000000021000780c */ /* 0x000fc80003f45270 */
[----:B------:R-:W-:-:S05]  /*9a60*/  SEL R16, R16, RZ, P2 ;  /* 0x000000ff10107207 */ /* 0x000fca0001000000 */
[----:B------:R-:W-:Y:S01]  /*9a70*/  HGMMA.64x256x16.F32.BF16 R24, R208, gdesc[UR4].tnspB, R24, gsb0 ;  /* 0x43e00004d0187df0 */ /* 0x000fe20008001818 */
[----:B------:R-:W-:Y:S01]  /*9a80*/  R2UR UR6, R8 ;  /* 0x00000000080672ca */ /* 0x000fe200000e0000 */
[----:B------:R-:W-:Y:S01]  /*9a90*/  VIADD R8, R6, 0x100 ;  /* 0x0000010006087836 */ /* 0x000fe20000000000 */
[----:B------:R-:W-:Y:S01]  /*9aa0*/  R2UR UR7, R9 ;  /* 0x00000000090772ca */ /* 0x000fe200000e0000 */
[----:B------:R-:W-:Y:S02]  /*9ab0*/  IMAD.MOV.U32 R9, RZ, RZ, 0x40000040 ;  /* 0x40000040ff097424 */ /* 0x000fe400078e00ff */
[----:B-1----:R-:W-:Y:S02]  /*9ac0*/  FADD.FTZ R2, R5, R14 ;  /* 0x0000000e05027221 */ /* 0x002fe40000010000 */
[----:B------:R-:W0:Y:S02]  /*9ad0*/  SHFL.BFLY PT, R5, R0, 0x1, 0x1f ;  /* 0x0c201f0000057f89 */ /* 0x000e2400000e0000 */
[----:B0-----:R-:W-:Y:S01]  /*9ae0*/  FADD.FTZ R10, R0, R5 ;  /* 0x00000005000a7221 */ /* 0x001fe20000010000 */
[----:B------:R-:W-:Y:S01]  /*9af0*/  IMAD.MOV.U32 R5, RZ, RZ, RZ ;  /* 0x000000ffff057224 */ /* 0x000fe200078e00ff */
[----:B------:R-:W-:-:S03]  /*9b00*/  SEL R0, RZ, 0x1, P2 ;  /* 0x00000001ff007807 */ /* 0x000fc60001000000 */
[----:B------:R-:W-:Y:S02]  /*9b10*/  FSETP.NE.FTZ.AND P0, PT, R10, RZ, PT ;  /* 0x000000ff0a00720b */ /* 0x000fe40003f15000 */
[----:B------:R-:W-:Y:S01]  /*9b20*/  LOP3.LUT R17, R17, R0, RZ, 0x3c, !PT ;  /* 0x0000000011117212 */ /* 0x000fe200078e3cff */
[----:B------:R-:W-:Y:S01]  /*9b30*/  IMAD.MOV.U32 R0, RZ, RZ, -0x800000 ;  /* 0xff800000ff007424 */ /* 0x000fe200078e00ff */
[----:B------:R-:W-:Y:S02]  /*9b40*/  WARPGROUP.DEPBAR.LE gsb0, 0x0 ;  /* 0x00008000000079c5 */ /* 0x000fe40000010000 */
[----:B------:R-:W-:-:S07]  /*9b50*/  WARPGROUP.ARRIVE ;  /* 0x00000000000079c5 */ /* 0x000fce0000000000 */
[----:B------:R-:W-:Y:S01]  /*9b60*/  HGMMA.64x256x16.F32.BF16 R24, R204, gdesc[UR4].tnspB, R24, gsb0 ;  /* 0x43e00004cc187df0 */ /* 0x000fe20008001818 */
[----:B------:R-:W-:Y:S01]  /*9b70*/  R2UR UR6, R8 ;  /* 0x00000000080672ca */ /* 0x000fe200000e0000 */
[C---:B------:R-:W-:Y:S01]  /*9b80*/  VIADD R8, R6.reuse, 0x180 ;  /* 0x0000018006087836 */ /* 0x040fe20000000000 */
[----:B------:R-:W-:Y:S01]  /*9b90*/  R2UR UR7, R9 ;  /* 0x00000000090772ca */ /* 0x000fe200000e0000 */
[----:B------:R-:W-:Y:S02]  /*9ba0*/  IMAD.MOV.U32 R9, RZ, RZ, 0x40000040 ;  /* 0x40000040ff097424 */ /* 0x000fe400078e00ff */
[----:B------:R-:W-:Y:S01]  /*9bb0*/  VIADD R6, R6, 0x200 ;  /* 0x0000020006067836 */ /* 0x000fe20000000000 */
[----:B------:R-:W-:Y:S02]  /*9bc0*/  WARPGROUP.DEPBAR.LE gsb0, 0x0 ;  /* 0x00008000000079c5 */ /* 0x000fe40000010000 */
[----:B------:R-:W-:-:S15]  /*9bd0*/  WARPGROUP.ARRIVE ;  /* 0x00000000000079c5 */ /* 0x000fde0000000000 */
[----:B------:R-:W-:-:S04]  /*9be0*/  NOP ;  /* 0x0000000000007918 */ /* 0x000fc80000000000 */
[----:B------:R-:W-:Y:S01]  /*9bf0*/  HGMMA.64x256x16.F32.BF16 R24, R200, gdesc[UR4].tnspB, R24, gsb0 ;  /* 0x43e00004c8187df0 */ /* 0x000fe20008001818 */
[----:B------:R-:W-:Y:S02]  /*9c00*/  R2UR UR6, R8 ;  /* 0x00000000080672ca */ /* 0x000fe400000e0000 */
[----:B------:R-:W-:Y:S01]  /*9c10*/  R2UR UR7, R9 ;  /* 0x00000000090772ca */ /* 0x000fe200000e0000 */
[----:B------:R-:W0:Y:S02]  /*9c20*/  @P0 MUFU.LG2 R8, R10 ;  /* 0x0000000a00080308 */ /* 0x000e240000000c00 */
[----:B0-----:R-:W-:Y:S01]  /*9c30*/  @P0 FMUL.FTZ R8, R8, 0.69314718246459960938 ;  /* 0x3f31721808080820 */ /* 0x001fe20000410000 */
[----:B------:R-:W-:Y:S02]  /*9c40*/  WARPGROUP.DEPBAR.LE gsb0, 0x0 ;  /* 0x00008000000079c5 */ /* 0x000fe40000010000 */
[----:B------:R-:W-:-:S15]  /*9c50*/  WARPGROUP.ARRIVE ;  /* 0x00000000000079c5 */ /* 0x000fde0000000000 */
[----:B------:R-:W-:-:S04]  /*9c60*/  NOP ;  /* 0x0000000000007918 */ /* 0x000fc80000000000 */
[----:B------:R-:W-:Y:S01]  /*9c70*/  HGMMA.64x256x16.F32.BF16 R24, R196, gdesc[UR4].tnspB, R24, gsb0 ;  /* 0x43e00004c4187df0 */ /* 0x000fe20008001818 */
[----:B------:R-:W-:Y:S01]  /*9c80*/  R2UR UR6, R6 ;  /* 0x00000000060672ca */ /* 0x000fe200000e0000 */
[----:B------:R-:W-:Y:S01]  /*9c90*/  IMAD.MOV.U32 R6, RZ, RZ, RZ ;  /* 0x000000ffff067224 */ /* 0x000fe200078e00ff */
[----:B------:R-:W-:Y:S02]  /*9ca0*/  R2UR UR7, R7 ;  /* 0x00000000070772ca */ /* 0x000fe400000e0000 */
[----:B------:R-:W0:Y:S03]  /*9cb0*/  SHFL.BFLY PT, R7, R2, 0x1, 0x1f ;  /* 0x0c201f0002077f89 */ /* 0x000e2600000e0000 */
[----:B------:R-:W-:Y:S01]  /*9cc0*/  @P0 MUFU.RCP R6, R10 ;  /* 0x0000000a00060308 */ /* 0x000fe20000001000 */
[----:B0-----:R-:W-:Y:S01]  /*9cd0*/  FADD.FTZ R12, R2, R7 ;  /* 0x00000007020c7221 */ /* 0x001fe20000010000 */
[----:B------:R-:W-:Y:S01]  /*9ce0*/  MOV R7, UR5 ;  /* 0x0000000500077c02 */ /* 0x000fe20008000f00 */
[----:B------:R-:W-:-:S03]  /*9cf0*/  IMAD.MOV.U32 R2, RZ, RZ, -0x800000 ;  /* 0xff800000ff027424 */ /* 0x000fc600078e00ff */
[----:B------:R-:W-:Y:S01]  /*9d00*/  FSETP.NE.FTZ.AND P3, PT, R12, RZ, PT ;  /* 0x000000ff0c00720b */ /* 0x000fe20003f75000 */
[----:B------:R-:W-:-:S04]  /*9d10*/  @P0 FMUL.FTZ R7, R7, 0.69314718246459960938 ;  /* 0x3f31721807070820 */ /* 0x000fc80000410000 */
[----:B------:R-:W-:Y:S01]  /*9d20*/  @P0 FFMA.FTZ R2, R7, R4, R8 ;  /* 0x0000000407020223 */ /* 0x000fe20000010008 */
[----:B------:R-:W-:-:S07]  /*9d30*/  PLOP3.LUT P0, PT, PT, PT, PT, 0x8, 0x0 ;  /* 0x000000000000781c */ /* 0x000fce0003f0e170 */
[----:B------:R-:W0:Y:S01]  /*9d40*/  @P3 MUFU.LG2 R9, R12 ;  /* 0x0000000c00093308 */ /* 0x000e220000000c00 */
[----:B------:R-:W-:-:S07]  /*9d50*/  @P3 FMUL.FTZ R13, R13, 0.69314718246459960938 ;  /* 0x3f3172180d0d3820 */ /* 0x000fce0000410000 */
[----:B------:R-:W1:Y:S01]  /*9d60*/  @P3 MUFU.RCP R5, R12 ;  /* 0x0000000c00053308 */ /* 0x000e620000001000 */
[----:B0-----:R-:W-:-:S04]  /*9d70*/  @P3 FMUL.FTZ R10, R9, 0.69314718246459960938 ;  /* 0x3f317218090a3820 */ /* 0x001fc80000410000 */
[----:B------:R-:W-:Y:S01]  /*9d80*/  @P3 FFMA.FTZ R0, R13, R3, R10 ;  /* 0x000000030d003223 */ /* 0x000fe2000001000a */
[----:B------:R-:W-:Y:S02]  /*9d90*/  WARPGROUP.DEPBAR.LE gsb0, 0x0 ;  /* 0x00008000000079c5 */ /* 0x000fe40000010000 */
[----:B------:R-:W-:-:S06]  /*9da0*/  WARPGROUP.ARRIVE ;  /* 0x00000000000079c5 */ /* 0x000fcc0000000000 */
[----:B------:R-:W-:Y:S03]  /*9db0*/  HGMMA.64x256x16.F32.BF16 R24, R192, gdesc[UR4].tnspB, R24, gsb0 ;  /* 0x43e00004c0187df0 */ /* 0x000fe60008001818 */
[----:B------:R-:W-:Y:S02]  /*9dc0*/  WARPGROUP.DEPBAR.LE gsb0, 0x0 ;  /* 0x00008000000079c5 */ /* 0x000fe40000010000 */
[----:B------:R0:W-:Y:S01]  /*9dd0*/  @!P1 SYNCS.ARRIVE.TRANS64.RED.A1T0 RZ, [R11+URZ], RZ ;  /* 0x000000ff0bff99a7 */ /* 0x0001e2000810043f */
[-C--:B-1----:R-:W-:Y:S01]  /*9de0*/  FMUL.FTZ R3, R83, R5.reuse ;  /* 0x0000000553037220 */ /* 0x082fe20000410000 */
        /* <DEDUP_REMOVED lines=126> */
[----:B0-----:R-:W-:-:S07]  /*a5d0*/  FMUL.FTZ R151, R151, R5 ;  /* 0x0000000597977220 */ /* 0x001fce0000410000 */
.L_x_260:
[----:B------:R-:W0:Y:S01]  /*a5e0*/  S2R R4, SR_CgaCtaId ;  /* 0x0000000000047919 */ /* 0x000e220000008800 */
[----:B------:R-:W-:Y:S01]  /*a5f0*/  MOV R173, 0x400 ;  /* 0x0000040000ad7802 */ /* 0x000fe20000000f00 */
[----:B------:R-:W-:Y:S01]  /*a600*/  BSSY B0, `(.L_x_282) ;  /* 0x00002bf000007945 */ /* 0x000fe20003800000 */
[----:B------:R-:W-:Y:S02]  /*a610*/  BAR.SYNC.DEFER_BLOCKING 0x5, 0x120 ;  /* 0x0144800000007b1d */ /* 0x000fe40000010000 */
[----:B0-----:R-:W-:-:S05]  /*a620*/  LEA R173, R4, R173, 0x18 ;  /* 0x000000ad04ad7211 */ /* 0x001fca00078ec0ff */
[----:B------:R-:W0:Y:S02]  /*a630*/  LDS.128 R4, [R173+0x388d0] ;  /* 0x0388d000ad047984 */ /* 0x000e240000000c00 */
[----:B0-----:R-:W-:Y:S01]  /*a640*/  R2UR UR5, R6 ;  /* 0x00000000060572ca */ /* 0x001fe200000e0000 */
[----:B------:R-:W-:Y:S06]  /*a650*/  BAR.ARV 0x4, 0x120 ;  /* 0x0104800000007b1d */ /* 0x000fec0000002000 */
[----:B------:R-:W-:Y:S08]  /*a660*/  @P0 BRA `(.L_x_283) ;  /* 0x0000001c00a80947 */ /* 0x000ff00003800000 */
[----:B------:R-:W0:Y:S01]  /*a670*/  S2R R4, SR_SWINHI ;  /* 0x0000000000047919 */ /* 0x000e220000002f00 */
[----:B------:R-:W-:Y:S01]  /*a680*/  F2FP.BF16.F32.PACK_AB R24, R25, R24 ;  /* 0x000000181918723e */ /* 0x000fe200000010ff */
[----:B------:R-:W-:Y:S01]  /*a690*/  ULDC.64 UR10, c[0x0][0x208] ;  /* 0x00008200000a7ab9 */ /* 0x000fe20000000a00 */
[----:B------:R-:W-:Y:S01]  /*a6a0*/  F2FP.BF16.F32.PACK_AB R25, R163, R26 ;  /* 0x0000001aa319723e */ /* 0x000fe200000010ff */
[----:B------:R-:W-:Y:S01]  /*a6b0*/  BAR.SYNC.DEFER_BLOCKING 0x1, 0x100 ;  /* 0x0044000000007b1d */ /* 0x000fe20000010000 */
        /* <DEDUP_REMOVED lines=14> */
[----:B------:R-:W-:Y:S02]  /*a7a0*/  MOV R8, R173 ;  /* 0x000000ad00087202 */ /* 0x000fe40000000f00 */
[----:B0-----:R-:W-:-:S02]  /*a7b0*/  MOV R9, R4 ;  /* 0x0000000400097202 */ /* 0x001fc40000000f00 */
[----:B------:R-:W-:Y:S02]  /*a7c0*/  F2FP.BF16.F32.PACK_AB R51, R157, R51 ;  /* 0x000000339d33723e */ /* 0x000fe400000010ff */
[----:B------:R-:W-:Y:S01]  /*a7d0*/  F2FP.BF16.F32.PACK_AB R57, R156, R58 ;  /* 0x0000003a9c39723e */ /* 0x000fe200000010ff */
[----:B------:R-:W-:Y:S01]  /*a7e0*/  IMAD.WIDE R110, R221, 0x2, R8 ;  /* 0x00000002dd6e7825 */ /* 0x000fe200078e0208 */
[----:B------:R-:W-:Y:S02]  /*a7f0*/  F2FP.BF16.F32.PACK_AB R64, R65, R64 ;  /* 0x000000404140723e */ /* 0x000fe400000010ff */
[----:B------:R-:W-:Y:S02]  /*a800*/  F2FP.BF16.F32.PACK_AB R58, R61, R60 ;  /* 0x0000003c3d3a723e */ /* 0x000fe400000010ff */
[C---:B------:R-:W-:Y:S02]  /*a810*/  IADD3 R175, P1, R110.reuse, 0x20, RZ ;  /* 0x000000206eaf7810 */ /* 0x040fe40007f3e0ff */
[----:B------:R-:W-:-:S02]  /*a820*/  IADD3 R177, P0, R110, 0x40, RZ ;  /* 0x000000406eb17810 */ /* 0x000fc40007f1e0ff */
[C---:B------:R-:W-:Y:S01]  /*a830*/  IADD3 R179, P4, R110.reuse, 0x60, RZ ;  /* 0x000000606eb37810 */ /* 0x040fe20007f9e0ff */
[--C-:B------:R-:W-:Y:S01]  /*a840*/  IMAD.X R13, RZ, RZ, R111.reuse, P1 ;  /* 0x000000ffff0d7224 */ /* 0x100fe200008e066f */
[C---:B------:R-:W-:Y:S01]  /*a850*/  LOP3.LUT R11, R110.reuse, 0x380, RZ, 0xc0, !PT ;  /* 0x000003806e0b7812 */ /* 0x040fe200078ec0ff */
[--C-:B------:R-:W-:Y:S01]  /*a860*/  IMAD.X R15, RZ, RZ, R111.reuse, P0 ;  /* 0x000000ffff0f7224 */ /* 0x100fe200000e066f */
[C---:B------:R-:W-:Y:S01]  /*a870*/  IADD3 R181, P3, R110.reuse, 0x4000, RZ ;  /* 0x000040006eb57810 */ /* 0x040fe20007f7e0ff */
[--C-:B------:R-:W-:Y:S01]  /*a880*/  IMAD.X R21, RZ, RZ, R111.reuse, P4 ;  /* 0x000000ffff157224 */ /* 0x100fe200020e066f */
[C---:B------:R-:W-:Y:S02]  /*a890*/  IADD3 R183, P6, R110.reuse, 0x4020, RZ ;  /* 0x000040206eb77810 */ /* 0x040fe40007fde0ff */
[C---:B------:R-:W-:Y:S01]  /*a8a0*/  IADD3 R187, P2, R110.reuse, 0x4060, RZ ;  /* 0x000040606ebb7810 */ /* 0x040fe20007f5e0ff */
[--C-:B------:R-:W-:Y:S01]  /*a8b0*/  IMAD.X R31, RZ, RZ, R111.reuse, P3 ;  /* 0x000000ffff1f7224 */ /* 0x100fe200018e066f */
[C---:B------:R-:W-:Y:S01]  /*a8c0*/  IADD3 R189, P1, R110.reuse, 0x8000, RZ ;  /* 0x000080006ebd7810 */ /* 0x040fe20007f3e0ff */
[--C-:B------:R-:W-:Y:S01]  /*a8d0*/  IMAD.X R39, RZ, RZ, R111.reuse, P6 ;  /* 0x000000ffff277224 */ /* 0x100fe200030e066f */
[----:B------:R-:W-:Y:S01]  /*a8e0*/  LOP3.LUT R12, R175, 0x380, RZ, 0xc0, !PT ;  /* 0x00000380af0c7812 */ /* 0x000fe200078ec0ff */
[--C-:B------:R-:W-:Y:S01]  /*a8f0*/  IMAD.X R55, RZ, RZ, R111.reuse, P2 ;  /* 0x000000ffff377224 */ /* 0x100fe200010e066f */
[----:B------:R-:W-:Y:S01]  /*a900*/  IADD3 R185, P5, R110, 0x4040, RZ ;  /* 0x000040406eb97810 */ /* 0x000fe20007fbe0ff */
[----:B------:R-:W-:Y:S01]  /*a910*/  IMAD.X R63, RZ, RZ, R111, P1 ;  /* 0x000000ffff3f7224 */ /* 0x000fe200008e066f */
[----:B------:R-:W-:-:S02]  /*a920*/  LOP3.LUT R14, R177, 0x380, RZ, 0xc0, !PT ;  /* 0x00000380b10e7812 */ /* 0x000fc400078ec0ff */
[----:B------:R-:W-:Y:S02]  /*a930*/  LOP3.LUT R20, R179, 0x380, RZ, 0xc0, !PT ;  /* 0x00000380b3147812 */ /* 0x000fe400078ec0ff */
[----:B------:R-:W-:Y:S02]  /*a940*/  SHF.R.U64 R11, R11, 0x3, RZ ;  /* 0x000000030b0b7819 */ /* 0x000fe400000012ff */
[----:B------:R-:W-:Y:S02]  /*a950*/  LOP3.LUT R30, R181, 0x380, RZ, 0xc0, !PT ;  /* 0x00000380b51e7812 */ /* 0x000fe400078ec0ff */
[----:B------:R-:W-:Y:S02]  /*a960*/  IADD3 R191, P0, R110, 0x8020, RZ ;  /* 0x000080206ebf7810 */ /* 0x000fe40007f1e0ff */
[----:B------:R-:W-:Y:S02]  /*a970*/  SHF.R.U64 R12, R12, 0x3, RZ ;  /* 0x000000030c0c7819 */ /* 0x000fe400000012ff */
[----:B------:R-:W-:Y:S01]  /*a980*/  LOP3.LUT R38, R183, 0x380, RZ, 0xc0, !PT ;  /* 0x00000380b7267812 */ /* 0x000fe200078ec0ff */
[----:B------:R-:W-:Y:S01]  /*a990*/  IMAD.X R71, RZ, RZ, R111, P0 ;  /* 0x000000ffff477224 */ /* 0x000fe200000e066f */
[----:B------:R-:W-:-:S02]  /*a9a0*/  IADD3 R193, P4, R110, 0x8040, RZ ;  /* 0x000080406ec17810 */ /* 0x000fc40007f9e0ff */
[----:B------:R-:W-:Y:S02]  /*a9b0*/  IADD3.X R47, RZ, R111, RZ, P5, !PT ;  /* 0x0000006fff2f7210 */ /* 0x000fe40002ffe4ff */
[----:B------:R-:W-:Y:S01]  /*a9c0*/  SHF.R.U64 R14, R14, 0x3, RZ ;  /* 0x000000030e0e7819 */ /* 0x000fe200000012ff */
[--C-:B------:R-:W-:Y:S01]  /*a9d0*/  IMAD.X R79, RZ, RZ, R111.reuse, P4 ;  /* 0x000000ffff4f7224 */ /* 0x100fe200020e066f */
[----:B------:R-:W-:Y:S02]  /*a9e0*/  LOP3.LUT R46, R185, 0x380, RZ, 0xc0, !PT ;  /* 0x00000380b92e7812 */ /* 0x000fe400078ec0ff */
[C---:B------:R-:W-:Y:S02]  /*a9f0*/  IADD3 R195, P3, R110.reuse, 0x8060, RZ ;  /* 0x000080606ec37810 */ /* 0x040fe40007f7e0ff */
[C---:B------:R-:W-:Y:S02]  /*aa00*/  IADD3 R197, P6, R110.reuse, 0xc000, RZ ;  /* 0x0000c0006ec57810 */ /* 0x040fe40007fde0ff */
[C---:B------:R-:W-:Y:S01]  /*aa10*/  IADD3 R4, P5, R110.reuse, 0xc020, RZ ;  /* 0x0000c0206e047810 */ /* 0x040fe20007fbe0ff */
[--C-:B------:R-:W-:Y:S01]  /*aa20*/  IMAD.X R95, RZ, RZ, R111.reuse, P3 ;  /* 0x000000ffff5f7224 */ /* 0x100fe200018e066f */
[C---:B------:R-:W-:Y:S01]  /*aa30*/  IADD3 R106, P2, R110.reuse, 0xc040, RZ ;  /* 0x0000c0406e6a7810 */ /* 0x040fe20007f5e0ff */
[--C-:B------:R-:W-:Y:S01]  /*aa40*/  IMAD.X R99, RZ, RZ, R111.reuse, P6 ;  /* 0x000000ffff637224 */ /* 0x100fe200030e066f */
[----:B------:R-:W-:Y:S01]  /*aa50*/  IADD3 R6, P1, R110, 0xc060, RZ ;  /* 0x0000c0606e067810 */ /* 0x000fe20007f3e0ff */
[--C-:B------:R-:W-:Y:S01]  /*aa60*/  IMAD.X R103, RZ, RZ, R111.reuse, P5 ;  /* 0x000000ffff677224 */ /* 0x100fe200028e066f */
[----:B------:R-:W-:Y:S01]  /*aa70*/  SHF.R.U64 R20, R20, 0x3, RZ ;  /* 0x0000000314147819 */ /* 0x000fe200000012ff */
[----:B------:R-:W-:Y:S01]  /*aa80*/  IMAD.X R107, RZ, RZ, R111, P2 ;  /* 0x000000ffff6b7224 */ /* 0x000fe200010e066f */
[----:B------:R-:W-:-:S02]  /*aa90*/  LOP3.LUT R54, R187, 0x380, RZ, 0xc0, !PT ;  /* 0x00000380bb367812 */ /* 0x000fc400078ec0ff */
[----:B------:R-:W-:Y:S01]  /*aaa0*/  LOP3.LUT R110, R11, R110, RZ, 0x3c, !PT ;  /* 0x0000006e0b6e7212 */ /* 0x000fe200078e3cff */
[----:B------:R-:W-:Y:S01]  /*aab0*/  IMAD.X R11, RZ, RZ, R111, P1 ;  /* 0x000000ffff0b7224 */ /* 0x000fe200008e066f */
[----:B------:R-:W-:Y:S02]  /*aac0*/  SHF.R.U64 R30, R30, 0x3, RZ ;  /* 0x000000031e1e7819 */ /* 0x000fe400000012ff */
[----:B------:R-:W-:Y:S02]  /*aad0*/  LOP3.LUT R62, R189, 0x380, RZ, 0xc0, !PT ;  /* 0x00000380bd3e7812 */ /* 0x000fe400078ec0ff */
[----:B------:R-:W-:Y:S02]  /*aae0*/  LOP3.LUT R12, R12, R175, RZ, 0x3c, !PT ;  /* 0x000000af0c0c7212 */ /* 0x000fe400078e3cff */
[----:B------:R-:W-:Y:S02]  /*aaf0*/  SHF.R.U64 R38, R38, 0x3, RZ ;  /* 0x0000000326267819 */ /* 0x000fe400000012ff */
[----:B------:R-:W-:-:S02]  /*ab00*/  LOP3.LUT R70, R191, 0x380, RZ, 0xc0, !PT ;  /* 0x00000380bf467812 */ /* 0x000fc400078ec0ff */
[----:B------:R-:W-:Y:S02]  /*ab10*/  LOP3.LUT R14, R14, R177, RZ, 0x3c, !PT ;  /* 0x000000b10e0e7212 */ /* 0x000fe400078e3cff */
        /* <DEDUP_REMOVED lines=8> */
[----:B------:R-:W-:Y:S02]  /*aba0*/  MOV R110, R110 ;  /* 0x0000006e006e7202 */ /* 0x000fe40000000f00 */
[----:B------:R-:W-:Y:S02]  /*abb0*/  LOP3.LUT R38, R38, R183, RZ, 0x3c, !PT ;  /* 0x000000b726267212 */ /* 0x000fe400078e3cff */
[----:B------:R-:W-:Y:S01]  /*abc0*/  SHF.R.U64 R70, R70, 0x3, RZ ;  /* 0x0000000346467819 */ /* 0x000fe200000012ff */
[----:B------:R-:W-:Y:S01]  /*abd0*/  STSM.16.M88.4 [R110], R24 ;  /* 0x000000186e007844 */ /* 0x000fe20000000200 */
[----:B------:R-:W-:-:S02]  /*abe0*/  LOP3.LUT R102, R4, 0x380, RZ, 0xc0, !PT ;  /* 0x0000038004667812 */ /* 0x000fc400078ec0ff */
[----:B------:R-:W-:Y:S02]  /*abf0*/  MOV R12, R12 ;  /* 0x0000000c000c7202 */ /* 0x000fe40000000f00 */
[----:B------:R-:W-:Y:S02]  /*ac00*/  LOP3.LUT R46, R46, R185, RZ, 0x3c, !PT ;  /* 0x000000b92e2e7212 */ /* 0x000fe400078e3cff */
[----:B------:R-:W-:Y:S01]  /*ac10*/  SHF.R.U64 R78, R78, 0x3, RZ ;  /* 0x000000034e4e7819 */ /* 0x000fe200000012ff */
[----:B------:R-:W-:Y:S01]  /*ac20*/  STSM.16.M88.4 [R12], R32 ;  /* 0x000000200c007844 */ /* 0x000fe20000000200 */
[----:B------:R-:W-:Y:S02]  /*ac30*/  LOP3.LUT R111, R106, 0x380, RZ, 0xc0, !PT ;  /* 0x000003806a6f7812 */ /* 0x000fe400078ec0ff */
[----:B------:R-:W-:Y:S02]  /*ac40*/  MOV R14, R14 ;  /* 0x0000000e000e7202 */ /* 0x000fe40000000f00 */
[----:B------:R-:W-:-:S02]  /*ac50*/  LOP3.LUT R54, R54, R187, RZ, 0x3c, !PT ;  /* 0x000000bb36367212 */ /* 0x000fc400078e3cff */
[----:B------:R-:W-:Y:S01]  /*ac60*/  SHF.R.U64 R94, R94, 0x3, RZ ;  /* 0x000000035e5e7819 */ /* 0x000fe200000012ff */
[----:B------:R-:W-:Y:S01]  /*ac70*/  STSM.16.M88.4 [R14], R40 ;  /* 0x000000280e007844 */ /* 0x000fe20000000200 */
[----:B------:R-:W-:Y:S02]  /*ac80*/  LOP3.LUT R163, R6, 0x380, RZ, 0xc0, !PT ;  /* 0x0000038006a37812 */ /* 0x000fe400078ec0ff */
[----:B------:R-:W-:Y:S02]  /*ac90*/  MOV R20, R20 ;  /* 0x0000001400147202 */ /* 0x000fe40000000f00 */
[----:B------:R-:W-:Y:S02]  /*aca0*/  LOP3.LUT R62, R62, R189, RZ, 0x3c, !PT ;  /* 0x000000bd3e3e7212 */ /* 0x000fe400078e3cff */
[----:B------:R-:W-:Y:S01]  /*acb0*/  SHF.R.U64 R98, R98, 0x3, RZ ;  /* 0x0000000362627819 */ /* 0x000fe200000012ff */
[----:B------:R-:W-:Y:S01]  /*acc0*/  STSM.16.M88.4 [R20], R48 ;  /* 0x0000003014007844 */ /* 0x000fe20000000200 */
[----:B------:R-:W-:-:S02]  /*acd0*/  MOV R30, R30 ;  /* 0x0000001e001e7202 */ /* 0x000fc40000000f00 */
[----:B------:R-:W-:Y:S02]  /*ace0*/  F2FP.BF16.F32.PACK_AB R59, R155, R59 ;  /* 0x0000003b9b3b723e */ /* 0x000fe400000010ff */
[----:B------:R-:W-:Y:S02]  /*acf0*/  F2FP.BF16.F32.PACK_AB R65, R154, R66 ;  /* 0x000000429a41723e */ /* 0x000fe400000010ff */
[----:B------:R-:W-:Y:S01]  /*ad00*/  F2FP.BF16.F32.PACK_AB R72, R73, R72 ;  /* 0x000000484948723e */ /* 0x000fe200000010ff */
[----:B------:R-:W-:Y:S01]  /*ad10*/  STSM.16.M88.4 [R30], R56 ;  /* 0x000000381e007844 */ /* 0x000fe20000000200 */
[----:B------:R-:W-:Y:S02]  /*ad20*/  LOP3.LUT R70, R70, R191, RZ, 0x3c, !PT ;  /* 0x000000bf46467212 */ /* 0x000fe400078e3cff */
[----:B------:R-:W-:Y:S02]  /*ad30*/  SHF.R.U64 R29, R102, 0x3, RZ ;  /* 0x00000003661d7819 */ /* 0x000fe400000012ff */
[----:B------:R-:W-:-:S02]  /*ad40*/  MOV R38, R38 ;  /* 0x0000002600267202 */ /* 0x000fc40000000f00 */
[----:B------:R-:W-:Y:S02]  /*ad50*/  F2FP.BF16.F32.PACK_AB R66, R69, R68 ;  /* 0x000000444542723e */ /* 0x000fe400000010ff */
[----:B------:R-:W-:Y:S02]  /*ad60*/  F2FP.BF16.F32.PACK_AB R67, R153, R67 ;  /* 0x000000439943723e */ /* 0x000fe400000010ff */
[----:B------:R-:W-:Y:S02]  /*ad70*/  F2FP.BF16.F32.PACK_AB R73, R152, R74 ;  /* 0x0000004a9849723e */ /* 0x000fe400000010ff */
[----:B------:R-:W-:Y:S01]  /*ad80*/  F2FP.BF16.F32.PACK_AB R80, R81, R80 ;  /* 0x000000505150723e */ /* 0x000fe200000010ff */
[----:B------:R-:W-:Y:S01]  /*ad90*/  STSM.16.M88.4 [R38], R64 ;  /* 0x0000004026007844 */ /* 0x000fe20000000200 */
[----:B------:R-:W-:Y:S02]  /*ada0*/  R2UR UR6, R215 ;  /* 0x00000000d70672ca */ /* 0x000fe400000e0000 */
[----:B------:R-:W-:-:S02]  /*adb0*/  R2UR UR4, R214 ;  /* 0x00000000d60472ca */ /* 0x000fc400000e0000 */
[----:B------:R-:W-:Y:S02]  /*adc0*/  LOP3.LUT R78, R78, R193, RZ, 0x3c, !PT ;  /* 0x000000c14e4e7212 */ /* 0x000fe400078e3cff */
[----:B------:R-:W-:Y:S02]  /*add0*/  SHF.R.U64 R111, R111, 0x3, RZ ;  /* 0x000000036f6f7819 */ /* 0x000fe400000012ff */
[----:B------:R-:W-:Y:S02]  /*ade0*/  MOV R46, R46 ;  /* 0x0000002e002e7202 */ /* 0x000fe40000000f00 */
[----:B------:R-:W-:Y:S02]  /*adf0*/  F2FP.BF16.F32.PACK_AB R74, R77, R76 ;  /* 0x0000004c4d4a723e */ /* 0x000fe400000010ff */
[----:B------:R-:W-:Y:S02]  /*ae00*/  F2FP.BF16.F32.PACK_AB R75, R19, R75 ;  /* 0x0000004b134b723e */ /* 0x000fe400000010ff */
[----:B------:R-:W-:Y:S01]  /*ae10*/  F2FP.BF16.F32.PACK_AB R81, R3, R82 ;  /* 0x000000520351723e */ /* 0x000fe200000010ff */
[----:B------:R-:W-:Y:S01]  /*ae20*/  USHF.L.U64.HI UR9, UR4, 0x2, UR6 ;  /* 0x0000000204097899 */ /* 0x000fe20008010206 */
[----:B------:R-:W-:Y:S01]  /*ae30*/  LOP3.LUT R94, R94, R195, RZ, 0x3c, !PT ;  /* 0x000000c35e5e7212 */ /* 0x000fe200078e3cff */
[----:B------:R-:W-:Y:S01]  /*ae40*/  STSM.16.M88.4 [R46], R72 ;  /* 0x000000482e007844 */ /* 0x000fe20000000200 */
[----:B------:R-:W-:Y:S01]  /*ae50*/  SHF.R.U64 R163, R163, 0x3, RZ ;  /* 0x00000003a3a37819 */ /* 0x000fe200000012ff */
[----:B------:R-:W-:Y:S01]  /*ae60*/  ULDC.64 UR6, c[0x0][0xbd8] ;  /* 0x0002f60000067ab9 */ /* 0x000fe20000000a00 */
[----:B------:R-:W-:Y:S01]  /*ae70*/  MOV R54, R54 ;  /* 0x0000003600367202 */ /* 0x000fe20000000f00 */
[----:B------:R-:W-:Y:S01]  /*ae80*/  UISETP.NE.U32.AND UP0, UPT, UR6, URZ, UPT ;  /* 0x0000003f0600728c */ /* 0x000fe2000bf05070 */
[----:B------:R-:W-:Y:S01]  /*ae90*/  F2FP.BF16.F32.PACK_AB R82, R85, R84 ;  /* 0x000000545552723e */ /* 0x000fe200000010ff */
[----:B------:R-:W-:Y:S01]  /*aea0*/  USHF.L.U32 UR8, UR4, 0x2, URZ ;  /* 0x0000000204087899 */ /* 0x000fe2000800063f */
[----:B------:R-:W-:Y:S01]  /*aeb0*/  F2FP.BF16.F32.PACK_AB R83, R83, R86 ;  /* 0x000000565353723e */ /* 0x000fe200000010ff */
[----:B------:R-:W-:Y:S01]  /*aec0*/  UISETP.NE.AND.EX UP0, UPT, UR7, URZ, UPT, UP0 ;  /* 0x0000003f0700728c */ /* 0x000fe2000bf05300 */
[----:B------:R-:W-:Y:S01]  /*aed0*/  LOP3.LUT R98, R98, R197, RZ, 0x3c, !PT ;  /* 0x000000c562627212 */ /* 0x000fe200078e3cff */
[----:B------:R-:W-:Y:S01]  /*aee0*/  UIADD3 UR4, UP1, UR8, UR6, URZ ;  /* 0x0000000608047290 */ /* 0x000fe2000ff3e03f */
[----:B------:R-:W-:Y:S01]  /*aef0*/  MOV R62, R62 ;  /* 0x0000003e003e7202 */ /* 0x000fe20000000f00 */
[----:B------:R0:W-:Y:S01]  /*af00*/  STSM.16.M88.4 [R54], R80 ;  /* 0x0000005036007844 */ /* 0x0001e20000000200 */
[----:B------:R-:W-:Y:S01]  /*af10*/  F2FP.BF16.F32.PACK_AB R84, R89, R88 ;  /* 0x000000585954723e */ /* 0x000fe200000010ff */
[----:B------:R-:W-:Y:S01]  /*af20*/  UIADD3.X UR6, UR9, UR7, URZ, UP1, !UPT ;  /* 0x0000000709067290 */ /* 0x000fe20008ffe43f */
[----:B------:R-:W-:-:S02]  /*af30*/  F2FP.BF16.F32.PACK_AB R85, R91, R90 ;  /* 0x0000005a5b55723e */ /* 0x000fc400000010ff */
[----:B------:R-:W-:Y:S02]  /*af40*/  F2FP.BF16.F32.PACK_AB R86, R93, R92 ;  /* 0x0000005c5d56723e */ /* 0x000fe400000010ff */
[----:B------:R-:W-:Y:S02]  /*af50*/  F2FP.BF16.F32.PACK_AB R87, R164, R87 ;  /* 0x00000057a457723e */ /* 0x000fe400000010ff */
[----:B------:R-:W-:Y:S02]  /*af60*/  F2FP.BF16.F32.PACK_AB R165, R166, R165 ;  /* 0x000000a5a6a5723e */ /* 0x000fe400000010ff */
[----:B------:R-:W-:Y:S01]  /*af70*/  LOP3.LUT R102, R29, R4, RZ, 0x3c, !PT ;  /* 0x000000041d667212 */ /* 0x000fe200078e3cff */
[----:B------:R1:W-:Y:S01]  /*af80*/  STSM.16.M88.4 [R62], R84 ;  /* 0x000000543e007844 */ /* 0x0003e20000000200 */
[----:B------:R-:W-:Y:S02]  /*af90*/  MOV R70, R70 ;  /* 0x0000004600467202 */ /* 0x000fe40000000f00 */
[----:B------:R-:W-:-:S02]  /*afa0*/  F2FP.BF16.F32.PACK_AB R164, R97, R96 ;  /* 0x0000006061a4723e */ /* 0x000fc400000010ff */
[----:B------:R-:W-:Y:S02]  /*afb0*/  F2FP.BF16.F32.PACK_AB R166, R101, R100 ;  /* 0x0000006465a6723e */ /* 0x000fe400000010ff */
[----:B------:R-:W-:Y:S02]  /*afc0*/  F2FP.BF16.F32.PACK_AB R167, R168, R167 ;  /* 0x000000a7a8a7723e */ /* 0x000fe400000010ff */
[----:B------:R-:W-:Y:S02]  /*afd0*/  F2FP.BF16.F32.PACK_AB R169, R170, R169 ;  /* 0x000000a9aaa9723e */ /* 0x000fe400000010ff */
[----:B------:R-:W-:Y:S01]  /*afe0*/  F2FP.BF16.F32.PACK_AB R112, R113, R112 ;  /* 0x000000707170723e */ /* 0x000fe200000010ff */
[----:B------:R1:W-:Y:S01]  /*aff0*/  STSM.16.M88.4 [R70], R164 ;  /* 0x000000a446007844 */ /* 0x0003e20000000200 */
[----:B------:R-:W-:Y:S02]  /*b000*/  LOP3.LUT R106, R111, R106, RZ, 0x3c, !PT ;  /* 0x0000006a6f6a7212 */ /* 0x000fe400078e3cff */
[----:B------:R-:W-:-:S02]  /*b010*/  MOV R78, R78 ;  /* 0x0000004e004e7202 */ /* 0x000fc40000000f00 */
[----:B------:R-:W-:Y:S02]  /*b020*/  F2FP.BF16.F32.PACK_AB R168, R105, R104 ;  /* 0x0000006869a8723e */ /* 0x000fe400000010ff */
[----:B------:R-:W-:Y:S02]  /*b030*/  F2FP.BF16.F32.PACK_AB R170, R109, R108 ;  /* 0x0000006c6daa723e */ /* 0x000fe400000010ff */
[----:B------:R-:W-:Y:S02]  /*b040*/  F2FP.BF16.F32.PACK_AB R171, R172, R171 ;  /* 0x000000abacab723e */ /* 0x000fe400000010ff */
[----:B------:R-:W-:Y:S02]  /*b050*/  F2FP.BF16.F32.PACK_AB R113, R115, R114 ;  /* 0x000000727371723e */ /* 0x000fe400000010ff */
[----:B------:R-:W-:Y:S01]  /*b060*/  F2FP.BF16.F32.PACK_AB R120, R121, R120 ;  /* 0x000000787978723e */ /* 0x000fe200000010ff */
[----:B------:R1:W-:Y:S01]  /*b070*/  STSM.16.M88.4 [R78], R168 ;  /* 0x000000a84e007844 */ /* 0x0003e20000000200 */
[----:B------:R-:W-:-:S02]  /*b080*/  LOP3.LUT R10, R163, R6, RZ, 0x3c, !PT ;  /* 0x00000006a30a7212 */ /* 0x000fc400078e3cff */
[----:B------:R-:W-:Y:S02]  /*b090*/  MOV R94, R94 ;  /* 0x0000005e005e7202 */ /* 0x000fe40000000f00 */
[----:B------:R-:W-:Y:S02]  /*b0a0*/  F2FP.BF16.F32.PACK_AB R114, R117, R116 ;  /* 0x000000747572723e */ /* 0x000fe400000010ff */
[----:B------:R-:W-:Y:S02]  /*b0b0*/  F2FP.BF16.F32.PACK_AB R115, R119, R118 ;  /* 0x000000767773723e */ /* 0x000fe400000010ff */
[----:B------:R-:W-:Y:S02]  /*b0c0*/  F2FP.BF16.F32.PACK_AB R121, R123, R122 ;  /* 0x0000007a7b79723e */ /* 0x000fe400000010ff */
[----:B------:R-:W-:Y:S01]  /*b0d0*/  F2FP.BF16.F32.PACK_AB R128, R129, R128 ;  /* 0x000000808180723e */ /* 0x000fe200000010ff */
[----:B------:R1:W-:Y:S01]  /*b0e0*/  STSM.16.M88.4 [R94], R112 ;  /* 0x000000705e007844 */ /* 0x0003e20000000200 */
[----:B------:R-:W-:-:S02]  /*b0f0*/  MOV R98, R98 ;  /* 0x0000006200627202 */ /* 0x000fc40000000f00 */
[----:B------:R-:W-:Y:S02]  /*b100*/  F2FP.BF16.F32.PACK_AB R122, R125, R124 ;  /* 0x0000007c7d7a723e */ /* 0x000fe400000010ff */
[----:B------:R-:W-:Y:S02]  /*b110*/  F2FP.BF16.F32.PACK_AB R123, R127, R126 ;  /* 0x0000007e7f7b723e */ /* 0x000fe400000010ff */
[----:B------:R-:W-:Y:S02]  /*b120*/  F2FP.BF16.F32.PACK_AB R129, R131, R130 ;  /* 0x000000828381723e */ /* 0x000fe400000010ff */
[----:B------:R-:W-:Y:S01]  /*b130*/  F2FP.BF16.F32.PACK_AB R136, R137, R136 ;  /* 0x000000888988723e */ /* 0x000fe200000010ff */
[----:B------:R1:W-:Y:S01]  /*b140*/  STSM.16.M88.4 [R98], R120 ;  /* 0x0000007862007844 */ /* 0x0003e20000000200 */
[----:B------:R-:W-:Y:S02]  /*b150*/  MOV R102, R102 ;  /* 0x0000006600667202 */ /* 0x000fe40000000f00 */
[----:B------:R-:W-:-:S02]  /*b160*/  F2FP.BF16.F32.PACK_AB R130, R133, R132 ;  /* 0x000000848582723e */ /* 0x000fc400000010ff */
[----:B------:R-:W-:Y:S02]  /*b170*/  F2FP.BF16.F32.PACK_AB R131, R135, R134 ;  /* 0x000000868783723e */ /* 0x000fe400000010ff */
[----:B------:R-:W-:Y:S02]  /*b180*/  F2FP.BF16.F32.PACK_AB R137, R139, R138 ;  /* 0x0000008a8b89723e */ /* 0x000fe400000010ff */
[----:B------:R-:W-:Y:S01]  /*b190*/  F2FP.BF16.F32.PACK_AB R144, R145, R144 ;  /* 0x000000909190723e */ /* 0x000fe200000010ff */
[----:B------:R1:W-:Y:S01]  /*b1a0*/  STSM.16.M88.4 [R102], R128 ;  /* 0x0000008066007844 */ /* 0x0003e20000000200 */
[----:B------:R-:W-:Y:S02]  /*b1b0*/  MOV R106, R106 ;  /* 0x0000006a006a7202 */ /* 0x000fe40000000f00 */
[----:B------:R-:W-:Y:S02]  /*b1c0*/  F2FP.BF16.F32.PACK_AB R138, R141, R140 ;  /* 0x0000008c8d8a723e */ /* 0x000fe400000010ff */
[----:B------:R-:W-:-:S02]  /*b1d0*/  F2FP.BF16.F32.PACK_AB R139, R143, R142 ;  /* 0x0000008e8f8b723e */ /* 0x000fc400000010ff */
[----:B------:R-:W-:Y:S02]  /*b1e0*/  F2FP.BF16.F32.PACK_AB R145, R147, R146 ;  /* 0x000000929391723e */ /* 0x000fe400000010ff */
[----:B------:R-:W-:Y:S01]  /*b1f0*/  MOV R4, R10 ;  /* 0x0000000a00047202 */ /* 0x000fe20000000f00 */
[----:B------:R1:W-:Y:S01]  /*b200*/  STSM.16.M88.4 [R106], R136 ;  /* 0x000000886a007844 */ /* 0x0003e20000000200 */
[----:B------:R-:W-:Y:S01]  /*b210*/  F2FP.BF16.F32.PACK_AB R146, R149, R148 ;  /* 0x000000949592723e */ /* 0x000fe200000010ff */
[----:B------:R-:W-:Y:S01]  /*b220*/  IMAD.U32 R10, RZ, RZ, UR4 ;  /* 0x00000004ff0a7e24 */ /* 0x000fe2000f8e00ff */
[----:B------:R-:W-:Y:S02]  /*b230*/  F2FP.BF16.F32.PACK_AB R147, R151, R150 ;  /* 0x000000969793723e */ /* 0x000fe400000010ff */
[----:B------:R-:W-:Y:S02]  /*b240*/  PLOP3.LUT P1, PT, PT, PT, UP0, 0x80, 0x0 ;  /* 0x000000000000781c */ /* 0x000fe40003f2f008 */
[----:B------:R-:W-:Y:S01]  /*b250*/  MOV R11, UR6 ;  /* 0x00000006000b7c02 */ /* 0x000fe20008000f00 */
[----:B------:R1:W-:Y:S01]  /*b260*/  STSM.16.M88.4 [R4], R144 ;  /* 0x0000009004007844 */ /* 0x0003e20000000200 */
[----:B------:R-:W-:Y:S01]  /*b270*/  ULDC.64 UR6, c[0x0][0xbe0] ;  /* 0x0002f80000067ab9 */ /* 0x000fe20000000a00 */
[----:B------:R-:W-:Y:S08]  /*b280*/  BAR.SYNC.DEFER_BLOCKING 0x1, 0x100 ;  /* 0x0044000000007b1d */ /* 0x000ff00000010000 */
[----:B------:R-:W2:Y:S01]  /*b290*/  @P1 LDG.E R3, desc[UR10][R10.64] ;  /* 0x0000000a0a031981 */ /* 0x000ea2000c1e1900 */
[----:B------:R-:W-:Y:S01]  /*b2a0*/  UISETP.NE.U32.AND UP1, UPT, UR6, URZ, UPT ;  /* 0x0000003f0600728c */ /* 0x000fe2000bf25070 */
[----:B0-----:R-:W0:Y:S01]  /*b2b0*/  LDC R81, c[0x0][0xa88] ;  /* 0x0002a200ff517b82 */ /* 0x001e220000000800 */
[----:B------:R-:W-:Y:S01]  /*b2c0*/  IMAD R13, R22, 0x40, R18 ;  /* 0x00000040160d7824 */ /* 0x000fe200078e0212 */
[----:B------:R-:W-:Y:S01]  /*b2d0*/  UMOV UR4, URZ ;  /* 0x0000003f00047c82 */ /* 0x000fe20008000000 */
[----:B------:R-:W-:-:S02]  /*b2e0*/  UISETP.NE.AND.EX UP1, UPT, UR7, URZ, UPT, UP1 ;  /* 0x0000003f0700728c */ /* 0x000fc4000bf25310 */
[----:B------:R-:W-:-:S04]  /*b2f0*/  IMAD.WIDE R8, R13, 0x2, R8 ;  /* 0x000000020d087825 */ /* 0x000fc800078e0208 */
[----:B------:R-:W-:Y:S02]  /*b300*/  PLOP3.LUT P2, PT, PT, PT, UP1, 0x80, 0x0 ;  /* 0x000000000000781c */ /* 0x000fe40003f4f018 */
[----:B------:R-:W-:-:S03]  /*b310*/  IADD3 R25, P0, R8, 0x1000, RZ ;  /* 0x0000100008197810 */ /* 0x000fc60007f1e0ff */
[----:B------:R-:W-:-:S04]  /*b320*/  @UP1 UIADD3 UR6, UP2, UR8, UR6, URZ ;  /* 0x0000000608061290 */ /* 0x000fc8000ff5e03f */
[----:B------:R-:W-:Y:S02]  /*b330*/  @UP1 UIADD3.X UR7, UR9, UR7, URZ, UP2, !UPT ;  /* 0x0000000709071290 */ /* 0x000fe400097fe43f */
[----:B------:R-:W-:-:S04]  /*b340*/  IMAD.U32 R12, RZ, RZ, UR6 ;  /* 0x00000006ff0c7e24 */ /* 0x000fc8000f8e00ff */
[----:B------:R-:W-:-:S05]  /*b350*/  IMAD.U32 R13, RZ, RZ, UR7 ;  /* 0x00000007ff0d7e24 */ /* 0x000fca000f8e00ff */
[----:B0-----:R1:W5:Y:S01]  /*b360*/  @P2 LDG.E R81, desc[UR10][R12.64] ;  /* 0x0000000a0c512981 */ /* 0x001362000c1e1900 */
[----:B--2---:R-:W-:Y:S01]  /*b370*/  @P1 R2UR UR4, R3 ;  /* 0x00000000030412ca */ /* 0x004fe200000e0000 */
[----:B-1----:R-:W-:-:S14]  /*b380*/  @P2 BRA `(.L_x_284) ;  /* 0x0000000000142947 */ /* 0x002fdc0003800000 */
[----:B------:R-:W-:Y:S05]  /*b390*/  @!P1 BRA `(.L_x_284) ;  /* 0x0000000000109947 */ /* 0x000fea0003800000 */
[----:B------:R-:W-:Y:S02]  /*b3a0*/  ULDC.64 UR6, c[0x0][0x208] ;  /* 0x0000820000067ab9 */ /* 0x000fe40000000a00 */
[----:B------:R-:W2:Y:S04]  /*b3b0*/  LDG.E R4, desc[UR6][R10.64] ;  /* 0x000000060a047981 */ /* 0x000ea8000c1e1900 */
[----:B-----5:R-:W2:Y:S02]  /*b3c0*/  LDG.E R81, desc[UR6][R10.64+0x4] ;  /* 0x000004060a517981 */ /* 0x020ea4000c1e1900 */
[----:B--2---:R-:W-:-:S07]  /*b3d0*/  IMAD.IADD R81, R81, 0x1, -R4 ;  /* 0x0000000151517824 */ /* 0x004fce00078e0a04 */
.L_x_284:
[----:B------:R-:W-:Y:S01]  /*b3e0*/  R2UR UR16, R213 ;  /* 0x00000000d51072ca */ /* 0x000fe200000e0000 */
[----:B------:R-:W-:Y:S01]  /*b3f0*/  ULDC.64 UR12, c[0x0][0xb70] ;  /* 0x0002dc00000c7ab9 */ /* 0x000fe20000000a00 */
[----:B------:R-:W-:Y:S01]  /*b400*/  R2UR UR15, R215 ;  /* 0x00000000d70f72ca */ /* 0x000fe200000e0000 */
[----:B------:R-:W-:Y:S01]  /*b410*/  USHF.R.S32.HI UR9, URZ, 0x1f, UR4 ;  /* 0x0000001f3f097899 */ /* 0x000fe20008011404 */
[----:B------:R-:W-:Y:S01]  /*b420*/  R2UR UR14, R214 ;  /* 0x00000000d60e72ca */ /* 0x000fe200000e0000 */
[----:B------:R-:W-:Y:S01]  /*b430*/  UMOV UR8, UR4 ;  /* 0x0000000400087c82 */ /* 0x000fe20008000000 */
[----:B------:R-:W-:Y:S01]  /*b440*/  IMAD R6, R212, 0x80, R220 ;  /* 0x00000080d4067824 */ /* 0x000fe200078e02dc */
[----:B------:R-:W-:Y:S01]  /*b450*/  LOP3.LUT R24, R25, 0x380, RZ, 0xc0, !PT ;  /* 0x0000038019187812 */ /* 0x000fe200078ec0ff */
[----:B------:R-:W-:Y:S01]  /*b460*/  ULDC.64 UR18, c[0x0][0x208] ;  /* 0x0000820000127ab9 */ /* 0x000fe20000000a00 */
[C---:B------:R-:W-:Y:S02]  /*b470*/  IADD3 R11, P1, R8.reuse, 0x2000, RZ ;  /* 0x00002000080b7810 */ /* 0x040fe40007f3e0ff */
[----:B------:R-:W-:-:S02]  /*b480*/  IADD3 R13, P2, R8, 0x3000, RZ ;  /* 0x00003000080d7810 */ /* 0x000fc40007f5e0ff */
[----:B------:R-:W-:Y:S01]  /*b490*/  USHF.R.S32.HI UR11, URZ, 0x1f, UR16 ;  /* 0x0000001f3f0b7899 */ /* 0x000fe20008011410 */
[----:B------:R-:W-:Y:S01]  /*b4a0*/  SHF.R.U64 R24, R24, 0x3, RZ ;  /* 0x0000000318187819 */ /* 0x000fe200000012ff */
[----:B------:R-:W-:Y:S01]  /*b4b0*/  USEL UR15, UR15, URZ, !UP0 ;  /* 0x0000003f0f0f7287 */ /* 0x000fe2000c000000 */
[----:B------:R-:W-:Y:S01]  /*b4c0*/  LOP3.LUT R10, R11, 0x380, RZ, 0xc0, !PT ;  /* 0x000003800b0a7812 */ /* 0x000fe200078ec0ff */
[----:B------:R-:W-:Y:S01]  /*b4d0*/  UIMAD UR10, UR11, UR12, URZ ;  /* 0x0000000c0b0a72a4 */ /* 0x000fe2000f8e023f */
[----:B------:R-:W-:Y:S01]  /*b4e0*/  SHF.R.S32.HI R3, RZ, 0x1f, R6 ;  /* 0x0000001fff037819 */ /* 0x000fe20000011406 */
[----:B------:R-:W-:Y:S01]  /*b4f0*/  UIMAD.WIDE.U32 UR6, UR16, UR12, UR8 ;  /* 0x0000000c100672a5 */ /* 0x000fe2000f8e0008 */
[----:B------:R-:W-:Y:S01]  /*b500*/  LOP3.LUT R12, R13, 0x380, RZ, 0xc0, !PT ;  /* 0x000003800d0c7812 */ /* 0x000fe200078ec0ff */
[----:B------:R-:W-:Y:S01]  /*b510*/  UIMAD UR10, UR16, UR13, UR10 ;  /* 0x0000000d100a72a4 */ /* 0x000fe2000f8e020a */
[----:B------:R-:W-:Y:S01]  /*b520*/  LOP3.LUT R24, R24, R25, RZ, 0x3c, !PT ;  /* 0x0000001918187212 */ /* 0x000fe200078e3cff */
[----:B------:R-:W-:Y:S01]  /*b530*/  USEL UR14, UR14, URZ, !UP0 ;  /* 0x0000003f0e0e7287 */ /* 0x000fe2000c000000 */
[----:B------:R-:W-:Y:S01]  /*b540*/  SHF.R.U64 R10, R10, 0x3, RZ ;  /* 0x000000030a0a7819 */ /* 0x000fe200000012ff */
[----:B------:R-:W-:Y:S01]  /*b550*/  ULDC.64 UR12, c[0x0][0xb78] ;  /* 0x0002de00000c7ab9 */ /* 0x000fe20000000a00 */
[----:B------:R-:W-:Y:S01]  /*b560*/  UIADD3 UR7, UR7, UR10, URZ ;  /* 0x0000000a07077290 */ /* 0x000fe2000fffe03f */
[----:B------:R-:W-:Y:S01]  /*b570*/  SHF.R.U64 R12, R12, 0x3, RZ ;  /* 0x000000030c0c7819 */ /* 0x000fe200000012ff */
[----:B------:R-:W-:Y:S01]  /*b580*/  UIMAD UR8, UR15, UR12, URZ ;  /* 0x0000000c0f0872a4 */ /* 0x000fe2000f8e023f */
[--C-:B------:R-:W-:Y:S01]  /*b590*/  IMAD.X R25, RZ, RZ, R9.reuse, P0 ;  /* 0x000000ffff197224 */ /* 0x100fe200000e0609 */
[----:B------:R-:W-:Y:S01]  /*b5a0*/  UIMAD.WIDE.U32 UR6, UR14, UR12, UR6 ;  /* 0x0000000c0e0672a5 */ /* 0x000fe2000f8e0006 */
[----:B------:R-:W-:Y:S01]  /*b5b0*/  IADD3 R73, P0, R8, 0x8000, RZ ;  /* 0x0000800008497810 */ /* 0x000fe20007f1e0ff */
[----:B------:R-:W-:Y:S01]  /*b5c0*/  UIMAD UR8, UR14, UR13, UR8 ;  /* 0x0000000d0e0872a4 */ /* 0x000fe2000f8e0208 */
[----:B------:R-:W-:Y:S01]  /*b5d0*/  LOP3.LUT R10, R10, R11, RZ, 0x3c, !PT ;  /* 0x0000000b0a0a7212 */ /* 0x000fe200078e3cff */
[--C-:B------:R-:W-:Y:S01]  /*b5e0*/  IMAD.X R11, RZ, RZ, R9.reuse, P1 ;  /* 0x000000ffff0b7224 */ /* 0x100fe200008e0609 */
[----:B------:R-:W-:Y:S01]  /*b5f0*/  LOP3.LUT R12, R12, R13, RZ, 0x3c, !PT ;  /* 0x0000000d0c0c7212 */ /* 0x000fe200078e3cff */
[----:B------:R-:W-:Y:S01]  /*b600*/  IMAD.X R13, RZ, RZ, R9, P2 ;  /* 0x000000ffff0d7224 */ /* 0x000fe200010e0609 */
[----:B------:R-:W-:Y:S01]  /*b610*/  IADD3 R4, P3, R6, UR6, RZ ;  /* 0x0000000606047c10 */ /* 0x000fe2000ff7e0ff */
[----:B------:R-:W-:Y:S01]  /*b620*/  IMAD.U32 R14, RZ, RZ, UR8 ;  /* 0x00000008ff0e7e24 */ /* 0x000fe2000f8e00ff */
[----:B------:R-:W-:Y:S01]  /*b630*/  IADD3 R65, P1, R8, 0x9000, RZ ;  /* 0x0000900008417810 */ /* 0x000fe20007f3e0ff */
[----:B------:R-:W-:Y:S01]  /*b640*/  ULDC.64 UR12, c[0x0][0xaa0] ;  /* 0x0002a800000c7ab9 */ /* 0x000fe20000000a00 */
[----:B------:R-:W-:-:S02]  /*b650*/  LOP3.LUT R72, R73, 0x380, RZ, 0xc0, !PT ;  /* 0x0000038049487812 */ /* 0x000fc400078ec0ff */
[----:B------:R-:W-:Y:S01]  /*b660*/  IADD3.X R3, R3, UR7, R14, P3, !PT ;  /* 0x0000000703037c10 */ /* 0x000fe20009ffe40e */
[----:B------:R-:W-:Y:S01]  /*b670*/  ULDC.64 UR6, c[0x0][0xb40] ;  /* 0x0002d00000067ab9 */ /* 0x000fe20000000a00 */
[----:B------:R-:W-:Y:S02]  /*b680*/  IADD3 R53, P2, R8, 0xa000, RZ ;  /* 0x0000a00008357810 */ /* 0x000fe40007f5e0ff */
[----:B------:R-:W-:Y:S02]  /*b690*/  LEA R20, P3, R4, UR6, 0x2 ;  /* 0x0000000604147c11 */ /* 0x000fe4000f8610ff */
[----:B------:R-:W-:Y:S02]  /*b6a0*/  IADD3 R49, P6, R8, 0x4000, RZ ;  /* 0x0000400008317810 */ /* 0x000fe40007fde0ff */
[----:B------:R-:W-:Y:S01]  /*b6b0*/  LEA.HI.X R21, R4, UR7, R3, 0x2, P3 ;  /* 0x0000000704157c11 */ /* 0x000fe200098f1403 */
[----:B------:R-:W-:Y:S01]  /*b6c0*/  VIADD R4, R6, 0x8 ;  /* 0x0000000806047836 */ /* 0x000fe20000000000 */
[----:B------:R-:W-:-:S02]  /*b6d0*/  IADD3 R41, P5, R8, 0x5000, RZ ;  /* 0x0000500008297810 */ /* 0x000fc40007fbe0ff */
[C---:B------:R-:W-:Y:S02]  /*b6e0*/  IADD3 R37, P4, R8.reuse, 0x6000, RZ ;  /* 0x0000600008257810 */ /* 0x040fe40007f9e0ff */
[----:B------:R-:W-:Y:S02]  /*b6f0*/  IADD3 R29, P3, R8, 0x7000, RZ ;  /* 0x00007000081d7810 */ /* 0x000fe40007f7e0ff */
[----:B------:R-:W-:Y:S02]  /*b700*/  LOP3.LUT R64, R65, 0x380, RZ, 0xc0, !PT ;  /* 0x0000038041407812 */ /* 0x000fe400078ec0ff */
[----:B------:R-:W-:Y:S02]  /*b710*/  SHF.R.U64 R72, R72, 0x3, RZ ;  /* 0x0000000348487819 */ /* 0x000fe400000012ff */
[----:B------:R-:W-:Y:S02]  /*b720*/  LOP3.LUT R52, R53, 0x380, RZ, 0xc0, !PT ;  /* 0x0000038035347812 */ /* 0x000fe400078ec0ff */
[----:B------:R-:W-:-:S02]  /*b730*/  LOP3.LUT R48, R49, 0x380, RZ, 0xc0, !PT ;  /* 0x0000038031307812 */ /* 0x000fc400078ec0ff */
[----:B------:R-:W-:Y:S02]  /*b740*/  LOP3.LUT R40, R41, 0x380, RZ, 0xc0, !PT ;  /* 0x0000038029287812 */ /* 0x000fe400078ec0ff */
[----:B------:R-:W-:Y:S02]  /*b750*/  LOP3.LUT R36, R37, 0x380, RZ, 0xc0, !PT ;  /* 0x0000038025247812 */ /* 0x000fe400078ec0ff */
[----:B------:R-:W-:Y:S02]  /*b760*/  LOP3.LUT R28, R29, 0x380, RZ, 0xc0, !PT ;  /* 0x000003801d1c7812 */ /* 0x000fe400078ec0ff */
[----:B------:R-:W-:Y:S02]  /*b770*/  SHF.R.U64 R64, R64, 0x3, RZ ;  /* 0x0000000340407819 */ /* 0x000fe400000012ff */
[----:B------:R-:W-:Y:S01]  /*b780*/  LOP3.LUT R72, R72, R73, RZ, 0x3c, !PT ;  /* 0x0000004948487212 */ /* 0x000fe200078e3cff */
[----:B------:R-:W-:Y:S01]  /*b790*/  IMAD.X R73, RZ, RZ, R9, P0 ;  /* 0x000000ffff497224 */ /* 0x000fe200000e0609 */
[----:B------:R-:W-:-:S02]  /*b7a0*/  SHF.R.U64 R52, R52, 0x3, RZ ;  /* 0x0000000334347819 */ /* 0x000fc400000012ff */
[----:B------:R-:W-:Y:S02]  /*b7b0*/  SHF.R.U64 R48, R48, 0x3, RZ ;  /* 0x0000000330307819 */ /* 0x000fe400000012ff */
[----:B------:R-:W-:Y:S02]  /*b7c0*/  SHF.R.U64 R40, R40, 0x3, RZ ;  /* 0x0000000328287819 */ /* 0x000fe400000012ff */
[----:B------:R-:W-:Y:S02]  /*b7d0*/  SHF.R.U64 R36, R36, 0x3, RZ ;  /* 0x0000000324247819 */ /* 0x000fe400000012ff */
[----:B------:R-:W-:Y:S02]  /*b7e0*/  SHF.R.U64 R28, R28, 0x3, RZ ;  /* 0x000000031c1c7819 */ /* 0x000fe400000012ff */
[----:B------:R-:W-:Y:S02]  /*b7f0*/  LOP3.LUT P0, RZ, R217, 0x3, RZ, 0xc0, !PT ;  /* 0x00000003d9ff7812 */ /* 0x000fe4000780c0ff */
[----:B------:R-:W-:Y:S01]  /*b800*/  LOP3.LUT R64, R64, R65, RZ, 0x3c, !PT ;  /* 0x0000004140407212 */ /* 0x000fe200078e3cff */
[--C-:B------:R-:W-:Y:S01]  /*b810*/  IMAD.X R65, RZ, RZ, R9.reuse, P1 ;  /* 0x000000ffff417224 */ /* 0x100fe200008e0609 */
[----:B------:R-:W-:Y:S01]  /*b820*/  LOP3.LUT R52, R52, R53, RZ, 0x3c, !PT ;  /* 0x0000003534347212 */ /* 0x000fe200078e3cff */
[--C-:B------:R-:W-:Y:S01]  /*b830*/  IMAD.X R53, RZ, RZ, R9.reuse, P2 ;  /* 0x000000ffff357224 */ /* 0x100fe200010e0609 */
[----:B------:R-:W-:Y:S01]  /*b840*/  LOP3.LUT R48, R48, R49, RZ, 0x3c, !PT ;  /* 0x0000003130307212 */ /* 0x000fe200078e3cff */
[----:B------:R-:W-:Y:S01]  /*b850*/  IMAD.X R49, RZ, RZ, R9, P6 ;  /* 0x000000ffff317224 */ /* 0x000fe200030e0609 */
[----:B------:R-:W-:-:S02]  /*b860*/  LOP3.LUT R40, R40, R41, RZ, 0x3c, !PT ;  /* 0x0000002928287212 */ /* 0x000fc400078e3cff */
[----:B------:R-:W-:Y:S01]  /*b870*/  LOP3.LUT R36, R36, R37, RZ, 0x3c, !PT ;  /* 0x0000002524247212 */ /* 0x000fe200078e3cff */
[--C-:B------:R-:W-:Y:S01]  /*b880*/  IMAD.X R37, RZ, RZ, R9.reuse, P4 ;  /* 0x000000ffff257224 */ /* 0x100fe200020e0609 */
[----:B------:R-:W-:Y:S01]  /*b890*/  LOP3.LUT R28, R28, R29, RZ, 0x3c, !PT ;  /* 0x0000001d1c1c7212 */ /* 0x000fe200078e3cff */
[----:B------:R-:W-:Y:S01]  /*b8a0*/  IMAD.X R29, RZ, RZ, R9, P3 ;  /* 0x000000ffff1d7224 */ /* 0x000fe200018e0609 */
[----:B-----5:R-:W-:Y:S02]  /*b8b0*/  ISETP.GE.OR P1, PT, R6, R81, P0 ;  /* 0x000000510600720c */ /* 0x020fe40000726670 */
[----:B------:R-:W-:Y:S02]  /*b8c0*/  IADD3.X R41, RZ, R9, RZ, P5, !PT ;  /* 0x00000009ff297210 */ /* 0x000fe40002ffe4ff */
[C---:B------:R-:W-:Y:S02]  /*b8d0*/  IADD3 R6, P2, R8.reuse, 0xf000, RZ ;  /* 0x0000f00008067810 */ /* 0x040fe40007f5e0ff */
[----:B------:R-:W-:-:S02]  /*b8e0*/  IADD3 R45, P6, R8, 0xb000, RZ ;  /* 0x0000b000082d7810 */ /* 0x000fc40007fde0ff */
[C---:B------:R-:W-:Y:S02]  /*b8f0*/  IADD3 R77, P5, R8.reuse, 0xc000, RZ ;  /* 0x0000c000084d7810 */ /* 0x040fe40007fbe0ff */
[C---:B------:R-:W-:Y:S02]  /*b900*/  IADD3 R69, P4, R8.reuse, 0xd000, RZ ;  /* 0x0000d00008457810 */ /* 0x040fe40007f9e0ff */
[C---:B------:R-:W-:Y:S02]  /*b910*/  IADD3 R61, P3, R8.reuse, 0xe000, RZ ;  /* 0x0000e000083d7810 */ /* 0x040fe40007f7e0ff */
[----:B------:R-:W-:Y:S01]  /*b920*/  LOP3.LUT R33, R8, 0x380, RZ, 0xc0, !PT ;  /* 0x0000038008217812 */ /* 0x000fe200078ec0ff */
[----:B------:R-:W-:Y:S01]  /*b930*/  UIMAD UR6, UR9, UR12, URZ ;  /* 0x0000000c090672a4 */ /* 0x000fe2000f8e023f */
[----:B------:R-:W-:Y:S01]  /*b940*/  LOP3.LUT R3, R6, 0x380, RZ, 0xc0, !PT ;  /* 0x0000038006037812 */ /* 0x000fe200078ec0ff */
[----:B------:R0:W-:Y:S01]  /*b950*/  @!P1 STG.E desc[UR18][R20.64], R2 ;  /* 0x0000000214009986 */ /* 0x0001e2000c101912 */
[----:B------:R-:W-:-:S02]  /*b960*/  LOP3.LUT R44, R45, 0x380, RZ, 0xc0, !PT ;  /* 0x000003802d2c7812 */ /* 0x000fc400078ec0ff */
[----:B------:R-:W-:Y:S02]  /*b970*/  LOP3.LUT R76, R77, 0x380, RZ, 0xc0, !PT ;  /* 0x000003804d4c7812 */ /* 0x000fe400078ec0ff */
[----:B------:R-:W-:Y:S02]  /*b980*/  LOP3.LUT R68, R69, 0x380, RZ, 0xc0, !PT ;  /* 0x0000038045447812 */ /* 0x000fe400078ec0ff */
[----:B------:R-:W-:Y:S02]  /*b990*/  LOP3.LUT R60, R61, 0x380, RZ, 0xc0, !PT ;  /* 0x000003803d3c7812 */ /* 0x000fe400078ec0ff */
[----:B------:R-:W-:Y:S02]  /*b9a0*/  ISETP.GE.OR P0, PT, R4, R81, P0 ;  /* 0x000000510400720c */ /* 0x000fe40000706670 */
[----:B------:R-:W-:Y:S02]  /*b9b0*/  SHF.R.U64 R3, R3, 0x3, RZ ;  /* 0x0000000303037819 */ /* 0x000fe400000012ff */
[----:B------:R-:W-:-:S02]  /*b9c0*/  SHF.R.U64 R44, R44, 0x3, RZ ;  /* 0x000000032c2c7819 */ /* 0x000fc400000012ff */
[----:B------:R-:W-:Y:S02]  /*b9d0*/  SHF.R.U64 R76, R76, 0x3, RZ ;  /* 0x000000034c4c7819 */ /* 0x000fe400000012ff */
[----:B------:R-:W-:Y:S02]  /*b9e0*/  SHF.R.U64 R68, R68, 0x3, RZ ;  /* 0x0000000344447819 */ /* 0x000fe400000012ff */
[----:B------:R-:W-:Y:S02]  /*b9f0*/  SHF.R.U64 R60, R60, 0x3, RZ ;  /* 0x000000033c3c7819 */ /* 0x000fe400000012ff */
[----:B------:R-:W-:Y:S02]  /*ba00*/  SHF.R.U64 R33, R33, 0x3, RZ ;  /* 0x0000000321217819 */ /* 0x000fe400000012ff */
[--C-:B------:R-:W-:Y:S01]  /*ba10*/  SHF.R.S32.HI R19, RZ, 0x1f, R18.reuse ;  /* 0x0000001fff137819 */ /* 0x100fe20000011412 */
[----:B------:R-:W-:Y:S01]  /*ba20*/  UIMAD UR6, UR4, UR13, UR6 ;  /* 0x0000000d040672a4 */ /* 0x000fe2000f8e0206 */
[----:B------:R-:W-:Y:S01]  /*ba30*/  LOP3.LUT R56, R3, R6, RZ, 0x3c, !PT ;  /* 0x0000000603387212 */ /* 0x000fe200078e3cff */
[----:B------:R-:W-:Y:S01]  /*ba40*/  IMAD.U32 R3, RZ, RZ, UR12 ;  /* 0x0000000cff037e24 */ /* 0x000fe2000f8e00ff */
[----:B------:R-:W-:Y:S01]  /*ba50*/  LOP3.LUT R44, R44, R45, RZ, 0x3c, !PT ;  /* 0x0000002d2c2c7212 */ /* 0x000fe200078e3cff */
[--C-:B------:R-:W-:Y:S01]  /*ba60*/  IMAD.X R45, RZ, RZ, R9.reuse, P6 ;  /* 0x000000ffff2d7224 */ /* 0x100fe200030e0609 */
[----:B------:R-:W-:Y:S01]  /*ba70*/  LOP3.LUT R76, R76, R77, RZ, 0x3c, !PT ;  /* 0x0000004d4c4c7212 */ /* 0x000fe200078e3cff */
[--C-:B------:R-:W-:Y:S01]  /*ba80*/  IMAD.X R77, RZ, RZ, R9.reuse, P5 ;  /* 0x000000ffff4d7224 */ /* 0x100fe200028e0609 */
[----:B------:R-:W-:Y:S01]  /*ba90*/  LOP3.LUT R68, R68, R69, RZ, 0x3c, !PT ;  /* 0x0000004544447212 */ /* 0x000fe200078e3cff */
[--C-:B------:R-:W-:Y:S01]  /*baa0*/  IMAD.X R69, RZ, RZ, R9.reuse, P4 ;  /* 0x000000ffff457224 */ /* 0x100fe200020e0609 */
[----:B------:R-:W-:Y:S01]  /*bab0*/  LOP3.LUT R60, R60, R61, RZ, 0x3c, !PT ;  /* 0x0000003d3c3c7212 */ /* 0x000fe200078e3cff */
[--C-:B------:R-:W-:Y:S01]  /*bac0*/  IMAD.X R61, RZ, RZ, R9.reuse, P3 ;  /* 0x000000ffff3d7224 */ /* 0x100fe200018e0609 */
[----:B------:R-:W-:Y:S01]  /*bad0*/  LOP3.LUT R32, R33, R8, RZ, 0x3c, !PT ;  /* 0x0000000821207212 */ /* 0x000fe200078e3cff */
[----:B------:R-:W-:Y:S01]  /*bae0*/  IMAD.MOV.U32 R33, RZ, RZ, R9 ;  /* 0x000000ffff217224 */ /* 0x000fe200078e0009 */
[----:B------:R-:W-:Y:S01]  /*baf0*/  IADD3.X R57, RZ, R9, RZ, P2, !PT ;  /* 0x00000009ff397210 */ /* 0x000fe200017fe4ff */
[----:B0-----:R-:W-:Y:S01]  /*bb00*/  IMAD.WIDE.U32 R2, R3, UR4, R18 ;  /* 0x0000000403027c25 */ /* 0x001fe2000f8e0012 */
[----:B------:R0:W-:Y:S03]  /*bb10*/  @!P0 STG.E desc[UR18][R20.64+0x20], R0 ;  /* 0x0000200014008986 */ /* 0x0001e6000c101912 */
[----:B------:R-:W-:Y:S01]  /*bb20*/  VIADD R3, R3, UR6 ;  /* 0x0000000603037c36 */ /* 0x000fe20008000000 */
[----:B------:R-:W5:Y:S01]  /*bb30*/  LD.E.128 R32, desc[UR18][R32.64] ;  /* 0x0000001220207980 */ /* 0x000f62000c101d00 */
[----:B------:R-:W-:-:S03]  /*bb40*/  ULDC.64 UR6, c[0x0][0xae0] ;  /* 0x0002b80000067ab9 */ /* 0x000fc60000000a00 */
[----:B------:R-:W5:Y:S04]  /*bb50*/  LD.E.128 R24, desc[UR18][R24.64] ;  /* 0x0000001218187980 */ /* 0x000f68000c101d00 */
        /* <DEDUP_REMOVED lines=13> */
[----:B------:R-:W5:Y:S01]  /*bc30*/  LD.E.128 R56, desc[UR18][R56.64] ;  /* 0x0000001238387980 */ /* 0x000f62000c101d00 */
[----:B------:R-:W-:Y:S01]  /*bc40*/  IMAD R81, R212, -0x80, R81 ;  /* 0xffffff80d4517824 */ /* 0x000fe200078e0251 */
[----:B------:R-:W-:Y:S01]  /*bc50*/  UIMAD UR4, UR11, UR6, URZ ;  /* 0x000000060b0472a4 */ /* 0x000fe2000f8e023f */
[C---:B0-----:R-:W-:Y:S01]  /*bc60*/  VIADD R0, R22.reuse, 0x20 ;  /* 0x0000002016007836 */ /* 0x041fe20000000000 */
[----:B------:R-:W-:Y:S01]  /*bc70*/  @!PT LDS RZ, [RZ] ;  /* 0x00000000fffff984 */ /* 0x000fe20000000800 */
[----:B------:R-:W-:Y:S01]  /*bc80*/  @!PT LDS RZ, [RZ] ;  /* 0x00000000fffff984 */ /* 0x000fe20000000800 */
[----:B------:R-:W-:Y:S01]  /*bc90*/  @!PT LDS RZ, [RZ] ;  /* 0x00000000fffff984 */ /* 0x000fe20000000800 */
[----:B------:R-:W-:Y:S01]  /*bca0*/  @!PT LDS RZ, [RZ] ;  /* 0x00000000fffff984 */ /* 0x000fe20000000800 */
[----:B------:R0:W-:Y:S06]  /*bcb0*/  MEMBAR.ALL.CTA ;  /* 0x0000000000007992 */ /* 0x0001ec0000008000 */
[----:B0-----:R-:W0:Y:S01]  /*bcc0*/  FENCE.VIEW.ASYNC.S ;  /* 0x00000000000073c6 */ /* 0x001e220000000000 */
[----:B------:R-:W-:Y:S01]  /*bcd0*/  IMAD.U32 R19, RZ, RZ, UR6 ;  /* 0x00000006ff137e24 */ /* 0x000fe2000f8e00ff */
[----:B------:R-:W-:Y:S01]  /*bce0*/  UIMAD UR4, UR16, UR7, UR4 ;  /* 0x00000007100472a4 */ /* 0x000fe2000f8e0204 */
[----:B------:R-:W-:Y:S01]  /*bcf0*/  VIADD R4, R22, 0x60 ;  /* 0x0000006016047836 */ /* 0x000fe20000000000 */
[-C--:B------:R-:W-:Y:S01]  /*bd00*/  ISETP.GE.AND P0, PT, R0, R81.reuse, PT ;  /* 0x000000510000720c */ /* 0x080fe20003f06270 */
[C---:B------:R-:W-:Y:S01]  /*bd10*/  VIADD R0, R22.reuse, 0x40 ;  /* 0x0000004016007836 */ /* 0x040fe20000000000 */
[-C--:B------:R-:W-:Y:S01]  /*bd20*/  ISETP.GE.AND P3, PT, R22, R81.reuse, PT ;  /* 0x000000511600720c */ /* 0x080fe20003f66270 */
[----:B------:R-:W-:Y:S01]  /*bd30*/  IMAD.WIDE.U32 R2, R19, UR16, R2 ;  /* 0x0000001013027c25 */ /* 0x000fe2000f8e0002 */
[----:B------:R-:W-:Y:S01]  /*bd40*/  ULDC.64 UR6, c[0x0][0xae8] ;  /* 0x0002ba0000067ab9 */ /* 0x000fe20000000a00 */
[-C--:B------:R-:W-:Y:S01]  /*bd50*/  ISETP.GE.AND P2, PT, R4, R81.reuse, PT ;  /* 0x000000510400720c */ /* 0x080fe20003f46270 */
[----:B------:R-:W-:Y:S01]  /*bd60*/  BSSY B1, `(.L_x_285) ;  /* 0x0000025000017945 */ /* 0x000fe20003800000 */
[----:B------:R-:W-:Y:S01]  /*bd70*/  VIADD R3, R3, UR4 ;  /* 0x0000000403037c36 */ /* 0x000fe20008000000 */
[----:B------:R-:W-:Y:S01]  /*bd80*/  ISETP.GE.AND P1, PT, R0, R81, PT ;  /* 0x000000510000720c */ /* 0x000fe20003f26270 */
[----:B------:R-:W-:-:S02]  /*bd90*/  UIMAD UR4, UR15, UR6, URZ ;  /* 0x000000060f0472a4 */ /* 0x000fc4000f8e023f */
[----:B------:R-:W-:Y:S01]  /*bda0*/  IMAD.U32 R81, RZ, RZ, UR6 ;  /* 0x00000006ff517e24 */ /* 0x000fe2000f8e00ff */
[----:B------:R-:W-:Y:S01]  /*bdb0*/  SHF.R.S32.HI R23, RZ, 0x1f, R22 ;  /* 0x0000001fff177819 */ /* 0x000fe20000011416 */
[----:B------:R-:W-:Y:S01]  /*bdc0*/  VIADD R173, R173, 0x38820 ;  /* 0x00038820adad7836 */ /* 0x000fe20000000000 */
[----:B------:R-:W-:Y:S02]  /*bdd0*/  UIMAD UR4, UR14, UR7, UR4 ;  /* 0x000000070e0472a4 */ /* 0x000fe4000f8e0204 */
[----:B------:R-:W-:Y:S02]  /*bde0*/  IMAD.WIDE.U32 R80, R81, UR14, R2 ;  /* 0x0000000e51507c25 */ /* 0x000fe4000f8e0002 */
[----:B------:R-:W-:Y:S02]  /*bdf0*/  PRMT R173, RZ, 0x654, R173 ;  /* 0x00000654ffad7816 */ /* 0x000fe400000000ad */
[----:B------:R-:W-:Y:S01]  /*be00*/  IMAD.WIDE R20, R212, 0x80, R22 ;  /* 0x00000080d4147825 */ /* 0x000fe200078e0216 */
[----:B------:R-:W-:Y:S01]  /*be10*/  IADD3 R85, R81, UR4, RZ ;  /* 0x0000000451557c10 */ /* 0x000fe2000fffe0ff */
[----:B0-----:R0:W-:Y:S01]  /*be20*/  SYNCS.ARRIVE.TRANS64.RED.A1T0 RZ, [R173+URZ], RZ ;  /* 0x000000ffadff79a7 */ /* 0x0011e2000810043f */
[----:B------:R-:W-:Y:S05]  /*be30*/  @P3 BRA `(.L_x_286) ;  /* 0x00000000005c3947 */ /* 0x000fea0003800000 */
[----:B------:R-:W-:Y:S01]  /*be40*/  ULDC.64 UR6, c[0x0][0xad8] ;  /* 0x0002b60000067ab9 */ /* 0x000fe20000000a00 */
[----:B------:R-:W-:Y:S01]  /*be50*/  IMAD.MOV.U32 R2, RZ, RZ, R80 ;  /* 0x000000ffff027224 */ /* 0x000fe200078e0050 */
[----:B------:R-:W-:Y:S01]  /*be60*/  ULDC UR4, c[0x0][0xa8c] ;  /* 0x0002a30000047ab9 */ /* 0x000fe20000000800 */
[----:B------:R-:W-:Y:S01]  /*be70*/  IMAD R19, R21, UR6, RZ ;  /* 0x0000000615137c24 */ /* 0x000fe2000f8e02ff */
[C---:B------:R-:W-:Y:S01]  /*be80*/  ISETP.GE.AND P4, PT, R18.reuse, UR4, PT ;  /* 0x0000000412007c0c */ /* 0x040fe2000bf86270 */
[----:B------:R-:W-:Y:S01]  /*be90*/  IMAD.MOV.U32 R3, RZ, RZ, R85 ;  /* 0x000000ffff037224 */ /* 0x000fe200078e0055 */
[----:B------:R-:W-:Y:S01]  /*bea0*/  ULDC.64 UR8, c[0x0][0x208] ;  /* 0x0000820000087ab9 */ /* 0x000fe20000000a00 */
[----:B------:R-:W-:Y:S02]  /*beb0*/  VIADD R0, R18, 0x40 ;  /* 0x0000004012007836 */ /* 0x000fe40000000000 */
[----:B------:R-:W-:-:S03]  /*bec0*/  IMAD.WIDE.U32 R2, R20, UR6, R2 ;  /* 0x0000000614027c25 */ /* 0x000fc6000f8e0002 */
[----:B------:R-:W-:Y:S01]  /*bed0*/  ISETP.GE.AND P3, PT, R0, UR4, PT ;  /* 0x0000000400007c0c */ /* 0x000fe2000bf66270 */
[----:B------:R-:W-:Y:S01]  /*bee0*/  IMAD R19, R20, UR7, R19 ;  /* 0x0000000714137c24 */ /* 0x000fe2000f8e0213 */
[----:B------:R-:W-:Y:S01]  /*bef0*/  ULDC.64 UR6, c[0x0][0xa80] ;  /* 0x0002a00000067ab9 */ /* 0x000fe20000000a00 */
[----:B------:R-:W-:Y:S01]  /*bf00*/  VIADD R0, R18, 0x80 ;  /* 0x0000008012007836 */ /* 0x000fe20000000000 */
[----:B------:R-:W-:Y:S01]  /*bf10*/  LEA R82, P6, R2, UR6, 0x1 ;  /* 0x0000000602527c11 */ /* 0x000fe2000f8c08ff */
[----:B------:R-:W-:Y:S02]  /*bf20*/  IMAD.IADD R3, R3, 0x1, R19 ;  /* 0x0000000103037824 */ /* 0x000fe400078e0213 */
[----:B------:R-:W-:Y:S01]  /*bf30*/  VIADD R4, R18, 0xc0 ;  /* 0x000000c012047836 */ /* 0x000fe20000000000 */
[----:B------:R-:W-:Y:S02]  /*bf40*/  ISETP.GE.AND P5, PT, R0, UR4, PT ;  /* 0x0000000400007c0c */ /* 0x000fe4000bfa6270 */
[----:B------:R-:W-:-:S02]  /*bf50*/  LEA.HI.X R83, R2, UR7, R3, 0x1, P6 ;  /* 0x0000000702537c11 */ /* 0x000fc4000b0f0c03 */
[----:B------:R-:W-:-:S03]  /*bf60*/  ISETP.GE.AND P6, PT, R4, UR4, PT ;  /* 0x0000000404007c0c */ /* 0x000fc6000bfc6270 */
[----:B-----5:R1:W-:Y:S04]  /*bf70*/  @!P4 STG.E.128 desc[UR8][R82.64], R32 ;  /* 0x000000205200c986 */ /* 0x0203e8000c101d08 */
[----:B------:R1:W-:Y:S04]  /*bf80*/  @!P3 STG.E.128 desc[UR8][R82.64+0x80], R48 ;  /* 0x000080305200b986 */ /* 0x0003e8000c101d08 */
[----:B------:R1:W-:Y:S04]  /*bf90*/  @!P5 STG.E.128 desc[UR8][R82.64+0x100], R72 ;  /* 0x000100485200d986 */ /* 0x0003e8000c101d08 */
[----:B------:R1:W-:Y:S02]  /*bfa0*/  @!P6 STG.E.128 desc[UR8][R82.64+0x180], R76 ;  /* 0x0001804c5200e986 */ /* 0x0003e4000c101d08 */
.L_x_286:
[----:B------:R-:W-:Y:S05]  /*bfb0*/  BSYNC B1 ;  /* 0x0000000000017941 */ /* 0x000fea0003800000 */
.L_x_285:
[----:B------:R-:W-:Y:S04]  /*bfc0*/  BSSY B1, `(.L_x_287) ;  /* 0x000001b000017945 */ /* 0x000fe80003800000 */
[----:B------:R-:W-:Y:S05]  /*bfd0*/  @P0 BRA `(.L_x_288) ;  /* 0x0000000000640947 */ /* 0x000fea0003800000 */
[----:B------:R-:W-:Y:S01]  /*bfe0*/  IADD3 R19, P0, R20, 0x20, RZ ;  /* 0x0000002014137810 */ /* 0x000fe20007f1e0ff */
[C---:B------:R-:W-:Y:S01]  /*bff0*/  VIADD R2, R18.reuse, 0x40 ;  /* 0x0000004012027836 */ /* 0x040fe20000000000 */
[----:B------:R-:W-:Y:S01]  /*c000*/  ULDC UR4, c[0x0][0xa8c] ;  /* 0x0002a30000047ab9 */ /* 0x000fe20000000800 */
[----:B------:R-:W-:Y:S01]  /*c010*/  VIADD R3, R18, 0x80 ;  /* 0x0000008012037836 */ /* 0x000fe20000000000 */
[----:B------:R-:W-:Y:S01]  /*c020*/  ULDC.64 UR6, c[0x0][0xad8] ;  /* 0x0002b60000067ab9 */ /* 0x000fe20000000a00 */
[----:B------:R-:W-:Y:S01]  /*c030*/  IMAD.X R0, RZ, RZ, R21, P0 ;  /* 0x000000ffff007224 */ /* 0x000fe200000e0615 */
[----:B------:R-:W-:Y:S01]  /*c040*/  ISETP.GE.AND P4, PT, R2, UR4, PT ;  /* 0x0000000402007c0c */ /* 0x000fe2000bf86270 */
[----:B------:R-:W-:Y:S01]  /*c050*/  VIADD R4, R18, 0xc0 ;  /* 0x000000c012047836 */ /* 0x000fe20000000000 */
[----:B------:R-:W-:Y:S01]  /*c060*/  ISETP.GE.AND P5, PT, R3, UR4, PT ;  /* 0x0000000403007c0c */ /* 0x000fe2000bfa6270 */
[----:B------:R-:W-:Y:S01]  /*c070*/  IMAD.MOV.U32 R3, RZ, RZ, R85 ;  /* 0x000000ffff037224 */ /* 0x000fe200078e0055 */
[----:B------:R-:W-:Y:S01]  /*c080*/  MOV R2, R80 ;  /* 0x0000005000027202 */ /* 0x000fe20000000f00 */
[----:B------:R-:W-:Y:S01]  /*c090*/  IMAD R0, R0, UR6, RZ ;  /* 0x0000000600007c24 */ /* 0x000fe2000f8e02ff */
[----:B------:R-:W-:Y:S01]  /*c0a0*/  ISETP.GE.AND P3, PT, R18, UR4, PT ;  /* 0x0000000412007c0c */ /* 0x000fe2000bf66270 */
[----:B------:R-:W-:Y:S01]  /*c0b0*/  ULDC.64 UR8, c[0x0][0x208] ;  /* 0x0000820000087ab9 */ /* 0x000fe20000000a00 */
[----:B------:R-:W-:Y:S01]  /*c0c0*/  ISETP.GE.AND P6, PT, R4, UR4, PT ;  /* 0x0000000404007c0c */ /* 0x000fe2000bfc6270 */
[----:B------:R-:W-:-:S04]  /*c0d0*/  IMAD.WIDE.U32 R2, R19, UR6, R2 ;  /* 0x0000000613027c25 */ /* 0x000fc8000f8e0002 */
[----:B------:R-:W-:Y:S01]  /*c0e0*/  IMAD R19, R19, UR7, R0 ;  /* 0x0000000713137c24 */ /* 0x000fe2000f8e0200 */
[----:B------:R-:W-:Y:S02]  /*c0f0*/  ULDC.64 UR6, c[0x0][0xa80] ;  /* 0x0002a00000067ab9 */ /* 0x000fe40000000a00 */
[----:B-1---5:R-:W-:Y:S01]  /*c100*/  LEA R32, P0, R2, UR6, 0x1 ;  /* 0x0000000602207c11 */ /* 0x022fe2000f8008ff */
[----:B------:R-:W-:-:S05]  /*c110*/  IMAD.IADD R3, R3, 0x1, R19 ;  /* 0x0000000103037824 */ /* 0x000fca00078e0213 */
[----:B------:R-:W-:-:S05]  /*c120*/  LEA.HI.X R33, R2, UR7, R3, 0x1, P0 ;  /* 0x0000000702217c11 */ /* 0x000fca00080f0c03 */
[----:B------:R2:W-:Y:S04]  /*c130*/  @!P3 STG.E.128 desc[UR8][R32.64], R24 ;  /* 0x000000182000b986 */ /* 0x0005e8000c101d08 */
[----:B------:R2:W-:Y:S04]  /*c140*/  @!P4 STG.E.128 desc[UR8][R32.64+0x80], R40 ;  /* 0x000080282000c986 */ /* 0x0005e8000c101d08 */
[----:B------:R2:W-:Y:S04]  /*c150*/  @!P5 STG.E.128 desc[UR8][R32.64+0x100], R64 ;  /* 0x000100402000d986 */ /* 0x0005e8000c101d08 */
[----:B------:R2:W-:Y:S02]  /*c160*/  @!P6 STG.E.128 desc[UR8][R32.64+0x180], R68 ;  /* 0x000180442000e986 */ /* 0x0005e4000c101d08 */
.L_x_288:
[----:B------:R-:W-:Y:S05]  /*c170*/  BSYNC B1 ;  /* 0x0000000000017941 */ /* 0x000fea0003800000 */
.L_x_287:
        /* <DEDUP_REMOVED lines=9> */
[----:B------:R-:W-:Y:S01]  /*c210*/  IMAD.MOV.U32 R2, RZ, RZ, R80 ;  /* 0x000000ffff027224 */ /* 0x000fe200078e0050 */
[----:B------:R-:W-:Y:S01]  /*c220*/  ISETP.GE.AND P4, PT, R3, UR4, PT ;  /* 0x0000000403007c0c */ /* 0x000fe2000bf86270 */
[----:B------:R-:W-:Y:S01]  /*c230*/  IMAD.MOV.U32 R3, RZ, RZ, R85 ;  /* 0x000000ffff037224 */ /* 0x000fe200078e0055 */
[----:B------:R-:W-:Y:S01]  /*c240*/  ISETP.GE.AND P1, PT, R18, UR4, PT ;  /* 0x0000000412007c0c */ /* 0x000fe2000bf26270 */
[----:B------:R-:W-:Y:S01]  /*c250*/  IMAD R0, R0, UR6, RZ ;  /* 0x0000000600007c24 */ /* 0x000fe2000f8e02ff */
[----:B------:R-:W-:Y:S01]  /*c260*/  ULDC.64 UR8, c[0x0][0x208] ;  /* 0x0000820000087ab9 */ /* 0x000fe20000000a00 */
[----:B------:R-:W-:-:S02]  /*c270*/  VIADD R4, R18, 0xc0 ;  /* 0x000000c012047836 */ /* 0x000fc40000000000 */
[----:B------:R-:W-:-:S03]  /*c280*/  IMAD.WIDE.U32 R2, R19, UR6, R2 ;  /* 0x0000000613027c25 */ /* 0x000fc6000f8e0002 */
[----:B------:R-:W-:Y:S01]  /*c290*/  ISETP.GE.AND P5, PT, R4, UR4, PT ;  /* 0x0000000404007c0c */ /* 0x000fe2000bfa6270 */
[----:B------:R-:W-:Y:S01]  /*c2a0*/  IMAD R19, R19, UR7, R0 ;  /* 0x0000000713137c24 */ /* 0x000fe2000f8e0200 */
[----:B------:R-:W-:Y:S02]  /*c2b0*/  ULDC.64 UR6, c[0x0][0xa80] ;  /* 0x0002a00000067ab9 */ /* 0x000fe40000000a00 */
[----:B--2--5:R-:W-:Y:S01]  /*c2c0*/  LEA R24, P0, R2, UR6, 0x1 ;  /* 0x0000000602187c11 */ /* 0x024fe2000f8008ff */
[----:B------:R-:W-:-:S05]  /*c2d0*/  IMAD.IADD R3, R3, 0x1, R19 ;  /* 0x0000000103037824 */ /* 0x000fca00078e0213 */
[----:B------:R-:W-:-:S05]  /*c2e0*/  LEA.HI.X R25, R2, UR7, R3, 0x1, P0 ;  /* 0x0000000702197c11 */ /* 0x000fca00080f0c03 */
[----:B------:R3:W-:Y:S04]  /*c2f0*/  @!P1 STG.E.128 desc[UR8][R24.64], R8 ;  /* 0x0000000818009986 */ /* 0x0007e8000c101d08 */
[----:B------:R3:W-:Y:S04]  /*c300*/  @!P3 STG.E.128 desc[UR8][R24.64+0x80], R36 ;  /* 0x000080241800b986 */ /* 0x0007e8000c101d08 */
[----:B------:R3:W-:Y:S04]  /*c310*/  @!P4 STG.E.128 desc[UR8][R24.64+0x100], R52 ;  /* 0x000100341800c986 */ /* 0x0007e8000c101d08 */
[----:B------:R3:W-:Y:S02]  /*c320*/  @!P5 STG.E.128 desc[UR8][R24.64+0x180], R60 ;  /* 0x0001803c1800d986 */ /* 0x0007e4000c101d08 */
.L_x_290:
[----:B------:R-:W-:Y:S05]  /*c330*/  BSYNC B1 ;  /* 0x0000000000017941 */ /* 0x000fea0003800000 */
.L_x_289:
[----:B------:R-:W-:Y:S05]  /*c340*/  @P2 BRA `(.L_x_291) ;  /* 0x0000000c00a82947 */ /* 0x000fea0003800000 */
[----:B---3-5:R-:W-:Y:S01]  /*c350*/  IADD3 R9, P0, R20, 0x60, RZ ;  /* 0x0000006014097810 */ /* 0x028fe20007f1e0ff */
[----:B------:R-:W-:Y:S01]  /*c360*/  VIADD R0, R18, 0x40 ;  /* 0x0000004012007836 */ /* 0x000fe20000000000 */
[----:B------:R-:W-:Y:S01]  /*c370*/  ULDC.64 UR6, c[0x0][0xad8] ;  /* 0x0002b60000067ab9 */ /* 0x000fe20000000a00 */
[----:B------:R-:W-:Y:S01]  /*c380*/  IMAD.MOV.U32 R2, RZ, RZ, R80 ;  /* 0x000000ffff027224 */ /* 0x000fe200078e0050 */
[----:B------:R-:W-:Y:S01]  /*c390*/  IADD3.X R20, RZ, R21, RZ, P0, !PT ;  /* 0x00000015ff147210 */ /* 0x000fe200007fe4ff */
[----:B------:R-:W-:Y:S01]  /*c3a0*/  IMAD.MOV.U32 R3, RZ, RZ, R85 ;  /* 0x000000ffff037224 */ /* 0x000fe200078e0055 */
[----:B------:R-:W-:Y:S01]  /*c3b0*/  ULDC UR4, c[0x0][0xa8c] ;  /* 0x0002a30000047ab9 */ /* 0x000fe20000000800 */
[----:B------:R-:W-:Y:S01]  /*c3c0*/  ULDC.64 UR8, c[0x0][0x208] ;  /* 0x0000820000087ab9 */ /* 0x000fe20000000a00 */
[----:B------:R-:W-:Y:S01]  /*c3d0*/  ISETP.GE.AND P2, PT, R0, UR4, PT ;  /* 0x0000000400007c0c */ /* 0x000fe2000bf46270 */
[----:B------:R-:W-:Y:S01]  /*c3e0*/  IMAD R20, R20, UR6, RZ ;  /* 0x0000000614147c24 */ /* 0x000fe2000f8e02ff */
[C---:B------:R-:W-:Y:S01]  /*c3f0*/  ISETP.GE.AND P1, PT, R18.reuse, UR4, PT ;  /* 0x0000000412007c0c */ /* 0x040fe2000bf26270 */
[----:B------:R-:W-:-:S02]  /*c400*/  VIADD R0, R18, 0x80 ;  /* 0x0000008012007836 */ /* 0x000fc40000000000 */
[----:B------:R-:W-:-:S03]  /*c410*/  IMAD.WIDE.U32 R2, R9, UR6, R2 ;  /* 0x0000000609027c25 */ /* 0x000fc6000f8e0002 */
[----:B------:R-:W-:Y:S01]  /*c420*/  ISETP.GE.AND P3, PT, R0, UR4, PT ;  /* 0x0000000400007c0c */ /* 0x000fe2000bf66270 */
[----:B------:R-:W-:Y:S01]  /*c430*/  IMAD R9, R9, UR7, R20 ;  /* 0x0000000709097c24 */ /* 0x000fe2000f8e0214 */
[----:B------:R-:W-:Y:S01]  /*c440*/  ULDC.64 UR6, c[0x0][0xa80] ;  /* 0x0002a00000067ab9 */ /* 0x000fe20000000a00 */
[----:B------:R-:W-:Y:S01]  /*c450*/  VIADD R0, R18, 0xc0 ;  /* 0x000000c012007836 */ /* 0x000fe20000000000 */
[----:B------:R-:W-:Y:S01]  /*c460*/  LEA R8, P0, R2, UR6, 0x1 ;  /* 0x0000000602087c11 */ /* 0x000fe2000f8008ff */
[----:B------:R-:W-:-:S05]  /*c470*/  IMAD.IADD R3, R3, 0x1, R9 ;  /* 0x0000000103037824 */ /* 0x000fca00078e0209 */
[----:B------:R-:W-:Y:S02]  /*c480*/  LEA.HI.X R9, R2, UR7, R3, 0x1, P0 ;  /* 0x0000000702097c11 */ /* 0x000fe400080f0c03 */
[----:B------:R-:W-:-:S03]  /*c490*/  ISETP.GE.AND P0, PT, R0, UR4, PT ;  /* 0x0000000400007c0c */ /* 0x000fc6000bf06270 */
[----:B------:R4:W-:Y:S04]  /*c4a0*/  @!P1 STG.E.128 desc[UR8][R8.64], R12 ;  /* 0x0000000c08009986 */ /* 0x0009e8000c101d08 */
[----:B------:R4:W-:Y:S04]  /*c4b0*/  @!P2 STG.E.128 desc[UR8][R8.64+0x80], R28 ;  /* 0x0000801c0800a986 */ /* 0x0009e8000c101d08 */
[----:B------:R4:W-:Y:S02]  /*c4c0*/  @!P3 STG.E.128 desc[UR8][R8.64+0x100], R44 ;  /* 0x0001002c0800b986 */ /* 0x0009e4000c101d08 */
[----:B------:R-:W-:Y:S05]  /*c4d0*/  @P0 BRA `(.L_x_291) ;  /* 0x0000000c00440947 */ /* 0x000fea0003800000 */
[----:B------:R-:W-:Y:S02]  /*c4e0*/  ULDC.64 UR6, c[0x0][0x208] ;  /* 0x0000820000067ab9 */ /* 0x000fe40000000a00 */
[----:B------:R3:W-:Y:S01]  /*c4f0*/  STG.E.128 desc[UR6][R8.64+0x180], R56 ;  /* 0x0001803808007986 */ /* 0x0007e2000c101d06 */
[----:B------:R-:W-:Y:S05]  /*c500*/  BRA `(.L_x_291) ;  /* 0x0000000c00387947 */ /* 0x000fea0003800000 */
.L_x_283:
[----:B------:R-:W-:Y:S01]  /*c510*/  R2UR UR4, R214 ;  /* 0x00000000d60472ca */ /* 0x000fe200000e0000 */
[----:B------:R-:W-:Y:S01]  /*c520*/  ULDC.64 UR6, c[0x0][0xbd8] ;  /* 0x0002f60000067ab9 */ /* 0x000fe20000000a00 */
[----:B------:R-:W-:Y:S01]  /*c530*/  R2UR UR9, R215 ;  /* 0x00000000d70972ca */ /* 0x000fe200000e0000 */
[----:B------:R-:W-:Y:S01]  /*c540*/  UISETP.NE.U32.AND UP0, UPT, UR6, URZ, UPT ;  /* 0x0000003f0600728c */ /* 0x000fe2000bf05070 */
[----:B------:R-:W-:Y:S01]  /*c550*/  IMAD.MOV.U32 R13, RZ, RZ, RZ ;  /* 0x000000ffff0d7224 */ /* 0x000fe200078e00ff */
[----:B------:R-:W-:Y:S02]  /*c560*/  ULDC.64 UR10, c[0x0][0x208] ;  /* 0x00008200000a7ab9 */ /* 0x000fe40000000a00 */
[----:B------:R-:W-:-:S06]  /*c570*/  UISETP.NE.AND.EX UP0, UPT, UR7, URZ, UPT, UP0 ;  /* 0x0000003f0700728c */ /* 0x000fcc000bf05300 */
[----:B------:R-:W-:Y:S01]  /*c580*/  USHF.L.U32 UR8, UR4, 0x2, URZ ;  /* 0x0000000204087899 */ /* 0x000fe2000800063f */
[----:B------:R-:W0:Y:S01]  /*c590*/  LDC R11, c[0x0][0xa88] ;  /* 0x0002a200ff0b7b82 */ /* 0x000e220000000800 */
[----:B------:R-:W-:Y:S01]  /*c5a0*/  USHF.L.U64.HI UR9, UR4, 0x2, UR9 ;  /* 0x0000000204097899 */ /* 0x000fe20008010209 */
[----:B------:R-:W-:Y:S01]  /*c5b0*/  PLOP3.LUT P1, PT, PT, PT, UP0, 0x80, 0x0 ;  /* 0x000000000000781c */ /* 0x000fe20003f2f008 */
[----:B------:R-:W-:-:S04]  /*c5c0*/  UIADD3 UR4, UP1, UR8, UR6, URZ ;  /* 0x0000000608047290 */ /* 0x000fc8000ff3e03f */
[----:B------:R-:W-:Y:S02]  /*c5d0*/  UIADD3.X UR6, UR9, UR7, URZ, UP1, !UPT ;  /* 0x0000000709067290 */ /* 0x000fe40008ffe43f */
[----:B------:R-:W-:-:S04]  /*c5e0*/  IMAD.U32 R2, RZ, RZ, UR4 ;  /* 0x00000004ff027e24 */ /* 0x000fc8000f8e00ff */
[----:B------:R-:W-:Y:S01]  /*c5f0*/  IMAD.U32 R3, RZ, RZ, UR6 ;  /* 0x00000006ff037e24 */ /* 0x000fe2000f8e00ff */
[----:B------:R-:W-:Y:S02]  /*c600*/  ULDC.64 UR6, c[0x0][0xbe0] ;  /* 0x0002f80000067ab9 */ /* 0x000fe40000000a00 */
[----:B------:R-:W-:Y:S02]  /*c610*/  UISETP.NE.U32.AND UP1, UPT, UR6, URZ, UPT ;  /* 0x0000003f0600728c */ /* 0x000fe4000bf25070 */
[----:B------:R1:W5:Y:S02]  /*c620*/  @P1 LDG.E R13, desc[UR10][R2.64] ;  /* 0x0000000a020d1981 */ /* 0x000364000c1e1900 */
[----:B------:R-:W-:-:S06]  /*c630*/  UISETP.NE.AND.EX UP1, UPT, UR7, URZ, UPT, UP1 ;  /* 0x0000003f0700728c */ /* 0x000fcc000bf25310 */
[----:B------:R-:W-:-:S05]  /*c640*/  PLOP3.LUT P2, PT, PT, PT, UP1, 0x80, 0x0 ;  /* 0x000000000000781c */ /* 0x000fca0003f4f018 */
[----:B------:R-:W-:-:S04]  /*c650*/  @UP1 UIADD3 UR6, UP2, UR8, UR6, URZ ;  /* 0x0000000608061290 */ /* 0x000fc8000ff5e03f */
[----:B------:R-:W-:Y:S02]  /*c660*/  @UP1 UIADD3.X UR7, UR9, UR7, URZ, UP2, !UPT ;  /* 0x0000000709071290 */ /* 0x000fe400097fe43f */
[----:B------:R-:W-:-:S04]  /*c670*/  MOV R8, UR6 ;  /* 0x0000000600087c02 */ /* 0x000fc80008000f00 */
[----:B------:R-:W-:Y:S01]  /*c680*/  IMAD.U32 R9, RZ, RZ, UR7 ;  /* 0x00000007ff097e24 */ /* 0x000fe2000f8e00ff */
[----:B------:R-:W-:-:S04]  /*c690*/  ISETP.GE.AND P0, PT, R223, 0x80, PT ;  /* 0x00000080df00780c */ /* 0x000fc80003f06270 */
[----:B0-----:R1:W5:Y:S01]  /*c6a0*/  @P2 LDG.E R11, desc[UR10][R8.64] ;  /* 0x0000000a080b2981 */ /* 0x001362000c1e1900 */
[----:B------:R-:W-:Y:S08]  /*c6b0*/  @P2 BRA `(.L_x_292) ;  /* 0x0000000000142947 */ /* 0x000ff00003800000 */
[----:B------:R-:W-:Y:S05]  /*c6c0*/  @!P1 BRA `(.L_x_292) ;  /* 0x0000000000109947 */ /* 0x000fea0003800000 */
[----:B------:R-:W-:Y:S02]  /*c6d0*/  ULDC.64 UR6, c[0x0][0x208] ;  /* 0x0000820000067ab9 */ /* 0x000fe40000000a00 */
[----:B------:R-:W2:Y:S04]  /*c6e0*/  LDG.E R0, desc[UR6][R2.64] ;  /* 0x0000000602007981 */ /* 0x000ea8000c1e1900 */
[----:B-----5:R-:W2:Y:S02]  /*c6f0*/  LDG.E R11, desc[UR6][R2.64+0x4] ;  /* 0x00000406020b7981 */ /* 0x020ea4000c1e1900 */
[----:B--2---:R-:W-:-:S07]  /*c700*/  IMAD.IADD R11, R11, 0x1, -R0 ;  /* 0x000000010b0b7824 */ /* 0x004fce00078e0a00 */
.L_x_292:
[----:B------:R-:W-:Y:S01]  /*c710*/  R2UR UR7, R213 ;  /* 0x00000000d50772ca */ /* 0x000fe200000e0000 */
[----:B------:R-:W-:Y:S01]  /*c720*/  BSSY B1, `(.L_x_293) ;  /* 0x0000023000017945 */ /* 0x000fe20003800000 */
[----:B------:R-:W-:Y:S02]  /*c730*/  R2UR UR6, R214 ;  /* 0x00000000d60672ca */ /* 0x000fe400000e0000 */
[----:B------:R-:W-:Y:S02]  /*c740*/  R2UR UR4, R215 ;  /* 0x00000000d70472ca */ /* 0x000fe400000e0000 */
[----:B------:R-:W-:Y:S02]  /*c750*/  SHF.R.S32.HI R19, RZ, 0x1f, R18 ;  /* 0x0000001fff137819 */ /* 0x000fe40000011412 */
[----:B-----5:R-:W-:-:S05]  /*c760*/  SHF.R.S32.HI R4, RZ, 0x1f, R13 ;  /* 0x0000001fff047819 */ /* 0x020fca000001140d */
[----:B------:R-:W-:Y:S02]  /*c770*/  USHF.R.S32.HI UR7, URZ, 0x1f, UR7 ;  /* 0x0000001f3f077899 */ /* 0x000fe40008011407 */
[----:B------:R-:W-:Y:S02]  /*c780*/  USEL UR8, UR6, URZ, !UP0 ;  /* 0x0000003f06087287 */ /* 0x000fe4000c000000 */
[----:B------:R-:W-:Y:S01]  /*c790*/  USEL UR9, UR4, URZ, !UP0 ;  /* 0x0000003f04097287 */ /* 0x000fe2000c000000 */
[----:B------:R-:W-:Y:S11]  /*c7a0*/  @P0 BRA `(.L_x_294) ;  /* 0x0000000000680947 */ /* 0x000ff60003800000 */
[----:B------:R-:W0:Y:S02]  /*c7b0*/  S2R R0, SR_TID.X ;  /* 0x0000000000007919 */ /* 0x000e240000002100 */
[----:B0-----:R-:W-:-:S04]  /*c7c0*/  IMAD R0, R212, 0x80, R0 ;  /* 0x00000080d4007824 */ /* 0x001fc800078e0200 */
[----:B------:R-:W-:-:S05]  /*c7d0*/  VIADD R0, R0, 0xffffff80 ;  /* 0xffffff8000007836 */ /* 0x000fca0000000000 */
[----:B------:R-:W-:-:S13]  /*c7e0*/  ISETP.GE.AND P0, PT, R0, R11, PT ;  /* 0x0000000b0000720c */ /* 0x000fda0003f06270 */
[----:B------:R-:W-:Y:S05]  /*c7f0*/  @P0 BRA `(.L_x_294) ;  /* 0x0000000000540947 */ /* 0x000fea0003800000 */
[----:B------:R-:W-:Y:S01]  /*c800*/  R2UR UR6, R213 ;  /* 0x00000000d50672ca */ /* 0x000fe200000e0000 */
[----:B------:R-:W-:Y:S01]  /*c810*/  ULDC.64 UR10, c[0x0][0xb70] ;  /* 0x0002dc00000a7ab9 */ /* 0x000fe20000000a00 */
[C---:B-1----:R-:W-:Y:S01]  /*c820*/  IADD3 R2, P0, R0.reuse, R13, RZ ;  /* 0x0000000d00027210 */ /* 0x042fe20007f1e0ff */
[----:B------:R-:W-:Y:S02]  /*c830*/  UIMAD UR4, UR7, UR10, URZ ;  /* 0x0000000a070472a4 */ /* 0x000fe4000f8e023f */
[----:B------:R-:W-:Y:S01]  /*c840*/  IMAD.U32 R9, RZ, RZ, UR10 ;  /* 0x0000000aff097e24 */ /* 0x000fe2000f8e00ff */
[----:B------:R-:W-:Y:S01]  /*c850*/  ULDC.64 UR12, c[0x0][0x208] ;  /* 0x00008200000c7ab9 */ /* 0x000fe20000000a00 */
[----:B------:R-:W-:-:S06]  /*c860*/  LEA.HI.X.SX32 R3, R0, R4, 0x1, P0 ;  /* 0x0000000400037211 */ /* 0x000fcc00000f0eff */
[----:B------:R-:W-:Y:S02]  /*c870*/  UIMAD UR4, UR6, UR11, UR4 ;  /* 0x0000000b060472a4 */ /* 0x000fe4000f8e0204 */
[----:B------:R-:W-:Y:S01]  /*c880*/  IMAD.WIDE.U32 R2, R9, UR6, R2 ;  /* 0x0000000609027c25 */ /* 0x000fe2000f8e0002 */
[----:B------:R-:W-:Y:S02]  /*c890*/  ULDC.64 UR10, c[0x0][0xb78] ;  /* 0x0002de00000a7ab9 */ /* 0x000fe40000000a00 */
[----:B------:R-:W-:Y:S01]  /*c8a0*/  UIMAD UR6, UR9, UR10, URZ ;  /* 0x0000000a090672a4 */ /* 0x000fe2000f8e023f */
[----:B------:R-:W-:Y:S02]  /*c8b0*/  VIADD R3, R3, UR4 ;  /* 0x0000000403037c36 */ /* 0x000fe40008000000 */
[----:B------:R-:W-:Y:S01]  /*c8c0*/  IMAD.U32 R9, RZ, RZ, UR10 ;  /* 0x0000000aff097e24 */ /* 0x000fe2000f8e00ff */
[----:B------:R-:W-:-:S03]  /*c8d0*/  UIMAD UR6, UR8, UR11, UR6 ;  /* 0x0000000b080672a4 */ /* 0x000fc6000f8e0206 */
[----:B------:R-:W-:Y:S01]  /*c8e0*/  IMAD.WIDE.U32 R2, R9, UR8, R2 ;  /* 0x0000000809027c25 */ /* 0x000fe2000f8e0002 */
[----:B------:R-:W-:-:S03]  /*c8f0*/  ULDC.64 UR10, c[0x0][0xb40] ;  /* 0x0002d000000a7ab9 */ /* 0x000fc60000000a00 */
[----:B------:R-:W-:Y:S01]  /*c900*/  VIADD R3, R3, UR6 ;  /* 0x0000000603037c36 */ /* 0x000fe20008000000 */
[----:B------:R-:W-:-:S04]  /*c910*/  LEA R8, P0, R2, UR10, 0x2 ;  /* 0x0000000a02087c11 */ /* 0x000fc8000f8010ff */
[----:B------:R-:W-:Y:S01]  /*c920*/  LEA.HI.X R9, R2, UR11, R3, 0x2, P0 ;  /* 0x0000000b02097c11 */ /* 0x000fe200080f1403 */
[----:B------:R-:W-:-:S05]  /*c930*/  IMAD.MOV.U32 R3, RZ, RZ, -0x800000 ;  /* 0xff800000ff037424 */ /* 0x000fca00078e00ff */
[----:B------:R0:W-:Y:S03]  /*c940*/  STG.E desc[UR12][R8.64], R3 ;  /* 0x0000000308007986 */ /* 0x0001e6000c10190c */
.L_x_294:
[----:B------:R-:W-:Y:S05]  /*c950*/  BSYNC B1 ;  /* 0x0000000000017941 */ /* 0x000fea0003800000 */
.L_x_293:
[----:B------:R-:W-:Y:S01]  /*c960*/  ULDC.64 UR10, c[0x0][0xaa0] ;  /* 0x0002a800000a7ab9 */ /* 0x000fe20000000a00 */
[----:B------:R-:W-:Y:S01]  /*c970*/  R2UR UR6, R213 ;  /* 0x00000000d50672ca */ /* 0x000fe200000e0000 */
[----:B------:R-:W-:Y:S01]  /*c980*/  IMAD R0, R4, UR10, RZ ;  /* 0x0000000a04007c24 */ /* 0x000fe2000f8e02ff */
[----:B------:R-:W-:Y:S01]  /*c990*/  BSSY B1, `(.L_x_295) ;  /* 0x0000032000017945 */ /* 0x000fe20003800000 */
[----:B01----:R-:W-:-:S04]  /*c9a0*/  IMAD.WIDE.U32 R2, R13, UR10, R18 ;  /* 0x0000000a0d027c25 */ /* 0x003fc8000f8e0012 */
[----:B------:R-:W-:Y:S01]  /*c9b0*/  IMAD R13, R13, UR11, R0 ;  /* 0x0000000b0d0d7c24 */ /* 0x000fe2000f8e0200 */
[----:B------:R-:W-:Y:S01]  /*c9c0*/  ULDC.64 UR10, c[0x0][0xae0] ;  /* 0x0002b800000a7ab9 */ /* 0x000fe20000000a00 */
[----:B------:R-:W-:Y:S01]  /*c9d0*/  IMAD R15, R212, -0x80, R11 ;  /* 0xffffff80d40f7824 */ /* 0x000fe200078e020b */
[----:B------:R-:W-:Y:S02]  /*c9e0*/  UIMAD UR4, UR7, UR10, URZ ;  /* 0x0000000a070472a4 */ /* 0x000fe4000f8e023f */
[----:B------:R-:W-:Y:S01]  /*c9f0*/  IMAD.U32 R9, RZ, RZ, UR10 ;  /* 0x0000000aff097e24 */ /* 0x000fe2000f8e00ff */
[----:B------:R-:W-:Y:S01]  /*ca00*/  IADD3 R3, R3, R13, RZ ;  /* 0x0000000d03037210 */ /* 0x000fe20007ffe0ff */
[C---:B------:R-:W-:Y:S01]  /*ca10*/  VIADD R0, R22.reuse, 0x20 ;  /* 0x0000002016007836 */ /* 0x040fe20000000000 */
[----:B------:R-:W-:Y:S01]  /*ca20*/  UIMAD UR4, UR6, UR11, UR4 ;  /* 0x0000000b060472a4 */ /* 0x000fe2000f8e0204 */
[CC--:B------:R-:W-:Y:S01]  /*ca30*/  ISETP.GE.AND P2, PT, R22.reuse, R15.reuse, PT ;  /* 0x0000000f1600720c */ /* 0x0c0fe20003f46270 */
[----:B------:R-:W-:Y:S01]  /*ca40*/  VIADD R4, R22, 0x40 ;  /* 0x0000004016047836 */ /* 0x000fe20000000000 */
[----:B------:R-:W-:Y:S01]  /*ca50*/  SHF.R.S32.HI R11, RZ, 0x1f, R22 ;  /* 0x0000001fff0b7819 */ /* 0x000fe20000011416 */
[----:B------:R-:W-:Y:S01]  /*ca60*/  IMAD.WIDE.U32 R2, R9, UR6, R2 ;  /* 0x0000000609027c25 */ /* 0x000fe2000f8e0002 */
[----:B------:R-:W-:Y:S01]  /*ca70*/  ULDC.64 UR6, c[0x0][0xae8] ;  /* 0x0002ba0000067ab9 */ /* 0x000fe20000000a00 */
[----:B------:R-:W-:-:S02]  /*ca80*/  ISETP.GE.AND P1, PT, R0, R15, PT ;  /* 0x0000000f0000720c */ /* 0x000fc40003f26270 */
[----:B------:R-:W-:Y:S01]  /*ca90*/  VIADD R3, R3, UR4 ;  /* 0x0000000403037c36 */ /* 0x000fe20008000000 */
[----:B------:R-:W-:Y:S02]  /*caa0*/  UIMAD UR4, UR9, UR6, URZ ;  /* 0x00000006090472a4 */ /* 0x000fe4000f8e023f */
[----:B------:R-:W-:Y:S01]  /*cab0*/  IMAD.U32 R9, RZ, RZ, UR6 ;  /* 0x00000006ff097e24 */ /* 0x000fe2000f8e00ff */
[----:B------:R-:W-:Y:S01]  /*cac0*/  ISETP.GE.AND P0, PT, R4, R15, PT ;  /* 0x0000000f0400720c */ /* 0x000fe20003f06270 */
[----:B------:R-:W-:Y:S01]  /*cad0*/  IMAD.MOV.U32 R10, RZ, RZ, R22 ;  /* 0x000000ffff0a7224 */ /* 0x000fe200078e0016 */
[----:B------:R-:W-:Y:S02]  /*cae0*/  UIMAD UR4, UR8, UR7, UR4 ;  /* 0x00000007080472a4 */ /* 0x000fe4000f8e0204 */
[----:B------:R-:W-:-:S04]  /*caf0*/  IMAD.WIDE.U32 R8, R9, UR8, R2 ;  /* 0x0000000809087c25 */ /* 0x000fc8000f8e0002 */
[----:B------:R-:W-:-:S04]  /*cb00*/  IMAD.WIDE R10, R212, 0x80, R10 ;  /* 0x00000080d40a7825 */ /* 0x000fc800078e020a */
[----:B------:R-:W-:Y:S02]  /*cb10*/  VIADD R19, R9, UR4 ;  /* 0x0000000409137c36 */ /* 0x000fe40008000000 */
[----:B------:R-:W-:Y:S01]  /*cb20*/  VIADD R0, R22, 0x60 ;  /* 0x0000006016007836 */ /* 0x000fe20000000000 */
[----:B------:R-:W-:Y:S06]  /*cb30*/  @P2 BRA `(.L_x_296) ;  /* 0x00000000005c2947 */ /* 0x000fec0003800000 */
[C---:B------:R-:W-:Y:S01]  /*cb40*/  VIADD R2, R18.reuse, 0x40 ;  /* 0x0000004012027836 */ /* 0x040fe20000000000 */
[C---:B------:R-:W-:Y:S01]  /*cb50*/  IADD3 R3, R18.reuse, 0x80, RZ ;  /* 0x0000008012037810 */ /* 0x040fe20007ffe0ff */
[----:B------:R-:W-:Y:S01]  /*cb60*/  ULDC UR4, c[0x0][0xa8c] ;  /* 0x0002a30000047ab9 */ /* 0x000fe20000000800 */
[----:B------:R-:W-:Y:S01]  /*cb70*/  ULDC.64 UR6, c[0x0][0xad8] ;  /* 0x0002b60000067ab9 */ /* 0x000fe20000000a00 */
[----:B------:R-:W-:Y:S01]  /*cb80*/  VIADD R4, R18, 0xc0 ;  /* 0x000000c012047836 */ /* 0x000fe20000000000 */
[----:B------:R-:W-:Y:S01]  /*cb90*/  ISETP.GE.AND P4, PT, R2, UR4, PT ;  /* 0x0000000402007c0c */ /* 0x000fe2000bf86270 */
[----:B------:R-:W-:Y:S01]  /*cba0*/  IMAD R13, R11, UR6, RZ ;  /* 0x000000060b0d7c24 */ /* 0x000fe2000f8e02ff */
[----:B------:R-:W-:Y:S01]  /*cbb0*/  ISETP.GE.AND P5, PT, R3, UR4, PT ;  /* 0x0000000403007c0c */ /* 0x000fe2000bfa6270 */
[----:B------:R-:W-:Y:S01]  /*cbc0*/  IMAD.MOV.U32 R2, RZ, RZ, R8 ;  /* 0x000000ffff027224 */ /* 0x000fe200078e0008 */
[----:B------:R-:W-:Y:S01]  /*cbd0*/  ISETP.GE.AND P3, PT, R18, UR4, PT ;  /* 0x0000000412007c0c */ /* 0x000fe2000bf66270 */
[----:B------:R-:W-:Y:S01]  /*cbe0*/  IMAD.MOV.U32 R3, RZ, RZ, R19 ;  /* 0x000000ffff037224 */ /* 0x000fe200078e0013 */
[----:B------:R-:W-:Y:S01]  /*cbf0*/  ISETP.GE.AND P6, PT, R4, UR4, PT ;  /* 0x0000000404007c0c */ /* 0x000fe2000bfc6270 */
[C---:B------:R-:W-:Y:S01]  /*cc00*/  IMAD R13, R10.reuse, UR7, R13 ;  /* 0x000000070a0d7c24 */ /* 0x040fe2000f8e020d */
[----:B------:R-:W-:Y:S01]  /*cc10*/  ULDC.64 UR8, c[0x0][0x208] ;  /* 0x0000820000087ab9 */ /* 0x000fe20000000a00 */
[----:B------:R-:W-:Y:S01]  /*cc20*/  IMAD.WIDE.U32 R2, R10, UR6, R2 ;  /* 0x000000060a027c25 */ /* 0x000fe2000f8e0002 */
[----:B------:R-:W-:-:S03]  /*cc30*/  ULDC.64 UR6, c[0x0][0xa80] ;  /* 0x0002a00000067ab9 */ /* 0x000fc60000000a00 */
[----:B------:R-:W-:Y:S01]  /*cc40*/  IMAD.IADD R3, R3, 0x1, R13 ;  /* 0x0000000103037824 */ /* 0x000fe200078e020d */
[----:B------:R-:W-:-:S04]  /*cc50*/  LEA R12, P2, R2, UR6, 0x1 ;  /* 0x00000006020c7c11 */ /* 0x000fc8000f8408ff */
[----:B------:R-:W-:-:S05]  /*cc60*/  LEA.HI.X R13, R2, UR7, R3, 0x1, P2 ;  /* 0x00000007020d7c11 */ /* 0x000fca00090f0c03 */
[----:B------:R0:W-:Y:S04]  /*cc70*/  @!P3 STG.E.128 desc[UR8][R12.64], RZ ;  /* 0x000000ff0c00b986 */ /* 0x0001e8000c101d08 */
[----:B------:R0:W-:Y:S04]  /*cc80*/  @!P4 STG.E.128 desc[UR8][R12.64+0x80], RZ ;  /* 0x000080ff0c00c986 */ /* 0x0001e8000c101d08 */
[----:B------:R0:W-:Y:S04]  /*cc90*/  @!P5 STG.E.128 desc[UR8][R12.64+0x100], RZ ;  /* 0x000100ff0c00d986 */ /* 0x0001e8000c101d08 */
[----:B------:R0:W-:Y:S02]  /*cca0*/  @!P6 STG.E.128 desc[UR8][R12.64+0x180], RZ ;  /* 0x000180ff0c00e986 */ /* 0x0001e4000c101d08 */
.L_x_296:
[----:B------:R-:W-:Y:S05]  /*ccb0*/  BSYNC B1 ;  /* 0x0000000000017941 */ /* 0x000fea0003800000 */
.L_x_295:
[----:B------:R-:W-:Y:S01]  /*ccc0*/  BSSY B1, `(.L_x_297) ;  /* 0x000001c000017945 */ /* 0x000fe20003800000 */
[----:B------:R-:W-:-:S03]  /*ccd0*/  ISETP.GE.AND P2, PT, R0, R15, PT ;  /* 0x0000000f0000720c */ /* 0x000fc60003f46270 */
[----:B------:R-:W-:Y:S10]  /*cce0*/  @P1 BRA `(.L_x_298) ;  /* 0x0000000000641947 */ /* 0x000ff40003800000 */
[----:B0-----:R-:W-:Y:S01]  /*ccf0*/  IADD3 R13, P1, R10, 0x20, RZ ;  /* 0x000000200a0d7810 */ /* 0x001fe20007f3e0ff */
[C---:B------:R-:W-:Y:S01]  /*cd00*/  VIADD R3, R18.reuse, 0x80 ;  /* 0x0000008012037836 */ /* 0x040fe20000000000 */
[----:B------:R-:W-:Y:S01]  /*cd10*/  ULDC UR4, c[0x0][0xa8c] ;  /* 0x0002a30000047ab9 */ /* 0x000fe20000000800 */
[C---:B------:R-:W-:Y:S01]  /*cd20*/  VIADD R2, R18.reuse, 0x40 ;  /* 0x0000004012027836 */ /* 0x040fe20000000000 */
        /* <DEDUP_REMOVED lines=14> */
[----:B------:R-:W-:Y:S01]  /*ce10*/  LEA R12, P1, R2, UR6, 0x1 ;  /* 0x00000006020c7c11 */ /* 0x000fe2000f8208ff */
[----:B------:R-:W-:-:S05]  /*ce20*/  IMAD.IADD R3, R3, 0x1, R13 ;  /* 0x0000000103037824 */ /* 0x000fca00078e020d */
[----:B------:R-:W-:-:S05]  /*ce30*/  LEA.HI.X R13, R2, UR7, R3, 0x1, P1 ;  /* 0x00000007020d7c11 */ /* 0x000fca00088f0c03 */
[----:B------:R1:W-:Y:S04]  /*ce40*/  @!P3 STG.E.128 desc[UR8][R12.64], RZ ;  /* 0x000000ff0c00b986 */ /* 0x0003e8000c101d08 */
[----:B------:R1:W-:Y:S04]  /*ce50*/  @!P4 STG.E.128 desc[UR8][R12.64+0x80], RZ ;  /* 0x000080ff0c00c986 */ /* 0x0003e8000c101d08 */
[----:B------:R1:W-:Y:S04]  /*ce60*/  @!P5 STG.E.128 desc[UR8][R12.64+0x100], RZ ;  /* 0x000100ff0c00d986 */ /* 0x0003e8000c101d08 */
[----:B------:R1:W-:Y:S02]  /*ce70*/  @!P6 STG.E.128 desc[UR8][R12.64+0x180], RZ ;  /* 0x000180ff0c00e986 */ /* 0x0003e4000c101d08 */
.L_x_298:
[----:B------:R-:W-:Y:S05]  /*ce80*/  BSYNC B1 ;  /* 0x0000000000017941 */ /* 0x000fea0003800000 */
.L_x_297:
[----:B------:R-:W-:Y:S04]  /*ce90*/  BSSY B1, `(.L_x_299) ;  /* 0x000001b000017945 */ /* 0x000fe80003800000 */
[----:B------:R-:W-:Y:S05]  /*cea0*/  @P0 BRA `(.L_x_300) ;  /* 0x0000000000640947 */ /* 0x000fea0003800000 */
[----:B01----:R-:W-:Y:S01]  /*ceb0*/  IADD3 R13, P0, R10, 0x40, RZ ;  /* 0x000000400a0d7810 */ /* 0x003fe20007f1e0ff */
        /* <DEDUP_REMOVED lines=24> */
.L_x_300:
[----:B------:R-:W-:Y:S05]  /*d040*/  BSYNC B1 ;  /* 0x0000000000017941 */ /* 0x000fea0003800000 */
.L_x_299:
[----:B------:R-:W-:Y:S05]  /*d050*/  @P2 BRA `(.L_x_291) ;  /* 0x0000000000642947 */ /* 0x000fea0003800000 */
[----:B------:R-:W-:Y:S01]  /*d060*/  IADD3 R9, P0, R10, 0x60, RZ ;  /* 0x000000600a097810 */ /* 0x000fe20007f1e0ff */
[----:B------:R-:W-:Y:S01]  /*d070*/  VIADD R0, R18, 0x40 ;  /* 0x0000004012007836 */ /* 0x000fe20000000000 */
[----:B------:R-:W-:Y:S01]  /*d080*/  ULDC UR4, c[0x0][0xa8c] ;  /* 0x0002a30000047ab9 */ /* 0x000fe20000000800 */
[----:B------:R-:W-:Y:S01]  /*d090*/  MOV R3, R19 ;  /* 0x0000001300037202 */ /* 0x000fe20000000f00 */
[----:B------:R-:W-:Y:S01]  /*d0a0*/  ULDC.64 UR6, c[0x0][0xad8] ;  /* 0x0002b60000067ab9 */ /* 0x000fe20000000a00 */
[----:B------:R-:W-:Y:S01]  /*d0b0*/  IMAD.X R10, RZ, RZ, R11, P0 ;  /* 0x000000ffff0a7224 */ /* 0x000fe200000e060b */
[----:B------:R-:W-:Y:S01]  /*d0c0*/  ISETP.GE.AND P2, PT, R0, UR4, PT ;  /* 0x0000000400007c0c */ /* 0x000fe2000bf46270 */
[----:B------:R-:W-:Y:S01]  /*d0d0*/  IMAD.MOV.U32 R2, RZ, RZ, R8 ;  /* 0x000000ffff027224 */ /* 0x000fe200078e0008 */
[C---:B------:R-:W-:Y:S01]  /*d0e0*/  ISETP.GE.AND P1, PT, R18.reuse, UR4, PT ;  /* 0x0000000412007c0c */ /* 0x040fe2000bf26270 */
[----:B------:R-:W-:Y:S01]  /*d0f0*/  VIADD R4, R18, 0x80 ;  /* 0x0000008012047836 */ /* 0x000fe20000000000 */
[----:B------:R-:W-:Y:S01]  /*d100*/  ULDC.64 UR8, c[0x0][0x208] ;  /* 0x0000820000087ab9 */ /* 0x000fe20000000a00 */
[----:B------:R-:W-:-:S02]  /*d110*/  IMAD R10, R10, UR6, RZ ;  /* 0x000000060a0a7c24 */ /* 0x000fc4000f8e02ff */
[----:B------:R-:W-:Y:S01]  /*d120*/  VIADD R0, R18, 0xc0 ;  /* 0x000000c012007836 */ /* 0x000fe20000000000 */
[----:B------:R-:W-:Y:S01]  /*d130*/  ISETP.GE.AND P3, PT, R4, UR4, PT ;  /* 0x0000000404007c0c */ /* 0x000fe2000bf66270 */
        /* <DEDUP_REMOVED lines=11> */
.L_x_291:
[----:B------:R-:W-:Y:S05]  /*d1f0*/  BSYNC B0 ;  /* 0x0000000000007941 */ /* 0x000fea0003800000 */
.L_x_282:
[----:B------:R-:W-:Y:S02]  /*d200*/  ULDC UR4, c[0x0][0xc14] ;  /* 0x0003050000047ab9 */ /* 0x000fe40000000800 */
[----:B------:R-:W-:-:S13]  /*d210*/  ISETP.GE.AND P0, PT, R7, UR4, PT ;  /* 0x0000000407007c0c */ /* 0x000fda000bf06270 */
[----:B------:R-:W-:Y:S05]  /*d220*/  @!P0 BRA `(.L_x_301) ;  /* 0xffffff3800e48947 */ /* 0x000fea000383ffff */
[----:B------:R-:W-:Y:S05]  /*d230*/  EXIT ;  /* 0x000000000000794d */ /* 0x000fea0003800000 */
.L_x_257:
[----:B------:R-:W-:-:S08]  /*d240*/  NOP ;  /* 0x0000000000007918 */ /* 0x000fd00000000000 */
[----:B0-----:R-:W0:-:S00]  /*d250*/  USETMAXREG.DEALLOC.CTAPOOL 0x18 ;  /* 0x00000018000079c8 */ /* 0x001e0000080e0500 */
[----:B0-----:R-:W-:-:S06]  /*d260*/  LOP3.LUT R0, R0, 0x3, RZ, 0xc0, !PT ;  /* 0x0000000300007812 */ /* 0x001fcc00078ec0ff */
[----:B------:R-:W0:Y:S02]  /*d270*/  SHFL.IDX PT, R0, R0, RZ, 0x1f ;  /* 0x00001fff00007589 */ /* 0x000e2400000e0000 */
[----:B0-----:R-:W-:-:S13]  /*d280*/  ISETP.NE.AND P0, PT, R0, RZ, PT ;  /* 0x000000ff0000720c */ /* 0x001fda0003f05270 */
[----:B------:R-:W-:Y:S05]  /*d290*/  @P0 EXIT ;  /* 0x000000000000094d */ /* 0x000fea0003800000 */
[----:B------:R-:W0:Y:S01]  /*d2a0*/  S2R R2, SR_TID.X ;  /* 0x0000000000027919 */ /* 0x000e220000002100 */
[----:B------:R-:W-:Y:S01]  /*d2b0*/  LOP3.LUT R4, R4, 0xffffffdf, RZ, 0xc0, !PT ;  /* 0xffffffdf04047812 */ /* 0x000fe200078ec0ff */
[----:B------:R-:W-:Y:S01]  /*d2c0*/  ULDC UR5, c[0x0][0xc14] ;  /* 0x0003050000057ab9 */ /* 0x000fe20000000800 */
[----:B------:R-:W-:Y:S01]  /*d2d0*/  IMAD.MOV.U32 R0, RZ, RZ, RZ ;  /* 0x000000ffff007224 */ /* 0x000fe200078e00ff */
[----:B------:R-:W-:Y:S01]  /*d2e0*/  ULDC.64 UR6, c[0x0][0x208] ;  /* 0x0000820000067ab9 */ /* 0x000fe20000000a00 */
[----:B------:R-:W-:Y:S01]  /*d2f0*/  ULDC UR4, c[0x0][0xc10] ;  /* 0x0003040000047ab9 */ /* 0x000fe20000000800 */
[----:B0-----:R-:W-:-:S04]  /*d300*/  LOP3.LUT R8, R2, 0x1f, RZ, 0xc0, !PT ;  /* 0x0000001f02087812 */ /* 0x001fc800078ec0ff */
[----:B------:R-:W-:-:S13]  /*d310*/  ISETP.NE.AND P0, PT, R8, 0x1f, PT ;  /* 0x0000001f0800780c */ /* 0x000fda0003f05270 */
[----:B------:R-:W-:Y:S02]  /*d320*/  @P0 LOP3.LUT R4, R4, 0x20, RZ, 0xfc, !PT ;  /* 0x0000002004040812 */ /* 0x000fe400078efcff */
[----:B------:R-:W-:-:S13]  /*d330*/  ISETP.GE.OR P0, PT, R8, UR5, !P0 ;  /* 0x0000000508007c0c */ /* 0x000fda000c706670 */
[----:B------:R-:W0:Y:S02]  /*d340*/  @!P0 LDC.64 R2, c[0x0][0xc58] ;  /* 0x00031600ff028b82 */ /* 0x000e240000000a00 */
[----:B0-----:R-:W-:-:S05]  /*d350*/  @!P0 IMAD.WIDE.U32 R2, R8, 0x4, R2 ;  /* 0x0000000408028825 */ /* 0x001fca00078e0002 */
[----:B------:R-:W2:Y:S01]  /*d360*/  @!P0 LDG.E R0, desc[UR6][R2.64] ;  /* 0x0000000602008981 */ /* 0x000ea2000c1e1900 */
[C---:B------:R-:W-:Y:S01]  /*d370*/  ISETP.NE.AND P1, PT, R8.reuse, RZ, PT ;  /* 0x000000ff0800720c */ /* 0x040fe20003f25270 */
[----:B------:R-:W0:Y:S01]  /*d380*/  S2UR UR6, SR_CTAID.X ;  /* 0x00000000000679c3 */ /* 0x000e220000002500 */
[----:B------:R-:W-:Y:S01]  /*d390*/  ISETP.GE.U32.AND P0, PT, R8, 0x2, PT ;  /* 0x000000020800780c */ /* 0x000fe20003f06070 */
[----:B------:R-:W-:Y:S01]  /*d3a0*/  IMAD.MOV.U32 R16, RZ, RZ, RZ ;  /* 0x000000ffff107224 */ /* 0x000fe200078e00ff */
[----:B------:R-:W-:Y:S01]  /*d3b0*/  LOP3.LUT R4, R4, 0xfffffffe, RZ, 0xc0, !PT ;  /* 0xfffffffe04047812 */ /* 0x000fe200078ec0ff */
[----:B------:R-:W-:-:S08]  /*d3c0*/  IMAD.MOV.U32 R19, RZ, RZ, RZ ;  /* 0x000000ffff137224 */ /* 0x000fd000078e00ff */
[----:B------:R-:W-:-:S04]  /*d3d0*/  @P1 LOP3.LUT R4, R4, 0x1, RZ, 0xfc, !PT ;  /* 0x0000000104041812 */ /* 0x000fc800078efcff */
[----:B------:R-:W-:-:S04]  /*d3e0*/  LOP3.LUT R4, R4, 0xffffffef, RZ, 0xc0, !PT ;  /* 0xffffffef04047812 */ /* 0x000fc800078ec0ff */
[----:B------:R-:W-:-:S04]  /*d3f0*/  @P0 LOP3.LUT R4, R4, 0x10, RZ, 0xfc, !PT ;  /* 0x0000001004040812 */ /* 0x000fc800078efcff */
[----:B------:R-:W-:Y:S01]  /*d400*/  LOP3.LUT R4, R4, 0xfffffff7, RZ, 0xc0, !PT ;  /* 0xfffffff704047812 */ /* 0x000fe200078ec0ff */
[----:B--2---:R-:W1:Y:S02]  /*d410*/  SHFL.UP PT, R5, R0, 0x1, RZ ;  /* 0x0420000000057989 */ /* 0x004e6400000e00ff */
[----:B-1----:R-:W-:-:S05]  /*d420*/  SEL R5, R5, RZ, P1 ;  /* 0x000000ff05057207 */ /* 0x002fca0000800000 */
[----:B------:R-:W-:-:S05]  /*d430*/  IMAD.IADD R5, R0, 0x1, R5 ;  /* 0x0000000100057824 */ /* 0x000fca00078e0205 */
[----:B------:R-:W1:Y:S02]  /*d440*/  SHFL.UP PT, R6, R5, 0x2, RZ ;  /* 0x0440000005067989 */ /* 0x000e6400000e00ff */
[----:B-1----:R-:W-:Y:S02]  /*d450*/  SEL R6, R6, RZ, P0 ;  /* 0x000000ff06067207 */ /* 0x002fe40000000000 */
[----:B------:R-:W-:-:S03]  /*d460*/  ISETP.GE.U32.AND P0, PT, R8, 0x4, PT ;  /* 0x000000040800780c */ /* 0x000fc60003f06070 */
[----:B------:R-:W-:-:S05]  /*d470*/  IMAD.IADD R6, R5, 0x1, R6 ;  /* 0x0000000105067824 */ /* 0x000fca00078e0206 */
[----:B------:R-:W1:Y:S05]  /*d480*/  SHFL.UP PT, R7, R6, 0x4, RZ ;  /* 0x0480000006077989 */ /* 0x000e6a00000e00ff */
[----:B------:R-:W-:-:S04]  /*d490*/  @P0 LOP3.LUT R4, R4, 0x8, RZ, 0xfc, !PT ;  /* 0x0000000804040812 */ /* 0x000fc800078efcff */
[----:B------:R-:W-:Y:S02]  /*d4a0*/  LOP3.LUT R4, R4, 0xfffffffb, RZ, 0xc0, !PT ;  /* 0xfffffffb04047812 */ /* 0x000fe400078ec0ff */
[----:B-1----:R-:W-:Y:S02]  /*d4b0*/  SEL R7, R7, RZ, P0 ;  /* 0x000000ff07077207 */ /* 0x002fe40000000000 */
[----:B------:R-:W-:-:S03]  /*d4c0*/  ISETP.GE.U32.AND P0, PT, R8, 0x8, PT ;  /* 0x000000080800780c */ /* 0x000fc60003f06070 */
[----:B------:R-:W-:-:S05]  /*d4d0*/  IMAD.IADD R7, R6, 0x1, R7 ;  /* 0x0000000106077824 */ /* 0x000fca00078e0207 */
[----:B------:R-:W1:Y:S05]  /*d4e0*/  SHFL.UP PT, R2, R7, 0x8, RZ ;  /* 0x0500000007027989 */ /* 0x000e6a00000e00ff */
[----:B------:R-:W-:-:S04]  /*d4f0*/  @P0 LOP3.LUT R4, R4, 0x4, RZ, 0xfc, !PT ;  /* 0x0000000404040812 */ /* 0x000fc800078efcff */
[----:B------:R-:W-:Y:S02]  /*d500*/  LOP3.LUT R4, R4, 0xfffffffd, RZ, 0xc0, !PT ;  /* 0xfffffffd04047812 */ /* 0x000fe400078ec0ff */
[----:B-1----:R-:W-:Y:S02]  /*d510*/  SEL R2, R2, RZ, P0 ;  /* 0x000000ff02027207 */ /* 0x002fe40000000000 */
[----:B------:R-:W-:Y:S02]  /*d520*/  ISETP.GE.U32.AND P0, PT, R8, 0x10, PT ;  /* 0x000000100800780c */ /* 0x000fe40003f06070 */
[----:B------:R-:W-:-:S05]  /*d530*/  IADD3 R3, R7, R2, RZ ;  /* 0x0000000207037210 */ /* 0x000fca0007ffe0ff */
[----:B------:R-:W1:Y:S06]  /*d540*/  SHFL.UP PT, R2, R3, 0x10, RZ ;  /* 0x0600000003027989 */ /* 0x000e6c00000e00ff */
[----:B------:R-:W-:Y:S02]  /*d550*/  @P0 LOP3.LUT R4, R4, 0x2, RZ, 0xfc, !PT ;  /* 0x0000000204040812 */ /* 0x000fe400078efcff */
[----:B-1----:R-:W-:-:S05]  /*d560*/  SEL R2, R2, RZ, P0 ;  /* 0x000000ff02027207 */ /* 0x002fca0000000000 */
[----:B------:R-:W-:-:S05]  /*d570*/  IMAD.IADD R2, R3, 0x1, R2 ;  /* 0x0000000103027824 */ /* 0x000fca00078e0202 */
[----:B------:R-:W1:Y:S02]  /*d580*/  SHFL.IDX PT, R5, R2, 0x1f, 0x1f ;  /* 0x03e01f0002057f89 */ /* 0x000e6400000e0000 */
[----:B-1----:R-:W-:-:S04]  /*d590*/  IMAD R5, R5, UR4, RZ ;  /* 0x0000000405057c24 */ /* 0x002fc8000f8e02ff */
[----:B------:R-:W-:Y:S01]  /*d5a0*/  IMAD.MOV.U32 R6, RZ, RZ, R5 ;  /* 0x000000ffff067224 */ /* 0x000fe200078e0005 */
[----:B0-----:R-:W-:-:S13]  /*d5b0*/  ISETP.GT.AND P0, PT, R5, UR6, PT ;  /* 0x0000000605007c0c */ /* 0x001fda000bf04270 */
[----:B------:R-:W-:Y:S05]  /*d5c0*/  @P0 BRA `(.L_x_302) ;  /* 0x0000000000c40947 */ /* 0x000fea0003800000 */
[----:B------:R-:W-:Y:S01]  /*d5d0*/  IMAD.MOV.U32 R5, RZ, RZ, R6 ;  /* 0x000000ffff057224 */ /* 0x000fe200078e0006 */
[----:B------:R-:W-:Y:S01]  /*d5e0*/  ULDC UR5, c[0x0][0xc14] ;  /* 0x0003050000057ab9 */ /* 0x000fe20000000800 */
[----:B------:R-:W-:Y:S01]  /*d5f0*/  IMAD.MOV.U32 R19, RZ, RZ, RZ ;  /* 0x000000ffff137224 */ /* 0x000fe200078e00ff */
[----:B------:R-:W-:Y:S01]  /*d600*/  ULDC UR7, c[0x0][0xc14] ;  /* 0x0003050000077ab9 */ /* 0x000fe20000000800 */
[----:B------:R-:W-:-:S05]  /*d610*/  ULDC UR4, c[0x0][0xc10] ;  /* 0x0003040000047ab9 */ /* 0x000fca0000000800 */
.L_x_306:
[----:B------:R-:W-:Y:S02]  /*d620*/  VIADD R0, R19, 0x1f ;  /* 0x0000001f13007836 */ /* 0x000fe40000000000 */
[----:B------:R-:W-:-:S03]  /*d630*/  IMAD.U32 R19, RZ, RZ, UR7 ;  /* 0x00000007ff137e24 */ /* 0x000fc6000f8e00ff */
[----:B------:R-:W-:-:S13]  /*d640*/  ISETP.GE.AND P0, PT, R0, UR5, PT ;  /* 0x0000000500007c0c */ /* 0x000fda000bf06270 */
[----:B------:R-:W-:Y:S05]  /*d650*/  @P0 BRA `(.L_x_303) ;  /* 0x0000000400440947 */ /* 0x000fea0003800000 */
[----:B------:R-:W0:Y:S01]  /*d660*/  S2R R2, SR_TID.X ;  /* 0x0000000000027919 */ /* 0x000e220000002100 */
[----:B------:R-:W-:Y:S01]  /*d670*/  IMAD.MOV.U32 R19, RZ, RZ, R0 ;  /* 0x000000ffff137224 */ /* 0x000fe200078e0000 */
[----:B------:R-:W-:Y:S01]  /*d680*/  BSSY B0, `(.L_x_304) ;  /* 0x000000b000007945 */ /* 0x000fe20003800000 */
[----:B------:R-:W-:Y:S01]  /*d690*/  IMAD.MOV.U32 R0, RZ, RZ, RZ ;  /* 0x000000ffff007224 */ /* 0x000fe200078e00ff */
[----:B0-----:R-:W-:-:S04]  /*d6a0*/  LOP3.LUT R8, R2, 0x1f, RZ, 0xc0, !PT ;  /* 0x0000001f02087812 */ /* 0x001fc800078ec0ff */
[C---:B------:R-:W-:Y:S02]  /*d6b0*/  ISETP.NE.AND P1, PT, R8.reuse, 0x1f, PT ;  /* 0x0000001f0800780c */ /* 0x040fe40003f25270 */
[----:B------:R-:W-:-:S04]  /*d6c0*/  IADD3 R7, R8, R19, RZ ;  /* 0x0000001308077210 */ /* 0x000fc80007ffe0ff */
[----:B------:R-:W-:-:S13]  /*d6d0*/  ISETP.GE.OR P0, PT, R7, UR5, !P1 ;  /* 0x0000000507007c0c */ /* 0x000fda000cf06670 */
[----:B------:R-:W-:Y:S05]  /*d6e0*/  @P0 BRA `(.L_x_305) ;  /* 0x0000000000100947 */ /* 0x000fea0003800000 */
[----:B------:R-:W0:Y:S01]  /*d6f0*/  LDC.64 R2, c[0x0][0xc58] ;  /* 0x00031600ff027b82 */ /* 0x000e220000000a00 */
[----:B------:R-:W-:Y:S01]  /*d700*/  ULDC.64 UR8, c[0x0][0x208] ;  /* 0x0000820000087ab9 */ /* 0x000fe20000000a00 */
[----:B0-----:R-:W-:-:S05]  /*d710*/  IMAD.WIDE R2, R7, 0x4, R2 ;  /* 0x0000000407027825 */ /* 0x001fca00078e0202 */
[----:B------:R0:W5:Y:S02]  /*d720*/  LDG.E R0, desc[UR8][R2.64] ;  /* 0x0000000802007981 */ /* 0x000164000c1e1900 */
.L_x_305:
[----:B------:R-:W-:Y:S05]  /*d730*/  BSYNC B0 ;  /* 0x0000000000007941 */ /* 0x000fea0003800000 */
.L_x_304:
[----:B0----5:R-:W0:Y:S01]  /*d740*/  SHFL.UP PT, R2, R0, 0x1, RZ ;  /* 0x0420000000027989 */ /* 0x021e2200000e00ff */
[C---:B------:R-:W-:Y:S02]  /*d750*/  ISETP.NE.AND P0, PT, R8.reuse, RZ, PT ;  /* 0x000000ff0800720c */ /* 0x040fe40003f05270 */
[----:B------:R-:W-:Y:S02]  /*d760*/  ISETP.GE.U32.AND P1, PT, R8, 0x2, PT ;  /* 0x000000020800780c */ /* 0x000fe40003f26070 */
[----:B0-----:R-:W-:Y:S02]  /*d770*/  SEL R3, R2, RZ, P0 ;  /* 0x000000ff02037207 */ /* 0x001fe40000000000 */
[----:B------:R-:W-:-:S03]  /*d780*/  ISETP.GE.U32.AND P0, PT, R8, 0x4, PT ;  /* 0x000000040800780c */ /* 0x000fc60003f06070 */
[----:B------:R-:W-:-:S05]  /*d790*/  IMAD.IADD R3, R0, 0x1, R3 ;  /* 0x0000000100037824 */ /* 0x000fca00078e0203 */
[----:B------:R-:W0:Y:S02]  /*d7a0*/  SHFL.UP PT, R2, R3, 0x2, RZ ;  /* 0x0440000003027989 */ /* 0x000e2400000e00ff */
        /* <DEDUP_REMOVED lines=8> */
[----:B0-----:R-:W-:-:S05]  /*d830*/  SEL R6, R6, RZ, P1 ;  /* 0x000000ff06067207 */ /* 0x001fca0000800000 */
[----:B------:R-:W-:-:S05]  /*d840*/  IMAD.IADD R6, R7, 0x1, R6 ;  /* 0x0000000107067824 */ /* 0x000fca00078e0206 */
[----:B------:R-:W0:Y:S02]  /*d850*/  SHFL.UP PT, R8, R6, 0x10, RZ ;  /* 0x0600000006087989 */ /* 0x000e2400000e00ff */
[----:B0-----:R-:W-:-:S05]  /*d860*/  SEL R9, R8, RZ, P0 ;  /* 0x000000ff08097207 */ /* 0x001fca0000000000 */
[----:B------:R-:W-:-:S05]  /*d870*/  IMAD.IADD R9, R6, 0x1, R9 ;  /* 0x0000000106097824 */ /* 0x000fca00078e0209 */
[----:B------:R-:W0:Y:S02]  /*d880*/  SHFL.IDX PT, R3, R9, 0x1f, 0x1f ;  /* 0x03e01f0009037f89 */ /* 0x000e2400000e0000 */
[----:B0-----:R-:W-:-:S04]  /*d890*/  IMAD R6, R3, UR4, RZ ;  /* 0x0000000403067c24 */ /* 0x001fc8000f8e02ff */
[----:B------:R-:W-:-:S05]  /*d8a0*/  IMAD.IADD R5, R6, 0x1, R5 ;  /* 0x0000000106057824 */ /* 0x000fca00078e0205 */
[----:B------:R-:W-:-:S13]  /*d8b0*/  ISETP.GT.AND P0, PT, R5, UR6, PT ;  /* 0x0000000605007c0c */ /* 0x000fda000bf04270 */
[----:B------:R-:W-:Y:S05]  /*d8c0*/  @!P0 BRA `(.L_x_306) ;  /* 0xfffffffc00548947 */ /* 0x000fea000383ffff */
[----:B------:R-:W-:-:S07]  /*d8d0*/  IMAD.MOV.U32 R2, RZ, RZ, R9 ;  /* 0x000000ffff027224 */ /* 0x000fce00078e0009 */
.L_x_302:
[----:B------:R-:W-:-:S04]  /*d8e0*/  IMAD.IADD R7, R5, 0x1, -R6 ;  /* 0x0000000105077824 */ /* 0x000fc800078e0a06 */
[----:B------:R-:W-:-:S05]  /*d8f0*/  IMAD R3, R2, UR4, R7 ;  /* 0x0000000402037c24 */ /* 0x000fca000f8e0207 */
[----:B------:R-:W-:-:S13]  /*d900*/  ISETP.GT.AND P0, PT, R3, UR6, PT ;  /* 0x0000000603007c0c */ /* 0x000fda000bf04270 */
[----:B------:R-:W-:-:S04]  /*d910*/  VOTE.ANY R8, PT, !P0 ;  /* 0x0000000000087806 */ /* 0x000fc800040e0100 */
[----:B------:R-:W0:Y:S01]  /*d920*/  POPC R5, R8 ;  /* 0x0000000800057309 */ /* 0x000e220000000000 */
[----:B------:R-:W-:Y:S01]  /*d930*/  ISETP.NE.AND P0, PT, R8, RZ, PT ;  /* 0x000000ff0800720c */ /* 0x000fe20003f05270 */
[----:B0-----:R-:W0:Y:S02]  /*d940*/  SHFL.IDX PT, R0, R0, R5, 0x1f ;  /* 0x00001f0500007589 */ /* 0x001e2400000e0000 */
[----:B0-----:R-:W-:-:S04]  /*d950*/  IABS R6, R0 ;  /* 0x0000000000067213 */ /* 0x001fc80000000000 */
[----:B------:R-:W0:Y:S08]  /*d960*/  I2F.RP R9, R6 ;  /* 0x0000000600097306 */ /* 0x000e300000209400 */
[----:B0-----:R-:W0:Y:S02]  /*d970*/  MUFU.RCP R9, R9 ;  /* 0x0000000900097308 */ /* 0x001e240000001000 */
[----:B0-----:R-:W-:-:S06]  /*d980*/  IADD3 R3, R9, 0xffffffe, RZ ;  /* 0x0ffffffe09037810 */ /* 0x001fcc0007ffe0ff */
[----:B------:R-:W0:Y:S02]  /*d990*/  F2I.FTZ.U32.TRUNC.NTZ R3, R3 ;  /* 0x0000000300037305 */ /* 0x000e24000021f000 */
[----:B0-----:R-:W-:Y:S01]  /*d9a0*/  IMAD.MOV R11, RZ, RZ, -R3 ;  /* 0x000000ffff0b7224 */ /* 0x001fe200078e0a03 */
[----:B------:R-:W-:Y:S06]  /*d9b0*/  @!P0 BRA `(.L_x_307) ;  /* 0x0000000000088947 */ /* 0x000fec0003800000 */
[----:B------:R-:W-:-:S05]  /*d9c0*/  VIADD R9, R5, 0xffffffff ;  /* 0xffffffff05097836 */ /* 0x000fca0000000000 */
[----:B------:R0:W1:Y:S02]  /*d9d0*/  SHFL.IDX PT, R16, R2, R9, 0x1f ;  /* 0x00001f0902107589 */ /* 0x00006400000e0000 */
.L_x_307:
[----:B-1----:R-:W-:Y:S01]  /*d9e0*/  IMAD R16, R16, UR4, R7 ;  /* 0x0000000410107c24 */ /* 0x002fe2000f8e0207 */
[----:B------:R-:W-:Y:S01]  /*d9f0*/  IADD3 R19, R5, R19, RZ ;  /* 0x0000001305137210 */ /* 0x000fe20007ffe0ff */
[----:B------:R-:W-:Y:S02]  /*da00*/  IMAD R7, R11, R6, RZ ;  /* 0x000000060b077224 */ /* 0x000fe400078e02ff */
[----:B0-----:R-:W-:Y:S01]  /*da10*/  IMAD.MOV.U32 R2, RZ, RZ, RZ ;  /* 0x000000ffff027224 */ /* 0x001fe200078e00ff */
[----:B------:R-:W-:-:S03]  /*da20*/  IADD3 R17, -R16, UR6, RZ ;  /* 0x0000000610117c10 */ /* 0x000fc6000fffe1ff */
[----:B------:R-:W-:Y:S01]  /*da30*/  IMAD.HI.U32 R2, R3, R7, R2 ;  /* 0x0000000703027227 */ /* 0x000fe200078e0002 */
[----:B------:R-:W-:Y:S02]  /*da40*/  IABS R7, R0 ;  /* 0x0000000000077213 */ /* 0x000fe40000000000 */
[----:B------:R-:W-:-:S03]  /*da50*/  IABS R3, R17 ;  /* 0x0000001100037213 */ /* 0x000fc60000000000 */
[----:B------:R-:W-:Y:S02]  /*da60*/  IMAD.MOV R7, RZ, RZ, -R7 ;  /* 0x000000ffff077224 */ /* 0x000fe400078e0a07 */
[----:B------:R-:W-:-:S04]  /*da70*/  IMAD.HI.U32 R2, R2, R3, RZ ;  /* 0x0000000302027227 */ /* 0x000fc800078e00ff */
[----:B------:R-:W-:-:S05]  /*da80*/  IMAD R3, R2, R7, R3 ;  /* 0x0000000702037224 */ /* 0x000fca00078e0203 */
[----:B------:R-:W-:-:S13]  /*da90*/  ISETP.GT.U32.AND P0, PT, R6, R3, PT ;  /* 0x000000030600720c */ /* 0x000fda0003f04070 */
[----:B------:R-:W-:Y:S02]  /*daa0*/  @!P0 IMAD.IADD R3, R3, 0x1, -R6 ;  /* 0x0000000103038824 */ /* 0x000fe400078e0a06 */
[----:B------:R-:W-:-:S03]  /*dab0*/  @!P0 VIADD R2, R2, 0x1 ;  /* 0x0000000102028836 */ /* 0x000fc60000000000 */
[----:B------:R-:W-:Y:S02]  /*dac0*/  ISETP.GE.U32.AND P0, PT, R3, R6, PT ;  /* 0x000000060300720c */ /* 0x000fe40003f06070 */
[----:B------:R-:W-:-:S11]  /*dad0*/  LOP3.LUT R3, R17, R0, RZ, 0x3c, !PT ;  /* 0x0000000011037212 */ /* 0x000fd600078e3cff */
[----:B------:R-:W-:Y:S01]  /*dae0*/  @P0 VIADD R2, R2, 0x1 ;  /* 0x0000000102020836 */ /* 0x000fe20000000000 */
[----:B------:R-:W-:-:S13]  /*daf0*/  ISETP.GE.AND P0, PT, R3, RZ, PT ;  /* 0x000000ff0300720c */ /* 0x000fda0003f06270 */
[----:B------:R-:W-:Y:S01]  /*db00*/  @!P0 IMAD.MOV R2, RZ, RZ, -R2 ;  /* 0x000000ffff028224 */ /* 0x000fe200078e0a02 */
[----:B------:R-:W-:-:S13]  /*db10*/  ISETP.NE.AND P0, PT, R0, RZ, PT ;  /* 0x000000ff0000720c */ /* 0x000fda0003f05270 */
[----:B------:R-:W-:-:S05]  /*db20*/  @!P0 LOP3.LUT R2, RZ, R0, RZ, 0x33, !PT ;  /* 0x00000000ff028212 */ /* 0x000fca00078e33ff */
[--C-:B------:R-:W-:Y:S02]  /*db30*/  IMAD.MOV R3, RZ, RZ, -R2.reuse ;  /* 0x000000ffff037224 */ /* 0x100fe400078e0a02 */
[----:B------:R-:W-:Y:S02]  /*db40*/  IMAD.MOV.U32 R18, RZ, RZ, R2 ;  /* 0x000000ffff127224 */ /* 0x000fe400078e0002 */
[----:B------:R-:W-:Y:S01]  /*db50*/  IMAD R17, R0, R3, R17 ;  /* 0x0000000300117224 */ /* 0x000fe200078e0211 */
[----:B------:R-:W-:Y:S06]  /*db60*/  BRA `(.L_x_308) ;  /* 0x00000000000c7947 */ /* 0x000fec0003800000 */
.L_x_303:
[----:B------:R-:W-:Y:S02]  /*db70*/  IMAD.MOV.U32 R17, RZ, RZ, RZ ;  /* 0x000000ffff117224 */ /* 0x000fe400078e00ff */
[----:B------:R-:W-:Y:S02]  /*db80*/  IMAD.U32 R16, RZ, RZ, UR6 ;  /* 0x00000006ff107e24 */ /* 0x000fe4000f8e00ff */
[----:B------:R-:W-:-:S07]  /*db90*/  IMAD.MOV.U32 R18, RZ, RZ, RZ ;  /* 0x000000ffff127224 */ /* 0x000fce00078e00ff */
.L_x_308:
[----:B------:R-:W0:Y:S01]  /*dba0*/  S2R R0, SR_TID.X ;  /* 0x0000000000007919 */ /* 0x000e220000002100 */
[----:B------:R-:W-:Y:S01]  /*dbb0*/  STL [R1+0x28], RZ ;  /* 0x000028ff01007387 */ /* 0x000fe20000100800 */
[----:B0-----:R-:W-:-:S04]  /*dbc0*/  LOP3.LUT R0, R0, 0x1f, RZ, 0xc0, !PT ;  /* 0x0000001f00007812 */ /* 0x001fc800078ec0ff */
[----:B------:R-:W-:-:S13]  /*dbd0*/  ISETP.NE.AND P0, PT, R0, RZ, PT ;  /* 0x000000ff0000720c */ /* 0x000fda0003f05270 */
[----:B------:R-:W0:Y:S01]  /*dbe0*/  @!P0 S2R R3, SR_CgaCtaId ;  /* 0x0000000000038919 */ /* 0x000e220000008800 */
[----:B------:R-:W-:-:S04]  /*dbf0*/  @!P0 MOV R0, 0x400 ;  /* 0x0000040000008802 */ /* 0x000fc80000000f00 */
[----:B0-----:R-:W-:-:S05]  /*dc00*/  @!P0 LEA R0, R3, R0, 0x18 ;  /* 0x0000000003008211 */ /* 0x001fca00078ec0ff */
[----:B------:R0:W-:Y:S01]  /*dc10*/  @!P0 STS.128 [R0+0x388d0], R16 ;  /* 0x0388d01000008388 */ /* 0x0001e20000000c00 */
[----:B------:R-:W-:Y:S06]  /*dc20*/  BAR.ARV 0x5, 0x120 ;  /* 0x0144800000007b1d */ /* 0x000fec0000002000 */
[----:B------:R-:W-:Y:S01]  /*dc30*/  ISETP.GE.AND P0, PT, R19, UR5, PT ;  /* 0x0000000513007c0c */ /* 0x000fe2000bf06270 */
[----:B0-----:R-:W-:-:S05]  /*dc40*/  IMAD.MOV.U32 R0, RZ, RZ, 0x1 ;  /* 0x00000001ff007424 */ /* 0x001fca00078e00ff */
[----:B------:R0:W-:Y:S04]  /*dc50*/  STL [R1+0x8], R0 ;  /* 0x0000080001007387 */ /* 0x0001e80000100800 */
[----:B------:R0:W-:Y:S03]  /*dc60*/  STL [R1], RZ ;  /* 0x000000ff01007387 */ /* 0x0001e60000100800 */
[----:B------:R-:W-:Y:S05]  /*dc70*/  @P0 BRA `(.L_x_309) ;  /* 0x0000004400140947 */ /* 0x000fea0003800000 */
[----:B0-----:R-:W-:Y:S01]  /*dc80*/  IMAD.MOV.U32 R0, RZ, RZ, 0x1 ;  /* 0x00000001ff007424 */ /* 0x001fe200078e00ff */
[----:B------:R0:W-:Y:S01]  /*dc90*/  STL [R1], RZ ;  /* 0x000000ff01007387 */ /* 0x0001e20000100800 */
[----:B------:R-:W-:Y:S01]  /*dca0*/  ULDC UR38, c[0x0][0xc] ;  /* 0x0000030000267ab9 */ /* 0x000fe20000000800 */
[----:B------:R-:W-:Y:S02]  /*dcb0*/  ULDC.64 UR36, c[0x0][0x198] ;  /* 0x0000660000247ab9 */ /* 0x000fe40000000a00 */
[----:B------:R0:W-:Y:S04]  /*dcc0*/  STL [R1+0x8], R0 ;  /* 0x0000080001007387 */ /* 0x0001e80000100800 */
[----:B------:R0:W-:Y:S02]  /*dcd0*/  STL [R1+0x28], RZ ;  /* 0x000028ff01007387 */ /* 0x0001e40000100800 */
.L_x_375:
[----:B-1----:R-:W1:Y:S01]  /*dce0*/  LDC.64 R2, c[0x0][0xc60] ;  /* 0x00031800ff027b82 */ /* 0x002e620000000a00 */
[----:B------:R-:W-:Y:S01]  /*dcf0*/  ULDC.64 UR4, c[0x0][0x208] ;  /* 0x0000820000047ab9 */ /* 0x000fe20000000a00 */
[----:B-1----:R-:W-:-:S05]  /*dd00*/  IMAD.WIDE R2, R19, 0x4, R2 ;  /* 0x0000000413027825 */ /* 0x002fca00078e0202 */
[----:B------:R-:W2:Y:S01]  /*dd10*/  LDG.E R5, desc[UR4][R2.64] ;  /* 0x0000000402057981 */ /* 0x000ea2000c1e1900 */
[----:B------:R-:W-:Y:S05]  /*dd20*/  YIELD ;  /* 0x0000000000007946 */ /* 0x000fea0003800000 */
[----:B------:R-:W-:Y:S01]  /*dd30*/  ULDC.64 UR4, c[0x0][0xa28] ;  /* 0x00028a0000047ab9 */ /* 0x000fe20000000a00 */
[----:B0-----:R-:W-:Y:S01]  /*dd40*/  IMAD.MOV.U32 R0, RZ, RZ, RZ ;  /* 0x000000ffff007224 */ /* 0x001fe200078e00ff */
[----:B------:R-:W-:Y:S01]  /*dd50*/  ISETP.NE.U32.AND P0, PT, RZ, UR4, PT ;  /* 0x00000004ff007c0c */ /* 0x000fe2000bf05070 */
[----:B------:R-:W-:-:S03]  /*dd60*/  ULDC.64 UR6, c[0x0][0x208] ;  /* 0x0000820000067ab9 */ /* 0x000fc60000000a00 */
[----:B------:R-:W-:Y:S01]  /*dd70*/  ISETP.NE.AND.EX P0, PT, RZ, UR5, PT, P0 ;  /* 0x00000005ff007c0c */ /* 0x000fe2000bf05300 */
[----:B------:R-:W-:Y:S01]  /*dd80*/  IMAD.MOV.U32 R6, RZ, RZ, RZ ;  /* 0x000000ffff067224 */ /* 0x000fe200078e00ff */
[----:B--2---:R-:W-:Y:S01]  /*dd90*/  SHF.R.S32.HI R4, RZ, 0x1f, R5 ;  /* 0x0000001fff047819 */ /* 0x004fe20000011405 */
[----:B------:R-:W-:-:S10]  /*dda0*/  IMAD.SHL.U32 R7, R5, 0x4, RZ ;  /* 0x0000000405077824 */ /* 0x000fd400078e00ff */
[C---:B------:R-:W-:Y:S01]  /*ddb0*/  @P0 LEA R2, P1, R5.reuse, UR4, 0x2 ;  /* 0x0000000405020c11 */ /* 0x040fe2000f8210ff */
[----:B------:R-:W-:Y:S03]  /*ddc0*/  STL [R1+0x14], R5 ;  /* 0x0000140501007387 */ /* 0x000fe60000100800 */
[----:B------:R-:W-:Y:S01]  /*ddd0*/  @P0 LEA.HI.X R3, R5, UR5, R4, 0x2, P1 ;  /* 0x0000000505030c11 */ /* 0x000fe200088f1404 */
[----:B------:R-:W-:-:S04]  /*dde0*/  ULDC.64 UR4, c[0x0][0xa00] ;  /* 0x0002800000047ab9 */ /* 0x000fc80000000a00 */
[----:B------:R0:W5:Y:S01]  /*ddf0*/  @P0 LDG.E R0, desc[UR6][R2.64] ;  /* 0x0000000602000981 */ /* 0x000162000c1e1900 */
[----:B------:R-:W-:-:S04]  /*de00*/  ISETP.NE.U32.AND P0, PT, RZ, UR4, PT ;  /* 0x00000004ff007c0c */ /* 0x000fc8000bf05070 */
[----:B------:R-:W-:-:S13]  /*de10*/  ISETP.NE.AND.EX P0, PT, RZ, UR5, PT, P0 ;  /* 0x00000005ff007c0c */ /* 0x000fda000bf05300 */
[----:B0-----:R-:W-:-:S04]  /*de20*/  @P0 LEA R2, P1, R5, UR4, 0x2 ;  /* 0x0000000405020c11 */ /* 0x001fc8000f8210ff */
[----:B------:R-:W-:Y:S01]  /*de30*/  @P0 LEA.HI.X R3, R5, UR5, R4, 0x2, P1 ;  /* 0x0000000505030c11 */ /* 0x000fe200088f1404 */
[----:B------:R-:W-:-:S04]  /*de40*/  ULDC.64 UR4, c[0x0][0xa20] ;  /* 0x0002880000047ab9 */ /* 0x000fc80000000a00 */
[----:B------:R-:W2:Y:S01]  /*de50*/  @P0 LDG.E R6, desc[UR6][R2.64] ;  /* 0x0000000602060981 */ /* 0x000ea2000c1e1900 */
[----:B------:R-:W-:-:S04]  /*de60*/  ISETP.NE.U32.AND P0, PT, RZ, UR4, PT ;  /* 0x00000004ff007c0c */ /* 0x000fc8000bf05070 */
[----:B------:R-:W-:Y:S01]  /*de70*/  ISETP.NE.AND.EX P0, PT, RZ, UR5, PT, P0 ;  /* 0x00000005ff007c0c */ /* 0x000fe2000bf05300 */
[----:B--2---:R0:W-:Y:S04]  /*de80*/  STL [R1+0x2c], R6 ;  /* 0x00002c0601007387 */ /* 0x0041e80000100800 */
[----:B------:R1:W-:Y:S01]  /*de90*/  STL [R1+0x1c], R7 ;  /* 0x00001c0701007387 */ /* 0x0003e20000100800 */
[----:B0-----:R-:W-:-:S07]  /*dea0*/  SHF.L.U64.HI R6, R5, 0x2, R4 ;  /* 0x0000000205067819 */ /* 0x001fce0000010204 */
[C---:B------:R-:W-:Y:S01]  /*deb0*/  @P0 IADD3 R4, P1, R7.reuse, UR4, RZ ;  /* 0x0000000407040c10 */ /* 0x040fe2000ff3e0ff */
[----:B------:R0:W-:Y:S03]  /*dec0*/  STL [R1+0x20], R6 ;  /* 0x0000200601007387 */ /* 0x0001e60000100800 */
[C---:B------:R-:W-:Y:S01]  /*ded0*/  @P0 IADD3.X R5, R6.reuse, UR5, RZ, P1, !PT ;  /* 0x0000000506050c10 */ /* 0x040fe20008ffe4ff */
[----:B------:R-:W-:Y:S02]  /*dee0*/  ULDC.64 UR4, c[0x0][0xa08] ;  /* 0x0002820000047ab9 */ /* 0x000fe40000000a00 */
[----:B------:R-:W-:Y:S02]  /*def0*/  IADD3 R2, P1, R7, UR4, RZ ;  /* 0x0000000407027c10 */ /* 0x000fe4000ff3e0ff */
[----:B-1----:R-:W-:Y:S02]  /*df00*/  MOV R7, RZ ;  /* 0x000000ff00077202 */ /* 0x002fe40000000f00 */
[----:B------:R-:W-:-:S02]  /*df10*/  IADD3.X R3, R6, UR5, RZ, P1, !PT ;  /* 0x0000000506037c10 */ /* 0x000fc40008ffe4ff */
[----:B------:R-:W-:-:S04]  /*df20*/  ISETP.NE.U32.AND P1, PT, RZ, UR4, PT ;  /* 0x00000004ff007c0c */ /* 0x000fc8000bf25070 */
[----:B------:R-:W-:Y:S01]  /*df30*/  ISETP.NE.AND.EX P1, PT, RZ, UR5, PT, P1 ;  /* 0x00000005ff007c0c */ /* 0x000fe2000bf25310 */
[----:B------:R-:W-:Y:S02]  /*df40*/  ULDC.64 UR4, c[0x0][0x3f8] ;  /* 0x0000fe0000047ab9 */ /* 0x000fe40000000a00 */
[----:B------:R-:W-:-:S03]  /*df50*/  UISETP.NE.U32.AND UP0, UPT, UR4, URZ, UPT ;  /* 0x0000003f0400728c */ /* 0x000fc6000bf05070 */
[----:B------:R-:W-:Y:S01]  /*df60*/  ULDC UR4, c[0x0][0x404] ;  /* 0x0001010000047ab9 */ /* 0x000fe20000000800 */
[----:B------:R-:W-:-:S03]  /*df70*/  UISETP.NE.AND.EX UP0, UPT, UR5, URZ, UPT, UP0 ;  /* 0x0000003f0500728c */ /* 0x000fc6000bf05300 */
[----:B------:R-:W-:Y:S01]  /*df80*/  ULDC UR5, c[0x0][0x2e0] ;  /* 0x0000b80000057ab9 */ /* 0x000fe20000000800 */
[----:B------:R-:W-:Y:S02]  /*df90*/  USEL UR4, UR4, 0x1, UP0 ;  /* 0x0000000104047887 */ /* 0x000fe40008000000 */
[----:B------:R1:W5:Y:S02]  /*dfa0*/  @P1 LDG.E R7, desc[UR6][R2.64] ;  /* 0x0000000602071981 */ /* 0x000364000c1e1900 */
[----:B------:R-:W-:-:S06]  /*dfb0*/  UIMAD UR4, UR4, UR5, URZ ;  /* 0x00000005040472a4 */ /* 0x000fcc000f8e023f */
[----:B0-----:R-:W-:-:S06]  /*dfc0*/  IMAD.U32 R6, RZ, RZ, UR4 ;  /* 0x00000004ff067e24 */ /* 0x001fcc000f8e00ff */
[----:B------:R1:W5:Y:S01]  /*dfd0*/  @P0 LDG.E R6, desc[UR6][R4.64] ;  /* 0x0000000604060981 */ /* 0x000362000c1e1900 */
[----:B------:R-:W-:Y:S05]  /*dfe0*/  @P0 BRA `(.L_x_310) ;  /* 0x0000000000140947 */ /* 0x000fea0003800000 */
[----:B------:R-:W-:Y:S05]  /*dff0*/  @!P1 BRA `(.L_x_310) ;  /* 0x0000000000109947 */ /* 0x000fea0003800000 */
[----:B------:R-:W-:Y:S02]  /*e000*/  ULDC.64 UR4, c[0x0][0x208] ;  /* 0x0000820000047ab9 */ /* 0x000fe40000000a00 */
[----:B-----5:R-:W2:Y:S04]  /*e010*/  LDG.E R6, desc[UR4][R2.64] ;  /* 0x0000000402067981 */ /* 0x020ea8000c1e1900 */
[----:B-1----:R-:W2:Y:S02]  /*e020*/  LDG.E R5, desc[UR4][R2.64+0x4] ;  /* 0x0000040402057981 */ /* 0x002ea4000c1e1900 */
[----:B--2---:R-:W-:-:S07]  /*e030*/  IMAD.IADD R6, R5, 0x1, -R6 ;  /* 0x0000000105067824 */ /* 0x004fce00078e0a06 */
.L_x_310:
[--C-:B-1---5:R-:W-:Y:S01]  /*e040*/  IMAD.IADD R2, R6, 0x1, -R0.reuse ;  /* 0x0000000106027824 */ /* 0x122fe200078e0a00 */
[----:B------:R-:W-:Y:S01]  /*e050*/  BSSY B6, `(.L_x_311) ;  /* 0x0000368000067945 */ /* 0x000fe20003800000 */
[----:B------:R-:W-:Y:S02]  /*e060*/  IMAD.IADD R3, R7, 0x1, R0 ;  /* 0x0000000107037824 */ /* 0x000fe400078e0200 */
[C---:B------:R-:W-:Y:S01]  /*e070*/  VIADD R0, R2.reuse, 0x4f ;  /* 0x0000004f02007836 */ /* 0x040fe20000000000 */
[----:B------:R-:W-:Y:S01]  /*e080*/  STL [R1+0x24], R2 ;  /* 0x0000240201007387 */ /* 0x000fe20000100800 */
[----:B------:R-:W-:Y:S02]  /*e090*/  ISETP.GT.AND P0, PT, R2, RZ, PT ;  /* 0x000000ff0200720c */ /* 0x000fe40003f04270 */
[----:B------:R-:W-:Y:S01]  /*e0a0*/  IMAD.HI R0, R0, 0x66666667, RZ ;  /* 0x6666666700007827 */ /* 0x000fe200078e02ff */
[----:B------:R0:W-:Y:S04]  /*e0b0*/  STL [R1+0x4], R3 ;  /* 0x0000040301007387 */ /* 0x0001e80000100800 */
[----:B0-----:R-:W-:-:S04]  /*e0c0*/  SHF.R.U32.HI R3, RZ, 0x1f, R0 ;  /* 0x0000001fff037819 */ /* 0x001fc80000011600 */
[----:B------:R-:W-:-:S05]  /*e0d0*/  LEA.HI.SX32 R0, R0, R3, 0x1b ;  /* 0x0000000300007211 */ /* 0x000fca00078fdaff */
[----:B------:R0:W-:Y:S01]  /*e0e0*/  STL [R1+0x18], R0 ;  /* 0x0000180001007387 */ /* 0x0001e20000100800 */
[----:B------:R-:W-:Y:S05]  /*e0f0*/  @P0 BRA `(.L_x_312) ;  /* 0x0000000000480947 */ /* 0x000fea0003800000 */
[----:B------:R-:W1:Y:S02]  /*e100*/  S2R R2, SR_TID.X ;  /* 0x0000000000027919 */ /* 0x000e640000002100 */
[----:B-1----:R-:W-:-:S04]  /*e110*/  LOP3.LUT R2, R2, 0x1f, RZ, 0xc0, !PT ;  /* 0x0000001f02027812 */ /* 0x002fc800078ec0ff */
[----:B------:R-:W-:-:S13]  /*e120*/  ISETP.NE.AND P1, PT, R2, RZ, PT ;  /* 0x000000ff0200720c */ /* 0x000fda0003f25270 */
[----:B------:R-:W-:Y:S05]  /*e130*/  @P1 BRA `(.L_x_313) ;  /* 0x0000003400641947 */ /* 0x000fea0003800000 */
[----:B------:R-:W1:Y:S01]  /*e140*/  S2R R7, SR_LANEID ;  /* 0x0000000000077919 */ /* 0x000e620000000000 */
[----:B------:R-:W-:Y:S01]  /*e150*/  VOTEU.ANY UR4, UPT, PT ;  /* 0x0000000000047886 */ /* 0x000fe200038e0100 */
[----:B------:R-:W2:Y:S01]  /*e160*/  LDC.64 R2, c[0x0][0xc38] ;  /* 0x00030e00ff027b82 */ /* 0x000ea20000000a00 */
[----:B0-----:R-:W1:Y:S01]  /*e170*/  FLO.U32 R0, UR4 ;  /* 0x0000000400007d00 */ /* 0x001e6200080e0000 */
[----:B------:R-:W-:-:S07]  /*e180*/  ULDC.64 UR6, c[0x0][0x208] ;  /* 0x0000820000067ab9 */ /* 0x000fce0000000a00 */
[----:B------:R-:W2:Y:S01]  /*e190*/  POPC R5, UR4 ;  /* 0x0000000400057d09 */ /* 0x000ea20008000000 */
[----:B-1----:R-:W-:-:S13]  /*e1a0*/  ISETP.EQ.U32.AND P0, PT, R0, R7, PT ;  /* 0x000000070000720c */ /* 0x002fda0003f02070 */
[----:B--2---:R-:W2:Y:S01]  /*e1b0*/  @P0 ATOMG.E.ADD.STRONG.GPU PT, R3, desc[UR6][R2.64], R5 ;  /* 0x00000005020309a8 */ /* 0x004ea200081ee1c6 */
[----:B------:R-:W0:Y:S02]  /*e1c0*/  S2R R4, SR_LTMASK ;  /* 0x0000000000047919 */ /* 0x000e240000003900 */
[----:B0-----:R-:W-:-:S04]  /*e1d0*/  LOP3.LUT R4, R4, UR4, RZ, 0xc0, !PT ;  /* 0x0000000404047c12 */ /* 0x001fc8000f8ec0ff */
[----:B------:R-:W0:Y:S01]  /*e1e0*/  POPC R7, R4 ;  /* 0x0000000400077309 */ /* 0x000e220000000000 */
[----:B--2---:R-:W0:Y:S02]  /*e1f0*/  SHFL.IDX PT, R0, R3, R0, 0x1f ;  /* 0x00001f0003007589 */ /* 0x004e2400000e0000 */
[----:B0-----:R-:W-:Y:S01]  /*e200*/  IADD3 R16, R0, UR38, R7 ;  /* 0x0000002600107c10 */ /* 0x001fe2000fffe007 */
[----:B------:R-:W-:Y:S06]  /*e210*/  BRA `(.L_x_313) ;  /* 0x00000034002c7947 */ /* 0x000fec0003800000 */
.L_x_312:
[----:B------:R-:W1:Y:S01]  /*e220*/  S2R R3, SR_CgaCtaId ;  /* 0x0000000000037919 */ /* 0x000e620000008800 */
[----:B0-----:R-:W-:-:S04]  /*e230*/  MOV R0, 0x400 ;  /* 0x0000040000007802 */ /* 0x001fc80000000f00 */
[----:B-1----:R-:W-:-:S05]  /*e240*/  LEA R2, R3, R0, 0x18 ;  /* 0x0000000003027211 */ /* 0x002fca00078ec0ff */
[----:B------:R0:W-:Y:S01]  /*e250*/  STL [R1+0x10], R2 ;  /* 0x0000100201007387 */ /* 0x0001e20000100800 */
[----:B------:R-:W-:-:S05]  /*e260*/  VIADD R0, R2, 0x24400 ;  /* 0x0002440002007836 */ /* 0x000fca0000000000 */
[----:B------:R-:W-:-:S13]  /*e270*/  LOP3.LUT P0, RZ, R0, 0x3ff, RZ, 0xc0, !PT ;  /* 0x000003ff00ff7812 */ /* 0x000fda000780c0ff */
[----:B0-----:R-:W-:Y:S05]  /*e280*/  @!P0 BRA `(.L_x_314) ;  /* 0x0000000000408947 */ /* 0x001fea0003800000 */
[----:B------:R-:W-:Y:S01]  /*e290*/  MOV R2, 0x0 ;  /* 0x0000000000027802 */ /* 0x000fe20000000f00 */
[----:B------:R-:W-:Y:S01]  /*e2a0*/  ULDC.64 UR6, c[0x4][0x1b8] ;  /* 0x01006e0000067ab9 */ /* 0x000fe20000000a00 */
[----:B------:R-:W-:Y:S01]  /*e2b0*/  ULDC.64 UR8, c[0x4][0x1c0] ;  /* 0x0100700000087ab9 */ /* 0x000fe20000000a00 */
[----:B------:R-:W-:Y:S01]  /*e2c0*/  ULDC.64 UR4, c[0x4][0x118] ;  /* 0x0100460000047ab9 */ /* 0x000fe20000000a00 */
[----:B------:R-:W-:Y:S01]  /*e2d0*/  IMAD.U32 R4, RZ, RZ, UR6 ;  /* 0x00000006ff047e24 */ /* 0x000fe2000f8e00ff */
[----:B------:R-:W-:Y:S01]  /*e2e0*/  MOV R7, UR9 ;  /* 0x0000000900077c02 */ /* 0x000fe20008000f00 */
[----:B------:R-:W0:Y:S01]  /*e2f0*/  LDC.64 R2, c[0x4][R2] ;  /* 0x0100000002027b82 */ /* 0x000e220000000a00 */
        /* <DEDUP_REMOVED lines=8> */
[----:B0-----:R-:W-:Y:S05]  /*e380*/  CALL.ABS.NOINC R2 ;  /* 0x0000000002007343 */ /* 0x001fea0003c00000 */
.L_x_314:
        /* <DEDUP_REMOVED lines=8> */
[----:B------:R0:W1:Y:S01]  /*e410*/  LDC.64 R2, c[0x4][R0] ;  /* 0x0100000000027b82 */ /* 0x0000620000000a00 */
        /* <DEDUP_REMOVED lines=11> */
.L_x_316:
        /* <DEDUP_REMOVED lines=16> */
.L_x_315:
[----:B------:R-:W2:Y:S01]  /*e5d0*/  LDL.LU R2, [R1+0x1c] ;  /* 0x00001c0001027983 */ /* 0x000ea20000300800 */
[----:B------:R-:W-:-:S03]  /*e5e0*/  ULDC.64 UR4, c[0x0][0x9f8] ;  /* 0x00027e0000047ab9 */ /* 0x000fc60000000a00 */
[----:B------:R-:W3:Y:S04]  /*e5f0*/  LDL.LU R0, [R1+0x20] ;  /* 0x0000200001007983 */ /* 0x000ee80000300800 */
[----:B------:R-:W4:Y:S04]  /*e600*/  LDL.LU R4, [R1+0x2c] ;  /* 0x00002c0001047983 */ /* 0x000f280000300800 */
[----:B------:R-:W4:Y:S01]  /*e610*/  LDL.LU R8, [R1+0x14] ;  /* 0x0000140001087983 */ /* 0x000f220000300800 */
[----:B------:R-:W-:Y:S01]  /*e620*/  ISETP.NE.U32.AND P0, PT, RZ, UR4, PT ;  /* 0x00000004ff007c0c */ /* 0x000fe2000bf05070 */
[----:B------:R-:W-:-:S03]  /*e630*/  ULDC.64 UR6, c[0x0][0x208] ;  /* 0x0000820000067ab9 */ /* 0x000fc60000000a00 */
[----:B------:R-:W-:Y:S01]  /*e640*/  ISETP.NE.AND.EX P0, PT, RZ, UR5, PT, P0 ;  /* 0x00000005ff007c0c */ /* 0x000fe2000bf05300 */
[----:B------:R-:W0:Y:S02]  /*e650*/  S2R R9, SR_TID.X ;  /* 0x0000000000097919 */ /* 0x000e240000002100 */
[----:B0-----:R-:W-:-:S04]  /*e660*/  LOP3.LUT R9, R9, 0x1f, RZ, 0xc0, !PT ;  /* 0x0000001f09097812 */ /* 0x001fc800078ec0ff */
[----:B------:R-:W-:-:S13]  /*e670*/  ISETP.NE.AND P6, PT, R9, RZ, PT ;  /* 0x000000ff0900720c */ /* 0x000fda0003fc5270 */
[----:B------:R-:W-:-:S05]  /*e680*/  VOTEU.ALL UP1, P6 ;  /* 0x00000000003f7886 */ /* 0x000fca0003020000 */
[----:B------:R-:W-:-:S04]  /*e690*/  @!UP1 UIADD3 UR8, UP0, UR36, 0x270, URZ ;  /* 0x0000027024089890 */ /* 0x000fc8000ff1e03f */
[----:B------:R-:W-:-:S03]  /*e6a0*/  @!UP1 UIADD3.X UR9, URZ, UR37, URZ, UP0, !UPT ;  /* 0x000000253f099290 */ /* 0x000fc600087fe43f */
[----:B------:R-:W-:Y:S01]  /*e6b0*/  VOTEU.ALL UP0, P6 ;  /* 0x00000000003f7886 */ /* 0x000fe20003000000 */
[----:B--2---:R-:W-:-:S04]  /*e6c0*/  @P0 IADD3 R2, P1, R2, UR4, RZ ;  /* 0x0000000402020c10 */ /* 0x004fc8000ff3e0ff */
[----:B---3--:R-:W-:Y:S01]  /*e6d0*/  @P0 IADD3.X R3, R0, UR5, RZ, P1, !PT ;  /* 0x0000000500030c10 */ /* 0x008fe20008ffe4ff */
[----:B------:R-:W-:Y:S01]  /*e6e0*/  ULDC.64 UR4, c[0x0][0xa00] ;  /* 0x0002800000047ab9 */ /* 0x000fe20000000a00 */
[----:B----4-:R-:W-:Y:S02]  /*e6f0*/  IMAD R17, R17, 0x80, R4 ;  /* 0x0000008011117824 */ /* 0x010fe400078e0204 */
[----:B------:R-:W0:Y:S01]  /*e700*/  LDC R4, c[0x0][0x428] ;  /* 0x00010a00ff047b82 */ /* 0x000e220000000800 */
[----:B------:R-:W-:-:S06]  /*e710*/  IMAD.MOV.U32 R0, RZ, RZ, R8 ;  /* 0x000000ffff007224 */ /* 0x000fcc00078e0008 */
[----:B------:R1:W5:Y:S01]  /*e720*/  @P0 LDG.E R0, desc[UR6][R2.64] ;  /* 0x0000000602000981 */ /* 0x000362000c1e1900 */
[----:B------:R-:W-:Y:S02]  /*e730*/  PLOP3.LUT P1, PT, P6, PT, PT, 0x8, 0x0 ;  /* 0x000000000000781c */ /* 0x000fe4000372e170 */
[----:B0-----:R-:W-:Y:S01]  /*e740*/  ISETP.NE.AND P0, PT, R4, 0x1, PT ;  /* 0x000000010400780c */ /* 0x001fe20003f05270 */
[----:B------:R-:W-:-:S12]  /*e750*/  IMAD.MOV.U32 R4, RZ, RZ, R18 ;  /* 0x000000ffff047224 */ /* 0x000fd800078e0012 */
[----:B------:R-:W0:Y:S08]  /*e760*/  @P0 LDC R7, c[0x0][0x42c] ;  /* 0x00010b00ff070b82 */ /* 0x000e300000000800 */
[----:B------:R-:W2:Y:S01]  /*e770*/  @P0 LDC R5, c[0x0][0x430] ;  /* 0x00010c00ff050b82 */ /* 0x000ea20000000800 */
[----:B0-----:R-:W-:-:S05]  /*e780*/  @P0 IMAD.HI.U32 R6, R18, R7, RZ ;  /* 0x0000000712060227 */ /* 0x001fca00078e00ff */
[----:B--2---:R-:W-:Y:S02]  /*e790*/  @P0 SHF.R.U32.HI R4, RZ, R5, R6 ;  /* 0x00000005ff040219 */ /* 0x004fe40000011606 */
[----:B------:R-:W-:-:S04]  /*e7a0*/  ISETP.NE.U32.AND P0, PT, RZ, UR4, PT ;  /* 0x00000004ff007c0c */ /* 0x000fc8000bf05070 */
[----:B------:R-:W-:-:S04]  /*e7b0*/  ISETP.NE.AND.EX P0, PT, RZ, UR5, PT, P0 ;  /* 0x00000005ff007c0c */ /* 0x000fc8000bf05300 */
[----:B-1----:R-:W-:-:S09]  /*e7c0*/  SEL R6, R8, RZ, !P0 ;  /* 0x000000ff08067207 */ /* 0x002fd20004000000 */
.L_x_317:
        /* <DEDUP_REMOVED lines=9> */
[----:B0-----:R-:W-:Y:S05]  /*e860*/  @P1 BRA.U.ANY `(.L_x_317) ;  /* 0xfffffffd00d81947 */ /* 0x001fea000393ffff */
[----:B------:R-:W0:Y:S01]  /*e870*/  S2R R2, SR_TID.X ;  /* 0x0000000000027919 */ /* 0x000e220000002100 */
[----:B------:R-:W-:Y:S01]  /*e880*/  UMOV UR4, 0x40 ;  /* 0x0000004000047882 */ /* 0x000fe20000000000 */
[----:B0-----:R-:W-:-:S04]  /*e890*/  LOP3.LUT R2, R2, 0x1f, RZ, 0xc0, !PT ;  /* 0x0000001f02027812 */ /* 0x001fc800078ec0ff */
[----:B------:R-:W-:-:S04]  /*e8a0*/  ISETP.NE.AND P2, PT, R2, RZ, PT ;  /* 0x000000ff0200720c */ /* 0x000fc80003f45270 */
[----:B------:R-:W-:-:S09]  /*e8b0*/  PLOP3.LUT P1, PT, P2, PT, PT, 0x8, 0x0 ;  /* 0x000000000000781c */ /* 0x000fd2000172e170 */
[----:B------:R-:W-:-:S05]  /*e8c0*/  VOTEU.ALL UP0, P2 ;  /* 0x00000000003f7886 */ /* 0x000fca0001000000 */
.L_x_318:
        /* <DEDUP_REMOVED lines=15> */
.L_x_319:
        /* <DEDUP_REMOVED lines=15> */
.L_x_320:
        /* <DEDUP_REMOVED lines=9> */
[----:B------:R-:W0:Y:S01]  /*eb40*/  LDC.64 R2, c[0x0][0x3f8] ;  /* 0x0000fe00ff027b82 */ /* 0x000e220000000a00 */
[----:B------:R-:W-:Y:S02]  /*eb50*/  ULDC.64 UR4, c[0x0][0xa08] ;  /* 0x0002820000047ab9 */ /* 0x000fe40000000a00 */
[----:B0-----:R-:W-:Y:S01]  /*eb60*/  LOP3.LUT P0, RZ, R2, UR4, RZ, 0xfc, !PT ;  /* 0x0000000402ff7c12 */ /* 0x001fe2000f80fcff */
[----:B------:R-:W-:-:S03]  /*eb70*/  UMOV UR4, 0xffffffff ;  /* 0xffffffff00047882 */ /* 0x000fc60000000000 */
[----:B------:R-:W-:-:S04]  /*eb80*/  LOP3.LUT P0, RZ, R3, UR5, RZ, 0xfc, P0 ;  /* 0x0000000503ff7c12 */ /* 0x000fc8000800fcff */
[----:B-----5:R-:W-:Y:S01]  /*eb90*/  SEL R5, R0, RZ, !P0 ;  /* 0x000000ff00057207 */ /* 0x020fe20004000000 */
[----:B------:R-:W-:Y:S08]  /*eba0*/  BRA.DIV UR4, `(.L_x_321) ;  /* 0x0000003a04b07947 */ /* 0x000ff0000b800000 */
.L_x_391:
[----:B------:R-:W2:Y:S01]  /*ebb0*/  LDL R7, [R1+0x18] ;  /* 0x0000180001077983 */ /* 0x000ea20000100800 */
[----:B------:R-:W-:Y:S01]  /*ebc0*/  UMOV UR4, 0xffffffff ;  /* 0xffffffff00047882 */ /* 0x000fe20000000000 */
[----:B------:R-:W-:Y:S01]  /*ebd0*/  SHF.R.S32.HI R12, RZ, 0x1f, R0 ;  /* 0x0000001fff0c7819 */ /* 0x000fe20000011400 */
[----:B--2---:R-:W-:Y:S01]  /*ebe0*/  VIADD R7, R7, 0xffffffff ;  /* 0xffffffff07077836 */ /* 0x004fe20000000000 */
[----:B------:R-:W-:Y:S06]  /*ebf0*/  BRA.DIV UR4, `(.L_x_322) ;  /* 0x0000003a04d07947 */ /* 0x000fec000b800000 */
[----:B------:R-:W-:-:S13]  /*ec00*/  ELECT P6, URZ, PT ;  /* 0x00000000003f782f */ /* 0x000fda00038c0000 */
.L_x_394:
[----:B------:R-:W-:Y:S05]  /*ec10*/  @!P6 BRA `(.L_x_323) ;  /* 0x000000040048e947 */ /* 0x000fea0003800000 */
[----:B------:R0:W-:Y:S01]  /*ec20*/  STL [R1+0xc], R7 ;  /* 0x00000c0701007387 */ /* 0x0001e20000100800 */
[----:B------:R-:W-:-:S04]  /*ec30*/  ISETP.NE.U32.AND P0, PT, R2, RZ, PT ;  /* 0x000000ff0200720c */ /* 0x000fc80003f05070 */
[----:B------:R-:W-:-:S13]  /*ec40*/  ISETP.NE.AND.EX P0, PT, R3, RZ, PT, P0 ;  /* 0x000000ff0300720c */ /* 0x000fda0003f05300 */
[----:B0-----:R-:W-:Y:S05]  /*ec50*/  @!P0 BRA `(.L_x_324) ;  /* 0x0000000000508947 */ /* 0x001fea0003800000 */
[----:B------:R-:W0:Y:S01]  /*ec60*/  LDC R10, c[0x0][0x41c] ;  /* 0x00010700ff0a7b82 */ /* 0x000e220000000800 */
[----:B------:R-:W-:Y:S01]  /*ec70*/  IMAD.MOV.U32 R5, RZ, RZ, R7 ;  /* 0x000000ffff057224 */ /* 0x000fe200078e0007 */
[----:B------:R-:W-:Y:S01]  /*ec80*/  ULDC.64 UR4, c[0x0][0x408] ;  /* 0x0001020000047ab9 */ /* 0x000fe20000000a00 */
[----:B------:R-:W-:Y:S01]  /*ec90*/  ULDC.64 UR6, c[0x0][0x208] ;  /* 0x0000820000067ab9 */ /* 0x000fe20000000a00 */
[----:B0-----:R-:W-:-:S13]  /*eca0*/  ISETP.NE.AND P0, PT, R10, 0x1, PT ;  /* 0x000000010a00780c */ /* 0x001fda0003f05270 */
[----:B------:R-:W0:Y:S02]  /*ecb0*/  @P0 LDC.64 R8, c[0x0][0x420] ;  /* 0x00010800ff080b82 */ /* 0x000e240000000a00 */
[----:B0-----:R-:W-:-:S05]  /*ecc0*/  @P0 IMAD.HI.U32 R8, R7, R8, RZ ;  /* 0x0000000807080227 */ /* 0x001fca00078e00ff */
[----:B------:R-:W-:-:S04]  /*ecd0*/  @P0 SHF.R.U32.HI R5, RZ, R9, R8 ;  /* 0x00000009ff050219 */ /* 0x000fc80000011608 */
[----:B------:R-:W-:-:S05]  /*ece0*/  IADD3 R8, -R5, RZ, RZ ;  /* 0x000000ff05087210 */ /* 0x000fca0007ffe1ff */
[----:B------:R-:W-:Y:S02]  /*ecf0*/  IMAD R9, R10, R8, R7 ;  /* 0x000000080a097224 */ /* 0x000fe400078e0207 */
[----:B------:R-:W-:-:S03]  /*ed00*/  IMAD R8, R12, UR4, RZ ;  /* 0x000000040c087c24 */ /* 0x000fc6000f8e02ff */
[----:B------:R0:W-:Y:S01]  /*ed10*/  STL [R1+0xc], R9 ;  /* 0x00000c0901007387 */ /* 0x0001e20000100800 */
[----:B------:R-:W-:Y:S02]  /*ed20*/  IMAD R10, R0, UR5, R8 ;  /* 0x00000005000a7c24 */ /* 0x000fe4000f8e0208 */
[--C-:B------:R-:W-:Y:S01]  /*ed30*/  IMAD.MOV.U32 R8, RZ, RZ, R5.reuse ;  /* 0x000000ffff087224 */ /* 0x100fe200078e0005 */
[----:B0-----:R-:W-:-:S03]  /*ed40*/  SHF.R.S32.HI R9, RZ, 0x1f, R5 ;  /* 0x0000001fff097819 */ /* 0x001fc60000011405 */
[----:B------:R-:W-:-:S04]  /*ed50*/  IMAD.WIDE.U32 R8, R0, UR4, R8 ;  /* 0x0000000400087c25 */ /* 0x000fc8000f8e0008 */
[----:B------:R-:W-:Y:S01]  /*ed60*/  IMAD.IADD R5, R9, 0x1, R10 ;  /* 0x0000000109057824 */ /* 0x000fe200078e020a */
[----:B------:R-:W-:-:S04]  /*ed70*/  LEA R10, P0, R8, R2, 0x2 ;  /* 0x00000002080a7211 */ /* 0x000fc800078010ff */
[----:B------:R-:W-:-:S05]  /*ed80*/  LEA.HI.X R11, R8, R3, R5, 0x2, P0 ;  /* 0x00000003080b7211 */ /* 0x000fca00000f1405 */
[----:B------:R0:W5:Y:S04]  /*ed90*/  LDG.E R5, desc[UR6][R10.64] ;  /* 0x000000060a057981 */ /* 0x000168000c1e1900 */
.L_x_324:
[----:B------:R-:W2:Y:S01]  /*eda0*/  LDL R8, [R1] ;  /* 0x0000000001087983 */ /* 0x000ea20000100800 */
[----:B0-----:R-:W-:-:S03]  /*edb0*/  MOV R10, 0x400 ;  /* 0x00000400000a7802 */ /* 0x001fc60000000f00 */
[----:B------:R-:W3:Y:S01]  /*edc0*/  LDL R9, [R1+0x8] ;  /* 0x0000080001097983 */ /* 0x000ee20000100800 */
[----:B------:R-:W0:Y:S02]  /*edd0*/  S2R R11, SR_CgaCtaId ;  /* 0x00000000000b7919 */ /* 0x000e240000008800 */
[----:B0-----:R-:W-:-:S05]  /*ede0*/  LEA R10, R11, R10, 0x18 ;  /* 0x0000000a0b0a7211 */ /* 0x001fca00078ec0ff */
[----:B--2---:R-:W-:Y:S01]  /*edf0*/  IMAD R8, R8, 0x8, R10 ;  /* 0x0000000808087824 */ /* 0x004fe200078e020a */
[----:B---3--:R-:W-:-:S04]  /*ee00*/  SHF.L.U32 R9, R9, 0x1f, RZ ;  /* 0x0000001f09097819 */ /* 0x008fc800000006ff */
[----:B------:R-:W0:Y:S02]  /*ee10*/  SYNCS.PHASECHK.TRANS64.TRYWAIT P0, [R8+URZ+0x38840], R9 ;  /* 0x03884009080075a7 */ /* 0x000e24000800017f */
[----:B0-----:R-:W-:Y:S05]  /*ee20*/  @!P0 BRA `(.L_x_325) ;  /* 0x0000003800648947 */ /* 0x001fea0003800000 */
.L_x_395:
[----:B------:R-:W1:Y:S02]  /*ee30*/  S2R R10, SR_TID.X ;  /* 0x00000000000a7919 */ /* 0x000e640000002100 */
[----:B-1----:R-:W-:-:S04]  /*ee40*/  LOP3.LUT R10, R10, 0x7f, RZ, 0xc0, !PT ;  /* 0x0000007f0a0a7812 */ /* 0x002fc800078ec0ff */
[----:B------:R-:W-:-:S13]  /*ee50*/  ISETP.NE.AND P0, PT, R10, RZ, PT ;  /* 0x000000ff0a00720c */ /* 0x000fda0003f05270 */
[----:B------:R-:W-:Y:S05]  /*ee60*/  @P0 BRA `(.L_x_326) ;  /* 0x00000000001c0947 */ /* 0x000fea0003800000 */
[----:B------:R-:W1:Y:S01]  /*ee70*/  S2R R10, SR_TID.X ;  /* 0x00000000000a7919 */ /* 0x000e620000002100 */
[----:B0-----:R-:W-:-:S04]  /*ee80*/  IMAD.MOV.U32 R9, RZ, RZ, 0xa000 ;  /* 0x0000a000ff097424 */ /* 0x001fc800078e00ff */
[----:B------:R2:W-:Y:S01]  /*ee90*/  SYNCS.ARRIVE.TRANS64 RZ, [R8+URZ+0x38830], R9 ;  /* 0x0388300908ff79a7 */ /* 0x0005e2000800003f */
[----:B-1----:R-:W-:-:S04]  /*eea0*/  LOP3.LUT R10, R10, 0x1f, RZ, 0xc0, !PT ;  /* 0x0000001f0a0a7812 */ /* 0x002fc800078ec0ff */
[----:B------:R-:W-:-:S13]  /*eeb0*/  ISETP.NE.AND P1, PT, R10, RZ, PT ;  /* 0x000000ff0a00720c */ /* 0x000fda0003f25270 */
[----:B--2---:R-:W-:Y:S05]  /*eec0*/  @!P1 BRA `(.L_x_326) ;  /* 0x0000000000049947 */ /* 0x004fea0003800000 */
[----:B------:R-:W-:Y:S01]  /*eed0*/  BPT.TRAP 0x1 ;  /* 0x000000040000795c */ /* 0x000fe20000300000 */
.L_x_326:
[----:B------:R-:W2:Y:S01]  /*eee0*/  LDL R11, [R1] ;  /* 0x00000000010b7983 */ /* 0x000ea20000100800 */
[----:B------:R-:W-:-:S03]  /*eef0*/  MOV R13, 0x400 ;  /* 0x00000400000d7802 */ /* 0x000fc60000000f00 */
[----:B------:R-:W3:Y:S04]  /*ef00*/  LDL R10, [R1+0xc] ;  /* 0x00000c00010a7983 */ /* 0x000ee80000100800 */
[----:B0-----:R-:W4:Y:S01]  /*ef10*/  LDL R9, [R1+0x4] ;  /* 0x0000040001097983 */ /* 0x001f220000100800 */
[----:B------:R-:W0:Y:S01]  /*ef20*/  S2R R14, SR_CgaCtaId ;  /* 0x00000000000e7919 */ /* 0x000e220000008800 */
[----:B------:R-:W-:Y:S01]  /*ef30*/  R2UR UR9, R8 ;  /* 0x00000000080972ca */ /* 0x000fe200000e0000 */
[----:B------:R-:W-:Y:S01]  /*ef40*/  UIADD3 UR4, UP0, UR36, 0x370, URZ ;  /* 0x0000037024047890 */ /* 0x000fe2000ff1e03f */
[----:B------:R-:W-:Y:S02]  /*ef50*/  R2UR UR12, R4 ;  /* 0x00000000040c72ca */ /* 0x000fe400000e0000 */
[----:B-----5:R-:W-:-:S02]  /*ef60*/  R2UR UR13, R5 ;  /* 0x00000000050d72ca */ /* 0x020fc400000e0000 */
[----:B0-----:R-:W-:-:S07]  /*ef70*/  LEA R13, R14, R13, 0x18 ;  /* 0x0000000d0e0d7211 */ /* 0x001fce00078ec0ff */
[----:B------:R-:W-:Y:S01]  /*ef80*/  UIADD3 UR9, UR9, 0x38830, URZ ;  /* 0x0003883009097890 */ /* 0x000fe2000fffe03f */
[----:B------:R-:W-:Y:S01]  /*ef90*/  UMOV UR10, URZ ;  /* 0x0000003f000a7c82 */ /* 0x000fe20008000000 */
[----:B------:R-:W-:Y:S01]  /*efa0*/  UMOV UR6, 0x0 ;  /* 0x0000000000067882 */ /* 0x000fe20000000000 */
[----:B------:R-:W-:Y:S01]  /*efb0*/  UMOV UR7, 0x14f00000 ;  /* 0x14f0000000077882 */ /* 0x000fe20000000000 */
[----:B------:R-:W-:Y:S01]  /*efc0*/  UMOV UR16, 0x40 ;  /* 0x0000004000107882 */ /* 0x000fe20000000000 */
[----:B--2---:R-:W-:Y:S01]  /*efd0*/  IMAD R8, R11, 0xa000, R13 ;  /* 0x0000a0000b087824 */ /* 0x004fe200078e020d */
[----:B---3--:R-:W-:-:S04]  /*efe0*/  R2UR UR11, R10 ;  /* 0x000000000a0b72ca */ /* 0x008fc800000e0000 */
[----:B------:R-:W-:Y:S02]  /*eff0*/  R2UR UR14, R8 ;  /* 0x00000000080e72ca */ /* 0x000fe400000e0000 */
[----:B----4-:R-:W-:-:S11]  /*f000*/  R2UR UR5, R9 ;  /* 0x00000000090572ca */ /* 0x010fd600000e0000 */
[----:B------:R-:W-:Y:S02]  /*f010*/  UIADD3 UR8, UR14, 0x24400, URZ ;  /* 0x000244000e087890 */ /* 0x000fe4000fffe03f */
[----:B------:R-:W-:Y:S02]  /*f020*/  UIMAD UR11, UR11, 0x50, UR5 ;  /* 0x000000500b0b78a4 */ /* 0x000fe4000f8e0205 */
[----:B------:R-:W-:Y:S02]  /*f030*/  UIADD3.X UR5, URZ, UR37, URZ, UP0, !UPT ;  /* 0x000000253f057290 */ /* 0x000fe400087fe43f */
[----:B------:R-:W-:Y:S02]  /*f040*/  UIADD3 UR15, UR14, 0x26c00, URZ ;  /* 0x00026c000e0f7890 */ /* 0x000fe4000fffe03f */
[----:B------:R-:W-:Y:S02]  /*f050*/  UIADD3 UR17, UR14, 0x29400, URZ ;  /* 0x000294000e117890 */ /* 0x000fe4000fffe03f */
[----:B------:R-:W-:-:S03]  /*f060*/  UIADD3 UR18, UR14, 0x2bc00, URZ ;  /* 0x0002bc000e127890 */ /* 0x000fc6000fffe03f */
[----:B------:R0:W-:Y:S01]  /*f070*/  UTMALDG.4D [UR8], [UR4], desc[UR6] ;  /* 0x00000608040075b4 */ /* 0x0001e20008019000 */
[----:B------:R-:W-:Y:S01]  /*f080*/  UMOV UR14, 0x80 ;  /* 0x00000080000e7882 */ /* 0x000fe20000000000 */
[----:B0-----:R-:W-:Y:S01]  /*f090*/  UMOV UR8, UR15 ;  /* 0x0000000f00087c82 */ /* 0x001fe20008000000 */
[----:B------:R-:W-:Y:S02]  /*f0a0*/  UMOV UR10, UR16 ;  /* 0x00000010000a7c82 */ /* 0x000fe40008000000 */
[----:B------:R0:W-:Y:S02]  /*f0b0*/  UTMALDG.4D [UR8], [UR4], desc[UR6] ;  /* 0x00000608040075b4 */ /* 0x0001e40008019000 */
[----:B0-----:R-:W-:Y:S01]  /*f0c0*/  UMOV UR8, UR17 ;  /* 0x0000001100087c82 */ /* 0x001fe20008000000 */
[----:B------:R-:W-:Y:S01]  /*f0d0*/  UMOV UR10, UR14 ;  /* 0x0000000e000a7c82 */ /* 0x000fe20008000000 */
[----:B------:R-:W-:Y:S01]  /*f0e0*/  UMOV UR14, 0xc0 ;  /* 0x000000c0000e7882 */ /* 0x000fe20000000000 */
[----:B------:R0:W-:Y:S02]  /*f0f0*/  UTMALDG.4D [UR8], [UR4], desc[UR6] ;  /* 0x00000608040075b4 */ /* 0x0001e40008019000 */
[----:B0-----:R-:W-:Y:S01]  /*f100*/  UMOV UR8, UR18 ;  /* 0x0000001200087c82 */ /* 0x001fe20008000000 */
[----:B------:R-:W-:-:S02]  /*f110*/  UMOV UR10, UR14 ;  /* 0x0000000e000a7c82 */ /* 0x000fc40008000000 */
[----:B------:R0:W-:Y:S02]  /*f120*/  UTMALDG.4D [UR8], [UR4], desc[UR6] ;  /* 0x00000608040075b4 */ /* 0x0001e40008019000 */
[----:B0-----:R-:W-:Y:S01]  /*f130*/  NOP ;  /* 0x0000000000007918 */ /* 0x001fe20000000000 */
.L_x_323:
[----:B------:R-:W2:Y:S01]  /*f140*/  LDL.LU R11, [R1+0x28] ;  /* 0x00002800010b7983 */ /* 0x000ea20000300800 */
[----:B------:R-:W-:Y:S01]  /*f150*/  MOV R9, 0x400 ;  /* 0x0000040000097802 */ /* 0x000fe20000000f00 */
[----:B------:R-:W-:Y:S05]  /*f160*/  WARPSYNC.ALL ;  /* 0x0000000000007948 */ /* 0x000fea0003800000 */
[----:B------:R-:W0:Y:S01]  /*f170*/  S2R R10, SR_CgaCtaId ;  /* 0x00000000000a7919 */ /* 0x000e220000008800 */
[----:B------:R-:W-:-:S13]  /*f180*/  ELECT P0, URZ, PT ;  /* 0x00000000003f782f */ /* 0x000fda0003800000 */
[----:B------:R-:W-:Y:S01]  /*f190*/  @P0 R2UR UR13, R6 ;  /* 0x00000000060d02ca */ /* 0x000fe200000e0000 */
[----:B------:R-:W-:Y:S01]  /*f1a0*/  UIADD3 UR4, UP0, UR36, 0x270, URZ ;  /* 0x0000027024047890 */ /* 0x000fe2000ff1e03f */
[----:B------:R-:W-:Y:S01]  /*f1b0*/  @P0 R2UR UR12, R18 ;  /* 0x00000000120c02ca */ /* 0x000fe200000e0000 */
[----:B------:R-:W-:Y:S01]  /*f1c0*/  UMOV UR6, 0x0 ;  /* 0x0000000000067882 */ /* 0x000fe20000000000 */
[C---:B------:R-:W-:Y:S01]  /*f1d0*/  @P0 R2UR UR11, R17.reuse ;  /* 0x00000000110b02ca */ /* 0x040fe200000e0000 */
[----:B------:R-:W-:Y:S01]  /*f1e0*/  UIADD3.X UR5, URZ, UR37, URZ, UP0, !UPT ;  /* 0x000000253f057290 */ /* 0x000fe200087fe43f */
[----:B------:R-:W-:Y:S01]  /*f1f0*/  @P0 R2UR UR21, R6 ;  /* 0x00000000061502ca */ /* 0x000fe200000e0000 */
[----:B------:R-:W-:Y:S01]  /*f200*/  UMOV UR7, 0x12f00000 ;  /* 0x12f0000000077882 */ /* 0x000fe20000000000 */
[----:B------:R-:W-:Y:S01]  /*f210*/  UMOV UR10, URZ ;  /* 0x0000003f000a7c82 */ /* 0x000fe20008000000 */
[----:B------:R-:W-:Y:S01]  /*f220*/  @P0 R2UR UR20, R18 ;  /* 0x00000000121402ca */ /* 0x000fe200000e0000 */
[----:B------:R-:W-:Y:S01]  /*f230*/  UMOV UR14, 0x0 ;  /* 0x00000000000e7882 */ /* 0x000fe20000000000 */
[----:B------:R-:W-:Y:S01]  /*f240*/  @P0 R2UR UR19, R17 ;  /* 0x00000000111302ca */ /* 0x000fe200000e0000 */
[----:B------:R-:W-:Y:S01]  /*f250*/  @P0 IMAD.MOV.U32 R8, RZ, RZ, 0x10000 ;  /* 0x00010000ff080424 */ /* 0x000fe200078e00ff */
[----:B------:R-:W-:Y:S01]  /*f260*/  UMOV UR15, 0x12f00000 ;  /* 0x12f00000000f7882 */ /* 0x000fe20000000000 */
[----:B------:R-:W-:Y:S01]  /*f270*/  UMOV UR18, 0x40 ;  /* 0x0000004000127882 */ /* 0x000fe20000000000 */
[----:B------:R-:W-:Y:S01]  /*f280*/  UMOV UR22, 0x0 ;  /* 0x0000000000167882 */ /* 0x000fe20000000000 */
[----:B------:R-:W-:Y:S01]  /*f290*/  UMOV UR23, 0x12f00000 ;  /* 0x12f0000000177882 */ /* 0x000fe20000000000 */
[----:B------:R-:W-:Y:S01]  /*f2a0*/  BSSY B0, `(.L_x_327) ;  /* 0x0000021000007945 */ /* 0x000fe20003800000 */
[----:B0-----:R-:W-:Y:S01]  /*f2b0*/  LEA R9, R10, R9, 0x18 ;  /* 0x000000090a097211 */ /* 0x001fe200078ec0ff */
[----:B------:R-:W-:Y:S03]  /*f2c0*/  BAR.SYNC.DEFER_BLOCKING 0x8, 0x120 ;  /* 0x0204800000007b1d */ /* 0x000fe60000010000 */
[----:B------:R-:W-:-:S13]  /*f2d0*/  R2UR UR24, R9 ;  /* 0x00000000091872ca */ /* 0x000fda00000e0000 */
[----:B------:R-:W-:Y:S02]  /*f2e0*/  UIADD3 UR8, UR24, 0x14400, URZ ;  /* 0x0001440018087890 */ /* 0x000fe4000fffe03f */
[----:B------:R-:W-:Y:S02]  /*f2f0*/  UIADD3 UR9, UR24, 0x38800, URZ ;  /* 0x0003880018097890 */ /* 0x000fe4000fffe03f */
[----:B------:R-:W-:Y:S01]  /*f300*/  UIADD3 UR16, UR24, 0x18400, URZ ;  /* 0x0001840018107890 */ /* 0x000fe2000fffe03f */
[----:B------:R0:W-:Y:S04]  /*f310*/  @P0 SYNCS.ARRIVE.TRANS64 RZ, [R9+URZ+0x38800], R8 ;  /* 0x0388000809ff09a7 */ /* 0x0001e8000800003f */
[----:B------:R-:W-:Y:S02]  /*f320*/  UMOV UR17, UR9 ;  /* 0x0000000900117c82 */ /* 0x000fe40008000000 */
[----:B------:R1:W-:Y:S02]  /*f330*/  UTMALDG.4D [UR8], [UR4], desc[UR6] ;  /* 0x00000608040075b4 */ /* 0x0003e40008019000 */
[----:B------:R-:W-:Y:S01]  /*f340*/  UTMALDG.4D [UR16], [UR4], desc[UR14] ;  /* 0x00000e10040075b4 */ /* 0x000fe20008019000 */
[----:B-1----:R-:W-:Y:S01]  /*f350*/  @P0 R2UR UR13, R6 ;  /* 0x00000000060d02ca */ /* 0x002fe200000e0000 */
[----:B------:R-:W-:Y:S01]  /*f360*/  UIADD3 UR8, UR24, 0x1c400, URZ ;  /* 0x0001c40018087890 */ /* 0x000fe2000fffe03f */
[----:B------:R-:W-:Y:S01]  /*f370*/  @P0 R2UR UR12, R18 ;  /* 0x00000000120c02ca */ /* 0x000fe200000e0000 */
[----:B------:R-:W-:Y:S01]  /*f380*/  UMOV UR10, 0x80 ;  /* 0x00000080000a7882 */ /* 0x000fe20000000000 */
[----:B------:R-:W-:Y:S01]  /*f390*/  @P0 R2UR UR11, R17 ;  /* 0x00000000110b02ca */ /* 0x000fe200000e0000 */
[----:B------:R-:W-:Y:S01]  /*f3a0*/  UMOV UR6, 0x0 ;  /* 0x0000000000067882 */ /* 0x000fe20000000000 */
[----:B------:R-:W-:-:S11]  /*f3b0*/  UMOV UR7, 0x12f00000 ;  /* 0x12f0000000077882 */ /* 0x000fd60000000000 */
[----:B------:R1:W-:Y:S02]  /*f3c0*/  UTMALDG.4D [UR8], [UR4], desc[UR22] ;  /* 0x00001608040075b4 */ /* 0x0003e40008019000 */
[----:B-1----:R-:W-:Y:S01]  /*f3d0*/  @P0 R2UR UR13, R6 ;  /* 0x00000000060d02ca */ /* 0x002fe200000e0000 */
[----:B------:R-:W-:Y:S01]  /*f3e0*/  UIADD3 UR8, UR24, 0x20400, URZ ;  /* 0x0002040018087890 */ /* 0x000fe2000fffe03f */
[----:B------:R-:W-:Y:S01]  /*f3f0*/  @P0 R2UR UR12, R18 ;  /* 0x00000000120c02ca */ /* 0x000fe200000e0000 */
[----:B------:R-:W-:Y:S01]  /*f400*/  UMOV UR10, 0xc0 ;  /* 0x000000c0000a7882 */ /* 0x000fe20000000000 */
[----:B------:R-:W-:-:S13]  /*f410*/  @P0 R2UR UR11, R17 ;  /* 0x00000000110b02ca */ /* 0x000fda00000e0000 */
[----:B------:R0:W-:Y:S01]  /*f420*/  UTMALDG.4D [UR8], [UR4], desc[UR6] ;  /* 0x00000608040075b4 */ /* 0x0001e20008019000 */
[----:B--2---:R-:W-:-:S05]  /*f430*/  VIADD R11, R11, 0x1 ;  /* 0x000000010b0b7836 */ /* 0x004fca0000000000 */
[----:B------:R-:W-:Y:S01]  /*f440*/  LEA.HI R6, R11, R11, RZ, 0x1 ;  /* 0x0000000b0b067211 */ /* 0x000fe200078f08ff */
[----:B------:R0:W-:Y:S03]  /*f450*/  STL [R1+0x28], R11 ;  /* 0x0000280b01007387 */ /* 0x0001e60000100800 */
[----:B------:R-:W-:-:S05]  /*f460*/  LOP3.LUT R6, R6, 0xfffffffe, RZ, 0xc0, !PT ;  /* 0xfffffffe06067812 */ /* 0x000fca00078ec0ff */
[----:B------:R-:W-:-:S05]  /*f470*/  IMAD.IADD R6, R11, 0x1, -R6 ;  /* 0x000000010b067824 */ /* 0x000fca00078e0a06 */
[----:B------:R-:W-:-:S04]  /*f480*/  SHF.L.U32 R6, R6, 0x1f, RZ ;  /* 0x0000001f06067819 */ /* 0x000fc800000006ff */
[----:B------:R-:W1:Y:S02]  /*f490*/  SYNCS.PHASECHK.TRANS64.TRYWAIT P0, [R9+URZ+0x38820], R6 ;  /* 0x03882006090075a7 */ /* 0x000e64000800017f */
[----:B01----:R-:W-:Y:S05]  /*f4a0*/  @!P0 BRA `(.L_x_328) ;  /* 0x0000003000d88947 */ /* 0x003fea0003800000 */
.L_x_396:
[----:B------:R-:W-:Y:S05]  /*f4b0*/  BSYNC B0 ;  /* 0x0000000000007941 */ /* 0x000fea0003800000 */
.L_x_327:
[----:B0-----:R-:W2:Y:S01]  /*f4c0*/  LDL.LU R8, [R1+0x24] ;  /* 0x0000240001087983 */ /* 0x001ea20000300800 */
[----:B------:R-:W-:Y:S01]  /*f4d0*/  BSSY B0, `(.L_x_329) ;  /* 0x00001c6000007945 */ /* 0x000fe20003800000 */
[----:B--2---:R-:W-:-:S13]  /*f4e0*/  ISETP.GE.AND P0, PT, R8, 0x51, PT ;  /* 0x000000510800780c */ /* 0x004fda0003f06270 */
[----:B------:R-:W-:Y:S05]  /*f4f0*/  @!P0 BRA `(.L_x_330) ;  /* 0x0000001c000c8947 */ /* 0x000fea0003800000 */
[----:B------:R-:W2:Y:S01]  /*f500*/  LDL R8, [R1+0x18] ;  /* 0x0000180001087983 */ /* 0x000ea20000100800 */
[----:B------:R-:W-:Y:S01]  /*f510*/  IMAD.MOV.U32 R6, RZ, RZ, 0x1 ;  /* 0x00000001ff067424 */ /* 0x000fe200078e00ff */
[----:B------:R-:W-:Y:S01]  /*f520*/  BSSY B1, `(.L_x_331) ;  /* 0x000009e000017945 */ /* 0x000fe20003800000 */
[----:B--2---:R-:W-:-:S05]  /*f530*/  IMAD.MOV R14, RZ, RZ, -R8 ;  /* 0x000000ffff0e7224 */ /* 0x004fca00078e0a08 */
[----:B------:R-:W-:-:S04]  /*f540*/  VIADDMNMX R14, R14, R6, 0xffffffff, !PT ;  /* 0xffffffff0e0e7446 */ /* 0x000fc80007800106 */
[----:B------:R-:W-:-:S04]  /*f550*/  IADD3 R6, R8, R14, RZ ;  /* 0x0000000e08067210 */ /* 0x000fc80007ffe0ff */
[----:B------:R-:W-:-:S04]  /*f560*/  LOP3.LUT R6, R6, 0x1, RZ, 0xc0, !PT ;  /* 0x0000000106067812 */ /* 0x000fc800078ec0ff */
[----:B------:R-:W-:Y:S01]  /*f570*/  ISETP.NE.U32.AND P0, PT, R6, 0x1, PT ;  /* 0x000000010600780c */ /* 0x000fe20003f05070 */
[----:B------:R-:W-:-:S12]  /*f580*/  VIADD R6, R8, 0xfffffffe ;  /* 0xfffffffe08067836 */ /* 0x000fd80000000000 */
[----:B------:R-:W-:Y:S05]  /*f590*/  @P0 BRA `(.L_x_332) ;  /* 0x0000000800580947 */ /* 0x000fea0003800000 */
[----:B------:R-:W2:Y:S04]  /*f5a0*/  LDL R9, [R1] ;  /* 0x0000000001097983 */ /* 0x000ea80000100800 */
[----:B------:R-:W3:Y:S01]  /*f5b0*/  LDL R8, [R1+0x8] ;  /* 0x0000080001087983 */ /* 0x000ee20000100800 */
[----:B------:R-:W-:Y:S01]  /*f5c0*/  BSSY B2, `(.L_x_333) ;  /* 0x000008f000027945 */ /* 0x000fe20003800000 */
[----:B--2---:R-:W-:-:S05]  /*f5d0*/  VIADD R13, R9, 0x1 ;  /* 0x00000001090d7836 */ /* 0x004fca0000000000 */
[----:B------:R-:W-:-:S04]  /*f5e0*/  ISETP.NE.AND P0, PT, R13, 0x2, PT ;  /* 0x000000020d00780c */ /* 0x000fc80003f05270 */
[----:B------:R-:W-:Y:S02]  /*f5f0*/  SEL R15, RZ, 0x1, P0 ;  /* 0x00000001ff0f7807 */ /* 0x000fe40000000000 */
[----:B------:R-:W-:Y:S02]  /*f600*/  SEL R13, R13, RZ, P0 ;  /* 0x000000ff0d0d7207 */ /* 0x000fe40000000000 */
[----:B---3--:R-:W-:Y:S01]  /*f610*/  LOP3.LUT R15, R8, R15, RZ, 0x3c, !PT ;  /* 0x0000000f080f7212 */ /* 0x008fe200078e3cff */
[----:B------:R-:W-:Y:S06]  /*f620*/  @!P6 BRA `(.L_x_334) ;  /* 0x000000080020e947 */ /* 0x000fec0003800000 */
[----:B------:R-:W-:Y:S01]  /*f630*/  ISETP.NE.U32.AND P0, PT, R2, RZ, PT ;  /* 0x000000ff0200720c */ /* 0x000fe20003f05070 */
[----:B------:R-:W-:-:S03]  /*f640*/  IMAD.MOV.U32 R8, RZ, RZ, R5 ;  /* 0x000000ffff087224 */ /* 0x000fc600078e0005 */
[----:B------:R-:W-:-:S13]  /*f650*/  ISETP.NE.AND.EX P0, PT, R3, RZ, PT, P0 ;  /* 0x000000ff0300720c */ /* 0x000fda0003f05300 */
[----:B------:R-:W-:Y:S05]  /*f660*/  @!P0 BRA `(.L_x_335) ;  /* 0x0000000000488947 */ /* 0x000fea0003800000 */
[----:B------:R-:W0:Y:S01]  /*f670*/  LDC R18, c[0x0][0x41c] ;  /* 0x00010700ff127b82 */ /* 0x000e220000000800 */
[----:B------:R-:W-:Y:S01]  /*f680*/  ULDC.64 UR4, c[0x0][0x408] ;  /* 0x0001020000047ab9 */ /* 0x000fe20000000a00 */
[----:B------:R-:W-:Y:S01]  /*f690*/  ULDC.64 UR6, c[0x0][0x208] ;  /* 0x0000820000067ab9 */ /* 0x000fe20000000a00 */
[----:B0-----:R-:W-:-:S13]  /*f6a0*/  ISETP.NE.AND P0, PT, R18, 0x1, PT ;  /* 0x000000011200780c */ /* 0x001fda0003f05270 */
[----:B------:R-:W0:Y:S02]  /*f6b0*/  @P0 LDC.64 R8, c[0x0][0x420] ;  /* 0x00010800ff080b82 */ /* 0x000e240000000a00 */
[----:B0-----:R-:W-:-:S04]  /*f6c0*/  @P0 IMAD.HI.U32 R10, R6, R8, RZ ;  /* 0x00000008060a0227 */ /* 0x001fc800078e00ff */
[----:B------:R-:W-:Y:S01]  /*f6d0*/  IMAD.MOV.U32 R8, RZ, RZ, R6 ;  /* 0x000000ffff087224 */ /* 0x000fe200078e0006 */
[----:B------:R-:W-:Y:S01]  /*f6e0*/  @P0 SHF.R.U32.HI R8, RZ, R9, R10 ;  /* 0x00000009ff080219 */ /* 0x000fe2000001160a */
[----:B------:R-:W-:-:S03]  /*f6f0*/  IMAD R10, R12, UR4, RZ ;  /* 0x000000040c0a7c24 */ /* 0x000fc6000f8e02ff */
[----:B------:R-:W-:Y:S01]  /*f700*/  SHF.R.S32.HI R9, RZ, 0x1f, R8 ;  /* 0x0000001fff097819 */ /* 0x000fe20000011408 */
[C---:B------:R-:W-:Y:S02]  /*f710*/  IMAD R17, R0.reuse, UR5, R10 ;  /* 0x0000000500117c24 */ /* 0x040fe4000f8e020a */
[----:B------:R-:W-:-:S04]  /*f720*/  IMAD.WIDE.U32 R10, R0, UR4, R8 ;  /* 0x00000004000a7c25 */ /* 0x000fc8000f8e0008 */
[----:B------:R-:W-:Y:S01]  /*f730*/  IMAD.IADD R17, R17, 0x1, R11 ;  /* 0x0000000111117824 */ /* 0x000fe200078e020b */
[----:B------:R-:W-:Y:S01]  /*f740*/  LEA R2, P0, R10, R2, 0x2 ;  /* 0x000000020a027211 */ /* 0x000fe200078010ff */
[----:B------:R-:W-:-:S03]  /*f750*/  IMAD.MOV R8, RZ, RZ, -R8 ;  /* 0x000000ffff087224 */ /* 0x000fc600078e0a08 */
[----:B------:R-:W-:Y:S01]  /*f760*/  LEA.HI.X R3, R10, R3, R17, 0x2, P0 ;  /* 0x000000030a037211 */ /* 0x000fe200000f1411 */
[----:B------:R-:W-:-:S04]  /*f770*/  IMAD R6, R18, R8, R6 ;  /* 0x0000000812067224 */ /* 0x000fc800078e0206 */
[----:B------:R0:W5:Y:S04]  /*f780*/  LDG.E R8, desc[UR6][R2.64] ;  /* 0x0000000602087981 */ /* 0x000168000c1e1900 */
.L_x_335:
[----:B0-----:R-:W0:Y:S01]  /*f790*/  S2R R3, SR_CgaCtaId ;  /* 0x0000000000037919 */ /* 0x001e220000008800 */
[----:B------:R-:W-:-:S04]  /*f7a0*/  MOV R2, 0x400 ;  /* 0x0000040000027802 */ /* 0x000fc80000000f00 */
[----:B0-----:R-:W-:Y:S02]  /*f7b0*/  LEA R2, R3, R2, 0x18 ;  /* 0x0000000203027211 */ /* 0x001fe400078ec0ff */
[----:B------:R-:W-:-:S03]  /*f7c0*/  SHF.L.U32 R3, R15, 0x1f, RZ ;  /* 0x0000001f0f037819 */ /* 0x000fc600000006ff */
[----:B------:R-:W-:-:S04]  /*f7d0*/  IMAD R2, R13, 0x8, R2 ;  /* 0x000000080d027824 */ /* 0x000fc800078e0202 */
[----:B------:R-:W0:Y:S02]  /*f7e0*/  SYNCS.PHASECHK.TRANS64.TRYWAIT P0, [R2+URZ+0x38840], R3 ;  /* 0x03884003020075a7 */ /* 0x000e24000800017f */
[----:B0-----:R-:W-:Y:S05]  /*f7f0*/  @!P0 BRA `(.L_x_336) ;  /* 0x0000003000248947 */ /* 0x001fea0003800000 */
.L_x_397:
        /* <DEDUP_REMOVED lines=11> */
.L_x_337:
[----:B------:R-:W2:Y:S04]  /*f8b0*/  LDL R17, [R1+0x4] ;  /* 0x0000040001117983 */ /* 0x000ea80000100800 */
[----:B------:R-:W3:Y:S01]  /*f8c0*/  LDL.LU R11, [R1+0x8] ;  /* 0x00000800010b7983 */ /* 0x000ee20000300800 */
[----:B0-----:R-:W-:-:S03]  /*f8d0*/  MOV R3, 0x400 ;  /* 0x0000040000037802 */ /* 0x001fc60000000f00 */
[----:B------:R-:W4:Y:S01]  /*f8e0*/  LDL R9, [R1] ;  /* 0x0000000001097983 */ /* 0x000f220000100800 */
[----:B------:R-:W0:Y:S01]  /*f8f0*/  S2R R10, SR_CgaCtaId ;  /* 0x00000000000a7919 */ /* 0x000e220000008800 */
[----:B------:R-:W-:Y:S02]  /*f900*/  R2UR UR9, R2 ;  /* 0x00000000020972ca */ /* 0x000fe400000e0000 */
[----:B------:R-:W-:Y:S01]  /*f910*/  R2UR UR11, R6 ;  /* 0x00000000060b72ca */ /* 0x000fe200000e0000 */
[----:B------:R-:W-:Y:S01]  /*f920*/  UIADD3 UR4, UP0, UR36, 0x370, URZ ;  /* 0x0000037024047890 */ /* 0x000fe2000ff1e03f */
[----:B------:R-:W-:Y:S02]  /*f930*/  R2UR UR12, R4 ;  /* 0x00000000040c72ca */ /* 0x000fe400000e0000 */
[----:B-----5:R-:W-:Y:S02]  /*f940*/  R2UR UR13, R8 ;  /* 0x00000000080d72ca */ /* 0x020fe400000e0000 */
[----:B0-----:R-:W-:-:S05]  /*f950*/  LEA R3, R10, R3, 0x18 ;  /* 0x000000030a037211 */ /* 0x001fca00078ec0ff */
        /* <DEDUP_REMOVED lines=11> */
[----:B------:R-:W-:Y:S01]  /*fa10*/  VIADD R3, R3, 0x38800 ;  /* 0x0003880003037836 */ /* 0x000fe20000000000 */
[----:B------:R-:W-:Y:S01]  /*fa20*/  UMOV UR18, 0x80 ;  /* 0x0000008000127882 */ /* 0x000fe20000000000 */
[----:B------:R-:W-:Y:S01]  /*fa30*/  UMOV UR19, 0xc0 ;  /* 0x000000c000137882 */ /* 0x000fe20000000000 */
[----:B--2---:R-:W-:-:S13]  /*fa40*/  R2UR UR5, R17 ;  /* 0x00000000110572ca */ /* 0x004fda00000e0000 */
[----:B------:R-:W-:Y:S02]  /*fa50*/  UIMAD UR11, UR11, 0x50, UR5 ;  /* 0x000000500b0b78a4 */ /* 0x000fe4000f8e0205 */
[----:B------:R-:W-:Y:S01]  /*fa60*/  UIADD3.X UR5, URZ, UR37, URZ, UP0, !UPT ;  /* 0x000000253f057290 */ /* 0x000fe200087fe43f */
[----:B---3--:R-:W-:Y:S02]  /*fa70*/  SHF.L.U32 R2, R11, 0x1f, RZ ;  /* 0x0000001f0b027819 */ /* 0x008fe400000006ff */
[----:B----4-:R-:W-:-:S06]  /*fa80*/  LEA R3, R9, R3, 0x3 ;  /* 0x0000000309037211 */ /* 0x010fcc00078e18ff */
[----:B------:R0:W-:Y:S02]  /*fa90*/  UTMALDG.4D [UR8], [UR4], desc[UR6] ;  /* 0x00000608040075b4 */ /* 0x0001e40008019000 */
[----:B0-----:R-:W-:Y:S01]  /*faa0*/  UMOV UR8, UR15 ;  /* 0x0000000f00087c82 */ /* 0x001fe20008000000 */
[----:B------:R-:W-:Y:S02]  /*fab0*/  UMOV UR10, UR17 ;  /* 0x00000011000a7c82 */ /* 0x000fe40008000000 */
[----:B------:R0:W-:Y:S02]  /*fac0*/  UTMALDG.4D [UR8], [UR4], desc[UR6] ;  /* 0x00000608040075b4 */ /* 0x0001e40008019000 */
[----:B0-----:R-:W-:Y:S01]  /*fad0*/  UMOV UR8, UR16 ;  /* 0x0000001000087c82 */ /* 0x001fe20008000000 */
[----:B------:R-:W-:Y:S02]  /*fae0*/  UMOV UR10, UR18 ;  /* 0x00000012000a7c82 */ /* 0x000fe40008000000 */
[----:B------:R0:W-:Y:S02]  /*faf0*/  UTMALDG.4D [UR8], [UR4], desc[UR6] ;  /* 0x00000608040075b4 */ /* 0x0001e40008019000 */
[----:B0-----:R-:W-:Y:S01]  /*fb00*/  UMOV UR8, UR14 ;  /* 0x0000000e00087c82 */ /* 0x001fe20008000000 */
[----:B------:R-:W-:-:S02]  /*fb10*/  UMOV UR10, UR19 ;  /* 0x00000013000a7c82 */ /* 0x000fc40008000000 */
[----:B------:R0:W-:Y:S01]  /*fb20*/  UTMALDG.4D [UR8], [UR4], desc[UR6] ;  /* 0x00000608040075b4 */ /* 0x0001e20008019000 */
[----:B------:R-:W1:Y:S02]  /*fb30*/  SYNCS.PHASECHK.TRANS64.TRYWAIT P0, [R3+URZ+0x60], R2 ;  /* 0x00006002030075a7 */ /* 0x000e64000800017f */
[----:B01----:R-:W-:Y:S05]  /*fb40*/  @!P0 BRA `(.L_x_338) ;  /* 0x0000002c00648947 */ /* 0x003fea0003800000 */
.L_x_398:
[----:B------:R-:W-:Y:S05]  /*fb50*/  @P1 BRA `(.L_x_339) ;  /* 0x0000000000301947 */ /* 0x000fea0003800000 */
[----:B------:R-:W1:Y:S01]  /*fb60*/  S2R R9, SR_TID.X ;  /* 0x0000000000097919 */ /* 0x000e620000002100 */
[----:B------:R-:W-:Y:S01]  /*fb70*/  MOV R10, 0x400 ;  /* 0x00000400000a7802 */ /* 0x000fe20000000f00 */
[----:B------:R-:W2:Y:S01]  /*fb80*/  S2R R11, SR_CgaCtaId ;  /* 0x00000000000b7919 */ /* 0x000ea20000008800 */
[----:B-1----:R-:W-:Y:S02]  /*fb90*/  LOP3.LUT R17, R9, 0x1f, RZ, 0xc0, !PT ;  /* 0x0000001f09117812 */ /* 0x002fe400078ec0ff */
[----:B------:R-:W3:Y:S02]  /*fba0*/  LDL R9, [R1] ;  /* 0x0000000001097983 */ /* 0x000ee40000100800 */
[----:B------:R-:W-:Y:S02]  /*fbb0*/  ISETP.NE.AND P0, PT, R17, RZ, PT ;  /* 0x000000ff1100720c */ /* 0x000fe40003f05270 */
[----:B--2---:R-:W-:Y:S01]  /*fbc0*/  LEA R10, R11, R10, 0x18 ;  /* 0x0000000a0b0a7211 */ /* 0x004fe200078ec0ff */
[----:B0-----:R-:W-:-:S04]  /*fbd0*/  IMAD.MOV.U32 R3, RZ, RZ, 0xa000 ;  /* 0x0000a000ff037424 */ /* 0x001fc800078e00ff */
[----:B---3--:R-:W-:-:S04]  /*fbe0*/  IMAD R2, R9, 0x8, R10 ;  /* 0x0000000809027824 */ /* 0x008fc800078e020a */
[----:B------:R1:W-:Y:S02]  /*fbf0*/  SYNCS.ARRIVE.TRANS64 RZ, [R2+URZ+0x38850], R3 ;  /* 0x0388500302ff79a7 */ /* 0x0003e4000800003f */
[----:B------:R-:W-:Y:S05]  /*fc00*/  @!P0 BRA `(.L_x_339) ;  /* 0x0000000000048947 */ /* 0x000fea0003800000 */
[----:B------:R-:W-:Y:S01]  /*fc10*/  BPT.TRAP 0x1 ;  /* 0x000000040000795c */ /* 0x000fe20000300000 */
.L_x_339:
[----:B01----:R-:W2:Y:S01]  /*fc20*/  LDL.LU R2, [R1+0xc] ;  /* 0x00000c0001027983 */ /* 0x003ea20000300800 */
[----:B------:R-:W-:-:S03]  /*fc30*/  MOV R10, 0x400 ;  /* 0x00000400000a7802 */ /* 0x000fc60000000f00 */
[----:B------:R-:W3:Y:S04]  /*fc40*/  LDL.LU R9, [R1] ;  /* 0x0000000001097983 */ /* 0x000ee80000300800 */
[----:B------:R-:W4:Y:S01]  /*fc50*/  LDL R3, [R1+0x4] ;  /* 0x0000040001037983 */ /* 0x000f220000100800 */
[----:B------:R-:W0:Y:S01]  /*fc60*/  S2R R11, SR_CgaCtaId ;  /* 0x00000000000b7919 */ /* 0x000e220000008800 */
[----:B------:R-:W-:Y:S01]  /*fc70*/  R2UR UR13, R5 ;  /* 0x00000000050d72ca */ /* 0x000fe200000e0000 */
[----:B------:R-:W-:Y:S01]  /*fc80*/  UIADD3 UR4, UP0, UR36, 0x470, URZ ;  /* 0x0000047024047890 */ /* 0x000fe2000ff1e03f */
[----:B------:R-:W-:Y:S02]  /*fc90*/  R2UR UR12, R4 ;  /* 0x00000000040c72ca */ /* 0x000fe400000e0000 */
[----:B0-----:R-:W-:Y:S01]  /*fca0*/  LEA R10, R11, R10, 0x18 ;  /* 0x0000000a0b0a7211 */ /* 0x001fe200078ec0ff */
[----:B------:R-:W-:Y:S01]  /*fcb0*/  UMOV UR10, URZ ;  /* 0x0000003f000a7c82 */ /* 0x000fe20008000000 */
[----:B------:R-:W-:Y:S01]  /*fcc0*/  UMOV UR6, 0x0 ;  /* 0x0000000000067882 */ /* 0x000fe20000000000 */
[----:B------:R-:W-:Y:S01]  /*fcd0*/  UMOV UR7, 0x14f00000 ;  /* 0x14f0000000077882 */ /* 0x000fe20000000000 */
[----:B------:R-:W-:Y:S01]  /*fce0*/  UMOV UR17, 0x40 ;  /* 0x0000004000117882 */ /* 0x000fe20000000000 */
[----:B------:R0:W-:Y:S01]  /*fcf0*/  STL [R1+0xc], R6 ;  /* 0x00000c0601007387 */ /* 0x0001e20000100800 */
[----:B------:R-:W-:Y:S01]  /*fd00*/  IMAD.MOV.U32 R5, RZ, RZ, R8 ;  /* 0x000000ffff057224 */ /* 0x000fe200078e0008 */
[----:B--2---:R-:W-:Y:S01]  /*fd10*/  R2UR UR11, R2 ;  /* 0x00000000020b72ca */ /* 0x004fe200000e0000 */
[----:B---3--:R-:W-:-:S05]  /*fd20*/  IMAD R2, R9, 0x8, R10 ;  /* 0x0000000809027824 */ /* 0x008fca00078e020a */
[----:B------:R-:W-:Y:S01]  /*fd30*/  R2UR UR9, R2 ;  /* 0x00000000020972ca */ /* 0x000fe200000e0000 */
[----:B------:R-:W-:Y:S01]  /*fd40*/  IMAD R2, R9, 0xa000, R10 ;  /* 0x0000a00009027824 */ /* 0x000fe200078e020a */
[----:B----4-:R-:W-:-:S04]  /*fd50*/  R2UR UR5, R3 ;  /* 0x00000000030572ca */ /* 0x010fc800000e0000 */
[----:B------:R-:W-:-:S07]  /*fd60*/  R2UR UR16, R2 ;  /* 0x00000000021072ca */ /* 0x000fce00000e0000 */
[----:B------:R-:W-:Y:S02]  /*fd70*/  UIADD3 UR9, UR9, 0x38850, URZ ;  /* 0x0003885009097890 */ /* 0x000fe4000fffe03f */
[----:B------:R-:W-:Y:S02]  /*fd80*/  UIMAD UR11, UR11, 0x50, UR5 ;  /* 0x000000500b0b78a4 */ /* 0x000fe4000f8e0205 */
[----:B------:R-:W-:Y:S02]  /*fd90*/  UIADD3.X UR5, URZ, UR37, URZ, UP0, !UPT ;  /* 0x000000253f057290 */ /* 0x000fe400087fe43f */
[----:B------:R-:W-:Y:S02]  /*fda0*/  UIADD3 UR8, UR16, 0x400, URZ ;  /* 0x0000040010087890 */ /* 0x000fe4000fffe03f */
[----:B------:R-:W-:Y:S02]  /*fdb0*/  UIADD3 UR14, UR16, 0x2c00, URZ ;  /* 0x00002c00100e7890 */ /* 0x000fe4000fffe03f */
[----:B------:R-:W-:-:S02]  /*fdc0*/  UIADD3 UR15, UR16, 0x5400, URZ ;  /* 0x00005400100f7890 */ /* 0x000fc4000fffe03f */
[----:B------:R-:W-:-:S03]  /*fdd0*/  UIADD3 UR16, UR16, 0x7c00, URZ ;  /* 0x00007c0010107890 */ /* 0x000fc6000fffe03f */
        /* <DEDUP_REMOVED lines=12> */
[----:B0-----:R-:W-:Y:S01]  /*fea0*/  NOP ;  /* 0x0000000000007918 */ /* 0x001fe20000000000 */
.L_x_334:
[----:B------:R-:W-:Y:S05]  /*feb0*/  BSYNC B2 ;  /* 0x0000000000027941 */ /* 0x000fea0003800000 */
.L_x_333:
[----:B------:R-:W2:Y:S04]  /*fec0*/  LDL.LU R2, [R1+0x18] ;  /* 0x0000180001027983 */ /* 0x000ea80000300800 */
[----:B------:R0:W-:Y:S04]  /*fed0*/  STL [R1], R13 ;  /* 0x0000000d01007387 */ /* 0x0001e80000100800 */
[----:B------:R0:W-:Y:S02]  /*fee0*/  STL [R1+0x8], R15 ;  /* 0x0000080f01007387 */ /* 0x0001e40000100800 */
[----:B0-2---:R-:W-:-:S07]  /*fef0*/  VIADD R6, R2, 0xfffffffd ;  /* 0xfffffffd02067836 */ /* 0x005fce0000000000 */
.L_x_332:
[----:B------:R-:W-:Y:S05]  /*ff00*/  BSYNC B1 ;  /* 0x0000000000017941 */ /* 0x000fea0003800000 */
.L_x_331:
[----:B------:R-:W-:-:S05]  /*ff10*/  IMAD.MOV R14, RZ, RZ, -R14 ;  /* 0x000000ffff0e7224 */ /* 0x000fca00078e0a0e */
[----:B------:R-:W-:-:S13]  /*ff20*/  ISETP.NE.AND P0, PT, R7, R14, PT ;  /* 0x0000000e0700720c */ /* 0x000fda0003f05270 */
[----:B------:R-:W-:Y:S05]  /*ff30*/  @!P0 BRA `(.L_x_330) ;  /* 0x00000010007c8947 */ /* 0x000fea0003800000 */
[----:B------:R-:W-:-:S07]  /*ff40*/  IMAD.MOV.U32 R10, RZ, RZ, R5 ;  /* 0x000000ffff0a7224 */ /* 0x000fce00078e0005 */
.L_x_354:
[----:B------:R-:W2:Y:S04]  /*ff50*/  LDL R3, [R1] ;  /* 0x0000000001037983 */ /* 0x000ea80000100800 */
[----:B------:R-:W3:Y:S01]  /*ff60*/  LDL R2, [R1+0x8] ;  /* 0x0000080001027983 */ /* 0x000ee20000100800 */
[----:B------:R-:W-:Y:S05]  /*ff70*/  YIELD ;  /* 0x0000000000007946 */ /* 0x000fea0003800000 */
[----:B------:R-:W-:Y:S01]  /*ff80*/  BSSY B1, `(.L_x_340) ;  /* 0x000008a000017945 */ /* 0x000fe20003800000 */
[----:B--2---:R-:W-:-:S05]  /*ff90*/  VIADD R7, R3, 0x1 ;  /* 0x0000000103077836 */ /* 0x004fca0000000000 */
[----:B------:R-:W-:-:S04]  /*ffa0*/  ISETP.NE.AND P0, PT, R7, 0x2, PT ;  /* 0x000000020700780c */ /* 0x000fc80003f05270 */
[----:B------:R-:W-:Y:S02]  /*ffb0*/  SEL R8, RZ, 0x1, P0 ;  /* 0x00000001ff087807 */ /* 0x000fe40000000000 */
[----:B------:R-:W-:Y:S02]  /*ffc0*/  SEL R7, R7, RZ, P0 ;  /* 0x000000ff07077207 */ /* 0x000fe40000000000 */
[----:B---3--:R-:W-:Y:S01]  /*ffd0*/  LOP3.LUT R8, R2, R8, RZ, 0x3c, !PT ;  /* 0x0000000802087212 */ /* 0x008fe200078e3cff */
[----:B0-----:R-:W-:Y:S06]  /*ffe0*/  @!P6 BRA `(.L_x_341) ;  /* 0x00000008000ce947 */ /* 0x001fec0003800000 */
[----:B------:R-:W-:Y:S01]  /*fff0*/  ULDC.64 UR4, c[0x0][0x3f8] ;  /* 0x0000fe0000047ab9 */ /* 0x000fe20000000a00 */
[----:B------:R-:W-:Y:S01]  /*10000*/  IMAD.MOV.U32 R9, RZ, RZ, R6 ;  /* 0x000000ffff097224 */ /* 0x000fe200078e0006 */
[----:B------:R-:W-:-:S04]  /*10010*/  ISETP.NE.U32.AND P0, PT, RZ, UR4, PT ;  /* 0x00000004ff007c0c */ /* 0x000fc8000bf05070 */
[----:B------:R-:W-:-:S13]  /*10020*/  ISETP.NE.AND.EX P0, PT, RZ, UR5, PT, P0 ;  /* 0x00000005ff007c0c */ /* 0x000fda000bf05300 */
[----:B------:R-:W-:Y:S05]  /*10030*/  @!P0 BRA `(.L_x_342) ;  /* 0x0000000000488947 */ /* 0x000fea0003800000 */
[----:B------:R-:W0:Y:S01]  /*10040*/  LDC R9, c[0x0][0x41c] ;  /* 0x00010700ff097b82 */ /* 0x000e220000000800 */
[----:B------:R-:W-:Y:S01]  /*10050*/  ULDC.64 UR6, c[0x0][0x408] ;  /* 0x0001020000067ab9 */ /* 0x000fe20000000a00 */
[----:B------:R-:W-:Y:S01]  /*10060*/  ULDC.64 UR8, c[0x0][0x208] ;  /* 0x0000820000087ab9 */ /* 0x000fe20000000a00 */
[----:B0-----:R-:W-:-:S13]  /*10070*/  ISETP.NE.AND P0, PT, R9, 0x1, PT ;  /* 0x000000010900780c */ /* 0x001fda0003f05270 */
[----:B------:R-:W0:Y:S02]  /*10080*/  @P0 LDC.64 R2, c[0x0][0x420] ;  /* 0x00010800ff020b82 */ /* 0x000e240000000a00 */
[----:B0-----:R-:W-:Y:S01]  /*10090*/  @P0 IMAD.HI.U32 R10, R6, R2, RZ ;  /* 0x00000002060a0227 */ /* 0x001fe200078e00ff */
[----:B------:R-:W-:-:S04]  /*100a0*/  MOV R2, R6 ;  /* 0x0000000600027202 */ /* 0x000fc80000000f00 */
[----:B------:R-:W-:Y:S01]  /*100b0*/  @P0 SHF.R.U32.HI R2, RZ, R3, R10 ;  /* 0x00000003ff020219 */ /* 0x000fe2000001160a */
[----:B------:R-:W-:-:S04]  /*100c0*/  IMAD R10, R12, UR6, RZ ;  /* 0x000000060c0a7c24 */ /* 0x000fc8000f8e02ff */
[----:B------:R-:W-:Y:S02]  /*100d0*/  IMAD.MOV R3, RZ, RZ, -R2 ;  /* 0x000000ffff037224 */ /* 0x000fe400078e0a02 */
[----:B------:R-:W-:Y:S02]  /*100e0*/  IMAD R10, R0, UR7, R10 ;  /* 0x00000007000a7c24 */ /* 0x000fe4000f8e020a */
[----:B------:R-:W-:Y:S01]  /*100f0*/  IMAD R9, R9, R3, R6 ;  /* 0x0000000309097224 */ /* 0x000fe200078e0206 */
[----:B------:R-:W-:-:S03]  /*10100*/  SHF.R.S32.HI R3, RZ, 0x1f, R2 ;  /* 0x0000001fff037819 */ /* 0x000fc60000011402 */
[----:B------:R-:W-:-:S04]  /*10110*/  IMAD.WIDE.U32 R2, R0, UR6, R2 ;  /* 0x0000000600027c25 */ /* 0x000fc8000f8e0002 */
[----:B------:R-:W-:Y:S01]  /*10120*/  IMAD.IADD R3, R10, 0x1, R3 ;  /* 0x000000010a037824 */ /* 0x000fe200078e0203 */
[----:B------:R-:W-:-:S04]  /*10130*/  LEA R10, P0, R2, UR4, 0x2 ;  /* 0x00000004020a7c11 */ /* 0x000fc8000f8010ff */
[----:B------:R-:W-:-:S05]  /*10140*/  LEA.HI.X R11, R2, UR5, R3, 0x2, P0 ;  /* 0x00000005020b7c11 */ /* 0x000fca00080f1403 */
[----:B------:R0:W5:Y:S04]  /*10150*/  LDG.E R10, desc[UR8][R10.64] ;  /* 0x000000080a0a7981 */ /* 0x000168000c1e1900 */
.L_x_342:
[----:B------:R-:W1:Y:S01]  /*10160*/  S2R R3, SR_CgaCtaId ;  /* 0x0000000000037919 */ /* 0x000e620000008800 */
[----:B------:R-:W-:-:S04]  /*10170*/  MOV R2, 0x400 ;  /* 0x0000040000027802 */ /* 0x000fc80000000f00 */
[----:B-1----:R-:W-:Y:S02]  /*10180*/  LEA R2, R3, R2, 0x18 ;  /* 0x0000000203027211 */ /* 0x002fe400078ec0ff */
[----:B------:R-:W-:-:S03]  /*10190*/  SHF.L.U32 R3, R8, 0x1f, RZ ;  /* 0x0000001f08037819 */ /* 0x000fc600000006ff */
[----:B------:R-:W-:-:S04]  /*101a0*/  IMAD R2, R7, 0x8, R2 ;  /* 0x0000000807027824 */ /* 0x000fc800078e0202 */
[----:B------:R-:W1:Y:S02]  /*101b0*/  SYNCS.PHASECHK.TRANS64.TRYWAIT P0, [R2+URZ+0x38840], R3 ;  /* 0x03884003020075a7 */ /* 0x000e64000800017f */
[----:B-1----:R-:W-:Y:S05]  /*101c0*/  @!P0 BRA `(.L_x_343) ;  /* 0x0000002400d88947 */ /* 0x002fea0003800000 */
.L_x_399:
[----:B0-----:R-:W0:Y:S02]  /*101d0*/  S2R R11, SR_TID.X ;  /* 0x00000000000b7919 */ /* 0x001e240000002100 */
[----:B0-----:R-:W-:-:S04]  /*101e0*/  LOP3.LUT R11, R11, 0x7f, RZ, 0xc0, !PT ;  /* 0x0000007f0b0b7812 */ /* 0x001fc800078ec0ff */
[----:B------:R-:W-:-:S13]  /*101f0*/  ISETP.NE.AND P0, PT, R11, RZ, PT ;  /* 0x000000ff0b00720c */ /* 0x000fda0003f05270 */
[----:B------:R-:W-:Y:S05]  /*10200*/  @P0 BRA `(.L_x_344) ;  /* 0x00000000001c0947 */ /* 0x000fea0003800000 */
[----:B------:R-:W0:Y:S01]  /*10210*/  S2R R11, SR_TID.X ;  /* 0x00000000000b7919 */ /* 0x000e220000002100 */
[----:B-1----:R-:W-:-:S04]  /*10220*/  IMAD.MOV.U32 R3, RZ, RZ, 0xa000 ;  /* 0x0000a000ff037424 */ /* 0x002fc800078e00ff */
[----:B------:R2:W-:Y:S01]  /*10230*/  SYNCS.ARRIVE.TRANS64 RZ, [R2+URZ+0x38830], R3 ;  /* 0x0388300302ff79a7 */ /* 0x0005e2000800003f */
[----:B0-----:R-:W-:-:S04]  /*10240*/  LOP3.LUT R11, R11, 0x1f, RZ, 0xc0, !PT ;  /* 0x0000001f0b0b7812 */ /* 0x001fc800078ec0ff */
[----:B------:R-:W-:-:S13]  /*10250*/  ISETP.NE.AND P1, PT, R11, RZ, PT ;  /* 0x000000ff0b00720c */ /* 0x000fda0003f25270 */
[----:B--2---:R-:W-:Y:S05]  /*10260*/  @!P1 BRA `(.L_x_344) ;  /* 0x0000000000049947 */ /* 0x004fea0003800000 */
[----:B------:R-:W-:Y:S01]  /*10270*/  BPT.TRAP 0x1 ;  /* 0x000000040000795c */ /* 0x000fe20000300000 */
.L_x_344:
[----:B------:R-:W2:Y:S04]  /*10280*/  LDL R15, [R1+0x4] ;  /* 0x00000400010f7983 */ /* 0x000ea80000100800 */
[----:B-1----:R-:W3:Y:S01]  /*10290*/  LDL.LU R3, [R1+0x8] ;  /* 0x0000080001037983 */ /* 0x002ee20000300800 */
[----:B------:R-:W-:-:S03]  /*102a0*/  MOV R13, 0x400 ;  /* 0x00000400000d7802 */ /* 0x000fc60000000f00 */
        /* <DEDUP_REMOVED lines=25> */
[----:B---3--:R-:W-:Y:S01]  /*10440*/  SHF.L.U32 R3, R3, 0x1f, RZ ;  /* 0x0000001f03037819 */ /* 0x008fe200000006ff */
[----:B----4-:R-:W-:-:S07]  /*10450*/  IMAD R2, R11, 0x8, R2 ;  /* 0x000000080b027824 */ /* 0x010fce00078e0202 */
        /* <DEDUP_REMOVED lines=12> */
.L_x_400:
        /* <DEDUP_REMOVED lines=8> */
.L_x_346:
[----:B------:R-:W2:Y:S01]  /*105a0*/  LDL.LU R15, [R1+0xc] ;  /* 0x00000c00010f7983 */ /* 0x000ea20000300800 */
[----:B------:R-:W-:-:S03]  /*105b0*/  MOV R13, 0x400 ;  /* 0x00000400000d7802 */ /* 0x000fc60000000f00 */
[----:B0-----:R-:W3:Y:S04]  /*105c0*/  LDL.LU R3, [R1] ;  /* 0x0000000001037983 */ /* 0x001ee80000300800 */
[----:B------:R-:W4:Y:S01]  /*105d0*/  LDL R11, [R1+0x4] ;  /* 0x00000400010b7983 */ /* 0x000f220000100800 */
[----:B------:R-:W0:Y:S01]  /*105e0*/  S2R R14, SR_CgaCtaId ;  /* 0x00000000000e7919 */ /* 0x000e220000008800 */
[----:B------:R-:W-:Y:S01]  /*105f0*/  R2UR UR9, R2 ;  /* 0x00000000020972ca */ /* 0x000fe200000e0000 */
[----:B------:R-:W-:Y:S01]  /*10600*/  UIADD3 UR4, UP0, UR36, 0x470, URZ ;  /* 0x0000047024047890 */ /* 0x000fe2000ff1e03f */
[----:B------:R-:W-:Y:S02]  /*10610*/  R2UR UR13, R5 ;  /* 0x00000000050d72ca */ /* 0x000fe400000e0000 */
[----:B------:R-:W-:-:S02]  /*10620*/  R2UR UR12, R4 ;  /* 0x00000000040c72ca */ /* 0x000fc400000e0000 */
[----:B0-----:R-:W-:-:S07]  /*10630*/  LEA R13, R14, R13, 0x18 ;  /* 0x0000000d0e0d7211 */ /* 0x001fce00078ec0ff */
[----:B------:R-:W-:Y:S01]  /*10640*/  UIADD3 UR9, UR9, 0x50, URZ ;  /* 0x0000005009097890 */ /* 0x000fe2000fffe03f */
[----:B------:R-:W-:Y:S01]  /*10650*/  UMOV UR10, URZ ;  /* 0x0000003f000a7c82 */ /* 0x000fe20008000000 */
[----:B------:R-:W-:Y:S01]  /*10660*/  UMOV UR6, 0x0 ;  /* 0x0000000000067882 */ /* 0x000fe20000000000 */
[----:B------:R-:W-:Y:S01]  /*10670*/  UMOV UR7, 0x14f00000 ;  /* 0x14f0000000077882 */ /* 0x000fe20000000000 */
[----:B------:R-:W-:Y:S01]  /*10680*/  UMOV UR17, 0x40 ;  /* 0x0000004000117882 */ /* 0x000fe20000000000 */
[----:B------:R0:W-:Y:S01]  /*10690*/  STL [R1+0xc], R9 ;  /* 0x00000c0901007387 */ /* 0x0001e20000100800 */
[----:B------:R-:W-:Y:S01]  /*106a0*/  IMAD.MOV.U32 R5, RZ, RZ, R10 ;  /* 0x000000ffff057224 */ /* 0x000fe200078e000a */
[----:B--2---:R-:W-:Y:S01]  /*106b0*/  R2UR UR11, R15 ;  /* 0x000000000f0b72ca */ /* 0x004fe200000e0000 */
[----:B---3--:R-:W-:Y:S01]  /*106c0*/  IMAD R3, R3, 0xa000, R13 ;  /* 0x0000a00003037824 */ /* 0x008fe200078e020d */
[----:B----4-:R-:W-:-:S04]  /*106d0*/  R2UR UR5, R11 ;  /* 0x000000000b0572ca */ /* 0x010fc800000e0000 */
[----:B------:R-:W-:-:S09]  /*106e0*/  R2UR UR14, R3 ;  /* 0x00000000030e72ca */ /* 0x000fd200000e0000 */
[----:B------:R-:W-:-:S04]  /*106f0*/  UIMAD UR11, UR11, 0x50, UR5 ;  /* 0x000000500b0b78a4 */ /* 0x000fc8000f8e0205 */
[----:B------:R-:W-:Y:S02]  /*10700*/  UIADD3 UR8, UR14, 0x400, URZ ;  /* 0x000004000e087890 */ /* 0x000fe4000fffe03f */
[----:B------:R-:W-:Y:S02]  /*10710*/  UIADD3.X UR5, URZ, UR37, URZ, UP0, !UPT ;  /* 0x000000253f057290 */ /* 0x000fe400087fe43f */
[----:B------:R-:W-:Y:S02]  /*10720*/  UIADD3 UR15, UR14, 0x2c00, URZ ;  /* 0x00002c000e0f7890 */ /* 0x000fe4000fffe03f */
[----:B------:R-:W-:Y:S02]  /*10730*/  UIADD3 UR16, UR14, 0x5400, URZ ;  /* 0x000054000e107890 */ /* 0x000fe4000fffe03f */
        /* <DEDUP_REMOVED lines=14> */
.L_x_341:
[----:B------:R-:W-:Y:S05]  /*10820*/  BSYNC B1 ;  /* 0x0000000000017941 */ /* 0x000fea0003800000 */
.L_x_340:
[----:B------:R-:W-:Y:S01]  /*10830*/  VIADD R2, R7, 0x1 ;  /* 0x0000000107027836 */ /* 0x000fe20000000000 */
[----:B------:R-:W-:Y:S04]  /*10840*/  BSSY B1, `(.L_x_347) ;  /* 0x000008a000017945 */ /* 0x000fe80003800000 */
[----:B------:R-:W-:-:S04]  /*10850*/  ISETP.NE.AND P0, PT, R2, 0x2, PT ;  /* 0x000000020200780c */ /* 0x000fc80003f05270 */
[----:B------:R-:W-:Y:S02]  /*10860*/  SEL R3, RZ, 0x1, P0 ;  /* 0x00000001ff037807 */ /* 0x000fe40000000000 */
[----:B------:R-:W-:Y:S02]  /*10870*/  SEL R14, R2, RZ, P0 ;  /* 0x000000ff020e7207 */ /* 0x000fe40000000000 */
[----:B------:R-:W-:-:S05]  /*10880*/  LOP3.LUT R13, R8, R3, RZ, 0x3c, !PT ;  /* 0x00000003080d7212 */ /* 0x000fca00078e3cff */
[----:B------:R0:W-:Y:S04]  /*10890*/  STL [R1+0x8], R13 ;  /* 0x0000080d01007387 */ /* 0x0001e80000100800 */
[----:B------:R0:W-:Y:S01]  /*108a0*/  STL [R1], R14 ;  /* 0x0000000e01007387 */ /* 0x0001e20000100800 */
[----:B------:R-:W-:Y:S05]  /*108b0*/  @!P6 BRA `(.L_x_348) ;  /* 0x000000080008e947 */ /* 0x000fea0003800000 */
[----:B------:R-:W-:Y:S01]  /*108c0*/  ULDC.64 UR4, c[0x0][0x3f8] ;  /* 0x0000fe0000047ab9 */ /* 0x000fe20000000a00 */
[----:B------:R-:W-:Y:S02]  /*108d0*/  IADD3 R9, R6, -0x1, RZ ;  /* 0xffffffff06097810 */ /* 0x000fe40007ffe0ff */
[----:B------:R-:W-:-:S04]  /*108e0*/  ISETP.NE.U32.AND P0, PT, RZ, UR4, PT ;  /* 0x00000004ff007c0c */ /* 0x000fc8000bf05070 */
[----:B------:R-:W-:-:S13]  /*108f0*/  ISETP.NE.AND.EX P0, PT, RZ, UR5, PT, P0 ;  /* 0x00000005ff007c0c */ /* 0x000fda000bf05300 */
[----:B------:R-:W-:Y:S05]  /*10900*/  @!P0 BRA `(.L_x_349) ;  /* 0x0000000000488947 */ /* 0x000fea0003800000 */
        /* <DEDUP_REMOVED lines=18> */
.L_x_349:
[----:B------:R-:W2:Y:S01]  /*10a30*/  S2R R3, SR_CgaCtaId ;  /* 0x0000000000037919 */ /* 0x000ea20000008800 */
[----:B------:R-:W-:-:S04]  /*10a40*/  MOV R2, 0x400 ;  /* 0x0000040000027802 */ /* 0x000fc80000000f00 */
[----:B--2---:R-:W-:Y:S02]  /*10a50*/  LEA R2, R3, R2, 0x18 ;  /* 0x0000000203027211 */ /* 0x004fe400078ec0ff */
[----:B------:R-:W-:-:S03]  /*10a60*/  SHF.L.U32 R3, R13, 0x1f, RZ ;  /* 0x0000001f0d037819 */ /* 0x000fc600000006ff */
[----:B------:R-:W-:-:S04]  /*10a70*/  IMAD R2, R14, 0x8, R2 ;  /* 0x000000080e027824 */ /* 0x000fc800078e0202 */
[----:B------:R-:W2:Y:S02]  /*10a80*/  SYNCS.PHASECHK.TRANS64.TRYWAIT P0, [R2+URZ+0x38840], R3 ;  /* 0x03884003020075a7 */ /* 0x000ea4000800017f */
[----:B--2---:R-:W-:Y:S05]  /*10a90*/  @!P0 BRA `(.L_x_350) ;  /* 0x0000001c00cc8947 */ /* 0x004fea0003800000 */
.L_x_401:
        /* <DEDUP_REMOVED lines=11> */
.L_x_351:
[----:B0-----:R-:W3:Y:S01]  /*10b50*/  LDL R13, [R1] ;  /* 0x00000000010d7983 */ /* 0x001ee20000100800 */
[----:B------:R-:W-:-:S03]  /*10b60*/  MOV R14, 0x400 ;  /* 0x00000400000e7802 */ /* 0x000fc60000000f00 */
[----:B------:R-:W4:Y:S01]  /*10b70*/  LDL R11, [R1+0x4] ;  /* 0x00000400010b7983 */ /* 0x000f220000100800 */
[----:B------:R-:W0:Y:S01]  /*10b80*/  S2R R15, SR_CgaCtaId ;  /* 0x00000000000f7919 */ /* 0x000e220000008800 */
[----:B------:R-:W-:Y:S01]  /*10b90*/  R2UR UR11, R9 ;  /* 0x00000000090b72ca */ /* 0x000fe200000e0000 */
[----:B------:R-:W-:Y:S01]  /*10ba0*/  UIADD3 UR4, UP0, UR36, 0x370, URZ ;  /* 0x0000037024047890 */ /* 0x000fe2000ff1e03f */
[----:B------:R-:W-:Y:S02]  /*10bb0*/  R2UR UR12, R4 ;  /* 0x00000000040c72ca */ /* 0x000fe400000e0000 */
[----:B0-----:R-:W-:-:S05]  /*10bc0*/  LEA R14, R15, R14, 0x18 ;  /* 0x0000000e0f0e7211 */ /* 0x001fca00078ec0ff */
[----:B--2---:R-:W-:Y:S01]  /*10bd0*/  VIADD R2, R14, 0x38800 ;  /* 0x000388000e027836 */ /* 0x004fe20000000000 */
[----:B-----5:R-:W-:Y:S01]  /*10be0*/  R2UR UR13, R10 ;  /* 0x000000000a0d72ca */ /* 0x020fe200000e0000 */
[----:B------:R-:W-:Y:S01]  /*10bf0*/  UMOV UR10, URZ ;  /* 0x0000003f000a7c82 */ /* 0x000fe20008000000 */
[----:B------:R-:W-:Y:S01]  /*10c00*/  UMOV UR6, 0x0 ;  /* 0x0000000000067882 */ /* 0x000fe20000000000 */
[----:B------:R-:W-:Y:S01]  /*10c10*/  UMOV UR7, 0x14f00000 ;  /* 0x14f0000000077882 */ /* 0x000fe20000000000 */
[----:B------:R-:W-:Y:S01]  /*10c20*/  UMOV UR17, 0x40 ;  /* 0x0000004000117882 */ /* 0x000fe20000000000 */
[----:B------:R-:W-:Y:S01]  /*10c30*/  UMOV UR18, 0x80 ;  /* 0x0000008000127882 */ /* 0x000fe20000000000 */
[----:B------:R-:W-:Y:S01]  /*10c40*/  UMOV UR19, 0xc0 ;  /* 0x000000c000137882 */ /* 0x000fe20000000000 */
[----:B------:R-:W-:Y:S01]  /*10c50*/  SHF.L.U32 R8, R8, 0x1f, RZ ;  /* 0x0000001f08087819 */ /* 0x000fe200000006ff */
        /* <DEDUP_REMOVED lines=12> */
[----:B------:R0:W-:Y:S01]  /*10d20*/  UTMALDG.4D [UR8], [UR4], desc[UR6] ;  /* 0x00000608040075b4 */ /* 0x0001e20008019000 */
[----:B------:R-:W-:Y:S01]  /*10d30*/  IMAD R2, R7, 0x8, R2 ;  /* 0x0000000807027824 */ /* 0x000fe200078e0202 */
        /* <DEDUP_REMOVED lines=11> */
.L_x_402:
[----:B------:R-:W-:Y:S05]  /*10df0*/  @P0 BRA `(.L_x_353) ;  /* 0x00000000001c0947 */ /* 0x000fea0003800000 */
[----:B------:R-:W1:Y:S02]  /*10e00*/  S2R R3, SR_TID.X ;  /* 0x0000000000037919 */ /* 0x000e640000002100 */
[----:B-1----:R-:W-:-:S04]  /*10e10*/  LOP3.LUT R3, R3, 0x1f, RZ, 0xc0, !PT ;  /* 0x0000001f03037812 */ /* 0x002fc800078ec0ff */
[----:B------:R-:W-:Y:S01]  /*10e20*/  ISETP.NE.AND P1, PT, R3, RZ, PT ;  /* 0x000000ff0300720c */ /* 0x000fe20003f25270 */
[----:B------:R-:W-:-:S04]  /*10e30*/  IMAD.MOV.U32 R3, RZ, RZ, 0xa000 ;  /* 0x0000a000ff037424 */ /* 0x000fc800078e00ff */
[----:B------:R1:W-:Y:S08]  /*10e40*/  SYNCS.ARRIVE.TRANS64 RZ, [R2+URZ+0x50], R3 ;  /* 0x0000500302ff79a7 */ /* 0x0003f0000800003f */
[----:B------:R-:W-:Y:S05]  /*10e50*/  @!P1 BRA `(.L_x_353) ;  /* 0x0000000000049947 */ /* 0x000fea0003800000 */
[----:B------:R-:W-:Y:S01]  /*10e60*/  BPT.TRAP 0x1 ;  /* 0x000000040000795c */ /* 0x000fe20000300000 */
.L_x_353:
[----:B------:R-:W2:Y:S01]  /*10e70*/  LDL.LU R13, [R1+0xc] ;  /* 0x00000c00010d7983 */ /* 0x000ea20000300800 */
[----:B0-----:R-:W-:-:S03]  /*10e80*/  MOV R8, 0x400 ;  /* 0x0000040000087802 */ /* 0x001fc60000000f00 */
[----:B-1----:R-:W3:Y:S01]  /*10e90*/  LDL R3, [R1+0x4] ;  /* 0x0000040001037983 */ /* 0x002ee20000100800 */
[----:B------:R-:W0:Y:S01]  /*10ea0*/  S2R R11, SR_CgaCtaId ;  /* 0x00000000000b7919 */ /* 0x000e220000008800 */
[----:B------:R-:W-:Y:S01]  /*10eb0*/  R2UR UR9, R2 ;  /* 0x00000000020972ca */ /* 0x000fe200000e0000 */
[----:B------:R-:W-:Y:S01]  /*10ec0*/  UIADD3 UR4, UP0, UR36, 0x470, URZ ;  /* 0x0000047024047890 */ /* 0x000fe2000ff1e03f */
[----:B------:R-:W-:Y:S02]  /*10ed0*/  R2UR UR13, R5 ;  /* 0x00000000050d72ca */ /* 0x000fe400000e0000 */
[----:B------:R-:W-:Y:S02]  /*10ee0*/  R2UR UR12, R4 ;  /* 0x00000000040c72ca */ /* 0x000fe400000e0000 */
        /* <DEDUP_REMOVED lines=12> */
[----:B------:R1:W-:Y:S01]  /*10fb0*/  STL [R1+0xc], R9 ;  /* 0x00000c0901007387 */ /* 0x0003e20000100800 */
[----:B------:R-:W-:Y:S02]  /*10fc0*/  MOV R5, R10 ;  /* 0x0000000a00057202 */ /* 0x000fe40000000f00 */
[----:B--2---:R-:W-:-:S02]  /*10fd0*/  R2UR UR11, R13 ;  /* 0x000000000d0b72ca */ /* 0x004fc400000e0000 */
[----:B---3--:R-:W-:-:S13]  /*10fe0*/  R2UR UR5, R3 ;  /* 0x00000000030572ca */ /* 0x008fda00000e0000 */
[----:B------:R-:W-:Y:S02]  /*10ff0*/  UIMAD UR11, UR11, 0x50, UR5 ;  /* 0x000000500b0b78a4 */ /* 0x000fe4000f8e0205 */
[----:B------:R-:W-:-:S09]  /*11000*/  UIADD3.X UR5, URZ, UR37, URZ, UP0, !UPT ;  /* 0x000000253f057290 */ /* 0x000fd200087fe43f */
[----:B------:R0:W-:Y:S02]  /*11010*/  UTMALDG.4D [UR8], [UR4], desc[UR6] ;  /* 0x00000608040075b4 */ /* 0x0001e40008019000 */
[----:B0-----:R-:W-:Y:S01]  /*11020*/  UMOV UR8, UR14 ;  /* 0x0000000e00087c82 */ /* 0x001fe20008000000 */
[----:B------:R-:W-:Y:S01]  /*11030*/  UMOV UR10, UR17 ;  /* 0x00000011000a7c82 */ /* 0x000fe20008000000 */
[----:B------:R-:W-:Y:S01]  /*11040*/  UMOV UR14, 0x80 ;  /* 0x00000080000e7882 */ /* 0x000fe20000000000 */
        /* <DEDUP_REMOVED lines=8> */
[----:B-1----:R-:W-:Y:S01]  /*110d0*/  NOP ;  /* 0x0000000000007918 */ /* 0x002fe20000000000 */
.L_x_348:
[----:B------:R-:W-:Y:S05]  /*110e0*/  BSYNC B1 ;  /* 0x0000000000017941 */ /* 0x000fea0003800000 */
.L_x_347:
[C---:B------:R-:W-:Y:S01]  /*110f0*/  ISETP.GT.AND P0, PT, R6.reuse, 0x1, PT ;  /* 0x000000010600780c */ /* 0x040fe20003f04270 */
[----:B------:R-:W-:-:S04]  /*11100*/  VIADD R2, R6, 0xfffffffe ;  /* 0xfffffffe06027836 */ /* 0x000fc80000000000 */
[----:B------:R-:W-:-:S08]  /*11110*/  IMAD.MOV.U32 R6, RZ, RZ, R2 ;  /* 0x000000ffff067224 */ /* 0x000fd000078e0002 */
[----:B------:R-:W-:Y:S05]  /*11120*/  @P0 BRA `(.L_x_354) ;  /* 0xffffffec00880947 */ /* 0x000fea000383ffff */
.L_x_330:
[----:B------:R-:W-:Y:S05]  /*11130*/  BSYNC B0 ;  /* 0x0000000000007941 */ /* 0x000fea0003800000 */
.L_x_329:
[----:B------:R-:W1:Y:S01]  /*11140*/  S2R R2, SR_TID.X ;  /* 0x0000000000027919 */ /* 0x000e620000002100 */
[----:B------:R-:W-:Y:S01]  /*11150*/  BSSY B0, `(.L_x_355) ;  /* 0x0000011000007945 */ /* 0x000fe20003800000 */
[----:B-1----:R-:W-:-:S04]  /*11160*/  LOP3.LUT R2, R2, 0x1f, RZ, 0xc0, !PT ;  /* 0x0000001f02027812 */ /* 0x002fc800078ec0ff */
[----:B------:R-:W-:-:S13]  /*11170*/  ISETP.NE.AND P0, PT, R2, RZ, PT ;  /* 0x000000ff0200720c */ /* 0x000fda0003f05270 */
[----:B------:R-:W-:Y:S05]  /*11180*/  @P0 BRA `(.L_x_356) ;  /* 0x0000000000340947 */ /* 0x000fea0003800000 */
[----:B------:R-:W1:Y:S01]  /*11190*/  S2R R9, SR_LANEID ;  /* 0x0000000000097919 */ /* 0x000e620000000000 */
[----:B------:R-:W-:Y:S01]  /*111a0*/  VOTEU.ANY UR4, UPT, PT ;  /* 0x0000000000047886 */ /* 0x000fe200038e0100 */
[----:B------:R-:W2:Y:S01]  /*111b0*/  LDC.64 R2, c[0x0][0xc38] ;  /* 0x00030e00ff027b82 */ /* 0x000ea20000000a00 */
[----:B------:R-:W1:Y:S01]  /*111c0*/  FLO.U32 R0, UR4 ;  /* 0x0000000400007d00 */ /* 0x000e6200080e0000 */
[----:B------:R-:W-:-:S07]  /*111d0*/  ULDC.64 UR6, c[0x0][0x208] ;  /* 0x0000820000067ab9 */ /* 0x000fce0000000a00 */
[----:B------:R-:W2:Y:S01]  /*111e0*/  POPC R7, UR4 ;  /* 0x0000000400077d09 */ /* 0x000ea20008000000 */
[----:B-1----:R-:W-:-:S13]  /*111f0*/  ISETP.EQ.U32.AND P0, PT, R0, R9, PT ;  /* 0x000000090000720c */ /* 0x002fda0003f02070 */
[----:B--2---:R-:W2:Y:S01]  /*11200*/  @P0 ATOMG.E.ADD.STRONG.GPU PT, R3, desc[UR6][R2.64], R7 ;  /* 0x00000007020309a8 */ /* 0x004ea200081ee1c6 */
[----:B------:R-:W1:Y:S02]  /*11210*/  S2R R6, SR_LTMASK ;  /* 0x0000000000067919 */ /* 0x000e640000003900 */
[----:B-1----:R-:W-:-:S04]  /*11220*/  LOP3.LUT R6, R6, UR4, RZ, 0xc0, !PT ;  /* 0x0000000406067c12 */ /* 0x002fc8000f8ec0ff */
[----:B------:R-:W1:Y:S01]  /*11230*/  POPC R9, R6 ;  /* 0x0000000600097309 */ /* 0x000e620000000000 */
[----:B--2---:R-:W1:Y:S02]  /*11240*/  SHFL.IDX PT, R0, R3, R0, 0x1f ;  /* 0x00001f0003007589 */ /* 0x004e6400000e0000 */
[----:B-1----:R-:W-:-:S07]  /*11250*/  IADD3 R16, R0, UR38, R9 ;  /* 0x0000002600107c10 */ /* 0x002fce000fffe009 */
.L_x_356:
[----:B------:R-:W-:Y:S05]  /*11260*/  BSYNC B0 ;  /* 0x0000000000007941 */ /* 0x000fea0003800000 */
.L_x_355:
[----:B------:R-:W-:Y:S04]  /*11270*/  BSSY B0, `(.L_x_357) ;  /* 0x000003c000007945 */ /* 0x000fe80003800000 */
[----:B------:R-:W-:Y:S05]  /*11280*/  @!P6 BRA `(.L_x_358) ;  /* 0x0000000000e8e947 */ /* 0x000fea0003800000 */
[----:B------:R-:W2:Y:S01]  /*11290*/  LDL R2, [R1] ;  /* 0x0000000001027983 */ /* 0x000ea20000100800 */
[----:B------:R-:W-:-:S03]  /*112a0*/  MOV R3, 0x400 ;  /* 0x0000040000037802 */ /* 0x000fc60000000f00 */
[----:B------:R-:W3:Y:S01]  /*112b0*/  LDL R0, [R1+0x8] ;  /* 0x0000080001007983 */ /* 0x000ee20000100800 */
[----:B------:R-:W1:Y:S02]  /*112c0*/  S2R R6, SR_CgaCtaId ;  /* 0x0000000000067919 */ /* 0x000e640000008800 */
[----:B-1----:R-:W-:-:S05]  /*112d0*/  LEA R3, R6, R3, 0x18 ;  /* 0x0000000306037211 */ /* 0x002fca00078ec0ff */
[----:B--2---:R-:W-:Y:S01]  /*112e0*/  IMAD R3, R2, 0x8, R3 ;  /* 0x0000000802037824 */ /* 0x004fe200078e0203 */
[----:B---3--:R-:W-:-:S04]  /*112f0*/  SHF.L.U32 R0, R0, 0x1f, RZ ;  /* 0x0000001f00007819 */ /* 0x008fc800000006ff */
[----:B------:R-:W1:Y:S02]  /*11300*/  SYNCS.PHASECHK.TRANS64.TRYWAIT P0, [R3+URZ+0x38860], R0 ;  /* 0x03886000030075a7 */ /* 0x000e64000800017f */
[----:B-1----:R-:W-:Y:S05]  /*11310*/  @!P0 BRA `(.L_x_359) ;  /* 0x0000001400d48947 */ /* 0x002fea0003800000 */
.L_x_403:
[----:B------:R-:W2:Y:S02]  /*11320*/  S2R R2, SR_TID.X ;  /* 0x0000000000027919 */ /* 0x000ea40000002100 */
[----:B--2---:R-:W-:-:S04]  /*11330*/  LOP3.LUT R2, R2, 0x7f, RZ, 0xc0, !PT ;  /* 0x0000007f02027812 */ /* 0x004fc800078ec0ff */
[----:B------:R-:W-:-:S13]  /*11340*/  ISETP.NE.AND P0, PT, R2, RZ, PT ;  /* 0x000000ff0200720c */ /* 0x000fda0003f05270 */
[----:B------:R-:W-:Y:S05]  /*11350*/  @P0 BRA `(.L_x_360) ;  /* 0x00000000001c0947 */ /* 0x000fea0003800000 */
[----:B------:R-:W2:Y:S01]  /*11360*/  S2R R2, SR_TID.X ;  /* 0x0000000000027919 */ /* 0x000ea20000002100 */
[----:B-1----:R-:W-:-:S04]  /*11370*/  IMAD.MOV.U32 R0, RZ, RZ, 0xa000 ;  /* 0x0000a000ff007424 */ /* 0x002fc800078e00ff */
[----:B------:R3:W-:Y:S01]  /*11380*/  SYNCS.ARRIVE.TRANS64 RZ, [R3+URZ+0x38850], R0 ;  /* 0x0388500003ff79a7 */ /* 0x0007e2000800003f */
[----:B--2---:R-:W-:-:S04]  /*11390*/  LOP3.LUT R2, R2, 0x1f, RZ, 0xc0, !PT ;  /* 0x0000001f02027812 */ /* 0x004fc800078ec0ff */
[----:B------:R-:W-:-:S13]  /*113a0*/  ISETP.NE.AND P1, PT, R2, RZ, PT ;  /* 0x000000ff0200720c */ /* 0x000fda0003f25270 */
[----:B---3--:R-:W-:Y:S05]  /*113b0*/  @!P1 BRA `(.L_x_360) ;  /* 0x0000000000049947 */ /* 0x008fea0003800000 */
[----:B------:R-:W-:Y:S01]  /*113c0*/  BPT.TRAP 0x1 ;  /* 0x000000040000795c */ /* 0x000fe20000300000 */
.L_x_360:
[----:B-1----:R-:W2:Y:S01]  /*113d0*/  LDL R0, [R1] ;  /* 0x0000000001007983 */ /* 0x002ea20000100800 */
[----:B------:R-:W-:-:S03]  /*113e0*/  MOV R7, 0x400 ;  /* 0x0000040000077802 */ /* 0x000fc60000000f00 */
[----:B------:R-:W3:Y:S04]  /*113f0*/  LDL.LU R6, [R1+0x4] ;  /* 0x0000040001067983 */ /* 0x000ee80000300800 */
[----:B------:R-:W4:Y:S01]  /*11400*/  LDL R2, [R1+0xc] ;  /* 0x00000c0001027983 */ /* 0x000f220000100800 */
[----:B------:R-:W1:Y:S01]  /*11410*/  S2R R8, SR_CgaCtaId ;  /* 0x0000000000087919 */ /* 0x000e620000008800 */
[----:B------:R-:W-:Y:S01]  /*11420*/  R2UR UR9, R3 ;  /* 0x00000000030972ca */ /* 0x000fe200000e0000 */
[----:B------:R-:W-:Y:S01]  /*11430*/  UIADD3 UR4, UP0, UR36, 0x470, URZ ;  /* 0x0000047024047890 */ /* 0x000fe2000ff1e03f */
[----:B------:R-:W-:Y:S02]  /*11440*/  R2UR UR12, R4 ;  /* 0x00000000040c72ca */ /* 0x000fe400000e0000 */
[----:B------:R-:W-:-:S02]  /*11450*/  R2UR UR13, R5 ;  /* 0x00000000050d72ca */ /* 0x000fc400000e0000 */
[----:B-1----:R-:W-:-:S07]  /*11460*/  LEA R7, R8, R7, 0x18 ;  /* 0x0000000708077211 */ /* 0x002fce00078ec0ff */
        /* <DEDUP_REMOVED lines=27> */
[----:B-1----:R-:W-:Y:S01]  /*11620*/  NOP ;  /* 0x0000000000007918 */ /* 0x002fe20000000000 */
.L_x_358:
[----:B------:R-:W-:Y:S05]  /*11630*/  BSYNC B0 ;  /* 0x0000000000007941 */ /* 0x000fea0003800000 */
.L_x_357:
[----:B------:R-:W2:Y:S04]  /*11640*/  LDL.LU R0, [R1] ;  /* 0x0000000001007983 */ /* 0x000ea80000300800 */
[----:B------:R-:W3:Y:S01]  /*11650*/  LDL.LU R3, [R1+0x8] ;  /* 0x0000080001037983 */ /* 0x000ee20000300800 */
[----:B--2---:R-:W-:-:S05]  /*11660*/  VIADD R0, R0, 0x1 ;  /* 0x0000000100007836 */ /* 0x004fca0000000000 */
[----:B------:R-:W-:-:S04]  /*11670*/  ISETP.NE.AND P0, PT, R0, 0x2, PT ;  /* 0x000000020000780c */ /* 0x000fc80003f05270 */
[----:B------:R-:W-:Y:S02]  /*11680*/  SEL R2, RZ, 0x1, P0 ;  /* 0x00000001ff027807 */ /* 0x000fe40000000000 */
[----:B------:R-:W-:Y:S02]  /*11690*/  SEL R0, R0, RZ, P0 ;  /* 0x000000ff00007207 */ /* 0x000fe40000000000 */
[----:B---3--:R-:W-:-:S05]  /*116a0*/  LOP3.LUT R3, R3, R2, RZ, 0x3c, !PT ;  /* 0x0000000203037212 */ /* 0x008fca00078e3cff */
[----:B------:R1:W-:Y:S04]  /*116b0*/  STL [R1+0x8], R3 ;  /* 0x0000080301007387 */ /* 0x0003e80000100800 */
[----:B------:R1:W-:Y:S02]  /*116c0*/  STL [R1], R0 ;  /* 0x0000000001007387 */ /* 0x0003e40000100800 */
.L_x_313:
[----:B------:R-:W-:Y:S05]  /*116d0*/  BSYNC B6 ;  /* 0x0000000000067941 */ /* 0x000fea0003800000 */
.L_x_311:
[----:B------:R-:W-:-:S03]  /*116e0*/  UMOV UR4, 0xffffffff ;  /* 0xffffffff00047882 */ /* 0x000fc60000000000 */
[----:B------:R-:W-:Y:S05]  /*116f0*/  BRA.DIV UR4, `(.L_x_361) ;  /* 0x0000001204f07947 */ /* 0x000fea000b800000 */
[----:B------:R2:W3:Y:S04]  /*11700*/  SHFL.IDX PT, R4, R16, RZ, 0x1f ;  /* 0x00001fff10047589 */ /* 0x0004e800000e0000 */
[----:B------:R2:W4:Y:S02]  /*11710*/  SHFL.IDX PT, R5, R16, 0x1, 0x1f ;  /* 0x00201f0010057f89 */ /* 0x00052400000e0000 */
.L_x_407:
[----:B01----:R-:W0:Y:S01]  /*11720*/  S2R R0, SR_TID.X ;  /* 0x0000000000007919 */ /* 0x003e220000002100 */
[----:B------:R-:W-:Y:S01]  /*11730*/  ULDC UR4, c[0x0][0xc14] ;  /* 0x0003050000047ab9 */ /* 0x000fe20000000800 */
[----:B------:R-:W-:Y:S01]  /*11740*/  BSSY B0, `(.L_x_362) ;  /* 0x000000c000007945 */ /* 0x000fe20003800000 */
[----:B------:R-:W-:Y:S01]  /*11750*/  IMAD.MOV.U32 R3, RZ, RZ, RZ ;  /* 0x000000ffff037224 */ /* 0x000fe200078e00ff */
[----:B0-----:R-:W-:Y:S01]  /*11760*/  LOP3.LUT R9, R0, 0x1f, RZ, 0xc0, !PT ;  /* 0x0000001f00097812 */ /* 0x001fe200078ec0ff */
[----:B------:R-:W-:-:S03]  /*11770*/  IMAD.U32 R0, RZ, RZ, UR4 ;  /* 0x00000004ff007e24 */ /* 0x000fc6000f8e00ff */
[C---:B------:R-:W-:Y:S01]  /*11780*/  ISETP.NE.AND P0, PT, R9.reuse, 0x1f, PT ;  /* 0x0000001f0900780c */ /* 0x040fe20003f05270 */
[----:B------:R-:W-:-:S05]  /*11790*/  IMAD.IADD R7, R9, 0x1, R19 ;  /* 0x0000000109077824 */ /* 0x000fca00078e0213 */
[----:B------:R-:W-:-:S13]  /*117a0*/  ISETP.GE.OR P0, PT, R7, R0, !P0 ;  /* 0x000000000700720c */ /* 0x000fda0004706670 */
[----:B------:R-:W-:Y:S05]  /*117b0*/  @P0 BRA `(.L_x_363) ;  /* 0x0000000000100947 */ /* 0x000fea0003800000 */
[----:B------:R-:W0:Y:S01]  /*117c0*/  LDC.64 R2, c[0x0][0xc58] ;  /* 0x00031600ff027b82 */ /* 0x000e220000000a00 */
[----:B------:R-:W-:Y:S01]  /*117d0*/  ULDC.64 UR4, c[0x0][0x208] ;  /* 0x0000820000047ab9 */ /* 0x000fe20000000a00 */
[----:B0-----:R-:W-:-:S06]  /*117e0*/  IMAD.WIDE R2, R7, 0x4, R2 ;  /* 0x0000000407027825 */ /* 0x001fcc00078e0202 */
[----:B------:R0:W5:Y:S02]  /*117f0*/  LDG.E R3, desc[UR4][R2.64] ;  /* 0x0000000402037981 */ /* 0x000164000c1e1900 */
.L_x_363:
[----:B------:R-:W-:Y:S05]  /*11800*/  BSYNC B0 ;  /* 0x0000000000007941 */ /* 0x000fea0003800000 */
.L_x_362:
[----:B------:R-:W-:-:S03]  /*11810*/  UMOV UR4, 0xffffffff ;  /* 0xffffffff00047882 */ /* 0x000fc60000000000 */
[----:B------:R-:W-:Y:S05]  /*11820*/  BRA.DIV UR4, `(.L_x_364) ;  /* 0x0000001204f07947 */ /* 0x000fea000b800000 */
[----:B-----5:R-:W1:Y:S01]  /*11830*/  SHFL.UP PT, R14, R3, 0x1, RZ ;  /* 0x04200000030e7989 */ /* 0x020e6200000e00ff */
[C---:B------:R-:W-:Y:S02]  /*11840*/  ISETP.NE.AND P0, PT, R9.reuse, RZ, PT ;  /* 0x000000ff0900720c */ /* 0x040fe40003f05270 */
[C---:B------:R-:W-:Y:S02]  /*11850*/  ISETP.GE.U32.AND P1, PT, R9.reuse, 0x2, PT ;  /* 0x000000020900780c */ /* 0x040fe40003f26070 */
[----:B-1----:R-:W-:Y:S02]  /*11860*/  SEL R14, R14, RZ, P0 ;  /* 0x000000ff0e0e7207 */ /* 0x002fe40000000000 */
[----:B------:R-:W-:-:S03]  /*11870*/  ISETP.GE.U32.AND P0, PT, R9, 0x4, PT ;  /* 0x000000040900780c */ /* 0x000fc60003f06070 */
[----:B------:R-:W-:-:S05]  /*11880*/  IMAD.IADD R13, R3, 0x1, R14 ;  /* 0x00000001030d7824 */ /* 0x000fca00078e020e */
[----:B------:R-:W1:Y:S02]  /*11890*/  SHFL.UP PT, R14, R13, 0x2, RZ ;  /* 0x044000000d0e7989 */ /* 0x000e6400000e00ff */
[----:B-1----:R-:W-:Y:S02]  /*118a0*/  SEL R6, R14, RZ, P1 ;  /* 0x000000ff0e067207 */ /* 0x002fe40000800000 */
[----:B------:R-:W-:Y:S02]  /*118b0*/  ISETP.GE.U32.AND P1, PT, R9, 0x8, PT ;  /* 0x000000080900780c */ /* 0x000fe40003f26070 */
[----:B------:R-:W-:-:S05]  /*118c0*/  IADD3 R6, R13, R6, RZ ;  /* 0x000000060d067210 */ /* 0x000fca0007ffe0ff */
[----:B------:R-:W1:Y:S02]  /*118d0*/  SHFL.UP PT, R14, R6, 0x4, RZ ;  /* 0x04800000060e7989 */ /* 0x000e6400000e00ff */
[----:B-1----:R-:W-:Y:S02]  /*118e0*/  SEL R7, R14, RZ, P0 ;  /* 0x000000ff0e077207 */ /* 0x002fe40000000000 */
[----:B------:R-:W-:-:S03]  /*118f0*/  ISETP.GE.U32.AND P0, PT, R9, 0x10, PT ;  /* 0x000000100900780c */ /* 0x000fc60003f06070 */
[----:B------:R-:W-:-:S05]  /*11900*/  IMAD.IADD R7, R6, 0x1, R7 ;  /* 0x0000000106077824 */ /* 0x000fca00078e0207 */
[----:B------:R-:W1:Y:S02]  /*11910*/  SHFL.UP PT, R14, R7, 0x8, RZ ;  /* 0x05000000070e7989 */ /* 0x000e6400000e00ff */
[----:B-1----:R-:W-:-:S05]  /*11920*/  SEL R8, R14, RZ, P1 ;  /* 0x000000ff0e087207 */ /* 0x002fca0000800000 */
[----:B------:R-:W-:-:S05]  /*11930*/  IMAD.IADD R8, R7, 0x1, R8 ;  /* 0x0000000107087824 */ /* 0x000fca00078e0208 */
[----:B------:R-:W1:Y:S02]  /*11940*/  SHFL.UP PT, R14, R8, 0x10, RZ ;  /* 0x06000000080e7989 */ /* 0x000e6400000e00ff */
[----:B-1----:R-:W-:-:S05]  /*11950*/  SEL R9, R14, RZ, P0 ;  /* 0x000000ff0e097207 */ /* 0x002fca0000000000 */
[----:B0-----:R-:W-:-:S05]  /*11960*/  IMAD.IADD R2, R8, 0x1, R9 ;  /* 0x0000000108027824 */ /* 0x001fca00078e0209 */
[----:B------:R0:W1:Y:S02]  /*11970*/  SHFL.IDX PT, R14, R2, 0x1f, 0x1f ;  /* 0x03e01f00020e7f89 */ /* 0x00006400000e0000 */
.L_x_415:
[----:B------:R-:W-:Y:S02]  /*11980*/  ULDC UR4, c[0x0][0xc10] ;  /* 0x0003040000047ab9 */ /* 0x000fe40000000800 */
[----:B--2---:R-:W-:-:S04]  /*11990*/  IMAD.U32 R16, RZ, RZ, UR4 ;  /* 0x00000004ff107e24 */ /* 0x004fc8000f8e00ff */
[----:B-1----:R-:W-:-:S04]  /*119a0*/  IMAD R6, R14, R16, RZ ;  /* 0x000000100e067224 */ /* 0x002fc800078e02ff */
[----:B----4-:R-:W-:-:S05]  /*119b0*/  IMAD.IADD R5, R5, 0x1, R6 ;  /* 0x0000000105057824 */ /* 0x010fca00078e0206 */
[----:B---3--:R-:W-:-:S13]  /*119c0*/  ISETP.GT.AND P0, PT, R5, R4, PT ;  /* 0x000000040500720c */ /* 0x008fda0003f04270 */
[----:B------:R-:W-:Y:S05]  /*119d0*/  @P0 BRA `(.L_x_365) ;  /* 0x0000000000b80947 */ /* 0x000fea0003800000 */
[----:B------:R-:W1:Y:S02]  /*119e0*/  LDC R0, c[0x0][0xc14] ;  /* 0x00030500ff007b82 */ /* 0x000e640000000800 */
.L_x_370:
[----:B------:R-:W-:-:S05]  /*119f0*/  VIADD R19, R19, 0x1f ;  /* 0x0000001f13137836 */ /* 0x000fca0000000000 */
[----:B-1----:R-:W-:-:S13]  /*11a00*/  ISETP.GE.AND P0, PT, R19, R0, PT ;  /* 0x000000001300720c */ /* 0x002fda0003f06270 */
[----:B------:R-:W-:Y:S05]  /*11a10*/  @P0 BRA `(.L_x_366) ;  /* 0x0000000400600947 */ /* 0x000fea0003800000 */
[----:B0-----:R-:W0:Y:S01]  /*11a20*/  S2R R2, SR_TID.X ;  /* 0x0000000000027919 */ /* 0x001e220000002100 */
[----:B------:R-:W-:Y:S01]  /*11a30*/  BSSY B0, `(.L_x_367) ;  /* 0x000000b000007945 */ /* 0x000fe20003800000 */
[----:B------:R-:W-:Y:S01]  /*11a40*/  IMAD.MOV.U32 R3, RZ, RZ, RZ ;  /* 0x000000ffff037224 */ /* 0x000fe200078e00ff */
[----:B0-----:R-:W-:-:S04]  /*11a50*/  LOP3.LUT R8, R2, 0x1f, RZ, 0xc0, !PT ;  /* 0x0000001f02087812 */ /* 0x001fc800078ec0ff */
        /* <DEDUP_REMOVED lines=8> */
.L_x_368:
[----:B------:R-:W-:Y:S05]  /*11ae0*/  BSYNC B0 ;  /* 0x0000000000007941 */ /* 0x000fea0003800000 */
.L_x_367:
[----:B------:R-:W-:-:S03]  /*11af0*/  UMOV UR4, 0xffffffff ;  /* 0xffffffff00047882 */ /* 0x000fc60000000000 */
[----:B------:R-:W-:Y:S05]  /*11b00*/  BRA.DIV UR4, `(.L_x_369) ;  /* 0x0000001604087947 */ /* 0x000fea000b800000 */
[----:B-----5:R-:W1:Y:S01]  /*11b10*/  SHFL.UP PT, R14, R3, 0x1, RZ ;  /* 0x04200000030e7989 */ /* 0x020e6200000e00ff */
[C---:B------:R-:W-:Y:S02]  /*11b20*/  ISETP.NE.AND P0, PT, R8.reuse, RZ, PT ;  /* 0x000000ff0800720c */ /* 0x040fe40003f05270 */
[----:B------:R-:W-:Y:S02]  /*11b30*/  ISETP.GE.U32.AND P1, PT, R8, 0x2, PT ;  /* 0x000000020800780c */ /* 0x000fe40003f26070 */
[----:B-1----:R-:W-:Y:S02]  /*11b40*/  SEL R14, R14, RZ, P0 ;  /* 0x000000ff0e0e7207 */ /* 0x002fe40000000000 */
[----:B------:R-:W-:-:S03]  /*11b50*/  ISETP.GE.U32.AND P0, PT, R8, 0x4, PT ;  /* 0x000000040800780c */ /* 0x000fc60003f06070 */
[----:B------:R-:W-:-:S05]  /*11b60*/  IMAD.IADD R13, R3, 0x1, R14 ;  /* 0x00000001030d7824 */ /* 0x000fca00078e020e */
[----:B------:R-:W0:Y:S02]  /*11b70*/  SHFL.UP PT, R14, R13, 0x2, RZ ;  /* 0x044000000d0e7989 */ /* 0x000e2400000e00ff */
[----:B0-----:R-:W-:Y:S02]  /*11b80*/  SEL R2, R14, RZ, P1 ;  /* 0x000000ff0e027207 */ /* 0x001fe40000800000 */
[----:B------:R-:W-:Y:S02]  /*11b90*/  ISETP.GE.U32.AND P1, PT, R8, 0x8, PT ;  /* 0x000000080800780c */ /* 0x000fe40003f26070 */
[----:B------:R-:W-:-:S05]  /*11ba0*/  IADD3 R2, R13, R2, RZ ;  /* 0x000000020d027210 */ /* 0x000fca0007ffe0ff */
        /* <DEDUP_REMOVED lines=10> */
[----:B------:R0:W1:Y:S02]  /*11c50*/  SHFL.IDX PT, R14, R2, 0x1f, 0x1f ;  /* 0x03e01f00020e7f89 */ /* 0x00006400000e0000 */
.L_x_423:
[----:B------:R-:W-:Y:S02]  /*11c60*/  ULDC UR4, c[0x0][0xc10] ;  /* 0x0003040000047ab9 */ /* 0x000fe40000000800 */
[----:B------:R-:W-:-:S04]  /*11c70*/  IMAD.U32 R16, RZ, RZ, UR4 ;  /* 0x00000004ff107e24 */ /* 0x000fc8000f8e00ff */
[----:B-1----:R-:W-:-:S04]  /*11c80*/  IMAD R6, R14, R16, RZ ;  /* 0x000000100e067224 */ /* 0x002fc800078e02ff */
[----:B------:R-:W-:-:S05]  /*11c90*/  IMAD.IADD R5, R6, 0x1, R5 ;  /* 0x0000000106057824 */ /* 0x000fca00078e0205 */
[----:B------:R-:W-:-:S13]  /*11ca0*/  ISETP.GT.AND P0, PT, R5, R4, PT ;  /* 0x000000040500720c */ /* 0x000fda0003f04270 */
[----:B------:R-:W-:Y:S05]  /*11cb0*/  @!P0 BRA `(.L_x_370) ;  /* 0xfffffffc004c8947 */ /* 0x000fea000383ffff */
.L_x_365:
[----:B------:R-:W-:Y:S01]  /*11cc0*/  IMAD.IADD R6, R5, 0x1, -R6 ;  /* 0x0000000105067824 */ /* 0x000fe200078e0a06 */
[----:B------:R-:W-:-:S03]  /*11cd0*/  UMOV UR4, 0xffffffff ;  /* 0xffffffff00047882 */ /* 0x000fc60000000000 */
[----:B------:R-:W-:-:S05]  /*11ce0*/  IMAD R5, R2, R16, R6 ;  /* 0x0000001002057224 */ /* 0x000fca00078e0206 */
[----:B------:R-:W-:Y:S01]  /*11cf0*/  ISETP.GT.AND P6, PT, R5, R4, PT ;  /* 0x000000040500720c */ /* 0x000fe20003fc4270 */
[----:B------:R-:W-:-:S12]  /*11d00*/  BRA.DIV UR4, `(.L_x_371) ;  /* 0x0000001604587947 */ /* 0x000fd8000b800000 */
[----:B------:R-:W-:-:S04]  /*11d10*/  VOTE.ANY R7, PT, !P6 ;  /* 0x0000000000077806 */ /* 0x000fc800070e0100 */
[----:B------:R-:W1:Y:S02]  /*11d20*/  POPC R5, R7 ;  /* 0x0000000700057309 */ /* 0x000e640000000000 */
[----:B-1----:R1:W2:Y:S02]  /*11d30*/  SHFL.IDX PT, R17, R3, R5, 0x1f ;  /* 0x00001f0503117589 */ /* 0x0022a400000e0000 */
.L_x_427:
[----:B------:R-:W-:Y:S01]  /*11d40*/  ISETP.NE.AND P0, PT, R7, RZ, PT ;  /* 0x000000ff0700720c */ /* 0x000fe20003f05270 */
[----:B------:R-:W-:-:S12]  /*11d50*/  IMAD.MOV.U32 R14, RZ, RZ, RZ ;  /* 0x000000ffff0e7224 */ /* 0x000fd800078e00ff */
[----:B------:R-:W-:Y:S05]  /*11d60*/  @!P0 BRA `(.L_x_372) ;  /* 0x0000000000108947 */ /* 0x000fea0003800000 */
[----:B------:R-:W-:Y:S01]  /*11d70*/  UMOV UR4, 0xffffffff ;  /* 0xffffffff00047882 */ /* 0x000fe20000000000 */
[----:B------:R-:W-:Y:S02]  /*11d80*/  VIADD R12, R5, 0xffffffff ;  /* 0xffffffff050c7836 */ /* 0x000fe40000000000 */
[----:B------:R-:W-:Y:S05]  /*11d90*/  BRA.DIV UR4, `(.L_x_373) ;  /* 0x00000016047c7947 */ /* 0x000fea000b800000 */
[----:B------:R3:W4:Y:S02]  /*11da0*/  SHFL.IDX PT, R14, R2, R12, 0x1f ;  /* 0x00001f0c020e7589 */ /* 0x00072400000e0000 */
.L_x_372:
[-C--:B--2---:R-:W-:Y:S01]  /*11db0*/  IABS R7, R17.reuse ;  /* 0x0000001100077213 */ /* 0x084fe20000000000 */
[----:B----4-:R-:W-:Y:S01]  /*11dc0*/  IMAD R16, R14, R16, R6 ;  /* 0x000000100e107224 */ /* 0x010fe200078e0206 */
[----:B------:R-:W-:Y:S01]  /*11dd0*/  IABS R6, R17 ;  /* 0x0000001100067213 */ /* 0x000fe20000000000 */
[----:B------:R-:W-:Y:S01]  /*11de0*/  IMAD.IADD R19, R5, 0x1, R19 ;  /* 0x0000000105137824 */ /* 0x000fe200078e0213 */
[----:B------:R-:W2:Y:S03]  /*11df0*/  I2F.RP R8, R7 ;  /* 0x0000000700087306 */ /* 0x000ea60000209400 */
[----:B------:R-:W-:-:S05]  /*11e00*/  IMAD.MOV R6, RZ, RZ, -R6 ;  /* 0x000000ffff067224 */ /* 0x000fca00078e0a06 */
[----:B--2---:R-:W2:Y:S02]  /*11e10*/  MUFU.RCP R8, R8 ;  /* 0x0000000800087308 */ /* 0x004ea40000001000 */
[----:B--2---:R-:W-:-:S06]  /*11e20*/  VIADD R9, R8, 0xffffffe ;  /* 0x0ffffffe08097836 */ /* 0x004fcc0000000000 */
[----:B-1----:R-:W0:Y:S02]  /*11e30*/  F2I.FTZ.U32.TRUNC.NTZ R3, R9 ;  /* 0x0000000900037305 */ /* 0x002e24000021f000 */
[----:B0--3--:R-:W-:-:S05]  /*11e40*/  IADD3 R2, RZ, -R3, RZ ;  /* 0x80000003ff027210 */ /* 0x009fca0007ffe0ff */
[----:B------:R-:W-:Y:S02]  /*11e50*/  IMAD R11, R2, R7, RZ ;  /* 0x00000007020b7224 */ /* 0x000fe400078e02ff */
[----:B------:R-:W-:-:S04]  /*11e60*/  IMAD.MOV.U32 R2, RZ, RZ, RZ ;  /* 0x000000ffff027224 */ /* 0x000fc800078e00ff */
[----:B------:R-:W-:-:S04]  /*11e70*/  IMAD.HI.U32 R3, R3, R11, R2 ;  /* 0x0000000b03037227 */ /* 0x000fc800078e0002 */
[----:B------:R-:W-:-:S05]  /*11e80*/  IMAD.IADD R2, R4, 0x1, -R16 ;  /* 0x0000000104027824 */ /* 0x000fca00078e0a10 */
[----:B------:R-:W-:-:S05]  /*11e90*/  IABS R4, R2 ;  /* 0x0000000200047213 */ /* 0x000fca0000000000 */
        /* <DEDUP_REMOVED lines=11> */
[----:B------:R-:W-:-:S04]  /*11f50*/  @!P0 LOP3.LUT R3, RZ, R17, RZ, 0x33, !PT ;  /* 0x00000011ff038212 */ /* 0x000fc800078e33ff */
[----:B------:R-:W-:Y:S01]  /*11f60*/  MOV R18, R3 ;  /* 0x0000000300127202 */ /* 0x000fe20000000f00 */
[----:B------:R-:W-:-:S04]  /*11f70*/  IMAD.MOV R4, RZ, RZ, -R3 ;  /* 0x000000ffff047224 */ /* 0x000fc800078e0a03 */
[----:B------:R-:W-:Y:S01]  /*11f80*/  IMAD R17, R17, R4, R2 ;  /* 0x0000000411117224 */ /* 0x000fe200078e0202 */
[----:B------:R-:W-:Y:S06]  /*11f90*/  BRA `(.L_x_374) ;  /* 0x00000000001c7947 */ /* 0x000fec0003800000 */
.L_x_366:
[----:B------:R-:W-:Y:S01]  /*11fa0*/  UMOV UR4, URZ ;  /* 0x0000003f00047c82 */ /* 0x000fe20008000000 */
[----:B------:R-:W-:Y:S01]  /*11fb0*/  UMOV UR5, URZ ;  /* 0x0000003f00057c82 */ /* 0x000fe20008000000 */
[----:B------:R-:W-:Y:S01]  /*11fc0*/  ULDC UR6, c[0x0][0xc14] ;  /* 0x0003050000067ab9 */ /* 0x000fe20000000800 */
[----:B------:R-:W-:Y:S02]  /*11fd0*/  IMAD.MOV.U32 R16, RZ, RZ, R4 ;  /* 0x000000ffff107224 */ /* 0x000fe400078e0004 */
[----:B------:R-:W-:Y:S02]  /*11fe0*/  IMAD.U32 R17, RZ, RZ, UR4 ;  /* 0x00000004ff117e24 */ /* 0x000fe4000f8e00ff */
[----:B------:R-:W-:Y:S02]  /*11ff0*/  IMAD.U32 R18, RZ, RZ, UR5 ;  /* 0x00000005ff127e24 */ /* 0x000fe4000f8e00ff */
[----:B------:R-:W-:-:S07]  /*12000*/  IMAD.U32 R19, RZ, RZ, UR6 ;  /* 0x00000006ff137e24 */ /* 0x000fce000f8e00ff */
.L_x_374:
[----:B0-----:R-:W0:Y:S01]  /*12010*/  S2R R2, SR_TID.X ;  /* 0x0000000000027919 */ /* 0x001e220000002100 */
[----:B------:R-:W-:Y:S05]  /*12020*/  WARPSYNC.ALL ;  /* 0x0000000000007948 */ /* 0x000fea0003800000 */
[----:B------:R-:W-:Y:S01]  /*12030*/  BAR.SYNC.DEFER_BLOCKING 0x4, 0x120 ;  /* 0x0104800000007b1d */ /* 0x000fe20000010000 */
[----:B0-----:R-:W-:-:S04]  /*12040*/  LOP3.LUT R2, R2, 0x1f, RZ, 0xc0, !PT ;  /* 0x0000001f02027812 */ /* 0x001fc800078ec0ff */
[----:B------:R-:W-:-:S13]  /*12050*/  ISETP.NE.AND P0, PT, R2, RZ, PT ;  /* 0x000000ff0200720c */ /* 0x000fda0003f05270 */
[----:B------:R-:W0:Y:S01]  /*12060*/  @!P0 S2R R3, SR_CgaCtaId ;  /* 0x0000000000038919 */ /* 0x000e220000008800 */
[----:B------:R-:W-:-:S04]  /*12070*/  @!P0 MOV R2, 0x400 ;  /* 0x0000040000028802 */ /* 0x000fc80000000f00 */
[----:B0-----:R-:W-:-:S05]  /*12080*/  @!P0 LEA R2, R3, R2, 0x18 ;  /* 0x0000000203028211 */ /* 0x001fca00078ec0ff */
[----:B------:R1:W-:Y:S01]  /*12090*/  @!P0 STS.128 [R2+0x388d0], R16 ;  /* 0x0388d01002008388 */ /* 0x0003e20000000c00 */
[----:B------:R-:W-:Y:S06]  /*120a0*/  BAR.ARV 0x5, 0x120 ;  /* 0x0144800000007b1d */ /* 0x000fec0000002000 */
[----:B------:R-:W-:-:S13]  /*120b0*/  ISETP.GE.AND P0, PT, R19, R0, PT ;  /* 0x000000001300720c */ /* 0x000fda0003f06270 */
[----:B------:R-:W-:Y:S05]  /*120c0*/  @!P0 BRA `(.L_x_375) ;  /* 0xffffffbc00048947 */ /* 0x000fea000383ffff */
.L_x_309:
[----:B0-----:R-:W2:Y:S01]  /*120d0*/  LDL.LU R0, [R1+0x28] ;  /* 0x0000280001007983 */ /* 0x001ea20000300800 */
[----:B------:R-:W-:Y:S01]  /*120e0*/  BSSY B0, `(.L_x_376) ;  /* 0x000000b000007945 */ /* 0x000fe20003800000 */
[----:B------:R-:W0:Y:S01]  /*120f0*/  S2R R5, SR_CgaCtaId ;  /* 0x0000000000057919 */ /* 0x000e220000008800 */
[----:B--2---:R-:W-:-:S05]  /*12100*/  VIADD R0, R0, 0x1 ;  /* 0x0000000100007836 */ /* 0x004fca0000000000 */
[----:B-1----:R-:W-:-:S04]  /*12110*/  LEA.HI R2, R0, R0, RZ, 0x1 ;  /* 0x0000000000027211 */ /* 0x002fc800078f08ff */
[----:B------:R-:W-:-:S05]  /*12120*/  LOP3.LUT R3, R2, 0xfffffffe, RZ, 0xc0, !PT ;  /* 0xfffffffe02037812 */ /* 0x000fca00078ec0ff */
[----:B------:R-:W-:Y:S01]  /*12130*/  IMAD.IADD R3, R0, 0x1, -R3 ;  /* 0x0000000100037824 */ /* 0x000fe200078e0a03 */
[----:B------:R-:W-:-:S04]  /*12140*/  MOV R0, 0x400 ;  /* 0x0000040000007802 */ /* 0x000fc80000000f00 */
[----:B0-----:R-:W-:Y:S02]  /*12150*/  LEA R0, R5, R0, 0x18 ;  /* 0x0000000005007211 */ /* 0x001fe400078ec0ff */
[----:B------:R-:W-:-:S04]  /*12160*/  SHF.L.U32 R3, R3, 0x1f, RZ ;  /* 0x0000001f03037819 */ /* 0x000fc800000006ff */
[----:B------:R-:W0:Y:S02]  /*12170*/  SYNCS.PHASECHK.TRANS64.TRYWAIT P0, [R0+URZ+0x38820], R3 ;  /* 0x03882003000075a7 */ /* 0x000e24000800017f */
[----:B0-----:R-:W-:Y:S05]  /*12180*/  @!P0 BRA `(.L_x_377) ;  /* 0x0000001000a48947 */ /* 0x001fea0003800000 */
.L_x_430:
[----:B------:R-:W-:Y:S05]  /*12190*/  BSYNC B0 ;  /* 0x0000000000007941 */ /* 0x000fea0003800000 */
.L_x_376:
[----:B------:R-:W-:-:S03]  /*121a0*/  UMOV UR4, 0xffffffff ;  /* 0xffffffff00047882 */ /* 0x000fc60000000000 */
[----:B------:R-:W-:Y:S05]  /*121b0*/  BRA.DIV UR4, `(.L_x_378) ;  /* 0x0000001204ac7947 */ /* 0x000fea000b800000 */
[----:B------:R-:W1:Y:S02]  /*121c0*/  S2R R2, SR_TID.X ;  /* 0x0000000000027919 */ /* 0x000e640000002100 */
[----:B-1----:R-:W-:-:S04]  /*121d0*/  SHF.R.U32.HI R2, RZ, 0x5, R2 ;  /* 0x00000005ff027819 */ /* 0x002fc80000011602 */
[----:B------:R-:W-:-:S05]  /*121e0*/  LOP3.LUT R2, R2, 0x3, RZ, 0xc0, !PT ;  /* 0x0000000302027812 */ /* 0x000fca00078ec0ff */
[----:B------:R1:W2:Y:S02]  /*121f0*/  SHFL.IDX PT, R14, R2, RZ, 0x1f ;  /* 0x00001fff020e7589 */ /* 0x0002a400000e0000 */
.L_x_433:
[----:B--2---:R-:W-:Y:S01]  /*12200*/  ISETP.NE.AND P0, PT, R14, RZ, PT ;  /* 0x000000ff0e00720c */ /* 0x004fe20003f05270 */
[----:B------:R-:W-:-:S12]  /*12210*/  BSSY B0, `(.L_x_379) ;  /* 0x0000029000007945 */ /* 0x000fd80003800000 */
[----:B------:R-:W-:Y:S05]  /*12220*/  @P0 BRA `(.L_x_380) ;  /* 0x00000000009c0947 */ /* 0x000fea0003800000 */
[----:B------:R-:W-:-:S03]  /*12230*/  UMOV UR4, 0xffffffff ;  /* 0xffffffff00047882 */ /* 0x000fc60000000000 */
[----:B------:R-:W-:Y:S05]  /*12240*/  BRA.DIV UR4, `(.L_x_381) ;  /* 0x0000001204bc7947 */ /* 0x000fea000b800000 */
[----:B------:R-:W-:-:S13]  /*12250*/  ELECT P6, URZ, PT ;  /* 0x00000000003f782f */ /* 0x000fda00038c0000 */
.L_x_436:
[----:B------:R-:W-:Y:S05]  /*12260*/  @!P6 BRA `(.L_x_380) ;  /* 0x00000000008ce947 */ /* 0x000fea0003800000 */
[----:B-1----:R-:W2:Y:S02]  /*12270*/  LDL R2, [R1+0x30] ;  /* 0x0000300001027983 */ /* 0x002ea40000100800 */
[----:B--2---:R-:W-:-:S13]  /*12280*/  R2UR UR4, R2 ;  /* 0x00000000020472ca */ /* 0x004fda00000e0000 */
[----:B------:R-:W-:-:S06]  /*12290*/  ULOP3.LUT UR4, UR4, 0x2, URZ, 0xfc, !UPT ;  /* 0x0000000204047892 */ /* 0x000fcc000f8efc3f */
[----:B------:R-:W-:-:S05]  /*122a0*/  IMAD.U32 R2, RZ, RZ, UR4 ;  /* 0x00000004ff027e24 */ /* 0x000fca000f8e00ff */
[----:B------:R-:W-:-:S13]  /*122b0*/  ISETP.NE.AND P2, PT, R2, 0x3, PT ;  /* 0x000000030200780c */ /* 0x000fda0003f45270 */
[----:B------:R-:W-:Y:S05]  /*122c0*/  @!P2 BRA `(.L_x_382) ;  /* 0x000000000004a947 */ /* 0x000fea0003800000 */
[----:B------:R-:W-:Y:S01]  /*122d0*/  BPT.TRAP 0x1 ;  /* 0x000000040000795c */ /* 0x000fe20000300000 */
.L_x_382:
[----:B0-----:R-:W2:Y:S04]  /*122e0*/  LDL R3, [R1] ;  /* 0x0000000001037983 */ /* 0x001ea80000100800 */
[----:B------:R-:W3:Y:S01]  /*122f0*/  LDL.LU R7, [R1+0x8] ;  /* 0x0000080001077983 */ /* 0x000ee20000300800 */
[----:B------:R-:W-:-:S04]  /*12300*/  VIADD R2, R0, 0x38840 ;  /* 0x0003884000027836 */ /* 0x000fc80000000000 */
[C---:B--2---:R-:W-:Y:S01]  /*12310*/  IMAD R6, R3.reuse, 0x8, R2 ;  /* 0x0000000803067824 */ /* 0x044fe200078e0202 */
[----:B------:R-:W-:Y:S02]  /*12320*/  IADD3 R3, R3, 0x1, RZ ;  /* 0x0000000103037810 */ /* 0x000fe40007ffe0ff */
[----:B---3--:R-:W-:Y:S02]  /*12330*/  SHF.L.U32 R5, R7, 0x1f, RZ ;  /* 0x0000001f07057819 */ /* 0x008fe400000006ff */
[C---:B------:R-:W-:Y:S02]  /*12340*/  ISETP.NE.AND P1, PT, R3.reuse, 0x2, PT ;  /* 0x000000020300780c */ /* 0x040fe40003f25270 */
[----:B------:R-:W0:Y:S02]  /*12350*/  SYNCS.PHASECHK.TRANS64.TRYWAIT P0, [R6+URZ], R5 ;  /* 0x00000005060075a7 */ /* 0x000e24000800017f */
[----:B------:R-:W-:Y:S02]  /*12360*/  SEL R4, RZ, 0x1, P1 ;  /* 0x00000001ff047807 */ /* 0x000fe40000800000 */
[----:B------:R-:W-:-:S02]  /*12370*/  SEL R3, R3, RZ, P1 ;  /* 0x000000ff03037207 */ /* 0x000fc40000800000 */
[----:B------:R-:W-:-:S03]  /*12380*/  LOP3.LUT R4, R7, R4, RZ, 0x3c, !PT ;  /* 0x0000000407047212 */ /* 0x000fc600078e3cff */
[----:B------:R-:W-:Y:S01]  /*12390*/  IMAD R7, R3, 0x8, R2 ;  /* 0x0000000803077824 */ /* 0x000fe200078e0202 */
[----:B------:R-:W-:Y:S01]  /*123a0*/  SHF.L.U32 R2, R4, 0x1f, RZ ;  /* 0x0000001f04027819 */ /* 0x000fe200000006ff */
[----:B0-----:R-:W-:Y:S06]  /*123b0*/  @!P0 BRA `(.L_x_383) ;  /* 0x0000001000808947 */ /* 0x001fec0003800000 */
.L_x_437:
[----:B------:R-:W1:Y:S02]  /*123c0*/  SYNCS.PHASECHK.TRANS64.TRYWAIT P0, [R7+URZ], R2 ;  /* 0x00000002070075a7 */ /* 0x000e64000800017f */
[----:B-1----:R-:W-:Y:S05]  /*123d0*/  @!P0 BRA `(.L_x_384) ;  /* 0x00000010008c8947 */ /* 0x002fea0003800000 */
.L_x_438:
[----:B------:R-:W-:Y:S05]  /*123e0*/  @!P2 BRA `(.L_x_385) ;  /* 0x000000000004a947 */ /* 0x000fea0003800000 */
[----:B------:R-:W-:Y:S01]  /*123f0*/  BPT.TRAP 0x1 ;  /* 0x000000040000795c */ /* 0x000fe20000300000 */
.L_x_385:
[----:B------:R-:W2:Y:S01]  /*12400*/  LDL.LU R4, [R1] ;  /* 0x0000000001047983 */ /* 0x000ea20000300800 */
[----:B------:R-:W-:-:S04]  /*12410*/  VIADD R0, R0, 0x38860 ;  /* 0x0003886000007836 */ /* 0x000fc80000000000 */
[----:B--2---:R-:W-:-:S04]  /*12420*/  IMAD R4, R4, 0x8, R0 ;  /* 0x0000000804047824 */ /* 0x004fc800078e0200 */
[----:B------:R-:W2:Y:S02]  /*12430*/  SYNCS.PHASECHK.TRANS64.TRYWAIT P0, [R4+URZ], R5 ;  /* 0x00000005040075a7 */ /* 0x000ea4000800017f */
[----:B--2---:R-:W-:Y:S05]  /*12440*/  @!P0 BRA `(.L_x_386) ;  /* 0x0000001000848947 */ /* 0x004fea0003800000 */
.L_x_439:
[----:B------:R-:W-:-:S07]  /*12450*/  IMAD R3, R3, 0x8, R0 ;  /* 0x0000000803037824 */ /* 0x000fce00078e0200 */
.L_x_387:
[----:B---3--:R3:W4:Y:S02]  /*12460*/  SYNCS.PHASECHK.TRANS64.TRYWAIT P0, [R3+URZ], R2 ;  /* 0x00000002030075a7 */ /* 0x008724000800017f */
[----:B----4-:R-:W-:Y:S05]  /*12470*/  @!P0 NANOSLEEP.SYNCS 0x989680 ;  /* 0x009896800000895d */ /* 0x010fea0003900000 */
[----:B------:R-:W4:Y:S02]  /*12480*/  @!P0 SYNCS.PHASECHK.TRANS64 P0, [R3+URZ], R2 ;  /* 0x00000002030085a7 */ /* 0x000f24000800007f */
[----:B----4-:R-:W-:Y:S05]  /*12490*/  @!P0 BRA `(.L_x_387) ;  /* 0xfffffffc00f08947 */ /* 0x010fea000383ffff */
.L_x_380:
[----:B------:R-:W-:Y:S05]  /*124a0*/  BSYNC B0 ;  /* 0x0000000000007941 */ /* 0x000fea0003800000 */
.L_x_379:
[----:B------:R-:W-:Y:S05]  /*124b0*/  EXIT ;  /* 0x000000000000794d */ /* 0x000fea0003800000 */
.L_x_263:
[----:B0-----:R0:W1:Y:S02]  /*124c0*/  SYNCS.PHASECHK.TRANS64.TRYWAIT P1, [R5+URZ+0x38800], R0 ;  /* 0x03880000050075a7 */ /* 0x001064000802017f */
[----:B-1----:R-:W-:Y:S05]  /*124d0*/  @!P1 NANOSLEEP.SYNCS 0x989680 ;  /* 0x009896800000995d */ /* 0x002fea0003900000 */
[----:B------:R-:W1:Y:S02]  /*124e0*/  @!P1 SYNCS.PHASECHK.TRANS64 P1, [R5+URZ+0x38800], R0 ;  /* 0x03880000050095a7 */ /* 0x000e64000802007f */
[----:B-1----:R-:W-:Y:S05]  /*124f0*/  @!P1 BRA `(.L_x_263) ;  /* 0xfffffffc00f09947 */ /* 0x002fea000383ffff */
[----:B------:R-:W-:Y:S05]  /*12500*/  BRA `(.L_x_388) ;  /* 0xfffffef000f07947 */ /* 0x000fea000383ffff */
.L_x_267:
[----:B-1----:R1:W2:Y:S02]  /*12510*/  SYNCS.PHASECHK.TRANS64.TRYWAIT P2, [R0+URZ+0x38830], R3 ;  /* 0x03883003000075a7 */ /* 0x0022a4000804017f */
[----:B--2---:R-:W-:Y:S05]  /*12520*/  @!P2 NANOSLEEP.SYNCS 0x989680 ;  /* 0x009896800000a95d */ /* 0x004fea0003900000 */
[----:B------:R-:W2:Y:S02]  /*12530*/  @!P2 SYNCS.PHASECHK.TRANS64 P2, [R0+URZ+0x38830], R3 ;  /* 0x038830030000a5a7 */ /* 0x000ea4000804007f */
[----:B--2---:R-:W-:Y:S05]  /*12540*/  @!P2 BRA `(.L_x_267) ;  /* 0xfffffffc00f0a947 */ /* 0x004fea000383ffff */
[----:B------:R-:W-:Y:S05]  /*12550*/  BRA `(.L_x_266) ;  /* 0xfffffef400147947 */ /* 0x000fea000383ffff */
.L_x_272:
[----:B-1----:R-:W-:-:S04]  /*12560*/  IMAD.U32 R4, RZ, RZ, UR61 ;  /* 0x0000003dff047e24 */ /* 0x002fc8000f8e00ff */
[----:B------:R1:W2:Y:S03]  /*12570*/  SYNCS.PHASECHK.TRANS64.TRYWAIT P2, [R4+URZ+0x38830], R3 ;  /* 0x03883003040075a7 */ /* 0x0002a6000804017f */
[----:B--2---:R-:W-:Y:S05]  /*12580*/  @!P2 NANOSLEEP.SYNCS 0x989680 ;  /* 0x009896800000a95d */ /* 0x004fea0003900000 */
[----:B------:R-:W2:Y:S02]  /*12590*/  @!P2 SYNCS.PHASECHK.TRANS64 P2, [R4+URZ+0x38830], R3 ;  /* 0x038830030400a5a7 */ /* 0x000ea4000804007f */
[----:B--2---:R-:W-:Y:S05]  /*125a0*/  @!P2 BRA `(.L_x_272) ;  /* 0xfffffffc00eca947 */ /* 0x004fea000383ffff */
[----:B------:R-:W-:Y:S05]  /*125b0*/  BRA `(.L_x_271) ;  /* 0xffffff30008c7947 */ /* 0x000fea000383ffff */
.L_x_276:
[----:B01----:R-:W-:-:S04]  /*125c0*/  IMAD.U32 R3, RZ, RZ, UR4 ;  /* 0x00000004ff037e24 */ /* 0x003fc8000f8e00ff */
[----:B------:R0:W1:Y:S03]  /*125d0*/  SYNCS.PHASECHK.TRANS64.TRYWAIT P2, [R3+URZ+0x38850], R0 ;  /* 0x03885000030075a7 */ /* 0x000066000804017f */
[----:B-1----:R-:W-:Y:S05]  /*125e0*/  @!P2 NANOSLEEP.SYNCS 0x989680 ;  /* 0x009896800000a95d */ /* 0x002fea0003900000 */
[----:B------:R-:W1:Y:S02]  /*125f0*/  @!P2 SYNCS.PHASECHK.TRANS64 P2, [R3+URZ+0x38850], R0 ;  /* 0x038850000300a5a7 */ /* 0x000e64000804007f */
[----:B-1----:R-:W-:Y:S05]  /*12600*/  @!P2 BRA `(.L_x_276) ;  /* 0xfffffffc00eca947 */ /* 0x002fea000383ffff */
[----:B------:R-:W-:Y:S05]  /*12610*/  BRA `(.L_x_275) ;  /* 0xffffff5800ac7947 */ /* 0x000fea000383ffff */
.L_x_281:
[----:B-1----:R1:W2:Y:S02]  /*12620*/  SYNCS.PHASECHK.TRANS64.TRYWAIT P0, [R11+URZ+0x38850], R0 ;  /* 0x038850000b0075a7 */ /* 0x0022a4000800017f */
[----:B--2---:R-:W-:Y:S05]  /*12630*/  @!P0 NANOSLEEP.SYNCS 0x989680 ;  /* 0x009896800000895d */ /* 0x004fea0003900000 */
[----:B------:R-:W2:Y:S02]  /*12640*/  @!P0 SYNCS.PHASECHK.TRANS64 P0, [R11+URZ+0x38850], R0 ;  /* 0x038850000b0085a7 */ /* 0x000ea4000800007f */
[----:B--2---:R-:W-:Y:S05]  /*12650*/  @!P0 BRA `(.L_x_281) ;  /* 0xfffffffc00f08947 */ /* 0x004fea000383ffff */
[----:B------:R-:W-:Y:S05]  /*12660*/  BRA `(.L_x_280) ;  /* 0xffffff7000a47947 */ /* 0x000fea000383ffff */
.L_x_321:
[----:B------:R-:W0:Y:S01]  /*12670*/  S2R R7, SR_TID.X ;  /* 0x0000000000077919 */ /* 0x000e220000002100 */
[----:B------:R-:W-:Y:S01]  /*12680*/  BSSY B0, `(.L_x_389) ;  /* 0x000000a000007945 */ /* 0x000fe20003800000 */
[----:B------:R-:W-:Y:S01]  /*12690*/  IMAD.MOV.U32 R12, RZ, RZ, RZ ;  /* 0x000000ffff0c7224 */ /* 0x000fe200078e00ff */
[----:B------:R-:W-:Y:S01]  /*126a0*/  MOV R15, 0xffffffff ;  /* 0xffffffff000f7802 */ /* 0x000fe20000000f00 */
[----:B------:R-:W-:Y:S01]  /*126b0*/  IMAD.MOV.U32 R11, RZ, RZ, 0x1f ;  /* 0x0000001fff0b7424 */ /* 0x000fe200078e00ff */
[----:B0-----:R-:W-:-:S04]  /*126c0*/  SHF.R.U32.HI R7, RZ, 0x5, R7 ;  /* 0x00000005ff077819 */ /* 0x001fc80000011607 */
[----:B------:R-:W-:-:S05]  /*126d0*/  LOP3.LUT R7, R7, 0x3, RZ, 0xc0, !PT ;  /* 0x0000000307077812 */ /* 0x000fca00078ec0ff */
[----:B------:R-:W-:-:S07]  /*126e0*/  IMAD.MOV.U32 R13, RZ, RZ, R7 ;  /* 0x000000ffff0d7224 */ /* 0x000fce00078e0007 */
[----:B------:R-:W-:Y:S05]  /*126f0*/  WARPSYNC.COLLECTIVE R15, `(.L_x_390) ;  /* 0x000000000f087348 */ /* 0x000fea0003c00000 */
[----:B------:R0:W1:Y:S02]  /*12700*/  SHFL.IDX P6, R14, R13, R12, R11 ;  /* 0x0000000c0d0e7389 */ /* 0x00006400000c000b */
[----:B01----:R-:W-:Y:S01]  /*12710*/  ENDCOLLECTIVE ;  /* 0x000000000000791b */ /* 0x003fe20003800000 */
.L_x_390:
[----:B------:R-:W-:Y:S05]  /*12720*/  BSYNC B0 ;  /* 0x0000000000007941 */ /* 0x000fea0003800000 */
.L_x_389:
[----:B------:R-:W-:Y:S05]  /*12730*/  BRA `(.L_x_391) ;  /* 0xffffffc4001c7947 */ /* 0x000fea000383ffff */
.L_x_322:
[----:B------:R-:W-:Y:S01]  /*12740*/  BSSY B0, `(.L_x_392) ;  /* 0x0000006000007945 */ /* 0x000fe20003800000 */
[----:B------:R-:W-:-:S07]  /*12750*/  IMAD.MOV.U32 R15, RZ, RZ, -0x1 ;  /* 0xffffffffff0f7424 */ /* 0x000fce00078e00ff */
[----:B------:R-:W-:Y:S05]  /*12760*/  WARPSYNC.COLLECTIVE R15, `(.L_x_393) ;  /* 0x000000000f0c7348 */ /* 0x000fea0003c00000 */
[----:B------:R-:W-:Y:S02]  /*12770*/  ELECT P6, UR62, PT ;  /* 0x00000000003e782f */ /* 0x000fe400038c0000 */
[----:B------:R-:W-:Y:S01]  /*12780*/  MOV R14, UR62 ;  /* 0x0000003e000e7c02 */ /* 0x000fe20008000f00 */
[----:B------:R-:W-:Y:S10]  /*12790*/  ENDCOLLECTIVE ;  /* 0x000000000000791b */ /* 0x000ff40003800000 */
.L_x_393:
[----:B------:R-:W-:Y:S05]  /*127a0*/  BSYNC B0 ;  /* 0x0000000000007941 */ /* 0x000fea0003800000 */
.L_x_392:
[----:B------:R-:W-:Y:S05]  /*127b0*/  BRA `(.L_x_394) ;  /* 0xffffffc400147947 */ /* 0x000fea000383ffff */
.L_x_325:
[----:B0-----:R0:W1:Y:S02]  /*127c0*/  SYNCS.PHASECHK.TRANS64.TRYWAIT P0, [R8+URZ+0x38840], R9 ;  /* 0x03884009080075a7 */ /* 0x001064000800017f */
[----:B-1----:R-:W-:Y:S05]  /*127d0*/  @!P0 NANOSLEEP.SYNCS 0x989680 ;  /* 0x009896800000895d */ /* 0x002fea0003900000 */
[----:B------:R-:W1:Y:S02]  /*127e0*/  @!P0 SYNCS.PHASECHK.TRANS64 P0, [R8+URZ+0x38840], R9 ;  /* 0x03884009080085a7 */ /* 0x000e64000800007f */
[----:B-1----:R-:W-:Y:S05]  /*127f0*/  @!P0 BRA `(.L_x_325) ;  /* 0xfffffffc00f08947 */ /* 0x002fea000383ffff */
[----:B------:R-:W-:Y:S05]  /*12800*/  BRA `(.L_x_395) ;  /* 0xffffffc400887947 */ /* 0x000fea000383ffff */
.L_x_328:
[----:B0-----:R-:W0:Y:S01]  /*12810*/  S2R R9, SR_CgaCtaId ;  /* 0x0000000000097919 */ /* 0x001e220000008800 */
[----:B------:R-:W-:-:S04]  /*12820*/  MOV R8, 0x400 ;  /* 0x0000040000087802 */ /* 0x000fc80000000f00 */
[----:B0-----:R-:W-:-:S04]  /*12830*/  LEA R8, R9, R8, 0x18 ;  /* 0x0000000809087211 */ /* 0x001fc800078ec0ff */
[----:B------:R0:W1:Y:S03]  /*12840*/  SYNCS.PHASECHK.TRANS64.TRYWAIT P0, [R8+URZ+0x38820], R6 ;  /* 0x03882006080075a7 */ /* 0x000066000800017f */
[----:B-1----:R-:W-:Y:S05]  /*12850*/  @!P0 NANOSLEEP.SYNCS 0x989680 ;  /* 0x009896800000895d */ /* 0x002fea0003900000 */
[----:B------:R-:W1:Y:S02]  /*12860*/  @!P0 SYNCS.PHASECHK.TRANS64 P0, [R8+URZ+0x38820], R6 ;  /* 0x03882006080085a7 */ /* 0x000e64000800007f */
[----:B-1----:R-:W-:Y:S05]  /*12870*/  @!P0 BRA `(.L_x_328) ;  /* 0xfffffffc00e48947 */ /* 0x002fea000383ffff */
[----:B------:R-:W-:Y:S05]  /*12880*/  BRA `(.L_x_396) ;  /* 0xffffffcc00087947 */ /* 0x000fea000383ffff */
.L_x_336:
[----:B0-----:R0:W1:Y:S02]  /*12890*/  SYNCS.PHASECHK.TRANS64.TRYWAIT P0, [R2+URZ+0x38840], R3 ;  /* 0x03884003020075a7 */ /* 0x001064000800017f */
[----:B-1----:R-:W-:Y:S05]  /*128a0*/  @!P0 NANOSLEEP.SYNCS 0x989680 ;  /* 0x009896800000895d */ /* 0x002fea0003900000 */
[----:B------:R-:W1:Y:S02]  /*128b0*/  @!P0 SYNCS.PHASECHK.TRANS64 P0, [R2+URZ+0x38840], R3 ;  /* 0x03884003020085a7 */ /* 0x000e64000800007f */
[----:B-1----:R-:W-:Y:S05]  /*128c0*/  @!P0 BRA `(.L_x_336) ;  /* 0xfffffffc00f08947 */ /* 0x002fea000383ffff */
[----:B------:R-:W-:Y:S05]  /*128d0*/  BRA `(.L_x_397) ;  /* 0xffffffcc00c87947 */ /* 0x000fea000383ffff */
.L_x_338:
[----:B0-----:R0:W1:Y:S02]  /*128e0*/  SYNCS.PHASECHK.TRANS64.TRYWAIT P0, [R3+URZ+0x60], R2 ;  /* 0x00006002030075a7 */ /* 0x001064000800017f */
[----:B-1----:R-:W-:Y:S05]  /*128f0*/  @!P0 NANOSLEEP.SYNCS 0x989680 ;  /* 0x009896800000895d */ /* 0x002fea0003900000 */
[----:B------:R-:W1:Y:S02]  /*12900*/  @!P0 SYNCS.PHASECHK.TRANS64 P0, [R3+URZ+0x60], R2 ;  /* 0x00006002030085a7 */ /* 0x000e64000800007f */
[----:B-1----:R-:W-:Y:S05]  /*12910*/  @!P0 BRA `(.L_x_338) ;  /* 0xfffffffc00f08947 */ /* 0x002fea000383ffff */
[----:B------:R-:W-:Y:S05]  /*12920*/  BRA `(.L_x_398) ;  /* 0xffffffd000887947 */ /* 0x000fea000383ffff */
.L_x_343:
[----:B-1----:R1:W2:Y:S02]  /*12930*/  SYNCS.PHASECHK.TRANS64.TRYWAIT P0, [R2+URZ+0x38840], R3 ;  /* 0x03884003020075a7 */ /* 0x0022a4000800017f */
[----:B--2---:R-:W-:Y:S05]  /*12940*/  @!P0 NANOSLEEP.SYNCS 0x989680 ;  /* 0x009896800000895d */ /* 0x004fea0003900000 */
[----:B------:R-:W2:Y:S02]  /*12950*/  @!P0 SYNCS.PHASECHK.TRANS64 P0, [R2+URZ+0x38840], R3 ;  /* 0x03884003020085a7 */ /* 0x000ea4000800007f */
[----:B--2---:R-:W-:Y:S05]  /*12960*/  @!P0 BRA `(.L_x_343) ;  /* 0xfffffffc00f08947 */ /* 0x004fea000383ffff */
[----:B------:R-:W-:Y:S05]  /*12970*/  BRA `(.L_x_399) ;  /* 0xffffffd800147947 */ /* 0x000fea000383ffff */
.L_x_345:
[----:B0-----:R0:W1:Y:S02]  /*12980*/  SYNCS.PHASECHK.TRANS64.TRYWAIT P1, [R2+URZ+0x60], R3 ;  /* 0x00006003020075a7 */ /* 0x001064000802017f */
[----:B-1----:R-:W-:Y:S05]  /*12990*/  @!P1 NANOSLEEP.SYNCS 0x989680 ;  /* 0x009896800000995d */ /* 0x002fea0003900000 */
[----:B------:R-:W1:Y:S02]  /*129a0*/  @!P1 SYNCS.PHASECHK.TRANS64 P1, [R2+URZ+0x60], R3 ;  /* 0x00006003020095a7 */ /* 0x000e64000802007f */
[----:B-1----:R-:W-:Y:S05]  /*129b0*/  @!P1 BRA `(.L_x_345) ;  /* 0xfffffffc00f09947 */ /* 0x002fea000383ffff */
[----:B------:R-:W-:Y:S05]  /*129c0*/  BRA `(.L_x_400) ;  /* 0xffffffd800d47947 */ /* 0x000fea000383ffff */
.L_x_350:
[----:B--2---:R2:W3:Y:S02]  /*129d0*/  SYNCS.PHASECHK.TRANS64.TRYWAIT P0, [R2+URZ+0x38840], R3 ;  /* 0x03884003020075a7 */ /* 0x0044e4000800017f */
[----:B---3--:R-:W-:Y:S05]  /*129e0*/  @!P0 NANOSLEEP.SYNCS 0x989680 ;  /* 0x009896800000895d */ /* 0x008fea0003900000 */
[----:B------:R-:W3:Y:S02]  /*129f0*/  @!P0 SYNCS.PHASECHK.TRANS64 P0, [R2+URZ+0x38840], R3 ;  /* 0x03884003020085a7 */ /* 0x000ee4000800007f */
[----:B---3--:R-:W-:Y:S05]  /*12a00*/  @!P0 BRA `(.L_x_350) ;  /* 0xfffffffc00f08947 */ /* 0x008fea000383ffff */
[----:B------:R-:W-:Y:S05]  /*12a10*/  BRA `(.L_x_401) ;  /* 0xffffffe000207947 */ /* 0x000fea000383ffff */
.L_x_352:
[----:B0-----:R0:W1:Y:S02]  /*12a20*/  SYNCS.PHASECHK.TRANS64.TRYWAIT P1, [R2+URZ+0x60], R8 ;  /* 0x00006008020075a7 */ /* 0x001064000802017f */
[----:B-1----:R-:W-:Y:S05]  /*12a30*/  @!P1 NANOSLEEP.SYNCS 0x989680 ;  /* 0x009896800000995d */ /* 0x002fea0003900000 */
[----:B------:R-:W1:Y:S02]  /*12a40*/  @!P1 SYNCS.PHASECHK.TRANS64 P1, [R2+URZ+0x60], R8 ;  /* 0x00006008020095a7 */ /* 0x000e64000802007f */
[----:B-1----:R-:W-:Y:S05]  /*12a50*/  @!P1 BRA `(.L_x_352) ;  /* 0xfffffffc00f09947 */ /* 0x002fea000383ffff */
[----:B------:R-:W-:Y:S05]  /*12a60*/  BRA `(.L_x_402) ;  /* 0xffffffe000e07947 */ /* 0x000fea000383ffff */
.L_x_359:
[----:B-1----:R1:W2:Y:S02]  /*12a70*/  SYNCS.PHASECHK.TRANS64.TRYWAIT P0, [R3+URZ+0x38860], R0 ;  /* 0x03886000030075a7 */ /* 0x0022a4000800017f */
[----:B--2---:R-:W-:Y:S05]  /*12a80*/  @!P0 NANOSLEEP.SYNCS 0x989680 ;  /* 0x009896800000895d */ /* 0x004fea0003900000 */
[----:B------:R-:W2:Y:S02]  /*12a90*/  @!P0 SYNCS.PHASECHK.TRANS64 P0, [R3+URZ+0x38860], R0 ;  /* 0x03886000030085a7 */ /* 0x000ea4000800007f */
[----:B--2---:R-:W-:Y:S05]  /*12aa0*/  @!P0 BRA `(.L_x_359) ;  /* 0xfffffffc00f08947 */ /* 0x004fea000383ffff */
[----:B------:R-:W-:Y:S05]  /*12ab0*/  BRA `(.L_x_403) ;  /* 0xffffffe800187947 */ /* 0x000fea000383ffff */
.L_x_361:
[----:B------:R-:W-:Y:S01]  /*12ac0*/  BSSY B0, `(.L_x_404) ;  /* 0x0000008000007945 */ /* 0x000fe20003800000 */
[----:B0-----:R-:W-:Y:S02]  /*12ad0*/  IMAD.MOV.U32 R13, RZ, RZ, R16 ;  /* 0x000000ffff0d7224 */ /* 0x001fe400078e0010 */
[----:B------:R-:W-:Y:S02]  /*12ae0*/  IMAD.MOV.U32 R12, RZ, RZ, RZ ;  /* 0x000000ffff0c7224 */ /* 0x000fe400078e00ff */
[----:B------:R-:W-:Y:S02]  /*12af0*/  IMAD.MOV.U32 R11, RZ, RZ, 0x1f ;  /* 0x0000001fff0b7424 */ /* 0x000fe400078e00ff */
[----:B------:R-:W-:-:S07]  /*12b00*/  IMAD.MOV.U32 R15, RZ, RZ, -0x1 ;  /* 0xffffffffff0f7424 */ /* 0x000fce00078e00ff */
[----:B-1----:R-:W-:Y:S05]  /*12b10*/  WARPSYNC.COLLECTIVE R15, `(.L_x_405) ;  /* 0x000000000f087348 */ /* 0x002fea0003c00000 */
[----:B------:R0:W2:Y:S02]  /*12b20*/  SHFL.IDX P6, R14, R13, R12, R11 ;  /* 0x0000000c0d0e7389 */ /* 0x0000a400000c000b */
[----:B012---:R-:W-:Y:S01]  /*12b30*/  ENDCOLLECTIVE ;  /* 0x000000000000791b */ /* 0x007fe20003800000 */
.L_x_405:
[----:B------:R-:W-:Y:S05]  /*12b40*/  BSYNC B0 ;  /* 0x0000000000007941 */ /* 0x000fea0003800000 */
.L_x_404:
[----:B------:R-:W-:Y:S01]  /*12b50*/  IMAD.MOV.U32 R13, RZ, RZ, R16 ;  /* 0x000000ffff0d7224 */ /* 0x000fe200078e0010 */
[----:B------:R-:W-:Y:S01]  /*12b60*/  MOV R15, 0xffffffff ;  /* 0xffffffff000f7802 */ /* 0x000fe20000000f00 */
[----:B------:R-:W-:Y:S02]  /*12b70*/  IMAD.MOV.U32 R12, RZ, RZ, 0x1 ;  /* 0x00000001ff0c7424 */ /* 0x000fe400078e00ff */
[----:B------:R-:W-:Y:S02]  /*12b80*/  IMAD.MOV.U32 R11, RZ, RZ, 0x1f ;  /* 0x0000001fff0b7424 */ /* 0x000fe400078e00ff */
[----:B------:R-:W-:-:S07]  /*12b90*/  IMAD.MOV.U32 R4, RZ, RZ, R14 ;  /* 0x000000ffff047224 */ /* 0x000fce00078e000e */
[----:B------:R-:W-:Y:S05]  /*12ba0*/  WARPSYNC.COLLECTIVE R15, `(.L_x_406) ;  /* 0x000000000f087348 */ /* 0x000fea0003c00000 */
[----:B------:R0:W1:Y:S02]  /*12bb0*/  SHFL.IDX P6, R14, R13, R12, R11 ;  /* 0x0000000c0d0e7389 */ /* 0x00006400000c000b */
[----:B01----:R-:W-:Y:S01]  /*12bc0*/  ENDCOLLECTIVE ;  /* 0x000000000000791b */ /* 0x003fe20003800000 */
.L_x_406:
[----:B------:R-:W-:Y:S01]  /*12bd0*/  IMAD.MOV.U32 R5, RZ, RZ, R14 ;  /* 0x000000ffff057224 */ /* 0x000fe200078e000e */
[----:B------:R-:W-:Y:S06]  /*12be0*/  BRA `(.L_x_407) ;  /* 0xffffffe800cc7947 */ /* 0x000fec000383ffff */
.L_x_364:
[----:B------:R-:W-:Y:S01]  /*12bf0*/  BSSY B0, `(.L_x_408) ;  /* 0x0000008000007945 */ /* 0x000fe20003800000 */
[----:B-----5:R-:W-:Y:S02]  /*12c00*/  IMAD.MOV.U32 R13, RZ, RZ, R3 ;  /* 0x000000ffff0d7224 */ /* 0x020fe400078e0003 */
[----:B------:R-:W-:Y:S02]  /*12c10*/  IMAD.MOV.U32 R12, RZ, RZ, 0x1 ;  /* 0x00000001ff0c7424 */ /* 0x000fe400078e00ff */
[----:B------:R-:W-:Y:S02]  /*12c20*/  IMAD.MOV.U32 R11, RZ, RZ, RZ ;  /* 0x000000ffff0b7224 */ /* 0x000fe400078e00ff */
[----:B------:R-:W-:-:S07]  /*12c30*/  IMAD.MOV.U32 R15, RZ, RZ, -0x1 ;  /* 0xffffffffff0f7424 */ /* 0x000fce00078e00ff */
[----:B0-234-:R-:W-:Y:S05]  /*12c40*/  WARPSYNC.COLLECTIVE R15, `(.L_x_409) ;  /* 0x000000000f087348 */ /* 0x01dfea0003c00000 */
[----:B------:R1:W0:Y:S02]  /*12c50*/  SHFL.UP P6, R14, R13, R12, R11 ;  /* 0x0400000c0d0e7389 */ /* 0x00022400000c000b */
[----:B01234-:R-:W-:Y:S01]  /*12c60*/  ENDCOLLECTIVE ;  /* 0x000000000000791b */ /* 0x01ffe20003800000 */
.L_x_409:
[----:B------:R-:W-:Y:S05]  /*12c70*/  BSYNC B0 ;  /* 0x0000000000007941 */ /* 0x000fea0003800000 */
.L_x_408:
[C---:B------:R-:W-:Y:S01]  /*12c80*/  ISETP.NE.AND P0, PT, R9.reuse, RZ, PT ;  /* 0x000000ff0900720c */ /* 0x040fe20003f05270 */
[----:B------:R-:W-:Y:S02]  /*12c90*/  IMAD.MOV.U32 R12, RZ, RZ, 0x2 ;  /* 0x00000002ff0c7424 */ /* 0x000fe400078e00ff */
[----:B------:R-:W-:Y:S01]  /*12ca0*/  IMAD.MOV.U32 R11, RZ, RZ, RZ ;  /* 0x000000ffff0b7224 */ /* 0x000fe200078e00ff */
[----:B------:R-:W-:Y:S01]  /*12cb0*/  SEL R14, R14, RZ, P0 ;  /* 0x000000ff0e0e7207 */ /* 0x000fe20000000000 */
[----:B------:R-:W-:Y:S01]  /*12cc0*/  IMAD.MOV.U32 R15, RZ, RZ, -0x1 ;  /* 0xffffffffff0f7424 */ /* 0x000fe200078e00ff */
[----:B------:R-:W-:-:S03]  /*12cd0*/  ISETP.GE.U32.AND P0, PT, R9, 0x2, PT ;  /* 0x000000020900780c */ /* 0x000fc60003f06070 */
[----:B------:R-:W-:-:S10]  /*12ce0*/  IMAD.IADD R13, R3, 0x1, R14 ;  /* 0x00000001030d7824 */ /* 0x000fd400078e020e */
[----:B------:R-:W-:Y:S05]  /*12cf0*/  WARPSYNC.COLLECTIVE R15, `(.L_x_410) ;  /* 0x000000000f087348 */ /* 0x000fea0003c00000 */
[----:B------:R0:W1:Y:S02]  /*12d00*/  SHFL.UP P6, R14, R13, R12, R11 ;  /* 0x0400000c0d0e7389 */ /* 0x00006400000c000b */
[----:B01----:R-:W-:Y:S01]  /*12d10*/  ENDCOLLECTIVE ;  /* 0x000000000000791b */ /* 0x003fe20003800000 */
.L_x_410:
[----:B------:R-:W-:Y:S01]  /*12d20*/  IMAD.MOV.U32 R12, RZ, RZ, 0x4 ;  /* 0x00000004ff0c7424 */ /* 0x000fe200078e00ff */
[----:B------:R-:W-:Y:S02]  /*12d30*/  SEL R6, R14, RZ, P0 ;  /* 0x000000ff0e067207 */ /* 0x000fe40000000000 */
[----:B------:R-:W-:Y:S02]  /*12d40*/  ISETP.GE.U32.AND P0, PT, R9, 0x4, PT ;  /* 0x000000040900780c */ /* 0x000fe40003f06070 */
[----:B------:R-:W-:-:S05]  /*12d50*/  IADD3 R6, R13, R6, RZ ;  /* 0x000000060d067210 */ /* 0x000fca0007ffe0ff */
[----:B------:R-:W-:-:S07]  /*12d60*/  IMAD.MOV.U32 R13, RZ, RZ, R6 ;  /* 0x000000ffff0d7224 */ /* 0x000fce00078e0006 */
[----:B------:R-:W-:Y:S05]  /*12d70*/  WARPSYNC.COLLECTIVE R15, `(.L_x_411) ;  /* 0x000000000f087348 */ /* 0x000fea0003c00000 */
[----:B------:R0:W1:Y:S02]  /*12d80*/  SHFL.UP P6, R14, R13, R12, R11 ;  /* 0x0400000c0d0e7389 */ /* 0x00006400000c000b */
[----:B01----:R-:W-:Y:S01]  /*12d90*/  ENDCOLLECTIVE ;  /* 0x000000000000791b */ /* 0x003fe20003800000 */
.L_x_411:
[----:B------:R-:W-:Y:S01]  /*12da0*/  IMAD.MOV.U32 R12, RZ, RZ, 0x8 ;  /* 0x00000008ff0c7424 */ /* 0x000fe200078e00ff */
[----:B------:R-:W-:Y:S02]  /*12db0*/  SEL R7, R14, RZ, P0 ;  /* 0x000000ff0e077207 */ /* 0x000fe40000000000 */
[----:B------:R-:W-:-:S03]  /*12dc0*/  ISETP.GE.U32.AND P0, PT, R9, 0x8, PT ;  /* 0x000000080900780c */ /* 0x000fc60003f06070 */
[----:B------:R-:W-:-:S04]  /*12dd0*/  IMAD.IADD R7, R6, 0x1, R7 ;  /* 0x0000000106077824 */ /* 0x000fc800078e0207 */
[----:B------:R-:W-:-:S07]  /*12de0*/  IMAD.MOV.U32 R13, RZ, RZ, R7 ;  /* 0x000000ffff0d7224 */ /* 0x000fce00078e0007 */
[----:B------:R-:W-:Y:S05]  /*12df0*/  WARPSYNC.COLLECTIVE R15, `(.L_x_412) ;  /* 0x000000000f087348 */ /* 0x000fea0003c00000 */
[----:B------:R0:W1:Y:S02]  /*12e00*/  SHFL.UP P6, R14, R13, R12, R11 ;  /* 0x0400000c0d0e7389 */ /* 0x00006400000c000b */
[----:B01----:R-:W-:Y:S01]  /*12e10*/  ENDCOLLECTIVE ;  /* 0x000000000000791b */ /* 0x003fe20003800000 */
.L_x_412:
        /* <DEDUP_REMOVED lines=8> */
.L_x_413:
[----:B------:R-:W-:Y:S02]  /*12ea0*/  IMAD.MOV.U32 R12, RZ, RZ, 0x1f ;  /* 0x0000001fff0c7424 */ /* 0x000fe400078e00ff */
[----:B------:R-:W-:Y:S01]  /*12eb0*/  IMAD.MOV.U32 R11, RZ, RZ, 0x1f ;  /* 0x0000001fff0b7424 */ /* 0x000fe200078e00ff */
[----:B------:R-:W-:-:S05]  /*12ec0*/  SEL R7, R14, RZ, P0 ;  /* 0x000000ff0e077207 */ /* 0x000fca0000000000 */
[----:B------:R-:W-:-:S05]  /*12ed0*/  IMAD.IADD R2, R8, 0x1, R7 ;  /* 0x0000000108027824 */ /* 0x000fca00078e0207 */
[----:B------:R-:W-:-:S07]  /*12ee0*/  MOV R13, R2 ;  /* 0x00000002000d7202 */ /* 0x000fce0000000f00 */
[----:B------:R-:W-:Y:S05]  /*12ef0*/  WARPSYNC.COLLECTIVE R15, `(.L_x_414) ;  /* 0x000000000f087348 */ /* 0x000fea0003c00000 */
[----:B------:R0:W1:Y:S02]  /*12f00*/  SHFL.IDX P6, R14, R13, R12, R11 ;  /* 0x0000000c0d0e7389 */ /* 0x00006400000c000b */
[----:B01----:R-:W-:Y:S01]  /*12f10*/  ENDCOLLECTIVE ;  /* 0x000000000000791b */ /* 0x003fe20003800000 */
.L_x_414:
[----:B------:R-:W-:Y:S05]  /*12f20*/  BRA `(.L_x_415) ;  /* 0xffffffe800947947 */ /* 0x000fea000383ffff */
.L_x_369:
[----:B------:R-:W-:Y:S01]  /*12f30*/  BSSY B0, `(.L_x_416) ;  /* 0x0000008000007945 */ /* 0x000fe20003800000 */
[----:B-----5:R-:W-:Y:S02]  /*12f40*/  IMAD.MOV.U32 R13, RZ, RZ, R3 ;  /* 0x000000ffff0d7224 */ /* 0x020fe400078e0003 */
[----:B------:R-:W-:Y:S02]  /*12f50*/  IMAD.MOV.U32 R12, RZ, RZ, 0x1 ;  /* 0x00000001ff0c7424 */ /* 0x000fe400078e00ff */
[----:B------:R-:W-:Y:S02]  /*12f60*/  IMAD.MOV.U32 R11, RZ, RZ, RZ ;  /* 0x000000ffff0b7224 */ /* 0x000fe400078e00ff */
[----:B------:R-:W-:-:S07]  /*12f70*/  IMAD.MOV.U32 R15, RZ, RZ, -0x1 ;  /* 0xffffffffff0f7424 */ /* 0x000fce00078e00ff */
[----:B0-----:R-:W-:Y:S05]  /*12f80*/  WARPSYNC.COLLECTIVE R15, `(.L_x_417) ;  /* 0x000000000f087348 */ /* 0x001fea0003c00000 */
[----:B------:R1:W2:Y:S02]  /*12f90*/  SHFL.UP P6, R14, R13, R12, R11 ;  /* 0x0400000c0d0e7389 */ /* 0x0002a400000c000b */
[----:B012---:R-:W-:Y:S01]  /*12fa0*/  ENDCOLLECTIVE ;  /* 0x000000000000791b */ /* 0x007fe20003800000 */
.L_x_417:
[----:B------:R-:W-:Y:S05]  /*12fb0*/  BSYNC B0 ;  /* 0x0000000000007941 */ /* 0x000fea0003800000 */
.L_x_416:
[----:B------:R-:W-:Y:S01]  /*12fc0*/  ISETP.NE.AND P0, PT, R8, RZ, PT ;  /* 0x000000ff0800720c */ /* 0x000fe20003f05270 */
[----:B------:R-:W-:Y:S01]  /*12fd0*/  IMAD.MOV.U32 R12, RZ, RZ, 0x2 ;  /* 0x00000002ff0c7424 */ /* 0x000fe200078e00ff */
[----:B------:R-:W-:Y:S01]  /*12fe0*/  MOV R15, 0xffffffff ;  /* 0xffffffff000f7802 */ /* 0x000fe20000000f00 */
[----:B------:R-:W-:Y:S01]  /*12ff0*/  IMAD.MOV.U32 R11, RZ, RZ, RZ ;  /* 0x000000ffff0b7224 */ /* 0x000fe200078e00ff */
[----:B------:R-:W-:Y:S02]  /*13000*/  SEL R14, R14, RZ, P0 ;  /* 0x000000ff0e0e7207 */ /* 0x000fe40000000000 */
[----:B------:R-:W-:-:S03]  /*13010*/  ISETP.GE.U32.AND P0, PT, R8, 0x2, PT ;  /* 0x000000020800780c */ /* 0x000fc60003f06070 */
[----:B------:R-:W-:-:S10]  /*13020*/  IMAD.IADD R13, R3, 0x1, R14 ;  /* 0x00000001030d7824 */ /* 0x000fd400078e020e */
[----:B------:R-:W-:Y:S05]  /*13030*/  WARPSYNC.COLLECTIVE R15, `(.L_x_418) ;  /* 0x000000000f087348 */ /* 0x000fea0003c00000 */
[----:B------:R0:W1:Y:S02]  /*13040*/  SHFL.UP P6, R14, R13, R12, R11 ;  /* 0x0400000c0d0e7389 */ /* 0x00006400000c000b */
[----:B01----:R-:W-:Y:S01]  /*13050*/  ENDCOLLECTIVE ;  /* 0x000000000000791b */ /* 0x003fe20003800000 */
.L_x_418:
        /* <DEDUP_REMOVED lines=8> */
.L_x_419:
        /* <DEDUP_REMOVED lines=8> */
.L_x_420:
        /* <DEDUP_REMOVED lines=8> */
.L_x_421:
[----:B------:R-:W-:Y:S02]  /*131e0*/  IMAD.MOV.U32 R12, RZ, RZ, 0x1f ;  /* 0x0000001fff0c7424 */ /* 0x000fe400078e00ff */
[----:B------:R-:W-:Y:S01]  /*131f0*/  IMAD.MOV.U32 R11, RZ, RZ, 0x1f ;  /* 0x0000001fff0b7424 */ /* 0x000fe200078e00ff */
[----:B------:R-:W-:-:S04]  /*13200*/  SEL R2, R14, RZ, P0 ;  /* 0x000000ff0e027207 */ /* 0x000fc80000000000 */
[----:B------:R-:W-:-:S05]  /*13210*/  IADD3 R2, R7, R2, RZ ;  /* 0x0000000207027210 */ /* 0x000fca0007ffe0ff */
[----:B------:R-:W-:-:S07]  /*13220*/  IMAD.MOV.U32 R13, RZ, RZ, R2 ;  /* 0x000000ffff0d7224 */ /* 0x000fce00078e0002 */
[----:B------:R-:W-:Y:S05]  /*13230*/  WARPSYNC.COLLECTIVE R15, `(.L_x_422) ;  /* 0x000000000f087348 */ /* 0x000fea0003c00000 */
[----:B------:R0:W1:Y:S02]  /*13240*/  SHFL.IDX P6, R14, R13, R12, R11 ;  /* 0x0000000c0d0e7389 */ /* 0x00006400000c000b */
[----:B01----:R-:W-:Y:S01]  /*13250*/  ENDCOLLECTIVE ;  /* 0x000000000000791b */ /* 0x003fe20003800000 */
.L_x_422:
[----:B------:R-:W-:Y:S05]  /*13260*/  BRA `(.L_x_423) ;  /* 0xffffffe8007c7947 */ /* 0x000fea000383ffff */
.L_x_371:
[----:B------:R-:W-:Y:S01]  /*13270*/  BSSY B0, `(.L_x_424) ;  /* 0x0000006000007945 */ /* 0x000fe20003800000 */
[----:B------:R-:W-:Y:S01]  /*13280*/  PLOP3.LUT P6, PT, P6, PT, PT, 0x8, 0x0 ;  /* 0x000000000000781c */ /* 0x000fe200037ce170 */
[----:B------:R-:W-:-:S12]  /*13290*/  IMAD.MOV.U32 R15, RZ, RZ, -0x1 ;  /* 0xffffffffff0f7424 */ /* 0x000fd800078e00ff */
[----:B0-----:R-:W-:Y:S05]  /*132a0*/  WARPSYNC.COLLECTIVE R15, `(.L_x_425) ;  /* 0x000000000f087348 */ /* 0x001fea0003c00000 */
[----:B------:R-:W-:Y:S01]  /*132b0*/  VOTE.ANY R14, PT, P6 ;  /* 0x00000000000e7806 */ /* 0x000fe200030e0100 */
[----:B0-----:R-:W-:Y:S06]  /*132c0*/  ENDCOLLECTIVE ;  /* 0x000000000000791b */ /* 0x001fec0003800000 */
.L_x_425:
[----:B------:R-:W-:Y:S05]  /*132d0*/  BSYNC B0 ;  /* 0x0000000000007941 */ /* 0x000fea0003800000 */
.L_x_424:
[----:B------:R-:W-:Y:S02]  /*132e0*/  IMAD.MOV.U32 R7, RZ, RZ, R14 ;  /* 0x000000ffff077224 */ /* 0x000fe400078e000e */
[----:B------:R-:W-:Y:S02]  /*132f0*/  IMAD.MOV.U32 R13, RZ, RZ, R3 ;  /* 0x000000ffff0d7224 */ /* 0x000fe400078e0003 */
[----:B------:R-:W0:Y:S01]  /*13300*/  POPC R5, R7 ;  /* 0x0000000700057309 */ /* 0x000e220000000000 */
[----:B------:R-:W-:Y:S02]  /*13310*/  IMAD.MOV.U32 R11, RZ, RZ, 0x1f ;  /* 0x0000001fff0b7424 */ /* 0x000fe400078e00ff */
[----:B------:R-:W-:Y:S02]  /*13320*/  IMAD.MOV.U32 R15, RZ, RZ, -0x1 ;  /* 0xffffffffff0f7424 */ /* 0x000fe400078e00ff */
[----:B0-----:R-:W-:-:S07]  /*13330*/  IMAD.MOV.U32 R12, RZ, RZ, R5 ;  /* 0x000000ffff0c7224 */ /* 0x001fce00078e0005 */
[----:B------:R-:W-:Y:S05]  /*13340*/  WARPSYNC.COLLECTIVE R15, `(.L_x_426) ;  /* 0x000000000f087348 */ /* 0x000fea0003c00000 */
[----:B------:R0:W1:Y:S02]  /*13350*/  SHFL.IDX P6, R14, R13, R12, R11 ;  /* 0x0000000c0d0e7389 */ /* 0x00006400000c000b */
[----:B01----:R-:W-:Y:S01]  /*13360*/  ENDCOLLECTIVE ;  /* 0x000000000000791b */ /* 0x003fe20003800000 */
.L_x_426:
[----:B------:R-:W-:Y:S01]  /*13370*/  MOV R17, R14 ;  /* 0x0000000e00117202 */ /* 0x000fe20000000f00 */
[----:B------:R-:W-:Y:S06]  /*13380*/  BRA `(.L_x_427) ;  /* 0xffffffe8006c7947 */ /* 0x000fec000383ffff */
.L_x_373:
[----:B------:R-:W-:Y:S01]  /*13390*/  BSSY B0, `(.L_x_428) ;  /* 0x0000007000007945 */ /* 0x000fe20003800000 */
[----:B------:R-:W-:Y:S02]  /*133a0*/  IMAD.MOV.U32 R13, RZ, RZ, R2 ;  /* 0x000000ffff0d7224 */ /* 0x000fe400078e0002 */
[----:B------:R-:W-:Y:S02]  /*133b0*/  IMAD.MOV.U32 R11, RZ, RZ, 0x1f ;  /* 0x0000001fff0b7424 */ /* 0x000fe400078e00ff */
[----:B------:R-:W-:-:S07]  /*133c0*/  IMAD.MOV.U32 R15, RZ, RZ, -0x1 ;  /* 0xffffffffff0f7424 */ /* 0x000fce00078e00ff */
[----:B012---:R-:W-:Y:S05]  /*133d0*/  WARPSYNC.COLLECTIVE R15, `(.L_x_429) ;  /* 0x000000000f087348 */ /* 0x007fea0003c00000 */
[----:B------:R3:W4:Y:S02]  /*133e0*/  SHFL.IDX P6, R14, R13, R12, R11 ;  /* 0x0000000c0d0e7389 */ /* 0x00072400000c000b */
[----:B01234-:R-:W-:Y:S01]  /*133f0*/  ENDCOLLECTIVE ;  /* 0x000000000000791b */ /* 0x01ffe20003800000 */
.L_x_429:
[----:B------:R-:W-:Y:S05]  /*13400*/  BSYNC B0 ;  /* 0x0000000000007941 */ /* 0x000fea0003800000 */
.L_x_428:
[----:B------:R-:W-:Y:S05]  /*13410*/  BRA `(.L_x_372) ;  /* 0xffffffe800647947 */ /* 0x000fea000383ffff */
.L_x_377:
[----:B0-----:R0:W1:Y:S02]  /*13420*/  SYNCS.PHASECHK.TRANS64.TRYWAIT P0, [R0+URZ+0x38820], R3 ;  /* 0x03882003000075a7 */ /* 0x001064000800017f */
[----:B-1----:R-:W-:Y:S05]  /*13430*/  @!P0 NANOSLEEP.SYNCS 0x989680 ;  /* 0x009896800000895d */ /* 0x002fea0003900000 */
[----:B------:R-:W1:Y:S02]  /*13440*/  @!P0 SYNCS.PHASECHK.TRANS64 P0, [R0+URZ+0x38820], R3 ;  /* 0x03882003000085a7 */ /* 0x000e64000800007f */
[----:B-1----:R-:W-:Y:S05]  /*13450*/  @!P0 BRA `(.L_x_377) ;  /* 0xfffffffc00f08947 */ /* 0x002fea000383ffff */
[----:B------:R-:W-:Y:S05]  /*13460*/  BRA `(.L_x_430) ;  /* 0xffffffec00487947 */ /* 0x000fea000383ffff */
.L_x_378:
[----:B------:R-:W1:Y:S01]  /*13470*/  S2R R2, SR_TID.X ;  /* 0x0000000000027919 */ /* 0x000e620000002100 */
[----:B------:R-:W-:Y:S01]  /*13480*/  BSSY B0, `(.L_x_431) ;  /* 0x000000a000007945 */ /* 0x000fe20003800000 */
[----:B------:R-:W-:Y:S02]  /*13490*/  IMAD.MOV.U32 R12, RZ, RZ, RZ ;  /* 0x000000ffff0c7224 */ /* 0x000fe400078e00ff */
[----:B------:R-:W-:Y:S02]  /*134a0*/  IMAD.MOV.U32 R11, RZ, RZ, 0x1f ;  /* 0x0000001fff0b7424 */ /* 0x000fe400078e00ff */
[----:B------:R-:W-:Y:S01]  /*134b0*/  IMAD.MOV.U32 R15, RZ, RZ, -0x1 ;  /* 0xffffffffff0f7424 */ /* 0x000fe200078e00ff */
[----:B-1----:R-:W-:-:S04]  /*134c0*/  SHF.R.U32.HI R2, RZ, 0x5, R2 ;  /* 0x00000005ff027819 */ /* 0x002fc80000011602 */
[----:B------:R-:W-:-:S05]  /*134d0*/  LOP3.LUT R2, R2, 0x3, RZ, 0xc0, !PT ;  /* 0x0000000302027812 */ /* 0x000fca00078ec0ff */
[----:B------:R-:W-:-:S07]  /*134e0*/  IMAD.MOV.U32 R13, RZ, RZ, R2 ;  /* 0x000000ffff0d7224 */ /* 0x000fce00078e0002 */
[----:B0-----:R-:W-:Y:S05]  /*134f0*/  WARPSYNC.COLLECTIVE R15, `(.L_x_432) ;  /* 0x000000000f087348 */ /* 0x001fea0003c00000 */
[----:B------:R1:W2:Y:S02]  /*13500*/  SHFL.IDX P6, R14, R13, R12, R11 ;  /* 0x0000000c0d0e7389 */ /* 0x0002a400000c000b */
[----:B012---:R-:W-:Y:S01]  /*13510*/  ENDCOLLECTIVE ;  /* 0x000000000000791b */ /* 0x007fe20003800000 */
.L_x_432:
[----:B------:R-:W-:Y:S05]  /*13520*/  BSYNC B0 ;  /* 0x0000000000007941 */ /* 0x000fea0003800000 */
.L_x_431:
[----:B------:R-:W-:Y:S05]  /*13530*/  BRA `(.L_x_433) ;  /* 0xffffffec00307947 */ /* 0x000fea000383ffff */
.L_x_381:
[----:B------:R-:W-:Y:S01]  /*13540*/  BSSY B1, `(.L_x_434) ;  /* 0x0000006000017945 */ /* 0x000fe20003800000 */
[----:B------:R-:W-:-:S07]  /*13550*/  IMAD.MOV.U32 R15, RZ, RZ, -0x1 ;  /* 0xffffffffff0f7424 */ /* 0x000fce00078e00ff */
[----:B01----:R-:W-:Y:S05]  /*13560*/  WARPSYNC.COLLECTIVE R15, `(.L_x_435) ;  /* 0x000000000f0c7348 */ /* 0x003fea0003c00000 */
[----:B------:R-:W-:Y:S02]  /*13570*/  ELECT P6, UR62, PT ;  /* 0x00000000003e782f */ /* 0x000fe400038c0000 */
[----:B------:R-:W-:Y:S01]  /*13580*/  MOV R14, UR62 ;  /* 0x0000003e000e7c02 */ /* 0x000fe20008000f00 */
[----:B01----:R-:W-:Y:S10]  /*13590*/  ENDCOLLECTIVE ;  /* 0x000000000000791b */ /* 0x003ff40003800000 */
.L_x_435:
[----:B------:R-:W-:Y:S05]  /*135a0*/  BSYNC B1 ;  /* 0x0000000000017941 */ /* 0x000fea0003800000 */
.L_x_434:
[----:B------:R-:W-:Y:S05]  /*135b0*/  BRA `(.L_x_436) ;  /* 0xffffffec00287947 */ /* 0x000fea000383ffff */
.L_x_383:
[----:B0-----:R0:W1:Y:S02]  /*135c0*/  SYNCS.PHASECHK.TRANS64.TRYWAIT P0, [R6+URZ], R5 ;  /* 0x00000005060075a7 */ /* 0x001064000800017f */
[----:B-1----:R-:W-:Y:S05]  /*135d0*/  @!P0 NANOSLEEP.SYNCS 0x989680 ;  /* 0x009896800000895d */ /* 0x002fea0003900000 */
[----:B------:R-:W1:Y:S02]  /*135e0*/  @!P0 SYNCS.PHASECHK.TRANS64 P0, [R6+URZ], R5 ;  /* 0x00000005060085a7 */ /* 0x000e64000800007f */
[----:B-1----:R-:W-:Y:S05]  /*135f0*/  @!P0 BRA `(.L_x_383) ;  /* 0xfffffffc00f08947 */ /* 0x002fea000383ffff */
[----:B------:R-:W-:Y:S05]  /*13600*/  BRA `(.L_x_437) ;  /* 0xffffffec006c7947 */ /* 0x000fea000383ffff */
.L_x_384:
[----:B-1----:R1:W2:Y:S02]  /*13610*/  SYNCS.PHASECHK.TRANS64.TRYWAIT P0, [R7+URZ], R2 ;  /* 0x00000002070075a7 */ /* 0x0022a4000800017f */
[----:B--2---:R-:W-:Y:S05]  /*13620*/  @!P0 NANOSLEEP.SYNCS 0x989680 ;  /* 0x009896800000895d */ /* 0x004fea0003900000 */
[----:B------:R-:W2:Y:S02]  /*13630*/  @!P0 SYNCS.PHASECHK.TRANS64 P0, [R7+URZ], R2 ;  /* 0x00000002070085a7 */ /* 0x000ea4000800007f */
[----:B--2---:R-:W-:Y:S05]  /*13640*/  @!P0 BRA `(.L_x_384) ;  /* 0xfffffffc00f08947 */ /* 0x004fea000383ffff */
[----:B------:R-:W-:Y:S05]  /*13650*/  BRA `(.L_x_438) ;  /* 0xffffffec00607947 */ /* 0x000fea000383ffff */
.L_x_386:
[----:B--2---:R2:W3:Y:S02]  /*13660*/  SYNCS.PHASECHK.TRANS64.TRYWAIT P0, [R4+URZ], R5 ;  /* 0x00000005040075a7 */ /* 0x0044e4000800017f */
[----:B---3--:R-:W-:Y:S05]  /*13670*/  @!P0 NANOSLEEP.SYNCS 0x989680 ;  /* 0x009896800000895d */ /* 0x008fea0003900000 */
[----:B------:R-:W3:Y:S02]  /*13680*/  @!P0 SYNCS.PHASECHK.TRANS64 P0, [R4+URZ], R5 ;  /* 0x00000005040085a7 */ /* 0x000ee4000800007f */
[----:B---3--:R-:W-:Y:S05]  /*13690*/  @!P0 BRA `(.L_x_386) ;  /* 0xfffffffc00f08947 */ /* 0x008fea000383ffff */
[----:B------:R-:W-:Y:S05]  /*136a0*/  BRA `(.L_x_439) ;  /* 0xffffffec00687947 */ /* 0x000fea000383ffff */
.L_x_440:
        /* <DEDUP_REMOVED lines=13> */
.L_x_12751:


//--------------------- .text._ZN7cutlass13device_kernelIN5flash11enable_sm90INS1_16FlashAttnFwdSm90INS1_25CollectiveMainloopFwdSm90ILi2EN4cute5tupleIJNS5_1CILi1EEES8_S8_EEENS6_IJNS7_ILi128EEENS7_ILi80EEENS7_ILi256EEEEEELi256ENS_10bfloat16_tEfNS_4arch4Sm90ELb0ELb0ELb0ELb1ELb0ELb1ELb0ELb1ELb1ELb0ELb0ELb0EEENS1_21CollectiveEpilogueFwdINS6_IJSA_SC_SB_EEES9_SE_SG_Li256ELb1ELb0ELb0ELb0EEENS1_36VarlenDynamicPersistentTileSchedulerILi128ELi80ELi256ELi32ELb0ELb0ELb1ELb0ELb1ELb1EEEEEEEEEvNT_6ParamsE --------------------------
	.section	.text._ZN7cutlass13device_kernelIN5flash11enable_sm90INS1_16FlashAttnFwdSm90INS1_25CollectiveMainloopFwdSm90ILi2EN4cute5tupleIJNS5_1CILi1EEES8_S8_EEENS6_IJNS7_ILi128EEENS7_ILi80EEENS7_ILi256EEEEEELi256ENS_10bfloat16_tEfNS_4arch4Sm90ELb0ELb0ELb0ELb1ELb0ELb1ELb0ELb1ELb1ELb0ELb0ELb0EEENS1_21CollectiveEpilogueFwdINS6_IJSA_SC_SB_EEES9_SE_SG_Li256ELb1ELb0ELb0ELb0EEENS1_36VarlenDynamicPersistentTileSchedulerILi128ELi80ELi256ELi32ELb0ELb0ELb1ELb0ELb1ELb1EEEEEEEEEvNT_6ParamsE,"ax",@progbits
	.align	128
.text._ZN7cutlass13device_kernelIN5flash11enable_sm90INS1_16FlashAttnFwdSm90INS1_25CollectiveMainloopFwdSm90ILi2EN4cute5tupleIJNS5_1CILi1EEES8_S8_EEENS6_IJNS7_ILi128EEENS7_ILi80EEENS7_ILi256EEEEEELi256ENS_10bfloat16_tEfNS_4arch4Sm90ELb0ELb0ELb0ELb1ELb0ELb1ELb0ELb1ELb1ELb0ELb0ELb0EEENS1_21CollectiveEpilogueFwdINS6_IJSA_SC_SB_EEES9_SE_SG_Li256ELb1ELb0ELb0ELb0EEENS1_36VarlenDynamicPersistentTileSchedulerILi128ELi80ELi256ELi32ELb0ELb0ELb1ELb0ELb1ELb1EEEEEEEEEvNT_6ParamsE:
        .type           _ZN7cutlass13device_kernelIN5flash11enable_sm90INS1_16FlashAttnFwdSm90INS1_25CollectiveMainloopFwdSm90ILi2EN4cute5tupleIJNS5_1CILi1EEES8_S8_EEENS6_IJNS7_ILi128EEENS7_ILi80EEENS7_ILi256EEEEEELi256ENS_10bfloat16_tEfNS_4arch4Sm90ELb0ELb0ELb0ELb1ELb0ELb1ELb0ELb1ELb1ELb0ELb0ELb0EEENS1_21CollectiveEpilogueFwdINS6_IJSA_SC_SB_EEES9_SE_SG_Li256ELb1ELb0ELb0ELb0EEENS1_36VarlenDynamicPersistentTileSchedulerILi128ELi80ELi256ELi32ELb0ELb0ELb1ELb0ELb1ELb1EEEEEEEEEvNT_6ParamsE,@function
        .size           _ZN7cutlass13device_kernelIN5flash11enable_sm90INS1_16FlashAttnFwdSm90INS1_25CollectiveMainloopFwdSm90ILi2EN4cute5tupleIJNS5_1CILi1EEES8_S8_EEENS6_IJNS7_ILi128EEENS7_ILi80EEENS7_ILi256EEEEEELi256ENS_10bfloat16_tEfNS_4arch4Sm90ELb0ELb0ELb0ELb1ELb0ELb1ELb0ELb1ELb1ELb0ELb0ELb0EEENS1_21CollectiveEpilogueFwdINS6_IJSA_SC_SB_EEES9_SE_SG_Li256ELb1ELb0ELb0ELb0EEENS1_36VarlenDynamicPersistentTileSchedulerILi128ELi80ELi256ELi32ELb0ELb0ELb1ELb0ELb1ELb1EEEEEEEEEvNT_6ParamsE,(.L_x_12752 - _ZN7cutlass13device_kernelIN5flash11enable_sm90INS1_16FlashAttnFwdSm90INS1_25CollectiveMainloopFwdSm90ILi2EN4cute5tupleIJNS5_1CILi1EEES8_S8_EEENS6_IJNS7_ILi128EEENS7_ILi80EEENS7_ILi256EEEEEELi256ENS_10bfloat16_tEfNS_4arch4Sm90ELb0ELb0ELb0ELb1ELb0ELb1ELb0ELb1ELb1ELb0ELb0ELb0EEENS1_21CollectiveEpilogueFwdINS6_IJSA_SC_SB_EEES9_SE_SG_Li256ELb1ELb0ELb0ELb0EEENS1_36VarlenDynamicPersistentTileSchedulerILi128ELi80ELi256ELi32ELb0ELb0ELb1ELb0ELb1ELb1EEEEEEEEEvNT_6ParamsE)
        .other          _ZN7cutlass13device_kernelIN5flash11enable_sm90INS1_16FlashAttnFwdSm90INS1_25CollectiveMainloopFwdSm90ILi2EN4cute5tupleIJNS5_1CILi1EEES8_S8_EEENS6_IJNS7_ILi128EEENS7_ILi80EEENS7_ILi256EEEEEELi256ENS_10bfloat16_tEfNS_4arch4Sm90ELb0ELb0ELb0ELb1ELb0ELb1ELb0ELb1ELb1ELb0ELb0ELb0EEENS1_21CollectiveEpilogueFwdINS6_IJSA_SC_SB_EEES9_SE_SG_Li256ELb1ELb0ELb0ELb0EEENS1_36VarlenDynamicPersistentTileSchedulerILi128ELi80ELi256ELi32ELb0ELb0ELb1ELb0ELb1ELb1EEEEEEEEEvNT_6ParamsE,@"STO_CUDA_ENTRY STV_DEFAULT"
_ZN7cutlass13device_kernelIN5flash11enable_sm90INS1_16FlashAttnFwdSm90INS1_25CollectiveMainloopFwdSm90ILi2EN4cute5tupleIJNS5_1CILi1EEES8_S8_EEENS6_IJNS7_ILi128EEENS7_ILi80EEENS7_ILi256EEEEEELi256ENS_10bfloat16_tEfNS_4arch4Sm90ELb0ELb0ELb0ELb1ELb0ELb1ELb0ELb1ELb1ELb0ELb0ELb0EEENS1_21CollectiveEpilogueFwdINS6_IJSA_SC_SB_EEES9_SE_SG_Li256ELb1ELb0ELb0ELb0EEENS1_36VarlenDynamicPersistentTileSchedulerILi128ELi80ELi256ELi32ELb0ELb0ELb1ELb0ELb1ELb1EEEEEEEEEvNT_6ParamsE:
        /* <DEDUP_REMOVED lines=14> */
[----:B------:R-:W-:Y:S02]  /*00e0*/  UIADD3 UR12, UP3, UR4, 0x570, URZ ;  /* 0x00000570040c7890 */ /* 0x000fe4000ff7e03f */
[----:B------:R-:W-:-:S02]  /*00f0*/  UIADD3 UR4, UP4, UR4, 0x670, URZ ;  /* 0x0000067004047890 */ /* 0x000fc4000ff9e03f */
[----:B------:R-:W-:Y:S02]  /*0100*/  UIADD3.X UR7, URZ, UR5, URZ, UP0, !UPT ;  /* 0x000000053f077290 */ /* 0x000fe400087fe43f */
[----:B------:R-:W-:Y:S02]  /*0110*/  UIADD3.X UR9, URZ, UR5, URZ, UP1, !UPT ;  /* 0x000000053f097290 */ /* 0x000fe40008ffe43f */
[----:B------:R-:W-:Y:S02]  /*0120*/  UIADD3.X UR11, URZ, UR5, URZ, UP2, !UPT ;  /* 0x000000053f0b7290 */ /* 0x000fe400097fe43f */
[----:B------:R-:W-:Y:S02]  /*0130*/  UIADD3.X UR13, URZ, UR5, URZ, UP3, !UPT ;  /* 0x000000053f0d7290 */ /* 0x000fe40009ffe43f */
[----:B------:R-:W-:Y:S01]  /*0140*/  UIADD3.X UR5, URZ, UR5, URZ, UP4, !UPT ;  /* 0x000000053f057290 */ /* 0x000fe2000a7fe43f */
[----:B------:R0:W-:Y:S02]  /*0150*/  UTMACCTL.PF [UR6] ;  /* 0x00000000060079b9 */ /* 0x0001e40008040000 */
[----:B------:R0:W-:Y:S02]  /*0160*/  UTMACCTL.PF [UR8] ;  /* 0x00000000080079b9 */ /* 0x0001e40008040000 */
[----:B------:R0:W-:Y:S02]  /*0170*/  UTMACCTL.PF [UR10] ;  /* 0x000000000a0079b9 */ /* 0x0001e40008040000 */
[----:B------:R0:W-:Y:S02]  /*0180*/  UTMACCTL.PF [UR12] ;  /* 0x000000000c0079b9 */ /* 0x0001e40008040000 */
[----:B------:R0:W-:Y:S02]  /*0190*/  UTMACCTL.PF [UR4] ;  /* 0x00000000040079b9 */ /* 0x0001e40008040000 */
[----:B0-----:R-:W-:Y:S01]  /*01a0*/  NOP ;  /* 0x0000000000007918 */ /* 0x001fe20000000000 */
.L_x_442:
[----:B------:R-:W-:Y:S05]  /*01b0*/  BSYNC B0 ;  /* 0x0000000000007941 */ /* 0x000fea0003800000 */
.L_x_441:
        /* <DEDUP_REMOVED lines=41> */
.L_x_443:
        /* <DEDUP_REMOVED lines=22> */
.L_x_444:
        /* <DEDUP_REMOVED lines=18> */
.L_x_445:
        /* <DEDUP_REMOVED lines=22> */
.L_x_446:
        /* <DEDUP_REMOVED lines=22> */
.L_x_447:
[----:B------:R-:W-:Y:S01]  /*0990*/  PLOP3.LUT P0, PT, PT, PT, UP0, 0x80, 0x0 ;  /* 0x000000000000781c */ /* 0x000fe20003f0f008 */
[----:B------:R-:W-:Y:S01]  /*09a0*/  UMOV UR60, 0x1 ;  /* 0x00000001003c7882 */ /* 0x000fe20000000000 */
[----:B------:R-:W-:Y:S01]  /*09b0*/  NOP ;  /* 0x0000000000007918 */ /* 0x000fe20000000000 */
[----:B------:R-:W-:Y:S01]  /*09c0*/  USEL UR60, UR60, 0x2, !UP0 ;  /* 0x000000023c3c7887 */ /* 0x000fe2000c000000 */
[----:B------:R-:W-:Y:S01]  /*09d0*/  BSSY B7, `(.L_x_448) ;  /* 0x000251a000077945 */ /* 0x000fe20003800000 */
[----:B012-4-:R-:W-:Y:S08]  /*09e0*/  BAR.SYNC.DEFER_BLOCKING 0x0 ;  /* 0x0000000000007b1d */ /* 0x017ff00000010000 */
[----:B------:R-:W-:Y:S05]  /*09f0*/  @!P0 BRA `(.L_x_449) ;  /* 0x000001ec00248947 */ /* 0x000fea0003800000 */
.L_x_450:
[----:B------:R-:W-:-:S08]  /*0a00*/  NOP ;  /* 0x0000000000007918 */ /* 0x000fd00000000000 */
[----:B------:R-:W0:Y:S02]  /*0a10*/  USETMAXREG.TRY_ALLOC.CTAPOOL UP0, 0xf0 ;  /* 0x000000f0000079c8 */ /* 0x000e240008000600 */
[----:B0-----:R-:W-:-:S13]  /*0a20*/  PLOP3.LUT P0, PT, PT, PT, UP0, 0x80, 0x0 ;  /* 0x000000000000781c */ /* 0x001fda0003f0f008 */
[----:B------:R-:W-:Y:S05]  /*0a30*/  @!P0 BRA `(.L_x_450) ;  /* 0xfffffffc00f08947 */ /* 0x000fea000383ffff */
[----:B------:R-:W0:Y:S08]  /*0a40*/  S2UR UR5, SR_CgaCtaId ;  /* 0x00000000000579c3 */ /* 0x000e300000008800 */
[----:B------:R-:W-:Y:S06]  /*0a50*/  BAR.ARV 0x8, 0x120 ;  /* 0x0204800000007b1d */ /* 0x000fec0000002000 */
[----:B------:R-:W-:-:S02]  /*0a60*/  UMOV UR4, 0x400 ;  /* 0x0000040000047882 */ /* 0x000fc40000000000 */
[----:B------:R-:W-:Y:S01]  /*0a70*/  BAR.SYNC.DEFER_BLOCKING 0x5, 0x120 ;  /* 0x0144800000007b1d */ /* 0x000fe20000010000 */
[----:B0-----:R-:W-:-:S06]  /*0a80*/  ULEA UR4, UR5, UR4, 0x18 ;  /* 0x0000000405047291 */ /* 0x001fcc000f8ec03f */
[----:B------:R-:W-:Y:S01]  /*0a90*/  IMAD.U32 R16, RZ, RZ, UR4 ;  /* 0x00000004ff107e24 */ /* 0x000fe2000f8e00ff */
[----:B------:R-:W-:-:S04]  /*0aa0*/  ULDC UR4, c[0x0][0xc14] ;  /* 0x0003050000047ab9 */ /* 0x000fc80000000800 */
[----:B------:R-:W0:Y:S01]  /*0ab0*/  LDS.128 R148, [R16+0x388d0] ;  /* 0x0388d00010947984 */ /* 0x000e220000000c00 */
[----:B------:R-:W-:Y:S06]  /*0ac0*/  BAR.ARV 0x4, 0x120 ;  /* 0x0104800000007b1d */ /* 0x000fec0000002000 */
[----:B0-----:R-:W-:-:S13]  /*0ad0*/  ISETP.GE.AND P0, PT, R151, UR4, PT ;  /* 0x0000000497007c0c */ /* 0x001fda000bf06270 */
[----:B------:R-:W-:Y:S05]  /*0ae0*/  @P0 BRA `(.L_x_451) ;  /* 0x0000025000200947 */ /* 0x000fea0003800000 */
[----:B------:R-:W-:Y:S01]  /*0af0*/  VIADD R220, R4, 0xffffff80 ;  /* 0xffffff8004dc7836 */ /* 0x000fe20000000000 */
[----:B------:R-:W-:Y:S01]  /*0b00*/  R2UR UR4, R16 ;  /* 0x00000000100472ca */ /* 0x000fe200000e0000 */
[----:B------:R-:W-:Y:S01]  /*0b10*/  ULOP3.LUT UR5, UR60, 0x1, URZ, 0xfc, !UPT ;  /* 0x000000013c057892 */ /* 0x000fe2000f8efc3f */
[----:B------:R-:W-:Y:S02]  /*0b20*/  IMAD.MOV.U32 R17, RZ, RZ, RZ ;  /* 0x000000ffff117224 */ /* 0x000fe400078e00ff */
[----:B------:R-:W-:Y:S01]  /*0b30*/  SHF.R.S32.HI R3, RZ, 0x1f, R220 ;  /* 0x0000001fff037819 */ /* 0x000fe200000114dc */
[----:B------:R-:W-:Y:S02]  /*0b40*/  IMAD.MOV.U32 R219, RZ, RZ, RZ ;  /* 0x000000ffffdb7224 */ /* 0x000fe400078e00ff */
[----:B------:R-:W-:Y:S01]  /*0b50*/  IMAD.MOV.U32 R222, RZ, RZ, RZ ;  /* 0x000000ffffde7224 */ /* 0x000fe200078e00ff */
[CC--:B------:R-:W-:Y:S01]  /*0b60*/  LEA.HI R0, R3.reuse, R220.reuse, RZ, 0x7 ;  /* 0x000000dc03007211 */ /* 0x0c0fe200078f38ff */
[----:B------:R-:W-:Y:S01]  /*0b70*/  IMAD.MOV.U32 R221, RZ, RZ, RZ ;  /* 0x000000ffffdd7224 */ /* 0x000fe200078e00ff */
[----:B------:R-:W-:-:S02]  /*0b80*/  LEA.HI R2, R3, R220, RZ, 0x4 ;  /* 0x000000dc03027211 */ /* 0x000fc400078f20ff */
[----:B------:R-:W-:Y:S01]  /*0b90*/  LOP3.LUT R5, R0, 0xffffff80, RZ, 0xc0, !PT ;  /* 0xffffff8000057812 */ /* 0x000fe200078ec0ff */
[----:B------:R-:W-:Y:S01]  /*0ba0*/  UIADD3 UR4, UR4, 0x14400, URZ ;  /* 0x0001440004047890 */ /* 0x000fe2000fffe03f */
[----:B------:R-:W-:Y:S02]  /*0bb0*/  LEA.HI R4, R3, R220, RZ, 0x5 ;  /* 0x000000dc03047211 */ /* 0x000fe400078f28ff */
[----:B------:R-:W-:Y:S01]  /*0bc0*/  SHF.R.S32.HI R7, RZ, 0x4, R2 ;  /* 0x00000004ff077819 */ /* 0x000fe20000011402 */
[----:B------:R-:W-:Y:S01]  /*0bd0*/  IMAD.IADD R11, R220, 0x1, -R5 ;  /* 0x00000001dc0b7824 */ /* 0x000fe200078e0a05 */
[----:B------:R-:W-:Y:S01]  /*0be0*/  SHF.R.S32.HI R10, RZ, 0x7, R0 ;  /* 0x00000007ff0a7819 */ /* 0x000fe20000011400 */
[----:B------:R-:W-:Y:S01]  /*0bf0*/  IMAD.SHL.U32 R4, R4, 0x20, RZ ;  /* 0x0000002004047824 */ /* 0x000fe200078e00ff */
[C---:B------:R-:W-:Y:S02]  /*0c00*/  LOP3.LUT R5, R2.reuse, 0x3fffff0, RZ, 0xc0, !PT ;  /* 0x03fffff002057812 */ /* 0x040fe400078ec0ff */
[----:B------:R-:W-:Y:S01]  /*0c10*/  SHF.R.S32.HI R6, RZ, 0x1f, R11 ;  /* 0x0000001fff067819 */ /* 0x000fe2000001140b */
[----:B------:R-:W-:Y:S01]  /*0c20*/  STL [R1+0x70], R11 ;  /* 0x0000700b01007387 */ /* 0x000fe20000100800 */
[----:B------:R-:W-:Y:S01]  /*0c30*/  LEA.HI R2, R2, R7, RZ, 0x1 ;  /* 0x0000000702027211 */ /* 0x000fe200078f08ff */
[----:B------:R-:W-:Y:S01]  /*0c40*/  IMAD.IADD R5, R220, 0x1, -R5 ;  /* 0x00000001dc057824 */ /* 0x000fe200078e0a05 */
[CC--:B------:R-:W-:Y:S01]  /*0c50*/  LEA.HI R8, R6.reuse, R11.reuse, RZ, 0x2 ;  /* 0x0000000b06087211 */ /* 0x0c0fe200078f10ff */
[----:B------:R-:W-:Y:S01]  /*0c60*/  STL [R1+0x94], R10 ;  /* 0x0000940a01007387 */ /* 0x000fe20000100800 */
[----:B------:R-:W-:-:S02]  /*0c70*/  LEA.HI R6, R6, R11, RZ, 0x5 ;  /* 0x0000000b06067211 */ /* 0x000fc400078f28ff */
[--C-:B------:R-:W-:Y:S02]  /*0c80*/  SHF.R.S32.HI R9, RZ, 0x2, R8.reuse ;  /* 0x00000002ff097819 */ /* 0x100fe40000011408 */
[----:B------:R-:W-:Y:S02]  /*0c90*/  SHF.R.S32.HI R8, RZ, 0x1f, R8 ;  /* 0x0000001fff087819 */ /* 0x000fe40000011408 */
[----:B------:R-:W-:Y:S02]  /*0ca0*/  LEA.HI R0, R0, R10, RZ, 0x1 ;  /* 0x0000000a00007211 */ /* 0x000fe400078f08ff */
[----:B------:R-:W-:Y:S02]  /*0cb0*/  LEA.HI R8, R8, R9, RZ, 0x3 ;  /* 0x0000000908087211 */ /* 0x000fe400078f18ff */
[----:B------:R-:W-:Y:S02]  /*0cc0*/  LOP3.LUT R2, R2, 0x1ffffffe, RZ, 0xc0, !PT ;  /* 0x1ffffffe02027812 */ /* 0x000fe400078ec0ff */
[----:B------:R-:W-:-:S02]  /*0cd0*/  LOP3.LUT R8, R8, 0xfffffff8, RZ, 0xc0, !PT ;  /* 0xfffffff808087812 */ /* 0x000fc400078ec0ff */
[----:B------:R-:W-:Y:S01]  /*0ce0*/  LOP3.LUT R4, R4, 0xfffffc00, RZ, 0xc0, !PT ;  /* 0xfffffc0004047812 */ /* 0x000fe200078ec0ff */
[----:B------:R-:W-:Y:S01]  /*0cf0*/  IMAD.IADD R2, R7, 0x1, -R2 ;  /* 0x0000000107027824 */ /* 0x000fe200078e0a02 */
[-C--:B------:R-:W-:Y:S01]  /*0d00*/  LEA.HI R18, R3, R220.reuse, RZ, 0x3 ;  /* 0x000000dc03127211 */ /* 0x080fe200078f18ff */
[----:B------:R-:W-:Y:S01]  /*0d10*/  IMAD.IADD R9, R9, 0x1, -R8 ;  /* 0x0000000109097824 */ /* 0x000fe200078e0a08 */
[----:B------:R-:W-:Y:S01]  /*0d20*/  SHF.R.S32.HI R6, RZ, 0x5, R6 ;  /* 0x00000005ff067819 */ /* 0x000fe20000011406 */
[----:B------:R-:W-:Y:S01]  /*0d30*/  IMAD R5, R5, 0x40, R4 ;  /* 0x0000004005057824 */ /* 0x000fe200078e0204 */
[----:B------:R-:W-:Y:S02]  /*0d40*/  LOP3.LUT R0, R0, 0x3fffffe, RZ, 0xc0, !PT ;  /* 0x03fffffe00007812 */ /* 0x000fe400078ec0ff */
[----:B------:R-:W-:Y:S01]  /*0d50*/  LOP3.LUT R7, R18, 0xfffffff8, RZ, 0xc0, !PT ;  /* 0xfffffff812077812 */ /* 0x000fe200078ec0ff */
[----:B------:R-:W-:Y:S01]  /*0d60*/  IMAD R9, R6, 0x10, R9 ;  /* 0x0000001006097824 */ /* 0x000fe200078e0209 */
[----:B------:R-:W-:Y:S01]  /*0d70*/  SHF.R.S32.HI R18, RZ, 0x3, R18 ;  /* 0x00000003ff127819 */ /* 0x000fe20000011412 */
[----:B------:R-:W-:Y:S01]  /*0d80*/  IMAD.IADD R0, R10, 0x1, -R0 ;  /* 0x000000010a007824 */ /* 0x000fe200078e0a00 */
[----:B------:R-:W-:Y:S01]  /*0d90*/  LEA.HI R3, R3, R220, RZ, 0x6 ;  /* 0x000000dc03037211 */ /* 0x000fe200078f30ff */
[----:B------:R-:W-:-:S02]  /*0da0*/  IMAD R2, R2, 0x8, R5 ;  /* 0x0000000802027824 */ /* 0x000fc400078e0205 */
[----:B------:R-:W-:Y:S02]  /*0db0*/  IMAD.IADD R220, R220, 0x1, -R7 ;  /* 0x00000001dcdc7824 */ /* 0x000fe400078e0a07 */
[----:B------:R-:W-:Y:S01]  /*0dc0*/  IMAD R0, R0, 0x40, R9 ;  /* 0x0000004000007824 */ /* 0x000fe200078e0209 */
[----:B------:R0:W-:Y:S01]  /*0dd0*/  STL [R1+0x9c], R2 ;  /* 0x00009c0201007387 */ /* 0x0001e20000100800 */
[----:B------:R-:W-:Y:S02]  /*0de0*/  VIADD R217, R18, 0x20 ;  /* 0x0000002012d97836 */ /* 0x000fe40000000000 */
[----:B------:R-:W-:Y:S01]  /*0df0*/  IMAD.SHL.U32 R22, R220, 0x4, RZ ;  /* 0x00000004dc167824 */ /* 0x000fe200078e00ff */
[----:B------:R1:W-:Y:S01]  /*0e00*/  STL [R1+0x98], R0 ;  /* 0x0000980001007387 */ /* 0x0003e20000100800 */
[----:B------:R-:W-:Y:S01]  /*0e10*/  IMAD.SHL.U32 R3, R3, 0x8, RZ ;  /* 0x0000000803037824 */ /* 0x000fe200078e00ff */
[----:B------:R-:W-:Y:S01]  /*0e20*/  SHF.R.S32.HI R237, RZ, 0x1f, R217 ;  /* 0x0000001fffed7819 */ /* 0x000fe200000114d9 */
[----:B------:R-:W-:-:S02]  /*0e30*/  VIADD R218, R18, 0x40 ;  /* 0x0000004012da7836 */ /* 0x000fc40000000000 */
[----:B------:R-:W-:Y:S01]  /*0e40*/  VIADD R5, R18, 0x60 ;  /* 0x0000006012057836 */ /* 0x000fe20000000000 */
[----:B------:R-:W-:Y:S01]  /*0e50*/  LOP3.LUT R234, R3, 0xfffffe00, RZ, 0xc0, !PT ;  /* 0xfffffe0003ea7812 */ /* 0x000fe200078ec0ff */
[C---:B------:R-:W-:Y:S01]  /*0e60*/  VIADD R214, R22.reuse, 0x40 ;  /* 0x0000004016d67836 */ /* 0x040fe20000000000 */
[----:B------:R-:W-:Y:S01]  /*0e70*/  SHF.R.S32.HI R3, RZ, 0x1f, R218 ;  /* 0x0000001fff037819 */ /* 0x000fe200000114da */
[----:B0-----:R-:W-:Y:S01]  /*0e80*/  IMAD.SHL.U32 R2, R5, 0x40, RZ ;  /* 0x0000004005027824 */ /* 0x001fe200078e00ff */
[----:B-1----:R-:W-:Y:S01]  /*0e90*/  SHF.R.S32.HI R0, RZ, 0x1f, R217 ;  /* 0x0000001fff007819 */ /* 0x002fe200000114d9 */
[----:B------:R-:W-:Y:S01]  /*0ea0*/  IMAD.IADD R213, R22, 0x1, R214 ;  /* 0x0000000116d57824 */ /* 0x000fe200078e02d6 */
[----:B------:R-:W-:Y:S01]  /*0eb0*/  SHF.R.S32.HI R4, RZ, 0x1f, R5 ;  /* 0x0000001fff047819 */ /* 0x000fe20000011405 */
[----:B------:R-:W-:Y:S01]  /*0ec0*/  IMAD.SHL.U32 R232, R18, 0x40, RZ ;  /* 0x0000004012e87824 */ /* 0x000fe200078e00ff */
[----:B------:R-:W-:Y:S01]  /*0ed0*/  LEA.HI R0, R0, R217, RZ, 0x3 ;  /* 0x000000d900007211 */ /* 0x000fe200078f18ff */
[----:B------:R-:W-:Y:S01]  /*0ee0*/  IMAD.SHL.U32 R227, R217, 0x40, RZ ;  /* 0x00000040d9e37824 */ /* 0x000fe200078e00ff */
[----:B------:R-:W-:Y:S01]  /*0ef0*/  LEA.HI R3, R3, R218, RZ, 0x3 ;  /* 0x000000da03037211 */ /* 0x000fe200078f18ff */
[----:B------:R0:W-:Y:S01]  /*0f00*/  STL [R1+0x74], R5 ;  /* 0x0000740501007387 */ /* 0x0001e20000100800 */
[----:B------:R-:W-:Y:S01]  /*0f10*/  LOP3.LUT R10, R2, 0x1c0, RZ, 0xc0, !PT ;  /* 0x000001c0020a7812 */ /* 0x000fe200078ec0ff */
[----:B------:R-:W-:Y:S01]  /*0f20*/  IMAD.SHL.U32 R0, R0, 0x40, RZ ;  /* 0x0000004000007824 */ /* 0x000fe200078e00ff */
[----:B------:R-:W-:Y:S01]  /*0f30*/  SHF.R.S32.HI R2, RZ, 0x1f, R213 ;  /* 0x0000001fff027819 */ /* 0x000fe200000114d5 */
[----:B------:R-:W-:Y:S01]  /*0f40*/  IMAD.SHL.U32 R3, R3, 0x40, RZ ;  /* 0x0000004003037824 */ /* 0x000fe200078e00ff */
[----:B------:R-:W-:Y:S01]  /*0f50*/  LEA.HI R4, R4, R5, RZ, 0x3 ;  /* 0x0000000504047211 */ /* 0x000fe200078f18ff */
[----:B------:R-:W-:Y:S01]  /*0f60*/  STL [R1+0x78], R10 ;  /* 0x0000780a01007387 */ /* 0x000fe20000100800 */
[----:B------:R-:W-:Y:S01]  /*0f70*/  LOP3.LUT R231, R0, 0xfffffe00, RZ, 0xc0, !PT ;  /* 0xfffffe0000e77812 */ /* 0x000fe200078ec0ff */
[----:B------:R-:W-:Y:S01]  /*0f80*/  IMAD.SHL.U32 R212, R220, 0x8, RZ ;  /* 0x00000008dcd47824 */ /* 0x000fe200078e00ff */
[-C--:B------:R-:W-:Y:S01]  /*0f90*/  LEA.HI R0, R2, R213.reuse, RZ, 0x6 ;  /* 0x000000d502007211 */ /* 0x080fe200078f30ff */
[----:B------:R-:W-:Y:S01]  /*0fa0*/  IMAD.SHL.U32 R4, R4, 0x40, RZ ;  /* 0x0000004004047824 */ /* 0x000fe200078e00ff */
[----:B------:R-:W-:Y:S01]  /*0fb0*/  SHF.L.U32 R225, R218, 0x6, RZ ;  /* 0x00000006dae17819 */ /* 0x000fe200000006ff */
[----:B------:R-:W-:Y:S01]  /*0fc0*/  VIADD R215, R22, 0x20 ;  /* 0x0000002016d77836 */ /* 0x000fe20000000000 */
[----:B------:R-:W-:Y:S01]  /*0fd0*/  LOP3.LUT R232, R232, 0x1c0, RZ, 0xc0, !PT ;  /* 0x000001c0e8e87812 */ /* 0x000fe200078ec0ff */
[----:B------:R-:W-:Y:S01]  /*0fe0*/  VIADD R216, R22, 0x60 ;  /* 0x0000006016d87836 */ /* 0x000fe20000000000 */
[----:B------:R-:W-:Y:S01]  /*0ff0*/  LEA.HI R2, R2, R213, RZ, 0x3 ;  /* 0x000000d502027211 */ /* 0x000fe200078f18ff */
[----:B------:R-:W-:Y:S01]  /*1000*/  VIADD R224, R212, 0x80 ;  /* 0x00000080d4e07836 */ /* 0x000fe20000000000 */
[----:B------:R-:W-:Y:S01]  /*1010*/  LOP3.LUT R229, R3, 0xfffffe00, RZ, 0xc0, !PT ;  /* 0xfffffe0003e57812 */ /* 0x000fe200078ec0ff */
[----:B------:R-:W-:Y:S01]  /*1020*/  IMAD.SHL.U32 R3, R0, 0x80, RZ ;  /* 0x0000008000037824 */ /* 0x000fe200078e00ff */
[----:B------:R-:W-:Y:S01]  /*1030*/  LOP3.LUT R227, R227, 0x1c0, RZ, 0xc0, !PT ;  /* 0x000001c0e3e37812 */ /* 0x000fe200078ec0ff */
[----:B------:R-:W-:Y:S01]  /*1040*/  VIADD R223, R212, 0xc0 ;  /* 0x000000c0d4df7836 */ /* 0x000fe20000000000 */
[----:B------:R-:W-:-:S02]  /*1050*/  LOP3.LUT R225, R225, 0x1c0, RZ, 0xc0, !PT ;  /* 0x000001c0e1e17812 */ /* 0x000fc400078ec0ff */
[----:B------:R-:W-:Y:S02]  /*1060*/  SHF.R.U32.HI R233, RZ, 0x3, R232 ;  /* 0x00000003ffe97819 */ /* 0x000fe400000116e8 */
[--C-:B------:R-:W-:Y:S02]  /*1070*/  LOP3.LUT R0, R232, 0x38, R2.reuse, 0xf8, !PT ;  /* 0x00000038e8007812 */ /* 0x100fe400078ef802 */
[----:B------:R-:W-:Y:S02]  /*1080*/  LOP3.LUT R6, R4, 0xfffffe00, RZ, 0xc0, !PT ;  /* 0xfffffe0004067812 */ /* 0x000fe400078ec0ff */
[--C-:B0-----:R-:W-:Y:S02]  /*1090*/  LOP3.LUT R5, R227, 0x38, R2.reuse, 0xf8, !PT ;  /* 0x00000038e3057812 */ /* 0x101fe400078ef802 */
[--C-:B------:R-:W-:Y:S02]  /*10a0*/  LOP3.LUT R7, R225, 0x38, R2.reuse, 0xf8, !PT ;  /* 0x00000038e1077812 */ /* 0x100fe400078ef802 */
[----:B------:R-:W-:-:S02]  /*10b0*/  LOP3.LUT R4, R10, 0x38, R2, 0xf8, !PT ;  /* 0x000000380a047812 */ /* 0x000fc400078ef802 */
[----:B------:R-:W-:Y:S02]  /*10c0*/  SHF.R.U32.HI R8, RZ, 0x3, R10 ;  /* 0x00000003ff087819 */ /* 0x000fe4000001160a */
[----:B------:R-:W-:Y:S02]  /*10d0*/  LOP3.LUT R2, R3, 0xffffe000, RZ, 0xc0, !PT ;  /* 0xffffe00003027812 */ /* 0x000fe400078ec0ff */
[----:B------:R-:W-:Y:S01]  /*10e0*/  LOP3.LUT R3, R0, R233, RZ, 0x3c, !PT ;  /* 0x000000e900037212 */ /* 0x000fe200078e3cff */
[----:B------:R-:W-:Y:S01]  /*10f0*/  IMAD.U32 R0, RZ, RZ, UR5 ;  /* 0x00000005ff007e24 */ /* 0x000fe2000f8e00ff */
[----:B------:R-:W-:Y:S01]  /*1100*/  SHF.R.U32.HI R230, RZ, 0x3, R227 ;  /* 0x00000003ffe67819 */ /* 0x000fe200000116e3 */
[----:B------:R-:W-:Y:S01]  /*1110*/  IMAD.U32 R0, RZ, RZ, UR4 ;  /* 0x00000004ff007e24 */ /* 0x000fe2000f8e00ff */
[----:B------:R-:W-:Y:S01]  /*1120*/  SHF.R.U32.HI R228, RZ, 0x3, R225 ;  /* 0x00000003ffe47819 */ /* 0x000fe200000116e1 */
[----:B------:R-:W-:Y:S01]  /*1130*/  STL [R1+0x7c], R8 ;  /* 0x00007c0801007387 */ /* 0x000fe20000100800 */
[----:B------:R-:W-:-:S02]  /*1140*/  IADD3 R3, R3, R2, R234 ;  /* 0x0000000203037210 */ /* 0x000fc40007ffe0ea */
[----:B------:R-:W-:Y:S01]  /*1150*/  LOP3.LUT R5, R5, R230, RZ, 0x3c, !PT ;  /* 0x000000e605057212 */ /* 0x000fe200078e3cff */
[----:B------:R-:W-:Y:S01]  /*1160*/  STL [R1+0x80], R6 ;  /* 0x0000800601007387 */ /* 0x000fe20000100800 */
[----:B------:R-:W-:Y:S02]  /*1170*/  LOP3.LUT R9, R4, R8, RZ, 0x3c, !PT ;  /* 0x0000000804097212 */ /* 0x000fe400078e3cff */
[----:B------:R-:W-:Y:S01]  /*1180*/  LOP3.LUT R7, R7, R228, RZ, 0x3c, !PT ;  /* 0x000000e407077212 */ /* 0x000fe200078e3cff */
[----:B------:R-:W-:Y:S01]  /*1190*/  STL [R1+0x64], RZ ;  /* 0x000064ff01007387 */ /* 0x000fe20000100800 */
[-C--:B------:R-:W-:Y:S02]  /*11a0*/  IADD3 R5, R5, R2.reuse, R231 ;  /* 0x0000000205057210 */ /* 0x080fe40007ffe0e7 */
[-C--:B------:R-:W-:Y:S01]  /*11b0*/  IADD3 R9, R9, R2.reuse, R6 ;  /* 0x0000000209097210 */ /* 0x080fe20007ffe006 */
[----:B------:R0:W-:Y:S01]  /*11c0*/  STL [R1+0x6c], R0 ;  /* 0x00006c0001007387 */ /* 0x0001e20000100800 */
[----:B------:R-:W-:-:S02]  /*11d0*/  IADD3 R7, R7, R2, R229 ;  /* 0x0000000207077210 */ /* 0x000fc40007ffe0e5 */
[----:B------:R-:W-:Y:S02]  /*11e0*/  LOP3.LUT R235, R232, 0x38, R212, 0xf8, !PT ;  /* 0x00000038e8eb7812 */ /* 0x000fe400078ef8d4 */
[----:B------:R-:W-:Y:S02]  /*11f0*/  LEA R2, R7, UR4, 0x1 ;  /* 0x0000000407027c11 */ /* 0x000fe4000f8e08ff */
[----:B------:R-:W-:Y:S02]  /*1200*/  SHF.R.S32.HI R236, RZ, 0x1f, R218 ;  /* 0x0000001fffec7819 */ /* 0x000fe400000114da */
[----:B------:R-:W-:Y:S02]  /*1210*/  LOP3.LUT R235, R234, R235, R233, 0xf6, !PT ;  /* 0x000000ebeaeb7212 */ /* 0x000fe400078ef6e9 */
[----:B0-----:R-:W-:Y:S02]  /*1220*/  LEA R0, R3, UR4, 0x1 ;  /* 0x0000000403007c11 */ /* 0x001fe4000f8e08ff */
[----:B------:R-:W-:-:S03]  /*1230*/  LEA R3, R5, UR4, 0x1 ;  /* 0x0000000405037c11 */ /* 0x000fc6000f8e08ff */
[----:B------:R0:W-:Y:S04]  /*1240*/  STL [R1+0x90], R0 ;  /* 0x0000900001007387 */ /* 0x0001e80000100800 */
[----:B------:R1:W-:Y:S01]  /*1250*/  STL [R1+0x8c], R3 ;  /* 0x00008c0301007387 */ /* 0x0003e20000100800 */
[----:B0-----:R-:W-:-:S05]  /*1260*/  LEA R0, R9, UR4, 0x1 ;  /* 0x0000000409007c11 */ /* 0x001fca000f8e08ff */
[----:B------:R1:W-:Y:S04]  /*1270*/  STL [R1+0x84], R0 ;  /* 0x0000840001007387 */ /* 0x0003e80000100800 */
[----:B------:R1:W-:Y:S02]  /*1280*/  STL [R1+0x88], R2 ;  /* 0x0000880201007387 */ /* 0x0003e40000100800 */
.L_x_682:
[----:B01----:R-:W0:Y:S01]  /*1290*/  LDC.64 R2, c[0x0][0xc60] ;  /* 0x00031800ff027b82 */ /* 0x003e220000000a00 */
[----:B------:R-:W-:Y:S01]  /*12a0*/  ULDC.64 UR10, c[0x0][0x208] ;  /* 0x00008200000a7ab9 */ /* 0x000fe20000000a00 */
[----:B------:R-:W-:Y:S01]  /*12b0*/  ULDC.64 UR4, c[0x0][0xa28] ;  /* 0x00028a0000047ab9 */ /* 0x000fe20000000a00 */
[----:B------:R-:W-:Y:S01]  /*12c0*/  ULDC.64 UR8, c[0x0][0xa18] ;  /* 0x0002860000087ab9 */ /* 0x000fe20000000a00 */
[----:B------:R-:W-:Y:S01]  /*12d0*/  ULDC.64 UR6, c[0x0][0xa08] ;  /* 0x0002820000067ab9 */ /* 0x000fe20000000a00 */
[----:B0-----:R-:W-:-:S05]  /*12e0*/  IMAD.WIDE R2, R151, 0x4, R2 ;  /* 0x0000000497027825 */ /* 0x001fca00078e0202 */
[----:B--2345:R-:W2:Y:S01]  /*12f0*/  LDG.E R8, desc[UR10][R2.64] ;  /* 0x0000000a02087981 */ /* 0x03cea2000c1e1900 */
[----:B------:R-:W-:Y:S01]  /*1300*/  ISETP.NE.U32.AND P2, PT, RZ, UR4, PT ;  /* 0x00000004ff007c0c */ /* 0x000fe2000bf45070 */
[----:B------:R-:W-:Y:S01]  /*1310*/  IMAD.MOV.U32 R26, RZ, RZ, RZ ;  /* 0x000000ffff1a7224 */ /* 0x000fe200078e00ff */
[----:B------:R-:W-:Y:S02]  /*1320*/  ISETP.NE.U32.AND P1, PT, RZ, UR8, PT ;  /* 0x00000008ff007c0c */ /* 0x000fe4000bf25070 */
[----:B------:R-:W-:Y:S02]  /*1330*/  ISETP.NE.AND.EX P2, PT, RZ, UR5, PT, P2 ;  /* 0x00000005ff007c0c */ /* 0x000fe4000bf45320 */
[----:B------:R-:W-:Y:S02]  /*1340*/  ISETP.NE.AND.EX P1, PT, RZ, UR9, PT, P1 ;  /* 0x00000009ff007c0c */ /* 0x000fe4000bf25310 */
[----:B------:R-:W-:-:S04]  /*1350*/  ISETP.NE.U32.AND P0, PT, RZ, UR6, PT ;  /* 0x00000006ff007c0c */ /* 0x000fc8000bf05070 */
[----:B------:R-:W-:Y:S02]  /*1360*/  ISETP.NE.AND.EX P0, PT, RZ, UR7, PT, P0 ;  /* 0x00000007ff007c0c */ /* 0x000fe4000bf05300 */
[----:B--2---:R-:W-:Y:S01]  /*1370*/  SHF.R.S32.HI R0, RZ, 0x1f, R8 ;  /* 0x0000001fff007819 */ /* 0x004fe20000011408 */
[----:B------:R0:W-:Y:S02]  /*1380*/  STL [R1+0x1c], R8 ;  /* 0x00001c0801007387 */ /* 0x0001e40000100800 */
[C---:B------:R-:W-:Y:S01]  /*1390*/  @P2 LEA R2, P3, R8.reuse, UR4, 0x2 ;  /* 0x0000000408022c11 */ /* 0x040fe2000f8610ff */
[----:B------:R-:W-:Y:S01]  /*13a0*/  ULDC UR4, c[0x0][0x288] ;  /* 0x0000a20000047ab9 */ /* 0x000fe20000000800 */
[C-C-:B------:R-:W-:Y:S01]  /*13b0*/  SHF.L.U64.HI R29, R8.reuse, 0x2, R0.reuse ;  /* 0x00000002081d7819 */ /* 0x140fe20000010200 */
[----:B------:R0:W-:Y:S01]  /*13c0*/  STL [R1+0x68], R149 ;  /* 0x0000689501007387 */ /* 0x0001e20000100800 */
[C---:B------:R-:W-:Y:S01]  /*13d0*/  @P2 LEA.HI.X R3, R8.reuse, UR5, R0, 0x2, P3 ;  /* 0x0000000508032c11 */ /* 0x040fe200098f1400 */
[----:B------:R-:W-:Y:S01]  /*13e0*/  IMAD.SHL.U32 R28, R8, 0x4, RZ ;  /* 0x00000004081c7824 */ /* 0x000fe200078e00ff */
[----:B------:R-:W-:Y:S01]  /*13f0*/  MOV R151, UR4 ;  /* 0x0000000400977c02 */ /* 0x000fe20008000f00 */
[----:B------:R0:W-:Y:S01]  /*1400*/  STL [R1+0x60], R150 ;  /* 0x0000609601007387 */ /* 0x0001e20000100800 */
[----:B------:R-:W-:Y:S01]  /*1410*/  IMAD.MOV.U32 R0, RZ, RZ, RZ ;  /* 0x000000ffff007224 */ /* 0x000fe200078e00ff */
[----:B------:R-:W-:Y:S01]  /*1420*/  ULDC.64 UR4, c[0x0][0x3f8] ;  /* 0x0000fe0000047ab9 */ /* 0x000fe20000000a00 */
[----:B------:R-:W-:Y:S01]  /*1430*/  IADD3 R6, P4, R28, UR6, RZ ;  /* 0x000000061c067c10 */ /* 0x000fe2000ff9e0ff */
[----:B------:R-:W-:-:S03]  /*1440*/  UISETP.NE.U32.AND UP0, UPT, UR4, URZ, UPT ;  /* 0x0000003f0400728c */ /* 0x000fc6000bf05070 */
[----:B------:R0:W5:Y:S01]  /*1450*/  @P2 LDG.E R0, desc[UR10][R2.64] ;  /* 0x0000000a02002981 */ /* 0x000162000c1e1900 */
[----:B------:R-:W-:Y:S01]  /*1460*/  @P1 IADD3 R4, P2, R28, UR8, RZ ;  /* 0x000000081c041c10 */ /* 0x000fe2000ff5e0ff */
[----:B------:R-:W-:Y:S01]  /*1470*/  UISETP.NE.AND.EX UP0, UPT, UR5, URZ, UPT, UP0 ;  /* 0x0000003f0500728c */ /* 0x000fe2000bf05300 */
[C---:B------:R-:W-:Y:S01]  /*1480*/  IADD3.X R7, R29.reuse, UR7, RZ, P4, !PT ;  /* 0x000000071d077c10 */ /* 0x040fe2000a7fe4ff */
[----:B------:R-:W-:Y:S01]  /*1490*/  ULDC UR4, c[0x0][0x404] ;  /* 0x0001010000047ab9 */ /* 0x000fe20000000800 */
[----:B------:R-:W-:Y:S01]  /*14a0*/  ULDC.64 UR6, c[0x0][0xa20] ;  /* 0x0002880000067ab9 */ /* 0x000fe20000000a00 */
[----:B------:R-:W-:Y:S01]  /*14b0*/  @P1 IADD3.X R5, R29, UR9, RZ, P2, !PT ;  /* 0x000000091d051c10 */ /* 0x000fe200097fe4ff */
[----:B------:R-:W-:Y:S01]  /*14c0*/  USEL UR4, UR4, 0x1, UP0 ;  /* 0x0000000104047887 */ /* 0x000fe20008000000 */
[----:B------:R-:W-:Y:S01]  /*14d0*/  ISETP.NE.U32.AND P2, PT, RZ, UR6, PT ;  /* 0x00000006ff007c0c */ /* 0x000fe2000bf45070 */
[----:B------:R-:W-:Y:S01]  /*14e0*/  ULDC UR5, c[0x0][0x2e0] ;  /* 0x0000b80000057ab9 */ /* 0x000fe20000000800 */
[----:B------:R0:W5:Y:S01]  /*14f0*/  @P0 LDG.E R26, desc[UR10][R6.64] ;  /* 0x0000000a061a0981 */ /* 0x000162000c1e1900 */
[----:B------:R-:W-:Y:S01]  /*1500*/  UIMAD UR4, UR4, UR5, URZ ;  /* 0x00000005040472a4 */ /* 0x000fe2000f8e023f */
[----:B------:R-:W-:-:S02]  /*1510*/  ISETP.NE.AND.EX P2, PT, RZ, UR7, PT, P2 ;  /* 0x00000007ff007c0c */ /* 0x000fc4000bf45320 */
[----:B------:R0:W5:Y:S01]  /*1520*/  @P1 LDG.E R151, desc[UR10][R4.64] ;  /* 0x0000000a04971981 */ /* 0x000162000c1e1900 */
[----:B------:R-:W-:Y:S01]  /*1530*/  ULDC UR5, c[0x0][0x338] ;  /* 0x0000ce0000057ab9 */ /* 0x000fe20000000800 */
[----:B------:R-:W-:Y:S01]  /*1540*/  IMAD.MOV.U32 R25, RZ, RZ, R8 ;  /* 0x000000ffff197224 */ /* 0x000fe200078e0008 */
[----:B------:R-:W-:Y:S08]  /*1550*/  @P1 BRA `(.L_x_452) ;  /* 0x0000000000281947 */ /* 0x000ff00003800000 */
[----:B------:R-:W-:Y:S02]  /*1560*/  ULDC.64 UR8, c[0x0][0xa00] ;  /* 0x0002800000087ab9 */ /* 0x000fe40000000a00 */
[----:B------:R-:W-:-:S04]  /*1570*/  ISETP.NE.U32.AND P1, PT, RZ, UR8, PT ;  /* 0x00000008ff007c0c */ /* 0x000fc8000bf25070 */
[----:B------:R-:W-:-:S13]  /*1580*/  ISETP.NE.AND.EX P1, PT, RZ, UR9, PT, P1 ;  /* 0x00000009ff007c0c */ /* 0x000fda000bf25310 */
[----:B------:R-:W-:Y:S05]  /*1590*/  @!P1 BRA `(.L_x_452) ;  /* 0x0000000000189947 */ /* 0x000fea0003800000 */
[----:B0-----:R-:W0:Y:S01]  /*15a0*/  LDC.64 R2, c[0x0][0xa00] ;  /* 0x00028000ff027b82 */ /* 0x001e220000000a00 */
[----:B------:R-:W-:Y:S01]  /*15b0*/  ULDC.64 UR8, c[0x0][0x208] ;  /* 0x0000820000087ab9 */ /* 0x000fe20000000a00 */
[----:B0-----:R-:W-:-:S05]  /*15c0*/  IMAD.WIDE R2, R25, 0x4, R2 ;  /* 0x0000000419027825 */ /* 0x001fca00078e0202 */
[----:B-----5:R-:W2:Y:S04]  /*15d0*/  LDG.E R151, desc[UR8][R2.64] ;  /* 0x0000000802977981 */ /* 0x020ea8000c1e1900 */
[----:B------:R-:W2:Y:S02]  /*15e0*/  LDG.E R4, desc[UR8][R2.64+0x4] ;  /* 0x0000040802047981 */ /* 0x000ea4000c1e1900 */
[----:B--2---:R-:W-:-:S07]  /*15f0*/  IMAD.IADD R151, R4, 0x1, -R151 ;  /* 0x0000000104977824 */ /* 0x004fce00078e0a97 */
.L_x_452:
[----:B0-----:R-:W-:Y:S02]  /*1600*/  IMAD.U32 R2, RZ, RZ, UR5 ;  /* 0x00000005ff027e24 */ /* 0x001fe4000f8e00ff */
[----:B------:R-:W-:Y:S01]  /*1610*/  IMAD.U32 R27, RZ, RZ, UR4 ;  /* 0x00000004ff1b7e24 */ /* 0x000fe2000f8e00ff */
[----:B------:R-:W-:Y:S06]  /*1620*/  @!P2 BRA `(.L_x_453) ;  /* 0x000000000014a947 */ /* 0x000fec0003800000 */
[----:B------:R-:W-:Y:S01]  /*1630*/  IADD3 R4, P0, R28, UR6, RZ ;  /* 0x000000061c047c10 */ /* 0x000fe2000ff1e0ff */
[----:B------:R-:W-:-:S03]  /*1640*/  ULDC.64 UR4, c[0x0][0x208] ;  /* 0x0000820000047ab9 */ /* 0x000fc60000000a00 */
[----:B------:R-:W-:-:S05]  /*1650*/  IADD3.X R5, R29, UR7, RZ, P0, !PT ;  /* 0x000000071d057c10 */ /* 0x000fca00087fe4ff */
[----:B------:R0:W5:Y:S01]  /*1660*/  LDG.E R27, desc[UR4][R4.64] ;  /* 0x00000004041b7981 */ /* 0x000162000c1e1900 */
[----:B------:R-:W-:Y:S05]  /*1670*/  BRA `(.L_x_454) ;  /* 0x0000000000147947 */ /* 0x000fea0003800000 */
.L_x_453:
[----:B------:R-:W-:Y:S05]  /*1680*/  @!P0 BRA `(.L_x_454) ;  /* 0x0000000000108947 */ /* 0x000fea0003800000 */
[----:B------:R-:W-:Y:S02]  /*1690*/  ULDC.64 UR4, c[0x0][0x208] ;  /* 0x0000820000047ab9 */ /* 0x000fe40000000a00 */
[----:B------:R-:W2:Y:S04]  /*16a0*/  LDG.E R4, desc[UR4][R6.64] ;  /* 0x0000000406047981 */ /* 0x000ea8000c1e1900 */
[----:B------:R-:W2:Y:S02]  /*16b0*/  LDG.E R27, desc[UR4][R6.64+0x4] ;  /* 0x00000404061b7981 */ /* 0x000ea4000c1e1900 */
[----:B--2---:R-:W-:-:S07]  /*16c0*/  IMAD.IADD R27, R27, 0x1, -R4 ;  /* 0x000000011b1b7824 */ /* 0x004fce00078e0a04 */
.L_x_454:
[----:B------:R-:W-:Y:S01]  /*16d0*/  ULDC.64 UR4, c[0x0][0xa10] ;  /* 0x0002840000047ab9 */ /* 0x000fe20000000a00 */
[----:B------:R-:W-:Y:S01]  /*16e0*/  ULDC.64 UR6, c[0x0][0x208] ;  /* 0x0000820000067ab9 */ /* 0x000fe20000000a00 */
[----:B------:R-:W-:-:S04]  /*16f0*/  ISETP.NE.U32.AND P0, PT, RZ, UR4, PT ;  /* 0x00000004ff007c0c */ /* 0x000fc8000bf05070 */
[----:B------:R-:W-:Y:S01]  /*1700*/  ISETP.NE.AND.EX P0, PT, RZ, UR5, PT, P0 ;  /* 0x00000005ff007c0c */ /* 0x000fe2000bf05300 */
[----:B-----5:R-:W-:Y:S01]  /*1710*/  IMAD.IADD R9, R27, 0x1, -R0 ;  /* 0x000000011b097824 */ /* 0x020fe200078e0a00 */
[----:B------:R-:W-:-:S11]  /*1720*/  ULDC.64 UR4, c[0x0][0xa30] ;  /* 0x00028c0000047ab9 */ /* 0x000fd60000000a00 */
[----:B0-----:R-:W0:Y:S02]  /*1730*/  @P0 LDC.64 R4, c[0x0][0xa10] ;  /* 0x00028400ff040b82 */ /* 0x001e240000000a00 */
[----:B0-----:R-:W-:-:S05]  /*1740*/  @P0 IMAD.WIDE R4, R25, 0x4, R4 ;  /* 0x0000000419040825 */ /* 0x001fca00078e0204 */
[----:B------:R-:W2:Y:S04]  /*1750*/  @P0 LDG.E R3, desc[UR6][R4.64] ;  /* 0x0000000604030981 */ /* 0x000ea8000c1e1900 */
[----:B------:R-:W2:Y:S01]  /*1760*/  @P0 LDG.E R8, desc[UR6][R4.64+0x4] ;  /* 0x0000040604080981 */ /* 0x000ea2000c1e1900 */
[----:B------:R-:W-:Y:S01]  /*1770*/  IMAD.MOV R120, RZ, RZ, -R9 ;  /* 0x000000ffff787224 */ /* 0x000fe200078e0a09 */
[----:B------:R-:W-:Y:S01]  /*1780*/  ISETP.NE.U32.AND P1, PT, RZ, UR4, PT ;  /* 0x00000004ff007c0c */ /* 0x000fe2000bf25070 */
[----:B------:R-:W-:-:S03]  /*1790*/  IMAD.MOV.U32 R146, RZ, RZ, R27 ;  /* 0x000000ffff927224 */ /* 0x000fc600078e001b */
[----:B------:R-:W-:Y:S02]  /*17a0*/  VIMNMX R120, RZ, R120, !PT ;  /* 0x00000078ff787248 */ /* 0x000fe40007fe0100 */
[----:B------:R-:W-:-:S13]  /*17b0*/  ISETP.NE.AND.EX P1, PT, RZ, UR5, PT, P1 ;  /* 0x00000005ff007c0c */ /* 0x000fda000bf25310 */
[----:B------:R-:W-:-:S04]  /*17c0*/  @P1 IADD3 R6, P2, R28, UR4, RZ ;  /* 0x000000041c061c10 */ /* 0x000fc8000ff5e0ff */
[----:B------:R-:W-:Y:S02]  /*17d0*/  @P1 IADD3.X R7, R29, UR5, RZ, P2, !PT ;  /* 0x000000051d071c10 */ /* 0x000fe400097fe4ff */
[----:B------:R-:W-:-:S03]  /*17e0*/  PLOP3.LUT P2, PT, PT, PT, PT, 0x80, 0x0 ;  /* 0x000000000000781c */ /* 0x000fc60003f4f070 */
[----:B------:R0:W5:Y:S01]  /*17f0*/  @P1 LDG.E R146, desc[UR6][R6.64] ;  /* 0x0000000606921981 */ /* 0x000162000c1e1900 */
[----:B--2---:R-:W-:-:S04]  /*1800*/  @P0 IMAD.IADD R2, R8, 0x1, -R3 ;  /* 0x0000000108020824 */ /* 0x004fc800078e0a03 */
[----:B------:R-:W-:-:S04]  /*1810*/  IMAD.IADD R148, R9, 0x1, R2 ;  /* 0x0000000109947824 */ /* 0x000fc800078e0202 */
[----:B------:R-:W-:-:S04]  /*1820*/  VIADD R0, R148, 0x4f ;  /* 0x0000004f94007836 */ /* 0x000fc80000000000 */
[----:B------:R-:W-:-:S05]  /*1830*/  IMAD.HI R0, R0, 0x66666667, RZ ;  /* 0x6666666700007827 */ /* 0x000fca00078e02ff */
[----:B------:R-:W-:-:S04]  /*1840*/  SHF.R.U32.HI R3, RZ, 0x1f, R0 ;  /* 0x0000001fff037819 */ /* 0x000fc80000011600 */
[----:B------:R-:W-:-:S05]  /*1850*/  LEA.HI.SX32 R180, R0, R3, 0x1b ;  /* 0x0000000300b47211 */ /* 0x000fca00078fdaff */
[----:B------:R-:W-:-:S05]  /*1860*/  IMAD R3, R180, 0x50, -R9 ;  /* 0x00000050b4037824 */ /* 0x000fca00078e0a09 */
[----:B------:R-:W-:-:S04]  /*1870*/  VIMNMX R3, R3, R2, PT ;  /* 0x0000000203037248 */ /* 0x000fc80003fe0100 */
[----:B------:R-:W-:Y:S01]  /*1880*/  ISETP.GT.AND P0, PT, R3, R120, PT ;  /* 0x000000780300720c */ /* 0x000fe20003f04270 */
[----:B------:R-:W-:-:S05]  /*1890*/  IMAD.WIDE.U32 R120, R120, -0x33333333, RZ ;  /* 0xcccccccd78787825 */ /* 0x000fca00078e00ff */
[----:B------:R-:W-:-:S05]  /*18a0*/  SHF.R.U32.HI R120, RZ, 0x6, R121 ;  /* 0x00000006ff787819 */ /* 0x000fca0000011679 */
[----:B------:R-:W-:Y:S02]  /*18b0*/  IMAD.MOV.U32 R24, RZ, RZ, R120 ;  /* 0x000000ffff187224 */ /* 0x000fe400078e0078 */
[----:B------:R-:W-:-:S04]  /*18c0*/  @P0 VIADD R0, R3, 0x4f ;  /* 0x0000004f03000836 */ /* 0x000fc80000000000 */
[----:B------:R-:W-:-:S05]  /*18d0*/  @P0 IMAD.HI R0, R0, 0x66666667, RZ ;  /* 0x6666666700000827 */ /* 0x000fca00078e02ff */
[----:B------:R-:W-:-:S04]  /*18e0*/  @P0 SHF.R.U32.HI R3, RZ, 0x1f, R0 ;  /* 0x0000001fff030819 */ /* 0x000fc80000011600 */
[----:B------:R-:W-:-:S04]  /*18f0*/  @P0 LEA.HI.SX32 R24, R0, R3, 0x1b ;  /* 0x0000000300180211 */ /* 0x000fc800078fdaff */
[----:B------:R-:W-:-:S13]  /*1900*/  ISETP.GT.AND P0, PT, R24, R120, PT ;  /* 0x000000781800720c */ /* 0x000fda0003f04270 */
[----:B0-----:R-:W-:Y:S05]  /*1910*/  @!P0 BRA `(.L_x_455) ;  /* 0x0000009400408947 */ /* 0x001fea0003800000 */
[----:B------:R-:W-:Y:S01]  /*1920*/  VIADD R0, R16, 0x24400 ;  /* 0x0002440010007836 */ /* 0x000fe20000000000 */
[----:B------:R-:W-:Y:S04]  /*1930*/  BSSY B6, `(.L_x_456) ;  /* 0x0000013000067945 */ /* 0x000fe80003800000 */
[----:B------:R-:W-:-:S13]  /*1940*/  LOP3.LUT P0, RZ, R0, 0x3ff, RZ, 0xc0, !PT ;  /* 0x000003ff00ff7812 */ /* 0x000fda000780c0ff */
[----:B------:R-:W-:Y:S05]  /*1950*/  @!P0 BRA `(.L_x_457) ;  /* 0x0000000000408947 */ /* 0x000fea0003800000 */
[----:B------:R-:W-:Y:S01]  /*1960*/  MOV R0, 0x0 ;  /* 0x0000000000007802 */ /* 0x000fe20000000f00 */
[----:B------:R-:W-:Y:S01]  /*1970*/  ULDC.64 UR4, c[0x4][0x1b8] ;  /* 0x01006e0000047ab9 */ /* 0x000fe20000000a00 */
[----:B------:R-:W-:Y:S01]  /*1980*/  ULDC.64 UR6, c[0x4][0x128] ;  /* 0x01004a0000067ab9 */ /* 0x000fe20000000a00 */
[----:B------:R-:W-:Y:S01]  /*1990*/  IMAD.U32 R4, RZ, RZ, UR4 ;  /* 0x00000004ff047e24 */ /* 0x000fe2000f8e00ff */
[----:B------:R0:W1:Y:S01]  /*19a0*/  LDC.64 R14, c[0x4][R0] ;  /* 0x01000000000e7b82 */ /* 0x0000620000000a00 */
[----:B------:R-:W-:Y:S01]  /*19b0*/  IMAD.U32 R5, RZ, RZ, UR5 ;  /* 0x00000005ff057e24 */ /* 0x000fe2000f8e00ff */
[----:B------:R-:W-:Y:S01]  /*19c0*/  ULDC.64 UR4, c[0x4][0x1c0] ;  /* 0x0100700000047ab9 */ /* 0x000fe20000000a00 */
[----:B------:R-:W-:Y:S01]  /*19d0*/  IMAD.U32 R10, RZ, RZ, UR6 ;  /* 0x00000006ff0a7e24 */ /* 0x000fe2000f8e00ff */
[----:B------:R-:W-:Y:S01]  /*19e0*/  MOV R12, 0x1 ;  /* 0x00000001000c7802 */ /* 0x000fe20000000f00 */
[----:B------:R-:W-:Y:S02]  /*19f0*/  IMAD.U32 R6, RZ, RZ, UR4 ;  /* 0x00000004ff067e24 */ /* 0x000fe4000f8e00ff */
[----:B------:R-:W-:-:S02]  /*1a00*/  IMAD.U32 R7, RZ, RZ, UR5 ;  /* 0x00000005ff077e24 */ /* 0x000fc4000f8e00ff */
[----:B------:R-:W-:Y:S02]  /*1a10*/  IMAD.U32 R11, RZ, RZ, UR7 ;  /* 0x00000007ff0b7e24 */ /* 0x000fe4000f8e00ff */
[----:B------:R-:W-:Y:S02]  /*1a20*/  IMAD.MOV.U32 R8, RZ, RZ, 0x70 ;  /* 0x00000070ff087424 */ /* 0x000fe400078e00ff */
[----:B0-----:R-:W-:-:S07]  /*1a30*/  IMAD.MOV.U32 R13, RZ, RZ, RZ ;  /* 0x000000ffff0d7224 */ /* 0x001fce00078e00ff */
[----:B------:R-:W-:-:S07]  /*1a40*/  LEPC R20, `(.L_x_457) ;  /* 0x000000001014794e */ /* 0x000fce0000000000 */
[----:B-1---5:R-:W-:Y:S05]  /*1a50*/  CALL.ABS.NOINC R14 ;  /* 0x000000000e007343 */ /* 0x022fea0003c00000 */
.L_x_457:
[----:B------:R-:W-:Y:S05]  /*1a60*/  BSYNC B6 ;  /* 0x0000000000067941 */ /* 0x000fea0003800000 */
.L_x_456:
        /* <DEDUP_REMOVED lines=19> */
[----:B-1---5:R-:W-:Y:S05]  /*1ba0*/  CALL.ABS.NOINC R14 ;  /* 0x000000000e007343 */ /* 0x022fea0003c00000 */
.L_x_459:
[----:B------:R-:W-:Y:S05]  /*1bb0*/  BSYNC B6 ;  /* 0x0000000000067941 */ /* 0x000fea0003800000 */
.L_x_458:
[----:B------:R-:W-:Y:S01]  /*1bc0*/  ULDC.64 UR4, c[0x0][0x9f8] ;  /* 0x00027e0000047ab9 */ /* 0x000fe20000000a00 */
[----:B------:R-:W-:Y:S01]  /*1bd0*/  ULDC.64 UR6, c[0x0][0x208] ;  /* 0x0000820000067ab9 */ /* 0x000fe20000000a00 */
[----:B------:R-:W-:Y:S01]  /*1be0*/  ISETP.NE.U32.AND P0, PT, RZ, UR4, PT ;  /* 0x00000004ff007c0c */ /* 0x000fe2000bf05070 */
[----:B------:R-:W0:Y:S08]  /*1bf0*/  LDC R0, c[0x0][0x428] ;  /* 0x00010a00ff007b82 */ /* 0x000e300000000800 */
[----:B------:R-:W1:Y:S01]  /*1c00*/  LDC.64 R98, c[0x0][0x2f0] ;  /* 0x0000bc00ff627b82 */ /* 0x000e620000000a00 */
[----:B------:R-:W-:Y:S01]  /*1c10*/  ISETP.NE.AND.EX P0, PT, RZ, UR5, PT, P0 ;  /* 0x00000005ff007c0c */ /* 0x000fe2000bf05300 */
[----:B------:R-:W-:Y:S01]  /*1c20*/  IMAD.IADD R113, R26, 0x1, R27 ;  /* 0x000000011a717824 */ /* 0x000fe200078e021b */
[----:B------:R-:W-:-:S05]  /*1c30*/  ULDC.64 UR8, c[0x0][0x320] ;  /* 0x0000c80000087ab9 */ /* 0x000fca0000000a00 */
[----:B------:R-:W2:Y:S06]  /*1c40*/  LDC.64 R104, c[0x0][0x3e8] ;  /* 0x0000fa00ff687b82 */ /* 0x000eac0000000a00 */
[----:B------:R-:W-:Y:S02]  /*1c50*/  @P0 IADD3 R4, P1, R28, UR4, RZ ;  /* 0x000000041c040c10 */ /* 0x000fe4000ff3e0ff */
[----:B------:R-:W3:Y:S02]  /*1c60*/  LDC R119, c[0x0][0x3d4] ;  /* 0x0000f500ff777b82 */ /* 0x000ee40000000800 */
[----:B------:R-:W-:Y:S01]  /*1c70*/  @P0 IADD3.X R5, R29, UR5, RZ, P1, !PT ;  /* 0x000000051d050c10 */ /* 0x000fe20008ffe4ff */
[----:B------:R-:W-:-:S04]  /*1c80*/  ULDC.64 UR4, c[0x0][0x2f8] ;  /* 0x0000be0000047ab9 */ /* 0x000fc80000000a00 */
[----:B------:R4:W3:Y:S01]  /*1c90*/  @P0 LDG.E R25, desc[UR6][R4.64] ;  /* 0x0000000604190981 */ /* 0x0008e2000c1e1900 */
[----:B0-----:R-:W-:Y:S01]  /*1ca0*/  ISETP.NE.AND P0, PT, R0, 0x1, PT ;  /* 0x000000010000780c */ /* 0x001fe20003f05270 */
[----:B------:R-:W-:Y:S01]  /*1cb0*/  ULDC UR6, c[0x0][0x2e4] ;  /* 0x0000b90000067ab9 */ /* 0x000fe20000000800 */
[----:B------:R-:W-:Y:S01]  /*1cc0*/  SHF.R.S32.HI R11, RZ, 0x1f, R113 ;  /* 0x0000001fff0b7819 */ /* 0x000fe20000011471 */
[----:B------:R-:W0:Y:S01]  /*1cd0*/  LDC.64 R110, c[0x0][0x3d8] ;  /* 0x0000f600ff6e7b82 */ /* 0x000e220000000a00 */
[----:B------:R-:W-:Y:S01]  /*1ce0*/  ISETP.GE.AND P1, PT, R213, UR6, PT ;  /* 0x00000006d5007c0c */ /* 0x000fe2000bf26270 */
[----:B------:R-:W0:Y:S01]  /*1cf0*/  S2R R147, SR_TID.X ;  /* 0x0000000000937919 */ /* 0x000e220000002100 */
[----:B------:R-:W-:Y:S01]  /*1d00*/  SHF.R.S32.HI R118, RZ, 0x1f, R18 ;  /* 0x0000001fff767819 */ /* 0x000fe20000011412 */
[-C--:B-1----:R-:W-:Y:S01]  /*1d10*/  IMAD R6, R11, R98.reuse, RZ ;  /* 0x000000620b067224 */ /* 0x082fe200078e02ff */
[----:B------:R-:W-:Y:S01]  /*1d20*/  SHF.R.S32.HI R23, RZ, 0x1f, R22 ;  /* 0x0000001fff177819 */ /* 0x000fe20000011416 */
[----:B----4-:R-:W-:Y:S01]  /*1d30*/  IMAD.WIDE.U32 R4, R113, R98, RZ ;  /* 0x0000006271047225 */ /* 0x010fe200078e00ff */
[----:B------:R-:W-:-:S02]  /*1d40*/  ISETP.GE.AND P2, PT, R223, UR6, PT ;  /* 0x00000006df007c0c */ /* 0x000fc4000bf46270 */
[C---:B------:R-:W-:Y:S01]  /*1d50*/  IADD3 R112, P3, R18.reuse, R113, RZ ;  /* 0x0000007112707210 */ /* 0x040fe20007f7e0ff */
[----:B------:R-:W1:Y:S01]  /*1d60*/  @P0 LDC R3, c[0x0][0x42c] ;  /* 0x00010b00ff030b82 */ /* 0x000e620000000800 */
[----:B--2---:R-:W-:Y:S01]  /*1d70*/  IMAD.WIDE.U32 R100, R18, R104, R22 ;  /* 0x0000006812647225 */ /* 0x004fe200078e0016 */
[C-C-:B------:R-:W-:Y:S02]  /*1d80*/  SHF.L.U64.HI R128, R98.reuse, 0x5, R99.reuse ;  /* 0x0000000562807819 */ /* 0x140fe40000010263 */
[----:B------:R-:W-:Y:S01]  /*1d90*/  SHF.L.U64.HI R130, R98, 0x6, R99 ;  /* 0x0000000662827819 */ /* 0x000fe20000010263 */
[----:B------:R-:W-:Y:S01]  /*1da0*/  IMAD R121, R99, 0x50, RZ ;  /* 0x0000005063797824 */ /* 0x000fe200078e02ff */
[--C-:B------:R-:W-:Y:S01]  /*1db0*/  SHF.L.U64.HI R34, R104, 0x5, R105.reuse ;  /* 0x0000000568227819 */ /* 0x100fe20000010269 */
[C---:B------:R-:W-:Y:S01]  /*1dc0*/  IMAD.SHL.U32 R129, R98.reuse, 0x20, RZ ;  /* 0x0000002062817824 */ /* 0x040fe200078e00ff */
[----:B------:R-:W2:Y:S01]  /*1dd0*/  @P0 LDC R7, c[0x0][0x430] ;  /* 0x00010c00ff070b82 */ /* 0x000ea20000000800 */
[----:B------:R-:W-:Y:S01]  /*1de0*/  IMAD.SHL.U32 R131, R98, 0x40, RZ ;  /* 0x0000004062837824 */ /* 0x000fe200078e00ff */
[----:B------:R-:W-:Y:S01]  /*1df0*/  SHF.L.U64.HI R33, R104, 0x6, R105 ;  /* 0x0000000668217819 */ /* 0x000fe20000010269 */
[----:B------:R-:W-:-:S02]  /*1e00*/  IMAD R127, R105, 0x50, RZ ;  /* 0x00000050697f7824 */ /* 0x000fc400078e02ff */
[----:B------:R-:W-:Y:S01]  /*1e10*/  IMAD.SHL.U32 R32, R104, 0x20, RZ ;  /* 0x0000002068207824 */ /* 0x000fe200078e00ff */
[----:B0-----:R-:W-:Y:S01]  /*1e20*/  SHF.L.U64.HI R30, R110, 0x5, R111 ;  /* 0x000000056e1e7819 */ /* 0x001fe2000001026f */
[----:B------:R-:W-:Y:S01]  /*1e30*/  IMAD.WIDE.U32 R106, R18, R110, R22 ;  /* 0x0000006e126a7225 */ /* 0x000fe200078e0016 */
[----:B------:R-:W-:-:S03]  /*1e40*/  SHF.L.U64.HI R29, R110, 0x6, R111 ;  /* 0x000000066e1d7819 */ /* 0x000fc6000001026f */
[C---:B------:R-:W-:Y:S02]  /*1e50*/  IMAD.SHL.U32 R28, R110.reuse, 0x20, RZ ;  /* 0x000000206e1c7824 */ /* 0x040fe400078e00ff */
[----:B------:R-:W-:Y:S02]  /*1e60*/  IMAD.SHL.U32 R27, R110, 0x40, RZ ;  /* 0x000000406e1b7824 */ /* 0x000fe400078e00ff */
[----:B------:R-:W-:Y:S01]  /*1e70*/  IMAD.SHL.U32 R31, R104, 0x40, RZ ;  /* 0x00000040681f7824 */ /* 0x000fe200078e00ff */
[----:B------:R-:W-:Y:S01]  /*1e80*/  LEA.HI R147, R147, 0x8, RZ, 0x19 ;  /* 0x0000000893937811 */ /* 0x000fe200078fc8ff */
[----:B-1----:R-:W-:-:S04]  /*1e90*/  @P0 IMAD.HI.U32 R0, R150, R3, RZ ;  /* 0x0000000396000227 */ /* 0x002fc800078e00ff */
[----:B------:R-:W-:Y:S02]  /*1ea0*/  IMAD R3, R113, R99, R6 ;  /* 0x0000006371037224 */ /* 0x000fe400078e0206 */
[----:B------:R-:W-:Y:S01]  /*1eb0*/  IMAD.X R113, R11, 0x1, R118, P3 ;  /* 0x000000010b717824 */ /* 0x000fe200018e0676 */
[----:B--2---:R-:W-:Y:S01]  /*1ec0*/  @P0 SHF.R.U32.HI R150, RZ, R7, R0 ;  /* 0x00000007ff960219 */ /* 0x004fe20000011600 */
[----:B------:R-:W-:Y:S01]  /*1ed0*/  IMAD.IADD R5, R5, 0x1, R3 ;  /* 0x0000000105057824 */ /* 0x000fe200078e0203 */
[----:B------:R-:W-:Y:S02]  /*1ee0*/  SEL R3, RZ, 0xffffffff, P1 ;  /* 0xffffffffff037807 */ /* 0x000fe40000800000 */
[----:B------:R-:W-:Y:S01]  /*1ef0*/  SHF.R.S32.HI R6, RZ, 0x1f, R150 ;  /* 0x0000001fff067819 */ /* 0x000fe20000011496 */
[----:B------:R-:W-:Y:S01]  /*1f00*/  IMAD.WIDE.U32 R4, R150, UR4, R4 ;  /* 0x0000000496047c25 */ /* 0x000fe2000f8e0004 */
[----:B------:R-:W-:Y:S02]  /*1f10*/  ISETP.GE.AND P0, PT, R212, UR6, PT ;  /* 0x00000006d4007c0c */ /* 0x000fe4000bf06270 */
[----:B---3--:R-:W-:Y:S01]  /*1f20*/  ISETP.GE.AND P1, PT, R213, R119, PT ;  /* 0x00000077d500720c */ /* 0x008fe20003f26270 */
[----:B------:R-:W-:Y:S01]  /*1f30*/  IMAD R7, R6, UR4, RZ ;  /* 0x0000000406077c24 */ /* 0x000fe2000f8e02ff */
[----:B------:R-:W-:Y:S01]  /*1f40*/  SEL R0, RZ, 0x1, P0 ;  /* 0x00000001ff007807 */ /* 0x000fe20000000000 */
[----:B------:R-:W-:Y:S01]  /*1f50*/  IMAD.SHL.U32 R3, R3, 0x2, RZ ;  /* 0x0000000203037824 */ /* 0x000fe200078e00ff */
[----:B------:R-:W-:Y:S01]  /*1f60*/  ISETP.GE.AND P0, PT, R224, UR6, PT ;  /* 0x00000006e0007c0c */ /* 0x000fe2000bf06270 */
[----:B------:R-:W-:Y:S01]  /*1f70*/  IMAD R7, R150, UR5, R7 ;  /* 0x0000000596077c24 */ /* 0x000fe2000f8e0207 */
[----:B------:R-:W-:Y:S01]  /*1f80*/  ULDC.64 UR4, c[0x0][0xa08] ;  /* 0x0002820000047ab9 */ /* 0x000fe20000000a00 */
[----:B------:R-:W-:Y:S01]  /*1f90*/  IMAD.MOV.U32 R94, RZ, RZ, R4 ;  /* 0x000000ffff5e7224 */ /* 0x000fe200078e0004 */
[----:B------:R-:W-:Y:S01]  /*1fa0*/  LOP3.LUT R0, R3, 0x2, R0, 0xe2, !PT ;  /* 0x0000000203007812 */ /* 0x000fe200078ee200 */
[----:B------:R-:W-:Y:S01]  /*1fb0*/  IMAD.IADD R95, R5, 0x1, R7 ;  /* 0x00000001055f7824 */ /* 0x000fe200078e0207 */
[----:B------:R-:W-:Y:S01]  /*1fc0*/  SEL R3, RZ, 0x4, P0 ;  /* 0x00000004ff037807 */ /* 0x000fe20000000000 */
[----:B------:R-:W-:Y:S01]  /*1fd0*/  IMAD R7, R6, UR8, RZ ;  /* 0x0000000806077c24 */ /* 0x000fe2000f8e02ff */
[----:B------:R-:W-:Y:S01]  /*1fe0*/  ISETP.NE.U32.AND P0, PT, RZ, UR4, PT ;  /* 0x00000004ff007c0c */ /* 0x000fe2000bf05070 */
[----:B------:R-:W-:Y:S01]  /*1ff0*/  IMAD R6, R118, R104, RZ ;  /* 0x0000006876067224 */ /* 0x000fe200078e02ff */
[----:B------:R-:W-:Y:S01]  /*2000*/  LOP3.LUT R3, R0, R3, RZ, 0xfc, !PT ;  /* 0x0000000300037212 */ /* 0x000fe200078efcff */
[----:B------:R-:W-:Y:S01]  /*2010*/  IMAD R21, R150, UR9, R7 ;  /* 0x0000000996157c24 */ /* 0x000fe2000f8e0207 */
[----:B------:R-:W-:Y:S01]  /*2020*/  ISETP.NE.AND.EX P0, PT, RZ, UR5, PT, P0 ;  /* 0x00000005ff007c0c */ /* 0x000fe2000bf05300 */
[----:B------:R-:W-:Y:S01]  /*2030*/  ULDC.64 UR4, c[0x0][0x300] ;  /* 0x0000c00000047ab9 */ /* 0x000fe20000000a00 */
[--C-:B------:R-:W-:Y:S01]  /*2040*/  SHF.R.S32.HI R5, RZ, 0x1f, R212.reuse ;  /* 0x0000001fff057819 */ /* 0x100fe200000114d4 */
[----:B------:R-:W-:Y:S01]  /*2050*/  IMAD R7, R118, R98, RZ ;  /* 0x0000006276077224 */ /* 0x000fe200078e02ff */
[----:B------:R-:W-:Y:S01]  /*2060*/  LOP3.LUT R26, R3, 0x1, RZ, 0xc0, !PT ;  /* 0x00000001031a7812 */ /* 0x000fe200078ec0ff */
[----:B------:R-:W-:-:S02]  /*2070*/  IMAD.MOV.U32 R4, RZ, RZ, R212 ;  /* 0x000000ffff047224 */ /* 0x000fc400078e00d4 */
[C---:B------:R-:W-:Y:S02]  /*2080*/  IMAD R15, R18.reuse, R105, R6 ;  /* 0x00000069120f7224 */ /* 0x040fe400078e0206 */
[C---:B------:R-:W-:Y:S02]  /*2090*/  IMAD R35, R18.reuse, R99, R7 ;  /* 0x0000006312237224 */ /* 0x040fe400078e0207 */
[----:B------:R-:W-:-:S04]  /*20a0*/  IMAD.WIDE.U32 R6, R18, R98, R4 ;  /* 0x0000006212067225 */ /* 0x000fc800078e0004 */
[----:B------:R-:W-:-:S04]  /*20b0*/  IMAD.WIDE.U32 R8, R150, UR8, R4 ;  /* 0x0000000896087c25 */ /* 0x000fc8000f8e0004 */
[----:B------:R-:W-:Y:S02]  /*20c0*/  IMAD.IADD R9, R9, 0x1, R21 ;  /* 0x0000000109097824 */ /* 0x000fe400078e0215 */
[----:B------:R-:W-:-:S04]  /*20d0*/  IMAD.WIDE.U32 R102, R18, R104, R4 ;  /* 0x0000006812667225 */ /* 0x000fc800078e0004 */
[----:B------:R-:W-:Y:S01]  /*20e0*/  IMAD.WIDE.U32 R108, R18, R110, R4 ;  /* 0x0000006e126c7225 */ /* 0x000fe200078e0004 */
[----:B------:R-:W-:-:S03]  /*20f0*/  SEL R4, R119, RZ, P1 ;  /* 0x000000ff77047207 */ /* 0x000fc60000800000 */
[----:B------:R-:W-:Y:S02]  /*2100*/  IMAD.IADD R101, R101, 0x1, R15 ;  /* 0x0000000165657824 */ /* 0x000fe400078e020f */
[----:B------:R-:W-:Y:S02]  /*2110*/  IMAD.IADD R103, R15, 0x1, R103 ;  /* 0x000000010f677824 */ /* 0x000fe400078e0267 */
[----:B-----5:R-:W-:-:S04]  /*2120*/  IMAD.WIDE.U32 R100, R146, R104, R100 ;  /* 0x0000006892647225 */ /* 0x020fc800078e0064 */
[----:B------:R-:W-:-:S04]  /*2130*/  IMAD.WIDE.U32 R102, R146, R104, R102 ;  /* 0x0000006892667225 */ /* 0x000fc800078e0066 */
[----:B------:R-:W-:-:S04]  /*2140*/  IMAD.WIDE.U32 R98, R98, 0x50, RZ ;  /* 0x0000005062627825 */ /* 0x000fc800078e00ff */
[----:B------:R-:W-:Y:S01]  /*2150*/  IMAD.IADD R121, R99, 0x1, R121 ;  /* 0x0000000163797824 */ /* 0x000fe200078e0279 */
[----:B------:R-:W-:Y:S02]  /*2160*/  SHF.R.S32.HI R0, RZ, 0x1f, R25 ;  /* 0x0000001fff007819 */ /* 0x000fe40000011419 */
[----:B------:R-:W-:Y:S02]  /*2170*/  SEL R13, R25, RZ, !P0 ;  /* 0x000000ff190d7207 */ /* 0x000fe40004000000 */
[----:B------:R-:W-:-:S03]  /*2180*/  SEL R0, R0, RZ, !P0 ;  /* 0x000000ff00007207 */ /* 0x000fc60004000000 */
[----:B------:R-:W-:-:S04]  /*2190*/  IMAD.WIDE.U32 R94, R13, UR4, R94 ;  /* 0x000000040d5e7c25 */ /* 0x000fc8000f8e005e */
[----:B------:R-:W-:Y:S01]  /*21a0*/  IMAD R10, R0, UR4, RZ ;  /* 0x00000004000a7c24 */ /* 0x000fe2000f8e02ff */
[----:B------:R-:W-:-:S03]  /*21b0*/  IADD3 R92, P0, R94, R6, RZ ;  /* 0x000000065e5c7210 */ /* 0x000fc60007f1e0ff */
[----:B------:R-:W-:Y:S01]  /*21c0*/  IMAD R93, R13, UR5, R10 ;  /* 0x000000050d5d7c24 */ /* 0x000fe2000f8e020a */
[----:B------:R-:W-:Y:S02]  /*21d0*/  ULDC.64 UR4, c[0x0][0x328] ;  /* 0x0000ca0000047ab9 */ /* 0x000fe40000000a00 */
[----:B------:R-:W-:Y:S02]  /*21e0*/  IMAD R0, R0, UR4, RZ ;  /* 0x0000000400007c24 */ /* 0x000fe4000f8e02ff */
[----:B------:R-:W-:Y:S02]  /*21f0*/  IMAD.IADD R93, R95, 0x1, R93 ;  /* 0x000000015f5d7824 */ /* 0x000fe400078e025d */
[----:B------:R-:W-:Y:S02]  /*2200*/  IMAD R37, R13, UR5, R0 ;  /* 0x000000050d257c24 */ /* 0x000fe4000f8e0200 */
[----:B------:R-:W-:Y:S01]  /*2210*/  IMAD R0, R118, R110, RZ ;  /* 0x0000006e76007224 */ /* 0x000fe200078e02ff */
[----:B------:R-:W-:Y:S01]  /*2220*/  IADD3.X R35, R93, R7, R35, P0, !PT ;  /* 0x000000075d237210 */ /* 0x000fe200007fe423 */
[----:B------:R-:W-:Y:S01]  /*2230*/  IMAD.WIDE.U32 R96, R13, UR4, R8 ;  /* 0x000000040d607c25 */ /* 0x000fe2000f8e0008 */
[----:B------:R-:W-:-:S03]  /*2240*/  ISETP.GE.AND P0, PT, R212, R119, PT ;  /* 0x00000077d400720c */ /* 0x000fc60003f06270 */
[----:B------:R-:W-:Y:S01]  /*2250*/  IMAD R9, R18, R111, R0 ;  /* 0x0000006f12097224 */ /* 0x000fe200078e0200 */
[----:B------:R-:W-:Y:S01]  /*2260*/  SEL R7, R119, RZ, P0 ;  /* 0x000000ff77077207 */ /* 0x000fe20000000000 */
[----:B------:R-:W-:Y:S02]  /*2270*/  IMAD.IADD R8, R213, 0x1, R4 ;  /* 0x00000001d5087824 */ /* 0x000fe400078e0204 */
[----:B------:R-:W-:Y:S01]  /*2280*/  IMAD.IADD R107, R107, 0x1, R9 ;  /* 0x000000016b6b7824 */ /* 0x000fe200078e0209 */
[----:B------:R-:W-:Y:S01]  /*2290*/  IADD3 R7, R212, R7, RZ ;  /* 0x00000007d4077210 */ /* 0x000fe20007ffe0ff */
[----:B------:R-:W-:Y:S01]  /*22a0*/  IMAD.IADD R109, R9, 0x1, R109 ;  /* 0x00000001096d7824 */ /* 0x000fe200078e026d */
[----:B------:R-:W-:Y:S01]  /*22b0*/  SHF.R.S32.HI R9, RZ, 0x1f, R8 ;  /* 0x0000001fff097819 */ /* 0x000fe20000011408 */
[C---:B------:R-:W-:Y:S01]  /*22c0*/  IMAD.WIDE.U32 R106, R146.reuse, R110, R106 ;  /* 0x0000006e926a7225 */ /* 0x040fe200078e006a */
[----:B------:R-:W-:Y:S02]  /*22d0*/  SHF.R.S32.HI R0, RZ, 0x1f, R7 ;  /* 0x0000001fff007819 */ /* 0x000fe40000011407 */
[----:B------:R-:W-:Y:S01]  /*22e0*/  LEA.HI R10, R9, R8, RZ, 0x3 ;  /* 0x00000008090a7211 */ /* 0x000fe200078f18ff */
[----:B------:R-:W-:Y:S01]  /*22f0*/  IMAD.WIDE.U32 R108, R146, R110, R108 ;  /* 0x0000006e926c7225 */ /* 0x000fe200078e006c */
[----:B------:R-:W-:-:S02]  /*2300*/  LEA.HI R5, R0, R7, RZ, 0x6 ;  /* 0x0000000700057211 */ /* 0x000fc400078f30ff */
[----:B------:R-:W-:Y:S01]  /*2310*/  LEA.HI R4, R0, R7, RZ, 0x3 ;  /* 0x0000000700047211 */ /* 0x000fe200078f18ff */
[----:B------:R-:W-:Y:S01]  /*2320*/  IMAD.SHL.U32 R119, R119, 0x2, RZ ;  /* 0x0000000277777824 */ /* 0x000fe200078e00ff */
[----:B------:R-:W-:Y:S02]  /*2330*/  SHF.R.S32.HI R6, RZ, 0x6, R5 ;  /* 0x00000006ff067819 */ /* 0x000fe40000011405 */
[----:B------:R-:W-:Y:S02]  /*2340*/  LOP3.LUT R0, R232, 0x38, R4, 0xf8, !PT ;  /* 0x00000038e8007812 */ /* 0x000fe400078ef804 */
[----:B------:R-:W-:Y:S01]  /*2350*/  LEA.HI R8, R9, R8, RZ, 0x6 ;  /* 0x0000000809087211 */ /* 0x000fe200078f30ff */
[----:B------:R-:W-:Y:S01]  /*2360*/  IMAD R143, R6, 0x1400, R234 ;  /* 0x00001400068f7824 */ /* 0x000fe200078e02ea */
[----:B------:R-:W-:Y:S01]  /*2370*/  LOP3.LUT R0, R0, R233, RZ, 0x3c, !PT ;  /* 0x000000e900007212 */ /* 0x000fe200078e3cff */
[C---:B------:R-:W-:Y:S01]  /*2380*/  IMAD R141, R6.reuse, 0x1400, R231 ;  /* 0x00001400068d7824 */ /* 0x040fe200078e02e7 */
[----:B------:R-:W-:Y:S01]  /*2390*/  LOP3.LUT R5, R227, 0x38, R4, 0xf8, !PT ;  /* 0x00000038e3057812 */ /* 0x000fe200078ef804 */
[----:B------:R-:W-:Y:S01]  /*23a0*/  IMAD R133, R6, 0x1400, R229 ;  /* 0x0000140006857824 */ /* 0x000fe200078e02e5 */
[----:B------:R-:W-:Y:S01]  /*23b0*/  SHF.R.S32.HI R8, RZ, 0x6, R8 ;  /* 0x00000006ff087819 */ /* 0x000fe20000011408 */
[----:B------:R-:W-:Y:S01]  /*23c0*/  IMAD.IADD R143, R143, 0x1, R0 ;  /* 0x000000018f8f7824 */ /* 0x000fe200078e0200 */
[----:B------:R-:W-:-:S02]  /*23d0*/  LOP3.LUT R0, R232, 0x38, R10, 0xf8, !PT ;  /* 0x00000038e8007812 */ /* 0x000fc400078ef80a */
[----:B------:R-:W-:Y:S01]  /*23e0*/  LOP3.LUT R12, R5, R230, RZ, 0x3c, !PT ;  /* 0x000000e6050c7212 */ /* 0x000fe200078e3cff */
[----:B------:R-:W-:Y:S01]  /*23f0*/  IMAD R142, R8, 0x1400, R234 ;  /* 0x00001400088e7824 */ /* 0x000fe200078e02ea */
[----:B------:R-:W-:Y:S01]  /*2400*/  LOP3.LUT R5, R0, R233, RZ, 0x3c, !PT ;  /* 0x000000e900057212 */ /* 0x000fe200078e3cff */
[C---:B------:R-:W-:Y:S01]  /*2410*/  IMAD R140, R8.reuse, 0x1400, R231 ;  /* 0x00001400088c7824 */ /* 0x040fe200078e02e7 */
[C---:B------:R-:W-:Y:S01]  /*2420*/  LOP3.LUT R7, R225.reuse, 0x38, R4, 0xf8, !PT ;  /* 0x00000038e1077812 */ /* 0x040fe200078ef804 */
[----:B------:R-:W-:Y:S01]  /*2430*/  IMAD R132, R8, 0x1400, R229 ;  /* 0x0000140008847824 */ /* 0x000fe200078e02e5 */
[----:B------:R-:W-:Y:S01]  /*2440*/  LOP3.LUT R9, R225, 0x38, R10, 0xf8, !PT ;  /* 0x00000038e1097812 */ /* 0x000fe200078ef80a */
[----:B------:R-:W-:Y:S01]  /*2450*/  IMAD.IADD R142, R142, 0x1, R5 ;  /* 0x000000018e8e7824 */ /* 0x000fe200078e0205 */
[----:B------:R-:W-:Y:S01]  /*2460*/  SHF.R.S32.HI R5, RZ, 0x1f, R146 ;  /* 0x0000001fff057819 */ /* 0x000fe20000011492 */
[----:B------:R-:W-:Y:S01]  /*2470*/  IMAD.IADD R141, R141, 0x1, R12 ;  /* 0x000000018d8d7824 */ /* 0x000fe200078e020c */
[----:B------:R-:W-:-:S02]  /*2480*/  LOP3.LUT R6, R7, R228, RZ, 0x3c, !PT ;  /* 0x000000e407067212 */ /* 0x000fc400078e3cff */
[----:B------:R-:W-:Y:S01]  /*2490*/  LOP3.LUT R7, R227, 0x38, R10, 0xf8, !PT ;  /* 0x00000038e3077812 */ /* 0x000fe200078ef80a */
[----:B------:R-:W-:Y:S01]  /*24a0*/  IMAD R0, R5, R104, RZ ;  /* 0x0000006805007224 */ /* 0x000fe200078e02ff */
[----:B------:R-:W-:Y:S01]  /*24b0*/  LOP3.LUT R9, R9, R228, RZ, 0x3c, !PT ;  /* 0x000000e409097212 */ /* 0x000fe200078e3cff */
[----:B------:R-:W-:Y:S01]  /*24c0*/  IMAD.IADD R133, R133, 0x1, R6 ;  /* 0x0000000185857824 */ /* 0x000fe200078e0206 */
[----:B------:R-:W-:Y:S01]  /*24d0*/  LOP3.LUT R7, R7, R230, RZ, 0x3c, !PT ;  /* 0x000000e607077212 */ /* 0x000fe200078e3cff */
[----:B------:R-:W-:Y:S01]  /*24e0*/  IMAD R21, R146, R105, R0 ;  /* 0x0000006992157224 */ /* 0x000fe200078e0200 */
[----:B------:R-:W-:Y:S01]  /*24f0*/  LOP3.LUT R13, R4, 0xfffffff8, RZ, 0xc0, !PT ;  /* 0xfffffff8040d7812 */ /* 0x000fe200078ec0ff */
[----:B------:R-:W-:Y:S01]  /*2500*/  IMAD R0, R5, R110, RZ ;  /* 0x0000006e05007224 */ /* 0x000fe200078e02ff */
[----:B------:R-:W-:Y:S01]  /*2510*/  LOP3.LUT R11, R10, 0xfffffff8, RZ, 0xc0, !PT ;  /* 0xfffffff80a0b7812 */ /* 0x000fe200078ec0ff */
[----:B------:R-:W-:Y:S01]  /*2520*/  IMAD R5, R111, 0x50, RZ ;  /* 0x000000506f057824 */ /* 0x000fe200078e02ff */
[----:B------:R-:W-:Y:S01]  /*2530*/  SHF.R.S32.HI R12, RZ, 0x3, R10 ;  /* 0x00000003ff0c7819 */ /* 0x000fe2000001140a */
[----:B------:R-:W-:Y:S01]  /*2540*/  IMAD R15, R146, R111, R0 ;  /* 0x0000006f920f7224 */ /* 0x000fe200078e0200 */
[----:B------:R-:W-:Y:S01]  /*2550*/  SEL R0, RZ, 0x8, P2 ;  /* 0x00000008ff007807 */ /* 0x000fe20001000000 */
[----:B------:R-:W-:Y:S01]  /*2560*/  IMAD.WIDE.U32 R110, R110, 0x50, RZ ;  /* 0x000000506e6e7825 */ /* 0x000fe200078e00ff */
[----:B------:R-:W-:-:S02]  /*2570*/  SHF.R.S32.HI R14, RZ, 0x3, R4 ;  /* 0x00000003ff0e7819 */ /* 0x000fc40000011404 */
[----:B------:R-:W-:Y:S01]  /*2580*/  LOP3.LUT R0, R3, R0, RZ, 0xfc, !PT ;  /* 0x0000000003007212 */ /* 0x000fe200078efcff */
[----:B------:R-:W-:Y:S01]  /*2590*/  IMAD.WIDE.U32 R104, R104, 0x50, RZ ;  /* 0x0000005068687825 */ /* 0x000fe200078e00ff */
[----:B------:R-:W-:Y:S02]  /*25a0*/  SHF.R.S32.HI R6, RZ, 0x1f, R11 ;  /* 0x0000001fff067819 */ /* 0x000fe4000001140b */
[----:B------:R-:W-:Y:S01]  /*25b0*/  LOP3.LUT R10, R0, 0x2, RZ, 0xc0, !PT ;  /* 0x00000002000a7812 */ /* 0x000fe200078ec0ff */
[----:B------:R-:W-:Y:S01]  /*25c0*/  IMAD.IADD R140, R140, 0x1, R7 ;  /* 0x000000018c8c7824 */ /* 0x000fe200078e0207 */
[----:B------:R-:W-:Y:S01]  /*25d0*/  LOP3.LUT R8, R0, 0x8, RZ, 0xc0, !PT ;  /* 0x0000000800087812 */ /* 0x000fe200078ec0ff */
[----:B------:R-:W-:Y:S01]  /*25e0*/  IMAD.IADD R132, R132, 0x1, R9 ;  /* 0x0000000184847824 */ /* 0x000fe200078e0209 */
[----:B------:R-:W-:Y:S01]  /*25f0*/  LOP3.LUT R9, R0, 0x4, RZ, 0xc0, !PT ;  /* 0x0000000400097812 */ /* 0x000fe200078ec0ff */
[----:B------:R-:W-:Y:S01]  /*2600*/  IMAD.IADD R126, R111, 0x1, R5 ;  /* 0x000000016f7e7824 */ /* 0x000fe200078e0205 */
[----:B------:R-:W-:Y:S01]  /*2610*/  SHF.R.S32.HI R7, RZ, 0x1f, R13 ;  /* 0x0000001fff077819 */ /* 0x000fe2000001140d */
[----:B------:R-:W-:Y:S01]  /*2620*/  IMAD.IADD R25, R101, 0x1, R21 ;  /* 0x0000000165197824 */ /* 0x000fe200078e0215 */
[----:B------:R-:W-:Y:S01]  /*2630*/  IADD3 R21, R21, R103, RZ ;  /* 0x0000006715157210 */ /* 0x000fe20007ffe0ff */
[----:B------:R-:W-:-:S02]  /*2640*/  IMAD.IADD R20, R107, 0x1, R15 ;  /* 0x000000016b147824 */ /* 0x000fc400078e020f */
[----:B------:R-:W-:Y:S02]  /*2650*/  IMAD.IADD R127, R105, 0x1, R127 ;  /* 0x00000001697f7824 */ /* 0x000fe400078e027f */
[----:B------:R-:W-:Y:S02]  /*2660*/  IMAD.IADD R15, R15, 0x1, R109 ;  /* 0x000000010f0f7824 */ /* 0x000fe400078e026d */
[----:B------:R-:W-:-:S07]  /*2670*/  IMAD.IADD R5, R97, 0x1, R37 ;  /* 0x0000000161057824 */ /* 0x000fce00078e0225 */
.L_x_567:
[----:B--2-4-:R-:W2:Y:S01]  /*2680*/  LDL.LU R39, [R1+0x18] ;  /* 0x0000180001277983 */ /* 0x014ea20000300800 */
[----:B------:R-:W-:Y:S01]  /*2690*/  VIADD R41, R24, 0xffffffff ;  /* 0xffffffff18297836 */ /* 0x000fe20000000000 */
[----:B0-----:R-:W0:Y:S01]  /*26a0*/  LDC.64 R116, c[0x0][0x2d8] ;  /* 0x0000b600ff747b82 */ /* 0x001e220000000a00 */
[----:B------:R-:W-:Y:S05]  /*26b0*/  YIELD ;  /* 0x0000000000007946 */ /* 0x000fea0003800000 */
[----:B------:R-:W-:Y:S01]  /*26c0*/  SHF.R.S32.HI R38, RZ, 0x1f, R41 ;  /* 0x0000001fff267819 */ /* 0x000fe20000011429 */
[-C--:B------:R-:W-:Y:S01]  /*26d0*/  IMAD R3, R121, R41.reuse, RZ ;  /* 0x0000002979037224 */ /* 0x080fe200078e02ff */
[----:B------:R-:W1:Y:S01]  /*26e0*/  LDC R115, c[0x0][0x3d4] ;  /* 0x0000f500ff737b82 */ /* 0x000e620000000800 */
[----:B------:R-:W-:Y:S01]  /*26f0*/  IMAD.WIDE.U32 R124, R98, R41, RZ ;  /* 0x00000029627c7225 */ /* 0x000fe200078e00ff */
[----:B------:R-:W-:Y:S03]  /*2700*/  BSSY B0, `(.L_x_460) ;  /* 0x00007f5000007945 */ /* 0x000fe60003800000 */
[----:B------:R-:W-:Y:S01]  /*2710*/  IMAD R3, R38, R98, R3 ;  /* 0x0000006226037224 */ /* 0x000fe200078e0203 */
[----:B------:R-:W-:-:S02]  /*2720*/  IADD3 R0, P3, P4, R92, R124, R131 ;  /* 0x0000007c5c007210 */ /* 0x000fc40007c7e083 */
[CC--:B------:R-:W-:Y:S01]  /*2730*/  IADD3 R36, P2, R92.reuse, R124.reuse, RZ ;  /* 0x0000007c5c247210 */ /* 0x0c0fe20007f5e0ff */
[----:B------:R-:W-:Y:S01]  /*2740*/  IMAD.IADD R88, R125, 0x1, R3 ;  /* 0x000000017d587824 */ /* 0x000fe200078e0203 */
[----:B------:R-:W-:-:S03]  /*2750*/  IADD3 R4, P5, P6, R92, R124, R129 ;  /* 0x0000007c5c047210 */ /* 0x000fc60007ebe081 */
[----:B------:R-:W-:Y:S01]  /*2760*/  IMAD.X R37, R88, 0x1, R35, P2 ;  /* 0x0000000158257824 */ /* 0x000fe200010e0623 */
[----:B------:R-:W-:Y:S02]  /*2770*/  IADD3.X R3, R35, R88, R130, P3, P4 ;  /* 0x0000005823037210 */ /* 0x000fe40001fe8482 */
[----:B------:R-:W-:Y:S02]  /*2780*/  ISETP.GT.AND P3, PT, R41, R120, PT ;  /* 0x000000782900720c */ /* 0x000fe40003f64270 */
[C---:B0-----:R-:W-:Y:S02]  /*2790*/  LEA R48, P2, R0.reuse, R116, 0x1 ;  /* 0x0000007400307211 */ /* 0x041fe400078408ff */
[----:B------:R-:W-:Y:S02]  /*27a0*/  IADD3.X R24, R35, R88, R128, P5, P6 ;  /* 0x0000005823187210 */ /* 0x000fe40002fec480 */
[----:B------:R-:W-:Y:S01]  /*27b0*/  LEA.HI.X R49, R0, R117, R3, 0x1, P2 ;  /* 0x0000007500317211 */ /* 0x000fe200010f0c03 */
[----:B------:R-:W-:Y:S01]  /*27c0*/  IMAD R3, R17, 0x5000, R235 ;  /* 0x0000500011037824 */ /* 0x000fe200078e02eb */
[----:B-1----:R-:W-:-:S02]  /*27d0*/  ISETP.GE.AND P2, PT, R115, 0x1, PT ;  /* 0x000000017300780c */ /* 0x002fc40003f46270 */
[-C--:B------:R-:W-:Y:S02]  /*27e0*/  LEA R50, P5, R4, R116.reuse, 0x1 ;  /* 0x0000007404327211 */ /* 0x080fe400078a08ff */
[----:B------:R-:W-:Y:S02]  /*27f0*/  LEA R56, P6, R36, R116, 0x1 ;  /* 0x0000007424387211 */ /* 0x000fe400078c08ff */
[-C--:B------:R-:W-:Y:S01]  /*2800*/  LEA.HI.X R51, R4, R117.reuse, R24, 0x1, P5 ;  /* 0x0000007504337211 */ /* 0x080fe200028f0c18 */
[----:B------:R-:W-:Y:S01]  /*2810*/  IMAD R4, R3, 0x2, R16 ;  /* 0x0000000203047824 */ /* 0x000fe200078e0210 */
[----:B------:R-:W-:Y:S01]  /*2820*/  LEA.HI.X R57, R36, R117, R37, 0x1, P6 ;  /* 0x0000007524397211 */ /* 0x000fe200030f0c25 */
[----:B------:R-:W-:Y:S01]  /*2830*/  IMAD.MOV.U32 R24, RZ, RZ, R41 ;  /* 0x000000ffff187224 */ /* 0x000fe200078e0029 */
[----:B--2---:R-:W-:-:S04]  /*2840*/  LOP3.LUT R39, R39, 0xfffffffd, RZ, 0xc0, !PT ;  /* 0xfffffffd27277812 */ /* 0x004fc800078ec0ff */
[----:B------:R-:W-:-:S05]  /*2850*/  @P3 LOP3.LUT R39, R39, 0x2, RZ, 0xfc, !PT ;  /* 0x0000000227273812 */ /* 0x000fca00078efcff */
[----:B------:R0:W-:Y:S01]  /*2860*/  STL [R1+0x18], R39 ;  /* 0x0000182701007387 */ /* 0x0001e20000100800 */
[----:B------:R-:W-:Y:S05]  /*2870*/  @!P2 BRA `(.L_x_461) ;  /* 0x00000078007ca947 */ /* 0x000fea0003800000 */
[----:B------:R-:W-:Y:S01]  /*2880*/  ULDC.U8 UR4, c[0x0][0x3f0] ;  /* 0x0000fc0000047ab9 */ /* 0x000fe20000000000 */
[-C--:B------:R-:W-:Y:S01]  /*2890*/  IMAD R3, R126, R41.reuse, RZ ;  /* 0x000000297e037224 */ /* 0x080fe200078e02ff */
[----:B------:R-:W-:Y:S01]  /*28a0*/  ISETP.NE.AND P2, PT, RZ, UR4, PT ;  /* 0x00000004ff007c0c */ /* 0x000fe2000bf45270 */
[-C--:B0-----:R-:W-:Y:S02]  /*28b0*/  IMAD R39, R127, R41.reuse, RZ ;  /* 0x000000297f277224 */ /* 0x081fe400078e02ff */
[----:B------:R-:W-:Y:S02]  /*28c0*/  IMAD R37, R38, R110, R3 ;  /* 0x0000006e26257224 */ /* 0x000fe400078e0203 */
[----:B------:R-:W-:Y:S02]  /*28d0*/  IMAD R3, R24, -0x50, R2 ;  /* 0xffffffb018037824 */ /* 0x000fe400078e0202 */
[----:B------:R-:W-:Y:S02]  /*28e0*/  IMAD R39, R38, R104, R39 ;  /* 0x0000006826277224 */ /* 0x000fe400078e0227 */
[----:B------:R-:W-:Y:S01]  /*28f0*/  IMAD.WIDE.U32 R86, R110, R41, RZ ;  /* 0x000000296e567225 */ /* 0x000fe200078e00ff */
[----:B------:R-:W-:-:S03]  /*2900*/  VIMNMX R3, R3, 0x50, PT ;  /* 0x0000005003037848 */ /* 0x000fc60003fe0100 */
[----:B------:R-:W-:-:S04]  /*2910*/  IMAD.WIDE.U32 R84, R104, R41, RZ ;  /* 0x0000002968547225 */ /* 0x000fc800078e00ff */
[----:B------:R-:W-:Y:S02]  /*2920*/  IMAD.IADD R0, R87, 0x1, R37 ;  /* 0x0000000157007824 */ /* 0x000fe400078e0225 */
[----:B------:R-:W-:Y:S01]  /*2930*/  IMAD.IADD R114, R85, 0x1, R39 ;  /* 0x0000000155727824 */ /* 0x000fe200078e0227 */
[----:B------:R-:W-:Y:S06]  /*2940*/  @!P2 BRA `(.L_x_462) ;  /* 0x000000380050a947 */ /* 0x000fec0003800000 */
[----:B------:R-:W-:Y:S01]  /*2950*/  ISETP.GE.AND P3, PT, R18, R3, PT ;  /* 0x000000031200720c */ /* 0x000fe20003f66270 */
[----:B------:R-:W-:Y:S01]  /*2960*/  BSSY B1, `(.L_x_463) ;  /* 0x000002a000017945 */ /* 0x000fe20003800000 */
        /* <DEDUP_REMOVED lines=8> */
[----:B------:R-:W-:Y:S01]  /*29f0*/  CS2R R124, SRZ ;  /* 0x00000000007c7805 */ /* 0x000fe2000001ff00 */
[----:B------:R-:W-:Y:S06]  /*2a00*/  @P3 BRA `(.L_x_464) ;  /* 0x00000000007c3947 */ /* 0x000fec0003800000 */
[----:B------:R-:W-:Y:S01]  /*2a10*/  IADD3 R37, P2, R106, R86, RZ ;  /* 0x000000566a257210 */ /* 0x000fe20007f5e0ff */
[----:B------:R-:W-:Y:S01]  /*2a20*/  ULDC.64 UR4, c[0x0][0x3c8] ;  /* 0x0000f20000047ab9 */ /* 0x000fe20000000a00 */
[----:B------:R-:W-:Y:S02]  /*2a30*/  IADD3 R39, P4, R100, R84, RZ ;  /* 0x0000005464277210 */ /* 0x000fe40007f9e0ff */
[----:B------:R-:W-:Y:S02]  /*2a40*/  CS2R R122, SRZ ;  /* 0x00000000007a7805 */ /* 0x000fe4000001ff00 */
[-C--:B------:R-:W-:Y:S01]  /*2a50*/  ISETP.GE.AND P5, PT, R22, R115.reuse, PT ;  /* 0x000000731600720c */ /* 0x080fe20003fa6270 */
[----:B------:R-:W-:Y:S01]  /*2a60*/  IMAD.X R38, R0, 0x1, R20, P2 ;  /* 0x0000000100267824 */ /* 0x000fe200010e0614 */
[C---:B------:R-:W-:Y:S01]  /*2a70*/  LEA R36, P2, R37.reuse, UR4, 0x1 ;  /* 0x0000000425247c11 */ /* 0x040fe2000f8408ff */
[----:B------:R-:W-:Y:S01]  /*2a80*/  IMAD.X R40, R114, 0x1, R25, P4 ;  /* 0x0000000172287824 */ /* 0x000fe200020e0619 */
[----:B------:R-:W-:Y:S01]  /*2a90*/  CS2R R124, SRZ ;  /* 0x00000000007c7805 */ /* 0x000fe2000001ff00 */
[----:B------:R-:W-:Y:S01]  /*2aa0*/  ULDC.64 UR6, c[0x0][0x208] ;  /* 0x0000820000067ab9 */ /* 0x000fe20000000a00 */
[----:B------:R-:W-:Y:S01]  /*2ab0*/  LEA.HI.X R37, R37, UR5, R38, 0x1, P2 ;  /* 0x0000000525257c11 */ /* 0x000fe200090f0c26 */
[----:B------:R-:W-:Y:S01]  /*2ac0*/  ULDC.64 UR4, c[0x0][0x3e0] ;  /* 0x0000f80000047ab9 */ /* 0x000fe20000000a00 */
[----:B------:R-:W-:-:S02]  /*2ad0*/  ISETP.GE.AND P4, PT, R215, R115, PT ;  /* 0x00000073d700720c */ /* 0x000fc40003f86270 */
[----:B------:R-:W-:-:S03]  /*2ae0*/  LEA R38, P2, R39, UR4, 0x1 ;  /* 0x0000000427267c11 */ /* 0x000fc6000f8408ff */
[----:B------:R0:W5:Y:S01]  /*2af0*/  @!P5 LDG.E.64 R122, desc[UR6][R36.64] ;  /* 0x00000006247ad981 */ /* 0x000162000c1e1b00 */
[----:B------:R-:W-:Y:S02]  /*2b00*/  LEA.HI.X R39, R39, UR5, R40, 0x1, P2 ;  /* 0x0000000527277c11 */ /* 0x000fe400090f0c28 */
[----:B------:R-:W-:-:S03]  /*2b10*/  ISETP.GE.AND P2, PT, R214, R115, PT ;  /* 0x00000073d600720c */ /* 0x000fc60003f46270 */
[----:B------:R0:W5:Y:S01]  /*2b20*/  @!P5 LDG.E.64 R124, desc[UR6][R38.64] ;  /* 0x00000006267cd981 */ /* 0x000162000c1e1b00 */
[----:B------:R-:W-:Y:S02]  /*2b30*/  ISETP.GE.AND P5, PT, R216, R115, PT ;  /* 0x00000073d800720c */ /* 0x000fe40003fa6270 */
[----:B------:R-:W-:Y:S02]  /*2b40*/  CS2R R90, SRZ ;  /* 0x00000000005a7805 */ /* 0x000fe4000001ff00 */
[----:B------:R-:W-:Y:S02]  /*2b50*/  CS2R R82, SRZ ;  /* 0x0000000000527805 */ /* 0x000fe4000001ff00 */
[----:B------:R-:W-:Y:S02]  /*2b60*/  CS2R R78, SRZ ;  /* 0x00000000004e7805 */ /* 0x000fe4000001ff00 */
[----:B------:R-:W-:Y:S02]  /*2b70*/  CS2R R116, SRZ ;  /* 0x0000000000747805 */ /* 0x000fe4000001ff00 */
[----:B------:R-:W-:-:S02]  /*2b80*/  CS2R R88, SRZ ;  /* 0x0000000000587805 */ /* 0x000fc4000001ff00 */
[----:B------:R-:W-:Y:S01]  /*2b90*/  CS2R R80, SRZ ;  /* 0x0000000000507805 */ /* 0x000fe2000001ff00 */
[----:B------:R0:W5:Y:S04]  /*2ba0*/  @!P4 LDG.E.64 R90, desc[UR6][R36.64+0x40] ;  /* 0x00004006245ac981 */ /* 0x000168000c1e1b00 */
[----:B------:R0:W5:Y:S04]  /*2bb0*/  @!P2 LDG.E.64 R82, desc[UR6][R36.64+0x80] ;  /* 0x000080062452a981 */ /* 0x000168000c1e1b00 */
[----:B------:R0:W5:Y:S04]  /*2bc0*/  @!P5 LDG.E.64 R78, desc[UR6][R36.64+0xc0] ;  /* 0x0000c006244ed981 */ /* 0x000168000c1e1b00 */
[----:B------:R0:W5:Y:S04]  /*2bd0*/  @!P4 LDG.E.64 R116, desc[UR6][R38.64+0x40] ;  /* 0x000040062674c981 */ /* 0x000168000c1e1b00 */
[----:B------:R0:W5:Y:S04]  /*2be0*/  @!P2 LDG.E.64 R88, desc[UR6][R38.64+0x80] ;  /* 0x000080062658a981 */ /* 0x000168000c1e1b00 */
[----:B------:R0:W5:Y:S02]  /*2bf0*/  @!P5 LDG.E.64 R80, desc[UR6][R38.64+0xc0] ;  /* 0x0000c0062650d981 */ /* 0x000164000c1e1b00 */
.L_x_464:
[----:B------:R-:W-:Y:S05]  /*2c00*/  BSYNC B1 ;  /* 0x0000000000017941 */ /* 0x000fea0003800000 */
.L_x_463:
[----:B0----5:R-:W-:Y:S01]  /*2c10*/  IMAD.MOV.U32 R36, RZ, RZ, R78 ;  /* 0x000000ffff247224 */ /* 0x021fe200078e004e */
[----:B------:R-:W-:Y:S01]  /*2c20*/  ISETP.GE.AND P4, PT, R217, R3, PT ;  /* 0x00000003d900720c */ /* 0x000fe20003f86270 */
[----:B------:R-:W-:Y:S01]  /*2c30*/  IMAD.MOV.U32 R37, RZ, RZ, R79 ;  /* 0x000000ffff257224 */ /* 0x000fe200078e004f */
[----:B------:R-:W-:Y:S01]  /*2c40*/  BSSY B1, `(.L_x_465) ;  /* 0x0000046000017945 */ /* 0x000fe20003800000 */
[----:B------:R-:W-:Y:S01]  /*2c50*/  IMAD.MOV.U32 R38, RZ, RZ, R82 ;  /* 0x000000ffff267224 */ /* 0x000fe200078e0052 */
[----:B------:R-:W-:Y:S01]  /*2c60*/  PRMT R179, R36, 0x7610, R179 ;  /* 0x0000761024b37816 */ /* 0x000fe200000000b3 */
        /* <DEDUP_REMOVED lines=13> */
[----:B------:R-:W-:-:S02]  /*2d40*/  PRMT R155, R37, 0x7610, R155 ;  /* 0x00007610259b7816 */ /* 0x000fc4000000009b */
[----:B------:R-:W-:Y:S02]  /*2d50*/  CS2R R66, SRZ ;  /* 0x0000000000427805 */ /* 0x000fe4000001ff00 */
[----:B------:R-:W-:Y:S02]  /*2d60*/  MOV R37, R81 ;  /* 0x0000005100257202 */ /* 0x000fe40000000f00 */
[----:B------:R-:W-:Y:S02]  /*2d70*/  CS2R R70, SRZ ;  /* 0x0000000000467805 */ /* 0x000fe4000001ff00 */
        /* <DEDUP_REMOVED lines=12> */
[----:B------:R-:W-:Y:S02]  /*2e40*/  PRMT R189, R36, 0x7610, R189 ;  /* 0x0000761024bd7816 */ /* 0x000fe400000000bd */
[----:B------:R-:W-:Y:S02]  /*2e50*/  CS2R R64, SRZ ;  /* 0x0000000000407805 */ /* 0x000fe4000001ff00 */
[----:B------:R-:W-:Y:S02]  /*2e60*/  PRMT R138, R138, 0x5410, R37 ;  /* 0x000054108a8a7816 */ /* 0x000fe40000000025 */
[----:B------:R-:W-:Y:S02]  /*2e70*/  CS2R R68, SRZ ;  /* 0x0000000000447805 */ /* 0x000fe4000001ff00 */
[----:B------:R-:W-:-:S02]  /*2e80*/  CS2R R72, SRZ ;  /* 0x0000000000487805 */ /* 0x000fc4000001ff00 */
[----:B------:R-:W-:Y:S01]  /*2e90*/  CS2R R76, SRZ ;  /* 0x00000000004c7805 */ /* 0x000fe2000001ff00 */
[----:B------:R-:W-:Y:S06]  /*2ea0*/  @P4 BRA `(.L_x_466) ;  /* 0x00000000007c4947 */ /* 0x000fec0003800000 */
[----:B------:R-:W-:Y:S01]  /*2eb0*/  IADD3 R37, P2, P5, R106, R86, R28 ;  /* 0x000000566a257210 */ /* 0x000fe20007d5e01c */
[----:B------:R-:W-:Y:S01]  /*2ec0*/  ULDC.64 UR4, c[0x0][0x3c8] ;  /* 0x0000f20000047ab9 */ /* 0x000fe20000000a00 */
[----:B------:R-:W-:Y:S01]  /*2ed0*/  ULDC.64 UR6, c[0x0][0x3e0] ;  /* 0x0000f80000067ab9 */ /* 0x000fe20000000a00 */
[----:B------:R-:W-:Y:S02]  /*2ee0*/  CS2R R74, SRZ ;  /* 0x00000000004a7805 */ /* 0x000fe4000001ff00 */
[----:B------:R-:W-:Y:S02]  /*2ef0*/  IADD3.X R42, R20, R0, R30, P2, P5 ;  /* 0x00000000142a7210 */ /* 0x000fe400017ea41e */
[----:B------:R-:W-:Y:S02]  /*2f00*/  CS2R R70, SRZ ;  /* 0x0000000000467805 */ /* 0x000fe4000001ff00 */
[----:B------:R-:W-:Y:S02]  /*2f10*/  IADD3 R39, P2, P5, R100, R84, R32 ;  /* 0x0000005464277210 */ /* 0x000fe40007d5e020 */
[----:B------:R-:W-:-:S02]  /*2f20*/  CS2R R76, SRZ ;  /* 0x00000000004c7805 */ /* 0x000fc4000001ff00 */
[----:B------:R-:W-:Y:S01]  /*2f30*/  CS2R R72, SRZ ;  /* 0x0000000000487805 */ /* 0x000fe2000001ff00 */
[----:B------:R-:W-:Y:S01]  /*2f40*/  ULDC.64 UR8, c[0x0][0x208] ;  /* 0x0000820000087ab9 */ /* 0x000fe20000000a00 */
[----:B------:R-:W-:Y:S02]  /*2f50*/  IADD3.X R40, R25, R114, R34, P2, P5 ;  /* 0x0000007219287210 */ /* 0x000fe400017ea422 */
[----:B------:R-:W-:Y:S02]  /*2f60*/  LEA R36, P2, R37, UR4, 0x1 ;  /* 0x0000000425247c11 */ /* 0x000fe4000f8408ff */
[----:B------:R-:W-:Y:S02]  /*2f70*/  LEA R38, P5, R39, UR6, 0x1 ;  /* 0x0000000627267c11 */ /* 0x000fe4000f8a08ff */
[----:B------:R-:W-:Y:S02]  /*2f80*/  LEA.HI.X R37, R37, UR5, R42, 0x1, P2 ;  /* 0x0000000525257c11 */ /* 0x000fe400090f0c2a */
[----:B------:R-:W-:-:S02]  /*2f90*/  LEA.HI.X R39, R39, UR7, R40, 0x1, P5 ;  /* 0x0000000727277c11 */ /* 0x000fc4000a8f0c28 */
[-C--:B------:R-:W-:Y:S02]  /*2fa0*/  ISETP.GE.AND P2, PT, R22, R115.reuse, PT ;  /* 0x000000731600720c */ /* 0x080fe40003f46270 */
[----:B------:R-:W-:Y:S02]  /*2fb0*/  ISETP.GE.AND P5, PT, R215, R115, PT ;  /* 0x00000073d700720c */ /* 0x000fe40003fa6270 */
[----:B------:R-:W-:Y:S02]  /*2fc0*/  CS2R R66, SRZ ;  /* 0x0000000000427805 */ /* 0x000fe4000001ff00 */
[----:B------:R-:W-:Y:S02]  /*2fd0*/  CS2R R62, SRZ ;  /* 0x00000000003e7805 */ /* 0x000fe4000001ff00 */
[----:B------:R-:W-:-:S05]  /*2fe0*/  CS2R R68, SRZ ;  /* 0x0000000000447805 */ /* 0x000fca000001ff00 */
[----:B------:R0:W5:Y:S04]  /*2ff0*/  @!P2 LDG.E.64 R74, desc[UR8][R36.64] ;  /* 0x00000008244aa981 */ /* 0x000168000c1e1b00 */
[----:B------:R0:W5:Y:S01]  /*3000*/  @!P2 LDG.E.64 R76, desc[UR8][R38.64] ;  /* 0x00000008264ca981 */ /* 0x000162000c1e1b00 */
[----:B------:R-:W-:-:S03]  /*3010*/  ISETP.GE.AND P2, PT, R214, R115, PT ;  /* 0x00000073d600720c */ /* 0x000fc60003f46270 */
[----:B------:R0:W5:Y:S04]  /*3020*/  @!P5 LDG.E.64 R70, desc[UR8][R36.64+0x40] ;  /* 0x000040082446d981 */ /* 0x000168000c1e1b00 */
[----:B------:R0:W5:Y:S01]  /*3030*/  @!P5 LDG.E.64 R72, desc[UR8][R38.64+0x40] ;  /* 0x000040082648d981 */ /* 0x000162000c1e1b00 */
[----:B------:R-:W-:Y:S02]  /*3040*/  ISETP.GE.AND P5, PT, R216, R115, PT ;  /* 0x00000073d800720c */ /* 0x000fe40003fa6270 */
[----:B------:R-:W-:-:S03]  /*3050*/  CS2R R64, SRZ ;  /* 0x0000000000407805 */ /* 0x000fc6000001ff00 */
[----:B------:R0:W5:Y:S04]  /*3060*/  @!P2 LDG.E.64 R66, desc[UR8][R36.64+0x80] ;  /* 0x000080082442a981 */ /* 0x000168000c1e1b00 */
[----:B------:R0:W5:Y:S04]  /*3070*/  @!P2 LDG.E.64 R68, desc[UR8][R38.64+0x80] ;  /* 0x000080082644a981 */ /* 0x000168000c1e1b00 */
[----:B------:R0:W5:Y:S04]  /*3080*/  @!P5 LDG.E.64 R62, desc[UR8][R36.64+0xc0] ;  /* 0x0000c008243ed981 */ /* 0x000168000c1e1b00 */
[----:B------:R0:W5:Y:S02]  /*3090*/  @!P5 LDG.E.64 R64, desc[UR8][R38.64+0xc0] ;  /* 0x0000c0082640d981 */ /* 0x000164000c1e1b00 */
.L_x_466:
[----:B------:R-:W-:Y:S05]  /*30a0*/  BSYNC B1 ;  /* 0x0000000000017941 */ /* 0x000fea0003800000 */
.L_x_465:
        /* <DEDUP_REMOVED lines=8> */
[----:B------:R-:W-:Y:S01]  /*3130*/  CS2R R54, SRZ ;  /* 0x0000000000367805 */ /* 0x000fe2000001ff00 */
[----:B-----5:R-:W-:Y:S01]  /*3140*/  IMAD.MOV.U32 R139, RZ, RZ, R62 ;  /* 0x000000ffff8b7224 */ /* 0x020fe200078e003e */
[----:B------:R-:W-:Y:S01]  /*3150*/  CS2R R60, SRZ ;  /* 0x00000000003c7805 */ /* 0x000fe2000001ff00 */
[----:B------:R-:W-:Y:S06]  /*3160*/  @P5 BRA `(.L_x_468) ;  /* 0x00000000007c5947 */ /* 0x000fec0003800000 */
[----:B------:R-:W-:Y:S01]  /*3170*/  IADD3 R86, P2, P6, R106, R27, R86 ;  /* 0x0000001b6a567210 */ /* 0x000fe20007e5e056 */
[----:B------:R-:W-:Y:S01]  /*3180*/  ULDC.64 UR4, c[0x0][0x3c8] ;  /* 0x0000f20000047ab9 */ /* 0x000fe20000000a00 */
[----:B------:R-:W-:Y:S01]  /*3190*/  ULDC.64 UR6, c[0x0][0x3e0] ;  /* 0x0000f80000067ab9 */ /* 0x000fe20000000a00 */
[----:B------:R-:W-:Y:S02]  /*31a0*/  CS2R R58, SRZ ;  /* 0x00000000003a7805 */ /* 0x000fe4000001ff00 */
[----:B0-----:R-:W-:Y:S02]  /*31b0*/  IADD3.X R37, R20, R29, R0, P2, P6 ;  /* 0x0000001d14257210 */ /* 0x001fe400017ec400 */
[----:B------:R-:W-:Y:S02]  /*31c0*/  CS2R R60, SRZ ;  /* 0x00000000003c7805 */ /* 0x000fe4000001ff00 */
[----:B------:R-:W-:Y:S01]  /*31d0*/  IADD3 R84, P2, P6, R100, R31, R84 ;  /* 0x0000001f64547210 */ /* 0x000fe20007e5e054 */
[----:B------:R-:W-:-:S03]  /*31e0*/  ULDC.64 UR8, c[0x0][0x208] ;  /* 0x0000820000087ab9 */ /* 0x000fc60000000a00 */
[----:B------:R-:W-:Y:S02]  /*31f0*/  IADD3.X R39, R25, R33, R114, P2, P6 ;  /* 0x0000002119277210 */ /* 0x000fe400017ec472 */
[----:B------:R-:W-:-:S04]  /*3200*/  LEA R36, P2, R86, UR4, 0x1 ;  /* 0x0000000456247c11 */ /* 0x000fc8000f8408ff */
[----:B------:R-:W-:Y:S02]  /*3210*/  LEA.HI.X R37, R86, UR5, R37, 0x1, P2 ;  /* 0x0000000556257c11 */ /* 0x000fe400090f0c25 */
[----:B------:R-:W-:-:S04]  /*3220*/  LEA R38, P2, R84, UR6, 0x1 ;  /* 0x0000000654267c11 */ /* 0x000fc8000f8408ff */
[----:B------:R-:W-:Y:S02]  /*3230*/  LEA.HI.X R39, R84, UR7, R39, 0x1, P2 ;  /* 0x0000000754277c11 */ /* 0x000fe400090f0c27 */
[----:B------:R-:W-:Y:S02]  /*3240*/  ISETP.GE.AND P2, PT, R22, R115, PT ;  /* 0x000000731600720c */ /* 0x000fe40003f46270 */
[----:B------:R-:W-:Y:S02]  /*3250*/  CS2R R52, SRZ ;  /* 0x0000000000347805 */ /* 0x000fe4000001ff00 */
[----:B------:R-:W-:-:S09]  /*3260*/  CS2R R54, SRZ ;  /* 0x0000000000367805 */ /* 0x000fd2000001ff00 */
[----:B------:R1:W5:Y:S04]  /*3270*/  @!P2 LDG.E.64 R58, desc[UR8][R36.64] ;  /* 0x00000008243aa981 */ /* 0x000368000c1e1b00 */
[----:B------:R1:W5:Y:S01]  /*3280*/  @!P2 LDG.E.64 R60, desc[UR8][R38.64] ;  /* 0x00000008263ca981 */ /* 0x000362000c1e1b00 */
        /* <DEDUP_REMOVED lines=10> */
[----:B------:R-:W-:-:S13]  /*3330*/  ISETP.GE.AND P2, PT, R216, R115, PT ;  /* 0x00000073d800720c */ /* 0x000fda0003f46270 */
[----:B------:R1:W5:Y:S04]  /*3340*/  @!P2 LDG.E.64 R40, desc[UR8][R36.64+0xc0] ;  /* 0x0000c0082428a981 */ /* 0x000368000c1e1b00 */
[----:B------:R1:W5:Y:S02]  /*3350*/  @!P2 LDG.E.64 R42, desc[UR8][R38.64+0xc0] ;  /* 0x0000c008262aa981 */ /* 0x000364000c1e1b00 */
.L_x_468:
[----:B------:R-:W-:Y:S05]  /*3360*/  BSYNC B1 ;  /* 0x0000000000017941 */ /* 0x000fea0003800000 */
.L_x_467:
[----:B------:R-:W-:Y:S01]  /*3370*/  IMAD.MOV.U32 R0, RZ, RZ, R63 ;  /* 0x000000ffff007224 */ /* 0x000fe200078e003f */
[----:B------:R-:W-:Y:S01]  /*3380*/  ULOP3.LUT UR4, UR60, 0x1, URZ, 0xfc, !UPT ;  /* 0x000000013c047892 */ /* 0x000fe2000f8efc3f */
[----:B01----:R-:W-:Y:S01]  /*3390*/  IMAD.MOV.U32 R36, RZ, RZ, R66 ;  /* 0x000000ffff247224 */ /* 0x003fe200078e0042 */
        /* <DEDUP_REMOVED lines=24> */
[----:B------:R-:W-:Y:S01]  /*3520*/  MOV R37, R77 ;  /* 0x0000004d00257202 */ /* 0x000fe20000000f00 */
[----:B------:R-:W-:Y:S01]  /*3530*/  UISETP.NE.AND UP0, UPT, UR4, 0x3, UPT ;  /* 0x000000030400788c */ /* 0x000fe2000bf05270 */
[----:B------:R-:W-:Y:S01]  /*3540*/  PRMT R173, R38, 0x7610, R173 ;  /* 0x0000761026ad7816 */ /* 0x000fe200000000ad */
[----:B-----5:R-:W-:Y:S01]  /*3550*/  IMAD.MOV.U32 R38, RZ, RZ, R40 ;  /* 0x000000ffff267224 */ /* 0x020fe200078e0028 */
        /* <DEDUP_REMOVED lines=14> */
[----:B------:R-:W-:-:S02]  /*3640*/  PLOP3.LUT P2, PT, PT, PT, UP0, 0x80, 0x0 ;  /* 0x000000000000781c */ /* 0x000fc40003f4f008 */
        /* <DEDUP_REMOVED lines=17> */
[----:B------:R-:W-:Y:S02]  /*3760*/  PRMT R145, R37, 0x7610, R145 ;  /* 0x0000761025917816 */ /* 0x000fe40000000091 */
[----:B------:R-:W-:Y:S02]  /*3770*/  PRMT R175, R36, 0x7610, R175 ;  /* 0x0000761024af7816 */ /* 0x000fe400000000af */
[----:B------:R-:W-:Y:S01]  /*3780*/  PRMT R176, R0, 0x7610, R176 ;  /* 0x0000761000b07816 */ /* 0x000fe200000000b0 */
[----:B------:R-:W-:Y:S06]  /*3790*/  @!P2 BRA `(.L_x_469) ;  /* 0x000000000004a947 */ /* 0x000fec0003800000 */
[----:B------:R-:W-:Y:S01]  /*37a0*/  BPT.TRAP 0x1 ;  /* 0x000000040000795c */ /* 0x000fe20000300000 */
.L_x_469:
[----:B------:R-:W-:Y:S01]  /*37b0*/  IMAD R0, R17, 0x8, R16 ;  /* 0x0000000811007824 */ /* 0x000fe200078e0210 */
[----:B------:R-:W-:Y:S01]  /*37c0*/  SHF.L.U32 R114, R219, 0x1f, RZ ;  /* 0x0000001fdb727819 */ /* 0x000fe200000006ff */
[----:B------:R-:W-:Y:S03]  /*37d0*/  BSSY B1, `(.L_x_470) ;  /* 0x0000003000017945 */ /* 0x000fe60003800000 */
[----:B------:R-:W0:Y:S02]  /*37e0*/  SYNCS.PHASECHK.TRANS64.TRYWAIT P6, [R0+URZ+0x38890], R114 ;  /* 0x03889072000075a7 */ /* 0x000e2400080c017f */
[----:B0-----:R-:W-:Y:S05]  /*37f0*/  @!P6 BRA `(.L_x_471) ;  /* 0x0000022000e4e947 */ /* 0x001fea0003800000 */
.L_x_790:
[----:B------:R-:W-:Y:S05]  /*3800*/  BSYNC B1 ;  /* 0x0000000000017941 */ /* 0x000fea0003800000 */
.L_x_470:
[----:B------:R-:W-:Y:S04]  /*3810*/  BSSY B1, `(.L_x_472) ;  /* 0x00000e0000017945 */ /* 0x000fe80003800000 */
[----:B------:R-:W-:Y:S05]  /*3820*/  @P3 BRA `(.L_x_473) ;  /* 0x0000000c00783947 */ /* 0x000fea0003800000 */
[----:B------:R-:W-:Y:S01]  /*3830*/  ISETP.NE.AND P3, PT, R26, RZ, PT ;  /* 0x000000ff1a00720c */ /* 0x000fe20003f65270 */
[----:B------:R-:W-:-:S12]  /*3840*/  BSSY B2, `(.L_x_474) ;  /* 0x0000037000027945 */ /* 0x000fd80003800000 */
[----:B------:R-:W-:Y:S05]  /*3850*/  @!P3 BRA `(.L_x_475) ;  /* 0x0000000000d4b947 */ /* 0x000fea0003800000 */
[----:B------:R1:W2:Y:S01]  /*3860*/  LDS.128 R36, [R4+0x24400] ;  /* 0x0244000004247984 */ /* 0x0002a20000000c00 */
[----:B------:R-:W-:Y:S01]  /*3870*/  ISETP.GE.AND P3, PT, R22, R115, PT ;  /* 0x000000731600720c */ /* 0x000fe20003f66270 */
[----:B------:R-:W-:-:S12]  /*3880*/  BSSY B3, `(.L_x_476) ;  /* 0x0000030000037945 */ /* 0x000fd80003800000 */
[----:B-1----:R-:W-:Y:S05]  /*3890*/  @P3 BRA `(.L_x_477) ;  /* 0x0000000000b83947 */ /* 0x002fea0003800000 */
[----:B------:R-:W-:Y:S01]  /*38a0*/  SHF.R.U64 R124, R124, 0x10, R125 ;  /* 0x000000107c7c7819 */ /* 0x000fe2000000127d */
[----:B--2---:R-:W-:Y:S01]  /*38b0*/  IMAD.U32 R152, R39, 0x10000, RZ ;  /* 0x0001000027987824 */ /* 0x004fe200078e00ff */
[----:B------:R-:W-:Y:S01]  /*38c0*/  SHF.R.U64 R150, R122, 0x10, R123 ;  /* 0x000000107a967819 */ /* 0x000fe2000000127b */
[----:B------:R-:W-:Y:S01]  /*38d0*/  IMAD.U32 R122, R38, 0x10000, RZ ;  /* 0x00010000267a7824 */ /* 0x000fe200078e00ff */
[----:B------:R-:W-:Y:S02]  /*38e0*/  SHF.R.U32.HI R154, RZ, 0x10, R125 ;  /* 0x00000010ff9a7819 */ /* 0x000fe4000001167d */
[----:B------:R-:W-:Y:S02]  /*38f0*/  PRMT R125, R137, 0x5432, R124 ;  /* 0x00005432897d7816 */ /* 0x000fe4000000007c */
[----:B------:R-:W-:Y:S02]  /*3900*/  PRMT R150, R135, 0x5432, R150 ;  /* 0x0000543287967816 */ /* 0x000fe40000000096 */
[----:B------:R-:W-:-:S02]  /*3910*/  SHF.R.U32.HI R153, RZ, 0x10, R123 ;  /* 0x00000010ff997819 */ /* 0x000fc4000001167b */
[----:B------:R-:W-:Y:S02]  /*3920*/  LOP3.LUT R160, R37, 0xffff0000, RZ, 0xc0, !PT ;  /* 0xffff000025a07812 */ /* 0x000fe400078ec0ff */
[C---:B------:R-:W-:Y:S01]  /*3930*/  LOP3.LUT R157, R125.reuse, 0xffff0000, RZ, 0xc0, !PT ;  /* 0xffff00007d9d7812 */ /* 0x040fe200078ec0ff */
[----:B------:R-:W-:Y:S01]  /*3940*/  IMAD.U32 R125, R125, 0x10000, RZ ;  /* 0x000100007d7d7824 */ /* 0x000fe200078e00ff */
[----:B------:R-:W-:Y:S02]  /*3950*/  LOP3.LUT R123, R39, 0xffff0000, RZ, 0xc0, !PT ;  /* 0xffff0000277b7812 */ /* 0x000fe400078ec0ff */
[----:B------:R-:W-:Y:S01]  /*3960*/  PRMT R124, R138, 0x5432, R154 ;  /* 0x000054328a7c7816 */ /* 0x000fe2000000009a */
[----:B------:R-:W-:Y:S01]  /*3970*/  FMUL.FTZ R161, R160, R157 ;  /* 0x0000009da0a17220 */ /* 0x000fe20000410000 */
[----:B------:R-:W-:Y:S01]  /*3980*/  LOP3.LUT R159, R150, 0xffff0000, RZ, 0xc0, !PT ;  /* 0xffff0000969f7812 */ /* 0x000fe200078ec0ff */
[----:B------:R-:W-:Y:S01]  /*3990*/  IMAD.U32 R154, R37, 0x10000, RZ ;  /* 0x00010000259a7824 */ /* 0x000fe200078e00ff */
[----:B------:R-:W-:Y:S01]  /*39a0*/  PRMT R39, R155, 0x5410, R153 ;  /* 0x000054109b277816 */ /* 0x000fe20000000099 */
[----:B------:R-:W-:Y:S01]  /*39b0*/  IMAD.U32 R37, R36, 0x10000, RZ ;  /* 0x0001000024257824 */ /* 0x000fe200078e00ff */
[----:B------:R-:W-:Y:S01]  /*39c0*/  LOP3.LUT R38, R38, 0xffff0000, RZ, 0xc0, !PT ;  /* 0xffff000026267812 */ /* 0x000fe200078ec0ff */
[----:B------:R-:W-:Y:S01]  /*39d0*/  FMUL.FTZ R160, R160, R159 ;  /* 0x0000009fa0a07220 */ /* 0x000fe20000410000 */
[----:B------:R-:W-:Y:S01]  /*39e0*/  SHF.L.U32 R153, R124, 0x10, RZ ;  /* 0x000000107c997819 */ /* 0x000fe200000006ff */
[C---:B------:R-:W-:Y:S01]  /*39f0*/  IMAD.U32 R155, R39.reuse, 0x10000, RZ ;  /* 0x00010000279b7824 */ /* 0x040fe200078e00ff */
[----:B------:R-:W-:Y:S01]  /*3a00*/  LOP3.LUT R36, R36, 0xffff0000, RZ, 0xc0, !PT ;  /* 0xffff000024247812 */ /* 0x000fe200078ec0ff */
[----:B------:R-:W-:Y:S01]  /*3a10*/  FFMA.FTZ R160, R154, R157, R160 ;  /* 0x0000009d9aa07223 */ /* 0x000fe200000100a0 */
[----:B------:R-:W-:Y:S01]  /*3a20*/  LOP3.LUT R124, R124, 0xffff0000, RZ, 0xc0, !PT ;  /* 0xffff00007c7c7812 */ /* 0x000fe200078ec0ff */
[C---:B------:R-:W-:Y:S01]  /*3a30*/  FMUL.FTZ R163, R38.reuse, R153 ;  /* 0x0000009926a37220 */ /* 0x040fe20000410000 */
[----:B------:R-:W-:Y:S01]  /*3a40*/  FMUL.FTZ R157, R38, R155 ;  /* 0x0000009b269d7220 */ /* 0x000fe20000410000 */
[----:B------:R-:W-:Y:S01]  /*3a50*/  LOP3.LUT R39, R39, 0xffff0000, RZ, 0xc0, !PT ;  /* 0xffff000027277812 */ /* 0x000fe200078ec0ff */
[----:B------:R-:W-:-:S02]  /*3a60*/  IMAD.U32 R150, R150, 0x10000, RZ ;  /* 0x0001000096967824 */ /* 0x000fc400078e00ff */
[C---:B------:R-:W-:Y:S01]  /*3a70*/  FFMA.FTZ R163, R122.reuse, R155, -R163 ;  /* 0x0000009b7aa37223 */ /* 0x040fe200000108a3 */
[----:B------:R-:W-:Y:S01]  /*3a80*/  FFMA.FTZ R122, R122, R153, R157 ;  /* 0x000000997a7a7223 */ /* 0x000fe2000001009d */
[----:B------:R-:W-:Y:S01]  /*3a90*/  FMUL.FTZ R38, R36, R125 ;  /* 0x0000007d24267220 */ /* 0x000fe20000410000 */
[----:B------:R-:W-:Y:S01]  /*3aa0*/  FFMA.FTZ R161, R154, R159, -R161 ;  /* 0x0000009f9aa17223 */ /* 0x000fe200000108a1 */
[C---:B------:R-:W-:Y:S01]  /*3ab0*/  FMUL.FTZ R153, R123.reuse, R124 ;  /* 0x0000007c7b997220 */ /* 0x040fe20000410000 */
[-C--:B------:R-:W-:Y:S01]  /*3ac0*/  FMUL.FTZ R36, R36, R150.reuse ;  /* 0x0000009624247220 */ /* 0x080fe20000410000 */
[-C--:B------:R-:W-:Y:S01]  /*3ad0*/  FMUL.FTZ R123, R123, R39.reuse ;  /* 0x000000277b7b7220 */ /* 0x080fe20000410000 */
[C---:B------:R-:W-:Y:S01]  /*3ae0*/  FFMA.FTZ R38, R37.reuse, R150, -R38 ;  /* 0x0000009625267223 */ /* 0x040fe20000010826 */
[C---:B------:R-:W-:Y:S01]  /*3af0*/  FFMA.FTZ R153, R152.reuse, R39, -R153 ;  /* 0x0000002798997223 */ /* 0x040fe20000010899 */
[----:B------:R-:W-:Y:S01]  /*3b00*/  FFMA.FTZ R37, R37, R125, R36 ;  /* 0x0000007d25257223 */ /* 0x000fe20000010024 */
[----:B------:R-:W-:Y:S01]  /*3b10*/  FFMA.FTZ R124, R152, R124, R123 ;  /* 0x0000007c987c7223 */ /* 0x000fe2000001007b */
[----:B------:R-:W-:-:S02]  /*3b20*/  F2FP.BF16.F32.PACK_AB R160, R160, R161 ;  /* 0x000000a1a0a0723e */ /* 0x000fc400000010ff */
[----:B------:R-:W-:Y:S02]  /*3b30*/  F2FP.BF16.F32.PACK_AB R122, R122, R163 ;  /* 0x000000a37a7a723e */ /* 0x000fe400000010ff */
[----:B------:R-:W-:Y:S01]  /*3b40*/  F2FP.BF16.F32.PACK_AB R36, R37, R38 ;  /* 0x000000262524723e */ /* 0x000fe200000010ff */
[----:B------:R-:W-:Y:S01]  /*3b50*/  IMAD.MOV.U32 R37, RZ, RZ, R160 ;  /* 0x000000ffff257224 */ /* 0x000fe200078e00a0 */
[----:B------:R-:W-:Y:S01]  /*3b60*/  F2FP.BF16.F32.PACK_AB R39, R124, R153 ;  /* 0x000000997c27723e */ /* 0x000fe200000010ff */
[----:B------:R-:W-:-:S07]  /*3b70*/  IMAD.MOV.U32 R38, RZ, RZ, R122 ;  /* 0x000000ffff267224 */ /* 0x000fce00078e007a */
.L_x_477:
[----:B------:R-:W-:Y:S05]  /*3b80*/  BSYNC B3 ;  /* 0x0000000000037941 */ /* 0x000fea0003800000 */
.L_x_476:
[----:B------:R-:W-:Y:S02]  /*3b90*/  ULDC.64 UR4, c[0x0][0x208] ;  /* 0x0000820000047ab9 */ /* 0x000fe40000000a00 */
[----:B--2---:R1:W-:Y:S03]  /*3ba0*/  STG.E.128 desc[UR4][R56.64], R36 ;  /* 0x0000002438007986 */ /* 0x0043e6000c101d04 */
.L_x_475:
[----:B------:R-:W-:Y:S05]  /*3bb0*/  BSYNC B2 ;  /* 0x0000000000027941 */ /* 0x000fea0003800000 */
.L_x_474:
[----:B------:R-:W-:Y:S01]  /*3bc0*/  ISETP.NE.AND P3, PT, R10, RZ, PT ;  /* 0x000000ff0a00720c */ /* 0x000fe20003f65270 */
[----:B------:R-:W-:-:S12]  /*3bd0*/  BSSY B2, `(.L_x_478) ;  /* 0x0000036000027945 */ /* 0x000fd80003800000 */
[----:B------:R-:W-:Y:S05]  /*3be0*/  @!P3 BRA `(.L_x_479) ;  /* 0x0000000000d0b947 */ /* 0x000fea0003800000 */
[----:B-1----:R1:W2:Y:S01]  /*3bf0*/  LDS.128 R36, [R4+0x26c00] ;  /* 0x026c000004247984 */ /* 0x0022a20000000c00 */
[----:B------:R-:W-:Y:S01]  /*3c00*/  ISETP.GE.AND P3, PT, R215, R115, PT ;  /* 0x00000073d700720c */ /* 0x000fe20003f66270 */
[----:B------:R-:W-:-:S12]  /*3c10*/  BSSY B3, `(.L_x_480) ;  /* 0x000002f000037945 */ /* 0x000fd80003800000 */
[----:B-1----:R-:W-:Y:S05]  /*3c20*/  @P3 BRA `(.L_x_481) ;  /* 0x0000000000b43947 */ /* 0x002fea0003800000 */
[----:B------:R-:W-:Y:S01]  /*3c30*/  SHF.R.U64 R122, R116, 0x10, R117 ;  /* 0x00000010747a7819 */ /* 0x000fe20000001275 */
[----:B--2---:R-:W-:Y:S01]  /*3c40*/  IMAD.U32 R124, R39, 0x10000, RZ ;  /* 0x00010000277c7824 */ /* 0x004fe200078e00ff */
[----:B------:R-:W-:Y:S02]  /*3c50*/  SHF.R.U64 R123, R90, 0x10, R91 ;  /* 0x000000105a7b7819 */ /* 0x000fe4000000125b */
[----:B------:R-:W-:Y:S02]  /*3c60*/  SHF.R.U32.HI R117, RZ, 0x10, R117 ;  /* 0x00000010ff757819 */ /* 0x000fe40000011675 */
[----:B------:R-:W-:Y:S02]  /*3c70*/  PRMT R122, R136, 0x5432, R122 ;  /* 0x00005432887a7816 */ /* 0x000fe4000000007a */
[----:B------:R-:W-:Y:S01]  /*3c80*/  SHF.R.U32.HI R125, RZ, 0x10, R91 ;  /* 0x00000010ff7d7819 */ /* 0x000fe2000001165b */
[----:B------:R-:W-:Y:S01]  /*3c90*/  IMAD.U32 R91, R38, 0x10000, RZ ;  /* 0x00010000265b7824 */ /* 0x000fe200078e00ff */
[----:B------:R-:W-:-:S02]  /*3ca0*/  PRMT R123, R184, 0x5410, R123 ;  /* 0x00005410b87b7816 */ /* 0x000fc4000000007b */
[----:B------:R-:W-:Y:S02]  /*3cb0*/  PRMT R117, R189, 0x5410, R117 ;  /* 0x00005410bd757816 */ /* 0x000fe40000000075 */
[----:B------:R-:W-:Y:S02]  /*3cc0*/  LOP3.LUT R155, R37, 0xffff0000, RZ, 0xc0, !PT ;  /* 0xffff0000259b7812 */ /* 0x000fe400078ec0ff */
[C---:B------:R-:W-:Y:S01]  /*3cd0*/  LOP3.LUT R150, R122.reuse, 0xffff0000, RZ, 0xc0, !PT ;  /* 0xffff00007a967812 */ /* 0x040fe200078ec0ff */
[----:B------:R-:W-:Y:S01]  /*3ce0*/  IMAD.U32 R122, R122, 0x10000, RZ ;  /* 0x000100007a7a7824 */ /* 0x000fe200078e00ff */
[----:B------:R-:W-:Y:S01]  /*3cf0*/  PRMT R116, R185, 0x5410, R125 ;  /* 0x00005410b9747816 */ /* 0x000fe2000000007d */
[----:B------:R-:W-:Y:S01]  /*3d00*/  IMAD.U32 R125, R117, 0x10000, RZ ;  /* 0x00010000757d7824 */ /* 0x000fe200078e00ff */
[----:B------:R-:W-:Y:S01]  /*3d10*/  LOP3.LUT R152, R123, 0xffff0000, RZ, 0xc0, !PT ;  /* 0xffff00007b987812 */ /* 0x000fe200078ec0ff */
[----:B------:R-:W-:Y:S01]  /*3d20*/  FMUL.FTZ R154, R155, R150 ;  /* 0x000000969b9a7220 */ /* 0x000fe20000410000 */
[----:B------:R-:W-:Y:S01]  /*3d30*/  LOP3.LUT R38, R38, 0xffff0000, RZ, 0xc0, !PT ;  /* 0xffff000026267812 */ /* 0x000fe200078ec0ff */
[----:B------:R-:W-:Y:S01]  /*3d40*/  IMAD.U32 R153, R116, 0x10000, RZ ;  /* 0x0001000074997824 */ /* 0x000fe200078e00ff */
[----:B------:R-:W-:Y:S01]  /*3d50*/  LOP3.LUT R90, R39, 0xffff0000, RZ, 0xc0, !PT ;  /* 0xffff0000275a7812 */ /* 0x000fe200078ec0ff */
[----:B------:R-:W-:-:S02]  /*3d60*/  IMAD.U32 R39, R37, 0x10000, RZ ;  /* 0x0001000025277824 */ /* 0x000fc400078e00ff */
[-C--:B------:R-:W-:Y:S01]  /*3d70*/  FMUL.FTZ R155, R155, R152.reuse ;  /* 0x000000989b9b7220 */ /* 0x080fe20000410000 */
[----:B------:R-:W-:Y:S02]  /*3d80*/  IMAD.U32 R37, R36, 0x10000, RZ ;  /* 0x0001000024257824 */ /* 0x000fe400078e00ff */
[----:B------:R-:W-:Y:S01]  /*3d90*/  FMUL.FTZ R160, R38, R125 ;  /* 0x0000007d26a07220 */ /* 0x000fe20000410000 */
[----:B------:R-:W-:Y:S01]  /*3da0*/  LOP3.LUT R36, R36, 0xffff0000, RZ, 0xc0, !PT ;  /* 0xffff000024247812 */ /* 0x000fe200078ec0ff */
[C---:B------:R-:W-:Y:S01]  /*3db0*/  FFMA.FTZ R154, R39.reuse, R152, -R154 ;  /* 0x00000098279a7223 */ /* 0x040fe2000001089a */
[----:B------:R-:W-:Y:S01]  /*3dc0*/  FFMA.FTZ R155, R39, R150, R155 ;  /* 0x00000096279b7223 */ /* 0x000fe2000001009b */
[-C--:B------:R-:W-:Y:S01]  /*3dd0*/  FMUL.FTZ R38, R38, R153.reuse ;  /* 0x0000009926267220 */ /* 0x080fe20000410000 */
[----:B------:R-:W-:Y:S01]  /*3de0*/  LOP3.LUT R117, R117, 0xffff0000, RZ, 0xc0, !PT ;  /* 0xffff000075757812 */ /* 0x000fe200078ec0ff */
[----:B------:R-:W-:Y:S01]  /*3df0*/  IMAD.U32 R123, R123, 0x10000, RZ ;  /* 0x000100007b7b7824 */ /* 0x000fe200078e00ff */
[----:B------:R-:W-:Y:S01]  /*3e00*/  LOP3.LUT R39, R116, 0xffff0000, RZ, 0xc0, !PT ;  /* 0xffff000074277812 */ /* 0x000fe200078ec0ff */
[C---:B------:R-:W-:Y:S01]  /*3e10*/  FFMA.FTZ R160, R91.reuse, R153, -R160 ;  /* 0x000000995ba07223 */ /* 0x040fe200000108a0 */
[----:B------:R-:W-:Y:S01]  /*3e20*/  FFMA.FTZ R91, R91, R125, R38 ;  /* 0x0000007d5b5b7223 */ /* 0x000fe20000010026 */
[----:B------:R-:W-:Y:S01]  /*3e30*/  FMUL.FTZ R125, R90, R117 ;  /* 0x000000755a7d7220 */ /* 0x000fe20000410000 */
[CC--:B------:R-:W-:Y:S01]  /*3e40*/  FMUL.FTZ R38, R36.reuse, R122.reuse ;  /* 0x0000007a24267220 */ /* 0x0c0fe20000410000 */
[----:B------:R-:W-:Y:S01]  /*3e50*/  FMUL.FTZ R153, R36, R123 ;  /* 0x0000007b24997220 */ /* 0x000fe20000410000 */
        /* <DEDUP_REMOVED lines=9> */
[----:B------:R-:W-:-:S07]  /*3ef0*/  F2FP.BF16.F32.PACK_AB R39, R90, R125 ;  /* 0x0000007d5a27723e */ /* 0x000fce00000010ff */
.L_x_481:
[----:B------:R-:W-:Y:S05]  /*3f00*/  BSYNC B3 ;  /* 0x0000000000037941 */ /* 0x000fea0003800000 */
.L_x_480:
[----:B------:R-:W-:Y:S02]  /*3f10*/  ULDC.64 UR4, c[0x0][0x208] ;  /* 0x0000820000047ab9 */ /* 0x000fe40000000a00 */
[----:B--2---:R2:W-:Y:S03]  /*3f20*/  STG.E.128 desc[UR4][R56.64+0x80], R36 ;  /* 0x0000802438007986 */ /* 0x0045e6000c101d04 */
.L_x_479:
[----:B------:R-:W-:Y:S05]  /*3f30*/  BSYNC B2 ;  /* 0x0000000000027941 */ /* 0x000fea0003800000 */
.L_x_478:
[----:B------:R-:W-:Y:S01]  /*3f40*/  ISETP.NE.AND P3, PT, R9, RZ, PT ;  /* 0x000000ff0900720c */ /* 0x000fe20003f65270 */
[----:B------:R-:W-:-:S12]  /*3f50*/  BSSY B2, `(.L_x_482) ;  /* 0x0000036000027945 */ /* 0x000fd80003800000 */
[----:B------:R-:W-:Y:S05]  /*3f60*/  @!P3 BRA `(.L_x_483) ;  /* 0x0000000000d0b947 */ /* 0x000fea0003800000 */
[----:B-12---:R1:W2:Y:S01]  /*3f70*/  LDS.128 R36, [R4+0x29400] ;  /* 0x0294000004247984 */ /* 0x0062a20000000c00 */
        /* <DEDUP_REMOVED lines=31> */
[----:B------:R-:W-:Y:S01]  /*4170*/  FFMA.FTZ R152, R83, R123, -R152 ;  /* 0x0000007b53987223 */ /* 0x000fe20000010898 */
[----:B------:R-:W-:Y:S01]  /*4180*/  SHF.L.U32 R91, R91, 0x10, RZ ;  /* 0x000000105b5b7819 */ /* 0x000fe200000006ff */
[----:B------:R-:W-:Y:S01]  /*4190*/  FFMA.FTZ R83, R83, R117, R38 ;  /* 0x0000007553537223 */ /* 0x000fe20000010026 */
[----:B------:R-:W-:Y:S01]  /*41a0*/  LOP3.LUT R39, R88, 0xffff0000, RZ, 0xc0, !PT ;  /* 0xffff000058277812 */ /* 0x000fe200078ec0ff */
[----:B------:R-:W-:Y:S01]  /*41b0*/  FMUL.FTZ R117, R82, R89 ;  /* 0x0000005952757220 */ /* 0x000fe20000410000 */
[C---:B------:R-:W-:Y:S01]  /*41c0*/  FMUL.FTZ R38, R36.reuse, R90 ;  /* 0x0000005a24267220 */ /* 0x040fe20000410000 */
[----:B------:R-:W-:Y:S01]  /*41d0*/  FMUL.FTZ R123, R36, R91 ;  /* 0x0000005b247b7220 */ /* 0x000fe20000410000 */
[----:B------:R-:W-:Y:S01]  /*41e0*/  F2FP.BF16.F32.PACK_AB R152, R83, R152 ;  /* 0x000000985398723e */ /* 0x000fe200000010ff */
[----:B------:R-:W-:Y:S01]  /*41f0*/  FMUL.FTZ R82, R82, R39 ;  /* 0x0000002752527220 */ /* 0x000fe20000410000 */
[C---:B------:R-:W-:Y:S01]  /*4200*/  FFMA.FTZ R38, R37.reuse, R91, -R38 ;  /* 0x0000005b25267223 */ /* 0x040fe20000010826 */
[----:B------:R-:W-:Y:S01]  /*4210*/  FFMA.FTZ R123, R37, R90, R123 ;  /* 0x0000005a257b7223 */ /* 0x000fe2000001007b */
[C---:B------:R-:W-:Y:S01]  /*4220*/  FFMA.FTZ R117, R116.reuse, R39, -R117 ;  /* 0x0000002774757223 */ /* 0x040fe20000010875 */
[----:B------:R-:W-:Y:S01]  /*4230*/  FFMA.FTZ R82, R116, R89, R82 ;  /* 0x0000005974527223 */ /* 0x000fe20000010052 */
[----:B------:R-:W-:-:S02]  /*4240*/  F2FP.BF16.F32.PACK_AB R37, R125, R150 ;  /* 0x000000967d25723e */ /* 0x000fc400000010ff */
[----:B------:R-:W-:Y:S01]  /*4250*/  F2FP.BF16.F32.PACK_AB R36, R123, R38 ;  /* 0x000000267b24723e */ /* 0x000fe200000010ff */
[----:B------:R-:W-:Y:S01]  /*4260*/  IMAD.MOV.U32 R38, RZ, RZ, R152 ;  /* 0x000000ffff267224 */ /* 0x000fe200078e0098 */
[----:B------:R-:W-:-:S07]  /*4270*/  F2FP.BF16.F32.PACK_AB R39, R82, R117 ;  /* 0x000000755227723e */ /* 0x000fce00000010ff */
.L_x_485:
[----:B------:R-:W-:Y:S05]  /*4280*/  BSYNC B3 ;  /* 0x0000000000037941 */ /* 0x000fea0003800000 */
.L_x_484:
[----:B------:R-:W-:Y:S02]  /*4290*/  ULDC.64 UR4, c[0x0][0x208] ;  /* 0x0000820000047ab9 */ /* 0x000fe40000000a00 */
[----:B--2---:R3:W-:Y:S03]  /*42a0*/  STG.E.128 desc[UR4][R56.64+0x100], R36 ;  /* 0x0001002438007986 */ /* 0x0047e6000c101d04 */
.L_x_483:
[----:B------:R-:W-:Y:S05]  /*42b0*/  BSYNC B2 ;  /* 0x0000000000027941 */ /* 0x000fea0003800000 */
.L_x_482:
[----:B------:R-:W-:-:S13]  /*42c0*/  ISETP.NE.AND P3, PT, R8, RZ, PT ;  /* 0x000000ff0800720c */ /* 0x000fda0003f65270 */
[----:B------:R-:W-:Y:S05]  /*42d0*/  @!P3 BRA `(.L_x_473) ;  /* 0x0000000000ccb947 */ /* 0x000fea0003800000 */
[----:B-123--:R1:W2:Y:S01]  /*42e0*/  LDS.128 R36, [R4+0x2bc00] ;  /* 0x02bc000004247984 */ /* 0x00e2a20000000c00 */
[----:B------:R-:W-:Y:S01]  /*42f0*/  ISETP.GE.AND P3, PT, R216, R115, PT ;  /* 0x00000073d800720c */ /* 0x000fe20003f66270 */
[----:B------:R-:W-:-:S12]  /*4300*/  BSSY B2, `(.L_x_486) ;  /* 0x000002e000027945 */ /* 0x000fd80003800000 */
[----:B-1----:R-:W-:Y:S05]  /*4310*/  @P3 BRA `(.L_x_487) ;  /* 0x0000000000b03947 */ /* 0x002fea0003800000 */
[----:B------:R-:W-:Y:S02]  /*4320*/  SHF.R.U64 R83, R80, 0x10, R81 ;  /* 0x0000001050537819 */ /* 0x000fe40000001251 */
[--C-:B------:R-:W-:Y:S02]  /*4330*/  SHF.R.U64 R82, R78, 0x10, R79.reuse ;  /* 0x000000104e527819 */ /* 0x100fe4000000124f */
[----:B------:R-:W-:Y:S01]  /*4340*/  SHF.R.U32.HI R88, RZ, 0x10, R79 ;  /* 0x00000010ff587819 */ /* 0x000fe2000001164f */
[----:B--2---:R-:W-:Y:S01]  /*4350*/  IMAD.U32 R79, R38, 0x10000, RZ ;  /* 0x00010000264f7824 */ /* 0x004fe200078e00ff */
[----:B------:R-:W-:Y:S02]  /*4360*/  SHF.R.U32.HI R80, RZ, 0x10, R81 ;  /* 0x00000010ff507819 */ /* 0x000fe40000011651 */
[----:B------:R-:W-:Y:S02]  /*4370*/  PRMT R186, R186, 0x5410, R83 ;  /* 0x00005410baba7816 */ /* 0x000fe40000000053 */
[----:B------:R-:W-:-:S02]  /*4380*/  PRMT R179, R179, 0x5410, R82 ;  /* 0x00005410b3b37816 */ /* 0x000fc40000000052 */
[----:B------:R-:W-:Y:S01]  /*4390*/  PRMT R181, R181, 0x5410, R88 ;  /* 0x00005410b5b57816 */ /* 0x000fe20000000058 */
[----:B------:R-:W-:Y:S01]  /*43a0*/  IMAD.U32 R88, R37, 0x10000, RZ ;  /* 0x0001000025587824 */ /* 0x000fe200078e00ff */
[----:B------:R-:W-:Y:S01]  /*43b0*/  PRMT R187, R187, 0x5410, R80 ;  /* 0x00005410bbbb7816 */ /* 0x000fe20000000050 */
[----:B------:R-:W-:Y:S01]  /*43c0*/  IMAD.U32 R80, R36, 0x10000, RZ ;  /* 0x0001000024507824 */ /* 0x000fe200078e00ff */
[----:B------:R-:W-:Y:S01]  /*43d0*/  LOP3.LUT R37, R37, 0xffff0000, RZ, 0xc0, !PT ;  /* 0xffff000025257812 */ /* 0x000fe200078ec0ff */
[----:B------:R-:W-:Y:S01]  /*43e0*/  IMAD.U32 R82, R181, 0x10000, RZ ;  /* 0x00010000b5527824 */ /* 0x000fe200078e00ff */
[----:B------:R-:W-:Y:S01]  /*43f0*/  LOP3.LUT R90, R186, 0xffff0000, RZ, 0xc0, !PT ;  /* 0xffff0000ba5a7812 */ /* 0x000fe200078ec0ff */
[----:B------:R-:W-:Y:S01]  /*4400*/  IMAD.U32 R81, R187, 0x10000, RZ ;  /* 0x00010000bb517824 */ /* 0x000fe200078e00ff */
[C---:B------:R-:W-:Y:S01]  /*4410*/  LOP3.LUT R83, R179.reuse, 0xffff0000, RZ, 0xc0, !PT ;  /* 0xffff0000b3537812 */ /* 0x040fe200078ec0ff */
[----:B------:R-:W-:Y:S01]  /*4420*/  IMAD.U32 R179, R179, 0x10000, RZ ;  /* 0x00010000b3b37824 */ /* 0x000fe200078e00ff */
[----:B------:R-:W-:Y:S01]  /*4430*/  LOP3.LUT R38, R38, 0xffff0000, RZ, 0xc0, !PT ;  /* 0xffff000026267812 */ /* 0x000fe200078ec0ff */
[----:B------:R-:W-:Y:S01]  /*4440*/  FMUL.FTZ R89, R37, R90 ;  /* 0x0000005a25597220 */ /* 0x000fe20000410000 */
[----:B------:R-:W-:Y:S01]  /*4450*/  LOP3.LUT R78, R39, 0xffff0000, RZ, 0xc0, !PT ;  /* 0xffff0000274e7812 */ /* 0x000fe200078ec0ff */
[----:B------:R-:W-:Y:S01]  /*4460*/  FMUL.FTZ R37, R37, R83 ;  /* 0x0000005325257220 */ /* 0x000fe20000410000 */
[----:B------:R-:W-:Y:S01]  /*4470*/  LOP3.LUT R187, R187, 0xffff0000, RZ, 0xc0, !PT ;  /* 0xffff0000bbbb7812 */ /* 0x000fe200078ec0ff */
[----:B------:R-:W-:Y:S01]  /*4480*/  FMUL.FTZ R116, R38, R81 ;  /* 0x0000005126747220 */ /* 0x000fe20000410000 */
[----:B------:R-:W-:Y:S01]  /*4490*/  FFMA.FTZ R89, R88, R83, -R89 ;  /* 0x0000005358597223 */ /* 0x000fe20000010859 */
[----:B------:R-:W-:Y:S01]  /*44a0*/  FMUL.FTZ R38, R38, R82 ;  /* 0x0000005226267220 */ /* 0x000fe20000410000 */
[----:B------:R-:W-:Y:S01]  /*44b0*/  LOP3.LUT R36, R36, 0xffff0000, RZ, 0xc0, !PT ;  /* 0xffff000024247812 */ /* 0x000fe200078ec0ff */
[----:B------:R-:W-:Y:S01]  /*44c0*/  FFMA.FTZ R88, R88, R90, R37 ;  /* 0x0000005a58587223 */ /* 0x000fe20000010025 */
[----:B------:R-:W-:Y:S01]  /*44d0*/  LOP3.LUT R181, R181, 0xffff0000, RZ, 0xc0, !PT ;  /* 0xffff0000b5b57812 */ /* 0x000fe200078ec0ff */
[----:B------:R-:W-:-:S02]  /*44e0*/  IMAD.U32 R37, R186, 0x10000, RZ ;  /* 0x00010000ba257824 */ /* 0x000fc400078e00ff */
[C---:B------:R-:W-:Y:S01]  /*44f0*/  FFMA.FTZ R116, R79.reuse, R82, -R116 ;  /* 0x000000524f747223 */ /* 0x040fe20000010874 */
[----:B------:R-:W-:Y:S01]  /*4500*/  FFMA.FTZ R79, R79, R81, R38 ;  /* 0x000000514f4f7223 */ /* 0x000fe20000010026 */
[----:B------:R-:W-:Y:S02]  /*4510*/  IMAD.U32 R39, R39, 0x10000, RZ ;  /* 0x0001000027277824 */ /* 0x000fe400078e00ff */
[C---:B------:R-:W-:Y:S01]  /*4520*/  FMUL.FTZ R38, R78.reuse, R187 ;  /* 0x000000bb4e267220 */ /* 0x040fe20000410000 */
[----:B------:R-:W-:Y:S01]  /*4530*/  FMUL.FTZ R78, R78, R181 ;  /* 0x000000b54e4e7220 */ /* 0x000fe20000410000 */
[C---:B------:R-:W-:Y:S01]  /*4540*/  FMUL.FTZ R81, R36.reuse, R37 ;  /* 0x0000002524517220 */ /* 0x040fe20000410000 */
[----:B------:R-:W-:Y:S01]  /*4550*/  FMUL.FTZ R36, R36, R179 ;  /* 0x000000b324247220 */ /* 0x000fe20000410000 */
[C---:B------:R-:W-:Y:S01]  /*4560*/  FFMA.FTZ R38, R39.reuse, R181, -R38 ;  /* 0x000000b527267223 */ /* 0x040fe20000010826 */
[----:B------:R-:W-:Y:S01]  /*4570*/  FFMA.FTZ R39, R39, R187, R78 ;  /* 0x000000bb27277223 */ /* 0x000fe2000001004e */
[C---:B------:R-:W-:Y:S01]  /*4580*/  FFMA.FTZ R81, R80.reuse, R179, -R81 ;  /* 0x000000b350517223 */ /* 0x040fe20000010851 */
[----:B------:R-:W-:Y:S01]  /*4590*/  FFMA.FTZ R36, R80, R37, R36 ;  /* 0x0000002550247223 */ /* 0x000fe20000010024 */
[----:B------:R-:W-:-:S02]  /*45a0*/  F2FP.BF16.F32.PACK_AB R37, R88, R89 ;  /* 0x000000595825723e */ /* 0x000fc400000010ff */
[----:B------:R-:W-:Y:S02]  /*45b0*/  F2FP.BF16.F32.PACK_AB R39, R39, R38 ;  /* 0x000000262727723e */ /* 0x000fe400000010ff */
[----:B------:R-:W-:Y:S02]  /*45c0*/  F2FP.BF16.F32.PACK_AB R38, R79, R116 ;  /* 0x000000744f26723e */ /* 0x000fe400000010ff */
[----:B------:R-:W-:-:S07]  /*45d0*/  F2FP.BF16.F32.PACK_AB R36, R36, R81 ;  /* 0x000000512424723e */ /* 0x000fce00000010ff */
.L_x_487:
[----:B------:R-:W-:Y:S05]  /*45e0*/  BSYNC B2 ;  /* 0x0000000000027941 */ /* 0x000fea0003800000 */
.L_x_486:
[----:B------:R-:W-:Y:S02]  /*45f0*/  ULDC.64 UR4, c[0x0][0x208] ;  /* 0x0000820000047ab9 */ /* 0x000fe40000000a00 */
[----:B--2---:R4:W-:Y:S03]  /*4600*/  STG.E.128 desc[UR4][R56.64+0x180], R36 ;  /* 0x0001802438007986 */ /* 0x0049e6000c101d04 */
.L_x_473:
[----:B------:R-:W-:Y:S05]  /*4610*/  BSYNC B1 ;  /* 0x0000000000017941 */ /* 0x000fea0003800000 */
.L_x_472:
[----:B------:R-:W-:Y:S04]  /*4620*/  BSSY B1, `(.L_x_488) ;  /* 0x00000e2000017945 */ /* 0x000fe80003800000 */
[----:B------:R-:W-:Y:S05]  /*4630*/  @P4 BRA `(.L_x_489) ;  /* 0x0000000c00804947 */ /* 0x000fea0003800000 */
[----:B------:R-:W-:Y:S01]  /*4640*/  ISETP.NE.AND P3, PT, R26, RZ, PT ;  /* 0x000000ff1a00720c */ /* 0x000fe20003f65270 */
[----:B------:R-:W-:-:S12]  /*4650*/  BSSY B2, `(.L_x_490) ;  /* 0x0000036000027945 */ /* 0x000fd80003800000 */
[----:B------:R-:W-:Y:S05]  /*4660*/  @!P3 BRA `(.L_x_491) ;  /* 0x0000000000d0b947 */ /* 0x000fea0003800000 */
[----:B-1234-:R1:W2:Y:S01]  /*4670*/  LDS.128 R36, [R4+0x25400] ;  /* 0x0254000004247984 */ /* 0x01e2a20000000c00 */
        /* <DEDUP_REMOVED lines=8> */
[----:B------:R-:W-:Y:S02]  /*4700*/  PRMT R177, R177, 0x5410, R78 ;  /* 0x00005410b1b17816 */ /* 0x000fe4000000004e */
[----:B------:R-:W-:-:S02]  /*4710*/  SHF.R.U32.HI R75, RZ, 0x10, R75 ;  /* 0x00000010ff4b7819 */ /* 0x000fc4000001164b */
[----:B------:R-:W-:Y:S02]  /*4720*/  PRMT R191, R191, 0x5410, R76 ;  /* 0x00005410bfbf7816 */ /* 0x000fe4000000004c */
[----:B------:R-:W-:Y:S02]  /*4730*/  LOP3.LUT R57, R37, 0xffff0000, RZ, 0xc0, !PT ;  /* 0xffff000025397812 */ /* 0x000fe400078ec0ff */
[C---:B------:R-:W-:Y:S01]  /*4740*/  LOP3.LUT R78, R190.reuse, 0xffff0000, RZ, 0xc0, !PT ;  /* 0xffff0000be4e7812 */ /* 0x040fe200078ec0ff */
[----:B------:R-:W-:Y:S01]  /*4750*/  IMAD.U32 R79, R191, 0x10000, RZ ;  /* 0x00010000bf4f7824 */ /* 0x000fe200078e00ff */
[----:B------:R-:W-:Y:S01]  /*4760*/  LOP3.LUT R76, R177, 0xffff0000, RZ, 0xc0, !PT ;  /* 0xffff0000b14c7812 */ /* 0x000fe200078ec0ff */
[----:B------:R-:W-:Y:S01]  /*4770*/  IMAD.U32 R190, R190, 0x10000, RZ ;  /* 0x00010000bebe7824 */ /* 0x000fe200078e00ff */
[----:B------:R-:W-:Y:S01]  /*4780*/  PRMT R178, R178, 0x5410, R75 ;  /* 0x00005410b2b27816 */ /* 0x000fe2000000004b */
[----:B------:R-:W-:Y:S02]  /*4790*/  IMAD.U32 R75, R37, 0x10000, RZ ;  /* 0x00010000254b7824 */ /* 0x000fe400078e00ff */
[C---:B------:R-:W-:Y:S01]  /*47a0*/  FMUL.FTZ R80, R57.reuse, R78 ;  /* 0x0000004e39507220 */ /* 0x040fe20000410000 */
[----:B------:R-:W-:Y:S01]  /*47b0*/  LOP3.LUT R74, R38, 0xffff0000, RZ, 0xc0, !PT ;  /* 0xffff0000264a7812 */ /* 0x000fe200078ec0ff */
[-C--:B------:R-:W-:Y:S01]  /*47c0*/  FMUL.FTZ R81, R57, R76.reuse ;  /* 0x0000004c39517220 */ /* 0x080fe20000410000 */
[----:B------:R-:W-:Y:S01]  /*47d0*/  IMAD.U32 R77, R178, 0x10000, RZ ;  /* 0x00010000b24d7824 */ /* 0x000fe200078e00ff */
[C---:B------:R-:W-:Y:S01]  /*47e0*/  LOP3.LUT R57, R36.reuse, 0xffff0000, RZ, 0xc0, !PT ;  /* 0xffff000024397812 */ /* 0x040fe200078ec0ff */
[----:B------:R-:W-:Y:S01]  /*47f0*/  IMAD.U32 R37, R36, 0x10000, RZ ;  /* 0x0001000024257824 */ /* 0x000fe200078e00ff */
[----:B------:R-:W-:Y:S01]  /*4800*/  LOP3.LUT R38, R39, 0xffff0000, RZ, 0xc0, !PT ;  /* 0xffff000027267812 */ /* 0x000fe200078ec0ff */
[----:B------:R-:W-:Y:S01]  /*4810*/  FFMA.FTZ R36, R75, R76, -R80 ;  /* 0x0000004c4b247223 */ /* 0x000fe20000010850 */
[----:B------:R-:W-:Y:S01]  /*4820*/  LOP3.LUT R191, R191, 0xffff0000, RZ, 0xc0, !PT ;  /* 0xffff0000bfbf7812 */ /* 0x000fe200078ec0ff */
[----:B------:R-:W-:Y:S01]  /*4830*/  FFMA.FTZ R75, R75, R78, R81 ;  /* 0x0000004e4b4b7223 */ /* 0x000fe20000010051 */
[----:B------:R-:W-:Y:S01]  /*4840*/  LOP3.LUT R178, R178, 0xffff0000, RZ, 0xc0, !PT ;  /* 0xffff0000b2b27812 */ /* 0x000fe200078ec0ff */
[C---:B------:R-:W-:Y:S01]  /*4850*/  FMUL.FTZ R83, R74.reuse, R79 ;  /* 0x0000004f4a537220 */ /* 0x040fe20000410000 */
[----:B------:R-:W-:Y:S01]  /*4860*/  FMUL.FTZ R81, R74, R77 ;  /* 0x0000004d4a517220 */ /* 0x000fe20000410000 */
[----:B------:R-:W-:-:S02]  /*4870*/  IMAD.U32 R74, R177, 0x10000, RZ ;  /* 0x00010000b14a7824 */ /* 0x000fc400078e00ff */
[C---:B------:R-:W-:Y:S01]  /*4880*/  FMUL.FTZ R76, R38.reuse, R191 ;  /* 0x000000bf264c7220 */ /* 0x040fe20000410000 */
[----:B------:R-:W-:Y:S01]  /*4890*/  FMUL.FTZ R78, R38, R178 ;  /* 0x000000b2264e7220 */ /* 0x000fe20000410000 */
[C---:B------:R-:W-:Y:S01]  /*48a0*/  FFMA.FTZ R83, R56.reuse, R77, -R83 ;  /* 0x0000004d38537223 */ /* 0x040fe20000010853 */
[----:B------:R-:W-:Y:S01]  /*48b0*/  FMUL.FTZ R38, R57, R190 ;  /* 0x000000be39267220 */ /* 0x000fe20000410000 */
[----:B------:R-:W-:Y:S02]  /*48c0*/  IMAD.U32 R39, R39, 0x10000, RZ ;  /* 0x0001000027277824 */ /* 0x000fe400078e00ff */
[----:B------:R-:W-:Y:S01]  /*48d0*/  FFMA.FTZ R56, R56, R79, R81 ;  /* 0x0000004f38387223 */ /* 0x000fe20000010051 */
[-C--:B------:R-:W-:Y:S01]  /*48e0*/  FMUL.FTZ R57, R57, R74.reuse ;  /* 0x0000004a39397220 */ /* 0x080fe20000410000 */
[----:B------:R-:W-:Y:S01]  /*48f0*/  FFMA.FTZ R38, R37, R74, -R38 ;  /* 0x0000004a25267223 */ /* 0x000fe20000010826 */
        /* <DEDUP_REMOVED lines=8> */
.L_x_493:
[----:B------:R-:W-:Y:S05]  /*4980*/  BSYNC B3 ;  /* 0x0000000000037941 */ /* 0x000fea0003800000 */
.L_x_492:
[----:B------:R-:W-:Y:S02]  /*4990*/  ULDC.64 UR4, c[0x0][0x208] ;  /* 0x0000820000047ab9 */ /* 0x000fe40000000a00 */
[----:B--2---:R1:W-:Y:S03]  /*49a0*/  STG.E.128 desc[UR4][R50.64], R36 ;  /* 0x0000002432007986 */ /* 0x0043e6000c101d04 */
.L_x_491:
[----:B------:R-:W-:Y:S05]  /*49b0*/  BSYNC B2 ;  /* 0x0000000000027941 */ /* 0x000fea0003800000 */
.L_x_490:
        /* <DEDUP_REMOVED lines=9> */
[--C-:B------:R-:W-:Y:S02]  /*4a50*/  SHF.R.U64 R70, R72, 0x10, R73.reuse ;  /* 0x0000001048467819 */ /* 0x100fe40000001249 */
        /* <DEDUP_REMOVED lines=11> */
[----:B------:R-:W-:Y:S01]  /*4b10*/  FMUL.FTZ R78, R70, R73 ;  /* 0x00000049464e7220 */ /* 0x000fe20000410000 */
[----:B------:R-:W-:Y:S01]  /*4b20*/  LOP3.LUT R71, R38, 0xffff0000, RZ, 0xc0, !PT ;  /* 0xffff000026477812 */ /* 0x000fe200078ec0ff */
[C---:B------:R-:W-:Y:S01]  /*4b30*/  IMAD.U32 R38, R39.reuse, 0x10000, RZ ;  /* 0x0001000027267824 */ /* 0x040fe200078e00ff */
[----:B------:R-:W-:Y:S01]  /*4b40*/  LOP3.LUT R56, R39, 0xffff0000, RZ, 0xc0, !PT ;  /* 0xffff000027387812 */ /* 0x000fe200078ec0ff */
[----:B------:R-:W-:-:S02]  /*4b50*/  IMAD.U32 R39, R37, 0x10000, RZ ;  /* 0x0001000025277824 */ /* 0x000fc400078e00ff */
[----:B------:R-:W-:Y:S01]  /*4b60*/  FMUL.FTZ R70, R70, R72 ;  /* 0x0000004846467220 */ /* 0x000fe20000410000 */
[----:B------:R-:W-:Y:S02]  /*4b70*/  IMAD.U32 R74, R171, 0x10000, RZ ;  /* 0x00010000ab4a7824 */ /* 0x000fe400078e00ff */
[----:B------:R-:W-:Y:S01]  /*4b80*/  FMUL.FTZ R80, R71, R76 ;  /* 0x0000004c47507220 */ /* 0x000fe20000410000 */
[C---:B------:R-:W-:Y:S01]  /*4b90*/  FFMA.FTZ R78, R39.reuse, R72, -R78 ;  /* 0x00000048274e7223 */ /* 0x040fe2000001084e */
[----:B------:R-:W-:Y:S01]  /*4ba0*/  FFMA.FTZ R73, R39, R73, R70 ;  /* 0x0000004927497223 */ /* 0x000fe20000010046 */
[----:B------:R-:W-:Y:S01]  /*4bb0*/  SHF.L.U32 R37, R36, 0x10, RZ ;  /* 0x0000001024257819 */ /* 0x000fe200000006ff */
[-C--:B------:R-:W-:Y:S01]  /*4bc0*/  FMUL.FTZ R70, R71, R74.reuse ;  /* 0x0000004a47467220 */ /* 0x080fe20000410000 */
[----:B------:R-:W-:Y:S01]  /*4bd0*/  LOP3.LUT R39, R174, 0xffff0000, RZ, 0xc0, !PT ;  /* 0xffff0000ae277812 */ /* 0x000fe200078ec0ff */
[----:B------:R-:W-:Y:S01]  /*4be0*/  FFMA.FTZ R80, R57, R74, -R80 ;  /* 0x0000004a39507223 */ /* 0x000fe20000010850 */
[----:B------:R-:W-:Y:S01]  /*4bf0*/  LOP3.LUT R171, R171, 0xffff0000, RZ, 0xc0, !PT ;  /* 0xffff0000abab7812 */ /* 0x000fe200078ec0ff */
[----:B------:R-:W-:Y:S01]  /*4c00*/  IMAD.U32 R172, R172, 0x10000, RZ ;  /* 0x00010000acac7824 */ /* 0x000fe200078e00ff */
[----:B------:R-:W-:Y:S01]  /*4c10*/  LOP3.LUT R36, R36, 0xffff0000, RZ, 0xc0, !PT ;  /* 0xffff000024247812 */ /* 0x000fe200078ec0ff */
[----:B------:R-:W-:Y:S01]  /*4c20*/  FFMA.FTZ R57, R57, R76, R70 ;  /* 0x0000004c39397223 */ /* 0x000fe20000010046 */
[C---:B------:R-:W-:Y:S01]  /*4c30*/  FMUL.FTZ R71, R56.reuse, R39 ;  /* 0x0000002738477220 */ /* 0x040fe20000410000 */
[----:B------:R-:W-:Y:S01]  /*4c40*/  FMUL.FTZ R70, R56, R171 ;  /* 0x000000ab38467220 */ /* 0x000fe20000410000 */
[----:B------:R-:W-:Y:S01]  /*4c50*/  F2FP.BF16.F32.PACK_AB R73, R73, R78 ;  /* 0x0000004e4949723e */ /* 0x000fe200000010ff */
[C---:B------:R-:W-:Y:S01]  /*4c60*/  FMUL.FTZ R56, R36.reuse, R173 ;  /* 0x000000ad24387220 */ /* 0x040fe20000410000 */
[-C--:B------:R-:W-:Y:S01]  /*4c70*/  FMUL.FTZ R36, R36, R172.reuse ;  /* 0x000000ac24247220 */ /* 0x080fe20000410000 */
[C---:B------:R-:W-:Y:S01]  /*4c80*/  FFMA.FTZ R71, R38.reuse, R171, -R71 ;  /* 0x000000ab26477223 */ /* 0x040fe20000010847 */
[----:B------:R-:W-:Y:S01]  /*4c90*/  FFMA.FTZ R70, R38, R39, R70 ;  /* 0x0000002726467223 */ /* 0x000fe20000010046 */
[C---:B------:R-:W-:Y:S01]  /*4ca0*/  FFMA.FTZ R56, R37.reuse, R172, -R56 ;  /* 0x000000ac25387223 */ /* 0x040fe20000010838 */
[----:B------:R-:W-:Y:S01]  /*4cb0*/  FFMA.FTZ R37, R37, R173, R36 ;  /* 0x000000ad25257223 */ /* 0x000fe20000010024 */
[----:B------:R-:W-:-:S02]  /*4cc0*/  F2FP.BF16.F32.PACK_AB R38, R57, R80 ;  /* 0x000000503926723e */ /* 0x000fc400000010ff */
[----:B------:R-:W-:Y:S02]  /*4cd0*/  F2FP.BF16.F32.PACK_AB R39, R70, R71 ;  /* 0x000000474627723e */ /* 0x000fe400000010ff */
[----:B------:R-:W-:Y:S01]  /*4ce0*/  F2FP.BF16.F32.PACK_AB R36, R37, R56 ;  /* 0x000000382524723e */ /* 0x000fe200000010ff */
[----:B------:R-:W-:-:S07]  /*4cf0*/  IMAD.MOV.U32 R37, RZ, RZ, R73 ;  /* 0x000000ffff257224 */ /* 0x000fce00078e0049 */
.L_x_497:
[----:B------:R-:W-:Y:S05]  /*4d00*/  BSYNC B3 ;  /* 0x0000000000037941 */ /* 0x000fea0003800000 */
.L_x_496:
[----:B------:R-:W-:Y:S02]  /*4d10*/  ULDC.64 UR4, c[0x0][0x208] ;  /* 0x0000820000047ab9 */ /* 0x000fe40000000a00 */
[----:B--2---:R1:W-:Y:S03]  /*4d20*/  STG.E.128 desc[UR4][R50.64+0x80], R36 ;  /* 0x0000802432007986 */ /* 0x0043e6000c101d04 */
.L_x_495:
[----:B------:R-:W-:Y:S05]  /*4d30*/  BSYNC B2 ;  /* 0x0000000000027941 */ /* 0x000fea0003800000 */
.L_x_494:
        /* <DEDUP_REMOVED lines=12> */
[----:B------:R-:W-:Y:S02]  /*4e00*/  SHF.R.U32.HI R70, RZ, 0x10, R67 ;  /* 0x00000010ff467819 */ /* 0x000fe40000011643 */
[----:B------:R-:W-:Y:S02]  /*4e10*/  PRMT R169, R169, 0x5410, R68 ;  /* 0x00005410a9a97816 */ /* 0x000fe40000000044 */
[----:B------:R-:W-:-:S02]  /*4e20*/  PRMT R168, R168, 0x5410, R71 ;  /* 0x00005410a8a87816 */ /* 0x000fc40000000047 */
[----:B------:R-:W-:Y:S02]  /*4e30*/  PRMT R170, R170, 0x5410, R69 ;  /* 0x00005410aaaa7816 */ /* 0x000fe40000000045 */
[----:B------:R-:W-:Y:S02]  /*4e40*/  LOP3.LUT R67, R39, 0xffff0000, RZ, 0xc0, !PT ;  /* 0xffff000027437812 */ /* 0x000fe400078ec0ff */
[----:B------:R-:W-:Y:S01]  /*4e50*/  PRMT R167, R167, 0x5410, R70 ;  /* 0x00005410a7a77816 */ /* 0x000fe20000000046 */
[----:B------:R-:W-:Y:S01]  /*4e60*/  IMAD.U32 R71, R170, 0x10000, RZ ;  /* 0x00010000aa477824 */ /* 0x000fe200078e00ff */
[----:B------:R-:W-:Y:S02]  /*4e70*/  LOP3.LUT R39, R37, 0xffff0000, RZ, 0xc0, !PT ;  /* 0xffff000025277812 */ /* 0x000fe400078ec0ff */
[----:B------:R-:W-:Y:S01]  /*4e80*/  LOP3.LUT R70, R169, 0xffff0000, RZ, 0xc0, !PT ;  /* 0xffff0000a9467812 */ /* 0x000fe200078ec0ff */
[----:B------:R-:W-:Y:S01]  /*4e90*/  IMAD.U32 R69, R167, 0x10000, RZ ;  /* 0x00010000a7457824 */ /* 0x000fe200078e00ff */
[----:B------:R-:W-:Y:S01]  /*4ea0*/  LOP3.LUT R68, R168, 0xffff0000, RZ, 0xc0, !PT ;  /* 0xffff0000a8447812 */ /* 0x000fe200078ec0ff */
[----:B------:R-:W-:Y:S01]  /*4eb0*/  IMAD.U32 R169, R169, 0x10000, RZ ;  /* 0x00010000a9a97824 */ /* 0x000fe200078e00ff */
[----:B------:R-:W-:Y:S01]  /*4ec0*/  LOP3.LUT R57, R38, 0xffff0000, RZ, 0xc0, !PT ;  /* 0xffff000026397812 */ /* 0x000fe200078ec0ff */
[----:B------:R-:W-:-:S02]  /*4ed0*/  IMAD.U32 R38, R37, 0x10000, RZ ;  /* 0x0001000025267824 */ /* 0x000fc400078e00ff */
[C---:B------:R-:W-:Y:S01]  /*4ee0*/  FMUL.FTZ R73, R39.reuse, R70 ;  /* 0x0000004627497220 */ /* 0x040fe20000410000 */
[C---:B------:R-:W-:Y:S02]  /*4ef0*/  IMAD.U32 R37, R36.reuse, 0x10000, RZ ;  /* 0x0001000024257824 */ /* 0x040fe400078e00ff */
[-C--:B------:R-:W-:Y:S01]  /*4f00*/  FMUL.FTZ R39, R39, R68.reuse ;  /* 0x0000004427277220 */ /* 0x080fe20000410000 */
[----:B------:R-:W-:Y:S01]  /*4f10*/  LOP3.LUT R36, R36, 0xffff0000, RZ, 0xc0, !PT ;  /* 0xffff000024247812 */ /* 0x000fe200078ec0ff */
[C---:B------:R-:W-:Y:S01]  /*4f20*/  FMUL.FTZ R75, R57.reuse, R71 ;  /* 0x00000047394b7220 */ /* 0x040fe20000410000 */
[----:B------:R-:W-:Y:S01]  /*4f30*/  LOP3.LUT R170, R170, 0xffff0000, RZ, 0xc0, !PT ;  /* 0xffff0000aaaa7812 */ /* 0x000fe200078ec0ff */
[-C--:B------:R-:W-:Y:S01]  /*4f40*/  FMUL.FTZ R57, R57, R69.reuse ;  /* 0x0000004539397220 */ /* 0x080fe20000410000 */
[----:B------:R-:W-:Y:S01]  /*4f50*/  LOP3.LUT R167, R167, 0xffff0000, RZ, 0xc0, !PT ;  /* 0xffff0000a7a77812 */ /* 0x000fe200078ec0ff */
[----:B------:R-:W-:Y:S02]  /*4f60*/  IMAD.U32 R168, R168, 0x10000, RZ ;  /* 0x00010000a8a87824 */ /* 0x000fe400078e00ff */
[C---:B------:R-:W-:Y:S01]  /*4f70*/  FFMA.FTZ R73, R38.reuse, R68, -R73 ;  /* 0x0000004426497223 */ /* 0x040fe20000010849 */
[----:B------:R-:W-:Y:S01]  /*4f80*/  FFMA.FTZ R70, R38, R70, R39 ;  /* 0x0000004626467223 */ /* 0x000fe20000010027 */
[----:B------:R-:W-:Y:S01]  /*4f90*/  FFMA.FTZ R75, R56, R69, -R75 ;  /* 0x00000045384b7223 */ /* 0x000fe2000001084b */
[----:B------:R-:W-:Y:S01]  /*4fa0*/  FMUL.FTZ R38, R36, R169 ;  /* 0x000000a924267220 */ /* 0x000fe20000410000 */
[----:B------:R-:W-:Y:S01]  /*4fb0*/  FFMA.FTZ R56, R56, R71, R57 ;  /* 0x0000004738387223 */ /* 0x000fe20000010039 */
        /* <DEDUP_REMOVED lines=13> */
.L_x_501:
[----:B------:R-:W-:Y:S05]  /*5090*/  BSYNC B3 ;  /* 0x0000000000037941 */ /* 0x000fea0003800000 */
.L_x_500:
[----:B------:R-:W-:Y:S02]  /*50a0*/  ULDC.64 UR4, c[0x0][0x208] ;  /* 0x0000820000047ab9 */ /* 0x000fe40000000a00 */
[----:B--2---:R1:W-:Y:S03]  /*50b0*/  STG.E.128 desc[UR4][R50.64+0x100], R36 ;  /* 0x0001002432007986 */ /* 0x0043e6000c101d04 */
.L_x_499:
[----:B------:R-:W-:Y:S05]  /*50c0*/  BSYNC B2 ;  /* 0x0000000000027941 */ /* 0x000fea0003800000 */
.L_x_498:
[----:B------:R-:W-:-:S13]  /*50d0*/  ISETP.NE.AND P3, PT, R8, RZ, PT ;  /* 0x000000ff0800720c */ /* 0x000fda0003f65270 */
        /* <DEDUP_REMOVED lines=20> */
[C---:B------:R-:W-:Y:S01]  /*5220*/  LOP3.LUT R64, R162.reuse, 0xffff0000, RZ, 0xc0, !PT ;  /* 0xffff0000a2407812 */ /* 0x040fe200078ec0ff */
[----:B------:R-:W-:Y:S01]  /*5230*/  IMAD.U32 R162, R162, 0x10000, RZ ;  /* 0x00010000a2a27824 */ /* 0x000fe200078e00ff */
[----:B------:R-:W-:Y:S01]  /*5240*/  LOP3.LUT R57, R38, 0xffff0000, RZ, 0xc0, !PT ;  /* 0xffff000026397812 */ /* 0x000fe200078ec0ff */
[----:B------:R-:W-:-:S02]  /*5250*/  IMAD.U32 R38, R37, 0x10000, RZ ;  /* 0x0001000025267824 */ /* 0x000fc400078e00ff */
[C---:B------:R-:W-:Y:S01]  /*5260*/  FMUL.FTZ R69, R39.reuse, R66 ;  /* 0x0000004227457220 */ /* 0x040fe20000410000 */
[C---:B------:R-:W-:Y:S02]  /*5270*/  IMAD.U32 R37, R36.reuse, 0x10000, RZ ;  /* 0x0001000024257824 */ /* 0x040fe400078e00ff */
[-C--:B------:R-:W-:Y:S01]  /*5280*/  FMUL.FTZ R39, R39, R64.reuse ;  /* 0x0000004027277220 */ /* 0x080fe20000410000 */
[----:B------:R-:W-:Y:S01]  /*5290*/  LOP3.LUT R36, R36, 0xffff0000, RZ, 0xc0, !PT ;  /* 0xffff000024247812 */ /* 0x000fe200078ec0ff */
[----:B------:R-:W-:Y:S01]  /*52a0*/  FMUL.FTZ R71, R57, R67 ;  /* 0x0000004339477220 */ /* 0x000fe20000410000 */
[----:B------:R-:W-:Y:S01]  /*52b0*/  SHF.L.U32 R165, R165, 0x10, RZ ;  /* 0x00000010a5a57819 */ /* 0x000fe200000006ff */
[-C--:B------:R-:W-:Y:S01]  /*52c0*/  FMUL.FTZ R57, R57, R65.reuse ;  /* 0x0000004139397220 */ /* 0x080fe20000410000 */
[----:B------:R-:W-:Y:S01]  /*52d0*/  LOP3.LUT R166, R166, 0xffff0000, RZ, 0xc0, !PT ;  /* 0xffff0000a6a67812 */ /* 0x000fe200078ec0ff */
[----:B------:R-:W-:Y:S01]  /*52e0*/  FFMA.FTZ R69, R38, R64, -R69 ;  /* 0x0000004026457223 */ /* 0x000fe20000010845 */
[----:B------:R-:W-:Y:S01]  /*52f0*/  LOP3.LUT R164, R164, 0xffff0000, RZ, 0xc0, !PT ;  /* 0xffff0000a4a47812 */ /* 0x000fe200078ec0ff */
[----:B------:R-:W-:Y:S01]  /*5300*/  FFMA.FTZ R66, R38, R66, R39 ;  /* 0x0000004226427223 */ /* 0x000fe20000010027 */
[----:B------:R-:W-:Y:S01]  /*5310*/  FFMA.FTZ R71, R56, R65, -R71 ;  /* 0x0000004138477223 */ /* 0x000fe20000010847 */
[----:B------:R-:W-:Y:S01]  /*5320*/  FMUL.FTZ R38, R36, R165 ;  /* 0x000000a524267220 */ /* 0x000fe20000410000 */
[----:B------:R-:W-:Y:S01]  /*5330*/  FFMA.FTZ R56, R56, R67, R57 ;  /* 0x0000004338387223 */ /* 0x000fe20000010039 */
[C---:B------:R-:W-:Y:S01]  /*5340*/  FMUL.FTZ R39, R63.reuse, R166 ;  /* 0x000000a63f277220 */ /* 0x040fe20000410000 */
[----:B------:R-:W-:Y:S01]  /*5350*/  FMUL.FTZ R36, R36, R162 ;  /* 0x000000a224247220 */ /* 0x000fe20000410000 */
[----:B------:R-:W-:Y:S01]  /*5360*/  FMUL.FTZ R63, R63, R164 ;  /* 0x000000a43f3f7220 */ /* 0x000fe20000410000 */
        /* <DEDUP_REMOVED lines=10> */
.L_x_503:
[----:B------:R-:W-:Y:S05]  /*5410*/  BSYNC B2 ;  /* 0x0000000000027941 */ /* 0x000fea0003800000 */
.L_x_502:
[----:B------:R-:W-:Y:S02]  /*5420*/  ULDC.64 UR4, c[0x0][0x208] ;  /* 0x0000820000047ab9 */ /* 0x000fe40000000a00 */
[----:B--2---:R1:W-:Y:S03]  /*5430*/  STG.E.128 desc[UR4][R50.64+0x180], R36 ;  /* 0x0001802432007986 */ /* 0x0043e6000c101d04 */
.L_x_489:
[----:B------:R-:W-:Y:S05]  /*5440*/  BSYNC B1 ;  /* 0x0000000000017941 */ /* 0x000fea0003800000 */
.L_x_488:
        /* <DEDUP_REMOVED lines=10> */
[--C-:B------:R-:W-:Y:S01]  /*54f0*/  SHF.R.U64 R58, R60, 0x10, R61.reuse ;  /* 0x000000103c3a7819 */ /* 0x100fe2000000123d */
        /* <DEDUP_REMOVED lines=10> */
[C---:B------:R-:W-:Y:S01]  /*55a0*/  LOP3.LUT R60, R175.reuse, 0xffff0000, RZ, 0xc0, !PT ;  /* 0xffff0000af3c7812 */ /* 0x040fe200078ec0ff */
        /* <DEDUP_REMOVED lines=32> */
.L_x_508:
[----:B------:R-:W-:Y:S05]  /*57b0*/  BSYNC B2 ;  /* 0x0000000000027941 */ /* 0x000fea0003800000 */
.L_x_507:
[----:B------:R-:W-:Y:S02]  /*57c0*/  ULDC.64 UR4, c[0x0][0x208] ;  /* 0x0000820000047ab9 */ /* 0x000fe40000000a00 */
[----:B--2---:R1:W-:Y:S03]  /*57d0*/  STG.E.128 desc[UR4][R48.64], R36 ;  /* 0x0000002430007986 */ /* 0x0043e6000c101d04 */
.L_x_506:
[----:B------:R-:W-:Y:S05]  /*57e0*/  BSYNC B1 ;  /* 0x0000000000017941 */ /* 0x000fea0003800000 */
.L_x_505:
[----:B------:R-:W-:Y:S01]  /*57f0*/  ISETP.NE.AND P3, PT, R10, RZ, PT ;  /* 0x000000ff0a00720c */ /* 0x000fe20003f65270 */
[----:B------:R-:W-:-:S12]  /*5800*/  BSSY B1, `(.L_x_509) ;  /* 0x0000037000017945 */ /* 0x000fd80003800000 */
[----:B------:R-:W-:Y:S05]  /*5810*/  @!P3 BRA `(.L_x_510) ;  /* 0x0000000000d4b947 */ /* 0x000fea0003800000 */
[----:B-1234-:R1:W2:Y:S01]  /*5820*/  LDS.128 R36, [R4+0x28c00] ;  /* 0x028c000004247984 */ /* 0x01e2a20000000c00 */
[----:B------:R-:W-:Y:S01]  /*5830*/  ISETP.GE.AND P3, PT, R215, R115, PT ;  /* 0x00000073d700720c */ /* 0x000fe20003f66270 */
[----:B------:R-:W-:-:S12]  /*5840*/  BSSY B2, `(.L_x_511) ;  /* 0x0000030000027945 */ /* 0x000fd80003800000 */
[----:B-1----:R-:W-:Y:S05]  /*5850*/  @P3 BRA `(.L_x_512) ;  /* 0x0000000000b83947 */ /* 0x002fea0003800000 */
[--C-:B------:R-:W-:Y:S01]  /*5860*/  SHF.R.U64 R57, R54, 0x10, R55.reuse ;  /* 0x0000001036397819 */ /* 0x100fe20000001237 */
[----:B--2---:R-:W-:Y:S01]  /*5870*/  IMAD.U32 R50, R38, 0x10000, RZ ;  /* 0x0001000026327824 */ /* 0x004fe200078e00ff */
[----:B------:R-:W-:Y:S02]  /*5880*/  SHF.R.U32.HI R54, RZ, 0x10, R55 ;  /* 0x00000010ff367819 */ /* 0x000fe40000011637 */
[--C-:B------:R-:W-:Y:S02]  /*5890*/  SHF.R.U32.HI R56, RZ, 0x10, R53.reuse ;  /* 0x00000010ff387819 */ /* 0x100fe40000011635 */
[----:B------:R-:W-:Y:S02]  /*58a0*/  PRMT R145, R145, 0x5410, R54 ;  /* 0x0000541091917816 */ /* 0x000fe40000000036 */
[----:B------:R-:W-:Y:S01]  /*58b0*/  SHF.R.U64 R59, R52, 0x10, R53 ;  /* 0x00000010343b7819 */ /* 0x000fe20000001235 */
[----:B------:R-:W-:Y:S01]  /*58c0*/  IMAD.U32 R52, R39, 0x10000, RZ ;  /* 0x0001000027347824 */ /* 0x000fe200078e00ff */
[----:B------:R-:W-:-:S02]  /*58d0*/  PRMT R139, R139, 0x5410, R56 ;  /* 0x000054108b8b7816 */ /* 0x000fc40000000038 */
[----:B------:R-:W-:Y:S01]  /*58e0*/  PRMT R144, R144, 0x5410, R57 ;  /* 0x0000541090907816 */ /* 0x000fe20000000039 */
[----:B------:R-:W-:Y:S01]  /*58f0*/  IMAD.U32 R57, R145, 0x10000, RZ ;  /* 0x0001000091397824 */ /* 0x000fe200078e00ff */
[----:B------:R-:W-:Y:S01]  /*5900*/  LOP3.LUT R51, R38, 0xffff0000, RZ, 0xc0, !PT ;  /* 0xffff000026337812 */ /* 0x000fe200078ec0ff */
[----:B------:R-:W-:Y:S01]  /*5910*/  IMAD.U32 R55, R139, 0x10000, RZ ;  /* 0x000100008b377824 */ /* 0x000fe200078e00ff */
[----:B------:R-:W-:Y:S01]  /*5920*/  LOP3.LUT R53, R39, 0xffff0000, RZ, 0xc0, !PT ;  /* 0xffff000027357812 */ /* 0x000fe200078ec0ff */
[----:B------:R-:W-:Y:S01]  /*5930*/  IMAD.U32 R38, R37, 0x10000, RZ ;  /* 0x0001000025267824 */ /* 0x000fe200078e00ff */
[----:B------:R-:W-:Y:S01]  /*5940*/  PRMT R138, R138, 0x5410, R59 ;  /* 0x000054108a8a7816 */ /* 0x000fe2000000003b */
[----:B------:R-:W-:Y:S01]  /*5950*/  FMUL.FTZ R61, R51, R57 ;  /* 0x00000039333d7220 */ /* 0x000fe20000410000 */
[----:B------:R-:W-:Y:S01]  /*5960*/  LOP3.LUT R39, R37, 0xffff0000, RZ, 0xc0, !PT ;  /* 0xffff000025277812 */ /* 0x000fe200078ec0ff */
[-C--:B------:R-:W-:Y:S01]  /*5970*/  FMUL.FTZ R51, R51, R55.reuse ;  /* 0x0000003733337220 */ /* 0x080fe20000410000 */
[----:B------:R-:W-:Y:S01]  /*5980*/  LOP3.LUT R56, R144, 0xffff0000, RZ, 0xc0, !PT ;  /* 0xffff000090387812 */ /* 0x000fe200078ec0ff */
[----:B------:R-:W-:Y:S01]  /*5990*/  IMAD.U32 R37, R36, 0x10000, RZ ;  /* 0x0001000024257824 */ /* 0x000fe200078e00ff */
[----:B------:R-:W-:Y:S01]  /*59a0*/  LOP3.LUT R54, R138, 0xffff0000, RZ, 0xc0, !PT ;  /* 0xffff00008a367812 */ /* 0x000fe200078ec0ff */
[----:B------:R-:W-:Y:S01]  /*59b0*/  FFMA.FTZ R61, R50, R55, -R61 ;  /* 0x00000037323d7223 */ /* 0x000fe2000001083d */
[----:B------:R-:W-:Y:S01]  /*59c0*/  LOP3.LUT R145, R145, 0xffff0000, RZ, 0xc0, !PT ;  /* 0xffff000091917812 */ /* 0x000fe200078ec0ff */
[----:B------:R-:W-:Y:S01]  /*59d0*/  FMUL.FTZ R59, R39, R56 ;  /* 0x00000038273b7220 */ /* 0x000fe20000410000 */
[----:B------:R-:W-:Y:S01]  /*59e0*/  LOP3.LUT R139, R139, 0xffff0000, RZ, 0xc0, !PT ;  /* 0xffff00008b8b7812 */ /* 0x000fe200078ec0ff */
[-C--:B------:R-:W-:Y:S01]  /*59f0*/  FMUL.FTZ R39, R39, R54.reuse ;  /* 0x0000003627277220 */ /* 0x080fe20000410000 */
[----:B------:R-:W-:Y:S01]  /*5a00*/  LOP3.LUT R36, R36, 0xffff0000, RZ, 0xc0, !PT ;  /* 0xffff000024247812 */ /* 0x000fe200078ec0ff */
[----:B------:R-:W-:Y:S01]  /*5a10*/  FFMA.FTZ R59, R38, R54, -R59 ;  /* 0x00000036263b7223 */ /* 0x000fe2000001083b */
[----:B------:R-:W-:Y:S01]  /*5a20*/  FFMA.FTZ R50, R50, R57, R51 ;  /* 0x0000003932327223 */ /* 0x000fe20000010033 */
[----:B------:R-:W-:-:S02]  /*5a30*/  IMAD.U32 R144, R144, 0x10000, RZ ;  /* 0x0001000090907824 */ /* 0x000fc400078e00ff */
[C---:B------:R-:W-:Y:S01]  /*5a40*/  FMUL.FTZ R51, R53.reuse, R145 ;  /* 0x0000009135337220 */ /* 0x040fe20000410000 */
[----:B------:R-:W-:Y:S02]  /*5a50*/  IMAD.U32 R138, R138, 0x10000, RZ ;  /* 0x000100008a8a7824 */ /* 0x000fe400078e00ff */
[-C--:B------:R-:W-:Y:S01]  /*5a60*/  FMUL.FTZ R54, R53, R139.reuse ;  /* 0x0000008b35367220 */ /* 0x080fe20000410000 */
[----:B------:R-:W-:Y:S01]  /*5a70*/  FFMA.FTZ R56, R38, R56, R39 ;  /* 0x0000003826387223 */ /* 0x000fe20000010027 */
        /* <DEDUP_REMOVED lines=8> */
[----:B------:R-:W-:Y:S02]  /*5b00*/  F2FP.BF16.F32.PACK_AB R36, R39, R38 ;  /* 0x000000262724723e */ /* 0x000fe400000010ff */
[----:B------:R-:W-:Y:S01]  /*5b10*/  F2FP.BF16.F32.PACK_AB R37, R56, R59 ;  /* 0x0000003b3825723e */ /* 0x000fe200000010ff */
[----:B------:R-:W-:Y:S01]  /*5b20*/  IMAD.MOV.U32 R39, RZ, RZ, R51 ;  /* 0x000000ffff277224 */ /* 0x000fe200078e0033 */
[----:B------:R-:W-:-:S07]  /*5b30*/  MOV R38, R50 ;  /* 0x0000003200267202 */ /* 0x000fce0000000f00 */
.L_x_512:
[----:B------:R-:W-:Y:S05]  /*5b40*/  BSYNC B2 ;  /* 0x0000000000027941 */ /* 0x000fea0003800000 */
.L_x_511:
[----:B------:R-:W-:Y:S02]  /*5b50*/  ULDC.64 UR4, c[0x0][0x208] ;  /* 0x0000820000047ab9 */ /* 0x000fe40000000a00 */
[----:B--2---:R1:W-:Y:S03]  /*5b60*/  STG.E.128 desc[UR4][R48.64+0x80], R36 ;  /* 0x0000802430007986 */ /* 0x0043e6000c101d04 */
.L_x_510:
[----:B------:R-:W-:Y:S05]  /*5b70*/  BSYNC B1 ;  /* 0x0000000000017941 */ /* 0x000fea0003800000 */
.L_x_509:
[----:B------:R-:W-:Y:S01]  /*5b80*/  ISETP.NE.AND P3, PT, R9, RZ, PT ;  /* 0x000000ff0900720c */ /* 0x000fe20003f65270 */
[----:B------:R-:W-:-:S12]  /*5b90*/  BSSY B1, `(.L_x_513) ;  /* 0x0000037000017945 */ /* 0x000fd80003800000 */
[----:B------:R-:W-:Y:S05]  /*5ba0*/  @!P3 BRA `(.L_x_514) ;  /* 0x0000000000d4b947 */ /* 0x000fea0003800000 */
[----:B-1234-:R1:W2:Y:S01]  /*5bb0*/  LDS.128 R36, [R4+0x2b400] ;  /* 0x02b4000004247984 */ /* 0x01e2a20000000c00 */
[----:B------:R-:W-:Y:S01]  /*5bc0*/  ISETP.GE.AND P3, PT, R214, R115, PT ;  /* 0x00000073d600720c */ /* 0x000fe20003f66270 */
[----:B------:R-:W-:-:S12]  /*5bd0*/  BSSY B2, `(.L_x_515) ;  /* 0x0000030000027945 */ /* 0x000fd80003800000 */
[----:B-1----:R-:W-:Y:S05]  /*5be0*/  @P3 BRA `(.L_x_516) ;  /* 0x0000000000b83947 */ /* 0x002fea0003800000 */
[----:B------:R-:W-:Y:S02]  /*5bf0*/  SHF.R.U32.HI R50, RZ, 0x10, R45 ;  /* 0x00000010ff327819 */ /* 0x000fe4000001162d */
[----:B------:R-:W-:Y:S02]  /*5c00*/  SHF.R.U32.HI R52, RZ, 0x10, R47 ;  /* 0x00000010ff347819 */ /* 0x000fe4000001162f */
[----:B------:R-:W-:Y:S01]  /*5c10*/  SHF.R.U64 R51, R44, 0x10, R45 ;  /* 0x000000102c337819 */ /* 0x000fe2000000122d */
[----:B--2---:R-:W-:Y:S01]  /*5c20*/  IMAD.U32 R44, R38, 0x10000, RZ ;  /* 0x00010000262c7824 */ /* 0x004fe200078e00ff */
[----:B------:R-:W-:Y:S01]  /*5c30*/  SHF.R.U64 R53, R46, 0x10, R47 ;  /* 0x000000102e357819 */ /* 0x000fe2000000122f */
[----:B------:R-:W-:Y:S01]  /*5c40*/  IMAD.U32 R46, R39, 0x10000, RZ ;  /* 0x00010000272e7824 */ /* 0x000fe200078e00ff */
[----:B------:R-:W-:Y:S02]  /*5c50*/  PRMT R137, R137, 0x5410, R50 ;  /* 0x0000541089897816 */ /* 0x000fe40000000032 */
[----:B------:R-:W-:-:S02]  /*5c60*/  PRMT R135, R135, 0x5410, R52 ;  /* 0x0000541087877816 */ /* 0x000fc40000000034 */
[----:B------:R-:W-:Y:S02]  /*5c70*/  PRMT R136, R136, 0x5410, R51 ;  /* 0x0000541088887816 */ /* 0x000fe40000000033 */
[----:B------:R-:W-:Y:S01]  /*5c80*/  LOP3.LUT R45, R38, 0xffff0000, RZ, 0xc0, !PT ;  /* 0xffff0000262d7812 */ /* 0x000fe200078ec0ff */
[----:B------:R-:W-:Y:S01]  /*5c90*/  IMAD.U32 R51, R135, 0x10000, RZ ;  /* 0x0001000087337824 */ /* 0x000fe200078e00ff */
[----:B------:R-:W-:Y:S01]  /*5ca0*/  LOP3.LUT R47, R39, 0xffff0000, RZ, 0xc0, !PT ;  /* 0xffff0000272f7812 */ /* 0x000fe200078ec0ff */
[----:B------:R-:W-:Y:S01]  /*5cb0*/  IMAD.U32 R38, R37, 0x10000, RZ ;  /* 0x0001000025267824 */ /* 0x000fe200078e00ff */
[----:B------:R-:W-:Y:S01]  /*5cc0*/  PRMT R134, R134, 0x5410, R53 ;  /* 0x0000541086867816 */ /* 0x000fe20000000035 */
[----:B------:R-:W-:Y:S01]  /*5cd0*/  IMAD.U32 R53, R137, 0x10000, RZ ;  /* 0x0001000089357824 */ /* 0x000fe200078e00ff */
[----:B------:R-:W-:Y:S01]  /*5ce0*/  LOP3.LUT R39, R37, 0xffff0000, RZ, 0xc0, !PT ;  /* 0xffff000025277812 */ /* 0x000fe200078ec0ff */
[----:B------:R-:W-:Y:S01]  /*5cf0*/  IMAD.U32 R37, R36, 0x10000, RZ ;  /* 0x0001000024257824 */ /* 0x000fe200078e00ff */
[----:B------:R-:W-:Y:S01]  /*5d00*/  LOP3.LUT R52, R136, 0xffff0000, RZ, 0xc0, !PT ;  /* 0xffff000088347812 */ /* 0x000fe200078ec0ff */
[C---:B------:R-:W-:Y:S01]  /*5d10*/  FMUL.FTZ R57, R45.reuse, R53 ;  /* 0x000000352d397220 */ /* 0x040fe20000410000 */
[----:B------:R-:W-:Y:S01]  /*5d20*/  LOP3.LUT R50, R134, 0xffff0000, RZ, 0xc0, !PT ;  /* 0xffff000086327812 */ /* 0x000fe200078ec0ff */
[-C--:B------:R-:W-:Y:S01]  /*5d30*/  FMUL.FTZ R45, R45, R51.reuse ;  /* 0x000000332d2d7220 */ /* 0x080fe20000410000 */
[----:B------:R-:W-:Y:S01]  /*5d40*/  LOP3.LUT R137, R137, 0xffff0000, RZ, 0xc0, !PT ;  /* 0xffff000089897812 */ /* 0x000fe200078ec0ff */
[----:B------:R-:W-:Y:S01]  /*5d50*/  FMUL.FTZ R55, R39, R52 ;  /* 0x0000003427377220 */ /* 0x000fe20000410000 */
[----:B------:R-:W-:Y:S01]  /*5d60*/  LOP3.LUT R135, R135, 0xffff0000, RZ, 0xc0, !PT ;  /* 0xffff000087877812 */ /* 0x000fe200078ec0ff */
[----:B------:R-:W-:Y:S01]  /*5d70*/  FFMA.FTZ R57, R44, R51, -R57 ;  /* 0x000000332c397223 */ /* 0x000fe20000010839 */
        /* <DEDUP_REMOVED lines=18> */
[----:B------:R-:W-:Y:S01]  /*5ea0*/  IMAD.MOV.U32 R38, RZ, RZ, R44 ;  /* 0x000000ffff267224 */ /* 0x000fe200078e002c */
[----:B------:R-:W-:Y:S01]  /*5eb0*/  F2FP.BF16.F32.PACK_AB R37, R52, R55 ;  /* 0x000000373425723e */ /* 0x000fe200000010ff */
[----:B------:R-:W-:-:S07]  /*5ec0*/  IMAD.MOV.U32 R39, RZ, RZ, R45 ;  /* 0x000000ffff277224 */ /* 0x000fce00078e002d */
.L_x_516:
[----:B------:R-:W-:Y:S05]  /*5ed0*/  BSYNC B2 ;  /* 0x0000000000027941 */ /* 0x000fea0003800000 */
.L_x_515:
[----:B------:R-:W-:Y:S02]  /*5ee0*/  ULDC.64 UR4, c[0x0][0x208] ;  /* 0x0000820000047ab9 */ /* 0x000fe40000000a00 */
[----:B--2---:R1:W-:Y:S03]  /*5ef0*/  STG.E.128 desc[UR4][R48.64+0x100], R36 ;  /* 0x0001002430007986 */ /* 0x0043e6000c101d04 */
.L_x_514:
[----:B------:R-:W-:Y:S05]  /*5f00*/  BSYNC B1 ;  /* 0x0000000000017941 */ /* 0x000fea0003800000 */
.L_x_513:
[----:B------:R-:W-:-:S13]  /*5f10*/  ISETP.NE.AND P3, PT, R8, RZ, PT ;  /* 0x000000ff0800720c */ /* 0x000fda0003f65270 */
        /* <DEDUP_REMOVED lines=28> */
[C---:B------:R-:W-:Y:S01]  /*60e0*/  FMUL.FTZ R51, R39.reuse, R46 ;  /* 0x0000002e27337220 */ /* 0x040fe20000410000 */
[----:B------:R-:W-:Y:S01]  /*60f0*/  LOP3.LUT R84, R84, 0xffff0000, RZ, 0xc0, !PT ;  /* 0xffff000054547812 */ /* 0x000fe200078ec0ff */
[-C--:B------:R-:W-:Y:S01]  /*6100*/  FMUL.FTZ R39, R39, R44.reuse ;  /* 0x0000002c27277220 */ /* 0x080fe20000410000 */
[----:B------:R-:W-:Y:S01]  /*6110*/  LOP3.LUT R36, R36, 0xffff0000, RZ, 0xc0, !PT ;  /* 0xffff000024247812 */ /* 0x000fe200078ec0ff */
[----:B------:R-:W-:Y:S01]  /*6120*/  FFMA.FTZ R51, R38, R44, -R51 ;  /* 0x0000002c26337223 */ /* 0x000fe20000010833 */
[----:B------:R-:W-:Y:S01]  /*6130*/  FFMA.FTZ R40, R40, R47, R41 ;  /* 0x0000002f28287223 */ /* 0x000fe20000010029 */
[----:B------:R-:W-:-:S02]  /*6140*/  IMAD.U32 R86, R86, 0x10000, RZ ;  /* 0x0001000056567824 */ /* 0x000fc400078e00ff */
[----:B------:R-:W-:Y:S01]  /*6150*/  FMUL.FTZ R41, R43, R87 ;  /* 0x000000572b297220 */ /* 0x000fe20000410000 */
[----:B------:R-:W-:Y:S02]  /*6160*/  IMAD.U32 R85, R85, 0x10000, RZ ;  /* 0x0001000055557824 */ /* 0x000fe400078e00ff */
[----:B------:R-:W-:Y:S01]  /*6170*/  FMUL.FTZ R44, R43, R84 ;  /* 0x000000542b2c7220 */ /* 0x000fe20000410000 */
[----:B------:R-:W-:Y:S01]  /*6180*/  FFMA.FTZ R46, R38, R46, R39 ;  /* 0x0000002e262e7223 */ /* 0x000fe20000010027 */
        /* <DEDUP_REMOVED lines=12> */
.L_x_518:
[----:B------:R-:W-:Y:S05]  /*6250*/  BSYNC B1 ;  /* 0x0000000000017941 */ /* 0x000fea0003800000 */
.L_x_517:
[----:B------:R-:W-:Y:S02]  /*6260*/  ULDC.64 UR4, c[0x0][0x208] ;  /* 0x0000820000047ab9 */ /* 0x000fe40000000a00 */
[----:B--2---:R1:W-:Y:S01]  /*6270*/  STG.E.128 desc[UR4][R48.64+0x180], R36 ;  /* 0x0001802430007986 */ /* 0x0043e2000c101d04 */
[----:B------:R-:W-:Y:S05]  /*6280*/  BRA `(.L_x_504) ;  /* 0x0000004000f07947 */ /* 0x000fea0003800000 */
.L_x_462:
        /* <DEDUP_REMOVED lines=14> */
[----:B------:R-:W-:Y:S01]  /*6370*/  IADD3 R36, P4, R102, R84, RZ ;  /* 0x0000005466247210 */ /* 0x000fe20007f9e0ff */
[----:B------:R-:W-:Y:S01]  /*6380*/  ULDC.64 UR6, c[0x0][0x3e0] ;  /* 0x0000f80000067ab9 */ /* 0x000fe20000000a00 */
[----:B------:R-:W-:Y:S02]  /*6390*/  IADD3.X R39, R0, R15, RZ, P2, !PT ;  /* 0x0000000f00277210 */ /* 0x000fe400017fe4ff */
[----:B------:R-:W-:Y:S02]  /*63a0*/  CS2R R42, SRZ ;  /* 0x00000000002a7805 */ /* 0x000fe4000001ff00 */
[----:B------:R-:W-:Y:S01]  /*63b0*/  LEA R52, P3, R38, UR4, 0x1 ;  /* 0x0000000426347c11 */ /* 0x000fe2000f8608ff */
[----:B------:R-:W-:Y:S01]  /*63c0*/  IMAD.X R37, R114, 0x1, R21, P4 ;  /* 0x0000000172257824 */ /* 0x000fe200020e0615 */
[----:B------:R-:W-:-:S02]  /*63d0*/  ISETP.GE.AND P4, PT, R213, R115, PT ;  /* 0x00000073d500720c */ /* 0x000fc40003f86270 */
[----:B------:R-:W-:Y:S02]  /*63e0*/  CS2R R40, SRZ ;  /* 0x0000000000287805 */ /* 0x000fe4000001ff00 */
[----:B------:R-:W-:Y:S02]  /*63f0*/  LEA.HI.X R53, R38, UR5, R39, 0x1, P3 ;  /* 0x0000000526357c11 */ /* 0x000fe400098f0c27 */
[----:B------:R-:W-:Y:S02]  /*6400*/  CS2R R38, SRZ ;  /* 0x0000000000267805 */ /* 0x000fe4000001ff00 */
[----:B------:R-:W-:Y:S02]  /*6410*/  ISETP.GE.AND P3, PT, R212, R115, PT ;  /* 0x00000073d400720c */ /* 0x000fe40003f66270 */
[----:B------:R-:W-:Y:S02]  /*6420*/  CS2R R50, SRZ ;  /* 0x0000000000327805 */ /* 0x000fe4000001ff00 */
[----:B------:R-:W-:-:S02]  /*6430*/  LEA R56, P2, R36, UR6, 0x1 ;  /* 0x0000000624387c11 */ /* 0x000fc4000f8408ff */
[----:B------:R-:W-:Y:S02]  /*6440*/  CS2R R48, SRZ ;  /* 0x0000000000307805 */ /* 0x000fe4000001ff00 */
[----:B------:R-:W-:Y:S02]  /*6450*/  CS2R R46, SRZ ;  /* 0x00000000002e7805 */ /* 0x000fe4000001ff00 */
[----:B------:R-:W-:Y:S02]  /*6460*/  CS2R R44, SRZ ;  /* 0x00000000002c7805 */ /* 0x000fe4000001ff00 */
[----:B------:R-:W-:Y:S02]  /*6470*/  LEA.HI.X R57, R36, UR7, R37, 0x1, P2 ;  /* 0x0000000724397c11 */ /* 0x000fe400090f0c25 */
[----:B------:R-:W-:Y:S01]  /*6480*/  CS2R R36, SRZ ;  /* 0x0000000000247805 */ /* 0x000fe2000001ff00 */
[----:B------:R-:W-:Y:S02]  /*6490*/  ULDC.64 UR8, c[0x0][0x208] ;  /* 0x0000820000087ab9 */ /* 0x000fe40000000a00 */
[----:B------:R0:W5:Y:S04]  /*64a0*/  @!P4 LDG.E.128 R44, desc[UR8][R56.64+0x80] ;  /* 0x00008008382cc981 */ /* 0x000168000c1e1d00 */
[----:B------:R0:W5:Y:S04]  /*64b0*/  @!P3 LDG.E.128 R40, desc[UR8][R52.64] ;  /* 0x000000083428b981 */ /* 0x000168000c1e1d00 */
[----:B------:R0:W5:Y:S04]  /*64c0*/  @!P4 LDG.E.128 R36, desc[UR8][R52.64+0x80] ;  /* 0x000080083424c981 */ /* 0x000168000c1e1d00 */
[----:B------:R0:W5:Y:S02]  /*64d0*/  @!P3 LDG.E.128 R48, desc[UR8][R56.64] ;  /* 0x000000083830b981 */ /* 0x000164000c1e1d00 */
.L_x_520:
[----:B------:R-:W-:Y:S05]  /*64e0*/  BSYNC B1 ;  /* 0x0000000000017941 */ /* 0x000fea0003800000 */
.L_x_519:
        /* <DEDUP_REMOVED lines=23> */
[----:B------:R-:W-:-:S02]  /*6660*/  CS2R R58, SRZ ;  /* 0x00000000003a7805 */ /* 0x000fc4000001ff00 */
[----:B------:R-:W-:Y:S02]  /*6670*/  CS2R R62, SRZ ;  /* 0x00000000003e7805 */ /* 0x000fe4000001ff00 */
[----:B------:R-:W-:Y:S01]  /*6680*/  PRMT R177, R52, 0x5410, R53 ;  /* 0x0000541034b17816 */ /* 0x000fe20000000035 */
[----:B------:R-:W-:Y:S01]  /*6690*/  IMAD.MOV.U32 R52, RZ, RZ, R45 ;  /* 0x000000ffff347224 */ /* 0x000fe200078e002d */
[----:B------:R-:W-:Y:S01]  /*66a0*/  PRMT R186, R186, 0x5410, R56 ;  /* 0x00005410baba7816 */ /* 0x000fe20000000038 */
[----:B------:R-:W-:Y:S01]  /*66b0*/  IMAD.MOV.U32 R53, RZ, RZ, R50 ;  /* 0x000000ffff357224 */ /* 0x000fe200078e0032 */
[----:B------:R-:W-:Y:S02]  /*66c0*/  CS2R R56, SRZ ;  /* 0x0000000000387805 */ /* 0x000fe4000001ff00 */
[----:B------:R-:W-:Y:S02]  /*66d0*/  CS2R R60, SRZ ;  /* 0x00000000003c7805 */ /* 0x000fe4000001ff00 */
[----:B------:R-:W-:Y:S01]  /*66e0*/  PRMT R179, R179, 0x5410, R52 ;  /* 0x00005410b3b37816 */ /* 0x000fe20000000034 */
[----:B------:R-:W-:Y:S01]  /*66f0*/  IMAD.MOV.U32 R52, RZ, RZ, R51 ;  /* 0x000000ffff347224 */ /* 0x000fe200078e0033 */
[----:B------:R-:W-:Y:S01]  /*6700*/  PRMT R185, R185, 0x5410, R53 ;  /* 0x00005410b9b97816 */ /* 0x000fe20000000035 */
[----:B------:R-:W-:Y:S01]  /*6710*/  IMAD.MOV.U32 R53, RZ, RZ, R49 ;  /* 0x000000ffff357224 */ /* 0x000fe200078e0031 */
[----:B------:R-:W-:-:S02]  /*6720*/  CS2R R66, SRZ ;  /* 0x0000000000427805 */ /* 0x000fc4000001ff00 */
[----:B------:R-:W-:Y:S02]  /*6730*/  CS2R R64, SRZ ;  /* 0x0000000000407805 */ /* 0x000fe4000001ff00 */
[----:B------:R-:W-:Y:S02]  /*6740*/  PRMT R166, R52, 0x7610, R166 ;  /* 0x0000761034a67816 */ /* 0x000fe400000000a6 */
[----:B------:R-:W-:Y:S02]  /*6750*/  PRMT R161, R53, 0x7610, R161 ;  /* 0x0000761035a17816 */ /* 0x000fe400000000a1 */
        /* <DEDUP_REMOVED lines=10> */
[----:B------:R-:W-:Y:S02]  /*6800*/  CS2R R64, SRZ ;  /* 0x0000000000407805 */ /* 0x000fe4000001ff00 */
[----:B------:R-:W-:Y:S02]  /*6810*/  CS2R R62, SRZ ;  /* 0x00000000003e7805 */ /* 0x000fe4000001ff00 */
[----:B------:R-:W-:Y:S02]  /*6820*/  IADD3.X R53, R21, R114, R34, P2, P4 ;  /* 0x0000007215357210 */ /* 0x000fe400017e8422 */
[----:B------:R-:W-:Y:S02]  /*6830*/  CS2R R60, SRZ ;  /* 0x00000000003c7805 */ /* 0x000fe4000001ff00 */
[----:B------:R-:W-:Y:S01]  /*6840*/  LEA R68, P4, R54, UR4, 0x1 ;  /* 0x0000000436447c11 */ /* 0x000fe2000f8808ff */
[----:B------:R-:W-:Y:S01]  /*6850*/  ULDC.64 UR8, c[0x0][0x208] ;  /* 0x0000820000087ab9 */ /* 0x000fe20000000a00 */
[----:B------:R-:W-:-:S02]  /*6860*/  LEA R70, P2, R52, UR6, 0x1 ;  /* 0x0000000634467c11 */ /* 0x000fc4000f8408ff */
[----:B------:R-:W-:Y:S02]  /*6870*/  LEA.HI.X R69, R54, UR5, R55, 0x1, P4 ;  /* 0x0000000536457c11 */ /* 0x000fe4000a0f0c37 */
[----:B------:R-:W-:Y:S02]  /*6880*/  CS2R R54, SRZ ;  /* 0x0000000000367805 */ /* 0x000fe4000001ff00 */
[----:B------:R-:W-:Y:S02]  /*6890*/  LEA.HI.X R71, R52, UR7, R53, 0x1, P2 ;  /* 0x0000000734477c11 */ /* 0x000fe400090f0c35 */
[----:B------:R-:W-:Y:S02]  /*68a0*/  CS2R R52, SRZ ;  /* 0x0000000000347805 */ /* 0x000fe4000001ff00 */
[-C--:B------:R-:W-:Y:S02]  /*68b0*/  ISETP.GE.AND P4, PT, R212, R115.reuse, PT ;  /* 0x00000073d400720c */ /* 0x080fe40003f86270 */
[----:B------:R-:W-:-:S11]  /*68c0*/  ISETP.GE.AND P2, PT, R213, R115, PT ;  /* 0x00000073d500720c */ /* 0x000fd60003f46270 */
[----:B------:R0:W5:Y:S04]  /*68d0*/  @!P4 LDG.E.128 R56, desc[UR8][R68.64] ;  /* 0x000000084438c981 */ /* 0x000168000c1e1d00 */
[----:B------:R0:W5:Y:S04]  /*68e0*/  @!P2 LDG.E.128 R52, desc[UR8][R68.64+0x80] ;  /* 0x000080084434a981 */ /* 0x000168000c1e1d00 */
[----:B------:R0:W5:Y:S04]  /*68f0*/  @!P4 LDG.E.128 R64, desc[UR8][R70.64] ;  /* 0x000000084640c981 */ /* 0x000168000c1e1d00 */
[----:B------:R0:W5:Y:S02]  /*6900*/  @!P2 LDG.E.128 R60, desc[UR8][R70.64+0x80] ;  /* 0x00008008463ca981 */ /* 0x000164000c1e1d00 */
.L_x_522:
[----:B------:R-:W-:Y:S05]  /*6910*/  BSYNC B1 ;  /* 0x0000000000017941 */ /* 0x000fea0003800000 */
.L_x_521:
[----:B------:R-:W-:Y:S01]  /*6920*/  ISETP.GE.AND P4, PT, R218, R3, PT ;  /* 0x00000003da00720c */ /* 0x000fe20003f86270 */
[----:B------:R-:W-:Y:S01]  /*6930*/  BSSY B1, `(.L_x_523) ;  /* 0x0000020000017945 */ /* 0x000fe20003800000 */
[----:B0-----:R-:W-:Y:S02]  /*6940*/  CS2R R70, SRZ ;  /* 0x0000000000467805 */ /* 0x001fe4000001ff00 */
        /* <DEDUP_REMOVED lines=12> */
[----:B------:R-:W-:Y:S01]  /*6a10*/  ULDC.64 UR8, c[0x0][0x208] ;  /* 0x0000820000087ab9 */ /* 0x000fe20000000a00 */
[----:B------:R-:W-:Y:S02]  /*6a20*/  IADD3.X R71, R15, R29, R0, P2, P6 ;  /* 0x0000001d0f477210 */ /* 0x000fe400017ec400 */
[----:B------:R-:W-:-:S04]  /*6a30*/  IADD3 R0, P2, P6, R102, R31, R84 ;  /* 0x0000001f66007210 */ /* 0x000fc80007e5e054 */
[----:B------:R-:W-:Y:S02]  /*6a40*/  IADD3.X R69, R21, R33, R114, P2, P6 ;  /* 0x0000002115457210 */ /* 0x000fe400017ec472 */
[----:B------:R-:W-:-:S04]  /*6a50*/  LEA R84, P2, R86, UR4, 0x1 ;  /* 0x0000000456547c11 */ /* 0x000fc8000f8408ff */
[----:B------:R-:W-:Y:S02]  /*6a60*/  LEA.HI.X R85, R86, UR5, R71, 0x1, P2 ;  /* 0x0000000556557c11 */ /* 0x000fe400090f0c47 */
[----:B------:R-:W-:-:S04]  /*6a70*/  LEA R86, P2, R0, UR6, 0x1 ;  /* 0x0000000600567c11 */ /* 0x000fc8000f8408ff */
[----:B------:R-:W-:Y:S02]  /*6a80*/  LEA.HI.X R87, R0, UR7, R69, 0x1, P2 ;  /* 0x0000000700577c11 */ /* 0x000fe400090f0c45 */
[----:B------:R-:W-:Y:S02]  /*6a90*/  ISETP.GE.AND P2, PT, R212, R115, PT ;  /* 0x00000073d400720c */ /* 0x000fe40003f46270 */
[----:B------:R-:W-:Y:S02]  /*6aa0*/  CS2R R70, SRZ ;  /* 0x0000000000467805 */ /* 0x000fe4000001ff00 */
[----:B------:R-:W-:Y:S02]  /*6ab0*/  CS2R R68, SRZ ;  /* 0x0000000000447805 */ /* 0x000fe4000001ff00 */
[----:B------:R-:W-:Y:S02]  /*6ac0*/  CS2R R78, SRZ ;  /* 0x00000000004e7805 */ /* 0x000fe4000001ff00 */
[----:B------:R-:W-:-:S05]  /*6ad0*/  CS2R R76, SRZ ;  /* 0x00000000004c7805 */ /* 0x000fca000001ff00 */
[----:B------:R0:W5:Y:S04]  /*6ae0*/  @!P2 LDG.E.128 R72, desc[UR8][R84.64] ;  /* 0x000000085448a981 */ /* 0x000168000c1e1d00 */
[----:B------:R0:W5:Y:S01]  /*6af0*/  @!P2 LDG.E.128 R80, desc[UR8][R86.64] ;  /* 0x000000085650a981 */ /* 0x000162000c1e1d00 */
[----:B------:R-:W-:-:S13]  /*6b00*/  ISETP.GE.AND P2, PT, R213, R115, PT ;  /* 0x00000073d500720c */ /* 0x000fda0003f46270 */
[----:B------:R0:W5:Y:S04]  /*6b10*/  @!P2 LDG.E.128 R68, desc[UR8][R84.64+0x80] ;  /* 0x000080085444a981 */ /* 0x000168000c1e1d00 */
[----:B------:R0:W5:Y:S02]  /*6b20*/  @!P2 LDG.E.128 R76, desc[UR8][R86.64+0x80] ;  /* 0x00008008564ca981 */ /* 0x000164000c1e1d00 */
.L_x_524:
[----:B------:R-:W-:Y:S05]  /*6b30*/  BSYNC B1 ;  /* 0x0000000000017941 */ /* 0x000fea0003800000 */
.L_x_523:
[----:B------:R-:W-:Y:S01]  /*6b40*/  IMAD.MOV.U32 R0, RZ, RZ, R55 ;  /* 0x000000ffff007224 */ /* 0x000fe200078e0037 */
[----:B------:R-:W-:Y:S01]  /*6b50*/  PRMT R169, R89, 0x7610, R169 ;  /* 0x0000761059a97816 */ /* 0x000fe200000000a9 */
[----:B0-----:R-:W-:Y:S01]  /*6b60*/  IMAD.MOV.U32 R84, RZ, RZ, R52 ;  /* 0x000000ffff547224 */ /* 0x001fe200078e0034 */
[----:B------:R-:W-:Y:S01]  /*6b70*/  MOV R86, R58 ;  /* 0x0000003a00567202 */ /* 0x000fe20000000f00 */
        /* <DEDUP_REMOVED lines=17> */
[----:B------:R-:W-:Y:S01]  /*6c90*/  ULOP3.LUT UR4, UR60, 0x1, URZ, 0xfc, !UPT ;  /* 0x000000013c047892 */ /* 0x000fe2000f8efc3f */
[----:B------:R-:W-:Y:S01]  /*6ca0*/  IMAD.MOV.U32 R0, RZ, RZ, R67 ;  /* 0x000000ffff007224 */ /* 0x000fe200078e0043 */
[----:B------:R-:W-:Y:S01]  /*6cb0*/  PRMT R172, R84, 0x5410, R85 ;  /* 0x0000541054ac7816 */ /* 0x000fe20000000055 */
[----:B------:R-:W-:Y:S01]  /*6cc0*/  IMAD.MOV.U32 R84, RZ, RZ, R64 ;  /* 0x000000ffff547224 */ /* 0x000fe200078e0040 */
[----:B------:R-:W-:Y:S01]  /*6cd0*/  PRMT R173, R173, 0x5410, R86 ;  /* 0x00005410adad7816 */ /* 0x000fe20000000056 */
[----:B------:R-:W-:Y:S01]  /*6ce0*/  IMAD.MOV.U32 R85, RZ, RZ, R65 ;  /* 0x000000ffff557224 */ /* 0x000fe200078e0041 */
[----:B------:R-:W-:Y:S01]  /*6cf0*/  UISETP.NE.AND UP0, UPT, UR4, 0x3, UPT ;  /* 0x000000030400788c */ /* 0x000fe2000bf05270 */
[----:B-----5:R-:W-:Y:S01]  /*6d00*/  IMAD.MOV.U32 R86, RZ, RZ, R70 ;  /* 0x000000ffff567224 */ /* 0x020fe200078e0046 */
[----:B------:R-:W-:Y:S01]  /*6d10*/  PRMT R176, R176, 0x5410, R84 ;  /* 0x00005410b0b07816 */ /* 0x000fe20000000054 */
[----:B------:R-:W-:Y:S01]  /*6d20*/  IMAD.MOV.U32 R84, RZ, RZ, R69 ;  /* 0x000000ffff547224 */ /* 0x000fe200078e0045 */
[----:B------:R-:W-:Y:S01]  /*6d30*/  PRMT R174, R0, 0x5410, R85 ;  /* 0x0000541000ae7816 */ /* 0x000fe20000000055 */
[----:B------:R-:W-:Y:S01]  /*6d40*/  IMAD.MOV.U32 R85, RZ, RZ, R71 ;  /* 0x000000ffff557224 */ /* 0x000fe200078e0047 */
[----:B------:R-:W-:Y:S01]  /*6d50*/  PRMT R150, R86, 0x7610, R150 ;  /* 0x0000761056967816 */ /* 0x000fe20000000096 */
[----:B------:R-:W-:Y:S01]  /*6d60*/  IMAD.MOV.U32 R86, RZ, RZ, R68 ;  /* 0x000000ffff567224 */ /* 0x000fe200078e0044 */
[----:B------:R-:W-:Y:S01]  /*6d70*/  PLOP3.LUT P2, PT, PT, PT, UP0, 0x80, 0x0 ;  /* 0x000000000000781c */ /* 0x000fe20003f4f008 */
[----:B------:R-:W-:Y:S01]  /*6d80*/  IMAD.MOV.U32 R0, RZ, RZ, R74 ;  /* 0x000000ffff007224 */ /* 0x000fe200078e004a */
[----:B------:R-:W-:Y:S01]  /*6d90*/  PRMT R150, R150, 0x5410, R85 ;  /* 0x0000541096967816 */ /* 0x000fe20000000055 */
[----:B------:R-:W-:Y:S01]  /*6da0*/  IMAD.MOV.U32 R85, RZ, RZ, R72 ;  /* 0x000000ffff557224 */ /* 0x000fe200078e0048 */
[----:B------:R-:W-:Y:S01]  /*6db0*/  PRMT R152, R86, 0x5410, R84 ;  /* 0x0000541056987816 */ /* 0x000fe20000000054 */
[----:B------:R-:W-:Y:S01]  /*6dc0*/  IMAD.MOV.U32 R86, RZ, RZ, R75 ;  /* 0x000000ffff567224 */ /* 0x000fe200078e004b */
[----:B------:R-:W-:Y:S01]  /*6dd0*/  PRMT R156, R0, 0x7610, R156 ;  /* 0x00007610009c7816 */ /* 0x000fe2000000009c */
[----:B------:R-:W-:-:S02]  /*6de0*/  IMAD.MOV.U32 R0, RZ, RZ, R78 ;  /* 0x000000ffff007224 */ /* 0x000fc400078e004e */
[----:B------:R-:W-:Y:S01]  /*6df0*/  IMAD.MOV.U32 R84, RZ, RZ, R73 ;  /* 0x000000ffff547224 */ /* 0x000fe200078e0049 */
[----:B------:R-:W-:Y:S01]  /*6e00*/  PRMT R155, R85, 0x5410, R86 ;  /* 0x00005410559b7816 */ /* 0x000fe20000000056 */
[----:B------:R-:W-:Y:S01]  /*6e10*/  IMAD.MOV.U32 R85, RZ, RZ, R79 ;  /* 0x000000ffff557224 */ /* 0x000fe200078e004f */
[----:B------:R-:W-:Y:S01]  /*6e20*/  PRMT R153, R0, 0x7610, R153 ;  /* 0x0000761000997816 */ /* 0x000fe20000000099 */
[----:B------:R-:W-:Y:S01]  /*6e30*/  IMAD.MOV.U32 R0, RZ, RZ, R77 ;  /* 0x000000ffff007224 */ /* 0x000fe200078e004d */
[----:B------:R-:W-:Y:S01]  /*6e40*/  PRMT R156, R156, 0x5410, R84 ;  /* 0x000054109c9c7816 */ /* 0x000fe20000000054 */
[----:B------:R-:W-:Y:S01]  /*6e50*/  IMAD.MOV.U32 R86, RZ, RZ, R82 ;  /* 0x000000ffff567224 */ /* 0x000fe200078e0052 */
[----:B------:R-:W-:Y:S02]  /*6e60*/  MOV R84, R76 ;  /* 0x0000004c00547202 */ /* 0x000fe40000000f00 */
[----:B------:R-:W-:Y:S01]  /*6e70*/  PRMT R153, R153, 0x5410, R85 ;  /* 0x0000541099997816 */ /* 0x000fe20000000055 */
[----:B------:R-:W-:Y:S01]  /*6e80*/  IMAD.MOV.U32 R85, RZ, RZ, R83 ;  /* 0x000000ffff557224 */ /* 0x000fe200078e0053 */
[----:B------:R-:W-:Y:S01]  /*6e90*/  PRMT R154, R84, 0x5410, R0 ;  /* 0x00005410549a7816 */ /* 0x000fe20000000000 */
[----:B------:R-:W-:-:S02]  /*6ea0*/  IMAD.MOV.U32 R84, RZ, RZ, R80 ;  /* 0x000000ffff547224 */ /* 0x000fc400078e0050 */
[----:B------:R-:W-:Y:S01]  /*6eb0*/  IMAD.MOV.U32 R0, RZ, RZ, R81 ;  /* 0x000000ffff007224 */ /* 0x000fe200078e0051 */
[----:B------:R-:W-:-:S04]  /*6ec0*/  PRMT R157, R86, 0x5410, R85 ;  /* 0x00005410569d7816 */ /* 0x000fc80000000055 */
[----:B------:R-:W-:Y:S01]  /*6ed0*/  PRMT R168, R84, 0x5410, R0 ;  /* 0x0000541054a87816 */ /* 0x000fe20000000000 */
[----:B------:R-:W-:Y:S06]  /*6ee0*/  @!P2 BRA `(.L_x_525) ;  /* 0x000000000004a947 */ /* 0x000fec0003800000 */
[----:B------:R-:W-:Y:S01]  /*6ef0*/  BPT.TRAP 0x1 ;  /* 0x000000040000795c */ /* 0x000fe20000300000 */
.L_x_525:
[----:B------:R-:W-:Y:S01]  /*6f00*/  IMAD R0, R17, 0x8, R16 ;  /* 0x0000000811007824 */ /* 0x000fe200078e0210 */
[----:B------:R-:W-:Y:S01]  /*6f10*/  SHF.L.U32 R114, R219, 0x1f, RZ ;  /* 0x0000001fdb727819 */ /* 0x000fe200000006ff */
[----:B------:R-:W0:Y:S01]  /*6f20*/  LDC R144, c[0x0][0x2e4] ;  /* 0x0000b900ff907b82 */ /* 0x000e220000000800 */
[----:B------:R-:W-:Y:S02]  /*6f30*/  BSSY B1, `(.L_x_526) ;  /* 0x0000004000017945 */ /* 0x000fe40003800000 */
[----:B------:R-:W1:Y:S05]  /*6f40*/  SYNCS.PHASECHK.TRANS64.TRYWAIT P6, [R0+URZ+0x38890], R114 ;  /* 0x03889072000075a7 */ /* 0x000e6a00080c017f */
[----:B------:R-:W2:Y:S01]  /*6f50*/  LDC.64 R122, c[0x0][0x2f0] ;  /* 0x0000bc00ff7a7b82 */ /* 0x000ea20000000a00 */
[----:B-1----:R-:W-:Y:S05]  /*6f60*/  @!P6 BRA `(.L_x_527) ;  /* 0x000001ec001ce947 */ /* 0x002fea0003800000 */
.L_x_791:
[----:B------:R-:W-:Y:S05]  /*6f70*/  BSYNC B1 ;  /* 0x0000000000017941 */ /* 0x000fea0003800000 */
.L_x_526:
[----:B------:R-:W-:Y:S01]  /*6f80*/  BSSY B1, `(.L_x_528) ;  /* 0x0000113000017945 */ /* 0x000fe20003800000 */
[----:B0-----:R-:W-:Y:S02]  /*6f90*/  IMAD.IADD R145, R144, 0x1, -R119 ;  /* 0x0000000190917824 */ /* 0x001fe400078e0a77 */
[----:B------:R-:W-:Y:S01]  /*6fa0*/  IMAD.MOV.U32 R125, RZ, RZ, R88 ;  /* 0x000000ffff7d7224 */ /* 0x000fe200078e0058 */
[----:B------:R-:W-:Y:S06]  /*6fb0*/  @P5 BRA `(.L_x_529) ;  /* 0x00000010003c5947 */ /* 0x000fec0003800000 */
[----:B------:R-:W-:Y:S01]  /*6fc0*/  ISETP.NE.AND P5, PT, R26, RZ, PT ;  /* 0x000000ff1a00720c */ /* 0x000fe20003fa5270 */
[-C--:B--2---:R-:W-:Y:S01]  /*6fd0*/  IMAD R84, R118, R122.reuse, RZ ;  /* 0x0000007a76547224 */ /* 0x084fe200078e02ff */
[----:B------:R-:W-:Y:S01]  /*6fe0*/  BSSY B2, `(.L_x_530) ;  /* 0x0000088000027945 */ /* 0x000fe20003800000 */
[----:B------:R-:W-:-:S04]  /*6ff0*/  IMAD.WIDE.U32 R134, R18, R122, R124 ;  /* 0x0000007a12867225 */ /* 0x000fc800078e007c */
[----:B------:R-:W-:-:S04]  /*7000*/  IMAD R84, R18, R123, R84 ;  /* 0x0000007b12547224 */ /* 0x000fc800078e0254 */
[----:B------:R-:W-:Y:S02]  /*7010*/  IMAD.IADD R158, R84, 0x1, R135 ;  /* 0x00000001549e7824 */ /* 0x000fe400078e0287 */
[----:B------:R-:W-:Y:S05]  /*7020*/  @!P5 BRA `(.L_x_531) ;  /* 0x00000008000cd947 */ /* 0x000fea0003800000 */
[----:B------:R-:W-:Y:S01]  /*7030*/  SEL R84, R119, R145, !P0 ;  /* 0x0000009177547207 */ /* 0x000fe20004000000 */
[----:B------:R-:W-:Y:S01]  /*7040*/  BSSY B3, `(.L_x_532) ;  /* 0x000007e000037945 */ /* 0x000fe20003800000 */
[----:B------:R-:W-:Y:S02]  /*7050*/  IADD3 R88, P5, P6, R94, R134, R13 ;  /* 0x000000865e587210 */ /* 0x000fe40007ebe00d */
[----:B------:R-:W-:Y:S02]  /*7060*/  SHF.R.S32.HI R85, RZ, 0x1f, R84 ;  /* 0x0000001fff557819 */ /* 0x000fe40000011454 */
[----:B------:R-:W-:Y:S02]  /*7070*/  IADD3.X R89, R93, R158, R7, P5, P6 ;  /* 0x0000009e5d597210 */ /* 0x000fe40002fec407 */
[----:B------:R-:W-:Y:S02]  /*7080*/  LEA.HI R84, R85, R84, RZ, 0x4 ;  /* 0x0000005455547211 */ /* 0x000fe400078f20ff */
[----:B------:R-:W-:-:S02]  /*7090*/  P2R R90, PR, RZ, 0x2 ;  /* 0x00000002ff5a7803 */ /* 0x000fc40000000000 */
[----:B------:R-:W-:-:S05]  /*70a0*/  LEA.HI.SX32 R84, R84, R14, 0x1c ;  /* 0x0000000e54547211 */ /* 0x000fca00078fe2ff */
[----:B------:R-:W-:-:S05]  /*70b0*/  IMAD.SHL.U32 R85, R84, 0x8, RZ ;  /* 0x0000000854557824 */ /* 0x000fca00078e00ff */
[----:B------:R-:W-:-:S13]  /*70c0*/  ISETP.GE.AND P5, PT, R85, R144, PT ;  /* 0x000000905500720c */ /* 0x000fda0003fa6270 */
[--C-:B------:R-:W-:Y:S02]  /*70d0*/  @!P5 SHF.R.S32.HI R87, RZ, 0x1f, R85.reuse ;  /* 0x0000001fff57d819 */ /* 0x100fe40000011455 */
[--C-:B------:R-:W-:Y:S02]  /*70e0*/  @!P5 IADD3 R86, P1, P6, R94, R134, R85.reuse ;  /* 0x000000865e56d210 */ /* 0x100fe40007e3e055 */
[----:B------:R-:W-:Y:S02]  /*70f0*/  LOP3.LUT R85, R232, 0x38, R85, 0xf8, !PT ;  /* 0x00000038e8557812 */ /* 0x000fe400078ef855 */
[----:B------:R-:W-:Y:S02]  /*7100*/  @!P5 IADD3.X R87, R93, R158, R87, P1, P6 ;  /* 0x0000009e5d57d210 */ /* 0x000fe40000fec457 */
[----:B------:R-:W-:Y:S02]  /*7110*/  LEA R136, P6, R88, R116, 0x1 ;  /* 0x0000007458887211 */ /* 0x000fe400078c08ff */
[----:B------:R-:W-:-:S02]  /*7120*/  LOP3.LUT R85, R85, R233, RZ, 0x3c, !PT ;  /* 0x000000e955557212 */ /* 0x000fc400078e3cff */
[-C--:B------:R-:W-:Y:S02]  /*7130*/  LEA.HI.X R137, R88, R117.reuse, R89, 0x1, P6 ;  /* 0x0000007558897211 */ /* 0x080fe400030f0c59 */
[----:B------:R-:W-:Y:S02]  /*7140*/  @!P5 LEA R138, P6, R86, R116, 0x1 ;  /* 0x00000074568ad211 */ /* 0x000fe400078c08ff */
[----:B------:R-:W-:Y:S02]  /*7150*/  ISETP.NE.AND P1, PT, R90, RZ, PT ;  /* 0x000000ff5a00720c */ /* 0x000fe40003f25270 */
[----:B------:R-:W-:Y:S02]  /*7160*/  @!P5 LEA.HI.X R139, R86, R117, R87, 0x1, P6 ;  /* 0x00000075568bd211 */ /* 0x000fe400030f0c57 */
[----:B------:R-:W-:Y:S02]  /*7170*/  SHF.R.S32.HI R86, RZ, 0x1f, R84 ;  /* 0x0000001fff567819 */ /* 0x000fe40000011454 */
[----:B------:R-:W-:-:S02]  /*7180*/  ISETP.GE.AND P6, PT, R212, R115, PT ;  /* 0x00000073d400720c */ /* 0x000fc40003fc6270 */
[----:B------:R-:W-:-:S04]  /*7190*/  LEA.HI R84, R86, R84, RZ, 0x3 ;  /* 0x0000005456547211 */ /* 0x000fc800078f18ff */
[----:B------:R-:W-:-:S05]  /*71a0*/  SHF.R.S32.HI R84, RZ, 0x3, R84 ;  /* 0x00000003ff547819 */ /* 0x000fca0000011454 */
[----:B------:R-:W-:-:S04]  /*71b0*/  IMAD R84, R84, 0x1400, R234 ;  /* 0x0000140054547824 */ /* 0x000fc800078e02ea */
[----:B------:R-:W-:Y:S02]  /*71c0*/  IMAD.IADD R85, R84, 0x1, R85 ;  /* 0x0000000154557824 */ /* 0x000fe400078e0255 */
[C---:B------:R-:W-:Y:S02]  /*71d0*/  IMAD R84, R17.reuse, 0x5000, R143 ;  /* 0x0000500011547824 */ /* 0x040fe400078e028f */
[----:B------:R-:W-:Y:S02]  /*71e0*/  IMAD R88, R17, 0x5000, R85 ;  /* 0x0000500011587824 */ /* 0x000fe400078e0255 */
[--C-:B------:R-:W-:Y:S02]  /*71f0*/  IMAD R84, R84, 0x2, R16.reuse ;  /* 0x0000000254547824 */ /* 0x100fe400078e0210 */
[----:B------:R-:W-:-:S04]  /*7200*/  IMAD R88, R88, 0x2, R16 ;  /* 0x0000000258587824 */ /* 0x000fc800078e0210 */
[----:B------:R-:W0:Y:S04]  /*7210*/  LDS.128 R84, [R84+0x24400] ;  /* 0x0244000054547984 */ /* 0x000e280000000c00 */
[----:B------:R-:W2:Y:S01]  /*7220*/  LDS.128 R88, [R88+0x24400] ;  /* 0x0244000058587984 */ /* 0x000ea20000000c00 */
[----:B------:R-:W-:Y:S05]  /*7230*/  @P6 BRA `(.L_x_533) ;  /* 0x0000000400786947 */ /* 0x000fea0003800000 */
[----:B------:R-:W-:Y:S01]  /*7240*/  SHF.R.U32.HI R159, RZ, 0x10, R49 ;  /* 0x00000010ff9f7819 */ /* 0x000fe20000011631 */
[----:B--2---:R-:W-:Y:S01]  /*7250*/  IMAD.U32 R164, R89, 0x10000, RZ ;  /* 0x0001000059a47824 */ /* 0x004fe200078e00ff */
[----:B------:R-:W-:Y:S01]  /*7260*/  SHF.R.U32.HI R163, RZ, 0x10, R41 ;  /* 0x00000010ffa37819 */ /* 0x000fe20000011629 */
[----:B------:R-:W-:Y:S01]  /*7270*/  IMAD.U32 R167, R91, 0x10000, RZ ;  /* 0x000100005ba77824 */ /* 0x000fe200078e00ff */
[----:B------:R-:W-:Y:S02]  /*7280*/  PRMT R159, R161, 0x5410, R159 ;  /* 0x00005410a19f7816 */ /* 0x000fe4000000009f */
[----:B------:R-:W-:Y:S01]  /*7290*/  PRMT R163, R160, 0x5410, R163 ;  /* 0x00005410a0a37816 */ /* 0x000fe200000000a3 */
[C---:B0-----:R-:W-:Y:S01]  /*72a0*/  IMAD.U32 R160, R85.reuse, 0x10000, RZ ;  /* 0x0001000055a07824 */ /* 0x041fe200078e00ff */
[----:B------:R-:W-:Y:S01]  /*72b0*/  LOP3.LUT R85, R85, 0xffff0000, RZ, 0xc0, !PT ;  /* 0xffff000055557812 */ /* 0x000fe200078ec0ff */
[C---:B------:R-:W-:Y:S01]  /*72c0*/  IMAD.U32 R162, R159.reuse, 0x10000, RZ ;  /* 0x000100009fa27824 */ /* 0x040fe200078e00ff */
[----:B------:R-:W-:Y:S01]  /*72d0*/  LOP3.LUT R159, R159, 0xffff0000, RZ, 0xc0, !PT ;  /* 0xffff00009f9f7812 */ /* 0x000fe200078ec0ff */
[----:B------:R-:W-:Y:S01]  /*72e0*/  IMAD.U32 R161, R163, 0x10000, RZ ;  /* 0x00010000a3a17824 */ /* 0x000fe200078e00ff */
[----:B------:R-:W-:Y:S01]  /*72f0*/  SHF.R.U64 R50, R50, 0x10, R51 ;  /* 0x0000001032327819 */ /* 0x000fe20000001233 */
[-C--:B------:R-:W-:Y:S01]  /*7300*/  FMUL.FTZ R165, R164, R162.reuse ;  /* 0x000000a2a4a57220 */ /* 0x080fe20000410000 */
[----:B------:R-:W-:Y:S01]  /*7310*/  SHF.R.U64 R48, R48, 0x10, R49 ;  /* 0x0000001030307819 */ /* 0x000fe20000001231 */
[-C--:B------:R-:W-:Y:S01]  /*7320*/  FMUL.FTZ R164, R164, R161.reuse ;  /* 0x000000a1a4a47220 */ /* 0x080fe20000410000 */
[----:B------:R-:W-:Y:S01]  /*7330*/  SHF.R.U64 R40, R40, 0x10, R41 ;  /* 0x0000001028287819 */ /* 0x000fe20000001229 */
[----:B------:R-:W-:Y:S01]  /*7340*/  FFMA.FTZ R161, R160, R161, -R165 ;  /* 0x000000a1a0a17223 */ /* 0x000fe200000108a5 */
[----:B------:R-:W-:Y:S01]  /*7350*/  PRMT R48, R186, 0x5432, R48 ;  /* 0x00005432ba307816 */ /* 0x000fe20000000030 */
[----:B------:R-:W-:Y:S01]  /*7360*/  FFMA.FTZ R160, R160, R162, R164 ;  /* 0x000000a2a0a07223 */ /* 0x000fe200000100a4 */
[----:B------:R-:W-:Y:S01]  /*7370*/  LOP3.LUT R162, R89, 0xffff0000, RZ, 0xc0, !PT ;  /* 0xffff000059a27812 */ /* 0x000fe200078ec0ff */
[----:B------:R-:W-:Y:S01]  /*7380*/  IMAD.U32 R49, R86, 0x10000, RZ ;  /* 0x0001000056317824 */ /* 0x000fe200078e00ff */
[----:B------:R-:W-:-:S02]  /*7390*/  LOP3.LUT R89, R163, 0xffff0000, RZ, 0xc0, !PT ;  /* 0xffff0000a3597812 */ /* 0x000fc400078ec0ff */
[----:B------:R-:W-:Y:S01]  /*73a0*/  SHF.R.U64 R42, R42, 0x10, R43 ;  /* 0x000000102a2a7819 */ /* 0x000fe2000000122b */
[----:B------:R-:W-:Y:S01]  /*73b0*/  FMUL.FTZ R163, R162, R159 ;  /* 0x0000009fa2a37220 */ /* 0x000fe20000410000 */
[----:B------:R-:W-:Y:S01]  /*73c0*/  PRMT R40, R184, 0x5432, R40 ;  /* 0x00005432b8287816 */ /* 0x000fe20000000028 */
[-C--:B------:R-:W-:Y:S01]  /*73d0*/  FMUL.FTZ R162, R162, R89.reuse ;  /* 0x00000059a2a27220 */ /* 0x080fe20000410000 */
[----:B------:R-:W-:Y:S01]  /*73e0*/  SHF.L.U32 R41, R84, 0x10, RZ ;  /* 0x0000001054297819 */ /* 0x000fe200000006ff */
[----:B------:R-:W-:Y:S01]  /*73f0*/  FFMA.FTZ R89, R85, R89, -R163 ;  /* 0x0000005955597223 */ /* 0x000fe200000108a3 */
[----:B------:R-:W-:Y:S02]  /*7400*/  IMAD.U32 R163, R87, 0x10000, RZ ;  /* 0x0001000057a37824 */ /* 0x000fe400078e00ff */
[----:B------:R-:W-:Y:S01]  /*7410*/  FFMA.FTZ R85, R85, R159, R162 ;  /* 0x0000009f55557223 */ /* 0x000fe200000100a2 */
[----:B------:R-:W-:Y:S02]  /*7420*/  SHF.R.U32.HI R159, RZ, 0x10, R51 ;  /* 0x00000010ff9f7819 */ /* 0x000fe40000011633 */
[----:B------:R-:W-:Y:S01]  /*7430*/  SHF.R.U32.HI R162, RZ, 0x10, R43 ;  /* 0x00000010ffa27819 */ /* 0x000fe2000001162b */
[----:B------:R-:W-:Y:S01]  /*7440*/  IMAD.U32 R43, R88, 0x10000, RZ ;  /* 0x00010000582b7824 */ /* 0x000fe200078e00ff */
[----:B------:R-:W-:-:S02]  /*7450*/  PRMT R159, R166, 0x5410, R159 ;  /* 0x00005410a69f7816 */ /* 0x000fc4000000009f */
[----:B------:R-:W-:Y:S02]  /*7460*/  PRMT R162, R166, 0x5432, R162 ;  /* 0x00005432a6a27816 */ /* 0x000fe400000000a2 */
[----:B------:R-:W-:Y:S01]  /*7470*/  LOP3.LUT R51, R87, 0xffff0000, RZ, 0xc0, !PT ;  /* 0xffff000057337812 */ /* 0x000fe200078ec0ff */
[----:B------:R-:W-:Y:S01]  /*7480*/  IMAD.U32 R164, R159, 0x10000, RZ ;  /* 0x000100009fa47824 */ /* 0x000fe200078e00ff */
[----:B------:R-:W-:Y:S01]  /*7490*/  LOP3.LUT R87, R91, 0xffff0000, RZ, 0xc0, !PT ;  /* 0xffff00005b577812 */ /* 0x000fe200078ec0ff */
[C---:B------:R-:W-:Y:S01]  /*74a0*/  IMAD.U32 R165, R162.reuse, 0x10000, RZ ;  /* 0x00010000a2a57824 */ /* 0x040fe200078e00ff */
[----:B------:R-:W-:Y:S01]  /*74b0*/  LOP3.LUT R159, R159, 0xffff0000, RZ, 0xc0, !PT ;  /* 0xffff00009f9f7812 */ /* 0x000fe200078ec0ff */
[C---:B------:R-:W-:Y:S01]  /*74c0*/  FMUL.FTZ R166, R167.reuse, R164 ;  /* 0x000000a4a7a67220 */ /* 0x040fe20000410000 */
[----:B------:R-:W-:Y:S01]  /*74d0*/  LOP3.LUT R162, R162, 0xffff0000, RZ, 0xc0, !PT ;  /* 0xffff0000a2a27812 */ /* 0x000fe200078ec0ff */
[----:B------:R-:W-:Y:S01]  /*74e0*/  FMUL.FTZ R167, R167, R165 ;  /* 0x000000a5a7a77220 */ /* 0x000fe20000410000 */
[----:B------:R-:W-:Y:S01]  /*74f0*/  LOP3.LUT R88, R88, 0xffff0000, RZ, 0xc0, !PT ;  /* 0xffff000058587812 */ /* 0x000fe200078ec0ff */
[C---:B------:R-:W-:Y:S01]  /*7500*/  FMUL.FTZ R91, R87.reuse, R159 ;  /* 0x0000009f575b7220 */ /* 0x040fe20000410000 */
[----:B------:R-:W-:Y:S01]  /*7510*/  LOP3.LUT R84, R84, 0xffff0000, RZ, 0xc0, !PT ;  /* 0xffff000054547812 */ /* 0x000fe200078ec0ff */
[-C--:B------:R-:W-:Y:S01]  /*7520*/  FMUL.FTZ R87, R87, R162.reuse ;  /* 0x000000a257577220 */ /* 0x080fe20000410000 */
[----:B------:R-:W-:Y:S01]  /*7530*/  PRMT R50, R185, 0x5432, R50 ;  /* 0x00005432b9327816 */ /* 0x000fe20000000032 */
[----:B------:R-:W-:Y:S01]  /*7540*/  FFMA.FTZ R91, R51, R162, -R91 ;  /* 0x000000a2335b7223 */ /* 0x000fe2000001085b */
[----:B------:R-:W-:-:S02]  /*7550*/  IMAD.U32 R162, R48, 0x10000, RZ ;  /* 0x0001000030a27824 */ /* 0x000fc400078e00ff */
[----:B------:R-:W-:Y:S01]  /*7560*/  FFMA.FTZ R87, R51, R159, R87 ;  /* 0x0000009f33577223 */ /* 0x000fe20000010057 */
[----:B------:R-:W-:Y:S01]  /*7570*/  IMAD.U32 R51, R40, 0x10000, RZ ;  /* 0x0001000028337824 */ /* 0x000fe200078e00ff */
[----:B------:R-:W-:Y:S01]  /*7580*/  LOP3.LUT R48, R48, 0xffff0000, RZ, 0xc0, !PT ;  /* 0xffff000030307812 */ /* 0x000fe200078ec0ff */
[C---:B------:R-:W-:Y:S01]  /*7590*/  FMUL.FTZ R159, R43.reuse, R162 ;  /* 0x000000a22b9f7220 */ /* 0x040fe20000410000 */
[----:B------:R-:W-:Y:S01]  /*75a0*/  LOP3.LUT R40, R40, 0xffff0000, RZ, 0xc0, !PT ;  /* 0xffff000028287812 */ /* 0x000fe200078ec0ff */
[----:B------:R-:W-:Y:S01]  /*75b0*/  FMUL.FTZ R43, R43, R51 ;  /* 0x000000332b2b7220 */ /* 0x000fe20000410000 */
[----:B------:R-:W-:Y:S01]  /*75c0*/  FFMA.FTZ R166, R163, R165, -R166 ;  /* 0x000000a5a3a67223 */ /* 0x000fe200000108a6 */
[----:B------:R-:W-:Y:S01]  /*75d0*/  FFMA.FTZ R159, R41, R51, -R159 ;  /* 0x00000033299f7223 */ /* 0x000fe2000001089f */
[----:B------:R-:W-:Y:S01]  /*75e0*/  FMUL.FTZ R51, R88, R48 ;  /* 0x0000003058337220 */ /* 0x000fe20000410000 */
[----:B------:R-:W-:Y:S01]  /*75f0*/  FFMA.FTZ R167, R163, R164, R167 ;  /* 0x000000a4a3a77223 */ /* 0x000fe200000100a7 */
[----:B------:R-:W-:Y:S01]  /*7600*/  LOP3.LUT R163, R86, 0xffff0000, RZ, 0xc0, !PT ;  /* 0xffff000056a37812 */ /* 0x000fe200078ec0ff */
[-C--:B------:R-:W-:Y:S01]  /*7610*/  FMUL.FTZ R88, R88, R40.reuse ;  /* 0x0000002858587220 */ /* 0x080fe20000410000 */
[----:B------:R-:W-:Y:S01]  /*7620*/  PRMT R42, R183, 0x5432, R42 ;  /* 0x00005432b72a7816 */ /* 0x000fe2000000002a */
[----:B------:R-:W-:Y:S01]  /*7630*/  FFMA.FTZ R51, R84, R40, -R51 ;  /* 0x0000002854337223 */ /* 0x000fe20000010833 */
[C---:B------:R-:W-:Y:S01]  /*7640*/  IMAD.U32 R86, R90.reuse, 0x10000, RZ ;  /* 0x000100005a567824 */ /* 0x040fe200078e00ff */
[----:B------:R-:W-:Y:S01]  /*7650*/  LOP3.LUT R90, R90, 0xffff0000, RZ, 0xc0, !PT ;  /* 0xffff00005a5a7812 */ /* 0x000fe200078ec0ff */
[C---:B------:R-:W-:Y:S01]  /*7660*/  IMAD.U32 R40, R50.reuse, 0x10000, RZ ;  /* 0x0001000032287824 */ /* 0x040fe200078e00ff */
[----:B------:R-:W-:Y:S01]  /*7670*/  LOP3.LUT R50, R50, 0xffff0000, RZ, 0xc0, !PT ;  /* 0xffff000032327812 */ /* 0x000fe200078ec0ff */
[----:B------:R-:W-:Y:S01]  /*7680*/  FFMA.FTZ R43, R41, R162, R43 ;  /* 0x000000a2292b7223 */ /* 0x000fe2000001002b */
[C---:B------:R-:W-:Y:S01]  /*7690*/  IMAD.U32 R41, R42.reuse, 0x10000, RZ ;  /* 0x000100002a297824 */ /* 0x040fe200078e00ff */
[----:B------:R-:W-:Y:S01]  /*76a0*/  LOP3.LUT R42, R42, 0xffff0000, RZ, 0xc0, !PT ;  /* 0xffff00002a2a7812 */ /* 0x000fe200078ec0ff */
[----:B------:R-:W-:Y:S01]  /*76b0*/  FFMA.FTZ R88, R84, R48, R88 ;  /* 0x0000003054587223 */ /* 0x000fe20000010058 */
[----:B------:R-:W-:Y:S01]  /*76c0*/  FMUL.FTZ R48, R86, R40 ;  /* 0x0000002856307220 */ /* 0x000fe20000410000 */
[----:B------:R-:W-:Y:S01]  /*76d0*/  FMUL.FTZ R84, R90, R50 ;  /* 0x000000325a547220 */ /* 0x000fe20000410000 */
[-C--:B------:R-:W-:Y:S01]  /*76e0*/  FMUL.FTZ R86, R86, R41.reuse ;  /* 0x0000002956567220 */ /* 0x080fe20000410000 */
[-C--:B------:R-:W-:Y:S01]  /*76f0*/  FMUL.FTZ R90, R90, R42.reuse ;  /* 0x0000002a5a5a7220 */ /* 0x080fe20000410000 */
[----:B------:R-:W-:Y:S01]  /*7700*/  FFMA.FTZ R48, R49, R41, -R48 ;  /* 0x0000002931307223 */ /* 0x000fe20000010830 */
[----:B------:R-:W-:Y:S01]  /*7710*/  FFMA.FTZ R84, R163, R42, -R84 ;  /* 0x0000002aa3547223 */ /* 0x000fe20000010854 */
[----:B------:R-:W-:Y:S01]  /*7720*/  FFMA.FTZ R86, R49, R40, R86 ;  /* 0x0000002831567223 */ /* 0x000fe20000010056 */
[----:B------:R-:W-:Y:S01]  /*7730*/  FFMA.FTZ R90, R163, R50, R90 ;  /* 0x00000032a35a7223 */ /* 0x000fe2000001005a */
[----:B------:R-:W-:-:S02]  /*7740*/  F2FP.BF16.F32.PACK_AB R89, R89, R161 ;  /* 0x000000a15959723e */ /* 0x000fc400000010ff */
[----:B------:R-:W-:Y:S02]  /*7750*/  F2FP.BF16.F32.PACK_AB R91, R91, R166 ;  /* 0x000000a65b5b723e */ /* 0x000fe400000010ff */
[----:B------:R-:W-:Y:S01]  /*7760*/  F2FP.BF16.F32.PACK_AB R160, R85, R160 ;  /* 0x000000a055a0723e */ /* 0x000fe200000010ff */
[----:B------:R-:W-:Y:S01]  /*7770*/  IMAD.MOV.U32 R85, RZ, RZ, R89 ;  /* 0x000000ffff557224 */ /* 0x000fe200078e0059 */
        /* <DEDUP_REMOVED lines=9> */
[----:B------:R-:W-:-:S07]  /*7810*/  IMAD.MOV.U32 R86, RZ, RZ, R48 ;  /* 0x000000ffff567224 */ /* 0x000fce00078e0030 */
.L_x_533:
[----:B------:R-:W-:Y:S05]  /*7820*/  BSYNC B3 ;  /* 0x0000000000037941 */ /* 0x000fea0003800000 */
.L_x_532:
[----:B------:R-:W-:Y:S02]  /*7830*/  ULDC.64 UR4, c[0x0][0x208] ;  /* 0x0000820000047ab9 */ /* 0x000fe40000000a00 */
[----:B0-----:R0:W-:Y:S04]  /*7840*/  STG.E.128 desc[UR4][R136.64], R84 ;  /* 0x0000005488007986 */ /* 0x0011e8000c101d04 */
[----:B--2---:R0:W-:Y:S02]  /*7850*/  @!P5 STG.E.128 desc[UR4][R138.64], R88 ;  /* 0x000000588a00d986 */ /* 0x0041e4000c101d04 */
.L_x_531:
[----:B------:R-:W-:Y:S05]  /*7860*/  BSYNC B2 ;  /* 0x0000000000027941 */ /* 0x000fea0003800000 */
.L_x_530:
[----:B------:R-:W-:-:S13]  /*7870*/  ISETP.NE.AND P5, PT, R10, RZ, PT ;  /* 0x000000ff0a00720c */ /* 0x000fda0003fa5270 */
        /* <DEDUP_REMOVED lines=15> */
[----:B0-----:R-:W-:Y:S02]  /*7970*/  LEA R84, P6, R43, R116, 0x1 ;  /* 0x000000742b547211 */ /* 0x001fe400078c08ff */
[----:B------:R-:W-:-:S02]  /*7980*/  LOP3.LUT R40, R40, R233, RZ, 0x3c, !PT ;  /* 0x000000e928287212 */ /* 0x000fc400078e3cff */
[----:B------:R-:W-:Y:S01]  /*7990*/  LEA.HI.X R85, R43, R117, R42, 0x1, P6 ;  /* 0x000000752b557211 */ /* 0x000fe200030f0c2a */
[----:B------:R-:W-:Y:S01]  /*79a0*/  IMAD R43, R17, 0x5000, R142 ;  /* 0x00005000112b7824 */ /* 0x000fe200078e028e */
[----:B------:R-:W-:Y:S02]  /*79b0*/  SHF.R.S32.HI R42, RZ, 0x1f, R41 ;  /* 0x0000001fff2a7819 */ /* 0x000fe40000011429 */
[----:B------:R-:W-:Y:S02]  /*79c0*/  ISETP.NE.AND P0, PT, R48, RZ, PT ;  /* 0x000000ff3000720c */ /* 0x000fe40003f05270 */
[----:B------:R-:W-:Y:S02]  /*79d0*/  LEA.HI R41, R42, R41, RZ, 0x3 ;  /* 0x000000292a297211 */ /* 0x000fe400078f18ff */
[----:B------:R-:W-:Y:S02]  /*79e0*/  @!P5 LEA R86, P6, R134, R116, 0x1 ;  /* 0x000000748656d211 */ /* 0x000fe400078c08ff */
[----:B------:R-:W-:-:S02]  /*79f0*/  SHF.R.S32.HI R41, RZ, 0x3, R41 ;  /* 0x00000003ff297819 */ /* 0x000fc40000011429 */
[----:B------:R-:W-:Y:S02]  /*7a00*/  @!P5 LEA.HI.X R87, R134, R117, R158, 0x1, P6 ;  /* 0x000000758657d211 */ /* 0x000fe400030f0c9e */
[----:B------:R-:W-:Y:S01]  /*7a10*/  ISETP.GE.AND P6, PT, R213, R115, PT ;  /* 0x00000073d500720c */ /* 0x000fe20003fc6270 */
[----:B------:R-:W-:-:S04]  /*7a20*/  IMAD R41, R41, 0x1400, R234 ;  /* 0x0000140029297824 */ /* 0x000fc800078e02ea */
[----:B------:R-:W-:-:S04]  /*7a30*/  IMAD.IADD R40, R41, 0x1, R40 ;  /* 0x0000000129287824 */ /* 0x000fc800078e0228 */
[----:B------:R-:W-:Y:S02]  /*7a40*/  IMAD R41, R17, 0x5000, R40 ;  /* 0x0000500011297824 */ /* 0x000fe400078e0228 */
[--C-:B------:R-:W-:Y:S02]  /*7a50*/  IMAD R40, R43, 0x2, R16.reuse ;  /* 0x000000022b287824 */ /* 0x100fe400078e0210 */
[----:B------:R-:W-:-:S04]  /*7a60*/  IMAD R48, R41, 0x2, R16 ;  /* 0x0000000229307824 */ /* 0x000fc800078e0210 */
[----:B------:R-:W0:Y:S04]  /*7a70*/  LDS.128 R40, [R40+0x24400] ;  /* 0x0244000028287984 */ /* 0x000e280000000c00 */
[----:B------:R-:W2:Y:S01]  /*7a80*/  LDS.128 R48, [R48+0x24400] ;  /* 0x0244000030307984 */ /* 0x000ea20000000c00 */
[----:B------:R-:W-:Y:S05]  /*7a90*/  @P6 BRA `(.L_x_535) ;  /* 0x0000000400746947 */ /* 0x000fea0003800000 */
[--C-:B------:R-:W-:Y:S01]  /*7aa0*/  SHF.R.U64 R38, R38, 0x10, R39.reuse ;  /* 0x0000001026267819 */ /* 0x100fe20000001227 */
[----:B--2---:R-:W-:Y:S01]  /*7ab0*/  IMAD.U32 R90, R49, 0x10000, RZ ;  /* 0x00010000315a7824 */ /* 0x004fe200078e00ff */
[----:B------:R-:W-:Y:S01]  /*7ac0*/  SHF.R.U32.HI R88, RZ, 0x10, R39 ;  /* 0x00000010ff587819 */ /* 0x000fe20000011627 */
[----:B------:R-:W-:Y:S01]  /*7ad0*/  IMAD.U32 R137, R51, 0x10000, RZ ;  /* 0x0001000033897824 */ /* 0x000fe200078e00ff */
[--C-:B------:R-:W-:Y:S01]  /*7ae0*/  SHF.R.U64 R39, R44, 0x10, R45.reuse ;  /* 0x000000102c277819 */ /* 0x100fe2000000122d */
[----:B0-----:R-:W-:Y:S01]  /*7af0*/  IMAD.U32 R134, R42, 0x10000, RZ ;  /* 0x000100002a867824 */ /* 0x001fe200078e00ff */
[----:B------:R-:W-:Y:S02]  /*7b00*/  SHF.R.U32.HI R44, RZ, 0x10, R45 ;  /* 0x00000010ff2c7819 */ /* 0x000fe4000001162d */
[--C-:B------:R-:W-:Y:S02]  /*7b10*/  SHF.R.U64 R36, R36, 0x10, R37.reuse ;  /* 0x0000001024247819 */ /* 0x100fe40000001225 */
[----:B------:R-:W-:-:S02]  /*7b20*/  SHF.R.U32.HI R37, RZ, 0x10, R37 ;  /* 0x00000010ff257819 */ /* 0x000fc40000011625 */
[C---:B------:R-:W-:Y:S02]  /*7b30*/  PRMT R44, R179.reuse, 0x5432, R44 ;  /* 0x00005432b32c7816 */ /* 0x040fe4000000002c */
[----:B------:R-:W-:Y:S02]  /*7b40*/  SHF.R.U64 R45, R46, 0x10, R47 ;  /* 0x000000102e2d7819 */ /* 0x000fe4000000122f */
[----:B------:R-:W-:Y:S01]  /*7b50*/  PRMT R37, R179, 0x5410, R37 ;  /* 0x00005410b3257816 */ /* 0x000fe20000000025 */
[----:B------:R-:W-:Y:S01]  /*7b60*/  IMAD.U32 R138, R44, 0x10000, RZ ;  /* 0x000100002c8a7824 */ /* 0x000fe200078e00ff */
[----:B------:R-:W-:Y:S01]  /*7b70*/  SHF.R.U32.HI R46, RZ, 0x10, R47 ;  /* 0x00000010ff2e7819 */ /* 0x000fe2000001162f */
[----:B------:R-:W-:Y:S01]  /*7b80*/  IMAD.U32 R47, R41, 0x10000, RZ ;  /* 0x00010000292f7824 */ /* 0x000fe200078e00ff */
[----:B------:R-:W-:Y:S01]  /*7b90*/  LOP3.LUT R91, R49, 0xffff0000, RZ, 0xc0, !PT ;  /* 0xffff0000315b7812 */ /* 0x000fe200078ec0ff */
[----:B------:R-:W-:Y:S01]  /*7ba0*/  IMAD.U32 R139, R37, 0x10000, RZ ;  /* 0x00010000258b7824 */ /* 0x000fe200078e00ff */
[C---:B------:R-:W-:Y:S01]  /*7bb0*/  PRMT R158, R177.reuse, 0x5410, R45 ;  /* 0x00005410b19e7816 */ /* 0x040fe2000000002d */
[----:B------:R-:W-:Y:S01]  /*7bc0*/  FMUL.FTZ R45, R90, R138 ;  /* 0x0000008a5a2d7220 */ /* 0x000fe20000410000 */
[----:B------:R-:W-:Y:S01]  /*7bd0*/  LOP3.LUT R44, R44, 0xffff0000, RZ, 0xc0, !PT ;  /* 0xffff00002c2c7812 */ /* 0x000fe200078ec0ff */
[-C--:B------:R-:W-:Y:S01]  /*7be0*/  FMUL.FTZ R90, R90, R139.reuse ;  /* 0x0000008b5a5a7220 */ /* 0x080fe20000410000 */
[----:B------:R-:W-:Y:S01]  /*7bf0*/  PRMT R46, R177, 0x5432, R46 ;  /* 0x00005432b12e7816 */ /* 0x000fe2000000002e */
[----:B------:R-:W-:Y:S01]  /*7c00*/  FFMA.FTZ R45, R47, R139, -R45 ;  /* 0x0000008b2f2d7223 */ /* 0x000fe2000001082d */
[----:B------:R-:W-:Y:S01]  /*7c10*/  LOP3.LUT R37, R37, 0xffff0000, RZ, 0xc0, !PT ;  /* 0xffff000025257812 */ /* 0x000fe200078ec0ff */
[----:B------:R-:W-:Y:S01]  /*7c20*/  FMUL.FTZ R159, R91, R44 ;  /* 0x0000002c5b9f7220 */ /* 0x000fe20000410000 */
[----:B------:R-:W-:Y:S01]  /*7c30*/  LOP3.LUT R89, R41, 0xffff0000, RZ, 0xc0, !PT ;  /* 0xffff000029597812 */ /* 0x000fe200078ec0ff */
[----:B------:R-:W-:Y:S01]  /*7c40*/  IMAD.U32 R139, R46, 0x10000, RZ ;  /* 0x000100002e8b7824 */ /* 0x000fe200078e00ff */
[----:B------:R-:W-:Y:S01]  /*7c50*/  PRMT R88, R178, 0x5432, R88 ;  /* 0x00005432b2587816 */ /* 0x000fe20000000058 */
[-C--:B------:R-:W-:Y:S01]  /*7c60*/  FMUL.FTZ R91, R91, R37.reuse ;  /* 0x000000255b5b7220 */ /* 0x080fe20000410000 */
[----:B------:R-:W-:Y:S01]  /*7c70*/  LOP3.LUT R51, R51, 0xffff0000, RZ, 0xc0, !PT ;  /* 0xffff000033337812 */ /* 0x000fe200078ec0ff */
[----:B------:R-:W-:Y:S01]  /*7c80*/  FFMA.FTZ R90, R47, R138, R90 ;  /* 0x0000008a2f5a7223 */ /* 0x000fe2000001005a */
[----:B------:R-:W-:Y:S01]  /*7c90*/  LOP3.LUT R46, R46, 0xffff0000, RZ, 0xc0, !PT ;  /* 0xffff00002e2e7812 */ /* 0x000fe200078ec0ff */
[----:B------:R-:W-:Y:S01]  /*7ca0*/  FFMA.FTZ R159, R89, R37, -R159 ;  /* 0x00000025599f7223 */ /* 0x000fe2000001089f */
[----:B------:R-:W-:Y:S01]  /*7cb0*/  SHF.L.U32 R135, R43, 0x10, RZ ;  /* 0x000000102b877819 */ /* 0x000fe200000006ff */
[----:B------:R-:W-:Y:S01]  /*7cc0*/  IMAD.U32 R47, R88, 0x10000, RZ ;  /* 0x00010000582f7824 */ /* 0x000fe200078e00ff */
[----:B------:R-:W-:Y:S01]  /*7cd0*/  PRMT R39, R178, 0x5410, R39 ;  /* 0x00005410b2277816 */ /* 0x000fe20000000027 */
[----:B------:R-:W-:Y:S01]  /*7ce0*/  FMUL.FTZ R37, R137, R139 ;  /* 0x0000008b89257220 */ /* 0x000fe20000410000 */
[----:B------:R-:W-:Y:S01]  /*7cf0*/  PRMT R36, R182, 0x5432, R36 ;  /* 0x00005432b6247816 */ /* 0x000fe20000000024 */
[----:B------:R-:W-:Y:S01]  /*7d00*/  FFMA.FTZ R91, R89, R44, R91 ;  /* 0x0000002c595b7223 */ /* 0x000fe2000001005b */
[----:B------:R-:W-:Y:S01]  /*7d10*/  LOP3.LUT R43, R43, 0xffff0000, RZ, 0xc0, !PT ;  /* 0xffff00002b2b7812 */ /* 0x000fe200078ec0ff */
[----:B------:R-:W-:Y:S01]  /*7d20*/  FMUL.FTZ R89, R51, R46 ;  /* 0x0000002e33597220 */ /* 0x000fe20000410000 */
[----:B------:R-:W-:Y:S01]  /*7d30*/  LOP3.LUT R88, R88, 0xffff0000, RZ, 0xc0, !PT ;  /* 0xffff000058587812 */ /* 0x000fe200078ec0ff */
[-C--:B------:R-:W-:Y:S01]  /*7d40*/  FMUL.FTZ R137, R137, R47.reuse ;  /* 0x0000002f89897220 */ /* 0x080fe20000410000 */
[----:B------:R-:W-:Y:S01]  /*7d50*/  FFMA.FTZ R37, R135, R47, -R37 ;  /* 0x0000002f87257223 */ /* 0x000fe20000010825 */
[C---:B------:R-:W-:Y:S01]  /*7d60*/  IMAD.U32 R49, R48.reuse, 0x10000, RZ ;  /* 0x0001000030317824 */ /* 0x040fe200078e00ff */
[----:B------:R-:W-:Y:S01]  /*7d70*/  LOP3.LUT R48, R48, 0xffff0000, RZ, 0xc0, !PT ;  /* 0xffff000030307812 */ /* 0x000fe200078ec0ff */
[----:B------:R-:W-:-:S02]  /*7d80*/  IMAD.U32 R47, R39, 0x10000, RZ ;  /* 0x00010000272f7824 */ /* 0x000fc400078e00ff */
[-C--:B------:R-:W-:Y:S01]  /*7d90*/  FMUL.FTZ R51, R51, R88.reuse ;  /* 0x0000005833337220 */ /* 0x080fe20000410000 */
[C---:B------:R-:W-:Y:S02]  /*7da0*/  IMAD.U32 R44, R36.reuse, 0x10000, RZ ;  /* 0x00010000242c7824 */ /* 0x040fe400078e00ff */
[----:B------:R-:W-:Y:S01]  /*7db0*/  FFMA.FTZ R89, R43, R88, -R89 ;  /* 0x000000582b597223 */ /* 0x000fe20000010859 */
[----:B------:R-:W-:Y:S01]  /*7dc0*/  LOP3.LUT R88, R36, 0xffff0000, RZ, 0xc0, !PT ;  /* 0xffff000024587812 */ /* 0x000fe200078ec0ff */
[-C--:B------:R-:W-:Y:S01]  /*7dd0*/  FMUL.FTZ R36, R49, R47.reuse ;  /* 0x0000002f31247220 */ /* 0x080fe20000410000 */
[----:B------:R-:W-:Y:S01]  /*7de0*/  IMAD.U32 R41, R40, 0x10000, RZ ;  /* 0x0001000028297824 */ /* 0x000fe200078e00ff */
[----:B------:R-:W-:Y:S01]  /*7df0*/  LOP3.LUT R39, R39, 0xffff0000, RZ, 0xc0, !PT ;  /* 0xffff000027277812 */ /* 0x000fe200078ec0ff */
[----:B------:R-:W-:Y:S01]  /*7e00*/  FMUL.FTZ R49, R49, R44 ;  /* 0x0000002c31317220 */ /* 0x000fe20000410000 */
[----:B------:R-:W-:Y:S01]  /*7e10*/  LOP3.LUT R136, R42, 0xffff0000, RZ, 0xc0, !PT ;  /* 0xffff00002a887812 */ /* 0x000fe200078ec0ff */
[----:B------:R-:W-:Y:S01]  /*7e20*/  FFMA.FTZ R51, R43, R46, R51 ;  /* 0x0000002e2b337223 */ /* 0x000fe20000010033 */
[----:B------:R-:W-:Y:S01]  /*7e30*/  PRMT R38, R181, 0x5432, R38 ;  /* 0x00005432b5267816 */ /* 0x000fe20000000026 */
[C---:B------:R-:W-:Y:S01]  /*7e40*/  FFMA.FTZ R36, R41.reuse, R44, -R36 ;  /* 0x0000002c29247223 */ /* 0x040fe20000010824 */
[----:B------:R-:W-:Y:S01]  /*7e50*/  FFMA.FTZ R49, R41, R47, R49 ;  /* 0x0000002f29317223 */ /* 0x000fe20000010031 */
[----:B------:R-:W-:Y:S01]  /*7e60*/  LOP3.LUT R40, R40, 0xffff0000, RZ, 0xc0, !PT ;  /* 0xffff000028287812 */ /* 0x000fe200078ec0ff */
[----:B------:R-:W-:-:S02]  /*7e70*/  IMAD.U32 R42, R50, 0x10000, RZ ;  /* 0x00010000322a7824 */ /* 0x000fc400078e00ff */
[-C--:B------:R-:W-:Y:S01]  /*7e80*/  FMUL.FTZ R43, R48, R39.reuse ;  /* 0x00000027302b7220 */ /* 0x080fe20000410000 */
[----:B------:R-:W-:Y:S01]  /*7e90*/  IMAD.U32 R41, R158, 0x10000, RZ ;  /* 0x000100009e297824 */ /* 0x000fe200078e00ff */
[----:B------:R-:W-:Y:S01]  /*7ea0*/  LOP3.LUT R50, R50, 0xffff0000, RZ, 0xc0, !PT ;  /* 0xffff000032327812 */ /* 0x000fe200078ec0ff */
[-C--:B------:R-:W-:Y:S01]  /*7eb0*/  FMUL.FTZ R48, R48, R88.reuse ;  /* 0x0000005830307220 */ /* 0x080fe20000410000 */
[----:B------:R-:W-:Y:S01]  /*7ec0*/  LOP3.LUT R158, R158, 0xffff0000, RZ, 0xc0, !PT ;  /* 0xffff00009e9e7812 */ /* 0x000fe200078ec0ff */
[----:B------:R-:W-:Y:S02]  /*7ed0*/  IMAD.U32 R44, R38, 0x10000, RZ ;  /* 0x00010000262c7824 */ /* 0x000fe400078e00ff */
[----:B------:R-:W-:Y:S01]  /*7ee0*/  FFMA.FTZ R43, R40, R88, -R43 ;  /* 0x00000058282b7223 */ /* 0x000fe2000001082b */
[----:B------:R-:W-:Y:S01]  /*7ef0*/  LOP3.LUT R38, R38, 0xffff0000, RZ, 0xc0, !PT ;  /* 0xffff000026267812 */ /* 0x000fe200078ec0ff */
[----:B------:R-:W-:Y:S01]  /*7f00*/  FFMA.FTZ R48, R40, R39, R48 ;  /* 0x0000002728307223 */ /* 0x000fe20000010030 */
[-C--:B------:R-:W-:Y:S01]  /*7f10*/  FMUL.FTZ R39, R42, R41.reuse ;  /* 0x000000292a277220 */ /* 0x080fe20000410000 */
[----:B------:R-:W-:Y:S01]  /*7f20*/  FMUL.FTZ R40, R50, R158 ;  /* 0x0000009e32287220 */ /* 0x000fe20000410000 */
[----:B------:R-:W-:Y:S01]  /*7f30*/  FMUL.FTZ R42, R42, R44 ;  /* 0x0000002c2a2a7220 */ /* 0x000fe20000410000 */
[----:B------:R-:W-:Y:S01]  /*7f40*/  FMUL.FTZ R50, R50, R38 ;  /* 0x0000002632327220 */ /* 0x000fe20000410000 */
[----:B------:R-:W-:Y:S01]  /*7f50*/  FFMA.FTZ R39, R134, R44, -R39 ;  /* 0x0000002c86277223 */ /* 0x000fe20000010827 */
[----:B------:R-:W-:Y:S01]  /*7f60*/  FFMA.FTZ R40, R136, R38, -R40 ;  /* 0x0000002688287223 */ /* 0x000fe20000010828 */
[----:B------:R-:W-:Y:S01]  /*7f70*/  FFMA.FTZ R42, R134, R41, R42 ;  /* 0x00000029862a7223 */ /* 0x000fe2000001002a */
        /* <DEDUP_REMOVED lines=8> */
[----:B------:R-:W-:Y:S02]  /*8000*/  F2FP.BF16.F32.PACK_AB R39, R40, R39 ;  /* 0x000000272827723e */ /* 0x000fe400000010ff */
[----:B------:R-:W-:Y:S01]  /*8010*/  F2FP.BF16.F32.PACK_AB R48, R48, R49 ;  /* 0x000000313030723e */ /* 0x000fe200000010ff */
[----:B------:R-:W-:Y:S01]  /*8020*/  IMAD.MOV.U32 R40, RZ, RZ, R36 ;  /* 0x000000ffff287224 */ /* 0x000fe200078e0024 */
[----:B------:R-:W-:Y:S01]  /*8030*/  F2FP.BF16.F32.PACK_AB R50, R50, R42 ;  /* 0x0000002a3232723e */ /* 0x000fe200000010ff */
[----:B------:R-:W-:Y:S01]  /*8040*/  IMAD.MOV.U32 R49, RZ, RZ, R90 ;  /* 0x000000ffff317224 */ /* 0x000fe200078e005a */
[----:B------:R-:W-:Y:S01]  /*8050*/  F2FP.BF16.F32.PACK_AB R51, R51, R137 ;  /* 0x000000893333723e */ /* 0x000fe200000010ff */
[----:B------:R-:W-:-:S07]  /*8060*/  IMAD.MOV.U32 R42, RZ, RZ, R39 ;  /* 0x000000ffff2a7224 */ /* 0x000fce00078e0027 */
.L_x_535:
[----:B------:R-:W-:Y:S05]  /*8070*/  BSYNC B2 ;  /* 0x0000000000027941 */ /* 0x000fea0003800000 */
.L_x_534:
[----:B------:R-:W-:Y:S02]  /*8080*/  ULDC.64 UR4, c[0x0][0x208] ;  /* 0x0000820000047ab9 */ /* 0x000fe40000000a00 */
[----:B0-----:R3:W-:Y:S04]  /*8090*/  STG.E.128 desc[UR4][R84.64], R40 ;  /* 0x0000002854007986 */ /* 0x0017e8000c101d04 */
[----:B--2---:R3:W-:Y:S02]  /*80a0*/  @!P5 STG.E.128 desc[UR4][R86.64], R48 ;  /* 0x000000305600d986 */ /* 0x0047e4000c101d04 */
.L_x_529:
[----:B------:R-:W-:Y:S05]  /*80b0*/  BSYNC B1 ;  /* 0x0000000000017941 */ /* 0x000fea0003800000 */
.L_x_528:
[----:B------:R-:W-:Y:S04]  /*80c0*/  BSSY B1, `(.L_x_536) ;  /* 0x000010c000017945 */ /* 0x000fe80003800000 */
[----:B------:R-:W-:Y:S05]  /*80d0*/  @P3 BRA `(.L_x_537) ;  /* 0x0000001000283947 */ /* 0x000fea0003800000 */
[----:B------:R-:W-:Y:S01]  /*80e0*/  ISETP.NE.AND P3, PT, R26, RZ, PT ;  /* 0x000000ff1a00720c */ /* 0x000fe20003f65270 */
[-C--:B--2---:R-:W-:Y:S01]  /*80f0*/  IMAD R36, R237, R122.reuse, RZ ;  /* 0x0000007aed247224 */ /* 0x084fe200078e02ff */
[----:B------:R-:W-:Y:S01]  /*8100*/  BSSY B2, `(.L_x_538) ;  /* 0x0000086000027945 */ /* 0x000fe20003800000 */
[----:B------:R-:W-:-:S04]  /*8110*/  IMAD.WIDE.U32 R44, R217, R122, R124 ;  /* 0x0000007ad92c7225 */ /* 0x000fc800078e007c */
[----:B------:R-:W-:-:S04]  /*8120*/  IMAD R37, R217, R123, R36 ;  /* 0x0000007bd9257224 */ /* 0x000fc800078e0224 */
[----:B---3--:R-:W-:Y:S02]  /*8130*/  IMAD.IADD R50, R45, 0x1, R37 ;  /* 0x000000012d327824 */ /* 0x008fe400078e0225 */
[----:B------:R-:W-:Y:S05]  /*8140*/  @!P3 BRA `(.L_x_539) ;  /* 0x000000080004b947 */ /* 0x000fea0003800000 */
[----:B------:R-:W-:Y:S01]  /*8150*/  SEL R36, R119, R145, !P0 ;  /* 0x0000009177247207 */ /* 0x000fe20004000000 */
[----:B------:R-:W-:Y:S01]  /*8160*/  BSSY B3, `(.L_x_540) ;  /* 0x000007c000037945 */ /* 0x000fe20003800000 */
[----:B------:R-:W-:Y:S02]  /*8170*/  IADD3 R38, P3, P5, R94, R44, R13 ;  /* 0x0000002c5e267210 */ /* 0x000fe40007d7e00d */
[----:B------:R-:W-:Y:S02]  /*8180*/  SHF.R.S32.HI R37, RZ, 0x1f, R36 ;  /* 0x0000001fff257819 */ /* 0x000fe40000011424 */
[----:B------:R-:W-:Y:S02]  /*8190*/  IADD3.X R39, R93, R50, R7, P3, P5 ;  /* 0x000000325d277210 */ /* 0x000fe40001fea407 */
[----:B------:R-:W-:-:S04]  /*81a0*/  LEA.HI R37, R37, R36, RZ, 0x4 ;  /* 0x0000002425257211 */ /* 0x000fc800078f20ff */
[----:B------:R-:W-:-:S04]  /*81b0*/  LEA.HI.SX32 R40, R37, R14, 0x1c ;  /* 0x0000000e25287211 */ /* 0x000fc800078fe2ff */
[----:B------:R-:W-:Y:S01]  /*81c0*/  SHF.R.S32.HI R43, RZ, 0x1f, R40 ;  /* 0x0000001fff2b7819 */ /* 0x000fe20000011428 */
[----:B------:R-:W-:-:S03]  /*81d0*/  IMAD.SHL.U32 R41, R40, 0x8, RZ ;  /* 0x0000000828297824 */ /* 0x000fc600078e00ff */
[----:B------:R-:W-:Y:S02]  /*81e0*/  LEA.HI R43, R43, R40, RZ, 0x3 ;  /* 0x000000282b2b7211 */ /* 0x000fe400078f18ff */
[----:B------:R-:W-:Y:S02]  /*81f0*/  ISETP.GE.AND P3, PT, R41, R144, PT ;  /* 0x000000902900720c */ /* 0x000fe40003f66270 */
[----:B------:R-:W-:-:S05]  /*8200*/  SHF.R.S32.HI R40, RZ, 0x3, R43 ;  /* 0x00000003ff287819 */ /* 0x000fca000001142b */
[----:B------:R-:W-:-:S06]  /*8210*/  IMAD R40, R40, 0x1400, R231 ;  /* 0x0000140028287824 */ /* 0x000fcc00078e02e7 */
[--C-:B------:R-:W-:Y:S02]  /*8220*/  @!P3 SHF.R.S32.HI R36, RZ, 0x1f, R41.reuse ;  /* 0x0000001fff24b819 */ /* 0x100fe40000011429 */
[--C-:B------:R-:W-:Y:S02]  /*8230*/  @!P3 IADD3 R37, P5, P6, R94, R44, R41.reuse ;  /* 0x0000002c5e25b210 */ /* 0x100fe40007ebe029 */
[----:B------:R-:W-:Y:S02]  /*8240*/  LOP3.LUT R41, R227, 0x38, R41, 0xf8, !PT ;  /* 0x00000038e3297812 */ /* 0x000fe400078ef829 */
[----:B------:R-:W-:Y:S02]  /*8250*/  @!P3 IADD3.X R36, R93, R50, R36, P5, P6 ;  /* 0x000000325d24b210 */ /* 0x000fe40002fec424 */
[----:B------:R-:W-:Y:S02]  /*8260*/  LOP3.LUT R41, R41, R230, RZ, 0x3c, !PT ;  /* 0x000000e629297212 */ /* 0x000fe400078e3cff */
[----:B------:R-:W-:-:S03]  /*8270*/  LEA R46, P5, R38, R116, 0x1 ;  /* 0x00000074262e7211 */ /* 0x000fc600078a08ff */
[----:B------:R-:W-:Y:S01]  /*8280*/  IMAD.IADD R40, R40, 0x1, R41 ;  /* 0x0000000128287824 */ /* 0x000fe200078e0229 */
[-C--:B------:R-:W-:Y:S01]  /*8290*/  LEA.HI.X R47, R38, R117.reuse, R39, 0x1, P5 ;  /* 0x00000075262f7211 */ /* 0x080fe200028f0c27 */
[----:B------:R-:W-:Y:S01]  /*82a0*/  IMAD R41, R17, 0x5000, R141 ;  /* 0x0000500011297824 */ /* 0x000fe200078e028d */
[----:B------:R-:W-:Y:S01]  /*82b0*/  @!P3 LEA R48, P5, R37, R116, 0x1 ;  /* 0x000000742530b211 */ /* 0x000fe200078a08ff */
[----:B------:R-:W-:Y:S02]  /*82c0*/  IMAD R43, R17, 0x5000, R40 ;  /* 0x00005000112b7824 */ /* 0x000fe400078e0228 */
[----:B------:R-:W-:Y:S01]  /*82d0*/  IMAD R38, R41, 0x2, R16 ;  /* 0x0000000229267824 */ /* 0x000fe200078e0210 */
[----:B------:R-:W-:Y:S01]  /*82e0*/  @!P3 LEA.HI.X R49, R37, R117, R36, 0x1, P5 ;  /* 0x000000752531b211 */ /* 0x000fe200028f0c24 */
[----:B------:R-:W-:Y:S01]  /*82f0*/  IMAD R43, R43, 0x2, R16 ;  /* 0x000000022b2b7824 */ /* 0x000fe200078e0210 */
[----:B------:R-:W-:-:S03]  /*8300*/  ISETP.GE.AND P5, PT, R212, R115, PT ;  /* 0x00000073d400720c */ /* 0x000fc60003fa6270 */
[----:B------:R-:W2:Y:S04]  /*8310*/  LDS.128 R36, [R38+0x24400] ;  /* 0x0244000026247984 */ /* 0x000ea80000000c00 */
[----:B------:R-:W3:Y:S06]  /*8320*/  LDS.128 R40, [R43+0x24400] ;  /* 0x024400002b287984 */ /* 0x000eec0000000c00 */
[----:B------:R-:W-:Y:S05]  /*8330*/  @P5 BRA `(.L_x_541) ;  /* 0x0000000400785947 */ /* 0x000fea0003800000 */
[--C-:B------:R-:W-:Y:S01]  /*8340*/  SHF.R.U64 R51, R56, 0x10, R57.reuse ;  /* 0x0000001038337819 */ /* 0x100fe20000001239 */
[----:B0--3--:R-:W-:Y:S01]  /*8350*/  IMAD.U32 R85, R41, 0x10000, RZ ;  /* 0x0001000029557824 */ /* 0x009fe200078e00ff */
[----:B------:R-:W-:Y:S01]  /*8360*/  SHF.R.U32.HI R56, RZ, 0x10, R57 ;  /* 0x00000010ff387819 */ /* 0x000fe20000011639 */
[----:B------:R-:W-:Y:S01]  /*8370*/  IMAD.U32 R89, R43, 0x10000, RZ ;  /* 0x000100002b597824 */ /* 0x000fe200078e00ff */
[----:B------:R-:W-:Y:S01]  /*8380*/  SHF.R.U64 R57, R58, 0x10, R59 ;  /* 0x000000103a397819 */ /* 0x000fe2000000123b */
[----:B--2---:R-:W-:Y:S01]  /*8390*/  IMAD.U32 R88, R39, 0x10000, RZ ;  /* 0x0001000027587824 */ /* 0x004fe200078e00ff */
[--C-:B------:R-:W-:Y:S01]  /*83a0*/  SHF.R.U64 R58, R64, 0x10, R65.reuse ;  /* 0x00000010403a7819 */ /* 0x100fe20000001241 */
[----:B------:R-:W-:Y:S01]  /*83b0*/  IMAD.U32 R90, R42, 0x10000, RZ ;  /* 0x000100002a5a7824 */ /* 0x000fe200078e00ff */
[----:B------:R-:W-:Y:S01]  /*83c0*/  SHF.R.U32.HI R64, RZ, 0x10, R65 ;  /* 0x00000010ff407819 */ /* 0x000fe20000011641 */
[----:B------:R-:W-:Y:S01]  /*83d0*/  IMAD.U32 R87, R38, 0x10000, RZ ;  /* 0x0001000026577824 */ /* 0x000fe200078e00ff */
[----:B------:R-:W-:-:S02]  /*83e0*/  PRMT R56, R176, 0x5410, R56 ;  /* 0x00005410b0387816 */ /* 0x000fc40000000038 */
[----:B------:R-:W-:Y:S02]  /*83f0*/  PRMT R64, R174, 0x5432, R64 ;  /* 0x00005432ae407816 */ /* 0x000fe40000000040 */
[----:B------:R-:W-:Y:S01]  /*8400*/  SHF.R.U32.HI R59, RZ, 0x10, R59 ;  /* 0x00000010ff3b7819 */ /* 0x000fe2000001163b */
[----:B------:R-:W-:Y:S01]  /*8410*/  IMAD.U32 R134, R56, 0x10000, RZ ;  /* 0x0001000038867824 */ /* 0x000fe200078e00ff */
[--C-:B------:R-:W-:Y:S01]  /*8420*/  SHF.R.U64 R65, R66, 0x10, R67.reuse ;  /* 0x0000001042417819 */ /* 0x100fe20000001243 */
[----:B------:R-:W-:Y:S01]  /*8430*/  IMAD.U32 R91, R64, 0x10000, RZ ;  /* 0x00010000405b7824 */ /* 0x000fe200078e00ff */
[----:B------:R-:W-:Y:S02]  /*8440*/  SHF.R.U32.HI R66, RZ, 0x10, R67 ;  /* 0x00000010ff427819 */ /* 0x000fe40000011643 */
[----:B------:R-:W-:Y:S02]  /*8450*/  PRMT R59, R173, 0x5410, R59 ;  /* 0x00005410ad3b7816 */ /* 0x000fe4000000003b */
[----:B------:R-:W-:-:S02]  /*8460*/  SHF.L.U32 R67, R37, 0x10, RZ ;  /* 0x0000001025437819 */ /* 0x000fc400000006ff */
[----:B------:R-:W-:Y:S01]  /*8470*/  LOP3.LUT R86, R41, 0xffff0000, RZ, 0xc0, !PT ;  /* 0xffff000029567812 */ /* 0x000fe200078ec0ff */
[----:B------:R-:W-:Y:S01]  /*8480*/  IMAD.U32 R41, R40, 0x10000, RZ ;  /* 0x0001000028297824 */ /* 0x000fe200078e00ff */
[----:B------:R-:W-:Y:S01]  /*8490*/  PRMT R173, R173, 0x5432, R65 ;  /* 0x00005432adad7816 */ /* 0x000fe20000000041 */
[C---:B------:R-:W-:Y:S01]  /*84a0*/  FMUL.FTZ R65, R85.reuse, R91 ;  /* 0x0000005b55417220 */ /* 0x040fe20000410000 */
[----:B------:R-:W-:Y:S01]  /*84b0*/  LOP3.LUT R64, R64, 0xffff0000, RZ, 0xc0, !PT ;  /* 0xffff000040407812 */ /* 0x000fe200078ec0ff */
[-C--:B------:R-:W-:Y:S01]  /*84c0*/  FMUL.FTZ R85, R85, R134.reuse ;  /* 0x0000008655557220 */ /* 0x080fe20000410000 */
[----:B------:R-:W-:Y:S01]  /*84d0*/  PRMT R66, R174, 0x5410, R66 ;  /* 0x00005410ae427816 */ /* 0x000fe20000000042 */
[----:B------:R-:W-:Y:S01]  /*84e0*/  FFMA.FTZ R65, R67, R134, -R65 ;  /* 0x0000008643417223 */ /* 0x000fe20000010841 */
[----:B------:R-:W-:Y:S01]  /*84f0*/  LOP3.LUT R84, R37, 0xffff0000, RZ, 0xc0, !PT ;  /* 0xffff000025547812 */ /* 0x000fe200078ec0ff */
[----:B------:R-:W-:Y:S01]  /*8500*/  FMUL.FTZ R135, R86, R64 ;  /* 0x0000004056877220 */ /* 0x000fe20000410000 */
[----:B------:R-:W-:Y:S01]  /*8510*/  LOP3.LUT R56, R56, 0xffff0000, RZ, 0xc0, !PT ;  /* 0xffff000038387812 */ /* 0x000fe200078ec0ff */
[----:B------:R-:W-:-:S02]  /*8520*/  IMAD.U32 R134, R66, 0x10000, RZ ;  /* 0x0001000042867824 */ /* 0x000fc400078e00ff */
[----:B------:R-:W-:Y:S01]  /*8530*/  FFMA.FTZ R85, R67, R91, R85 ;  /* 0x0000005b43557223 */ /* 0x000fe20000010055 */
[----:B------:R-:W-:Y:S01]  /*8540*/  IMAD.U32 R67, R59, 0x10000, RZ ;  /* 0x000100003b437824 */ /* 0x000fe200078e00ff */
[----:B------:R-:W-:Y:S01]  /*8550*/  PRMT R58, R176, 0x5432, R58 ;  /* 0x00005432b03a7816 */ /* 0x000fe2000000003a */
[-C--:B------:R-:W-:Y:S01]  /*8560*/  FMUL.FTZ R86, R86, R56.reuse ;  /* 0x0000003856567220 */ /* 0x080fe20000410000 */
[C---:B------:R-:W-:Y:S01]  /*8570*/  FFMA.FTZ R135, R84.reuse, R56, -R135 ;  /* 0x0000003854877223 */ /* 0x040fe20000010887 */
[C---:B------:R-:W-:Y:S01]  /*8580*/  FMUL.FTZ R56, R89.reuse, R134 ;  /* 0x0000008659387220 */ /* 0x040fe20000410000 */
[-C--:B------:R-:W-:Y:S01]  /*8590*/  FMUL.FTZ R89, R89, R67.reuse ;  /* 0x0000004359597220 */ /* 0x080fe20000410000 */
[----:B------:R-:W-:Y:S01]  /*85a0*/  PRMT R51, R175, 0x5410, R51 ;  /* 0x00005410af337816 */ /* 0x000fe20000000033 */
[----:B------:R-:W-:Y:S01]  /*85b0*/  FFMA.FTZ R86, R84, R64, R86 ;  /* 0x0000004054567223 */ /* 0x000fe20000010056 */
[C---:B------:R-:W-:Y:S01]  /*85c0*/  FFMA.FTZ R56, R88.reuse, R67, -R56 ;  /* 0x0000004358387223 */ /* 0x040fe20000010838 */
[----:B------:R-:W-:Y:S01]  /*85d0*/  FFMA.FTZ R89, R88, R134, R89 ;  /* 0x0000008658597223 */ /* 0x000fe20000010059 */
[----:B------:R-:W-:Y:S01]  /*85e0*/  LOP3.LUT R43, R43, 0xffff0000, RZ, 0xc0, !PT ;  /* 0xffff00002b2b7812 */ /* 0x000fe200078ec0ff */
[----:B------:R-:W-:Y:S01]  /*85f0*/  IMAD.U32 R88, R58, 0x10000, RZ ;  /* 0x000100003a587824 */ /* 0x000fe200078e00ff */
[----:B------:R-:W-:Y:S01]  /*8600*/  LOP3.LUT R66, R66, 0xffff0000, RZ, 0xc0, !PT ;  /* 0xffff000042427812 */ /* 0x000fe200078ec0ff */
[----:B------:R-:W-:Y:S01]  /*8610*/  IMAD.U32 R84, R51, 0x10000, RZ ;  /* 0x0001000033547824 */ /* 0x000fe200078e00ff */
[----:B------:R-:W-:Y:S01]  /*8620*/  LOP3.LUT R64, R59, 0xffff0000, RZ, 0xc0, !PT ;  /* 0xffff00003b407812 */ /* 0x000fe200078ec0ff */
[----:B------:R-:W-:Y:S01]  /*8630*/  IMAD.U32 R37, R36, 0x10000, RZ ;  /* 0x0001000024257824 */ /* 0x000fe200078e00ff */
[----:B------:R-:W-:Y:S01]  /*8640*/  LOP3.LUT R59, R58, 0xffff0000, RZ, 0xc0, !PT ;  /* 0xffff00003a3b7812 */ /* 0x000fe200078ec0ff */
[----:B------:R-:W-:Y:S01]  /*8650*/  FMUL.FTZ R58, R41, R88 ;  /* 0x00000058293a7220 */ /* 0x000fe20000410000 */
[----:B------:R-:W-:Y:S01]  /*8660*/  LOP3.LUT R39, R39, 0xffff0000, RZ, 0xc0, !PT ;  /* 0xffff000027277812 */ /* 0x000fe200078ec0ff */
[C---:B------:R-:W-:Y:S01]  /*8670*/  FMUL.FTZ R136, R43.reuse, R66 ;  /* 0x000000422b887220 */ /* 0x040fe20000410000 */
[----:B------:R-:W-:Y:S01]  /*8680*/  LOP3.LUT R40, R40, 0xffff0000, RZ, 0xc0, !PT ;  /* 0xffff000028287812 */ /* 0x000fe200078ec0ff */
[----:B------:R-:W-:Y:S01]  /*8690*/  FMUL.FTZ R134, R43, R64 ;  /* 0x000000402b867220 */ /* 0x000fe20000410000 */
[----:B------:R-:W-:Y:S01]  /*86a0*/  LOP3.LUT R51, R51, 0xffff0000, RZ, 0xc0, !PT ;  /* 0xffff000033337812 */ /* 0x000fe200078ec0ff */
[----:B------:R-:W-:Y:S01]  /*86b0*/  FMUL.FTZ R41, R41, R84 ;  /* 0x0000005429297220 */ /* 0x000fe20000410000 */
[----:B------:R-:W-:Y:S01]  /*86c0*/  PRMT R57, R175, 0x5432, R57 ;  /* 0x00005432af397816 */ /* 0x000fe20000000039 */
[C---:B------:R-:W-:Y:S01]  /*86d0*/  FFMA.FTZ R43, R39.reuse, R64, -R136 ;  /* 0x00000040272b7223 */ /* 0x040fe20000010888 */
[----:B------:R-:W-:Y:S01]  /*86e0*/  FFMA.FTZ R134, R39, R66, R134 ;  /* 0x0000004227867223 */ /* 0x000fe20000010086 */
[C---:B------:R-:W-:Y:S01]  /*86f0*/  FFMA.FTZ R58, R37.reuse, R84, -R58 ;  /* 0x00000054253a7223 */ /* 0x040fe2000001083a */
[----:B------:R-:W-:Y:S01]  /*8700*/  FFMA.FTZ R41, R37, R88, R41 ;  /* 0x0000005825297223 */ /* 0x000fe20000010029 */
[----:B------:R-:W-:Y:S01]  /*8710*/  LOP3.LUT R36, R36, 0xffff0000, RZ, 0xc0, !PT ;  /* 0xffff000024247812 */ /* 0x000fe200078ec0ff */
[C---:B------:R-:W-:Y:S01]  /*8720*/  FMUL.FTZ R39, R40.reuse, R59 ;  /* 0x0000003b28277220 */ /* 0x040fe20000410000 */
[-C--:B------:R-:W-:Y:S01]  /*8730*/  FMUL.FTZ R67, R40, R51.reuse ;  /* 0x0000003328437220 */ /* 0x080fe20000410000 */
[----:B------:R-:W-:Y:S01]  /*8740*/  IMAD.U32 R37, R173, 0x10000, RZ ;  /* 0x00010000ad257824 */ /* 0x000fe200078e00ff */
[----:B------:R-:W-:Y:S01]  /*8750*/  LOP3.LUT R42, R42, 0xffff0000, RZ, 0xc0, !PT ;  /* 0xffff00002a2a7812 */ /* 0x000fe200078ec0ff */
[----:B------:R-:W-:Y:S01]  /*8760*/  IMAD.U32 R40, R57, 0x10000, RZ ;  /* 0x0001000039287824 */ /* 0x000fe200078e00ff */
[----:B------:R-:W-:Y:S01]  /*8770*/  LOP3.LUT R173, R173, 0xffff0000, RZ, 0xc0, !PT ;  /* 0xffff0000adad7812 */ /* 0x000fe200078ec0ff */
[----:B------:R-:W-:Y:S01]  /*8780*/  FFMA.FTZ R39, R36, R51, -R39 ;  /* 0x0000003324277223 */ /* 0x000fe20000010827 */
[----:B------:R-:W-:Y:S01]  /*8790*/  LOP3.LUT R57, R57, 0xffff0000, RZ, 0xc0, !PT ;  /* 0xffff000039397812 */ /* 0x000fe200078ec0ff */
[----:B------:R-:W-:Y:S01]  /*87a0*/  FMUL.FTZ R64, R90, R37 ;  /* 0x000000255a407220 */ /* 0x000fe20000410000 */
[----:B------:R-:W-:Y:S01]  /*87b0*/  LOP3.LUT R38, R38, 0xffff0000, RZ, 0xc0, !PT ;  /* 0xffff000026267812 */ /* 0x000fe200078ec0ff */
[----:B------:R-:W-:Y:S01]  /*87c0*/  FMUL.FTZ R51, R42, R173 ;  /* 0x000000ad2a337220 */ /* 0x000fe20000410000 */
[----:B------:R-:W-:Y:S01]  /*87d0*/  FFMA.FTZ R36, R36, R59, R67 ;  /* 0x0000003b24247223 */ /* 0x000fe20000010043 */
        /* <DEDUP_REMOVED lines=8> */
[----:B------:R-:W-:Y:S02]  /*8860*/  F2FP.BF16.F32.PACK_AB R85, R86, R85 ;  /* 0x000000555655723e */ /* 0x000fe400000010ff */
        /* <DEDUP_REMOVED lines=8> */
[----:B------:R-:W-:-:S02]  /*88f0*/  IMAD.MOV.U32 R37, RZ, RZ, R65 ;  /* 0x000000ffff257224 */ /* 0x000fc400078e0041 */
[----:B------:R-:W-:Y:S02]  /*8900*/  IMAD.MOV.U32 R40, RZ, RZ, R84 ;  /* 0x000000ffff287224 */ /* 0x000fe400078e0054 */
[----:B------:R-:W-:-:S07]  /*8910*/  IMAD.MOV.U32 R43, RZ, RZ, R89 ;  /* 0x000000ffff2b7224 */ /* 0x000fce00078e0059 */
.L_x_541:
[----:B------:R-:W-:Y:S05]  /*8920*/  BSYNC B3 ;  /* 0x0000000000037941 */ /* 0x000fea0003800000 */
.L_x_540:
[----:B------:R-:W-:Y:S02]  /*8930*/  ULDC.64 UR4, c[0x0][0x208] ;  /* 0x0000820000047ab9 */ /* 0x000fe40000000a00 */
[----:B--2---:R2:W-:Y:S04]  /*8940*/  STG.E.128 desc[UR4][R46.64], R36 ;  /* 0x000000242e007986 */ /* 0x0045e8000c101d04 */
[----:B---3--:R2:W-:Y:S02]  /*8950*/  @!P3 STG.E.128 desc[UR4][R48.64], R40 ;  /* 0x000000283000b986 */ /* 0x0085e4000c101d04 */
.L_x_539:
[----:B------:R-:W-:Y:S05]  /*8960*/  BSYNC B2 ;  /* 0x0000000000027941 */ /* 0x000fea0003800000 */
.L_x_538:
[----:B------:R-:W-:-:S13]  /*8970*/  ISETP.NE.AND P3, PT, R10, RZ, PT ;  /* 0x000000ff0a00720c */ /* 0x000fda0003f65270 */
[----:B------:R-:W-:Y:S05]  /*8980*/  @!P3 BRA `(.L_x_537) ;  /* 0x0000000400fcb947 */ /* 0x000fea0003800000 */
[----:B--2---:R-:W-:Y:S01]  /*8990*/  SEL R36, R119, R145, !P1 ;  /* 0x0000009177247207 */ /* 0x004fe20004800000 */
[----:B------:R-:W-:Y:S01]  /*89a0*/  BSSY B2, `(.L_x_542) ;  /* 0x000007a000027945 */ /* 0x000fe20003800000 */
[----:B------:R-:W-:Y:S02]  /*89b0*/  IADD3 R40, P3, P5, R94, R44, R11 ;  /* 0x0000002c5e287210 */ /* 0x000fe40007d7e00b */
[----:B------:R-:W-:Y:S02]  /*89c0*/  SHF.R.S32.HI R37, RZ, 0x1f, R36 ;  /* 0x0000001fff257819 */ /* 0x000fe40000011424 */
[----:B------:R-:W-:Y:S02]  /*89d0*/  IADD3.X R41, R93, R50, R6, P3, P5 ;  /* 0x000000325d297210 */ /* 0x000fe40001fea406 */
[----:B------:R-:W-:-:S04]  /*89e0*/  LEA.HI R37, R37, R36, RZ, 0x4 ;  /* 0x0000002425257211 */ /* 0x000fc800078f20ff */
[----:B------:R-:W-:-:S04]  /*89f0*/  LEA.HI.SX32 R37, R37, R12, 0x1c ;  /* 0x0000000c25257211 */ /* 0x000fc800078fe2ff */
[----:B------:R-:W-:-:S04]  /*8a00*/  SHF.L.U32 R39, R37, 0x3, RZ ;  /* 0x0000000325277819 */ /* 0x000fc800000006ff */
[----:B------:R-:W-:-:S13]  /*8a10*/  ISETP.GE.AND P3, PT, R39, R144, PT ;  /* 0x000000902700720c */ /* 0x000fda0003f66270 */
[--C-:B------:R-:W-:Y:S02]  /*8a20*/  @!P3 SHF.R.S32.HI R36, RZ, 0x1f, R39.reuse ;  /* 0x0000001fff24b819 */ /* 0x100fe40000011427 */
[----:B------:R-:W-:-:S04]  /*8a30*/  @!P3 IADD3 R38, P5, P6, R94, R44, R39 ;  /* 0x0000002c5e26b210 */ /* 0x000fc80007ebe027 */
[----:B------:R-:W-:Y:S02]  /*8a40*/  @!P3 IADD3.X R50, R93, R50, R36, P5, P6 ;  /* 0x000000325d32b210 */ /* 0x000fe40002fec424 */
[----:B------:R-:W-:Y:S02]  /*8a50*/  SHF.R.S32.HI R36, RZ, 0x1f, R37 ;  /* 0x0000001fff247819 */ /* 0x000fe40000011425 */
[----:B------:R-:W-:Y:S02]  /*8a60*/  LEA R44, P5, R40, R116, 0x1 ;  /* 0x00000074282c7211 */ /* 0x000fe400078a08ff */
[----:B------:R-:W-:Y:S02]  /*8a70*/  LEA.HI R36, R36, R37, RZ, 0x3 ;  /* 0x0000002524247211 */ /* 0x000fe400078f18ff */
[----:B------:R-:W-:Y:S02]  /*8a80*/  LOP3.LUT R37, R227, 0x38, R39, 0xf8, !PT ;  /* 0x00000038e3257812 */ /* 0x000fe400078ef827 */
[----:B------:R-:W-:-:S02]  /*8a90*/  SHF.R.S32.HI R36, RZ, 0x3, R36 ;  /* 0x00000003ff247819 */ /* 0x000fc40000011424 */
[----:B------:R-:W-:Y:S02]  /*8aa0*/  LOP3.LUT R37, R37, R230, RZ, 0x3c, !PT ;  /* 0x000000e625257212 */ /* 0x000fe400078e3cff */
[----:B------:R-:W-:Y:S01]  /*8ab0*/  LEA.HI.X R45, R40, R117, R41, 0x1, P5 ;  /* 0x00000075282d7211 */ /* 0x000fe200028f0c29 */
[----:B------:R-:W-:Y:S01]  /*8ac0*/  IMAD R36, R36, 0x1400, R231 ;  /* 0x0000140024247824 */ /* 0x000fe200078e02e7 */
[----:B------:R-:W-:-:S03]  /*8ad0*/  @!P3 LEA R46, P5, R38, R116, 0x1 ;  /* 0x00000074262eb211 */ /* 0x000fc600078a08ff */
[----:B------:R-:W-:Y:S01]  /*8ae0*/  IMAD.IADD R36, R36, 0x1, R37 ;  /* 0x0000000124247824 */ /* 0x000fe200078e0225 */
[----:B------:R-:W-:Y:S01]  /*8af0*/  @!P3 LEA.HI.X R47, R38, R117, R50, 0x1, P5 ;  /* 0x00000075262fb211 */ /* 0x000fe200028f0c32 */
[----:B------:R-:W-:Y:S01]  /*8b00*/  IMAD R37, R17, 0x5000, R140 ;  /* 0x0000500011257824 */ /* 0x000fe200078e028c */
[----:B------:R-:W-:Y:S01]  /*8b10*/  ISETP.GE.AND P5, PT, R213, R115, PT ;  /* 0x00000073d500720c */ /* 0x000fe20003fa6270 */
[----:B------:R-:W-:Y:S02]  /*8b20*/  IMAD R39, R17, 0x5000, R36 ;  /* 0x0000500011277824 */ /* 0x000fe400078e0224 */
[--C-:B------:R-:W-:Y:S02]  /*8b30*/  IMAD R37, R37, 0x2, R16.reuse ;  /* 0x0000000225257824 */ /* 0x100fe400078e0210 */
[----:B------:R-:W-:-:S04]  /*8b40*/  IMAD R40, R39, 0x2, R16 ;  /* 0x0000000227287824 */ /* 0x000fc800078e0210 */
[----:B------:R-:W2:Y:S04]  /*8b50*/  LDS.128 R36, [R37+0x24400] ;  /* 0x0244000025247984 */ /* 0x000ea80000000c00 */
[----:B------:R-:W3:Y:S01]  /*8b60*/  LDS.128 R40, [R40+0x24400] ;  /* 0x0244000028287984 */ /* 0x000ee20000000c00 */
[----:B------:R-:W-:Y:S05]  /*8b70*/  @P5 BRA `(.L_x_543) ;  /* 0x0000000400705947 */ /* 0x000fea0003800000 */
[----:B------:R-:W-:Y:S01]  /*8b80*/  SHF.R.U64 R49, R52, 0x10, R53 ;  /* 0x0000001034317819 */ /* 0x000fe20000001235 */
[----:B---3--:R-:W-:Y:S01]  /*8b90*/  IMAD.U32 R59, R43, 0x10000, RZ ;  /* 0x000100002b3b7824 */ /* 0x008fe200078e00ff */
[----:B------:R-:W-:Y:S01]  /*8ba0*/  SHF.R.U32.HI R65, RZ, 0x10, R61 ;  /* 0x00000010ff417819 */ /* 0x000fe2000001163d */
[----:B--2---:R-:W-:Y:S01]  /*8bb0*/  IMAD.U32 R56, R39, 0x10000, RZ ;  /* 0x0001000027387824 */ /* 0x004fe200078e00ff */
[----:B------:R-:W-:Y:S01]  /*8bc0*/  SHF.R.U32.HI R53, RZ, 0x10, R53 ;  /* 0x00000010ff357819 */ /* 0x000fe20000011635 */
[----:B------:R-:W-:Y:S01]  /*8bd0*/  IMAD.U32 R52, R38, 0x10000, RZ ;  /* 0x0001000026347824 */ /* 0x000fe200078e00ff */
[----:B------:R-:W-:Y:S01]  /*8be0*/  SHF.R.U64 R51, R60, 0x10, R61 ;  /* 0x000000103c337819 */ /* 0x000fe2000000123d */
[----:B------:R-:W-:Y:S01]  /*8bf0*/  IMAD.U32 R61, R41, 0x10000, RZ ;  /* 0x00010000293d7824 */ /* 0x000fe200078e00ff */
[--C-:B------:R-:W-:Y:S02]  /*8c00*/  SHF.R.U64 R60, R62, 0x10, R63.reuse ;  /* 0x000000103e3c7819 */ /* 0x100fe4000000123f */
[----:B------:R-:W-:-:S02]  /*8c10*/  SHF.R.U32.HI R62, RZ, 0x10, R63 ;  /* 0x00000010ff3e7819 */ /* 0x000fc4000001163f */
[----:B------:R-:W-:Y:S02]  /*8c20*/  SHF.R.U64 R48, R54, 0x10, R55 ;  /* 0x0000001036307819 */ /* 0x000fe40000001237 */
[----:B------:R-:W-:Y:S02]  /*8c30*/  PRMT R63, R172, 0x5432, R65 ;  /* 0x00005432ac3f7816 */ /* 0x000fe40000000041 */
[----:B------:R-:W-:Y:S01]  /*8c40*/  SHF.R.U32.HI R58, RZ, 0x10, R55 ;  /* 0x00000010ff3a7819 */ /* 0x000fe20000011637 */
[----:B------:R-:W-:Y:S01]  /*8c50*/  IMAD.U32 R55, R37, 0x10000, RZ ;  /* 0x0001000025377824 */ /* 0x000fe200078e00ff */
[----:B------:R-:W-:Y:S01]  /*8c60*/  PRMT R53, R170, 0x5432, R53 ;  /* 0x00005432aa357816 */ /* 0x000fe20000000035 */
[----:B------:R-:W-:Y:S01]  /*8c70*/  IMAD.U32 R64, R63, 0x10000, RZ ;  /* 0x000100003f407824 */ /* 0x000fe200078e00ff */
[C---:B------:R-:W-:Y:S02]  /*8c80*/  PRMT R48, R169.reuse, 0x5410, R48 ;  /* 0x00005410a9307816 */ /* 0x040fe40000000030 */
[----:B------:R-:W-:Y:S01]  /*8c90*/  PRMT R169, R169, 0x5432, R58 ;  /* 0x00005432a9a97816 */ /* 0x000fe2000000003a */
[----:B------:R-:W-:Y:S01]  /*8ca0*/  IMAD.U32 R58, R53, 0x10000, RZ ;  /* 0x00010000353a7824 */ /* 0x000fe200078e00ff */
[----:B------:R-:W-:Y:S01]  /*8cb0*/  LOP3.LUT R57, R41, 0xffff0000, RZ, 0xc0, !PT ;  /* 0xffff000029397812 */ /* 0x000fe200078ec0ff */
[----:B------:R-:W-:Y:S01]  /*8cc0*/  FMUL.FTZ R66, R61, R64 ;  /* 0x000000403d427220 */ /* 0x000fe20000410000 */
[----:B------:R-:W-:Y:S01]  /*8cd0*/  LOP3.LUT R63, R63, 0xffff0000, RZ, 0xc0, !PT ;  /* 0xffff00003f3f7812 */ /* 0x000fe200078ec0ff */
[-C--:B0-----:R-:W-:Y:S01]  /*8ce0*/  FMUL.FTZ R84, R61, R58.reuse ;  /* 0x0000003a3d547220 */ /* 0x081fe20000410000 */
[----:B------:R-:W-:Y:S01]  /*8cf0*/  PRMT R62, R171, 0x5432, R62 ;  /* 0x00005432ab3e7816 */ /* 0x000fe2000000003e */
[----:B------:R-:W-:Y:S01]  /*8d00*/  IMAD.U32 R61, R169, 0x10000, RZ ;  /* 0x00010000a93d7824 */ /* 0x000fe200078e00ff */
[----:B------:R-:W-:Y:S01]  /*8d10*/  LOP3.LUT R50, R37, 0xffff0000, RZ, 0xc0, !PT ;  /* 0xffff000025327812 */ /* 0x000fe200078ec0ff */
[----:B------:R-:W-:Y:S01]  /*8d20*/  FMUL.FTZ R67, R57, R63 ;  /* 0x0000003f39437220 */ /* 0x000fe20000410000 */
[----:B------:R-:W-:Y:S01]  /*8d30*/  PRMT R172, R172, 0x5410, R51 ;  /* 0x00005410acac7816 */ /* 0x000fe20000000033 */
[----:B------:R-:W-:Y:S01]  /*8d40*/  FFMA.FTZ R51, R55, R58, -R66 ;  /* 0x0000003a37337223 */ /* 0x000fe20000010842 */
[----:B------:R-:W-:Y:S01]  /*8d50*/  LOP3.LUT R53, R53, 0xffff0000, RZ, 0xc0, !PT ;  /* 0xffff000035357812 */ /* 0x000fe200078ec0ff */
[----:B------:R-:W-:-:S02]  /*8d60*/  IMAD.U32 R65, R62, 0x10000, RZ ;  /* 0x000100003e417824 */ /* 0x000fc400078e00ff */
[----:B------:R-:W-:Y:S01]  /*8d70*/  FFMA.FTZ R55, R55, R64, R84 ;  /* 0x0000004037377223 */ /* 0x000fe20000010054 */
[----:B------:R-:W-:Y:S01]  /*8d80*/  LOP3.LUT R84, R62, 0xffff0000, RZ, 0xc0, !PT ;  /* 0xffff00003e547812 */ /* 0x000fe200078ec0ff */
[----:B------:R-:W-:Y:S01]  /*8d90*/  FMUL.FTZ R64, R59, R61 ;  /* 0x0000003d3b407220 */ /* 0x000fe20000410000 */
[----:B------:R-:W-:Y:S01]  /*8da0*/  LOP3.LUT R43, R43, 0xffff0000, RZ, 0xc0, !PT ;  /* 0xffff00002b2b7812 */ /* 0x000fe200078ec0ff */
[-C--:B------:R-:W-:Y:S01]  /*8db0*/  FMUL.FTZ R57, R57, R53.reuse ;  /* 0x0000003539397220 */ /* 0x080fe20000410000 */
[----:B------:R-:W-:Y:S01]  /*8dc0*/  LOP3.LUT R62, R169, 0xffff0000, RZ, 0xc0, !PT ;  /* 0xffff0000a93e7812 */ /* 0x000fe200078ec0ff */
[----:B------:R-:W-:Y:S01]  /*8dd0*/  FFMA.FTZ R58, R50, R53, -R67 ;  /* 0x00000035323a7223 */ /* 0x000fe20000010843 */
[----:B------:R-:W-:Y:S01]  /*8de0*/  FMUL.FTZ R53, R59, R65 ;  /* 0x000000413b357220 */ /* 0x000fe20000410000 */
[----:B------:R-:W-:Y:S01]  /*8df0*/  PRMT R49, R170, 0x5410, R49 ;  /* 0x00005410aa317816 */ /* 0x000fe20000000031 */
[C---:B------:R-:W-:Y:S01]  /*8e00*/  IMAD.U32 R41, R40.reuse, 0x10000, RZ ;  /* 0x0001000028297824 */ /* 0x040fe200078e00ff */
[----:B------:R-:W-:Y:S01]  /*8e10*/  LOP3.LUT R39, R39, 0xffff0000, RZ, 0xc0, !PT ;  /* 0xffff000027277812 */ /* 0x000fe200078ec0ff */
[C---:B------:R-:W-:Y:S01]  /*8e20*/  FMUL.FTZ R86, R43.reuse, R84 ;  /* 0x000000542b567220 */ /* 0x040fe20000410000 */
[----:B------:R-:W-:Y:S01]  /*8e30*/  FMUL.FTZ R88, R43, R62 ;  /* 0x0000003e2b587220 */ /* 0x000fe20000410000 */
[----:B------:R-:W-:Y:S01]  /*8e40*/  LOP3.LUT R40, R40, 0xffff0000, RZ, 0xc0, !PT ;  /* 0xffff000028287812 */ /* 0x000fe200078ec0ff */
[----:B------:R-:W-:Y:S01]  /*8e50*/  FFMA.FTZ R53, R56, R61, -R53 ;  /* 0x0000003d38357223 */ /* 0x000fe20000010835 */
[----:B------:R-:W-:Y:S01]  /*8e60*/  LOP3.LUT R43, R172, 0xffff0000, RZ, 0xc0, !PT ;  /* 0xffff0000ac2b7812 */ /* 0x000fe200078ec0ff */
[----:B------:R-:W-:Y:S01]  /*8e70*/  FFMA.FTZ R56, R56, R65, R64 ;  /* 0x0000004138387223 */ /* 0x000fe20000010040 */
[----:B------:R-:W-:-:S02]  /*8e80*/  IMAD.U32 R66, R172, 0x10000, RZ ;  /* 0x00010000ac427824 */ /* 0x000fc400078e00ff */
[----:B------:R-:W-:Y:S01]  /*8e90*/  FFMA.FTZ R50, R50, R63, R57 ;  /* 0x0000003f32327223 */ /* 0x000fe20000010039 */
[----:B------:R-:W-:Y:S02]  /*8ea0*/  IMAD.U32 R64, R49, 0x10000, RZ ;  /* 0x0001000031407824 */ /* 0x000fe400078e00ff */
[C---:B------:R-:W-:Y:S01]  /*8eb0*/  FFMA.FTZ R62, R39.reuse, R62, -R86 ;  /* 0x0000003e273e7223 */ /* 0x040fe20000010856 */
[C---:B------:R-:W-:Y:S01]  /*8ec0*/  IMAD.U32 R37, R36.reuse, 0x10000, RZ ;  /* 0x0001000024257824 */ /* 0x040fe200078e00ff */
[----:B------:R-:W-:Y:S01]  /*8ed0*/  LOP3.LUT R36, R36, 0xffff0000, RZ, 0xc0, !PT ;  /* 0xffff000024247812 */ /* 0x000fe200078ec0ff */
[----:B------:R-:W-:Y:S01]  /*8ee0*/  FFMA.FTZ R63, R39, R84, R88 ;  /* 0x00000054273f7223 */ /* 0x000fe20000010058 */
[----:B------:R-:W-:Y:S01]  /*8ef0*/  LOP3.LUT R49, R49, 0xffff0000, RZ, 0xc0, !PT ;  /* 0xffff000031317812 */ /* 0x000fe200078ec0ff */
[----:B------:R-:W-:Y:S01]  /*8f00*/  FMUL.FTZ R86, R41, R66 ;  /* 0x0000004229567220 */ /* 0x000fe20000410000 */
[----:B------:R-:W-:Y:S01]  /*8f10*/  FMUL.FTZ R39, R40, R43 ;  /* 0x0000002b28277220 */ /* 0x000fe20000410000 */
[----:B------:R-:W-:Y:S01]  /*8f20*/  PRMT R60, R171, 0x5410, R60 ;  /* 0x00005410ab3c7816 */ /* 0x000fe2000000003c */
[----:B------:R-:W-:Y:S01]  /*8f30*/  FMUL.FTZ R41, R41, R64 ;  /* 0x0000004029297220 */ /* 0x000fe20000410000 */
[----:B------:R-:W-:Y:S01]  /*8f40*/  LOP3.LUT R54, R38, 0xffff0000, RZ, 0xc0, !PT ;  /* 0xffff000026367812 */ /* 0x000fe200078ec0ff */
[----:B------:R-:W-:-:S02]  /*8f50*/  IMAD.U32 R38, R42, 0x10000, RZ ;  /* 0x000100002a267824 */ /* 0x000fc400078e00ff */
[-C--:B------:R-:W-:Y:S01]  /*8f60*/  FMUL.FTZ R59, R40, R49.reuse ;  /* 0x00000031283b7220 */ /* 0x080fe20000410000 */
[----:B------:R-:W-:Y:S01]  /*8f70*/  FFMA.FTZ R57, R36, R49, -R39 ;  /* 0x0000003124397223 */ /* 0x000fe20000010827 */
[----:B------:R-:W-:Y:S01]  /*8f80*/  LOP3.LUT R42, R42, 0xffff0000, RZ, 0xc0, !PT ;  /* 0xffff00002a2a7812 */ /* 0x000fe200078ec0ff */
[C---:B------:R-:W-:Y:S01]  /*8f90*/  FFMA.FTZ R66, R37.reuse, R66, R41 ;  /* 0x0000004225427223 */ /* 0x040fe20000010029 */
[C---:B------:R-:W-:Y:S01]  /*8fa0*/  LOP3.LUT R49, R60.reuse, 0xffff0000, RZ, 0xc0, !PT ;  /* 0xffff00003c317812 */ /* 0x040fe200078ec0ff */
[----:B------:R-:W-:Y:S02]  /*8fb0*/  IMAD.U32 R41, R60, 0x10000, RZ ;  /* 0x000100003c297824 */ /* 0x000fe400078e00ff */
[----:B------:R-:W-:Y:S01]  /*8fc0*/  FFMA.FTZ R86, R37, R64, -R86 ;  /* 0x0000004025567223 */ /* 0x000fe20000010856 */
[C---:B------:R-:W-:Y:S01]  /*8fd0*/  LOP3.LUT R39, R48.reuse, 0xffff0000, RZ, 0xc0, !PT ;  /* 0xffff000030277812 */ /* 0x040fe200078ec0ff */
[----:B------:R-:W-:Y:S02]  /*8fe0*/  IMAD.U32 R37, R48, 0x10000, RZ ;  /* 0x0001000030257824 */ /* 0x000fe400078e00ff */
[----:B------:R-:W-:Y:S01]  /*8ff0*/  FFMA.FTZ R59, R36, R43, R59 ;  /* 0x0000002b243b7223 */ /* 0x000fe2000001003b */
[----:B------:R-:W-:Y:S01]  /*9000*/  FMUL.FTZ R43, R38, R41 ;  /* 0x00000029262b7220 */ /* 0x000fe20000410000 */
[----:B------:R-:W-:Y:S01]  /*9010*/  FMUL.FTZ R61, R42, R49 ;  /* 0x000000312a3d7220 */ /* 0x000fe20000410000 */
[----:B------:R-:W-:Y:S01]  /*9020*/  FMUL.FTZ R38, R38, R37 ;  /* 0x0000002526267220 */ /* 0x000fe20000410000 */
[----:B------:R-:W-:Y:S01]  /*9030*/  FMUL.FTZ R42, R42, R39 ;  /* 0x000000272a2a7220 */ /* 0x000fe20000410000 */
        /* <DEDUP_REMOVED lines=12> */
[----:B------:R-:W-:Y:S02]  /*9100*/  F2FP.BF16.F32.PACK_AB R39, R62, R53 ;  /* 0x000000353e27723e */ /* 0x000fe400000010ff */
[----:B------:R-:W-:-:S02]  /*9110*/  F2FP.BF16.F32.PACK_AB R41, R50, R55 ;  /* 0x000000373229723e */ /* 0x000fc400000010ff */
[----:B------:R-:W-:Y:S02]  /*9120*/  F2FP.BF16.F32.PACK_AB R40, R59, R66 ;  /* 0x000000423b28723e */ /* 0x000fe400000010ff */
[----:B------:R-:W-:-:S07]  /*9130*/  MOV R42, R49 ;  /* 0x00000031002a7202 */ /* 0x000fce0000000f00 */
.L_x_543:
[----:B------:R-:W-:Y:S05]  /*9140*/  BSYNC B2 ;  /* 0x0000000000027941 */ /* 0x000fea0003800000 */
.L_x_542:
[----:B------:R-:W-:Y:S02]  /*9150*/  ULDC.64 UR4, c[0x0][0x208] ;  /* 0x0000820000047ab9 */ /* 0x000fe40000000a00 */
[----:B--2---:R4:W-:Y:S04]  /*9160*/  STG.E.128 desc[UR4][R44.64], R36 ;  /* 0x000000242c007986 */ /* 0x0049e8000c101d04 */
[----:B---3--:R4:W-:Y:S02]  /*9170*/  @!P3 STG.E.128 desc[UR4][R46.64], R40 ;  /* 0x000000282e00b986 */ /* 0x0089e4000c101d04 */
.L_x_537:
[----:B------:R-:W-:Y:S05]  /*9180*/  BSYNC B1 ;  /* 0x0000000000017941 */ /* 0x000fea0003800000 */
.L_x_536:
[-C--:B--2-4-:R-:W-:Y:S02]  /*9190*/  IMAD R36, R236, R122.reuse, RZ ;  /* 0x0000007aec247224 */ /* 0x094fe400078e02ff */
[----:B------:R-:W-:-:S04]  /*91a0*/  IMAD.WIDE.U32 R124, R218, R122, R124 ;  /* 0x0000007ada7c7225 */ /* 0x000fc800078e007c */
[----:B------:R-:W-:Y:S01]  /*91b0*/  IMAD R123, R218, R123, R36 ;  /* 0x0000007bda7b7224 */ /* 0x000fe200078e0224 */
[----:B------:R-:W-:Y:S06]  /*91c0*/  @P4 BRA `(.L_x_504) ;  /* 0x0000001400204947 */ /* 0x000fec0003800000 */
[----:B------:R-:W-:Y:S01]  /*91d0*/  ISETP.NE.AND P3, PT, R26, RZ, PT ;  /* 0x000000ff1a00720c */ /* 0x000fe20003f65270 */
[----:B------:R-:W-:Y:S01]  /*91e0*/  BSSY B1, `(.L_x_544) ;  /* 0x0000085000017945 */ /* 0x000fe20003800000 */
[----:B---3--:R-:W-:-:S11]  /*91f0*/  IMAD.IADD R48, R125, 0x1, R123 ;  /* 0x000000017d307824 */ /* 0x008fd600078e027b */
[----:B------:R-:W-:Y:S05]  /*9200*/  @!P3 BRA `(.L_x_545) ;  /* 0x000000080008b947 */ /* 0x000fea0003800000 */
[----:B------:R-:W-:Y:S01]  /*9210*/  SEL R36, R119, R145, !P0 ;  /* 0x0000009177247207 */ /* 0x000fe20004000000 */
[----:B------:R-:W-:Y:S01]  /*9220*/  BSSY B2, `(.L_x_546) ;  /* 0x000007d000027945 */ /* 0x000fe20003800000 */
[----:B------:R-:W-:Y:S02]  /*9230*/  IADD3 R38, P4, P5, R94, R124, R13 ;  /* 0x0000007c5e267210 */ /* 0x000fe40007d9e00d */
[----:B------:R-:W-:Y:S02]  /*9240*/  SHF.R.S32.HI R37, RZ, 0x1f, R36 ;  /* 0x0000001fff257819 */ /* 0x000fe40000011424 */
[----:B------:R-:W-:Y:S02]  /*9250*/  IADD3.X R39, R93, R48, R7, P4, P5 ;  /* 0x000000305d277210 */ /* 0x000fe400027ea407 */
[----:B------:R-:W-:Y:S02]  /*9260*/  LEA.HI R37, R37, R36, RZ, 0x4 ;  /* 0x0000002425257211 */ /* 0x000fe400078f20ff */
[----:B------:R-:W-:-:S02]  /*9270*/  LEA R44, P4, R38, R116, 0x1 ;  /* 0x00000074262c7211 */ /* 0x000fc400078808ff */
[----:B------:R-:W-:Y:S02]  /*9280*/  LEA.HI.SX32 R37, R37, R14, 0x1c ;  /* 0x0000000e25257211 */ /* 0x000fe400078fe2ff */
[----:B------:R-:W-:Y:S02]  /*9290*/  LEA.HI.X R45, R38, R117, R39, 0x1, P4 ;  /* 0x00000075262d7211 */ /* 0x000fe400020f0c27 */
[----:B------:R-:W-:Y:S01]  /*92a0*/  SHF.R.S32.HI R36, RZ, 0x1f, R37 ;  /* 0x0000001fff247819 */ /* 0x000fe20000011425 */
[----:B------:R-:W-:-:S03]  /*92b0*/  IMAD.SHL.U32 R47, R37, 0x8, RZ ;  /* 0x00000008252f7824 */ /* 0x000fc600078e00ff */
[----:B------:R-:W-:Y:S02]  /*92c0*/  LEA.HI R36, R36, R37, RZ, 0x3 ;  /* 0x0000002524247211 */ /* 0x000fe400078f18ff */
[----:B------:R-:W-:Y:S02]  /*92d0*/  LOP3.LUT R37, R225, 0x38, R47, 0xf8, !PT ;  /* 0x00000038e1257812 */ /* 0x000fe400078ef82f */
[----:B------:R-:W-:Y:S02]  /*92e0*/  SHF.R.S32.HI R36, RZ, 0x3, R36 ;  /* 0x00000003ff247819 */ /* 0x000fe40000011424 */
[----:B------:R-:W-:Y:S02]  /*92f0*/  LOP3.LUT R37, R37, R228, RZ, 0x3c, !PT ;  /* 0x000000e425257212 */ /* 0x000fe400078e3cff */
[----:B------:R-:W-:Y:S01]  /*9300*/  ISETP.GE.AND P3, PT, R47, R144, PT ;  /* 0x000000902f00720c */ /* 0x000fe20003f66270 */
[----:B------:R-:W-:-:S04]  /*9310*/  IMAD R36, R36, 0x1400, R229 ;  /* 0x0000140024247824 */ /* 0x000fc800078e02e5 */
[----:B------:R-:W-:Y:S02]  /*9320*/  IMAD.IADD R36, R36, 0x1, R37 ;  /* 0x0000000124247824 */ /* 0x000fe400078e0225 */
[C---:B------:R-:W-:Y:S02]  /*9330*/  IMAD R37, R17.reuse, 0x5000, R133 ;  /* 0x0000500011257824 */ /* 0x040fe400078e0285 */
[----:B------:R-:W-:Y:S02]  /*9340*/  IMAD R39, R17, 0x5000, R36 ;  /* 0x0000500011277824 */ /* 0x000fe400078e0224 */
[--C-:B------:R-:W-:Y:S02]  /*9350*/  IMAD R37, R37, 0x2, R16.reuse ;  /* 0x0000000225257824 */ /* 0x100fe400078e0210 */
[----:B------:R-:W-:Y:S01]  /*9360*/  IMAD R40, R39, 0x2, R16 ;  /* 0x0000000227287824 */ /* 0x000fe200078e0210 */
[--C-:B------:R-:W-:Y:S02]  /*9370*/  @!P3 SHF.R.S32.HI R50, RZ, 0x1f, R47.reuse ;  /* 0x0000001fff32b819 */ /* 0x100fe4000001142f */
[----:B------:R-:W-:Y:S01]  /*9380*/  @!P3 IADD3 R47, P4, P5, R94, R124, R47 ;  /* 0x0000007c5e2fb210 */ /* 0x000fe20007d9e02f */
[----:B------:R-:W2:Y:S03]  /*9390*/  LDS.128 R36, [R37+0x24400] ;  /* 0x0244000025247984 */ /* 0x000ea60000000c00 */
[----:B------:R-:W-:Y:S01]  /*93a0*/  @!P3 IADD3.X R50, R93, R48, R50, P4, P5 ;  /* 0x000000305d32b210 */ /* 0x000fe200027ea432 */
[----:B------:R-:W3:Y:S01]  /*93b0*/  LDS.128 R40, [R40+0x24400] ;  /* 0x0244000028287984 */ /* 0x000ee20000000c00 */
[----:B------:R-:W-:-:S02]  /*93c0*/  ISETP.GE.AND P5, PT, R212, R115, PT ;  /* 0x00000073d400720c */ /* 0x000fc40003fa6270 */
[----:B------:R-:W-:-:S04]  /*93d0*/  @!P3 LEA R46, P4, R47, R116, 0x1 ;  /* 0x000000742f2eb211 */ /* 0x000fc800078808ff */
[----:B------:R-:W-:-:S07]  /*93e0*/  @!P3 LEA.HI.X R47, R47, R117, R50, 0x1, P4 ;  /* 0x000000752f2fb211 */ /* 0x000fce00020f0c32 */
[----:B------:R-:W-:Y:S05]  /*93f0*/  @P5 BRA `(.L_x_547) ;  /* 0x00000004007c5947 */ /* 0x000fea0003800000 */
[--C-:B------:R-:W-:Y:S01]  /*9400*/  SHF.R.U64 R54, R72, 0x10, R73.reuse ;  /* 0x0000001048367819 */ /* 0x100fe20000001249 */
[----:B---3--:R-:W-:Y:S01]  /*9410*/  IMAD.U32 R60, R43, 0x10000, RZ ;  /* 0x000100002b3c7824 */ /* 0x008fe200078e00ff */
[----:B------:R-:W-:Y:S01]  /*9420*/  SHF.R.U32.HI R73, RZ, 0x10, R73 ;  /* 0x00000010ff497819 */ /* 0x000fe20000011649 */
[----:B------:R-:W-:Y:S01]  /*9430*/  IMAD.U32 R58, R41, 0x10000, RZ ;  /* 0x00010000293a7824 */ /* 0x000fe200078e00ff */
[----:B------:R-:W-:Y:S01]  /*9440*/  SHF.R.U32.HI R61, RZ, 0x10, R81 ;  /* 0x00000010ff3d7819 */ /* 0x000fe20000011651 */
[----:B--2---:R-:W-:Y:S01]  /*9450*/  IMAD.U32 R57, R37, 0x10000, RZ ;  /* 0x0001000025397824 */ /* 0x004fe200078e00ff */
[----:B------:R-:W-:Y:S01]  /*9460*/  LOP3.LUT R53, R43, 0xffff0000, RZ, 0xc0, !PT ;  /* 0xffff00002b357812 */ /* 0x000fe200078ec0ff */
[----:B------:R-:W-:Y:S01]  /*9470*/  IMAD.U32 R56, R39, 0x10000, RZ ;  /* 0x0001000027387824 */ /* 0x000fe200078e00ff */
[----:B------:R-:W-:Y:S01]  /*9480*/  PRMT R43, R156, 0x5432, R73 ;  /* 0x000054329c2b7816 */ /* 0x000fe20000000049 */
[----:B------:R-:W-:Y:S01]  /*9490*/  IMAD.U32 R50, R40, 0x10000, RZ ;  /* 0x0001000028327824 */ /* 0x000fe200078e00ff */
[----:B------:R-:W-:Y:S01]  /*94a0*/  PRMT R61, R168, 0x5432, R61 ;  /* 0x00005432a83d7816 */ /* 0x000fe2000000003d */
[----:B------:R-:W-:Y:S01]  /*94b0*/  IMAD.U32 R49, R36, 0x10000, RZ ;  /* 0x0001000024317824 */ /* 0x000fe200078e00ff */
[----:B------:R-:W-:-:S02]  /*94c0*/  SHF.R.U64 R65, R74, 0x10, R75 ;  /* 0x000000104a417819 */ /* 0x000fc4000000124b */
[----:B------:R-:W-:Y:S01]  /*94d0*/  SHF.R.U64 R52, R82, 0x10, R83 ;  /* 0x0000001052347819 */ /* 0x000fe20000001253 */
[----:B------:R-:W-:Y:S01]  /*94e0*/  IMAD.U32 R62, R61, 0x10000, RZ ;  /* 0x000100003d3e7824 */ /* 0x000fe200078e00ff */
[----:B------:R-:W-:Y:S01]  /*94f0*/  LOP3.LUT R59, R41, 0xffff0000, RZ, 0xc0, !PT ;  /* 0xffff0000293b7812 */ /* 0x000fe200078ec0ff */
[----:B------:R-:W-:Y:S01]  /*9500*/  IMAD.U32 R41, R43, 0x10000, RZ ;  /* 0x000100002b297824 */ /* 0x000fe200078e00ff */
[----:B------:R-:W-:Y:S01]  /*9510*/  SHF.R.U32.HI R74, RZ, 0x10, R75 ;  /* 0x00000010ff4a7819 */ /* 0x000fe2000001164b */
[C---:B------:R-:W-:Y:S01]  /*9520*/  FMUL.FTZ R66, R58.reuse, R62 ;  /* 0x0000003e3a427220 */ /* 0x040fe20000410000 */
[----:B------:R-:W-:Y:S01]  /*9530*/  SHF.R.U32.HI R82, RZ, 0x10, R83 ;  /* 0x00000010ff527819 */ /* 0x000fe20000011653 */
[-C--:B------:R-:W-:Y:S01]  /*9540*/  FMUL.FTZ R72, R58, R41.reuse ;  /* 0x000000293a487220 */ /* 0x080fe20000410000 */
[----:B------:R-:W-:Y:S01]  /*9550*/  PRMT R54, R155, 0x5410, R54 ;  /* 0x000054109b367816 */ /* 0x000fe20000000036 */
[----:B------:R-:W-:Y:S01]  /*9560*/  FFMA.FTZ R41, R57, R41, -R66 ;  /* 0x0000002939297223 */ /* 0x000fe20000010842 */
[----:B------:R-:W-:-:S02]  /*9570*/  PRMT R52, R157, 0x5410, R52 ;  /* 0x000054109d347816 */ /* 0x000fc40000000034 */
[----:B------:R-:W-:Y:S02]  /*9580*/  PRMT R155, R155, 0x5432, R74 ;  /* 0x000054329b9b7816 */ /* 0x000fe4000000004a */
[----:B------:R-:W-:Y:S02]  /*9590*/  PRMT R157, R157, 0x5432, R82 ;  /* 0x000054329d9d7816 */ /* 0x000fe40000000052 */
[----:B------:R-:W-:Y:S02]  /*95a0*/  LOP3.LUT R64, R61, 0xffff0000, RZ, 0xc0, !PT ;  /* 0xffff00003d407812 */ /* 0x000fe400078ec0ff */
[----:B------:R-:W-:Y:S01]  /*95b0*/  LOP3.LUT R58, R43, 0xffff0000, RZ, 0xc0, !PT ;  /* 0xffff00002b3a7812 */ /* 0x000fe200078ec0ff */
[----:B------:R-:W-:Y:S01]  /*95c0*/  FFMA.FTZ R43, R57, R62, R72 ;  /* 0x0000003e392b7223 */ /* 0x000fe20000010048 */
[----:B------:R-:W-:Y:S01]  /*95d0*/  SHF.R.U64 R63, R80, 0x10, R81 ;  /* 0x00000010503f7819 */ /* 0x000fe20000001251 */
[----:B------:R-:W-:Y:S01]  /*95e0*/  IMAD.U32 R61, R157, 0x10000, RZ ;  /* 0x000100009d3d7824 */ /* 0x000fe200078e00ff */
[----:B------:R-:W-:Y:S01]  /*95f0*/  LOP3.LUT R55, R37, 0xffff0000, RZ, 0xc0, !PT ;  /* 0xffff000025377812 */ /* 0x000fe200078ec0ff */
[----:B------:R-:W-:-:S02]  /*9600*/  IMAD.U32 R57, R155, 0x10000, RZ ;  /* 0x000100009b397824 */ /* 0x000fc400078e00ff */
[C---:B------:R-:W-:Y:S01]  /*9610*/  FMUL.FTZ R66, R59.reuse, R64 ;  /* 0x000000403b427220 */ /* 0x040fe20000410000 */
[-C--:B------:R-:W-:Y:S01]  /*9620*/  FMUL.FTZ R72, R59, R58.reuse ;  /* 0x0000003a3b487220 */ /* 0x080fe20000410000 */
[----:B------:R-:W-:Y:S01]  /*9630*/  PRMT R168, R168, 0x5410, R63 ;  /* 0x00005410a8a87816 */ /* 0x000fe2000000003f */
[C---:B------:R-:W-:Y:S01]  /*9640*/  FMUL.FTZ R59, R60.reuse, R61 ;  /* 0x0000003d3c3b7220 */ /* 0x040fe20000410000 */
[-C--:B------:R-:W-:Y:S01]  /*9650*/  FMUL.FTZ R74, R60, R57.reuse ;  /* 0x000000393c4a7220 */ /* 0x080fe20000410000 */
[----:B------:R-:W-:Y:S01]  /*9660*/  FFMA.FTZ R66, R55, R58, -R66 ;  /* 0x0000003a37427223 */ /* 0x000fe20000010842 */
[----:B------:R-:W-:Y:S01]  /*9670*/  LOP3.LUT R62, R157, 0xffff0000, RZ, 0xc0, !PT ;  /* 0xffff00009d3e7812 */ /* 0x000fe200078ec0ff */
[C---:B------:R-:W-:Y:S01]  /*9680*/  FFMA.FTZ R60, R56.reuse, R57, -R59 ;  /* 0x00000039383c7223 */ /* 0x040fe2000001083b */
[----:B------:R-:W-:Y:S01]  /*9690*/  LOP3.LUT R58, R155, 0xffff0000, RZ, 0xc0, !PT ;  /* 0xffff00009b3a7812 */ /* 0x000fe200078ec0ff */
[----:B------:R-:W-:Y:S01]  /*96a0*/  FFMA.FTZ R74, R56, R61, R74 ;  /* 0x0000003d384a7223 */ /* 0x000fe2000001004a */
[----:B------:R-:W-:Y:S01]  /*96b0*/  FFMA.FTZ R72, R55, R64, R72 ;  /* 0x0000004037487223 */ /* 0x000fe20000010048 */
[----:B------:R-:W-:-:S02]  /*96c0*/  IMAD.U32 R56, R168, 0x10000, RZ ;  /* 0x00010000a8387824 */ /* 0x000fc400078e00ff */
[C---:B------:R-:W-:Y:S01]  /*96d0*/  FMUL.FTZ R64, R53.reuse, R62 ;  /* 0x0000003e35407220 */ /* 0x040fe20000410000 */
[----:B------:R-:W-:Y:S02]  /*96e0*/  IMAD.U32 R55, R54, 0x10000, RZ ;  /* 0x0001000036377824 */ /* 0x000fe400078e00ff */
[----:B------:R-:W-:Y:S01]  /*96f0*/  FMUL.FTZ R80, R53, R58 ;  /* 0x0000003a35507220 */ /* 0x000fe20000410000 */
[----:B------:R-:W-:Y:S01]  /*9700*/  LOP3.LUT R51, R39, 0xffff0000, RZ, 0xc0, !PT ;  /* 0xffff000027337812 */ /* 0x000fe200078ec0ff */
[----:B------:R-:W-:Y:S01]  /*9710*/  IMAD.U32 R37, R38, 0x10000, RZ ;  /* 0x0001000026257824 */ /* 0x000fe200078e00ff */
[----:B------:R-:W-:Y:S01]  /*9720*/  LOP3.LUT R53, R54, 0xffff0000, RZ, 0xc0, !PT ;  /* 0xffff000036357812 */ /* 0x000fe200078ec0ff */
[----:B------:R-:W-:Y:S01]  /*9730*/  FMUL.FTZ R54, R50, R56 ;  /* 0x0000003832367220 */ /* 0x000fe20000410000 */
[----:B------:R-:W-:Y:S01]  /*9740*/  LOP3.LUT R40, R40, 0xffff0000, RZ, 0xc0, !PT ;  /* 0xffff000028287812 */ /* 0x000fe200078ec0ff */
[-C--:B------:R-:W-:Y:S01]  /*9750*/  FMUL.FTZ R59, R50, R55.reuse ;  /* 0x00000037323b7220 */ /* 0x080fe20000410000 */
[----:B------:R-:W-:Y:S01]  /*9760*/  LOP3.LUT R57, R168, 0xffff0000, RZ, 0xc0, !PT ;  /* 0xffff0000a8397812 */ /* 0x000fe200078ec0ff */
[C---:B------:R-:W-:Y:S01]  /*9770*/  FFMA.FTZ R61, R51.reuse, R58, -R64 ;  /* 0x0000003a333d7223 */ /* 0x040fe20000010840 */
[----:B------:R-:W-:Y:S01]  /*9780*/  PRMT R156, R156, 0x5410, R65 ;  /* 0x000054109c9c7816 */ /* 0x000fe20000000041 */
[----:B------:R-:W-:Y:S01]  /*9790*/  FFMA.FTZ R63, R51, R62, R80 ;  /* 0x0000003e333f7223 */ /* 0x000fe20000010050 */
[C---:B------:R-:W-:Y:S01]  /*97a0*/  FFMA.FTZ R54, R49.reuse, R55, -R54 ;  /* 0x0000003731367223 */ /* 0x040fe20000010836 */
[----:B------:R-:W-:Y:S01]  /*97b0*/  LOP3.LUT R39, R38, 0xffff0000, RZ, 0xc0, !PT ;  /* 0xffff000026277812 */ /* 0x000fe200078ec0ff */
[C---:B------:R-:W-:Y:S01]  /*97c0*/  FMUL.FTZ R51, R40.reuse, R57 ;  /* 0x0000003928337220 */ /* 0x040fe20000410000 */
[----:B------:R-:W-:Y:S01]  /*97d0*/  FFMA.FTZ R59, R49, R56, R59 ;  /* 0x00000038313b7223 */ /* 0x000fe2000001003b */
[-C--:B------:R-:W-:Y:S01]  /*97e0*/  FMUL.FTZ R55, R40, R53.reuse ;  /* 0x0000003528377220 */ /* 0x080fe20000410000 */
[----:B------:R-:W-:Y:S01]  /*97f0*/  LOP3.LUT R36, R36, 0xffff0000, RZ, 0xc0, !PT ;  /* 0xffff000024247812 */ /* 0x000fe200078ec0ff */
[----:B------:R-:W-:Y:S01]  /*9800*/  IMAD.U32 R38, R42, 0x10000, RZ ;  /* 0x000100002a267824 */ /* 0x000fe200078e00ff */
[----:B------:R-:W-:Y:S01]  /*9810*/  SHF.L.U32 R40, R156, 0x10, RZ ;  /* 0x000000109c287819 */ /* 0x000fe200000006ff */
        /* <DEDUP_REMOVED lines=8> */
[C---:B------:R-:W-:Y:S01]  /*98a0*/  FMUL.FTZ R56, R42.reuse, R52 ;  /* 0x000000342a387220 */ /* 0x040fe20000410000 */
[C---:B------:R-:W-:Y:S01]  /*98b0*/  FFMA.FTZ R50, R37.reuse, R40, -R50 ;  /* 0x0000002825327223 */ /* 0x040fe20000010832 */
[-C--:B------:R-:W-:Y:S01]  /*98c0*/  FMUL.FTZ R53, R42, R156.reuse ;  /* 0x0000009c2a357220 */ /* 0x080fe20000410000 */
[----:B------:R-:W-:Y:S01]  /*98d0*/  FFMA.FTZ R38, R37, R49, R38 ;  /* 0x0000003125267223 */ /* 0x000fe20000010026 */
[C---:B------:R-:W-:Y:S01]  /*98e0*/  FFMA.FTZ R37, R39.reuse, R156, -R56 ;  /* 0x0000009c27257223 */ /* 0x040fe20000010838 */
[----:B------:R-:W-:Y:S01]  /*98f0*/  F2FP.BF16.F32.PACK_AB R41, R66, R41 ;  /* 0x000000294229723e */ /* 0x000fe200000010ff */
[----:B------:R-:W-:Y:S01]  /*9900*/  FFMA.FTZ R53, R39, R52, R53 ;  /* 0x0000003427357223 */ /* 0x000fe20000010035 */
[----:B------:R-:W-:-:S02]  /*9910*/  F2FP.BF16.F32.PACK_AB R40, R51, R54 ;  /* 0x000000363328723e */ /* 0x000fc400000010ff */
[----:B------:R-:W-:Y:S02]  /*9920*/  F2FP.BF16.F32.PACK_AB R43, R72, R43 ;  /* 0x0000002b482b723e */ /* 0x000fe400000010ff */
        /* <DEDUP_REMOVED lines=8> */
[----:B------:R-:W-:-:S02]  /*99b0*/  IMAD.MOV.U32 R41, RZ, RZ, R43 ;  /* 0x000000ffff297224 */ /* 0x000fc400078e002b */
[----:B------:R-:W-:Y:S02]  /*99c0*/  IMAD.MOV.U32 R38, RZ, RZ, R50 ;  /* 0x000000ffff267224 */ /* 0x000fe400078e0032 */
[----:B------:R-:W-:Y:S02]  /*99d0*/  IMAD.MOV.U32 R42, RZ, RZ, R62 ;  /* 0x000000ffff2a7224 */ /* 0x000fe400078e003e */
[----:B------:R-:W-:-:S07]  /*99e0*/  IMAD.MOV.U32 R43, RZ, RZ, R63 ;  /* 0x000000ffff2b7224 */ /* 0x000fce00078e003f */
.L_x_547:
[----:B------:R-:W-:Y:S05]  /*99f0*/  BSYNC B2 ;  /* 0x0000000000027941 */ /* 0x000fea0003800000 */
.L_x_546:
[----:B------:R-:W-:Y:S02]  /*9a00*/  ULDC.64 UR4, c[0x0][0x208] ;  /* 0x0000820000047ab9 */ /* 0x000fe40000000a00 */
[----:B--2---:R2:W-:Y:S04]  /*9a10*/  STG.E.128 desc[UR4][R44.64], R36 ;  /* 0x000000242c007986 */ /* 0x0045e8000c101d04 */
[----:B---3--:R2:W-:Y:S02]  /*9a20*/  @!P3 STG.E.128 desc[UR4][R46.64], R40 ;  /* 0x000000282e00b986 */ /* 0x0085e4000c101d04 */
.L_x_545:
[----:B------:R-:W-:Y:S05]  /*9a30*/  BSYNC B1 ;  /* 0x0000000000017941 */ /* 0x000fea0003800000 */
.L_x_544:
[----:B------:R-:W-:-:S13]  /*9a40*/  ISETP.NE.AND P3, PT, R10, RZ, PT ;  /* 0x000000ff0a00720c */ /* 0x000fda0003f65270 */
[----:B------:R-:W-:Y:S05]  /*9a50*/  @!P3 BRA `(.L_x_504) ;  /* 0x0000000800fcb947 */ /* 0x000fea0003800000 */
[----:B------:R-:W-:Y:S01]  /*9a60*/  SEL R145, R119, R145, !P1 ;  /* 0x0000009177917207 */ /* 0x000fe20004800000 */
[----:B------:R-:W-:Y:S01]  /*9a70*/  BSSY B1, `(.L_x_548) ;  /* 0x0000073000017945 */ /* 0x000fe20003800000 */
[----:B--2---:R-:W-:Y:S02]  /*9a80*/  IADD3 R45, P3, P4, R94, R124, R11 ;  /* 0x0000007c5e2d7210 */ /* 0x004fe40007c7e00b */
[----:B------:R-:W-:Y:S02]  /*9a90*/  SHF.R.S32.HI R36, RZ, 0x1f, R145 ;  /* 0x0000001fff247819 */ /* 0x000fe40000011491 */
[----:B------:R-:W-:Y:S02]  /*9aa0*/  IADD3.X R46, R93, R48, R6, P3, P4 ;  /* 0x000000305d2e7210 */ /* 0x000fe40001fe8406 */
[----:B------:R-:W-:Y:S02]  /*9ab0*/  LEA.HI R145, R36, R145, RZ, 0x4 ;  /* 0x0000009124917211 */ /* 0x000fe400078f20ff */
[----:B------:R-:W-:-:S02]  /*9ac0*/  ISETP.GE.AND P4, PT, R213, R115, PT ;  /* 0x00000073d500720c */ /* 0x000fc40003f86270 */
[----:B------:R-:W-:Y:S02]  /*9ad0*/  LEA.HI.SX32 R145, R145, R12, 0x1c ;  /* 0x0000000c91917211 */ /* 0x000fe400078fe2ff */
[----:B------:R-:W-:Y:S02]  /*9ae0*/  LEA R44, P3, R45, R116, 0x1 ;  /* 0x000000742d2c7211 */ /* 0x000fe400078608ff */
[----:B------:R-:W-:Y:S01]  /*9af0*/  SHF.R.S32.HI R36, RZ, 0x1f, R145 ;  /* 0x0000001fff247819 */ /* 0x000fe20000011491 */
[----:B------:R-:W-:Y:S01]  /*9b00*/  IMAD.SHL.U32 R47, R145, 0x8, RZ ;  /* 0x00000008912f7824 */ /* 0x000fe200078e00ff */
[----:B------:R-:W-:Y:S02]  /*9b10*/  LEA.HI.X R45, R45, R117, R46, 0x1, P3 ;  /* 0x000000752d2d7211 */ /* 0x000fe400018f0c2e */
[----:B------:R-:W-:Y:S02]  /*9b20*/  LEA.HI R36, R36, R145, RZ, 0x3 ;  /* 0x0000009124247211 */ /* 0x000fe400078f18ff */
[----:B------:R-:W-:-:S02]  /*9b30*/  LOP3.LUT R37, R225, 0x38, R47, 0xf8, !PT ;  /* 0x00000038e1257812 */ /* 0x000fc400078ef82f */
[----:B------:R-:W-:Y:S02]  /*9b40*/  SHF.R.S32.HI R36, RZ, 0x3, R36 ;  /* 0x00000003ff247819 */ /* 0x000fe40000011424 */
[----:B------:R-:W-:-:S03]  /*9b50*/  LOP3.LUT R37, R37, R228, RZ, 0x3c, !PT ;  /* 0x000000e425257212 */ /* 0x000fc600078e3cff */
[----:B------:R-:W-:-:S04]  /*9b60*/  IMAD R36, R36, 0x1400, R229 ;  /* 0x0000140024247824 */ /* 0x000fc800078e02e5 */
[----:B------:R-:W-:Y:S02]  /*9b70*/  IMAD.IADD R36, R36, 0x1, R37 ;  /* 0x0000000124247824 */ /* 0x000fe400078e0225 */
[C---:B------:R-:W-:Y:S02]  /*9b80*/  IMAD R37, R17.reuse, 0x5000, R132 ;  /* 0x0000500011257824 */ /* 0x040fe400078e0284 */
[----:B------:R-:W-:Y:S02]  /*9b90*/  IMAD R39, R17, 0x5000, R36 ;  /* 0x0000500011277824 */ /* 0x000fe400078e0224 */
[--C-:B------:R-:W-:Y:S02]  /*9ba0*/  IMAD R37, R37, 0x2, R16.reuse ;  /* 0x0000000225257824 */ /* 0x100fe400078e0210 */
[----:B------:R-:W-:-:S04]  /*9bb0*/  IMAD R40, R39, 0x2, R16 ;  /* 0x0000000227287824 */ /* 0x000fc800078e0210 */
[----:B------:R-:W2:Y:S04]  /*9bc0*/  LDS.128 R36, [R37+0x24400] ;  /* 0x0244000025247984 */ /* 0x000ea80000000c00 */
[----:B------:R-:W3:Y:S01]  /*9bd0*/  LDS.128 R40, [R40+0x24400] ;  /* 0x0244000028287984 */ /* 0x000ee20000000c00 */
[----:B------:R-:W-:Y:S05]  /*9be0*/  @P4 BRA `(.L_x_549) ;  /* 0x00000004006c4947 */ /* 0x000fea0003800000 */
[----:B------:R-:W-:Y:S01]  /*9bf0*/  SHF.R.U32.HI R59, RZ, 0x10, R77 ;  /* 0x00000010ff3b7819 */ /* 0x000fe2000001164d */
[----:B---3--:R-:W-:Y:S01]  /*9c00*/  IMAD.U32 R53, R41, 0x10000, RZ ;  /* 0x0001000029357824 */ /* 0x008fe200078e00ff */
[--C-:B------:R-:W-:Y:S01]  /*9c10*/  SHF.R.U64 R63, R68, 0x10, R69.reuse ;  /* 0x00000010443f7819 */ /* 0x100fe20000001245 */
[----:B--2---:R-:W-:Y:S01]  /*9c20*/  IMAD.U32 R49, R37, 0x10000, RZ ;  /* 0x0001000025317824 */ /* 0x004fe200078e00ff */
[----:B------:R-:W-:Y:S01]  /*9c30*/  SHF.R.U32.HI R69, RZ, 0x10, R69 ;  /* 0x00000010ff457819 */ /* 0x000fe20000011645 */
[----:B------:R-:W-:Y:S01]  /*9c40*/  IMAD.U32 R55, R43, 0x10000, RZ ;  /* 0x000100002b377824 */ /* 0x000fe200078e00ff */
[----:B------:R-:W-:Y:S01]  /*9c50*/  PRMT R59, R154, 0x5432, R59 ;  /* 0x000054329a3b7816 */ /* 0x000fe2000000003b */
[----:B------:R-:W-:Y:S01]  /*9c60*/  IMAD.U32 R51, R40, 0x10000, RZ ;  /* 0x0001000028337824 */ /* 0x000fe200078e00ff */
[----:B------:R-:W-:Y:S01]  /*9c70*/  PRMT R56, R152, 0x5410, R63 ;  /* 0x0000541098387816 */ /* 0x000fe2000000003f */
[----:B------:R-:W-:Y:S01]  /*9c80*/  IMAD.U32 R46, R36, 0x10000, RZ ;  /* 0x00010000242e7824 */ /* 0x000fe200078e00ff */
[----:B------:R-:W-:Y:S01]  /*9c90*/  SHF.R.U64 R61, R76, 0x10, R77 ;  /* 0x000000104c3d7819 */ /* 0x000fe2000000124d */
[----:B------:R-:W-:Y:S01]  /*9ca0*/  IMAD.U32 R60, R59, 0x10000, RZ ;  /* 0x000100003b3c7824 */ /* 0x000fe200078e00ff */
[----:B------:R-:W-:-:S02]  /*9cb0*/  PRMT R152, R152, 0x5432, R69 ;  /* 0x0000543298987816 */ /* 0x000fc40000000045 */
[--C-:B------:R-:W-:Y:S02]  /*9cc0*/  SHF.R.U64 R62, R78, 0x10, R79.reuse ;  /* 0x000000104e3e7819 */ /* 0x100fe4000000124f */
[----:B------:R-:W-:Y:S01]  /*9cd0*/  SHF.R.U32.HI R78, RZ, 0x10, R79 ;  /* 0x00000010ff4e7819 */ /* 0x000fe2000001164f */
[----:B------:R-:W-:Y:S01]  /*9ce0*/  IMAD.U32 R58, R152, 0x10000, RZ ;  /* 0x00010000983a7824 */ /* 0x000fe200078e00ff */
[----:B------:R-:W-:Y:S02]  /*9cf0*/  PRMT R154, R154, 0x5410, R61 ;  /* 0x000054109a9a7816 */ /* 0x000fe4000000003d */
[--C-:B------:R-:W-:Y:S01]  /*9d00*/  SHF.R.U64 R57, R70, 0x10, R71.reuse ;  /* 0x0000001046397819 */ /* 0x100fe20000001247 */
[----:B------:R-:W-:Y:S01]  /*9d10*/  FMUL.FTZ R64, R53, R58 ;  /* 0x0000003a35407220 */ /* 0x000fe20000410000 */
[----:B------:R-:W-:Y:S01]  /*9d20*/  PRMT R61, R153, 0x5410, R62 ;  /* 0x00005410993d7816 */ /* 0x000fe2000000003e */
[-C--:B------:R-:W-:Y:S01]  /*9d30*/  FMUL.FTZ R62, R53, R60.reuse ;  /* 0x0000003c353e7220 */ /* 0x080fe20000410000 */
[----:B------:R-:W-:Y:S01]  /*9d40*/  SHF.R.U32.HI R71, RZ, 0x10, R71 ;  /* 0x00000010ff477819 */ /* 0x000fe20000011647 */
[----:B------:R-:W-:Y:S01]  /*9d50*/  FFMA.FTZ R64, R49, R60, R64 ;  /* 0x0000003c31407223 */ /* 0x000fe20000010040 */
[----:B------:R-:W-:Y:S01]  /*9d60*/  LOP3.LUT R54, R41, 0xffff0000, RZ, 0xc0, !PT ;  /* 0xffff000029367812 */ /* 0x000fe200078ec0ff */
[----:B------:R-:W-:Y:S01]  /*9d70*/  FFMA.FTZ R62, R49, R58, -R62 ;  /* 0x0000003a313e7223 */ /* 0x000fe2000001083e */
[----:B------:R-:W-:-:S02]  /*9d80*/  LOP3.LUT R59, R59, 0xffff0000, RZ, 0xc0, !PT ;  /* 0xffff00003b3b7812 */ /* 0x000fc400078ec0ff */
[----:B------:R-:W-:Y:S02]  /*9d90*/  PRMT R153, R153, 0x5432, R78 ;  /* 0x0000543299997816 */ /* 0x000fe4000000004e */
[----:B------:R-:W-:Y:S01]  /*9da0*/  PRMT R57, R150, 0x5410, R57 ;  /* 0x0000541096397816 */ /* 0x000fe20000000039 */
[----:B------:R-:W-:Y:S01]  /*9db0*/  FMUL.FTZ R63, R54, R59 ;  /* 0x0000003b363f7220 */ /* 0x000fe20000410000 */
[----:B------:R-:W-:Y:S02]  /*9dc0*/  LOP3.LUT R50, R37, 0xffff0000, RZ, 0xc0, !PT ;  /* 0xffff000025327812 */ /* 0x000fe400078ec0ff */
[----:B------:R-:W-:Y:S02]  /*9dd0*/  PRMT R150, R150, 0x5432, R71 ;  /* 0x0000543296967816 */ /* 0x000fe40000000047 */
[----:B------:R-:W-:Y:S02]  /*9de0*/  LOP3.LUT R53, R152, 0xffff0000, RZ, 0xc0, !PT ;  /* 0xffff000098357812 */ /* 0x000fe400078ec0ff */
[----:B------:R-:W-:Y:S01]  /*9df0*/  SHF.L.U32 R58, R153, 0x10, RZ ;  /* 0x00000010993a7819 */ /* 0x000fe200000006ff */
[----:B------:R-:W-:Y:S01]  /*9e00*/  IMAD.U32 R49, R150, 0x10000, RZ ;  /* 0x0001000096317824 */ /* 0x000fe200078e00ff */
[----:B------:R-:W-:Y:S01]  /*9e10*/  LOP3.LUT R52, R40, 0xffff0000, RZ, 0xc0, !PT ;  /* 0xffff000028347812 */ /* 0x000fe200078ec0ff */
[-C--:B------:R-:W-:Y:S01]  /*9e20*/  FMUL.FTZ R65, R54, R53.reuse ;  /* 0x0000003536417220 */ /* 0x080fe20000410000 */
[----:B------:R-:W-:Y:S01]  /*9e30*/  FFMA.FTZ R63, R50, R53, -R63 ;  /* 0x00000035323f7223 */ /* 0x000fe2000001083f */
[----:B------:R-:W-:-:S02]  /*9e40*/  IMAD.U32 R40, R39, 0x10000, RZ ;  /* 0x0001000027287824 */ /* 0x000fc400078e00ff */
[-C--:B------:R-:W-:Y:S01]  /*9e50*/  FMUL.FTZ R53, R55, R58.reuse ;  /* 0x0000003a37357220 */ /* 0x080fe20000410000 */
[----:B------:R-:W-:Y:S01]  /*9e60*/  LOP3.LUT R43, R43, 0xffff0000, RZ, 0xc0, !PT ;  /* 0xffff00002b2b7812 */ /* 0x000fe200078ec0ff */
[-C--:B------:R-:W-:Y:S01]  /*9e70*/  FMUL.FTZ R55, R55, R49.reuse ;  /* 0x0000003137377220 */ /* 0x080fe20000410000 */
[----:B------:R-:W-:Y:S01]  /*9e80*/  LOP3.LUT R54, R153, 0xffff0000, RZ, 0xc0, !PT ;  /* 0xffff000099367812 */ /* 0x000fe200078ec0ff */
[----:B------:R-:W-:Y:S01]  /*9e90*/  FFMA.FTZ R53, R40, R49, -R53 ;  /* 0x0000003128357223 */ /* 0x000fe20000010835 */
[----:B------:R-:W-:Y:S01]  /*9ea0*/  LOP3.LUT R150, R150, 0xffff0000, RZ, 0xc0, !PT ;  /* 0xffff000096967812 */ /* 0x000fe200078ec0ff */
[----:B------:R-:W-:Y:S01]  /*9eb0*/  IMAD.U32 R49, R154, 0x10000, RZ ;  /* 0x000100009a317824 */ /* 0x000fe200078e00ff */
[----:B------:R-:W-:Y:S01]  /*9ec0*/  LOP3.LUT R41, R39, 0xffff0000, RZ, 0xc0, !PT ;  /* 0xffff000027297812 */ /* 0x000fe200078ec0ff */
[----:B------:R-:W-:Y:S01]  /*9ed0*/  FFMA.FTZ R65, R50, R59, R65 ;  /* 0x0000003b32417223 */ /* 0x000fe20000010041 */
[----:B------:R-:W-:Y:S01]  /*9ee0*/  FFMA.FTZ R55, R40, R58, R55 ;  /* 0x0000003a28377223 */ /* 0x000fe20000010037 */
[C---:B------:R-:W-:Y:S01]  /*9ef0*/  FMUL.FTZ R50, R43.reuse, R54 ;  /* 0x000000362b327220 */ /* 0x040fe20000410000 */
[----:B------:R-:W-:Y:S01]  /*9f00*/  FMUL.FTZ R58, R43, R150 ;  /* 0x000000962b3a7220 */ /* 0x000fe20000410000 */
[----:B------:R-:W-:-:S02]  /*9f10*/  IMAD.U32 R40, R56, 0x10000, RZ ;  /* 0x0001000038287824 */ /* 0x000fc400078e00ff */
[-C--:B------:R-:W-:Y:S01]  /*9f20*/  FMUL.FTZ R43, R51, R49.reuse ;  /* 0x00000031332b7220 */ /* 0x080fe20000410000 */
[----:B------:R-:W-:Y:S01]  /*9f30*/  LOP3.LUT R154, R154, 0xffff0000, RZ, 0xc0, !PT ;  /* 0xffff00009a9a7812 */ /* 0x000fe200078ec0ff */
[C---:B------:R-:W-:Y:S01]  /*9f40*/  FFMA.FTZ R150, R41.reuse, R150, -R50 ;  /* 0x0000009629967223 */ /* 0x040fe20000010832 */
[----:B------:R-:W-:Y:S01]  /*9f50*/  FFMA.FTZ R58, R41, R54, R58 ;  /* 0x00000036293a7223 */ /* 0x000fe2000001003a */
[----:B------:R-:W-:Y:S02]  /*9f60*/  IMAD.U32 R39, R42, 0x10000, RZ ;  /* 0x000100002a277824 */ /* 0x000fe400078e00ff */
[-C--:B------:R-:W-:Y:S01]  /*9f70*/  FMUL.FTZ R50, R51, R40.reuse ;  /* 0x0000002833327220 */ /* 0x080fe20000410000 */
[----:B------:R-:W-:Y:S01]  /*9f80*/  FFMA.FTZ R43, R46, R40, -R43 ;  /* 0x000000282e2b7223 */ /* 0x000fe2000001082b */
[----:B------:R-:W-:Y:S01]  /*9f90*/  IMAD.U32 R41, R61, 0x10000, RZ ;  /* 0x000100003d297824 */ /* 0x000fe200078e00ff */
[----:B------:R-:W-:Y:S01]  /*9fa0*/  LOP3.LUT R37, R36, 0xffff0000, RZ, 0xc0, !PT ;  /* 0xffff000024257812 */ /* 0x000fe200078ec0ff */
[----:B------:R-:W-:Y:S01]  /*9fb0*/  IMAD.U32 R40, R57, 0x10000, RZ ;  /* 0x0001000039287824 */ /* 0x000fe200078e00ff */
[----:B------:R-:W-:Y:S01]  /*9fc0*/  LOP3.LUT R42, R42, 0xffff0000, RZ, 0xc0, !PT ;  /* 0xffff00002a2a7812 */ /* 0x000fe200078ec0ff */
[----:B------:R-:W-:Y:S01]  /*9fd0*/  FMUL.FTZ R54, R52, R154 ;  /* 0x0000009a34367220 */ /* 0x000fe20000410000 */
[----:B------:R-:W-:Y:S01]  /*9fe0*/  LOP3.LUT R56, R56, 0xffff0000, RZ, 0xc0, !PT ;  /* 0xffff000038387812 */ /* 0x000fe200078ec0ff */
[----:B------:R-:W-:Y:S01]  /*9ff0*/  IMAD.U32 R36, R38, 0x10000, RZ ;  /* 0x0001000026247824 */ /* 0x000fe200078e00ff */
[----:B------:R-:W-:Y:S01]  /*a000*/  LOP3.LUT R61, R61, 0xffff0000, RZ, 0xc0, !PT ;  /* 0xffff00003d3d7812 */ /* 0x000fe200078ec0ff */
[----:B------:R-:W-:Y:S01]  /*a010*/  FFMA.FTZ R50, R46, R49, R50 ;  /* 0x000000312e327223 */ /* 0x000fe20000010032 */
[----:B------:R-:W-:Y:S01]  /*a020*/  LOP3.LUT R57, R57, 0xffff0000, RZ, 0xc0, !PT ;  /* 0xffff000039397812 */ /* 0x000fe200078ec0ff */
[C---:B------:R-:W-:Y:S01]  /*a030*/  FMUL.FTZ R49, R39.reuse, R41 ;  /* 0x0000002927317220 */ /* 0x040fe20000410000 */
[----:B------:R-:W-:Y:S01]  /*a040*/  LOP3.LUT R38, R38, 0xffff0000, RZ, 0xc0, !PT ;  /* 0xffff000026267812 */ /* 0x000fe200078ec0ff */
[----:B------:R-:W-:Y:S01]  /*a050*/  FMUL.FTZ R46, R39, R40 ;  /* 0x00000028272e7220 */ /* 0x000fe20000410000 */
[CC--:B------:R-:W-:Y:S01]  /*a060*/  FFMA.FTZ R54, R37.reuse, R56.reuse, -R54 ;  /* 0x0000003825367223 */ /* 0x0c0fe20000010836 */
[----:B------:R-:W-:Y:S01]  /*a070*/  FMUL.FTZ R39, R42, R61 ;  /* 0x0000003d2a277220 */ /* 0x000fe20000410000 */
[----:B------:R-:W-:Y:S01]  /*a080*/  FMUL.FTZ R52, R52, R56 ;  /* 0x0000003834347220 */ /* 0x000fe20000410000 */
[----:B------:R-:W-:Y:S01]  /*a090*/  FMUL.FTZ R42, R42, R57 ;  /* 0x000000392a2a7220 */ /* 0x000fe20000410000 */
[C---:B------:R-:W-:Y:S01]  /*a0a0*/  FFMA.FTZ R49, R36.reuse, R40, -R49 ;  /* 0x0000002824317223 */ /* 0x040fe20000010831 */
[----:B------:R-:W-:Y:S01]  /*a0b0*/  FFMA.FTZ R46, R36, R41, R46 ;  /* 0x00000029242e7223 */ /* 0x000fe2000001002e */
[----:B------:R-:W-:Y:S01]  /*a0c0*/  FFMA.FTZ R36, R38, R57, -R39 ;  /* 0x0000003926247223 */ /* 0x000fe20000010827 */
[----:B------:R-:W-:Y:S01]  /*a0d0*/  FFMA.FTZ R37, R37, R154, R52 ;  /* 0x0000009a25257223 */ /* 0x000fe20000010034 */
[----:B------:R-:W-:Y:S01]  /*a0e0*/  F2FP.BF16.F32.PACK_AB R43, R54, R43 ;  /* 0x0000002b362b723e */ /* 0x000fe200000010ff */
        /* <DEDUP_REMOVED lines=10> */
[----:B------:R-:W-:-:S07]  /*a190*/  F2FP.BF16.F32.PACK_AB R42, R61, R46 ;  /* 0x0000002e3d2a723e */ /* 0x000fce00000010ff */
.L_x_549:
[----:B------:R-:W-:Y:S05]  /*a1a0*/  BSYNC B1 ;  /* 0x0000000000017941 */ /* 0x000fea0003800000 */
.L_x_548:
[----:B------:R-:W-:Y:S01]  /*a1b0*/  ISETP.GE.AND P3, PT, R47, R144, PT ;  /* 0x000000902f00720c */ /* 0x000fe20003f66270 */
[----:B------:R-:W-:Y:S02]  /*a1c0*/  ULDC.64 UR4, c[0x0][0x208] ;  /* 0x0000820000047ab9 */ /* 0x000fe40000000a00 */
[----:B--2---:R2:W-:Y:S10]  /*a1d0*/  STG.E.128 desc[UR4][R44.64], R36 ;  /* 0x000000242c007986 */ /* 0x0045f4000c101d04 */
[----:B------:R-:W-:Y:S05]  /*a1e0*/  @P3 BRA `(.L_x_504) ;  /* 0x0000000400183947 */ /* 0x000fea0003800000 */
[--C-:B------:R-:W-:Y:S01]  /*a1f0*/  IADD3 R124, P3, P4, R94, R124, R47.reuse ;  /* 0x0000007c5e7c7210 */ /* 0x100fe20007c7e02f */
[----:B------:R-:W-:Y:S01]  /*a200*/  ULDC.64 UR4, c[0x0][0x208] ;  /* 0x0000820000047ab9 */ /* 0x000fe20000000a00 */
[----:B------:R-:W-:-:S04]  /*a210*/  SHF.R.S32.HI R47, RZ, 0x1f, R47 ;  /* 0x0000001fff2f7819 */ /* 0x000fc8000001142f */
[----:B------:R-:W-:Y:S02]  /*a220*/  IADD3.X R48, R93, R48, R47, P3, P4 ;  /* 0x000000305d307210 */ /* 0x000fe40001fe842f */
[----:B------:R-:W-:-:S04]  /*a230*/  LEA R116, P3, R124, R116, 0x1 ;  /* 0x000000747c747211 */ /* 0x000fc800078608ff */
[----:B------:R-:W-:-:S05]  /*a240*/  LEA.HI.X R117, R124, R117, R48, 0x1, P3 ;  /* 0x000000757c757211 */ /* 0x000fca00018f0c30 */
[----:B---3--:R3:W-:Y:S01]  /*a250*/  STG.E.128 desc[UR4][R116.64], R40 ;  /* 0x0000002874007986 */ /* 0x0087e2000c101d04 */
[----:B------:R-:W-:Y:S05]  /*a260*/  BRA `(.L_x_504) ;  /* 0x0000000000f87947 */ /* 0x000fea0003800000 */
.L_x_461:
[----:B------:R-:W-:-:S04]  /*a270*/  ULOP3.LUT UR4, UR60, 0x1, URZ, 0xfc, !UPT ;  /* 0x000000013c047892 */ /* 0x000fc8000f8efc3f */
[----:B------:R-:W-:-:S06]  /*a280*/  UISETP.NE.AND UP0, UPT, UR4, 0x3, UPT ;  /* 0x000000030400788c */ /* 0x000fcc000bf05270 */
[----:B------:R-:W-:-:S13]  /*a290*/  PLOP3.LUT P2, PT, PT, PT, UP0, 0x80, 0x0 ;  /* 0x000000000000781c */ /* 0x000fda0003f4f008 */
[----:B------:R-:W-:Y:S05]  /*a2a0*/  @!P2 BRA `(.L_x_550) ;  /* 0x000000000004a947 */ /* 0x000fea0003800000 */
[----:B------:R-:W-:Y:S01]  /*a2b0*/  BPT.TRAP 0x1 ;  /* 0x000000040000795c */ /* 0x000fe20000300000 */
.L_x_550:
[----:B------:R-:W-:Y:S01]  /*a2c0*/  IMAD R0, R17, 0x8, R16 ;  /* 0x0000000811007824 */ /* 0x000fe200078e0210 */
[----:B------:R-:W-:Y:S01]  /*a2d0*/  SHF.L.U32 R114, R219, 0x1f, RZ ;  /* 0x0000001fdb727819 */ /* 0x000fe200000006ff */
[----:B------:R-:W-:Y:S01]  /*a2e0*/  IMAD R3, R24, -0x50, R2 ;  /* 0xffffffb018037824 */ /* 0x000fe200078e0202 */
[----:B------:R-:W-:Y:S02]  /*a2f0*/  BSSY B1, `(.L_x_551) ;  /* 0x0000005000017945 */ /* 0x000fe40003800000 */
[----:B------:R-:W1:Y:S02]  /*a300*/  SYNCS.PHASECHK.TRANS64.TRYWAIT P3, [R0+URZ+0x38890], R114 ;  /* 0x03889072000075a7 */ /* 0x000e64000806017f */
[----:B------:R-:W-:-:S04]  /*a310*/  VIMNMX R3, R3, 0x50, PT ;  /* 0x0000005003037848 */ /* 0x000fc80003fe0100 */
[----:B------:R-:W-:Y:S01]  /*a320*/  ISETP.GE.AND P4, PT, R18, R3, PT ;  /* 0x000000031200720c */ /* 0x000fe20003f86270 */
[----:B-1----:R-:W-:-:S12]  /*a330*/  @!P3 BRA `(.L_x_552) ;  /* 0x000001b8003cb947 */ /* 0x002fd80003800000 */
.L_x_792:
[----:B------:R-:W-:Y:S05]  /*a340*/  BSYNC B1 ;  /* 0x0000000000017941 */ /* 0x000fea0003800000 */
.L_x_551:
[----:B------:R-:W-:Y:S04]  /*a350*/  BSSY B1, `(.L_x_553) ;  /* 0x000000f000017945 */ /* 0x000fe80003800000 */
[----:B------:R-:W-:Y:S05]  /*a360*/  @P4 BRA `(.L_x_554) ;  /* 0x0000000000344947 */ /* 0x000fea0003800000 */
[----:B------:R-:W-:Y:S01]  /*a370*/  ISETP.NE.AND P5, PT, R26, RZ, PT ;  /* 0x000000ff1a00720c */ /* 0x000fe20003fa5270 */
[----:B------:R-:W-:Y:S01]  /*a380*/  ULDC.64 UR4, c[0x0][0x208] ;  /* 0x0000820000047ab9 */ /* 0x000fe20000000a00 */
[----:B------:R-:W-:Y:S02]  /*a390*/  ISETP.NE.AND P4, PT, R10, RZ, PT ;  /* 0x000000ff0a00720c */ /* 0x000fe40003f85270 */
[----:B------:R-:W-:-:S09]  /*a3a0*/  ISETP.NE.AND P3, PT, R9, RZ, PT ;  /* 0x000000ff0900720c */ /* 0x000fd20003f65270 */
[----:B0-----:R-:W0:Y:S04]  /*a3b0*/  @P5 LDS.128 R36, [R4+0x24400] ;  /* 0x0244000004245984 */ /* 0x001e280000000c00 */
[----:B------:R-:W2:Y:S04]  /*a3c0*/  @P3 LDS.128 R40, [R4+0x29400] ;  /* 0x0294000004283984 */ /* 0x000ea80000000c00 */
[----:B0-----:R-:W-:Y:S01]  /*a3d0*/  @P5 STG.E.128 desc[UR4][R56.64], R36 ;  /* 0x0000002438005986 */ /* 0x001fe2000c101d04 */
[----:B------:R-:W-:-:S03]  /*a3e0*/  ISETP.NE.AND P5, PT, R8, RZ, PT ;  /* 0x000000ff0800720c */ /* 0x000fc60003fa5270 */
[----:B------:R-:W0:Y:S04]  /*a3f0*/  @P4 LDS.128 R36, [R4+0x26c00] ;  /* 0x026c000004244984 */ /* 0x000e280000000c00 */
[----:B--2---:R-:W-:Y:S06]  /*a400*/  @P3 STG.E.128 desc[UR4][R56.64+0x100], R40 ;  /* 0x0001002838003986 */ /* 0x004fec000c101d04 */
[----:B------:R-:W2:Y:S04]  /*a410*/  @P5 LDS.128 R44, [R4+0x2bc00] ;  /* 0x02bc0000042c5984 */ /* 0x000ea80000000c00 */
[----:B0-----:R3:W-:Y:S04]  /*a420*/  @P4 STG.E.128 desc[UR4][R56.64+0x80], R36 ;  /* 0x0000802438004986 */ /* 0x0017e8000c101d04 */
[----:B--2---:R3:W-:Y:S02]  /*a430*/  @P5 STG.E.128 desc[UR4][R56.64+0x180], R44 ;  /* 0x0001802c38005986 */ /* 0x0047e4000c101d04 */
.L_x_554:
[----:B------:R-:W-:Y:S05]  /*a440*/  BSYNC B1 ;  /* 0x0000000000017941 */ /* 0x000fea0003800000 */
.L_x_553:
[----:B------:R-:W-:Y:S01]  /*a450*/  ISETP.GE.AND P3, PT, R217, R3, PT ;  /* 0x00000003d900720c */ /* 0x000fe20003f66270 */
[----:B------:R-:W-:-:S12]  /*a460*/  BSSY B1, `(.L_x_555) ;  /* 0x000000f000017945 */ /* 0x000fd80003800000 */
[----:B------:R-:W-:Y:S05]  /*a470*/  @P3 BRA `(.L_x_556) ;  /* 0x0000000000343947 */ /* 0x000fea0003800000 */
[----:B------:R-:W-:Y:S01]  /*a480*/  ISETP.NE.AND P5, PT, R26, RZ, PT ;  /* 0x000000ff1a00720c */ /* 0x000fe20003fa5270 */
[----:B------:R-:W-:Y:S01]  /*a490*/  ULDC.64 UR4, c[0x0][0x208] ;  /* 0x0000820000047ab9 */ /* 0x000fe20000000a00 */
[----:B------:R-:W-:Y:S02]  /*a4a0*/  ISETP.NE.AND P4, PT, R10, RZ, PT ;  /* 0x000000ff0a00720c */ /* 0x000fe40003f85270 */
[----:B------:R-:W-:-:S09]  /*a4b0*/  ISETP.NE.AND P3, PT, R9, RZ, PT ;  /* 0x000000ff0900720c */ /* 0x000fd20003f65270 */
[----:B0--3--:R-:W0:Y:S04]  /*a4c0*/  @P5 LDS.128 R36, [R4+0x25400] ;  /* 0x0254000004245984 */ /* 0x009e280000000c00 */
        /* <DEDUP_REMOVED lines=8> */
.L_x_556:
[----:B------:R-:W-:Y:S05]  /*a550*/  BSYNC B1 ;  /* 0x0000000000017941 */ /* 0x000fea0003800000 */
.L_x_555:
[----:B------:R-:W-:-:S13]  /*a560*/  ISETP.GE.AND P3, PT, R218, R3, PT ;  /* 0x00000003da00720c */ /* 0x000fda0003f66270 */
[----:B------:R-:W-:Y:S05]  /*a570*/  @P3 BRA `(.L_x_504) ;  /* 0x0000000000343947 */ /* 0x000fea0003800000 */
[----:B------:R-:W-:Y:S01]  /*a580*/  ISETP.NE.AND P5, PT, R26, RZ, PT ;  /* 0x000000ff1a00720c */ /* 0x000fe20003fa5270 */
[----:B------:R-:W-:Y:S01]  /*a590*/  ULDC.64 UR4, c[0x0][0x208] ;  /* 0x0000820000047ab9 */ /* 0x000fe20000000a00 */
[----:B------:R-:W-:Y:S02]  /*a5a0*/  ISETP.NE.AND P4, PT, R10, RZ, PT ;  /* 0x000000ff0a00720c */ /* 0x000fe40003f85270 */
[----:B------:R-:W-:-:S09]  /*a5b0*/  ISETP.NE.AND P3, PT, R9, RZ, PT ;  /* 0x000000ff0900720c */ /* 0x000fd20003f65270 */
[----:B0--34-:R-:W0:Y:S04]  /*a5c0*/  @P5 LDS.128 R36, [R4+0x26400] ;  /* 0x0264000004245984 */ /* 0x019e280000000c00 */
        /* <DEDUP_REMOVED lines=8> */
.L_x_504:
[----:B------:R-:W-:Y:S05]  /*a650*/  BSYNC B0 ;  /* 0x0000000000007941 */ /* 0x000fea0003800000 */
.L_x_460:
[----:B01234-:R-:W0:Y:S01]  /*a660*/  S2R R36, SR_TID.X ;  /* 0x0000000000247919 */ /* 0x01fe220000002100 */
[----:B------:R-:W-:Y:S01]  /*a670*/  @!PT LDS RZ, [RZ] ;  /* 0x00000000fffff984 */ /* 0x000fe20000000800 */
[----:B------:R-:W-:Y:S01]  /*a680*/  @!PT LDS RZ, [RZ] ;  /* 0x00000000fffff984 */ /* 0x000fe20000000800 */
[----:B------:R-:W-:Y:S01]  /*a690*/  @!PT LDS RZ, [RZ] ;  /* 0x00000000fffff984 */ /* 0x000fe20000000800 */
[----:B------:R-:W-:Y:S01]  /*a6a0*/  @!PT LDS RZ, [RZ] ;  /* 0x00000000fffff984 */ /* 0x000fe20000000800 */
[----:B------:R1:W-:Y:S06]  /*a6b0*/  MEMBAR.ALL.CTA ;  /* 0x0000000000007992 */ /* 0x0003ec0000008000 */
[----:B-1----:R-:W1:Y:S01]  /*a6c0*/  FENCE.VIEW.ASYNC.S ;  /* 0x00000000000073c6 */ /* 0x002e620000000000 */
[----:B------:R-:W-:Y:S05]  /*a6d0*/  WARPSYNC.ALL ;  /* 0x0000000000007948 */ /* 0x000fea0003800000 */
[----:B------:R-:W-:Y:S01]  /*a6e0*/  BSSY B0, `(.L_x_557) ;  /* 0x0000009000007945 */ /* 0x000fe20003800000 */
[----:B0-----:R-:W-:Y:S01]  /*a6f0*/  LOP3.LUT R36, R36, 0x7f, RZ, 0xc0, !PT ;  /* 0x0000007f24247812 */ /* 0x001fe200078ec0ff */
[----:B-1----:R0:W-:Y:S03]  /*a700*/  BAR.SYNC.DEFER_BLOCKING R147, 0x80 ;  /* 0x000200930000751d */ /* 0x0021e60000010000 */
[----:B------:R-:W-:-:S13]  /*a710*/  ISETP.NE.AND P3, PT, R36, RZ, PT ;  /* 0x000000ff2400720c */ /* 0x000fda0003f65270 */
[----:B------:R-:W-:-:S05]  /*a720*/  @!P3 VIADD R36, R0, 0x388a0 ;  /* 0x000388a00024b836 */ /* 0x000fca0000000000 */
[----:B------:R-:W-:-:S04]  /*a730*/  @!P3 PRMT R36, RZ, 0x654, R36 ;  /* 0x00000654ff24b816 */ /* 0x000fc80000000024 */
[----:B------:R0:W-:Y:S01]  /*a740*/  @!P3 SYNCS.ARRIVE.TRANS64.RED.A1T0 RZ, [R36+URZ], RZ ;  /* 0x000000ff24ffb9a7 */ /* 0x0001e2000810043f */
[----:B------:R-:W-:Y:S05]  /*a750*/  @!P2 BRA `(.L_x_558) ;  /* 0x000000000004a947 */ /* 0x000fea0003800000 */
[----:B------:R-:W-:Y:S01]  /*a760*/  BPT.TRAP 0x1 ;  /* 0x000000040000795c */ /* 0x000fe20000300000 */
.L_x_558:
[----:B------:R-:W-:Y:S05]  /*a770*/  BSYNC B0 ;  /* 0x0000000000007941 */ /* 0x000fea0003800000 */
.L_x_557:
[----:B------:R-:W1:Y:S01]  /*a780*/  SYNCS.PHASECHK.TRANS64.TRYWAIT P2, [R0+URZ+0x388b0], R114 ;  /* 0x0388b072000075a7 */ /* 0x000e62000804017f */
[----:B------:R-:W-:Y:S01]  /*a790*/  ULDC UR61, c[0x0][0x2e4] ;  /* 0x0000b900003d7ab9 */ /* 0x000fe20000000800 */
[----:B------:R-:W-:Y:S01]  /*a7a0*/  ULDC.64 UR56, c[0x0][0x318] ;  /* 0x0000c60000387ab9 */ /* 0x000fe20000000a00 */
[----:B------:R-:W-:Y:S01]  /*a7b0*/  ULDC.64 UR58, c[0x0][0x308] ;  /* 0x0000c200003a7ab9 */ /* 0x000fe20000000a00 */
[----:B------:R-:W-:Y:S01]  /*a7c0*/  BSSY B0, `(.L_x_559) ;  /* 0x0000004000007945 */ /* 0x000fe20003800000 */
[----:B------:R-:W-:Y:S01]  /*a7d0*/  ISETP.GE.AND P4, PT, R18, R3, PT ;  /* 0x000000031200720c */ /* 0x000fe20003f86270 */
[----:B------:R-:W-:Y:S02]  /*a7e0*/  IMAD.WIDE R48, R24, 0x50, R112 ;  /* 0x0000005018307825 */ /* 0x000fe400078e0270 */
[----:B-1----:R-:W-:Y:S10]  /*a7f0*/  @!P2 BRA `(.L_x_560) ;  /* 0x000001b40020a947 */ /* 0x002ff40003800000 */
.L_x_793:
[----:B------:R-:W-:Y:S05]  /*a800*/  BSYNC B0 ;  /* 0x0000000000007941 */ /* 0x000fea0003800000 */
.L_x_559:
[----:B------:R-:W-:Y:S04]  /*a810*/  BSSY B0, `(.L_x_561) ;  /* 0x0000017000007945 */ /* 0x000fe80003800000 */
[----:B------:R-:W-:Y:S05]  /*a820*/  @P4 BRA `(.L_x_562) ;  /* 0x0000000000544947 */ /* 0x000fea0003800000 */
[----:B------:R-:W-:Y:S01]  /*a830*/  ISETP.GE.AND P5, PT, R212, UR61, PT ;  /* 0x0000003dd4007c0c */ /* 0x000fe2000bfa6270 */
[----:B------:R-:W-:Y:S01]  /*a840*/  IMAD R43, R49, UR56, RZ ;  /* 0x00000038312b7c24 */ /* 0x000fe2000f8e02ff */
[----:B------:R-:W-:Y:S01]  /*a850*/  ULDC.64 UR4, c[0x0][0x208] ;  /* 0x0000820000047ab9 */ /* 0x000fe20000000a00 */
[----:B------:R-:W-:Y:S01]  /*a860*/  IMAD.MOV.U32 R40, RZ, RZ, R96 ;  /* 0x000000ffff287224 */ /* 0x000fe200078e0060 */
[----:B------:R-:W-:Y:S01]  /*a870*/  ISETP.GE.AND P4, PT, R213, UR61, PT ;  /* 0x0000003dd5007c0c */ /* 0x000fe2000bf86270 */
[----:B------:R-:W-:Y:S02]  /*a880*/  IMAD.MOV.U32 R41, RZ, RZ, R5 ;  /* 0x000000ffff297224 */ /* 0x000fe400078e0005 */
[C---:B------:R-:W-:Y:S02]  /*a890*/  IMAD R43, R48.reuse, UR57, R43 ;  /* 0x00000039302b7c24 */ /* 0x040fe4000f8e022b */
[----:B------:R-:W-:-:S04]  /*a8a0*/  IMAD.WIDE.U32 R40, R48, UR56, R40 ;  /* 0x0000003830287c25 */ /* 0x000fc8000f8e0028 */
[----:B0-----:R-:W0:Y:S01]  /*a8b0*/  @!P5 LDS.128 R36, [R4+0x400] ;  /* 0x000400000424d984 */ /* 0x001e220000000c00 */
[----:B------:R-:W-:Y:S01]  /*a8c0*/  IMAD.IADD R41, R41, 0x1, R43 ;  /* 0x0000000129297824 */ /* 0x000fe200078e022b */
[----:B------:R-:W-:-:S04]  /*a8d0*/  LEA R50, P2, R40, UR58, 0x1 ;  /* 0x0000003a28327c11 */ /* 0x000fc8000f8408ff */
[----:B------:R-:W-:Y:S02]  /*a8e0*/  LEA.HI.X R51, R40, UR59, R41, 0x1, P2 ;  /* 0x0000003b28337c11 */ /* 0x000fe400090f0c29 */
[----:B------:R-:W-:-:S13]  /*a8f0*/  ISETP.GE.AND P2, PT, R224, UR61, PT ;  /* 0x0000003de0007c0c */ /* 0x000fda000bf46270 */
[----:B------:R-:W2:Y:S04]  /*a900*/  @!P2 LDS.128 R40, [R4+0x5400] ;  /* 0x005400000428a984 */ /* 0x000ea80000000c00 */
[----:B0-----:R-:W-:Y:S01]  /*a910*/  @!P5 STG.E.128 desc[UR4][R50.64], R36 ;  /* 0x000000243200d986 */ /* 0x001fe2000c101d04 */
[----:B------:R-:W-:-:S03]  /*a920*/  ISETP.GE.AND P5, PT, R223, UR61, PT ;  /* 0x0000003ddf007c0c */ /* 0x000fc6000bfa6270 */
[----:B------:R-:W0:Y:S10]  /*a930*/  @!P4 LDS.128 R36, [R4+0x2c00] ;  /* 0x002c00000424c984 */ /* 0x000e340000000c00 */
[----:B------:R-:W3:Y:S04]  /*a940*/  @!P5 LDS.128 R44, [R4+0x7c00] ;  /* 0x007c0000042cd984 */ /* 0x000ee80000000c00 */
[----:B--2---:R2:W-:Y:S04]  /*a950*/  @!P2 STG.E.128 desc[UR4][R50.64+0x100], R40 ;  /* 0x000100283200a986 */ /* 0x0045e8000c101d04 */
[----:B0-----:R2:W-:Y:S04]  /*a960*/  @!P4 STG.E.128 desc[UR4][R50.64+0x80], R36 ;  /* 0x000080243200c986 */ /* 0x0015e8000c101d04 */
[----:B---3--:R2:W-:Y:S02]  /*a970*/  @!P5 STG.E.128 desc[UR4][R50.64+0x180], R44 ;  /* 0x0001802c3200d986 */ /* 0x0085e4000c101d04 */
.L_x_562:
[----:B------:R-:W-:Y:S05]  /*a980*/  BSYNC B0 ;  /* 0x0000000000007941 */ /* 0x000fea0003800000 */
.L_x_561:
[----:B------:R-:W-:Y:S01]  /*a990*/  ISETP.GE.AND P2, PT, R217, R3, PT ;  /* 0x00000003d900720c */ /* 0x000fe20003f46270 */
[----:B------:R-:W-:-:S12]  /*a9a0*/  BSSY B0, `(.L_x_563) ;  /* 0x0000019000007945 */ /* 0x000fd80003800000 */
[----:B------:R-:W-:Y:S05]  /*a9b0*/  @P2 BRA `(.L_x_564) ;  /* 0x00000000005c2947 */ /* 0x000fea0003800000 */
[----:B------:R-:W-:Y:S01]  /*a9c0*/  ISETP.GE.AND P2, PT, R212, UR61, PT ;  /* 0x0000003dd4007c0c */ /* 0x000fe2000bf46270 */
[----:B--2---:R-:W-:Y:S01]  /*a9d0*/  IMAD.MOV.U32 R41, RZ, RZ, R5 ;  /* 0x000000ffff297224 */ /* 0x004fe200078e0005 */
[----:B------:R-:W-:Y:S01]  /*a9e0*/  IADD3 R43, P4, R48, 0x20, RZ ;  /* 0x00000020302b7810 */ /* 0x000fe20007f9e0ff */
[----:B------:R-:W-:Y:S01]  /*a9f0*/  ULDC.64 UR4, c[0x0][0x208] ;  /* 0x0000820000047ab9 */ /* 0x000fe20000000a00 */
[----:B------:R-:W-:-:S03]  /*aa00*/  ISETP.GE.AND P5, PT, R213, UR61, PT ;  /* 0x0000003dd5007c0c */ /* 0x000fc6000bfa6270 */
[----:B------:R-:W-:-:S04]  /*aa10*/  IMAD.X R40, RZ, RZ, R49, P4 ;  /* 0x000000ffff287224 */ /* 0x000fc800020e0631 */
[----:B------:R-:W-:Y:S02]  /*aa20*/  IMAD R42, R40, UR56, RZ ;  /* 0x00000038282a7c24 */ /* 0x000fe4000f8e02ff */
[----:B0-----:R-:W0:Y:S01]  /*aa30*/  @!P2 LDS.128 R36, [R4+0x1400] ;  /* 0x001400000424a984 */ /* 0x001e220000000c00 */
[----:B------:R-:W-:-:S04]  /*aa40*/  IMAD.MOV.U32 R40, RZ, RZ, R96 ;  /* 0x000000ffff287224 */ /* 0x000fc800078e0060 */
[----:B------:R-:W-:-:S04]  /*aa50*/  IMAD.WIDE.U32 R40, R43, UR56, R40 ;  /* 0x000000382b287c25 */ /* 0x000fc8000f8e0028 */
[----:B------:R-:W-:Y:S01]  /*aa60*/  IMAD R43, R43, UR57, R42 ;  /* 0x000000392b2b7c24 */ /* 0x000fe2000f8e022a */
[----:B------:R-:W-:-:S03]  /*aa70*/  LEA R50, P4, R40, UR58, 0x1 ;  /* 0x0000003a28327c11 */ /* 0x000fc6000f8808ff */
[----:B------:R-:W-:-:S05]  /*aa80*/  IMAD.IADD R41, R41, 0x1, R43 ;  /* 0x0000000129297824 */ /* 0x000fca00078e022b */
        /* <DEDUP_REMOVED lines=10> */
.L_x_564:
[----:B------:R-:W-:Y:S05]  /*ab30*/  BSYNC B0 ;  /* 0x0000000000007941 */ /* 0x000fea0003800000 */
.L_x_563:
[----:B------:R-:W-:Y:S01]  /*ab40*/  ISETP.GE.AND P2, PT, R218, R3, PT ;  /* 0x00000003da00720c */ /* 0x000fe20003f46270 */
[----:B------:R-:W-:-:S12]  /*ab50*/  BSSY B0, `(.L_x_565) ;  /* 0x0000019000007945 */ /* 0x000fd80003800000 */
[----:B------:R-:W-:Y:S05]  /*ab60*/  @P2 BRA `(.L_x_566) ;  /* 0x00000000005c2947 */ /* 0x000fea0003800000 */
[----:B------:R-:W-:Y:S01]  /*ab70*/  ISETP.GE.AND P2, PT, R212, UR61, PT ;  /* 0x0000003dd4007c0c */ /* 0x000fe2000bf46270 */
[----:B--2-4-:R-:W-:Y:S01]  /*ab80*/  IMAD.MOV.U32 R40, RZ, RZ, R96 ;  /* 0x000000ffff287224 */ /* 0x014fe200078e0060 */
[----:B------:R-:W-:Y:S01]  /*ab90*/  IADD3 R3, P4, R48, 0x40, RZ ;  /* 0x0000004030037810 */ /* 0x000fe20007f9e0ff */
[----:B------:R-:W-:Y:S01]  /*aba0*/  IMAD.MOV.U32 R41, RZ, RZ, R5 ;  /* 0x000000ffff297224 */ /* 0x000fe200078e0005 */
[----:B------:R-:W-:Y:S01]  /*abb0*/  ULDC.64 UR4, c[0x0][0x208] ;  /* 0x0000820000047ab9 */ /* 0x000fe20000000a00 */
[----:B------:R-:W-:Y:S02]  /*abc0*/  ISETP.GE.AND P5, PT, R213, UR61, PT ;  /* 0x0000003dd5007c0c */ /* 0x000fe4000bfa6270 */
[----:B------:R-:W-:Y:S02]  /*abd0*/  IMAD.X R48, RZ, RZ, R49, P4 ;  /* 0x000000ffff307224 */ /* 0x000fe400020e0631 */
[----:B------:R-:W-:-:S04]  /*abe0*/  IMAD.WIDE.U32 R40, R3, UR56, R40 ;  /* 0x0000003803287c25 */ /* 0x000fc8000f8e0028 */
[----:B0-----:R-:W0:Y:S01]  /*abf0*/  @!P2 LDS.128 R36, [R4+0x2400] ;  /* 0x002400000424a984 */ /* 0x001e220000000c00 */
[----:B------:R-:W-:-:S04]  /*ac00*/  IMAD R48, R48, UR56, RZ ;  /* 0x0000003830307c24 */ /* 0x000fc8000f8e02ff */
[----:B------:R-:W-:Y:S01]  /*ac10*/  IMAD R3, R3, UR57, R48 ;  /* 0x0000003903037c24 */ /* 0x000fe2000f8e0230 */
[----:B------:R-:W-:-:S03]  /*ac20*/  LEA R48, P4, R40, UR58, 0x1 ;  /* 0x0000003a28307c11 */ /* 0x000fc6000f8808ff */
[----:B------:R-:W-:-:S05]  /*ac30*/  IMAD.IADD R3, R41, 0x1, R3 ;  /* 0x0000000129037824 */ /* 0x000fca00078e0203 */
[----:B------:R-:W-:Y:S02]  /*ac40*/  LEA.HI.X R49, R40, UR59, R3, 0x1, P4 ;  /* 0x0000003b28317c11 */ /* 0x000fe4000a0f0c03 */
[----:B------:R-:W-:Y:S01]  /*ac50*/  ISETP.GE.AND P4, PT, R224, UR61, PT ;  /* 0x0000003de0007c0c */ /* 0x000fe2000bf86270 */
[----:B------:R-:W2:Y:S04]  /*ac60*/  @!P5 LDS.128 R40, [R4+0x4c00] ;  /* 0x004c00000428d984 */ /* 0x000ea80000000c00 */
[----:B0-----:R-:W-:Y:S01]  /*ac70*/  @!P2 STG.E.128 desc[UR4][R48.64], R36 ;  /* 0x000000243000a986 */ /* 0x001fe2000c101d04 */
[----:B------:R-:W-:-:S07]  /*ac80*/  ISETP.GE.AND P2, PT, R223, UR61, PT ;  /* 0x0000003ddf007c0c */ /* 0x000fce000bf46270 */
[----:B------:R-:W0:Y:S06]  /*ac90*/  @!P4 LDS.128 R36, [R4+0x7400] ;  /* 0x007400000424c984 */ /* 0x000e2c0000000c00 */
[----:B------:R-:W3:Y:S04]  /*aca0*/  @!P2 LDS.128 R44, [R4+0x9c00] ;  /* 0x009c0000042ca984 */ /* 0x000ee80000000c00 */
[----:B--2---:R2:W-:Y:S04]  /*acb0*/  @!P5 STG.E.128 desc[UR4][R48.64+0x80], R40 ;  /* 0x000080283000d986 */ /* 0x0045e8000c101d04 */
[----:B0-----:R2:W-:Y:S04]  /*acc0*/  @!P4 STG.E.128 desc[UR4][R48.64+0x100], R36 ;  /* 0x000100243000c986 */ /* 0x0015e8000c101d04 */
[----:B---3--:R2:W-:Y:S02]  /*acd0*/  @!P2 STG.E.128 desc[UR4][R48.64+0x180], R44 ;  /* 0x0001802c3000a986 */ /* 0x0085e4000c101d04 */
.L_x_566:
[----:B------:R-:W-:Y:S05]  /*ace0*/  BSYNC B0 ;  /* 0x0000000000007941 */ /* 0x000fea0003800000 */
.L_x_565:
[----:B------:R-:W3:Y:S01]  /*acf0*/  LDL R3, [R1+0x18] ;  /* 0x0000180001037983 */ /* 0x000ee20000100800 */
[----:B-1----:R-:W-:Y:S01]  /*ad00*/  @!P3 IADD3 R0, R0, 0x388c0, RZ ;  /* 0x000388c00000b810 */ /* 0x002fe20007ffe0ff */
[----:B------:R-:W-:Y:S01]  /*ad10*/  VIADD R17, R17, 0x1 ;  /* 0x0000000111117836 */ /* 0x000fe20000000000 */
[----:B------:R-:W-:Y:S01]  /*ad20*/  PLOP3.LUT P2, PT, PT, PT, PT, 0x8, 0x0 ;  /* 0x000000000000781c */ /* 0x000fe20003f4e170 */
[----:B------:R-:W-:Y:S01]  /*ad30*/  @!PT LDS RZ, [RZ] ;  /* 0x00000000fffff984 */ /* 0x000fe20000000800 */
[----:B------:R-:W-:Y:S01]  /*ad40*/  @!PT LDS RZ, [RZ] ;  /* 0x00000000fffff984 */ /* 0x000fe20000000800 */
[----:B------:R-:W-:Y:S01]  /*ad50*/  @!PT LDS RZ, [RZ] ;  /* 0x00000000fffff984 */ /* 0x000fe20000000800 */
[----:B------:R-:W-:Y:S01]  /*ad60*/  @!PT LDS RZ, [RZ] ;  /* 0x00000000fffff984 */ /* 0x000fe20000000800 */
[----:B------:R1:W-:Y:S06]  /*ad70*/  MEMBAR.ALL.CTA ;  /* 0x0000000000007992 */ /* 0x0003ec0000008000 */
[----:B-1----:R-:W1:Y:S01]  /*ad80*/  FENCE.VIEW.ASYNC.S ;  /* 0x00000000000073c6 */ /* 0x002e620000000000 */
[----:B------:R-:W-:Y:S01]  /*ad90*/  @!P3 PRMT R0, RZ, 0x654, R0 ;  /* 0x00000654ff00b816 */ /* 0x000fe20000000000 */
[----:B-1----:R1:W-:Y:S06]  /*ada0*/  BAR.SYNC.DEFER_BLOCKING R147, 0x80 ;  /* 0x000200930000751d */ /* 0x0023ec0000010000 */
[----:B------:R5:W-:Y:S01]  /*adb0*/  @!P3 SYNCS.ARRIVE.TRANS64.RED.A1T0 RZ, [R0+URZ], RZ ;  /* 0x000000ff00ffb9a7 */ /* 0x000be2000810043f */
[----:B------:R-:W-:-:S04]  /*adc0*/  ISETP.NE.AND P3, PT, R17, 0x2, PT ;  /* 0x000000021100780c */ /* 0x000fc80003f65270 */
[----:B------:R-:W-:Y:S02]  /*add0*/  SEL R17, R17, RZ, P3 ;  /* 0x000000ff11117207 */ /* 0x000fe40001800000 */
[----:B-----5:R-:W-:-:S04]  /*ade0*/  SEL R0, RZ, 0x1, P3 ;  /* 0x00000001ff007807 */ /* 0x020fc80001800000 */
[----:B------:R-:W-:Y:S02]  /*adf0*/  LOP3.LUT R219, R219, R0, RZ, 0x3c, !PT ;  /* 0x00000000dbdb7212 */ /* 0x000fe400078e3cff */
[----:B---3--:R-:W-:-:S13]  /*ae00*/  LOP3.LUT P4, RZ, R3, 0x2, RZ, 0xc0, !PT ;  /* 0x0000000203ff7812 */ /* 0x008fda000788c0ff */
[----:B-1----:R-:W-:Y:S05]  /*ae10*/  @P4 BRA `(.L_x_567) ;  /* 0xffffff7800184947 */ /* 0x002fea000383ffff */
.L_x_455:
[----:B------:R-:W-:Y:S01]  /*ae20*/  BSSY B0, `(.L_x_568) ;  /* 0x000004a000007945 */ /* 0x000fe20003800000 */
[----:B------:R-:W-:Y:S02]  /*ae30*/  ISETP.GE.AND P1, PT, R148, 0x1, PT ;  /* 0x000000019400780c */ /* 0x000fe40003f26270 */
[----:B------:R-:W-:Y:S02]  /*ae40*/  CS2R R2, SRZ ;  /* 0x0000000000027805 */ /* 0x000fe4000001ff00 */
[----:B------:R-:W-:Y:S01]  /*ae50*/  PLOP3.LUT P0, PT, PT, PT, PT, 0x80, 0x0 ;  /* 0x000000000000781c */ /* 0x000fe20003f0f070 */
[----:B------:R-:W-:Y:S01]  /*ae60*/  IMAD.MOV.U32 R0, RZ, RZ, RZ ;  /* 0x000000ffff007224 */ /* 0x000fe200078e00ff */
[----:B------:R-:W-:Y:S02]  /*ae70*/  CS2R R76, SRZ ;  /* 0x00000000004c7805 */ /* 0x000fe4000001ff00 */
[----:B------:R-:W-:Y:S02]  /*ae80*/  CS2R R72, SRZ ;  /* 0x0000000000487805 */ /* 0x000fe4000001ff00 */
[----:B------:R-:W-:Y:S01]  /*ae90*/  CS2R R12, SRZ ;  /* 0x00000000000c7805 */ /* 0x000fe2000001ff00 */
[----:B0-----:R-:W-:Y:S01]  /*aea0*/  IMAD.MOV.U32 R147, RZ, RZ, RZ ;  /* 0x000000ffff937224 */ /* 0x001fe200078e00ff */
        /* <DEDUP_REMOVED lines=22> */
[----:B--2---:R-:W-:Y:S02]  /*b010*/  CS2R R48, SRZ ;  /* 0x0000000000307805 */ /* 0x004fe4000001ff00 */
[----:B------:R-:W-:Y:S02]  /*b020*/  CS2R R154, SRZ ;  /* 0x00000000009a7805 */ /* 0x000fe4000001ff00 */
[----:B----4-:R-:W-:-:S02]  /*b030*/  CS2R R42, SRZ ;  /* 0x00000000002a7805 */ /* 0x010fc4000001ff00 */
        /* <DEDUP_REMOVED lines=20> */
[----:B------:R-:W-:Y:S01]  /*b180*/  CS2R R164, SRZ ;  /* 0x0000000000a47805 */ /* 0x000fe2000001ff00 */
[----:B------:R-:W-:Y:S01]  /*b190*/  IMAD.MOV.U32 R31, RZ, RZ, RZ ;  /* 0x000000ffff1f7224 */ /* 0x000fe200078e00ff */
[----:B------:R-:W-:Y:S02]  /*b1a0*/  CS2R R58, SRZ ;  /* 0x00000000003a7805 */ /* 0x000fe4000001ff00 */
[----:B------:R-:W-:Y:S01]  /*b1b0*/  CS2R R162, SRZ ;  /* 0x0000000000a27805 */ /* 0x000fe2000001ff00 */
[----:B------:R-:W-:Y:S01]  /*b1c0*/  IMAD.MOV.U32 R27, RZ, RZ, RZ ;  /* 0x000000ffff1b7224 */ /* 0x000fe200078e00ff */
[----:B------:R-:W-:-:S02]  /*b1d0*/  CS2R R50, SRZ ;  /* 0x0000000000327805 */ /* 0x000fc4000001ff00 */
[----:B------:R-:W-:Y:S01]  /*b1e0*/  CS2R R160, SRZ ;  /* 0x0000000000a07805 */ /* 0x000fe2000001ff00 */
[----:B------:R-:W-:Y:S01]  /*b1f0*/  IMAD.MOV.U32 R47, RZ, RZ, RZ ;  /* 0x000000ffff2f7224 */ /* 0x000fe200078e00ff */
[----:B------:R-:W-:Y:S02]  /*b200*/  CS2R R10, SRZ ;  /* 0x00000000000a7805 */ /* 0x000fe4000001ff00 */
[----:B------:R-:W-:Y:S02]  /*b210*/  CS2R R8, SRZ ;  /* 0x0000000000087805 */ /* 0x000fe4000001ff00 */
[----:B------:R-:W-:Y:S01]  /*b220*/  CS2R R38, SRZ ;  /* 0x0000000000267805 */ /* 0x000fe2000001ff00 */
[----:B------:R-:W-:Y:S01]  /*b230*/  IMAD.MOV.U32 R24, RZ, RZ, RZ ;  /* 0x000000ffff187224 */ /* 0x000fe200078e00ff */
[----:B------:R-:W-:Y:S02]  /*b240*/  CS2R R34, SRZ ;  /* 0x0000000000227805 */ /* 0x000fe4000001ff00 */
[----:B------:R-:W-:Y:S01]  /*b250*/  CS2R R32, SRZ ;  /* 0x0000000000207805 */ /* 0x000fe2000001ff00 */
[----:B------:R-:W-:Y:S01]  /*b260*/  IMAD.MOV.U32 R7, RZ, RZ, RZ ;  /* 0x000000ffff077224 */ /* 0x000fe200078e00ff */
[----:B------:R-:W-:Y:S01]  /*b270*/  CS2R R28, SRZ ;  /* 0x00000000001c7805 */ /* 0x000fe2000001ff00 */
[----:B------:R-:W-:Y:S01]  /*b280*/  IMAD.MOV.U32 R5, RZ, RZ, RZ ;  /* 0x000000ffff057224 */ /* 0x000fe200078e00ff */
[----:B------:R-:W-:Y:S06]  /*b290*/  @P2 BRA `(.L_x_569) ;  /* 0x0000000000082947 */ /* 0x000fec0003800000 */
[----:B------:R-:W0:Y:S02]  /*b2a0*/  FENCE.VIEW.ASYNC.G ;  /* 0x00000000000073c6 */ /* 0x000e240000000100 */
[----:B0-----:R-:W-:Y:S06]  /*b2b0*/  BAR.ARV 0xc, 0x120 ;  /* 0x0304800000007b1d */ /* 0x001fec0000002000 */
.L_x_569:
[----:B------:R-:W-:Y:S05]  /*b2c0*/  BSYNC B0 ;  /* 0x0000000000007941 */ /* 0x000fea0003800000 */
.L_x_568:
[----:B------:R-:W-:Y:S02]  /*b2d0*/  IMAD.MOV.U32 R25, RZ, RZ, RZ ;  /* 0x000000ffff197224 */ /* 0x000fe400078e00ff */
[----:B------:R-:W-:Y:S01]  /*b2e0*/  IMAD.MOV.U32 R4, RZ, RZ, RZ ;  /* 0x000000ffff047224 */ /* 0x000fe200078e00ff */
[----:B------:R-:W-:Y:S06]  /*b2f0*/  @!P1 BRA `(.L_x_570) ;  /* 0x0000011800789947 */ /* 0x000fec0003800000 */
[----:B------:R-:W2:Y:S04]  /*b300*/  LDL R6, [R1+0x94] ;  /* 0x0000940001067983 */ /* 0x000ea80000100800 */
[----:B------:R-:W3:Y:S04]  /*b310*/  LDL R14, [R1+0x6c] ;  /* 0x00006c00010e7983 */ /* 0x000ee80000100800 */
[----:B--2---:R-:W0:Y:S01]  /*b320*/  SHFL.IDX PT, R0, R6, RZ, 0x1f ;  /* 0x00001fff06007589 */ /* 0x004e2200000e0000 */
[----:B---3--:R-:W-:-:S13]  /*b330*/  R2UR UR4, R14 ;  /* 0x000000000e0472ca */ /* 0x008fda00000e0000 */
[----:B------:R-:W-:Y:S01]  /*b340*/  ULOP3.LUT UP0, URZ, UR4, 0x9f, URZ, 0xc0, !UPT ;  /* 0x0000009f043f7892 */ /* 0x000fe2000f80c03f */
[----:B0-----:R-:W-:-:S04]  /*b350*/  LEA.HI R2, R0, R0, RZ, 0x1 ;  /* 0x0000000000027211 */ /* 0x001fc800078f08ff */
[----:B------:R-:W-:Y:S02]  /*b360*/  LOP3.LUT R3, R2, 0x1e, RZ, 0xc0, !PT ;  /* 0x0000001e02037812 */ /* 0x000fe400078ec0ff */
[----:B------:R-:W-:-:S03]  /*b370*/  PLOP3.LUT P0, PT, PT, PT, UP0, 0x80, 0x0 ;  /* 0x000000000000781c */ /* 0x000fc60003f0f008 */
[----:B------:R-:W-:-:S05]  /*b380*/  IMAD.IADD R3, R0, 0x1, -R3 ;  /* 0x0000000100037824 */ /* 0x000fca00078e0a03 */
[----:B------:R-:W-:-:S04]  /*b390*/  LEA R3, R3, UR4, 0xd ;  /* 0x0000000403037c11 */ /* 0x000fc8000f8e68ff */
[----:B------:R-:W-:-:S04]  /*b3a0*/  SHF.R.U32.HI R2, RZ, 0x4, R3 ;  /* 0x00000004ff027819 */ /* 0x000fc80000011603 */
[----:B------:R-:W-:Y:S01]  /*b3b0*/  LOP3.LUT R2, R2, 0x3fff, RZ, 0xc0, !PT ;  /* 0x00003fff02027812 */ /* 0x000fe200078ec0ff */
[----:B------:R-:W-:Y:S06]  /*b3c0*/  @!P0 BRA `(.L_x_571) ;  /* 0x0000000000408947 */ /* 0x000fec0003800000 */
        /* <DEDUP_REMOVED lines=16> */
.L_x_571:
[----:B------:R-:W-:Y:S02]  /*b4d0*/  ULDC UR4, c[0x0][0x3d4] ;  /* 0x0000f50000047ab9 */ /* 0x000fe40000000800 */
[----:B------:R-:W-:-:S13]  /*b4e0*/  ISETP.LT.AND P0, PT, RZ, UR4, PT ;  /* 0x00000004ff007c0c */ /* 0x000fda000bf01270 */
[----:B------:R-:W-:Y:S05]  /*b4f0*/  @P0 BRA `(.L_x_572) ;  /* 0x0000000000400947 */ /* 0x000fea0003800000 */
[----:B------:R-:W2:Y:S02]  /*b500*/  LDL R20, [R1+0x64] ;  /* 0x0000640001147983 */ /* 0x000ea40000100800 */
[----:B--2---:R-:W-:-:S04]  /*b510*/  LEA.HI R0, R20, R20, RZ, 0x1 ;  /* 0x0000001414007211 */ /* 0x004fc800078f08ff */
[----:B------:R-:W-:-:S04]  /*b520*/  LOP3.LUT R0, R0, 0xfffffffe, RZ, 0xc0, !PT ;  /* 0xfffffffe00007812 */ /* 0x000fc800078ec0ff */
[----:B------:R-:W-:-:S04]  /*b530*/  IADD3 R0, R20, -R0, RZ ;  /* 0x8000000014007210 */ /* 0x000fc80007ffe0ff */
[----:B------:R-:W-:-:S04]  /*b540*/  SHF.L.U32 R3, R0, 0x1f, RZ ;  /* 0x0000001f00037819 */ /* 0x000fc800000006ff */
[----:B------:R0:W1:Y:S03]  /*b550*/  SYNCS.PHASECHK.TRANS64.TRYWAIT P0, [R16+URZ+0x38800], R3 ;  /* 0x03880003100075a7 */ /* 0x000066000800017f */
[----:B-1----:R-:W-:Y:S05]  /*b560*/  @!P0 NANOSLEEP.SYNCS 0x989680 ;  /* 0x009896800000895d */ /* 0x002fea0003900000 */
[----:B------:R-:W1:Y:S01]  /*b570*/  @!P0 SYNCS.PHASECHK.TRANS64 P0, [R16+URZ+0x38800], R3 ;  /* 0x03880003100085a7 */ /* 0x000e62000800007f */
[----:B------:R-:W-:Y:S04]  /*b580*/  BSSY B0, `(.L_x_573) ;  /* 0x0000006000007945 */ /* 0x000fe80003800000 */
[----:B-1----:R-:W-:Y:S05]  /*b590*/  @P0 BRA `(.L_x_574) ;  /* 0x0000000000100947 */ /* 0x002fea0003800000 */
.L_x_575:
[----:B-1----:R1:W2:Y:S02]  /*b5a0*/  SYNCS.PHASECHK.TRANS64.TRYWAIT P0, [R16+URZ+0x38800], R3 ;  /* 0x03880003100075a7 */ /* 0x0022a4000800017f */
[----:B--2---:R-:W-:Y:S05]  /*b5b0*/  @!P0 NANOSLEEP.SYNCS 0x989680 ;  /* 0x009896800000895d */ /* 0x004fea0003900000 */
[----:B------:R-:W2:Y:S02]  /*b5c0*/  @!P0 SYNCS.PHASECHK.TRANS64 P0, [R16+URZ+0x38800], R3 ;  /* 0x03880003100085a7 */ /* 0x000ea4000800007f */
[----:B--2---:R-:W-:Y:S05]  /*b5d0*/  @!P0 BRA `(.L_x_575) ;  /* 0xfffffffc00f08947 */ /* 0x004fea000383ffff */
.L_x_574:
[----:B------:R-:W-:Y:S05]  /*b5e0*/  BSYNC B0 ;  /* 0x0000000000007941 */ /* 0x000fea0003800000 */
.L_x_573:
[----:B------:R-:W-:Y:S05]  /*b5f0*/  BRA `(.L_x_576) ;  /* 0x00000068008c7947 */ /* 0x000fea0003800000 */
.L_x_572:
[----:B------:R-:W2:Y:S01]  /*b600*/  LDL R24, [R1+0x6c] ;  /* 0x00006c0001187983 */ /* 0x000ea20000100800 */
[----:B-----5:R-:W-:Y:S01]  /*b610*/  SHF.R.S32.HI R0, RZ, 0x1f, R146 ;  /* 0x0000001fff007819 */ /* 0x020fe20000011492 */
[----:B------:R-:W-:Y:S01]  /*b620*/  ULDC.64 UR4, c[0x0][0x3d8] ;  /* 0x0000f60000047ab9 */ /* 0x000fe20000000a00 */
[----:B------:R-:W-:Y:S01]  /*b630*/  ULDC.64 UR6, c[0x0][0x3e8] ;  /* 0x0000fa0000067ab9 */ /* 0x000fe20000000a00 */
[----:B------:R-:W-:Y:S01]  /*b640*/  IMAD.WIDE.U32 R4, R146, UR4, RZ ;  /* 0x0000000492047c25 */ /* 0x000fe2000f8e00ff */
[----:B------:R-:W-:Y:S02]  /*b650*/  SHF.R.S32.HI R8, RZ, 0x1f, R22 ;  /* 0x0000001fff087819 */ /* 0x000fe40000011416 */
[----:B------:R-:W-:Y:S01]  /*b660*/  SHF.R.S32.HI R10, RZ, 0x1f, R212 ;  /* 0x0000001fff0a7819 */ /* 0x000fe200000114d4 */
[C---:B------:R-:W-:Y:S02]  /*b670*/  IMAD R3, R0.reuse, UR4, RZ ;  /* 0x0000000400037c24 */ /* 0x040fe4000f8e02ff */
[----:B------:R-:W-:Y:S01]  /*b680*/  IMAD R7, R0, UR6, RZ ;  /* 0x0000000600077c24 */ /* 0x000fe2000f8e02ff */
[----:B------:R-:W-:Y:S01]  /*b690*/  IADD3 R0, P0, R22, R4, RZ ;  /* 0x0000000416007210 */ /* 0x000fe20007f1e0ff */
[C---:B------:R-:W-:Y:S01]  /*b6a0*/  IMAD R3, R146.reuse, UR5, R3 ;  /* 0x0000000592037c24 */ /* 0x040fe2000f8e0203 */
[----:B------:R-:W-:Y:S01]  /*b6b0*/  ULDC.64 UR4, c[0x0][0x3c8] ;  /* 0x0000f20000047ab9 */ /* 0x000fe20000000a00 */
[----:B------:R-:W-:Y:S01]  /*b6c0*/  IMAD R7, R146, UR7, R7 ;  /* 0x0000000792077c24 */ /* 0x000fe2000f8e0207 */
[----:B------:R-:W-:Y:S01]  /*b6d0*/  LEA R28, P1, R4, UR4, 0x1 ;  /* 0x00000004041c7c11 */ /* 0x000fe2000f8208ff */
[----:B------:R-:W-:Y:S01]  /*b6e0*/  IMAD.IADD R9, R3, 0x1, R5 ;  /* 0x0000000103097824 */ /* 0x000fe200078e0205 */
[----:B------:R-:W-:Y:S01]  /*b6f0*/  LEA R26, P2, R0, UR4, 0x1 ;  /* 0x00000004001a7c11 */ /* 0x000fe2000f8408ff */
[----:B------:R-:W-:Y:S01]  /*b700*/  IMAD.WIDE.U32 R146, R146, UR6, RZ ;  /* 0x0000000692927c25 */ /* 0x000fe2000f8e00ff */
[----:B------:R-:W-:-:S02]  /*b710*/  ULDC.64 UR6, c[0x0][0x3e0] ;  /* 0x0000f80000067ab9 */ /* 0x000fc40000000a00 */
[--C-:B------:R-:W-:Y:S01]  /*b720*/  LEA.HI.X R29, R4, UR5, R9.reuse, 0x1, P1 ;  /* 0x00000005041d7c11 */ /* 0x100fe200088f0c09 */
[----:B------:R-:W-:Y:S01]  /*b730*/  IMAD.X R3, R8, 0x1, R9, P0 ;  /* 0x0000000108037824 */ /* 0x000fe200000e0609 */
[----:B------:R-:W-:Y:S01]  /*b740*/  IADD3 R5, P0, R212, R4, RZ ;  /* 0x00000004d4057210 */ /* 0x000fe20007f1e0ff */
[----:B------:R-:W-:Y:S01]  /*b750*/  IMAD.IADD R31, R7, 0x1, R147 ;  /* 0x00000001071f7824 */ /* 0x000fe200078e0293 */
[-C--:B------:R-:W-:Y:S02]  /*b760*/  IADD3 R6, P4, R22, R146.reuse, RZ ;  /* 0x0000009216067210 */ /* 0x080fe40007f9e0ff */
[----:B------:R-:W-:Y:S01]  /*b770*/  LEA.HI.X R27, R0, UR5, R3, 0x1, P2 ;  /* 0x00000005001b7c11 */ /* 0x000fe200090f0c03 */
[----:B------:R-:W-:Y:S01]  /*b780*/  IMAD.X R4, R10, 0x1, R9, P0 ;  /* 0x000000010a047824 */ /* 0x000fe200000e0609 */
[----:B------:R-:W-:Y:S01]  /*b790*/  IADD3 R0, P5, R212, R146, RZ ;  /* 0x00000092d4007210 */ /* 0x000fe20007fbe0ff */
[----:B------:R-:W-:Y:S01]  /*b7a0*/  IMAD.X R7, R8, 0x1, R31, P4 ;  /* 0x0000000108077824 */ /* 0x000fe200020e061f */
[----:B------:R-:W-:-:S02]  /*b7b0*/  LEA R32, P2, R6, UR6, 0x1 ;  /* 0x0000000606207c11 */ /* 0x000fc4000f8408ff */
[C---:B------:R-:W-:Y:S01]  /*b7c0*/  LEA R34, P3, R5.reuse, UR4, 0x1 ;  /* 0x0000000405227c11 */ /* 0x040fe2000f8608ff */
[----:B------:R-:W-:Y:S01]  /*b7d0*/  IMAD.X R3, R10, 0x1, R31, P5 ;  /* 0x000000010a037824 */ /* 0x000fe200028e061f */
[----:B------:R-:W-:Y:S02]  /*b7e0*/  LEA R36, P4, R0, UR6, 0x1 ;  /* 0x0000000600247c11 */ /* 0x000fe4000f8808ff */
[----:B------:R-:W-:Y:S02]  /*b7f0*/  LEA R30, P0, R146, UR6, 0x1 ;  /* 0x00000006921e7c11 */ /* 0x000fe4000f8008ff */
[----:B------:R-:W-:Y:S02]  /*b800*/  LEA.HI.X R33, R6, UR7, R7, 0x1, P2 ;  /* 0x0000000706217c11 */ /* 0x000fe400090f0c07 */
[----:B------:R-:W-:Y:S02]  /*b810*/  LEA.HI.X R35, R5, UR5, R4, 0x1, P3 ;  /* 0x0000000505237c11 */ /* 0x000fe400098f0c04 */
[----:B------:R-:W-:-:S02]  /*b820*/  LEA.HI.X R37, R0, UR7, R3, 0x1, P4 ;  /* 0x0000000700257c11 */ /* 0x000fc4000a0f0c03 */
[----:B------:R-:W-:Y:S02]  /*b830*/  LEA.HI.X R31, R146, UR7, R31, 0x1, P0 ;  /* 0x00000007921f7c11 */ /* 0x000fe400080f0c1f */
[----:B--2---:R-:W-:-:S13]  /*b840*/  R2UR UR8, R24 ;  /* 0x00000000180872ca */ /* 0x004fda00000e0000 */
[----:B------:R-:W-:-:S06]  /*b850*/  ULOP3.LUT UP0, URZ, UR8, 0x3ff, URZ, 0xc0, !UPT ;  /* 0x000003ff083f7892 */ /* 0x000fcc000f80c03f */
[----:B------:R-:W-:-:S13]  /*b860*/  PLOP3.LUT P1, PT, PT, PT, UP0, 0x80, 0x0 ;  /* 0x000000000000781c */ /* 0x000fda0003f2f008 */
        /* <DEDUP_REMOVED lines=17> */
.L_x_577:
[----:B------:R-:W-:Y:S01]  /*b980*/  ULDC.U8 UR4, c[0x0][0x3f0] ;  /* 0x0000fc0000047ab9 */ /* 0x000fe20000000000 */
[----:B------:R-:W-:Y:S01]  /*b990*/  R2UR UR5, R24 ;  /* 0x00000000180572ca */ /* 0x000fe200000e0000 */
[----:B------:R-:W-:Y:S01]  /*b9a0*/  IMAD R0, R149, -0x80, R151 ;  /* 0xffffff8095007824 */ /* 0x000fe200078e0297 */
[----:B------:R-:W-:Y:S01]  /*b9b0*/  ISETP.NE.AND P0, PT, RZ, UR4, PT ;  /* 0x00000004ff007c0c */ /* 0x000fe2000bf05270 */
[----:B------:R-:W-:Y:S03]  /*b9c0*/  BSSY B0, `(.L_x_578) ;  /* 0x000065e000007945 */ /* 0x000fe60003800000 */
[----:B------:R-:W-:-:S07]  /*b9d0*/  VIMNMX R0, R0, 0x80, PT ;  /* 0x0000008000007848 */ /* 0x000fce0003fe0100 */
[----:B------:R-:W-:Y:S02]  /*b9e0*/  LEA R3, R235, UR5, 0x1 ;  /* 0x00000005eb037c11 */ /* 0x000fe4000f8e08ff */
[----:B------:R-:W-:Y:S05]  /*b9f0*/  @!P0 BRA `(.L_x_579) ;  /* 0x0000003000388947 */ /* 0x000fea0003800000 */
        /* <DEDUP_REMOVED lines=10> */
[----:B------:R-:W-:Y:S06]  /*baa0*/  @P0 BRA `(.L_x_581) ;  /* 0x0000000000580947 */ /* 0x000fec0003800000 */
[----:B------:R-:W-:Y:S01]  /*bab0*/  ULDC UR4, c[0x0][0x3d4] ;  /* 0x0000f50000047ab9 */ /* 0x000fe20000000800 */
[----:B------:R-:W-:Y:S02]  /*bac0*/  CS2R R12, SRZ ;  /* 0x00000000000c7805 */ /* 0x000fe4000001ff00 */
[----:B------:R-:W-:Y:S02]  /*bad0*/  ISETP.GE.AND P1, PT, R22, UR4, PT ;  /* 0x0000000416007c0c */ /* 0x000fe4000bf26270 */
[----:B------:R-:W-:Y:S02]  /*bae0*/  CS2R R10, SRZ ;  /* 0x00000000000a7805 */ /* 0x000fe4000001ff00 */
[----:B------:R-:W-:Y:S02]  /*baf0*/  ISETP.GE.AND P2, PT, R215, UR4, PT ;  /* 0x00000004d7007c0c */ /* 0x000fe4000bf46270 */
[----:B------:R-:W-:Y:S02]  /*bb00*/  CS2R R8, SRZ ;  /* 0x0000000000087805 */ /* 0x000fe4000001ff00 */
[----:B------:R-:W-:-:S02]  /*bb10*/  ISETP.GE.AND P3, PT, R214, UR4, PT ;  /* 0x00000004d6007c0c */ /* 0x000fc4000bf66270 */
[----:B------:R-:W-:Y:S02]  /*bb20*/  CS2R R6, SRZ ;  /* 0x0000000000067805 */ /* 0x000fe4000001ff00 */
[----:B------:R-:W-:Y:S02]  /*bb30*/  ISETP.GE.AND P4, PT, R216, UR4, PT ;  /* 0x00000004d8007c0c */ /* 0x000fe4000bf86270 */
[----:B------:R-:W-:Y:S02]  /*bb40*/  CS2R R24, SRZ ;  /* 0x0000000000187805 */ /* 0x000fe4000001ff00 */
[----:B------:R-:W-:Y:S02]  /*bb50*/  CS2R R20, SRZ ;  /* 0x0000000000147805 */ /* 0x000fe4000001ff00 */
[----:B------:R-:W-:Y:S02]  /*bb60*/  CS2R R14, SRZ ;  /* 0x00000000000e7805 */ /* 0x000fe4000001ff00 */
[----:B------:R-:W-:Y:S01]  /*bb70*/  CS2R R4, SRZ ;  /* 0x0000000000047805 */ /* 0x000fe2000001ff00 */
[----:B------:R-:W-:-:S02]  /*bb80*/  ULDC.64 UR6, c[0x0][0x208] ;  /* 0x0000820000067ab9 */ /* 0x000fc40000000a00 */
[----:B------:R0:W5:Y:S04]  /*bb90*/  @!P1 LDG.E.64 R12, desc[UR6][R26.64] ;  /* 0x000000061a0c9981 */ /* 0x000168000c1e1b00 */
[----:B------:R0:W5:Y:S04]  /*bba0*/  @!P2 LDG.E.64 R10, desc[UR6][R26.64+0x40] ;  /* 0x000040061a0aa981 */ /* 0x000168000c1e1b00 */
[----:B------:R0:W5:Y:S04]  /*bbb0*/  @!P3 LDG.E.64 R8, desc[UR6][R26.64+0x80] ;  /* 0x000080061a08b981 */ /* 0x000168000c1e1b00 */
[----:B------:R0:W5:Y:S04]  /*bbc0*/  @!P4 LDG.E.64 R6, desc[UR6][R26.64+0xc0] ;  /* 0x0000c0061a06c981 */ /* 0x000168000c1e1b00 */
[----:B------:R0:W5:Y:S04]  /*bbd0*/  @!P1 LDG.E.64 R24, desc[UR6][R32.64] ;  /* 0x0000000620189981 */ /* 0x000168000c1e1b00 */
[----:B------:R0:W5:Y:S04]  /*bbe0*/  @!P2 LDG.E.64 R20, desc[UR6][R32.64+0x40] ;  /* 0x000040062014a981 */ /* 0x000168000c1e1b00 */
[----:B------:R0:W5:Y:S04]  /*bbf0*/  @!P3 LDG.E.64 R14, desc[UR6][R32.64+0x80] ;  /* 0x00008006200eb981 */ /* 0x000168000c1e1b00 */
[----:B------:R0:W5:Y:S02]  /*bc00*/  @!P4 LDG.E.64 R4, desc[UR6][R32.64+0xc0] ;  /* 0x0000c0062004c981 */ /* 0x000164000c1e1b00 */
.L_x_581:
[----:B------:R-:W-:Y:S05]  /*bc10*/  BSYNC B1 ;  /* 0x0000000000017941 */ /* 0x000fea0003800000 */
.L_x_580:
[----:B------:R-:W2:Y:S01]  /*bc20*/  LDL R53, [R1+0x64] ;  /* 0x0000640001357983 */ /* 0x000ea20000100800 */
[----:B------:R-:W-:Y:S01]  /*bc30*/  UMOV UR4, 0xffffffff ;  /* 0xffffffff00047882 */ /* 0x000fe20000000000 */
[----:B0----5:R-:W-:Y:S01]  /*bc40*/  IMAD.MOV.U32 R33, RZ, RZ, R10 ;  /* 0x000000ffff217224 */ /* 0x021fe200078e000a */
[----:B------:R-:W-:Y:S01]  /*bc50*/  SHF.R.U64 R41, R10, 0x10, R11 ;  /* 0x000000100a297819 */ /* 0x000fe2000000120b */
[----:B------:R-:W-:Y:S01]  /*bc60*/  IMAD.MOV.U32 R10, RZ, RZ, R8 ;  /* 0x000000ffff0a7224 */ /* 0x000fe200078e0008 */
[--C-:B------:R-:W-:Y:S01]  /*bc70*/  SHF.R.U64 R43, R8, 0x10, R9.reuse ;  /* 0x00000010082b7819 */ /* 0x100fe20000001209 */
[--C-:B------:R-:W-:Y:S01]  /*bc80*/  IMAD.MOV.U32 R32, RZ, RZ, R9.reuse ;  /* 0x000000ffff207224 */ /* 0x100fe200078e0009 */
[----:B------:R-:W-:Y:S01]  /*bc90*/  SHF.R.U32.HI R44, RZ, 0x10, R9 ;  /* 0x00000010ff2c7819 */ /* 0x000fe20000011609 */
[----:B------:R-:W-:Y:S01]  /*bca0*/  IMAD.MOV.U32 R37, RZ, RZ, R24 ;  /* 0x000000ffff257224 */ /* 0x000fe200078e0018 */
[----:B------:R-:W-:Y:S01]  /*bcb0*/  MOV R8, R6 ;  /* 0x0000000600087202 */ /* 0x000fe20000000f00 */
[----:B------:R-:W-:Y:S01]  /*bcc0*/  IMAD.MOV.U32 R38, RZ, RZ, R25 ;  /* 0x000000ffff267224 */ /* 0x000fe200078e0019 */
[----:B------:R-:W-:Y:S01]  /*bcd0*/  SHF.R.U64 R45, R6, 0x10, R7 ;  /* 0x00000010062d7819 */ /* 0x000fe20000001207 */
[----:B------:R-:W-:Y:S01]  /*bce0*/  IMAD.MOV.U32 R26, RZ, RZ, R12 ;  /* 0x000000ffff1a7224 */ /* 0x000fe200078e000c */
[----:B------:R-:W-:Y:S01]  /*bcf0*/  SHF.R.U64 R47, R24, 0x10, R25 ;  /* 0x00000010182f7819 */ /* 0x000fe20000001219 */
[----:B------:R-:W-:Y:S01]  /*bd00*/  IMAD.MOV.U32 R27, RZ, RZ, R13 ;  /* 0x000000ffff1b7224 */ /* 0x000fe200078e000d */
[----:B------:R-:W-:Y:S01]  /*bd10*/  SHF.R.U32.HI R48, RZ, 0x10, R25 ;  /* 0x00000010ff307819 */ /* 0x000fe20000011619 */
[----:B------:R-:W-:Y:S01]  /*bd20*/  IMAD.MOV.U32 R34, RZ, RZ, R11 ;  /* 0x000000ffff227224 */ /* 0x000fe200078e000b */
[----:B------:R-:W-:Y:S01]  /*bd30*/  SHF.R.U64 R39, R12, 0x10, R13 ;  /* 0x000000100c277819 */ /* 0x000fe2000000120d */
[----:B------:R-:W-:Y:S01]  /*bd40*/  IMAD.MOV.U32 R9, RZ, RZ, R7 ;  /* 0x000000ffff097224 */ /* 0x000fe200078e0007 */
[----:B------:R-:W-:Y:S01]  /*bd50*/  SHF.R.U32.HI R40, RZ, 0x10, R13 ;  /* 0x00000010ff287819 */ /* 0x000fe2000001160d */
[----:B------:R-:W-:Y:S01]  /*bd60*/  IMAD.MOV.U32 R24, RZ, RZ, R20 ;  /* 0x000000ffff187224 */ /* 0x000fe200078e0014 */
[----:B------:R-:W-:Y:S01]  /*bd70*/  SHF.R.U32.HI R42, RZ, 0x10, R11 ;  /* 0x00000010ff2a7819 */ /* 0x000fe2000001160b */
[----:B------:R-:W-:Y:S01]  /*bd80*/  IMAD.MOV.U32 R25, RZ, RZ, R21 ;  /* 0x000000ffff197224 */ /* 0x000fe200078e0015 */
[----:B------:R-:W-:Y:S01]  /*bd90*/  SHF.R.U32.HI R46, RZ, 0x10, R7 ;  /* 0x00000010ff2e7819 */ /* 0x000fe20000011607 */
[----:B------:R-:W-:Y:S01]  /*bda0*/  IMAD.MOV.U32 R35, RZ, RZ, R14 ;  /* 0x000000ffff237224 */ /* 0x000fe200078e000e */
[----:B------:R-:W-:Y:S01]  /*bdb0*/  SHF.R.U64 R49, R20, 0x10, R21 ;  /* 0x0000001014317819 */ /* 0x000fe20000001215 */
[----:B------:R-:W-:Y:S01]  /*bdc0*/  IMAD.MOV.U32 R36, RZ, RZ, R15 ;  /* 0x000000ffff247224 */ /* 0x000fe200078e000f */
[----:B------:R-:W-:-:S02]  /*bdd0*/  SHF.R.U32.HI R50, RZ, 0x10, R21 ;  /* 0x00000010ff327819 */ /* 0x000fc40000011615 */
[--C-:B------:R-:W-:Y:S02]  /*bde0*/  SHF.R.U64 R51, R14, 0x10, R15.reuse ;  /* 0x000000100e337819 */ /* 0x100fe4000000120f */
[----:B------:R-:W-:Y:S02]  /*bdf0*/  SHF.R.U32.HI R52, RZ, 0x10, R15 ;  /* 0x00000010ff347819 */ /* 0x000fe4000001160f */
[----:B--2---:R-:W-:Y:S01]  /*be00*/  LEA.HI R6, R53, R53, RZ, 0x1 ;  /* 0x0000003535067211 */ /* 0x004fe200078f08ff */
[----:B------:R-:W-:Y:S06]  /*be10*/  BRA.DIV UR4, `(.L_x_582) ;  /* 0x0000019e04ac7947 */ /* 0x000fec000b800000 */
.L_x_796:
[----:B------:R-:W-:Y:S01]  /*be20*/  UMOV UR4, 0xffffffff ;  /* 0xffffffff00047882 */ /* 0x000fe20000000000 */
[----:B------:R-:W-:Y:S02]  /*be30*/  LOP3.LUT R6, R6, 0xfffffffe, RZ, 0xc0, !PT ;  /* 0xfffffffe06067812 */ /* 0x000fe400078ec0ff */
[----:B------:R-:W-:Y:S05]  /*be40*/  BRA.DIV UR4, `(.L_x_583) ;  /* 0x0000019e04c87947 */ /* 0x000fea000b800000 */
.L_x_799:
[----:B------:R-:W-:Y:S01]  /*be50*/  UMOV UR4, 0xffffffff ;  /* 0xffffffff00047882 */ /* 0x000fe20000000000 */
[----:B------:R-:W-:Y:S02]  /*be60*/  IMAD.IADD R6, R53, 0x1, -R6 ;  /* 0x0000000135067824 */ /* 0x000fe400078e0a06 */
[----:B------:R-:W-:Y:S05]  /*be70*/  BRA.DIV UR4, `(.L_x_584) ;  /* 0x0000019e04e47947 */ /* 0x000fea000b800000 */
.L_x_802:
[----:B------:R-:W-:Y:S01]  /*be80*/  UMOV UR4, 0xffffffff ;  /* 0xffffffff00047882 */ /* 0x000fe20000000000 */
[----:B------:R-:W-:Y:S02]  /*be90*/  SHF.L.U32 R7, R6, 0x1f, RZ ;  /* 0x0000001f06077819 */ /* 0x000fe400000006ff */
[----:B------:R-:W-:Y:S05]  /*bea0*/  BRA.DIV UR4, `(.L_x_585) ;  /* 0x000001a204007947 */ /* 0x000fea000b800000 */
.L_x_805:
[----:B------:R-:W0:Y:S01]  /*beb0*/  SYNCS.PHASECHK.TRANS64.TRYWAIT P1, [R16+URZ+0x38800], R7 ;  /* 0x03880007100075a7 */ /* 0x000e22000802017f */
[----:B------:R-:W-:Y:S01]  /*bec0*/  IMAD.MOV.U32 R6, RZ, RZ, R4 ;  /* 0x000000ffff067224 */ /* 0x000fe200078e0004 */
[--C-:B------:R-:W-:Y:S01]  /*bed0*/  SHF.R.U64 R4, R4, 0x10, R5.reuse ;  /* 0x0000001004047819 */ /* 0x100fe20000001205 */
[--C-:B------:R-:W-:Y:S01]  /*bee0*/  IMAD.MOV.U32 R11, RZ, RZ, R5.reuse ;  /* 0x000000ffff0b7224 */ /* 0x100fe200078e0005 */
[----:B------:R-:W-:Y:S01]  /*bef0*/  SHF.R.U32.HI R5, RZ, 0x10, R5 ;  /* 0x00000010ff057819 */ /* 0x000fe20000011605 */
[----:B------:R-:W-:Y:S01]  /*bf00*/  BSSY B1, `(.L_x_586) ;  /* 0x0000012000017945 */ /* 0x000fe20003800000 */
[----:B------:R-:W-:Y:S02]  /*bf10*/  PRMT R12, R10, 0x5410, R43 ;  /* 0x000054100a0c7816 */ /* 0x000fe4000000002b */
[----:B------:R-:W-:Y:S02]  /*bf20*/  PRMT R26, R26, 0x5410, R39 ;  /* 0x000054101a1a7816 */ /* 0x000fe40000000027 */
[----:B------:R-:W-:-:S02]  /*bf30*/  PRMT R27, R27, 0x5410, R40 ;  /* 0x000054101b1b7816 */ /* 0x000fc40000000028 */
[----:B------:R-:W-:Y:S02]  /*bf40*/  PRMT R20, R33, 0x5410, R41 ;  /* 0x0000541021147816 */ /* 0x000fe40000000029 */
[----:B------:R-:W-:Y:S02]  /*bf50*/  PRMT R21, R34, 0x5410, R42 ;  /* 0x0000541022157816 */ /* 0x000fe4000000002a */
[----:B------:R-:W-:Y:S02]  /*bf60*/  PRMT R13, R32, 0x5410, R44 ;  /* 0x00005410200d7816 */ /* 0x000fe4000000002c */
        /* <DEDUP_REMOVED lines=9> */
[----:B------:R-:W-:Y:S01]  /*c000*/  PRMT R11, R11, 0x5410, R5 ;  /* 0x000054100b0b7816 */ /* 0x000fe20000000005 */
[----:B0-----:R-:W-:Y:S06]  /*c010*/  @!P1 BRA `(.L_x_587) ;  /* 0x0000019c00cc9947 */ /* 0x001fec0003800000 */
.L_x_806:
[----:B------:R-:W-:Y:S05]  /*c020*/  BSYNC B1 ;  /* 0x0000000000017941 */ /* 0x000fea0003800000 */
.L_x_586:
[----:B------:R-:W-:Y:S04]  /*c030*/  BSSY B1, `(.L_x_588) ;  /* 0x00000a9000017945 */ /* 0x000fe80003800000 */
[----:B------:R-:W-:Y:S05]  /*c040*/  @P0 BRA `(.L_x_589) ;  /* 0x00000008009c0947 */ /* 0x000fea0003800000 */
[----:B------:R-:W1:Y:S01]  /*c050*/  LDC R5, c[0x0][0x3d4] ;  /* 0x0000f500ff057b82 */ /* 0x000e620000000800 */
[----:B------:R-:W-:Y:S01]  /*c060*/  BSSY B2, `(.L_x_590) ;  /* 0x000002c000027945 */ /* 0x000fe20003800000 */
[-C--:B-1----:R-:W-:Y:S02]  /*c070*/  ISETP.GE.AND P0, PT, R22, R5.reuse, PT ;  /* 0x000000051600720c */ /* 0x082fe40003f06270 */
[-C--:B------:R-:W-:Y:S02]  /*c080*/  ISETP.GE.AND P1, PT, R215, R5.reuse, PT ;  /* 0x00000005d700720c */ /* 0x080fe40003f26270 */
[-C--:B------:R-:W-:Y:S02]  /*c090*/  ISETP.GE.AND P2, PT, R214, R5.reuse, PT ;  /* 0x00000005d600720c */ /* 0x080fe40003f46270 */
[----:B------:R-:W-:-:S07]  /*c0a0*/  ISETP.GE.AND P3, PT, R216, R5, PT ;  /* 0x00000005d800720c */ /* 0x000fce0003f66270 */
[----:B------:R-:W-:Y:S06]  /*c0b0*/  @P0 BRA `(.L_x_591) ;  /* 0x0000000000980947 */ /* 0x000fec0003800000 */
[----:B0-----:R-:W0:Y:S01]  /*c0c0*/  LDS.128 R4, [R3] ;  /* 0x0000000003047984 */ /* 0x001e220000000c00 */
[C---:B------:R-:W-:Y:S01]  /*c0d0*/  IMAD.U32 R37, R28.reuse, 0x10000, RZ ;  /* 0x000100001c257824 */ /* 0x040fe200078e00ff */
[----:B------:R-:W-:Y:S01]  /*c0e0*/  LOP3.LUT R36, R28, 0xffff0000, RZ, 0xc0, !PT ;  /* 0xffff00001c247812 */ /* 0x000fe200078ec0ff */
[C---:B------:R-:W-:Y:S01]  /*c0f0*/  IMAD.U32 R35, R26.reuse, 0x10000, RZ ;  /* 0x000100001a237824 */ /* 0x040fe200078e00ff */
[----:B------:R-:W-:Y:S01]  /*c100*/  LOP3.LUT R34, R26, 0xffff0000, RZ, 0xc0, !PT ;  /* 0xffff00001a227812 */ /* 0x000fe200078ec0ff */
[C---:B0-----:R-:W-:Y:S01]  /*c110*/  IMAD.U32 R30, R4.reuse, 0x10000, RZ ;  /* 0x00010000041e7824 */ /* 0x041fe200078e00ff */
[----:B------:R-:W-:Y:S01]  /*c120*/  LOP3.LUT R4, R4, 0xffff0000, RZ, 0xc0, !PT ;  /* 0xffff000004047812 */ /* 0x000fe200078ec0ff */
[C---:B------:R-:W-:Y:S01]  /*c130*/  IMAD.U32 R31, R5.reuse, 0x10000, RZ ;  /* 0x00010000051f7824 */ /* 0x040fe200078e00ff */
[----:B------:R-:W-:Y:S01]  /*c140*/  LOP3.LUT R5, R5, 0xffff0000, RZ, 0xc0, !PT ;  /* 0xffff000005057812 */ /* 0x000fe200078ec0ff */
[C---:B------:R-:W-:Y:S01]  /*c150*/  IMAD.U32 R32, R6.reuse, 0x10000, RZ ;  /* 0x0001000006207824 */ /* 0x040fe200078e00ff */
[----:B------:R-:W-:Y:S01]  /*c160*/  LOP3.LUT R6, R6, 0xffff0000, RZ, 0xc0, !PT ;  /* 0xffff000006067812 */ /* 0x000fe200078ec0ff */
[C---:B------:R-:W-:Y:S01]  /*c170*/  FMUL.FTZ R39, R4.reuse, R37 ;  /* 0x0000002504277220 */ /* 0x040fe20000410000 */
[----:B------:R-:W-:Y:S01]  /*c180*/  FMUL.FTZ R4, R4, R35 ;  /* 0x0000002304047220 */ /* 0x000fe20000410000 */
[----:B------:R-:W-:-:S02]  /*c190*/  IMAD.U32 R33, R7, 0x10000, RZ ;  /* 0x0001000007217824 */ /* 0x000fc400078e00ff */
[----:B------:R-:W-:Y:S01]  /*c1a0*/  FMUL.FTZ R40, R5, R36 ;  /* 0x0000002405287220 */ /* 0x000fe20000410000 */
[C---:B------:R-:W-:Y:S01]  /*c1b0*/  FFMA.FTZ R39, R30.reuse, R35, -R39 ;  /* 0x000000231e277223 */ /* 0x040fe20000010827 */
[----:B------:R-:W-:Y:S01]  /*c1c0*/  FFMA.FTZ R38, R30, R37, R4 ;  /* 0x000000251e267223 */ /* 0x000fe20000010004 */
[----:B------:R-:W-:Y:S01]  /*c1d0*/  LOP3.LUT R7, R7, 0xffff0000, RZ, 0xc0, !PT ;  /* 0xffff000007077812 */ /* 0x000fe200078ec0ff */
[-C--:B------:R-:W-:Y:S01]  /*c1e0*/  FMUL.FTZ R42, R5, R34.reuse ;  /* 0x00000022052a7220 */ /* 0x080fe20000410000 */
[C---:B------:R-:W-:Y:S01]  /*c1f0*/  LOP3.LUT R30, R29.reuse, 0xffff0000, RZ, 0xc0, !PT ;  /* 0xffff00001d1e7812 */ /* 0x040fe200078ec0ff */
[----:B------:R-:W-:Y:S01]  /*c200*/  IMAD.U32 R35, R29, 0x10000, RZ ;  /* 0x000100001d237824 */ /* 0x000fe200078e00ff */
[C---:B------:R-:W-:Y:S01]  /*c210*/  LOP3.LUT R4, R27.reuse, 0xffff0000, RZ, 0xc0, !PT ;  /* 0xffff00001b047812 */ /* 0x040fe200078ec0ff */
[----:B------:R-:W-:Y:S02]  /*c220*/  IMAD.U32 R5, R27, 0x10000, RZ ;  /* 0x000100001b057824 */ /* 0x000fe400078e00ff */
[C---:B------:R-:W-:Y:S01]  /*c230*/  FFMA.FTZ R40, R31.reuse, R34, -R40 ;  /* 0x000000221f287223 */ /* 0x040fe20000010828 */
[----:B------:R-:W-:Y:S01]  /*c240*/  FFMA.FTZ R31, R31, R36, R42 ;  /* 0x000000241f1f7223 */ /* 0x000fe2000001002a */
[C---:B------:R-:W-:Y:S01]  /*c250*/  FMUL.FTZ R37, R6.reuse, R35 ;  /* 0x0000002306257220 */ /* 0x040fe20000410000 */
[-C--:B------:R-:W-:Y:S01]  /*c260*/  FMUL.FTZ R34, R6, R5.reuse ;  /* 0x0000000506227220 */ /* 0x080fe20000410000 */
        /* <DEDUP_REMOVED lines=9> */
[----:B------:R-:W-:-:S05]  /*c300*/  F2FP.BF16.F32.PACK_AB R7, R30, R7 ;  /* 0x000000071e07723e */ /* 0x000fca00000010ff */
[----:B------:R1:W-:Y:S02]  /*c310*/  STS.128 [R3], R4 ;  /* 0x0000000403007388 */ /* 0x0003e40000000c00 */
.L_x_591:
[----:B------:R-:W-:Y:S05]  /*c320*/  BSYNC B2 ;  /* 0x0000000000027941 */ /* 0x000fea0003800000 */
.L_x_590:
[----:B------:R-:W-:Y:S04]  /*c330*/  BSSY B2, `(.L_x_592) ;  /* 0x0000028000027945 */ /* 0x000fe80003800000 */
[----:B------:R-:W-:Y:S05]  /*c340*/  @P1 BRA `(.L_x_593) ;  /* 0x0000000000981947 */ /* 0x000fea0003800000 */
[----:B01----:R-:W0:Y:S01]  /*c350*/  LDS.128 R4, [R3+0x4000] ;  /* 0x0040000003047984 */ /* 0x003e220000000c00 */
[----:B------:R-:W-:Y:S01]  /*c360*/  SHF.L.U32 R37, R24, 0x10, RZ ;  /* 0x0000001018257819 */ /* 0x000fe200000006ff */
[----:B------:R-:W-:Y:S01]  /*c370*/  IMAD.U32 R35, R20, 0x10000, RZ ;  /* 0x0001000014237824 */ /* 0x000fe200078e00ff */
[----:B------:R-:W-:Y:S02]  /*c380*/  LOP3.LUT R36, R24, 0xffff0000, RZ, 0xc0, !PT ;  /* 0xffff000018247812 */ /* 0x000fe400078ec0ff */
        /* <DEDUP_REMOVED lines=33> */
[----:B------:R2:W-:Y:S02]  /*c5a0*/  STS.128 [R3+0x4000], R4 ;  /* 0x0040000403007388 */ /* 0x0005e40000000c00 */
.L_x_593:
[----:B------:R-:W-:Y:S05]  /*c5b0*/  BSYNC B2 ;  /* 0x0000000000027941 */ /* 0x000fea0003800000 */
.L_x_592:
[----:B------:R-:W-:Y:S04]  /*c5c0*/  BSSY B2, `(.L_x_594) ;  /* 0x0000028000027945 */ /* 0x000fe80003800000 */
[----:B------:R-:W-:Y:S05]  /*c5d0*/  @P2 BRA `(.L_x_595) ;  /* 0x0000000000982947 */ /* 0x000fea0003800000 */
[----:B012---:R-:W0:Y:S01]  /*c5e0*/  LDS.128 R4, [R3+0x8000] ;  /* 0x0080000003047984 */ /* 0x007e220000000c00 */
        /* <DEDUP_REMOVED lines=37> */
.L_x_595:
[----:B------:R-:W-:Y:S05]  /*c840*/  BSYNC B2 ;  /* 0x0000000000027941 */ /* 0x000fea0003800000 */
.L_x_594:
[----:B------:R-:W-:Y:S05]  /*c850*/  @P3 BRA `(.L_x_589) ;  /* 0x0000000000983947 */ /* 0x000fea0003800000 */
[----:B0123--:R-:W0:Y:S01]  /*c860*/  LDS.128 R4, [R3+0xc000] ;  /* 0x00c0000003047984 */ /* 0x00fe220000000c00 */
        /* <DEDUP_REMOVED lines=37> */
.L_x_589:
[----:B------:R-:W-:Y:S05]  /*cac0*/  BSYNC B1 ;  /* 0x0000000000017941 */ /* 0x000fea0003800000 */
.L_x_588:
[----:B------:R-:W-:Y:S01]  /*cad0*/  ISETP.GE.AND P0, PT, R217, R0, PT ;  /* 0x00000000d900720c */ /* 0x000fe20003f06270 */
[----:B------:R-:W-:-:S12]  /*cae0*/  BSSY B1, `(.L_x_596) ;  /* 0x00000a9000017945 */ /* 0x000fd80003800000 */
[----:B------:R-:W-:Y:S05]  /*caf0*/  @P0 BRA `(.L_x_597) ;  /* 0x00000008009c0947 */ /* 0x000fea0003800000 */
[----:B-1234-:R-:W1:Y:S01]  /*cb00*/  LDC R5, c[0x0][0x3d4] ;  /* 0x0000f500ff057b82 */ /* 0x01ee620000000800 */
[----:B------:R-:W-:Y:S01]  /*cb10*/  BSSY B2, `(.L_x_598) ;  /* 0x000002c000027945 */ /* 0x000fe20003800000 */
[-C--:B-1----:R-:W-:Y:S02]  /*cb20*/  ISETP.GE.AND P0, PT, R22, R5.reuse, PT ;  /* 0x000000051600720c */ /* 0x082fe40003f06270 */
[-C--:B------:R-:W-:Y:S02]  /*cb30*/  ISETP.GE.AND P1, PT, R215, R5.reuse, PT ;  /* 0x00000005d700720c */ /* 0x080fe40003f26270 */
[-C--:B------:R-:W-:Y:S02]  /*cb40*/  ISETP.GE.AND P2, PT, R214, R5.reuse, PT ;  /* 0x00000005d600720c */ /* 0x080fe40003f46270 */
[----:B------:R-:W-:-:S07]  /*cb50*/  ISETP.GE.AND P3, PT, R216, R5, PT ;  /* 0x00000005d800720c */ /* 0x000fce0003f66270 */
[----:B------:R-:W-:Y:S06]  /*cb60*/  @P0 BRA `(.L_x_599) ;  /* 0x0000000000980947 */ /* 0x000fec0003800000 */
[----:B0-----:R-:W0:Y:S01]  /*cb70*/  LDS.128 R4, [R3+0x1000] ;  /* 0x0010000003047984 */ /* 0x001e220000000c00 */
[----:B------:R-:W-:Y:S01]  /*cb80*/  IMAD.U32 R36, R26, 0x10000, RZ ;  /* 0x000100001a247824 */ /* 0x000fe200078e00ff */
[C---:B------:R-:W-:Y:S01]  /*cb90*/  LOP3.LUT R41, R28.reuse, 0xffff0000, RZ, 0xc0, !PT ;  /* 0xffff00001c297812 */ /* 0x040fe200078ec0ff */
[----:B------:R-:W-:Y:S01]  /*cba0*/  IMAD.U32 R38, R28, 0x10000, RZ ;  /* 0x000100001c267824 */ /* 0x000fe200078e00ff */
[----:B------:R-:W-:Y:S01]  /*cbb0*/  LOP3.LUT R39, R26, 0xffff0000, RZ, 0xc0, !PT ;  /* 0xffff00001a277812 */ /* 0x000fe200078ec0ff */
[C---:B------:R-:W-:Y:S01]  /*cbc0*/  IMAD.U32 R40, R29.reuse, 0x10000, RZ ;  /* 0x000100001d287824 */ /* 0x040fe200078e00ff */
[----:B------:R-:W-:Y:S02]  /*cbd0*/  LOP3.LUT R43, R29, 0xffff0000, RZ, 0xc0, !PT ;  /* 0xffff00001d2b7812 */ /* 0x000fe400078ec0ff */
[C---:B0-----:R-:W-:Y:S01]  /*cbe0*/  SHF.L.U32 R30, R4.reuse, 0x10, RZ ;  /* 0x00000010041e7819 */ /* 0x041fe200000006ff */
[C---:B------:R-:W-:Y:S01]  /*cbf0*/  IMAD.U32 R31, R5.reuse, 0x10000, RZ ;  /* 0x00010000051f7824 */ /* 0x040fe200078e00ff */
[----:B------:R-:W-:Y:S01]  /*cc00*/  LOP3.LUT R4, R4, 0xffff0000, RZ, 0xc0, !PT ;  /* 0xffff000004047812 */ /* 0x000fe200078ec0ff */
[C---:B------:R-:W-:Y:S01]  /*cc10*/  IMAD.U32 R32, R6.reuse, 0x10000, RZ ;  /* 0x0001000006207824 */ /* 0x040fe200078e00ff */
[----:B------:R-:W-:Y:S01]  /*cc20*/  LOP3.LUT R5, R5, 0xffff0000, RZ, 0xc0, !PT ;  /* 0xffff000005057812 */ /* 0x000fe200078ec0ff */
[----:B------:R-:W-:Y:S01]  /*cc30*/  IMAD.U32 R33, R7, 0x10000, RZ ;  /* 0x0001000007217824 */ /* 0x000fe200078e00ff */
[----:B------:R-:W-:Y:S01]  /*cc40*/  LOP3.LUT R6, R6, 0xffff0000, RZ, 0xc0, !PT ;  /* 0xffff000006067812 */ /* 0x000fe200078ec0ff */
[-C--:B------:R-:W-:Y:S01]  /*cc50*/  FMUL.FTZ R35, R38, R4.reuse ;  /* 0x0000000426237220 */ /* 0x080fe20000410000 */
[C---:B------:R-:W-:Y:S01]  /*cc60*/  FMUL.FTZ R37, R36.reuse, R4 ;  /* 0x0000000424257220 */ /* 0x040fe20000410000 */
[-C--:B------:R-:W-:Y:S01]  /*cc70*/  FMUL.FTZ R34, R41, R5.reuse ;  /* 0x0000000529227220 */ /* 0x080fe20000410000 */
[----:B------:R-:W-:Y:S01]  /*cc80*/  LOP3.LUT R7, R7, 0xffff0000, RZ, 0xc0, !PT ;  /* 0xffff000007077812 */ /* 0x000fe200078ec0ff */
[-C--:B------:R-:W-:Y:S01]  /*cc90*/  FFMA.FTZ R4, R36, R30.reuse, -R35 ;  /* 0x0000001e24047223 */ /* 0x080fe20000010823 */
[----:B------:R-:W-:Y:S01]  /*cca0*/  FFMA.FTZ R37, R38, R30, R37 ;  /* 0x0000001e26257223 */ /* 0x000fe20000010025 */
[C---:B------:R-:W-:Y:S01]  /*ccb0*/  FMUL.FTZ R30, R39.reuse, R5 ;  /* 0x00000005271e7220 */ /* 0x040fe20000410000 */
[----:B------:R-:W-:Y:S01]  /*ccc0*/  FFMA.FTZ R5, R39, R31, -R34 ;  /* 0x0000001f27057223 */ /* 0x000fe20000010822 */
[C---:B------:R-:W-:Y:S01]  /*ccd0*/  LOP3.LUT R39, R27.reuse, 0xffff0000, RZ, 0xc0, !PT ;  /* 0xffff00001b277812 */ /* 0x040fe200078ec0ff */
[----:B------:R-:W-:-:S02]  /*cce0*/  IMAD.U32 R38, R27, 0x10000, RZ ;  /* 0x000100001b267824 */ /* 0x000fc400078e00ff */
[----:B------:R-:W-:Y:S01]  /*ccf0*/  FFMA.FTZ R30, R41, R31, R30 ;  /* 0x0000001f291e7223 */ /* 0x000fe2000001001e */
[-C--:B------:R-:W-:Y:S01]  /*cd00*/  FMUL.FTZ R31, R40, R6.reuse ;  /* 0x00000006281f7220 */ /* 0x080fe20000410000 */
[-C--:B------:R-:W-:Y:S01]  /*cd10*/  FMUL.FTZ R34, R43, R7.reuse ;  /* 0x000000072b227220 */ /* 0x080fe20000410000 */
[C---:B------:R-:W-:Y:S01]  /*cd20*/  FMUL.FTZ R35, R38.reuse, R6 ;  /* 0x0000000626237220 */ /* 0x040fe20000410000 */
[C---:B------:R-:W-:Y:S01]  /*cd30*/  FMUL.FTZ R36, R39.reuse, R7 ;  /* 0x0000000727247220 */ /* 0x040fe20000410000 */
[-C--:B------:R-:W-:Y:S01]  /*cd40*/  FFMA.FTZ R6, R38, R32.reuse, -R31 ;  /* 0x0000002026067223 */ /* 0x080fe2000001081f */
[-C--:B------:R-:W-:Y:S01]  /*cd50*/  FFMA.FTZ R7, R39, R33.reuse, -R34 ;  /* 0x0000002127077223 */ /* 0x080fe20000010822 */
[----:B------:R-:W-:Y:S01]  /*cd60*/  FFMA.FTZ R35, R40, R32, R35 ;  /* 0x0000002028237223 */ /* 0x000fe20000010023 */
[----:B------:R-:W-:Y:S01]  /*cd70*/  FFMA.FTZ R36, R43, R33, R36 ;  /* 0x000000212b247223 */ /* 0x000fe20000010024 */
[----:B------:R-:W-:Y:S02]  /*cd80*/  F2FP.BF16.F32.PACK_AB R4, R37, R4 ;  /* 0x000000042504723e */ /* 0x000fe400000010ff */
[----:B------:R-:W-:-:S02]  /*cd90*/  F2FP.BF16.F32.PACK_AB R5, R30, R5 ;  /* 0x000000051e05723e */ /* 0x000fc400000010ff */
[----:B------:R-:W-:Y:S02]  /*cda0*/  F2FP.BF16.F32.PACK_AB R6, R35, R6 ;  /* 0x000000062306723e */ /* 0x000fe400000010ff */
[----:B------:R-:W-:-:S05]  /*cdb0*/  F2FP.BF16.F32.PACK_AB R7, R36, R7 ;  /* 0x000000072407723e */ /* 0x000fca00000010ff */
[----:B------:R1:W-:Y:S02]  /*cdc0*/  STS.128 [R3+0x1000], R4 ;  /* 0x0010000403007388 */ /* 0x0003e40000000c00 */
.L_x_599:
[----:B------:R-:W-:Y:S05]  /*cdd0*/  BSYNC B2 ;  /* 0x0000000000027941 */ /* 0x000fea0003800000 */
.L_x_598:
[----:B------:R-:W-:Y:S04]  /*cde0*/  BSSY B2, `(.L_x_600) ;  /* 0x0000028000027945 */ /* 0x000fe80003800000 */
[----:B------:R-:W-:Y:S05]  /*cdf0*/  @P1 BRA `(.L_x_601) ;  /* 0x0000000000981947 */ /* 0x000fea0003800000 */
[----:B01----:R-:W0:Y:S01]  /*ce00*/  LDS.128 R4, [R3+0x5000] ;  /* 0x0050000003047984 */ /* 0x003e220000000c00 */
[----:B------:R-:W-:Y:S01]  /*ce10*/  IMAD.U32 R36, R20, 0x10000, RZ ;  /* 0x0001000014247824 */ /* 0x000fe200078e00ff */
[C---:B------:R-:W-:Y:S01]  /*ce20*/  LOP3.LUT R41, R24.reuse, 0xffff0000, RZ, 0xc0, !PT ;  /* 0xffff000018297812 */ /* 0x040fe200078ec0ff */
[----:B------:R-:W-:Y:S01]  /*ce30*/  IMAD.U32 R38, R24, 0x10000, RZ ;  /* 0x0001000018267824 */ /* 0x000fe200078e00ff */
        /* <DEDUP_REMOVED lines=9> */
[-C--:B------:R-:W-:Y:S01]  /*ced0*/  FMUL.FTZ R35, R38, R4.reuse ;  /* 0x0000000426237220 */ /* 0x080fe20000410000 */
[----:B------:R-:W-:Y:S01]  /*cee0*/  FMUL.FTZ R37, R36, R4 ;  /* 0x0000000424257220 */ /* 0x000fe20000410000 */
[----:B------:R-:W-:Y:S01]  /*cef0*/  FMUL.FTZ R34, R41, R5 ;  /* 0x0000000529227220 */ /* 0x000fe20000410000 */
[----:B------:R-:W-:-:S02]  /*cf00*/  IMAD.U32 R33, R7, 0x10000, RZ ;  /* 0x0001000007217824 */ /* 0x000fc400078e00ff */
[-C--:B------:R-:W-:Y:S01]  /*cf10*/  FFMA.FTZ R4, R36, R30.reuse, -R35 ;  /* 0x0000001e24047223 */ /* 0x080fe20000010823 */
[----:B------:R-:W-:Y:S01]  /*cf20*/  FFMA.FTZ R37, R38, R30, R37 ;  /* 0x0000001e26257223 */ /* 0x000fe20000010025 */
[C---:B------:R-:W-:Y:S01]  /*cf30*/  FMUL.FTZ R30, R39.reuse, R5 ;  /* 0x00000005271e7220 */ /* 0x040fe20000410000 */
[-C--:B------:R-:W-:Y:S01]  /*cf40*/  FFMA.FTZ R5, R39, R31.reuse, -R34 ;  /* 0x0000001f27057223 */ /* 0x080fe20000010822 */
[----:B------:R-:W-:Y:S01]  /*cf50*/  LOP3.LUT R7, R7, 0xffff0000, RZ, 0xc0, !PT ;  /* 0xffff000007077812 */ /* 0x000fe200078ec0ff */
[C---:B------:R-:W-:Y:S01]  /*cf60*/  IMAD.U32 R38, R21.reuse, 0x10000, RZ ;  /* 0x0001000015267824 */ /* 0x040fe200078e00ff */
[----:B------:R-:W-:Y:S01]  /*cf70*/  LOP3.LUT R39, R21, 0xffff0000, RZ, 0xc0, !PT ;  /* 0xffff000015277812 */ /* 0x000fe200078ec0ff */
[----:B------:R-:W-:Y:S01]  /*cf80*/  FFMA.FTZ R30, R41, R31, R30 ;  /* 0x0000001f291e7223 */ /* 0x000fe2000001001e */
[-C--:B------:R-:W-:Y:S01]  /*cf90*/  FMUL.FTZ R31, R40, R6.reuse ;  /* 0x00000006281f7220 */ /* 0x080fe20000410000 */
[C---:B------:R-:W-:Y:S01]  /*cfa0*/  FMUL.FTZ R35, R38.reuse, R6 ;  /* 0x0000000626237220 */ /* 0x040fe20000410000 */
[-C--:B------:R-:W-:Y:S01]  /*cfb0*/  FMUL.FTZ R34, R43, R7.reuse ;  /* 0x000000072b227220 */ /* 0x080fe20000410000 */
[C---:B------:R-:W-:Y:S01]  /*cfc0*/  FMUL.FTZ R36, R39.reuse, R7 ;  /* 0x0000000727247220 */ /* 0x040fe20000410000 */
[-C--:B------:R-:W-:Y:S01]  /*cfd0*/  FFMA.FTZ R6, R38, R32.reuse, -R31 ;  /* 0x0000002026067223 */ /* 0x080fe2000001081f */
[----:B------:R-:W-:Y:S01]  /*cfe0*/  FFMA.FTZ R35, R40, R32, R35 ;  /* 0x0000002028237223 */ /* 0x000fe20000010023 */
[-C--:B------:R-:W-:Y:S01]  /*cff0*/  FFMA.FTZ R7, R39, R33.reuse, -R34 ;  /* 0x0000002127077223 */ /* 0x080fe20000010822 */
[----:B------:R-:W-:Y:S01]  /*d000*/  FFMA.FTZ R36, R43, R33, R36 ;  /* 0x000000212b247223 */ /* 0x000fe20000010024 */
[----:B------:R-:W-:-:S02]  /*d010*/  F2FP.BF16.F32.PACK_AB R4, R37, R4 ;  /* 0x000000042504723e */ /* 0x000fc400000010ff */
[----:B------:R-:W-:Y:S02]  /*d020*/  F2FP.BF16.F32.PACK_AB R5, R30, R5 ;  /* 0x000000051e05723e */ /* 0x000fe400000010ff */
[----:B------:R-:W-:Y:S02]  /*d030*/  F2FP.BF16.F32.PACK_AB R6, R35, R6 ;  /* 0x000000062306723e */ /* 0x000fe400000010ff */
[----:B------:R-:W-:-:S05]  /*d040*/  F2FP.BF16.F32.PACK_AB R7, R36, R7 ;  /* 0x000000072407723e */ /* 0x000fca00000010ff */
[----:B------:R2:W-:Y:S02]  /*d050*/  STS.128 [R3+0x5000], R4 ;  /* 0x0050000403007388 */ /* 0x0005e40000000c00 */
.L_x_601:
[----:B------:R-:W-:Y:S05]  /*d060*/  BSYNC B2 ;  /* 0x0000000000027941 */ /* 0x000fea0003800000 */
.L_x_600:
[----:B------:R-:W-:Y:S04]  /*d070*/  BSSY B2, `(.L_x_602) ;  /* 0x0000028000027945 */ /* 0x000fe80003800000 */
[----:B------:R-:W-:Y:S05]  /*d080*/  @P2 BRA `(.L_x_603) ;  /* 0x0000000000982947 */ /* 0x000fea0003800000 */
[----:B012---:R-:W0:Y:S01]  /*d090*/  LDS.128 R4, [R3+0x9000] ;  /* 0x0090000003047984 */ /* 0x007e220000000c00 */
        /* <DEDUP_REMOVED lines=10> */
[----:B------:R-:W-:Y:S01]  /*d140*/  IMAD.U32 R32, R6, 0x10000, RZ ;  /* 0x0001000006207824 */ /* 0x000fe200078e00ff */
[----:B------:R-:W-:Y:S01]  /*d150*/  SHF.L.U32 R33, R7, 0x10, RZ ;  /* 0x0000001007217819 */ /* 0x000fe200000006ff */
[-C--:B------:R-:W-:Y:S01]  /*d160*/  FMUL.FTZ R35, R38, R4.reuse ;  /* 0x0000000426237220 */ /* 0x080fe20000410000 */
[----:B------:R-:W-:Y:S01]  /*d170*/  FMUL.FTZ R37, R36, R4 ;  /* 0x0000000424257220 */ /* 0x000fe20000410000 */
[-C--:B------:R-:W-:Y:S01]  /*d180*/  FMUL.FTZ R34, R41, R5.reuse ;  /* 0x0000000529227220 */ /* 0x080fe20000410000 */
[----:B------:R-:W-:Y:S01]  /*d190*/  LOP3.LUT R6, R6, 0xffff0000, RZ, 0xc0, !PT ;  /* 0xffff000006067812 */ /* 0x000fe200078ec0ff */
        /* <DEDUP_REMOVED lines=21> */
.L_x_603:
[----:B------:R-:W-:Y:S05]  /*d2f0*/  BSYNC B2 ;  /* 0x0000000000027941 */ /* 0x000fea0003800000 */
.L_x_602:
[----:B------:R-:W-:Y:S05]  /*d300*/  @P3 BRA `(.L_x_597) ;  /* 0x0000000000983947 */ /* 0x000fea0003800000 */
[----:B0123--:R-:W0:Y:S01]  /*d310*/  LDS.128 R4, [R3+0xd000] ;  /* 0x00d0000003047984 */ /* 0x00fe220000000c00 */
        /* <DEDUP_REMOVED lines=37> */
.L_x_597:
[----:B------:R-:W-:Y:S05]  /*d570*/  BSYNC B1 ;  /* 0x0000000000017941 */ /* 0x000fea0003800000 */
.L_x_596:
[----:B------:R-:W-:Y:S01]  /*d580*/  ISETP.GE.AND P0, PT, R218, R0, PT ;  /* 0x00000000da00720c */ /* 0x000fe20003f06270 */
[----:B------:R-:W-:-:S12]  /*d590*/  BSSY B1, `(.L_x_604) ;  /* 0x00000a9000017945 */ /* 0x000fd80003800000 */
[----:B------:R-:W-:Y:S05]  /*d5a0*/  @P0 BRA `(.L_x_605) ;  /* 0x00000008009c0947 */ /* 0x000fea0003800000 */
[----:B01234-:R-:W0:Y:S01]  /*d5b0*/  LDC R5, c[0x0][0x3d4] ;  /* 0x0000f500ff057b82 */ /* 0x01fe220000000800 */
[----:B------:R-:W-:Y:S01]  /*d5c0*/  BSSY B2, `(.L_x_606) ;  /* 0x000002c000027945 */ /* 0x000fe20003800000 */
[-C--:B0-----:R-:W-:Y:S02]  /*d5d0*/  ISETP.GE.AND P0, PT, R22, R5.reuse, PT ;  /* 0x000000051600720c */ /* 0x081fe40003f06270 */
[-C--:B------:R-:W-:Y:S02]  /*d5e0*/  ISETP.GE.AND P1, PT, R215, R5.reuse, PT ;  /* 0x00000005d700720c */ /* 0x080fe40003f26270 */
[-C--:B------:R-:W-:Y:S02]  /*d5f0*/  ISETP.GE.AND P2, PT, R214, R5.reuse, PT ;  /* 0x00000005d600720c */ /* 0x080fe40003f46270 */
[----:B------:R-:W-:-:S07]  /*d600*/  ISETP.GE.AND P3, PT, R216, R5, PT ;  /* 0x00000005d800720c */ /* 0x000fce0003f66270 */
[----:B------:R-:W-:Y:S06]  /*d610*/  @P0 BRA `(.L_x_607) ;  /* 0x0000000000980947 */ /* 0x000fec0003800000 */
[----:B------:R-:W0:Y:S01]  /*d620*/  LDS.128 R4, [R3+0x2000] ;  /* 0x0020000003047984 */ /* 0x000e220000000c00 */
        /* <DEDUP_REMOVED lines=37> */
.L_x_607:
[----:B------:R-:W-:Y:S05]  /*d880*/  BSYNC B2 ;  /* 0x0000000000027941 */ /* 0x000fea0003800000 */
.L_x_606:
[----:B------:R-:W-:Y:S04]  /*d890*/  BSSY B2, `(.L_x_608) ;  /* 0x0000028000027945 */ /* 0x000fe80003800000 */
[----:B------:R-:W-:Y:S05]  /*d8a0*/  @P1 BRA `(.L_x_609) ;  /* 0x0000000000981947 */ /* 0x000fea0003800000 */
[----:B0-----:R-:W0:Y:S01]  /*d8b0*/  LDS.128 R4, [R3+0x6000] ;  /* 0x0060000003047984 */ /* 0x001e220000000c00 */
[----:B------:R-:W-:Y:S01]  /*d8c0*/  SHF.L.U32 R36, R20, 0x10, RZ ;  /* 0x0000001014247819 */ /* 0x000fe200000006ff */
[C---:B------:R-:W-:Y:S01]  /*d8d0*/  IMAD.U32 R38, R24.reuse, 0x10000, RZ ;  /* 0x0001000018267824 */ /* 0x040fe200078e00ff */
[----:B------:R-:W-:Y:S01]  /*d8e0*/  LOP3.LUT R41, R24, 0xffff0000, RZ, 0xc0, !PT ;  /* 0xffff000018297812 */ /* 0x000fe200078ec0ff */
[C---:B------:R-:W-:Y:S01]  /*d8f0*/  IMAD.U32 R40, R25.reuse, 0x10000, RZ ;  /* 0x0001000019287824 */ /* 0x040fe200078e00ff */
        /* <DEDUP_REMOVED lines=33> */
.L_x_609:
[----:B------:R-:W-:Y:S05]  /*db10*/  BSYNC B2 ;  /* 0x0000000000027941 */ /* 0x000fea0003800000 */
.L_x_608:
        /* <DEDUP_REMOVED lines=40> */
.L_x_611:
[----:B------:R-:W-:Y:S05]  /*dda0*/  BSYNC B2 ;  /* 0x0000000000027941 */ /* 0x000fea0003800000 */
.L_x_610:
        /* <DEDUP_REMOVED lines=22> */
[----:B------:R-:W-:Y:S02]  /*df10*/  LOP3.LUT R7, R7, 0xffff0000, RZ, 0xc0, !PT ;  /* 0xffff000007077812 */ /* 0x000fe400078ec0ff */
[----:B------:R-:W-:Y:S01]  /*df20*/  SHF.L.U32 R38, R9, 0x10, RZ ;  /* 0x0000001009267819 */ /* 0x000fe200000006ff */
[----:B------:R-:W-:Y:S01]  /*df30*/  FFMA.FTZ R30, R41, R31, R30 ;  /* 0x0000001f291e7223 */ /* 0x000fe2000001001e */
[----:B------:R-:W-:Y:S01]  /*df40*/  LOP3.LUT R39, R9, 0xffff0000, RZ, 0xc0, !PT ;  /* 0xffff000009277812 */ /* 0x000fe200078ec0ff */
[-C--:B------:R-:W-:Y:S01]  /*df50*/  FMUL.FTZ R31, R40, R6.reuse ;  /* 0x00000006281f7220 */ /* 0x080fe20000410000 */
[-C--:B------:R-:W-:Y:S01]  /*df60*/  FMUL.FTZ R34, R43, R7.reuse ;  /* 0x000000072b227220 */ /* 0x080fe20000410000 */
[C---:B------:R-:W-:Y:S01]  /*df70*/  FMUL.FTZ R35, R38.reuse, R6 ;  /* 0x0000000626237220 */ /* 0x040fe20000410000 */
[----:B------:R-:W-:Y:S01]  /*df80*/  F2FP.BF16.F32.PACK_AB R4, R37, R4 ;  /* 0x000000042504723e */ /* 0x000fe200000010ff */
[C---:B------:R-:W-:Y:S01]  /*df90*/  FMUL.FTZ R36, R39.reuse, R7 ;  /* 0x0000000727247220 */ /* 0x040fe20000410000 */
[-C--:B------:R-:W-:Y:S01]  /*dfa0*/  FFMA.FTZ R6, R38, R32.reuse, -R31 ;  /* 0x0000002026067223 */ /* 0x080fe2000001081f */
[----:B------:R-:W-:Y:S01]  /*dfb0*/  FFMA.FTZ R35, R40, R32, R35 ;  /* 0x0000002028237223 */ /* 0x000fe20000010023 */
[-C--:B------:R-:W-:Y:S01]  /*dfc0*/  FFMA.FTZ R7, R39, R33.reuse, -R34 ;  /* 0x0000002127077223 */ /* 0x080fe20000010822 */
[----:B------:R-:W-:Y:S01]  /*dfd0*/  FFMA.FTZ R36, R43, R33, R36 ;  /* 0x000000212b247223 */ /* 0x000fe20000010024 */
[----:B------:R-:W-:-:S02]  /*dfe0*/  F2FP.BF16.F32.PACK_AB R5, R30, R5 ;  /* 0x000000051e05723e */ /* 0x000fc400000010ff */
[----:B------:R-:W-:Y:S02]  /*dff0*/  F2FP.BF16.F32.PACK_AB R6, R35, R6 ;  /* 0x000000062306723e */ /* 0x000fe400000010ff */
[----:B------:R-:W-:-:S05]  /*e000*/  F2FP.BF16.F32.PACK_AB R7, R36, R7 ;  /* 0x000000072407723e */ /* 0x000fca00000010ff */
[----:B------:R0:W-:Y:S02]  /*e010*/  STS.128 [R3+0xe000], R4 ;  /* 0x00e0000403007388 */ /* 0x0001e40000000c00 */
.L_x_605:
[----:B------:R-:W-:Y:S05]  /*e020*/  BSYNC B1 ;  /* 0x0000000000017941 */ /* 0x000fea0003800000 */
.L_x_604:
[----:B01234-:R-:W2:Y:S02]  /*e030*/  LDL R4, [R1+0x74] ;  /* 0x0000740001047983 */ /* 0x01fea40000100800 */
[----:B--2---:R-:W-:-:S13]  /*e040*/  ISETP.GE.AND P0, PT, R4, R0, PT ;  /* 0x000000000400720c */ /* 0x004fda0003f06270 */
[----:B------:R-:W-:Y:S05]  /*e050*/  @P0 BRA `(.L_x_612) ;  /* 0x0000003c00d00947 */ /* 0x000fea0003800000 */
[----:B------:R-:W0:Y:S01]  /*e060*/  LDC R5, c[0x0][0x3d4] ;  /* 0x0000f500ff057b82 */ /* 0x000e220000000800 */
        /* <DEDUP_REMOVED lines=24> */
[C---:B------:R-:W-:Y:S01]  /*e1f0*/  LOP3.LUT R36, R29.reuse, 0xffff0000, RZ, 0xc0, !PT ;  /* 0xffff00001d247812 */ /* 0x040fe200078ec0ff */
[-C--:B------:R-:W-:Y:S01]  /*e200*/  FFMA.FTZ R5, R34, R30.reuse, -R35 ;  /* 0x0000001e22057223 */ /* 0x080fe20000010823 */
[----:B------:R-:W-:Y:S01]  /*e210*/  LOP3.LUT R6, R6, 0xffff0000, RZ, 0xc0, !PT ;  /* 0xffff000006067812 */ /* 0x000fe200078ec0ff */
[----:B------:R-:W-:Y:S01]  /*e220*/  IMAD.U32 R34, R29, 0x10000, RZ ;  /* 0x000100001d227824 */ /* 0x000fe200078e00ff */
[C---:B------:R-:W-:Y:S01]  /*e230*/  LOP3.LUT R32, R27.reuse, 0xffff0000, RZ, 0xc0, !PT ;  /* 0xffff00001b207812 */ /* 0x040fe200078ec0ff */
[----:B------:R-:W-:Y:S02]  /*e240*/  IMAD.U32 R0, R27, 0x10000, RZ ;  /* 0x000100001b007824 */ /* 0x000fe400078e00ff */
[----:B------:R-:W-:Y:S01]  /*e250*/  FFMA.FTZ R30, R38, R30, R31 ;  /* 0x0000001e261e7223 */ /* 0x000fe2000001001f */
[-C--:B------:R-:W-:Y:S01]  /*e260*/  FMUL.FTZ R31, R36, R7.reuse ;  /* 0x00000007241f7220 */ /* 0x080fe20000410000 */
[-C--:B------:R-:W-:Y:S01]  /*e270*/  FMUL.FTZ R27, R34, R6.reuse ;  /* 0x00000006221b7220 */ /* 0x080fe20000410000 */
[----:B------:R-:W-:Y:S01]  /*e280*/  FMUL.FTZ R29, R0, R6 ;  /* 0x00000006001d7220 */ /* 0x000fe20000410000 */
[C---:B------:R-:W-:Y:S01]  /*e290*/  FMUL.FTZ R35, R32.reuse, R7 ;  /* 0x0000000720237220 */ /* 0x040fe20000410000 */
[----:B------:R-:W-:Y:S01]  /*e2a0*/  FFMA.FTZ R7, R32, R28, -R31 ;  /* 0x0000001c20077223 */ /* 0x000fe2000001081f */
[-C--:B------:R-:W-:Y:S01]  /*e2b0*/  FFMA.FTZ R6, R0, R26.reuse, -R27 ;  /* 0x0000001a00067223 */ /* 0x080fe2000001081b */
[----:B------:R-:W-:Y:S01]  /*e2c0*/  FFMA.FTZ R29, R34, R26, R29 ;  /* 0x0000001a221d7223 */ /* 0x000fe2000001001d */
[----:B------:R-:W-:Y:S01]  /*e2d0*/  FFMA.FTZ R28, R36, R28, R35 ;  /* 0x0000001c241c7223 */ /* 0x000fe20000010023 */
[----:B------:R-:W-:-:S02]  /*e2e0*/  F2FP.BF16.F32.PACK_AB R4, R33, R4 ;  /* 0x000000042104723e */ /* 0x000fc400000010ff */
[----:B------:R-:W-:Y:S02]  /*e2f0*/  F2FP.BF16.F32.PACK_AB R5, R30, R5 ;  /* 0x000000051e05723e */ /* 0x000fe400000010ff */
[----:B------:R-:W-:Y:S02]  /*e300*/  F2FP.BF16.F32.PACK_AB R6, R29, R6 ;  /* 0x000000061d06723e */ /* 0x000fe400000010ff */
[----:B------:R-:W-:-:S05]  /*e310*/  F2FP.BF16.F32.PACK_AB R7, R28, R7 ;  /* 0x000000071c07723e */ /* 0x000fca00000010ff */
[----:B------:R0:W-:Y:S02]  /*e320*/  STS.128 [R3+0x3000], R4 ;  /* 0x0030000403007388 */ /* 0x0001e40000000c00 */
.L_x_614:
[----:B------:R-:W-:Y:S05]  /*e330*/  BSYNC B1 ;  /* 0x0000000000017941 */ /* 0x000fea0003800000 */
.L_x_613:
[----:B------:R-:W-:Y:S04]  /*e340*/  BSSY B1, `(.L_x_615) ;  /* 0x0000028000017945 */ /* 0x000fe80003800000 */
[----:B------:R-:W-:Y:S05]  /*e350*/  @P1 BRA `(.L_x_616) ;  /* 0x0000000000981947 */ /* 0x000fea0003800000 */
[----:B0-----:R-:W0:Y:S01]  /*e360*/  LDS.128 R4, [R3+0x7000] ;  /* 0x0070000003047984 */ /* 0x001e220000000c00 */
        /* <DEDUP_REMOVED lines=37> */
.L_x_616:
[----:B------:R-:W-:Y:S05]  /*e5c0*/  BSYNC B1 ;  /* 0x0000000000017941 */ /* 0x000fea0003800000 */
.L_x_615:
[----:B------:R-:W-:Y:S04]  /*e5d0*/  BSSY B1, `(.L_x_617) ;  /* 0x0000028000017945 */ /* 0x000fe80003800000 */
[----:B------:R-:W-:Y:S05]  /*e5e0*/  @P2 BRA `(.L_x_618) ;  /* 0x0000000000982947 */ /* 0x000fea0003800000 */
[----:B01----:R-:W0:Y:S01]  /*e5f0*/  LDS.128 R4, [R3+0xb000] ;  /* 0x00b0000003047984 */ /* 0x003e220000000c00 */
        /* <DEDUP_REMOVED lines=17> */
[C---:B------:R-:W-:Y:S01]  /*e710*/  LOP3.LUT R28, R15.reuse, 0xffff0000, RZ, 0xc0, !PT ;  /* 0xffff00000f1c7812 */ /* 0x040fe200078ec0ff */
[----:B------:R-:W-:Y:S01]  /*e720*/  FFMA.FTZ R5, R26, R20, -R27 ;  /* 0x000000141a057223 */ /* 0x000fe2000001081b */
[----:B------:R-:W-:Y:S01]  /*e730*/  LOP3.LUT R6, R6, 0xffff0000, RZ, 0xc0, !PT ;  /* 0xffff000006067812 */ /* 0x000fe200078ec0ff */
[----:B------:R-:W-:Y:S01]  /*e740*/  IMAD.U32 R26, R15, 0x10000, RZ ;  /* 0x000100000f1a7824 */ /* 0x000fe200078e00ff */
[C---:B------:R-:W-:Y:S01]  /*e750*/  LOP3.LUT R24, R13.reuse, 0xffff0000, RZ, 0xc0, !PT ;  /* 0xffff00000d187812 */ /* 0x040fe200078ec0ff */
[----:B------:R-:W-:-:S02]  /*e760*/  IMAD.U32 R0, R13, 0x10000, RZ ;  /* 0x000100000d007824 */ /* 0x000fc400078e00ff */
        /* <DEDUP_REMOVED lines=14> */
.L_x_618:
[----:B------:R-:W-:Y:S05]  /*e850*/  BSYNC B1 ;  /* 0x0000000000017941 */ /* 0x000fea0003800000 */
.L_x_617:
[----:B------:R-:W-:Y:S05]  /*e860*/  @P3 BRA `(.L_x_612) ;  /* 0x0000003400cc3947 */ /* 0x000fea0003800000 */
[----:B012---:R-:W0:Y:S01]  /*e870*/  LDS.128 R4, [R3+0xf000] ;  /* 0x00f0000003047984 */ /* 0x007e220000000c00 */
        /* <DEDUP_REMOVED lines=36> */
[----:B------:R3:W-:Y:S01]  /*eac0*/  STS.128 [R3+0xf000], R4 ;  /* 0x00f0000403007388 */ /* 0x0007e20000000c00 */
[----:B------:R-:W-:Y:S05]  /*ead0*/  BRA `(.L_x_612) ;  /* 0x0000003400307947 */ /* 0x000fea0003800000 */
.L_x_579:
        /* <DEDUP_REMOVED lines=17> */
[----:B------:R-:W-:Y:S01]  /*ebf0*/  CS2R R4, SRZ ;  /* 0x0000000000047805 */ /* 0x000fe2000001ff00 */
[----:B------:R-:W-:-:S04]  /*ec00*/  ULDC.64 UR6, c[0x0][0x208] ;  /* 0x0000820000067ab9 */ /* 0x000fc80000000a00 */
[----:B------:R0:W5:Y:S04]  /*ec10*/  @!P0 LDG.E.128 R12, desc[UR6][R34.64] ;  /* 0x00000006220c8981 */ /* 0x000168000c1e1d00 */
[----:B------:R0:W5:Y:S04]  /*ec20*/  @!P2 LDG.E.128 R24, desc[UR6][R34.64+0x80] ;  /* 0x000080062218a981 */ /* 0x000168000c1e1d00 */
[----:B------:R0:W5:Y:S04]  /*ec30*/  @!P0 LDG.E.128 R8, desc[UR6][R36.64] ;  /* 0x0000000624088981 */ /* 0x000168000c1e1d00 */
[----:B------:R0:W5:Y:S02]  /*ec40*/  @!P2 LDG.E.128 R4, desc[UR6][R36.64+0x80] ;  /* 0x000080062404a981 */ /* 0x000164000c1e1d00 */
.L_x_620:
[----:B------:R-:W-:Y:S05]  /*ec50*/  BSYNC B1 ;  /* 0x0000000000017941 */ /* 0x000fea0003800000 */
.L_x_619:
[----:B------:R-:W2:Y:S01]  /*ec60*/  LDL R54, [R1+0x64] ;  /* 0x0000640001367983 */ /* 0x000ea20000100800 */
[----:B------:R-:W-:Y:S01]  /*ec70*/  UMOV UR4, 0xffffffff ;  /* 0xffffffff00047882 */ /* 0x000fe20000000000 */
[----:B-----5:R-:W-:Y:S01]  /*ec80*/  IMAD.MOV.U32 R39, RZ, RZ, R24 ;  /* 0x000000ffff277224 */ /* 0x020fe200078e0018 */
[----:B------:R-:W-:Y:S01]  /*ec90*/  SHF.R.U64 R47, R24, 0x10, R25 ;  /* 0x00000010182f7819 */ /* 0x000fe20000001219 */
[----:B------:R-:W-:Y:S01]  /*eca0*/  IMAD.MOV.U32 R41, RZ, RZ, R26 ;  /* 0x000000ffff297224 */ /* 0x000fe200078e001a */
[----:B------:R-:W-:Y:S01]  /*ecb0*/  SHF.R.U64 R49, R26, 0x10, R27 ;  /* 0x000000101a317819 */ /* 0x000fe2000000121b */
        /* <DEDUP_REMOVED lines=9> */
[--C-:B------:R-:W-:Y:S01]  /*ed50*/  SHF.R.U64 R6, R6, 0x10, R7.reuse ;  /* 0x0000001006067819 */ /* 0x100fe20000001207 */
[----:B------:R-:W-:Y:S01]  /*ed60*/  IMAD.MOV.U32 R25, RZ, RZ, R7 ;  /* 0x000000ffff197224 */ /* 0x000fe200078e0007 */
[--C-:B------:R-:W-:Y:S01]  /*ed70*/  SHF.R.U64 R43, R12, 0x10, R13.reuse ;  /* 0x000000100c2b7819 */ /* 0x100fe2000000120d */
[----:B0-----:R-:W-:Y:S01]  /*ed80*/  IMAD.MOV.U32 R35, RZ, RZ, R12 ;  /* 0x000000ffff237224 */ /* 0x001fe200078e000c */
[--C-:B------:R-:W-:Y:S01]  /*ed90*/  SHF.R.U32.HI R44, RZ, 0x10, R13.reuse ;  /* 0x00000010ff2c7819 */ /* 0x100fe2000001160d */
[----:B------:R-:W-:Y:S01]  /*eda0*/  IMAD.MOV.U32 R36, RZ, RZ, R13 ;  /* 0x000000ffff247224 */ /* 0x000fe200078e000d */
[--C-:B------:R-:W-:Y:S01]  /*edb0*/  SHF.R.U64 R45, R14, 0x10, R15.reuse ;  /* 0x000000100e2d7819 */ /* 0x100fe2000000120f */
[----:B------:R-:W-:Y:S01]  /*edc0*/  IMAD.MOV.U32 R37, RZ, RZ, R14 ;  /* 0x000000ffff257224 */ /* 0x000fe200078e000e */
[--C-:B------:R-:W-:Y:S01]  /*edd0*/  SHF.R.U32.HI R46, RZ, 0x10, R15.reuse ;  /* 0x00000010ff2e7819 */ /* 0x100fe2000001160f */
[----:B------:R-:W-:Y:S01]  /*ede0*/  IMAD.MOV.U32 R38, RZ, RZ, R15 ;  /* 0x000000ffff267224 */ /* 0x000fe200078e000f */
[--C-:B------:R-:W-:Y:S01]  /*edf0*/  SHF.R.U32.HI R50, RZ, 0x10, R27.reuse ;  /* 0x00000010ff327819 */ /* 0x100fe2000001161b */
[----:B------:R-:W-:Y:S01]  /*ee00*/  IMAD.MOV.U32 R42, RZ, RZ, R27 ;  /* 0x000000ffff2a7224 */ /* 0x000fe200078e001b */
[----:B------:R-:W-:Y:S01]  /*ee10*/  SHF.R.U32.HI R9, RZ, 0x10, R9 ;  /* 0x00000010ff097819 */ /* 0x000fe20000011609 */
[--C-:B------:R-:W-:Y:S01]  /*ee20*/  IMAD.MOV.U32 R34, RZ, RZ, R11.reuse ;  /* 0x000000ffff227224 */ /* 0x100fe200078e000b */
[----:B------:R-:W-:Y:S01]  /*ee30*/  SHF.R.U64 R10, R10, 0x10, R11 ;  /* 0x000000100a0a7819 */ /* 0x000fe2000000120b */
[----:B------:R-:W-:Y:S01]  /*ee40*/  IMAD.MOV.U32 R21, RZ, RZ, R5 ;  /* 0x000000ffff157224 */ /* 0x000fe200078e0005 */
[----:B------:R-:W-:-:S02]  /*ee50*/  SHF.R.U32.HI R51, RZ, 0x10, R11 ;  /* 0x00000010ff337819 */ /* 0x000fc4000001160b */
[----:B------:R-:W-:Y:S02]  /*ee60*/  SHF.R.U32.HI R53, RZ, 0x10, R5 ;  /* 0x00000010ff357819 */ /* 0x000fe40000011605 */
[----:B------:R-:W-:Y:S02]  /*ee70*/  SHF.R.U32.HI R7, RZ, 0x10, R7 ;  /* 0x00000010ff077819 */ /* 0x000fe40000011607 */
[----:B--2---:R-:W-:Y:S01]  /*ee80*/  LEA.HI R4, R54, R54, RZ, 0x1 ;  /* 0x0000003636047211 */ /* 0x004fe200078f08ff */
[----:B------:R-:W-:Y:S06]  /*ee90*/  BRA.DIV UR4, `(.L_x_621) ;  /* 0x0000017204407947 */ /* 0x000fec000b800000 */
.L_x_809:
[----:B------:R-:W-:Y:S01]  /*eea0*/  UMOV UR4, 0xffffffff ;  /* 0xffffffff00047882 */ /* 0x000fe20000000000 */
[----:B------:R-:W-:Y:S02]  /*eeb0*/  LOP3.LUT R4, R4, 0xfffffffe, RZ, 0xc0, !PT ;  /* 0xfffffffe04047812 */ /* 0x000fe400078ec0ff */
[----:B------:R-:W-:Y:S05]  /*eec0*/  BRA.DIV UR4, `(.L_x_622) ;  /* 0x00000172045c7947 */ /* 0x000fea000b800000 */
.L_x_812:
[----:B------:R-:W-:Y:S01]  /*eed0*/  UMOV UR4, 0xffffffff ;  /* 0xffffffff00047882 */ /* 0x000fe20000000000 */
[----:B------:R-:W-:Y:S02]  /*eee0*/  IMAD.IADD R4, R54, 0x1, -R4 ;  /* 0x0000000136047824 */ /* 0x000fe400078e0a04 */
[----:B------:R-:W-:Y:S05]  /*eef0*/  BRA.DIV UR4, `(.L_x_623) ;  /* 0x0000017204787947 */ /* 0x000fea000b800000 */
.L_x_815:
[----:B------:R-:W-:Y:S01]  /*ef00*/  UMOV UR4, 0xffffffff ;  /* 0xffffffff00047882 */ /* 0x000fe20000000000 */
[----:B------:R-:W-:Y:S02]  /*ef10*/  SHF.L.U32 R5, R4, 0x1f, RZ ;  /* 0x0000001f04057819 */ /* 0x000fe400000006ff */
[----:B------:R-:W-:Y:S05]  /*ef20*/  BRA.DIV UR4, `(.L_x_624) ;  /* 0x0000017204947947 */ /* 0x000fea000b800000 */
.L_x_818:
[----:B------:R-:W0:Y:S01]  /*ef30*/  SYNCS.PHASECHK.TRANS64.TRYWAIT P0, [R16+URZ+0x38800], R5 ;  /* 0x03880005100075a7 */ /* 0x000e22000800017f */
[----:B------:R-:W-:Y:S01]  /*ef40*/  SHF.R.S32.HI R4, RZ, 0x1f, R213 ;  /* 0x0000001fff047819 */ /* 0x000fe200000114d5 */
[----:B------:R-:W-:Y:S01]  /*ef50*/  BSSY B1, `(.L_x_625) ;  /* 0x0000013000017945 */ /* 0x000fe20003800000 */
        /* <DEDUP_REMOVED lines=16> */
[----:B------:R-:W-:Y:S01]  /*f060*/  LEA.HI R4, R4, R213, RZ, 0x3 ;  /* 0x000000d504047211 */ /* 0x000fe200078f18ff */
[----:B0-----:R-:W-:Y:S06]  /*f070*/  @!P0 BRA `(.L_x_626) ;  /* 0x0000017000688947 */ /* 0x001fec0003800000 */
.L_x_819:
[----:B------:R-:W-:Y:S05]  /*f080*/  BSYNC B1 ;  /* 0x0000000000017941 */ /* 0x000fea0003800000 */
.L_x_625:
[----:B------:R-:W-:Y:S01]  /*f090*/  BSSY B1, `(.L_x_627) ;  /* 0x00000b7000017945 */ /* 0x000fe20003800000 */
[----:B------:R-:W-:-:S03]  /*f0a0*/  SHF.R.S32.HI R26, RZ, 0x3, R4 ;  /* 0x00000003ff1a7819 */ /* 0x000fc60000011404 */
[----:B------:R-:W-:Y:S05]  /*f0b0*/  @P1 BRA `(.L_x_628) ;  /* 0x0000000800d01947 */ /* 0x000fea0003800000 */
[----:B------:R-:W1:Y:S01]  /*f0c0*/  LDC R59, c[0x0][0x3d4] ;  /* 0x0000f500ff3b7b82 */ /* 0x000e620000000800 */
[----:B------:R-:W-:Y:S01]  /*f0d0*/  BSSY B2, `(.L_x_629) ;  /* 0x000005a000027945 */ /* 0x000fe20003800000 */
[-C--:B-1----:R-:W-:Y:S02]  /*f0e0*/  ISETP.GE.AND P0, PT, R212, R59.reuse, PT ;  /* 0x0000003bd400720c */ /* 0x082fe40003f06270 */
[----:B------:R-:W-:-:S11]  /*f0f0*/  ISETP.GE.AND P1, PT, R213, R59, PT ;  /* 0x0000003bd500720c */ /* 0x000fd60003f26270 */
[----:B------:R-:W-:Y:S05]  /*f100*/  @P0 BRA `(.L_x_630) ;  /* 0x0000000400580947 */ /* 0x000fea0003800000 */
[----:B------:R-:W-:Y:S01]  /*f110*/  LEA.HI R4, R59, R220, RZ, 0x1d ;  /* 0x000000dc3b047211 */ /* 0x000fe200078fe8ff */
[C---:B------:R-:W-:Y:S01]  /*f120*/  IMAD.U32 R47, R31.reuse, 0x10000, RZ ;  /* 0x000100001f2f7824 */ /* 0x040fe200078e00ff */
[----:B------:R-:W-:Y:S01]  /*f130*/  LOP3.LUT R49, R31, 0xffff0000, RZ, 0xc0, !PT ;  /* 0xffff00001f317812 */ /* 0x000fe200078ec0ff */
[----:B------:R-:W-:Y:S01]  /*f140*/  IMAD.U32 R45, R27, 0x10000, RZ ;  /* 0x000100001b2d7824 */ /* 0x000fe200078e00ff */
[----:B------:R-:W-:Y:S01]  /*f150*/  SHF.R.S32.HI R7, RZ, 0x1f, R4 ;  /* 0x0000001fff077819 */ /* 0x000fe20000011404 */
[----:B0-----:R-:W-:-:S03]  /*f160*/  IMAD.SHL.U32 R5, R4, 0x8, RZ ;  /* 0x0000000804057824 */ /* 0x001fc600078e00ff */
[----:B------:R-:W-:Y:S02]  /*f170*/  LEA.HI R7, R7, R4, RZ, 0x3 ;  /* 0x0000000407077211 */ /* 0x000fe400078f18ff */
[----:B------:R-:W-:-:S03]  /*f180*/  LOP3.LUT R4, R232, 0x38, R5, 0xf8, !PT ;  /* 0x00000038e8047812 */ /* 0x000fc600078ef805 */
[----:B------:R-:W-:Y:S01]  /*f190*/  IMAD.SHL.U32 R7, R7, 0x400, RZ ;  /* 0x0000040007077824 */ /* 0x000fe200078e00ff */
[----:B------:R-:W-:-:S04]  /*f1a0*/  LOP3.LUT R4, R4, R233, RZ, 0x3c, !PT ;  /* 0x000000e904047212 */ /* 0x000fc800078e3cff */
[----:B------:R-:W-:-:S04]  /*f1b0*/  LOP3.LUT R7, R7, 0x7fffe000, RZ, 0xc0, !PT ;  /* 0x7fffe00007077812 */ /* 0x000fc800078ec0ff */
[----:B------:R-:W-:Y:S02]  /*f1c0*/  IADD3 R9, R4, R7, R234 ;  /* 0x0000000704097210 */ /* 0x000fe40007ffe0ea */
[----:B------:R-:W0:Y:S03]  /*f1d0*/  LDS.128 R4, [R3] ;  /* 0x0000000003047984 */ /* 0x000e260000000c00 */
[----:B------:R-:W-:-:S05]  /*f1e0*/  IMAD R35, R9, 0x2, R16 ;  /* 0x0000000209237824 */ /* 0x000fca00078e0210 */
[----:B------:R-:W1:Y:S01]  /*f1f0*/  LDS.128 R8, [R35+0x14400] ;  /* 0x0144000023087984 */ /* 0x000e620000000c00 */
[C---:B0-----:R-:W-:Y:S01]  /*f200*/  IMAD.U32 R36, R4.reuse, 0x10000, RZ ;  /* 0x0001000004247824 */ /* 0x041fe200078e00ff */
[----:B------:R-:W-:Y:S01]  /*f210*/  LOP3.LUT R4, R4, 0xffff0000, RZ, 0xc0, !PT ;  /* 0xffff000004047812 */ /* 0x000fe200078ec0ff */
[C---:B------:R-:W-:Y:S01]  /*f220*/  IMAD.U32 R37, R5.reuse, 0x10000, RZ ;  /* 0x0001000005257824 */ /* 0x040fe200078e00ff */
[----:B------:R-:W-:Y:S01]  /*f230*/  LOP3.LUT R5, R5, 0xffff0000, RZ, 0xc0, !PT ;  /* 0xffff000005057812 */ /* 0x000fe200078ec0ff */
[C---:B------:R-:W-:Y:S01]  /*f240*/  IMAD.U32 R38, R6.reuse, 0x10000, RZ ;  /* 0x0001000006267824 */ /* 0x040fe200078e00ff */
[----:B------:R-:W-:Y:S01]  /*f250*/  LOP3.LUT R6, R6, 0xffff0000, RZ, 0xc0, !PT ;  /* 0xffff000006067812 */ /* 0x000fe200078ec0ff */
[C---:B------:R-:W-:Y:S01]  /*f260*/  IMAD.U32 R39, R7.reuse, 0x10000, RZ ;  /* 0x0001000007277824 */ /* 0x040fe200078e00ff */
[----:B------:R-:W-:Y:S01]  /*f270*/  LOP3.LUT R7, R7, 0xffff0000, RZ, 0xc0, !PT ;  /* 0xffff000007077812 */ /* 0x000fe200078ec0ff */
[C---:B-1----:R-:W-:Y:S01]  /*f280*/  IMAD.U32 R40, R8.reuse, 0x10000, RZ ;  /* 0x0001000008287824 */ /* 0x042fe200078e00ff */
[----:B------:R-:W-:Y:S01]  /*f290*/  LOP3.LUT R8, R8, 0xffff0000, RZ, 0xc0, !PT ;  /* 0xffff000008087812 */ /* 0x000fe200078ec0ff */
[C---:B------:R-:W-:Y:S01]  /*f2a0*/  IMAD.U32 R41, R9.reuse, 0x10000, RZ ;  /* 0x0001000009297824 */ /* 0x040fe200078e00ff */
[----:B------:R-:W-:Y:S01]  /*f2b0*/  LOP3.LUT R9, R9, 0xffff0000, RZ, 0xc0, !PT ;  /* 0xffff000009097812 */ /* 0x000fe200078ec0ff */
[C---:B------:R-:W-:Y:S01]  /*f2c0*/  FMUL.FTZ R51, R40.reuse, R47 ;  /* 0x0000002f28337220 */ /* 0x040fe20000410000 */
[----:B------:R-:W-:Y:S01]  /*f2d0*/  FMUL.FTZ R53, R40, R45 ;  /* 0x0000002d28357220 */ /* 0x000fe20000410000 */
[----:B------:R-:W-:Y:S01]  /*f2e0*/  SHF.L.U32 R40, R32, 0x10, RZ ;  /* 0x0000001020287819 */ /* 0x000fe200000006ff */
[----:B------:R-:W-:Y:S01]  /*f2f0*/  FMUL.FTZ R55, R8, R49 ;  /* 0x0000003108377220 */ /* 0x000fe20000410000 */
[C---:B------:R-:W-:Y:S01]  /*f300*/  FFMA.FTZ R51, R36.reuse, R45, -R51 ;  /* 0x0000002d24337223 */ /* 0x040fe20000010833 */
[----:B------:R-:W-:Y:S01]  /*f310*/  LOP3.LUT R45, R27, 0xffff0000, RZ, 0xc0, !PT ;  /* 0xffff00001b2d7812 */ /* 0x000fe200078ec0ff */
[----:B------:R-:W-:Y:S01]  /*f320*/  FFMA.FTZ R53, R36, R47, R53 ;  /* 0x0000002f24357223 */ /* 0x000fe20000010035 */
[----:B------:R-:W-:-:S02]  /*f330*/  IMAD.U32 R36, R28, 0x10000, RZ ;  /* 0x000100001c247824 */ /* 0x000fc400078e00ff */
[----:B------:R-:W-:Y:S02]  /*f340*/  IMAD.U32 R42, R10, 0x10000, RZ ;  /* 0x000100000a2a7824 */ /* 0x000fe400078e00ff */
[-C--:B------:R-:W-:Y:S01]  /*f350*/  FMUL.FTZ R47, R8, R45.reuse ;  /* 0x0000002d082f7220 */ /* 0x080fe20000410000 */
[C---:B------:R-:W-:Y:S01]  /*f360*/  FFMA.FTZ R44, R4.reuse, R45, -R55 ;  /* 0x0000002d042c7223 */ /* 0x040fe20000010837 */
[----:B------:R-:W-:Y:S01]  /*f370*/  FMUL.FTZ R8, R41, R40 ;  /* 0x0000002829087220 */ /* 0x000fe20000410000 */
[----:B------:R-:W-:Y:S02]  /*f380*/  IMAD.U32 R45, R33, 0x10000, RZ ;  /* 0x00010000212d7824 */ /* 0x000fe400078e00ff */
[-C--:B------:R-:W-:Y:S01]  /*f390*/  FMUL.FTZ R55, R41, R36.reuse ;  /* 0x0000002429377220 */ /* 0x080fe20000410000 */
[----:B------:R-:W-:Y:S01]  /*f3a0*/  FFMA.FTZ R46, R4, R49, R47 ;  /* 0x00000031042e7223 */ /* 0x000fe2000001002f */
[----:B------:R-:W-:Y:S01]  /*f3b0*/  LOP3.LUT R10, R10, 0xffff0000, RZ, 0xc0, !PT ;  /* 0xffff00000a0a7812 */ /* 0x000fe200078ec0ff */
[----:B------:R-:W-:Y:S01]  /*f3c0*/  FFMA.FTZ R48, R37, R36, -R8 ;  /* 0x0000002425307223 */ /* 0x000fe20000010808 */
[----:B------:R-:W-:-:S02]  /*f3d0*/  IMAD.U32 R41, R29, 0x10000, RZ ;  /* 0x000100001d297824 */ /* 0x000fc400078e00ff */
[----:B------:R-:W-:Y:S01]  /*f3e0*/  FFMA.FTZ R55, R37, R40, R55 ;  /* 0x0000002825377223 */ /* 0x000fe20000010037 */
[----:B------:R-:W-:Y:S01]  /*f3f0*/  FMUL.FTZ R49, R42, R45 ;  /* 0x0000002d2a317220 */ /* 0x000fe20000410000 */
[----:B------:R-:W-:Y:S01]  /*f400*/  LOP3.LUT R47, R33, 0xffff0000, RZ, 0xc0, !PT ;  /* 0xffff0000212f7812 */ /* 0x000fe200078ec0ff */
[----:B------:R-:W-:Y:S01]  /*f410*/  IMAD.U32 R43, R11, 0x10000, RZ ;  /* 0x000100000b2b7824 */ /* 0x000fe200078e00ff */
[----:B------:R-:W-:Y:S01]  /*f420*/  LOP3.LUT R37, R29, 0xffff0000, RZ, 0xc0, !PT ;  /* 0xffff00001d257812 */ /* 0x000fe200078ec0ff */
[----:B------:R-:W-:Y:S02]  /*f430*/  IMAD.U32 R36, R34, 0x10000, RZ ;  /* 0x0001000022247824 */ /* 0x000fe400078e00ff */
[-C--:B------:R-:W-:Y:S01]  /*f440*/  FMUL.FTZ R57, R42, R41.reuse ;  /* 0x000000292a397220 */ /* 0x080fe20000410000 */
[----:B------:R-:W-:Y:S01]  /*f450*/  FFMA.FTZ R49, R38, R41, -R49 ;  /* 0x0000002926317223 */ /* 0x000fe20000010831 */
[----:B------:R-:W-:Y:S01]  /*f460*/  FMUL.FTZ R41, R10, R47 ;  /* 0x0000002f0a297220 */ /* 0x000fe20000410000 */
[----:B------:R-:W-:-:S02]  /*f470*/  IMAD.U32 R4, R30, 0x10000, RZ ;  /* 0x000100001e047824 */ /* 0x000fc400078e00ff */
[----:B------:R-:W-:Y:S01]  /*f480*/  FMUL.FTZ R10, R10, R37 ;  /* 0x000000250a0a7220 */ /* 0x000fe20000410000 */
[----:B------:R-:W-:Y:S01]  /*f490*/  FMUL.FTZ R8, R43, R36 ;  /* 0x000000242b087220 */ /* 0x000fe20000410000 */
[----:B------:R-:W-:Y:S01]  /*f4a0*/  FFMA.FTZ R57, R38, R45, R57 ;  /* 0x0000002d26397223 */ /* 0x000fe20000010039 */
[C---:B------:R-:W-:Y:S01]  /*f4b0*/  FFMA.FTZ R38, R6.reuse, R37, -R41 ;  /* 0x0000002506267223 */ /* 0x040fe20000010829 */
[----:B------:R-:W-:Y:S01]  /*f4c0*/  FFMA.FTZ R40, R6, R47, R10 ;  /* 0x0000002f06287223 */ /* 0x000fe2000001000a */
[-C--:B------:R-:W-:Y:S01]  /*f4d0*/  FFMA.FTZ R41, R39, R4.reuse, -R8 ;  /* 0x0000000427297223 */ /* 0x080fe20000010808 */
[----:B------:R-:W-:Y:S01]  /*f4e0*/  LOP3.LUT R11, R11, 0xffff0000, RZ, 0xc0, !PT ;  /* 0xffff00000b0b7812 */ /* 0x000fe200078ec0ff */
[----:B------:R-:W-:Y:S01]  /*f4f0*/  FMUL.FTZ R42, R43, R4 ;  /* 0x000000042b2a7220 */ /* 0x000fe20000410000 */
[----:B------:R-:W-:Y:S02]  /*f500*/  LOP3.LUT R8, R32, 0xffff0000, RZ, 0xc0, !PT ;  /* 0xffff000020087812 */ /* 0x000fe400078ec0ff */
[----:B------:R-:W-:Y:S01]  /*f510*/  LOP3.LUT R10, R34, 0xffff0000, RZ, 0xc0, !PT ;  /* 0xffff0000220a7812 */ /* 0x000fe200078ec0ff */
[----:B------:R-:W-:Y:S01]  /*f520*/  FFMA.FTZ R42, R39, R36, R42 ;  /* 0x00000024272a7223 */ /* 0x000fe2000001002a */
[----:B------:R-:W-:Y:S01]  /*f530*/  LOP3.LUT R4, R28, 0xffff0000, RZ, 0xc0, !PT ;  /* 0xffff00001c047812 */ /* 0x000fe200078ec0ff */
[----:B------:R-:W-:Y:S01]  /*f540*/  FMUL.FTZ R36, R9, R8 ;  /* 0x0000000809247220 */ /* 0x000fe20000410000 */
[----:B------:R-:W-:Y:S01]  /*f550*/  LOP3.LUT R6, R30, 0xffff0000, RZ, 0xc0, !PT ;  /* 0xffff00001e067812 */ /* 0x000fe200078ec0ff */
[----:B------:R-:W-:-:S02]  /*f560*/  FMUL.FTZ R50, R11, R10 ;  /* 0x0000000a0b327220 */ /* 0x000fc40000410000 */
[-C--:B------:R-:W-:Y:S01]  /*f570*/  FMUL.FTZ R37, R9, R4.reuse ;  /* 0x0000000409257220 */ /* 0x080fe20000410000 */
[----:B------:R-:W-:Y:S01]  /*f580*/  FFMA.FTZ R9, R5, R4, -R36 ;  /* 0x0000000405097223 */ /* 0x000fe20000010824 */
[-C--:B------:R-:W-:Y:S01]  /*f590*/  FMUL.FTZ R11, R11, R6.reuse ;  /* 0x000000060b0b7220 */ /* 0x080fe20000410000 */
[----:B------:R-:W-:Y:S01]  /*f5a0*/  FFMA.FTZ R50, R7, R6, -R50 ;  /* 0x0000000607327223 */ /* 0x000fe20000010832 */
[----:B------:R-:W-:Y:S01]  /*f5b0*/  FFMA.FTZ R36, R5, R8, R37 ;  /* 0x0000000805247223 */ /* 0x000fe20000010025 */
[----:B------:R-:W-:Y:S01]  /*f5c0*/  F2FP.BF16.F32.PACK_AB R6, R38, R49 ;  /* 0x000000312606723e */ /* 0x000fe200000010ff */
[----:B------:R-:W-:Y:S01]  /*f5d0*/  FFMA.FTZ R11, R7, R10, R11 ;  /* 0x0000000a070b7223 */ /* 0x000fe2000001000b */
[----:B------:R-:W-:Y:S02]  /*f5e0*/  F2FP.BF16.F32.PACK_AB R4, R44, R51 ;  /* 0x000000332c04723e */ /* 0x000fe400000010ff */
[----:B------:R-:W-:Y:S02]  /*f5f0*/  F2FP.BF16.F32.PACK_AB R5, R9, R48 ;  /* 0x000000300905723e */ /* 0x000fe400000010ff */
[----:B------:R-:W-:-:S02]  /*f600*/  F2FP.BF16.F32.PACK_AB R7, R50, R41 ;  /* 0x000000293207723e */ /* 0x000fc400000010ff */
[----:B------:R-:W-:Y:S02]  /*f610*/  F2FP.BF16.F32.PACK_AB R10, R40, R57 ;  /* 0x00000039280a723e */ /* 0x000fe400000010ff */
[----:B------:R-:W-:Y:S01]  /*f620*/  F2FP.BF16.F32.PACK_AB R8, R46, R53 ;  /* 0x000000352e08723e */ /* 0x000fe200000010ff */
[----:B------:R1:W-:Y:S01]  /*f630*/  STS.128 [R3], R4 ;  /* 0x0000000403007388 */ /* 0x0003e20000000c00 */
[----:B------:R-:W-:Y:S02]  /*f640*/  F2FP.BF16.F32.PACK_AB R9, R36, R55 ;  /* 0x000000372409723e */ /* 0x000fe400000010ff */
[----:B------:R-:W-:-:S05]  /*f650*/  F2FP.BF16.F32.PACK_AB R11, R11, R42 ;  /* 0x0000002a0b0b723e */ /* 0x000fca00000010ff */
[----:B------:R1:W-:Y:S02]  /*f660*/  STS.128 [R35+0x14400], R8 ;  /* 0x0144000823007388 */ /* 0x0003e40000000c00 */
.L_x_630:
[----:B------:R-:W-:Y:S05]  /*f670*/  BSYNC B2 ;  /* 0x0000000000027941 */ /* 0x000fea0003800000 */
.L_x_629:
[----:B------:R-:W-:Y:S05]  /*f680*/  @P1 BRA `(.L_x_628) ;  /* 0x00000004005c1947 */ /* 0x000fea0003800000 */
[----:B------:R-:W2:Y:S01]  /*f690*/  LDL R53, [R1+0x90] ;  /* 0x0000900001357983 */ /* 0x000ea20000100800 */
[----:B-1----:R-:W-:Y:S01]  /*f6a0*/  LEA.HI R3, R59, R26, RZ, 0x1d ;  /* 0x0000001a3b037211 */ /* 0x002fe200078fe8ff */
[C---:B------:R-:W-:Y:S01]  /*f6b0*/  IMAD.U32 R46, R20.reuse, 0x10000, RZ ;  /* 0x00010000142e7824 */ /* 0x040fe200078e00ff */
[----:B------:R-:W-:Y:S01]  /*f6c0*/  LOP3.LUT R43, R20, 0xffff0000, RZ, 0xc0, !PT ;  /* 0xffff0000142b7812 */ /* 0x000fe200078ec0ff */
[----:B------:R-:W-:Y:S01]  /*f6d0*/  IMAD.U32 R44, R12, 0x10000, RZ ;  /* 0x000100000c2c7824 */ /* 0x000fe200078e00ff */
[----:B------:R-:W-:Y:S01]  /*f6e0*/  SHF.R.S32.HI R4, RZ, 0x1f, R3 ;  /* 0x0000001fff047819 */ /* 0x000fe20000011403 */
[----:B0-----:R-:W-:Y:S02]  /*f6f0*/  IMAD.SHL.U32 R5, R3, 0x8, RZ ;  /* 0x0000000803057824 */ /* 0x001fe400078e00ff */
[----:B------:R-:W-:Y:S01]  /*f700*/  IMAD.U32 R45, R21, 0x10000, RZ ;  /* 0x00010000152d7824 */ /* 0x000fe200078e00ff */
[----:B------:R-:W-:Y:S02]  /*f710*/  LEA.HI R3, R4, R3, RZ, 0x3 ;  /* 0x0000000304037211 */ /* 0x000fe400078f18ff */
[----:B------:R-:W-:-:S03]  /*f720*/  LOP3.LUT R4, R232, 0x38, R5, 0xf8, !PT ;  /* 0x00000038e8047812 */ /* 0x000fc600078ef805 */
[----:B------:R-:W-:Y:S01]  /*f730*/  IMAD.SHL.U32 R3, R3, 0x400, RZ ;  /* 0x0000040003037824 */ /* 0x000fe200078e00ff */
[----:B------:R-:W-:-:S04]  /*f740*/  LOP3.LUT R4, R4, R233, RZ, 0x3c, !PT ;  /* 0x000000e904047212 */ /* 0x000fc800078e3cff */
[----:B------:R-:W-:-:S04]  /*f750*/  LOP3.LUT R3, R3, 0x7fffe000, RZ, 0xc0, !PT ;  /* 0x7fffe00003037812 */ /* 0x000fc800078ec0ff */
[----:B------:R-:W-:-:S05]  /*f760*/  IADD3 R3, R4, R3, R234 ;  /* 0x0000000304037210 */ /* 0x000fca0007ffe0ea */
[----:B------:R-:W-:-:S05]  /*f770*/  IMAD R3, R3, 0x2, R16 ;  /* 0x0000000203037824 */ /* 0x000fca00078e0210 */
[----:B------:R-:W0:Y:S02]  /*f780*/  LDS.128 R8, [R3+0x14400] ;  /* 0x0144000003087984 */ /* 0x000e240000000c00 */
[C---:B0-----:R-:W-:Y:S01]  /*f790*/  IMAD.U32 R39, R8.reuse, 0x10000, RZ ;  /* 0x0001000008277824 */ /* 0x041fe200078e00ff */
[----:B------:R-:W-:Y:S01]  /*f7a0*/  LOP3.LUT R8, R8, 0xffff0000, RZ, 0xc0, !PT ;  /* 0xffff000008087812 */ /* 0x000fe200078ec0ff */
[C---:B------:R-:W-:Y:S01]  /*f7b0*/  IMAD.U32 R40, R9.reuse, 0x10000, RZ ;  /* 0x0001000009287824 */ /* 0x040fe200078e00ff */
[----:B------:R-:W-:Y:S01]  /*f7c0*/  LOP3.LUT R9, R9, 0xffff0000, RZ, 0xc0, !PT ;  /* 0xffff000009097812 */ /* 0x000fe200078ec0ff */
[C---:B------:R-:W-:Y:S01]  /*f7d0*/  FMUL.FTZ R48, R39.reuse, R46 ;  /* 0x0000002e27307220 */ /* 0x040fe20000410000 */
[----:B------:R-:W-:Y:S01]  /*f7e0*/  FMUL.FTZ R50, R39, R44 ;  /* 0x0000002c27327220 */ /* 0x000fe20000410000 */
[----:B------:R-:W-:Y:S01]  /*f7f0*/  LOP3.LUT R39, R12, 0xffff0000, RZ, 0xc0, !PT ;  /* 0xffff00000c277812 */ /* 0x000fe200078ec0ff */
[----:B------:R-:W-:Y:S01]  /*f800*/  FMUL.FTZ R47, R8, R43 ;  /* 0x0000002b082f7220 */ /* 0x000fe20000410000 */
[C---:B------:R-:W-:Y:S01]  /*f810*/  IMAD.U32 R41, R10.reuse, 0x10000, RZ ;  /* 0x000100000a297824 */ /* 0x040fe200078e00ff */
[----:B------:R-:W-:Y:S01]  /*f820*/  LOP3.LUT R10, R10, 0xffff0000, RZ, 0xc0, !PT ;  /* 0xffff00000a0a7812 */ /* 0x000fe200078ec0ff */
[----:B------:R-:W-:-:S02]  /*f830*/  IMAD.U32 R42, R11, 0x10000, RZ ;  /* 0x000100000b2a7824 */ /* 0x000fc400078e00ff */
[----:B------:R-:W-:Y:S01]  /*f840*/  FMUL.FTZ R49, R8, R39 ;  /* 0x0000002708317220 */ /* 0x000fe20000410000 */
[----:B------:R-:W-:Y:S02]  /*f850*/  SHF.L.U32 R8, R24, 0x10, RZ ;  /* 0x0000001018087819 */ /* 0x000fe400000006ff */
[----:B------:R-:W-:Y:S01]  /*f860*/  LOP3.LUT R11, R11, 0xffff0000, RZ, 0xc0, !PT ;  /* 0xffff00000b0b7812 */ /* 0x000fe200078ec0ff */
[----:B--2---:R-:W0:Y:S02]  /*f870*/  LDS.128 R4, [R53] ;  /* 0x0000000035047984 */ /* 0x004e240000000c00 */
[C---:B0-----:R-:W-:Y:S01]  /*f880*/  IMAD.U32 R35, R4.reuse, 0x10000, RZ ;  /* 0x0001000004237824 */ /* 0x041fe200078e00ff */
[----:B------:R-:W-:Y:S01]  /*f890*/  LOP3.LUT R4, R4, 0xffff0000, RZ, 0xc0, !PT ;  /* 0xffff000004047812 */ /* 0x000fe200078ec0ff */
[C---:B------:R-:W-:Y:S01]  /*f8a0*/  IMAD.U32 R36, R5.reuse, 0x10000, RZ ;  /* 0x0001000005247824 */ /* 0x040fe200078e00ff */
[----:B------:R-:W-:Y:S01]  /*f8b0*/  LOP3.LUT R5, R5, 0xffff0000, RZ, 0xc0, !PT ;  /* 0xffff000005057812 */ /* 0x000fe200078ec0ff */
[C---:B------:R-:W-:Y:S01]  /*f8c0*/  FFMA.FTZ R48, R35.reuse, R44, -R48 ;  /* 0x0000002c23307223 */ /* 0x040fe20000010830 */
[----:B------:R-:W-:Y:S01]  /*f8d0*/  FFMA.FTZ R50, R35, R46, R50 ;  /* 0x0000002e23327223 */ /* 0x000fe20000010032 */
[----:B------:R-:W-:-:S02]  /*f8e0*/  IMAD.U32 R35, R13, 0x10000, RZ ;  /* 0x000100000d237824 */ /* 0x000fc400078e00ff */
[----:B------:R-:W-:Y:S01]  /*f8f0*/  FFMA.FTZ R47, R4, R39, -R47 ;  /* 0x00000027042f7223 */ /* 0x000fe2000001082f */
[----:B------:R-:W-:Y:S01]  /*f900*/  FMUL.FTZ R39, R40, R45 ;  /* 0x0000002d28277220 */ /* 0x000fe20000410000 */
[----:B------:R-:W-:Y:S01]  /*f910*/  FFMA.FTZ R49, R4, R43, R49 ;  /* 0x0000002b04317223 */ /* 0x000fe20000010031 */
[-C--:B------:R-:W-:Y:S01]  /*f920*/  FMUL.FTZ R44, R40, R35.reuse ;  /* 0x00000023282c7220 */ /* 0x080fe20000410000 */
[----:B------:R-:W-:Y:S01]  /*f930*/  LOP3.LUT R43, R24, 0xffff0000, RZ, 0xc0, !PT ;  /* 0xffff0000182b7812 */ /* 0x000fe200078ec0ff */
[----:B------:R-:W-:Y:S01]  /*f940*/  FFMA.FTZ R40, R36, R35, -R39 ;  /* 0x0000002324287223 */ /* 0x000fe20000010827 */
[C---:B------:R-:W-:Y:S01]  /*f950*/  LOP3.LUT R35, R14.reuse, 0xffff0000, RZ, 0xc0, !PT ;  /* 0xffff00000e237812 */ /* 0x040fe200078ec0ff */
[----:B------:R-:W-:Y:S02]  /*f960*/  IMAD.U32 R4, R14, 0x10000, RZ ;  /* 0x000100000e047824 */ /* 0x000fe400078e00ff */
[----:B------:R-:W-:Y:S01]  /*f970*/  FFMA.FTZ R44, R36, R45, R44 ;  /* 0x0000002d242c7223 */ /* 0x000fe2000001002c */
[C---:B------:R-:W-:Y:S01]  /*f980*/  IMAD.U32 R37, R6.reuse, 0x10000, RZ ;  /* 0x0001000006257824 */ /* 0x040fe200078e00ff */
[----:B------:R-:W-:Y:S01]  /*f990*/  LOP3.LUT R6, R6, 0xffff0000, RZ, 0xc0, !PT ;  /* 0xffff000006067812 */ /* 0x000fe200078ec0ff */
[C---:B------:R-:W-:Y:S01]  /*f9a0*/  FMUL.FTZ R51, R10.reuse, R43 ;  /* 0x0000002b0a337220 */ /* 0x040fe20000410000 */
[C---:B------:R-:W-:Y:S01]  /*f9b0*/  FMUL.FTZ R36, R41.reuse, R8 ;  /* 0x0000000829247220 */ /* 0x040fe20000410000 */
[----:B------:R-:W-:Y:S01]  /*f9c0*/  FMUL.FTZ R46, R41, R4 ;  /* 0x00000004292e7220 */ /* 0x000fe20000410000 */
[----:B------:R-:W-:Y:S01]  /*f9d0*/  FMUL.FTZ R10, R10, R35 ;  /* 0x000000230a0a7220 */ /* 0x000fe20000410000 */
[----:B------:R-:W-:-:S02]  /*f9e0*/  IMAD.U32 R41, R25, 0x10000, RZ ;  /* 0x0001000019297824 */ /* 0x000fc400078e00ff */
[----:B------:R-:W-:Y:S01]  /*f9f0*/  FFMA.FTZ R45, R37, R4, -R36 ;  /* 0x00000004252d7223 */ /* 0x000fe20000010824 */
[----:B------:R-:W-:Y:S02]  /*fa00*/  IMAD.U32 R39, R15, 0x10000, RZ ;  /* 0x000100000f277824 */ /* 0x000fe400078e00ff */
[----:B------:R-:W-:Y:S01]  /*fa10*/  FFMA.FTZ R46, R37, R8, R46 ;  /* 0x00000008252e7223 */ /* 0x000fe2000001002e */
[----:B------:R-:W-:Y:S01]  /*fa20*/  FFMA.FTZ R43, R6, R43, R10 ;  /* 0x0000002b062b7223 */ /* 0x000fe2000001000a */
[----:B------:R-:W-:Y:S02]  /*fa30*/  IMAD.U32 R38, R7, 0x10000, RZ ;  /* 0x0001000007267824 */ /* 0x000fe400078e00ff */
[----:B------:R-:W-:Y:S01]  /*fa40*/  FMUL.FTZ R37, R42, R41 ;  /* 0x000000292a257220 */ /* 0x000fe20000410000 */
[----:B------:R-:W-:Y:S01]  /*fa50*/  FFMA.FTZ R52, R6, R35, -R51 ;  /* 0x0000002306347223 */ /* 0x000fe20000010833 */
[----:B------:R-:W-:Y:S01]  /*fa60*/  LOP3.LUT R8, R21, 0xffff0000, RZ, 0xc0, !PT ;  /* 0xffff000015087812 */ /* 0x000fe200078ec0ff */
[-C--:B------:R-:W-:Y:S01]  /*fa70*/  FMUL.FTZ R35, R42, R39.reuse ;  /* 0x000000272a237220 */ /* 0x080fe20000410000 */
[----:B------:R-:W-:Y:S01]  /*fa80*/  LOP3.LUT R10, R25, 0xffff0000, RZ, 0xc0, !PT ;  /* 0xffff0000190a7812 */ /* 0x000fe200078ec0ff */
[C---:B------:R-:W-:Y:S01]  /*fa90*/  FFMA.FTZ R37, R38.reuse, R39, -R37 ;  /* 0x0000002726257223 */ /* 0x040fe20000010825 */
[----:B------:R-:W-:Y:S01]  /*faa0*/  LOP3.LUT R4, R13, 0xffff0000, RZ, 0xc0, !PT ;  /* 0xffff00000d047812 */ /* 0x000fe200078ec0ff */
[----:B------:R-:W-:Y:S01]  /*fab0*/  FFMA.FTZ R38, R38, R41, R35 ;  /* 0x0000002926267223 */ /* 0x000fe20000010023 */
[----:B------:R-:W-:Y:S01]  /*fac0*/  LOP3.LUT R6, R15, 0xffff0000, RZ, 0xc0, !PT ;  /* 0xffff00000f067812 */ /* 0x000fe200078ec0ff */
[----:B------:R-:W-:Y:S01]  /*fad0*/  FMUL.FTZ R36, R9, R8 ;  /* 0x0000000809247220 */ /* 0x000fe20000410000 */
[----:B------:R-:W-:Y:S01]  /*fae0*/  LOP3.LUT R7, R7, 0xffff0000, RZ, 0xc0, !PT ;  /* 0xffff000007077812 */ /* 0x000fe200078ec0ff */
        /* <DEDUP_REMOVED lines=9> */
[----:B------:R-:W-:Y:S02]  /*fb80*/  F2FP.BF16.F32.PACK_AB R5, R9, R40 ;  /* 0x000000280905723e */ /* 0x000fe400000010ff */
[----:B------:R-:W-:Y:S02]  /*fb90*/  F2FP.BF16.F32.PACK_AB R7, R42, R37 ;  /* 0x000000252a07723e */ /* 0x000fe400000010ff */
[----:B------:R-:W-:Y:S02]  /*fba0*/  F2FP.BF16.F32.PACK_AB R10, R43, R46 ;  /* 0x0000002e2b0a723e */ /* 0x000fe400000010ff */
[----:B------:R-:W-:Y:S01]  /*fbb0*/  F2FP.BF16.F32.PACK_AB R8, R49, R50 ;  /* 0x000000323108723e */ /* 0x000fe200000010ff */
[----:B------:R2:W-:Y:S01]  /*fbc0*/  STS.128 [R53], R4 ;  /* 0x0000000435007388 */ /* 0x0005e20000000c00 */
[----:B------:R-:W-:-:S02]  /*fbd0*/  F2FP.BF16.F32.PACK_AB R9, R35, R44 ;  /* 0x0000002c2309723e */ /* 0x000fc400000010ff */
[----:B------:R-:W-:-:S05]  /*fbe0*/  F2FP.BF16.F32.PACK_AB R11, R11, R38 ;  /* 0x000000260b0b723e */ /* 0x000fca00000010ff */
[----:B------:R2:W-:Y:S02]  /*fbf0*/  STS.128 [R3+0x14400], R8 ;  /* 0x0144000803007388 */ /* 0x0005e40000000c00 */
.L_x_628:
[----:B------:R-:W-:Y:S05]  /*fc00*/  BSYNC B1 ;  /* 0x0000000000017941 */ /* 0x000fea0003800000 */
.L_x_627:
[----:B------:R-:W-:Y:S01]  /*fc10*/  ISETP.GE.AND P0, PT, R217, R0, PT ;  /* 0x00000000d900720c */ /* 0x000fe20003f06270 */
[----:B------:R-:W-:-:S12]  /*fc20*/  BSSY B1, `(.L_x_631) ;  /* 0x00000bb000017945 */ /* 0x000fd80003800000 */
[----:B------:R-:W-:Y:S05]  /*fc30*/  @P0 BRA `(.L_x_632) ;  /* 0x0000000800e40947 */ /* 0x000fea0003800000 */
[----:B------:R-:W3:Y:S01]  /*fc40*/  LDC R51, c[0x0][0x3d4] ;  /* 0x0000f500ff337b82 */ /* 0x000ee20000000800 */
[----:B------:R-:W-:Y:S01]  /*fc50*/  BSSY B2, `(.L_x_633) ;  /* 0x000005f000027945 */ /* 0x000fe20003800000 */
[-C--:B---3--:R-:W-:Y:S02]  /*fc60*/  ISETP.GE.AND P0, PT, R212, R51.reuse, PT ;  /* 0x00000033d400720c */ /* 0x088fe40003f06270 */
[----:B------:R-:W-:-:S11]  /*fc70*/  ISETP.GE.AND P1, PT, R213, R51, PT ;  /* 0x00000033d500720c */ /* 0x000fd60003f26270 */
[----:B------:R-:W-:Y:S05]  /*fc80*/  @P0 BRA `(.L_x_634) ;  /* 0x00000004006c0947 */ /* 0x000fea0003800000 */
[----:B-12---:R-:W2:Y:S01]  /*fc90*/  LDL R3, [R1+0x6c] ;  /* 0x00006c0001037983 */ /* 0x006ea20000100800 */
[----:B0-----:R-:W-:Y:S01]  /*fca0*/  LOP3.LUT R5, R227, 0x38, R212, 0xf8, !PT ;  /* 0x00000038e3057812 */ /* 0x001fe200078ef8d4 */
[C---:B------:R-:W-:Y:S01]  /*fcb0*/  IMAD.U32 R45, R31.reuse, 0x10000, RZ ;  /* 0x000100001f2d7824 */ /* 0x040fe200078e00ff */
[----:B------:R-:W-:Y:S01]  /*fcc0*/  LOP3.LUT R52, R31, 0xffff0000, RZ, 0xc0, !PT ;  /* 0xffff00001f347812 */ /* 0x000fe200078ec0ff */
[----:B------:R-:W-:Y:S01]  /*fcd0*/  IMAD.U32 R43, R27, 0x10000, RZ ;  /* 0x000100001b2b7824 */ /* 0x000fe200078e00ff */
[----:B------:R-:W-:Y:S01]  /*fce0*/  LOP3.LUT R5, R231, R5, R230, 0xf6, !PT ;  /* 0x00000005e7057212 */ /* 0x000fe200078ef6e6 */
[----:B------:R-:W-:Y:S01]  /*fcf0*/  IMAD.U32 R54, R32, 0x10000, RZ ;  /* 0x0001000020367824 */ /* 0x000fe200078e00ff */
[----:B------:R-:W-:Y:S01]  /*fd00*/  LOP3.LUT R48, R27, 0xffff0000, RZ, 0xc0, !PT ;  /* 0xffff00001b307812 */ /* 0x000fe200078ec0ff */
[----:B------:R-:W-:Y:S01]  /*fd10*/  IMAD.U32 R50, R28, 0x10000, RZ ;  /* 0x000100001c327824 */ /* 0x000fe200078e00ff */
[----:B------:R-:W-:Y:S01]  /*fd20*/  LOP3.LUT R57, R32, 0xffff0000, RZ, 0xc0, !PT ;  /* 0xffff000020397812 */ /* 0x000fe200078ec0ff */
[----:B------:R-:W-:Y:S01]  /*fd30*/  IMAD.U32 R49, R33, 0x10000, RZ ;  /* 0x0001000021317824 */ /* 0x000fe200078e00ff */
[----:B------:R-:W-:Y:S01]  /*fd40*/  LOP3.LUT R59, R34, 0xffff0000, RZ, 0xc0, !PT ;  /* 0xffff0000223b7812 */ /* 0x000fe200078ec0ff */
[----:B------:R-:W-:Y:S01]  /*fd50*/  IMAD.U32 R47, R29, 0x10000, RZ ;  /* 0x000100001d2f7824 */ /* 0x000fe200078e00ff */
[----:B------:R-:W-:-:S02]  /*fd60*/  LOP3.LUT R53, R28, 0xffff0000, RZ, 0xc0, !PT ;  /* 0xffff00001c357812 */ /* 0x000fc400078ec0ff */
[----:B------:R-:W-:Y:S02]  /*fd70*/  LOP3.LUT R55, R30, 0xffff0000, RZ, 0xc0, !PT ;  /* 0xffff00001e377812 */ /* 0x000fe400078ec0ff */
[----:B--2---:R-:W-:Y:S02]  /*fd80*/  R2UR UR4, R3 ;  /* 0x00000000030472ca */ /* 0x004fe400000e0000 */
[----:B------:R-:W-:-:S04]  /*fd90*/  LEA.HI R3, R51, R220, RZ, 0x1d ;  /* 0x000000dc33037211 */ /* 0x000fc800078fe8ff */
[----:B------:R-:W-:Y:S01]  /*fda0*/  SHF.R.S32.HI R6, RZ, 0x1f, R3 ;  /* 0x0000001fff067819 */ /* 0x000fe20000011403 */
[----:B------:R-:W-:-:S03]  /*fdb0*/  IMAD.SHL.U32 R4, R3, 0x8, RZ ;  /* 0x0000000803047824 */ /* 0x000fc600078e00ff */
[----:B------:R-:W-:Y:S02]  /*fdc0*/  LEA.HI R6, R6, R3, RZ, 0x3 ;  /* 0x0000000306067211 */ /* 0x000fe400078f18ff */
[----:B------:R-:W-:Y:S02]  /*fdd0*/  LOP3.LUT R3, R227, 0x38, R4, 0xf8, !PT ;  /* 0x00000038e3037812 */ /* 0x000fe400078ef804 */
[----:B------:R-:W-:Y:S01]  /*fde0*/  LEA R56, R5, UR4, 0x1 ;  /* 0x0000000405387c11 */ /* 0x000fe2000f8e08ff */
        /* <DEDUP_REMOVED lines=25> */
[----:B------:R-:W-:Y:S01]  /*ff80*/  FMUL.FTZ R35, R48, R8 ;  /* 0x0000000830237220 */ /* 0x000fe20000410000 */
[-C--:B------:R-:W-:Y:S01]  /*ff90*/  FMUL.FTZ R43, R54, R40.reuse ;  /* 0x00000028362b7220 */ /* 0x080fe20000410000 */
[----:B------:R-:W-:Y:S01]  /*ffa0*/  FMUL.FTZ R45, R50, R40 ;  /* 0x00000028322d7220 */ /* 0x000fe20000410000 */
[-C--:B------:R-:W-:Y:S01]  /*ffb0*/  FFMA.FTZ R39, R48, R4.reuse, -R39 ;  /* 0x0000000430277223 */ /* 0x080fe20000010827 */
[----:B------:R-:W-:Y:S01]  /*ffc0*/  FFMA.FTZ R35, R52, R4, R35 ;  /* 0x0000000434237223 */ /* 0x000fe20000010023 */
[----:B------:R-:W-:Y:S01]  /*ffd0*/  LOP3.LUT R10, R10, 0xffff0000, RZ, 0xc0, !PT ;  /* 0xffff00000a0a7812 */ /* 0x000fe200078ec0ff */
[-C--:B------:R-:W-:Y:S01]  /*ffe0*/  FMUL.FTZ R4, R49, R41.reuse ;  /* 0x0000002931047220 */ /* 0x080fe20000410000 */
[----:B------:R-:W-:Y:S01]  /*fff0*/  LOP3.LUT R40, R29, 0xffff0000, RZ, 0xc0, !PT ;  /* 0xffff00001d287812 */ /* 0x000fe200078ec0ff */
[-C--:B------:R-:W-:Y:S01]  /*10000*/  FFMA.FTZ R43, R50, R36.reuse, -R43 ;  /* 0x00000024322b7223 */ /* 0x080fe2000001082b */
[----:B------:R-:W-:Y:S01]  /*10010*/  LOP3.LUT R48, R33, 0xffff0000, RZ, 0xc0, !PT ;  /* 0xffff000021307812 */ /* 0x000fe200078ec0ff */
[----:B------:R-:W-:Y:S01]  /*10020*/  FFMA.FTZ R45, R54, R36, R45 ;  /* 0x00000024362d7223 */ /* 0x000fe2000001002d */
[----:B------:R-:W-:Y:S01]  /*10030*/  FMUL.FTZ R36, R47, R41 ;  /* 0x000000292f247220 */ /* 0x000fe20000410000 */
[----:B------:R-:W-:Y:S01]  /*10040*/  SHF.L.U32 R50, R34, 0x10, RZ ;  /* 0x0000001022327819 */ /* 0x000fe200000006ff */
[----:B------:R-:W-:-:S02]  /*10050*/  IMAD.U32 R42, R11, 0x10000, RZ ;  /* 0x000100000b2a7824 */ /* 0x000fc400078e00ff */
[-C--:B------:R-:W-:Y:S01]  /*10060*/  FFMA.FTZ R8, R47, R37.reuse, -R4 ;  /* 0x000000252f087223 */ /* 0x080fe20000010804 */
[-C--:B------:R-:W-:Y:S01]  /*10070*/  FMUL.FTZ R41, R48, R10.reuse ;  /* 0x0000000a30297220 */ /* 0x080fe20000410000 */
[----:B------:R-:W-:Y:S01]  /*10080*/  FMUL.FTZ R47, R40, R10 ;  /* 0x0000000a282f7220 */ /* 0x000fe20000410000 */
[----:B------:R-:W-:Y:S01]  /*10090*/  FFMA.FTZ R10, R49, R37, R36 ;  /* 0x00000025310a7223 */ /* 0x000fe20000010024 */
[----:B------:R-:W-:Y:S01]  /*100a0*/  LOP3.LUT R11, R11, 0xffff0000, RZ, 0xc0, !PT ;  /* 0xffff00000b0b7812 */ /* 0x000fe200078ec0ff */
[----:B------:R-:W-:Y:S02]  /*100b0*/  IMAD.U32 R4, R30, 0x10000, RZ ;  /* 0x000100001e047824 */ /* 0x000fe400078e00ff */
[----:B------:R-:W-:Y:S01]  /*100c0*/  FMUL.FTZ R37, R50, R42 ;  /* 0x0000002a32257220 */ /* 0x000fe20000410000 */
[-C--:B------:R-:W-:Y:S01]  /*100d0*/  FFMA.FTZ R41, R40, R6.reuse, -R41 ;  /* 0x0000000628297223 */ /* 0x080fe20000010829 */
[----:B------:R-:W-:Y:S01]  /*100e0*/  FFMA.FTZ R47, R48, R6, R47 ;  /* 0x00000006302f7223 */ /* 0x000fe2000001002f */
[C---:B------:R-:W-:Y:S01]  /*100f0*/  FMUL.FTZ R49, R4.reuse, R42 ;  /* 0x0000002a04317220 */ /* 0x040fe20000410000 */
[-C--:B------:R-:W-:Y:S01]  /*10100*/  FFMA.FTZ R37, R4, R38.reuse, -R37 ;  /* 0x0000002604257223 */ /* 0x080fe20000010825 */
[----:B------:R-:W-:Y:S01]  /*10110*/  FMUL.FTZ R4, R57, R9 ;  /* 0x0000000939047220 */ /* 0x000fe20000410000 */
[----:B------:R-:W-:Y:S01]  /*10120*/  FMUL.FTZ R40, R59, R11 ;  /* 0x0000000b3b287220 */ /* 0x000fe20000410000 */
[----:B------:R-:W-:Y:S01]  /*10130*/  FMUL.FTZ R6, R53, R9 ;  /* 0x0000000935067220 */ /* 0x000fe20000410000 */
[----:B------:R-:W-:Y:S01]  /*10140*/  FMUL.FTZ R42, R55, R11 ;  /* 0x0000000b372a7220 */ /* 0x000fe20000410000 */
[----:B------:R-:W-:Y:S01]  /*10150*/  FFMA.FTZ R49, R50, R38, R49 ;  /* 0x0000002632317223 */ /* 0x000fe20000010031 */
        /* <DEDUP_REMOVED lines=14> */
.L_x_634:
[----:B------:R-:W-:Y:S05]  /*10240*/  BSYNC B2 ;  /* 0x0000000000027941 */ /* 0x000fea0003800000 */
.L_x_633:
[----:B------:R-:W-:Y:S05]  /*10250*/  @P1 BRA `(.L_x_632) ;  /* 0x00000004005c1947 */ /* 0x000fea0003800000 */
[----:B---3--:R-:W0:Y:S01]  /*10260*/  LDL R56, [R1+0x8c] ;  /* 0x00008c0001387983 */ /* 0x008e220000100800 */
[----:B------:R-:W-:Y:S01]  /*10270*/  LEA.HI R51, R51, R26, RZ, 0x1d ;  /* 0x0000001a33337211 */ /* 0x000fe200078fe8ff */
[C---:B------:R-:W-:Y:S01]  /*10280*/  IMAD.U32 R45, R20.reuse, 0x10000, RZ ;  /* 0x00010000142d7824 */ /* 0x040fe200078e00ff */
[----:B------:R-:W-:Y:S01]  /*10290*/  LOP3.LUT R52, R20, 0xffff0000, RZ, 0xc0, !PT ;  /* 0xffff000014347812 */ /* 0x000fe200078ec0ff */
[C---:B------:R-:W-:Y:S01]  /*102a0*/  IMAD.U32 R43, R12.reuse, 0x10000, RZ ;  /* 0x000100000c2b7824 */ /* 0x040fe200078e00ff */
[----:B-12---:R-:W-:Y:S01]  /*102b0*/  SHF.R.S32.HI R6, RZ, 0x1f, R51 ;  /* 0x0000001fff067819 */ /* 0x006fe20000011433 */
[----:B------:R-:W-:Y:S01]  /*102c0*/  IMAD.SHL.U32 R4, R51, 0x8, RZ ;  /* 0x0000000833047824 */ /* 0x000fe200078e00ff */
[----:B------:R-:W-:Y:S01]  /*102d0*/  LOP3.LUT R48, R12, 0xffff0000, RZ, 0xc0, !PT ;  /* 0xffff00000c307812 */ /* 0x000fe200078ec0ff */
[----:B------:R-:W-:Y:S01]  /*102e0*/  IMAD.U32 R54, R21, 0x10000, RZ ;  /* 0x0001000015367824 */ /* 0x000fe200078e00ff */
[----:B------:R-:W-:Y:S01]  /*102f0*/  LEA.HI R6, R6, R51, RZ, 0x3 ;  /* 0x0000003306067211 */ /* 0x000fe200078f18ff */
[----:B------:R-:W-:Y:S01]  /*10300*/  IMAD.U32 R50, R13, 0x10000, RZ ;  /* 0x000100000d327824 */ /* 0x000fe200078e00ff */
[----:B------:R-:W-:Y:S01]  /*10310*/  LOP3.LUT R3, R227, 0x38, R4, 0xf8, !PT ;  /* 0x00000038e3037812 */ /* 0x000fe200078ef804 */
[----:B------:R-:W-:Y:S01]  /*10320*/  IMAD.U32 R49, R24, 0x10000, RZ ;  /* 0x0001000018317824 */ /* 0x000fe200078e00ff */
[----:B------:R-:W-:Y:S01]  /*10330*/  LOP3.LUT R55, R21, 0xffff0000, RZ, 0xc0, !PT ;  /* 0xffff000015377812 */ /* 0x000fe200078ec0ff */
[----:B------:R-:W-:Y:S01]  /*10340*/  IMAD.SHL.U32 R6, R6, 0x400, RZ ;  /* 0x0000040006067824 */ /* 0x000fe200078e00ff */
[----:B------:R-:W-:Y:S01]  /*10350*/  LOP3.LUT R4, R3, R230, RZ, 0x3c, !PT ;  /* 0x000000e603047212 */ /* 0x000fe200078e3cff */
[----:B------:R-:W-:Y:S01]  /*10360*/  IMAD.U32 R47, R14, 0x10000, RZ ;  /* 0x000100000e2f7824 */ /* 0x000fe200078e00ff */
[----:B------:R-:W-:-:S02]  /*10370*/  LOP3.LUT R57, R25, 0xffff0000, RZ, 0xc0, !PT ;  /* 0xffff000019397812 */ /* 0x000fc400078ec0ff */
[----:B------:R-:W-:Y:S02]  /*10380*/  LOP3.LUT R3, R6, 0x7fffe000, RZ, 0xc0, !PT ;  /* 0x7fffe00006037812 */ /* 0x000fe400078ec0ff */
[----:B------:R-:W-:Y:S02]  /*10390*/  LOP3.LUT R51, R13, 0xffff0000, RZ, 0xc0, !PT ;  /* 0xffff00000d337812 */ /* 0x000fe400078ec0ff */
[----:B------:R-:W-:Y:S02]  /*103a0*/  IADD3 R3, R4, R3, R231 ;  /* 0x0000000304037210 */ /* 0x000fe40007ffe0e7 */
[----:B------:R-:W-:-:S03]  /*103b0*/  LOP3.LUT R53, R15, 0xffff0000, RZ, 0xc0, !PT ;  /* 0xffff00000f357812 */ /* 0x000fc600078ec0ff */
[----:B------:R-:W-:-:S05]  /*103c0*/  IMAD R3, R3, 0x2, R16 ;  /* 0x0000000203037824 */ /* 0x000fca00078e0210 */
[----:B------:R-:W1:Y:S02]  /*103d0*/  LDS.128 R8, [R3+0x14400] ;  /* 0x0144000003087984 */ /* 0x000e640000000c00 */
[C---:B-1----:R-:W-:Y:S01]  /*103e0*/  IMAD.U32 R39, R8.reuse, 0x10000, RZ ;  /* 0x0001000008277824 */ /* 0x042fe200078e00ff */
[----:B------:R-:W-:Y:S01]  /*103f0*/  LOP3.LUT R8, R8, 0xffff0000, RZ, 0xc0, !PT ;  /* 0xffff000008087812 */ /* 0x000fe200078ec0ff */
[C---:B------:R-:W-:Y:S01]  /*10400*/  IMAD.U32 R40, R9.reuse, 0x10000, RZ ;  /* 0x0001000009287824 */ /* 0x040fe200078e00ff */
[----:B------:R-:W-:Y:S01]  /*10410*/  LOP3.LUT R9, R9, 0xffff0000, RZ, 0xc0, !PT ;  /* 0xffff000009097812 */ /* 0x000fe200078ec0ff */
[-C--:B------:R-:W-:Y:S01]  /*10420*/  FMUL.FTZ R44, R45, R39.reuse ;  /* 0x000000272d2c7220 */ /* 0x080fe20000410000 */
[----:B------:R-:W-:Y:S01]  /*10430*/  FMUL.FTZ R46, R43, R39 ;  /* 0x000000272b2e7220 */ /* 0x000fe20000410000 */
[-C--:B------:R-:W-:Y:S01]  /*10440*/  FMUL.FTZ R39, R52, R8.reuse ;  /* 0x0000000834277220 */ /* 0x080fe20000410000 */
[C---:B------:R-:W-:Y:S01]  /*10450*/  IMAD.U32 R41, R10.reuse, 0x10000, RZ ;  /* 0x000100000a297824 */ /* 0x040fe200078e00ff */
[----:B------:R-:W-:Y:S01]  /*10460*/  LOP3.LUT R10, R10, 0xffff0000, RZ, 0xc0, !PT ;  /* 0xffff00000a0a7812 */ /* 0x000fe200078ec0ff */
[C---:B------:R-:W-:Y:S01]  /*10470*/  IMAD.U32 R42, R11.reuse, 0x10000, RZ ;  /* 0x000100000b2a7824 */ /* 0x040fe200078e00ff */
[----:B------:R-:W-:Y:S01]  /*10480*/  LOP3.LUT R11, R11, 0xffff0000, RZ, 0xc0, !PT ;  /* 0xffff00000b0b7812 */ /* 0x000fe200078ec0ff */
[----:B0-----:R-:W0:Y:S02]  /*10490*/  LDS.128 R4, [R56] ;  /* 0x0000000038047984 */ /* 0x001e240000000c00 */
[C---:B0-----:R-:W-:Y:S01]  /*104a0*/  IMAD.U32 R35, R4.reuse, 0x10000, RZ ;  /* 0x0001000004237824 */ /* 0x041fe200078e00ff */
[----:B------:R-:W-:Y:S01]  /*104b0*/  LOP3.LUT R4, R4, 0xffff0000, RZ, 0xc0, !PT ;  /* 0xffff000004047812 */ /* 0x000fe200078ec0ff */
[C---:B------:R-:W-:Y:S01]  /*104c0*/  IMAD.U32 R36, R5.reuse, 0x10000, RZ ;  /* 0x0001000005247824 */ /* 0x040fe200078e00ff */
[----:B------:R-:W-:Y:S01]  /*104d0*/  LOP3.LUT R5, R5, 0xffff0000, RZ, 0xc0, !PT ;  /* 0xffff000005057812 */ /* 0x000fe200078ec0ff */
[-C--:B------:R-:W-:Y:S01]  /*104e0*/  FFMA.FTZ R44, R43, R35.reuse, -R44 ;  /* 0x000000232b2c7223 */ /* 0x080fe2000001082c */
[----:B------:R-:W-:Y:S01]  /*104f0*/  FFMA.FTZ R46, R45, R35, R46 ;  /* 0x000000232d2e7223 */ /* 0x000fe2000001002e */
[----:B------:R-:W-:Y:S01]  /*10500*/  FMUL.FTZ R35, R48, R8 ;  /* 0x0000000830237220 */ /* 0x000fe20000410000 */
[-C--:B------:R-:W-:Y:S01]  /*10510*/  FMUL.FTZ R43, R54, R40.reuse ;  /* 0x00000028362b7220 */ /* 0x080fe20000410000 */
[----:B------:R-:W-:Y:S01]  /*10520*/  FMUL.FTZ R45, R50, R40 ;  /* 0x00000028322d7220 */ /* 0x000fe20000410000 */
[-C--:B------:R-:W-:Y:S01]  /*10530*/  FFMA.FTZ R39, R48, R4.reuse, -R39 ;  /* 0x0000000430277223 */ /* 0x080fe20000010827 */
[----:B------:R-:W-:Y:S01]  /*10540*/  FFMA.FTZ R35, R52, R4, R35 ;  /* 0x0000000434237223 */ /* 0x000fe20000010023 */
[----:B------:R-:W-:-:S02]  /*10550*/  IMAD.U32 R37, R6, 0x10000, RZ ;  /* 0x0001000006257824 */ /* 0x000fc400078e00ff */
[-C--:B------:R-:W-:Y:S01]  /*10560*/  FMUL.FTZ R4, R49, R41.reuse ;  /* 0x0000002931047220 */ /* 0x080fe20000410000 */
[----:B------:R-:W-:Y:S01]  /*10570*/  LOP3.LUT R40, R14, 0xffff0000, RZ, 0xc0, !PT ;  /* 0xffff00000e287812 */ /* 0x000fe200078ec0ff */
[-C--:B------:R-:W-:Y:S01]  /*10580*/  FFMA.FTZ R43, R50, R36.reuse, -R43 ;  /* 0x00000024322b7223 */ /* 0x080fe2000001082b */
[----:B------:R-:W-:Y:S01]  /*10590*/  LOP3.LUT R48, R24, 0xffff0000, RZ, 0xc0, !PT ;  /* 0xffff000018307812 */ /* 0x000fe200078ec0ff */
[----:B------:R-:W-:Y:S01]  /*105a0*/  FFMA.FTZ R45, R54, R36, R45 ;  /* 0x00000024362d7223 */ /* 0x000fe2000001002d */
[----:B------:R-:W-:Y:S01]  /*105b0*/  FMUL.FTZ R36, R47, R41 ;  /* 0x000000292f247220 */ /* 0x000fe20000410000 */
[----:B------:R-:W-:Y:S02]  /*105c0*/  IMAD.U32 R50, R25, 0x10000, RZ ;  /* 0x0001000019327824 */ /* 0x000fe400078e00ff */
[-C--:B------:R-:W-:Y:S01]  /*105d0*/  FFMA.FTZ R8, R47, R37.reuse, -R4 ;  /* 0x000000252f087223 */ /* 0x080fe20000010804 */
[-C--:B------:R-:W-:Y:S01]  /*105e0*/  FMUL.FTZ R41, R48, R10.reuse ;  /* 0x0000000a30297220 */ /* 0x080fe20000410000 */
[----:B------:R-:W-:Y:S01]  /*105f0*/  FMUL.FTZ R47, R40, R10 ;  /* 0x0000000a282f7220 */ /* 0x000fe20000410000 */
[----:B------:R-:W-:Y:S01]  /*10600*/  LOP3.LUT R6, R6, 0xffff0000, RZ, 0xc0, !PT ;  /* 0xffff000006067812 */ /* 0x000fe200078ec0ff */
[----:B------:R-:W-:Y:S01]  /*10610*/  FFMA.FTZ R10, R49, R37, R36 ;  /* 0x00000025310a7223 */ /* 0x000fe20000010024 */
[----:B------:R-:W-:-:S02]  /*10620*/  IMAD.U32 R38, R7, 0x10000, RZ ;  /* 0x0001000007267824 */ /* 0x000fc400078e00ff */
[----:B------:R-:W-:Y:S01]  /*10630*/  FMUL.FTZ R37, R50, R42 ;  /* 0x0000002a32257220 */ /* 0x000fe20000410000 */
[----:B------:R-:W-:Y:S01]  /*10640*/  IMAD.U32 R4, R15, 0x10000, RZ ;  /* 0x000100000f047824 */ /* 0x000fe200078e00ff */
[----:B------:R-:W-:Y:S01]  /*10650*/  LOP3.LUT R7, R7, 0xffff0000, RZ, 0xc0, !PT ;  /* 0xffff000007077812 */ /* 0x000fe200078ec0ff */
        /* <DEDUP_REMOVED lines=23> */
.L_x_632:
[----:B------:R-:W-:Y:S05]  /*107d0*/  BSYNC B1 ;  /* 0x0000000000017941 */ /* 0x000fea0003800000 */
.L_x_631:
[----:B------:R-:W-:Y:S01]  /*107e0*/  ISETP.GE.AND P0, PT, R218, R0, PT ;  /* 0x00000000da00720c */ /* 0x000fe20003f06270 */
[----:B------:R-:W-:-:S12]  /*107f0*/  BSSY B1, `(.L_x_635) ;  /* 0x00000bb000017945 */ /* 0x000fd80003800000 */
[----:B------:R-:W-:Y:S05]  /*10800*/  @P0 BRA `(.L_x_636) ;  /* 0x0000000800e40947 */ /* 0x000fea0003800000 */
[----:B------:R-:W5:Y:S01]  /*10810*/  LDC R51, c[0x0][0x3d4] ;  /* 0x0000f500ff337b82 */ /* 0x000f620000000800 */
[----:B------:R-:W-:Y:S01]  /*10820*/  BSSY B2, `(.L_x_637) ;  /* 0x000005f000027945 */ /* 0x000fe20003800000 */
[-C--:B-----5:R-:W-:Y:S02]  /*10830*/  ISETP.GE.AND P0, PT, R212, R51.reuse, PT ;  /* 0x00000033d400720c */ /* 0x0a0fe40003f06270 */
[----:B------:R-:W-:-:S11]  /*10840*/  ISETP.GE.AND P1, PT, R213, R51, PT ;  /* 0x00000033d500720c */ /* 0x000fd60003f26270 */
[----:B------:R-:W-:Y:S05]  /*10850*/  @P0 BRA `(.L_x_638) ;  /* 0x00000004006c0947 */ /* 0x000fea0003800000 */
[----:B-1234-:R-:W2:Y:S01]  /*10860*/  LDL R3, [R1+0x6c] ;  /* 0x00006c0001037983 */ /* 0x01eea20000100800 */
        /* <DEDUP_REMOVED lines=16> */
[----:B------:R-:W-:Y:S02]  /*10970*/  SHF.R.S32.HI R6, RZ, 0x1f, R3 ;  /* 0x0000001fff067819 */ /* 0x000fe40000011403 */
[----:B------:R-:W-:Y:S02]  /*10980*/  SHF.L.U32 R4, R3, 0x3, RZ ;  /* 0x0000000303047819 */ /* 0x000fe400000006ff */
        /* <DEDUP_REMOVED lines=40> */
[----:B------:R-:W-:-:S02]  /*10c10*/  IMAD.U32 R42, R11, 0x10000, RZ ;  /* 0x000100000b2a7824 */ /* 0x000fc400078e00ff */
[-C--:B------:R-:W-:Y:S01]  /*10c20*/  FFMA.FTZ R8, R47, R37.reuse, -R4 ;  /* 0x000000252f087223 */ /* 0x080fe20000010804 */
[----:B------:R-:W-:Y:S02]  /*10c30*/  IMAD.U32 R50, R34, 0x10000, RZ ;  /* 0x0001000022327824 */ /* 0x000fe400078e00ff */
        /* <DEDUP_REMOVED lines=29> */
.L_x_638:
[----:B------:R-:W-:Y:S05]  /*10e10*/  BSYNC B2 ;  /* 0x0000000000027941 */ /* 0x000fea0003800000 */
.L_x_637:
[----:B------:R-:W-:Y:S05]  /*10e20*/  @P1 BRA `(.L_x_636) ;  /* 0x00000004005c1947 */ /* 0x000fea0003800000 */
[----:B0--34-:R-:W3:Y:S01]  /*10e30*/  LDL R56, [R1+0x88] ;  /* 0x0000880001387983 */ /* 0x019ee20000100800 */
        /* <DEDUP_REMOVED lines=20> */
[----:B------:R-:W-:Y:S02]  /*10f80*/  LOP3.LUT R53, R15, 0xffff0000, RZ, 0xc0, !PT ;  /* 0xffff00000f357812 */ /* 0x000fe400078ec0ff */
[----:B------:R-:W-:-:S05]  /*10f90*/  LEA R3, R3, R16, 0x1 ;  /* 0x0000001003037211 */ /* 0x000fca00078e08ff */
[----:B------:R-:W0:Y:S02]  /*10fa0*/  LDS.128 R8, [R3+0x14400] ;  /* 0x0144000003087984 */ /* 0x000e240000000c00 */
[C---:B0-----:R-:W-:Y:S01]  /*10fb0*/  IMAD.U32 R39, R8.reuse, 0x10000, RZ ;  /* 0x0001000008277824 */ /* 0x041fe200078e00ff */
        /* <DEDUP_REMOVED lines=10> */
[----:B---3--:R-:W0:Y:S02]  /*11060*/  LDS.128 R4, [R56] ;  /* 0x0000000038047984 */ /* 0x008e240000000c00 */
        /* <DEDUP_REMOVED lines=51> */
.L_x_636:
[----:B------:R-:W-:Y:S05]  /*113a0*/  BSYNC B1 ;  /* 0x0000000000017941 */ /* 0x000fea0003800000 */
.L_x_635:
[----:B01234-:R-:W2:Y:S02]  /*113b0*/  LDL R3, [R1+0x74] ;  /* 0x0000740001037983 */ /* 0x01fea40000100800 */
[----:B--2---:R-:W-:-:S13]  /*113c0*/  ISETP.GE.AND P0, PT, R3, R0, PT ;  /* 0x000000000300720c */ /* 0x004fda0003f06270 */
[----:B------:R-:W-:Y:S05]  /*113d0*/  @P0 BRA `(.L_x_612) ;  /* 0x0000000800f00947 */ /* 0x000fea0003800000 */
[----:B------:R0:W5:Y:S01]  /*113e0*/  LDL R54, [R1+0x78] ;  /* 0x0000780001367983 */ /* 0x0001620000100800 */
[----:B------:R-:W1:Y:S03]  /*113f0*/  LDC R47, c[0x0][0x3d4] ;  /* 0x0000f500ff2f7b82 */ /* 0x000e660000000800 */
[----:B------:R0:W5:Y:S04]  /*11400*/  LDL R53, [R1+0x7c] ;  /* 0x00007c0001357983 */ /* 0x0001680000100800 */
[----:B------:R0:W5:Y:S01]  /*11410*/  LDL R52, [R1+0x80] ;  /* 0x0000800001347983 */ /* 0x0001620000100800 */
[----:B------:R-:W-:Y:S01]  /*11420*/  BSSY B1, `(.L_x_639) ;  /* 0x000005f000017945 */ /* 0x000fe20003800000 */
[----:B-1----:R-:W-:-:S02]  /*11430*/  ISETP.GE.AND P0, PT, R212, R47, PT ;  /* 0x0000002fd400720c */ /* 0x002fc40003f06270 */
[----:B------:R-:W-:-:S11]  /*11440*/  ISETP.GE.AND P1, PT, R213, R47, PT ;  /* 0x0000002fd500720c */ /* 0x000fd60003f26270 */
[----:B0-----:R-:W-:Y:S05]  /*11450*/  @P0 BRA `(.L_x_640) ;  /* 0x00000004006c0947 */ /* 0x001fea0003800000 */
[----:B------:R-:W2:Y:S01]  /*11460*/  LDL R3, [R1+0x6c] ;  /* 0x00006c0001037983 */ /* 0x000ea20000100800 */
[----:B------:R-:W-:Y:S01]  /*11470*/  LEA.HI R0, R47, R220, RZ, 0x1d ;  /* 0x000000dc2f007211 */ /* 0x000fe200078fe8ff */
[----:B------:R-:W-:Y:S01]  /*11480*/  IMAD.U32 R44, R31, 0x10000, RZ ;  /* 0x000100001f2c7824 */ /* 0x000fe200078e00ff */
[----:B-----5:R-:W-:Y:S01]  /*11490*/  LOP3.LUT R4, R54, 0x38, R212, 0xf8, !PT ;  /* 0x0000003836047812 */ /* 0x020fe200078ef8d4 */
[----:B------:R-:W-:Y:S01]  /*114a0*/  IMAD.U32 R42, R27, 0x10000, RZ ;  /* 0x000100001b2a7824 */ /* 0x000fe200078e00ff */
[----:B------:R-:W-:Y:S01]  /*114b0*/  SHF.R.S32.HI R5, RZ, 0x1f, R0 ;  /* 0x0000001fff057819 */ /* 0x000fe20000011400 */
[----:B------:R-:W-:Y:S01]  /*114c0*/  IMAD.U32 R51, R32, 0x10000, RZ ;  /* 0x0001000020337824 */ /* 0x000fe200078e00ff */
[----:B------:R-:W-:Y:S01]  /*114d0*/  LOP3.LUT R4, R52, R4, R53, 0xf6, !PT ;  /* 0x0000000434047212 */ /* 0x000fe200078ef635 */
[----:B------:R-:W-:Y:S01]  /*114e0*/  IMAD.U32 R49, R28, 0x10000, RZ ;  /* 0x000100001c317824 */ /* 0x000fe200078e00ff */
[----:B------:R-:W-:Y:S01]  /*114f0*/  LEA.HI R5, R5, R0, RZ, 0x3 ;  /* 0x0000000005057211 */ /* 0x000fe200078f18ff */
[----:B------:R-:W-:Y:S01]  /*11500*/  IMAD.U32 R48, R33, 0x10000, RZ ;  /* 0x0001000021307824 */ /* 0x000fe200078e00ff */
[----:B------:R-:W-:-:S03]  /*11510*/  LOP3.LUT R46, R31, 0xffff0000, RZ, 0xc0, !PT ;  /* 0xffff00001f2e7812 */ /* 0x000fc600078ec0ff */
[----:B------:R-:W-:Y:S01]  /*11520*/  IMAD.SHL.U32 R5, R5, 0x400, RZ ;  /* 0x0000040005057824 */ /* 0x000fe200078e00ff */
[----:B--2---:R-:W-:Y:S01]  /*11530*/  R2UR UR4, R3 ;  /* 0x00000000030472ca */ /* 0x004fe200000e0000 */
[----:B------:R-:W-:-:S05]  /*11540*/  IMAD.SHL.U32 R3, R0, 0x8, RZ ;  /* 0x0000000800037824 */ /* 0x000fca00078e00ff */
[----:B------:R-:W-:Y:S02]  /*11550*/  LOP3.LUT R0, R54, 0x38, R3, 0xf8, !PT ;  /* 0x0000003836007812 */ /* 0x000fe400078ef803 */
[----:B------:R-:W-:Y:S02]  /*11560*/  LOP3.LUT R3, R5, 0x7fffe000, RZ, 0xc0, !PT ;  /* 0x7fffe00005037812 */ /* 0x000fe400078ec0ff */
[----:B------:R-:W-:-:S03]  /*11570*/  LOP3.LUT R0, R0, R53, RZ, 0x3c, !PT ;  /* 0x0000003500007212 */ /* 0x000fc600078e3cff */
[----:B------:R-:W-:Y:S02]  /*11580*/  LEA R50, R4, UR4, 0x1 ;  /* 0x0000000404327c11 */ /* 0x000fe4000f8e08ff */
[----:B------:R-:W-:-:S03]  /*11590*/  IADD3 R3, R0, R3, R52 ;  /* 0x0000000300037210 */ /* 0x000fc60007ffe034 */
[----:B------:R-:W0:Y:S02]  /*115a0*/  LDS.128 R4, [R50] ;  /* 0x0000000032047984 */ /* 0x000e240000000c00 */
[----:B------:R-:W-:-:S05]  /*115b0*/  IMAD R3, R3, 0x2, R16 ;  /* 0x0000000203037824 */ /* 0x000fca00078e0210 */
[----:B------:R-:W1:Y:S01]  /*115c0*/  LDS.128 R8, [R3+0x14400] ;  /* 0x0144000003087984 */ /* 0x000e620000000c00 */
[C---:B0-----:R-:W-:Y:S01]  /*115d0*/  IMAD.U32 R0, R4.reuse, 0x10000, RZ ;  /* 0x0001000004007824 */ /* 0x041fe200078e00ff */
[----:B------:R-:W-:Y:S01]  /*115e0*/  LOP3.LUT R4, R4, 0xffff0000, RZ, 0xc0, !PT ;  /* 0xffff000004047812 */ /* 0x000fe200078ec0ff */
[C---:B------:R-:W-:Y:S01]  /*115f0*/  IMAD.U32 R36, R6.reuse, 0x10000, RZ ;  /* 0x0001000006247824 */ /* 0x040fe200078e00ff */
[----:B------:R-:W-:Y:S01]  /*11600*/  SHF.L.U32 R35, R5, 0x10, RZ ;  /* 0x0000001005237819 */ /* 0x000fe200000006ff */
[----:B------:R-:W-:Y:S01]  /*11610*/  IMAD.U32 R37, R7, 0x10000, RZ ;  /* 0x0001000007257824 */ /* 0x000fe200078e00ff */
[----:B------:R-:W-:Y:S01]  /*11620*/  LOP3.LUT R6, R6, 0xffff0000, RZ, 0xc0, !PT ;  /* 0xffff000006067812 */ /* 0x000fe200078ec0ff */
[C---:B-1----:R-:W-:Y:S01]  /*11630*/  IMAD.U32 R38, R8.reuse, 0x10000, RZ ;  /* 0x0001000008267824 */ /* 0x042fe200078e00ff */
[----:B------:R-:W-:Y:S01]  /*11640*/  LOP3.LUT R8, R8, 0xffff0000, RZ, 0xc0, !PT ;  /* 0xffff000008087812 */ /* 0x000fe200078ec0ff */
[C---:B------:R-:W-:Y:S01]  /*11650*/  IMAD.U32 R39, R9.reuse, 0x10000, RZ ;  /* 0x0001000009277824 */ /* 0x040fe200078e00ff */
[----:B------:R-:W-:Y:S01]  /*11660*/  LOP3.LUT R9, R9, 0xffff0000, RZ, 0xc0, !PT ;  /* 0xffff000009097812 */ /* 0x000fe200078ec0ff */
[-C--:B------:R-:W-:Y:S01]  /*11670*/  FMUL.FTZ R43, R44, R38.reuse ;  /* 0x000000262c2b7220 */ /* 0x080fe20000410000 */
[----:B------:R-:W-:Y:S01]  /*11680*/  FMUL.FTZ R31, R42, R38 ;  /* 0x000000262a1f7220 */ /* 0x000fe20000410000 */
[----:B------:R-:W-:Y:S01]  /*11690*/  LOP3.LUT R38, R27, 0xffff0000, RZ, 0xc0, !PT ;  /* 0xffff00001b267812 */ /* 0x000fe200078ec0ff */
[----:B------:R-:W-:Y:S01]  /*116a0*/  FMUL.FTZ R27, R46, R8 ;  /* 0x000000082e1b7220 */ /* 0x000fe20000410000 */
[-C--:B------:R-:W-:Y:S01]  /*116b0*/  FFMA.FTZ R43, R42, R0.reuse, -R43 ;  /* 0x000000002a2b7223 */ /* 0x080fe2000001082b */
[----:B------:R-:W-:Y:S01]  /*116c0*/  FFMA.FTZ R31, R44, R0, R31 ;  /* 0x000000002c1f7223 */ /* 0x000fe2000001001f */
[----:B------:R-:W-:-:S02]  /*116d0*/  IMAD.U32 R40, R10, 0x10000, RZ ;  /* 0x000100000a287824 */ /* 0x000fc400078e00ff */
[C---:B------:R-:W-:Y:S01]  /*116e0*/  FMUL.FTZ R45, R38.reuse, R8 ;  /* 0x00000008262d7220 */ /* 0x040fe20000410000 */
[-C--:B------:R-:W-:Y:S01]  /*116f0*/  FFMA.FTZ R0, R38, R4.reuse, -R27 ;  /* 0x0000000426007223 */ /* 0x080fe2000001081b */
[----:B------:R-:W-:Y:S01]  /*11700*/  LOP3.LUT R10, R10, 0xffff0000, RZ, 0xc0, !PT ;  /* 0xffff00000a0a7812 */ /* 0x000fe200078ec0ff */
[-C--:B------:R-:W-:Y:S01]  /*11710*/  FMUL.FTZ R38, R51, R39.reuse ;  /* 0x0000002733267220 */ /* 0x080fe20000410000 */
[----:B------:R-:W-:Y:S01]  /*11720*/  FFMA.FTZ R8, R46, R4, R45 ;  /* 0x000000042e087223 */ /* 0x000fe2000001002d */
[----:B------:R-:W-:Y:S01]  /*11730*/  FMUL.FTZ R42, R49, R39 ;  /* 0x00000027312a7220 */ /* 0x000fe20000410000 */
[C---:B------:R-:W-:Y:S01]  /*11740*/  IMAD.U32 R4, R29.reuse, 0x10000, RZ ;  /* 0x000100001d047824 */ /* 0x040fe200078e00ff */
[----:B------:R-:W-:Y:S01]  /*11750*/  LOP3.LUT R44, R29, 0xffff0000, RZ, 0xc0, !PT ;  /* 0xffff00001d2c7812 */ /* 0x000fe200078ec0ff */
[----:B------:R-:W-:Y:S01]  /*11760*/  FMUL.FTZ R27, R48, R40 ;  /* 0x00000028301b7220 */ /* 0x000fe20000410000 */
[----:B------:R-:W-:Y:S01]  /*11770*/  LOP3.LUT R46, R33, 0xffff0000, RZ, 0xc0, !PT ;  /* 0xffff0000212e7812 */ /* 0x000fe200078ec0ff */
[----:B------:R-:W-:-:S02]  /*11780*/  IMAD.U32 R41, R11, 0x10000, RZ ;  /* 0x000100000b297824 */ /* 0x000fc400078e00ff */
[-C--:B------:R-:W-:Y:S01]  /*11790*/  FFMA.FTZ R38, R49, R35.reuse, -R38 ;  /* 0x0000002331267223 */ /* 0x080fe20000010826 */
[----:B------:R-:W-:Y:S01]  /*117a0*/  FFMA.FTZ R42, R51, R35, R42 ;  /* 0x00000023332a7223 */ /* 0x000fe2000001002a */
[----:B------:R-:W-:Y:S01]  /*117b0*/  FMUL.FTZ R29, R4, R40 ;  /* 0x00000028041d7220 */ /* 0x000fe20000410000 */
[----:B------:R-:W-:Y:S02]  /*117c0*/  IMAD.U32 R45, R34, 0x10000, RZ ;  /* 0x00010000222d7824 */ /* 0x000fe400078e00ff */
[-C--:B------:R-:W-:Y:S01]  /*117d0*/  FMUL.FTZ R33, R46, R10.reuse ;  /* 0x0000000a2e217220 */ /* 0x080fe20000410000 */
[----:B------:R-:W-:Y:S01]  /*117e0*/  FMUL.FTZ R35, R44, R10 ;  /* 0x0000000a2c237220 */ /* 0x000fe20000410000 */
[----:B------:R-:W-:Y:S02]  /*117f0*/  IMAD.U32 R39, R30, 0x10000, RZ ;  /* 0x000100001e277824 */ /* 0x000fe400078e00ff */
[-C--:B------:R-:W-:Y:S01]  /*11800*/  FFMA.FTZ R27, R4, R36.reuse, -R27 ;  /* 0x00000024041b7223 */ /* 0x080fe2000001081b */
[----:B------:R-:W-:Y:S01]  /*11810*/  FFMA.FTZ R10, R48, R36, R29 ;  /* 0x00000024300a7223 */ /* 0x000fe2000001001d */
[-C--:B------:R-:W-:Y:S01]  /*11820*/  FMUL.FTZ R4, R45, R41.reuse ;  /* 0x000000292d047220 */ /* 0x080fe20000410000 */
[-C--:B------:R-:W-:Y:S01]  /*11830*/  FFMA.FTZ R36, R44, R6.reuse, -R33 ;  /* 0x000000062c247223 */ /* 0x080fe20000010821 */
[----:B------:R-:W-:Y:S01]  /*11840*/  FFMA.FTZ R35, R46, R6, R35 ;  /* 0x000000062e237223 */ /* 0x000fe20000010023 */
[C---:B------:R-:W-:Y:S01]  /*11850*/  FMUL.FTZ R6, R39.reuse, R41 ;  /* 0x0000002927067220 */ /* 0x040fe20000410000 */
[----:B------:R-:W-:Y:S01]  /*11860*/  LOP3.LUT R41, R32, 0xffff0000, RZ, 0xc0, !PT ;  /* 0xffff000020297812 */ /* 0x000fe200078ec0ff */
[-C--:B------:R-:W-:Y:S01]  /*11870*/  FFMA.FTZ R29, R39, R37.reuse, -R4 ;  /* 0x00000025271d7223 */ /* 0x080fe20000010804 */
[----:B------:R-:W-:Y:S01]  /*11880*/  LOP3.LUT R11, R11, 0xffff0000, RZ, 0xc0, !PT ;  /* 0xffff00000b0b7812 */ /* 0x000fe200078ec0ff */
[----:B------:R-:W-:Y:S01]  /*11890*/  FFMA.FTZ R37, R45, R37, R6 ;  /* 0x000000252d257223 */ /* 0x000fe20000010006 */
[----:B------:R-:W-:Y:S01]  /*118a0*/  LOP3.LUT R33, R28, 0xffff0000, RZ, 0xc0, !PT ;  /* 0xffff00001c217812 */ /* 0x000fe200078ec0ff */
[----:B------:R-:W-:Y:S01]  /*118b0*/  FMUL.FTZ R4, R41, R9 ;  /* 0x0000000929047220 */ /* 0x000fe20000410000 */
[----:B------:R-:W-:-:S02]  /*118c0*/  LOP3.LUT R49, R34, 0xffff0000, RZ, 0xc0, !PT ;  /* 0xffff000022317812 */ /* 0x000fc400078ec0ff */
[----:B------:R-:W-:Y:S01]  /*118d0*/  LOP3.LUT R39, R30, 0xffff0000, RZ, 0xc0, !PT ;  /* 0xffff00001e277812 */ /* 0x000fe200078ec0ff */
[----:B------:R-:W-:Y:S01]  /*118e0*/  FMUL.FTZ R6, R33, R9 ;  /* 0x0000000921067220 */ /* 0x000fe20000410000 */
[----:B------:R-:W-:Y:S01]  /*118f0*/  LOP3.LUT R5, R5, 0xffff0000, RZ, 0xc0, !PT ;  /* 0xffff000005057812 */ /* 0x000fe200078ec0ff */
[-C--:B------:R-:W-:Y:S01]  /*11900*/  FMUL.FTZ R28, R49, R11.reuse ;  /* 0x0000000b311c7220 */ /* 0x080fe20000410000 */
[----:B------:R-:W-:Y:S01]  /*11910*/  LOP3.LUT R7, R7, 0xffff0000, RZ, 0xc0, !PT ;  /* 0xffff000007077812 */ /* 0x000fe200078ec0ff */
[----:B------:R-:W-:Y:S01]  /*11920*/  FMUL.FTZ R30, R39, R11 ;  /* 0x0000000b271e7220 */ /* 0x000fe20000410000 */
[----:B------:R-:W-:Y:S01]  /*11930*/  F2FP.BF16.F32.PACK_AB R10, R35, R10 ;  /* 0x0000000a230a723e */ /* 0x000fe200000010ff */
[-C--:B------:R-:W-:Y:S01]  /*11940*/  FFMA.FTZ R9, R33, R5.reuse, -R4 ;  /* 0x0000000521097223 */ /* 0x080fe20000010804 */
[----:B------:R-:W-:Y:S01]  /*11950*/  FFMA.FTZ R11, R41, R5, R6 ;  /* 0x00000005290b7223 */ /* 0x000fe20000010006 */
[-C--:B------:R-:W-:Y:S01]  /*11960*/  FFMA.FTZ R28, R39, R7.reuse, -R28 ;  /* 0x00000007271c7223 */ /* 0x080fe2000001081c */
[----:B------:R-:W-:Y:S01]  /*11970*/  FFMA.FTZ R30, R49, R7, R30 ;  /* 0x00000007311e7223 */ /* 0x000fe2000001001e */
[----:B------:R-:W-:-:S02]  /*11980*/  F2FP.BF16.F32.PACK_AB R6, R36, R27 ;  /* 0x0000001b2406723e */ /* 0x000fc400000010ff */
[----:B------:R-:W-:Y:S02]  /*11990*/  F2FP.BF16.F32.PACK_AB R5, R9, R38 ;  /* 0x000000260905723e */ /* 0x000fe400000010ff */
[----:B------:R-:W-:Y:S02]  /*119a0*/  F2FP.BF16.F32.PACK_AB R4, R0, R43 ;  /* 0x0000002b0004723e */ /* 0x000fe400000010ff */
[----:B------:R-:W-:Y:S02]  /*119b0*/  F2FP.BF16.F32.PACK_AB R9, R11, R42 ;  /* 0x0000002a0b09723e */ /* 0x000fe400000010ff */
[----:B------:R-:W-:Y:S02]  /*119c0*/  F2FP.BF16.F32.PACK_AB R7, R28, R29 ;  /* 0x0000001d1c07723e */ /* 0x000fe400000010ff */
[----:B------:R-:W-:Y:S02]  /*119d0*/  F2FP.BF16.F32.PACK_AB R8, R8, R31 ;  /* 0x0000001f0808723e */ /* 0x000fe400000010ff */
[----:B------:R-:W-:Y:S01]  /*119e0*/  F2FP.BF16.F32.PACK_AB R11, R30, R37 ;  /* 0x000000251e0b723e */ /* 0x000fe200000010ff */
[----:B------:R0:W-:Y:S04]  /*119f0*/  STS.128 [R50], R4 ;  /* 0x0000000432007388 */ /* 0x0001e80000000c00 */
[----:B------:R0:W-:Y:S02]  /*11a00*/  STS.128 [R3+0x14400], R8 ;  /* 0x0144000803007388 */ /* 0x0001e40000000c00 */
.L_x_640:
[----:B------:R-:W-:Y:S05]  /*11a10*/  BSYNC B1 ;  /* 0x0000000000017941 */ /* 0x000fea0003800000 */
.L_x_639:
[----:B------:R-:W-:Y:S05]  /*11a20*/  @P1 BRA `(.L_x_612) ;  /* 0x00000004005c1947 */ /* 0x000fea0003800000 */
[----:B------:R-:W2:Y:S01]  /*11a30*/  LDL R40, [R1+0x84] ;  /* 0x0000840001287983 */ /* 0x000ea20000100800 */
[----:B------:R-:W-:Y:S01]  /*11a40*/  LEA.HI R26, R47, R26, RZ, 0x1d ;  /* 0x0000001a2f1a7211 */ /* 0x000fe200078fe8ff */
[C---:B------:R-:W-:Y:S01]  /*11a50*/  IMAD.U32 R36, R20.reuse, 0x10000, RZ ;  /* 0x0001000014247824 */ /* 0x040fe200078e00ff */
[----:B------:R-:W-:Y:S01]  /*11a60*/  LOP3.LUT R38, R20, 0xffff0000, RZ, 0xc0, !PT ;  /* 0xffff000014267812 */ /* 0x000fe200078ec0ff */
[----:B------:R-:W-:Y:S01]  /*11a70*/  IMAD.U32 R34, R12, 0x10000, RZ ;  /* 0x000100000c227824 */ /* 0x000fe200078e00ff */
[----:B0-----:R-:W-:Y:S01]  /*11a80*/  SHF.R.S32.HI R3, RZ, 0x1f, R26 ;  /* 0x0000001fff037819 */ /* 0x001fe2000001141a */
[----:B------:R-:W-:Y:S01]  /*11a90*/  IMAD.SHL.U32 R0, R26, 0x8, RZ ;  /* 0x000000081a007824 */ /* 0x000fe200078e00ff */
[----:B------:R-:W-:Y:S01]  /*11aa0*/  LOP3.LUT R12, R12, 0xffff0000, RZ, 0xc0, !PT ;  /* 0xffff00000c0c7812 */ /* 0x000fe200078ec0ff */
[----:B------:R-:W-:Y:S01]  /*11ab0*/  IMAD.U32 R20, R13, 0x10000, RZ ;  /* 0x000100000d147824 */ /* 0x000fe200078e00ff */
[----:B------:R-:W-:Y:S01]  /*11ac0*/  LEA.HI R3, R3, R26, RZ, 0x3 ;  /* 0x0000001a03037211 */ /* 0x000fe200078f18ff */
[----:B------:R-:W-:Y:S01]  /*11ad0*/  IMAD.U32 R41, R24, 0x10000, RZ ;  /* 0x0001000018297824 */ /* 0x000fe200078e00ff */
[----:B-----5:R-:W-:-:S02]  /*11ae0*/  LOP3.LUT R0, R54, 0x38, R0, 0xf8, !PT ;  /* 0x0000003836007812 */ /* 0x020fc400078ef800 */
[----:B------:R-:W-:Y:S01]  /*11af0*/  LOP3.LUT R24, R24, 0xffff0000, RZ, 0xc0, !PT ;  /* 0xffff000018187812 */ /* 0x000fe200078ec0ff */
[----:B------:R-:W-:Y:S01]  /*11b00*/  IMAD.SHL.U32 R3, R3, 0x400, RZ ;  /* 0x0000040003037824 */ /* 0x000fe200078e00ff */
[----:B------:R-:W-:Y:S02]  /*11b10*/  LOP3.LUT R0, R0, R53, RZ, 0x3c, !PT ;  /* 0x0000003500007212 */ /* 0x000fe400078e3cff */
[----:B------:R-:W-:Y:S02]  /*11b20*/  LOP3.LUT R13, R13, 0xffff0000, RZ, 0xc0, !PT ;  /* 0xffff00000d0d7812 */ /* 0x000fe400078ec0ff */
        /* <DEDUP_REMOVED lines=11> */
[----:B------:R-:W-:Y:S01]  /*11be0*/  FMUL.FTZ R37, R12, R8 ;  /* 0x000000080c257220 */ /* 0x000fe20000410000 */
[----:B------:R-:W-:-:S02]  /*11bf0*/  IMAD.U32 R31, R10, 0x10000, RZ ;  /* 0x000100000a1f7824 */ /* 0x000fc400078e00ff */
[----:B------:R-:W-:Y:S01]  /*11c00*/  FMUL.FTZ R39, R20, R30 ;  /* 0x0000001e14277220 */ /* 0x000fe20000410000 */
[----:B------:R-:W-:Y:S01]  /*11c10*/  LOP3.LUT R10, R10, 0xffff0000, RZ, 0xc0, !PT ;  /* 0xffff00000a0a7812 */ /* 0x000fe200078ec0ff */
[C---:B------:R-:W-:Y:S01]  /*11c20*/  IMAD.U32 R32, R11.reuse, 0x10000, RZ ;  /* 0x000100000b207824 */ /* 0x040fe200078e00ff */
[----:B------:R-:W-:Y:S01]  /*11c30*/  LOP3.LUT R11, R11, 0xffff0000, RZ, 0xc0, !PT ;  /* 0xffff00000b0b7812 */ /* 0x000fe200078ec0ff */
[----:B--2---:R-:W0:Y:S02]  /*11c40*/  LDS.128 R4, [R40] ;  /* 0x0000000028047984 */ /* 0x004e240000000c00 */
[C---:B0-----:R-:W-:Y:S01]  /*11c50*/  IMAD.U32 R0, R4.reuse, 0x10000, RZ ;  /* 0x0001000004007824 */ /* 0x041fe200078e00ff */
[----:B------:R-:W-:Y:S01]  /*11c60*/  LOP3.LUT R4, R4, 0xffff0000, RZ, 0xc0, !PT ;  /* 0xffff000004047812 */ /* 0x000fe200078ec0ff */
[----:B------:R-:W-:Y:S01]  /*11c70*/  IMAD.U32 R26, R5, 0x10000, RZ ;  /* 0x00010000051a7824 */ /* 0x000fe200078e00ff */
[----:B------:R-:W-:Y:S01]  /*11c80*/  SHF.L.U32 R28, R7, 0x10, RZ ;  /* 0x00000010071c7819 */ /* 0x000fe200000006ff */
[----:B------:R-:W-:Y:S01]  /*11c90*/  FFMA.FTZ R33, R34, R0, -R33 ;  /* 0x0000000022217223 */ /* 0x000fe20000010821 */
[----:B------:R-:W-:-:S02]  /*11ca0*/  IMAD.U32 R34, R21, 0x10000, RZ ;  /* 0x0001000015227824 */ /* 0x000fc400078e00ff */
[----:B------:R-:W-:Y:S01]  /*11cb0*/  FFMA.FTZ R29, R36, R0, R29 ;  /* 0x00000000241d7223 */ /* 0x000fe2000001001d */
[-C--:B------:R-:W-:Y:S01]  /*11cc0*/  FFMA.FTZ R0, R12, R4.reuse, -R35 ;  /* 0x000000040c007223 */ /* 0x080fe20000010823 */
[----:B------:R-:W-:Y:S01]  /*11cd0*/  FFMA.FTZ R8, R38, R4, R37 ;  /* 0x0000000426087223 */ /* 0x000fe20000010025 */
[----:B------:R-:W-:Y:S01]  /*11ce0*/  FMUL.FTZ R35, R34, R30 ;  /* 0x0000001e22237220 */ /* 0x000fe20000410000 */
[----:B------:R-:W-:Y:S02]  /*11cf0*/  IMAD.U32 R37, R14, 0x10000, RZ ;  /* 0x000100000e257824 */ /* 0x000fe400078e00ff */
[-C--:B------:R-:W-:Y:S01]  /*11d00*/  FMUL.FTZ R4, R41, R31.reuse ;  /* 0x0000001f29047220 */ /* 0x080fe20000410000 */
[----:B------:R-:W-:Y:S01]  /*11d10*/  IMAD.U32 R27, R6, 0x10000, RZ ;  /* 0x00010000061b7824 */ /* 0x000fe200078e00ff */
[----:B------:R-:W-:Y:S01]  /*11d20*/  LOP3.LUT R14, R14, 0xffff0000, RZ, 0xc0, !PT ;  /* 0xffff00000e0e7812 */ /* 0x000fe200078ec0ff */
[-C--:B------:R-:W-:Y:S01]  /*11d30*/  FFMA.FTZ R35, R20, R26.reuse, -R35 ;  /* 0x0000001a14237223 */ /* 0x080fe20000010823 */
[----:B------:R-:W-:Y:S01]  /*11d40*/  FFMA.FTZ R39, R34, R26, R39 ;  /* 0x0000001a22277223 */ /* 0x000fe20000010027 */
[C---:B------:R-:W-:Y:S01]  /*11d50*/  FMUL.FTZ R12, R37.reuse, R31 ;  /* 0x0000001f250c7220 */ /* 0x040fe20000410000 */
[----:B------:R-:W-:Y:S01]  /*11d60*/  FFMA.FTZ R20, R37, R27, -R4 ;  /* 0x0000001b25147223 */ /* 0x000fe20000010804 */
[----:B------:R-:W-:-:S02]  /*11d70*/  IMAD.U32 R26, R25, 0x10000, RZ ;  /* 0x00010000191a7824 */ /* 0x000fc400078e00ff */
[-C--:B------:R-:W-:Y:S01]  /*11d80*/  FMUL.FTZ R31, R24, R10.reuse ;  /* 0x0000000a181f7220 */ /* 0x080fe20000410000 */
[----:B------:R-:W-:Y:S02]  /*11d90*/  IMAD.U32 R4, R15, 0x10000, RZ ;  /* 0x000100000f047824 */ /* 0x000fe400078e00ff */
[----:B------:R-:W-:Y:S01]  /*11da0*/  FMUL.FTZ R37, R14, R10 ;  /* 0x0000000a0e257220 */ /* 0x000fe20000410000 */
[----:B------:R-:W-:Y:S01]  /*11db0*/  LOP3.LUT R6, R6, 0xffff0000, RZ, 0xc0, !PT ;  /* 0xffff000006067812 */ /* 0x000fe200078ec0ff */
[----:B------:R-:W-:Y:S01]  /*11dc0*/  FFMA.FTZ R10, R41, R27, R12 ;  /* 0x0000001b290a7223 */ /* 0x000fe2000001000c */
[-C--:B------:R-:W-:Y:S01]  /*11dd0*/  FMUL.FTZ R27, R26, R32.reuse ;  /* 0x000000201a1b7220 */ /* 0x080fe20000410000 */
[----:B------:R-:W-:Y:S01]  /*11de0*/  LOP3.LUT R21, R21, 0xffff0000, RZ, 0xc0, !PT ;  /* 0xffff000015157812 */ /* 0x000fe200078ec0ff */
[----:B------:R-:W-:Y:S01]  /*11df0*/  FMUL.FTZ R41, R4, R32 ;  /* 0x0000002004297220 */ /* 0x000fe20000410000 */
[----:B------:R-:W-:Y:S01]  /*11e00*/  LOP3.LUT R25, R25, 0xffff0000, RZ, 0xc0, !PT ;  /* 0xffff000019197812 */ /* 0x000fe200078ec0ff */
[----:B------:R-:W-:Y:S01]  /*11e10*/  FFMA.FTZ R37, R24, R6, R37 ;  /* 0x0000000618257223 */ /* 0x000fe20000010025 */
[----:B------:R-:W-:Y:S01]  /*11e20*/  LOP3.LUT R15, R15, 0xffff0000, RZ, 0xc0, !PT ;  /* 0xffff00000f0f7812 */ /* 0x000fe200078ec0ff */
[----:B------:R-:W-:Y:S01]  /*11e30*/  FFMA.FTZ R27, R4, R28, -R27 ;  /* 0x0000001c041b7223 */ /* 0x000fe2000001081b */
[----:B------:R-:W-:Y:S01]  /*11e40*/  LOP3.LUT R5, R5, 0xffff0000, RZ, 0xc0, !PT ;  /* 0xffff000005057812 */ /* 0x000fe200078ec0ff */
[----:B------:R-:W-:Y:S01]  /*11e50*/  FFMA.FTZ R31, R14, R6, -R31 ;  /* 0x000000060e1f7223 */ /* 0x000fe2000001081f */
[----:B------:R-:W-:Y:S01]  /*11e60*/  LOP3.LUT R7, R7, 0xffff0000, RZ, 0xc0, !PT ;  /* 0xffff000007077812 */ /* 0x000fe200078ec0ff */
        /* <DEDUP_REMOVED lines=19> */
.L_x_612:
[----:B------:R-:W-:Y:S05]  /*11fa0*/  BSYNC B0 ;  /* 0x0000000000007941 */ /* 0x000fea0003800000 */
.L_x_578:
[----:B------:R-:W-:Y:S01]  /*11fb0*/  @!PT LDS RZ, [RZ] ;  /* 0x00000000fffff984 */ /* 0x000fe20000000800 */
[----:B------:R-:W-:Y:S01]  /*11fc0*/  @!PT LDS RZ, [RZ] ;  /* 0x00000000fffff984 */ /* 0x000fe20000000800 */
[----:B------:R-:W-:Y:S01]  /*11fd0*/  @!PT LDS RZ, [RZ] ;  /* 0x00000000fffff984 */ /* 0x000fe20000000800 */
[----:B------:R-:W-:Y:S01]  /*11fe0*/  @!PT LDS RZ, [RZ] ;  /* 0x00000000fffff984 */ /* 0x000fe20000000800 */
[----:B------:R0:W-:Y:S06]  /*11ff0*/  MEMBAR.ALL.CTA ;  /* 0x0000000000007992 */ /* 0x0001ec0000008000 */
[----:B0-----:R-:W0:Y:S01]  /*12000*/  FENCE.VIEW.ASYNC.S ;  /* 0x00000000000073c6 */ /* 0x001e220000000000 */
[----:B------:R-:W-:Y:S05]  /*12010*/  WARPSYNC.ALL ;  /* 0x0000000000007948 */ /* 0x000fea0003800000 */
[----:B0-----:R-:W-:Y:S06]  /*12020*/  BAR.SYNC.DEFER_BLOCKING 0xd, 0x100 ;  /* 0x0344000000007b1d */ /* 0x001fec0000010000 */
.L_x_576:
[----:B------:R-:W-:-:S06]  /*12030*/  ULOP3.LUT UR4, UR60, 0x1, URZ, 0xfc, !UPT ;  /* 0x000000013c047892 */ /* 0x000fcc000f8efc3f */
[----:B------:R-:W-:-:S05]  /*12040*/  IMAD.U32 R0, RZ, RZ, UR4 ;  /* 0x00000004ff007e24 */ /* 0x000fca000f8e00ff */
[----:B------:R-:W-:-:S13]  /*12050*/  ISETP.NE.AND P0, PT, R0, 0x3, PT ;  /* 0x000000030000780c */ /* 0x000fda0003f05270 */
[----:B------:R-:W-:Y:S05]  /*12060*/  @!P0 BRA `(.L_x_641) ;  /* 0x0000000000048947 */ /* 0x000fea0003800000 */
[----:B------:R-:W-:Y:S01]  /*12070*/  BPT.TRAP 0x1 ;  /* 0x000000040000795c */ /* 0x000fe20000300000 */
.L_x_641:
[----:B------:R-:W-:Y:S01]  /*12080*/  IMAD R0, R221, 0x8, R16 ;  /* 0x00000008dd007824 */ /* 0x000fe200078e0210 */
[----:B01234-:R-:W-:-:S04]  /*12090*/  SHF.L.U32 R3, R222, 0x1f, RZ ;  /* 0x0000001fde037819 */ /* 0x01ffc800000006ff */
[----:B------:R0:W1:Y:S01]  /*120a0*/  SYNCS.PHASECHK.TRANS64.TRYWAIT P1, [R0+URZ+0x38830], R3 ;  /* 0x03883003000075a7 */ /* 0x000062000802017f */
[----:B------:R-:W-:Y:S05]  /*120b0*/  @!P0 BRA `(.L_x_642) ;  /* 0x0000000000048947 */ /* 0x000fea0003800000 */
[----:B------:R-:W-:Y:S01]  /*120c0*/  BPT.TRAP 0x1 ;  /* 0x000000040000795c */ /* 0x000fe20000300000 */
.L_x_642:
[----:B------:R-:W2:Y:S01]  /*120d0*/  LDL R6, [R1+0x70] ;  /* 0x0000700001067983 */ /* 0x000ea20000100800 */
[----:B------:R-:W-:Y:S01]  /*120e0*/  IMAD.MOV.U32 R5, RZ, RZ, -0x2 ;  /* 0xfffffffeff057424 */ /* 0x000fe200078e00ff */
[----:B--2---:R-:W-:-:S04]  /*120f0*/  SHF.R.S32.HI R4, RZ, 0x1f, R6 ;  /* 0x0000001fff047819 */ /* 0x004fc80000011406 */
[----:B------:R-:W-:-:S04]  /*12100*/  LEA.HI R4, R4, R6, RZ, 0x2 ;  /* 0x0000000604047211 */ /* 0x000fc800078f10ff */
[----:B------:R-:W-:-:S05]  /*12110*/  LOP3.LUT R4, R4, 0x7ffffffc, RZ, 0xc0, !PT ;  /* 0x7ffffffc04047812 */ /* 0x000fca00078ec0ff */
[----:B------:R-:W-:Y:S01]  /*12120*/  IMAD.IADD R4, R6, 0x1, -R4 ;  /* 0x0000000106047824 */ /* 0x000fe200078e0a04 */
[----:B-1----:R-:W-:Y:S06]  /*12130*/  @P1 BRA `(.L_x_643) ;  /* 0x0000000000081947 */ /* 0x002fec0003800000 */
[----:B------:R-:W1:Y:S02]  /*12140*/  SYNCS.PHASECHK.TRANS64.TRYWAIT P1, [R0+URZ+0x38830], R3 ;  /* 0x03883003000075a7 */ /* 0x000e64000802017f */
[----:B-1----:R-:W-:Y:S05]  /*12150*/  @!P1 BRA `(.L_x_644) ;  /* 0x0000014000449947 */ /* 0x002fea0003800000 */
.L_x_643:
[----:B------:R-:W2:Y:S01]  /*12160*/  S2R R6, SR_TID.X ;  /* 0x0000000000067919 */ /* 0x000ea20000002100 */
[----:B------:R-:W-:Y:S05]  /*12170*/  WARPSYNC.ALL ;  /* 0x0000000000007948 */ /* 0x000fea0003800000 */
[----:B------:R-:W-:Y:S02]  /*12180*/  IMAD R5, R4, R5, 0x50 ;  /* 0x0000005004057424 */ /* 0x000fe400078e0205 */
[----:B------:R-:W-:Y:S01]  /*12190*/  IMAD.MOV.U32 R151, RZ, RZ, RZ ;  /* 0x000000ffff977224 */ /* 0x000fe200078e00ff */
[----:B--2---:R-:W-:-:S04]  /*121a0*/  LOP3.LUT R6, R6, 0x7f, RZ, 0xc0, !PT ;  /* 0x0000007f06067812 */ /* 0x004fc800078ec0ff */
[----:B------:R-:W-:Y:S01]  /*121b0*/  ISETP.NE.AND P1, PT, R6, RZ, PT ;  /* 0x000000ff0600720c */ /* 0x000fe20003f25270 */
[----:B01----:R-:W-:Y:S01]  /*121c0*/  VIADD R3, R16, 0x24400 ;  /* 0x0002440010037836 */ /* 0x003fe20000000000 */
[----:B------:R-:W-:Y:S01]  /*121d0*/  R2UR UR12, R2 ;  /* 0x00000000020c72ca */ /* 0x000fe200000e0000 */
[----:B------:R-:W-:Y:S01]  /*121e0*/  WARPGROUP.ARRIVE ;  /* 0x00000000000079c5 */ /* 0x000fe20000000000 */
[----:B------:R-:W-:Y:S01]  /*121f0*/  UMOV UR9, 0x40000040 ;  /* 0x4000004000097882 */ /* 0x000fe20000000000 */
[----:B------:R-:W-:Y:S01]  /*12200*/  MOV R7, 0x40000040 ;  /* 0x4000004000077802 */ /* 0x000fe20000000f00 */
[----:B------:R-:W-:Y:S01]  /*12210*/  UMOV UR5, UR9 ;  /* 0x0000000900057c82 */ /* 0x000fe20008000000 */
[----:B------:R-:W-:Y:S01]  /*12220*/  SHF.R.U32.HI R3, RZ, 0x4, R3 ;  /* 0x00000004ff037819 */ /* 0x000fe20000011603 */
[----:B------:R-:W-:Y:S01]  /*12230*/  IMAD.MOV.U32 R9, RZ, RZ, 0x40000040 ;  /* 0x40000040ff097424 */ /* 0x000fe200078e00ff */
[----:B------:R-:W-:Y:S01]  /*12240*/  R2UR UR7, R7 ;  /* 0x00000000070772ca */ /* 0x000fe200000e0000 */
[----:B------:R-:W-:Y:S01]  /*12250*/  IMAD.MOV.U32 R7, RZ, RZ, 0x40000040 ;  /* 0x40000040ff077424 */ /* 0x000fe200078e00ff */
[----:B------:R-:W-:Y:S01]  /*12260*/  LOP3.LUT R3, R3, 0x3fff, RZ, 0xc0, !PT ;  /* 0x00003fff03037812 */ /* 0x000fe200078ec0ff */
[----:B------:R-:W-:Y:S01]  /*12270*/  UMOV UR17, 0x40000040 ;  /* 0x4000004000117882 */ /* 0x000fe20000000000 */
[----:B------:R-:W-:Y:S01]  /*12280*/  IMAD.U32 R11, RZ, RZ, UR9 ;  /* 0x00000009ff0b7e24 */ /* 0x000fe2000f8e00ff */
[----:B------:R-:W-:Y:S01]  /*12290*/  UMOV UR53, 0x40000040 ;  /* 0x4000004000357882 */ /* 0x000fe20000000000 */
[----:B------:R-:W-:Y:S01]  /*122a0*/  LOP3.LUT R226, R3, 0x10000, RZ, 0xfc, !PT ;  /* 0x0001000003e27812 */ /* 0x000fe200078efcff */
[----:B------:R-:W-:Y:S01]  /*122b0*/  IMAD.MOV.U32 R3, RZ, RZ, 0x40000040 ;  /* 0x40000040ff037424 */ /* 0x000fe200078e00ff */
[----:B------:R-:W-:Y:S01]  /*122c0*/  ULOP3.LUT UR12, UR12, 0x10000, URZ, 0xfc, !UPT ;  /* 0x000100000c0c7892 */ /* 0x000fe2000f8efc3f */
[----:B------:R-:W-:Y:S01]  /*122d0*/  IMAD.IADD R5, R5, 0x1, R148 ;  /* 0x0000000105057824 */ /* 0x000fe200078e0294 */
[----:B------:R-:W-:Y:S01]  /*122e0*/  UMOV UR49, 0x40000040 ;  /* 0x4000004000317882 */ /* 0x000fe20000000000 */
[----:B------:R-:W-:Y:S01]  /*122f0*/  IMAD R2, R221, 0xa00, R226 ;  /* 0x00000a00dd027824 */ /* 0x000fe200078e02e2 */
[----:B------:R-:W-:Y:S01]  /*12300*/  R2UR UR11, R3 ;  /* 0x00000000030b72ca */ /* 0x000fe200000e0000 */
[----:B------:R-:W-:Y:S01]  /*12310*/  UIADD3 UR52, UR12, 0x806, URZ ;  /* 0x000008060c347890 */ /* 0x000fe2000fffe03f */
[----:B------:R-:W-:Y:S01]  /*12320*/  IMAD.MOV.U32 R3, RZ, RZ, 0x40000040 ;  /* 0x40000040ff037424 */ /* 0x000fe200078e00ff */
[----:B------:R-:W-:Y:S01]  /*12330*/  UMOV UR8, UR12 ;  /* 0x0000000c00087c82 */ /* 0x000fe20008000000 */
[C---:B------:R-:W-:Y:S01]  /*12340*/  R2UR UR10, R2.reuse ;  /* 0x00000000020a72ca */ /* 0x040fe200000e0000 */
[C---:B------:R-:W-:Y:S01]  /*12350*/  VIADD R6, R2.reuse, 0x80 ;  /* 0x0000008002067836 */ /* 0x040fe20000000000 */
[----:B------:R-:W-:Y:S01]  /*12360*/  UMOV UR4, UR8 ;  /* 0x0000000800047c82 */ /* 0x000fe20008000000 */
[----:B------:R-:W-:Y:S01]  /*12370*/  VIADD R8, R2, 0x200 ;  /* 0x0000020002087836 */ /* 0x000fe20000000000 */
[----:B------:R-:W-:Y:S01]  /*12380*/  UIADD3 UR48, UR12, 0xc00, URZ ;  /* 0x00000c000c307890 */ /* 0x000fe2000fffe03f */
[----:B------:R-:W-:Y:S01]  /*12390*/  IMAD.U32 R10, RZ, RZ, UR8 ;  /* 0x00000008ff0a7e24 */ /* 0x000fe2000f8e00ff */
[----:B------:R-:W-:Y:S01]  /*123a0*/  R2UR UR6, R6 ;  /* 0x00000000060672ca */ /* 0x000fe200000e0000 */
[----:B------:R-:W-:Y:S01]  /*123b0*/  VIADD R6, R2, 0x100 ;  /* 0x0000010002067836 */ /* 0x000fe20000000000 */
[----:B------:R-:W-:Y:S01]  /*123c0*/  UIADD3 UR44, UR12, 0xc02, URZ ;  /* 0x00000c020c2c7890 */ /* 0x000fe2000fffe03f */
[----:B------:R-:W-:Y:S01]  /*123d0*/  IMAD R5, R180, -0x50, R5 ;  /* 0xffffffb0b4057824 */ /* 0x000fe200078e0205 */
[----:B------:R0:W-:Y:S01]  /*123e0*/  STL.64 [R1+0x58], R10 ;  /* 0x0000580a01007387 */ /* 0x0001e20000100a00 */
[----:B------:R-:W-:Y:S01]  /*123f0*/  UMOV UR45, 0x40000040 ;  /* 0x40000040002d7882 */ /* 0x000fe20000000000 */
[----:B------:R-:W-:Y:S01]  /*12400*/  UIADD3 UR40, UR12, 0xc04, URZ ;  /* 0x00000c040c287890 */ /* 0x000fe2000fffe03f */
[----:B------:R-:W-:Y:S01]  /*12410*/  HGMMA.64x16x16.F32.BF16 R56, gdesc[UR8], RZ, !UPT, gsb0 ;  /* 0x00200000083879f0 */ /* 0x000fe2000c0018ff */
[----:B------:R-:W-:Y:S01]  /*12420*/  R2UR UR10, R8 ;  /* 0x00000000080a72ca */ /* 0x000fe200000e0000 */
[----:B------:R-:W-:Y:S01]  /*12430*/  VIADD R8, R2, 0x202 ;  /* 0x0000020202087836 */ /* 0x000fe20000000000 */
[----:B------:R-:W-:Y:S01]  /*12440*/  R2UR UR11, R9 ;  /* 0x00000000090b72ca */ /* 0x000fe200000e0000 */
[----:B------:R-:W-:Y:S01]  /*12450*/  UMOV UR41, 0x40000040 ;  /* 0x4000004000297882 */ /* 0x000fe20000000000 */
[----:B------:R-:W-:Y:S01]  /*12460*/  MOV R9, 0x40000040 ;  /* 0x4000004000097802 */ /* 0x000fe20000000f00 */
[----:B------:R-:W-:Y:S01]  /*12470*/  UIADD3 UR36, UR12, 0xc06, URZ ;  /* 0x00000c060c247890 */ /* 0x000fe2000fffe03f */
[C---:B------:R-:W-:Y:S01]  /*12480*/  ISETP.GT.AND P6, PT, R5.reuse, RZ, PT ;  /* 0x000000ff0500720c */ /* 0x040fe20003fc4270 */
[----:B------:R-:W-:Y:S01]  /*12490*/  UMOV UR37, 0x40000040 ;  /* 0x4000004000257882 */ /* 0x000fe20000000000 */
[----:B0-----:R-:W-:Y:S01]  /*124a0*/  IMAD.U32 R11, RZ, RZ, UR17 ;  /* 0x00000011ff0b7e24 */ /* 0x001fe2000f8e00ff */
[C---:B------:R-:W-:Y:S01]  /*124b0*/  ISETP.GT.AND P5, PT, R5.reuse, 0x1, PT ;  /* 0x000000010500780c */ /* 0x040fe20003fa4270 */
[----:B------:R-:W-:Y:S01]  /*124c0*/  @!P1 VIADD R0, R0, 0x38840 ;  /* 0x0003884000009836 */ /* 0x000fe20000000000 */
[C---:B------:R-:W-:Y:S01]  /*124d0*/  ISETP.GT.AND P4, PT, R5.reuse, 0x8, PT ;  /* 0x000000080500780c */ /* 0x040fe20003f84270 */
[----:B------:R-:W-:Y:S01]  /*124e0*/  BSSY B0, `(.L_x_645) ;  /* 0x0000924000007945 */ /* 0x000fe20003800000 */
[C---:B------:R-:W-:Y:S01]  /*124f0*/  ISETP.GT.AND P3, PT, R5.reuse, 0x9, PT ;  /* 0x000000090500780c */ /* 0x040fe20003f64270 */
[--C-:B------:R-:W-:Y:S01]  /*12500*/  IMAD.MOV.U32 R150, RZ, RZ, R151.reuse ;  /* 0x000000ffff967224 */ /* 0x100fe200078e0097 */
[----:B------:R-:W-:Y:S01]  /*12510*/  ISETP.GT.AND P2, PT, R5, 0x10, PT ;  /* 0x000000100500780c */ /* 0x000fe20003f44270 */
[--C-:B------:R-:W-:Y:S01]  /*12520*/  IMAD.MOV.U32 R149, RZ, RZ, R151.reuse ;  /* 0x000000ffff957224 */ /* 0x100fe200078e0097 */
[----:B------:R-:W-:Y:S01]  /*12530*/  P2R R12, PR, RZ, 0x1 ;  /* 0x00000001ff0c7803 */ /* 0x000fe20000000000 */
[--C-:B------:R-:W-:Y:S01]  /*12540*/  IMAD.MOV.U32 R147, RZ, RZ, R151.reuse ;  /* 0x000000ffff937224 */ /* 0x100fe200078e0097 */
[----:B------:R-:W-:Y:S01]  /*12550*/  @!P1 PRMT R0, RZ, 0x654, R0 ;  /* 0x00000654ff009816 */ /* 0x000fe20000000000 */
[--C-:B-----5:R-:W-:Y:S01]  /*12560*/  IMAD.MOV.U32 R146, RZ, RZ, R151.reuse ;  /* 0x000000ffff927224 */ /* 0x120fe200078e0097 */
        /* <DEDUP_REMOVED lines=23> */
[----:B------:R-:W-:Y:S01]  /*126e0*/  IMAD.MOV.U32 R127, RZ, RZ, R151 ;  /* 0x000000ffff7f7224 */ /* 0x000fe200078e0097 */
[----:B------:R-:W-:Y:S01]  /*126f0*/  HGMMA.64x16x16.F32.BF16 R48, gdesc[UR4], RZ, !UPT, gsb0 ;  /* 0x00200000043079f0 */ /* 0x000fe2000c0018ff */
[----:B------:R-:W-:Y:S01]  /*12700*/  R2UR UR6, R6 ;  /* 0x00000000060672ca */ /* 0x000fe200000e0000 */
[----:B------:R-:W-:Y:S01]  /*12710*/  UMOV UR4, UR8 ;  /* 0x0000000800047c82 */ /* 0x000fe20008000000 */
[----:B------:R-:W-:Y:S01]  /*12720*/  R2UR UR7, R7 ;  /* 0x00000000070772ca */ /* 0x000fe200000e0000 */
[----:B------:R-:W-:Y:S01]  /*12730*/  UMOV UR5, UR9 ;  /* 0x0000000900057c82 */ /* 0x000fe20008000000 */
[----:B------:R-:W-:Y:S02]  /*12740*/  VIADD R6, R2, 0x180 ;  /* 0x0000018002067836 */ /* 0x000fe40000000000 */
[----:B------:R-:W-:-:S02]  /*12750*/  IMAD.MOV.U32 R7, RZ, RZ, 0x40000040 ;  /* 0x40000040ff077424 */ /* 0x000fc400078e00ff */
        /* <DEDUP_REMOVED lines=34> */
[--C-:B------:R-:W-:Y:S01]  /*12980*/  IMAD.MOV.U32 R99, RZ, RZ, R151.reuse ;  /* 0x000000ffff637224 */ /* 0x100fe200078e0097 */
[----:B------:R-:W-:Y:S01]  /*12990*/  R2UR UR18, R6 ;  /* 0x00000000061272ca */ /* 0x000fe200000e0000 */
[----:B------:R-:W-:Y:S01]  /*129a0*/  VIADD R6, R2, 0x82 ;  /* 0x0000008202067836 */ /* 0x000fe20000000000 */
[----:B------:R-:W-:Y:S01]  /*129b0*/  R2UR UR19, R7 ;  /* 0x00000000071372ca */ /* 0x000fe200000e0000 */
[----:B------:R-:W-:Y:S02]  /*129c0*/  IMAD.MOV.U32 R7, RZ, RZ, 0x40000040 ;  /* 0x40000040ff077424 */ /* 0x000fe400078e00ff */
        /* <DEDUP_REMOVED lines=25> */
[----:B------:R-:W-:Y:S01]  /*12b60*/  UIADD3 UR4, UR12, 0x2, URZ ;  /* 0x000000020c047890 */ /* 0x000fe2000fffe03f */
[----:B------:R-:W-:Y:S01]  /*12b70*/  R2UR UR6, R6 ;  /* 0x00000000060672ca */ /* 0x000fe200000e0000 */
[----:B------:R-:W-:Y:S01]  /*12b80*/  VIADD R6, R2, 0x102 ;  /* 0x0000010202067836 */ /* 0x000fe20000000000 */
[----:B------:R-:W-:Y:S01]  /*12b90*/  R2UR UR7, R7 ;  /* 0x00000000070772ca */ /* 0x000fe200000e0000 */
[----:B------:R-:W-:-:S03]  /*12ba0*/  IMAD.MOV.U32 R7, RZ, RZ, 0x40000040 ;  /* 0x40000040ff077424 */ /* 0x000fc600078e00ff */
[----:B------:R-:W-:Y:S02]  /*12bb0*/  UMOV UR16, UR4 ;  /* 0x0000000400107c82 */ /* 0x000fe40008000000 */
[----:B------:R-:W-:-:S05]  /*12bc0*/  IMAD.U32 R10, RZ, RZ, UR16 ;  /* 0x00000010ff0a7e24 */ /* 0x000fca000f8e00ff */
[----:B------:R0:W-:Y:S01]  /*12bd0*/  STL.64 [R1+0x50], R10 ;  /* 0x0000500a01007387 */ /* 0x0001e20000100a00 */
[----:B------:R-:W-:Y:S02]  /*12be0*/  WARPGROUP.DEPBAR.LE gsb0, 0x0 ;  /* 0x00008000000079c5 */ /* 0x000fe40000010000 */
[----:B------:R-:W-:-:S06]  /*12bf0*/  WARPGROUP.ARRIVE ;  /* 0x00000000000079c5 */ /* 0x000fcc0000000000 */
[----:B------:R-:W-:Y:S01]  /*12c00*/  HGMMA.64x16x16.F32.BF16 R24, gdesc[UR8], RZ, !UPT, gsb0 ;  /* 0x00200000081879f0 */ /* 0x000fe2000c0018ff */
[----:B------:R-:W-:Y:S01]  /*12c10*/  UMOV UR8, UR16 ;  /* 0x0000001000087c82 */ /* 0x000fe20008000000 */
[----:B------:R-:W-:Y:S01]  /*12c20*/  UMOV UR9, UR17 ;  /* 0x0000001100097c82 */ /* 0x000fe20008000000 */
[----:B------:R-:W-:Y:S01]  /*12c30*/  UMOV UR4, UR8 ;  /* 0x0000000800047c82 */ /* 0x000fe20008000000 */
[----:B------:R-:W-:Y:S01]  /*12c40*/  UMOV UR5, UR9 ;  /* 0x0000000900057c82 */ /* 0x000fe20008000000 */
[----:B------:R-:W-:Y:S01]  /*12c50*/  R2UR UR10, R8 ;  /* 0x00000000080a72ca */ /* 0x000fe200000e0000 */
[----:B------:R-:W-:Y:S01]  /*12c60*/  VIADD R8, R2, 0x204 ;  /* 0x0000020402087836 */ /* 0x000fe20000000000 */
[----:B------:R-:W-:Y:S01]  /*12c70*/  R2UR UR11, R9 ;  /* 0x00000000090b72ca */ /* 0x000fe200000e0000 */
[----:B------:R-:W-:Y:S01]  /*12c80*/  IMAD.MOV.U32 R9, RZ, RZ, 0x40000040 ;  /* 0x40000040ff097424 */ /* 0x000fe200078e00ff */
[----:B------:R-:W-:Y:S02]  /*12c90*/  WARPGROUP.DEPBAR.LE gsb0, 0x0 ;  /* 0x00008000000079c5 */ /* 0x000fe40000010000 */
[----:B------:R-:W-:-:S06]  /*12ca0*/  WARPGROUP.ARRIVE ;  /* 0x00000000000079c5 */ /* 0x000fcc0000000000 */
[----:B------:R-:W-:Y:S01]  /*12cb0*/  HGMMA.64x16x16.F32.BF16 R56, gdesc[UR16], R56, gsb0 ;  /* 0x00200000103879f0 */ /* 0x000fe20008001838 */
[----:B------:R-:W-:Y:S02]  /*12cc0*/  UMOV UR17, 0x40000040 ;  /* 0x4000004000117882 */ /* 0x000fe40000000000 */
[----:B0-----:R-:W-:Y:S01]  /*12cd0*/  IMAD.U32 R11, RZ, RZ, UR17 ;  /* 0x00000011ff0b7e24 */ /* 0x001fe2000f8e00ff */
[----:B------:R-:W-:Y:S02]  /*12ce0*/  WARPGROUP.DEPBAR.LE gsb0, 0x0 ;  /* 0x00008000000079c5 */ /* 0x000fe40000010000 */
[----:B------:R-:W-:-:S06]  /*12cf0*/  WARPGROUP.ARRIVE ;  /* 0x00000000000079c5 */ /* 0x000fcc0000000000 */
[----:B------:R-:W-:Y:S01]  /*12d00*/  HGMMA.64x16x16.F32.BF16 R48, gdesc[UR4], R48, gsb0 ;  /* 0x00200000043079f0 */ /* 0x000fe20008001830 */
[----:B------:R-:W-:Y:S01]  /*12d10*/  R2UR UR6, R6 ;  /* 0x00000000060672ca */ /* 0x000fe200000e0000 */
[----:B------:R-:W-:Y:S01]  /*12d20*/  UMOV UR4, UR8 ;  /* 0x0000000800047c82 */ /* 0x000fe20008000000 */
[----:B------:R-:W-:Y:S01]  /*12d30*/  R2UR UR7, R7 ;  /* 0x00000000070772ca */ /* 0x000fe200000e0000 */
[----:B------:R-:W-:Y:S01]  /*12d40*/  UMOV UR5, UR9 ;  /* 0x0000000900057c82 */ /* 0x000fe20008000000 */
[----:B------:R-:W-:Y:S02]  /*12d50*/  VIADD R6, R2, 0x182 ;  /* 0x0000018202067836 */ /* 0x000fe40000000000 */
[----:B------:R-:W-:Y:S01]  /*12d60*/  IMAD.MOV.U32 R7, RZ, RZ, 0x40000040 ;  /* 0x40000040ff077424 */ /* 0x000fe200078e00ff */
        /* <DEDUP_REMOVED lines=8> */
[----:B------:R-:W-:-:S03]  /*12df0*/  IMAD.MOV.U32 R7, RZ, RZ, 0x40000040 ;  /* 0x40000040ff077424 */ /* 0x000fc600078e00ff */
[----:B------:R-:W-:Y:S01]  /*12e00*/  R2UR UR18, R6 ;  /* 0x00000000061272ca */ /* 0x000fe200000e0000 */
[----:B------:R-:W-:Y:S01]  /*12e10*/  VIADD R6, R2, 0x84 ;  /* 0x0000008402067836 */ /* 0x000fe20000000000 */
[----:B------:R-:W-:Y:S01]  /*12e20*/  R2UR UR19, R7 ;  /* 0x00000000071372ca */ /* 0x000fe200000e0000 */
[----:B------:R-:W-:Y:S01]  /*12e30*/  IMAD.MOV.U32 R7, RZ, RZ, 0x40000040 ;  /* 0x40000040ff077424 */ /* 0x000fe200078e00ff */
[----:B------:R-:W-:Y:S02]  /*12e40*/  WARPGROUP.DEPBAR.LE gsb0, 0x0 ;  /* 0x00008000000079c5 */ /* 0x000fe40000010000 */
[----:B------:R-:W-:-:S06]  /*12e50*/  WARPGROUP.ARRIVE ;  /* 0x00000000000079c5 */ /* 0x000fcc0000000000 */
[----:B------:R-:W-:Y:S01]  /*12e60*/  HGMMA.64x16x16.F32.BF16 R32, gdesc[UR4], R32, gsb0 ;  /* 0x00200000042079f0 */ /* 0x000fe20008001820 */
        /* <DEDUP_REMOVED lines=10> */
[----:B------:R-:W-:Y:S01]  /*12f10*/  HGMMA.64x16x16.F32.BF16 R24, gdesc[UR8], R24, gsb0 ;  /* 0x00200000081879f0 */ /* 0x000fe20008001818 */
[----:B------:R-:W-:Y:S01]  /*12f20*/  UMOV UR8, UR16 ;  /* 0x0000001000087c82 */ /* 0x000fe20008000000 */
[----:B------:R-:W-:Y:S01]  /*12f30*/  UMOV UR9, UR17 ;  /* 0x0000001100097c82 */ /* 0x000fe20008000000 */
[----:B------:R-:W-:Y:S01]  /*12f40*/  UMOV UR4, UR8 ;  /* 0x0000000800047c82 */ /* 0x000fe20008000000 */
[----:B------:R-:W-:Y:S01]  /*12f50*/  UMOV UR5, UR9 ;  /* 0x0000000900057c82 */ /* 0x000fe20008000000 */
[----:B------:R-:W-:Y:S02]  /*12f60*/  R2UR UR10, R8 ;  /* 0x00000000080a72ca */ /* 0x000fe400000e0000 */
[----:B------:R-:W-:Y:S01]  /*12f70*/  R2UR UR11, R9 ;  /* 0x00000000090b72ca */ /* 0x000fe200000e0000 */
[----:B------:R-:W-:Y:S01]  /*12f80*/  IMAD.MOV.U32 R9, RZ, RZ, 0x40000040 ;  /* 0x40000040ff097424 */ /* 0x000fe200078e00ff */
[----:B------:R-:W-:Y:S01]  /*12f90*/  IADD3 R8, R2, 0x206, RZ ;  /* 0x0000020602087810 */ /* 0x000fe20007ffe0ff */
[----:B------:R-:W-:-:S02]  /*12fa0*/  WARPGROUP.DEPBAR.LE gsb0, 0x0 ;  /* 0x00008000000079c5 */ /* 0x000fc40000010000 */
[----:B------:R-:W-:-:S06]  /*12fb0*/  WARPGROUP.ARRIVE ;  /* 0x00000000000079c5 */ /* 0x000fcc0000000000 */
[----:B------:R-:W-:Y:S01]  /*12fc0*/  HGMMA.64x16x16.F32.BF16 R56, gdesc[UR16], R56, gsb0 ;  /* 0x00200000103879f0 */ /* 0x000fe20008001838 */
[----:B------:R-:W-:Y:S02]  /*12fd0*/  UMOV UR17, 0x40000040 ;  /* 0x4000004000117882 */ /* 0x000fe40000000000 */
[----:B------:R-:W-:Y:S01]  /*12fe0*/  UMOV UR15, UR17 ;  /* 0x00000011000f7c82 */ /* 0x000fe20008000000 */
        /* <DEDUP_REMOVED lines=28> */
[----:B------:R-:W-:Y:S01]  /*131b0*/  UMOV UR5, UR15 ;  /* 0x0000000f00057c82 */ /* 0x000fe20008000000 */
[----:B------:R-:W-:Y:S01]  /*131c0*/  R2UR UR7, R7 ;  /* 0x00000000070772ca */ /* 0x000fe200000e0000 */
[----:B------:R-:W-:Y:S02]  /*131d0*/  VIADD R6, R2, 0x106 ;  /* 0x0000010602067836 */ /* 0x000fe40000000000 */
[----:B------:R-:W-:Y:S01]  /*131e0*/  IMAD.MOV.U32 R7, RZ, RZ, 0x40000040 ;  /* 0x40000040ff077424 */ /* 0x000fe200078e00ff */
[----:B------:R-:W-:Y:S02]  /*131f0*/  UMOV UR16, UR4 ;  /* 0x0000000400107c82 */ /* 0x000fe40008000000 */
[----:B------:R-:W-:Y:S01]  /*13200*/  UMOV UR14, UR16 ;  /* 0x00000010000e7c82 */ /* 0x000fe20008000000 */
[----:B------:R-:W-:Y:S01]  /*13210*/  IMAD.U32 R10, RZ, RZ, UR16 ;  /* 0x00000010ff0a7e24 */ /* 0x000fe2000f8e00ff */
[----:B------:R-:W-:-:S04]  /*13220*/  UMOV UR4, UR14 ;  /* 0x0000000e00047c82 */ /* 0x000fc80008000000 */
[----:B------:R0:W-:Y:S01]  /*13230*/  STL.64 [R1+0x40], R10 ;  /* 0x0000400a01007387 */ /* 0x0001e20000100a00 */
[----:B------:R-:W-:Y:S02]  /*13240*/  WARPGROUP.DEPBAR.LE gsb0, 0x0 ;  /* 0x00008000000079c5 */ /* 0x000fe40000010000 */
[----:B------:R-:W-:-:S06]  /*13250*/  WARPGROUP.ARRIVE ;  /* 0x00000000000079c5 */ /* 0x000fcc0000000000 */
[----:B------:R-:W-:Y:S01]  /*13260*/  HGMMA.64x16x16.F32.BF16 R24, gdesc[UR8], R24, gsb0 ;  /* 0x00200000081879f0 */ /* 0x000fe20008001818 */
[----:B------:R-:W-:Y:S01]  /*13270*/  UMOV UR8, UR14 ;  /* 0x0000000e00087c82 */ /* 0x000fe20008000000 */
[----:B------:R-:W-:Y:S01]  /*13280*/  UMOV UR9, UR15 ;  /* 0x0000000f00097c82 */ /* 0x000fe20008000000 */
        /* <DEDUP_REMOVED lines=42> */
[----:B------:R-:W-:-:S05]  /*13530*/  IMAD.U32 R10, RZ, RZ, UR16 ;  /* 0x00000010ff0a7e24 */ /* 0x000fca000f8e00ff */
[----:B------:R0:W-:Y:S01]  /*13540*/  STL.64 [R1+0x38], R10 ;  /* 0x0000380a01007387 */ /* 0x0001e20000100a00 */
        /* <DEDUP_REMOVED lines=40> */
[----:B------:R-:W-:Y:S02]  /*137d0*/  R2UR UR6, R6 ;  /* 0x00000000060672ca */ /* 0x000fe400000e0000 */
[----:B------:R-:W-:Y:S01]  /*137e0*/  R2UR UR7, R7 ;  /* 0x00000000070772ca */ /* 0x000fe200000e0000 */
[----:B------:R-:W-:Y:S01]  /*137f0*/  IMAD.MOV.U32 R7, RZ, RZ, 0x40000040 ;  /* 0x40000040ff077424 */ /* 0x000fe200078e00ff */
[----:B------:R-:W-:Y:S02]  /*13800*/  IADD3 R6, R2, 0x382, RZ ;  /* 0x0000038202067810 */ /* 0x000fe40007ffe0ff */
        /* <DEDUP_REMOVED lines=88> */
[----:B------:R-:W-:Y:S02]  /*13d90*/  R2UR UR19, R7 ;  /* 0x00000000071372ca */ /* 0x000fe400000e0000 */
[----:B------:R-:W-:Y:S01]  /*13da0*/  MOV R7, 0x40000040 ;  /* 0x4000004000077802 */ /* 0x000fe20000000f00 */
        /* <DEDUP_REMOVED lines=20> */
[----:B------:R-:W-:Y:S02]  /*13ef0*/  R2UR UR11, R9 ;  /* 0x00000000090b72ca */ /* 0x000fe400000e0000 */
[----:B------:R-:W-:Y:S01]  /*13f00*/  MOV R9, 0x40000040 ;  /* 0x4000004000097802 */ /* 0x000fe20000000f00 */
[----:B------:R-:W-:-:S02]  /*13f10*/  WARPGROUP.DEPBAR.LE gsb0, 0x0 ;  /* 0x00008000000079c5 */ /* 0x000fc40000010000 */
        /* <DEDUP_REMOVED lines=138> */
[----:B------:R0:W-:Y:S01]  /*147c0*/  STL.64 [R1], R10 ;  /* 0x0000000a01007387 */ /* 0x0001e20000100a00 */
[----:B------:R-:W-:Y:S02]  /*147d0*/  WARPGROUP.DEPBAR.LE gsb0, 0x0 ;  /* 0x00008000000079c5 */ /* 0x000fe40000010000 */
[----:B------:R-:W-:-:S06]  /*147e0*/  WARPGROUP.ARRIVE ;  /* 0x00000000000079c5 */ /* 0x000fcc0000000000 */
[----:B------:R-:W-:Y:S01]  /*147f0*/  HGMMA.64x16x16.F32.BF16 R24, gdesc[UR8], R24, gsb0 ;  /* 0x00200000081879f0 */ /* 0x000fe20008001818 */
[----:B------:R-:W-:Y:S01]  /*14800*/  UMOV UR8, UR14 ;  /* 0x0000000e00087c82 */ /* 0x000fe20008000000 */
[----:B------:R-:W-:Y:S01]  /*14810*/  UMOV UR9, UR15 ;  /* 0x0000000f00097c82 */ /* 0x000fe20008000000 */
[----:B------:R-:W-:Y:S02]  /*14820*/  WARPGROUP.DEPBAR.LE gsb0, 0x0 ;  /* 0x00008000000079c5 */ /* 0x000fe40000010000 */
[----:B------:R-:W-:-:S06]  /*14830*/  WARPGROUP.ARRIVE ;  /* 0x00000000000079c5 */ /* 0x000fcc0000000000 */
[----:B------:R-:W-:Y:S03]  /*14840*/  HGMMA.64x16x16.F32.BF16 R56, gdesc[UR16], R56, gsb0 ;  /* 0x00200000103879f0 */ /* 0x000fe60008001838 */
        /* <DEDUP_REMOVED lines=93> */
[----:B------:R-:W-:Y:S01]  /*14e20*/  VIADD R6, R2, 0x900 ;  /* 0x0000090002067836 */ /* 0x000fe20000000000 */
[----:B------:R-:W-:-:S04]  /*14e30*/  MOV R7, 0x40000040 ;  /* 0x4000004000077802 */ /* 0x000fc80000000f00 */
        /* <DEDUP_REMOVED lines=86> */
[----:B------:R-:W-:Y:S02]  /*153a0*/  R2UR UR10, R6 ;  /* 0x00000000060a72ca */ /* 0x000fe400000e0000 */
[----:B------:R-:W-:Y:S01]  /*153b0*/  R2UR UR11, R7 ;  /* 0x00000000070b72ca */ /* 0x000fe200000e0000 */
[----:B------:R-:W-:Y:S01]  /*153c0*/  IMAD.MOV.U32 R7, RZ, RZ, 0x40000040 ;  /* 0x40000040ff077424 */ /* 0x000fe200078e00ff */
[----:B------:R-:W-:-:S04]  /*153d0*/  IADD3 R6, R2, 0x786, RZ ;  /* 0x0000078602067810 */ /* 0x000fc80007ffe0ff */
        /* <DEDUP_REMOVED lines=26> */
[----:B------:R-:W-:Y:S02]  /*15580*/  ULDC UR38, c[0x0][0x988] ;  /* 0x0002620000267ab9 */ /* 0x000fe40000000800 */
[----:B------:R-:W-:Y:S02]  /*15590*/  WARPGROUP.DEPBAR.LE gsb0, 0x0 ;  /* 0x00008000000079c5 */ /* 0x000fe40000010000 */
[----:B------:R-:W-:Y:S01]  /*155a0*/  WARPGROUP.ARRIVE ;  /* 0x00000000000079c5 */ /* 0x000fe20000000000 */
[----:B------:R-:W-:Y:S01]  /*155b0*/  FSEL R15, R56, -INF , P6 ;  /* 0xff800000380f7808 */ /* 0x000fe20003000000 */
[--C-:B------:R-:W-:Y:S01]  /*155c0*/  IMAD.MOV.U32 R56, RZ, RZ, R151.reuse ;  /* 0x000000ffff387224 */ /* 0x100fe200078e0097 */
[----:B------:R-:W-:Y:S02]  /*155d0*/  FSEL R57, R57, -INF , P5 ;  /* 0xff80000039397808 */ /* 0x000fe40002800000 */
[----:B------:R-:W-:Y:S01]  /*155e0*/  FSEL R21, R60, -INF , P4 ;  /* 0xff8000003c157808 */ /* 0x000fe20002000000 */
[----:B------:R-:W-:Y:S01]  /*155f0*/  HGMMA.64x16x16.F32.BF16 R48, gdesc[UR4], R48, gsb0 ;  /* 0x00200000043079f0 */ /* 0x000fe20008001830 */
[----:B------:R-:W-:Y:S01]  /*15600*/  R2UR UR6, R6 ;  /* 0x00000000060672ca */ /* 0x000fe200000e0000 */
[----:B------:R-:W-:Y:S01]  /*15610*/  UMOV UR4, UR36 ;  /* 0x0000002400047c82 */ /* 0x000fe20008000000 */
[----:B------:R-:W-:Y:S01]  /*15620*/  R2UR UR7, R7 ;  /* 0x00000000070772ca */ /* 0x000fe200000e0000 */
[----:B------:R-:W-:Y:S01]  /*15630*/  UMOV UR5, UR37 ;  /* 0x0000002500057c82 */ /* 0x000fe20008000000 */
[C---:B------:R-:W-:Y:S01]  /*15640*/  VIADD R6, R2.reuse, 0x906 ;  /* 0x0000090602067836 */ /* 0x040fe20000000000 */
[----:B------:R-:W-:Y:S01]  /*15650*/  FSEL R61, R61, -INF , P3 ;  /* 0xff8000003d3d7808 */ /* 0x000fe20001800000 */
[----:B------:R-:W-:Y:S01]  /*15660*/  IMAD.MOV.U32 R7, RZ, RZ, 0x40000040 ;  /* 0x40000040ff077424 */ /* 0x000fe200078e00ff */
[----:B------:R-:W-:Y:S01]  /*15670*/  FSEL R59, R59, -INF , P5 ;  /* 0xff8000003b3b7808 */ /* 0x000fe20002800000 */
[----:B------:R-:W-:Y:S01]  /*15680*/  VIADD R2, R2, 0x986 ;  /* 0x0000098602027836 */ /* 0x000fe20000000000 */
[----:B------:R-:W-:Y:S01]  /*15690*/  ISETP.GT.AND P5, PT, R5, 0x18, PT ;  /* 0x000000180500780c */ /* 0x000fe20003fa4270 */
[----:B------:R-:W-:Y:S01]  /*156a0*/  IMAD.MOV.U32 R60, RZ, RZ, R151 ;  /* 0x000000ffff3c7224 */ /* 0x000fe200078e0097 */
[----:B------:R-:W-:-:S02]  /*156b0*/  FSEL R63, R63, -INF , P3 ;  /* 0xff8000003f3f7808 */ /* 0x000fc40001800000 */
[----:B------:R-:W-:Y:S01]  /*156c0*/  ISETP.GT.AND P3, PT, R5, 0x20, PT ;  /* 0x000000200500780c */ /* 0x000fe20003f64270 */
[----:B------:R-:W-:Y:S02]  /*156d0*/  WARPGROUP.DEPBAR.LE gsb0, 0x0 ;  /* 0x00008000000079c5 */ /* 0x000fe40000010000 */
[----:B------:R-:W-:Y:S01]  /*156e0*/  WARPGROUP.ARRIVE ;  /* 0x00000000000079c5 */ /* 0x000fe20000000000 */
[----:B------:R-:W-:Y:S01]  /*156f0*/  FSEL R65, R48, -INF , P2 ;  /* 0xff80000030417808 */ /* 0x000fe20001000000 */
[--C-:B------:R-:W-:Y:S01]  /*15700*/  IMAD.MOV.U32 R48, RZ, RZ, R151.reuse ;  /* 0x000000ffff307224 */ /* 0x100fe200078e0097 */
[----:B------:R-:W-:Y:S01]  /*15710*/  FSEL R67, R52, -INF , P5 ;  /* 0xff80000034437808 */ /* 0x000fe20002800000 */
[--C-:B------:R-:W-:Y:S01]  /*15720*/  IMAD.MOV.U32 R52, RZ, RZ, R151.reuse ;  /* 0x000000ffff347224 */ /* 0x100fe200078e0097 */
[----:B------:R-:W-:Y:S01]  /*15730*/  FSEL R9, R50, -INF , P2 ;  /* 0xff80000032097808 */ /* 0x000fe20001000000 */
[----:B------:R-:W-:Y:S01]  /*15740*/  HGMMA.64x16x16.F32.BF16 R40, gdesc[UR4], R40, gsb0 ;  /* 0x00200000042879f0 */ /* 0x000fe20008001828 */
[----:B------:R-:W-:Y:S01]  /*15750*/  R2UR UR6, R6 ;  /* 0x00000000060672ca */ /* 0x000fe200000e0000 */
[----:B------:R-:W-:Y:S01]  /*15760*/  UMOV UR4, UR36 ;  /* 0x0000002400047c82 */ /* 0x000fe20008000000 */
[----:B------:R-:W-:Y:S01]  /*15770*/  R2UR UR7, R7 ;  /* 0x00000000070772ca */ /* 0x000fe200000e0000 */
[----:B------:R-:W-:Y:S01]  /*15780*/  UMOV UR5, UR37 ;  /* 0x0000002500057c82 */ /* 0x000fe20008000000 */
[----:B------:R-:W-:Y:S01]  /*15790*/  FSEL R7, R62, -INF , P4 ;  /* 0xff8000003e077808 */ /* 0x000fe20002000000 */
[--C-:B------:R-:W-:Y:S01]  /*157a0*/  IMAD.MOV.U32 R62, RZ, RZ, R151.reuse ;  /* 0x000000ffff3e7224 */ /* 0x100fe200078e0097 */
[C---:B------:R-:W-:Y:S01]  /*157b0*/  ISETP.GT.AND P4, PT, R5.reuse, 0x19, PT ;  /* 0x000000190500780c */ /* 0x040fe20003f84270 */
[----:B------:R-:W-:Y:S01]  /*157c0*/  IMAD.MOV.U32 R50, RZ, RZ, R151 ;  /* 0x000000ffff327224 */ /* 0x000fe200078e0097 */
[----:B------:R-:W-:-:S02]  /*157d0*/  ISETP.GT.AND P2, PT, R5, 0x21, PT ;  /* 0x000000210500780c */ /* 0x000fc40003f44270 */
[----:B------:R-:W-:Y:S02]  /*157e0*/  FSEL R53, R53, -INF , P4 ;  /* 0xff80000035357808 */ /* 0x000fe40002000000 */
[----:B0-----:R-:W-:Y:S01]  /*157f0*/  FSEL R11, R54, -INF , P5 ;  /* 0xff800000360b7808 */ /* 0x001fe20002800000 */
[----:B------:R-:W-:Y:S01]  /*15800*/  IMAD.MOV.U32 R54, RZ, RZ, R151 ;  /* 0x000000ffff367224 */ /* 0x000fe200078e0097 */
[----:B------:R-:W-:Y:S02]  /*15810*/  ISETP.GT.AND P5, PT, R5, 0x29, PT ;  /* 0x000000290500780c */ /* 0x000fe40003fa4270 */
[----:B------:R-:W-:Y:S02]  /*15820*/  FSEL R55, R55, -INF , P4 ;  /* 0xff80000037377808 */ /* 0x000fe40002000000 */
[----:B------:R-:W-:Y:S01]  /*15830*/  ISETP.GT.AND P4, PT, R5, 0x30, PT ;  /* 0x000000300500780c */ /* 0x000fe20003f84270 */
[----:B------:R-:W-:Y:S02]  /*15840*/  WARPGROUP.DEPBAR.LE gsb0, 0x0 ;  /* 0x00008000000079c5 */ /* 0x000fe40000010000 */
[----:B------:R-:W-:Y:S01]  /*15850*/  WARPGROUP.ARRIVE ;  /* 0x00000000000079c5 */ /* 0x000fe20000000000 */
[----:B------:R-:W-:-:S02]  /*15860*/  FSEL R69, R40, -INF , P3 ;  /* 0xff80000028457808 */ /* 0x000fc40001800000 */
[----:B------:R-:W-:Y:S02]  /*15870*/  FSEL R71, R41, -INF , P2 ;  /* 0xff80000029477808 */ /* 0x000fe40001000000 */
[----:B------:R-:W-:Y:S01]  /*15880*/  FSEL R45, R45, -INF , P5 ;  /* 0xff8000002d2d7808 */ /* 0x000fe20002800000 */
[----:B------:R-:W-:Y:S01]  /*15890*/  HGMMA.64x16x16.F32.BF16 R32, gdesc[UR4], R32, gsb0 ;  /* 0x00200000042079f0 */ /* 0x000fe20008001820 */
[----:B------:R-:W-:Y:S01]  /*158a0*/  R2UR UR6, R2 ;  /* 0x00000000020672ca */ /* 0x000fe200000e0000 */
[----:B------:R-:W-:Y:S01]  /*158b0*/  UMOV UR4, UR36 ;  /* 0x0000002400047c82 */ /* 0x000fe20008000000 */
[----:B------:R-:W-:Y:S01]  /*158c0*/  R2UR UR7, R3 ;  /* 0x00000000030772ca */ /* 0x000fe200000e0000 */
[----:B------:R-:W-:Y:S01]  /*158d0*/  UMOV UR5, UR37 ;  /* 0x0000002500057c82 */ /* 0x000fe20008000000 */
[----:B------:R-:W-:Y:S02]  /*158e0*/  FMNMX.FTZ R2, R15, R57, !PT ;  /* 0x000000390f027209 */ /* 0x000fe40007810000 */
[----:B------:R-:W-:Y:S01]  /*158f0*/  FSEL R3, R58, -INF , P6 ;  /* 0xff8000003a037808 */ /* 0x000fe20003000000 */
[----:B------:R-:W-:Y:S01]  /*15900*/  IMAD.MOV.U32 R58, RZ, RZ, R151 ;  /* 0x000000ffff3a7224 */ /* 0x000fe200078e0097 */
[----:B------:R-:W-:-:S02]  /*15910*/  FMNMX.FTZ R2, R21, R2, !PT ;  /* 0x0000000215027209 */ /* 0x000fc40007810000 */
[----:B------:R-:W-:Y:S02]  /*15920*/  ISETP.GT.AND P6, PT, R5, 0x11, PT ;  /* 0x000000110500780c */ /* 0x000fe40003fc4270 */
[----:B------:R-:W-:Y:S02]  /*15930*/  FMNMX.FTZ R2, R61, R2, !PT ;  /* 0x000000023d027209 */ /* 0x000fe40007810000 */
[----:B------:R-:W-:Y:S02]  /*15940*/  FSEL R49, R49, -INF , P6 ;  /* 0xff80000031317808 */ /* 0x000fe40003000000 */
[----:B------:R-:W-:Y:S02]  /*15950*/  FMNMX.FTZ R2, R65, R2, !PT ;  /* 0x0000000241027209 */ /* 0x000fe40007810000 */
[----:B------:R-:W-:Y:S02]  /*15960*/  FSEL R51, R51, -INF , P6 ;  /* 0xff80000033337808 */ /* 0x000fe40003000000 */
[----:B------:R-:W-:-:S02]  /*15970*/  FMNMX.FTZ R2, R49, R2, !PT ;  /* 0x0000000231027209 */ /* 0x000fc40007810000 */
[----:B------:R-:W-:Y:S02]  /*15980*/  ISETP.GT.AND P6, PT, R5, 0x28, PT ;  /* 0x000000280500780c */ /* 0x000fe40003fc4270 */
[----:B------:R-:W-:Y:S02]  /*15990*/  FMNMX.FTZ R2, R67, R2, !PT ;  /* 0x0000000243027209 */ /* 0x000fe40007810000 */
[----:B------:R-:W-:Y:S01]  /*159a0*/  FSEL R73, R44, -INF , P6 ;  /* 0xff8000002c497808 */ /* 0x000fe20003000000 */
[--C-:B------:R-:W-:Y:S01]  /*159b0*/  IMAD.MOV.U32 R44, RZ, RZ, R151.reuse ;  /* 0x000000ffff2c7224 */ /* 0x100fe200078e0097 */
        /* <DEDUP_REMOVED lines=8> */
[----:B------:R-:W-:Y:S02]  /*15a40*/  ISETP.GT.AND P2, PT, R5, 0x38, PT ;  /* 0x000000380500780c */ /* 0x000fe40003f44270 */
[----:B------:R-:W-:-:S02]  /*15a50*/  FMNMX.FTZ R2, R45, R2, !PT ;  /* 0x000000022d027209 */ /* 0x000fc40007810000 */
[----:B------:R-:W-:Y:S02]  /*15a60*/  FSEL R47, R47, -INF , P5 ;  /* 0xff8000002f2f7808 */ /* 0x000fe40002800000 */
[----:B------:R-:W-:Y:S02]  /*15a70*/  ISETP.GT.AND P5, PT, R5, 0x40, PT ;  /* 0x000000400500780c */ /* 0x000fe40003fa4270 */
[----:B------:R-:W-:Y:S01]  /*15a80*/  MOV R40, R151 ;  /* 0x0000009700287202 */ /* 0x000fe20000000f00 */
        /* <DEDUP_REMOVED lines=8> */
[----:B------:R-:W-:Y:S01]  /*15b10*/  ISETP.GT.AND P6, PT, R5, 0x39, PT ;  /* 0x000000390500780c */ /* 0x000fe20003fc4270 */
[--C-:B------:R-:W-:Y:S01]  /*15b20*/  IMAD.MOV.U32 R46, RZ, RZ, R151.reuse ;  /* 0x000000ffff2e7224 */ /* 0x100fe200078e0097 */
[----:B------:R-:W-:Y:S01]  /*15b30*/  FSEL R79, R36, -INF , P2 ;  /* 0xff800000244f7808 */ /* 0x000fe20001000000 */
[----:B------:R-:W-:Y:S01]  /*15b40*/  IMAD.MOV.U32 R36, RZ, RZ, R151 ;  /* 0x000000ffff247224 */ /* 0x000fe200078e0097 */
[----:B------:R-:W-:Y:S02]  /*15b50*/  FMNMX.FTZ R2, R77, R2, !PT ;  /* 0x000000024d027209 */ /* 0x000fe40007810000 */
[----:B------:R-:W-:-:S02]  /*15b60*/  FSEL R81, R37, -INF , P6 ;  /* 0xff80000025517808 */ /* 0x000fc40003000000 */
[----:B------:R-:W-:Y:S02]  /*15b70*/  FMNMX.FTZ R2, R79, R2, !PT ;  /* 0x000000024f027209 */ /* 0x000fe40007810000 */
[----:B------:R-:W-:Y:S02]  /*15b80*/  FSEL R37, R34, -INF , P4 ;  /* 0xff80000022257808 */ /* 0x000fe40002000000 */
[----:B------:R-:W-:Y:S02]  /*15b90*/  ISETP.GT.AND P4, PT, R5, 0x41, PT ;  /* 0x000000410500780c */ /* 0x000fe40003f84270 */
[----:B------:R-:W-:Y:S02]  /*15ba0*/  FMNMX.FTZ R2, R81, R2, !PT ;  /* 0x0000000251027209 */ /* 0x000fe40007810000 */
[----:B------:R-:W-:Y:S02]  /*15bb0*/  FSEL R35, R35, -INF , P3 ;  /* 0xff80000023237808 */ /* 0x000fe40001800000 */
[----:B------:R-:W-:-:S02]  /*15bc0*/  ISETP.GT.AND P3, PT, R5, 0x48, PT ;  /* 0x000000480500780c */ /* 0x000fc40003f64270 */
[----:B------:R-:W-:Y:S01]  /*15bd0*/  FSEL R13, R38, -INF , P2 ;  /* 0xff800000260d7808 */ /* 0x000fe20001000000 */
[----:B------:R-:W-:Y:S01]  /*15be0*/  IMAD.MOV.U32 R38, RZ, RZ, R151 ;  /* 0x000000ffff267224 */ /* 0x000fe200078e0097 */
[----:B------:R-:W-:Y:S02]  /*15bf0*/  ISETP.GT.AND P2, PT, R5, 0x49, PT ;  /* 0x000000490500780c */ /* 0x000fe40003f44270 */
[----:B------:R-:W-:Y:S01]  /*15c00*/  FSEL R39, R39, -INF , P6 ;  /* 0xff80000027277808 */ /* 0x000fe20003000000 */
[----:B------:R-:W-:Y:S02]  /*15c10*/  WARPGROUP.DEPBAR.LE gsb0, 0x0 ;  /* 0x00008000000079c5 */ /* 0x000fe40000010000 */
[----:B------:R-:W-:Y:S01]  /*15c20*/  FSEL R83, R24, -INF , P5 ;  /* 0xff80000018537808 */ /* 0x000fe20002800000 */
[----:B------:R0:W-:Y:S01]  /*15c30*/  @!P1 SYNCS.ARRIVE.TRANS64.RED.A1T0 RZ, [R0+URZ], RZ ;  /* 0x000000ff00ff99a7 */ /* 0x0001e2000810043f */
[----:B------:R-:W-:Y:S02]  /*15c40*/  FSEL R25, R25, -INF , P4 ;  /* 0xff80000019197808 */ /* 0x000fe40002000000 */
[----:B------:R-:W-:-:S02]  /*15c50*/  FMNMX.FTZ R2, R83, R2, !PT ;  /* 0x0000000253027209 */ /* 0x000fc40007810000 */
[----:B------:R-:W-:Y:S02]  /*15c60*/  FSEL R85, R28, -INF , P3 ;  /* 0xff8000001c557808 */ /* 0x000fe40001800000 */
[----:B------:R-:W-:Y:S02]  /*15c70*/  FMNMX.FTZ R2, R25, R2, !PT ;  /* 0x0000000219027209 */ /* 0x000fe40007810000 */
[----:B------:R-:W-:Y:S02]  /*15c80*/  FSEL R87, R29, -INF , P2 ;  /* 0xff8000001d577808 */ /* 0x000fe40001000000 */
[----:B------:R-:W-:Y:S02]  /*15c90*/  FMNMX.FTZ R2, R85, R2, !PT ;  /* 0x0000000255027209 */ /* 0x000fe40007810000 */
[----:B------:R-:W-:Y:S02]  /*15ca0*/  FSEL R27, R27, -INF , P4 ;  /* 0xff8000001b1b7808 */ /* 0x000fe40002000000 */
[----:B------:R-:W-:Y:S01]  /*15cb0*/  FMNMX.FTZ R6, R87, R2, !PT ;  /* 0x0000000257067209 */ /* 0x000fe20007810000 */
[----:B------:R-:W-:Y:S01]  /*15cc0*/  IMAD.U32 R2, RZ, RZ, UR4 ;  /* 0x00000004ff027e24 */ /* 0x000fe2000f8e00ff */
[----:B------:R-:W-:-:S02]  /*15cd0*/  FSEL R29, R30, -INF , P3 ;  /* 0xff8000001e1d7808 */ /* 0x000fc40001800000 */
[----:B------:R-:W-:Y:S01]  /*15ce0*/  FSEL R31, R31, -INF , P2 ;  /* 0xff8000001f1f7808 */ /* 0x000fe20001000000 */
[----:B------:R-:W1:Y:S02]  /*15cf0*/  SHFL.BFLY PT, R5, R6, 0x2, 0x1f ;  /* 0x0c401f0006057f89 */ /* 0x000e6400000e0000 */
[----:B-1----:R-:W-:-:S05]  /*15d00*/  FMNMX.FTZ R8, R6, R5, !PT ;  /* 0x0000000506087209 */ /* 0x002fca0007810000 */
[----:B------:R-:W1:Y:S02]  /*15d10*/  SHFL.BFLY PT, R5, R8, 0x1, 0x1f ;  /* 0x0c201f0008057f89 */ /* 0x000e6400000e0000 */
[----:B-1----:R-:W-:-:S04]  /*15d20*/  FMNMX.FTZ R5, R8, R5, !PT ;  /* 0x0000000508057209 */ /* 0x002fc80007810000 */
        /* <DEDUP_REMOVED lines=8> */
[----:B------:R-:W-:Y:S01]  /*15db0*/  FSEL R21, R26, -INF , P5 ;  /* 0xff8000001a157808 */ /* 0x000fe20002800000 */
        /* <DEDUP_REMOVED lines=20> */
[----:B------:R-:W1:Y:S01]  /*15f00*/  MUFU.EX2 R15, R15 ;  /* 0x0000000f000f7308 */ /* 0x000e620000000800 */
[----:B------:R-:W-:Y:S01]  /*15f10*/  FMNMX.FTZ R4, R41, R4, !PT ;  /* 0x0000000429047209 */ /* 0x000fe20007810000 */
[-CC-:B------:R-:W-:Y:S01]  /*15f20*/  FFMA.FTZ R79, R79, R2.reuse, -R10.reuse ;  /* 0x000000024f4f7223 */ /* 0x180fe2000001080a */
[-CC-:B------:R-:W-:Y:S01]  /*15f30*/  FFMA.FTZ R81, R81, R2.reuse, -R10.reuse ;  /* 0x0000000251517223 */ /* 0x180fe2000001080a */
[--C-:B------:R-:W-:Y:S01]  /*15f40*/  FFMA.FTZ R83, R83, R2, -R10.reuse ;  /* 0x0000000253537223 */ /* 0x100fe2000001080a */
[----:B------:R-:W-:Y:S01]  /*15f50*/  FMNMX.FTZ R4, R43, R4, !PT ;  /* 0x000000042b047209 */ /* 0x000fe20007810000 */
[-CC-:B------:R-:W-:Y:S01]  /*15f60*/  FFMA.FTZ R85, R85, R2.reuse, -R10.reuse ;  /* 0x0000000255557223 */ /* 0x180fe2000001080a */
[----:B------:R-:W-:Y:S01]  /*15f70*/  FFMA.FTZ R10, R87, R2, -R10 ;  /* 0x00000002570a7223 */ /* 0x000fe2000001080a */
[----:B------:R-:W-:Y:S01]  /*15f80*/  MUFU.EX2 R61, R61 ;  /* 0x0000003d003d7308 */ /* 0x000fe20000000800 */
[----:B------:R-:W-:Y:S01]  /*15f90*/  FMNMX.FTZ R4, R33, R4, !PT ;  /* 0x0000000421047209 */ /* 0x000fe20007810000 */
[----:B------:R-:W-:-:S02]  /*15fa0*/  IMAD.MOV.U32 R87, RZ, RZ, R151 ;  /* 0x000000ffff577224 */ /* 0x000fc400078e0097 */
[----:B------:R-:W-:Y:S01]  /*15fb0*/  IMAD.MOV.U32 R57, RZ, RZ, R151 ;  /* 0x000000ffff397224 */ /* 0x000fe200078e0097 */
[----:B------:R-:W-:-:S03]  /*15fc0*/  FMNMX.FTZ R4, R47, R4, !PT ;  /* 0x000000042f047209 */ /* 0x000fc60007810000 */
[----:B------:R-:W-:Y:S01]  /*15fd0*/  MUFU.EX2 R65, R65 ;  /* 0x0000004100417308 */ /* 0x000fe20000000800 */
[----:B------:R-:W-:-:S04]  /*15fe0*/  FMNMX.FTZ R4, R37, R4, !PT ;  /* 0x0000000425047209 */ /* 0x000fc80007810000 */
[----:B------:R-:W-:-:S03]  /*15ff0*/  FMNMX.FTZ R4, R35, R4, !PT ;  /* 0x0000000423047209 */ /* 0x000fc60007810000 */
[----:B------:R-:W2:Y:S01]  /*16000*/  MUFU.EX2 R6, R6 ;  /* 0x0000000600067308 */ /* 0x000ea20000000800 */
[----:B------:R-:W-:-:S04]  /*16010*/  FMNMX.FTZ R4, R13, R4, !PT ;  /* 0x000000040d047209 */ /* 0x000fc80007810000 */
[----:B------:R-:W-:-:S03]  /*16020*/  FMNMX.FTZ R4, R39, R4, !PT ;  /* 0x0000000427047209 */ /* 0x000fc60007810000 */
[----:B------:R1:W-:Y:S01]  /*16030*/  MUFU.EX2 R192, R25 ;  /* 0x0000001900c07308 */ /* 0x0003e20000000800 */
[----:B------:R-:W-:-:S04]  /*16040*/  FMNMX.FTZ R4, R21, R4, !PT ;  /* 0x0000000415047209 */ /* 0x000fc80007810000 */
[----:B------:R-:W-:-:S03]  /*16050*/  FMNMX.FTZ R4, R27, R4, !PT ;  /* 0x000000041b047209 */ /* 0x000fc60007810000 */
[----:B------:R-:W-:Y:S01]  /*16060*/  MUFU.EX2 R67, R67 ;  /* 0x0000004300437308 */ /* 0x000fe20000000800 */
[----:B------:R-:W-:Y:S01]  /*16070*/  FMNMX.FTZ R4, R29, R4, !PT ;  /* 0x000000041d047209 */ /* 0x000fe20007810000 */
[----:B-1----:R-:W-:Y:S01]  /*16080*/  FADD.FTZ R25, R208, R15 ;  /* 0x0000000fd0197221 */ /* 0x002fe20000010000 */
[----:B------:R-:W-:Y:S02]  /*16090*/  F2FP.BF16.F32.PACK_AB R208, R15, R208 ;  /* 0x000000d00fd0723e */ /* 0x000fe400000010ff */
[----:B------:R-:W-:Y:S01]  /*160a0*/  FMNMX.FTZ R4, R31, R4, !PT ;  /* 0x000000041f047209 */ /* 0x000fe20007810000 */
[----:B------:R-:W-:Y:S01]  /*160b0*/  FADD.FTZ R30, R210, R25 ;  /* 0x00000019d21e7221 */ /* 0x000fe20000010000 */
[----:B--2---:R-:W-:Y:S01]  /*160c0*/  F2FP.BF16.F32.PACK_AB R204, R6, R65 ;  /* 0x0000004106cc723e */ /* 0x004fe200000010ff */
[----:B------:R1:W-:Y:S01]  /*160d0*/  MUFU.EX2 R206, R53 ;  /* 0x0000003500ce7308 */ /* 0x0003e20000000800 */
[C---:B------:R-:W-:Y:S01]  /*160e0*/  F2FP.BF16.F32.PACK_AB R210, R61.reuse, R210 ;  /* 0x000000d23dd2723e */ /* 0x040fe200000010ff */
[----:B------:R-:W2:Y:S01]  /*160f0*/  SHFL.BFLY PT, R49, R4, 0x2, 0x1f ;  /* 0x0c401f0004317f89 */ /* 0x000ea200000e0000 */
[----:B------:R-:W-:Y:S01]  /*16100*/  FADD.FTZ R30, R61, R30 ;  /* 0x0000001e3d1e7221 */ /* 0x000fe20000010000 */
[----:B------:R-:W-:-:S03]  /*16110*/  MOV R61, R151 ;  /* 0x00000097003d7202 */ /* 0x000fc60000000f00 */
[----:B------:R-:W-:Y:S01]  /*16120*/  FADD.FTZ R25, R65, R30 ;  /* 0x0000001e41197221 */ /* 0x000fe20000010000 */
[----:B------:R-:W-:Y:S01]  /*16130*/  MUFU.EX2 R69, R69 ;  /* 0x0000004500457308 */ /* 0x000fe20000000800 */
[----:B------:R-:W-:Y:S02]  /*16140*/  IMAD.MOV.U32 R65, RZ, RZ, R151 ;  /* 0x000000ffff417224 */ /* 0x000fe400078e0097 */
[----:B------:R-:W-:Y:S01]  /*16150*/  FADD.FTZ R32, R6, R25 ;  /* 0x0000001906207221 */ /* 0x000fe20000010000 */
[----:B-1----:R-:W-:-:S04]  /*16160*/  IMAD.MOV.U32 R53, RZ, RZ, R151 ;  /* 0x000000ffff357224 */ /* 0x002fc800078e0097 */
[----:B------:R1:W-:Y:S08]  /*16170*/  MUFU.EX2 R200, R71 ;  /* 0x0000004700c87308 */ /* 0x0003f00000000800 */
[----:B------:R-:W-:Y:S01]  /*16180*/  MUFU.EX2 R73, R73 ;  /* 0x0000004900497308 */ /* 0x000fe20000000800 */
[----:B-1----:R-:W-:Y:S01]  /*16190*/  IMAD.MOV.U32 R71, RZ, RZ, R151 ;  /* 0x000000ffff477224 */ /* 0x002fe200078e0097 */
[----:B--2---:R-:W-:-:S05]  /*161a0*/  FMNMX.FTZ R49, R4, R49, !PT ;  /* 0x0000003104317209 */ /* 0x004fca0007810000 */
[----:B------:R-:W1:Y:S01]  /*161b0*/  SHFL.BFLY PT, R4, R49, 0x1, 0x1f ;  /* 0x0c201f0031047f89 */ /* 0x000e6200000e0000 */
[----:B------:R2:W-:Y:S08]  /*161c0*/  MUFU.EX2 R202, R45 ;  /* 0x0000002d00ca7308 */ /* 0x0005f00000000800 */
[----:B------:R-:W-:Y:S01]  /*161d0*/  MUFU.EX2 R75, R75 ;  /* 0x0000004b004b7308 */ /* 0x000fe20000000800 */
[----:B--2---:R-:W-:-:S07]  /*161e0*/  IMAD.MOV.U32 R45, RZ, RZ, R151 ;  /* 0x000000ffff2d7224 */ /* 0x004fce00078e0097 */
[----:B------:R2:W-:Y:S01]  /*161f0*/  MUFU.EX2 R196, R77 ;  /* 0x0000004d00c47308 */ /* 0x0005e20000000800 */
[----:B-1----:R-:W-:-:S07]  /*16200*/  FMNMX.FTZ R4, R49, R4, !PT ;  /* 0x0000000431047209 */ /* 0x002fce0007810000 */
[----:B------:R-:W-:Y:S01]  /*16210*/  MUFU.EX2 R79, R79 ;  /* 0x0000004f004f7308 */ /* 0x000fe20000000800 */
[--C-:B--2---:R-:W-:Y:S01]  /*16220*/  IMAD.MOV.U32 R77, RZ, RZ, R151.reuse ;  /* 0x000000ffff4d7224 */ /* 0x104fe200078e0097 */
[C---:B------:R-:W-:Y:S01]  /*16230*/  FSETP.NEU.FTZ.AND P2, PT, R4.reuse, -INF , PT ;  /* 0xff8000000400780b */ /* 0x040fe20003f5d000 */
[----:B------:R-:W-:Y:S01]  /*16240*/  FMUL.FTZ R8, R4, R2 ;  /* 0x0000000204087220 */ /* 0x000fe20000410000 */
[----:B------:R-:W-:-:S04]  /*16250*/  IMAD.MOV.U32 R49, RZ, RZ, R151 ;  /* 0x000000ffff317224 */ /* 0x000fc800078e0097 */
[----:B------:R1:W-:Y:S01]  /*16260*/  MUFU.EX2 R198, R81 ;  /* 0x0000005100c67308 */ /* 0x0003e20000000800 */
[----:B------:R-:W-:Y:S02]  /*16270*/  FSEL R8, R8, RZ, P2 ;  /* 0x000000ff08087208 */ /* 0x000fe40001000000 */
[----:B------:R-:W-:Y:S01]  /*16280*/  ISETP.GE.AND P2, PT, R148, 0x51, PT ;  /* 0x000000519400780c */ /* 0x000fe20003f46270 */
[--C-:B------:R-:W-:Y:S02]  /*16290*/  IMAD.MOV.U32 R148, RZ, RZ, R151.reuse ;  /* 0x000000ffff947224 */ /* 0x100fe400078e0097 */
[-CC-:B------:R-:W-:Y:S01]  /*162a0*/  FFMA.FTZ R3, R3, R2.reuse, -R8.reuse ;  /* 0x0000000203037223 */ /* 0x180fe20000010808 */
[-CC-:B------:R-:W-:Y:S01]  /*162b0*/  FFMA.FTZ R59, R59, R2.reuse, -R8.reuse ;  /* 0x000000023b3b7223 */ /* 0x180fe20000010808 */
[-CC-:B------:R-:W-:Y:S01]  /*162c0*/  FFMA.FTZ R7, R7, R2.reuse, -R8.reuse ;  /* 0x0000000207077223 */ /* 0x180fe20000010808 */
[-CC-:B------:R-:W-:Y:S01]  /*162d0*/  FFMA.FTZ R63, R63, R2.reuse, -R8.reuse ;  /* 0x000000023f3f7223 */ /* 0x180fe20000010808 */
[-CC-:B------:R-:W-:Y:S01]  /*162e0*/  FFMA.FTZ R9, R9, R2.reuse, -R8.reuse ;  /* 0x0000000209097223 */ /* 0x180fe20000010808 */
        /* <DEDUP_REMOVED lines=8> */
[----:B------:R-:W3:Y:S01]  /*16370*/  MUFU.EX2 R3, R3 ;  /* 0x0000000300037308 */ /* 0x000ee20000000800 */
[-CC-:B------:R-:W-:Y:S01]  /*16380*/  FFMA.FTZ R47, R47, R2.reuse, -R8.reuse ;  /* 0x000000022f2f7223 */ /* 0x180fe20000010808 */
[-CC-:B------:R-:W-:Y:S01]  /*16390*/  FFMA.FTZ R37, R37, R2.reuse, -R8.reuse ;  /* 0x0000000225257223 */ /* 0x180fe20000010808 */
[-CC-:B------:R-:W-:Y:S01]  /*163a0*/  FFMA.FTZ R13, R13, R2.reuse, -R8.reuse ;  /* 0x000000020d0d7223 */ /* 0x180fe20000010808 */
[-CC-:B------:R-:W-:Y:S01]  /*163b0*/  FFMA.FTZ R39, R39, R2.reuse, -R8.reuse ;  /* 0x0000000227277223 */ /* 0x180fe20000010808 */
[-CC-:B------:R-:W-:Y:S01]  /*163c0*/  FFMA.FTZ R21, R21, R2.reuse, -R8.reuse ;  /* 0x0000000215157223 */ /* 0x180fe20000010808 */
[-CC-:B------:R-:W-:Y:S01]  /*163d0*/  FFMA.FTZ R27, R27, R2.reuse, -R8.reuse ;  /* 0x000000021b1b7223 */ /* 0x180fe20000010808 */
[-CC-:B------:R-:W-:Y:S01]  /*163e0*/  FFMA.FTZ R29, R29, R2.reuse, -R8.reuse ;  /* 0x000000021d1d7223 */ /* 0x180fe20000010808 */
[----:B------:R-:W4:Y:S01]  /*163f0*/  MUFU.EX2 R7, R7 ;  /* 0x0000000700077308 */ /* 0x000f220000000800 */
[----:B------:R-:W-:Y:S01]  /*16400*/  FFMA.FTZ R31, R31, R2, -R8 ;  /* 0x000000021f1f7223 */ /* 0x000fe20000010808 */
[----:B-1----:R-:W-:-:S02]  /*16410*/  IMAD.MOV.U32 R81, RZ, RZ, R151 ;  /* 0x000000ffff517224 */ /* 0x002fc400078e0097 */
[----:B--2---:R-:W-:-:S04]  /*16420*/  IMAD.MOV.U32 R59, RZ, RZ, R151 ;  /* 0x000000ffff3b7224 */ /* 0x004fc800078e0097 */
[----:B------:R1:W2:Y:S01]  /*16430*/  MUFU.EX2 R14, R63 ;  /* 0x0000003f000e7308 */ /* 0x0002a20000000800 */
[----:B---3--:R-:W-:Y:S01]  /*16440*/  FADD.FTZ R30, R3, R12 ;  /* 0x0000000c031e7221 */ /* 0x008fe20000010000 */
[----:B------:R-:W-:-:S06]  /*16450*/  F2FP.BF16.F32.PACK_AB R209, R12, R3 ;  /* 0x000000030cd1723e */ /* 0x000fcc00000010ff */
[----:B------:R-:W-:Y:S01]  /*16460*/  MUFU.EX2 R9, R9 ;  /* 0x0000000900097308 */ /* 0x000fe20000000800 */
[----:B----4-:R-:W-:Y:S01]  /*16470*/  FADD.FTZ R25, R7, R30 ;  /* 0x0000001e07197221 */ /* 0x010fe20000010000 */
[----:B-1----:R-:W-:-:S06]  /*16480*/  IMAD.MOV.U32 R63, RZ, RZ, R151 ;  /* 0x000000ffff3f7224 */ /* 0x002fcc00078e0097 */
[----:B------:R1:W3:Y:S01]  /*16490*/  MUFU.EX2 R20, R51 ;  /* 0x0000003300147308 */ /* 0x0002e20000000800 */
[----:B--2---:R-:W-:-:S07]  /*164a0*/  F2FP.BF16.F32.PACK_AB R211, R14, R7 ;  /* 0x000000070ed3723e */ /* 0x004fce00000010ff */
[----:B------:R-:W2:Y:S01]  /*164b0*/  MUFU.EX2 R11, R11 ;  /* 0x0000000b000b7308 */ /* 0x000ea20000000800 */
[----:B-1----:R-:W-:-:S07]  /*164c0*/  IMAD.MOV.U32 R51, RZ, RZ, R151 ;  /* 0x000000ffff337224 */ /* 0x002fce00078e0097 */
[----:B------:R1:W-:Y:S01]  /*164d0*/  MUFU.EX2 R26, R43 ;  /* 0x0000002b001a7308 */ /* 0x0003e20000000800 */
[----:B---3--:R-:W-:-:S07]  /*164e0*/  F2FP.BF16.F32.PACK_AB R205, R20, R9 ;  /* 0x0000000914cd723e */ /* 0x008fce00000010ff */
[----:B------:R-:W3:Y:S01]  /*164f0*/  MUFU.EX2 R24, R55 ;  /* 0x0000003700187308 */ /* 0x000ee20000000800 */
[----:B-1----:R-:W-:Y:S01]  /*16500*/  FADD.FTZ R43, R67, R32 ;  /* 0x00000020432b7221 */ /* 0x002fe20000010000 */
[----:B------:R-:W-:-:S03]  /*16510*/  FADD.FTZ R32, R14, R25 ;  /* 0x000000190e207221 */ /* 0x000fc60000010000 */
[C---:B------:R-:W-:Y:S01]  /*16520*/  FADD.FTZ R34, R206.reuse, R43 ;  /* 0x0000002bce227221 */ /* 0x040fe20000010000 */
[----:B------:R-:W-:Y:S01]  /*16530*/  FADD.FTZ R25, R9, R32 ;  /* 0x0000002009197221 */ /* 0x000fe20000010000 */
[----:B------:R-:W-:Y:S01]  /*16540*/  F2FP.BF16.F32.PACK_AB R206, R206, R67 ;  /* 0x00000043cece723e */ /* 0x000fe200000010ff */
[----:B------:R-:W1:Y:S01]  /*16550*/  MUFU.EX2 R41, R41 ;  /* 0x0000002900297308 */ /* 0x000e620000000800 */
[----:B------:R-:W-:Y:S01]  /*16560*/  FADD.FTZ R43, R69, R34 ;  /* 0x00000022452b7221 */ /* 0x000fe20000010000 */
[----:B------:R-:W-:Y:S01]  /*16570*/  FADD.FTZ R32, R20, R25 ;  /* 0x0000001914207221 */ /* 0x000fe20000010000 */
[----:B------:R-:W-:Y:S02]  /*16580*/  IMAD.MOV.U32 R67, RZ, RZ, R151 ;  /* 0x000000ffff437224 */ /* 0x000fe400078e0097 */
[C---:B------:R-:W-:Y:S01]  /*16590*/  FADD.FTZ R34, R200.reuse, R43 ;  /* 0x0000002bc8227221 */ /* 0x040fe20000010000 */
[----:B--2---:R-:W-:Y:S01]  /*165a0*/  FADD.FTZ R25, R11, R32 ;  /* 0x000000200b197221 */ /* 0x004fe20000010000 */
[----:B------:R-:W-:Y:S01]  /*165b0*/  F2FP.BF16.F32.PACK_AB R200, R200, R69 ;  /* 0x00000045c8c8723e */ /* 0x000fe200000010ff */
[----:B------:R-:W2:Y:S01]  /*165c0*/  MUFU.EX2 R33, R33 ;  /* 0x0000002100217308 */ /* 0x000ea20000000800 */
[C---:B---3--:R-:W-:Y:S01]  /*165d0*/  F2FP.BF16.F32.PACK_AB R207, R24.reuse, R11 ;  /* 0x0000000b18cf723e */ /* 0x048fe200000010ff */
[----:B------:R-:W-:Y:S01]  /*165e0*/  FADD.FTZ R32, R24, R25 ;  /* 0x0000001918207221 */ /* 0x000fe20000010000 */
[----:B------:R-:W-:-:S02]  /*165f0*/  IMAD.MOV.U32 R69, RZ, RZ, R151 ;  /* 0x000000ffff457224 */ /* 0x000fc400078e0097 */
[--C-:B------:R-:W-:Y:S02]  /*16600*/  IMAD.MOV.U32 R55, RZ, RZ, R151.reuse ;  /* 0x000000ffff377224 */ /* 0x100fe400078e0097 */
[--C-:B------:R-:W-:Y:S01]  /*16610*/  IMAD.MOV.U32 R43, RZ, RZ, R151.reuse ;  /* 0x000000ffff2b7224 */ /* 0x100fe200078e0097 */
[----:B------:R3:W-:Y:S01]  /*16620*/  MUFU.EX2 R30, R35 ;  /* 0x00000023001e7308 */ /* 0x0007e20000000800 */
[----:B-1----:R-:W-:Y:S01]  /*16630*/  FADD.FTZ R25, R41, R32 ;  /* 0x0000002029197221 */ /* 0x002fe20000010000 */
[C---:B------:R-:W-:Y:S01]  /*16640*/  F2FP.BF16.F32.PACK_AB R201, R26.reuse, R41 ;  /* 0x000000291ac9723e */ /* 0x040fe200000010ff */
[----:B------:R-:W-:Y:S02]  /*16650*/  IMAD.MOV.U32 R41, RZ, RZ, R151 ;  /* 0x000000ffff297224 */ /* 0x000fe400078e0097 */
[----:B------:R-:W-:Y:S01]  /*16660*/  FADD.FTZ R32, R26, R25 ;  /* 0x000000191a207221 */ /* 0x000fe20000010000 */
[--C-:B------:R-:W-:Y:S02]  /*16670*/  IMAD.MOV.U32 R26, RZ, RZ, R151.reuse ;  /* 0x000000ffff1a7224 */ /* 0x100fe400078e0097 */
[----:B------:R1:W4:Y:S01]  /*16680*/  MUFU.EX2 R28, R47 ;  /* 0x0000002f001c7308 */ /* 0x0003220000000800 */
[----:B---3--:R-:W-:Y:S01]  /*16690*/  FADD.FTZ R35, R73, R34 ;  /* 0x0000002249237221 */ /* 0x008fe20000010000 */
[----:B--2---:R-:W-:Y:S01]  /*166a0*/  FADD.FTZ R15, R33, R32 ;  /* 0x00000020210f7221 */ /* 0x004fe20000010000 */
[----:B------:R-:W-:-:S02]  /*166b0*/  IMAD.MOV.U32 R24, RZ, RZ, R151 ;  /* 0x000000ffff187224 */ /* 0x000fc400078e0097 */
[C---:B------:R-:W-:Y:S01]  /*166c0*/  FADD.FTZ R34, R202.reuse, R35 ;  /* 0x00000023ca227221 */ /* 0x040fe20000010000 */
[----:B------:R-:W-:Y:S01]  /*166d0*/  F2FP.BF16.F32.PACK_AB R202, R202, R73 ;  /* 0x00000049caca723e */ /* 0x000fe200000010ff */
[--C-:B------:R-:W-:Y:S01]  /*166e0*/  IMAD.MOV.U32 R73, RZ, RZ, R151.reuse ;  /* 0x000000ffff497224 */ /* 0x100fe200078e0097 */
[----:B------:R-:W2:Y:S01]  /*166f0*/  MUFU.EX2 R37, R37 ;  /* 0x0000002500257308 */ /* 0x000ea20000000800 */
[----:B------:R-:W-:Y:S01]  /*16700*/  FADD.FTZ R35, R75, R34 ;  /* 0x000000224b237221 */ /* 0x000fe20000010000 */
[--C-:B-1----:R-:W-:Y:S02]  /*16710*/  IMAD.MOV.U32 R47, RZ, RZ, R151.reuse ;  /* 0x000000ffff2f7224 */ /* 0x102fe400078e0097 */
[----:B------:R-:W-:Y:S02]  /*16720*/  IMAD.MOV.U32 R34, RZ, RZ, R151 ;  /* 0x000000ffff227224 */ /* 0x000fe400078e0097 */
[C---:B------:R-:W-:Y:S01]  /*16730*/  FADD.FTZ R8, R196.reuse, R35 ;  /* 0x00000023c4087221 */ /* 0x040fe20000010000 */
[----:B------:R-:W-:Y:S01]  /*16740*/  F2FP.BF16.F32.PACK_AB R196, R196, R75 ;  /* 0x0000004bc4c4723e */ /* 0x000fe200000010ff */
[----:B------:R-:W-:Y:S01]  /*16750*/  IMAD.MOV.U32 R75, RZ, RZ, R151 ;  /* 0x000000ffff4b7224 */ /* 0x000fe200078e0097 */
[----:B------:R-:W1:Y:S01]  /*16760*/  MUFU.EX2 R83, R83 ;  /* 0x0000005300537308 */ /* 0x000e620000000800 */
[----:B------:R-:W-:Y:S01]  /*16770*/  FADD.FTZ R25, R79, R8 ;  /* 0x000000084f197221 */ /* 0x000fe20000010000 */
[C---:B----4-:R-:W-:Y:S01]  /*16780*/  FADD.FTZ R32, R28.reuse, R15 ;  /* 0x0000000f1c207221 */ /* 0x050fe20000010000 */
[----:B------:R-:W-:Y:S01]  /*16790*/  F2FP.BF16.F32.PACK_AB R203, R28, R33 ;  /* 0x000000211ccb723e */ /* 0x000fe200000010ff */
[----:B------:R-:W-:-:S02]  /*167a0*/  IMAD.MOV.U32 R35, RZ, RZ, R151 ;  /* 0x000000ffff237224 */ /* 0x000fc400078e0097 */
[C---:B------:R-:W-:Y:S01]  /*167b0*/  FADD.FTZ R6, R198.reuse, R25 ;  /* 0x00000019c6067221 */ /* 0x040fe20000010000 */
[----:B------:R-:W-:Y:S01]  /*167c0*/  F2FP.BF16.F32.PACK_AB R198, R198, R79 ;  /* 0x0000004fc6c6723e */ /* 0x000fe200000010ff */
[--C-:B------:R-:W-:Y:S01]  /*167d0*/  IMAD.MOV.U32 R79, RZ, RZ, R151.reuse ;  /* 0x000000ffff4f7224 */ /* 0x100fe200078e0097 */
[----:B------:R-:W-:Y:S01]  /*167e0*/  MUFU.EX2 R13, R13 ;  /* 0x0000000d000d7308 */ /* 0x000fe20000000800 */
[----:B--2---:R-:W-:Y:S01]  /*167f0*/  FADD.FTZ R15, R37, R32 ;  /* 0x00000020250f7221 */ /* 0x004fe20000010000 */
[----:B------:R-:W-:Y:S01]  /*16800*/  F2FP.BF16.F32.PACK_AB R197, R30, R37 ;  /* 0x000000251ec5723e */ /* 0x000fe200000010ff */
[--C-:B------:R-:W-:Y:S02]  /*16810*/  IMAD.MOV.U32 R37, RZ, RZ, R151.reuse ;  /* 0x000000ffff257224 */ /* 0x100fe400078e0097 */
[--C-:B------:R-:W-:Y:S02]  /*16820*/  IMAD.MOV.U32 R33, RZ, RZ, R151.reuse ;  /* 0x000000ffff217224 */ /* 0x100fe400078e0097 */
[--C-:B------:R-:W-:Y:S01]  /*16830*/  IMAD.MOV.U32 R28, RZ, RZ, R151.reuse ;  /* 0x000000ffff1c7224 */ /* 0x100fe200078e0097 */
[----:B------:R-:W-:Y:S01]  /*16840*/  MUFU.EX2 R85, R85 ;  /* 0x0000005500557308 */ /* 0x000fe20000000800 */
[----:B------:R-:W-:-:S07]  /*16850*/  IMAD.MOV.U32 R25, RZ, RZ, R151 ;  /* 0x000000ffff197224 */ /* 0x000fce00078e0097 */
[----:B0-----:R0:W2:Y:S08]  /*16860*/  MUFU.EX2 R0, R39 ;  /* 0x0000002700007308 */ /* 0x0010b00000000800 */
[----:B------:R1:W3:Y:S01]  /*16870*/  MUFU.EX2 R193, R21 ;  /* 0x0000001500c17308 */ /* 0x0002e20000000800 */
[----:B0-----:R-:W-:-:S07]  /*16880*/  IMAD.MOV.U32 R39, RZ, RZ, R151 ;  /* 0x000000ffff277224 */ /* 0x001fce00078e0097 */
[----:B------:R-:W0:Y:S01]  /*16890*/  MUFU.EX2 R10, R10 ;  /* 0x0000000a000a7308 */ /* 0x000e220000000800 */
[----:B-1----:R-:W-:Y:S01]  /*168a0*/  FADD.FTZ R21, R83, R6 ;  /* 0x0000000653157221 */ /* 0x002fe20000010000 */
[----:B------:R-:W-:Y:S01]  /*168b0*/  FADD.FTZ R6, R30, R15 ;  /* 0x0000000f1e067221 */ /* 0x000fe20000010000 */
[----:B--2---:R-:W-:Y:S01]  /*168c0*/  F2FP.BF16.F32.PACK_AB R199, R0, R13 ;  /* 0x0000000d00c7723e */ /* 0x004fe200000010ff */
[----:B------:R-:W-:Y:S02]  /*168d0*/  IMAD.MOV.U32 R30, RZ, RZ, R151 ;  /* 0x000000ffff1e7224 */ /* 0x000fe400078e0097 */
[C---:B------:R-:W-:Y:S01]  /*168e0*/  FADD.FTZ R32, R192.reuse, R21 ;  /* 0x00000015c0207221 */ /* 0x040fe20000010000 */
[----:B------:R-:W-:Y:S01]  /*168f0*/  FADD.FTZ R15, R13, R6 ;  /* 0x000000060d0f7221 */ /* 0x000fe20000010000 */
[----:B------:R-:W-:Y:S01]  /*16900*/  F2FP.BF16.F32.PACK_AB R192, R192, R83 ;  /* 0x00000053c0c0723e */ /* 0x000fe200000010ff */
[----:B------:R1:W2:Y:S01]  /*16910*/  MUFU.EX2 R8, R27 ;  /* 0x0000001b00087308 */ /* 0x0002a20000000800 */
[----:B------:R-:W-:Y:S01]  /*16920*/  FADD.FTZ R21, R85, R32 ;  /* 0x0000002055157221 */ /* 0x000fe20000010000 */
[----:B------:R-:W-:Y:S01]  /*16930*/  FADD.FTZ R32, R0, R15 ;  /* 0x0000000f00207221 */ /* 0x000fe20000010000 */
[----:B------:R-:W-:-:S02]  /*16940*/  IMAD.MOV.U32 R0, RZ, RZ, 0x3f800000 ;  /* 0x3f800000ff007424 */ /* 0x000fc400078e00ff */
[--C-:B------:R-:W-:Y:S02]  /*16950*/  IMAD.MOV.U32 R83, RZ, RZ, R151.reuse ;  /* 0x000000ffff537224 */ /* 0x100fe400078e0097 */
[----:B---3--:R-:W-:Y:S01]  /*16960*/  FADD.FTZ R15, R193, R32 ;  /* 0x00000020c10f7221 */ /* 0x008fe20000010000 */
[----:B------:R-:W-:Y:S01]  /*16970*/  IMAD.MOV.U32 R32, RZ, RZ, R151 ;  /* 0x000000ffff207224 */ /* 0x000fe200078e0097 */
[----:B------:R-:W3:Y:S01]  /*16980*/  MUFU.EX2 R29, R29 ;  /* 0x0000001d001d7308 */ /* 0x000ee20000000800 */
[C---:B0-----:R-:W-:Y:S01]  /*16990*/  FADD.FTZ R21, R10.reuse, R21 ;  /* 0x000000150a157221 */ /* 0x041fe20000010000 */
[----:B------:R-:W-:Y:S01]  /*169a0*/  F2FP.BF16.F32.PACK_AB R194, R10, R85 ;  /* 0x000000550ac2723e */ /* 0x000fe200000010ff */
[--C-:B------:R-:W-:Y:S02]  /*169b0*/  IMAD.MOV.U32 R85, RZ, RZ, R151.reuse ;  /* 0x000000ffff557224 */ /* 0x100fe400078e0097 */
[----:B-1----:R-:W-:-:S03]  /*169c0*/  IMAD.MOV.U32 R27, RZ, RZ, R151 ;  /* 0x000000ffff1b7224 */ /* 0x002fc600078e0097 */
[----:B------:R0:W1:Y:S01]  /*169d0*/  MUFU.EX2 R6, R31 ;  /* 0x0000001f00067308 */ /* 0x0000620000000800 */
[C---:B--2---:R-:W-:Y:S01]  /*169e0*/  FADD.FTZ R10, R8.reuse, R15 ;  /* 0x0000000f080a7221 */ /* 0x044fe20000010000 */
[----:B------:R-:W-:-:S03]  /*169f0*/  F2FP.BF16.F32.PACK_AB R193, R8, R193 ;  /* 0x000000c108c1723e */ /* 0x000fc600000010ff */
[----:B---3--:R-:W-:Y:S01]  /*16a00*/  FADD.FTZ R3, R29, R10 ;  /* 0x0000000a1d037221 */ /* 0x008fe20000010000 */
[----:B0-----:R-:W-:-:S03]  /*16a10*/  IMAD.MOV.U32 R31, RZ, RZ, R151 ;  /* 0x000000ffff1f7224 */ /* 0x001fc600078e0097 */
[C---:B-1----:R-:W-:Y:S01]  /*16a20*/  FADD.FTZ R20, R6.reuse, R3 ;  /* 0x0000000306147221 */ /* 0x042fe20000010000 */
[----:B------:R-:W-:Y:S01]  /*16a30*/  F2FP.BF16.F32.PACK_AB R195, R6, R29 ;  /* 0x0000001d06c3723e */ /* 0x000fe200000010ff */
[----:B------:R-:W-:Y:S02]  /*16a40*/  IMAD.MOV.U32 R3, RZ, RZ, 0x3f800000 ;  /* 0x3f800000ff037424 */ /* 0x000fe400078e00ff */
[----:B------:R-:W-:Y:S01]  /*16a50*/  IMAD.MOV.U32 R29, RZ, RZ, R151 ;  /* 0x000000ffff1d7224 */ /* 0x000fe200078e0097 */
[----:B------:R-:W-:Y:S06]  /*16a60*/  @!P2 BRA `(.L_x_646) ;  /* 0x0000004c002ca947 */ /* 0x000fec0003800000 */
[----:B------:R-:W-:Y:S01]  /*16a70*/  VIADD R6, R180, 0xfffffffe ;  /* 0xfffffffeb4067836 */ /* 0x000fe20000000000 */
[----:B------:R-:W-:Y:S01]  /*16a80*/  MOV R10, R221 ;  /* 0x000000dd000a7202 */ /* 0x000fe20000000f00 */
[----:B------:R-:W-:Y:S01]  /*16a90*/  IMAD.MOV.U32 R7, RZ, RZ, R4 ;  /* 0x000000ffff077224 */ /* 0x000fe200078e0004 */
[----:B------:R-:W-:Y:S01]  /*16aa0*/  CS2R R150, SRZ ;  /* 0x0000000000967805 */ /* 0x000fe2000001ff00 */
[----:B------:R-:W-:Y:S01]  /*16ab0*/  IMAD.MOV.U32 R8, RZ, RZ, R5 ;  /* 0x000000ffff087224 */ /* 0x000fe200078e0005 */
[----:B------:R-:W-:Y:S01]  /*16ac0*/  CS2R R146, SRZ ;  /* 0x0000000000927805 */ /* 0x000fe2000001ff00 */
[----:B------:R-:W-:Y:S01]  /*16ad0*/  IMAD.MOV.U32 R9, RZ, RZ, R222 ;  /* 0x000000ffff097224 */ /* 0x000fe200078e00de */
[----:B------:R-:W-:Y:S01]  /*16ae0*/  CS2R R142, SRZ ;  /* 0x00000000008e7805 */ /* 0x000fe2000001ff00 */
[----:B------:R-:W-:Y:S01]  /*16af0*/  IMAD.MOV.U32 R0, RZ, RZ, 0x3f800000 ;  /* 0x3f800000ff007424 */ /* 0x000fe200078e00ff */
        /* <DEDUP_REMOVED lines=60> */
[----:B------:R-:W-:-:S07]  /*16ec0*/  CS2R R24, SRZ ;  /* 0x0000000000187805 */ /* 0x000fce000001ff00 */
.L_x_657:
[----:B------:R-:W-:-:S05]  /*16ed0*/  VIADD R2, R10, 0x1 ;  /* 0x000000010a027836 */ /* 0x000fca0000000000 */
[----:B------:R-:W-:-:S04]  /*16ee0*/  ISETP.NE.AND P2, PT, R2, 0x2, PT ;  /* 0x000000020200780c */ /* 0x000fc80003f45270 */
[----:B------:R-:W-:Y:S02]  /*16ef0*/  SEL R222, RZ, 0x1, P2 ;  /* 0x00000001ffde7807 */ /* 0x000fe40001000000 */
[----:B------:R-:W-:Y:S02]  /*16f00*/  SEL R221, R2, RZ, P2 ;  /* 0x000000ff02dd7207 */ /* 0x000fe40001000000 */
[----:B------:R-:W-:Y:S01]  /*16f10*/  LOP3.LUT R222, R9, R222, RZ, 0x3c, !PT ;  /* 0x000000de09de7212 */ /* 0x000fe200078e3cff */
[----:B------:R-:W-:Y:S06]  /*16f20*/  @!P0 BRA `(.L_x_647) ;  /* 0x0000000000048947 */ /* 0x000fec0003800000 */
[----:B------:R-:W-:Y:S01]  /*16f30*/  BPT.TRAP 0x1 ;  /* 0x000000040000795c */ /* 0x000fe20000300000 */
.L_x_647:
[----:B------:R-:W-:Y:S01]  /*16f40*/  IMAD R11, R221, 0x8, R16 ;  /* 0x00000008dd0b7824 */ /* 0x000fe200078e0210 */
[----:B------:R-:W-:-:S04]  /*16f50*/  SHF.L.U32 R4, R222, 0x1f, RZ ;  /* 0x0000001fde047819 */ /* 0x000fc800000006ff */
[----:B------:R0:W1:Y:S01]  /*16f60*/  SYNCS.PHASECHK.TRANS64.TRYWAIT P2, [R11+URZ+0x38830], R4 ;  /* 0x038830040b0075a7 */ /* 0x000062000804017f */
[----:B------:R-:W-:Y:S05]  /*16f70*/  @!P0 BRA `(.L_x_648) ;  /* 0x0000000000048947 */ /* 0x000fea0003800000 */
[----:B------:R-:W-:Y:S01]  /*16f80*/  BPT.TRAP 0x1 ;  /* 0x000000040000795c */ /* 0x000fe20000300000 */
.L_x_648:
[----:B------:R-:W-:Y:S01]  /*16f90*/  IMAD R2, R221, 0xa00, R226 ;  /* 0x00000a00dd027824 */ /* 0x000fe200078e02e2 */
[----:B------:R-:W-:Y:S03]  /*16fa0*/  BSSY B1, `(.L_x_649) ;  /* 0x0000006000017945 */ /* 0x000fe60003800000 */
[C---:B------:R-:W-:Y:S02]  /*16fb0*/  VIADD R12, R2.reuse, 0x80 ;  /* 0x00000080020c7836 */ /* 0x040fe40000000000 */
[----:B------:R-:W-:Y:S01]  /*16fc0*/  VIADD R14, R2, 0x100 ;  /* 0x00000100020e7836 */ /* 0x000fe20000000000 */
[----:B-1----:R-:W-:Y:S06]  /*16fd0*/  @P2 BRA `(.L_x_650) ;  /* 0x0000000000082947 */ /* 0x002fec0003800000 */
[----:B------:R-:W1:Y:S02]  /*16fe0*/  SYNCS.PHASECHK.TRANS64.TRYWAIT P2, [R11+URZ+0x38830], R4 ;  /* 0x038830040b0075a7 */ /* 0x000e64000804017f */
[----:B-1----:R-:W-:Y:S05]  /*16ff0*/  @!P2 BRA `(.L_x_651) ;  /* 0x000000f000b0a947 */ /* 0x002fea0003800000 */
.L_x_650:
[----:B------:R-:W-:Y:S05]  /*17000*/  BSYNC B1 ;  /* 0x0000000000017941 */ /* 0x000fea0003800000 */
.L_x_649:
[----:B------:R-:W2:Y:S04]  /*17010*/  LDL.64 R152, [R1+0x50] ;  /* 0x0000500001987983 */ /* 0x000ea80000100a00 */
[----:B------:R-:W3:Y:S01]  /*17020*/  LDL.64 R154, [R1+0x58] ;  /* 0x00005800019a7983 */ /* 0x000ee20000100a00 */
[----:B01----:R-:W-:Y:S02]  /*17030*/  IMAD.MOV.U32 R4, RZ, RZ, R2 ;  /* 0x000000ffff047224 */ /* 0x003fe400078e0002 */
[----:B------:R-:W-:-:S03]  /*17040*/  IMAD.MOV.U32 R5, RZ, RZ, 0x40000040 ;  /* 0x40000040ff057424 */ /* 0x000fc600078e00ff */
[----:B------:R-:W-:Y:S02]  /*17050*/  R2UR UR14, R4 ;  /* 0x00000000040e72ca */ /* 0x000fe400000e0000 */
[----:B------:R-:W-:Y:S01]  /*17060*/  R2UR UR15, R5 ;  /* 0x00000000050f72ca */ /* 0x000fe200000e0000 */
[----:B------:R-:W-:Y:S01]  /*17070*/  WARPGROUP.ARRIVE ;  /* 0x00000000000079c5 */ /* 0x000fe20000000000 */
[----:B------:R-:W-:Y:S01]  /*17080*/  IMAD.MOV.U32 R13, RZ, RZ, 0x40000040 ;  /* 0x40000040ff0d7424 */ /* 0x000fe200078e00ff */
[----:B------:R-:W-:-:S04]  /*17090*/  R2UR UR10, R12 ;  /* 0x000000000c0a72ca */ /* 0x000fc800000e0000 */
[----:B------:R-:W-:Y:S01]  /*170a0*/  R2UR UR11, R13 ;  /* 0x000000000d0b72ca */ /* 0x000fe200000e0000 */
[----:B------:R-:W-:Y:S01]  /*170b0*/  IMAD.MOV.U32 R15, RZ, RZ, 0x40000040 ;  /* 0x40000040ff0f7424 */ /* 0x000fe200078e00ff */
[----:B------:R-:W-:-:S04]  /*170c0*/  R2UR UR6, R14 ;  /* 0x000000000e0672ca */ /* 0x000fc800000e0000 */
[----:B------:R-:W-:Y:S01]  /*170d0*/  R2UR UR7, R15 ;  /* 0x000000000f0772ca */ /* 0x000fe200000e0000 */
[----:B------:R-:W-:Y:S01]  /*170e0*/  VIADD R4, R2, 0x180 ;  /* 0x0000018002047836 */ /* 0x000fe20000000000 */
[----:B------:R-:W-:-:S04]  /*170f0*/  R2UR UR23, R5 ;  /* 0x00000000051772ca */ /* 0x000fc800000e0000 */
[----:B------:R-:W-:Y:S02]  /*17100*/  R2UR UR22, R4 ;  /* 0x00000000041672ca */ /* 0x000fe400000e0000 */
[----:B--2---:R-:W-:Y:S02]  /*17110*/  R2UR UR30, R152 ;  /* 0x00000000981e72ca */ /* 0x004fe400000e0000 */
[----:B------:R-:W-:Y:S02]  /*17120*/  R2UR UR31, R153 ;  /* 0x00000000991f72ca */ /* 0x000fe400000e0000 */
[----:B------:R-:W2:Y:S01]  /*17130*/  LDL.64 R152, [R1+0x48] ;  /* 0x0000480001987983 */ /* 0x000ea20000100a00 */
[----:B---3--:R-:W-:Y:S02]  /*17140*/  R2UR UR16, R154 ;  /* 0x000000009a1072ca */ /* 0x008fe400000e0000 */
[----:B------:R-:W-:-:S11]  /*17150*/  R2UR UR17, R155 ;  /* 0x000000009b1172ca */ /* 0x000fd600000e0000 */
[----:B------:R-:W-:Y:S02]  /*17160*/  UMOV UR12, UR16 ;  /* 0x00000010000c7c82 */ /* 0x000fe40008000000 */
[----:B------:R-:W-:Y:S02]  /*17170*/  UMOV UR13, UR17 ;  /* 0x00000011000d7c82 */ /* 0x000fe40008000000 */
[----:B------:R-:W-:Y:S01]  /*17180*/  HGMMA.64x16x16.F32.BF16 R184, gdesc[UR12], RZ, !UPT, gsb0 ;  /* 0x002000000cb879f0 */ /* 0x000fe2000c0018ff */
[----:B------:R-:W-:Y:S01]  /*17190*/  UMOV UR8, UR16 ;  /* 0x0000001000087c82 */ /* 0x000fe20008000000 */
[----:B------:R-:W-:Y:S01]  /*171a0*/  UMOV UR9, UR17 ;  /* 0x0000001100097c82 */ /* 0x000fe20008000000 */
[----:B------:R-:W-:Y:S02]  /*171b0*/  WARPGROUP.DEPBAR.LE gsb0, 0x0 ;  /* 0x00008000000079c5 */ /* 0x000fe40000010000 */
[----:B------:R-:W-:-:S06]  /*171c0*/  WARPGROUP.ARRIVE ;  /* 0x00000000000079c5 */ /* 0x000fcc0000000000 */
        /* <DEDUP_REMOVED lines=8> */
[----:B------:R-:W-:Y:S01]  /*17250*/  VIADD R12, R2, 0x200 ;  /* 0x00000200020c7836 */ /* 0x000fe20000000000 */
[----:B------:R-:W-:Y:S02]  /*17260*/  WARPGROUP.DEPBAR.LE gsb0, 0x0 ;  /* 0x00008000000079c5 */ /* 0x000fe40000010000 */
[----:B------:R-:W-:-:S06]  /*17270*/  WARPGROUP.ARRIVE ;  /* 0x00000000000079c5 */ /* 0x000fcc0000000000 */
[----:B------:R-:W-:Y:S01]  /*17280*/  HGMMA.64x16x16.F32.BF16 R160, gdesc[UR20], RZ, !UPT, gsb0 ;  /* 0x0020000014a079f0 */ /* 0x000fe2000c0018ff */
[----:B------:R-:W-:Y:S02]  /*17290*/  R2UR UR18, R12 ;  /* 0x000000000c1272ca */ /* 0x000fe400000e0000 */
[----:B------:R-:W-:Y:S01]  /*172a0*/  R2UR UR19, R13 ;  /* 0x000000000d1372ca */ /* 0x000fe200000e0000 */
[----:B------:R-:W-:Y:S01]  /*172b0*/  VIADD R4, R2, 0x2 ;  /* 0x0000000202047836 */ /* 0x000fe20000000000 */
[----:B------:R-:W-:Y:S02]  /*172c0*/  WARPGROUP.DEPBAR.LE gsb0, 0x0 ;  /* 0x00008000000079c5 */ /* 0x000fe40000010000 */
[----:B------:R-:W-:Y:S01]  /*172d0*/  IMAD.MOV.U32 R5, RZ, RZ, 0x40000040 ;  /* 0x40000040ff057424 */ /* 0x000fe200078e00ff */
[----:B--2---:R-:W-:Y:S02]  /*172e0*/  R2UR UR28, R152 ;  /* 0x00000000981c72ca */ /* 0x004fe400000e0000 */
[----:B------:R-:W-:-:S02]  /*172f0*/  R2UR UR29, R153 ;  /* 0x00000000991d72ca */ /* 0x000fc400000e0000 */
[----:B------:R-:W-:-:S06]  /*17300*/  WARPGROUP.ARRIVE ;  /* 0x00000000000079c5 */ /* 0x000fcc0000000000 */
[----:B------:R-:W-:Y:S01]  /*17310*/  HGMMA.64x16x16.F32.BF16 R152, gdesc[UR16], RZ, !UPT, gsb0 ;  /* 0x00200000109879f0 */ /* 0x000fe2000c0018ff */
[----:B------:R-:W-:Y:S02]  /*17320*/  R2UR UR14, R4 ;  /* 0x00000000040e72ca */ /* 0x000fe400000e0000 */
[----:B------:R-:W-:Y:S01]  /*17330*/  R2UR UR15, R5 ;  /* 0x00000000050f72ca */ /* 0x000fe200000e0000 */
[----:B------:R-:W-:Y:S01]  /*17340*/  UMOV UR12, UR30 ;  /* 0x0000001e000c7c82 */ /* 0x000fe20008000000 */
[----:B------:R-:W-:Y:S01]  /*17350*/  UMOV UR13, UR31 ;  /* 0x0000001f000d7c82 */ /* 0x000fe20008000000 */
[----:B------:R-:W-:Y:S02]  /*17360*/  WARPGROUP.DEPBAR.LE gsb0, 0x0 ;  /* 0x00008000000079c5 */ /* 0x000fe40000010000 */
[----:B------:R-:W-:-:S08]  /*17370*/  WARPGROUP.ARRIVE ;  /* 0x00000000000079c5 */ /* 0x000fd00000000000 */
[----:B------:R-:W-:Y:S01]  /*17380*/  HGMMA.64x16x16.F32.BF16 R184, gdesc[UR12], R184, gsb0 ;  /* 0x002000000cb879f0 */ /* 0x000fe200080018b8 */
[----:B------:R-:W-:Y:S02]  /*17390*/  VIADD R12, R2, 0x82 ;  /* 0x00000082020c7836 */ /* 0x000fe40000000000 */
[----:B------:R-:W-:-:S03]  /*173a0*/  IMAD.MOV.U32 R13, RZ, RZ, 0x40000040 ;  /* 0x40000040ff0d7424 */ /* 0x000fc600078e00ff */
[----:B------:R-:W-:Y:S02]  /*173b0*/  R2UR UR26, R12 ;  /* 0x000000000c1a72ca */ /* 0x000fe400000e0000 */
[----:B------:R-:W-:Y:S01]  /*173c0*/  R2UR UR27, R13 ;  /* 0x000000000d1b72ca */ /* 0x000fe200000e0000 */
[----:B------:R-:W-:Y:S01]  /*173d0*/  UMOV UR24, UR30 ;  /* 0x0000001e00187c82 */ /* 0x000fe20008000000 */
[----:B------:R-:W-:Y:S01]  /*173e0*/  UMOV UR25, UR31 ;  /* 0x0000001f00197c82 */ /* 0x000fe20008000000 */
[----:B------:R-:W-:Y:S02]  /*173f0*/  VIADD R14, R2, 0x102 ;  /* 0x00000102020e7836 */ /* 0x000fe40000000000 */
[----:B------:R-:W-:Y:S01]  /*17400*/  IMAD.MOV.U32 R15, RZ, RZ, 0x40000040 ;  /* 0x40000040ff0f7424 */ /* 0x000fe200078e00ff */
[----:B------:R-:W-:Y:S01]  /*17410*/  UMOV UR8, UR30 ;  /* 0x0000001e00087c82 */ /* 0x000fe20008000000 */
[----:B------:R-:W-:Y:S01]  /*17420*/  UMOV UR9, UR31 ;  /* 0x0000001f00097c82 */ /* 0x000fe20008000000 */
[----:B------:R-:W-:-:S02]  /*17430*/  WARPGROUP.DEPBAR.LE gsb0, 0x0 ;  /* 0x00008000000079c5 */ /* 0x000fc40000010000 */
[----:B------:R-:W-:Y:S01]  /*17440*/  WARPGROUP.ARRIVE ;  /* 0x00000000000079c5 */ /* 0x000fe20000000000 */
[----:B------:R-:W-:Y:S02]  /*17450*/  VIADD R4, R2, 0x182 ;  /* 0x0000018202047836 */ /* 0x000fe40000000000 */
[----:B------:R-:W-:Y:S01]  /*17460*/  IMAD.MOV.U32 R5, RZ, RZ, 0x40000040 ;  /* 0x40000040ff057424 */ /* 0x000fe200078e00ff */
[----:B------:R-:W-:Y:S01]  /*17470*/  UMOV UR4, UR30 ;  /* 0x0000001e00047c82 */ /* 0x000fe20008000000 */
[----:B------:R-:W-:Y:S01]  /*17480*/  UMOV UR5, UR31 ;  /* 0x0000001f00057c82 */ /* 0x000fe20008000000 */
[----:B------:R-:W-:Y:S01]  /*17490*/  HGMMA.64x16x16.F32.BF16 R176, gdesc[UR24], R176, gsb0 ;  /* 0x0020000018b079f0 */ /* 0x000fe200080018b0 */
[----:B------:R-:W-:Y:S01]  /*174a0*/  R2UR UR10, R14 ;  /* 0x000000000e0a72ca */ /* 0x000fe200000e0000 */
[----:B------:R-:W-:Y:S01]  /*174b0*/  UMOV UR20, UR30 ;  /* 0x0000001e00147c82 */ /* 0x000fe20008000000 */
[----:B------:R-:W-:Y:S01]  /*174c0*/  R2UR UR11, R15 ;  /* 0x000000000f0b72ca */ /* 0x000fe200000e0000 */
[----:B------:R-:W-:Y:S01]  /*174d0*/  UMOV UR21, UR31 ;  /* 0x0000001f00157c82 */ /* 0x000fe20008000000 */
[----:B------:R-:W-:Y:S01]  /*174e0*/  R2UR UR6, R4 ;  /* 0x00000000040672ca */ /* 0x000fe200000e0000 */
[----:B------:R-:W-:Y:S01]  /*174f0*/  UMOV UR16, UR28 ;  /* 0x0000001c00107c82 */ /* 0x000fe20008000000 */
[----:B------:R-:W-:Y:S01]  /*17500*/  UMOV UR17, UR29 ;  /* 0x0000001d00117c82 */ /* 0x000fe20008000000 */
[----:B------:R-:W-:Y:S01]  /*17510*/  UMOV UR12, UR28 ;  /* 0x0000001c000c7c82 */ /* 0x000fe20008000000 */
[----:B------:R-:W-:Y:S01]  /*17520*/  UMOV UR13, UR29 ;  /* 0x0000001d000d7c82 */ /* 0x000fe20008000000 */
[----:B------:R-:W2:Y:S01]  /*17530*/  LDL.64 R12, [R1+0x38] ;  /* 0x00003800010c7983 */ /* 0x000ea20000100a00 */
[----:B------:R-:W-:-:S02]  /*17540*/  WARPGROUP.DEPBAR.LE gsb0, 0x0 ;  /* 0x00008000000079c5 */ /* 0x000fc40000010000 */
[----:B------:R-:W-:Y:S01]  /*17550*/  WARPGROUP.ARRIVE ;  /* 0x00000000000079c5 */ /* 0x000fe20000000000 */
[----:B------:R-:W-:Y:S01]  /*17560*/  R2UR UR7, R5 ;  /* 0x00000000050772ca */ /* 0x000fe200000e0000 */
[----:B------:R-:W3:Y:S04]  /*17570*/  LDL.64 R14, [R1+0x40] ;  /* 0x00004000010e7983 */ /* 0x000ee80000100a00 */
[----:B------:R-:W-:Y:S01]  /*17580*/  HGMMA.64x16x16.F32.BF16 R168, gdesc[UR8], R168, gsb0 ;  /* 0x0020000008a879f0 */ /* 0x000fe200080018a8 */
[----:B------:R-:W-:Y:S01]  /*17590*/  VIADD R4, R2, 0x202 ;  /* 0x0000020202047836 */ /* 0x000fe20000000000 */
[----:B------:R-:W-:Y:S01]  /*175a0*/  MOV R5, 0x40000040 ;  /* 0x4000004000057802 */ /* 0x000fe20000000f00 */
[----:B------:R-:W-:Y:S02]  /*175b0*/  WARPGROUP.DEPBAR.LE gsb0, 0x0 ;  /* 0x00008000000079c5 */ /* 0x000fe40000010000 */
[----:B------:R-:W-:-:S06]  /*175c0*/  WARPGROUP.ARRIVE ;  /* 0x00000000000079c5 */ /* 0x000fcc0000000000 */
[----:B------:R-:W-:Y:S01]  /*175d0*/  HGMMA.64x16x16.F32.BF16 R160, gdesc[UR4], R160, gsb0 ;  /* 0x0020000004a079f0 */ /* 0x000fe200080018a0 */
[----:B------:R-:W-:Y:S02]  /*175e0*/  R2UR UR22, R4 ;  /* 0x00000000041672ca */ /* 0x000fe400000e0000 */
[----:B------:R-:W-:Y:S01]  /*175f0*/  R2UR UR23, R5 ;  /* 0x00000000051772ca */ /* 0x000fe200000e0000 */
[----:B------:R-:W-:Y:S01]  /*17600*/  VIADD R4, R2, 0x4 ;  /* 0x0000000402047836 */ /* 0x000fe20000000000 */
[----:B------:R-:W-:Y:S02]  /*17610*/  WARPGROUP.DEPBAR.LE gsb0, 0x0 ;  /* 0x00008000000079c5 */ /* 0x000fe40000010000 */
[----:B------:R-:W-:-:S09]  /*17620*/  WARPGROUP.ARRIVE ;  /* 0x00000000000079c5 */ /* 0x000fd20000000000 */
[----:B------:R-:W-:Y:S01]  /*17630*/  HGMMA.64x16x16.F32.BF16 R152, gdesc[UR20], R152, gsb0 ;  /* 0x00200000149879f0 */ /* 0x000fe20008001898 */
[----:B------:R-:W-:Y:S01]  /*17640*/  IMAD.MOV.U32 R5, RZ, RZ, 0x40000040 ;  /* 0x40000040ff057424 */ /* 0x000fe200078e00ff */
[----:B------:R-:W-:-:S04]  /*17650*/  R2UR UR18, R4 ;  /* 0x00000000041272ca */ /* 0x000fc800000e0000 */
[----:B------:R-:W-:Y:S01]  /*17660*/  R2UR UR19, R5 ;  /* 0x00000000051372ca */ /* 0x000fe200000e0000 */
[----:B------:R-:W-:Y:S02]  /*17670*/  WARPGROUP.DEPBAR.LE gsb0, 0x0 ;  /* 0x00008000000079c5 */ /* 0x000fe40000010000 */
[----:B------:R-:W-:-:S10]  /*17680*/  WARPGROUP.ARRIVE ;  /* 0x00000000000079c5 */ /* 0x000fd40000000000 */
[----:B------:R-:W-:Y:S01]  /*17690*/  HGMMA.64x16x16.F32.BF16 R184, gdesc[UR16], R184, gsb0 ;  /* 0x0020000010b879f0 */ /* 0x000fe200080018b8 */
[----:B------:R-:W-:Y:S02]  /*176a0*/  VIADD R4, R2, 0x84 ;  /* 0x0000008402047836 */ /* 0x000fe40000000000 */
[----:B------:R-:W-:-:S03]  /*176b0*/  IMAD.MOV.U32 R5, RZ, RZ, 0x40000040 ;  /* 0x40000040ff057424 */ /* 0x000fc600078e00ff */
[----:B------:R-:W-:Y:S02]  /*176c0*/  R2UR UR14, R4 ;  /* 0x00000000040e72ca */ /* 0x000fe400000e0000 */
        /* <DEDUP_REMOVED lines=32> */
[----:B------:R-:W-:Y:S01]  /*178d0*/  IMAD.MOV.U32 R5, RZ, RZ, 0x40000040 ;  /* 0x40000040ff057424 */ /* 0x000fe200078e00ff */
[----:B---3--:R-:W-:Y:S02]  /*178e0*/  R2UR UR30, R14 ;  /* 0x000000000e1e72ca */ /* 0x008fe400000e0000 */
[----:B------:R-:W-:Y:S02]  /*178f0*/  R2UR UR31, R15 ;  /* 0x000000000f1f72ca */ /* 0x000fe400000e0000 */
[----:B------:R-:W-:Y:S01]  /*17900*/  R2UR UR22, R4 ;  /* 0x00000000041672ca */ /* 0x000fe200000e0000 */
[----:B------:R-:W3:Y:S01]  /*17910*/  LDL.64 R14, [R1+0x30] ;  /* 0x00003000010e7983 */ /* 0x000ee20000100a00 */
[----:B------:R-:W-:-:S07]  /*17920*/  R2UR UR23, R5 ;  /* 0x00000000051772ca */ /* 0x000fce00000e0000 */
[----:B------:R-:W-:Y:S02]  /*17930*/  UMOV UR20, UR30 ;  /* 0x0000001e00147c82 */ /* 0x000fe40008000000 */
[----:B------:R-:W-:Y:S01]  /*17940*/  UMOV UR21, UR31 ;  /* 0x0000001f00157c82 */ /* 0x000fe20008000000 */
[----:B------:R-:W-:Y:S02]  /*17950*/  WARPGROUP.DEPBAR.LE gsb0, 0x0 ;  /* 0x00008000000079c5 */ /* 0x000fe40000010000 */
[----:B------:R-:W-:-:S06]  /*17960*/  WARPGROUP.ARRIVE ;  /* 0x00000000000079c5 */ /* 0x000fcc0000000000 */
        /* <DEDUP_REMOVED lines=37> */
[----:B------:R-:W-:Y:S01]  /*17bc0*/  IMAD.MOV.U32 R5, RZ, RZ, 0x40000040 ;  /* 0x40000040ff057424 */ /* 0x000fe200078e00ff */
[----:B------:R-:W-:Y:S02]  /*17bd0*/  IADD3 R4, R2, 0x280, RZ ;  /* 0x0000028002047810 */ /* 0x000fe40007ffe0ff */
[----:B--2---:R-:W-:Y:S02]  /*17be0*/  R2UR UR28, R12 ;  /* 0x000000000c1c72ca */ /* 0x004fe400000e0000 */
[----:B------:R-:W-:Y:S02]  /*17bf0*/  R2UR UR29, R13 ;  /* 0x000000000d1d72ca */ /* 0x000fe400000e0000 */
[----:B------:R-:W-:Y:S01]  /*17c00*/  R2UR UR26, R4 ;  /* 0x00000000041a72ca */ /* 0x000fe200000e0000 */
[----:B------:R-:W2:Y:S01]  /*17c10*/  LDL.64 R12, [R1+0x28] ;  /* 0x00002800010c7983 */ /* 0x000ea20000100a00 */
        /* <DEDUP_REMOVED lines=90> */
[----:B------:R-:W-:Y:S01]  /*181c0*/  VIADD R4, R2, 0x284 ;  /* 0x0000028402047836 */ /* 0x000fe20000000000 */
[----:B------:R-:W-:Y:S02]  /*181d0*/  MOV R5, 0x40000040 ;  /* 0x4000004000057802 */ /* 0x000fe40000000f00 */
        /* <DEDUP_REMOVED lines=96> */
[----:B--2---:R-:W-:Y:S02]  /*187e0*/  R2UR UR28, R12 ;  /* 0x000000000c1c72ca */ /* 0x004fe400000e0000 */
[----:B------:R-:W-:Y:S02]  /*187f0*/  R2UR UR29, R13 ;  /* 0x000000000d1d72ca */ /* 0x000fe400000e0000 */
[----:B------:R-:W-:Y:S01]  /*18800*/  R2UR UR26, R4 ;  /* 0x00000000041a72ca */ /* 0x000fe200000e0000 */
[----:B------:R-:W2:Y:S01]  /*18810*/  LDL.64 R12, [R1] ;  /* 0x00000000010c7983 */ /* 0x000ea20000100a00 */
[----:B------:R-:W-:-:S07]  /*18820*/  R2UR UR27, R5 ;  /* 0x00000000051b72ca */ /* 0x000fce00000e0000 */
[----:B------:R-:W-:Y:S02]  /*18830*/  UMOV UR24, UR28 ;  /* 0x0000001c00187c82 */ /* 0x000fe40008000000 */
[----:B------:R-:W-:Y:S01]  /*18840*/  UMOV UR25, UR29 ;  /* 0x0000001d00197c82 */ /* 0x000fe20008000000 */
[----:B------:R-:W-:Y:S02]  /*18850*/  WARPGROUP.DEPBAR.LE gsb0, 0x0 ;  /* 0x00008000000079c5 */ /* 0x000fe40000010000 */
[----:B------:R-:W-:-:S06]  /*18860*/  WARPGROUP.ARRIVE ;  /* 0x00000000000079c5 */ /* 0x000fcc0000000000 */
[----:B------:R-:W-:Y:S01]  /*18870*/  HGMMA.64x16x16.F32.BF16 R184, gdesc[UR24], R184, gsb0 ;  /* 0x0020000018b879f0 */ /* 0x000fe200080018b8 */
[----:B------:R-:W-:Y:S01]  /*18880*/  IMAD.MOV.U32 R5, RZ, RZ, 0x40000040 ;  /* 0x40000040ff057424 */ /* 0x000fe200078e00ff */
[----:B------:R-:W-:-:S04]  /*18890*/  IADD3 R4, R2, 0x580, RZ ;  /* 0x0000058002047810 */ /* 0x000fc80007ffe0ff */
        /* <DEDUP_REMOVED lines=38> */
[----:B------:R-:W-:Y:S02]  /*18b00*/  R2UR UR14, R4 ;  /* 0x00000000040e72ca */ /* 0x000fe400000e0000 */
        /* <DEDUP_REMOVED lines=53> */
[----:B------:R-:W-:Y:S01]  /*18e60*/  VIADD R4, R2, 0x584 ;  /* 0x0000058402047836 */ /* 0x000fe20000000000 */
[----:B------:R-:W-:-:S04]  /*18e70*/  MOV R5, 0x40000040 ;  /* 0x4000004000057802 */ /* 0x000fc80000000f00 */
        /* <DEDUP_REMOVED lines=390> */
.L_x_652:
[----:B------:R-:W-:Y:S01]  /*1a6e0*/  SHF.L.U32 R0, R9, 0x1f, RZ ;  /* 0x0000001f09007819 */ /* 0x000fe200000006ff */
[----:B------:R-:W-:-:S04]  /*1a6f0*/  IMAD R9, R10, 0x8, R16 ;  /* 0x000000080a097824 */ /* 0x000fc800078e0210 */
[----:B------:R0:W1:Y:S01]  /*1a700*/  SYNCS.PHASECHK.TRANS64.TRYWAIT P2, [R9+URZ+0x38850], R0 ;  /* 0x03885000090075a7 */ /* 0x000062000804017f */
[----:B------:R-:W-:Y:S05]  /*1a710*/  @!P0 BRA `(.L_x_653) ;  /* 0x0000000000048947 */ /* 0x000fea0003800000 */
[----:B------:R-:W-:Y:S01]  /*1a720*/  BPT.TRAP 0x1 ;  /* 0x000000040000795c */ /* 0x000fe20000300000 */
.L_x_653:
[----:B------:R-:W-:Y:S04]  /*1a730*/  BSSY B1, `(.L_x_654) ;  /* 0x0000004000017945 */ /* 0x000fe80003800000 */
[----:B-1----:R-:W-:Y:S05]  /*1a740*/  @P2 BRA `(.L_x_655) ;  /* 0x0000000000082947 */ /* 0x002fea0003800000 */
[----:B------:R-:W1:Y:S02]  /*1a750*/  SYNCS.PHASECHK.TRANS64.TRYWAIT P2, [R9+URZ+0x38850], R0 ;  /* 0x03885000090075a7 */ /* 0x000e64000804017f */
[----:B-1----:R-:W-:Y:S05]  /*1a760*/  @!P2 BRA `(.L_x_656) ;  /* 0x000000b800e8a947 */ /* 0x002fea0003800000 */
.L_x_655:
[----:B------:R-:W-:Y:S05]  /*1a770*/  BSYNC B1 ;  /* 0x0000000000017941 */ /* 0x000fea0003800000 */
.L_x_654:
[----:B01----:R-:W-:Y:S01]  /*1a780*/  VIADD R0, R16, 0x400 ;  /* 0x0000040010007836 */ /* 0x003fe20000000000 */
[----:B------:R-:W-:Y:S01]  /*1a790*/  WARPGROUP.ARRIVE ;  /* 0x00000000000079c5 */ /* 0x000fe20000000000 */
[----:B------:R-:W-:Y:S01]  /*1a7a0*/  IMAD.MOV.U32 R3, RZ, RZ, 0x40000040 ;  /* 0x40000040ff037424 */ /* 0x000fe200078e00ff */
[----:B------:R-:W-:Y:S01]  /*1a7b0*/  ISETP.GT.AND P2, PT, R6, RZ, PT ;  /* 0x000000ff0600720c */ /* 0x000fe20003f44270 */
[----:B------:R-:W-:Y:S01]  /*1a7c0*/  IMAD.MOV.U32 R5, RZ, RZ, 0x40000040 ;  /* 0x40000040ff057424 */ /* 0x000fe200078e00ff */
[----:B------:R-:W-:Y:S01]  /*1a7d0*/  SHF.R.U32.HI R0, RZ, 0x4, R0 ;  /* 0x00000004ff007819 */ /* 0x000fe20000011600 */
[----:B------:R-:W-:Y:S01]  /*1a7e0*/  @!P1 VIADD R11, R11, 0x38840 ;  /* 0x000388400b0b9836 */ /* 0x000fe20000000000 */
[----:B------:R-:W-:Y:S01]  /*1a7f0*/  R2UR UR7, R3 ;  /* 0x00000000030772ca */ /* 0x000fe200000e0000 */
[----:B------:R-:W-:Y:S01]  /*1a800*/  IMAD.MOV.U32 R3, RZ, RZ, 0x40000040 ;  /* 0x40000040ff037424 */ /* 0x000fe200078e00ff */
[----:B------:R-:W-:Y:S01]  /*1a810*/  LOP3.LUT R0, R0, 0x3fff, RZ, 0xc0, !PT ;  /* 0x00003fff00007812 */ /* 0x000fe200078ec0ff */
[----:B------:R-:W-:-:S02]  /*1a820*/  @!P1 VIADD R9, R9, 0x38860 ;  /* 0x0003886009099836 */ /* 0x000fc40000000000 */
[----:B------:R-:W-:Y:S01]  /*1a830*/  VIADD R6, R6, 0xffffffff ;  /* 0xffffffff06067836 */ /* 0x000fe20000000000 */
[----:B------:R-:W-:Y:S02]  /*1a840*/  LOP3.LUT R0, R0, 0x2800000, RZ, 0xfc, !PT ;  /* 0x0280000000007812 */ /* 0x000fe400078efcff */
[----:B------:R-:W-:-:S03]  /*1a850*/  @!P1 PRMT R9, RZ, 0x654, R9 ;  /* 0x00000654ff099816 */ /* 0x000fc60000000009 */
[----:B------:R-:W-:Y:S01]  /*1a860*/  IMAD R2, R10, 0xa00, R0 ;  /* 0x00000a000a027824 */ /* 0x000fe200078e0200 */
[----:B------:R-:W-:-:S03]  /*1a870*/  FMNMX.FTZ R0, R184, R8, !PT ;  /* 0x00000008b8007209 */ /* 0x000fc60007810000 */
[C---:B------:R-:W-:Y:S01]  /*1a880*/  VIADD R4, R2.reuse, 0x80 ;  /* 0x0000008002047836 */ /* 0x040fe20000000000 */
[----:B------:R-:W-:Y:S02]  /*1a890*/  R2UR UR6, R2 ;  /* 0x00000000020672ca */ /* 0x000fe400000e0000 */
[----:B------:R-:W-:-:S04]  /*1a8a0*/  FMNMX.FTZ R0, R185, R0, !PT ;  /* 0x00000000b9007209 */ /* 0x000fc80007810000 */
[----:B------:R-:W-:-:S04]  /*1a8b0*/  FMNMX.FTZ R0, R188, R0, !PT ;  /* 0x00000000bc007209 */ /* 0x000fc80007810000 */
[----:B------:R-:W-:-:S03]  /*1a8c0*/  FMNMX.FTZ R0, R189, R0, !PT ;  /* 0x00000000bd007209 */ /* 0x000fc60007810000 */
[----:B------:R-:W-:Y:S01]  /*1a8d0*/  HGMMA.64x256x16.F32.BF16 R24, R208, gdesc[UR4].tnspB, R24, gsb0 ;  /* 0x43e00004d0187df0 */ /* 0x000fe20008001818 */
[----:B------:R-:W-:Y:S01]  /*1a8e0*/  R2UR UR6, R4 ;  /* 0x00000000040672ca */ /* 0x000fe200000e0000 */
[----:B------:R-:W-:Y:S01]  /*1a8f0*/  VIADD R4, R2, 0x100 ;  /* 0x0000010002047836 */ /* 0x000fe20000000000 */
[----:B------:R-:W-:Y:S02]  /*1a900*/  R2UR UR7, R5 ;  /* 0x00000000050772ca */ /* 0x000fe400000e0000 */
[----:B------:R-:W-:Y:S02]  /*1a910*/  MOV R5, 0x40000040 ;  /* 0x4000004000057802 */ /* 0x000fe40000000f00 */
        /* <DEDUP_REMOVED lines=14> */
[----:B------:R-:W-:Y:S01]  /*1aa00*/  FMNMX.FTZ R0, R156, R0, !PT ;  /* 0x000000009c007209 */ /* 0x000fe20007810000 */
[----:B------:R-:W-:Y:S02]  /*1aa10*/  WARPGROUP.DEPBAR.LE gsb0, 0x0 ;  /* 0x00008000000079c5 */ /* 0x000fe40000010000 */
[----:B------:R-:W-:-:S06]  /*1aa20*/  WARPGROUP.ARRIVE ;  /* 0x00000000000079c5 */ /* 0x000fcc0000000000 */
        /* <DEDUP_REMOVED lines=11> */
[----:B------:R-:W-:Y:S02]  /*1aae0*/  R2UR UR7, R5 ;  /* 0x00000000050772ca */ /* 0x000fe400000e0000 */
[----:B------:R-:W-:-:S05]  /*1aaf0*/  FMNMX.FTZ R5, R157, R0, !PT ;  /* 0x000000009d057209 */ /* 0x000fca0007810000 */
[----:B------:R-:W0:Y:S02]  /*1ab00*/  SHFL.BFLY PT, R0, R5, 0x2, 0x1f ;  /* 0x0c401f0005007f89 */ /* 0x000e2400000e0000 */
[----:B0-----:R-:W-:-:S05]  /*1ab10*/  FMNMX.FTZ R5, R5, R0, !PT ;  /* 0x0000000005057209 */ /* 0x001fca0007810000 */
[----:B------:R-:W0:Y:S02]  /*1ab20*/  SHFL.BFLY PT, R0, R5, 0x1, 0x1f ;  /* 0x0c201f0005007f89 */ /* 0x000e2400000e0000 */
[----:B0-----:R-:W-:Y:S02]  /*1ab30*/  FMNMX.FTZ R5, R5, R0, !PT ;  /* 0x0000000005057209 */ /* 0x001fe40007810000 */
        /* <DEDUP_REMOVED lines=24> */
[----:B------:R-:W-:Y:S01]  /*1acc0*/  FADD.FTZ R0, -R4, R7 ;  /* 0x0000000704007221 */ /* 0x000fe20000010100 */
[----:B------:R-:W-:Y:S02]  /*1acd0*/  WARPGROUP.DEPBAR.LE gsb0, 0x0 ;  /* 0x00008000000079c5 */ /* 0x000fe40000010000 */
[----:B------:R-:W-:-:S06]  /*1ace0*/  WARPGROUP.ARRIVE ;  /* 0x00000000000079c5 */ /* 0x000fcc0000000000 */
[----:B------:R-:W-:Y:S01]  /*1acf0*/  HGMMA.64x256x16.F32.BF16 R24, R196, gdesc[UR4].tnspB, R24, gsb0 ;  /* 0x43e00004c4187df0 */ /* 0x000fe20008001818 */
[----:B------:R-:W-:Y:S01]  /*1ad00*/  R2UR UR6, R2 ;  /* 0x00000000020672ca */ /* 0x000fe200000e0000 */
[----:B------:R-:W-:Y:S01]  /*1ad10*/  IMAD.U32 R2, RZ, RZ, UR38 ;  /* 0x00000026ff027e24 */ /* 0x000fe2000f8e00ff */
[----:B------:R-:W-:Y:S01]  /*1ad20*/  R2UR UR7, R3 ;  /* 0x00000000030772ca */ /* 0x000fe200000e0000 */
[C---:B------:R-:W-:Y:S02]  /*1ad30*/  FADD.FTZ R3, -R5.reuse, R8 ;  /* 0x0000000805037221 */ /* 0x040fe40000010100 */
[-C--:B------:R-:W-:Y:S01]  /*1ad40*/  FMUL.FTZ R13, R5, R2.reuse ;  /* 0x00000002050d7220 */ /* 0x080fe20000410000 */
[-C--:B------:R-:W-:Y:S01]  /*1ad50*/  FMUL.FTZ R0, R0, R2.reuse ;  /* 0x0000000200007220 */ /* 0x080fe20000410000 */
[-C--:B------:R-:W-:Y:S02]  /*1ad60*/  FMUL.FTZ R3, R3, R2.reuse ;  /* 0x0000000203037220 */ /* 0x080fe40000410000 */
[-CC-:B------:R-:W-:Y:S01]  /*1ad70*/  FFMA.FTZ R208, R184, R2.reuse, -R13.reuse ;  /* 0x00000002b8d07223 */ /* 0x180fe2000001080d */
        /* <DEDUP_REMOVED lines=10> */
[----:B------:R-:W-:Y:S01]  /*1ae20*/  FFMA.FTZ R15, R173, R2, -R13 ;  /* 0x00000002ad0f7223 */ /* 0x000fe2000001080d */
[----:B------:R-:W-:Y:S01]  /*1ae30*/  MUFU.EX2 R3, R3 ;  /* 0x0000000300037308 */ /* 0x000fe20000000800 */
[----:B------:R-:W-:-:S07]  /*1ae40*/  @!P1 PRMT R168, RZ, 0x654, R11 ;  /* 0x00000654ffa89816 */ /* 0x000fce000000000b */
[----:B------:R-:W0:Y:S08]  /*1ae50*/  MUFU.EX2 R208, R208 ;  /* 0x000000d000d07308 */ /* 0x000e300000000800 */
[----:B------:R-:W-:Y:S08]  /*1ae60*/  MUFU.EX2 R0, R0 ;  /* 0x0000000000007308 */ /* 0x000ff00000000800 */
[----:B------:R-:W1:Y:S01]  /*1ae70*/  MUFU.EX2 R8, R8 ;  /* 0x0000000800087308 */ /* 0x000e620000000800 */
[----:B0-----:R-:W-:-:S07]  /*1ae80*/  FFMA.FTZ R21, R3, R21, R208 ;  /* 0x0000001503157223 */ /* 0x001fce00000100d0 */
[----:B------:R-:W0:Y:S08]  /*1ae90*/  MUFU.EX2 R210, R210 ;  /* 0x000000d200d27308 */ /* 0x000e300000000800 */
[----:B------:R-:W2:Y:S01]  /*1aea0*/  MUFU.EX2 R184, R184 ;  /* 0x000000b800b87308 */ /* 0x000ea20000000800 */
[C---:B-1----:R-:W-:Y:S01]  /*1aeb0*/  FADD.FTZ R21, R8.reuse, R21 ;  /* 0x0000001508157221 */ /* 0x042fe20000010000 */
[----:B------:R-:W-:-:S06]  /*1aec0*/  F2FP.BF16.F32.PACK_AB R208, R8, R208 ;  /* 0x000000d008d0723e */ /* 0x000fcc00000010ff */
[----:B------:R-:W1:Y:S01]  /*1aed0*/  MUFU.EX2 R204, R204 ;  /* 0x000000cc00cc7308 */ /* 0x000e620000000800 */
[----:B0-----:R-:W-:-:S07]  /*1aee0*/  FADD.FTZ R21, R210, R21 ;  /* 0x00000015d2157221 */ /* 0x001fce0000010000 */
[----:B------:R-:W0:Y:S01]  /*1aef0*/  MUFU.EX2 R10, R10 ;  /* 0x0000000a000a7308 */ /* 0x000e220000000800 */
[C---:B--2---:R-:W-:Y:S01]  /*1af00*/  FADD.FTZ R21, R184.reuse, R21 ;  /* 0x00000015b8157221 */ /* 0x044fe20000010000 */
[----:B------:R-:W-:-:S06]  /*1af10*/  F2FP.BF16.F32.PACK_AB R210, R184, R210 ;  /* 0x000000d2b8d2723e */ /* 0x000fcc00000010ff */
[----:B------:R-:W2:Y:S01]  /*1af20*/  MUFU.EX2 R206, R206 ;  /* 0x000000ce00ce7308 */ /* 0x000ea20000000800 */
[----:B-1----:R-:W-:-:S07]  /*1af30*/  FADD.FTZ R21, R204, R21 ;  /* 0x00000015cc157221 */ /* 0x002fce0000010000 */
[----:B------:R-:W1:Y:S01]  /*1af40*/  MUFU.EX2 R12, R12 ;  /* 0x0000000c000c7308 */ /* 0x000e620000000800 */
[C---:B0-----:R-:W-:Y:S01]  /*1af50*/  FADD.FTZ R21, R10.reuse, R21 ;  /* 0x000000150a157221 */ /* 0x041fe20000010000 */
[----:B------:R-:W-:Y:S01]  /*1af60*/  F2FP.BF16.F32.PACK_AB R204, R10, R204 ;  /* 0x000000cc0acc723e */ /* 0x000fe200000010ff */
[----:B------:R-:W-:-:S05]  /*1af70*/  IMAD.MOV.U32 R10, RZ, RZ, R221 ;  /* 0x000000ffff0a7224 */ /* 0x000fca00078e00dd */
[----:B------:R-:W0:Y:S01]  /*1af80*/  MUFU.EX2 R200, R200 ;  /* 0x000000c800c87308 */ /* 0x000e220000000800 */
[----:B--2---:R-:W-:-:S07]  /*1af90*/  FADD.FTZ R21, R206, R21 ;  /* 0x00000015ce157221 */ /* 0x004fce0000010000 */
[----:B------:R-:W2:Y:S01]  /*1afa0*/  MUFU.EX2 R14, R14 ;  /* 0x0000000e000e7308 */ /* 0x000ea20000000800 */
[C---:B-1----:R-:W-:Y:S01]  /*1afb0*/  FADD.FTZ R21, R12.reuse, R21 ;  /* 0x000000150c157221 */ /* 0x042fe20000010000 */
[----:B------:R-:W-:-:S06]  /*1afc0*/  F2FP.BF16.F32.PACK_AB R206, R12, R206 ;  /* 0x000000ce0cce723e */ /* 0x000fcc00000010ff */
[----:B------:R-:W1:Y:S01]  /*1afd0*/  MUFU.EX2 R202, R202 ;  /* 0x000000ca00ca7308 */ /* 0x000e620000000800 */
[----:B0-----:R-:W-:-:S07]  /*1afe0*/  FADD.FTZ R21, R200, R21 ;  /* 0x00000015c8157221 */ /* 0x001fce0000010000 */
[----:B------:R-:W0:Y:S01]  /*1aff0*/  MUFU.EX2 R15, R15 ;  /* 0x0000000f000f7308 */ /* 0x000e220000000800 */
[C---:B--2---:R-:W-:Y:S01]  /*1b000*/  FADD.FTZ R21, R14.reuse, R21 ;  /* 0x000000150e157221 */ /* 0x044fe20000010000 */
[----:B------:R-:W-:-:S03]  /*1b010*/  F2FP.BF16.F32.PACK_AB R200, R14, R200 ;  /* 0x000000c80ec8723e */ /* 0x000fc600000010ff */
[----:B-1----:R-:W-:-:S04]  /*1b020*/  FADD.FTZ R21, R202, R21 ;  /* 0x00000015ca157221 */ /* 0x002fc80000010000 */
[C---:B0-----:R-:W-:Y:S01]  /*1b030*/  FADD.FTZ R21, R15.reuse, R21 ;  /* 0x000000150f157221 */ /* 0x041fe20000010000 */
[----:B------:R-:W-:Y:S01]  /*1b040*/  F2FP.BF16.F32.PACK_AB R202, R15, R202 ;  /* 0x000000ca0fca723e */ /* 0x000fe200000010ff */
[----:B------:R-:W-:Y:S02]  /*1b050*/  WARPGROUP.DEPBAR.LE gsb0, 0x0 ;  /* 0x00008000000079c5 */ /* 0x000fe40000010000 */
[----:B------:R-:W-:Y:S01]  /*1b060*/  WARPGROUP.ARRIVE ;  /* 0x00000000000079c5 */ /* 0x000fe20000000000 */
[-CC-:B------:R-:W-:Y:S01]  /*1b070*/  FFMA.FTZ R196, R160, R2.reuse, -R13.reuse ;  /* 0x00000002a0c47223 */ /* 0x180fe2000001080d */
[-CC-:B------:R-:W-:Y:S01]  /*1b080*/  FFMA.FTZ R160, R161, R2.reuse, -R13.reuse ;  /* 0x00000002a1a07223 */ /* 0x180fe2000001080d */
[-CC-:B------:R-:W-:Y:S01]  /*1b090*/  FFMA.FTZ R198, R164, R2.reuse, -R13.reuse ;  /* 0x00000002a4c67223 */ /* 0x180fe2000001080d */
[----:B------:R-:W-:Y:S02]  /*1b0a0*/  FFMA.FTZ R161, R165, R2, -R13 ;  /* 0x00000002a5a17223 */ /* 0x000fe4000001080d */
[----:B------:R-:W-:Y:S01]  /*1b0b0*/  HGMMA.64x256x16.F32.BF16 R24, R192, gdesc[UR4].tnspB, R24, gsb0 ;  /* 0x43e00004c0187df0 */ /* 0x000fe20008001818 */
[----:B------:R-:W0:Y:S08]  /*1b0c0*/  MUFU.EX2 R196, R196 ;  /* 0x000000c400c47308 */ /* 0x000e300000000800 */
[----:B------:R-:W1:Y:S08]  /*1b0d0*/  MUFU.EX2 R160, R160 ;  /* 0x000000a000a07308 */ /* 0x000e700000000800 */
[----:B------:R-:W2:Y:S01]  /*1b0e0*/  MUFU.EX2 R198, R198 ;  /* 0x000000c600c67308 */ /* 0x000ea20000000800 */
[----:B0-----:R-:W-:-:S07]  /*1b0f0*/  FADD.FTZ R21, R196, R21 ;  /* 0x00000015c4157221 */ /* 0x001fce0000010000 */
[----:B------:R-:W0:Y:S01]  /*1b100*/  MUFU.EX2 R161, R161 ;  /* 0x000000a100a17308 */ /* 0x000e220000000800 */
[C---:B-1----:R-:W-:Y:S01]  /*1b110*/  FADD.FTZ R21, R160.reuse, R21 ;  /* 0x00000015a0157221 */ /* 0x042fe20000010000 */
[----:B------:R-:W-:-:S03]  /*1b120*/  F2FP.BF16.F32.PACK_AB R196, R160, R196 ;  /* 0x000000c4a0c4723e */ /* 0x000fc600000010ff */
[----:B--2---:R-:W-:-:S04]  /*1b130*/  FADD.FTZ R21, R198, R21 ;  /* 0x00000015c6157221 */ /* 0x004fc80000010000 */
[C---:B0-----:R-:W-:Y:S01]  /*1b140*/  FADD.FTZ R21, R161.reuse, R21 ;  /* 0x00000015a1157221 */ /* 0x041fe20000010000 */
[----:B------:R-:W-:Y:S01]  /*1b150*/  F2FP.BF16.F32.PACK_AB R198, R161, R198 ;  /* 0x000000c6a1c6723e */ /* 0x000fe200000010ff */
[----:B------:R-:W-:Y:S02]  /*1b160*/  WARPGROUP.DEPBAR.LE gsb0, 0x0 ;  /* 0x00008000000079c5 */ /* 0x000fe40000010000 */
[-CC-:B------:R-:W-:Y:S01]  /*1b170*/  FFMA.FTZ R192, R152, R2.reuse, -R13.reuse ;  /* 0x0000000298c07223 */ /* 0x180fe2000001080d */
[-CC-:B------:R-:W-:Y:S01]  /*1b180*/  FFMA.FTZ R152, R153, R2.reuse, -R13.reuse ;  /* 0x0000000299987223 */ /* 0x180fe2000001080d */
[-CC-:B------:R-:W-:Y:S01]  /*1b190*/  FFMA.FTZ R194, R156, R2.reuse, -R13.reuse ;  /* 0x000000029cc27223 */ /* 0x180fe2000001080d */
[-C--:B------:R-:W-:Y:S01]  /*1b1a0*/  FFMA.FTZ R13, R157, R2.reuse, -R13 ;  /* 0x000000029d0d7223 */ /* 0x080fe2000001080d */
[----:B------:R-:W-:Y:S02]  /*1b1b0*/  @!P1 SYNCS.ARRIVE.TRANS64.RED.A1T0 RZ, [R168+URZ], RZ ;  /* 0x000000ffa8ff99a7 */ /* 0x000fe4000810043f */
[----:B------:R-:W0:Y:S01]  /*1b1c0*/  MUFU.EX2 R192, R192 ;  /* 0x000000c000c07308 */ /* 0x000e220000000800 */
[----:B------:R1:W-:Y:S07]  /*1b1d0*/  @!P1 SYNCS.ARRIVE.TRANS64.RED.A1T0 RZ, [R9+URZ], RZ ;  /* 0x000000ff09ff99a7 */ /* 0x0003ee000810043f */
[----:B------:R2:W-:Y:S08]  /*1b1e0*/  MUFU.EX2 R7, R13 ;  /* 0x0000000d00077308 */ /* 0x0005f00000000800 */
[----:B------:R-:W-:Y:S01]  /*1b1f0*/  MUFU.EX2 R152, R152 ;  /* 0x0000009800987308 */ /* 0x000fe20000000800 */
[----:B--2---:R-:W-:Y:S01]  /*1b200*/  FMUL.FTZ R13, R4, R2 ;  /* 0x00000002040d7220 */ /* 0x004fe20000410000 */
[----:B0-----:R-:W-:-:S03]  /*1b210*/  FADD.FTZ R21, R192, R21 ;  /* 0x00000015c0157221 */ /* 0x001fc60000010000 */
[-CC-:B------:R-:W-:Y:S01]  /*1b220*/  FFMA.FTZ R209, R186, R2.reuse, -R13.reuse ;  /* 0x00000002bad17223 */ /* 0x180fe2000001080d */
[-CC-:B------:R-:W-:Y:S01]  /*1b230*/  FFMA.FTZ R153, R187, R2.reuse, -R13.reuse ;  /* 0x00000002bb997223 */ /* 0x180fe2000001080d */
[-CC-:B------:R-:W-:Y:S01]  /*1b240*/  FFMA.FTZ R211, R190, R2.reuse, -R13.reuse ;  /* 0x00000002bed37223 */ /* 0x180fe2000001080d */
[-CC-:B------:R-:W-:Y:S01]  /*1b250*/  FFMA.FTZ R157, R191, R2.reuse, -R13.reuse ;  /* 0x00000002bf9d7223 */ /* 0x180fe2000001080d */
[-CC-:B------:R-:W-:Y:S01]  /*1b260*/  FFMA.FTZ R205, R178, R2.reuse, -R13.reuse ;  /* 0x00000002b2cd7223 */ /* 0x180fe2000001080d */
[-CC-:B------:R-:W-:Y:S01]  /*1b270*/  FFMA.FTZ R164, R179, R2.reuse, -R13.reuse ;  /* 0x00000002b3a47223 */ /* 0x180fe2000001080d */
[----:B------:R-:W0:Y:S01]  /*1b280*/  MUFU.EX2 R209, R209 ;  /* 0x000000d100d17308 */ /* 0x000e220000000800 */
[-CC-:B------:R-:W-:Y:S01]  /*1b290*/  FFMA.FTZ R207, R182, R2.reuse, -R13.reuse ;  /* 0x00000002b6cf7223 */ /* 0x180fe2000001080d */
[-CC-:B------:R-:W-:Y:S01]  /*1b2a0*/  FFMA.FTZ R156, R183, R2.reuse, -R13.reuse ;  /* 0x00000002b79c7223 */ /* 0x180fe2000001080d */
[-CC-:B------:R-:W-:Y:S01]  /*1b2b0*/  FFMA.FTZ R201, R170, R2.reuse, -R13.reuse ;  /* 0x00000002aac97223 */ /* 0x180fe2000001080d */
[-CC-:B------:R-:W-:Y:S01]  /*1b2c0*/  FFMA.FTZ R165, R171, R2.reuse, -R13.reuse ;  /* 0x00000002aba57223 */ /* 0x180fe2000001080d */
[-CC-:B------:R-:W-:Y:S01]  /*1b2d0*/  FFMA.FTZ R203, R174, R2.reuse, -R13.reuse ;  /* 0x00000002aecb7223 */ /* 0x180fe2000001080d */
[-CC-:B------:R-:W-:Y:S01]  /*1b2e0*/  FFMA.FTZ R175, R175, R2.reuse, -R13.reuse ;  /* 0x00000002afaf7223 */ /* 0x180fe2000001080d */
[-CC-:B------:R-:W-:Y:S01]  /*1b2f0*/  FFMA.FTZ R197, R162, R2.reuse, -R13.reuse ;  /* 0x00000002a2c57223 */ /* 0x180fe2000001080d */
[----:B------:R-:W2:Y:S01]  /*1b300*/  MUFU.EX2 R153, R153 ;  /* 0x0000009900997308 */ /* 0x000ea20000000800 */
[-CC-:B------:R-:W-:Y:S01]  /*1b310*/  FFMA.FTZ R163, R163, R2.reuse, -R13.reuse ;  /* 0x00000002a3a37223 */ /* 0x180fe2000001080d */
[-CC-:B------:R-:W-:Y:S01]  /*1b320*/  FFMA.FTZ R199, R166, R2.reuse, -R13.reuse ;  /* 0x00000002a6c77223 */ /* 0x180fe2000001080d */
[-CC-:B------:R-:W-:Y:S01]  /*1b330*/  FFMA.FTZ R167, R167, R2.reuse, -R13.reuse ;  /* 0x00000002a7a77223 */ /* 0x180fe2000001080d */
[-CC-:B------:R-:W-:Y:S01]  /*1b340*/  FFMA.FTZ R193, R154, R2.reuse, -R13.reuse ;  /* 0x000000029ac17223 */ /* 0x180fe2000001080d */
[-CC-:B------:R-:W-:Y:S01]  /*1b350*/  FFMA.FTZ R155, R155, R2.reuse, -R13.reuse ;  /* 0x000000029b9b7223 */ /* 0x180fe2000001080d */
[-CC-:B------:R-:W-:Y:S01]  /*1b360*/  FFMA.FTZ R158, R158, R2.reuse, -R13.reuse ;  /* 0x000000029e9e7223 */ /* 0x180fe2000001080d */
[----:B------:R-:W-:Y:S01]  /*1b370*/  FFMA.FTZ R159, R159, R2, -R13 ;  /* 0x000000029f9f7223 */ /* 0x000fe2000001080d */
[----:B------:R-:W3:Y:S01]  /*1b380*/  MUFU.EX2 R211, R211 ;  /* 0x000000d300d37308 */ /* 0x000ee20000000800 */
[----:B0-----:R-:W-:Y:S01]  /*1b390*/  FFMA.FTZ R20, R0, R20, R209 ;  /* 0x0000001400147223 */ /* 0x001fe200000100d1 */
[C---:B------:R-:W-:Y:S01]  /*1b3a0*/  FADD.FTZ R21, R152.reuse, R21 ;  /* 0x0000001598157221 */ /* 0x040fe20000010000 */
[----:B------:R-:W-:-:S05]  /*1b3b0*/  F2FP.BF16.F32.PACK_AB R192, R152, R192 ;  /* 0x000000c098c0723e */ /* 0x000fca00000010ff */
[----:B------:R-:W0:Y:S01]  /*1b3c0*/  MUFU.EX2 R157, R157 ;  /* 0x0000009d009d7308 */ /* 0x000e220000000800 */
[C---:B--2---:R-:W-:Y:S01]  /*1b3d0*/  FADD.FTZ R20, R153.reuse, R20 ;  /* 0x0000001499147221 */ /* 0x044fe20000010000 */
[----:B------:R-:W-:-:S06]  /*1b3e0*/  F2FP.BF16.F32.PACK_AB R209, R153, R209 ;  /* 0x000000d199d1723e */ /* 0x000fcc00000010ff */
[----:B------:R-:W2:Y:S01]  /*1b3f0*/  MUFU.EX2 R205, R205 ;  /* 0x000000cd00cd7308 */ /* 0x000ea20000000800 */
[----:B---3--:R-:W-:-:S07]  /*1b400*/  FADD.FTZ R20, R211, R20 ;  /* 0x00000014d3147221 */ /* 0x008fce0000010000 */
[----:B------:R-:W3:Y:S01]  /*1b410*/  MUFU.EX2 R164, R164 ;  /* 0x000000a400a47308 */ /* 0x000ee20000000800 */
[C---:B0-----:R-:W-:Y:S01]  /*1b420*/  FADD.FTZ R20, R157.reuse, R20 ;  /* 0x000000149d147221 */ /* 0x041fe20000010000 */
[----:B------:R-:W-:-:S06]  /*1b430*/  F2FP.BF16.F32.PACK_AB R211, R157, R211 ;  /* 0x000000d39dd3723e */ /* 0x000fcc00000010ff */
[----:B------:R-:W0:Y:S01]  /*1b440*/  MUFU.EX2 R207, R207 ;  /* 0x000000cf00cf7308 */ /* 0x000e220000000800 */
[----:B--2---:R-:W-:-:S07]  /*1b450*/  FADD.FTZ R20, R205, R20 ;  /* 0x00000014cd147221 */ /* 0x004fce0000010000 */
[----:B------:R-:W2:Y:S01]  /*1b460*/  MUFU.EX2 R156, R156 ;  /* 0x0000009c009c7308 */ /* 0x000ea20000000800 */
[C---:B---3--:R-:W-:Y:S01]  /*1b470*/  FADD.FTZ R20, R164.reuse, R20 ;  /* 0x00000014a4147221 */ /* 0x048fe20000010000 */
[----:B------:R-:W-:-:S06]  /*1b480*/  F2FP.BF16.F32.PACK_AB R205, R164, R205 ;  /* 0x000000cda4cd723e */ /* 0x000fcc00000010ff */
[----:B------:R-:W3:Y:S01]  /*1b490*/  MUFU.EX2 R201, R201 ;  /* 0x000000c900c97308 */ /* 0x000ee20000000800 */
[----:B0-----:R-:W-:-:S07]  /*1b4a0*/  FADD.FTZ R20, R207, R20 ;  /* 0x00000014cf147221 */ /* 0x001fce0000010000 */
        /* <DEDUP_REMOVED lines=10> */
[----:B-1----:R-:W1:Y:S01]  /*1b550*/  MUFU.EX2 R9, R163 ;  /* 0x000000a300097308 */ /* 0x002e620000000800 */
[C---:B---3--:R-:W-:Y:S01]  /*1b560*/  FADD.FTZ R20, R11.reuse, R20 ;  /* 0x000000140b147221 */ /* 0x048fe20000010000 */
[----:B------:R-:W-:-:S06]  /*1b570*/  F2FP.BF16.F32.PACK_AB R203, R11, R203 ;  /* 0x000000cb0bcb723e */ /* 0x000fcc00000010ff */
[----:B------:R-:W2:Y:S01]  /*1b580*/  MUFU.EX2 R199, R199 ;  /* 0x000000c700c77308 */ /* 0x000ea20000000800 */
[----:B0-----:R-:W-:-:S07]  /*1b590*/  FADD.FTZ R20, R197, R20 ;  /* 0x00000014c5147221 */ /* 0x001fce0000010000 */
[----:B------:R-:W0:Y:S01]  /*1b5a0*/  MUFU.EX2 R13, R167 ;  /* 0x000000a7000d7308 */ /* 0x000e220000000800 */
[C---:B-1----:R-:W-:Y:S01]  /*1b5b0*/  FADD.FTZ R20, R9.reuse, R20 ;  /* 0x0000001409147221 */ /* 0x042fe20000010000 */
[----:B------:R-:W-:-:S06]  /*1b5c0*/  F2FP.BF16.F32.PACK_AB R197, R9, R197 ;  /* 0x000000c509c5723e */ /* 0x000fcc00000010ff */
[----:B------:R-:W1:Y:S01]  /*1b5d0*/  MUFU.EX2 R193, R193 ;  /* 0x000000c100c17308 */ /* 0x000e620000000800 */
[----:B--2---:R-:W-:-:S07]  /*1b5e0*/  FADD.FTZ R20, R199, R20 ;  /* 0x00000014c7147221 */ /* 0x004fce0000010000 */
[----:B------:R-:W2:Y:S01]  /*1b5f0*/  MUFU.EX2 R155, R155 ;  /* 0x0000009b009b7308 */ /* 0x000ea20000000800 */
[C---:B0-----:R-:W-:Y:S01]  /*1b600*/  FADD.FTZ R20, R13.reuse, R20 ;  /* 0x000000140d147221 */ /* 0x041fe20000010000 */
[----:B------:R-:W-:-:S06]  /*1b610*/  F2FP.BF16.F32.PACK_AB R199, R13, R199 ;  /* 0x000000c70dc7723e */ /* 0x000fcc00000010ff */
[----:B------:R-:W0:Y:S01]  /*1b620*/  MUFU.EX2 R194, R194 ;  /* 0x000000c200c27308 */ /* 0x000e220000000800 */
[----:B-1----:R-:W-:-:S07]  /*1b630*/  FADD.FTZ R20, R193, R20 ;  /* 0x00000014c1147221 */ /* 0x002fce0000010000 */
[----:B------:R-:W1:Y:S01]  /*1b640*/  MUFU.EX2 R158, R158 ;  /* 0x0000009e009e7308 */ /* 0x000e620000000800 */
[C---:B--2---:R-:W-:Y:S01]  /*1b650*/  FADD.FTZ R9, R155.reuse, R20 ;  /* 0x000000149b097221 */ /* 0x044fe20000010000 */
[----:B------:R-:W-:-:S06]  /*1b660*/  F2FP.BF16.F32.PACK_AB R193, R155, R193 ;  /* 0x000000c19bc1723e */ /* 0x000fcc00000010ff */
[----:B------:R-:W2:Y:S01]  /*1b670*/  MUFU.EX2 R159, R159 ;  /* 0x0000009f009f7308 */ /* 0x000ea20000000800 */
[----:B0-----:R-:W-:Y:S01]  /*1b680*/  FADD.FTZ R8, R194, R21 ;  /* 0x00000015c2087221 */ /* 0x001fe20000010000 */
[----:B------:R-:W-:-:S03]  /*1b690*/  F2FP.BF16.F32.PACK_AB R194, R7, R194 ;  /* 0x000000c207c2723e */ /* 0x000fc600000010ff */
[----:B------:R-:W-:Y:S01]  /*1b6a0*/  FADD.FTZ R21, R7, R8 ;  /* 0x0000000807157221 */ /* 0x000fe20000010000 */
[----:B------:R-:W-:Y:S02]  /*1b6b0*/  IMAD.MOV.U32 R7, RZ, RZ, R4 ;  /* 0x000000ffff077224 */ /* 0x000fe400078e0004 */
[----:B------:R-:W-:Y:S02]  /*1b6c0*/  IMAD.MOV.U32 R8, RZ, RZ, R5 ;  /* 0x000000ffff087224 */ /* 0x000fe400078e0005 */
[----:B-1----:R-:W-:Y:S01]  /*1b6d0*/  FADD.FTZ R20, R158, R9 ;  /* 0x000000099e147221 */ /* 0x002fe20000010000 */
[----:B------:R-:W-:-:S03]  /*1b6e0*/  IMAD.MOV.U32 R9, RZ, RZ, R222 ;  /* 0x000000ffff097224 */ /* 0x000fc600078e00de */
[C---:B--2---:R-:W-:Y:S01]  /*1b6f0*/  FADD.FTZ R20, R159.reuse, R20 ;  /* 0x000000149f147221 */ /* 0x044fe20000010000 */
[----:B------:R-:W-:Y:S01]  /*1b700*/  F2FP.BF16.F32.PACK_AB R195, R159, R158 ;  /* 0x0000009e9fc3723e */ /* 0x000fe200000010ff */
[----:B------:R-:W-:Y:S06]  /*1b710*/  @P2 BRA `(.L_x_657) ;  /* 0xffffffb400ec2947 */ /* 0x000fec000383ffff */
.L_x_646:
[----:B------:R-:W-:Y:S05]  /*1b720*/  BSYNC B0 ;  /* 0x0000000000007941 */ /* 0x000fea0003800000 */
.L_x_645:
        /* <DEDUP_REMOVED lines=131> */
.L_x_658:
[----:B------:R-:W-:Y:S01]  /*1bf60*/  IMAD R0, R221, 0x8, R16 ;  /* 0x00000008dd007824 */ /* 0x000fe200078e0210 */
[----:B------:R-:W-:-:S04]  /*1bf70*/  SHF.L.U32 R7, R222, 0x1f, RZ ;  /* 0x0000001fde077819 */ /* 0x000fc800000006ff */
[----:B------:R0:W1:Y:S01]  /*1bf80*/  SYNCS.PHASECHK.TRANS64.TRYWAIT P2, [R0+URZ+0x38850], R7 ;  /* 0x03885007000075a7 */ /* 0x000062000804017f */
[----:B------:R-:W-:Y:S05]  /*1bf90*/  @!P0 BRA `(.L_x_659) ;  /* 0x0000000000048947 */ /* 0x000fea0003800000 */
[----:B------:R-:W-:Y:S01]  /*1bfa0*/  BPT.TRAP 0x1 ;  /* 0x000000040000795c */ /* 0x000fe20000300000 */
.L_x_659:
[----:B------:R-:W-:Y:S01]  /*1bfb0*/  VIADD R16, R16, 0x400 ;  /* 0x0000040010107836 */ /* 0x000fe20000000000 */
[----:B------:R-:W-:Y:S04]  /*1bfc0*/  BSSY B0, `(.L_x_660) ;  /* 0x0000008000007945 */ /* 0x000fe80003800000 */
[----:B------:R-:W-:-:S04]  /*1bfd0*/  SHF.R.U32.HI R16, RZ, 0x4, R16 ;  /* 0x00000004ff107819 */ /* 0x000fc80000011610 */
[----:B------:R-:W-:-:S04]  /*1bfe0*/  LOP3.LUT R16, R16, 0x3fff, RZ, 0xc0, !PT ;  /* 0x00003fff10107812 */ /* 0x000fc800078ec0ff */
[----:B------:R-:W-:-:S05]  /*1bff0*/  LOP3.LUT R16, R16, 0x2800000, RZ, 0xfc, !PT ;  /* 0x0280000010107812 */ /* 0x000fca00078efcff */
[----:B------:R-:W-:Y:S01]  /*1c000*/  IMAD R3, R221, 0xa00, R16 ;  /* 0x00000a00dd037824 */ /* 0x000fe200078e0210 */
[----:B-1----:R-:W-:Y:S06]  /*1c010*/  @P2 BRA `(.L_x_661) ;  /* 0x0000000000082947 */ /* 0x002fec0003800000 */
[----:B------:R-:W1:Y:S02]  /*1c020*/  SYNCS.PHASECHK.TRANS64.TRYWAIT P0, [R0+URZ+0x38850], R7 ;  /* 0x03885007000075a7 */ /* 0x000e64000800017f */
[----:B-1----:R-:W-:Y:S05]  /*1c030*/  @!P0 BRA `(.L_x_662) ;  /* 0x000000a000c88947 */ /* 0x002fea0003800000 */
.L_x_661:
[----:B------:R-:W-:Y:S05]  /*1c040*/  BSYNC B0 ;  /* 0x0000000000007941 */ /* 0x000fea0003800000 */
.L_x_660:
[----:B------:R-:W-:Y:S01]  /*1c050*/  IMAD.MOV.U32 R6, RZ, RZ, R3 ;  /* 0x000000ffff067224 */ /* 0x000fe200078e0003 */
[----:B------:R-:W2:Y:S01]  /*1c060*/  LDL.LU R15, [R1+0x64] ;  /* 0x00006400010f7983 */ /* 0x000ea20000300800 */
[----:B01----:R-:W-:Y:S01]  /*1c070*/  IMAD.MOV.U32 R7, RZ, RZ, 0x40000040 ;  /* 0x40000040ff077424 */ /* 0x003fe200078e00ff */
[----:B------:R-:W-:Y:S01]  /*1c080*/  WARPGROUP.ARRIVE ;  /* 0x00000000000079c5 */ /* 0x000fe20000000000 */
[----:B------:R-:W-:Y:S01]  /*1c090*/  IMAD.MOV.U32 R12, RZ, RZ, RZ ;  /* 0x000000ffff0c7224 */ /* 0x000fe200078e00ff */
[----:B------:R-:W-:Y:S01]  /*1c0a0*/  R2UR UR6, R6 ;  /* 0x00000000060672ca */ /* 0x000fe200000e0000 */
[----:B------:R-:W-:Y:S01]  /*1c0b0*/  VIADD R6, R3, 0x80 ;  /* 0x0000008003067836 */ /* 0x000fe20000000000 */
[----:B------:R-:W-:Y:S01]  /*1c0c0*/  R2UR UR7, R7 ;  /* 0x00000000070772ca */ /* 0x000fe200000e0000 */
[----:B------:R-:W-:Y:S02]  /*1c0d0*/  IMAD.MOV.U32 R7, RZ, RZ, 0x40000040 ;  /* 0x40000040ff077424 */ /* 0x000fe400078e00ff */
[----:B------:R-:W-:-:S02]  /*1c0e0*/  VIADD R221, R221, 0x1 ;  /* 0x00000001dddd7836 */ /* 0x000fc40000000000 */
[----:B------:R-:W-:Y:S02]  /*1c0f0*/  @!P1 VIADD R11, R0, 0x38860 ;  /* 0x00038860000b9836 */ /* 0x000fe40000000000 */
[----:B------:R-:W-:Y:S01]  /*1c100*/  IMAD.MOV.U32 R0, RZ, RZ, -0x800000 ;  /* 0xff800000ff007424 */ /* 0x000fe200078e00ff */
[C---:B------:R-:W-:Y:S02]  /*1c110*/  ISETP.NE.AND P2, PT, R221.reuse, 0x2, PT ;  /* 0x00000002dd00780c */ /* 0x040fe40003f45270 */
[----:B------:R-:W-:Y:S02]  /*1c120*/  @!P1 PRMT R11, RZ, 0x654, R11 ;  /* 0x00000654ff0b9816 */ /* 0x000fe4000000000b */
[----:B------:R-:W-:Y:S01]  /*1c130*/  SEL R221, R221, RZ, P2 ;  /* 0x000000ffdddd7207 */ /* 0x000fe20001000000 */
[----:B------:R-:W-:Y:S01]  /*1c140*/  HGMMA.64x256x16.F32.BF16 R24, R208, gdesc[UR4].tnspB, R24, gsb0 ;  /* 0x43e00004d0187df0 */ /* 0x000fe20008001818 */
[----:B------:R-:W-:Y:S01]  /*1c150*/  R2UR UR6, R6 ;  /* 0x00000000060672ca */ /* 0x000fe200000e0000 */
[----:B------:R-:W-:Y:S01]  /*1c160*/  VIADD R6, R3, 0x100 ;  /* 0x0000010003067836 */ /* 0x000fe20000000000 */
[----:B------:R-:W-:Y:S01]  /*1c170*/  R2UR UR7, R7 ;  /* 0x00000000070772ca */ /* 0x000fe200000e0000 */
[----:B------:R-:W-:Y:S01]  /*1c180*/  IMAD.MOV.U32 R7, RZ, RZ, 0x40000040 ;  /* 0x40000040ff077424 */ /* 0x000fe200078e00ff */
[----:B------:R-:W-:-:S02]  /*1c190*/  WARPGROUP.DEPBAR.LE gsb0, 0x0 ;  /* 0x00008000000079c5 */ /* 0x000fc40000010000 */
[----:B------:R-:W-:-:S15]  /*1c1a0*/  WARPGROUP.ARRIVE ;  /* 0x00000000000079c5 */ /* 0x000fde0000000000 */
[----:B------:R-:W-:-:S06]  /*1c1b0*/  NOP ;  /* 0x0000000000007918 */ /* 0x000fcc0000000000 */
[----:B------:R-:W-:Y:S01]  /*1c1c0*/  HGMMA.64x256x16.F32.BF16 R24, R204, gdesc[UR4].tnspB, R24, gsb0 ;  /* 0x43e00004cc187df0 */ /* 0x000fe20008001818 */
[----:B------:R-:W-:Y:S02]  /*1c1d0*/  R2UR UR6, R6 ;  /* 0x00000000060672ca */ /* 0x000fe400000e0000 */
[----:B------:R-:W-:Y:S01]  /*1c1e0*/  R2UR UR7, R7 ;  /* 0x00000000070772ca */ /* 0x000fe200000e0000 */
[----:B------:R-:W-:Y:S01]  /*1c1f0*/  IMAD.MOV.U32 R7, RZ, RZ, 0x40000040 ;  /* 0x40000040ff077424 */ /* 0x000fe200078e00ff */
[----:B------:R-:W-:Y:S01]  /*1c200*/  IADD3 R6, R3, 0x180, RZ ;  /* 0x0000018003067810 */ /* 0x000fe20007ffe0ff */
[----:B--2---:R-:W-:-:S05]  /*1c210*/  VIADD R15, R15, 0x1 ;  /* 0x000000010f0f7836 */ /* 0x004fca0000000000 */
[----:B------:R-:W-:Y:S01]  /*1c220*/  STL [R1+0x64], R15 ;  /* 0x0000640f01007387 */ /* 0x000fe20000100800 */
[----:B------:R-:W-:Y:S02]  /*1c230*/  WARPGROUP.DEPBAR.LE gsb0, 0x0 ;  /* 0x00008000000079c5 */ /* 0x000fe40000010000 */
[----:B------:R-:W-:-:S14]  /*1c240*/  WARPGROUP.ARRIVE ;  /* 0x00000000000079c5 */ /* 0x000fdc0000000000 */
[----:B------:R-:W-:Y:S01]  /*1c250*/  HGMMA.64x256x16.F32.BF16 R24, R200, gdesc[UR4].tnspB, R24, gsb0 ;  /* 0x43e00004c8187df0 */ /* 0x000fe20008001818 */
[----:B------:R-:W-:Y:S01]  /*1c260*/  R2UR UR6, R6 ;  /* 0x00000000060672ca */ /* 0x000fe200000e0000 */
[----:B------:R-:W-:Y:S01]  /*1c270*/  VIADD R6, R3, 0x200 ;  /* 0x0000020003067836 */ /* 0x000fe20000000000 */
[----:B------:R-:W-:Y:S01]  /*1c280*/  R2UR UR7, R7 ;  /* 0x00000000070772ca */ /* 0x000fe200000e0000 */
[----:B------:R-:W-:Y:S01]  /*1c290*/  IMAD.MOV.U32 R7, RZ, RZ, 0x40000040 ;  /* 0x40000040ff077424 */ /* 0x000fe200078e00ff */
[----:B------:R-:W0:Y:S01]  /*1c2a0*/  SHFL.BFLY PT, R3, R20, 0x2, 0x1f ;  /* 0x0c401f0014037f89 */ /* 0x000e2200000e0000 */
[----:B------:R-:W-:Y:S02]  /*1c2b0*/  WARPGROUP.DEPBAR.LE gsb0, 0x0 ;  /* 0x00008000000079c5 */ /* 0x000fe40000010000 */
[----:B------:R-:W-:-:S15]  /*1c2c0*/  WARPGROUP.ARRIVE ;  /* 0x00000000000079c5 */ /* 0x000fde0000000000 */
[----:B------:R-:W-:-:S05]  /*1c2d0*/  NOP ;  /* 0x0000000000007918 */ /* 0x000fca0000000000 */
[----:B------:R-:W-:Y:S01]  /*1c2e0*/  HGMMA.64x256x16.F32.BF16 R24, R196, gdesc[UR4].tnspB, R24, gsb0 ;  /* 0x43e00004c4187df0 */ /* 0x000fe20008001818 */
[----:B------:R-:W-:Y:S02]  /*1c2f0*/  R2UR UR6, R6 ;  /* 0x00000000060672ca */ /* 0x000fe400000e0000 */
[----:B------:R-:W-:Y:S01]  /*1c300*/  R2UR UR7, R7 ;  /* 0x00000000070772ca */ /* 0x000fe200000e0000 */
[----:B------:R-:W1:Y:S01]  /*1c310*/  SHFL.BFLY PT, R6, R21, 0x2, 0x1f ;  /* 0x0c401f0015067f89 */ /* 0x000e6200000e0000 */
[----:B0-----:R-:W-:-:S05]  /*1c320*/  FADD.FTZ R7, R3, R20 ;  /* 0x0000001403077221 */ /* 0x001fca0000010000 */
[----:B------:R-:W0:Y:S01]  /*1c330*/  SHFL.BFLY PT, R8, R7, 0x1, 0x1f ;  /* 0x0c201f0007087f89 */ /* 0x000e2200000e0000 */
[----:B-1----:R-:W-:-:S05]  /*1c340*/  FADD.FTZ R6, R6, R21 ;  /* 0x0000001506067221 */ /* 0x002fca0000010000 */
[----:B------:R-:W1:Y:S01]  /*1c350*/  SHFL.BFLY PT, R3, R6, 0x1, 0x1f ;  /* 0x0c201f0006037f89 */ /* 0x000e6200000e0000 */
[----:B0-----:R-:W-:-:S05]  /*1c360*/  FADD.FTZ R14, R7, R8 ;  /* 0x00000008070e7221 */ /* 0x001fca0000010000 */
[----:B------:R-:W-:-:S13]  /*1c370*/  FSETP.NE.FTZ.AND P3, PT, R14, RZ, PT ;  /* 0x000000ff0e00720b */ /* 0x000fda0003f75000 */
[----:B------:R-:W0:Y:S01]  /*1c380*/  @P3 MUFU.LG2 R10, R14 ;  /* 0x0000000e000a3308 */ /* 0x000e220000000c00 */
[----:B-1----:R-:W-:Y:S01]  /*1c390*/  FADD.FTZ R13, R6, R3 ;  /* 0x00000003060d7221 */ /* 0x002fe20000010000 */
[----:B------:R-:W-:Y:S01]  /*1c3a0*/  IMAD.MOV.U32 R6, RZ, RZ, RZ ;  /* 0x000000ffff067224 */ /* 0x000fe200078e00ff */
[----:B------:R-:W-:-:S03]  /*1c3b0*/  SEL R3, RZ, 0x1, P2 ;  /* 0x00000001ff037807 */ /* 0x000fc60001000000 */
[----:B------:R-:W-:Y:S02]  /*1c3c0*/  FSETP.NE.FTZ.AND P0, PT, R13, RZ, PT ;  /* 0x000000ff0d00720b */ /* 0x000fe40003f15000 */
[----:B------:R-:W-:Y:S01]  /*1c3d0*/  @P3 MUFU.RCP R6, R14 ;  /* 0x0000000e00063308 */ /* 0x000fe20000001000 */
[----:B------:R-:W-:Y:S01]  /*1c3e0*/  LOP3.LUT R222, R222, R3, RZ, 0x3c, !PT ;  /* 0x00000003dede7212 */ /* 0x000fe200078e3cff */
[----:B------:R-:W-:Y:S02]  /*1c3f0*/  IMAD.MOV.U32 R3, RZ, RZ, -0x800000 ;  /* 0xff800000ff037424 */ /* 0x000fe400078e00ff */
[----:B0-----:R-:W-:-:S07]  /*1c400*/  @P3 FMUL.FTZ R7, R10, 0.69314718246459960938 ;  /* 0x3f3172180a073820 */ /* 0x001fce0000410000 */
[----:B------:R-:W0:Y:S01]  /*1c410*/  @P0 MUFU.LG2 R9, R13 ;  /* 0x0000000d00090308 */ /* 0x000e220000000c00 */
[C---:B------:R-:W-:Y:S01]  /*1c420*/  @P0 FMUL.FTZ R8, R2.reuse, 0.69314718246459960938 ;  /* 0x3f31721802080820 */ /* 0x040fe20000410000 */
[----:B------:R-:W-:-:S04]  /*1c430*/  @P3 FMUL.FTZ R2, R2, 0.69314718246459960938 ;  /* 0x3f31721802023820 */ /* 0x000fc80000410000 */
[----:B------:R-:W-:Y:S02]  /*1c440*/  @P3 FFMA.FTZ R3, R2, R4, R7 ;  /* 0x0000000402033223 */ /* 0x000fe40000010007 */
[----:B------:R-:W1:Y:S01]  /*1c450*/  @P0 MUFU.RCP R12, R13 ;  /* 0x0000000d000c0308 */ /* 0x000e620000001000 */
[----:B0-----:R-:W-:-:S04]  /*1c460*/  @P0 FMUL.FTZ R9, R9, 0.69314718246459960938 ;  /* 0x3f31721809090820 */ /* 0x001fc80000410000 */
[----:B------:R-:W-:Y:S01]  /*1c470*/  @P0 FFMA.FTZ R0, R8, R5, R9 ;  /* 0x0000000508000223 */ /* 0x000fe20000010009 */
[----:B------:R-:W-:Y:S01]  /*1c480*/  PLOP3.LUT P0, PT, PT, PT, PT, 0x8, 0x0 ;  /* 0x000000000000781c */ /* 0x000fe20003f0e170 */
[----:B------:R-:W-:Y:S02]  /*1c490*/  WARPGROUP.DEPBAR.LE gsb0, 0x0 ;  /* 0x00008000000079c5 */ /* 0x000fe40000010000 */
[----:B------:R-:W-:-:S06]  /*1c4a0*/  WARPGROUP.ARRIVE ;  /* 0x00000000000079c5 */ /* 0x000fcc0000000000 */
[----:B------:R-:W-:Y:S03]  /*1c4b0*/  HGMMA.64x256x16.F32.BF16 R24, R192, gdesc[UR4].tnspB, R24, gsb0 ;  /* 0x43e00004c0187df0 */ /* 0x000fe60008001818 */
[----:B------:R-:W-:Y:S02]  /*1c4c0*/  WARPGROUP.DEPBAR.LE gsb0, 0x0 ;  /* 0x00008000000079c5 */ /* 0x000fe40000010000 */
[-C--:B-1----:R-:W-:Y:S01]  /*1c4d0*/  FMUL.FTZ R4, R24, R12.reuse ;  /* 0x0000000c18047220 */ /* 0x082fe20000410000 */
[-C--:B------:R-:W-:Y:S01]  /*1c4e0*/  FMUL.FTZ R160, R44, R12.reuse ;  /* 0x0000000c2ca07220 */ /* 0x080fe20000410000 */
[-C--:B------:R-:W-:Y:S01]  /*1c4f0*/  FMUL.FTZ R163, R56, R12.reuse ;  /* 0x0000000c38a37220 */ /* 0x080fe20000410000 */
[----:B------:R-:W-:Y:S01]  /*1c500*/  FMUL.FTZ R169, R80, R12 ;  /* 0x0000000c50a97220 */ /* 0x000fe20000410000 */
[-C--:B------:R-:W-:Y:S01]  /*1c510*/  FMUL.FTZ R10, R27, R6.reuse ;  /* 0x000000061b0a7220 */ /* 0x080fe20000410000 */
[----:B------:R-:W-:Y:S01]  /*1c520*/  FMUL.FTZ R8, R31, R6 ;  /* 0x000000061f087220 */ /* 0x000fe20000410000 */
[----:B------:R0:W-:Y:S01]  /*1c530*/  @!P1 SYNCS.ARRIVE.TRANS64.RED.A1T0 RZ, [R11+URZ], RZ ;  /* 0x000000ff0bff99a7 */ /* 0x0001e2000810043f */
        /* <DEDUP_REMOVED lines=61> */
[----:B------:R-:W-:Y:S01]  /*1c910*/  FMUL.FTZ R31, R63, R6 ;  /* 0x000000063f1f7220 */ /* 0x000fe20000410000 */
        /* <DEDUP_REMOVED lines=8> */
[-C--:B0-----:R-:W-:Y:S01]  /*1c9a0*/  FMUL.FTZ R11, R46, R6.reuse ;  /* 0x000000062e0b7220 */ /* 0x081fe20000410000 */
        /* <DEDUP_REMOVED lines=50> */
[----:B------:R-:W-:-:S07]  /*1ccd0*/  FMUL.FTZ R76, R151, R6 ;  /* 0x00000006974c7220 */ /* 0x000fce0000410000 */
.L_x_570:
[----:B------:R-:W0:Y:S08]  /*1cce0*/  S2UR UR5, SR_CgaCtaId ;  /* 0x00000000000579c3 */ /* 0x000e300000008800 */
[----:B------:R-:W-:Y:S06]  /*1ccf0*/  BAR.SYNC.DEFER_BLOCKING 0x5, 0x120 ;  /* 0x0144800000007b1d */ /* 0x000fec0000010000 */
[----:B------:R-:W-:Y:S01]  /*1cd00*/  UMOV UR4, 0x400 ;  /* 0x0000040000047882 */ /* 0x000fe20000000000 */
[----:B------:R-:W-:Y:S01]  /*1cd10*/  BSSY B0, `(.L_x_663) ;  /* 0x0000293000007945 */ /* 0x000fe20003800000 */
[----:B0-----:R-:W-:-:S06]  /*1cd20*/  ULEA UR4, UR5, UR4, 0x18 ;  /* 0x0000000405047291 */ /* 0x001fcc000f8ec03f */
[----:B------:R-:W-:-:S05]  /*1cd30*/  IMAD.U32 R16, RZ, RZ, UR4 ;  /* 0x00000004ff107e24 */ /* 0x000fca000f8e00ff */
[----:B------:R0:W1:Y:S01]  /*1cd40*/  LDS.128 R148, [R16+0x388d0] ;  /* 0x0388d00010947984 */ /* 0x0000620000000c00 */
[----:B------:R-:W-:Y:S06]  /*1cd50*/  BAR.ARV 0x4, 0x120 ;  /* 0x0104800000007b1d */ /* 0x000fec0000002000 */
[----:B------:R-:W-:Y:S05]  /*1cd60*/  @P0 BRA `(.L_x_664) ;  /* 0x0000001c00580947 */ /* 0x000fea0003800000 */
[----:B------:R-:W2:Y:S04]  /*1cd70*/  LDL R6, [R1+0x9c] ;  /* 0x00009c0001067983 */ /* 0x000ea80000100800 */
[----:B-1----:R-:W3:Y:S01]  /*1cd80*/  LDL R148, [R1+0x1c] ;  /* 0x00001c0001947983 */ /* 0x002ee20000100800 */
[----:B------:R-:W1:Y:S01]  /*1cd90*/  S2R R21, SR_SWINHI ;  /* 0x0000000000157919 */ /* 0x000e620000002f00 */
[----:B------:R-:W-:Y:S01]  /*1cda0*/  F2FP.BF16.F32.PACK_AB R5, R10, R5 ;  /* 0x000000050a05723e */ /* 0x000fe200000010ff */
[----:B------:R-:W-:Y:S01]  /*1cdb0*/  ULDC.64 UR4, c[0x0][0xbd8] ;  /* 0x0002f60000047ab9 */ /* 0x000fe20000000a00 */
[----:B------:R-:W-:Y:S02]  /*1cdc0*/  MOV R14, R16 ;  /* 0x00000010000e7202 */ /* 0x000fe40000000f00 */
[----:B-1----:R-:W-:-:S02]  /*1cdd0*/  MOV R15, R21 ;  /* 0x00000015000f7202 */ /* 0x002fc40000000f00 */
        /* <DEDUP_REMOVED lines=10> */
[----:B-----5:R-:W-:Y:S02]  /*1ce80*/  F2FP.BF16.F32.PACK_AB R146, R12, R2 ;  /* 0x000000020c92723e */ /* 0x020fe400000010ff */
[----:B------:R-:W-:Y:S01]  /*1ce90*/  F2FP.BF16.F32.PACK_AB R147, R76, R72 ;  /* 0x000000484c93723e */ /* 0x000fe200000010ff */
[----:B------:R-:W-:Y:S01]  /*1cea0*/  ULDC.64 UR6, c[0x0][0x208] ;  /* 0x0000820000067ab9 */ /* 0x000fe20000000a00 */
[----:B------:R-:W-:Y:S01]  /*1ceb0*/  BAR.SYNC.DEFER_BLOCKING 0x1, 0x100 ;  /* 0x0044000000007b1d */ /* 0x000fe20000010000 */
[----:B--2---:R-:W-:-:S03]  /*1cec0*/  IMAD.WIDE R120, R6, 0x2, R14 ;  /* 0x0000000206787825 */ /* 0x004fc600078e020e */
[C---:B------:R-:W-:Y:S02]  /*1ced0*/  IADD3 R6, P1, R120.reuse, 0x20, RZ ;  /* 0x0000002078067810 */ /* 0x040fe40007f3e0ff */
[----:B------:R-:W-:Y:S02]  /*1cee0*/  IADD3 R46, P0, R120, 0x40, RZ ;  /* 0x00000040782e7810 */ /* 0x000fe40007f1e0ff */
[----:B------:R-:W-:Y:S02]  /*1cef0*/  LOP3.LUT R88, R6, 0x380, RZ, 0xc0, !PT ;  /* 0x0000038006587812 */ /* 0x000fe400078ec0ff */
[----:B------:R-:W-:Y:S02]  /*1cf00*/  IADD3 R100, P3, R120, 0x4000, RZ ;  /* 0x0000400078647810 */ /* 0x000fe40007f7e0ff */
[----:B------:R-:W-:Y:S02]  /*1cf10*/  LOP3.LUT R92, R46, 0x380, RZ, 0xc0, !PT ;  /* 0x000003802e5c7812 */ /* 0x000fe400078ec0ff */
[----:B------:R-:W-:Y:S01]  /*1cf20*/  SHF.R.U64 R88, R88, 0x3, RZ ;  /* 0x0000000358587819 */ /* 0x000fe200000012ff */
[----:B------:R-:W-:Y:S01]  /*1cf30*/  IMAD.X R89, RZ, RZ, R121, P1 ;  /* 0x000000ffff597224 */ /* 0x000fe200008e0679 */
[----:B------:R-:W-:-:S02]  /*1cf40*/  IADD3 R106, P2, R120, 0x4060, RZ ;  /* 0x00004060786a7810 */ /* 0x000fc40007f5e0ff */
[----:B------:R-:W-:Y:S02]  /*1cf50*/  IADD3 R84, P4, R120, 0x60, RZ ;  /* 0x0000006078547810 */ /* 0x000fe40007f9e0ff */
[----:B------:R-:W-:Y:S02]  /*1cf60*/  LOP3.LUT R118, R100, 0x380, RZ, 0xc0, !PT ;  /* 0x0000038064767812 */ /* 0x000fe400078ec0ff */
[----:B------:R-:W-:Y:S02]  /*1cf70*/  SHF.R.U64 R92, R92, 0x3, RZ ;  /* 0x000000035c5c7819 */ /* 0x000fe400000012ff */
[----:B------:R-:W-:Y:S02]  /*1cf80*/  IADD3 R108, P1, R120, 0x8000, RZ ;  /* 0x00008000786c7810 */ /* 0x000fe40007f3e0ff */
[----:B------:R-:W-:Y:S02]  /*1cf90*/  LOP3.LUT R88, R88, R6, RZ, 0x3c, !PT ;  /* 0x0000000658587212 */ /* 0x000fe400078e3cff */
[----:B------:R-:W-:-:S02]  /*1cfa0*/  LOP3.LUT R6, R106, 0x380, RZ, 0xc0, !PT ;  /* 0x000003806a067812 */ /* 0x000fc400078ec0ff */
[----:B------:R-:W-:Y:S02]  /*1cfb0*/  IADD3 R102, P6, R120, 0x4020, RZ ;  /* 0x0000402078667810 */ /* 0x000fe40007fde0ff */
[----:B------:R-:W-:Y:S02]  /*1cfc0*/  LOP3.LUT R96, R84, 0x380, RZ, 0xc0, !PT ;  /* 0x0000038054607812 */ /* 0x000fe400078ec0ff */
[----:B------:R-:W-:Y:S02]  /*1cfd0*/  SHF.R.U64 R118, R118, 0x3, RZ ;  /* 0x0000000376767819 */ /* 0x000fe400000012ff */
[----:B------:R-:W-:Y:S02]  /*1cfe0*/  LOP3.LUT R92, R92, R46, RZ, 0x3c, !PT ;  /* 0x0000002e5c5c7212 */ /* 0x000fe400078e3cff */
[----:B------:R-:W-:Y:S01]  /*1cff0*/  LOP3.LUT R46, R108, 0x380, RZ, 0xc0, !PT ;  /* 0x000003806c2e7812 */ /* 0x000fe200078ec0ff */
[--C-:B------:R-:W-:Y:S01]  /*1d000*/  IMAD.X R101, RZ, RZ, R121.reuse, P3 ;  /* 0x000000ffff657224 */ /* 0x100fe200018e0679 */
[----:B------:R-:W-:Y:S01]  /*1d010*/  SHF.R.U64 R6, R6, 0x3, RZ ;  /* 0x0000000306067819 */ /* 0x000fe200000012ff */
[----:B------:R-:W-:Y:S01]  /*1d020*/  IMAD.X R103, RZ, RZ, R121, P6 ;  /* 0x000000ffff677224 */ /* 0x000fe200030e0679 */
[----:B------:R-:W-:-:S02]  /*1d030*/  IADD3 R114, P3, R120, 0x8060, RZ ;  /* 0x0000806078727810 */ /* 0x000fc40007f7e0ff */
[----:B------:R-:W-:Y:S02]  /*1d040*/  SHF.R.U64 R96, R96, 0x3, RZ ;  /* 0x0000000360607819 */ /* 0x000fe400000012ff */
[----:B------:R-:W-:Y:S02]  /*1d050*/  LOP3.LUT R100, R118, R100, RZ, 0x3c, !PT ;  /* 0x0000006476647212 */ /* 0x000fe400078e3cff */
[C---:B------:R-:W-:Y:S02]  /*1d060*/  LOP3.LUT R21, R120.reuse, 0x380, RZ, 0xc0, !PT ;  /* 0x0000038078157812 */ /* 0x040fe400078ec0ff */
[----:B------:R-:W-:Y:S02]  /*1d070*/  IADD3 R104, P5, R120, 0x4040, RZ ;  /* 0x0000404078687810 */ /* 0x000fe40007fbe0ff */
[----:B------:R-:W-:Y:S02]  /*1d080*/  LOP3.LUT R118, R102, 0x380, RZ, 0xc0, !PT ;  /* 0x0000038066767812 */ /* 0x000fe400078ec0ff */
[----:B------:R-:W-:-:S02]  /*1d090*/  SHF.R.U64 R46, R46, 0x3, RZ ;  /* 0x000000032e2e7819 */ /* 0x000fc400000012ff */
[----:B------:R-:W-:Y:S02]  /*1d0a0*/  IADD3 R116, P6, R120, 0xc000, RZ ;  /* 0x0000c00078747810 */ /* 0x000fe40007fde0ff */
[----:B------:R-:W-:Y:S01]  /*1d0b0*/  LOP3.LUT R106, R6, R106, RZ, 0x3c, !PT ;  /* 0x0000006a066a7212 */ /* 0x000fe200078e3cff */
[--C-:B------:R-:W-:Y:S01]  /*1d0c0*/  IMAD.X R97, RZ, RZ, R121.reuse, P4 ;  /* 0x000000ffff617224 */ /* 0x100fe200020e0679 */
[----:B------:R-:W-:Y:S02]  /*1d0d0*/  LOP3.LUT R96, R96, R84, RZ, 0x3c, !PT ;  /* 0x0000005460607212 */ /* 0x000fe400078e3cff */
[----:B------:R-:W-:Y:S01]  /*1d0e0*/  LOP3.LUT R6, R114, 0x380, RZ, 0xc0, !PT ;  /* 0x0000038072067812 */ /* 0x000fe200078ec0ff */
[----:B------:R-:W-:Y:S01]  /*1d0f0*/  IMAD.X R105, RZ, RZ, R121, P5 ;  /* 0x000000ffff697224 */ /* 0x000fe200028e0679 */
[----:B------:R-:W-:Y:S02]  /*1d100*/  SHF.R.U64 R21, R21, 0x3, RZ ;  /* 0x0000000315157819 */ /* 0x000fe400000012ff */
[----:B------:R-:W-:-:S02]  /*1d110*/  LOP3.LUT R84, R104, 0x380, RZ, 0xc0, !PT ;  /* 0x0000038068547812 */ /* 0x000fc400078ec0ff */
[----:B------:R-:W-:Y:S02]  /*1d120*/  SHF.R.U64 R118, R118, 0x3, RZ ;  /* 0x0000000376767819 */ /* 0x000fe400000012ff */
[----:B------:R-:W-:Y:S01]  /*1d130*/  LOP3.LUT R108, R46, R108, RZ, 0x3c, !PT ;  /* 0x0000006c2e6c7212 */ /* 0x000fe200078e3cff */
[--C-:B------:R-:W-:Y:S01]  /*1d140*/  IMAD.X R93, RZ, RZ, R121.reuse, P0 ;  /* 0x000000ffff5d7224 */ /* 0x100fe200000e0679 */
[----:B------:R-:W-:Y:S01]  /*1d150*/  IADD3 R112, P4, R120, 0x8040, RZ ;  /* 0x0000804078707810 */ /* 0x000fe20007f9e0ff */
[--C-:B------:R-:W-:Y:S01]  /*1d160*/  IMAD.X R107, RZ, RZ, R121.reuse, P2 ;  /* 0x000000ffff6b7224 */ /* 0x100fe200010e0679 */
[----:B------:R-:W-:Y:S01]  /*1d170*/  LOP3.LUT R46, R116, 0x380, RZ, 0xc0, !PT ;  /* 0x00000380742e7812 */ /* 0x000fe200078ec0ff */
[----:B------:R-:W-:Y:S01]  /*1d180*/  IMAD.X R109, RZ, RZ, R121, P1 ;  /* 0x000000ffff6d7224 */ /* 0x000fe200008e0679 */
[C---:B------:R-:W-:Y:S02]  /*1d190*/  IADD3 R20, P5, R120.reuse, 0xc020, RZ ;  /* 0x0000c02078147810 */ /* 0x040fe40007fbe0ff */
[----:B------:R-:W-:-:S02]  /*1d1a0*/  IADD3 R110, P0, R120, 0x8020, RZ ;  /* 0x00008020786e7810 */ /* 0x000fc40007f1e0ff */
[C---:B------:R-:W-:Y:S02]  /*1d1b0*/  IADD3 R26, P2, R120.reuse, 0xc040, RZ ;  /* 0x0000c040781a7810 */ /* 0x040fe40007f5e0ff */
[----:B------:R-:W-:Y:S02]  /*1d1c0*/  IADD3 R30, P1, R120, 0xc060, RZ ;  /* 0x0000c060781e7810 */ /* 0x000fe40007f3e0ff */
[----:B------:R-:W-:Y:S02]  /*1d1d0*/  SHF.R.U64 R6, R6, 0x3, RZ ;  /* 0x0000000306067819 */ /* 0x000fe400000012ff */
[----:B------:R-:W-:Y:S02]  /*1d1e0*/  LOP3.LUT R120, R21, R120, RZ, 0x3c, !PT ;  /* 0x0000007815787212 */ /* 0x000fe400078e3cff */
[----:B------:R-:W-:Y:S02]  /*1d1f0*/  SHF.R.U64 R84, R84, 0x3, RZ ;  /* 0x0000000354547819 */ /* 0x000fe400000012ff */
[----:B------:R-:W-:-:S02]  /*1d200*/  LOP3.LUT R102, R118, R102, RZ, 0x3c, !PT ;  /* 0x0000006676667212 */ /* 0x000fc400078e3cff */
[----:B------:R-:W-:Y:S02]  /*1d210*/  LOP3.LUT R118, R112, 0x380, RZ, 0xc0, !PT ;  /* 0x0000038070767812 */ /* 0x000fe400078ec0ff */
[----:B------:R-:W-:Y:S02]  /*1d220*/  SHF.R.U64 R46, R46, 0x3, RZ ;  /* 0x000000032e2e7819 */ /* 0x000fe400000012ff */
[----:B------:R-:W-:Y:S02]  /*1d230*/  LOP3.LUT R10, R20, 0x380, RZ, 0xc0, !PT ;  /* 0x00000380140a7812 */ /* 0x000fe400078ec0ff */
[----:B------:R-:W-:Y:S02]  /*1d240*/  LOP3.LUT R114, R6, R114, RZ, 0x3c, !PT ;  /* 0x0000007206727212 */ /* 0x000fe400078e3cff */
[----:B------:R-:W-:Y:S02]  /*1d250*/  LOP3.LUT R104, R84, R104, RZ, 0x3c, !PT ;  /* 0x0000006854687212 */ /* 0x000fe400078e3cff */
[----:B------:R-:W-:-:S02]  /*1d260*/  MOV R120, R120 ;  /* 0x0000007800787202 */ /* 0x000fc40000000f00 */
[----:B------:R-:W-:Y:S02]  /*1d270*/  F2FP.BF16.F32.PACK_AB R6, R29, R28 ;  /* 0x0000001c1d06723e */ /* 0x000fe400000010ff */
[----:B------:R-:W-:Y:S02]  /*1d280*/  LOP3.LUT R84, R110, 0x380, RZ, 0xc0, !PT ;  /* 0x000003806e547812 */ /* 0x000fe400078ec0ff */
[----:B------:R-:W-:Y:S02]  /*1d290*/  SHF.R.U64 R118, R118, 0x3, RZ ;  /* 0x0000000376767819 */ /* 0x000fe400000012ff */
[----:B------:R-:W-:Y:S02]  /*1d2a0*/  LOP3.LUT R116, R46, R116, RZ, 0x3c, !PT ;  /* 0x000000742e747212 */ /* 0x000fe400078e3cff */
[----:B------:R-:W-:Y:S02]  /*1d2b0*/  LOP3.LUT R25, R26, 0x380, RZ, 0xc0, !PT ;  /* 0x000003801a197812 */ /* 0x000fe400078ec0ff */
[----:B------:R-:W-:-:S02]  /*1d2c0*/  LOP3.LUT R46, R30, 0x380, RZ, 0xc0, !PT ;  /* 0x000003801e2e7812 */ /* 0x000fc400078ec0ff */
[----:B------:R-:W-:Y:S01]  /*1d2d0*/  SHF.R.U64 R10, R10, 0x3, RZ ;  /* 0x000000030a0a7819 */ /* 0x000fe200000012ff */
[----:B------:R1:W-:Y:S01]  /*1d2e0*/  STSM.16.M88.4 [R120], R4 ;  /* 0x0000000478007844 */ /* 0x0003e20000000200 */
[----:B------:R-:W-:Y:S02]  /*1d2f0*/  SHF.R.U64 R84, R84, 0x3, RZ ;  /* 0x0000000354547819 */ /* 0x000fe400000012ff */
[----:B------:R-:W-:Y:S02]  /*1d300*/  LOP3.LUT R112, R118, R112, RZ, 0x3c, !PT ;  /* 0x0000007076707212 */ /* 0x000fe400078e3cff */
[----:B------:R-:W-:Y:S02]  /*1d310*/  SHF.R.U64 R25, R25, 0x3, RZ ;  /* 0x0000000319197819 */ /* 0x000fe400000012ff */
[----:B------:R-:W-:Y:S02]  /*1d320*/  SHF.R.U64 R46, R46, 0x3, RZ ;  /* 0x000000032e2e7819 */ /* 0x000fe400000012ff */
[----:B------:R-:W-:-:S02]  /*1d330*/  LOP3.LUT R118, R10, R20, RZ, 0x3c, !PT ;  /* 0x000000140a767212 */ /* 0x000fc400078e3cff */
[----:B------:R-:W-:Y:S02]  /*1d340*/  MOV R88, R88 ;  /* 0x0000005800587202 */ /* 0x000fe40000000f00 */
[----:B------:R-:W-:Y:S02]  /*1d350*/  MOV R92, R92 ;  /* 0x0000005c005c7202 */ /* 0x000fe40000000f00 */
[----:B------:R-:W-:Y:S02]  /*1d360*/  F2FP.BF16.F32.PACK_AB R10, R45, R160 ;  /* 0x000000a02d0a723e */ /* 0x000fe400000010ff */
[----:B-1----:R-:W-:Y:S02]  /*1d370*/  F2FP.BF16.F32.PACK_AB R4, R33, R32 ;  /* 0x000000202104723e */ /* 0x002fe400000010ff */
[----:B------:R-:W-:Y:S02]  /*1d380*/  F2FP.BF16.F32.PACK_AB R5, R35, R34 ;  /* 0x000000222305723e */ /* 0x000fe400000010ff */
[----:B------:R-:W-:-:S02]  /*1d390*/  F2FP.BF16.F32.PACK_AB R6, R37, R24 ;  /* 0x000000182506723e */ /* 0x000fc400000010ff */
[----:B------:R-:W-:Y:S02]  /*1d3a0*/  F2FP.BF16.F32.PACK_AB R7, R39, R38 ;  /* 0x000000262707723e */ /* 0x000fe400000010ff */
[----:B------:R-:W-:Y:S02]  /*1d3b0*/  LOP3.LUT R110, R84, R110, RZ, 0x3c, !PT ;  /* 0x0000006e546e7212 */ /* 0x000fe400078e3cff */
[----:B------:R-:W-:Y:S01]  /*1d3c0*/  LOP3.LUT R20, R25, R26, RZ, 0x3c, !PT ;  /* 0x0000001a19147212 */ /* 0x000fe200078e3cff */
[----:B------:R1:W-:Y:S01]  /*1d3d0*/  STSM.16.M88.4 [R88], R4 ;  /* 0x0000000458007844 */ /* 0x0003e20000000200 */
[----:B------:R-:W-:Y:S02]  /*1d3e0*/  LOP3.LUT R84, R46, R30, RZ, 0x3c, !PT ;  /* 0x0000001e2e547212 */ /* 0x000fe400078e3cff */
[----:B------:R-:W-:Y:S02]  /*1d3f0*/  MOV R96, R96 ;  /* 0x0000006000607202 */ /* 0x000fe40000000f00 */
[----:B------:R-:W-:-:S02]  /*1d400*/  F2FP.BF16.F32.PACK_AB R24, R49, R161 ;  /* 0x000000a13118723e */ /* 0x000fc400000010ff */
[----:B------:R-:W-:Y:S02]  /*1d410*/  F2FP.BF16.F32.PACK_AB R25, R51, R50 ;  /* 0x000000323319723e */ /* 0x000fe400000010ff */
[----:B------:R-:W-:Y:S01]  /*1d420*/  F2FP.BF16.F32.PACK_AB R26, R53, R162 ;  /* 0x000000a2351a723e */ /* 0x000fe200000010ff */
[----:B------:R-:W-:Y:S01]  /*1d430*/  IMAD.X R111, RZ, RZ, R121, P0 ;  /* 0x000000ffff6f7224 */ /* 0x000fe200000e0679 */
[----:B------:R-:W-:Y:S01]  /*1d440*/  MOV R100, R100 ;  /* 0x0000006400647202 */ /* 0x000fe20000000f00 */
[----:B------:R2:W-:Y:S01]  /*1d450*/  STSM.16.M88.4 [R92], R8 ;  /* 0x000000085c007844 */ /* 0x0005e20000000200 */
[----:B------:R-:W-:Y:S02]  /*1d460*/  F2FP.BF16.F32.PACK_AB R28, R57, R163 ;  /* 0x000000a3391c723e */ /* 0x000fe400000010ff */
[----:B------:R-:W-:Y:S02]  /*1d470*/  F2FP.BF16.F32.PACK_AB R29, R59, R58 ;  /* 0x0000003a3b1d723e */ /* 0x000fe400000010ff */
[----:B------:R-:W-:-:S02]  /*1d480*/  F2FP.BF16.F32.PACK_AB R30, R61, R164 ;  /* 0x000000a43d1e723e */ /* 0x000fc400000010ff */
[----:B------:R-:W-:Y:S02]  /*1d490*/  MOV R102, R102 ;  /* 0x0000006600667202 */ /* 0x000fe40000000f00 */
[----:B-1----:R-:W-:Y:S02]  /*1d4a0*/  F2FP.BF16.F32.PACK_AB R4, R65, R165 ;  /* 0x000000a54104723e */ /* 0x002fe400000010ff */
[----:B------:R-:W-:Y:S02]  /*1d4b0*/  F2FP.BF16.F32.PACK_AB R5, R67, R66 ;  /* 0x000000424305723e */ /* 0x000fe400000010ff */
[----:B------:R-:W-:Y:S02]  /*1d4c0*/  F2FP.BF16.F32.PACK_AB R6, R69, R166 ;  /* 0x000000a64506723e */ /* 0x000fe400000010ff */
[----:B------:R-:W-:Y:S01]  /*1d4d0*/  F2FP.BF16.F32.PACK_AB R7, R71, R70 ;  /* 0x000000464707723e */ /* 0x000fe200000010ff */
[----:B------:R-:W-:Y:S01]  /*1d4e0*/  IMAD.X R115, RZ, RZ, R121, P3 ;  /* 0x000000ffff737224 */ /* 0x000fe200018e0679 */
[----:B------:R-:W-:-:S02]  /*1d4f0*/  MOV R104, R104 ;  /* 0x0000006800687202 */ /* 0x000fc40000000f00 */
[----:B--2---:R-:W-:Y:S02]  /*1d500*/  F2FP.BF16.F32.PACK_AB R8, R73, R167 ;  /* 0x000000a74908723e */ /* 0x004fe400000010ff */
[----:B------:R-:W-:Y:S02]  /*1d510*/  F2FP.BF16.F32.PACK_AB R9, R75, R74 ;  /* 0x0000004a4b09723e */ /* 0x000fe400000010ff */
[----:B------:R-:W-:Y:S02]  /*1d520*/  F2FP.BF16.F32.PACK_AB R10, R77, R168 ;  /* 0x000000a84d0a723e */ /* 0x000fe400000010ff */
[----:B------:R-:W-:Y:S01]  /*1d530*/  F2FP.BF16.F32.PACK_AB R11, R79, R78 ;  /* 0x0000004e4f0b723e */ /* 0x000fe200000010ff */
[----:B------:R-:W-:Y:S01]  /*1d540*/  STSM.16.M88.4 [R96], R24 ;  /* 0x0000001860007844 */ /* 0x000fe20000000200 */
[----:B------:R-:W-:Y:S02]  /*1d550*/  IADD3.X R113, RZ, R121, RZ, P4, !PT ;  /* 0x00000079ff717210 */ /* 0x000fe400027fe4ff */
[----:B------:R-:W-:Y:S01]  /*1d560*/  MOV R106, R106 ;  /* 0x0000006a006a7202 */ /* 0x000fe20000000f00 */
[----:B------:R-:W-:Y:S01]  /*1d570*/  STSM.16.M88.4 [R100], R28 ;  /* 0x0000001c64007844 */ /* 0x000fe20000000200 */
        /* <DEDUP_REMOVED lines=8> */
[----:B------:R-:W-:Y:S01]  /*1d600*/  F2FP.BF16.F32.PACK_AB R46, R80, R172 ;  /* 0x000000ac502e723e */ /* 0x000fe200000010ff */
[----:B------:R2:W-:Y:S01]  /*1d610*/  STSM.16.M88.4 [R104], R8 ;  /* 0x0000000868007844 */ /* 0x0005e20000000200 */
[----:B------:R-:W-:Y:S02]  /*1d620*/  MOV R110, R110 ;  /* 0x0000006e006e7202 */ /* 0x000fe40000000f00 */
[----:B------:R-:W-:Y:S02]  /*1d630*/  F2FP.BF16.F32.PACK_AB R56, R152, R173 ;  /* 0x000000ad9838723e */ /* 0x000fe400000010ff */
        /* <DEDUP_REMOVED lines=8> */
[----:B------:R-:W-:Y:S01]  /*1d6c0*/  STSM.16.M88.4 [R106], R32 ;  /* 0x000000206a007844 */ /* 0x000fe20000000200 */
[----:B------:R-:W-:-:S02]  /*1d6d0*/  MOV R114, R114 ;  /* 0x0000007200727202 */ /* 0x000fc40000000f00 */
[----:B--2---:R-:W-:Y:S02]  /*1d6e0*/  F2FP.BF16.F32.PACK_AB R8, R156, R177 ;  /* 0x000000b19c08723e */ /* 0x004fe400000010ff */
[----:B------:R-:W-:Y:S02]  /*1d6f0*/  F2FP.BF16.F32.PACK_AB R9, R60, R55 ;  /* 0x000000373c09723e */ /* 0x000fe400000010ff */
[----:B------:R-:W-:Y:S02]  /*1d700*/  F2FP.BF16.F32.PACK_AB R10, R157, R178 ;  /* 0x000000b29d0a723e */ /* 0x000fe400000010ff */
[----:B------:R-:W-:Y:S01]  /*1d710*/  F2FP.BF16.F32.PACK_AB R11, R64, R63 ;  /* 0x0000003f400b723e */ /* 0x000fe200000010ff */
[----:B------:R-:W-:Y:S01]  /*1d720*/  STSM.16.M88.4 [R108], R44 ;  /* 0x0000002c6c007844 */ /* 0x000fe20000000200 */
[----:B------:R-:W-:-:S03]  /*1d730*/  IMAD.X R117, RZ, RZ, R121, P6 ;  /* 0x000000ffff757224 */ /* 0x000fc600030e0679 */
[----:B------:R-:W-:Y:S01]  /*1d740*/  STSM.16.M88.4 [R110], R56 ;  /* 0x000000386e007844 */ /* 0x000fe20000000200 */
[----:B------:R-:W-:-:S03]  /*1d750*/  IMAD.X R119, RZ, RZ, R121, P5 ;  /* 0x000000ffff777224 */ /* 0x000fc600028e0679 */
[----:B------:R3:W-:Y:S01]  /*1d760*/  STSM.16.M88.4 [R112], R4 ;  /* 0x0000000470007844 */ /* 0x0007e20000000200 */
[----:B------:R-:W-:-:S03]  /*1d770*/  IMAD.X R21, RZ, RZ, R121, P2 ;  /* 0x000000ffff157224 */ /* 0x000fc600010e0679 */
[----:B------:R1:W-:Y:S01]  /*1d780*/  STSM.16.M88.4 [R114], R8 ;  /* 0x0000000872007844 */ /* 0x0003e20000000200 */
[----:B------:R-:W-:Y:S01]  /*1d790*/  IMAD.X R85, RZ, RZ, R121, P1 ;  /* 0x000000ffff557224 */ /* 0x000fe200008e0679 */
[----:B------:R-:W-:Y:S02]  /*1d7a0*/  MOV R116, R116 ;  /* 0x0000007400747202 */ /* 0x000fe40000000f00 */
[----:B------:R-:W-:Y:S02]  /*1d7b0*/  F2FP.BF16.F32.PACK_AB R24, R158, R179 ;  /* 0x000000b39e18723e */ /* 0x000fe400000010ff */
[----:B------:R-:W-:Y:S01]  /*1d7c0*/  F2FP.BF16.F32.PACK_AB R25, R123, R122 ;  /* 0x0000007a7b19723e */ /* 0x000fe200000010ff */
[----:B---3--:R-:W-:Y:S01]  /*1d7d0*/  IMAD.SHL.U32 R4, R148, 0x4, RZ ;  /* 0x0000000494047824 */ /* 0x008fe200078e00ff */
[----:B-1----:R-:W-:Y:S02]  /*1d7e0*/  SHF.R.S32.HI R10, RZ, 0x1f, R148 ;  /* 0x0000001fff0a7819 */ /* 0x002fe40000011494 */
[----:B------:R-:W-:-:S02]  /*1d7f0*/  F2FP.BF16.F32.PACK_AB R26, R125, R124 ;  /* 0x0000007c7d1a723e */ /* 0x000fc400000010ff */
[----:B------:R-:W-:Y:S02]  /*1d800*/  F2FP.BF16.F32.PACK_AB R27, R127, R126 ;  /* 0x0000007e7f1b723e */ /* 0x000fe400000010ff */
[----:B------:R-:W-:Y:S02]  /*1d810*/  ISETP.NE.U32.AND P3, PT, RZ, UR4, PT ;  /* 0x00000004ff007c0c */ /* 0x000fe4000bf65070 */
[----:B------:R-:W-:Y:S02]  /*1d820*/  SHF.L.U64.HI R8, R148, 0x2, R10 ;  /* 0x0000000294087819 */ /* 0x000fe4000001020a */
[----:B------:R-:W-:Y:S02]  /*1d830*/  IADD3 R6, P0, R4, UR4, RZ ;  /* 0x0000000404067c10 */ /* 0x000fe4000ff1e0ff */
[----:B------:R-:W-:Y:S02]  /*1d840*/  MOV R118, R118 ;  /* 0x0000007600767202 */ /* 0x000fe40000000f00 */
[----:B------:R-:W-:-:S02]  /*1d850*/  F2FP.BF16.F32.PACK_AB R28, R129, R128 ;  /* 0x00000080811c723e */ /* 0x000fc400000010ff */
[----:B------:R-:W-:Y:S02]  /*1d860*/  F2FP.BF16.F32.PACK_AB R29, R131, R130 ;  /* 0x00000082831d723e */ /* 0x000fe400000010ff */
[----:B------:R-:W-:Y:S02]  /*1d870*/  F2FP.BF16.F32.PACK_AB R30, R133, R132 ;  /* 0x00000084851e723e */ /* 0x000fe400000010ff */
[----:B------:R-:W-:Y:S02]  /*1d880*/  F2FP.BF16.F32.PACK_AB R31, R135, R134 ;  /* 0x00000086871f723e */ /* 0x000fe400000010ff */
[----:B------:R-:W-:Y:S02]  /*1d890*/  MOV R20, R20 ;  /* 0x0000001400147202 */ /* 0x000fe40000000f00 */
[----:B------:R-:W-:Y:S02]  /*1d8a0*/  F2FP.BF16.F32.PACK_AB R32, R137, R136 ;  /* 0x000000888920723e */ /* 0x000fe400000010ff */
[----:B------:R-:W-:-:S02]  /*1d8b0*/  F2FP.BF16.F32.PACK_AB R33, R139, R138 ;  /* 0x0000008a8b21723e */ /* 0x000fc400000010ff */
[----:B------:R-:W-:Y:S02]  /*1d8c0*/  F2FP.BF16.F32.PACK_AB R34, R141, R140 ;  /* 0x0000008c8d22723e */ /* 0x000fe400000010ff */
[----:B------:R-:W-:Y:S02]  /*1d8d0*/  F2FP.BF16.F32.PACK_AB R35, R143, R142 ;  /* 0x0000008e8f23723e */ /* 0x000fe400000010ff */
[----:B------:R-:W-:Y:S01]  /*1d8e0*/  MOV R84, R84 ;  /* 0x0000005400547202 */ /* 0x000fe20000000f00 */
[----:B------:R1:W-:Y:S01]  /*1d8f0*/  STSM.16.M88.4 [R116], R24 ;  /* 0x0000001874007844 */ /* 0x0003e20000000200 */
[----:B------:R-:W-:Y:S02]  /*1d900*/  ISETP.NE.AND.EX P3, PT, RZ, UR5, PT, P3 ;  /* 0x00000005ff007c0c */ /* 0x000fe4000bf65330 */
[----:B------:R-:W-:Y:S01]  /*1d910*/  IADD3.X R7, R8, UR5, RZ, P0, !PT ;  /* 0x0000000508077c10 */ /* 0x000fe200087fe4ff */
[----:B------:R-:W-:Y:S01]  /*1d920*/  ULDC.64 UR4, c[0x0][0xbe0] ;  /* 0x0002f80000047ab9 */ /* 0x000fe20000000a00 */
[----:B------:R1:W-:Y:S01]  /*1d930*/  STSM.16.M88.4 [R118], R28 ;  /* 0x0000001c76007844 */ /* 0x0003e20000000200 */
[----:B------:R-:W-:-:S03]  /*1d940*/  ISETP.NE.U32.AND P1, PT, RZ, UR4, PT ;  /* 0x00000004ff007c0c */ /* 0x000fc6000bf25070 */
[----:B------:R1:W-:Y:S01]  /*1d950*/  STSM.16.M88.4 [R20], R32 ;  /* 0x0000002014007844 */ /* 0x0003e20000000200 */
[----:B------:R-:W-:-:S03]  /*1d960*/  ISETP.NE.AND.EX P1, PT, RZ, UR5, PT, P1 ;  /* 0x00000005ff007c0c */ /* 0x000fc6000bf25310 */
[----:B------:R1:W-:Y:S01]  /*1d970*/  STSM.16.M88.4 [R84], R144 ;  /* 0x0000009054007844 */ /* 0x0003e20000000200 */
[----:B------:R-:W-:-:S04]  /*1d980*/  IMAD R5, R18, 0x8, R220 ;  /* 0x0000000812057824 */ /* 0x000fc800078e02dc */
[----:B------:R-:W-:Y:S02]  /*1d990*/  IMAD.SHL.U32 R5, R5, 0x8, RZ ;  /* 0x0000000805057824 */ /* 0x000fe400078e00ff */
[----:B------:R-:W-:Y:S01]  /*1d9a0*/  IMAD.MOV.U32 R77, RZ, RZ, RZ ;  /* 0x000000ffff4d7224 */ /* 0x000fe200078e00ff */
[----:B------:R-:W-:Y:S02]  /*1d9b0*/  BAR.SYNC.DEFER_BLOCKING 0x1, 0x100 ;  /* 0x0044000000007b1d */ /* 0x000fe40000010000 */
[----:B------:R-:W-:Y:S01]  /*1d9c0*/  @P1 IADD3 R4, P0, R4, UR4, RZ ;  /* 0x0000000404041c10 */ /* 0x000fe2000ff1e0ff */
[----:B------:R-:W-:-:S03]  /*1d9d0*/  IMAD.WIDE R14, R5, 0x2, R14 ;  /* 0x00000002050e7825 */ /* 0x000fc600078e020e */
[----:B------:R-:W-:Y:S01]  /*1d9e0*/  ULDC UR4, c[0x0][0xa88] ;  /* 0x0002a20000047ab9 */ /* 0x000fe20000000800 */
[----:B------:R-:W-:Y:S01]  /*1d9f0*/  @P1 IADD3.X R5, R8, UR5, RZ, P0, !PT ;  /* 0x0000000508051c10 */ /* 0x000fe200087fe4ff */
[----:B------:R-:W-:Y:S01]  /*1da00*/  IMAD.U32 R2, RZ, RZ, UR4 ;  /* 0x00000004ff027e24 */ /* 0x000fe2000f8e00ff */
[----:B------:R-:W-:-:S04]  /*1da10*/  IADD3 R9, P0, R14, 0x1000, RZ ;  /* 0x000010000e097810 */ /* 0x000fc80007f1e0ff */
[----:B------:R-:W-:Y:S01]  /*1da20*/  LOP3.LUT R8, R9, 0x380, RZ, 0xc0, !PT ;  /* 0x0000038009087812 */ /* 0x000fe200078ec0ff */
[----:B------:R1:W5:Y:S04]  /*1da30*/  @P3 LDG.E R77, desc[UR6][R6.64] ;  /* 0x00000006064d3981 */ /* 0x000368000c1e1900 */
[----:B------:R1:W5:Y:S01]  /*1da40*/  @P1 LDG.E R2, desc[UR6][R4.64] ;  /* 0x0000000604021981 */ /* 0x000362000c1e1900 */
[----:B------:R-:W-:Y:S05]  /*1da50*/  @P1 BRA `(.L_x_665) ;  /* 0x0000000000141947 */ /* 0x000fea0003800000 */
[----:B------:R-:W-:Y:S05]  /*1da60*/  @!P3 BRA `(.L_x_665) ;  /* 0x000000000010b947 */ /* 0x000fea0003800000 */
[----:B------:R-:W-:Y:S02]  /*1da70*/  ULDC.64 UR4, c[0x0][0x208] ;  /* 0x0000820000047ab9 */ /* 0x000fe40000000a00 */
[----:B-1----:R-:W2:Y:S04]  /*1da80*/  LDG.E R5, desc[UR4][R6.64] ;  /* 0x0000000406057981 */ /* 0x002ea8000c1e1900 */
[----:B-----5:R-:W2:Y:S02]  /*1da90*/  LDG.E R2, desc[UR4][R6.64+0x4] ;  /* 0x0000040406027981 */ /* 0x020ea4000c1e1900 */
[----:B--2---:R-:W-:-:S07]  /*1daa0*/  IMAD.IADD R2, R2, 0x1, -R5 ;  /* 0x0000000102027824 */ /* 0x004fce00078e0a05 */
.L_x_665:
[----:B-1----:R-:W2:Y:S01]  /*1dab0*/  LDL R6, [R1+0x98] ;  /* 0x0000980001067983 */ /* 0x002ea20000100800 */
[----:B------:R-:W-:-:S03]  /*1dac0*/  ULDC.64 UR4, c[0x0][0xb70] ;  /* 0x0002dc0000047ab9 */ /* 0x000fc60000000a00 */
[----:B------:R-:W3:Y:S04]  /*1dad0*/  LDL.LU R82, [R1+0x60] ;  /* 0x0000600001527983 */ /* 0x000ee80000300800 */
[----:B------:R-:W2:Y:S01]  /*1dae0*/  LDL.LU R80, [R1+0x68] ;  /* 0x0000680001507983 */ /* 0x000ea20000300800 */
[----:B------:R-:W-:Y:S01]  /*1daf0*/  SEL R19, R10, RZ, !P3 ;  /* 0x000000ff0a137207 */ /* 0x000fe20005800000 */
[--C-:B-----5:R-:W-:Y:S01]  /*1db00*/  IMAD.MOV.U32 R20, RZ, RZ, R77.reuse ;  /* 0x000000ffff147224 */ /* 0x120fe200078e004d */
[----:B------:R-:W-:Y:S01]  /*1db10*/  SHF.R.S32.HI R21, RZ, 0x1f, R77 ;  /* 0x0000001fff157819 */ /* 0x000fe2000001144d */
[----:B------:R-:W4:Y:S01]  /*1db20*/  LDL R10, [R1+0x70] ;  /* 0x00007000010a7983 */ /* 0x000f220000100800 */
[C---:B------:R-:W-:Y:S02]  /*1db30*/  IADD3 R25, P2, R14.reuse, 0x3000, RZ ;  /* 0x000030000e197810 */ /* 0x040fe40007f5e0ff */
[----:B------:R-:W-:Y:S01]  /*1db40*/  IADD3 R13, P1, R14, 0x2000, RZ ;  /* 0x000020000e0d7810 */ /* 0x000fe20007f3e0ff */
[----:B------:R-:W4:Y:S01]  /*1db50*/  LDL R81, [R1+0x74] ;  /* 0x0000740001517983 */ /* 0x000f220000100800 */
[----:B------:R-:W-:-:S02]  /*1db60*/  LOP3.LUT R24, R25, 0x380, RZ, 0xc0, !PT ;  /* 0x0000038019187812 */ /* 0x000fc400078ec0ff */
[----:B------:R-:W-:Y:S02]  /*1db70*/  SHF.R.U64 R8, R8, 0x3, RZ ;  /* 0x0000000308087819 */ /* 0x000fe400000012ff */
[----:B------:R-:W-:Y:S02]  /*1db80*/  LOP3.LUT R12, R13, 0x380, RZ, 0xc0, !PT ;  /* 0x000003800d0c7812 */ /* 0x000fe400078ec0ff */
[----:B------:R-:W-:Y:S02]  /*1db90*/  SHF.R.U64 R24, R24, 0x3, RZ ;  /* 0x0000000318187819 */ /* 0x000fe400000012ff */
[----:B------:R-:W-:Y:S01]  /*1dba0*/  LOP3.LUT R8, R8, R9, RZ, 0x3c, !PT ;  /* 0x0000000908087212 */ /* 0x000fe200078e3cff */
[--C-:B------:R-:W-:Y:S01]  /*1dbb0*/  IMAD.X R9, RZ, RZ, R15.reuse, P0 ;  /* 0x000000ffff097224 */ /* 0x100fe200000e060f */
[----:B------:R-:W-:Y:S02]  /*1dbc0*/  SHF.R.U64 R12, R12, 0x3, RZ ;  /* 0x000000030c0c7819 */ /* 0x000fe400000012ff */
[----:B------:R-:W-:Y:S01]  /*1dbd0*/  LOP3.LUT R24, R24, R25, RZ, 0x3c, !PT ;  /* 0x0000001918187212 */ /* 0x000fe200078e3cff */
[----:B------:R-:W-:Y:S01]  /*1dbe0*/  IMAD.X R25, RZ, RZ, R15, P2 ;  /* 0x000000ffff197224 */ /* 0x000fe200010e060f */
[----:B------:R-:W-:-:S02]  /*1dbf0*/  IADD3 R33, P4, R14, 0x5000, RZ ;  /* 0x000050000e217810 */ /* 0x000fc40007f9e0ff */
[C---:B------:R-:W-:Y:S02]  /*1dc00*/  IADD3 R37, P5, R14.reuse, 0x6000, RZ ;  /* 0x000060000e257810 */ /* 0x040fe40007fbe0ff */
[C---:B------:R-:W-:Y:S02]  /*1dc10*/  IADD3 R45, P0, R14.reuse, 0x8000, RZ ;  /* 0x000080000e2d7810 */ /* 0x040fe40007f1e0ff */
[----:B------:R-:W-:Y:S02]  /*1dc20*/  IADD3 R53, P2, R14, 0xa000, RZ ;  /* 0x0000a0000e357810 */ /* 0x000fe40007f5e0ff */
[----:B------:R-:W-:Y:S01]  /*1dc30*/  LOP3.LUT R12, R12, R13, RZ, 0x3c, !PT ;  /* 0x0000000d0c0c7212 */ /* 0x000fe200078e3cff */
[----:B------:R-:W-:Y:S01]  /*1dc40*/  IMAD.X R13, RZ, RZ, R15, P1 ;  /* 0x000000ffff0d7224 */ /* 0x000fe200008e060f */
[----:B------:R-:W-:Y:S02]  /*1dc50*/  LOP3.LUT R32, R33, 0x380, RZ, 0xc0, !PT ;  /* 0x0000038021207812 */ /* 0x000fe400078ec0ff */
[----:B------:R-:W-:-:S02]  /*1dc60*/  LOP3.LUT R36, R37, 0x380, RZ, 0xc0, !PT ;  /* 0x0000038025247812 */ /* 0x000fc400078ec0ff */
[----:B------:R-:W-:Y:S02]  /*1dc70*/  IADD3 R49, P1, R14, 0x9000, RZ ;  /* 0x000090000e317810 */ /* 0x000fe40007f3e0ff */
[----:B------:R-:W-:Y:S02]  /*1dc80*/  LOP3.LUT R44, R45, 0x380, RZ, 0xc0, !PT ;  /* 0x000003802d2c7812 */ /* 0x000fe400078ec0ff */
[----:B------:R-:W-:Y:S02]  /*1dc90*/  LOP3.LUT R52, R53, 0x380, RZ, 0xc0, !PT ;  /* 0x0000038035347812 */ /* 0x000fe400078ec0ff */
[----:B------:R-:W-:Y:S02]  /*1dca0*/  SHF.R.U64 R32, R32, 0x3, RZ ;  /* 0x0000000320207819 */ /* 0x000fe400000012ff */
[----:B------:R-:W-:Y:S02]  /*1dcb0*/  SHF.R.U64 R36, R36, 0x3, RZ ;  /* 0x0000000324247819 */ /* 0x000fe400000012ff */
[----:B------:R-:W-:-:S02]  /*1dcc0*/  LOP3.LUT R48, R49, 0x380, RZ, 0xc0, !PT ;  /* 0x0000038031307812 */ /* 0x000fc400078ec0ff */
[----:B------:R-:W-:Y:S02]  /*1dcd0*/  SHF.R.U64 R44, R44, 0x3, RZ ;  /* 0x000000032c2c7819 */ /* 0x000fe400000012ff */
[----:B------:R-:W-:Y:S02]  /*1dce0*/  SHF.R.U64 R52, R52, 0x3, RZ ;  /* 0x0000000334347819 */ /* 0x000fe400000012ff */
[----:B------:R-:W-:Y:S01]  /*1dcf0*/  LOP3.LUT R32, R32, R33, RZ, 0x3c, !PT ;  /* 0x0000002120207212 */ /* 0x000fe200078e3cff */
[--C-:B------:R-:W-:Y:S01]  /*1dd00*/  IMAD.X R33, RZ, RZ, R15.reuse, P4 ;  /* 0x000000ffff217224 */ /* 0x100fe200020e060f */
[----:B------:R-:W-:Y:S01]  /*1dd10*/  LOP3.LUT R36, R36, R37, RZ, 0x3c, !PT ;  /* 0x0000002524247212 */ /* 0x000fe200078e3cff */
[--C-:B------:R-:W-:Y:S01]  /*1dd20*/  IMAD.X R37, RZ, RZ, R15.reuse, P5 ;  /* 0x000000ffff257224 */ /* 0x100fe200028e060f */
[----:B------:R-:W-:Y:S02]  /*1dd30*/  SHF.R.U64 R48, R48, 0x3, RZ ;  /* 0x0000000330307819 */ /* 0x000fe400000012ff */
[----:B------:R-:W-:Y:S01]  /*1dd40*/  LOP3.LUT R44, R44, R45, RZ, 0x3c, !PT ;  /* 0x0000002d2c2c7212 */ /* 0x000fe200078e3cff */
[--C-:B------:R-:W-:Y:S01]  /*1dd50*/  IMAD.X R45, RZ, RZ, R15.reuse, P0 ;  /* 0x000000ffff2d7224 */ /* 0x100fe200000e060f */
[----:B------:R-:W-:Y:S01]  /*1dd60*/  LOP3.LUT R52, R52, R53, RZ, 0x3c, !PT ;  /* 0x0000003534347212 */ /* 0x000fe200078e3cff */
[----:B------:R-:W-:Y:S01]  /*1dd70*/  IMAD.X R53, RZ, RZ, R15, P2 ;  /* 0x000000ffff357224 */ /* 0x000fe200010e060f */
[----:B------:R-:W-:-:S02]  /*1dd80*/  IADD3 R61, P4, R14, 0xc000, RZ ;  /* 0x0000c0000e3d7810 */ /* 0x000fc40007f9e0ff */
[----:B------:R-:W-:Y:S02]  /*1dd90*/  IADD3 R65, P5, R14, 0xd000, RZ ;  /* 0x0000d0000e417810 */ /* 0x000fe40007fbe0ff */
[----:B------:R-:W-:Y:S01]  /*1dda0*/  LOP3.LUT R48, R48, R49, RZ, 0x3c, !PT ;  /* 0x0000003130307212 */ /* 0x000fe200078e3cff */
[----:B------:R-:W-:Y:S01]  /*1ddb0*/  IMAD.X R49, RZ, RZ, R15, P1 ;  /* 0x000000ffff317224 */ /* 0x000fe200008e060f */
[----:B------:R-:W-:Y:S02]  /*1ddc0*/  LOP3.LUT R60, R61, 0x380, RZ, 0xc0, !PT ;  /* 0x000003803d3c7812 */ /* 0x000fe400078ec0ff */
[----:B------:R-:W-:Y:S02]  /*1ddd0*/  LOP3.LUT R64, R65, 0x380, RZ, 0xc0, !PT ;  /* 0x0000038041407812 */ /* 0x000fe400078ec0ff */
[----:B------:R-:W-:Y:S02]  /*1dde0*/  SHF.R.U64 R60, R60, 0x3, RZ ;  /* 0x000000033c3c7819 */ /* 0x000fe400000012ff */
[----:B------:R-:W-:-:S02]  /*1ddf0*/  SHF.R.U64 R64, R64, 0x3, RZ ;  /* 0x0000000340407819 */ /* 0x000fc400000012ff */
[----:B------:R-:W-:Y:S01]  /*1de00*/  LOP3.LUT R60, R60, R61, RZ, 0x3c, !PT ;  /* 0x0000003d3c3c7212 */ /* 0x000fe200078e3cff */
[--C-:B------:R-:W-:Y:S01]  /*1de10*/  IMAD.X R61, RZ, RZ, R15.reuse, P4 ;  /* 0x000000ffff3d7224 */ /* 0x100fe200020e060f */
[----:B------:R-:W-:Y:S01]  /*1de20*/  LOP3.LUT R64, R64, R65, RZ, 0x3c, !PT ;  /* 0x0000004140407212 */ /* 0x000fe200078e3cff */
[----:B------:R-:W-:Y:S01]  /*1de30*/  IMAD.X R65, RZ, RZ, R15, P5 ;  /* 0x000000ffff417224 */ /* 0x000fe200028e060f */
[----:B------:R-:W-:Y:S01]  /*1de40*/  ULDC.64 UR6, c[0x0][0x208] ;  /* 0x0000820000067ab9 */ /* 0x000fe20000000a00 */
[--C-:B------:R-:W-:Y:S01]  /*1de50*/  SHF.R.S32.HI R79, RZ, 0x1f, R212.reuse ;  /* 0x0000001fff4f7819 */ /* 0x100fe200000114d4 */
[----:B------:R-:W-:Y:S01]  /*1de60*/  IMAD.MOV.U32 R78, RZ, RZ, R212 ;  /* 0x000000ffff4e7224 */ /* 0x000fe200078e00d4 */
[----:B------:R-:W-:Y:S01]  /*1de70*/  BSSY B1, `(.L_x_666) ;  /* 0x0000079000017945 */ /* 0x000fe20003800000 */
[----:B---3--:R-:W-:Y:S01]  /*1de80*/  SHF.R.S32.HI R76, RZ, 0x1f, R82 ;  /* 0x0000001fff4c7819 */ /* 0x008fe20000011452 */
[----:B--2---:R-:W-:-:S04]  /*1de90*/  IMAD R11, R80, 0x80, R6 ;  /* 0x00000080500b7824 */ /* 0x004fc800078e0206 */
[----:B------:R-:W-:-:S04]  /*1dea0*/  IMAD R4, R76, UR4, RZ ;  /* 0x000000044c047c24 */ /* 0x000fc8000f8e02ff */
[C---:B------:R-:W-:Y:S02]  /*1deb0*/  IMAD R7, R82.reuse, UR5, R4 ;  /* 0x0000000552077c24 */ /* 0x040fe4000f8e0204 */
[----:B------:R-:W-:Y:S01]  /*1dec0*/  IMAD.WIDE.U32 R4, R82, UR4, R20 ;  /* 0x0000000452047c25 */ /* 0x000fe2000f8e0014 */
[----:B------:R-:W-:Y:S01]  /*1ded0*/  SEL R20, R148, RZ, !P3 ;  /* 0x000000ff94147207 */ /* 0x000fe20005800000 */
[----:B------:R-:W-:Y:S02]  /*1dee0*/  ULDC.64 UR4, c[0x0][0xb78] ;  /* 0x0002de0000047ab9 */ /* 0x000fe40000000a00 */
[----:B------:R-:W-:Y:S02]  /*1def0*/  IMAD.IADD R5, R5, 0x1, R7 ;  /* 0x0000000105057824 */ /* 0x000fe400078e0207 */
[----:B------:R-:W-:Y:S02]  /*1df00*/  IMAD R7, R19, UR4, RZ ;  /* 0x0000000413077c24 */ /* 0x000fe4000f8e02ff */
[----:B------:R-:W-:-:S04]  /*1df10*/  IMAD.WIDE.U32 R4, R20, UR4, R4 ;  /* 0x0000000414047c25 */ /* 0x000fc8000f8e0004 */
[----:B------:R-:W-:Y:S01]  /*1df20*/  IMAD R6, R20, UR5, R7 ;  /* 0x0000000514067c24 */ /* 0x000fe2000f8e0207 */
[----:B------:R-:W-:Y:S01]  /*1df30*/  SHF.R.S32.HI R7, RZ, 0x1f, R11 ;  /* 0x0000001fff077819 */ /* 0x000fe2000001140b */
[----:B------:R-:W-:Y:S01]  /*1df40*/  ULDC.64 UR4, c[0x0][0xb40] ;  /* 0x0002d00000047ab9 */ /* 0x000fe20000000a00 */
[----:B------:R-:W-:-:S04]  /*1df50*/  IADD3 R4, P6, R11, R4, RZ ;  /* 0x000000040b047210 */ /* 0x000fc80007fde0ff */
[----:B------:R-:W-:Y:S02]  /*1df60*/  IADD3.X R7, R7, R5, R6, P6, !PT ;  /* 0x0000000507077210 */ /* 0x000fe400037fe406 */
[----:B------:R-:W-:Y:S02]  /*1df70*/  LEA R54, P6, R4, UR4, 0x2 ;  /* 0x0000000404367c11 */ /* 0x000fe4000f8c10ff */
[----:B------:R-:W-:Y:S02]  /*1df80*/  IADD3 R29, P3, R14, 0x4000, RZ ;  /* 0x000040000e1d7810 */ /* 0x000fe40007f7e0ff */
[----:B------:R-:W-:Y:S01]  /*1df90*/  LEA.HI.X R55, R4, UR5, R7, 0x2, P6 ;  /* 0x0000000504377c11 */ /* 0x000fe2000b0f1407 */
[----:B------:R-:W-:Y:S01]  /*1dfa0*/  VIADD R5, R11, 0x8 ;  /* 0x000000080b057836 */ /* 0x000fe20000000000 */
[----:B------:R-:W-:Y:S01]  /*1dfb0*/  IADD3 R41, P6, R14, 0x7000, RZ ;  /* 0x000070000e297810 */ /* 0x000fe20007fde0ff */
[----:B------:R-:W-:Y:S01]  /*1dfc0*/  ULDC.64 UR4, c[0x0][0xaa0] ;  /* 0x0002a80000047ab9 */ /* 0x000fe20000000a00 */
[----:B------:R-:W-:-:S02]  /*1dfd0*/  LOP3.LUT R28, R29, 0x380, RZ, 0xc0, !PT ;  /* 0x000003801d1c7812 */ /* 0x000fc400078ec0ff */
[----:B------:R-:W-:Y:S02]  /*1dfe0*/  LOP3.LUT R40, R41, 0x380, RZ, 0xc0, !PT ;  /* 0x0000038029287812 */ /* 0x000fe400078ec0ff */
[----:B------:R-:W-:Y:S02]  /*1dff0*/  SHF.R.U64 R28, R28, 0x3, RZ ;  /* 0x000000031c1c7819 */ /* 0x000fe400000012ff */
[----:B------:R-:W-:Y:S02]  /*1e000*/  SHF.R.U64 R40, R40, 0x3, RZ ;  /* 0x0000000328287819 */ /* 0x000fe400000012ff */
[----:B------:R-:W-:Y:S01]  /*1e010*/  LOP3.LUT R28, R28, R29, RZ, 0x3c, !PT ;  /* 0x0000001d1c1c7212 */ /* 0x000fe200078e3cff */
[----:B------:R-:W-:Y:S01]  /*1e020*/  IMAD.X R29, RZ, RZ, R15, P3 ;  /* 0x000000ffff1d7224 */ /* 0x000fe200018e060f */
[----:B------:R-:W-:Y:S02]  /*1e030*/  LOP3.LUT R40, R40, R41, RZ, 0x3c, !PT ;  /* 0x0000002928287212 */ /* 0x000fe400078e3cff */
[----:B------:R-:W-:-:S02]  /*1e040*/  IADD3.X R41, RZ, R15, RZ, P6, !PT ;  /* 0x0000000fff297210 */ /* 0x000fc400037fe4ff */
[C---:B------:R-:W-:Y:S02]  /*1e050*/  IADD3 R57, P3, R14.reuse, 0xb000, RZ ;  /* 0x0000b0000e397810 */ /* 0x040fe40007f7e0ff */
[----:B------:R-:W-:Y:S02]  /*1e060*/  IADD3 R69, P6, R14, 0xe000, RZ ;  /* 0x0000e0000e457810 */ /* 0x000fe40007fde0ff */
[----:B----4-:R-:W-:Y:S02]  /*1e070*/  LOP3.LUT P0, RZ, R10, 0x3, RZ, 0xc0, !PT ;  /* 0x000000030aff7812 */ /* 0x010fe4000780c0ff */
[----:B------:R-:W-:Y:S02]  /*1e080*/  IADD3 R7, P2, R14, 0xf000, RZ ;  /* 0x0000f0000e077810 */ /* 0x000fe40007f5e0ff */
[----:B------:R-:W-:Y:S02]  /*1e090*/  LOP3.LUT R56, R57, 0x380, RZ, 0xc0, !PT ;  /* 0x0000038039387812 */ /* 0x000fe400078ec0ff */
[----:B------:R-:W-:-:S02]  /*1e0a0*/  LOP3.LUT R68, R69, 0x380, RZ, 0xc0, !PT ;  /* 0x0000038045447812 */ /* 0x000fc400078ec0ff */
[-C--:B------:R-:W-:Y:S02]  /*1e0b0*/  ISETP.GE.OR P1, PT, R11, R2.reuse, P0 ;  /* 0x000000020b00720c */ /* 0x080fe40000726670 */
[----:B------:R-:W-:Y:S02]  /*1e0c0*/  LOP3.LUT R4, R14, 0x380, RZ, 0xc0, !PT ;  /* 0x000003800e047812 */ /* 0x000fe400078ec0ff */
[----:B------:R-:W-:Y:S02]  /*1e0d0*/  ISETP.GE.OR P0, PT, R5, R2, P0 ;  /* 0x000000020500720c */ /* 0x000fe40000706670 */
[----:B------:R-:W-:Y:S02]  /*1e0e0*/  LOP3.LUT R6, R7, 0x380, RZ, 0xc0, !PT ;  /* 0x0000038007067812 */ /* 0x000fe400078ec0ff */
[----:B------:R-:W-:Y:S02]  /*1e0f0*/  SHF.R.U64 R56, R56, 0x3, RZ ;  /* 0x0000000338387819 */ /* 0x000fe400000012ff */
[----:B------:R-:W-:-:S02]  /*1e100*/  SHF.R.U64 R68, R68, 0x3, RZ ;  /* 0x0000000344447819 */ /* 0x000fc400000012ff */
[----:B------:R-:W-:Y:S02]  /*1e110*/  SHF.R.U64 R5, R4, 0x3, RZ ;  /* 0x0000000304057819 */ /* 0x000fe400000012ff */
[----:B------:R-:W-:Y:S01]  /*1e120*/  SHF.R.U64 R6, R6, 0x3, RZ ;  /* 0x0000000306067819 */ /* 0x000fe200000012ff */
[--C-:B------:R-:W-:Y:S01]  /*1e130*/  IMAD.X R73, RZ, RZ, R15.reuse, P2 ;  /* 0x000000ffff497224 */ /* 0x100fe200010e060f */
[----:B------:R-:W-:Y:S01]  /*1e140*/  LOP3.LUT R56, R56, R57, RZ, 0x3c, !PT ;  /* 0x0000003938387212 */ /* 0x000fe200078e3cff */
[--C-:B------:R-:W-:Y:S01]  /*1e150*/  IMAD.X R57, RZ, RZ, R15.reuse, P3 ;  /* 0x000000ffff397224 */ /* 0x100fe200018e060f */
[----:B------:R-:W-:Y:S01]  /*1e160*/  LOP3.LUT R68, R68, R69, RZ, 0x3c, !PT ;  /* 0x0000004544447212 */ /* 0x000fe200078e3cff */
[--C-:B------:R-:W-:Y:S01]  /*1e170*/  IMAD.X R69, RZ, RZ, R15.reuse, P6 ;  /* 0x000000ffff457224 */ /* 0x100fe200030e060f */
[----:B------:R-:W-:Y:S01]  /*1e180*/  LOP3.LUT R4, R5, R14, RZ, 0x3c, !PT ;  /* 0x0000000e05047212 */ /* 0x000fe200078e3cff */
[----:B------:R-:W-:Y:S01]  /*1e190*/  IMAD.MOV.U32 R5, RZ, RZ, R15 ;  /* 0x000000ffff057224 */ /* 0x000fe200078e000f */
[----:B------:R-:W-:Y:S01]  /*1e1a0*/  LOP3.LUT R72, R6, R7, RZ, 0x3c, !PT ;  /* 0x0000000706487212 */ /* 0x000fe200078e3cff */
[----:B------:R1:W-:Y:S01]  /*1e1b0*/  @!P1 STG.E desc[UR6][R54.64], R0 ;  /* 0x0000000036009986 */ /* 0x0003e2000c101906 */
[----:B------:R-:W-:-:S03]  /*1e1c0*/  IMAD.WIDE.U32 R78, R77, UR4, R78 ;  /* 0x000000044d4e7c25 */ /* 0x000fc6000f8e004e */
[----:B------:R2:W-:Y:S04]  /*1e1d0*/  @!P0 STG.E desc[UR6][R54.64+0x20], R3 ;  /* 0x0000200336008986 */ /* 0x0005e8000c101906 */
[----:B------:R-:W5:Y:S01]  /*1e1e0*/  LD.E.128 R4, desc[UR6][R4.64] ;  /* 0x0000000604047980 */ /* 0x000f62000c101d00 */
[----:B-1----:R-:W-:-:S03]  /*1e1f0*/  IMAD R0, R21, UR4, RZ ;  /* 0x0000000415007c24 */ /* 0x002fc6000f8e02ff */
[----:B------:R-:W5:Y:S04]  /*1e200*/  LD.E.128 R8, desc[UR6][R8.64] ;  /* 0x0000000608087980 */ /* 0x000f68000c101d00 */
[----:B------:R-:W5:Y:S01]  /*1e210*/  LD.E.128 R12, desc[UR6][R12.64] ;  /* 0x000000060c0c7980 */ /* 0x000f62000c101d00 */
[----:B------:R-:W-:Y:S01]  /*1e220*/  IMAD R77, R77, UR5, R0 ;  /* 0x000000054d4d7c24 */ /* 0x000fe2000f8e0200 */
[----:B------:R-:W-:Y:S02]  /*1e230*/  ULDC.64 UR4, c[0x0][0xae0] ;  /* 0x0002b80000047ab9 */ /* 0x000fe40000000a00 */
[----:B------:R-:W5:Y:S04]  /*1e240*/  LD.E.128 R24, desc[UR6][R24.64] ;  /* 0x0000000618187980 */ /* 0x000f68000c101d00 */
[----:B------:R-:W5:Y:S04]  /*1e250*/  LD.E.128 R28, desc[UR6][R28.64] ;  /* 0x000000061c1c7980 */ /* 0x000f68000c101d00 */
[----:B------:R-:W5:Y:S04]  /*1e260*/  LD.E.128 R32, desc[UR6][R32.64] ;  /* 0x0000000620207980 */ /* 0x000f68000c101d00 */
[----:B------:R-:W5:Y:S04]  /*1e270*/  LD.E.128 R36, desc[UR6][R36.64] ;  /* 0x0000000624247980 */ /* 0x000f68000c101d00 */
[----:B------:R-:W5:Y:S04]  /*1e280*/  LD.E.128 R40, desc[UR6][R40.64] ;  /* 0x0000000628287980 */ /* 0x000f68000c101d00 */
[----:B------:R-:W5:Y:S04]  /*1e290*/  LD.E.128 R44, desc[UR6][R44.64] ;  /* 0x000000062c2c7980 */ /* 0x000f68000c101d00 */
[----:B------:R-:W5:Y:S04]  /*1e2a0*/  LD.E.128 R48, desc[UR6][R48.64] ;  /* 0x0000000630307980 */ /* 0x000f68000c101d00 */
[----:B--2---:R-:W5:Y:S04]  /*1e2b0*/  LD.E.128 R52, desc[UR6][R52.64] ;  /* 0x0000000634347980 */ /* 0x004f68000c101d00 */
[----:B------:R-:W5:Y:S04]  /*1e2c0*/  LD.E.128 R56, desc[UR6][R56.64] ;  /* 0x0000000638387980 */ /* 0x000f68000c101d00 */
[----:B------:R-:W5:Y:S04]  /*1e2d0*/  LD.E.128 R60, desc[UR6][R60.64] ;  /* 0x000000063c3c7980 */ /* 0x000f68000c101d00 */
[----:B------:R-:W5:Y:S04]  /*1e2e0*/  LD.E.128 R64, desc[UR6][R64.64] ;  /* 0x0000000640407980 */ /* 0x000f68000c101d00 */
[----:B------:R-:W5:Y:S04]  /*1e2f0*/  LD.E.128 R68, desc[UR6][R68.64] ;  /* 0x0000000644447980 */ /* 0x000f68000c101d00 */
[----:B------:R-:W5:Y:S01]  /*1e300*/  LD.E.128 R72, desc[UR6][R72.64] ;  /* 0x0000000648487980 */ /* 0x000f62000c101d00 */
[----:B------:R-:W-:Y:S01]  /*1e310*/  @!PT LDS RZ, [RZ] ;  /* 0x00000000fffff984 */ /* 0x000fe20000000800 */
[----:B------:R-:W-:Y:S01]  /*1e320*/  @!PT LDS RZ, [RZ] ;  /* 0x00000000fffff984 */ /* 0x000fe20000000800 */
[----:B------:R-:W-:Y:S01]  /*1e330*/  @!PT LDS RZ, [RZ] ;  /* 0x00000000fffff984 */ /* 0x000fe20000000800 */
[----:B------:R-:W-:Y:S01]  /*1e340*/  @!PT LDS RZ, [RZ] ;  /* 0x00000000fffff984 */ /* 0x000fe20000000800 */
[----:B------:R1:W-:Y:S06]  /*1e350*/  MEMBAR.ALL.CTA ;  /* 0x0000000000007992 */ /* 0x0003ec0000008000 */
[----:B-1----:R-:W1:Y:S01]  /*1e360*/  FENCE.VIEW.ASYNC.S ;  /* 0x00000000000073c6 */ /* 0x002e620000000000 */
[----:B------:R-:W-:-:S02]  /*1e370*/  IMAD.IADD R79, R79, 0x1, R77 ;  /* 0x000000014f4f7824 */ /* 0x000fc400078e024d */
[----:B------:R-:W-:Y:S02]  /*1e380*/  IMAD R77, R80, -0x80, R2 ;  /* 0xffffff80504d7824 */ /* 0x000fe400078e0202 */
[----:B------:R-:W-:Y:S02]  /*1e390*/  IMAD R76, R76, UR4, RZ ;  /* 0x000000044c4c7c24 */ /* 0x000fe4000f8e02ff */
[----:B------:R-:W-:Y:S01]  /*1e3a0*/  IMAD.WIDE.U32 R2, R82, UR4, R78 ;  /* 0x0000000452027c25 */ /* 0x000fe2000f8e004e */
[----:B------:R-:W-:-:S03]  /*1e3b0*/  ISETP.GE.AND P3, PT, R18, R77, PT ;  /* 0x0000004d1200720c */ /* 0x000fc60003f66270 */
[----:B------:R-:W-:Y:S01]  /*1e3c0*/  IMAD R21, R82, UR5, R76 ;  /* 0x0000000552157c24 */ /* 0x000fe2000f8e024c */
[----:B------:R-:W-:Y:S01]  /*1e3d0*/  ULDC.64 UR4, c[0x0][0xae8] ;  /* 0x0002ba0000047ab9 */ /* 0x000fe20000000a00 */
[----:B------:R-:W-:Y:S02]  /*1e3e0*/  VIADD R0, R16, 0x38820 ;  /* 0x0003882010007836 */ /* 0x000fe40000000000 */
[----:B------:R-:W-:Y:S02]  /*1e3f0*/  IMAD.IADD R3, R3, 0x1, R21 ;  /* 0x0000000103037824 */ /* 0x000fe400078e0215 */
[----:B------:R-:W-:Y:S01]  /*1e400*/  IMAD R21, R19, UR4, RZ ;  /* 0x0000000413157c24 */ /* 0x000fe2000f8e02ff */
[----:B------:R-:W-:Y:S02]  /*1e410*/  PRMT R0, RZ, 0x654, R0 ;  /* 0x00000654ff007816 */ /* 0x000fe40000000000 */
[-C--:B------:R-:W-:Y:S02]  /*1e420*/  ISETP.GE.AND P0, PT, R217, R77.reuse, PT ;  /* 0x0000004dd900720c */ /* 0x080fe40003f06270 */
[----:B------:R-:W-:-:S02]  /*1e430*/  ISETP.GE.AND P1, PT, R218, R77, PT ;  /* 0x0000004dda00720c */ /* 0x000fc40003f26270 */
[----:B------:R-:W-:Y:S01]  /*1e440*/  ISETP.GE.AND P2, PT, R81, R77, PT ;  /* 0x0000004d5100720c */ /* 0x000fe20003f46270 */
[C---:B------:R-:W-:Y:S01]  /*1e450*/  IMAD R77, R20.reuse, UR5, R21 ;  /* 0x00000005144d7c24 */ /* 0x040fe2000f8e0215 */
[----:B------:R-:W-:Y:S01]  /*1e460*/  SHF.R.S32.HI R19, RZ, 0x1f, R18 ;  /* 0x0000001fff137819 */ /* 0x000fe20000011412 */
[----:B------:R-:W-:Y:S01]  /*1e470*/  IMAD.WIDE.U32 R20, R20, UR4, R2 ;  /* 0x0000000414147c25 */ /* 0x000fe2000f8e0002 */
[----:B-1----:R1:W-:Y:S03]  /*1e480*/  SYNCS.ARRIVE.TRANS64.RED.A1T0 RZ, [R0+URZ], RZ ;  /* 0x000000ff00ff79a7 */ /* 0x0023e6000810043f */
[----:B------:R-:W-:-:S04]  /*1e490*/  IMAD.WIDE R2, R80, 0x80, R18 ;  /* 0x0000008050027825 */ /* 0x000fc800078e0212 */
[----:B------:R-:W-:Y:S01]  /*1e4a0*/  IMAD.IADD R81, R21, 0x1, R77 ;  /* 0x0000000115517824 */ /* 0x000fe200078e024d */
[----:B-1----:R-:W-:Y:S06]  /*1e4b0*/  @P3 BRA `(.L_x_667) ;  /* 0x0000000000503947 */ /* 0x002fec0003800000 */
[----:B------:R-:W-:Y:S01]  /*1e4c0*/  ULDC.64 UR4, c[0x0][0xad8] ;  /* 0x0002b60000047ab9 */ /* 0x000fe20000000a00 */
[----:B------:R-:W-:Y:S01]  /*1e4d0*/  IMAD.MOV.U32 R76, RZ, RZ, R20 ;  /* 0x000000ffff4c7224 */ /* 0x000fe200078e0014 */
[----:B------:R-:W-:Y:S01]  /*1e4e0*/  ULDC.64 UR6, c[0x0][0xa80] ;  /* 0x0002a00000067ab9 */ /* 0x000fe20000000a00 */
[----:B------:R-:W-:Y:S01]  /*1e4f0*/  IMAD R79, R3, UR4, RZ ;  /* 0x00000004034f7c24 */ /* 0x000fe2000f8e02ff */
[----:B------:R-:W-:Y:S01]  /*1e500*/  ULDC.64 UR8, c[0x0][0x208] ;  /* 0x0000820000087ab9 */ /* 0x000fe20000000a00 */
[----:B------:R-:W-:Y:S02]  /*1e510*/  IMAD.MOV.U32 R77, RZ, RZ, R81 ;  /* 0x000000ffff4d7224 */ /* 0x000fe400078e0051 */
[C---:B------:R-:W-:Y:S02]  /*1e520*/  IMAD R79, R2.reuse, UR5, R79 ;  /* 0x00000005024f7c24 */ /* 0x040fe4000f8e024f */
[----:B------:R-:W-:Y:S01]  /*1e530*/  IMAD.WIDE.U32 R76, R2, UR4, R76 ;  /* 0x00000004024c7c25 */ /* 0x000fe2000f8e004c */
[----:B------:R-:W-:-:S02]  /*1e540*/  ULDC UR4, c[0x0][0xa8c] ;  /* 0x0002a30000047ab9 */ /* 0x000fc40000000800 */
[----:B------:R-:W-:Y:S01]  /*1e550*/  ISETP.GE.AND P3, PT, R212, UR4, PT ;  /* 0x00000004d4007c0c */ /* 0x000fe2000bf66270 */
[----:B------:R-:W-:Y:S01]  /*1e560*/  IMAD.IADD R77, R77, 0x1, R79 ;  /* 0x000000014d4d7824 */ /* 0x000fe200078e024f */
[C---:B------:R-:W-:Y:S02]  /*1e570*/  LEA R78, P5, R76.reuse, UR6, 0x1 ;  /* 0x000000064c4e7c11 */ /* 0x040fe4000f8a08ff */
[----:B------:R-:W-:Y:S02]  /*1e580*/  ISETP.GE.AND P4, PT, R213, UR4, PT ;  /* 0x00000004d5007c0c */ /* 0x000fe4000bf86270 */
[----:B------:R-:W-:Y:S02]  /*1e590*/  LEA.HI.X R79, R76, UR7, R77, 0x1, P5 ;  /* 0x000000074c4f7c11 */ /* 0x000fe4000a8f0c4d */
[----:B------:R-:W-:Y:S02]  /*1e5a0*/  ISETP.GE.AND P5, PT, R224, UR4, PT ;  /* 0x00000004e0007c0c */ /* 0x000fe4000bfa6270 */
[----:B------:R-:W-:-:S03]  /*1e5b0*/  ISETP.GE.AND P6, PT, R223, UR4, PT ;  /* 0x00000004df007c0c */ /* 0x000fc6000bfc6270 */
[----:B-----5:R1:W-:Y:S04]  /*1e5c0*/  @!P3 STG.E.128 desc[UR8][R78.64], R4 ;  /* 0x000000044e00b986 */ /* 0x0203e8000c101d08 */
[----:B------:R1:W-:Y:S04]  /*1e5d0*/  @!P4 STG.E.128 desc[UR8][R78.64+0x80], R28 ;  /* 0x0000801c4e00c986 */ /* 0x0003e8000c101d08 */
[----:B------:R1:W-:Y:S04]  /*1e5e0*/  @!P5 STG.E.128 desc[UR8][R78.64+0x100], R44 ;  /* 0x0001002c4e00d986 */ /* 0x0003e8000c101d08 */
[----:B------:R1:W-:Y:S02]  /*1e5f0*/  @!P6 STG.E.128 desc[UR8][R78.64+0x180], R60 ;  /* 0x0001803c4e00e986 */ /* 0x0003e4000c101d08 */
.L_x_667:
[----:B------:R-:W-:Y:S05]  /*1e600*/  BSYNC B1 ;  /* 0x0000000000017941 */ /* 0x000fea0003800000 */
.L_x_666:
[----:B------:R-:W-:Y:S04]  /*1e610*/  BSSY B1, `(.L_x_668) ;  /* 0x0000018000017945 */ /* 0x000fe80003800000 */
[----:B------:R-:W-:Y:S05]  /*1e620*/  @P0 BRA `(.L_x_669) ;  /* 0x0000000000580947 */ /* 0x000fea0003800000 */
[----:B-1---5:R-:W-:Y:S01]  /*1e630*/  IADD3 R7, P0, R2, 0x20, RZ ;  /* 0x0000002002077810 */ /* 0x022fe20007f1e0ff */
[----:B------:R-:W-:Y:S01]  /*1e640*/  ULDC.64 UR6, c[0x0][0xad8] ;  /* 0x0002b60000067ab9 */ /* 0x000fe20000000a00 */
[----:B------:R-:W-:Y:S01]  /*1e650*/  MOV R5, R81 ;  /* 0x0000005100057202 */ /* 0x000fe20000000f00 */
[----:B------:R-:W-:Y:S01]  /*1e660*/  IMAD.MOV.U32 R4, RZ, RZ, R20 ;  /* 0x000000ffff047224 */ /* 0x000fe200078e0014 */
[----:B------:R-:W-:Y:S01]  /*1e670*/  ULDC UR4, c[0x0][0xa8c] ;  /* 0x0002a30000047ab9 */ /* 0x000fe20000000800 */
[----:B------:R-:W-:Y:S01]  /*1e680*/  IMAD.X R0, RZ, RZ, R3, P0 ;  /* 0x000000ffff007224 */ /* 0x000fe200000e0603 */
[----:B------:R-:W-:Y:S01]  /*1e690*/  ISETP.GE.AND P3, PT, R212, UR4, PT ;  /* 0x00000004d4007c0c */ /* 0x000fe2000bf66270 */
[----:B------:R-:W-:Y:S01]  /*1e6a0*/  IMAD.WIDE.U32 R4, R7, UR6, R4 ;  /* 0x0000000607047c25 */ /* 0x000fe2000f8e0004 */
[----:B------:R-:W-:Y:S01]  /*1e6b0*/  ISETP.GE.AND P4, PT, R213, UR4, PT ;  /* 0x00000004d5007c0c */ /* 0x000fe2000bf86270 */
[----:B------:R-:W-:Y:S01]  /*1e6c0*/  ULDC.64 UR8, c[0x0][0x208] ;  /* 0x0000820000087ab9 */ /* 0x000fe20000000a00 */
[----:B------:R-:W-:Y:S01]  /*1e6d0*/  ISETP.GE.AND P5, PT, R224, UR4, PT ;  /* 0x00000004e0007c0c */ /* 0x000fe2000bfa6270 */
[----:B------:R-:W-:Y:S01]  /*1e6e0*/  IMAD R0, R0, UR6, RZ ;  /* 0x0000000600007c24 */ /* 0x000fe2000f8e02ff */
[----:B------:R-:W-:-:S03]  /*1e6f0*/  ISETP.GE.AND P6, PT, R223, UR4, PT ;  /* 0x00000004df007c0c */ /* 0x000fc6000bfc6270 */
[----:B------:R-:W-:Y:S01]  /*1e700*/  IMAD R7, R7, UR7, R0 ;  /* 0x0000000707077c24 */ /* 0x000fe2000f8e0200 */
[----:B------:R-:W-:Y:S02]  /*1e710*/  ULDC.64 UR6, c[0x0][0xa80] ;  /* 0x0002a00000067ab9 */ /* 0x000fe40000000a00 */
[----:B------:R-:W-:Y:S01]  /*1e720*/  LEA R6, P0, R4, UR6, 0x1 ;  /* 0x0000000604067c11 */ /* 0x000fe2000f8008ff */
[----:B------:R-:W-:-:S05]  /*1e730*/  IMAD.IADD R5, R5, 0x1, R7 ;  /* 0x0000000105057824 */ /* 0x000fca00078e0207 */
[----:B------:R-:W-:-:S05]  /*1e740*/  LEA.HI.X R7, R4, UR7, R5, 0x1, P0 ;  /* 0x0000000704077c11 */ /* 0x000fca00080f0c05 */
[----:B------:R2:W-:Y:S04]  /*1e750*/  @!P3 STG.E.128 desc[UR8][R6.64], R8 ;  /* 0x000000080600b986 */ /* 0x0005e8000c101d08 */
[----:B------:R2:W-:Y:S04]  /*1e760*/  @!P4 STG.E.128 desc[UR8][R6.64+0x80], R32 ;  /* 0x000080200600c986 */ /* 0x0005e8000c101d08 */
[----:B------:R2:W-:Y:S04]  /*1e770*/  @!P5 STG.E.128 desc[UR8][R6.64+0x100], R48 ;  /* 0x000100300600d986 */ /* 0x0005e8000c101d08 */
[----:B------:R2:W-:Y:S02]  /*1e780*/  @!P6 STG.E.128 desc[UR8][R6.64+0x180], R64 ;  /* 0x000180400600e986 */ /* 0x0005e4000c101d08 */
.L_x_669:
[----:B------:R-:W-:Y:S05]  /*1e790*/  BSYNC B1 ;  /* 0x0000000000017941 */ /* 0x000fea0003800000 */
.L_x_668:
[----:B------:R-:W-:Y:S04]  /*1e7a0*/  BSSY B1, `(.L_x_670) ;  /* 0x0000018000017945 */ /* 0x000fe80003800000 */
[----:B------:R-:W-:Y:S05]  /*1e7b0*/  @P1 BRA `(.L_x_671) ;  /* 0x0000000000581947 */ /* 0x000fea0003800000 */
[----:B-12--5:R-:W-:Y:S01]  /*1e7c0*/  IADD3 R7, P0, R2, 0x40, RZ ;  /* 0x0000004002077810 */ /* 0x026fe20007f1e0ff */
[----:B------:R-:W-:Y:S01]  /*1e7d0*/  ULDC.64 UR6, c[0x0][0xad8] ;  /* 0x0002b60000067ab9 */ /* 0x000fe20000000a00 */
[----:B------:R-:W-:Y:S01]  /*1e7e0*/  IMAD.MOV.U32 R4, RZ, RZ, R20 ;  /* 0x000000ffff047224 */ /* 0x000fe200078e0014 */
[----:B------:R-:W-:Y:S01]  /*1e7f0*/  ULDC UR4, c[0x0][0xa8c] ;  /* 0x0002a30000047ab9 */ /* 0x000fe20000000800 */
[----:B------:R-:W-:Y:S01]  /*1e800*/  IMAD.MOV.U32 R5, RZ, RZ, R81 ;  /* 0x000000ffff057224 */ /* 0x000fe200078e0051 */
[----:B------:R-:W-:Y:S01]  /*1e810*/  ISETP.GE.AND P1, PT, R212, UR4, PT ;  /* 0x00000004d4007c0c */ /* 0x000fe2000bf26270 */
[----:B------:R-:W-:Y:S01]  /*1e820*/  IMAD.X R0, RZ, RZ, R3, P0 ;  /* 0x000000ffff007224 */ /* 0x000fe200000e0603 */
[----:B------:R-:W-:Y:S01]  /*1e830*/  ISETP.GE.AND P3, PT, R213, UR4, PT ;  /* 0x00000004d5007c0c */ /* 0x000fe2000bf66270 */
[----:B------:R-:W-:Y:S01]  /*1e840*/  IMAD.WIDE.U32 R4, R7, UR6, R4 ;  /* 0x0000000607047c25 */ /* 0x000fe2000f8e0004 */
[----:B------:R-:W-:Y:S01]  /*1e850*/  ISETP.GE.AND P4, PT, R224, UR4, PT ;  /* 0x00000004e0007c0c */ /* 0x000fe2000bf86270 */
[----:B------:R-:W-:Y:S01]  /*1e860*/  ULDC.64 UR8, c[0x0][0x208] ;  /* 0x0000820000087ab9 */ /* 0x000fe20000000a00 */
[----:B------:R-:W-:Y:S01]  /*1e870*/  ISETP.GE.AND P5, PT, R223, UR4, PT ;  /* 0x00000004df007c0c */ /* 0x000fe2000bfa6270 */
[----:B------:R-:W-:-:S04]  /*1e880*/  IMAD R0, R0, UR6, RZ ;  /* 0x0000000600007c24 */ /* 0x000fc8000f8e02ff */
        /* <DEDUP_REMOVED lines=9> */
.L_x_671:
[----:B------:R-:W-:Y:S05]  /*1e920*/  BSYNC B1 ;  /* 0x0000000000017941 */ /* 0x000fea0003800000 */
.L_x_670:
[----:B------:R-:W-:Y:S05]  /*1e930*/  @P2 BRA `(.L_x_672) ;  /* 0x0000000c00402947 */ /* 0x000fea0003800000 */
[----:B-1---5:R-:W-:Y:S01]  /*1e940*/  IADD3 R5, P0, R2, 0x60, RZ ;  /* 0x0000006002057810 */ /* 0x022fe20007f1e0ff */
[----:B------:R-:W-:Y:S01]  /*1e950*/  ULDC.64 UR6, c[0x0][0xad8] ;  /* 0x0002b60000067ab9 */ /* 0x000fe20000000a00 */
[----:B------:R-:W-:Y:S01]  /*1e960*/  ULDC UR4, c[0x0][0xa8c] ;  /* 0x0002a30000047ab9 */ /* 0x000fe20000000800 */
[----:B------:R-:W-:Y:S01]  /*1e970*/  ULDC.64 UR8, c[0x0][0x208] ;  /* 0x0000820000087ab9 */ /* 0x000fe20000000a00 */
[----:B------:R-:W-:Y:S01]  /*1e980*/  ISETP.GE.AND P1, PT, R212, UR4, PT ;  /* 0x00000004d4007c0c */ /* 0x000fe2000bf26270 */
[----:B------:R-:W-:Y:S01]  /*1e990*/  IMAD.X R2, RZ, RZ, R3, P0 ;  /* 0x000000ffff027224 */ /* 0x000fe200000e0603 */
[----:B------:R-:W-:Y:S01]  /*1e9a0*/  ISETP.GE.AND P2, PT, R213, UR4, PT ;  /* 0x00000004d5007c0c */ /* 0x000fe2000bf46270 */
[----:B------:R-:W-:Y:S01]  /*1e9b0*/  IMAD.MOV.U32 R3, RZ, RZ, R81 ;  /* 0x000000ffff037224 */ /* 0x000fe200078e0051 */
[----:B------:R-:W-:Y:S01]  /*1e9c0*/  ISETP.GE.AND P3, PT, R224, UR4, PT ;  /* 0x00000004e0007c0c */ /* 0x000fe2000bf66270 */
[----:B------:R-:W-:Y:S02]  /*1e9d0*/  IMAD R0, R2, UR6, RZ ;  /* 0x0000000602007c24 */ /* 0x000fe4000f8e02ff */
[----:B------:R-:W-:-:S04]  /*1e9e0*/  IMAD.MOV.U32 R2, RZ, RZ, R20 ;  /* 0x000000ffff027224 */ /* 0x000fc800078e0014 */
[----:B------:R-:W-:-:S04]  /*1e9f0*/  IMAD.WIDE.U32 R2, R5, UR6, R2 ;  /* 0x0000000605027c25 */ /* 0x000fc8000f8e0002 */
[----:B------:R-:W-:Y:S01]  /*1ea00*/  IMAD R5, R5, UR7, R0 ;  /* 0x0000000705057c24 */ /* 0x000fe2000f8e0200 */
[----:B------:R-:W-:Y:S02]  /*1ea10*/  ULDC.64 UR6, c[0x0][0xa80] ;  /* 0x0002a00000067ab9 */ /* 0x000fe40000000a00 */
        /* <DEDUP_REMOVED lines=11> */
.L_x_664:
[----:B------:R-:W2:Y:S01]  /*1ead0*/  LDL R13, [R1+0x1c] ;  /* 0x00001c00010d7983 */ /* 0x000ea20000100800 */
[----:B------:R-:W-:Y:S01]  /*1eae0*/  ULDC.64 UR4, c[0x0][0xbd8] ;  /* 0x0002f60000047ab9 */ /* 0x000fe20000000a00 */
[----:B------:R-:W-:Y:S01]  /*1eaf0*/  IMAD.MOV.U32 R7, RZ, RZ, RZ ;  /* 0x000000ffff077224 */ /* 0x000fe200078e00ff */
[----:B------:R-:W-:Y:S01]  /*1eb00*/  ISETP.NE.U32.AND P0, PT, RZ, UR4, PT ;  /* 0x00000004ff007c0c */ /* 0x000fe2000bf05070 */
[----:B------:R-:W3:Y:S01]  /*1eb10*/  S2R R8, SR_TID.X ;  /* 0x0000000000087919 */ /* 0x000ee20000002100 */
[----:B------:R-:W-:Y:S02]  /*1eb20*/  ULDC.64 UR6, c[0x0][0x208] ;  /* 0x0000820000067ab9 */ /* 0x000fe40000000a00 */
[----:B------:R-:W-:Y:S01]  /*1eb30*/  ISETP.NE.AND.EX P0, PT, RZ, UR5, PT, P0 ;  /* 0x00000005ff007c0c */ /* 0x000fe2000bf05300 */
[----:B---3--:R-:W-:Y:S02]  /*1eb40*/  VIADD R6, R8, 0xffffff80 ;  /* 0xffffff8008067836 */ /* 0x008fe40000000000 */
[----:B--2---:R-:W-:Y:S01]  /*1eb50*/  IMAD.SHL.U32 R4, R13, 0x4, RZ ;  /* 0x000000040d047824 */ /* 0x004fe200078e00ff */
[----:B------:R-:W-:-:S04]  /*1eb60*/  SHF.R.S32.HI R10, RZ, 0x1f, R13 ;  /* 0x0000001fff0a7819 */ /* 0x000fc8000001140d */
[----:B------:R-:W-:Y:S02]  /*1eb70*/  IADD3 R2, P1, R4, UR4, RZ ;  /* 0x0000000404027c10 */ /* 0x000fe4000ff3e0ff */
[----:B------:R-:W-:-:S04]  /*1eb80*/  SHF.L.U64.HI R0, R13, 0x2, R10 ;  /* 0x000000020d007819 */ /* 0x000fc8000001020a */
[----:B------:R-:W-:Y:S01]  /*1eb90*/  IADD3.X R3, R0, UR5, RZ, P1, !PT ;  /* 0x0000000500037c10 */ /* 0x000fe20008ffe4ff */
[----:B------:R-:W-:Y:S02]  /*1eba0*/  ULDC.64 UR4, c[0x0][0xbe0] ;  /* 0x0002f80000047ab9 */ /* 0x000fe40000000a00 */
[----:B------:R-:W-:Y:S02]  /*1ebb0*/  ISETP.NE.U32.AND P1, PT, RZ, UR4, PT ;  /* 0x00000004ff007c0c */ /* 0x000fe4000bf25070 */
[----:B------:R2:W5:Y:S02]  /*1ebc0*/  @P0 LDG.E R7, desc[UR6][R2.64] ;  /* 0x0000000602070981 */ /* 0x000564000c1e1900 */
[----:B------:R-:W-:-:S13]  /*1ebd0*/  ISETP.NE.AND.EX P1, PT, RZ, UR5, PT, P1 ;  /* 0x00000005ff007c0c */ /* 0x000fda000bf25310 */
[----:B------:R-:W-:Y:S01]  /*1ebe0*/  @P1 IADD3 R4, P2, R4, UR4, RZ ;  /* 0x0000000404041c10 */ /* 0x000fe2000ff5e0ff */
[----:B------:R-:W-:-:S03]  /*1ebf0*/  ULDC UR4, c[0x0][0xa88] ;  /* 0x0002a20000047ab9 */ /* 0x000fc60000000800 */
[----:B------:R-:W-:Y:S01]  /*1ec00*/  @P1 IADD3.X R5, R0, UR5, RZ, P2, !PT ;  /* 0x0000000500051c10 */ /* 0x000fe200097fe4ff */
[----:B------:R-:W-:Y:S01]  /*1ec10*/  IMAD.U32 R0, RZ, RZ, UR4 ;  /* 0x00000004ff007e24 */ /* 0x000fe2000f8e00ff */
[----:B------:R-:W-:-:S05]  /*1ec20*/  ISETP.GE.AND P2, PT, R6, 0x80, PT ;  /* 0x000000800600780c */ /* 0x000fca0003f46270 */
[----:B------:R2:W5:Y:S01]  /*1ec30*/  @P1 LDG.E R0, desc[UR6][R4.64] ;  /* 0x0000000604001981 */ /* 0x000562000c1e1900 */
[----:B------:R-:W-:Y:S07]  /*1ec40*/  @P1 BRA `(.L_x_673) ;  /* 0x0000000000141947 */ /* 0x000fee0003800000 */
[----:B------:R-:W-:Y:S05]  /*1ec50*/  @!P0 BRA `(.L_x_673) ;  /* 0x0000000000108947 */ /* 0x000fea0003800000 */
[----:B------:R-:W-:Y:S02]  /*1ec60*/  ULDC.64 UR4, c[0x0][0x208] ;  /* 0x0000820000047ab9 */ /* 0x000fe40000000a00 */
[----:B--2---:R-:W2:Y:S04]  /*1ec70*/  LDG.E R5, desc[UR4][R2.64] ;  /* 0x0000000402057981 */ /* 0x004ea8000c1e1900 */
[----:B-----5:R-:W2:Y:S02]  /*1ec80*/  LDG.E R0, desc[UR4][R2.64+0x4] ;  /* 0x0000040402007981 */ /* 0x020ea4000c1e1900 */
[----:B--2---:R-:W-:-:S07]  /*1ec90*/  IMAD.IADD R0, R0, 0x1, -R5 ;  /* 0x0000000100007824 */ /* 0x004fce00078e0a05 */
.L_x_673:
[----:B------:R-:W3:Y:S04]  /*1eca0*/  LDL R14, [R1+0x60] ;  /* 0x00006000010e7983 */ /* 0x000ee80000100800 */
[----:B------:R4:W5:Y:S01]  /*1ecb0*/  LDL R12, [R1+0x68] ;  /* 0x00006800010c7983 */ /* 0x0009620000100800 */
[----:B------:R-:W-:Y:S01]  /*1ecc0*/  BSSY B1, `(.L_x_674) ;  /* 0x000001d000017945 */ /* 0x000fe20003800000 */
[----:B------:R-:W-:Y:S02]  /*1ecd0*/  SHF.R.S32.HI R11, RZ, 0x1f, R212 ;  /* 0x0000001fff0b7819 */ /* 0x000fe400000114d4 */
[----:B------:R-:W-:Y:S02]  /*1ece0*/  SEL R13, R13, RZ, !P0 ;  /* 0x000000ff0d0d7207 */ /* 0x000fe40004000000 */
[----:B------:R-:W-:-:S02]  /*1ecf0*/  SEL R10, R10, RZ, !P0 ;  /* 0x000000ff0a0a7207 */ /* 0x000fc40004000000 */
[----:B-----5:R-:W-:Y:S02]  /*1ed00*/  SHF.R.S32.HI R6, RZ, 0x1f, R7 ;  /* 0x0000001fff067819 */ /* 0x020fe40000011407 */
[----:B---3--:R-:W-:Y:S01]  /*1ed10*/  SHF.R.S32.HI R9, RZ, 0x1f, R14 ;  /* 0x0000001fff097819 */ /* 0x008fe2000001140e */
[----:B----4-:R-:W-:Y:S06]  /*1ed20*/  @P2 BRA `(.L_x_675) ;  /* 0x0000000000582947 */ /* 0x010fec0003800000 */
[----:B--2---:R-:W-:-:S04]  /*1ed30*/  IMAD R2, R12, 0x80, R8 ;  /* 0x000000800c027824 */ /* 0x004fc800078e0208 */
[----:B------:R-:W-:-:S05]  /*1ed40*/  VIADD R3, R2, 0xffffff80 ;  /* 0xffffff8002037836 */ /* 0x000fca0000000000 */
[----:B------:R-:W-:-:S13]  /*1ed50*/  ISETP.GE.AND P0, PT, R3, R0, PT ;  /* 0x000000000300720c */ /* 0x000fda0003f06270 */
[----:B------:R-:W-:Y:S05]  /*1ed60*/  @P0 BRA `(.L_x_675) ;  /* 0x0000000000480947 */ /* 0x000fea0003800000 */
[----:B------:R-:W-:Y:S01]  /*1ed70*/  IADD3 R2, P0, R3, R7, RZ ;  /* 0x0000000703027210 */ /* 0x000fe20007f1e0ff */
[----:B------:R-:W-:Y:S01]  /*1ed80*/  ULDC.64 UR4, c[0x0][0xb70] ;  /* 0x0002dc0000047ab9 */ /* 0x000fe20000000a00 */
[----:B------:R-:W-:Y:S01]  /*1ed90*/  ULDC.64 UR6, c[0x0][0x208] ;  /* 0x0000820000067ab9 */ /* 0x000fe20000000a00 */
[----:B------:R-:W-:Y:S01]  /*1eda0*/  IMAD R4, R9, UR4, RZ ;  /* 0x0000000409047c24 */ /* 0x000fe2000f8e02ff */
[----:B------:R-:W-:-:S03]  /*1edb0*/  LEA.HI.X.SX32 R3, R3, R6, 0x1, P0 ;  /* 0x0000000603037211 */ /* 0x000fc600000f0eff */
[C---:B------:R-:W-:Y:S02]  /*1edc0*/  IMAD R5, R14.reuse, UR5, R4 ;  /* 0x000000050e057c24 */ /* 0x040fe4000f8e0204 */
[----:B------:R-:W-:Y:S01]  /*1edd0*/  IMAD.WIDE.U32 R2, R14, UR4, R2 ;  /* 0x000000040e027c25 */ /* 0x000fe2000f8e0002 */
[----:B------:R-:W-:-:S03]  /*1ede0*/  ULDC.64 UR4, c[0x0][0xb78] ;  /* 0x0002de0000047ab9 */ /* 0x000fc60000000a00 */
[----:B------:R-:W-:Y:S02]  /*1edf0*/  IMAD R4, R10, UR4, RZ ;  /* 0x000000040a047c24 */ /* 0x000fe4000f8e02ff */
[----:B------:R-:W-:Y:S02]  /*1ee00*/  IMAD.IADD R3, R3, 0x1, R5 ;  /* 0x0000000103037824 */ /* 0x000fe400078e0205 */
[C---:B------:R-:W-:Y:S02]  /*1ee10*/  IMAD R5, R13.reuse, UR5, R4 ;  /* 0x000000050d057c24 */ /* 0x040fe4000f8e0204 */
[----:B------:R-:W-:Y:S01]  /*1ee20*/  IMAD.WIDE.U32 R2, R13, UR4, R2 ;  /* 0x000000040d027c25 */ /* 0x000fe2000f8e0002 */
[----:B------:R-:W-:-:S03]  /*1ee30*/  ULDC.64 UR4, c[0x0][0xb40] ;  /* 0x0002d00000047ab9 */ /* 0x000fc60000000a00 */
[----:B------:R-:W-:Y:S01]  /*1ee40*/  IMAD.IADD R3, R3, 0x1, R5 ;  /* 0x0000000103037824 */ /* 0x000fe200078e0205 */
[----:B------:R-:W-:-:S04]  /*1ee50*/  LEA R4, P0, R2, UR4, 0x2 ;  /* 0x0000000402047c11 */ /* 0x000fc8000f8010ff */
[----:B------:R-:W-:Y:S01]  /*1ee60*/  LEA.HI.X R5, R2, UR5, R3, 0x2, P0 ;  /* 0x0000000502057c11 */ /* 0x000fe200080f1403 */
[----:B------:R-:W-:-:S05]  /*1ee70*/  IMAD.MOV.U32 R3, RZ, RZ, -0x800000 ;  /* 0xff800000ff037424 */ /* 0x000fca00078e00ff */
[----:B------:R3:W-:Y:S03]  /*1ee80*/  STG.E desc[UR6][R4.64], R3 ;  /* 0x0000000304007986 */ /* 0x0007e6000c101906 */
.L_x_675:
[----:B------:R-:W-:Y:S05]  /*1ee90*/  BSYNC B1 ;  /* 0x0000000000017941 */ /* 0x000fea0003800000 */
.L_x_674:
[----:B------:R-:W-:Y:S01]  /*1eea0*/  ULDC.64 UR4, c[0x0][0xaa0] ;  /* 0x0002a80000047ab9 */ /* 0x000fe20000000a00 */
[----:B--23--:R-:W-:Y:S01]  /*1eeb0*/  MOV R3, R11 ;  /* 0x0000000b00037202 */ /* 0x00cfe20000000f00 */
[----:B------:R-:W-:Y:S01]  /*1eec0*/  IMAD.MOV.U32 R2, RZ, RZ, R212 ;  /* 0x000000ffff027224 */ /* 0x000fe200078e00d4 */
[----:B------:R-:W-:Y:S01]  /*1eed0*/  BSSY B1, `(.L_x_676) ;  /* 0x000002b000017945 */ /* 0x000fe20003800000 */
[----:B------:R-:W-:Y:S02]  /*1eee0*/  IMAD R4, R6, UR4, RZ ;  /* 0x0000000406047c24 */ /* 0x000fe4000f8e02ff */
[----:B------:R-:W-:-:S04]  /*1eef0*/  IMAD.WIDE.U32 R2, R7, UR4, R2 ;  /* 0x0000000407027c25 */ /* 0x000fc8000f8e0002 */
[----:B------:R-:W-:Y:S01]  /*1ef00*/  IMAD R7, R7, UR5, R4 ;  /* 0x0000000507077c24 */ /* 0x000fe2000f8e0204 */
[----:B------:R-:W-:Y:S01]  /*1ef10*/  ULDC.64 UR4, c[0x0][0xae0] ;  /* 0x0002b80000047ab9 */ /* 0x000fe20000000a00 */
[----:B------:R-:W-:Y:S02]  /*1ef20*/  IMAD R11, R12, -0x80, R0 ;  /* 0xffffff800c0b7824 */ /* 0x000fe400078e0200 */
[----:B------:R-:W-:Y:S02]  /*1ef30*/  IMAD R4, R9, UR4, RZ ;  /* 0x0000000409047c24 */ /* 0x000fe4000f8e02ff */
[----:B------:R-:W-:Y:S01]  /*1ef40*/  IMAD.IADD R3, R3, 0x1, R7 ;  /* 0x0000000103037824 */ /* 0x000fe200078e0207 */
[-C--:B------:R-:W-:Y:S01]  /*1ef50*/  ISETP.GE.AND P2, PT, R18, R11.reuse, PT ;  /* 0x0000000b1200720c */ /* 0x080fe20003f46270 */
[C---:B------:R-:W-:Y:S01]  /*1ef60*/  IMAD R5, R14.reuse, UR5, R4 ;  /* 0x000000050e057c24 */ /* 0x040fe2000f8e0204 */
[----:B------:R-:W-:Y:S01]  /*1ef70*/  SHF.R.S32.HI R7, RZ, 0x1f, R18 ;  /* 0x0000001fff077819 */ /* 0x000fe20000011412 */
[----:B------:R-:W-:Y:S01]  /*1ef80*/  IMAD.WIDE.U32 R2, R14, UR4, R2 ;  /* 0x000000040e027c25 */ /* 0x000fe2000f8e0002 */
[----:B------:R-:W-:Y:S01]  /*1ef90*/  ULDC.64 UR4, c[0x0][0xae8] ;  /* 0x0002ba0000047ab9 */ /* 0x000fe20000000a00 */
[----:B------:R-:W-:-:S02]  /*1efa0*/  ISETP.GE.AND P1, PT, R217, R11, PT ;  /* 0x0000000bd900720c */ /* 0x000fc40003f26270 */
[----:B------:R-:W-:Y:S01]  /*1efb0*/  IMAD.IADD R3, R3, 0x1, R5 ;  /* 0x0000000103037824 */ /* 0x000fe200078e0205 */
[----:B------:R-:W-:Y:S01]  /*1efc0*/  ISETP.GE.AND P0, PT, R218, R11, PT ;  /* 0x0000000bda00720c */ /* 0x000fe20003f06270 */
[----:B------:R-:W-:Y:S02]  /*1efd0*/  IMAD R0, R10, UR4, RZ ;  /* 0x000000040a007c24 */ /* 0x000fe4000f8e02ff */
[----:B------:R-:W-:-:S04]  /*1efe0*/  IMAD.WIDE.U32 R4, R13, UR4, R2 ;  /* 0x000000040d047c25 */ /* 0x000fc8000f8e0002 */
[----:B------:R-:W-:Y:S02]  /*1eff0*/  IMAD R9, R13, UR5, R0 ;  /* 0x000000050d097c24 */ /* 0x000fe4000f8e0200 */
[----:B------:R-:W-:Y:S02]  /*1f000*/  IMAD.MOV.U32 R6, RZ, RZ, R18 ;  /* 0x000000ffff067224 */ /* 0x000fe400078e0012 */
[----:B------:R-:W-:Y:S02]  /*1f010*/  IMAD.IADD R13, R5, 0x1, R9 ;  /* 0x00000001050d7824 */ /* 0x000fe400078e0209 */
[----:B------:R-:W-:Y:S01]  /*1f020*/  IMAD.WIDE R6, R12, 0x80, R6 ;  /* 0x000000800c067825 */ /* 0x000fe200078e0206 */
[----:B------:R-:W-:Y:S06]  /*1f030*/  @P2 BRA `(.L_x_677) ;  /* 0x0000000000502947 */ /* 0x000fec0003800000 */
[----:B------:R-:W-:Y:S01]  /*1f040*/  ULDC.64 UR6, c[0x0][0xad8] ;  /* 0x0002b60000067ab9 */ /* 0x000fe20000000a00 */
[----:B------:R-:W-:Y:S01]  /*1f050*/  IMAD.MOV.U32 R2, RZ, RZ, R4 ;  /* 0x000000ffff027224 */ /* 0x000fe200078e0004 */
[----:B------:R-:W-:Y:S01]  /*1f060*/  ULDC UR4, c[0x0][0xa8c] ;  /* 0x0002a30000047ab9 */ /* 0x000fe20000000800 */
[----:B------:R-:W-:Y:S01]  /*1f070*/  IMAD R9, R7, UR6, RZ ;  /* 0x0000000607097c24 */ /* 0x000fe2000f8e02ff */
[----:B------:R-:W-:Y:S01]  /*1f080*/  ISETP.GE.AND P3, PT, R212, UR4, PT ;  /* 0x00000004d4007c0c */ /* 0x000fe2000bf66270 */
[----:B------:R-:W-:Y:S01]  /*1f090*/  IMAD.MOV.U32 R3, RZ, RZ, R13 ;  /* 0x000000ffff037224 */ /* 0x000fe200078e000d */
[----:B------:R-:W-:Y:S01]  /*1f0a0*/  ISETP.GE.AND P4, PT, R213, UR4, PT ;  /* 0x00000004d5007c0c */ /* 0x000fe2000bf86270 */
[----:B------:R-:W-:Y:S01]  /*1f0b0*/  IMAD R9, R6, UR7, R9 ;  /* 0x0000000706097c24 */ /* 0x000fe2000f8e0209 */
[----:B------:R-:W-:Y:S01]  /*1f0c0*/  ISETP.GE.AND P5, PT, R224, UR4, PT ;  /* 0x00000004e0007c0c */ /* 0x000fe2000bfa6270 */
[----:B------:R-:W-:Y:S01]  /*1f0d0*/  IMAD.WIDE.U32 R2, R6, UR6, R2 ;  /* 0x0000000606027c25 */ /* 0x000fe2000f8e0002 */
[----:B------:R-:W-:Y:S01]  /*1f0e0*/  ISETP.GE.AND P6, PT, R223, UR4, PT ;  /* 0x00000004df007c0c */ /* 0x000fe2000bfc6270 */
[----:B------:R-:W-:Y:S01]  /*1f0f0*/  ULDC.64 UR6, c[0x0][0xa80] ;  /* 0x0002a00000067ab9 */ /* 0x000fe20000000a00 */
[----:B------:R-:W-:Y:S01]  /*1f100*/  ULDC.64 UR8, c[0x0][0x208] ;  /* 0x0000820000087ab9 */ /* 0x000fe20000000a00 */
[----:B------:R-:W-:Y:S01]  /*1f110*/  IMAD.IADD R3, R3, 0x1, R9 ;  /* 0x0000000103037824 */ /* 0x000fe200078e0209 */
[----:B------:R-:W-:-:S04]  /*1f120*/  LEA R8, P2, R2, UR6, 0x1 ;  /* 0x0000000602087c11 */ /* 0x000fc8000f8408ff */
[----:B------:R-:W-:-:S05]  /*1f130*/  LEA.HI.X R9, R2, UR7, R3, 0x1, P2 ;  /* 0x0000000702097c11 */ /* 0x000fca00090f0c03 */
[----:B------:R2:W-:Y:S04]  /*1f140*/  @!P3 STG.E.128 desc[UR8][R8.64], RZ ;  /* 0x000000ff0800b986 */ /* 0x0005e8000c101d08 */
[----:B------:R2:W-:Y:S04]  /*1f150*/  @!P4 STG.E.128 desc[UR8][R8.64+0x80], RZ ;  /* 0x000080ff0800c986 */ /* 0x0005e8000c101d08 */
[----:B------:R2:W-:Y:S04]  /*1f160*/  @!P5 STG.E.128 desc[UR8][R8.64+0x100], RZ ;  /* 0x000100ff0800d986 */ /* 0x0005e8000c101d08 */
[----:B------:R2:W-:Y:S02]  /*1f170*/  @!P6 STG.E.128 desc[UR8][R8.64+0x180], RZ ;  /* 0x000180ff0800e986 */ /* 0x0005e4000c101d08 */
.L_x_677:
[----:B------:R-:W-:Y:S05]  /*1f180*/  BSYNC B1 ;  /* 0x0000000000017941 */ /* 0x000fea0003800000 */
.L_x_676:
[----:B------:R-:W3:Y:S01]  /*1f190*/  LDL R0, [R1+0x74] ;  /* 0x0000740001007983 */ /* 0x000ee20000100800 */
[----:B------:R-:W-:Y:S01]  /*1f1a0*/  BSSY B1, `(.L_x_678) ;  /* 0x0000019000017945 */ /* 0x000fe20003800000 */
[----:B---3--:R-:W-:-:S03]  /*1f1b0*/  ISETP.GE.AND P2, PT, R0, R11, PT ;  /* 0x0000000b0000720c */ /* 0x008fc60003f46270 */
[----:B------:R-:W-:Y:S10]  /*1f1c0*/  @P1 BRA `(.L_x_679) ;  /* 0x0000000000581947 */ /* 0x000ff40003800000 */
[----:B--2---:R-:W-:Y:S01]  /*1f1d0*/  IADD3 R9, P1, R6, 0x20, RZ ;  /* 0x0000002006097810 */ /* 0x004fe20007f3e0ff */
        /* <DEDUP_REMOVED lines=21> */
.L_x_679:
[----:B------:R-:W-:Y:S05]  /*1f330*/  BSYNC B1 ;  /* 0x0000000000017941 */ /* 0x000fea0003800000 */
.L_x_678:
[----:B------:R-:W-:Y:S04]  /*1f340*/  BSSY B1, `(.L_x_680) ;  /* 0x0000018000017945 */ /* 0x000fe80003800000 */
[----:B------:R-:W-:Y:S05]  /*1f350*/  @P0 BRA `(.L_x_681) ;  /* 0x0000000000580947 */ /* 0x000fea0003800000 */
[----:B--23--:R-:W-:Y:S01]  /*1f360*/  IADD3 R9, P0, R6, 0x40, RZ ;  /* 0x0000004006097810 */ /* 0x00cfe20007f1e0ff */
        /* <DEDUP_REMOVED lines=21> */
.L_x_681:
[----:B------:R-:W-:Y:S05]  /*1f4c0*/  BSYNC B1 ;  /* 0x0000000000017941 */ /* 0x000fea0003800000 */
.L_x_680:
[----:B------:R-:W-:Y:S05]  /*1f4d0*/  @P2 BRA `(.L_x_672) ;  /* 0x0000000000582947 */ /* 0x000fea0003800000 */
[----:B------:R-:W-:Y:S01]  /*1f4e0*/  IADD3 R5, P0, R6, 0x60, RZ ;  /* 0x0000006006057810 */ /* 0x000fe20007f1e0ff */
        /* <DEDUP_REMOVED lines=21> */
.L_x_672:
[----:B------:R-:W-:Y:S05]  /*1f640*/  BSYNC B0 ;  /* 0x0000000000007941 */ /* 0x000fea0003800000 */
.L_x_663:
[----:B------:R-:W-:Y:S02]  /*1f650*/  ULDC UR4, c[0x0][0xc14] ;  /* 0x0003050000047ab9 */ /* 0x000fe40000000800 */
[----:B-1----:R-:W-:-:S13]  /*1f660*/  ISETP.GE.AND P0, PT, R151, UR4, PT ;  /* 0x0000000497007c0c */ /* 0x002fda000bf06270 */
[----:B------:R-:W-:Y:S05]  /*1f670*/  @!P0 BRA `(.L_x_682) ;  /* 0xfffffe1c00048947 */ /* 0x000fea000383ffff */
[----:B------:R-:W-:Y:S05]  /*1f680*/  BRA `(.L_x_451) ;  /* 0x0000006400387947 */ /* 0x000fea0003800000 */
.L_x_449:
[----:B------:R-:W-:-:S08]  /*1f690*/  NOP ;  /* 0x0000000000007918 */ /* 0x000fd00000000000 */
[----:B------:R-:W0:-:S00]  /*1f6a0*/  USETMAXREG.DEALLOC.CTAPOOL 0x18 ;  /* 0x00000018000079c8 */ /* 0x000e0000080e0500 */
[----:B0-----:R-:W-:-:S06]  /*1f6b0*/  LOP3.LUT R0, R0, 0x3, RZ, 0xc0, !PT ;  /* 0x0000000300007812 */ /* 0x001fcc00078ec0ff */
[----:B------:R-:W0:Y:S02]  /*1f6c0*/  SHFL.IDX PT, R0, R0, RZ, 0x1f ;  /* 0x00001fff00007589 */ /* 0x000e2400000e0000 */
[----:B0-----:R-:W-:-:S13]  /*1f6d0*/  ISETP.NE.AND P0, PT, R0, RZ, PT ;  /* 0x000000ff0000720c */ /* 0x001fda0003f05270 */
[----:B------:R-:W-:Y:S05]  /*1f6e0*/  @P0 BRA `(.L_x_451) ;  /* 0x0000006400200947 */ /* 0x000fea0003800000 */
[----:B------:R-:W2:Y:S01]  /*1f6f0*/  LDL.LU R7, [R1+0x18] ;  /* 0x0000180001077983 */ /* 0x000ea20000300800 */
[----:B------:R-:W-:Y:S01]  /*1f700*/  LOP3.LUT R8, R4, 0x1f, RZ, 0xc0, !PT ;  /* 0x0000001f04087812 */ /* 0x000fe200078ec0ff */
[----:B------:R-:W-:Y:S01]  /*1f710*/  ULDC UR5, c[0x0][0xc14] ;  /* 0x0003050000057ab9 */ /* 0x000fe20000000800 */
[----:B------:R-:W-:Y:S01]  /*1f720*/  IMAD.MOV.U32 R0, RZ, RZ, RZ ;  /* 0x000000ffff007224 */ /* 0x000fe200078e00ff */
[----:B------:R-:W-:Y:S01]  /*1f730*/  ULDC.64 UR6, c[0x0][0x208] ;  /* 0x0000820000067ab9 */ /* 0x000fe20000000a00 */
[----:B------:R-:W-:Y:S01]  /*1f740*/  ISETP.NE.AND P0, PT, R8, 0x1f, PT ;  /* 0x0000001f0800780c */ /* 0x000fe20003f05270 */
[----:B------:R-:W-:Y:S01]  /*1f750*/  ULDC UR4, c[0x0][0xc10] ;  /* 0x0003040000047ab9 */ /* 0x000fe20000000800 */
[----:B--2---:R-:W-:-:S11]  /*1f760*/  LOP3.LUT R7, R7, 0xffffff7f, RZ, 0xc0, !PT ;  /* 0xffffff7f07077812 */ /* 0x004fd600078ec0ff */
        /* <DEDUP_REMOVED lines=16> */
[----:B-1----:R-:W-:-:S04]  /*1f870*/  SEL R5, R4, RZ, P1 ;  /* 0x000000ff04057207 */ /* 0x002fc80000800000 */
[----:B------:R-:W-:-:S05]  /*1f880*/  IADD3 R5, R0, R5, RZ ;  /* 0x0000000500057210 */ /* 0x000fca0007ffe0ff */
        /* <DEDUP_REMOVED lines=17> */
[----:B------:R-:W-:-:S05]  /*1f9a0*/  @P0 LOP3.LUT R7, R7, 0x4, RZ, 0xfc, !PT ;  /* 0x0000000407070812 */ /* 0x000fca00078efcff */
[----:B------:R-:W-:Y:S01]  /*1f9b0*/  STL [R1+0x18], R7 ;  /* 0x0000180701007387 */ /* 0x000fe20000100800 */
        /* <DEDUP_REMOVED lines=12> */
.L_x_687:
        /* <DEDUP_REMOVED lines=9> */
[C---:B------:R-:W-:Y:S01]  /*1fb10*/  ISETP.NE.AND P1, PT, R7.reuse, 0x1f, PT ;  /* 0x0000001f0700780c */ /* 0x040fe20003f25270 */
[----:B------:R-:W-:-:S05]  /*1fb20*/  IMAD.IADD R5, R7, 0x1, R19 ;  /* 0x0000000107057824 */ /* 0x000fca00078e0213 */
[----:B------:R-:W-:-:S13]  /*1fb30*/  ISETP.GE.OR P0, PT, R5, UR5, !P1 ;  /* 0x0000000505007c0c */ /* 0x000fda000cf06670 */
[----:B------:R-:W-:Y:S05]  /*1fb40*/  @P0 BRA `(.L_x_686) ;  /* 0x0000000000100947 */ /* 0x000fea0003800000 */
[----:B------:R-:W0:Y:S01]  /*1fb50*/  LDC.64 R2, c[0x0][0xc58] ;  /* 0x00031600ff027b82 */ /* 0x000e220000000a00 */
[----:B------:R-:W-:Y:S01]  /*1fb60*/  ULDC.64 UR8, c[0x0][0x208] ;  /* 0x0000820000087ab9 */ /* 0x000fe20000000a00 */
[----:B0-----:R-:W-:-:S05]  /*1fb70*/  IMAD.WIDE R2, R5, 0x4, R2 ;  /* 0x0000000405027825 */ /* 0x001fca00078e0202 */
[----:B------:R0:W5:Y:S02]  /*1fb80*/  LDG.E R0, desc[UR8][R2.64] ;  /* 0x0000000802007981 */ /* 0x000164000c1e1900 */
.L_x_686:
[----:B------:R-:W-:Y:S05]  /*1fb90*/  BSYNC B0 ;  /* 0x0000000000007941 */ /* 0x000fea0003800000 */
.L_x_685:
[----:B0----5:R-:W0:Y:S01]  /*1fba0*/  SHFL.UP PT, R2, R0, 0x1, RZ ;  /* 0x0420000000027989 */ /* 0x021e2200000e00ff */
[C---:B------:R-:W-:Y:S02]  /*1fbb0*/  ISETP.NE.AND P0, PT, R7.reuse, RZ, PT ;  /* 0x000000ff0700720c */ /* 0x040fe40003f05270 */
[C---:B------:R-:W-:Y:S02]  /*1fbc0*/  ISETP.GE.U32.AND P1, PT, R7.reuse, 0x2, PT ;  /* 0x000000020700780c */ /* 0x040fe40003f26070 */
        /* <DEDUP_REMOVED lines=22> */
[----:B------:R-:W-:Y:S01]  /*1fd30*/  MOV R2, R7 ;  /* 0x0000000700027202 */ /* 0x000fe20000000f00 */
[----:B------:R-:W-:-:S07]  /*1fd40*/  IMAD.MOV.U32 R7, RZ, RZ, R3 ;  /* 0x000000ffff077224 */ /* 0x000fce00078e0003 */
.L_x_683:
        /* <DEDUP_REMOVED lines=10> */
[----:B0-----:R-:W-:-:S06]  /*1fdf0*/  VIADD R3, R8, 0xffffffe ;  /* 0x0ffffffe08037836 */ /* 0x001fcc0000000000 */
[----:B------:R-:W0:Y:S02]  /*1fe00*/  F2I.FTZ.U32.TRUNC.NTZ R3, R3 ;  /* 0x0000000300037305 */ /* 0x000e24000021f000 */
[----:B0-----:R-:W-:Y:S01]  /*1fe10*/  IMAD.MOV R10, RZ, RZ, -R3 ;  /* 0x000000ffff0a7224 */ /* 0x001fe200078e0a03 */
[----:B------:R-:W-:Y:S06]  /*1fe20*/  @!P0 BRA `(.L_x_688) ;  /* 0x0000000000088947 */ /* 0x000fec0003800000 */
[----:B------:R-:W-:-:S05]  /*1fe30*/  VIADD R9, R4, 0xffffffff ;  /* 0xffffffff04097836 */ /* 0x000fca0000000000 */
[----:B------:R0:W1:Y:S02]  /*1fe40*/  SHFL.IDX PT, R16, R2, R9, 0x1f ;  /* 0x00001f0902107589 */ /* 0x00006400000e0000 */
.L_x_688:
[----:B-1----:R-:W-:Y:S01]  /*1fe50*/  IMAD R16, R16, UR4, R7 ;  /* 0x0000000410107c24 */ /* 0x002fe2000f8e0207 */
[----:B------:R-:W-:Y:S01]  /*1fe60*/  IABS R6, R0 ;  /* 0x0000000000067213 */ /* 0x000fe20000000000 */
[----:B------:R-:W-:Y:S02]  /*1fe70*/  IMAD R7, R10, R5, RZ ;  /* 0x000000050a077224 */ /* 0x000fe400078e02ff */
[----:B0-----:R-:W-:Y:S02]  /*1fe80*/  IMAD.MOV.U32 R2, RZ, RZ, RZ ;  /* 0x000000ffff027224 */ /* 0x001fe400078e00ff */
[----:B------:R-:W-:Y:S02]  /*1fe90*/  IMAD.MOV R6, RZ, RZ, -R6 ;  /* 0x000000ffff067224 */ /* 0x000fe400078e0a06 */
[----:B------:R-:W-:Y:S01]  /*1fea0*/  IMAD.HI.U32 R2, R3, R7, R2 ;  /* 0x0000000703027227 */ /* 0x000fe200078e0002 */
[----:B------:R-:W-:-:S03]  /*1feb0*/  IADD3 R7, -R16, UR6, RZ ;  /* 0x0000000610077c10 */ /* 0x000fc6000fffe1ff */
[----:B------:R-:W-:Y:S01]  /*1fec0*/  IMAD.IADD R19, R4, 0x1, R19 ;  /* 0x0000000104137824 */ /* 0x000fe200078e0213 */
[----:B------:R-:W-:-:S05]  /*1fed0*/  IABS R3, R7 ;  /* 0x0000000700037213 */ /* 0x000fca0000000000 */
[----:B------:R-:W-:-:S04]  /*1fee0*/  IMAD.HI.U32 R2, R2, R3, RZ ;  /* 0x0000000302027227 */ /* 0x000fc800078e00ff */
[----:B------:R-:W-:Y:S01]  /*1fef0*/  IMAD R6, R2, R6, R3 ;  /* 0x0000000602067224 */ /* 0x000fe200078e0203 */
[----:B------:R-:W-:-:S04]  /*1ff00*/  LOP3.LUT R3, R7, R0, RZ, 0x3c, !PT ;  /* 0x0000000007037212 */ /* 0x000fc800078e3cff */
[----:B------:R-:W-:-:S13]  /*1ff10*/  ISETP.GT.U32.AND P0, PT, R5, R6, PT ;  /* 0x000000060500720c */ /* 0x000fda0003f04070 */
[----:B------:R-:W-:Y:S02]  /*1ff20*/  @!P0 IMAD.IADD R6, R6, 0x1, -R5 ;  /* 0x0000000106068824 */ /* 0x000fe400078e0a05 */
[----:B------:R-:W-:-:S03]  /*1ff30*/  @!P0 VIADD R2, R2, 0x1 ;  /* 0x0000000102028836 */ /* 0x000fc60000000000 */
[----:B------:R-:W-:-:S13]  /*1ff40*/  ISETP.GE.U32.AND P0, PT, R6, R5, PT ;  /* 0x000000050600720c */ /* 0x000fda0003f06070 */
        /* <DEDUP_REMOVED lines=9> */
.L_x_684:
[----:B------:R-:W-:Y:S02]  /*1ffe0*/  IMAD.MOV.U32 R17, RZ, RZ, RZ ;  /* 0x000000ffff117224 */ /* 0x000fe400078e00ff */
[----:B------:R-:W-:Y:S02]  /*1fff0*/  IMAD.U32 R16, RZ, RZ, UR6 ;  /* 0x00000006ff107e24 */ /* 0x000fe4000f8e00ff */
[----:B------:R-:W-:-:S07]  /*20000*/  IMAD.MOV.U32 R18, RZ, RZ, RZ ;  /* 0x000000ffff127224 */ /* 0x000fce00078e00ff */
.L_x_689:
[----:B------:R-:W2:Y:S01]  /*20010*/  LDL.LU R2, [R1+0x18] ;  /* 0x0000180001027983 */ /* 0x000ea20000300800 */
[----:B------:R-:W0:Y:S02]  /*20020*/  S2R R5, SR_TID.X ;  /* 0x0000000000057919 */ /* 0x000e240000002100 */
[----:B0-----:R-:W-:-:S04]  /*20030*/  LOP3.LUT R5, R5, 0x1f, RZ, 0xc0, !PT ;  /* 0x0000001f05057812 */ /* 0x001fc800078ec0ff */
[----:B------:R-:W-:-:S13]  /*20040*/  ISETP.NE.AND P0, PT, R5, RZ, PT ;  /* 0x000000ff0500720c */ /* 0x000fda0003f05270 */
[----:B------:R-:W0:Y:S01]  /*20050*/  @!P0 S2R R3, SR_CgaCtaId ;  /* 0x0000000000038919 */ /* 0x000e220000008800 */
[----:B------:R-:W-:-:S04]  /*20060*/  @!P0 MOV R0, 0x400 ;  /* 0x0000040000008802 */ /* 0x000fc80000000f00 */
[----:B0-----:R-:W-:-:S05]  /*20070*/  @!P0 LEA R0, R3, R0, 0x18 ;  /* 0x0000000003008211 */ /* 0x001fca00078ec0ff */
[----:B------:R0:W-:Y:S02]  /*20080*/  @!P0 STS.128 [R0+0x388d0], R16 ;  /* 0x0388d01000008388 */ /* 0x0001e40000000c00 */
[----:B0-----:R-:W-:Y:S01]  /*20090*/  IMAD.MOV.U32 R0, RZ, RZ, 0x1 ;  /* 0x00000001ff007424 */ /* 0x001fe200078e00ff */
[----:B--2---:R-:W-:-:S04]  /*200a0*/  LOP3.LUT R2, R2, 0xfffffeff, RZ, 0xc0, !PT ;  /* 0xfffffeff02027812 */ /* 0x004fc800078ec0ff */
[----:B------:R-:W-:Y:S01]  /*200b0*/  @P0 LOP3.LUT R2, R2, 0x100, RZ, 0xfc, !PT ;  /* 0x0000010002020812 */ /* 0x000fe200078efcff */
[----:B------:R-:W-:Y:S06]  /*200c0*/  BAR.ARV 0x5, 0x120 ;  /* 0x0144800000007b1d */ /* 0x000fec0000002000 */
[----:B------:R-:W-:Y:S01]  /*200d0*/  ISETP.GE.AND P0, PT, R19, UR5, PT ;  /* 0x0000000513007c0c */ /* 0x000fe2000bf06270 */
[----:B------:R0:W-:Y:S04]  /*200e0*/  STL [R1+0x18], R2 ;  /* 0x0000180201007387 */ /* 0x0001e80000100800 */
[----:B------:R0:W-:Y:S04]  /*200f0*/  STL [R1], RZ ;  /* 0x000000ff01007387 */ /* 0x0001e80000100800 */
[----:B------:R0:W-:Y:S04]  /*20100*/  STL [R1+0x8], R0 ;  /* 0x0000080001007387 */ /* 0x0001e80000100800 */
[----:B------:R0:W-:Y:S01]  /*20110*/  STL [R1+0x34], RZ ;  /* 0x000034ff01007387 */ /* 0x0001e20000100800 */
[----:B------:R-:W-:Y:S05]  /*20120*/  @P0 BRA `(.L_x_690) ;  /* 0x0000005400a80947 */ /* 0x000fea0003800000 */
[----:B------:R-:W1:Y:S01]  /*20130*/  S2R R4, SR_TID.X ;  /* 0x0000000000047919 */ /* 0x000e620000002100 */
[----:B------:R-:W-:Y:S01]  /*20140*/  ISETP.NE.AND P1, PT, R5, RZ, PT ;  /* 0x000000ff0500720c */ /* 0x000fe20003f25270 */
[----:B0-----:R-:W-:Y:S01]  /*20150*/  IMAD.MOV.U32 R0, RZ, RZ, 0x1 ;  /* 0x00000001ff007424 */ /* 0x001fe200078e00ff */
[----:B------:R-:W-:Y:S01]  /*20160*/  LOP3.LUT R2, R2, 0xffffffbf, RZ, 0xc0, !PT ;  /* 0xffffffbf02027812 */ /* 0x000fe200078ec0ff */
[----:B------:R0:W-:Y:S01]  /*20170*/  STL [R1+0x10], RZ ;  /* 0x000010ff01007387 */ /* 0x0001e20000100800 */
[----:B------:R-:W-:Y:S01]  /*20180*/  ULDC.64 UR38, c[0x0][0x198] ;  /* 0x0000660000267ab9 */ /* 0x000fe20000000a00 */
[----:B------:R-:W-:Y:S01]  /*20190*/  ULDC UR36, c[0x0][0xc] ;  /* 0x0000030000247ab9 */ /* 0x000fe20000000800 */
[----:B------:R-:W-:Y:S01]  /*201a0*/  LOP3.LUT R2, R2, 0xfffffffd, RZ, 0xc0, !PT ;  /* 0xfffffffd02027812 */ /* 0x000fe200078ec0ff */
[----:B------:R0:W-:Y:S01]  /*201b0*/  STL [R1+0x14], R0 ;  /* 0x0000140001007387 */ /* 0x0001e20000100800 */
[----:B------:R-:W-:-:S03]  /*201c0*/  ULOP3.LUT UR37, UR60, 0x2, URZ, 0xfc, !UPT ;  /* 0x000000023c257892 */ /* 0x000fc6000f8efc3f */
[----:B------:R0:W-:Y:S04]  /*201d0*/  STL [R1+0x34], RZ ;  /* 0x000034ff01007387 */ /* 0x0001e80000100800 */
[----:B------:R0:W-:Y:S04]  /*201e0*/  STL [R1], RZ ;  /* 0x000000ff01007387 */ /* 0x0001e80000100800 */
[----:B------:R0:W-:Y:S01]  /*201f0*/  STL [R1+0x8], R0 ;  /* 0x0000080001007387 */ /* 0x0001e20000100800 */
[----:B-1----:R-:W-:-:S04]  /*20200*/  LOP3.LUT R4, R4, 0x7f, RZ, 0xc0, !PT ;  /* 0x0000007f04047812 */ /* 0x002fc800078ec0ff */
[C---:B------:R-:W-:Y:S02]  /*20210*/  ISETP.NE.AND P2, PT, R4.reuse, RZ, PT ;  /* 0x000000ff0400720c */ /* 0x040fe40003f45270 */
[----:B------:R-:W-:-:S11]  /*20220*/  ISETP.NE.OR P0, PT, R4, RZ, !P1 ;  /* 0x000000ff0400720c */ /* 0x000fd60004f05670 */
[----:B------:R-:W-:-:S04]  /*20230*/  @P2 LOP3.LUT R2, R2, 0x2, RZ, 0xfc, !PT ;  /* 0x0000000202022812 */ /* 0x000fc800078efcff */
[----:B------:R-:W-:-:S05]  /*20240*/  @P0 LOP3.LUT R2, R2, 0x40, RZ, 0xfc, !PT ;  /* 0x0000004002020812 */ /* 0x000fca00078efcff */
[----:B------:R0:W-:Y:S02]  /*20250*/  STL [R1+0x18], R2 ;  /* 0x0000180201007387 */ /* 0x0001e40000100800 */
.L_x_779:
[----:B01----:R-:W0:Y:S01]  /*20260*/  LDC.64 R2, c[0x0][0xc60] ;  /* 0x00031800ff027b82 */ /* 0x003e220000000a00 */
[----:B------:R-:W-:Y:S01]  /*20270*/  ULDC.64 UR4, c[0x0][0x208] ;  /* 0x0000820000047ab9 */ /* 0x000fe20000000a00 */
[----:B0-----:R-:W-:-:S05]  /*20280*/  IMAD.WIDE R2, R19, 0x4, R2 ;  /* 0x0000000413027825 */ /* 0x001fca00078e0202 */
[----:B------:R-:W2:Y:S01]  /*20290*/  LDG.E R11, desc[UR4][R2.64] ;  /* 0x00000004020b7981 */ /* 0x000ea2000c1e1900 */
[----:B------:R-:W-:Y:S05]  /*202a0*/  YIELD ;  /* 0x0000000000007946 */ /* 0x000fea0003800000 */
[----:B------:R-:W-:Y:S01]  /*202b0*/  ULDC.64 UR4, c[0x0][0xa28] ;  /* 0x00028a0000047ab9 */ /* 0x000fe20000000a00 */
[----:B------:R-:W-:Y:S02]  /*202c0*/  CS2R R4, SRZ ;  /* 0x0000000000047805 */ /* 0x000fe4000001ff00 */
[----:B------:R-:W-:Y:S01]  /*202d0*/  ISETP.NE.U32.AND P0, PT, RZ, UR4, PT ;  /* 0x00000004ff007c0c */ /* 0x000fe2000bf05070 */
[----:B------:R-:W-:Y:S01]  /*202e0*/  ULDC.64 UR8, c[0x0][0x208] ;  /* 0x0000820000087ab9 */ /* 0x000fe20000000a00 */
[----:B------:R-:W-:-:S02]  /*202f0*/  ULDC.64 UR6, c[0x0][0xa10] ;  /* 0x0002840000067ab9 */ /* 0x000fc40000000a00 */
[----:B------:R-:W-:Y:S02]  /*20300*/  ISETP.NE.AND.EX P0, PT, RZ, UR5, PT, P0 ;  /* 0x00000005ff007c0c */ /* 0x000fe4000bf05300 */
[----:B--2---:R-:W-:Y:S01]  /*20310*/  SHF.R.S32.HI R0, RZ, 0x1f, R11 ;  /* 0x0000001fff007819 */ /* 0x004fe2000001140b */
[----:B------:R-:W-:Y:S10]  /*20320*/  STL [R1+0x24], R11 ;  /* 0x0000240b01007387 */ /* 0x000ff40000100800 */
[----:B------:R-:W-:-:S04]  /*20330*/  @P0 LEA R2, P1, R11, UR4, 0x2 ;  /* 0x000000040b020c11 */ /* 0x000fc8000f8210ff */
        /* <DEDUP_REMOVED lines=9> */
[----:B------:R-:W-:Y:S02]  /*203d0*/  ISETP.NE.U32.AND P1, PT, RZ, UR4, PT ;  /* 0x00000004ff007c0c */ /* 0x000fe4000bf25070 */
[C---:B------:R-:W-:Y:S02]  /*203e0*/  SHF.L.U64.HI R0, R11.reuse, 0x2, R0 ;  /* 0x000000020b007819 */ /* 0x040fe40000010200 */
[----:B------:R-:W-:Y:S02]  /*203f0*/  ISETP.NE.AND.EX P1, PT, RZ, UR5, PT, P1 ;  /* 0x00000005ff007c0c */ /* 0x000fe4000bf25310 */
[----:B------:R-:W-:Y:S01]  /*20400*/  MOV R10, RZ ;  /* 0x000000ff000a7202 */ /* 0x000fe20000000f00 */
[----:B--2---:R0:W-:Y:S02]  /*20410*/  STL [R1+0x3c], R4 ;  /* 0x00003c0401007387 */ /* 0x0041e40000100800 */
[----:B0-----:R-:W-:-:S08]  /*20420*/  IMAD.SHL.U32 R4, R11, 0x4, RZ ;  /* 0x000000040b047824 */ /* 0x001fd000078e00ff */
[----:B------:R-:W-:Y:S01]  /*20430*/  @P1 IADD3 R8, P0, R4, UR4, RZ ;  /* 0x0000000404081c10 */ /* 0x000fe2000ff1e0ff */
[----:B------:R0:W-:Y:S03]  /*20440*/  STL [R1+0x2c], R4 ;  /* 0x00002c0401007387 */ /* 0x0001e60000100800 */
[----:B------:R-:W-:Y:S01]  /*20450*/  @P1 IADD3.X R9, R0, UR5, RZ, P0, !PT ;  /* 0x0000000500091c10 */ /* 0x000fe200087fe4ff */
[----:B------:R-:W-:Y:S01]  /*20460*/  ULDC.64 UR4, c[0x0][0xa08] ;  /* 0x0002820000047ab9 */ /* 0x000fe20000000a00 */
[----:B------:R1:W-:Y:S01]  /*20470*/  STL [R1+0x30], R0 ;  /* 0x0000300001007387 */ /* 0x0003e20000100800 */
[----:B------:R-:W-:Y:S02]  /*20480*/  IADD3 R2, P0, R4, UR4, RZ ;  /* 0x0000000404027c10 */ /* 0x000fe4000ff1e0ff */
[----:B------:R-:W-:Y:S02]  /*20490*/  ISETP.NE.U32.AND P2, PT, RZ, UR4, PT ;  /* 0x00000004ff007c0c */ /* 0x000fe4000bf45070 */
[----:B------:R-:W-:-:S02]  /*204a0*/  IADD3.X R3, R0, UR5, RZ, P0, !PT ;  /* 0x0000000500037c10 */ /* 0x000fc400087fe4ff */
[----:B------:R-:W-:Y:S01]  /*204b0*/  ISETP.NE.AND.EX P2, PT, RZ, UR5, PT, P2 ;  /* 0x00000005ff007c0c */ /* 0x000fe2000bf45320 */
[----:B------:R-:W-:Y:S01]  /*204c0*/  ULDC.64 UR4, c[0x0][0x3f8] ;  /* 0x0000fe0000047ab9 */ /* 0x000fe20000000a00 */
[----:B------:R-:W-:Y:S01]  /*204d0*/  IADD3 R6, P0, R4, UR6, RZ ;  /* 0x0000000604067c10 */ /* 0x000fe2000ff1e0ff */
[----:B------:R-:W-:-:S03]  /*204e0*/  UISETP.NE.U32.AND UP0, UPT, UR4, URZ, UPT ;  /* 0x0000003f0400728c */ /* 0x000fc6000bf05070 */
[----:B------:R-:W-:Y:S01]  /*204f0*/  ULDC UR4, c[0x0][0x404] ;  /* 0x0001010000047ab9 */ /* 0x000fe20000000800 */
[----:B------:R-:W-:Y:S01]  /*20500*/  UISETP.NE.AND.EX UP0, UPT, UR5, URZ, UPT, UP0 ;  /* 0x0000003f0500728c */ /* 0x000fe2000bf05300 */
[----:B------:R-:W-:Y:S02]  /*20510*/  IADD3.X R7, R0, UR7, RZ, P0, !PT ;  /* 0x0000000700077c10 */ /* 0x000fe400087fe4ff */
[----:B------:R-:W-:Y:S01]  /*20520*/  ULDC UR5, c[0x0][0x2e0] ;  /* 0x0000b80000057ab9 */ /* 0x000fe20000000800 */
[----:B------:R-:W-:Y:S02]  /*20530*/  USEL UR4, UR4, 0x1, UP0 ;  /* 0x0000000104047887 */ /* 0x000fe40008000000 */
[----:B------:R2:W5:Y:S02]  /*20540*/  @P2 LDG.E R10, desc[UR8][R2.64] ;  /* 0x00000008020a2981 */ /* 0x000564000c1e1900 */
[----:B------:R-:W-:Y:S01]  /*20550*/  UIMAD UR4, UR4, UR5, URZ ;  /* 0x00000005040472a4 */ /* 0x000fe2000f8e023f */
[----:B------:R-:W-:-:S05]  /*20560*/  ISETP.NE.U32.AND P0, PT, RZ, UR6, PT ;  /* 0x00000006ff007c0c */ /* 0x000fca000bf05070 */
[----:B0-----:R-:W-:Y:S01]  /*20570*/  IMAD.U32 R4, RZ, RZ, UR4 ;  /* 0x00000004ff047e24 */ /* 0x001fe2000f8e00ff */
[----:B------:R-:W-:Y:S01]  /*20580*/  ULDC UR4, c[0x0][0x338] ;  /* 0x0000ce0000047ab9 */ /* 0x000fe20000000800 */
[----:B------:R-:W-:Y:S01]  /*20590*/  ISETP.NE.AND.EX P0, PT, RZ, UR7, PT, P0 ;  /* 0x00000007ff007c0c */ /* 0x000fe2000bf05300 */
[----:B-1----:R-:W-:-:S03]  /*205a0*/  IMAD.U32 R0, RZ, RZ, UR4 ;  /* 0x00000004ff007e24 */ /* 0x002fc6000f8e00ff */
[----:B------:R2:W5:Y:S01]  /*205b0*/  @P1 LDG.E R4, desc[UR8][R8.64] ;  /* 0x0000000808041981 */ /* 0x000562000c1e1900 */
[----:B------:R-:W-:Y:S08]  /*205c0*/  @P1 BRA `(.L_x_691) ;  /* 0x0000000000141947 */ /* 0x000ff00003800000 */
[----:B------:R-:W-:Y:S05]  /*205d0*/  @!P2 BRA `(.L_x_691) ;  /* 0x000000000010a947 */ /* 0x000fea0003800000 */
[----:B------:R-:W-:Y:S02]  /*205e0*/  ULDC.64 UR4, c[0x0][0x208] ;  /* 0x0000820000047ab9 */ /* 0x000fe40000000a00 */
[----:B-----5:R-:W3:Y:S04]  /*205f0*/  LDG.E R4, desc[UR4][R2.64] ;  /* 0x0000000402047981 */ /* 0x020ee8000c1e1900 */
[----:B--2---:R-:W3:Y:S02]  /*20600*/  LDG.E R2, desc[UR4][R2.64+0x4] ;  /* 0x0000040402027981 */ /* 0x004ee4000c1e1900 */
[----:B---3--:R-:W-:-:S07]  /*20610*/  IMAD.IADD R4, R2, 0x1, -R4 ;  /* 0x0000000102047824 */ /* 0x008fce00078e0a04 */
.L_x_691:
[----:B------:R-:W-:Y:S02]  /*20620*/  ULDC.64 UR4, c[0x0][0x208] ;  /* 0x0000820000047ab9 */ /* 0x000fe40000000a00 */
[----:B--2---:R-:W2:Y:S04]  /*20630*/  @P0 LDG.E R2, desc[UR4][R6.64] ;  /* 0x0000000406020981 */ /* 0x004ea8000c1e1900 */
[----:B------:R-:W2:Y:S01]  /*20640*/  @P0 LDG.E R3, desc[UR4][R6.64+0x4] ;  /* 0x0000040406030981 */ /* 0x000ea2000c1e1900 */
[----:B-----5:R-:W-:Y:S01]  /*20650*/  IMAD.IADD R4, R4, 0x1, -R5 ;  /* 0x0000000104047824 */ /* 0x020fe200078e0a05 */
[----:B------:R-:W-:Y:S01]  /*20660*/  BSSY B0, `(.L_x_692) ;  /* 0x0000108000007945 */ /* 0x000fe20003800000 */
[----:B------:R-:W-:Y:S01]  /*20670*/  PLOP3.LUT P2, PT, PT, PT, PT, 0x80, 0x0 ;  /* 0x000000000000781c */ /* 0x000fe20003f4f070 */
[----:B--2---:R-:W-:-:S04]  /*20680*/  @P0 IMAD.IADD R0, R3, 0x1, -R2 ;  /* 0x0000000103000824 */ /* 0x004fc800078e0a02 */
[----:B------:R-:W-:-:S04]  /*20690*/  IMAD.IADD R8, R4, 0x1, R0 ;  /* 0x0000000104087824 */ /* 0x000fc800078e0200 */
[----:B------:R-:W-:Y:S01]  /*206a0*/  VIADD R2, R8, 0x4f ;  /* 0x0000004f08027836 */ /* 0x000fe20000000000 */
[----:B------:R0:W-:Y:S03]  /*206b0*/  STL [R1+0x38], R8 ;  /* 0x0000380801007387 */ /* 0x0001e60000100800 */
[----:B------:R-:W-:-:S05]  /*206c0*/  IMAD.HI R2, R2, 0x66666667, RZ ;  /* 0x6666666702027827 */ /* 0x000fca00078e02ff */
[----:B------:R-:W-:-:S04]  /*206d0*/  SHF.R.U32.HI R3, RZ, 0x1f, R2 ;  /* 0x0000001fff037819 */ /* 0x000fc80000011602 */
[----:B0-----:R-:W-:-:S05]  /*206e0*/  LEA.HI.SX32 R8, R2, R3, 0x1b ;  /* 0x0000000302087211 */ /* 0x001fca00078fdaff */
[--C-:B------:R-:W-:Y:S01]  /*206f0*/  IMAD R2, R8, 0x50, -R4.reuse ;  /* 0x0000005008027824 */ /* 0x100fe200078e0a04 */
[----:B------:R0:W-:Y:S01]  /*20700*/  STL [R1+0x28], R8 ;  /* 0x0000280801007387 */ /* 0x0001e20000100800 */
[----:B------:R-:W-:-:S03]  /*20710*/  IMAD.MOV R4, RZ, RZ, -R4 ;  /* 0x000000ffff047224 */ /* 0x000fc600078e0a04 */
[----:B------:R-:W-:Y:S02]  /*20720*/  VIMNMX R0, R2, R0, PT ;  /* 0x0000000002007248 */ /* 0x000fe40003fe0100 */
[----:B------:R-:W-:-:S04]  /*20730*/  VIMNMX R2, RZ, R4, !PT ;  /* 0x00000004ff027248 */ /* 0x000fc80007fe0100 */
[----:B------:R-:W-:Y:S01]  /*20740*/  ISETP.GT.AND P1, PT, R0, R2, PT ;  /* 0x000000020000720c */ /* 0x000fe20003f24270 */
[----:B0-----:R-:W-:-:S04]  /*20750*/  IMAD.WIDE.U32 R8, R2, -0x33333333, RZ ;  /* 0xcccccccd02087825 */ /* 0x001fc800078e00ff */
[----:B------:R-:W-:-:S06]  /*20760*/  IMAD.MOV.U32 R8, RZ, RZ, RZ ;  /* 0x000000ffff087224 */ /* 0x000fcc00078e00ff */
[----:B------:R0:W5:Y:S02]  /*20770*/  @P0 LDG.E R8, desc[UR4][R6.64] ;  /* 0x0000000406080981 */ /* 0x000164000c1e1900 */
[----:B------:R-:W-:Y:S01]  /*20780*/  @P1 VIADD R3, R0, 0x4f ;  /* 0x0000004f00031836 */ /* 0x000fe20000000000 */
[----:B------:R-:W-:-:S03]  /*20790*/  SHF.R.U32.HI R0, RZ, 0x6, R9 ;  /* 0x00000006ff007819 */ /* 0x000fc60000011609 */
[----:B------:R-:W-:-:S04]  /*207a0*/  @P1 IMAD.HI R2, R3, 0x66666667, RZ ;  /* 0x6666666703021827 */ /* 0x000fc800078e02ff */
[----:B------:R-:W-:Y:S01]  /*207b0*/  IMAD.MOV.U32 R4, RZ, RZ, R0 ;  /* 0x000000ffff047224 */ /* 0x000fe200078e0000 */
[----:B------:R-:W-:-:S04]  /*207c0*/  @P1 SHF.R.U32.HI R3, RZ, 0x1f, R2 ;  /* 0x0000001fff031819 */ /* 0x000fc80000011602 */
[----:B------:R-:W-:Y:S01]  /*207d0*/  @P1 LEA.HI.SX32 R4, R2, R3, 0x1b ;  /* 0x0000000302041211 */ /* 0x000fe200078fdaff */
[----:B------:R-:W-:-:S05]  /*207e0*/  IMAD.IADD R2, R10, 0x1, R5 ;  /* 0x000000010a027824 */ /* 0x000fca00078e0205 */
[----:B------:R0:W-:Y:S01]  /*207f0*/  STL [R1+0x4], R2 ;  /* 0x0000040201007387 */ /* 0x0001e20000100800 */
[----:B------:R-:W-:-:S13]  /*20800*/  ISETP.GT.AND P1, PT, R4, R0, PT ;  /* 0x000000000400720c */ /* 0x000fda0003f24270 */
[----:B0-----:R-:W-:Y:S05]  /*20810*/  @!P1 BRA `(.L_x_693) ;  /* 0x0000000c00b09947 */ /* 0x001fea0003800000 */
[----:B------:R-:W0:Y:S01]  /*20820*/  LDC R2, c[0x0][0x428] ;  /* 0x00010a00ff027b82 */ /* 0x000e220000000800 */
[----:B------:R-:W-:Y:S01]  /*20830*/  UMOV UR4, 0xffffffff ;  /* 0xffffffff00047882 */ /* 0x000fe20000000000 */
[----:B0-----:R-:W-:Y:S01]  /*20840*/  ISETP.NE.AND P1, PT, R2, 0x1, PT ;  /* 0x000000010200780c */ /* 0x001fe20003f25270 */
[----:B------:R-:W-:-:S12]  /*20850*/  IMAD.MOV.U32 R2, RZ, RZ, R18 ;  /* 0x000000ffff027224 */ /* 0x000fd800078e0012 */
[----:B------:R-:W0:Y:S08]  /*20860*/  @P1 LDC R3, c[0x0][0x42c] ;  /* 0x00010b00ff031b82 */ /* 0x000e300000000800 */
[----:B------:R-:W1:Y:S01]  /*20870*/  @P1 LDC R5, c[0x0][0x430] ;  /* 0x00010c00ff051b82 */ /* 0x000e620000000800 */
[----:B0-----:R-:W-:-:S05]  /*20880*/  @P1 IMAD.HI.U32 R3, R18, R3, RZ ;  /* 0x0000000312031227 */ /* 0x001fca00078e00ff */
[----:B-1----:R-:W-:Y:S02]  /*20890*/  @P1 SHF.R.U32.HI R2, RZ, R5, R3 ;  /* 0x00000005ff021219 */ /* 0x002fe40000011603 */
[----:B------:R-:W-:Y:S01]  /*208a0*/  SEL R3, R11, RZ, !P0 ;  /* 0x000000ff0b037207 */ /* 0x000fe20004000000 */
[----:B------:R-:W-:Y:S06]  /*208b0*/  BRA.DIV UR4, `(.L_x_694) ;  /* 0x0000005a04bc7947 */ /* 0x000fec000b800000 */
.L_x_822:
[----:B------:R-:W-:-:S03]  /*208c0*/  UMOV UR4, 0xffffffff ;  /* 0xffffffff00047882 */ /* 0x000fc60000000000 */
[----:B------:R-:W-:Y:S05]  /*208d0*/  BRA.DIV UR4, `(.L_x_695) ;  /* 0x0000005a04e87947 */ /* 0x000fea000b800000 */
[----:B------:R-:W-:-:S13]  /*208e0*/  ELECT P6, URZ, PT ;  /* 0x00000000003f782f */ /* 0x000fda00038c0000 */
.L_x_825:
[----:B------:R-:W2:Y:S01]  /*208f0*/  LDL R5, [R1+0x34] ;  /* 0x0000340001057983 */ /* 0x000ea20000100800 */
[----:B------:R-:W-:Y:S01]  /*20900*/  BSSY B1, `(.L_x_696) ;  /* 0x000000b000017945 */ /* 0x000fe20003800000 */
[----:B------:R-:W0:Y:S01]  /*20910*/  S2R R9, SR_CgaCtaId ;  /* 0x0000000000097919 */ /* 0x000e220000008800 */
[----:B--2---:R-:W-:-:S05]  /*20920*/  VIADD R5, R5, 0x1 ;  /* 0x0000000105057836 */ /* 0x004fca0000000000 */
[----:B------:R-:W-:-:S04]  /*20930*/  LEA.HI R6, R5, R5, RZ, 0x1 ;  /* 0x0000000505067211 */ /* 0x000fc800078f08ff */
[----:B------:R-:W-:-:S05]  /*20940*/  LOP3.LUT R6, R6, 0xfffffffe, RZ, 0xc0, !PT ;  /* 0xfffffffe06067812 */ /* 0x000fca00078ec0ff */
[----:B------:R-:W-:Y:S01]  /*20950*/  IMAD.IADD R5, R5, 0x1, -R6 ;  /* 0x0000000105057824 */ /* 0x000fe200078e0a06 */
[----:B------:R-:W-:-:S04]  /*20960*/  MOV R6, 0x400 ;  /* 0x0000040000067802 */ /* 0x000fc80000000f00 */
[----:B0-----:R-:W-:Y:S02]  /*20970*/  LEA R9, R9, R6, 0x18 ;  /* 0x0000000609097211 */ /* 0x001fe400078ec0ff */
[----:B------:R-:W-:-:S04]  /*20980*/  SHF.L.U32 R5, R5, 0x1f, RZ ;  /* 0x0000001f05057819 */ /* 0x000fc800000006ff */
[----:B------:R-:W0:Y:S02]  /*20990*/  SYNCS.PHASECHK.TRANS64.TRYWAIT P0, [R9+URZ+0x38820], R5 ;  /* 0x03882005090075a7 */ /* 0x000e24000800017f */
[----:B0-----:R-:W-:Y:S05]  /*209a0*/  @!P0 BRA `(.L_x_697) ;  /* 0x0000005800d48947 */ /* 0x001fea0003800000 */
.L_x_826:
[----:B------:R-:W-:Y:S05]  /*209b0*/  BSYNC B1 ;  /* 0x0000000000017941 */ /* 0x000fea0003800000 */
.L_x_696:
[----:B------:R-:W-:Y:S04]  /*209c0*/  BSSY B1, `(.L_x_698) ;  /* 0x000005a000017945 */ /* 0x000fe80003800000 */
[----:B------:R-:W-:Y:S05]  /*209d0*/  @!P6 BRA `(.L_x_699) ;  /* 0x000000040060e947 */ /* 0x000fea0003800000 */
[----:B------:R-:W0:Y:S04]  /*209e0*/  LDL R7, [R1+0x10] ;  /* 0x0000100001077983 */ /* 0x000e280000100800 */
[----:B------:R-:W2:Y:S01]  /*209f0*/  LDL R6, [R1+0x14] ;  /* 0x0000140001067983 */ /* 0x000ea20000100800 */
[----:B0-----:R-:W-:Y:S01]  /*20a00*/  IMAD R5, R7, 0x8, R9 ;  /* 0x0000000807057824 */ /* 0x001fe200078e0209 */
[----:B--2---:R-:W-:-:S04]  /*20a10*/  SHF.L.U32 R10, R6, 0x1f, RZ ;  /* 0x0000001f060a7819 */ /* 0x004fc800000006ff */
[----:B------:R-:W0:Y:S02]  /*20a20*/  SYNCS.PHASECHK.TRANS64.TRYWAIT P0, [R5+URZ+0x388a0], R10 ;  /* 0x0388a00a050075a7 */ /* 0x000e24000800017f */
[----:B0-----:R-:W-:Y:S05]  /*20a30*/  @!P0 BRA `(.L_x_700) ;  /* 0x0000005800c48947 */ /* 0x001fea0003800000 */
.L_x_827:
[----:B------:R-:W1:Y:S02]  /*20a40*/  S2R R6, SR_TID.X ;  /* 0x0000000000067919 */ /* 0x000e640000002100 */
[----:B-1----:R-:W-:-:S04]  /*20a50*/  LOP3.LUT R6, R6, 0x7f, RZ, 0xc0, !PT ;  /* 0x0000007f06067812 */ /* 0x002fc800078ec0ff */
[----:B------:R-:W-:-:S13]  /*20a60*/  ISETP.NE.AND P1, PT, R6, RZ, PT ;  /* 0x000000ff0600720c */ /* 0x000fda0003f25270 */
        /* <DEDUP_REMOVED lines=8> */
.L_x_701:
[----:B-1----:R-:W2:Y:S01]  /*20af0*/  LDL R6, [R1+0x10] ;  /* 0x0000100001067983 */ /* 0x002ea20000100800 */
[----:B------:R-:W-:Y:S01]  /*20b00*/  R2UR UR9, R5 ;  /* 0x00000000050972ca */ /* 0x000fe200000e0000 */
[----:B-----5:R-:W-:Y:S01]  /*20b10*/  IMAD R7, R4, 0x50, R8 ;  /* 0x0000005004077824 */ /* 0x020fe200078e0208 */
[----:B------:R-:W-:Y:S01]  /*20b20*/  UIADD3 UR4, UP0, UR38, 0x570, URZ ;  /* 0x0000057026047890 */ /* 0x000fe2000ff1e03f */
[----:B------:R-:W-:Y:S01]  /*20b30*/  R2UR UR12, R2 ;  /* 0x00000000020c72ca */ /* 0x000fe200000e0000 */
[----:B------:R-:W-:Y:S01]  /*20b40*/  UMOV UR10, URZ ;  /* 0x0000003f000a7c82 */ /* 0x000fe20008000000 */
[----:B------:R-:W-:Y:S01]  /*20b50*/  VIADD R7, R7, 0xffffffb0 ;  /* 0xffffffb007077836 */ /* 0x000fe20000000000 */
[----:B------:R-:W-:Y:S01]  /*20b60*/  R2UR UR13, R3 ;  /* 0x00000000030d72ca */ /* 0x000fe200000e0000 */
[----:B------:R-:W-:Y:S01]  /*20b70*/  UIADD3.X UR5, URZ, UR39, URZ, UP0, !UPT ;  /* 0x000000273f057290 */ /* 0x000fe200087fe43f */
[----:B------:R-:W-:Y:S02]  /*20b80*/  UMOV UR6, 0x0 ;  /* 0x0000000000067882 */ /* 0x000fe40000000000 */
[----:B------:R-:W-:Y:S01]  /*20b90*/  R2UR UR11, R7 ;  /* 0x00000000070b72ca */ /* 0x000fe200000e0000 */
[----:B------:R-:W-:Y:S01]  /*20ba0*/  UMOV UR7, 0x12f00000 ;  /* 0x12f0000000077882 */ /* 0x000fe20000000000 */
[----:B------:R-:W-:Y:S01]  /*20bb0*/  UMOV UR17, 0x40 ;  /* 0x0000004000117882 */ /* 0x000fe20000000000 */
[----:B------:R-:W-:Y:S01]  /*20bc0*/  UIADD3 UR9, UR9, 0x38890, URZ ;  /* 0x0003889009097890 */ /* 0x000fe2000fffe03f */
[----:B--2---:R-:W-:-:S05]  /*20bd0*/  IMAD R6, R6, 0xa000, R9 ;  /* 0x0000a00006067824 */ /* 0x004fca00078e0209 */
[----:B------:R-:W-:-:S13]  /*20be0*/  R2UR UR16, R6 ;  /* 0x00000000061072ca */ /* 0x000fda00000e0000 */
[----:B------:R-:W-:Y:S02]  /*20bf0*/  UIADD3 UR8, UR16, 0x24400, URZ ;  /* 0x0002440010087890 */ /* 0x000fe4000fffe03f */
        /* <DEDUP_REMOVED lines=14> */
[----:B------:R1:W-:Y:S01]  /*20ce0*/  UTMALDG.4D [UR8], [UR4], desc[UR6] ;  /* 0x00000608040075b4 */ /* 0x0003e20008019000 */
[----:B------:R-:W2:Y:S02]  /*20cf0*/  SYNCS.PHASECHK.TRANS64.TRYWAIT P0, [R5+URZ+0x388c0], R10 ;  /* 0x0388c00a050075a7 */ /* 0x000ea4000800017f */
[----:B-12---:R-:W-:Y:S05]  /*20d00*/  @!P0 BRA `(.L_x_702) ;  /* 0x0000005800248947 */ /* 0x006fea0003800000 */
.L_x_828:
[----:B------:R-:W-:Y:S05]  /*20d10*/  @P1 BRA `(.L_x_703) ;  /* 0x00000000001c1947 */ /* 0x000fea0003800000 */
[----:B------:R-:W2:Y:S01]  /*20d20*/  S2R R11, SR_TID.X ;  /* 0x00000000000b7919 */ /* 0x000ea20000002100 */
[----:B01----:R-:W-:-:S04]  /*20d30*/  IMAD.MOV.U32 R10, RZ, RZ, 0xa000 ;  /* 0x0000a000ff0a7424 */ /* 0x003fc800078e00ff */
[----:B------:R3:W-:Y:S01]  /*20d40*/  SYNCS.ARRIVE.TRANS64 RZ, [R5+URZ+0x388b0], R10 ;  /* 0x0388b00a05ff79a7 */ /* 0x0007e2000800003f */
[----:B--2---:R-:W-:-:S04]  /*20d50*/  LOP3.LUT R11, R11, 0x1f, RZ, 0xc0, !PT ;  /* 0x0000001f0b0b7812 */ /* 0x004fc800078ec0ff */
[----:B------:R-:W-:-:S13]  /*20d60*/  ISETP.NE.AND P0, PT, R11, RZ, PT ;  /* 0x000000ff0b00720c */ /* 0x000fda0003f05270 */
[----:B---3--:R-:W-:Y:S05]  /*20d70*/  @!P0 BRA `(.L_x_703) ;  /* 0x0000000000048947 */ /* 0x008fea0003800000 */
[----:B------:R-:W-:Y:S01]  /*20d80*/  BPT.TRAP 0x1 ;  /* 0x000000040000795c */ /* 0x000fe20000300000 */
.L_x_703:
[----:B------:R-:W-:Y:S01]  /*20d90*/  R2UR UR16, R6 ;  /* 0x00000000061072ca */ /* 0x000fe200000e0000 */
[----:B------:R-:W-:Y:S01]  /*20da0*/  UIADD3 UR4, UP0, UR38, 0x670, URZ ;  /* 0x0000067026047890 */ /* 0x000fe2000ff1e03f */
[----:B------:R-:W-:Y:S01]  /*20db0*/  R2UR UR9, R5 ;  /* 0x00000000050972ca */ /* 0x000fe200000e0000 */
[----:B------:R-:W-:Y:S01]  /*20dc0*/  UMOV UR10, URZ ;  /* 0x0000003f000a7c82 */ /* 0x000fe20008000000 */
[----:B------:R-:W-:Y:S01]  /*20dd0*/  R2UR UR11, R7 ;  /* 0x00000000070b72ca */ /* 0x000fe200000e0000 */
[----:B------:R-:W-:Y:S01]  /*20de0*/  UIADD3.X UR5, URZ, UR39, URZ, UP0, !UPT ;  /* 0x000000273f057290 */ /* 0x000fe200087fe43f */
[----:B------:R-:W-:Y:S01]  /*20df0*/  R2UR UR12, R2 ;  /* 0x00000000020c72ca */ /* 0x000fe200000e0000 */
[----:B------:R-:W-:Y:S01]  /*20e00*/  UMOV UR6, 0x0 ;  /* 0x0000000000067882 */ /* 0x000fe20000000000 */
[----:B------:R-:W-:Y:S01]  /*20e10*/  R2UR UR13, R3 ;  /* 0x00000000030d72ca */ /* 0x000fe200000e0000 */
[----:B------:R-:W-:Y:S01]  /*20e20*/  UMOV UR7, 0x12f00000 ;  /* 0x12f0000000077882 */ /* 0x000fe20000000000 */
[----:B------:R-:W-:-:S03]  /*20e30*/  UMOV UR17, 0x40 ;  /* 0x0000004000117882 */ /* 0x000fc60000000000 */
[----:B------:R-:W-:Y:S02]  /*20e40*/  UIADD3 UR8, UR16, 0x400, URZ ;  /* 0x0000040010087890 */ /* 0x000fe4000fffe03f */
[----:B------:R-:W-:Y:S02]  /*20e50*/  UIADD3 UR9, UR9, 0x388b0, URZ ;  /* 0x000388b009097890 */ /* 0x000fe4000fffe03f */
[----:B------:R-:W-:Y:S02]  /*20e60*/  UIADD3 UR14, UR16, 0x2c00, URZ ;  /* 0x00002c00100e7890 */ /* 0x000fe4000fffe03f */
[----:B------:R-:W-:Y:S02]  /*20e70*/  UIADD3 UR15, UR16, 0x5400, URZ ;  /* 0x00005400100f7890 */ /* 0x000fe4000fffe03f */
[----:B------:R-:W-:-:S03]  /*20e80*/  UIADD3 UR16, UR16, 0x7c00, URZ ;  /* 0x00007c0010107890 */ /* 0x000fc6000fffe03f */
        /* <DEDUP_REMOVED lines=13> */
.L_x_699:
[----:B------:R-:W-:Y:S05]  /*20f60*/  BSYNC B1 ;  /* 0x0000000000017941 */ /* 0x000fea0003800000 */
.L_x_698:
[----:B01----:R-:W2:Y:S04]  /*20f70*/  LDL.LU R5, [R1+0x10] ;  /* 0x0000100001057983 */ /* 0x003ea80000300800 */
[----:B------:R-:W3:Y:S01]  /*20f80*/  LDL.LU R7, [R1+0x14] ;  /* 0x0000140001077983 */ /* 0x000ee20000300800 */
[----:B------:R-:W-:Y:S01]  /*20f90*/  PLOP3.LUT P2, PT, PT, PT, PT, 0x8, 0x0 ;  /* 0x000000000000781c */ /* 0x000fe20003f4e170 */
[----:B--2---:R-:W-:-:S05]  /*20fa0*/  VIADD R5, R5, 0x1 ;  /* 0x0000000105057836 */ /* 0x004fca0000000000 */
[----:B------:R-:W-:-:S04]  /*20fb0*/  ISETP.NE.AND P0, PT, R5, 0x2, PT ;  /* 0x000000020500780c */ /* 0x000fc80003f05270 */
[----:B------:R-:W-:Y:S02]  /*20fc0*/  SEL R6, RZ, 0x1, P0 ;  /* 0x00000001ff067807 */ /* 0x000fe40000000000 */
[----:B------:R-:W-:Y:S02]  /*20fd0*/  SEL R10, R5, RZ, P0 ;  /* 0x000000ff050a7207 */ /* 0x000fe40000000000 */
[----:B---3--:R-:W-:Y:S02]  /*20fe0*/  LOP3.LUT R7, R7, R6, RZ, 0x3c, !PT ;  /* 0x0000000607077212 */ /* 0x008fe400078e3cff */
[----:B------:R-:W-:Y:S01]  /*20ff0*/  IADD3 R5, R4, -0x2, RZ ;  /* 0xfffffffe04057810 */ /* 0x000fe20007ffe0ff */
[----:B------:R0:W-:Y:S03]  /*21000*/  STL [R1+0x10], R10 ;  /* 0x0000100a01007387 */ /* 0x0001e60000100800 */
[----:B------:R-:W-:Y:S01]  /*21010*/  ISETP.GE.AND P0, PT, R5, R0, PT ;  /* 0x000000000500720c */ /* 0x000fe20003f06270 */
[----:B------:R0:W-:-:S12]  /*21020*/  STL [R1+0x14], R7 ;  /* 0x0000140701007387 */ /* 0x0001d80000100800 */
[----:B0-----:R-:W-:Y:S05]  /*21030*/  @!P0 BRA `(.L_x_693) ;  /* 0x0000000400a88947 */ /* 0x001fea0003800000 */
[C---:B-----5:R-:W-:Y:S02]  /*21040*/  IMAD R5, R4.reuse, 0x50, R8 ;  /* 0x0000005004057824 */ /* 0x060fe400078e0208 */
[----:B------:R-:W-:Y:S02]  /*21050*/  VIADD R4, R4, 0xffffffff ;  /* 0xffffffff04047836 */ /* 0x000fe40000000000 */
[----:B------:R-:W-:-:S07]  /*21060*/  VIADD R5, R5, 0xffffff60 ;  /* 0xffffff6005057836 */ /* 0x000fce0000000000 */
.L_x_710:
[----:B------:R-:W-:Y:S05]  /*21070*/  YIELD ;  /* 0x0000000000007946 */ /* 0x000fea0003800000 */
[----:B------:R-:W-:Y:S04]  /*21080*/  BSSY B1, `(.L_x_704) ;  /* 0x0000058000017945 */ /* 0x000fe80003800000 */
[----:B0-----:R-:W-:Y:S05]  /*21090*/  @!P6 BRA `(.L_x_705) ;  /* 0x000000040058e947 */ /* 0x001fea0003800000 */
[----:B------:R-:W2:Y:S04]  /*210a0*/  LDL R6, [R1+0x10] ;  /* 0x0000100001067983 */ /* 0x000ea80000100800 */
[----:B------:R-:W3:Y:S01]  /*210b0*/  LDL R7, [R1+0x14] ;  /* 0x0000140001077983 */ /* 0x000ee20000100800 */
[----:B--2---:R-:W-:Y:S01]  /*210c0*/  IMAD R6, R6, 0x8, R9 ;  /* 0x0000000806067824 */ /* 0x004fe200078e0209 */
[----:B---3--:R-:W-:-:S04]  /*210d0*/  SHF.L.U32 R7, R7, 0x1f, RZ ;  /* 0x0000001f07077819 */ /* 0x008fc800000006ff */
[----:B------:R-:W0:Y:S02]  /*210e0*/  SYNCS.PHASECHK.TRANS64.TRYWAIT P0, [R6+URZ+0x388a0], R7 ;  /* 0x0388a007060075a7 */ /* 0x000e24000800017f */
[----:B0-----:R-:W-:Y:S05]  /*210f0*/  @!P0 BRA `(.L_x_706) ;  /* 0x00000054003c8947 */ /* 0x001fea0003800000 */
.L_x_829:
        /* <DEDUP_REMOVED lines=11> */
.L_x_707:
[----:B-1----:R-:W2:Y:S01]  /*211b0*/  LDL R8, [R1+0x10] ;  /* 0x0000100001087983 */ /* 0x002ea20000100800 */
        /* <DEDUP_REMOVED lines=8> */
[----:B------:R-:W-:Y:S01]  /*21240*/  UMOV UR7, 0x12f00000 ;  /* 0x12f0000000077882 */ /* 0x000fe20000000000 */
[----:B------:R-:W-:-:S04]  /*21250*/  UMOV UR17, 0x40 ;  /* 0x0000004000117882 */ /* 0x000fc80000000000 */
        /* <DEDUP_REMOVED lines=21> */
.L_x_830:
        /* <DEDUP_REMOVED lines=8> */
.L_x_709:
        /* <DEDUP_REMOVED lines=29> */
.L_x_705:
[----:B------:R-:W-:Y:S05]  /*21600*/  BSYNC B1 ;  /* 0x0000000000017941 */ /* 0x000fea0003800000 */
.L_x_704:
[----:B01----:R-:W2:Y:S04]  /*21610*/  LDL.LU R6, [R1+0x10] ;  /* 0x0000100001067983 */ /* 0x003ea80000300800 */
[----:B------:R-:W3:Y:S01]  /*21620*/  LDL.LU R7, [R1+0x14] ;  /* 0x0000140001077983 */ /* 0x000ee20000300800 */
[----:B------:R-:W-:Y:S02]  /*21630*/  VIADD R4, R4, 0xffffffff ;  /* 0xffffffff04047836 */ /* 0x000fe40000000000 */
[----:B------:R-:W-:Y:S02]  /*21640*/  VIADD R5, R5, 0xffffffb0 ;  /* 0xffffffb005057836 */ /* 0x000fe40000000000 */
[----:B--2---:R-:W-:-:S05]  /*21650*/  VIADD R6, R6, 0x1 ;  /* 0x0000000106067836 */ /* 0x004fca0000000000 */
[----:B------:R-:W-:-:S04]  /*21660*/  ISETP.NE.AND P0, PT, R6, 0x2, PT ;  /* 0x000000020600780c */ /* 0x000fc80003f05270 */
[----:B------:R-:W-:Y:S02]  /*21670*/  SEL R8, R6, RZ, P0 ;  /* 0x000000ff06087207 */ /* 0x000fe40000000000 */
[----:B------:R-:W-:Y:S02]  /*21680*/  SEL R6, RZ, 0x1, P0 ;  /* 0x00000001ff067807 */ /* 0x000fe40000000000 */
[----:B------:R-:W-:Y:S01]  /*21690*/  ISETP.GT.AND P0, PT, R4, R0, PT ;  /* 0x000000000400720c */ /* 0x000fe20003f04270 */
[----:B------:R0:W-:Y:S01]  /*216a0*/  STL [R1+0x10], R8 ;  /* 0x0000100801007387 */ /* 0x0001e20000100800 */
[----:B---3--:R-:W-:-:S05]  /*216b0*/  LOP3.LUT R7, R7, R6, RZ, 0x3c, !PT ;  /* 0x0000000607077212 */ /* 0x008fca00078e3cff */
[----:B------:R0:W-:Y:S06]  /*216c0*/  STL [R1+0x14], R7 ;  /* 0x0000140701007387 */ /* 0x0001ec0000100800 */
[----:B------:R-:W-:Y:S05]  /*216d0*/  @P0 BRA `(.L_x_710) ;  /* 0xfffffff800640947 */ /* 0x000fea000383ffff */
.L_x_693:
[----:B------:R-:W-:Y:S05]  /*216e0*/  BSYNC B0 ;  /* 0x0000000000007941 */ /* 0x000fea0003800000 */
.L_x_692:
[----:B------:R-:W2:Y:S01]  /*216f0*/  LDL R6, [R1+0x38] ;  /* 0x0000380001067983 */ /* 0x000ea20000100800 */
[----:B------:R-:W-:Y:S05]  /*21700*/  @!P2 WARPSYNC.ALL ;  /* 0x000000000000a948 */ /* 0x000fea0003800000 */
[----:B------:R-:W-:Y:S01]  /*21710*/  BSSY B6, `(.L_x_711) ;  /* 0x000036c000067945 */ /* 0x000fe20003800000 */
[----:B------:R-:W-:Y:S01]  /*21720*/  @!P2 BAR.SYNC.DEFER_BLOCKING 0xc, 0x120 ;  /* 0x030480000000ab1d */ /* 0x000fe20000010000 */
[----:B--2---:R-:W-:-:S13]  /*21730*/  ISETP.GT.AND P0, PT, R6, RZ, PT ;  /* 0x000000ff0600720c */ /* 0x004fda0003f04270 */
[----:B------:R-:W-:Y:S05]  /*21740*/  @P0 BRA `(.L_x_712) ;  /* 0x0000000000480947 */ /* 0x000fea0003800000 */
[----:B------:R-:W1:Y:S02]  /*21750*/  S2R R6, SR_TID.X ;  /* 0x0000000000067919 */ /* 0x000e640000002100 */
[----:B-1----:R-:W-:-:S04]  /*21760*/  LOP3.LUT R6, R6, 0x1f, RZ, 0xc0, !PT ;  /* 0x0000001f06067812 */ /* 0x002fc800078ec0ff */
[----:B------:R-:W-:-:S13]  /*21770*/  ISETP.NE.AND P1, PT, R6, RZ, PT ;  /* 0x000000ff0600720c */ /* 0x000fda0003f25270 */
[----:B------:R-:W-:Y:S05]  /*21780*/  @P1 BRA `(.L_x_713) ;  /* 0x0000003400901947 */ /* 0x000fea0003800000 */
[----:B0-----:R-:W0:Y:S01]  /*21790*/  S2R R7, SR_LANEID ;  /* 0x0000000000077919 */ /* 0x001e220000000000 */
[----:B------:R-:W-:Y:S01]  /*217a0*/  VOTEU.ANY UR4, UPT, PT ;  /* 0x0000000000047886 */ /* 0x000fe200038e0100 */
[----:B------:R-:W1:Y:S01]  /*217b0*/  LDC.64 R2, c[0x0][0xc38] ;  /* 0x00030e00ff027b82 */ /* 0x000e620000000a00 */
[----:B------:R-:W0:Y:S01]  /*217c0*/  FLO.U32 R0, UR4 ;  /* 0x0000000400007d00 */ /* 0x000e2200080e0000 */
[----:B------:R-:W-:-:S07]  /*217d0*/  ULDC.64 UR6, c[0x0][0x208] ;  /* 0x0000820000067ab9 */ /* 0x000fce0000000a00 */
[----:B------:R-:W1:Y:S01]  /*217e0*/  POPC R5, UR4 ;  /* 0x0000000400057d09 */ /* 0x000e620008000000 */
[----:B0-----:R-:W-:-:S13]  /*217f0*/  ISETP.EQ.U32.AND P0, PT, R0, R7, PT ;  /* 0x000000070000720c */ /* 0x001fda0003f02070 */
[----:B-1----:R-:W2:Y:S01]  /*21800*/  @P0 ATOMG.E.ADD.STRONG.GPU PT, R3, desc[UR6][R2.64], R5 ;  /* 0x00000005020309a8 */ /* 0x002ea200081ee1c6 */
[----:B------:R-:W0:Y:S02]  /*21810*/  S2R R4, SR_LTMASK ;  /* 0x0000000000047919 */ /* 0x000e240000003900 */
[----:B0-----:R-:W-:-:S04]  /*21820*/  LOP3.LUT R4, R4, UR4, RZ, 0xc0, !PT ;  /* 0x0000000404047c12 */ /* 0x001fc8000f8ec0ff */
[----:B------:R-:W0:Y:S01]  /*21830*/  POPC R7, R4 ;  /* 0x0000000400077309 */ /* 0x000e220000000000 */
[----:B--2---:R-:W0:Y:S02]  /*21840*/  SHFL.IDX PT, R0, R3, R0, 0x1f ;  /* 0x00001f0003007589 */ /* 0x004e2400000e0000 */
[----:B0-----:R-:W-:Y:S01]  /*21850*/  IADD3 R16, R0, UR36, R7 ;  /* 0x0000002400107c10 */ /* 0x001fe2000fffe007 */
[----:B------:R-:W-:Y:S06]  /*21860*/  BRA `(.L_x_713) ;  /* 0x0000003400587947 */ /* 0x000fec0003800000 */
.L_x_712:
[----:B------:R-:W1:Y:S01]  /*21870*/  S2R R0, SR_CgaCtaId ;  /* 0x0000000000007919 */ /* 0x000e620000008800 */
[----:B------:R-:W-:-:S04]  /*21880*/  MOV R2, 0x400 ;  /* 0x0000040000027802 */ /* 0x000fc80000000f00 */
[----:B-1----:R-:W-:-:S05]  /*21890*/  LEA R3, R0, R2, 0x18 ;  /* 0x0000000200037211 */ /* 0x002fca00078ec0ff */
[----:B------:R1:W-:Y:S01]  /*218a0*/  STL [R1+0x20], R3 ;  /* 0x0000200301007387 */ /* 0x0003e20000100800 */
[----:B------:R-:W-:-:S05]  /*218b0*/  VIADD R0, R3, 0x24400 ;  /* 0x0002440003007836 */ /* 0x000fca0000000000 */
[----:B------:R-:W-:-:S13]  /*218c0*/  LOP3.LUT P0, RZ, R0, 0x3ff, RZ, 0xc0, !PT ;  /* 0x000003ff00ff7812 */ /* 0x000fda000780c0ff */
[----:B-1----:R-:W-:Y:S05]  /*218d0*/  @!P0 BRA `(.L_x_714) ;  /* 0x0000000000408947 */ /* 0x002fea0003800000 */
[----:B------:R-:W-:Y:S01]  /*218e0*/  MOV R2, 0x0 ;  /* 0x0000000000027802 */ /* 0x000fe20000000f00 */
[----:B------:R-:W-:Y:S01]  /*218f0*/  ULDC.64 UR6, c[0x4][0x1b8] ;  /* 0x01006e0000067ab9 */ /* 0x000fe20000000a00 */
[----:B------:R-:W-:Y:S01]  /*21900*/  ULDC.64 UR8, c[0x4][0x1c0] ;  /* 0x0100700000087ab9 */ /* 0x000fe20000000a00 */
[----:B------:R-:W-:Y:S01]  /*21910*/  ULDC.64 UR4, c[0x4][0x118] ;  /* 0x0100460000047ab9 */ /* 0x000fe20000000a00 */
[----:B------:R-:W-:Y:S02]  /*21920*/  IMAD.U32 R4, RZ, RZ, UR6 ;  /* 0x00000006ff047e24 */ /* 0x000fe4000f8e00ff */
[----:B------:R-:W1:Y:S01]  /*21930*/  LDC.64 R2, c[0x4][R2] ;  /* 0x0100000002027b82 */ /* 0x000e620000000a00 */
[----:B------:R-:W-:Y:S02]  /*21940*/  IMAD.U32 R5, RZ, RZ, UR7 ;  /* 0x00000007ff057e24 */ /* 0x000fe4000f8e00ff */
[----:B------:R-:W-:Y:S02]  /*21950*/  IMAD.U32 R6, RZ, RZ, UR8 ;  /* 0x00000008ff067e24 */ /* 0x000fe4000f8e00ff */
[----:B0-----:R-:W-:-:S02]  /*21960*/  IMAD.U32 R7, RZ, RZ, UR9 ;  /* 0x00000009ff077e24 */ /* 0x001fc4000f8e00ff */
[----:B------:R-:W-:Y:S02]  /*21970*/  IMAD.U32 R10, RZ, RZ, UR4 ;  /* 0x00000004ff0a7e24 */ /* 0x000fe4000f8e00ff */
[----:B------:R-:W-:Y:S02]  /*21980*/  IMAD.U32 R11, RZ, RZ, UR5 ;  /* 0x00000005ff0b7e24 */ /* 0x000fe4000f8e00ff */
[----:B-----5:R-:W-:Y:S02]  /*21990*/  IMAD.MOV.U32 R8, RZ, RZ, 0x70 ;  /* 0x00000070ff087424 */ /* 0x020fe400078e00ff */
[----:B------:R-:W-:Y:S02]  /*219a0*/  IMAD.MOV.U32 R12, RZ, RZ, 0x1 ;  /* 0x00000001ff0c7424 */ /* 0x000fe400078e00ff */
[----:B------:R-:W-:-:S07]  /*219b0*/  IMAD.MOV.U32 R13, RZ, RZ, RZ ;  /* 0x000000ffff0d7224 */ /* 0x000fce00078e00ff */
[----:B------:R-:W-:-:S07]  /*219c0*/  LEPC R20, `(.L_x_714) ;  /* 0x000000001014794e */ /* 0x000fce0000000000 */
[----:B-1----:R-:W-:Y:S05]  /*219d0*/  CALL.ABS.NOINC R2 ;  /* 0x0000000002007343 */ /* 0x002fea0003c00000 */
.L_x_714:
        /* <DEDUP_REMOVED lines=12> */
[----:B0-----:R-:W-:Y:S02]  /*21aa0*/  IMAD.U32 R7, RZ, RZ, UR9 ;  /* 0x00000009ff077e24 */ /* 0x001fe4000f8e00ff */
[----:B------:R-:W-:-:S02]  /*21ab0*/  IMAD.U32 R10, RZ, RZ, UR4 ;  /* 0x00000004ff0a7e24 */ /* 0x000fc4000f8e00ff */
[----:B------:R-:W-:Y:S02]  /*21ac0*/  IMAD.U32 R11, RZ, RZ, UR5 ;  /* 0x00000005ff0b7e24 */ /* 0x000fe4000f8e00ff */
[----:B-----5:R-:W-:Y:S02]  /*21ad0*/  IMAD.MOV.U32 R8, RZ, RZ, 0x70 ;  /* 0x00000070ff087424 */ /* 0x020fe400078e00ff */
[----:B------:R-:W-:Y:S02]  /*21ae0*/  IMAD.MOV.U32 R12, RZ, RZ, 0x1 ;  /* 0x00000001ff0c7424 */ /* 0x000fe400078e00ff */
[----:B-1----:R-:W-:-:S07]  /*21af0*/  IMAD.MOV.U32 R13, RZ, RZ, RZ ;  /* 0x000000ffff0d7224 */ /* 0x002fce00078e00ff */
[----:B------:R-:W-:-:S07]  /*21b00*/  LEPC R20, `(.L_x_716) ;  /* 0x000000001014794e */ /* 0x000fce0000000000 */
[----:B--2---:R-:W-:Y:S05]  /*21b10*/  CALL.ABS.NOINC R2 ;  /* 0x0000000002007343 */ /* 0x004fea0003c00000 */
.L_x_716:
[----:B------:R-:W-:Y:S01]  /*21b20*/  MOV R2, 0x0 ;  /* 0x0000000000027802 */ /* 0x000fe20000000f00 */
[----:B------:R-:W-:Y:S01]  /*21b30*/  ULDC.64 UR4, c[0x4][0x1b8] ;  /* 0x01006e0000047ab9 */ /* 0x000fe20000000a00 */
[----:B------:R-:W-:Y:S01]  /*21b40*/  ULDC.64 UR6, c[0x4][0x1c0] ;  /* 0x0100700000067ab9 */ /* 0x000fe20000000a00 */
[----:B------:R-:W-:Y:S01]  /*21b50*/  ULDC.64 UR8, c[0x4][0x128] ;  /* 0x01004a0000087ab9 */ /* 0x000fe20000000a00 */
[----:B------:R-:W-:Y:S02]  /*21b60*/  IMAD.U32 R4, RZ, RZ, UR4 ;  /* 0x00000004ff047e24 */ /* 0x000fe4000f8e00ff */
[----:B------:R-:W0:Y:S01]  /*21b70*/  LDC.64 R2, c[0x4][R2] ;  /* 0x0100000002027b82 */ /* 0x000e220000000a00 */
[----:B------:R-:W-:Y:S02]  /*21b80*/  IMAD.U32 R5, RZ, RZ, UR5 ;  /* 0x00000005ff057e24 */ /* 0x000fe4000f8e00ff */
[----:B------:R-:W-:Y:S02]  /*21b90*/  IMAD.U32 R6, RZ, RZ, UR6 ;  /* 0x00000006ff067e24 */ /* 0x000fe4000f8e00ff */
[----:B------:R-:W-:-:S02]  /*21ba0*/  IMAD.U32 R7, RZ, RZ, UR7 ;  /* 0x00000007ff077e24 */ /* 0x000fc4000f8e00ff */
[----:B------:R-:W-:Y:S02]  /*21bb0*/  IMAD.U32 R10, RZ, RZ, UR8 ;  /* 0x00000008ff0a7e24 */ /* 0x000fe4000f8e00ff */
[----:B------:R-:W-:Y:S02]  /*21bc0*/  IMAD.U32 R11, RZ, RZ, UR9 ;  /* 0x00000009ff0b7e24 */ /* 0x000fe4000f8e00ff */
[----:B------:R-:W-:Y:S02]  /*21bd0*/  IMAD.MOV.U32 R8, RZ, RZ, 0x70 ;  /* 0x00000070ff087424 */ /* 0x000fe400078e00ff */
[----:B------:R-:W-:Y:S02]  /*21be0*/  IMAD.MOV.U32 R12, RZ, RZ, 0x1 ;  /* 0x00000001ff0c7424 */ /* 0x000fe400078e00ff */
[----:B------:R-:W-:-:S07]  /*21bf0*/  IMAD.MOV.U32 R13, RZ, RZ, RZ ;  /* 0x000000ffff0d7224 */ /* 0x000fce00078e00ff */
[----:B------:R-:W-:-:S07]  /*21c00*/  LEPC R20, `(.L_x_715) ;  /* 0x000000001014794e */ /* 0x000fce0000000000 */
[----:B0-----:R-:W-:Y:S05]  /*21c10*/  CALL.ABS.NOINC R2 ;  /* 0x0000000002007343 */ /* 0x001fea0003c00000 */
.L_x_715:
        /* <DEDUP_REMOVED lines=8> */
[----:B------:R-:W1:Y:S02]  /*21ca0*/  S2R R6, SR_TID.X ;  /* 0x0000000000067919 */ /* 0x000e640000002100 */
[----:B-1----:R-:W-:-:S04]  /*21cb0*/  LOP3.LUT R6, R6, 0x1f, RZ, 0xc0, !PT ;  /* 0x0000001f06067812 */ /* 0x002fc800078ec0ff */
        /* <DEDUP_REMOVED lines=9> */
[----:B------:R-:W1:Y:S01]  /*21d50*/  LDC R4, c[0x0][0x428] ;  /* 0x00010a00ff047b82 */ /* 0x000e620000000800 */
[----:B------:R-:W-:-:S06]  /*21d60*/  IMAD.MOV.U32 R0, RZ, RZ, R5 ;  /* 0x000000ffff007224 */ /* 0x000fcc00078e0005 */
[----:B------:R2:W5:Y:S01]  /*21d70*/  @P0 LDG.E R0, desc[UR6][R2.64] ;  /* 0x0000000602000981 */ /* 0x000562000c1e1900 */
[----:B------:R-:W-:Y:S02]  /*21d80*/  PLOP3.LUT P1, PT, P6, PT, PT, 0x8, 0x0 ;  /* 0x000000000000781c */ /* 0x000fe4000372e170 */
[----:B-1----:R-:W-:Y:S01]  /*21d90*/  ISETP.NE.AND P0, PT, R4, 0x1, PT ;  /* 0x000000010400780c */ /* 0x002fe20003f05270 */
[----:B------:R-:W-:-:S12]  /*21da0*/  IMAD.MOV.U32 R4, RZ, RZ, R18 ;  /* 0x000000ffff047224 */ /* 0x000fd800078e0012 */
[----:B--2---:R-:W1:Y:S08]  /*21db0*/  @P0 LDC R3, c[0x0][0x42c] ;  /* 0x00010b00ff030b82 */ /* 0x004e700000000800 */
[----:B------:R-:W2:Y:S01]  /*21dc0*/  @P0 LDC R2, c[0x0][0x430] ;  /* 0x00010c00ff020b82 */ /* 0x000ea20000000800 */
[----:B-1----:R-:W-:-:S05]  /*21dd0*/  @P0 IMAD.HI.U32 R3, R18, R3, RZ ;  /* 0x0000000312030227 */ /* 0x002fca00078e00ff */
[----:B--2---:R-:W-:Y:S02]  /*21de0*/  @P0 SHF.R.U32.HI R4, RZ, R2, R3 ;  /* 0x00000002ff040219 */ /* 0x004fe40000011603 */
[----:B------:R-:W-:-:S04]  /*21df0*/  ISETP.NE.U32.AND P0, PT, RZ, UR4, PT ;  /* 0x00000004ff007c0c */ /* 0x000fc8000bf05070 */
[----:B------:R-:W-:-:S04]  /*21e00*/  ISETP.NE.AND.EX P0, PT, RZ, UR5, PT, P0 ;  /* 0x00000005ff007c0c */ /* 0x000fc8000bf05300 */
[----:B------:R-:W-:-:S09]  /*21e10*/  SEL R2, R5, RZ, !P0 ;  /* 0x000000ff05027207 */ /* 0x000fd20004000000 */
.L_x_717:
        /* <DEDUP_REMOVED lines=10> */
[----:B------:R-:W1:Y:S01]  /*21ec0*/  S2R R3, SR_TID.X ;  /* 0x0000000000037919 */ /* 0x000e620000002100 */
[----:B------:R-:W-:Y:S01]  /*21ed0*/  UMOV UR4, 0x40 ;  /* 0x0000004000047882 */ /* 0x000fe20000000000 */
[----:B-1----:R-:W-:-:S04]  /*21ee0*/  LOP3.LUT R3, R3, 0x1f, RZ, 0xc0, !PT ;  /* 0x0000001f03037812 */ /* 0x002fc800078ec0ff */
[----:B------:R-:W-:-:S04]  /*21ef0*/  ISETP.NE.AND P2, PT, R3, RZ, PT ;  /* 0x000000ff0300720c */ /* 0x000fc80003f45270 */
[----:B------:R-:W-:-:S09]  /*21f00*/  PLOP3.LUT P1, PT, P2, PT, PT, 0x8, 0x0 ;  /* 0x000000000000781c */ /* 0x000fd2000172e170 */
[----:B------:R-:W-:-:S05]  /*21f10*/  VOTEU.ALL UP0, P2 ;  /* 0x00000000003f7886 */ /* 0x000fca0001000000 */
.L_x_718:
        /* <DEDUP_REMOVED lines=15> */
.L_x_719:
        /* <DEDUP_REMOVED lines=15> */
.L_x_720:
        /* <DEDUP_REMOVED lines=9> */
[----:B0----5:R-:W0:Y:S01]  /*22190*/  LDC.64 R8, c[0x0][0x3f8] ;  /* 0x0000fe00ff087b82 */ /* 0x021e220000000a00 */
[----:B------:R-:W-:Y:S02]  /*221a0*/  ULDC.64 UR4, c[0x0][0xa08] ;  /* 0x0002820000047ab9 */ /* 0x000fe40000000a00 */
[----:B0-----:R-:W-:Y:S01]  /*221b0*/  LOP3.LUT P0, RZ, R8, UR4, RZ, 0xfc, !PT ;  /* 0x0000000408ff7c12 */ /* 0x001fe2000f80fcff */
[----:B------:R-:W-:-:S03]  /*221c0*/  UMOV UR4, 0xffffffff ;  /* 0xffffffff00047882 */ /* 0x000fc60000000000 */
[----:B------:R-:W-:-:S04]  /*221d0*/  LOP3.LUT P0, RZ, R9, UR5, RZ, 0xfc, P0 ;  /* 0x0000000509ff7c12 */ /* 0x000fc8000800fcff */
[----:B------:R-:W-:Y:S01]  /*221e0*/  SEL R5, R0, RZ, !P0 ;  /* 0x000000ff00057207 */ /* 0x000fe20004000000 */
[----:B------:R-:W-:Y:S08]  /*221f0*/  BRA.DIV UR4, `(.L_x_721) ;  /* 0x0000004604247947 */ /* 0x000ff0000b800000 */
.L_x_833:
[----:B------:R-:W2:Y:S01]  /*22200*/  LDL R3, [R1+0x28] ;  /* 0x0000280001037983 */ /* 0x000ea20000100800 */
[----:B------:R-:W-:Y:S01]  /*22210*/  UMOV UR4, 0xffffffff ;  /* 0xffffffff00047882 */ /* 0x000fe20000000000 */
[----:B------:R-:W-:Y:S01]  /*22220*/  SHF.R.S32.HI R12, RZ, 0x1f, R0 ;  /* 0x0000001fff0c7819 */ /* 0x000fe20000011400 */
[----:B--2---:R-:W-:Y:S01]  /*22230*/  VIADD R3, R3, 0xffffffff ;  /* 0xffffffff03037836 */ /* 0x004fe20000000000 */
[----:B------:R-:W-:Y:S06]  /*22240*/  BRA.DIV UR4, `(.L_x_722) ;  /* 0x0000004604447947 */ /* 0x000fec000b800000 */
[----:B------:R-:W-:-:S13]  /*22250*/  ELECT P6, URZ, PT ;  /* 0x00000000003f782f */ /* 0x000fda00038c0000 */
.L_x_836:
[----:B------:R-:W-:Y:S05]  /*22260*/  @!P6 BRA `(.L_x_723) ;  /* 0x000000040048e947 */ /* 0x000fea0003800000 */
[----:B------:R0:W-:Y:S01]  /*22270*/  STL [R1+0xc], R3 ;  /* 0x00000c0301007387 */ /* 0x0001e20000100800 */
[----:B------:R-:W-:-:S04]  /*22280*/  ISETP.NE.U32.AND P0, PT, R8, RZ, PT ;  /* 0x000000ff0800720c */ /* 0x000fc80003f05070 */
[----:B------:R-:W-:-:S13]  /*22290*/  ISETP.NE.AND.EX P0, PT, R9, RZ, PT, P0 ;  /* 0x000000ff0900720c */ /* 0x000fda0003f05300 */
[----:B0-----:R-:W-:Y:S05]  /*222a0*/  @!P0 BRA `(.L_x_724) ;  /* 0x0000000000508947 */ /* 0x001fea0003800000 */
[----:B------:R-:W0:Y:S01]  /*222b0*/  LDC R10, c[0x0][0x41c] ;  /* 0x00010700ff0a7b82 */ /* 0x000e220000000800 */
[----:B------:R-:W-:Y:S01]  /*222c0*/  MOV R5, R3 ;  /* 0x0000000300057202 */ /* 0x000fe20000000f00 */
[----:B------:R-:W-:Y:S01]  /*222d0*/  ULDC.64 UR4, c[0x0][0x408] ;  /* 0x0001020000047ab9 */ /* 0x000fe20000000a00 */
[----:B------:R-:W-:Y:S01]  /*222e0*/  ULDC.64 UR6, c[0x0][0x208] ;  /* 0x0000820000067ab9 */ /* 0x000fe20000000a00 */
[----:B0-----:R-:W-:-:S13]  /*222f0*/  ISETP.NE.AND P0, PT, R10, 0x1, PT ;  /* 0x000000010a00780c */ /* 0x001fda0003f05270 */
[----:B------:R-:W0:Y:S02]  /*22300*/  @P0 LDC.64 R6, c[0x0][0x420] ;  /* 0x00010800ff060b82 */ /* 0x000e240000000a00 */
[----:B0-----:R-:W-:-:S05]  /*22310*/  @P0 IMAD.HI.U32 R6, R3, R6, RZ ;  /* 0x0000000603060227 */ /* 0x001fca00078e00ff */
[----:B------:R-:W-:-:S05]  /*22320*/  @P0 SHF.R.U32.HI R5, RZ, R7, R6 ;  /* 0x00000007ff050219 */ /* 0x000fca0000011606 */
[----:B------:R-:W-:-:S04]  /*22330*/  IMAD.MOV R6, RZ, RZ, -R5 ;  /* 0x000000ffff067224 */ /* 0x000fc800078e0a05 */
        /* <DEDUP_REMOVED lines=11> */
.L_x_724:
        /* <DEDUP_REMOVED lines=9> */
.L_x_837:
        /* <DEDUP_REMOVED lines=11> */
.L_x_726:
        /* <DEDUP_REMOVED lines=38> */
.L_x_723:
        /* <DEDUP_REMOVED lines=55> */
.L_x_838:
[----:B------:R-:W-:Y:S05]  /*22b00*/  BSYNC B0 ;  /* 0x0000000000007941 */ /* 0x000fea0003800000 */
.L_x_727:
        /* <DEDUP_REMOVED lines=8> */
[----:B------:R-:W-:-:S05]  /*22b90*/  VIADDMNMX R13, R13, R2, 0xffffffff, !PT ;  /* 0xffffffff0d0d7446 */ /* 0x000fca0007800102 */
[C---:B------:R-:W-:Y:S02]  /*22ba0*/  IMAD.IADD R2, R6.reuse, 0x1, R13 ;  /* 0x0000000106027824 */ /* 0x040fe400078e020d */
[----:B------:R-:W-:-:S03]  /*22bb0*/  VIADD R6, R6, 0xfffffffe ;  /* 0xfffffffe06067836 */ /* 0x000fc60000000000 */
[----:B------:R-:W-:-:S04]  /*22bc0*/  LOP3.LUT R2, R2, 0x1, RZ, 0xc0, !PT ;  /* 0x0000000102027812 */ /* 0x000fc800078ec0ff */
[----:B------:R-:W-:-:S13]  /*22bd0*/  ISETP.NE.U32.AND P0, PT, R2, 0x1, PT ;  /* 0x000000010200780c */ /* 0x000fda0003f05070 */
        /* <DEDUP_REMOVED lines=15> */
[----:B------:R-:W-:Y:S01]  /*22cd0*/  IMAD.MOV.U32 R2, RZ, RZ, R6 ;  /* 0x000000ffff027224 */ /* 0x000fe200078e0006 */
[----:B------:R-:W-:Y:S01]  /*22ce0*/  ULDC.64 UR4, c[0x0][0x408] ;  /* 0x0001020000047ab9 */ /* 0x000fe20000000a00 */
[----:B------:R-:W-:Y:S01]  /*22cf0*/  ULDC.64 UR6, c[0x0][0x208] ;  /* 0x0000820000067ab9 */ /* 0x000fe20000000a00 */
[----:B0-----:R-:W-:-:S13]  /*22d00*/  ISETP.NE.AND P0, PT, R17, 0x1, PT ;  /* 0x000000011100780c */ /* 0x001fda0003f05270 */
[----:B------:R-:W0:Y:S02]  /*22d10*/  @P0 LDC.64 R10, c[0x0][0x420] ;  /* 0x00010800ff0a0b82 */ /* 0x000e240000000a00 */
[----:B0-----:R-:W-:-:S05]  /*22d20*/  @P0 IMAD.HI.U32 R10, R6, R10, RZ ;  /* 0x0000000a060a0227 */ /* 0x001fca00078e00ff */
[----:B------:R-:W-:Y:S01]  /*22d30*/  @P0 SHF.R.U32.HI R2, RZ, R11, R10 ;  /* 0x0000000bff020219 */ /* 0x000fe2000001160a */
[----:B------:R-:W-:-:S03]  /*22d40*/  IMAD R10, R12, UR4, RZ ;  /* 0x000000040c0a7c24 */ /* 0x000fc6000f8e02ff */
[----:B------:R-:W-:Y:S01]  /*22d50*/  SHF.R.S32.HI R11, RZ, 0x1f, R2 ;  /* 0x0000001fff0b7819 */ /* 0x000fe20000011402 */
[C---:B------:R-:W-:Y:S02]  /*22d60*/  IMAD R15, R0.reuse, UR5, R10 ;  /* 0x00000005000f7c24 */ /* 0x040fe4000f8e020a */
[--C-:B------:R-:W-:Y:S02]  /*22d70*/  IMAD.MOV.U32 R10, RZ, RZ, R2.reuse ;  /* 0x000000ffff0a7224 */ /* 0x100fe400078e0002 */
[----:B------:R-:W-:Y:S02]  /*22d80*/  IMAD.MOV R2, RZ, RZ, -R2 ;  /* 0x000000ffff027224 */ /* 0x000fe400078e0a02 */
[----:B------:R-:W-:-:S04]  /*22d90*/  IMAD.WIDE.U32 R10, R0, UR4, R10 ;  /* 0x00000004000a7c25 */ /* 0x000fc8000f8e000a */
[----:B------:R-:W-:Y:S01]  /*22da0*/  IMAD.IADD R15, R15, 0x1, R11 ;  /* 0x000000010f0f7824 */ /* 0x000fe200078e020b */
[----:B------:R-:W-:Y:S01]  /*22db0*/  LEA R8, P0, R10, R8, 0x2 ;  /* 0x000000080a087211 */ /* 0x000fe200078010ff */
[----:B------:R-:W-:-:S03]  /*22dc0*/  IMAD R6, R17, R2, R6 ;  /* 0x0000000211067224 */ /* 0x000fc600078e0206 */
[----:B------:R-:W-:-:S05]  /*22dd0*/  LEA.HI.X R9, R10, R9, R15, 0x2, P0 ;  /* 0x000000090a097211 */ /* 0x000fca00000f140f */
[----:B------:R0:W5:Y:S04]  /*22de0*/  LDG.E R2, desc[UR6][R8.64] ;  /* 0x0000000608027981 */ /* 0x000168000c1e1900 */
.L_x_735:
[----:B0-----:R-:W0:Y:S01]  /*22df0*/  S2R R9, SR_CgaCtaId ;  /* 0x0000000000097919 */ /* 0x001e220000008800 */
[----:B------:R-:W-:-:S04]  /*22e00*/  MOV R8, 0x400 ;  /* 0x0000040000087802 */ /* 0x000fc80000000f00 */
[----:B0-----:R-:W-:Y:S02]  /*22e10*/  LEA R8, R9, R8, 0x18 ;  /* 0x0000000809087211 */ /* 0x001fe400078ec0ff */
[----:B------:R-:W-:-:S03]  /*22e20*/  SHF.L.U32 R9, R14, 0x1f, RZ ;  /* 0x0000001f0e097819 */ /* 0x000fc600000006ff */
[----:B------:R-:W-:-:S04]  /*22e30*/  IMAD R8, R7, 0x8, R8 ;  /* 0x0000000807087824 */ /* 0x000fc800078e0208 */
[----:B------:R-:W0:Y:S02]  /*22e40*/  SYNCS.PHASECHK.TRANS64.TRYWAIT P0, [R8+URZ+0x38840], R9 ;  /* 0x03884009080075a7 */ /* 0x000e24000800017f */
[----:B0-----:R-:W-:Y:S05]  /*22e50*/  @!P0 BRA `(.L_x_736) ;  /* 0x0000003800948947 */ /* 0x001fea0003800000 */
.L_x_839:
        /* <DEDUP_REMOVED lines=11> */
.L_x_737:
[----:B------:R-:W2:Y:S04]  /*22f10*/  LDL R17, [R1+0x4] ;  /* 0x0000040001117983 */ /* 0x000ea80000100800 */
[----:B0-----:R-:W3:Y:S01]  /*22f20*/  LDL.LU R9, [R1+0x8] ;  /* 0x0000080001097983 */ /* 0x001ee20000300800 */
[----:B------:R-:W-:Y:S02]  /*22f30*/  MOV R11, 0x400 ;  /* 0x00000400000b7802 */ /* 0x000fe40000000f00 */
[----:B------:R-:W-:Y:S01]  /*22f40*/  R2UR UR9, R8 ;  /* 0x00000000080972ca */ /* 0x000fe200000e0000 */
[----:B------:R-:W4:Y:S01]  /*22f50*/  LDL R10, [R1] ;  /* 0x00000000010a7983 */ /* 0x000f220000100800 */
[----:B------:R-:W0:Y:S01]  /*22f60*/  S2R R15, SR_CgaCtaId ;  /* 0x00000000000f7919 */ /* 0x000e220000008800 */
[----:B------:R-:W-:Y:S01]  /*22f70*/  R2UR UR11, R6 ;  /* 0x00000000060b72ca */ /* 0x000fe200000e0000 */
[----:B------:R-:W-:Y:S01]  /*22f80*/  UIADD3 UR4, UP0, UR38, 0x370, URZ ;  /* 0x0000037026047890 */ /* 0x000fe2000ff1e03f */
[----:B------:R-:W-:-:S02]  /*22f90*/  R2UR UR12, R4 ;  /* 0x00000000040c72ca */ /* 0x000fc400000e0000 */
[----:B-----5:R-:W-:-:S06]  /*22fa0*/  R2UR UR13, R2 ;  /* 0x00000000020d72ca */ /* 0x020fcc00000e0000 */
[----:B------:R-:W-:Y:S01]  /*22fb0*/  UIADD3 UR9, UR9, 0x38830, URZ ;  /* 0x0003883009097890 */ /* 0x000fe2000fffe03f */
[----:B0-----:R-:W-:-:S05]  /*22fc0*/  LEA R11, R15, R11, 0x18 ;  /* 0x0000000b0f0b7211 */ /* 0x001fca00078ec0ff */
[----:B------:R-:W-:-:S05]  /*22fd0*/  IMAD R8, R7, 0xa000, R11 ;  /* 0x0000a00007087824 */ /* 0x000fca00078e020b */
[----:B------:R-:W-:Y:S01]  /*22fe0*/  R2UR UR14, R8 ;  /* 0x00000000080e72ca */ /* 0x000fe200000e0000 */
[----:B------:R-:W-:Y:S01]  /*22ff0*/  UMOV UR10, URZ ;  /* 0x0000003f000a7c82 */ /* 0x000fe20008000000 */
[----:B------:R-:W-:Y:S01]  /*23000*/  UMOV UR6, 0x0 ;  /* 0x0000000000067882 */ /* 0x000fe20000000000 */
[----:B------:R-:W-:Y:S01]  /*23010*/  UMOV UR7, 0x14f00000 ;  /* 0x14f0000000077882 */ /* 0x000fe20000000000 */
[----:B------:R-:W-:-:S09]  /*23020*/  UMOV UR17, 0x40 ;  /* 0x0000004000117882 */ /* 0x000fd20000000000 */
[----:B------:R-:W-:Y:S02]  /*23030*/  UIADD3 UR8, UR14, 0x24400, URZ ;  /* 0x000244000e087890 */ /* 0x000fe4000fffe03f */
[----:B------:R-:W-:Y:S02]  /*23040*/  UIADD3 UR15, UR14, 0x26c00, URZ ;  /* 0x00026c000e0f7890 */ /* 0x000fe4000fffe03f */
[----:B------:R-:W-:Y:S02]  /*23050*/  UIADD3 UR16, UR14, 0x29400, URZ ;  /* 0x000294000e107890 */ /* 0x000fe4000fffe03f */
[----:B------:R-:W-:Y:S01]  /*23060*/  UIADD3 UR14, UR14, 0x2bc00, URZ ;  /* 0x0002bc000e0e7890 */ /* 0x000fe2000fffe03f */
        /* <DEDUP_REMOVED lines=9> */
[----:B------:R0:W-:Y:S01]  /*23100*/  UTMALDG.4D [UR8], [UR4], desc[UR6] ;  /* 0x00000608040075b4 */ /* 0x0001e20008019000 */
[----:B------:R-:W-:Y:S01]  /*23110*/  UMOV UR15, 0xc0 ;  /* 0x000000c0000f7882 */ /* 0x000fe20000000000 */
        /* <DEDUP_REMOVED lines=8> */
.L_x_840:
[----:B------:R-:W1:Y:S01]  /*231a0*/  S2R R10, SR_TID.X ;  /* 0x00000000000a7919 */ /* 0x000e620000002100 */
[----:B------:R-:W-:-:S04]  /*231b0*/  UPRMT UR4, UR37, 0x9910, URZ ;  /* 0x0000991025047896 */ /* 0x000fc8000800003f */
[----:B------:R-:W-:Y:S01]  /*231c0*/  UISETP.NE.AND UP0, UPT, UR4, 0x2, UPT ;  /* 0x000000020400788c */ /* 0x000fe2000bf05270 */
[----:B-1----:R-:W-:-:S04]  /*231d0*/  LOP3.LUT R10, R10, 0x7f, RZ, 0xc0, !PT ;  /* 0x0000007f0a0a7812 */ /* 0x002fc800078ec0ff */
[----:B------:R-:W-:-:S13]  /*231e0*/  ISETP.NE.AND P0, PT, R10, RZ, PT ;  /* 0x000000ff0a00720c */ /* 0x000fda0003f05270 */
[----:B0-----:R-:W-:-:S04]  /*231f0*/  @!P0 IMAD.MOV.U32 R9, RZ, RZ, 0xa000 ;  /* 0x0000a000ff098424 */ /* 0x001fc800078e00ff */
[----:B------:R0:W-:Y:S01]  /*23200*/  @!P0 SYNCS.ARRIVE.TRANS64 RZ, [R8+URZ+0x38850], R9 ;  /* 0x0388500908ff89a7 */ /* 0x0001e2000800003f */
[----:B------:R-:W-:-:S13]  /*23210*/  PLOP3.LUT P0, PT, PT, PT, UP0, 0x40, 0x0 ;  /* 0x000000000000781c */ /* 0x000fda0003f0e808 */
[----:B0-----:R-:W-:Y:S05]  /*23220*/  @!P0 BRA `(.L_x_739) ;  /* 0x0000000000048947 */ /* 0x001fea0003800000 */
[----:B------:R-:W-:Y:S01]  /*23230*/  BPT.TRAP 0x1 ;  /* 0x000000040000795c */ /* 0x000fe20000300000 */
.L_x_739:
[----:B------:R-:W2:Y:S02]  /*23240*/  LDL R9, [R1+0x18] ;  /* 0x0000180001097983 */ /* 0x000ea40000100800 */
[----:B--2---:R-:W-:-:S13]  /*23250*/  LOP3.LUT P0, RZ, R9, 0x40, RZ, 0xc0, !PT ;  /* 0x0000004009ff7812 */ /* 0x004fda000780c0ff */
[----:B------:R-:W-:Y:S05]  /*23260*/  @P0 BRA `(.L_x_740) ;  /* 0x0000000000040947 */ /* 0x000fea0003800000 */
[----:B------:R-:W-:Y:S01]  /*23270*/  BPT.TRAP 0x1 ;  /* 0x000000040000795c */ /* 0x000fe20000300000 */
.L_x_740:
[----:B------:R-:W2:Y:S01]  /*23280*/  LDL.LU R17, [R1+0xc] ;  /* 0x00000c0001117983 */ /* 0x000ea20000300800 */
[----:B------:R-:W-:-:S03]  /*23290*/  MOV R11, 0x400 ;  /* 0x00000400000b7802 */ /* 0x000fc60000000f00 */
[----:B------:R-:W3:Y:S04]  /*232a0*/  LDL.LU R9, [R1] ;  /* 0x0000000001097983 */ /* 0x000ee80000300800 */
        /* <DEDUP_REMOVED lines=37> */
.L_x_734:
[----:B------:R-:W-:Y:S05]  /*23500*/  BSYNC B2 ;  /* 0x0000000000027941 */ /* 0x000fea0003800000 */
.L_x_733:
[----:B------:R-:W2:Y:S04]  /*23510*/  LDL.LU R2, [R1+0x28] ;  /* 0x0000280001027983 */ /* 0x000ea80000300800 */
[----:B------:R0:W-:Y:S04]  /*23520*/  STL [R1], R7 ;  /* 0x0000000701007387 */ /* 0x0001e80000100800 */
[----:B------:R0:W-:Y:S02]  /*23530*/  STL [R1+0x8], R14 ;  /* 0x0000080e01007387 */ /* 0x0001e40000100800 */
[----:B0-2---:R-:W-:-:S07]  /*23540*/  VIADD R6, R2, 0xfffffffd ;  /* 0xfffffffd02067836 */ /* 0x005fce0000000000 */
.L_x_732:
[----:B------:R-:W-:Y:S05]  /*23550*/  BSYNC B1 ;  /* 0x0000000000017941 */ /* 0x000fea0003800000 */
.L_x_731:
[----:B------:R-:W-:-:S05]  /*23560*/  IMAD.MOV R2, RZ, RZ, -R13 ;  /* 0x000000ffff027224 */ /* 0x000fca00078e0a0d */
[----:B------:R-:W-:-:S13]  /*23570*/  ISETP.NE.AND P0, PT, R3, R2, PT ;  /* 0x000000020300720c */ /* 0x000fda0003f05270 */
[----:B------:R-:W-:Y:S05]  /*23580*/  @!P0 BRA `(.L_x_730) ;  /* 0x00000010009c8947 */ /* 0x000fea0003800000 */
[----:B------:R-:W-:-:S07]  /*23590*/  IMAD.MOV.U32 R10, RZ, RZ, R5 ;  /* 0x000000ffff0a7224 */ /* 0x000fce00078e0005 */
.L_x_757:
        /* <DEDUP_REMOVED lines=22> */
[----:B------:R-:W-:-:S04]  /*23700*/  @P0 SHF.R.U32.HI R2, RZ, R3, R9 ;  /* 0x00000003ff020219 */ /* 0x000fc80000011609 */
[--C-:B------:R-:W-:Y:S01]  /*23710*/  SHF.R.S32.HI R3, RZ, 0x1f, R2.reuse ;  /* 0x0000001fff037819 */ /* 0x100fe20000011402 */
[----:B------:R-:W-:-:S04]  /*23720*/  IMAD.MOV R9, RZ, RZ, -R2 ;  /* 0x000000ffff097224 */ /* 0x000fc800078e0a02 */
[----:B------:R-:W-:Y:S02]  /*23730*/  IMAD R9, R10, R9, R6 ;  /* 0x000000090a097224 */ /* 0x000fe400078e0206 */
[----:B------:R-:W-:Y:S02]  /*23740*/  IMAD R10, R12, UR6, RZ ;  /* 0x000000060c0a7c24 */ /* 0x000fe4000f8e02ff */
[----:B------:R-:W-:-:S04]  /*23750*/  IMAD.WIDE.U32 R2, R0, UR6, R2 ;  /* 0x0000000600027c25 */ /* 0x000fc8000f8e0002 */
[----:B------:R-:W-:-:S04]  /*23760*/  IMAD R10, R0, UR7, R10 ;  /* 0x00000007000a7c24 */ /* 0x000fc8000f8e020a */
[----:B------:R-:W-:Y:S01]  /*23770*/  IMAD.IADD R3, R10, 0x1, R3 ;  /* 0x000000010a037824 */ /* 0x000fe200078e0203 */
[----:B------:R-:W-:-:S04]  /*23780*/  LEA R10, P0, R2, UR4, 0x2 ;  /* 0x00000004020a7c11 */ /* 0x000fc8000f8010ff */
[----:B------:R-:W-:-:S05]  /*23790*/  LEA.HI.X R11, R2, UR5, R3, 0x2, P0 ;  /* 0x00000005020b7c11 */ /* 0x000fca00080f1403 */
[----:B------:R0:W5:Y:S04]  /*237a0*/  LDG.E R10, desc[UR8][R10.64] ;  /* 0x000000080a0a7981 */ /* 0x000168000c1e1900 */
.L_x_743:
[----:B------:R-:W1:Y:S01]  /*237b0*/  S2R R3, SR_CgaCtaId ;  /* 0x0000000000037919 */ /* 0x000e620000008800 */
[----:B------:R-:W-:-:S04]  /*237c0*/  MOV R2, 0x400 ;  /* 0x0000040000027802 */ /* 0x000fc80000000f00 */
[----:B-1----:R-:W-:Y:S02]  /*237d0*/  LEA R2, R3, R2, 0x18 ;  /* 0x0000000203027211 */ /* 0x002fe400078ec0ff */
[----:B------:R-:W-:-:S03]  /*237e0*/  SHF.L.U32 R3, R8, 0x1f, RZ ;  /* 0x0000001f08037819 */ /* 0x000fc600000006ff */
[----:B------:R-:W-:-:S04]  /*237f0*/  IMAD R2, R7, 0x8, R2 ;  /* 0x0000000807027824 */ /* 0x000fc800078e0202 */
[----:B------:R-:W1:Y:S02]  /*23800*/  SYNCS.PHASECHK.TRANS64.TRYWAIT P0, [R2+URZ+0x38840], R3 ;  /* 0x03884003020075a7 */ /* 0x000e64000800017f */
[----:B-1----:R-:W-:Y:S05]  /*23810*/  @!P0 BRA `(.L_x_744) ;  /* 0x00000030004c8947 */ /* 0x002fea0003800000 */
.L_x_841:
        /* <DEDUP_REMOVED lines=11> */
.L_x_745:
[----:B------:R-:W2:Y:S04]  /*238d0*/  LDL R15, [R1+0x4] ;  /* 0x00000400010f7983 */ /* 0x000ea80000100800 */
[----:B-1----:R-:W3:Y:S01]  /*238e0*/  LDL.LU R3, [R1+0x8] ;  /* 0x0000080001037983 */ /* 0x002ee20000300800 */
        /* <DEDUP_REMOVED lines=39> */
.L_x_842:
        /* <DEDUP_REMOVED lines=10> */
.L_x_747:
[----:B------:R-:W2:Y:S02]  /*23c00*/  LDL R3, [R1+0x18] ;  /* 0x0000180001037983 */ /* 0x000ea40000100800 */
[----:B--2---:R-:W-:-:S13]  /*23c10*/  LOP3.LUT P0, RZ, R3, 0x40, RZ, 0xc0, !PT ;  /* 0x0000004003ff7812 */ /* 0x004fda000780c0ff */
[----:B------:R-:W-:Y:S05]  /*23c20*/  @P0 BRA `(.L_x_748) ;  /* 0x0000000000040947 */ /* 0x000fea0003800000 */
[----:B------:R-:W-:Y:S01]  /*23c30*/  BPT.TRAP 0x1 ;  /* 0x000000040000795c */ /* 0x000fe20000300000 */
.L_x_748:
        /* <DEDUP_REMOVED lines=40> */
.L_x_742:
[----:B------:R-:W-:Y:S05]  /*23ec0*/  BSYNC B1 ;  /* 0x0000000000017941 */ /* 0x000fea0003800000 */
.L_x_741:
        /* <DEDUP_REMOVED lines=10> */
[----:B------:R-:W-:Y:S01]  /*23f70*/  VIADD R9, R6, 0xffffffff ;  /* 0xffffffff06097836 */ /* 0x000fe20000000000 */
        /* <DEDUP_REMOVED lines=21> */
.L_x_751:
[----:B------:R-:W2:Y:S01]  /*240d0*/  S2R R3, SR_CgaCtaId ;  /* 0x0000000000037919 */ /* 0x000ea20000008800 */
[----:B------:R-:W-:-:S04]  /*240e0*/  MOV R2, 0x400 ;  /* 0x0000040000027802 */ /* 0x000fc80000000f00 */
[----:B--2---:R-:W-:Y:S02]  /*240f0*/  LEA R2, R3, R2, 0x18 ;  /* 0x0000000203027211 */ /* 0x004fe400078ec0ff */
[----:B------:R-:W-:Y:S02]  /*24100*/  SHF.L.U32 R3, R13, 0x1f, RZ ;  /* 0x0000001f0d037819 */ /* 0x000fe400000006ff */
[----:B------:R-:W-:-:S04]  /*24110*/  LEA R2, R14, R2, 0x3 ;  /* 0x000000020e027211 */ /* 0x000fc800078e18ff */
[----:B------:R-:W2:Y:S02]  /*24120*/  SYNCS.PHASECHK.TRANS64.TRYWAIT P0, [R2+URZ+0x38840], R3 ;  /* 0x03884003020075a7 */ /* 0x000ea4000800017f */
[----:B--2---:R-:W-:Y:S05]  /*24130*/  @!P0 BRA `(.L_x_752) ;  /* 0x00000028002c8947 */ /* 0x004fea0003800000 */
.L_x_843:
        /* <DEDUP_REMOVED lines=11> */
.L_x_753:
[----:B0-----:R-:W3:Y:S04]  /*241f0*/  LDL R14, [R1] ;  /* 0x00000000010e7983 */ /* 0x001ee80000100800 */
[----:B------:R-:W4:Y:S01]  /*24200*/  LDL R13, [R1+0x4] ;  /* 0x00000400010d7983 */ /* 0x000f220000100800 */
[----:B--2---:R-:W-:Y:S01]  /*24210*/  MOV R3, 0x400 ;  /* 0x0000040000037802 */ /* 0x004fe20000000f00 */
[----:B------:R-:W-:Y:S01]  /*24220*/  UIADD3 UR4, UP0, UR38, 0x370, URZ ;  /* 0x0000037026047890 */ /* 0x000fe2000ff1e03f */
[----:B------:R-:W-:Y:S01]  /*24230*/  R2UR UR9, R2 ;  /* 0x00000000020972ca */ /* 0x000fe200000e0000 */
[----:B------:R-:W0:Y:S01]  /*24240*/  S2R R11, SR_CgaCtaId ;  /* 0x00000000000b7919 */ /* 0x000e220000008800 */
[----:B------:R-:W-:Y:S01]  /*24250*/  R2UR UR11, R9 ;  /* 0x00000000090b72ca */ /* 0x000fe200000e0000 */
[----:B------:R-:W-:Y:S01]  /*24260*/  UMOV UR10, URZ ;  /* 0x0000003f000a7c82 */ /* 0x000fe20008000000 */
[----:B------:R-:W-:Y:S01]  /*24270*/  R2UR UR12, R4 ;  /* 0x00000000040c72ca */ /* 0x000fe200000e0000 */
[----:B------:R-:W-:Y:S01]  /*24280*/  UMOV UR6, 0x0 ;  /* 0x0000000000067882 */ /* 0x000fe20000000000 */
[----:B-----5:R-:W-:Y:S01]  /*24290*/  R2UR UR13, R10 ;  /* 0x000000000a0d72ca */ /* 0x020fe200000e0000 */
[----:B------:R-:W-:Y:S01]  /*242a0*/  UMOV UR7, 0x14f00000 ;  /* 0x14f0000000077882 */ /* 0x000fe20000000000 */
[----:B------:R-:W-:Y:S01]  /*242b0*/  UMOV UR17, 0x40 ;  /* 0x0000004000117882 */ /* 0x000fe20000000000 */
[----:B------:R-:W-:Y:S01]  /*242c0*/  UMOV UR18, 0x80 ;  /* 0x0000008000127882 */ /* 0x000fe20000000000 */
[----:B------:R-:W-:-:S03]  /*242d0*/  SHF.L.U32 R8, R8, 0x1f, RZ ;  /* 0x0000001f08087819 */ /* 0x000fc600000006ff */
[----:B------:R-:W-:Y:S01]  /*242e0*/  UIADD3 UR9, UR9, 0x38830, URZ ;  /* 0x0003883009097890 */ /* 0x000fe2000fffe03f */
[----:B0-----:R-:W-:-:S05]  /*242f0*/  LEA R3, R11, R3, 0x18 ;  /* 0x000000030b037211 */ /* 0x001fca00078ec0ff */
[----:B---3--:R-:W-:Y:S01]  /*24300*/  IMAD R2, R14, 0xa000, R3 ;  /* 0x0000a0000e027824 */ /* 0x008fe200078e0203 */
[----:B----4-:R-:W-:-:S04]  /*24310*/  R2UR UR5, R13 ;  /* 0x000000000d0572ca */ /* 0x010fc800000e0000 */
[----:B------:R-:W-:Y:S01]  /*24320*/  R2UR UR14, R2 ;  /* 0x00000000020e72ca */ /* 0x000fe200000e0000 */
[----:B------:R-:W-:-:S08]  /*24330*/  IMAD R2, R7, 0x8, R3 ;  /* 0x0000000807027824 */ /* 0x000fd000078e0203 */
[----:B------:R-:W-:-:S04]  /*24340*/  UIMAD UR11, UR11, 0x50, UR5 ;  /* 0x000000500b0b78a4 */ /* 0x000fc8000f8e0205 */
[----:B------:R-:W-:Y:S02]  /*24350*/  UIADD3 UR8, UR14, 0x24400, URZ ;  /* 0x000244000e087890 */ /* 0x000fe4000fffe03f */
        /* <DEDUP_REMOVED lines=17> */
.L_x_844:
[----:B------:R-:W1:Y:S01]  /*24470*/  S2R R3, SR_TID.X ;  /* 0x0000000000037919 */ /* 0x000e620000002100 */
[----:B------:R-:W-:-:S04]  /*24480*/  UPRMT UR4, UR37, 0x9910, URZ ;  /* 0x0000991025047896 */ /* 0x000fc8000800003f */
[----:B------:R-:W-:Y:S01]  /*24490*/  UISETP.NE.AND UP0, UPT, UR4, 0x2, UPT ;  /* 0x000000020400788c */ /* 0x000fe2000bf05270 */
[----:B-1----:R-:W-:-:S04]  /*244a0*/  LOP3.LUT R3, R3, 0x7f, RZ, 0xc0, !PT ;  /* 0x0000007f03037812 */ /* 0x002fc800078ec0ff */
[----:B------:R-:W-:-:S13]  /*244b0*/  ISETP.NE.AND P0, PT, R3, RZ, PT ;  /* 0x000000ff0300720c */ /* 0x000fda0003f05270 */
[----:B------:R-:W-:-:S04]  /*244c0*/  @!P0 IMAD.MOV.U32 R3, RZ, RZ, 0xa000 ;  /* 0x0000a000ff038424 */ /* 0x000fc800078e00ff */
[----:B------:R1:W-:Y:S01]  /*244d0*/  @!P0 SYNCS.ARRIVE.TRANS64 RZ, [R2+URZ+0x38850], R3 ;  /* 0x0388500302ff89a7 */ /* 0x0003e2000800003f */
[----:B------:R-:W-:-:S13]  /*244e0*/  PLOP3.LUT P0, PT, PT, PT, UP0, 0x40, 0x0 ;  /* 0x000000000000781c */ /* 0x000fda0003f0e808 */
[----:B-1----:R-:W-:Y:S05]  /*244f0*/  @!P0 BRA `(.L_x_755) ;  /* 0x0000000000048947 */ /* 0x002fea0003800000 */
[----:B------:R-:W-:Y:S01]  /*24500*/  BPT.TRAP 0x1 ;  /* 0x000000040000795c */ /* 0x000fe20000300000 */
.L_x_755:
[----:B------:R-:W2:Y:S02]  /*24510*/  LDL R3, [R1+0x18] ;  /* 0x0000180001037983 */ /* 0x000ea40000100800 */
[----:B--2---:R-:W-:-:S13]  /*24520*/  LOP3.LUT P0, RZ, R3, 0x40, RZ, 0xc0, !PT ;  /* 0x0000004003ff7812 */ /* 0x004fda000780c0ff */
[----:B------:R-:W-:Y:S05]  /*24530*/  @P0 BRA `(.L_x_756) ;  /* 0x0000000000040947 */ /* 0x000fea0003800000 */
[----:B------:R-:W-:Y:S01]  /*24540*/  BPT.TRAP 0x1 ;  /* 0x000000040000795c */ /* 0x000fe20000300000 */
.L_x_756:
[----:B------:R-:W2:Y:S01]  /*24550*/  LDL.LU R13, [R1+0xc] ;  /* 0x00000c00010d7983 */ /* 0x000ea20000300800 */
[----:B0-----:R-:W-:-:S03]  /*24560*/  MOV R8, 0x400 ;  /* 0x0000040000087802 */ /* 0x001fc60000000f00 */
[----:B------:R-:W3:Y:S01]  /*24570*/  LDL R3, [R1+0x4] ;  /* 0x0000040001037983 */ /* 0x000ee20000100800 */
        /* <DEDUP_REMOVED lines=18> */
[----:B------:R-:W-:Y:S01]  /*246a0*/  IMAD.MOV.U32 R5, RZ, RZ, R10 ;  /* 0x000000ffff057224 */ /* 0x000fe200078e000a */
[----:B--2---:R-:W-:Y:S02]  /*246b0*/  R2UR UR11, R13 ;  /* 0x000000000d0b72ca */ /* 0x004fe400000e0000 */
        /* <DEDUP_REMOVED lines=16> */
.L_x_750:
[----:B------:R-:W-:Y:S05]  /*247c0*/  BSYNC B1 ;  /* 0x0000000000017941 */ /* 0x000fea0003800000 */
.L_x_749:
[C---:B------:R-:W-:Y:S01]  /*247d0*/  ISETP.GT.AND P0, PT, R6.reuse, 0x1, PT ;  /* 0x000000010600780c */ /* 0x040fe20003f04270 */
[----:B------:R-:W-:-:S12]  /*247e0*/  VIADD R6, R6, 0xfffffffe ;  /* 0xfffffffe06067836 */ /* 0x000fd80000000000 */
[----:B------:R-:W-:Y:S05]  /*247f0*/  @P0 BRA `(.L_x_757) ;  /* 0xffffffec00680947 */ /* 0x000fea000383ffff */
.L_x_730:
[----:B------:R-:W-:Y:S05]  /*24800*/  BSYNC B0 ;  /* 0x0000000000007941 */ /* 0x000fea0003800000 */
.L_x_729:
        /* <DEDUP_REMOVED lines=9> */
[----:B------:R-:W-:Y:S01]  /*248a0*/  ULDC.64 UR6, c[0x0][0x208] ;  /* 0x0000820000067ab9 */ /* 0x000fe20000000a00 */
[----:B-1----:R-:W-:-:S06]  /*248b0*/  ISETP.EQ.U32.AND P0, PT, R0, R7, PT ;  /* 0x000000070000720c */ /* 0x002fcc0003f02070 */
[----:B------:R-:W2:Y:S07]  /*248c0*/  POPC R7, UR4 ;  /* 0x0000000400077d09 */ /* 0x000eae0008000000 */
[----:B--2---:R-:W2:Y:S01]  /*248d0*/  @P0 ATOMG.E.ADD.STRONG.GPU PT, R3, desc[UR6][R2.64], R7 ;  /* 0x00000007020309a8 */ /* 0x004ea200081ee1c6 */
[----:B------:R-:W1:Y:S02]  /*248e0*/  S2R R6, SR_LTMASK ;  /* 0x0000000000067919 */ /* 0x000e640000003900 */
[----:B-1----:R-:W-:-:S04]  /*248f0*/  LOP3.LUT R6, R6, UR4, RZ, 0xc0, !PT ;  /* 0x0000000406067c12 */ /* 0x002fc8000f8ec0ff */
[----:B------:R-:W1:Y:S01]  /*24900*/  POPC R9, R6 ;  /* 0x0000000600097309 */ /* 0x000e620000000000 */
[----:B--2---:R-:W1:Y:S02]  /*24910*/  SHFL.IDX PT, R0, R3, R0, 0x1f ;  /* 0x00001f0003007589 */ /* 0x004e6400000e0000 */
[----:B-1----:R-:W-:-:S07]  /*24920*/  IADD3 R16, R0, UR36, R9 ;  /* 0x0000002400107c10 */ /* 0x002fce000fffe009 */
.L_x_759:
[----:B------:R-:W-:Y:S05]  /*24930*/  BSYNC B0 ;  /* 0x0000000000007941 */ /* 0x000fea0003800000 */
.L_x_758:
        /* <DEDUP_REMOVED lines=11> */
.L_x_845:
[----:B------:R-:W2:Y:S01]  /*249f0*/  S2R R2, SR_TID.X ;  /* 0x0000000000027919 */ /* 0x000ea20000002100 */
[----:B------:R-:W-:-:S04]  /*24a00*/  UPRMT UR4, UR37, 0x9910, URZ ;  /* 0x0000991025047896 */ /* 0x000fc8000800003f */
[----:B------:R-:W-:Y:S01]  /*24a10*/  UISETP.NE.AND UP0, UPT, UR4, 0x2, UPT ;  /* 0x000000020400788c */ /* 0x000fe2000bf05270 */
[----:B--2---:R-:W-:-:S04]  /*24a20*/  LOP3.LUT R2, R2, 0x7f, RZ, 0xc0, !PT ;  /* 0x0000007f02027812 */ /* 0x004fc800078ec0ff */
[----:B------:R-:W-:-:S13]  /*24a30*/  ISETP.NE.AND P0, PT, R2, RZ, PT ;  /* 0x000000ff0200720c */ /* 0x000fda0003f05270 */
[----:B-1----:R-:W-:-:S04]  /*24a40*/  @!P0 IMAD.MOV.U32 R0, RZ, RZ, 0xa000 ;  /* 0x0000a000ff008424 */ /* 0x002fc800078e00ff */
[----:B------:R1:W-:Y:S01]  /*24a50*/  @!P0 SYNCS.ARRIVE.TRANS64 RZ, [R3+URZ+0x38850], R0 ;  /* 0x0388500003ff89a7 */ /* 0x0003e2000800003f */
[----:B------:R-:W-:-:S13]  /*24a60*/  PLOP3.LUT P0, PT, PT, PT, UP0, 0x40, 0x0 ;  /* 0x000000000000781c */ /* 0x000fda0003f0e808 */
[----:B-1----:R-:W-:Y:S05]  /*24a70*/  @!P0 BRA `(.L_x_763) ;  /* 0x0000000000048947 */ /* 0x002fea0003800000 */
[----:B------:R-:W-:Y:S01]  /*24a80*/  BPT.TRAP 0x1 ;  /* 0x000000040000795c */ /* 0x000fe20000300000 */
.L_x_763:
[----:B------:R-:W2:Y:S02]  /*24a90*/  LDL R0, [R1+0x18] ;  /* 0x0000180001007983 */ /* 0x000ea40000100800 */
[----:B--2---:R-:W-:-:S13]  /*24aa0*/  LOP3.LUT P0, RZ, R0, 0x40, RZ, 0xc0, !PT ;  /* 0x0000004000ff7812 */ /* 0x004fda000780c0ff */
[----:B------:R-:W-:Y:S05]  /*24ab0*/  @P0 BRA `(.L_x_764) ;  /* 0x0000000000040947 */ /* 0x000fea0003800000 */
[----:B------:R-:W-:Y:S01]  /*24ac0*/  BPT.TRAP 0x1 ;  /* 0x000000040000795c */ /* 0x000fe20000300000 */
.L_x_764:
[----:B------:R-:W2:Y:S01]  /*24ad0*/  LDL R0, [R1] ;  /* 0x0000000001007983 */ /* 0x000ea20000100800 */
        /* <DEDUP_REMOVED lines=37> */
.L_x_761:
[----:B------:R-:W-:Y:S05]  /*24d30*/  BSYNC B0 ;  /* 0x0000000000007941 */ /* 0x000fea0003800000 */
.L_x_760:
        /* <DEDUP_REMOVED lines=9> */
.L_x_713:
[----:B------:R-:W-:Y:S05]  /*24dd0*/  BSYNC B6 ;  /* 0x0000000000067941 */ /* 0x000fea0003800000 */
.L_x_711:
[----:B------:R-:W-:-:S03]  /*24de0*/  UMOV UR4, 0xffffffff ;  /* 0xffffffff00047882 */ /* 0x000fc60000000000 */
[----:B------:R-:W-:Y:S05]  /*24df0*/  BRA.DIV UR4, `(.L_x_765) ;  /* 0x0000001e04387947 */ /* 0x000fea000b800000 */
[----:B------:R2:W3:Y:S04]  /*24e00*/  SHFL.IDX PT, R4, R16, RZ, 0x1f ;  /* 0x00001fff10047589 */ /* 0x0004e800000e0000 */
[----:B------:R2:W4:Y:S02]  /*24e10*/  SHFL.IDX PT, R5, R16, 0x1, 0x1f ;  /* 0x00201f0010057f89 */ /* 0x00052400000e0000 */
.L_x_849:
[----:B------:R-:W0:Y:S01]  /*24e20*/  S2R R9, SR_TID.X ;  /* 0x0000000000097919 */ /* 0x000e220000002100 */
[----:B------:R-:W-:Y:S01]  /*24e30*/  ULDC UR4, c[0x0][0xc14] ;  /* 0x0003050000047ab9 */ /* 0x000fe20000000800 */
[----:B------:R-:W-:Y:S01]  /*24e40*/  BSSY B0, `(.L_x_766) ;  /* 0x000000c000007945 */ /* 0x000fe20003800000 */
[----:B-1----:R-:W-:Y:S02]  /*24e50*/  IMAD.U32 R0, RZ, RZ, UR4 ;  /* 0x00000004ff007e24 */ /* 0x002fe4000f8e00ff */
        /* <DEDUP_REMOVED lines=10> */
.L_x_767:
[----:B------:R-:W-:Y:S05]  /*24f00*/  BSYNC B0 ;  /* 0x0000000000007941 */ /* 0x000fea0003800000 */
.L_x_766:
        /* <DEDUP_REMOVED lines=23> */
.L_x_857:
[----:B------:R-:W-:Y:S02]  /*25080*/  ULDC UR4, c[0x0][0xc10] ;  /* 0x0003040000047ab9 */ /* 0x000fe40000000800 */
[----:B--2---:R-:W-:-:S04]  /*25090*/  IMAD.U32 R16, RZ, RZ, UR4 ;  /* 0x00000004ff107e24 */ /* 0x004fc8000f8e00ff */
[----:B-1----:R-:W-:-:S04]  /*250a0*/  IMAD R14, R14, R16, RZ ;  /* 0x000000100e0e7224 */ /* 0x002fc800078e02ff */
[----:B----4-:R-:W-:-:S05]  /*250b0*/  IMAD.IADD R5, R5, 0x1, R14 ;  /* 0x0000000105057824 */ /* 0x010fca00078e020e */
[----:B---3--:R-:W-:-:S13]  /*250c0*/  ISETP.GT.AND P0, PT, R5, R4, PT ;  /* 0x000000040500720c */ /* 0x008fda0003f04270 */
[----:B------:R-:W-:Y:S05]  /*250d0*/  @P0 BRA `(.L_x_769) ;  /* 0x0000000000b80947 */ /* 0x000fea0003800000 */
[----:B------:R-:W1:Y:S02]  /*250e0*/  LDC R0, c[0x0][0xc14] ;  /* 0x00030500ff007b82 */ /* 0x000e640000000800 */
.L_x_774:
[----:B------:R-:W-:-:S05]  /*250f0*/  VIADD R19, R19, 0x1f ;  /* 0x0000001f13137836 */ /* 0x000fca0000000000 */
[----:B-1----:R-:W-:-:S13]  /*25100*/  ISETP.GE.AND P0, PT, R19, R0, PT ;  /* 0x000000001300720c */ /* 0x002fda0003f06270 */
[----:B------:R-:W-:Y:S05]  /*25110*/  @P0 BRA `(.L_x_770) ;  /* 0x0000000400600947 */ /* 0x000fea0003800000 */
[----:B------:R-:W1:Y:S01]  /*25120*/  S2R R9, SR_TID.X ;  /* 0x0000000000097919 */ /* 0x000e620000002100 */
[----:B------:R-:W-:Y:S01]  /*25130*/  BSSY B0, `(.L_x_771) ;  /* 0x000000b000007945 */ /* 0x000fe20003800000 */
[----:B------:R-:W-:Y:S02]  /*25140*/  MOV R3, RZ ;  /* 0x000000ff00037202 */ /* 0x000fe40000000f00 */
[----:B-1----:R-:W-:-:S04]  /*25150*/  LOP3.LUT R9, R9, 0x1f, RZ, 0xc0, !PT ;  /* 0x0000001f09097812 */ /* 0x002fc800078ec0ff */
[C---:B------:R-:W-:Y:S01]  /*25160*/  ISETP.NE.AND P1, PT, R9.reuse, 0x1f, PT ;  /* 0x0000001f0900780c */ /* 0x040fe20003f25270 */
[----:B------:R-:W-:-:S05]  /*25170*/  IMAD.IADD R7, R9, 0x1, R19 ;  /* 0x0000000109077824 */ /* 0x000fca00078e0213 */
[----:B------:R-:W-:-:S13]  /*25180*/  ISETP.GE.OR P0, PT, R7, R0, !P1 ;  /* 0x000000000700720c */ /* 0x000fda0004f06670 */
[----:B------:R-:W-:Y:S05]  /*25190*/  @P0 BRA `(.L_x_772) ;  /* 0x0000000000100947 */ /* 0x000fea0003800000 */
[----:B0-----:R-:W0:Y:S01]  /*251a0*/  LDC.64 R2, c[0x0][0xc58] ;  /* 0x00031600ff027b82 */ /* 0x001e220000000a00 */
[----:B------:R-:W-:Y:S01]  /*251b0*/  ULDC.64 UR4, c[0x0][0x208] ;  /* 0x0000820000047ab9 */ /* 0x000fe20000000a00 */
[----:B0-----:R-:W-:-:S06]  /*251c0*/  IMAD.WIDE R2, R7, 0x4, R2 ;  /* 0x0000000407027825 */ /* 0x001fcc00078e0202 */
[----:B------:R1:W5:Y:S02]  /*251d0*/  LDG.E R3, desc[UR4][R2.64] ;  /* 0x0000000402037981 */ /* 0x000364000c1e1900 */
.L_x_772:
[----:B------:R-:W-:Y:S05]  /*251e0*/  BSYNC B0 ;  /* 0x0000000000007941 */ /* 0x000fea0003800000 */
.L_x_771:
[----:B------:R-:W-:-:S03]  /*251f0*/  UMOV UR4, 0xffffffff ;  /* 0xffffffff00047882 */ /* 0x000fc60000000000 */
[----:B------:R-:W-:Y:S05]  /*25200*/  BRA.DIV UR4, `(.L_x_773) ;  /* 0x0000001e04507947 */ /* 0x000fea000b800000 */
[----:B-----5:R-:W2:Y:S01]  /*25210*/  SHFL.UP PT, R14, R3, 0x1, RZ ;  /* 0x04200000030e7989 */ /* 0x020ea200000e00ff */
[C---:B------:R-:W-:Y:S02]  /*25220*/  ISETP.NE.AND P0, PT, R9.reuse, RZ, PT ;  /* 0x000000ff0900720c */ /* 0x040fe40003f05270 */
[C---:B------:R-:W-:Y:S02]  /*25230*/  ISETP.GE.U32.AND P1, PT, R9.reuse, 0x2, PT ;  /* 0x000000020900780c */ /* 0x040fe40003f26070 */
[----:B--2---:R-:W-:Y:S02]  /*25240*/  SEL R14, R14, RZ, P0 ;  /* 0x000000ff0e0e7207 */ /* 0x004fe40000000000 */
[----:B------:R-:W-:-:S03]  /*25250*/  ISETP.GE.U32.AND P0, PT, R9, 0x4, PT ;  /* 0x000000040900780c */ /* 0x000fc60003f06070 */
[----:B------:R-:W-:-:S05]  /*25260*/  IMAD.IADD R13, R3, 0x1, R14 ;  /* 0x00000001030d7824 */ /* 0x000fca00078e020e */
[----:B------:R-:W2:Y:S02]  /*25270*/  SHFL.UP PT, R14, R13, 0x2, RZ ;  /* 0x044000000d0e7989 */ /* 0x000ea400000e00ff */
        /* <DEDUP_REMOVED lines=8> */
[----:B--2---:R-:W-:-:S05]  /*25300*/  SEL R8, R14, RZ, P1 ;  /* 0x000000ff0e087207 */ /* 0x004fca0000800000 */
[----:B------:R-:W-:-:S05]  /*25310*/  IMAD.IADD R8, R7, 0x1, R8 ;  /* 0x0000000107087824 */ /* 0x000fca00078e0208 */
[----:B------:R-:W2:Y:S02]  /*25320*/  SHFL.UP PT, R14, R8, 0x10, RZ ;  /* 0x06000000080e7989 */ /* 0x000ea400000e00ff */
[----:B--2---:R-:W-:-:S05]  /*25330*/  SEL R9, R14, RZ, P0 ;  /* 0x000000ff0e097207 */ /* 0x004fca0000000000 */
[----:B01----:R-:W-:-:S05]  /*25340*/  IMAD.IADD R2, R8, 0x1, R9 ;  /* 0x0000000108027824 */ /* 0x003fca00078e0209 */
[----:B------:R0:W1:Y:S02]  /*25350*/  SHFL.IDX PT, R14, R2, 0x1f, 0x1f ;  /* 0x03e01f00020e7f89 */ /* 0x00006400000e0000 */
.L_x_865:
[----:B------:R-:W-:Y:S02]  /*25360*/  ULDC UR4, c[0x0][0xc10] ;  /* 0x0003040000047ab9 */ /* 0x000fe40000000800 */
[----:B------:R-:W-:-:S04]  /*25370*/  IMAD.U32 R16, RZ, RZ, UR4 ;  /* 0x00000004ff107e24 */ /* 0x000fc8000f8e00ff */
[----:B-1----:R-:W-:-:S04]  /*25380*/  IMAD R14, R14, R16, RZ ;  /* 0x000000100e0e7224 */ /* 0x002fc800078e02ff */
[----:B------:R-:W-:-:S05]  /*25390*/  IMAD.IADD R5, R14, 0x1, R5 ;  /* 0x000000010e057824 */ /* 0x000fca00078e0205 */
[----:B------:R-:W-:-:S13]  /*253a0*/  ISETP.GT.AND P0, PT, R5, R4, PT ;  /* 0x000000040500720c */ /* 0x000fda0003f04270 */
[----:B------:R-:W-:Y:S05]  /*253b0*/  @!P0 BRA `(.L_x_774) ;  /* 0xfffffffc004c8947 */ /* 0x000fea000383ffff */
.L_x_769:
        /* <DEDUP_REMOVED lines=8> */
.L_x_869:
[----:B------:R-:W-:Y:S01]  /*25440*/  ISETP.NE.AND P0, PT, R6, RZ, PT ;  /* 0x000000ff0600720c */ /* 0x000fe20003f05270 */
[----:B------:R-:W-:-:S12]  /*25450*/  IMAD.MOV.U32 R14, RZ, RZ, RZ ;  /* 0x000000ffff0e7224 */ /* 0x000fd800078e00ff */
[----:B------:R-:W-:Y:S05]  /*25460*/  @!P0 BRA `(.L_x_776) ;  /* 0x0000000000108947 */ /* 0x000fea0003800000 */
[----:B------:R-:W-:Y:S01]  /*25470*/  UMOV UR4, 0xffffffff ;  /* 0xffffffff00047882 */ /* 0x000fe20000000000 */
[----:B------:R-:W-:Y:S02]  /*25480*/  VIADD R12, R5, 0xffffffff ;  /* 0xffffffff050c7836 */ /* 0x000fe40000000000 */
[----:B------:R-:W-:Y:S05]  /*25490*/  BRA.DIV UR4, `(.L_x_777) ;  /* 0x0000001e04c47947 */ /* 0x000fea000b800000 */
[----:B------:R3:W4:Y:S02]  /*254a0*/  SHFL.IDX PT, R14, R2, R12, 0x1f ;  /* 0x00001f0c020e7589 */ /* 0x00072400000e0000 */
.L_x_776:
[----:B--2---:R-:W-:Y:S01]  /*254b0*/  IABS R6, R17 ;  /* 0x0000001100067213 */ /* 0x004fe20000000000 */
[----:B----4-:R-:W-:Y:S01]  /*254c0*/  IMAD R16, R14, R16, R7 ;  /* 0x000000100e107224 */ /* 0x010fe200078e0207 */
[----:B------:R-:W-:Y:S01]  /*254d0*/  IADD3 R19, R5, R19, RZ ;  /* 0x0000001305137210 */ /* 0x000fe20007ffe0ff */
[----:B0--3--:R-:W-:Y:S01]  /*254e0*/  IMAD.MOV.U32 R2, RZ, RZ, RZ ;  /* 0x000000ffff027224 */ /* 0x009fe200078e00ff */
[----:B------:R-:W0:Y:S08]  /*254f0*/  I2F.RP R7, R6 ;  /* 0x0000000600077306 */ /* 0x000e300000209400 */
[----:B0-----:R-:W0:Y:S02]  /*25500*/  MUFU.RCP R7, R7 ;  /* 0x0000000700077308 */ /* 0x001e240000001000 */
[----:B0-----:R-:W-:-:S06]  /*25510*/  VIADD R8, R7, 0xffffffe ;  /* 0x0ffffffe07087836 */ /* 0x001fcc0000000000 */
[----:B-1----:R-:W0:Y:S02]  /*25520*/  F2I.FTZ.U32.TRUNC.NTZ R3, R8 ;  /* 0x0000000800037305 */ /* 0x002e24000021f000 */
[----:B0-----:R-:W-:-:S04]  /*25530*/  IMAD.MOV R9, RZ, RZ, -R3 ;  /* 0x000000ffff097224 */ /* 0x001fc800078e0a03 */
[----:B------:R-:W-:-:S04]  /*25540*/  IMAD R9, R9, R6, RZ ;  /* 0x0000000609097224 */ /* 0x000fc800078e02ff */
[----:B------:R-:W-:Y:S01]  /*25550*/  IMAD.HI.U32 R3, R3, R9, R2 ;  /* 0x0000000903037227 */ /* 0x000fe200078e0002 */
[----:B------:R-:W-:-:S03]  /*25560*/  IABS R9, R17 ;  /* 0x0000001100097213 */ /* 0x000fc60000000000 */
[----:B------:R-:W-:Y:S02]  /*25570*/  IMAD.IADD R2, R4, 0x1, -R16 ;  /* 0x0000000104027824 */ /* 0x000fe400078e0a10 */
[----:B------:R-:W-:-:S03]  /*25580*/  IMAD.MOV R7, RZ, RZ, -R9 ;  /* 0x000000ffff077224 */ /* 0x000fc600078e0a09 */
        /* <DEDUP_REMOVED lines=17> */
.L_x_770:
[----:B------:R-:W-:Y:S01]  /*256a0*/  UMOV UR4, URZ ;  /* 0x0000003f00047c82 */ /* 0x000fe20008000000 */
[----:B------:R-:W-:Y:S01]  /*256b0*/  UMOV UR5, URZ ;  /* 0x0000003f00057c82 */ /* 0x000fe20008000000 */
[----:B------:R-:W-:Y:S01]  /*256c0*/  ULDC UR6, c[0x0][0xc14] ;  /* 0x0003050000067ab9 */ /* 0x000fe20000000800 */
[----:B------:R-:W-:Y:S02]  /*256d0*/  IMAD.MOV.U32 R16, RZ, RZ, R4 ;  /* 0x000000ffff107224 */ /* 0x000fe400078e0004 */
[----:B------:R-:W-:Y:S02]  /*256e0*/  IMAD.U32 R17, RZ, RZ, UR4 ;  /* 0x00000004ff117e24 */ /* 0x000fe4000f8e00ff */
[----:B------:R-:W-:Y:S02]  /*256f0*/  IMAD.U32 R18, RZ, RZ, UR5 ;  /* 0x00000005ff127e24 */ /* 0x000fe4000f8e00ff */
[----:B------:R-:W-:-:S07]  /*25700*/  IMAD.U32 R19, RZ, RZ, UR6 ;  /* 0x00000006ff137e24 */ /* 0x000fce000f8e00ff */
.L_x_778:
        /* <DEDUP_REMOVED lines=12> */
.L_x_690:
        /* <DEDUP_REMOVED lines=12> */
.L_x_872:
[----:B------:R-:W-:Y:S05]  /*25890*/  BSYNC B0 ;  /* 0x0000000000007941 */ /* 0x000fea0003800000 */
.L_x_780:
[----:B------:R-:W-:-:S03]  /*258a0*/  UMOV UR4, 0xffffffff ;  /* 0xffffffff00047882 */ /* 0x000fc60000000000 */
[----:B------:R-:W-:Y:S05]  /*258b0*/  BRA.DIV UR4, `(.L_x_782) ;  /* 0x0000001a04f47947 */ /* 0x000fea000b800000 */
[----:B------:R-:W1:Y:S02]  /*258c0*/  S2R R2, SR_TID.X ;  /* 0x0000000000027919 */ /* 0x000e640000002100 */
[----:B-1----:R-:W-:-:S04]  /*258d0*/  SHF.R.U32.HI R2, RZ, 0x5, R2 ;  /* 0x00000005ff027819 */ /* 0x002fc80000011602 */
[----:B------:R-:W-:-:S05]  /*258e0*/  LOP3.LUT R2, R2, 0x3, RZ, 0xc0, !PT ;  /* 0x0000000302027812 */ /* 0x000fca00078ec0ff */
[----:B------:R1:W2:Y:S02]  /*258f0*/  SHFL.IDX PT, R14, R2, RZ, 0x1f ;  /* 0x00001fff020e7589 */ /* 0x0002a400000e0000 */
.L_x_875:
[----:B--2---:R-:W-:-:S13]  /*25900*/  ISETP.NE.AND P0, PT, R14, RZ, PT ;  /* 0x000000ff0e00720c */ /* 0x004fda0003f05270 */
[----:B------:R-:W-:Y:S05]  /*25910*/  @P0 BRA `(.L_x_451) ;  /* 0x0000000000940947 */ /* 0x000fea0003800000 */
[----:B------:R-:W-:-:S03]  /*25920*/  UMOV UR4, 0xffffffff ;  /* 0xffffffff00047882 */ /* 0x000fc60000000000 */
[----:B------:R-:W-:Y:S05]  /*25930*/  BRA.DIV UR4, `(.L_x_783) ;  /* 0x0000001e04087947 */ /* 0x000fea000b800000 */
[----:B------:R-:W-:-:S13]  /*25940*/  ELECT P6, URZ, PT ;  /* 0x00000000003f782f */ /* 0x000fda00038c0000 */
.L_x_878:
[----:B------:R-:W-:Y:S05]  /*25950*/  @!P6 BRA `(.L_x_451) ;  /* 0x000000000084e947 */ /* 0x000fea0003800000 */
[----:B------:R-:W-:-:S06]  /*25960*/  ULOP3.LUT UR4, UR60, 0x2, URZ, 0xfc, !UPT ;  /* 0x000000023c047892 */ /* 0x000fcc000f8efc3f */
[----:B-1----:R-:W-:-:S05]  /*25970*/  IMAD.U32 R2, RZ, RZ, UR4 ;  /* 0x00000004ff027e24 */ /* 0x002fca000f8e00ff */
[----:B------:R-:W-:-:S13]  /*25980*/  ISETP.NE.AND P2, PT, R2, 0x3, PT ;  /* 0x000000030200780c */ /* 0x000fda0003f45270 */
[----:B------:R-:W-:Y:S05]  /*25990*/  @!P2 BRA `(.L_x_784) ;  /* 0x000000000004a947 */ /* 0x000fea0003800000 */
[----:B------:R-:W-:Y:S01]  /*259a0*/  BPT.TRAP 0x1 ;  /* 0x000000040000795c */ /* 0x000fe20000300000 */
.L_x_784:
[----:B0-----:R-:W2:Y:S04]  /*259b0*/  LDL R3, [R1] ;  /* 0x0000000001037983 */ /* 0x001ea80000100800 */
[----:B------:R-:W3:Y:S01]  /*259c0*/  LDL.LU R7, [R1+0x8] ;  /* 0x0000080001077983 */ /* 0x000ee20000300800 */
[----:B------:R-:W-:-:S04]  /*259d0*/  VIADD R2, R0, 0x38840 ;  /* 0x0003884000027836 */ /* 0x000fc80000000000 */
[C---:B--2---:R-:W-:Y:S02]  /*259e0*/  IMAD R6, R3.reuse, 0x8, R2 ;  /* 0x0000000803067824 */ /* 0x044fe400078e0202 */
[----:B------:R-:W-:Y:S01]  /*259f0*/  VIADD R3, R3, 0x1 ;  /* 0x0000000103037836 */ /* 0x000fe20000000000 */
[----:B---3--:R-:W-:-:S04]  /*25a00*/  SHF.L.U32 R5, R7, 0x1f, RZ ;  /* 0x0000001f07057819 */ /* 0x008fc800000006ff */
[C---:B------:R-:W-:Y:S01]  /*25a10*/  ISETP.NE.AND P1, PT, R3.reuse, 0x2, PT ;  /* 0x000000020300780c */ /* 0x040fe20003f25270 */
[----:B------:R-:W0:Y:S03]  /*25a20*/  SYNCS.PHASECHK.TRANS64.TRYWAIT P0, [R6+URZ], R5 ;  /* 0x00000005060075a7 */ /* 0x000e26000800017f */
[----:B------:R-:W-:Y:S02]  /*25a30*/  SEL R4, RZ, 0x1, P1 ;  /* 0x00000001ff047807 */ /* 0x000fe40000800000 */
[----:B------:R-:W-:Y:S02]  /*25a40*/  SEL R3, R3, RZ, P1 ;  /* 0x000000ff03037207 */ /* 0x000fe40000800000 */
[----:B------:R-:W-:-:S03]  /*25a50*/  LOP3.LUT R4, R7, R4, RZ, 0x3c, !PT ;  /* 0x0000000407047212 */ /* 0x000fc600078e3cff */
[----:B------:R-:W-:Y:S01]  /*25a60*/  IMAD R7, R3, 0x8, R2 ;  /* 0x0000000803077824 */ /* 0x000fe200078e0202 */
[----:B------:R-:W-:Y:S01]  /*25a70*/  SHF.L.U32 R2, R4, 0x1f, RZ ;  /* 0x0000001f04027819 */ /* 0x000fe200000006ff */
[----:B0-----:R-:W-:Y:S06]  /*25a80*/  @!P0 BRA `(.L_x_785) ;  /* 0x0000001800d48947 */ /* 0x001fec0003800000 */
.L_x_879:
[----:B------:R-:W1:Y:S02]  /*25a90*/  SYNCS.PHASECHK.TRANS64.TRYWAIT P0, [R7+URZ], R2 ;  /* 0x00000002070075a7 */ /* 0x000e64000800017f */
[----:B-1----:R-:W-:Y:S05]  /*25aa0*/  @!P0 BRA `(.L_x_786) ;  /* 0x0000001800e08947 */ /* 0x002fea0003800000 */
.L_x_880:
[----:B------:R-:W-:Y:S05]  /*25ab0*/  @!P2 BRA `(.L_x_787) ;  /* 0x000000000004a947 */ /* 0x000fea0003800000 */
[----:B------:R-:W-:Y:S01]  /*25ac0*/  BPT.TRAP 0x1 ;  /* 0x000000040000795c */ /* 0x000fe20000300000 */
.L_x_787:
[----:B------:R-:W2:Y:S01]  /*25ad0*/  LDL.LU R4, [R1] ;  /* 0x0000000001047983 */ /* 0x000ea20000300800 */
[----:B------:R-:W-:-:S04]  /*25ae0*/  VIADD R0, R0, 0x38860 ;  /* 0x0003886000007836 */ /* 0x000fc80000000000 */
[----:B--2---:R-:W-:-:S04]  /*25af0*/  IMAD R4, R4, 0x8, R0 ;  /* 0x0000000804047824 */ /* 0x004fc800078e0200 */
[----:B------:R-:W2:Y:S02]  /*25b00*/  SYNCS.PHASECHK.TRANS64.TRYWAIT P0, [R4+URZ], R5 ;  /* 0x00000005040075a7 */ /* 0x000ea4000800017f */
[----:B--2---:R-:W-:Y:S05]  /*25b10*/  @!P0 BRA `(.L_x_788) ;  /* 0x0000001800d88947 */ /* 0x004fea0003800000 */
.L_x_881:
[----:B------:R-:W-:-:S07]  /*25b20*/  IMAD R3, R3, 0x8, R0 ;  /* 0x0000000803037824 */ /* 0x000fce00078e0200 */
.L_x_789:
[----:B---3--:R3:W4:Y:S02]  /*25b30*/  SYNCS.PHASECHK.TRANS64.TRYWAIT P0, [R3+URZ], R2 ;  /* 0x00000002030075a7 */ /* 0x008724000800017f */
[----:B----4-:R-:W-:Y:S05]  /*25b40*/  @!P0 NANOSLEEP.SYNCS 0x989680 ;  /* 0x009896800000895d */ /* 0x010fea0003900000 */
[----:B------:R-:W4:Y:S02]  /*25b50*/  @!P0 SYNCS.PHASECHK.TRANS64 P0, [R3+URZ], R2 ;  /* 0x00000002030085a7 */ /* 0x000f24000800007f */
[----:B----4-:R-:W-:Y:S05]  /*25b60*/  @!P0 BRA `(.L_x_789) ;  /* 0xfffffffc00f08947 */ /* 0x010fea000383ffff */
.L_x_451:
[----:B------:R-:W-:Y:S05]  /*25b70*/  BSYNC B7 ;  /* 0x0000000000077941 */ /* 0x000fea0003800000 */
.L_x_448:
[----:B------:R-:W-:Y:S05]  /*25b80*/  EXIT ;  /* 0x000000000000794d */ /* 0x000fea0003800000 */
.L_x_471:
[----:B0-----:R0:W1:Y:S02]  /*25b90*/  SYNCS.PHASECHK.TRANS64.TRYWAIT P6, [R0+URZ+0x38890], R114 ;  /* 0x03889072000075a7 */ /* 0x00106400080c017f */
[----:B-1----:R-:W-:Y:S05]  /*25ba0*/  @!P6 NANOSLEEP.SYNCS 0x989680 ;  /* 0x009896800000e95d */ /* 0x002fea0003900000 */
[----:B------:R-:W1:Y:S02]  /*25bb0*/  @!P6 SYNCS.PHASECHK.TRANS64 P6, [R0+URZ+0x38890], R114 ;  /* 0x038890720000e5a7 */ /* 0x000e6400080c007f */
[----:B-1----:R-:W-:Y:S05]  /*25bc0*/  @!P6 BRA `(.L_x_471) ;  /* 0xfffffffc00f0e947 */ /* 0x002fea000383ffff */
[----:B------:R-:W-:Y:S05]  /*25bd0*/  BRA `(.L_x_790) ;  /* 0xfffffddc00087947 */ /* 0x000fea000383ffff */
.L_x_527:
[----:B-1----:R1:W3:Y:S02]  /*25be0*/  SYNCS.PHASECHK.TRANS64.TRYWAIT P6, [R0+URZ+0x38890], R114 ;  /* 0x03889072000075a7 */ /* 0x0022e400080c017f */
[----:B---3--:R-:W-:Y:S05]  /*25bf0*/  @!P6 NANOSLEEP.SYNCS 0x989680 ;  /* 0x009896800000e95d */ /* 0x008fea0003900000 */
[----:B------:R-:W3:Y:S02]  /*25c00*/  @!P6 SYNCS.PHASECHK.TRANS64 P6, [R0+URZ+0x38890], R114 ;  /* 0x038890720000e5a7 */ /* 0x000ee400080c007f */
[----:B---3--:R-:W-:Y:S05]  /*25c10*/  @!P6 BRA `(.L_x_527) ;  /* 0xfffffffc00f0e947 */ /* 0x008fea000383ffff */
[----:B------:R-:W-:Y:S05]  /*25c20*/  BRA `(.L_x_791) ;  /* 0xfffffe1000d07947 */ /* 0x000fea000383ffff */
.L_x_552:
[----:B-1----:R1:W2:Y:S02]  /*25c30*/  SYNCS.PHASECHK.TRANS64.TRYWAIT P3, [R0+URZ+0x38890], R114 ;  /* 0x03889072000075a7 */ /* 0x0022a4000806017f */
[----:B--2---:R-:W-:Y:S05]  /*25c40*/  @!P3 NANOSLEEP.SYNCS 0x989680 ;  /* 0x009896800000b95d */ /* 0x004fea0003900000 */
[----:B------:R-:W2:Y:S02]  /*25c50*/  @!P3 SYNCS.PHASECHK.TRANS64 P3, [R0+URZ+0x38890], R114 ;  /* 0x038890720000b5a7 */ /* 0x000ea4000806007f */
[----:B--2---:R-:W-:Y:S05]  /*25c60*/  @!P3 BRA `(.L_x_552) ;  /* 0xfffffffc00f0b947 */ /* 0x004fea000383ffff */
[----:B------:R-:W-:Y:S05]  /*25c70*/  BRA `(.L_x_792) ;  /* 0xfffffe4400b07947 */ /* 0x000fea000383ffff */
.L_x_560:
[----:B-1----:R1:W2:Y:S02]  /*25c80*/  SYNCS.PHASECHK.TRANS64.TRYWAIT P2, [R0+URZ+0x388b0], R114 ;  /* 0x0388b072000075a7 */ /* 0x0022a4000804017f */
[----:B--2---:R-:W-:Y:S05]  /*25c90*/  @!P2 NANOSLEEP.SYNCS 0x989680 ;  /* 0x009896800000a95d */ /* 0x004fea0003900000 */
[----:B------:R-:W2:Y:S02]  /*25ca0*/  @!P2 SYNCS.PHASECHK.TRANS64 P2, [R0+URZ+0x388b0], R114 ;  /* 0x0388b0720000a5a7 */ /* 0x000ea4000804007f */
[----:B--2---:R-:W-:Y:S05]  /*25cb0*/  @!P2 BRA `(.L_x_560) ;  /* 0xfffffffc00f0a947 */ /* 0x004fea000383ffff */
[----:B------:R-:W-:Y:S05]  /*25cc0*/  BRA `(.L_x_793) ;  /* 0xfffffe4800cc7947 */ /* 0x000fea000383ffff */
.L_x_582:
[----:B------:R-:W-:Y:S01]  /*25cd0*/  BSSY B1, `(.L_x_794) ;  /* 0x0000008000017945 */ /* 0x000fe20003800000 */
[----:B------:R-:W-:Y:S02]  /*25ce0*/  IMAD.MOV.U32 R13, RZ, RZ, R29 ;  /* 0x000000ffff0d7224 */ /* 0x000fe400078e001d */
[----:B------:R-:W-:Y:S02]  /*25cf0*/  IMAD.MOV.U32 R12, RZ, RZ, RZ ;  /* 0x000000ffff0c7224 */ /* 0x000fe400078e00ff */
[----:B------:R-:W-:Y:S02]  /*25d00*/  IMAD.MOV.U32 R11, RZ, RZ, 0x181f ;  /* 0x0000181fff0b7424 */ /* 0x000fe400078e00ff */
[----:B------:R-:W-:-:S07]  /*25d10*/  IMAD.MOV.U32 R15, RZ, RZ, -0x1 ;  /* 0xffffffffff0f7424 */ /* 0x000fce00078e00ff */
[----:B------:R-:W-:Y:S05]  /*25d20*/  WARPSYNC.COLLECTIVE R15, `(.L_x_795) ;  /* 0x000000000f087348 */ /* 0x000fea0003c00000 */
[----:B------:R0:W1:Y:S02]  /*25d30*/  SHFL.IDX P6, R14, R13, R12, R11 ;  /* 0x0000000c0d0e7389 */ /* 0x00006400000c000b */
[----:B01----:R-:W-:Y:S01]  /*25d40*/  ENDCOLLECTIVE ;  /* 0x000000000000791b */ /* 0x003fe20003800000 */
.L_x_795:
[----:B------:R-:W-:Y:S05]  /*25d50*/  BSYNC B1 ;  /* 0x0000000000017941 */ /* 0x000fea0003800000 */
.L_x_794:
[----:B------:R-:W-:Y:S05]  /*25d60*/  BRA `(.L_x_796) ;  /* 0xfffffe60002c7947 */ /* 0x000fea000383ffff */
.L_x_583:
[----:B------:R-:W-:Y:S01]  /*25d70*/  BSSY B1, `(.L_x_797) ;  /* 0x0000008000017945 */ /* 0x000fe20003800000 */
[----:B------:R-:W-:Y:S01]  /*25d80*/  IMAD.MOV.U32 R13, RZ, RZ, R28 ;  /* 0x000000ffff0d7224 */ /* 0x000fe200078e001c */
[----:B------:R-:W-:Y:S01]  /*25d90*/  MOV R12, RZ ;  /* 0x000000ff000c7202 */ /* 0x000fe20000000f00 */
[----:B------:R-:W-:Y:S02]  /*25da0*/  IMAD.MOV.U32 R11, RZ, RZ, 0x181f ;  /* 0x0000181fff0b7424 */ /* 0x000fe400078e00ff */
[----:B------:R-:W-:-:S07]  /*25db0*/  IMAD.MOV.U32 R15, RZ, RZ, -0x1 ;  /* 0xffffffffff0f7424 */ /* 0x000fce00078e00ff */
[----:B------:R-:W-:Y:S05]  /*25dc0*/  WARPSYNC.COLLECTIVE R15, `(.L_x_798) ;  /* 0x000000000f087348 */ /* 0x000fea0003c00000 */
[----:B------:R0:W1:Y:S02]  /*25dd0*/  SHFL.IDX P6, R14, R13, R12, R11 ;  /* 0x0000000c0d0e7389 */ /* 0x00006400000c000b */
[----:B01----:R-:W-:Y:S01]  /*25de0*/  ENDCOLLECTIVE ;  /* 0x000000000000791b */ /* 0x003fe20003800000 */
.L_x_798:
[----:B------:R-:W-:Y:S05]  /*25df0*/  BSYNC B1 ;  /* 0x0000000000017941 */ /* 0x000fea0003800000 */
.L_x_797:
[----:B------:R-:W-:Y:S05]  /*25e00*/  BRA `(.L_x_799) ;  /* 0xfffffe6000107947 */ /* 0x000fea000383ffff */
.L_x_584:
        /* <DEDUP_REMOVED lines=8> */
.L_x_801:
[----:B------:R-:W-:Y:S05]  /*25e90*/  BSYNC B1 ;  /* 0x0000000000017941 */ /* 0x000fea0003800000 */
.L_x_800:
[----:B------:R-:W-:Y:S05]  /*25ea0*/  BRA `(.L_x_802) ;  /* 0xfffffe5c00f47947 */ /* 0x000fea000383ffff */
.L_x_585:
        /* <DEDUP_REMOVED lines=8> */
.L_x_804:
[----:B------:R-:W-:Y:S05]  /*25f30*/  BSYNC B1 ;  /* 0x0000000000017941 */ /* 0x000fea0003800000 */
.L_x_803:
[----:B------:R-:W-:Y:S05]  /*25f40*/  BRA `(.L_x_805) ;  /* 0xfffffe5c00d87947 */ /* 0x000fea000383ffff */
.L_x_587:
[----:B0-----:R0:W1:Y:S02]  /*25f50*/  SYNCS.PHASECHK.TRANS64.TRYWAIT P1, [R16+URZ+0x38800], R7 ;  /* 0x03880007100075a7 */ /* 0x001064000802017f */
[----:B-1----:R-:W-:Y:S05]  /*25f60*/  @!P1 NANOSLEEP.SYNCS 0x989680 ;  /* 0x009896800000995d */ /* 0x002fea0003900000 */
[----:B------:R-:W1:Y:S02]  /*25f70*/  @!P1 SYNCS.PHASECHK.TRANS64 P1, [R16+URZ+0x38800], R7 ;  /* 0x03880007100095a7 */ /* 0x000e64000802007f */
[----:B-1----:R-:W-:Y:S05]  /*25f80*/  @!P1 BRA `(.L_x_587) ;  /* 0xfffffffc00f09947 */ /* 0x002fea000383ffff */
[----:B------:R-:W-:Y:S05]  /*25f90*/  BRA `(.L_x_806) ;  /* 0xfffffe6000207947 */ /* 0x000fea000383ffff */
.L_x_621:
        /* <DEDUP_REMOVED lines=8> */
.L_x_808:
[----:B------:R-:W-:Y:S05]  /*26020*/  BSYNC B1 ;  /* 0x0000000000017941 */ /* 0x000fea0003800000 */
.L_x_807:
[----:B------:R-:W-:Y:S05]  /*26030*/  BRA `(.L_x_809) ;  /* 0xfffffe8c00987947 */ /* 0x000fea000383ffff */
.L_x_622:
        /* <DEDUP_REMOVED lines=8> */
.L_x_811:
[----:B------:R-:W-:Y:S05]  /*260c0*/  BSYNC B1 ;  /* 0x0000000000017941 */ /* 0x000fea0003800000 */
.L_x_810:
[----:B------:R-:W-:Y:S05]  /*260d0*/  BRA `(.L_x_812) ;  /* 0xfffffe8c007c7947 */ /* 0x000fea000383ffff */
.L_x_623:
[----:B------:R-:W-:Y:S01]  /*260e0*/  BSSY B1, `(.L_x_813) ;  /* 0x0000008000017945 */ /* 0x000fe20003800000 */
[----:B------:R-:W-:Y:S01]  /*260f0*/  IMAD.MOV.U32 R13, RZ, RZ, R31 ;  /* 0x000000ffff0d7224 */ /* 0x000fe200078e001f */
[----:B------:R-:W-:Y:S01]  /*26100*/  MOV R11, 0x181f ;  /* 0x0000181f000b7802 */ /* 0x000fe20000000f00 */
[----:B------:R-:W-:Y:S02]  /*26110*/  IMAD.MOV.U32 R12, RZ, RZ, RZ ;  /* 0x000000ffff0c7224 */ /* 0x000fe400078e00ff */
[----:B------:R-:W-:-:S07]  /*26120*/  IMAD.MOV.U32 R15, RZ, RZ, -0x1 ;  /* 0xffffffffff0f7424 */ /* 0x000fce00078e00ff */
[----:B------:R-:W-:Y:S05]  /*26130*/  WARPSYNC.COLLECTIVE R15, `(.L_x_814) ;  /* 0x000000000f087348 */ /* 0x000fea0003c00000 */
[----:B------:R0:W1:Y:S02]  /*26140*/  SHFL.IDX P6, R14, R13, R12, R11 ;  /* 0x0000000c0d0e7389 */ /* 0x00006400000c000b */
[----:B01----:R-:W-:Y:S01]  /*26150*/  ENDCOLLECTIVE ;  /* 0x000000000000791b */ /* 0x003fe20003800000 */
.L_x_814:
[----:B------:R-:W-:Y:S05]  /*26160*/  BSYNC B1 ;  /* 0x0000000000017941 */ /* 0x000fea0003800000 */
.L_x_813:
[----:B------:R-:W-:Y:S05]  /*26170*/  BRA `(.L_x_815) ;  /* 0xfffffe8c00607947 */ /* 0x000fea000383ffff */
.L_x_624:
        /* <DEDUP_REMOVED lines=8> */
.L_x_817:
[----:B------:R-:W-:Y:S05]  /*26200*/  BSYNC B1 ;  /* 0x0000000000017941 */ /* 0x000fea0003800000 */
.L_x_816:
[----:B------:R-:W-:Y:S05]  /*26210*/  BRA `(.L_x_818) ;  /* 0xfffffe8c00447947 */ /* 0x000fea000383ffff */
.L_x_626:
[----:B0-----:R0:W1:Y:S02]  /*26220*/  SYNCS.PHASECHK.TRANS64.TRYWAIT P0, [R16+URZ+0x38800], R5 ;  /* 0x03880005100075a7 */ /* 0x001064000800017f */
[----:B-1----:R-:W-:Y:S05]  /*26230*/  @!P0 NANOSLEEP.SYNCS 0x989680 ;  /* 0x009896800000895d */ /* 0x002fea0003900000 */
[----:B------:R-:W1:Y:S02]  /*26240*/  @!P0 SYNCS.PHASECHK.TRANS64 P0, [R16+URZ+0x38800], R5 ;  /* 0x03880005100085a7 */ /* 0x000e64000800007f */
[----:B-1----:R-:W-:Y:S05]  /*26250*/  @!P0 BRA `(.L_x_626) ;  /* 0xfffffffc00f08947 */ /* 0x002fea000383ffff */
[----:B------:R-:W-:Y:S05]  /*26260*/  BRA `(.L_x_819) ;  /* 0xfffffe8c00847947 */ /* 0x000fea000383ffff */
.L_x_644:
[----:B-1----:R1:W2:Y:S02]  /*26270*/  SYNCS.PHASECHK.TRANS64.TRYWAIT P1, [R0+URZ+0x38830], R3 ;  /* 0x03883003000075a7 */ /* 0x0022a4000802017f */
[----:B--2---:R-:W-:Y:S05]  /*26280*/  @!P1 NANOSLEEP.SYNCS 0x989680 ;  /* 0x009896800000995d */ /* 0x004fea0003900000 */
[----:B------:R-:W2:Y:S02]  /*26290*/  @!P1 SYNCS.PHASECHK.TRANS64 P1, [R0+URZ+0x38830], R3 ;  /* 0x03883003000095a7 */ /* 0x000ea4000802007f */
[----:B--2---:R-:W-:Y:S05]  /*262a0*/  @!P1 BRA `(.L_x_644) ;  /* 0xfffffffc00f09947 */ /* 0x004fea000383ffff */
[----:B------:R-:W-:Y:S05]  /*262b0*/  BRA `(.L_x_643) ;  /* 0xfffffebc00a87947 */ /* 0x000fea000383ffff */
.L_x_651:
[----:B-1----:R1:W2:Y:S02]  /*262c0*/  SYNCS.PHASECHK.TRANS64.TRYWAIT P2, [R11+URZ+0x38830], R4 ;  /* 0x038830040b0075a7 */ /* 0x0022a4000804017f */
[----:B--2---:R-:W-:Y:S05]  /*262d0*/  @!P2 NANOSLEEP.SYNCS 0x989680 ;  /* 0x009896800000a95d */ /* 0x004fea0003900000 */
[----:B------:R-:W2:Y:S02]  /*262e0*/  @!P2 SYNCS.PHASECHK.TRANS64 P2, [R11+URZ+0x38830], R4 ;  /* 0x038830040b00a5a7 */ /* 0x000ea4000804007f */
[----:B--2---:R-:W-:Y:S05]  /*262f0*/  @!P2 BRA `(.L_x_651) ;  /* 0xfffffffc00f0a947 */ /* 0x004fea000383ffff */
[----:B------:R-:W-:Y:S05]  /*26300*/  BRA `(.L_x_650) ;  /* 0xffffff0c003c7947 */ /* 0x000fea000383ffff */
.L_x_656:
[----:B-1----:R1:W2:Y:S02]  /*26310*/  SYNCS.PHASECHK.TRANS64.TRYWAIT P2, [R9+URZ+0x38850], R0 ;  /* 0x03885000090075a7 */ /* 0x0022a4000804017f */
[----:B--2---:R-:W-:Y:S05]  /*26320*/  @!P2 NANOSLEEP.SYNCS 0x989680 ;  /* 0x009896800000a95d */ /* 0x004fea0003900000 */
[----:B------:R-:W2:Y:S02]  /*26330*/  @!P2 SYNCS.PHASECHK.TRANS64 P2, [R9+URZ+0x38850], R0 ;  /* 0x038850000900a5a7 */ /* 0x000ea4000804007f */
[----:B--2---:R-:W-:Y:S05]  /*26340*/  @!P2 BRA `(.L_x_656) ;  /* 0xfffffffc00f0a947 */ /* 0x004fea000383ffff */
[----:B------:R-:W-:Y:S05]  /*26350*/  BRA `(.L_x_655) ;  /* 0xffffff4400047947 */ /* 0x000fea000383ffff */
.L_x_662:
[----:B-1----:R1:W2:Y:S02]  /*26360*/  SYNCS.PHASECHK.TRANS64.TRYWAIT P0, [R0+URZ+0x38850], R7 ;  /* 0x03885007000075a7 */ /* 0x0022a4000800017f */
[----:B--2---:R-:W-:Y:S05]  /*26370*/  @!P0 NANOSLEEP.SYNCS 0x989680 ;  /* 0x009896800000895d */ /* 0x004fea0003900000 */
[----:B------:R-:W2:Y:S02]  /*26380*/  @!P0 SYNCS.PHASECHK.TRANS64 P0, [R0+URZ+0x38850], R7 ;  /* 0x03885007000085a7 */ /* 0x000ea4000800007f */
[----:B--2---:R-:W-:Y:S05]  /*26390*/  @!P0 BRA `(.L_x_662) ;  /* 0xfffffffc00f08947 */ /* 0x004fea000383ffff */
[----:B------:R-:W-:Y:S05]  /*263a0*/  BRA `(.L_x_661) ;  /* 0xffffff5c00247947 */ /* 0x000fea000383ffff */
.L_x_694:
[----:B------:R-:W0:Y:S01]  /*263b0*/  S2R R11, SR_TID.X ;  /* 0x00000000000b7919 */ /* 0x000e220000002100 */
[----:B------:R-:W-:Y:S01]  /*263c0*/  BSSY B1, `(.L_x_820) ;  /* 0x000000a000017945 */ /* 0x000fe20003800000 */
[----:B------:R-:W-:Y:S02]  /*263d0*/  IMAD.MOV.U32 R12, RZ, RZ, RZ ;  /* 0x000000ffff0c7224 */ /* 0x000fe400078e00ff */
[----:B------:R-:W-:Y:S01]  /*263e0*/  IMAD.MOV.U32 R15, RZ, RZ, -0x1 ;  /* 0xffffffffff0f7424 */ /* 0x000fe200078e00ff */
[----:B0-----:R-:W-:-:S04]  /*263f0*/  SHF.R.U32.HI R11, RZ, 0x5, R11 ;  /* 0x00000005ff0b7819 */ /* 0x001fc8000001160b */
[----:B------:R-:W-:-:S05]  /*26400*/  LOP3.LUT R11, R11, 0x3, RZ, 0xc0, !PT ;  /* 0x000000030b0b7812 */ /* 0x000fca00078ec0ff */
[----:B------:R-:W-:Y:S02]  /*26410*/  IMAD.MOV.U32 R13, RZ, RZ, R11 ;  /* 0x000000ffff0d7224 */ /* 0x000fe400078e000b */
[----:B------:R-:W-:-:S07]  /*26420*/  IMAD.MOV.U32 R11, RZ, RZ, 0x1f ;  /* 0x0000001fff0b7424 */ /* 0x000fce00078e00ff */
[----:B-----5:R-:W-:Y:S05]  /*26430*/  WARPSYNC.COLLECTIVE R15, `(.L_x_821) ;  /* 0x000000000f087348 */ /* 0x020fea0003c00000 */
[----:B------:R0:W1:Y:S02]  /*26440*/  SHFL.IDX P6, R14, R13, R12, R11 ;  /* 0x0000000c0d0e7389 */ /* 0x00006400000c000b */
[----:B01---5:R-:W-:Y:S01]  /*26450*/  ENDCOLLECTIVE ;  /* 0x000000000000791b */ /* 0x023fe20003800000 */
.L_x_821:
[----:B------:R-:W-:Y:S05]  /*26460*/  BSYNC B1 ;  /* 0x0000000000017941 */ /* 0x000fea0003800000 */
.L_x_820:
[----:B------:R-:W-:Y:S05]  /*26470*/  BRA `(.L_x_822) ;  /* 0xffffffa400107947 */ /* 0x000fea000383ffff */
.L_x_695:
[----:B------:R-:W-:Y:S01]  /*26480*/  BSSY B1, `(.L_x_823) ;  /* 0x0000006000017945 */ /* 0x000fe20003800000 */
[----:B------:R-:W-:-:S07]  /*26490*/  IMAD.MOV.U32 R15, RZ, RZ, -0x1 ;  /* 0xffffffffff0f7424 */ /* 0x000fce00078e00ff */
[----:B-----5:R-:W-:Y:S05]  /*264a0*/  WARPSYNC.COLLECTIVE R15, `(.L_x_824) ;  /* 0x000000000f0c7348 */ /* 0x020fea0003c00000 */
[----:B------:R-:W-:Y:S02]  /*264b0*/  ELECT P6, UR62, PT ;  /* 0x00000000003e782f */ /* 0x000fe400038c0000 */
[----:B------:R-:W-:Y:S01]  /*264c0*/  MOV R14, UR62 ;  /* 0x0000003e000e7c02 */ /* 0x000fe20008000f00 */
[----:B-----5:R-:W-:Y:S10]  /*264d0*/  ENDCOLLECTIVE ;  /* 0x000000000000791b */ /* 0x020ff40003800000 */
.L_x_824:
[----:B------:R-:W-:Y:S05]  /*264e0*/  BSYNC B1 ;  /* 0x0000000000017941 */ /* 0x000fea0003800000 */
.L_x_823:
[----:B------:R-:W-:Y:S05]  /*264f0*/  BRA `(.L_x_825) ;  /* 0xffffffa000fc7947 */ /* 0x000fea000383ffff */
.L_x_697:
[----:B0-----:R0:W1:Y:S02]  /*26500*/  SYNCS.PHASECHK.TRANS64.TRYWAIT P0, [R9+URZ+0x38820], R5 ;  /* 0x03882005090075a7 */ /* 0x001064000800017f */
[----:B-1----:R-:W-:Y:S05]  /*26510*/  @!P0 NANOSLEEP.SYNCS 0x989680 ;  /* 0x009896800000895d */ /* 0x002fea0003900000 */
[----:B------:R-:W1:Y:S02]  /*26520*/  @!P0 SYNCS.PHASECHK.TRANS64 P0, [R9+URZ+0x38820], R5 ;  /* 0x03882005090085a7 */ /* 0x000e64000800007f */
[----:B-1----:R-:W-:Y:S05]  /*26530*/  @!P0 BRA `(.L_x_697) ;  /* 0xfffffffc00f08947 */ /* 0x002fea000383ffff */
[----:B------:R-:W-:Y:S05]  /*26540*/  BRA `(.L_x_826) ;  /* 0xffffffa400187947 */ /* 0x000fea000383ffff */
.L_x_700:
[----:B0-----:R0:W1:Y:S02]  /*26550*/  SYNCS.PHASECHK.TRANS64.TRYWAIT P0, [R5+URZ+0x388a0], R10 ;  /* 0x0388a00a050075a7 */ /* 0x001064000800017f */
[----:B-1----:R-:W-:Y:S05]  /*26560*/  @!P0 NANOSLEEP.SYNCS 0x989680 ;  /* 0x009896800000895d */ /* 0x002fea0003900000 */
[----:B------:R-:W1:Y:S02]  /*26570*/  @!P0 SYNCS.PHASECHK.TRANS64 P0, [R5+URZ+0x388a0], R10 ;  /* 0x0388a00a050085a7 */ /* 0x000e64000800007f */
[----:B-1----:R-:W-:Y:S05]  /*26580*/  @!P0 BRA `(.L_x_700) ;  /* 0xfffffffc00f08947 */ /* 0x002fea000383ffff */
[----:B------:R-:W-:Y:S05]  /*26590*/  BRA `(.L_x_827) ;  /* 0xffffffa400287947 */ /* 0x000fea000383ffff */
.L_x_702:
[----:B-1----:R1:W2:Y:S02]  /*265a0*/  SYNCS.PHASECHK.TRANS64.TRYWAIT P0, [R5+URZ+0x388c0], R10 ;  /* 0x0388c00a050075a7 */ /* 0x0022a4000800017f */
[----:B--2---:R-:W-:Y:S05]  /*265b0*/  @!P0 NANOSLEEP.SYNCS 0x989680 ;  /* 0x009896800000895d */ /* 0x004fea0003900000 */
[----:B------:R-:W2:Y:S02]  /*265c0*/  @!P0 SYNCS.PHASECHK.TRANS64 P0, [R5+URZ+0x388c0], R10 ;  /* 0x0388c00a050085a7 */ /* 0x000ea4000800007f */
[----:B--2---:R-:W-:Y:S05]  /*265d0*/  @!P0 BRA `(.L_x_702) ;  /* 0xfffffffc00f08947 */ /* 0x004fea000383ffff */
[----:B------:R-:W-:Y:S05]  /*265e0*/  BRA `(.L_x_828) ;  /* 0xffffffa400c87947 */ /* 0x000fea000383ffff */
.L_x_706:
[----:B0-----:R0:W1:Y:S02]  /*265f0*/  SYNCS.PHASECHK.TRANS64.TRYWAIT P0, [R6+URZ+0x388a0], R7 ;  /* 0x0388a007060075a7 */ /* 0x001064000800017f */
[----:B-1----:R-:W-:Y:S05]  /*26600*/  @!P0 NANOSLEEP.SYNCS 0x989680 ;  /* 0x009896800000895d */ /* 0x002fea0003900000 */
[----:B------:R-:W1:Y:S02]  /*26610*/  @!P0 SYNCS.PHASECHK.TRANS64 P0, [R6+URZ+0x388a0], R7 ;  /* 0x0388a007060085a7 */ /* 0x000e64000800007f */
[----:B-1----:R-:W-:Y:S05]  /*26620*/  @!P0 BRA `(.L_x_706) ;  /* 0xfffffffc00f08947 */ /* 0x002fea000383ffff */
[----:B------:R-:W-:Y:S05]  /*26630*/  BRA `(.L_x_829) ;  /* 0xffffffa800b07947 */ /* 0x000fea000383ffff */
.L_x_708:
[----:B-1----:R1:W2:Y:S02]  /*26640*/  SYNCS.PHASECHK.TRANS64.TRYWAIT P1, [R6+URZ+0x388c0], R7 ;  /* 0x0388c007060075a7 */ /* 0x0022a4000802017f */
[----:B--2---:R-:W-:Y:S05]  /*26650*/  @!P1 NANOSLEEP.SYNCS 0x989680 ;  /* 0x009896800000995d */ /* 0x004fea0003900000 */
[----:B------:R-:W2:Y:S02]  /*26660*/  @!P1 SYNCS.PHASECHK.TRANS64 P1, [R6+URZ+0x388c0], R7 ;  /* 0x0388c007060095a7 */ /* 0x000ea4000802007f */
[----:B--2---:R-:W-:Y:S05]  /*26670*/  @!P1 BRA `(.L_x_708) ;  /* 0xfffffffc00f09947 */ /* 0x004fea000383ffff */
[----:B------:R-:W-:Y:S05]  /*26680*/  BRA `(.L_x_830) ;  /* 0xffffffac00487947 */ /* 0x000fea000383ffff */
.L_x_721:
[----:B------:R-:W0:Y:S01]  /*26690*/  S2R R3, SR_TID.X ;  /* 0x0000000000037919 */ /* 0x000e220000002100 */
[----:B------:R-:W-:Y:S01]  /*266a0*/  BSSY B0, `(.L_x_831) ;  /* 0x000000a000007945 */ /* 0x000fe20003800000 */
[----:B------:R-:W-:Y:S02]  /*266b0*/  IMAD.MOV.U32 R12, RZ, RZ, RZ ;  /* 0x000000ffff0c7224 */ /* 0x000fe400078e00ff */
[----:B------:R-:W-:Y:S02]  /*266c0*/  IMAD.MOV.U32 R11, RZ, RZ, 0x1f ;  /* 0x0000001fff0b7424 */ /* 0x000fe400078e00ff */
[----:B------:R-:W-:Y:S01]  /*266d0*/  IMAD.MOV.U32 R15, RZ, RZ, -0x1 ;  /* 0xffffffffff0f7424 */ /* 0x000fe200078e00ff */
[----:B0-----:R-:W-:-:S04]  /*266e0*/  SHF.R.U32.HI R3, RZ, 0x5, R3 ;  /* 0x00000005ff037819 */ /* 0x001fc80000011603 */
[----:B------:R-:W-:-:S05]  /*266f0*/  LOP3.LUT R3, R3, 0x3, RZ, 0xc0, !PT ;  /* 0x0000000303037812 */ /* 0x000fca00078ec0ff */
[----:B------:R-:W-:-:S07]  /*26700*/  IMAD.MOV.U32 R13, RZ, RZ, R3 ;  /* 0x000000ffff0d7224 */ /* 0x000fce00078e0003 */
[----:B------:R-:W-:Y:S05]  /*26710*/  WARPSYNC.COLLECTIVE R15, `(.L_x_832) ;  /* 0x000000000f087348 */ /* 0x000fea0003c00000 */
[----:B------:R0:W1:Y:S02]  /*26720*/  SHFL.IDX P6, R14, R13, R12, R11 ;  /* 0x0000000c0d0e7389 */ /* 0x00006400000c000b */
[----:B01----:R-:W-:Y:S01]  /*26730*/  ENDCOLLECTIVE ;  /* 0x000000000000791b */ /* 0x003fe20003800000 */
.L_x_832:
[----:B------:R-:W-:Y:S05]  /*26740*/  BSYNC B0 ;  /* 0x0000000000007941 */ /* 0x000fea0003800000 */
.L_x_831:
[----:B------:R-:W-:Y:S05]  /*26750*/  BRA `(.L_x_833) ;  /* 0xffffffb800a87947 */ /* 0x000fea000383ffff */
.L_x_722:
[----:B------:R-:W-:Y:S01]  /*26760*/  BSSY B0, `(.L_x_834) ;  /* 0x0000006000007945 */ /* 0x000fe20003800000 */
[----:B------:R-:W-:-:S07]  /*26770*/  IMAD.MOV.U32 R15, RZ, RZ, -0x1 ;  /* 0xffffffffff0f7424 */ /* 0x000fce00078e00ff */
[----:B------:R-:W-:Y:S05]  /*26780*/  WARPSYNC.COLLECTIVE R15, `(.L_x_835) ;  /* 0x000000000f0c7348 */ /* 0x000fea0003c00000 */
[----:B------:R-:W-:Y:S02]  /*26790*/  ELECT P6, UR62, PT ;  /* 0x00000000003e782f */ /* 0x000fe400038c0000 */
[----:B------:R-:W-:Y:S01]  /*267a0*/  MOV R14, UR62 ;  /* 0x0000003e000e7c02 */ /* 0x000fe20008000f00 */
[----:B------:R-:W-:Y:S10]  /*267b0*/  ENDCOLLECTIVE ;  /* 0x000000000000791b */ /* 0x000ff40003800000 */
.L_x_835:
[----:B------:R-:W-:Y:S05]  /*267c0*/  BSYNC B0 ;  /* 0x0000000000007941 */ /* 0x000fea0003800000 */
.L_x_834:
[----:B------:R-:W-:Y:S05]  /*267d0*/  BRA `(.L_x_836) ;  /* 0xffffffb800a07947 */ /* 0x000fea000383ffff */
.L_x_725:
[----:B0-----:R0:W1:Y:S02]  /*267e0*/  SYNCS.PHASECHK.TRANS64.TRYWAIT P0, [R6+URZ+0x38840], R7 ;  /* 0x03884007060075a7 */ /* 0x001064000800017f */
[----:B-1----:R-:W-:Y:S05]  /*267f0*/  @!P0 NANOSLEEP.SYNCS 0x989680 ;  /* 0x009896800000895d */ /* 0x002fea0003900000 */
[----:B------:R-:W1:Y:S02]  /*26800*/  @!P0 SYNCS.PHASECHK.TRANS64 P0, [R6+URZ+0x38840], R7 ;  /* 0x03884007060085a7 */ /* 0x000e64000800007f */
[----:B-1----:R-:W-:Y:S05]  /*26810*/  @!P0 BRA `(.L_x_725) ;  /* 0xfffffffc00f08947 */ /* 0x002fea000383ffff */
[----:B------:R-:W-:Y:S05]  /*26820*/  BRA `(.L_x_837) ;  /* 0xffffffbc00147947 */ /* 0x000fea000383ffff */
.L_x_728:
        /* <DEDUP_REMOVED lines=8> */
.L_x_736:
[----:B0-----:R0:W1:Y:S02]  /*268b0*/  SYNCS.PHASECHK.TRANS64.TRYWAIT P0, [R8+URZ+0x38840], R9 ;  /* 0x03884009080075a7 */ /* 0x001064000800017f */
[----:B-1----:R-:W-:Y:S05]  /*268c0*/  @!P0 NANOSLEEP.SYNCS 0x989680 ;  /* 0x009896800000895d */ /* 0x002fea0003900000 */
[----:B------:R-:W1:Y:S02]  /*268d0*/  @!P0 SYNCS.PHASECHK.TRANS64 P0, [R8+URZ+0x38840], R9 ;  /* 0x03884009080085a7 */ /* 0x000e64000800007f */
[----:B-1----:R-:W-:Y:S05]  /*268e0*/  @!P0 BRA `(.L_x_736) ;  /* 0xfffffffc00f08947 */ /* 0x002fea000383ffff */
[----:B------:R-:W-:Y:S05]  /*268f0*/  BRA `(.L_x_839) ;  /* 0xffffffc400587947 */ /* 0x000fea000383ffff */
.L_x_738:
[----:B0-----:R0:W1:Y:S02]  /*26900*/  SYNCS.PHASECHK.TRANS64.TRYWAIT P0, [R8+URZ+0x38860], R9 ;  /* 0x03886009080075a7 */ /* 0x001064000800017f */
[----:B-1----:R-:W-:Y:S05]  /*26910*/  @!P0 NANOSLEEP.SYNCS 0x989680 ;  /* 0x009896800000895d */ /* 0x002fea0003900000 */
[----:B------:R-:W1:Y:S02]  /*26920*/  @!P0 SYNCS.PHASECHK.TRANS64 P0, [R8+URZ+0x38860], R9 ;  /* 0x03886009080085a7 */ /* 0x000e64000800007f */
[----:B-1----:R-:W-:Y:S05]  /*26930*/  @!P0 BRA `(.L_x_738) ;  /* 0xfffffffc00f08947 */ /* 0x002fea000383ffff */
[----:B------:R-:W-:Y:S05]  /*26940*/  BRA `(.L_x_840) ;  /* 0xffffffc800147947 */ /* 0x000fea000383ffff */
.L_x_744:
[----:B-1----:R1:W2:Y:S02]  /*26950*/  SYNCS.PHASECHK.TRANS64.TRYWAIT P0, [R2+URZ+0x38840], R3 ;  /* 0x03884003020075a7 */ /* 0x0022a4000800017f */
[----:B--2---:R-:W-:Y:S05]  /*26960*/  @!P0 NANOSLEEP.SYNCS 0x989680 ;  /* 0x009896800000895d */ /* 0x004fea0003900000 */
[----:B------:R-:W2:Y:S02]  /*26970*/  @!P0 SYNCS.PHASECHK.TRANS64 P0, [R2+URZ+0x38840], R3 ;  /* 0x03884003020085a7 */ /* 0x000ea4000800007f */
[----:B--2---:R-:W-:Y:S05]  /*26980*/  @!P0 BRA `(.L_x_744) ;  /* 0xfffffffc00f08947 */ /* 0x004fea000383ffff */
[----:B------:R-:W-:Y:S05]  /*26990*/  BRA `(.L_x_841) ;  /* 0xffffffcc00a07947 */ /* 0x000fea000383ffff */
.L_x_746:
[----:B0-----:R0:W1:Y:S02]  /*269a0*/  SYNCS.PHASECHK.TRANS64.TRYWAIT P0, [R2+URZ+0x38860], R3 ;  /* 0x03886003020075a7 */ /* 0x001064000800017f */
[----:B-1----:R-:W-:Y:S05]  /*269b0*/  @!P0 NANOSLEEP.SYNCS 0x989680 ;  /* 0x009896800000895d */ /* 0x002fea0003900000 */
[----:B------:R-:W1:Y:S02]  /*269c0*/  @!P0 SYNCS.PHASECHK.TRANS64 P0, [R2+URZ+0x38860], R3 ;  /* 0x03886003020085a7 */ /* 0x000e64000800007f */
[----:B-1----:R-:W-:Y:S05]  /*269d0*/  @!P0 BRA `(.L_x_746) ;  /* 0xfffffffc00f08947 */ /* 0x002fea000383ffff */
[----:B------:R-:W-:Y:S05]  /*269e0*/  BRA `(.L_x_842) ;  /* 0xffffffd0005c7947 */ /* 0x000fea000383ffff */
.L_x_752:
[----:B--2---:R2:W3:Y:S02]  /*269f0*/  SYNCS.PHASECHK.TRANS64.TRYWAIT P0, [R2+URZ+0x38840], R3 ;  /* 0x03884003020075a7 */ /* 0x0044e4000800017f */
[----:B---3--:R-:W-:Y:S05]  /*26a00*/  @!P0 NANOSLEEP.SYNCS 0x989680 ;  /* 0x009896800000895d */ /* 0x008fea0003900000 */
[----:B------:R-:W3:Y:S02]  /*26a10*/  @!P0 SYNCS.PHASECHK.TRANS64 P0, [R2+URZ+0x38840], R3 ;  /* 0x03884003020085a7 */ /* 0x000ee4000800007f */
[----:B---3--:R-:W-:Y:S05]  /*26a20*/  @!P0 BRA `(.L_x_752) ;  /* 0xfffffffc00f08947 */ /* 0x008fea000383ffff */
[----:B------:R-:W-:Y:S05]  /*26a30*/  BRA `(.L_x_843) ;  /* 0xffffffd400c07947 */ /* 0x000fea000383ffff */
.L_x_754:
[----:B0-----:R0:W1:Y:S02]  /*26a40*/  SYNCS.PHASECHK.TRANS64.TRYWAIT P0, [R2+URZ+0x38860], R8 ;  /* 0x03886008020075a7 */ /* 0x001064000800017f */
[----:B-1----:R-:W-:Y:S05]  /*26a50*/  @!P0 NANOSLEEP.SYNCS 0x989680 ;  /* 0x009896800000895d */ /* 0x002fea0003900000 */
[----:B------:R-:W1:Y:S02]  /*26a60*/  @!P0 SYNCS.PHASECHK.TRANS64 P0, [R2+URZ+0x38860], R8 ;  /* 0x03886008020085a7 */ /* 0x000e64000800007f */
[----:B-1----:R-:W-:Y:S05]  /*26a70*/  @!P0 BRA `(.L_x_754) ;  /* 0xfffffffc00f08947 */ /* 0x002fea000383ffff */
[----:B------:R-:W-:Y:S05]  /*26a80*/  BRA `(.L_x_844) ;  /* 0xffffffd800787947 */ /* 0x000fea000383ffff */
.L_x_762:
[----:B-1----:R1:W2:Y:S02]  /*26a90*/  SYNCS.PHASECHK.TRANS64.TRYWAIT P0, [R3+URZ+0x38860], R0 ;  /* 0x03886000030075a7 */ /* 0x0022a4000800017f */
[----:B--2---:R-:W-:Y:S05]  /*26aa0*/  @!P0 NANOSLEEP.SYNCS 0x989680 ;  /* 0x009896800000895d */ /* 0x004fea0003900000 */
[----:B------:R-:W2:Y:S02]  /*26ab0*/  @!P0 SYNCS.PHASECHK.TRANS64 P0, [R3+URZ+0x38860], R0 ;  /* 0x03886000030085a7 */ /* 0x000ea4000800007f */
[----:B--2---:R-:W-:Y:S05]  /*26ac0*/  @!P0 BRA `(.L_x_762) ;  /* 0xfffffffc00f08947 */ /* 0x004fea000383ffff */
[----:B------:R-:W-:Y:S05]  /*26ad0*/  BRA `(.L_x_845) ;  /* 0xffffffdc00c47947 */ /* 0x000fea000383ffff */
.L_x_765:
[----:B------:R-:W-:Y:S01]  /*26ae0*/  BSSY B0, `(.L_x_846) ;  /* 0x0000008000007945 */ /* 0x000fe20003800000 */
[----:B0-----:R-:W-:Y:S02]  /*26af0*/  IMAD.MOV.U32 R13, RZ, RZ, R16 ;  /* 0x000000ffff0d7224 */ /* 0x001fe400078e0010 */
[----:B------:R-:W-:Y:S02]  /*26b00*/  IMAD.MOV.U32 R12, RZ, RZ, RZ ;  /* 0x000000ffff0c7224 */ /* 0x000fe400078e00ff */
[----:B------:R-:W-:Y:S02]  /*26b10*/  IMAD.MOV.U32 R11, RZ, RZ, 0x1f ;  /* 0x0000001fff0b7424 */ /* 0x000fe400078e00ff */
[----:B------:R-:W-:-:S07]  /*26b20*/  IMAD.MOV.U32 R15, RZ, RZ, -0x1 ;  /* 0xffffffffff0f7424 */ /* 0x000fce00078e00ff */
[----:B-1---5:R-:W-:Y:S05]  /*26b30*/  WARPSYNC.COLLECTIVE R15, `(.L_x_847) ;  /* 0x000000000f087348 */ /* 0x022fea0003c00000 */
[----:B------:R0:W2:Y:S02]  /*26b40*/  SHFL.IDX P6, R14, R13, R12, R11 ;  /* 0x0000000c0d0e7389 */ /* 0x0000a400000c000b */
[----:B012--5:R-:W-:Y:S01]  /*26b50*/  ENDCOLLECTIVE ;  /* 0x000000000000791b */ /* 0x027fe20003800000 */
.L_x_847:
[----:B------:R-:W-:Y:S05]  /*26b60*/  BSYNC B0 ;  /* 0x0000000000007941 */ /* 0x000fea0003800000 */
.L_x_846:
[----:B------:R-:W-:Y:S01]  /*26b70*/  MOV R13, R16 ;  /* 0x00000010000d7202 */ /* 0x000fe20000000f00 */
[----:B------:R-:W-:Y:S02]  /*26b80*/  IMAD.MOV.U32 R12, RZ, RZ, 0x1 ;  /* 0x00000001ff0c7424 */ /* 0x000fe400078e00ff */
[----:B------:R-:W-:Y:S02]  /*26b90*/  IMAD.MOV.U32 R11, RZ, RZ, 0x1f ;  /* 0x0000001fff0b7424 */ /* 0x000fe400078e00ff */
[----:B------:R-:W-:Y:S02]  /*26ba0*/  IMAD.MOV.U32 R15, RZ, RZ, -0x1 ;  /* 0xffffffffff0f7424 */ /* 0x000fe400078e00ff */
[----:B------:R-:W-:-:S07]  /*26bb0*/  IMAD.MOV.U32 R4, RZ, RZ, R14 ;  /* 0x000000ffff047224 */ /* 0x000fce00078e000e */
[----:B------:R-:W-:Y:S05]  /*26bc0*/  WARPSYNC.COLLECTIVE R15, `(.L_x_848) ;  /* 0x000000000f087348 */ /* 0x000fea0003c00000 */
[----:B------:R0:W1:Y:S02]  /*26bd0*/  SHFL.IDX P6, R14, R13, R12, R11 ;  /* 0x0000000c0d0e7389 */ /* 0x00006400000c000b */
[----:B01----:R-:W-:Y:S01]  /*26be0*/  ENDCOLLECTIVE ;  /* 0x000000000000791b */ /* 0x003fe20003800000 */
.L_x_848:
[----:B------:R-:W-:Y:S01]  /*26bf0*/  IMAD.MOV.U32 R5, RZ, RZ, R14 ;  /* 0x000000ffff057224 */ /* 0x000fe200078e000e */
[----:B------:R-:W-:Y:S06]  /*26c00*/  BRA `(.L_x_849) ;  /* 0xffffffe000847947 */ /* 0x000fec000383ffff */
.L_x_768:
        /* <DEDUP_REMOVED lines=8> */
.L_x_851:
[----:B------:R-:W-:Y:S05]  /*26c90*/  BSYNC B0 ;  /* 0x0000000000007941 */ /* 0x000fea0003800000 */
.L_x_850:
        /* <DEDUP_REMOVED lines=10> */
.L_x_852:
        /* <DEDUP_REMOVED lines=8> */
.L_x_853:
        /* <DEDUP_REMOVED lines=8> */
.L_x_854:
[----:B------:R-:W-:Y:S02]  /*26e40*/  MOV R12, 0x10 ;  /* 0x00000010000c7802 */ /* 0x000fe40000000f00 */
[----:B------:R-:W-:Y:S02]  /*26e50*/  SEL R8, R14, RZ, P0 ;  /* 0x000000ff0e087207 */ /* 0x000fe40000000000 */
[----:B------:R-:W-:-:S03]  /*26e60*/  ISETP.GE.U32.AND P0, PT, R9, 0x10, PT ;  /* 0x000000100900780c */ /* 0x000fc60003f06070 */
[----:B------:R-:W-:-:S04]  /*26e70*/  IMAD.IADD R8, R7, 0x1, R8 ;  /* 0x0000000107087824 */ /* 0x000fc800078e0208 */
[----:B------:R-:W-:-:S07]  /*26e80*/  IMAD.MOV.U32 R13, RZ, RZ, R8 ;  /* 0x000000ffff0d7224 */ /* 0x000fce00078e0008 */
[----:B------:R-:W-:Y:S05]  /*26e90*/  WARPSYNC.COLLECTIVE R15, `(.L_x_855) ;  /* 0x000000000f087348 */ /* 0x000fea0003c00000 */
[----:B------:R0:W1:Y:S02]  /*26ea0*/  SHFL.UP P6, R14, R13, R12, R11 ;  /* 0x0400000c0d0e7389 */ /* 0x00006400000c000b */
[----:B01----:R-:W-:Y:S01]  /*26eb0*/  ENDCOLLECTIVE ;  /* 0x000000000000791b */ /* 0x003fe20003800000 */
.L_x_855:
[----:B------:R-:W-:Y:S02]  /*26ec0*/  IMAD.MOV.U32 R12, RZ, RZ, 0x1f ;  /* 0x0000001fff0c7424 */ /* 0x000fe400078e00ff */
[----:B------:R-:W-:Y:S01]  /*26ed0*/  IMAD.MOV.U32 R11, RZ, RZ, 0x1f ;  /* 0x0000001fff0b7424 */ /* 0x000fe200078e00ff */
[----:B------:R-:W-:-:S05]  /*26ee0*/  SEL R7, R14, RZ, P0 ;  /* 0x000000ff0e077207 */ /* 0x000fca0000000000 */
[----:B------:R-:W-:-:S04]  /*26ef0*/  IMAD.IADD R2, R8, 0x1, R7 ;  /* 0x0000000108027824 */ /* 0x000fc800078e0207 */
[----:B------:R-:W-:-:S07]  /*26f00*/  IMAD.MOV.U32 R13, RZ, RZ, R2 ;  /* 0x000000ffff0d7224 */ /* 0x000fce00078e0002 */
[----:B------:R-:W-:Y:S05]  /*26f10*/  WARPSYNC.COLLECTIVE R15, `(.L_x_856) ;  /* 0x000000000f087348 */ /* 0x000fea0003c00000 */
[----:B------:R0:W1:Y:S02]  /*26f20*/  SHFL.IDX P6, R14, R13, R12, R11 ;  /* 0x0000000c0d0e7389 */ /* 0x00006400000c000b */
[----:B01----:R-:W-:Y:S01]  /*26f30*/  ENDCOLLECTIVE ;  /* 0x000000000000791b */ /* 0x003fe20003800000 */
.L_x_856:
[----:B------:R-:W-:Y:S05]  /*26f40*/  BRA `(.L_x_857) ;  /* 0xffffffe0004c7947 */ /* 0x000fea000383ffff */
.L_x_773:
[----:B------:R-:W-:Y:S01]  /*26f50*/  BSSY B0, `(.L_x_858) ;  /* 0x0000008000007945 */ /* 0x000fe20003800000 */
[----:B-----5:R-:W-:Y:S02]  /*26f60*/  IMAD.MOV.U32 R13, RZ, RZ, R3 ;  /* 0x000000ffff0d7224 */ /* 0x020fe400078e0003 */
[----:B------:R-:W-:Y:S02]  /*26f70*/  IMAD.MOV.U32 R12, RZ, RZ, 0x1 ;  /* 0x00000001ff0c7424 */ /* 0x000fe400078e00ff */
[----:B------:R-:W-:Y:S02]  /*26f80*/  IMAD.MOV.U32 R11, RZ, RZ, RZ ;  /* 0x000000ffff0b7224 */ /* 0x000fe400078e00ff */
[----:B------:R-:W-:-:S07]  /*26f90*/  IMAD.MOV.U32 R15, RZ, RZ, -0x1 ;  /* 0xffffffffff0f7424 */ /* 0x000fce00078e00ff */
[----:B01----:R-:W-:Y:S05]  /*26fa0*/  WARPSYNC.COLLECTIVE R15, `(.L_x_859) ;  /* 0x000000000f087348 */ /* 0x003fea0003c00000 */
[----:B------:R2:W3:Y:S02]  /*26fb0*/  SHFL.UP P6, R14, R13, R12, R11 ;  /* 0x0400000c0d0e7389 */ /* 0x0004e400000c000b */
[----:B0123--:R-:W-:Y:S01]  /*26fc0*/  ENDCOLLECTIVE ;  /* 0x000000000000791b */ /* 0x00ffe20003800000 */
.L_x_859:
[----:B------:R-:W-:Y:S05]  /*26fd0*/  BSYNC B0 ;  /* 0x0000000000007941 */ /* 0x000fea0003800000 */
.L_x_858:
        /* <DEDUP_REMOVED lines=10> */
.L_x_860:
        /* <DEDUP_REMOVED lines=8> */
.L_x_861:
        /* <DEDUP_REMOVED lines=8> */
.L_x_862:
        /* <DEDUP_REMOVED lines=8> */
.L_x_863:
        /* <DEDUP_REMOVED lines=8> */
.L_x_864:
[----:B------:R-:W-:Y:S05]  /*27280*/  BRA `(.L_x_865) ;  /* 0xffffffe000347947 */ /* 0x000fea000383ffff */
.L_x_775:
[----:B------:R-:W-:Y:S01]  /*27290*/  BSSY B0, `(.L_x_866) ;  /* 0x0000006000007945 */ /* 0x000fe20003800000 */
[----:B------:R-:W-:Y:S01]  /*272a0*/  PLOP3.LUT P6, PT, P6, PT, PT, 0x8, 0x0 ;  /* 0x000000000000781c */ /* 0x000fe200037ce170 */
[----:B------:R-:W-:-:S12]  /*272b0*/  IMAD.MOV.U32 R15, RZ, RZ, -0x1 ;  /* 0xffffffffff0f7424 */ /* 0x000fd800078e00ff */
[----:B0-----:R-:W-:Y:S05]  /*272c0*/  WARPSYNC.COLLECTIVE R15, `(.L_x_867) ;  /* 0x000000000f087348 */ /* 0x001fea0003c00000 */
[----:B------:R-:W-:Y:S01]  /*272d0*/  VOTE.ANY R14, PT, P6 ;  /* 0x00000000000e7806 */ /* 0x000fe200030e0100 */
[----:B0-----:R-:W-:Y:S06]  /*272e0*/  ENDCOLLECTIVE ;  /* 0x000000000000791b */ /* 0x001fec0003800000 */
.L_x_867:
[----:B------:R-:W-:Y:S05]  /*272f0*/  BSYNC B0 ;  /* 0x0000000000007941 */ /* 0x000fea0003800000 */
.L_x_866:
        /* <DEDUP_REMOVED lines=9> */
.L_x_868:
[----:B------:R-:W-:Y:S01]  /*27390*/  IMAD.MOV.U32 R17, RZ, RZ, R14 ;  /* 0x000000ffff117224 */ /* 0x000fe200078e000e */
[----:B------:R-:W-:Y:S06]  /*273a0*/  BRA `(.L_x_869) ;  /* 0xffffffe000247947 */ /* 0x000fec000383ffff */
.L_x_777:
[----:B------:R-:W-:Y:S01]  /*273b0*/  BSSY B0, `(.L_x_870) ;  /* 0x0000007000007945 */ /* 0x000fe20003800000 */
[----:B------:R-:W-:Y:S02]  /*273c0*/  IMAD.MOV.U32 R13, RZ, RZ, R2 ;  /* 0x000000ffff0d7224 */ /* 0x000fe400078e0002 */
[----:B------:R-:W-:Y:S02]  /*273d0*/  IMAD.MOV.U32 R11, RZ, RZ, 0x1f ;  /* 0x0000001fff0b7424 */ /* 0x000fe400078e00ff */
[----:B------:R-:W-:-:S07]  /*273e0*/  IMAD.MOV.U32 R15, RZ, RZ, -0x1 ;  /* 0xffffffffff0f7424 */ /* 0x000fce00078e00ff */
[----:B012---:R-:W-:Y:S05]  /*273f0*/  WARPSYNC.COLLECTIVE R15, `(.L_x_871) ;  /* 0x000000000f087348 */ /* 0x007fea0003c00000 */
[----:B------:R3:W4:Y:S02]  /*27400*/  SHFL.IDX P6, R14, R13, R12, R11 ;  /* 0x0000000c0d0e7389 */ /* 0x00072400000c000b */
[----:B01234-:R-:W-:Y:S01]  /*27410*/  ENDCOLLECTIVE ;  /* 0x000000000000791b */ /* 0x01ffe20003800000 */
.L_x_871:
[----:B------:R-:W-:Y:S05]  /*27420*/  BSYNC B0 ;  /* 0x0000000000007941 */ /* 0x000fea0003800000 */
.L_x_870:
[----:B------:R-:W-:Y:S05]  /*27430*/  BRA `(.L_x_776) ;  /* 0xffffffe0001c7947 */ /* 0x000fea000383ffff */
.L_x_781:
[----:B0-----:R0:W1:Y:S02]  /*27440*/  SYNCS.PHASECHK.TRANS64.TRYWAIT P0, [R0+URZ+0x38820], R3 ;  /* 0x03882003000075a7 */ /* 0x001064000800017f */
[----:B-1----:R-:W-:Y:S05]  /*27450*/  @!P0 NANOSLEEP.SYNCS 0x989680 ;  /* 0x009896800000895d */ /* 0x002fea0003900000 */
[----:B------:R-:W1:Y:S02]  /*27460*/  @!P0 SYNCS.PHASECHK.TRANS64 P0, [R0+URZ+0x38820], R3 ;  /* 0x03882003000085a7 */ /* 0x000e64000800007f */
[----:B-1----:R-:W-:Y:S05]  /*27470*/  @!P0 BRA `(.L_x_781) ;  /* 0xfffffffc00f08947 */ /* 0x002fea000383ffff */
[----:B------:R-:W-:Y:S05]  /*27480*/  BRA `(.L_x_872) ;  /* 0xffffffe400007947 */ /* 0x000fea000383ffff */
.L_x_782:
        /* <DEDUP_REMOVED lines=11> */
.L_x_874:
[----:B------:R-:W-:Y:S05]  /*27540*/  BSYNC B0 ;  /* 0x0000000000007941 */ /* 0x000fea0003800000 */
.L_x_873:
[----:B------:R-:W-:Y:S05]  /*27550*/  BRA `(.L_x_875) ;  /* 0xffffffe000e87947 */ /* 0x000fea000383ffff */
.L_x_783:
[----:B------:R-:W-:Y:S01]  /*27560*/  BSSY B0, `(.L_x_876) ;  /* 0x0000006000007945 */ /* 0x000fe20003800000 */
[----:B------:R-:W-:-:S07]  /*27570*/  IMAD.MOV.U32 R15, RZ, RZ, -0x1 ;  /* 0xffffffffff0f7424 */ /* 0x000fce00078e00ff */
[----:B01----:R-:W-:Y:S05]  /*27580*/  WARPSYNC.COLLECTIVE R15, `(.L_x_877) ;  /* 0x000000000f0c7348 */ /* 0x003fea0003c00000 */
[----:B------:R-:W-:Y:S02]  /*27590*/  ELECT P6, UR62, PT ;  /* 0x00000000003e782f */ /* 0x000fe400038c0000 */
[----:B------:R-:W-:Y:S01]  /*275a0*/  MOV R14, UR62 ;  /* 0x0000003e000e7c02 */ /* 0x000fe20008000f00 */
[----:B01----:R-:W-:Y:S10]  /*275b0*/  ENDCOLLECTIVE ;  /* 0x000000000000791b */ /* 0x003ff40003800000 */
.L_x_877:
[----:B------:R-:W-:Y:S05]  /*275c0*/  BSYNC B0 ;  /* 0x0000000000007941 */ /* 0x000fea0003800000 */
.L_x_876:
[----:B------:R-:W-:Y:S05]  /*275d0*/  BRA `(.L_x_878) ;  /* 0xffffffe000dc7947 */ /* 0x000fea000383ffff */
.L_x_785:
[----:B0-----:R0:W1:Y:S02]  /*275e0*/  SYNCS.PHASECHK.TRANS64.TRYWAIT P0, [R6+URZ], R5 ;  /* 0x00000005060075a7 */ /* 0x001064000800017f */
[----:B-1----:R-:W-:Y:S05]  /*275f0*/  @!P0 NANOSLEEP.SYNCS 0x989680 ;  /* 0x009896800000895d */ /* 0x002fea0003900000 */
[----:B------:R-:W1:Y:S02]  /*27600*/  @!P0 SYNCS.PHASECHK.TRANS64 P0, [R6+URZ], R5 ;  /* 0x00000005060085a7 */ /* 0x000e64000800007f */
[----:B-1----:R-:W-:Y:S05]  /*27610*/  @!P0 BRA `(.L_x_785) ;  /* 0xfffffffc00f08947 */ /* 0x002fea000383ffff */
[----:B------:R-:W-:Y:S05]  /*27620*/  BRA `(.L_x_879) ;  /* 0xffffffe400187947 */ /* 0x000fea000383ffff */
.L_x_786:
[----:B-1----:R1:W2:Y:S02]  /*27630*/  SYNCS.PHASECHK.TRANS64.TRYWAIT P0, [R7+URZ], R2 ;  /* 0x00000002070075a7 */ /* 0x0022a4000800017f */
[----:B--2---:R-:W-:Y:S05]  /*27640*/  @!P0 NANOSLEEP.SYNCS 0x989680 ;  /* 0x009896800000895d */ /* 0x004fea0003900000 */
[----:B------:R-:W2:Y:S02]  /*27650*/  @!P0 SYNCS.PHASECHK.TRANS64 P0, [R7+URZ], R2 ;  /* 0x00000002070085a7 */ /* 0x000ea4000800007f */
[----:B--2---:R-:W-:Y:S05]  /*27660*/  @!P0 BRA `(.L_x_786) ;  /* 0xfffffffc00f08947 */ /* 0x004fea000383ffff */
[----:B------:R-:W-:Y:S05]  /*27670*/  BRA `(.L_x_880) ;  /* 0xffffffe4000c7947 */ /* 0x000fea000383ffff */
.L_x_788:
[----:B--2---:R2:W3:Y:S02]  /*27680*/  SYNCS.PHASECHK.TRANS64.TRYWAIT P0, [R4+URZ], R5 ;  /* 0x00000005040075a7 */ /* 0x0044e4000800017f */
[----:B---3--:R-:W-:Y:S05]  /*27690*/  @!P0 NANOSLEEP.SYNCS 0x989680 ;  /* 0x009896800000895d */ /* 0x008fea0003900000 */
[----:B------:R-:W3:Y:S02]  /*276a0*/  @!P0 SYNCS.PHASECHK.TRANS64 P0, [R4+URZ], R5 ;  /* 0x00000005040085a7 */ /* 0x000ee4000800007f */
[----:B---3--:R-:W-:Y:S05]  /*276b0*/  @!P0 BRA `(.L_x_788) ;  /* 0xfffffffc00f08947 */ /* 0x008fea000383ffff */
[----:B------:R-:W-:Y:S05]  /*276c0*/  BRA `(.L_x_881) ;  /* 0xffffffe400147947 */ /* 0x000fea000383ffff */
.L_x_882:
        /* <DEDUP_REMOVED lines=11> */
.L_x_12752:


//--------------------- .text._ZN7cutlass13device_kernelIN5flash11enable_sm90INS1_16FlashAttnFwdSm90INS1_25CollectiveMainloopFwdSm90ILi2EN4cute5tupleIJNS5_1CILi1EEES8_S8_EEENS6_IJNS7_ILi128EEENS7_ILi64EEENS7_ILi256EEEEEELi256ENS_10bfloat16_tEfNS_4arch4Sm90ELb0ELb1ELb0ELb0ELb0ELb0ELb0ELb1ELb1ELb0ELb0ELb0EEENS1_21CollectiveEpilogueFwdINS6_IJSA_SC_SB_EEES9_SE_SG_Li256ELb0ELb0ELb0ELb0EEENS1_30DynamicPersistentTileSchedulerILi256ELi32ELb0ELb0ELb1EEEEEEEEEvNT_6ParamsE --------------------------
	.section	.text._ZN7cutlass13device_kernelIN5flash11enable_sm90INS1_16FlashAttnFwdSm90INS1_25CollectiveMainloopFwdSm90ILi2EN4cute5tupleIJNS5_1CILi1EEES8_S8_EEENS6_IJNS7_ILi128EEENS7_ILi64EEENS7_ILi256EEEEEELi256ENS_10bfloat16_tEfNS_4arch4Sm90ELb0ELb1ELb0ELb0ELb0ELb0ELb0ELb1ELb1ELb0ELb0ELb0EEENS1_21CollectiveEpilogueFwdINS6_IJSA_SC_SB_EEES9_SE_SG_Li256ELb0ELb0ELb0ELb0EEENS1_30DynamicPersistentTileSchedulerILi256ELi32ELb0ELb0ELb1EEEEEEEEEvNT_6ParamsE,"ax",@progbits
	.align	128
.text._ZN7cutlass13device_kernelIN5flash11enable_sm90INS1_16FlashAttnFwdSm90INS1_25CollectiveMainloopFwdSm90ILi2EN4cute5tupleIJNS5_1CILi1EEES8_S8_EEENS6_IJNS7_ILi128EEENS7_ILi64EEENS7_ILi256EEEEEELi256ENS_10bfloat16_tEfNS_4arch4Sm90ELb0ELb1ELb0ELb0ELb0ELb0ELb0ELb1ELb1ELb0ELb0ELb0EEENS1_21CollectiveEpilogueFwdINS6_IJSA_SC_SB_EEES9_SE_SG_Li256ELb0ELb0ELb0ELb0EEENS1_30DynamicPersistentTileSchedulerILi256ELi32ELb0ELb0ELb1EEEEEEEEEvNT_6ParamsE:
        .type           _ZN7cutlass13device_kernelIN5flash11enable_sm90INS1_16FlashAttnFwdSm90INS1_25CollectiveMainloopFwdSm90ILi2EN4cute5tupleIJNS5_1CILi1EEES8_S8_EEENS6_IJNS7_ILi128EEENS7_ILi64EEENS7_ILi256EEEEEELi256ENS_10bfloat16_tEfNS_4arch4Sm90ELb0ELb1ELb0ELb0ELb0ELb0ELb0ELb1ELb1ELb0ELb0ELb0EEENS1_21CollectiveEpilogueFwdINS6_IJSA_SC_SB_EEES9_SE_SG_Li256ELb0ELb0ELb0ELb0EEENS1_30DynamicPersistentTileSchedulerILi256ELi32ELb0ELb0ELb1EEEEEEEEEvNT_6ParamsE,@function
        .size           _ZN7cutlass13device_kernelIN5flash11enable_sm90INS1_16FlashAttnFwdSm90INS1_25CollectiveMainloopFwdSm90ILi2EN4cute5tupleIJNS5_1CILi1EEES8_S8_EEENS6_IJNS7_ILi128EEENS7_ILi64EEENS7_ILi256EEEEEELi256ENS_10bfloat16_tEfNS_4arch4Sm90ELb0ELb1ELb0ELb0ELb0ELb0ELb0ELb1ELb1ELb0ELb0ELb0EEENS1_21CollectiveEpilogueFwdINS6_IJSA_SC_SB_EEES9_SE_SG_Li256ELb0ELb0ELb0ELb0EEENS1_30DynamicPersistentTileSchedulerILi256ELi32ELb0ELb0ELb1EEEEEEEEEvNT_6ParamsE,(.L_x_12753 - _ZN7cutlass13device_kernelIN5flash11enable_sm90INS1_16FlashAttnFwdSm90INS1_25CollectiveMainloopFwdSm90ILi2EN4cute5tupleIJNS5_1CILi1EEES8_S8_EEENS6_IJNS7_ILi128EEENS7_ILi64EEENS7_ILi256EEEEEELi256ENS_10bfloat16_tEfNS_4arch4Sm90ELb0ELb1ELb0ELb0ELb0ELb0ELb0ELb1ELb1ELb0ELb0ELb0EEENS1_21CollectiveEpilogueFwdINS6_IJSA_SC_SB_EEES9_SE_SG_Li256ELb0ELb0ELb0ELb0EEENS1_30DynamicPersistentTileSchedulerILi256ELi32ELb0ELb0ELb1EEEEEEEEEvNT_6ParamsE)
        .other          _ZN7cutlass13device_kernelIN5flash11enable_sm90INS1_16FlashAttnFwdSm90INS1_25CollectiveMainloopFwdSm90ILi2EN4cute5tupleIJNS5_1CILi1EEES8_S8_EEENS6_IJNS7_ILi128EEENS7_ILi64EEENS7_ILi256EEEEEELi256ENS_10bfloat16_tEfNS_4arch4Sm90ELb0ELb1ELb0ELb0ELb0ELb0ELb0ELb1ELb1ELb0ELb0ELb0EEENS1_21CollectiveEpilogueFwdINS6_IJSA_SC_SB_EEES9_SE_SG_Li256ELb0ELb0ELb0ELb0EEENS1_30DynamicPersistentTileSchedulerILi256ELi32ELb0ELb0ELb1EEEEEEEEEvNT_6ParamsE,@"STO_CUDA_ENTRY STV_DEFAULT"
_ZN7cutlass13device_kernelIN5flash11enable_sm90INS1_16FlashAttnFwdSm90INS1_25CollectiveMainloopFwdSm90ILi2EN4cute5tupleIJNS5_1CILi1EEES8_S8_EEENS6_IJNS7_ILi128EEENS7_ILi64EEENS7_ILi256EEEEEELi256ENS_10bfloat16_tEfNS_4arch4Sm90ELb0ELb1ELb0ELb0ELb0ELb0ELb0ELb1ELb1ELb0ELb0ELb0EEENS1_21CollectiveEpilogueFwdINS6_IJSA_SC_SB_EEES9_SE_SG_Li256ELb0ELb0ELb0ELb0EEENS1_30DynamicPersistentTileSchedulerILi256ELi32ELb0ELb0ELb1EEEEEEEEEvNT_6ParamsE:
        /* <DEDUP_REMOVED lines=24> */
.L_x_884:
[----:B------:R-:W-:Y:S05]  /*0180*/  BSYNC B0 ;  /* 0x0000000000007941 */ /* 0x000fea0003800000 */
.L_x_883:
[----:B------:R-:W-:Y:S01]  /*0190*/  VOTEU.ANY UP0, P0 ;  /* 0x00000000003f7886 */ /* 0x000fe20000000100 */
[----:B------:R-:W1:Y:S01]  /*01a0*/  SHFL.IDX PT, R2, R2, RZ, 0x1f ;  /* 0x00001fff02027589 */ /* 0x000e6200000e0000 */
[----:B------:R-:W-:Y:S01]  /*01b0*/  UMOV UR4, 0x1 ;  /* 0x0000000100047882 */ /* 0x000fe20000000000 */
[----:B------:R-:W-:Y:S01]  /*01c0*/  VOTEU.ANY UP1, P0 ;  /* 0x00000000003f7886 */ /* 0x000fe20000020100 */
[----:B------:R-:W-:Y:S01]  /*01d0*/  VOTEU.ANY UP2, P0 ;  /* 0x00000000003f7886 */ /* 0x000fe20000040100 */
[----:B------:R-:W2:Y:S01]  /*01e0*/  @UP0 S2UR UR7, SR_CgaCtaId ;  /* 0x00000000000709c3 */ /* 0x000ea20000008800 */
[----:B------:R-:W3:Y:S01]  /*01f0*/  SHFL.IDX PT, R3, R0, RZ, 0x1f ;  /* 0x00001fff00037589 */ /* 0x000ee200000e0000 */
[----:B------:R-:W-:Y:S01]  /*0200*/  @UP0 UMOV UR6, 0x400 ;  /* 0x0000040000060882 */ /* 0x000fe20000000000 */
[----:B------:R-:W-:-:S04]  /*0210*/  @UP0 UIADD3 UR4, -UR4, 0x100000, URZ ;  /* 0x0010000004040890 */ /* 0x000fc8000fffe13f */
[----:B------:R-:W-:Y:S02]  /*0220*/  @UP0 USHF.L.U32 UR5, UR4, 0xb, URZ ;  /* 0x0000000b04050899 */ /* 0x000fe4000800063f */
[----:B------:R-:W-:Y:S01]  /*0230*/  @UP0 USHF.L.U32 UR4, UR4, 0x1, URZ ;  /* 0x0000000104040899 */ /* 0x000fe2000800063f */
[----:B-1----:R-:W-:Y:S01]  /*0240*/  R2UR UR8, R2 ;  /* 0x00000000020872ca */ /* 0x002fe200000e0000 */
[----:B--2---:R-:W-:Y:S01]  /*0250*/  @UP0 ULEA UR6, UR7, UR6, 0x18 ;  /* 0x0000000607060291 */ /* 0x004fe2000f8ec03f */
[----:B---3--:R-:W-:-:S11]  /*0260*/  ISETP.NE.AND P1, PT, R3, RZ, PT ;  /* 0x000000ff0300720c */ /* 0x008fd60003f25270 */
[----:B------:R-:W-:Y:S01]  /*0270*/  UISETP.NE.AND UP0, UPT, UR8, URZ, UPT ;  /* 0x0000003f0800728c */ /* 0x000fe2000bf05270 */
[----:B------:R-:W1:Y:S02]  /*0280*/  FENCE.VIEW.ASYNC.S ;  /* 0x00000000000073c6 */ /* 0x000e640000000000 */
[----:B-1----:R1:W2:Y:S01]  /*0290*/  @UP1 SYNCS.EXCH.64 URZ, [UR6+0x30800], UR4 ;  /* 0x03080004063f15b2 */ /* 0x0022a20008000100 */
[----:B------:R1:W3:Y:S01]  /*02a0*/  @UP2 SYNCS.EXCH.64 URZ, [UR6+0x30820], UR4 ;  /* 0x03082004063f25b2 */ /* 0x0002e20008000100 */
[----:B------:R-:W-:Y:S06]  /*02b0*/  @P1 BRA `(.L_x_885) ;  /* 0x0000000000481947 */ /* 0x000fec0003800000 */
        /* <DEDUP_REMOVED lines=18> */
.L_x_885:
[----:B------:R-:W4:Y:S01]  /*03e0*/  SHFL.IDX PT, R2, R0, RZ, 0x1f ;  /* 0x00001fff00027589 */ /* 0x000f2200000e0000 */
[----:B------:R-:W-:Y:S01]  /*03f0*/  NOP ;  /* 0x0000000000007918 */ /* 0x000fe20000000000 */
[----:B----4-:R-:W-:-:S13]  /*0400*/  ISETP.NE.AND P0, PT, R2, RZ, PT ;  /* 0x000000ff0200720c */ /* 0x010fda0003f05270 */
        /* <DEDUP_REMOVED lines=19> */
.L_x_886:
[----:B------:R-:W4:Y:S01]  /*0540*/  SHFL.IDX PT, R2, R0, RZ, 0x1f ;  /* 0x00001fff00027589 */ /* 0x000f2200000e0000 */
[----:B------:R-:W-:Y:S01]  /*0550*/  NOP ;  /* 0x0000000000007918 */ /* 0x000fe20000000000 */
[----:B----4-:R-:W-:-:S13]  /*0560*/  ISETP.NE.AND P0, PT, R2, RZ, PT ;  /* 0x000000ff0200720c */ /* 0x010fda0003f05270 */
[----:B------:R-:W-:Y:S05]  /*0570*/  @P0 BRA `(.L_x_887) ;  /* 0x0000000000380947 */ /* 0x000fea0003800000 */
[----:B-1----:R-:W1:Y:S01]  /*0580*/  S2UR UR5, SR_CgaCtaId ;  /* 0x00000000000579c3 */ /* 0x002e620000008800 */
[----:B------:R-:W-:Y:S01]  /*0590*/  UMOV UR4, 0x400 ;  /* 0x0000040000047882 */ /* 0x000fe20000000000 */
[----:B------:R-:W-:Y:S01]  /*05a0*/  UMOV UR7, 0x1 ;  /* 0x0000000100077882 */ /* 0x000fe20000000000 */
[----:B------:R-:W-:Y:S01]  /*05b0*/  ELECT P0, URZ, PT ;  /* 0x00000000003f782f */ /* 0x000fe20003800000 */
[----:B-1----:R-:W-:Y:S02]  /*05c0*/  ULEA UR6, UR5, UR4, 0x18 ;  /* 0x0000000405067291 */ /* 0x002fe4000f8ec03f */
[----:B------:R-:W-:-:S04]  /*05d0*/  UIADD3 UR4, -UR7, 0x100000, URZ ;  /* 0x0010000007047890 */ /* 0x000fc8000fffe13f */
[----:B------:R-:W-:Y:S02]  /*05e0*/  USHF.L.U32 UR5, UR4, 0xb, URZ ;  /* 0x0000000b04057899 */ /* 0x000fe4000800063f */
[----:B------:R-:W-:Y:S01]  /*05f0*/  USHF.L.U32 UR4, UR4, 0x1, URZ ;  /* 0x0000000104047899 */ /* 0x000fe2000800063f */
[----:B------:R-:W1:Y:S11]  /*0600*/  FENCE.VIEW.ASYNC.S ;  /* 0x00000000000073c6 */ /* 0x000e760000000000 */
[----:B-1----:R4:W1:Y:S01]  /*0610*/  SYNCS.EXCH.64 URZ, [UR6+0x30870], UR4 ;  /* 0x03087004063f75b2 */ /* 0x0028620008000100 */
[----:B------:R4:W1:Y:S01]  /*0620*/  SYNCS.EXCH.64 URZ, [UR6+0x30880], UR4 ;  /* 0x03088004063f75b2 */ /* 0x0008620008000100 */
[----:B------:R4:W1:Y:S01]  /*0630*/  SYNCS.EXCH.64 URZ, [UR6+0x30878], UR4 ;  /* 0x03087804063f75b2 */ /* 0x0008620008000100 */
[----:B------:R4:W1:Y:S02]  /*0640*/  SYNCS.EXCH.64 URZ, [UR6+0x30888], UR4 ;  /* 0x03088804063f75b2 */ /* 0x0008640008000100 */
[----:B----4-:R-:W-:Y:S01]  /*0650*/  NOP ;  /* 0x0000000000007918 */ /* 0x010fe20000000000 */
.L_x_887:
        /* <DEDUP_REMOVED lines=22> */
.L_x_888:
        /* <DEDUP_REMOVED lines=22> */
.L_x_889:
[----:B-1----:R-:W-:Y:S01]  /*0920*/  UMOV UR4, 0x1 ;  /* 0x0000000100047882 */ /* 0x002fe20000000000 */
[----:B------:R-:W-:Y:S01]  /*0930*/  PLOP3.LUT P0, PT, PT, PT, UP0, 0x80, 0x0 ;  /* 0x000000000000781c */ /* 0x000fe20003f0f008 */
[----:B------:R-:W-:Y:S01]  /*0940*/  USEL UR4, UR4, 0x2, !UP0 ;  /* 0x0000000204047887 */ /* 0x000fe2000c000000 */
[----:B------:R-:W-:-:S05]  /*0950*/  NOP ;  /* 0x0000000000007918 */ /* 0x000fca0000000000 */
[----:B------:R-:W-:-:S05]  /*0960*/  IMAD.U32 R2, RZ, RZ, UR4 ;  /* 0x00000004ff027e24 */ /* 0x000fca000f8e00ff */
[----:B------:R1:W-:Y:S01]  /*0970*/  STL [R1], R2 ;  /* 0x0000000201007387 */ /* 0x0003e20000100800 */
[----:B--23--:R-:W-:Y:S06]  /*0980*/  BAR.SYNC.DEFER_BLOCKING 0x0 ;  /* 0x0000000000007b1d */ /* 0x00cfec0000010000 */
[----:B------:R-:W-:Y:S05]  /*0990*/  @!P0 BRA `(.L_x_890) ;  /* 0x000000d400708947 */ /* 0x000fea0003800000 */
.L_x_891:
[----:B------:R-:W-:-:S08]  /*09a0*/  NOP ;  /* 0x0000000000007918 */ /* 0x000fd00000000000 */
[----:B------:R-:W2:Y:S02]  /*09b0*/  USETMAXREG.TRY_ALLOC.CTAPOOL UP0, 0xf0 ;  /* 0x000000f0000079c8 */ /* 0x000ea40008000600 */
[----:B--2---:R-:W-:-:S13]  /*09c0*/  PLOP3.LUT P0, PT, PT, PT, UP0, 0x80, 0x0 ;  /* 0x000000000000781c */ /* 0x004fda0003f0f008 */
[----:B------:R-:W-:Y:S05]  /*09d0*/  @!P0 BRA `(.L_x_891) ;  /* 0xfffffffc00f08947 */ /* 0x000fea000383ffff */
[----:B------:R-:W2:Y:S08]  /*09e0*/  S2UR UR7, SR_CTAID.X ;  /* 0x00000000000779c3 */ /* 0x000eb00000002500 */
[----:B------:R-:W-:Y:S08]  /*09f0*/  BAR.ARV 0x4, 0x120 ;  /* 0x0104800000007b1d */ /* 0x000ff00000002000 */
[----:B------:R-:W2:Y:S08]  /*0a00*/  LDC R0, c[0x0][0xda8] ;  /* 0x00036a00ff007b82 */ /* 0x000eb00000000800 */
[----:B------:R-:W-:Y:S06]  /*0a10*/  BAR.ARV 0x8, 0x120 ;  /* 0x0204800000007b1d */ /* 0x000fec0000002000 */
[----:B--2---:R-:W-:-:S13]  /*0a20*/  ISETP.LE.AND P0, PT, R0, UR7, PT ;  /* 0x0000000700007c0c */ /* 0x004fda000bf03270 */
[----:B------:R-:W-:Y:S05]  /*0a30*/  @P0 EXIT ;  /* 0x000000000000094d */ /* 0x000fea0003800000 */
[----:B------:R-:W2:Y:S01]  /*0a40*/  LDL R3, [R1] ;  /* 0x0000000001037983 */ /* 0x000ea20000100800 */
[----:B------:R-:W3:Y:S01]  /*0a50*/  S2UR UR4, SR_CgaCtaId ;  /* 0x00000000000479c3 */ /* 0x000ee20000008800 */
[----:B------:R-:W-:Y:S01]  /*0a60*/  UMOV UR38, 0x400 ;  /* 0x0000040000267882 */ /* 0x000fe20000000000 */
[----:B------:R-:W-:Y:S01]  /*0a70*/  UMOV UR46, URZ ;  /* 0x0000003f002e7c82 */ /* 0x000fe20008000000 */
[----:B-1----:R-:W1:Y:S01]  /*0a80*/  S2R R2, SR_TID.X ;  /* 0x0000000000027919 */ /* 0x002e620000002100 */
[----:B------:R-:W-:-:S04]  /*0a90*/  UMOV UR36, URZ ;  /* 0x0000003f00247c82 */ /* 0x000fc80008000000 */
[----:B------:R-:W4:Y:S01]  /*0aa0*/  S2UR UR6, SR_SWINHI ;  /* 0x00000000000679c3 */ /* 0x000f220000002f00 */
[----:B---3--:R-:W-:-:S07]  /*0ab0*/  ULEA UR38, UR4, UR38, 0x18 ;  /* 0x0000002604267291 */ /* 0x008fce000f8ec03f */
[----:B------:R-:W-:Y:S01]  /*0ac0*/  UMOV UR4, UR38 ;  /* 0x0000002600047c82 */ /* 0x000fe20008000000 */
[----:B----4-:R-:W-:Y:S01]  /*0ad0*/  UMOV UR5, UR6 ;  /* 0x0000000600057c82 */ /* 0x010fe20008000000 */
[----:B------:R-:W-:Y:S01]  /*0ae0*/  MOV R200, UR4 ;  /* 0x0000000400c87c02 */ /* 0x000fe20008000f00 */
[----:B-1----:R-:W-:Y:S01]  /*0af0*/  VIADD R213, R2, 0xffffff80 ;  /* 0xffffff8002d57836 */ /* 0x002fe20000000000 */
[----:B------:R-:W-:Y:S01]  /*0b00*/  UMOV UR4, UR7 ;  /* 0x0000000700047c82 */ /* 0x000fe20008000000 */
[----:B------:R-:W-:-:S03]  /*0b10*/  IMAD.U32 R201, RZ, RZ, UR5 ;  /* 0x00000005ffc97e24 */ /* 0x000fc6000f8e00ff */
[----:B------:R-:W-:-:S04]  /*0b20*/  SHF.R.S32.HI R0, RZ, 0x1f, R213 ;  /* 0x0000001fff007819 */ /* 0x000fc800000114d5 */
[CC--:B------:R-:W-:Y:S02]  /*0b30*/  LEA.HI R2, R0.reuse, R213.reuse, RZ, 0x4 ;  /* 0x000000d500027211 */ /* 0x0c0fe400078f20ff */
[----:B------:R-:W-:Y:S02]  /*0b40*/  LEA.HI R211, R0, R213, RZ, 0x5 ;  /* 0x000000d500d37211 */ /* 0x000fe400078f28ff */
[----:B------:R-:W-:Y:S02]  /*0b50*/  SHF.R.S32.HI R5, RZ, 0x4, R2 ;  /* 0x00000004ff057819 */ /* 0x000fe40000011402 */
[----:B------:R-:W-:Y:S02]  /*0b60*/  SHF.R.S32.HI R211, RZ, 0x5, R211 ;  /* 0x00000005ffd37819 */ /* 0x000fe400000114d3 */
[C---:B------:R-:W-:Y:S02]  /*0b70*/  LEA.HI R4, R2.reuse, R5, RZ, 0x1 ;  /* 0x0000000502047211 */ /* 0x040fe400078f08ff */
[----:B------:R-:W-:-:S02]  /*0b80*/  LOP3.LUT R2, R2, 0x3fffff0, RZ, 0xc0, !PT ;  /* 0x03fffff002027812 */ /* 0x000fc400078ec0ff */
[----:B------:R-:W-:-:S03]  /*0b90*/  LOP3.LUT R4, R4, 0x1ffffffe, RZ, 0xc0, !PT ;  /* 0x1ffffffe04047812 */ /* 0x000fc600078ec0ff */
[----:B------:R-:W-:Y:S02]  /*0ba0*/  IMAD.IADD R2, R213, 0x1, -R2 ;  /* 0x00000001d5027824 */ /* 0x000fe400078e0a02 */
[----:B------:R-:W-:Y:S02]  /*0bb0*/  IMAD.IADD R4, R5, 0x1, -R4 ;  /* 0x0000000105047824 */ /* 0x000fe400078e0a04 */
[----:B------:R-:W-:-:S04]  /*0bc0*/  IMAD R9, R211, 0x10, R2 ;  /* 0x00000010d3097824 */ /* 0x000fc800078e0202 */
[----:B------:R-:W-:Y:S01]  /*0bd0*/  IMAD R4, R9, 0x8, R4 ;  /* 0x0000000809047824 */ /* 0x000fe200078e0204 */
[----:B--2---:R-:W-:Y:S02]  /*0be0*/  R2UR UR8, R3 ;  /* 0x00000000030872ca */ /* 0x004fe400000e0000 */
[CC--:B------:R-:W-:Y:S02]  /*0bf0*/  LEA.HI R3, R0.reuse, R213.reuse, RZ, 0x7 ;  /* 0x000000d500037211 */ /* 0x0c0fe400078f38ff */
[----:B------:R-:W-:Y:S02]  /*0c00*/  LEA.HI R0, R0, R213, RZ, 0x3 ;  /* 0x000000d500007211 */ /* 0x000fe400078f18ff */
[----:B------:R-:W-:Y:S02]  /*0c10*/  LOP3.LUT R208, R3, 0xffffff80, RZ, 0xc0, !PT ;  /* 0xffffff8003d07812 */ /* 0x000fe400078ec0ff */
[----:B------:R-:W-:Y:S02]  /*0c20*/  SHF.R.S32.HI R210, RZ, 0x7, R3 ;  /* 0x00000007ffd27819 */ /* 0x000fe40000011403 */
[----:B------:R-:W-:Y:S01]  /*0c30*/  LOP3.LUT R2, R0, 0x1ffffff8, RZ, 0xc0, !PT ;  /* 0x1ffffff800027812 */ /* 0x000fe200078ec0ff */
[----:B------:R-:W-:Y:S01]  /*0c40*/  IMAD.IADD R208, R213, 0x1, -R208 ;  /* 0x00000001d5d07824 */ /* 0x000fe200078e0ad0 */
[----:B------:R-:W-:Y:S01]  /*0c50*/  LEA.HI R3, R3, R210, RZ, 0x1 ;  /* 0x000000d203037211 */ /* 0x000fe200078f08ff */
[----:B------:R-:W-:Y:S01]  /*0c60*/  ULOP3.LUT UR5, UR8, 0x1, URZ, 0xfc, !UPT ;  /* 0x0000000108057892 */ /* 0x000fe2000f8efc3f */
[----:B------:R-:W-:Y:S01]  /*0c70*/  SHF.R.S32.HI R204, RZ, 0x3, R0 ;  /* 0x00000003ffcc7819 */ /* 0x000fe20000011400 */
[----:B------:R-:W-:Y:S01]  /*0c80*/  IMAD.IADD R2, R213, 0x1, -R2 ;  /* 0x00000001d5027824 */ /* 0x000fe200078e0a02 */
[----:B------:R-:W-:-:S03]  /*0c90*/  SHF.R.S32.HI R7, RZ, 0x1f, R208 ;  /* 0x0000001fff077819 */ /* 0x000fc600000114d0 */
[----:B------:R-:W-:Y:S01]  /*0ca0*/  IMAD.U32 R212, RZ, RZ, UR5 ;  /* 0x00000005ffd47e24 */ /* 0x000fe2000f8e00ff */
[CC--:B------:R-:W-:Y:S01]  /*0cb0*/  LEA.HI R6, R7.reuse, R208.reuse, RZ, 0x2 ;  /* 0x000000d007067211 */ /* 0x0c0fe200078f10ff */
[----:B------:R-:W-:Y:S01]  /*0cc0*/  UMOV UR5, URZ ;  /* 0x0000003f00057c82 */ /* 0x000fe20008000000 */
[----:B------:R-:W-:Y:S01]  /*0cd0*/  LEA.HI R7, R7, R208, RZ, 0x5 ;  /* 0x000000d007077211 */ /* 0x000fe200078f28ff */
[----:B------:R-:W-:Y:S01]  /*0ce0*/  IMAD.SHL.U32 R202, R2, 0x8, RZ ;  /* 0x0000000802ca7824 */ /* 0x000fe200078e00ff */
[--C-:B------:R-:W-:Y:S02]  /*0cf0*/  SHF.R.S32.HI R5, RZ, 0x2, R6.reuse ;  /* 0x00000002ff057819 */ /* 0x100fe40000011406 */
[----:B------:R-:W-:Y:S02]  /*0d00*/  SHF.R.S32.HI R8, RZ, 0x1f, R6 ;  /* 0x0000001fff087819 */ /* 0x000fe40000011406 */
[----:B------:R-:W-:Y:S02]  /*0d10*/  SHF.R.S32.HI R7, RZ, 0x5, R7 ;  /* 0x00000005ff077819 */ /* 0x000fe40000011407 */
[----:B------:R-:W-:-:S02]  /*0d20*/  LEA.HI R8, R8, R5, RZ, 0x3 ;  /* 0x0000000508087211 */ /* 0x000fc400078f18ff */
[----:B------:R-:W-:Y:S02]  /*0d30*/  MOV R207, UR5 ;  /* 0x0000000500cf7c02 */ /* 0x000fe40008000f00 */
[----:B------:R-:W-:-:S05]  /*0d40*/  LOP3.LUT R8, R8, 0xfffffff8, RZ, 0xc0, !PT ;  /* 0xfffffff808087812 */ /* 0x000fca00078ec0ff */
[----:B------:R-:W-:Y:S01]  /*0d50*/  IMAD.IADD R8, R5, 0x1, -R8 ;  /* 0x0000000105087824 */ /* 0x000fe200078e0a08 */
[----:B------:R-:W-:Y:S01]  /*0d60*/  LOP3.LUT R5, R3, 0x3fffffe, RZ, 0xc0, !PT ;  /* 0x03fffffe03057812 */ /* 0x000fe200078ec0ff */
[----:B------:R-:W-:Y:S02]  /*0d70*/  IMAD.SHL.U32 R3, R4, 0x8, RZ ;  /* 0x0000000804037824 */ /* 0x000fe400078e00ff */
[----:B------:R-:W-:Y:S02]  /*0d80*/  IMAD R8, R7, 0x10, R8 ;  /* 0x0000001007087824 */ /* 0x000fe400078e0208 */
[----:B------:R-:W-:Y:S01]  /*0d90*/  IMAD.WIDE R200, R3, 0x2, R200 ;  /* 0x0000000203c87825 */ /* 0x000fe200078e02c8 */
[----:B------:R-:W-:-:S03]  /*0da0*/  LOP3.LUT R3, R6, 0x7ffffffc, RZ, 0xc0, !PT ;  /* 0x7ffffffc06037812 */ /* 0x000fc600078ec0ff */
[----:B------:R-:W-:Y:S02]  /*0db0*/  IMAD.IADD R5, R210, 0x1, -R5 ;  /* 0x00000001d2057824 */ /* 0x000fe400078e0a05 */
[----:B------:R-:W-:Y:S02]  /*0dc0*/  IMAD.IADD R22, R208, 0x1, -R3 ;  /* 0x00000001d0167824 */ /* 0x000fe400078e0a03 */
[----:B------:R-:W-:-:S07]  /*0dd0*/  IMAD R209, R5, 0x40, R8 ;  /* 0x0000004005d17824 */ /* 0x000fce00078e0208 */
.L_x_984:
[----:B------:R-:W-:Y:S01]  /*0de0*/  ULDC UR5, c[0x0][0xdd0] ;  /* 0x0003740000057ab9 */ /* 0x000fe20000000800 */
[----:B-1----:R-:W1:Y:S01]  /*0df0*/  LDC R0, c[0x0][0xde8] ;  /* 0x00037a00ff007b82 */ /* 0x002e620000000800 */
[----:B------:R-:W-:Y:S01]  /*0e00*/  UISETP.NE.AND UP0, UPT, UR5, 0x1, UPT ;  /* 0x000000010500788c */ /* 0x000fe2000bf05270 */
[----:B------:R-:W-:-:S10]  /*0e10*/  UMOV UR8, UR4 ;  /* 0x0000000400087c82 */ /* 0x000fd40008000000 */
[----:B------:R-:W-:Y:S01]  /*0e20*/  @UP0 ULDC UR6, c[0x0][0xdd4] ;  /* 0x0003750000060ab9 */ /* 0x000fe20000000800 */
[----:B------:R-:W-:Y:S01]  /*0e30*/  @UP0 ULDC UR9, c[0x0][0xdd8] ;  /* 0x0003760000090ab9 */ /* 0x000fe20000000800 */
[----:B------:R-:W-:-:S04]  /*0e40*/  UIMAD.WIDE.U32 UR6, UR4, UR6, URZ ;  /* 0x00000006040672a5 */ /* 0x000fc8000f8e003f */
[----:B------:R-:W-:-:S04]  /*0e50*/  @UP0 USHF.R.U32.HI UR8, URZ, UR9, UR7 ;  /* 0x000000093f080299 */ /* 0x000fc80008011607 */
[----:B------:R-:W-:Y:S02]  /*0e60*/  UIADD3 UR6, -UR8, URZ, URZ ;  /* 0x0000003f08067290 */ /* 0x000fe4000fffe13f */
[----:B-1----:R-:W-:Y:S02]  /*0e70*/  ISETP.LE.AND P0, PT, R0, UR8, PT ;  /* 0x0000000800007c0c */ /* 0x002fe4000bf03270 */
[----:B------:R-:W-:-:S11]  /*0e80*/  UIMAD UR7, UR5, UR6, UR4 ;  /* 0x00000006050772a4 */ /* 0x000fd6000f8e0204 */
[----:B--234-:R-:W-:Y:S05]  /*0e90*/  @!P0 BRA `(.L_x_892) ;  /* 0x0000000000248947 */ /* 0x01cfea0003800000 */
[----:B------:R-:W-:Y:S01]  /*0ea0*/  ULDC UR6, c[0x0][0xddc] ;  /* 0x0003770000067ab9 */ /* 0x000fe20000000800 */
[----:B------:R-:W-:Y:S01]  /*0eb0*/  UMOV UR9, UR7 ;  /* 0x0000000700097c82 */ /* 0x000fe20008000000 */
[----:B------:R-:W-:-:S11]  /*0ec0*/  UISETP.NE.AND UP0, UPT, UR6, 0x1, UPT ;  /* 0x000000010600788c */ /* 0x000fd6000bf05270 */
[----:B------:R-:W-:Y:S02]  /*0ed0*/  @UP0 ULDC.64 UR10, c[0x0][0xde0] ;  /* 0x00037800000a0ab9 */ /* 0x000fe40000000a00 */
[----:B------:R-:W-:-:S04]  /*0ee0*/  UIMAD.WIDE.U32 UR4, UR7, UR10, URZ ;  /* 0x0000000a070472a5 */ /* 0x000fc8000f8e003f */
[----:B------:R-:W-:-:S04]  /*0ef0*/  @UP0 USHF.R.U32.HI UR9, URZ, UR11, UR5 ;  /* 0x0000000b3f090299 */ /* 0x000fc80008011605 */
[----:B------:R-:W-:Y:S02]  /*0f00*/  UIMAD UR4, UR9, UR6, URZ ;  /* 0x00000006090472a4 */ /* 0x000fe4000f8e023f */
[----:B------:R-:W-:Y:S01]  /*0f10*/  IMAD.U32 R206, RZ, RZ, UR9 ;  /* 0x00000009ffce7e24 */ /* 0x000fe2000f8e00ff */
[----:B------:R-:W-:Y:S09]  /*0f20*/  BRA `(.L_x_893) ;  /* 0x0000000000207947 */ /* 0x000ff20003800000 */
.L_x_892:
[----:B------:R-:W-:Y:S01]  /*0f30*/  ULDC UR6, c[0x0][0xdc4] ;  /* 0x0003710000067ab9 */ /* 0x000fe20000000800 */
[----:B------:R-:W-:Y:S01]  /*0f40*/  UMOV UR9, UR7 ;  /* 0x0000000700097c82 */ /* 0x000fe20008000000 */
[----:B------:R-:W-:-:S11]  /*0f50*/  UISETP.NE.AND UP0, UPT, UR6, 0x1, UPT ;  /* 0x000000010600788c */ /* 0x000fd6000bf05270 */
[----:B------:R-:W-:Y:S02]  /*0f60*/  @UP0 ULDC.64 UR10, c[0x0][0xdc8] ;  /* 0x00037200000a0ab9 */ /* 0x000fe40000000a00 */
[----:B------:R-:W-:-:S04]  /*0f70*/  UIMAD.WIDE.U32 UR4, UR7, UR10, URZ ;  /* 0x0000000a070472a5 */ /* 0x000fc8000f8e003f */
[----:B------:R-:W-:-:S04]  /*0f80*/  @UP0 USHF.R.U32.HI UR9, URZ, UR11, UR5 ;  /* 0x0000000b3f090299 */ /* 0x000fc80008011605 */
[----:B------:R-:W-:Y:S02]  /*0f90*/  UIMAD UR4, UR9, UR6, URZ ;  /* 0x00000006090472a4 */ /* 0x000fe4000f8e023f */
[----:B------:R-:W-:-:S10]  /*0fa0*/  IMAD.U32 R206, RZ, RZ, UR9 ;  /* 0x00000009ffce7e24 */ /* 0x000fd4000f8e00ff */
.L_x_893:
[----:B------:R-:W-:Y:S01]  /*0fb0*/  R2UR UR5, R206 ;  /* 0x00000000ce0572ca */ /* 0x000fe200000e0000 */
[----:B------:R-:W-:Y:S01]  /*0fc0*/  UIADD3 UR6, UR7, -UR4, URZ ;  /* 0x8000000407067290 */ /* 0x000fe2000fffe03f */
[----:B------:R-:W-:Y:S01]  /*0fd0*/  ULDC UR43, c[0x0][0xdb8] ;  /* 0x00036e00002b7ab9 */ /* 0x000fe20000000800 */
[----:B------:R-:W-:Y:S01]  /*0fe0*/  ULDC.64 UR12, c[0x0][0x3f8] ;  /* 0x0000fe00000c7ab9 */ /* 0x000fe20000000a00 */
[----:B------:R-:W-:Y:S01]  /*0ff0*/  UISETP.NE.AND UP1, UPT, UR43, 0x1, UPT ;  /* 0x000000012b00788c */ /* 0x000fe2000bf25270 */
[----:B------:R-:W-:Y:S01]  /*1000*/  ULDC UR42, c[0x0][0xdac] ;  /* 0x00036b00002a7ab9 */ /* 0x000fe20000000800 */
[----:B------:R-:W-:Y:S01]  /*1010*/  UISETP.NE.U32.AND UP0, UPT, UR12, URZ, UPT ;  /* 0x0000003f0c00728c */ /* 0x000fe2000bf05070 */
[----:B------:R-:W-:Y:S01]  /*1020*/  ULDC UR11, c[0x0][0xdc4] ;  /* 0x00037100000b7ab9 */ /* 0x000fe20000000800 */
[----:B------:R-:W-:Y:S02]  /*1030*/  ULDC UR45, c[0x0][0x404] ;  /* 0x00010100002d7ab9 */ /* 0x000fe40000000800 */
[----:B------:R-:W-:-:S03]  /*1040*/  UISETP.NE.AND.EX UP0, UPT, UR13, URZ, UPT, UP0 ;  /* 0x0000003f0d00728c */ /* 0x000fc6000bf05300 */
[----:B------:R-:W-:Y:S01]  /*1050*/  ULOP3.LUT UR7, URZ, UR5, URZ, 0x33, !UPT ;  /* 0x000000053f077292 */ /* 0x000fe2000f8e333f */
[----:B------:R-:W-:Y:S02]  /*1060*/  ULDC UR9, c[0x0][0x288] ;  /* 0x0000a20000097ab9 */ /* 0x000fe40000000800 */
[----:B------:R-:W-:Y:S01]  /*1070*/  ULDC.64 UR4, c[0x0][0x9e0] ;  /* 0x0002780000047ab9 */ /* 0x000fe20000000a00 */
[----:B------:R-:W-:Y:S02]  /*1080*/  UIADD3 UR42, UR7, UR42, URZ ;  /* 0x0000002a072a7290 */ /* 0x000fe4000fffe03f */
[----:B------:R-:W-:Y:S02]  /*1090*/  UISETP.GE.AND UP2, UPT, UR5, 0x1, UPT ;  /* 0x000000010500788c */ /* 0x000fe4000bf46270 */
[----:B------:R-:W-:Y:S02]  /*10a0*/  USHF.L.U32 UR42, UR42, 0x7, URZ ;  /* 0x000000072a2a7899 */ /* 0x000fe4000800063f */
[----:B------:R-:W-:-:S02]  /*10b0*/  UIMAD UR8, UR8, UR11, UR6 ;  /* 0x0000000b080872a4 */ /* 0x000fc4000f8e0206 */
[----:B------:R-:W-:Y:S01]  /*10c0*/  USEL UR45, UR45, 0x1, UP0 ;  /* 0x000000012d2d7887 */ /* 0x000fe20008000000 */
[----:B------:R-:W-:Y:S01]  /*10d0*/  PLOP3.LUT P1, PT, PT, PT, UP2, 0x80, 0x0 ;  /* 0x000000000000781c */ /* 0x000fe20003f2f028 */
[----:B------:R-:W-:Y:S01]  /*10e0*/  @UP1 ULDC UR6, c[0x0][0xdbc] ;  /* 0x00036f0000061ab9 */ /* 0x000fe20000000800 */
[----:B------:R-:W-:Y:S01]  /*10f0*/  UIADD3 UR61, UR42, 0x80, -UR9 ;  /* 0x000000802a3d7890 */ /* 0x000fe2000fffe809 */
[----:B------:R-:W-:Y:S01]  /*1100*/  ULDC UR10, c[0x0][0x2e0] ;  /* 0x0000b800000a7ab9 */ /* 0x000fe20000000800 */
[----:B------:R-:W-:Y:S01]  /*1110*/  UIMAD.WIDE.U32 UR6, UR8, UR6, URZ ;  /* 0x00000006080672a5 */ /* 0x000fe2000f8e003f */
[----:B------:R-:W-:Y:S01]  /*1120*/  @UP1 ULDC UR11, c[0x0][0xdc0] ;  /* 0x00037000000b1ab9 */ /* 0x000fe20000000800 */
[----:B------:R-:W-:Y:S01]  /*1130*/  UIMAD UR61, UR45, UR10, UR61 ;  /* 0x0000000a2d3d72a4 */ /* 0x000fe2000f8e023d */
[----:B------:R-:W-:Y:S01]  /*1140*/  UMOV UR44, UR8 ;  /* 0x00000008002c7c82 */ /* 0x000fe20008000000 */
[----:B------:R-:W-:Y:S02]  /*1150*/  @UP1 USHF.R.U32.HI UR44, URZ, UR11, UR7 ;  /* 0x0000000b3f2c1299 */ /* 0x000fe40008011607 */
[----:B------:R-:W-:-:S02]  /*1160*/  UIADD3 UR4, UR61, UR4, URZ ;  /* 0x000000043d047290 */ /* 0x000fc4000fffe03f */
[----:B------:R-:W-:-:S04]  /*1170*/  UIADD3 UR6, -UR44, URZ, URZ ;  /* 0x0000003f2c067290 */ /* 0x000fc8000fffe13f */
[----:B------:R-:W-:Y:S01]  /*1180*/  UIMAD UR43, UR43, UR6, UR8 ;  /* 0x000000062b2b72a4 */ /* 0x000fe2000f8e0208 */
[----:B------:R-:W-:Y:S01]  /*1190*/  IMAD.U32 R0, RZ, RZ, UR4 ;  /* 0x00000004ff007e24 */ /* 0x000fe2000f8e00ff */
[----:B------:R-:W-:Y:S10]  /*11a0*/  @!P1 BRA `(.L_x_894) ;  /* 0x0000000000409947 */ /* 0x000ff40003800000 */
[----:B------:R-:W-:Y:S01]  /*11b0*/  ISETP.LT.AND P0, PT, RZ, UR61, PT ;  /* 0x0000003dff007c0c */ /* 0x000fe2000bf01270 */
[----:B------:R-:W-:-:S12]  /*11c0*/  UIADD3 UR4, UR61, -0x1, URZ ;  /* 0xffffffff3d047890 */ /* 0x000fd8000fffe03f */
[----:B------:R-:W-:Y:S05]  /*11d0*/  @P0 BRA `(.L_x_895) ;  /* 0x00000000001c0947 */ /* 0x000fea0003800000 */
[----:B------:R-:W-:Y:S02]  /*11e0*/  UISETP.NE.AND UP0, UPT, UR5, 0x1, UPT ;  /* 0x000000010500788c */ /* 0x000fe4000bf05270 */
[----:B------:R-:W-:-:S09]  /*11f0*/  UIADD3 UR4, -UR61, URZ, URZ ;  /* 0x0000003f3d047290 */ /* 0x000fd2000fffe13f */
[----:B------:R-:W-:Y:S02]  /*1200*/  @UP0 ULDC.64 UR12, c[0x0][0x9e8] ;  /* 0x00027a00000c0ab9 */ /* 0x000fe40000000a00 */
[----:B------:R-:W-:-:S04]  /*1210*/  UIMAD.WIDE.U32 UR6, UR4, UR12, URZ ;  /* 0x0000000c040672a5 */ /* 0x000fc8000f8e003f */
[----:B------:R-:W-:-:S04]  /*1220*/  @UP0 USHF.R.U32.HI UR4, URZ, UR13, UR7 ;  /* 0x0000000d3f040299 */ /* 0x000fc80008011607 */
[----:B------:R-:W-:Y:S01]  /*1230*/  ULOP3.LUT UR4, URZ, UR4, URZ, 0x33, !UPT ;  /* 0x000000043f047292 */ /* 0x000fe2000f8e333f */
[----:B------:R-:W-:Y:S11]  /*1240*/  BRA `(.L_x_896) ;  /* 0x0000000000107947 */ /* 0x000ff60003800000 */
.L_x_895:
[----:B------:R-:W-:-:S11]  /*1250*/  UISETP.NE.AND UP0, UPT, UR5, 0x1, UPT ;  /* 0x000000010500788c */ /* 0x000fd6000bf05270 */
[----:B------:R-:W-:Y:S02]  /*1260*/  @UP0 ULDC.64 UR12, c[0x0][0x9e8] ;  /* 0x00027a00000c0ab9 */ /* 0x000fe40000000a00 */
[----:B------:R-:W-:-:S04]  /*1270*/  UIMAD.WIDE.U32 UR6, UR4, UR12, URZ ;  /* 0x0000000c040672a5 */ /* 0x000fc8000f8e003f */
[----:B------:R-:W-:-:S12]  /*1280*/  @UP0 USHF.R.U32.HI UR4, URZ, UR13, UR7 ;  /* 0x0000000d3f040299 */ /* 0x000fd80008011607 */
.L_x_896:
[----:B------:R-:W-:-:S06]  /*1290*/  UIMAD UR4, UR4, UR5, UR5 ;  /* 0x00000005040472a4 */ /* 0x000fcc000f8e0205 */
[----:B------:R-:W-:-:S07]  /*12a0*/  VIMNMX R0, R0, UR4, PT ;  /* 0x0000000400007c48 */ /* 0x000fce000bfe0100 */
.L_x_894:
[----:B------:R-:W-:Y:S01]  /*12b0*/  UIMAD UR4, UR45, UR10, 0x3f ;  /* 0x0000003f2d0474a4 */ /* 0x000fe2000f8e020a */
[----:B------:R-:W-:Y:S01]  /*12c0*/  VIADD R0, R0, 0x3f ;  /* 0x0000003f00007836 */ /* 0x000fe20000000000 */
[----:B------:R-:W-:Y:S02]  /*12d0*/  UIADD3 UR7, UR42, -UR9, URZ ;  /* 0x800000092a077290 */ /* 0x000fe4000fffe03f */
[----:B------:R-:W-:Y:S02]  /*12e0*/  USHF.R.S32.HI UR6, URZ, 0x1f, UR4 ;  /* 0x0000001f3f067899 */ /* 0x000fe40008011404 */
[----:B------:R-:W-:Y:S01]  /*12f0*/  SHF.R.S32.HI R3, RZ, 0x1f, R0 ;  /* 0x0000001fff037819 */ /* 0x000fe20000011400 */
[----:B------:R-:W-:Y:S02]  /*1300*/  UIMAD UR7, UR45, UR10, UR7 ;  /* 0x0000000a2d0772a4 */ /* 0x000fe4000f8e0207 */
[----:B------:R-:W-:Y:S01]  /*1310*/  ULEA.HI UR6, UR6, UR4, URZ, 0x6 ;  /* 0x0000000406067291 */ /* 0x000fe2000f8f303f */
[----:B------:R-:W-:Y:S01]  /*1320*/  LEA.HI R3, R3, R0, RZ, 0x6 ;  /* 0x0000000003037211 */ /* 0x000fe200078f30ff */
[----:B------:R-:W-:-:S02]  /*1330*/  ULDC UR8, c[0x0][0x9dc] ;  /* 0x0002770000087ab9 */ /* 0x000fc40000000800 */
[----:B------:R-:W-:Y:S01]  /*1340*/  USHF.R.S32.HI UR6, URZ, 0x6, UR6 ;  /* 0x000000063f067899 */ /* 0x000fe20008011406 */
[----:B------:R-:W-:Y:S01]  /*1350*/  SHF.R.S32.HI R3, RZ, 0x6, R3 ;  /* 0x00000006ff037819 */ /* 0x000fe20000011403 */
[----:B------:R-:W-:-:S04]  /*1360*/  UIADD3 UR8, UR7, -UR8, URZ ;  /* 0x8000000807087290 */ /* 0x000fc8000fffe03f */
[----:B------:R-:W-:Y:S01]  /*1370*/  VIMNMX R103, R3, UR6, PT ;  /* 0x0000000603677c48 */ /* 0x000fe2000bfe0100 */
[----:B------:R-:W-:Y:S07]  /*1380*/  @!P1 BRA `(.L_x_897) ;  /* 0x0000000000489947 */ /* 0x000fee0003800000 */
[----:B------:R-:W-:Y:S02]  /*1390*/  UMOV UR4, UR7 ;  /* 0x0000000700047c82 */ /* 0x000fe40008000000 */
[----:B------:R-:W-:-:S06]  /*13a0*/  UISETP.GT.AND UP0, UPT, UR4, -0x1, UPT ;  /* 0xffffffff0400788c */ /* 0x000fcc000bf04270 */
[----:B------:R-:W-:-:S13]  /*13b0*/  PLOP3.LUT P0, PT, PT, PT, UP0, 0x80, 0x0 ;  /* 0x000000000000781c */ /* 0x000fda0003f0f008 */
[----:B------:R-:W-:Y:S05]  /*13c0*/  @P0 BRA `(.L_x_898) ;  /* 0x00000000001c0947 */ /* 0x000fea0003800000 */
[----:B------:R-:W-:Y:S02]  /*13d0*/  UISETP.NE.AND UP0, UPT, UR5, 0x1, UPT ;  /* 0x000000010500788c */ /* 0x000fe4000bf05270 */
[----:B------:R-:W-:-:S09]  /*13e0*/  ULOP3.LUT UR4, URZ, UR4, URZ, 0x33, !UPT ;  /* 0x000000043f047292 */ /* 0x000fd2000f8e333f */
[----:B------:R-:W-:Y:S02]  /*13f0*/  @UP0 ULDC.64 UR10, c[0x0][0x9e8] ;  /* 0x00027a00000a0ab9 */ /* 0x000fe40000000a00 */
[----:B------:R-:W-:-:S04]  /*1400*/  UIMAD.WIDE.U32 UR6, UR4, UR10, URZ ;  /* 0x0000000a040672a5 */ /* 0x000fc8000f8e003f */
[----:B------:R-:W-:-:S04]  /*1410*/  @UP0 USHF.R.U32.HI UR4, URZ, UR11, UR7 ;  /* 0x0000000b3f040299 */ /* 0x000fc80008011607 */
[----:B------:R-:W-:Y:S01]  /*1420*/  ULOP3.LUT UR4, URZ, UR4, URZ, 0x33, !UPT ;  /* 0x000000043f047292 */ /* 0x000fe2000f8e333f */
[----:B------:R-:W-:Y:S11]  /*1430*/  BRA `(.L_x_899) ;  /* 0x0000000000107947 */ /* 0x000ff60003800000 */
.L_x_898:
[----:B------:R-:W-:-:S11]  /*1440*/  UISETP.NE.AND UP0, UPT, UR5, 0x1, UPT ;  /* 0x000000010500788c */ /* 0x000fd6000bf05270 */
[----:B------:R-:W-:Y:S02]  /*1450*/  @UP0 ULDC.64 UR10, c[0x0][0x9e8] ;  /* 0x00027a00000a0ab9 */ /* 0x000fe40000000a00 */
[----:B------:R-:W-:-:S04]  /*1460*/  UIMAD.WIDE.U32 UR6, UR4, UR10, URZ ;  /* 0x0000000a040672a5 */ /* 0x000fc8000f8e003f */
[----:B------:R-:W-:-:S12]  /*1470*/  @UP0 USHF.R.U32.HI UR4, URZ, UR11, UR7 ;  /* 0x0000000b3f040299 */ /* 0x000fd80008011607 */
.L_x_899:
[----:B------:R-:W-:-:S04]  /*1480*/  UIMAD UR4, UR4, UR5, URZ ;  /* 0x00000005040472a4 */ /* 0x000fc8000f8e023f */
[----:B------:R-:W-:-:S04]  /*1490*/  UISETP.LT.AND UP0, UPT, UR8, UR4, UPT ;  /* 0x000000040800728c */ /* 0x000fc8000bf01270 */
[----:B------:R-:W-:-:S12]  /*14a0*/  USEL UR8, UR8, UR4, !UP0 ;  /* 0x0000000408087287 */ /* 0x000fd8000c000000 */
.L_x_897:
[----:B------:R-:W-:Y:S01]  /*14b0*/  USHF.R.S32.HI UR4, URZ, 0x1f, UR8 ;  /* 0x0000001f3f047899 */ /* 0x000fe20008011408 */
[----:B------:R-:W-:Y:S01]  /*14c0*/  PLOP3.LUT P0, PT, PT, PT, PT, 0x80, 0x0 ;  /* 0x000000000000781c */ /* 0x000fe20003f0f070 */
[----:B------:R-:W-:Y:S01]  /*14d0*/  IMAD.MOV.U32 R0, RZ, RZ, RZ ;  /* 0x000000ffff007224 */ /* 0x000fe200078e00ff */
[----:B------:R-:W-:Y:S01]  /*14e0*/  CS2R R2, SRZ ;  /* 0x0000000000027805 */ /* 0x000fe2000001ff00 */
[----:B------:R-:W-:Y:S01]  /*14f0*/  ULEA.HI UR4, UR4, UR8, URZ, 0x6 ;  /* 0x0000000804047291 */ /* 0x000fe2000f8f303f */
[----:B------:R-:W-:Y:S02]  /*1500*/  CS2R R150, SRZ ;  /* 0x0000000000967805 */ /* 0x000fe4000001ff00 */
[----:B------:R-:W-:Y:S02]  /*1510*/  CS2R R148, SRZ ;  /* 0x0000000000947805 */ /* 0x000fe4000001ff00 */
[----:B------:R-:W-:Y:S01]  /*1520*/  CS2R R146, SRZ ;  /* 0x0000000000927805 */ /* 0x000fe2000001ff00 */
[----:B------:R-:W-:Y:S01]  /*1530*/  USHF.R.S32.HI UR4, URZ, 0x6, UR4 ;  /* 0x000000063f047899 */ /* 0x000fe20008011404 */
[----:B------:R-:W-:-:S02]  /*1540*/  CS2R R144, SRZ ;  /* 0x0000000000907805 */ /* 0x000fc4000001ff00 */
[----:B------:R-:W-:Y:S02]  /*1550*/  CS2R R142, SRZ ;  /* 0x00000000008e7805 */ /* 0x000fe4000001ff00 */
[----:B------:R-:W-:Y:S01]  /*1560*/  CS2R R140, SRZ ;  /* 0x00000000008c7805 */ /* 0x000fe2000001ff00 */
[----:B------:R-:W-:Y:S01]  /*1570*/  UISETP.LT.AND UP0, UPT, URZ, UR4, UPT ;  /* 0x000000043f00728c */ /* 0x000fe2000bf01270 */
[----:B------:R-:W-:Y:S02]  /*1580*/  CS2R R138, SRZ ;  /* 0x00000000008a7805 */ /* 0x000fe4000001ff00 */
[----:B------:R-:W-:Y:S02]  /*1590*/  CS2R R136, SRZ ;  /* 0x0000000000887805 */ /* 0x000fe4000001ff00 */
[----:B------:R-:W-:Y:S01]  /*15a0*/  CS2R R134, SRZ ;  /* 0x0000000000867805 */ /* 0x000fe2000001ff00 */
[----:B------:R-:W-:Y:S01]  /*15b0*/  USEL UR60, URZ, UR4, !UP0 ;  /* 0x000000043f3c7287 */ /* 0x000fe2000c000000 */
[----:B------:R-:W-:-:S02]  /*15c0*/  CS2R R132, SRZ ;  /* 0x0000000000847805 */ /* 0x000fc4000001ff00 */
[----:B------:R-:W-:Y:S02]  /*15d0*/  CS2R R130, SRZ ;  /* 0x0000000000827805 */ /* 0x000fe4000001ff00 */
[----:B------:R-:W-:Y:S02]  /*15e0*/  CS2R R128, SRZ ;  /* 0x0000000000807805 */ /* 0x000fe4000001ff00 */
[----:B------:R-:W-:Y:S02]  /*15f0*/  CS2R R126, SRZ ;  /* 0x00000000007e7805 */ /* 0x000fe4000001ff00 */
[----:B------:R-:W-:Y:S02]  /*1600*/  CS2R R124, SRZ ;  /* 0x00000000007c7805 */ /* 0x000fe4000001ff00 */
[----:B------:R-:W-:Y:S02]  /*1610*/  ISETP.GT.AND P1, PT, R103, UR60, PT ;  /* 0x0000003c67007c0c */ /* 0x000fe4000bf24270 */
        /* <DEDUP_REMOVED lines=47> */
[----:B------:R-:W-:Y:S02]  /*1910*/  MOV R160, RZ ;  /* 0x000000ff00a07202 */ /* 0x000fe40000000f00 */
[----:B------:R-:W-:Y:S01]  /*1920*/  CS2R R6, SRZ ;  /* 0x0000000000067805 */ /* 0x000fe2000001ff00 */
[----:B------:R-:W-:Y:S01]  /*1930*/  IMAD.MOV.U32 R29, RZ, RZ, RZ ;  /* 0x000000ffff1d7224 */ /* 0x000fe200078e00ff */
[----:B------:R-:W-:Y:S01]  /*1940*/  CS2R R56, SRZ ;  /* 0x0000000000387805 */ /* 0x000fe2000001ff00 */
[----:B------:R-:W-:Y:S01]  /*1950*/  IMAD.MOV.U32 R4, RZ, RZ, RZ ;  /* 0x000000ffff047224 */ /* 0x000fe200078e00ff */
[----:B------:R-:W-:Y:S06]  /*1960*/  @!P1 BRA `(.L_x_900) ;  /* 0x000000a800d89947 */ /* 0x000fec0003800000 */
[----:B------:R-:W1:Y:S01]  /*1970*/  SHFL.IDX PT, R0, R210, RZ, 0x1f ;  /* 0x00001fffd2007589 */ /* 0x000e6200000e0000 */
[----:B------:R-:W-:-:S04]  /*1980*/  UIADD3 UR6, UR38, 0x10400, URZ ;  /* 0x0001040026067890 */ /* 0x000fc8000fffe03f */
[----:B------:R-:W-:-:S06]  /*1990*/  ULOP3.LUT UP0, URZ, UR6, 0x3ff, URZ, 0xc0, !UPT ;  /* 0x000003ff063f7892 */ /* 0x000fcc000f80c03f */
[----:B------:R-:W-:Y:S02]  /*19a0*/  PLOP3.LUT P0, PT, PT, PT, UP0, 0x80, 0x0 ;  /* 0x000000000000781c */ /* 0x000fe40003f0f008 */
[----:B-1----:R-:W-:-:S13]  /*19b0*/  R2UR UR4, R0 ;  /* 0x00000000000472ca */ /* 0x002fda00000e0000 */
[----:B------:R-:W-:-:S04]  /*19c0*/  ULEA.HI UR5, UR4, UR4, URZ, 0x1 ;  /* 0x0000000404057291 */ /* 0x000fc8000f8f083f */
        /* <DEDUP_REMOVED lines=10> */
[----:B------:R1:W2:Y:S01]  /*1a70*/  LDC.64 R2, c[0x4][R0] ;  /* 0x0100000000027b82 */ /* 0x0002a20000000a00 */
        /* <DEDUP_REMOVED lines=8> */
[----:B-1----:R-:W-:-:S07]  /*1b00*/  IMAD.MOV.U32 R13, RZ, RZ, RZ ;  /* 0x000000ffff0d7224 */ /* 0x002fce00078e00ff */
[----:B------:R-:W-:-:S07]  /*1b10*/  LEPC R20, `(.L_x_901) ;  /* 0x000000001014794e */ /* 0x000fce0000000000 */
[----:B--2---:R-:W-:Y:S05]  /*1b20*/  CALL.ABS.NOINC R2 ;  /* 0x0000000002007343 */ /* 0x004fea0003c00000 */
.L_x_901:
[----:B------:R-:W-:Y:S02]  /*1b30*/  R2UR UR6, R207 ;  /* 0x00000000cf0672ca */ /* 0x000fe400000e0000 */
[----:B------:R-:W-:-:S11]  /*1b40*/  R2UR UR5, R212 ;  /* 0x00000000d40572ca */ /* 0x000fd600000e0000 */
[----:B------:R-:W-:Y:S02]  /*1b50*/  ULEA.HI UR4, UR6, UR6, URZ, 0x1 ;  /* 0x0000000606047291 */ /* 0x000fe4000f8f083f */
[----:B------:R-:W-:Y:S02]  /*1b60*/  IMAD.U32 R2, RZ, RZ, UR5 ;  /* 0x00000005ff027e24 */ /* 0x000fe4000f8e00ff */
[----:B------:R-:W-:-:S03]  /*1b70*/  ULOP3.LUT UR4, UR4, 0xfffffffe, URZ, 0xc0, !UPT ;  /* 0xfffffffe04047892 */ /* 0x000fc6000f8ec03f */
[----:B------:R-:W-:Y:S01]  /*1b80*/  ISETP.NE.AND P0, PT, R2, 0x3, PT ;  /* 0x000000030200780c */ /* 0x000fe20003f05270 */
[----:B------:R-:W-:-:S06]  /*1b90*/  UIADD3 UR4, UR6, -UR4, URZ ;  /* 0x8000000406047290 */ /* 0x000fcc000fffe03f */
[----:B------:R-:W-:-:S05]  /*1ba0*/  IMAD.U32 R0, RZ, RZ, UR4 ;  /* 0x00000004ff007e24 */ /* 0x000fca000f8e00ff */
[----:B------:R-:W-:-:S04]  /*1bb0*/  SHF.L.U32 R0, R0, 0x1f, RZ ;  /* 0x0000001f00007819 */ /* 0x000fc800000006ff */
[----:B------:R-:W1:Y:S02]  /*1bc0*/  SYNCS.PHASECHK.TRANS64.TRYWAIT P1, [UR38+0x30800], R0 ;  /* 0x03080000ff0075a7 */ /* 0x000e640008020166 */
[----:B-1----:R-:W-:Y:S05]  /*1bd0*/  @!P1 BRA `(.L_x_902) ;  /* 0x000000fc00089947 */ /* 0x002fea0003800000 */
.L_x_1049:
[----:B------:R-:W-:Y:S05]  /*1be0*/  @!P0 BRA `(.L_x_903) ;  /* 0x0000000000048947 */ /* 0x000fea0003800000 */
[----:B------:R-:W-:Y:S01]  /*1bf0*/  BPT.TRAP 0x1 ;  /* 0x000000040000795c */ /* 0x000fe20000300000 */
.L_x_903:
[----:B-1----:R-:W-:Y:S02]  /*1c00*/  IMAD.U32 R3, RZ, RZ, UR36 ;  /* 0x00000024ff037e24 */ /* 0x002fe4000f8e00ff */
[----:B------:R-:W-:-:S03]  /*1c10*/  IMAD.U32 R0, RZ, RZ, UR46 ;  /* 0x0000002eff007e24 */ /* 0x000fc6000f8e00ff */
[----:B------:R-:W-:Y:S02]  /*1c20*/  LEA R3, R3, UR38, 0x3 ;  /* 0x0000002603037c11 */ /* 0x000fe4000f8e18ff */
[----:B------:R-:W-:-:S04]  /*1c30*/  SHF.L.U32 R0, R0, 0x1f, RZ ;  /* 0x0000001f00007819 */ /* 0x000fc800000006ff */
[----:B------:R1:W2:Y:S01]  /*1c40*/  SYNCS.PHASECHK.TRANS64.TRYWAIT P2, [R3+URZ+0x30830], R0 ;  /* 0x03083000030075a7 */ /* 0x0002a2000804017f */
[----:B------:R-:W-:Y:S05]  /*1c50*/  @!P0 BRA `(.L_x_904) ;  /* 0x0000000000048947 */ /* 0x000fea0003800000 */
[----:B------:R-:W-:Y:S01]  /*1c60*/  BPT.TRAP 0x1 ;  /* 0x000000040000795c */ /* 0x000fe20000300000 */
.L_x_904:
[----:B------:R-:W3:Y:S02]  /*1c70*/  S2R R2, SR_TID.X ;  /* 0x0000000000027919 */ /* 0x000ee40000002100 */
[----:B---3--:R-:W-:Y:S01]  /*1c80*/  LOP3.LUT P1, RZ, R2, 0x7f, RZ, 0xc0, !PT ;  /* 0x0000007f02ff7812 */ /* 0x008fe2000782c0ff */
[----:B--2---:R-:W-:-:S12]  /*1c90*/  @P2 BRA `(.L_x_905) ;  /* 0x0000000000082947 */ /* 0x004fd80003800000 */
[----:B------:R-:W2:Y:S02]  /*1ca0*/  SYNCS.PHASECHK.TRANS64.TRYWAIT P2, [R3+URZ+0x30830], R0 ;  /* 0x03083000030075a7 */ /* 0x000ea4000804017f */
[----:B--2---:R-:W-:Y:S05]  /*1cb0*/  @!P2 BRA `(.L_x_906) ;  /* 0x000000f800e8a947 */ /* 0x004fea0003800000 */
.L_x_905:
[----:B------:R-:W-:Y:S05]  /*1cc0*/  WARPSYNC.ALL ;  /* 0x0000000000007948 */ /* 0x000fea0003800000 */
[----:B------:R-:W-:Y:S01]  /*1cd0*/  UIADD3 UR4, UR38, 0x20400, URZ ;  /* 0x0002040026047890 */ /* 0x000fe2000fffe03f */
[----:B------:R-:W-:Y:S01]  /*1ce0*/  WARPGROUP.ARRIVE ;  /* 0x00000000000079c5 */ /* 0x000fe20000000000 */
[----:B------:R-:W-:Y:S01]  /*1cf0*/  ULOP3.LUT UR40, UR40, 0x10000, URZ, 0xfc, !UPT ;  /* 0x0001000028287892 */ /* 0x000fe2000f8efc3f */
[----:B-12---:R-:W1:Y:S01]  /*1d00*/  LDC R0, c[0x0][0x2e0] ;  /* 0x0000b800ff007b82 */ /* 0x006e620000000800 */
[----:B------:R-:W-:Y:S01]  /*1d10*/  USHF.R.U32.HI UR4, URZ, 0x4, UR4 ;  /* 0x000000043f047899 */ /* 0x000fe20008011604 */
[----:B------:R-:W-:Y:S01]  /*1d20*/  IMAD.MOV.U32 R4, RZ, RZ, -0x40 ;  /* 0xffffffc0ff047424 */ /* 0x000fe200078e00ff */
[----:B------:R-:W-:Y:S01]  /*1d30*/  UMOV UR9, 0x40000040 ;  /* 0x4000004000097882 */ /* 0x000fe20000000000 */
[----:B------:R-:W-:Y:S01]  /*1d40*/  UMOV UR11, 0x40000040 ;  /* 0x40000040000b7882 */ /* 0x000fe20000000000 */
[----:B------:R-:W-:Y:S01]  /*1d50*/  ULOP3.LUT UR4, UR4, 0x3fff, URZ, 0xc0, !UPT ;  /* 0x00003fff04047892 */ /* 0x000fe2000f8ec03f */
[----:B------:R-:W-:Y:S01]  /*1d60*/  IMAD.U32 R19, RZ, RZ, UR9 ;  /* 0x00000009ff137e24 */ /* 0x000fe2000f8e00ff */
[----:B------:R-:W-:Y:S01]  /*1d70*/  UMOV UR8, UR40 ;  /* 0x0000002800087c82 */ /* 0x000fe20008000000 */
[----:B------:R-:W-:Y:S01]  /*1d80*/  UMOV UR7, 0x40000040 ;  /* 0x4000004000077882 */ /* 0x000fe20000000000 */
[----:B------:R-:W-:Y:S01]  /*1d90*/  ULOP3.LUT UR37, UR4, 0x10000, URZ, 0xfc, !UPT ;  /* 0x0001000004257892 */ /* 0x000fe2000f8efc3f */
[----:B------:R-:W-:Y:S01]  /*1da0*/  IMAD.U32 R18, RZ, RZ, UR8 ;  /* 0x00000008ff127e24 */ /* 0x000fe2000f8e00ff */
[----:B------:R-:W-:Y:S01]  /*1db0*/  UIADD3 UR4, UR40, 0x2, URZ ;  /* 0x0000000228047890 */ /* 0x000fe2000fffe03f */
[----:B------:R-:W2:Y:S01]  /*1dc0*/  LDC R21, c[0x0][0x288] ;  /* 0x0000a200ff157b82 */ /* 0x000ea20000000800 */
[----:B------:R-:W-:Y:S01]  /*1dd0*/  ULEA UR39, UR36, UR37, 0xb ;  /* 0x0000002524277291 */ /* 0x000fe2000f8e583f */
[----:B------:R-:W-:Y:S01]  /*1de0*/  IMAD R23, R103, R4, 0x40 ;  /* 0x0000004067177424 */ /* 0x000fe200078e0204 */
[----:B------:R-:W-:Y:S01]  /*1df0*/  UIADD3 UR12, UR40, 0x406, URZ ;  /* 0x00000406280c7890 */ /* 0x000fe2000fffe03f */
[----:B------:R-:W-:Y:S01]  /*1e00*/  @!P1 VIADD R2, R3, 0x30840 ;  /* 0x0003084003029836 */ /* 0x000fe20000000000 */
[----:B------:R-:W-:Y:S01]  /*1e10*/  UIADD3 UR5, UR39, 0x2, URZ ;  /* 0x0000000227057890 */ /* 0x000fe2000fffe03f */
[----:B------:R-:W-:Y:S01]  /*1e20*/  VIADD R6, R209, UR42 ;  /* 0x0000002ad1067c36 */ /* 0x000fe20008000000 */
[----:B------:R-:W-:Y:S01]  /*1e30*/  UIADD3 UR6, UR39, 0x202, URZ ;  /* 0x0000020227067890 */ /* 0x000fe2000fffe03f */
[----:B------:R-:W-:Y:S01]  /*1e40*/  LEA R7, R103, 0xffffffc0, 0x6 ;  /* 0xffffffc067077811 */ /* 0x000fe200078e30ff */
[----:B------:R-:W-:Y:S01]  /*1e50*/  UMOV UR10, UR39 ;  /* 0x00000027000a7c82 */ /* 0x000fe20008000000 */
[----:B------:R-:W-:Y:S01]  /*1e60*/  UIADD3 UR14, UR39, 0x206, URZ ;  /* 0x00000206270e7890 */ /* 0x000fe2000fffe03f */
[----:B------:R-:W-:Y:S01]  /*1e70*/  HGMMA.64x64x16.F32.BF16 R24, gdesc[UR8], RZ, !UPT, gsb0 ;  /* 0x00e00000081879f0 */ /* 0x000fe2000c0018ff */
[----:B------:R-:W-:Y:S01]  /*1e80*/  UMOV UR8, UR4 ;  /* 0x0000000400087c82 */ /* 0x000fe20008000000 */
[----:B------:R-:W-:Y:S01]  /*1e90*/  UMOV UR9, 0x40000040 ;  /* 0x4000004000097882 */ /* 0x000fe20000000000 */
[----:B------:R-:W-:Y:S01]  /*1ea0*/  UMOV UR10, UR5 ;  /* 0x00000005000a7c82 */ /* 0x000fe20008000000 */
[----:B------:R-:W-:Y:S01]  /*1eb0*/  UMOV UR11, 0x40000040 ;  /* 0x40000040000b7882 */ /* 0x000fe20000000000 */
[----:B------:R-:W-:Y:S01]  /*1ec0*/  UIADD3 UR4, UR40, 0x4, URZ ;  /* 0x0000000428047890 */ /* 0x000fe2000fffe03f */
[----:B------:R-:W-:Y:S01]  /*1ed0*/  MOV R16, UR8 ;  /* 0x0000000800107c02 */ /* 0x000fe20008000f00 */
[----:B------:R-:W-:Y:S01]  /*1ee0*/  UIADD3 UR5, UR39, 0x4, URZ ;  /* 0x0000000427057890 */ /* 0x000fe2000fffe03f */
[----:B------:R-:W-:Y:S01]  /*1ef0*/  IMAD.U32 R17, RZ, RZ, UR9 ;  /* 0x00000009ff117e24 */ /* 0x000fe2000f8e00ff */
[----:B------:R-:W-:Y:S01]  /*1f00*/  UMOV UR13, 0x40000040 ;  /* 0x40000040000d7882 */ /* 0x000fe20000000000 */
[----:B------:R-:W-:Y:S01]  /*1f10*/  UMOV UR15, 0x40000040 ;  /* 0x40000040000f7882 */ /* 0x000fe20000000000 */
[----:B------:R-:W-:Y:S01]  /*1f20*/  UIADD3 UR16, UR40, 0x800, URZ ;  /* 0x0000080028107890 */ /* 0x000fe2000fffe03f */
[----:B-1----:R-:W-:Y:S01]  /*1f30*/  IMAD R3, R0, UR45, R23 ;  /* 0x0000002d00037c24 */ /* 0x002fe2000f8e0217 */
[----:B------:R-:W-:Y:S01]  /*1f40*/  UIADD3 UR18, UR39, 0x400, URZ ;  /* 0x0000040027127890 */ /* 0x000fe2000fffe03f */
[----:B------:R-:W-:Y:S01]  /*1f50*/  @!P1 PRMT R2, RZ, 0x654, R2 ;  /* 0x00000654ff029816 */ /* 0x000fe20000000002 */
[----:B------:R-:W-:Y:S01]  /*1f60*/  UMOV UR17, 0x40000040 ;  /* 0x4000004000117882 */ /* 0x000fe20000000000 */
[----:B------:R-:W-:Y:S01]  /*1f70*/  UMOV UR19, 0x40000040 ;  /* 0x4000004000137882 */ /* 0x000fe20000000000 */
[----:B------:R-:W-:Y:S01]  /*1f80*/  UIADD3 UR20, UR40, 0x802, URZ ;  /* 0x0000080228147890 */ /* 0x000fe2000fffe03f */
[----:B--2---:R-:W-:Y:S01]  /*1f90*/  IADD3 R5, R3, 0x1, -R21 ;  /* 0x0000000103057810 */ /* 0x004fe20007ffe815 */
[----:B------:R-:W-:Y:S01]  /*1fa0*/  UIADD3 UR22, UR39, 0x402, URZ ;  /* 0x0000040227167890 */ /* 0x000fe2000fffe03f */
[C---:B------:R-:W-:Y:S01]  /*1fb0*/  IMAD R20, R22.reuse, -0x2, R3 ;  /* 0xfffffffe16147824 */ /* 0x040fe200078e0203 */
[----:B------:R-:W-:Y:S01]  /*1fc0*/  UMOV UR21, 0x40000040 ;  /* 0x4000004000157882 */ /* 0x000fe20000000000 */
[----:B------:R-:W-:Y:S01]  /*1fd0*/  UMOV UR23, 0x40000040 ;  /* 0x4000004000177882 */ /* 0x000fe20000000000 */
[----:B------:R-:W-:Y:S01]  /*1fe0*/  UIADD3 UR24, UR40, 0x804, URZ ;  /* 0x0000080428187890 */ /* 0x000fe2000fffe03f */
[----:B------:R-:W-:Y:S01]  /*1ff0*/  IMAD R5, R22, -0x2, R5 ;  /* 0xfffffffe16057824 */ /* 0x000fe200078e0205 */
[----:B------:R-:W-:Y:S01]  /*2000*/  UIADD3 UR26, UR39, 0x404, URZ ;  /* 0x00000404271a7890 */ /* 0x000fe2000fffe03f */
[----:B------:R-:W-:Y:S01]  /*2010*/  UMOV UR25, 0x40000040 ;  /* 0x4000004000197882 */ /* 0x000fe20000000000 */
[----:B------:R-:W-:Y:S01]  /*2020*/  UMOV UR27, 0x40000040 ;  /* 0x40000040001b7882 */ /* 0x000fe20000000000 */
[----:B------:R-:W-:-:S02]  /*2030*/  UIADD3 UR28, UR40, 0x806, URZ ;  /* 0x00000806281c7890 */ /* 0x000fc4000fffe03f */
[----:B------:R-:W-:Y:S01]  /*2040*/  UIADD3 UR30, UR39, 0x406, URZ ;  /* 0x00000406271e7890 */ /* 0x000fe2000fffe03f */
[----:B------:R-:W-:Y:S01]  /*2050*/  UMOV UR29, 0x40000040 ;  /* 0x40000040001d7882 */ /* 0x000fe20000000000 */
[----:B------:R-:W-:Y:S01]  /*2060*/  UMOV UR31, 0x40000040 ;  /* 0x40000040001f7882 */ /* 0x000fe20000000000 */
[----:B------:R-:W-:Y:S02]  /*2070*/  UIADD3 UR32, UR40, 0xc00, URZ ;  /* 0x00000c0028207890 */ /* 0x000fe4000fffe03f */
[----:B------:R-:W-:Y:S01]  /*2080*/  UIADD3 UR34, UR39, 0x600, URZ ;  /* 0x0000060027227890 */ /* 0x000fe2000fffe03f */
[----:B------:R-:W-:Y:S01]  /*2090*/  UMOV UR33, 0x40000040 ;  /* 0x4000004000217882 */ /* 0x000fe20000000000 */
[----:B------:R-:W-:Y:S01]  /*20a0*/  UMOV UR35, 0x40000040 ;  /* 0x4000004000237882 */ /* 0x000fe20000000000 */
[----:B------:R-:W-:Y:S02]  /*20b0*/  UIADD3 UR48, UR40, 0xc02, URZ ;  /* 0x00000c0228307890 */ /* 0x000fe4000fffe03f */
[----:B------:R-:W-:Y:S01]  /*20c0*/  UIADD3 UR50, UR39, 0x602, URZ ;  /* 0x0000060227327890 */ /* 0x000fe2000fffe03f */
[----:B------:R-:W-:Y:S01]  /*20d0*/  UMOV UR49, 0x40000040 ;  /* 0x4000004000317882 */ /* 0x000fe20000000000 */
[----:B------:R-:W-:Y:S01]  /*20e0*/  UMOV UR51, 0x40000040 ;  /* 0x4000004000337882 */ /* 0x000fe20000000000 */
[----:B------:R-:W-:-:S02]  /*20f0*/  UIADD3 UR52, UR40, 0xc04, URZ ;  /* 0x00000c0428347890 */ /* 0x000fc4000fffe03f */
[----:B------:R-:W-:Y:S01]  /*2100*/  UIADD3 UR54, UR39, 0x604, URZ ;  /* 0x0000060427367890 */ /* 0x000fe2000fffe03f */
[----:B------:R-:W-:Y:S01]  /*2110*/  UMOV UR53, 0x40000040 ;  /* 0x4000004000357882 */ /* 0x000fe20000000000 */
[----:B------:R-:W-:Y:S01]  /*2120*/  UMOV UR55, 0x40000040 ;  /* 0x4000004000377882 */ /* 0x000fe20000000000 */
[----:B------:R-:W-:Y:S01]  /*2130*/  UMOV UR57, 0x40000040 ;  /* 0x4000004000397882 */ /* 0x000fe20000000000 */
[----:B------:R-:W-:Y:S01]  /*2140*/  UMOV UR59, 0x40000040 ;  /* 0x40000040003b7882 */ /* 0x000fe20000000000 */
[----:B------:R-:W-:Y:S01]  /*2150*/  MOV R9, UR57 ;  /* 0x0000003900097c02 */ /* 0x000fe20008000f00 */
[----:B------:R-:W-:Y:S02]  /*2160*/  WARPGROUP.DEPBAR.LE gsb0, 0x0 ;  /* 0x00008000000079c5 */ /* 0x000fe40000010000 */
[----:B------:R-:W-:-:S06]  /*2170*/  WARPGROUP.ARRIVE ;  /* 0x00000000000079c5 */ /* 0x000fcc0000000000 */
[----:B------:R-:W-:Y:S01]  /*2180*/  HGMMA.64x64x16.F32.BF16 R24, gdesc[UR8], R24, gsb0 ;  /* 0x00e00000081879f0 */ /* 0x000fe20008001818 */
        /* <DEDUP_REMOVED lines=28> */
[----:B------:R-:W-:Y:S01]  /*2350*/  UMOV UR5, 0x40000040 ;  /* 0x4000004000057882 */ /* 0x000fe20000000000 */
[----:B------:R-:W-:Y:S01]  /*2360*/  IMAD.U32 R11, RZ, RZ, UR9 ;  /* 0x00000009ff0b7e24 */ /* 0x000fe2000f8e00ff */
[----:B------:R-:W-:Y:S02]  /*2370*/  WARPGROUP.DEPBAR.LE gsb0, 0x0 ;  /* 0x00008000000079c5 */ /* 0x000fe40000010000 */
[----:B------:R-:W-:-:S06]  /*2380*/  WARPGROUP.ARRIVE ;  /* 0x00000000000079c5 */ /* 0x000fcc0000000000 */
[----:B------:R-:W-:Y:S01]  /*2390*/  HGMMA.64x64x16.F32.BF16 R24, gdesc[UR8], R24, gsb0 ;  /* 0x00e00000081879f0 */ /* 0x000fe20008001818 */
[----:B------:R-:W-:Y:S02]  /*23a0*/  UIADD3 UR8, UR40, 0x404, URZ ;  /* 0x0000040428087890 */ /* 0x000fe4000fffe03f */
[----:B------:R-:W-:Y:S01]  /*23b0*/  UIADD3 UR10, UR39, 0x204, URZ ;  /* 0x00000204270a7890 */ /* 0x000fe2000fffe03f */
[----:B------:R-:W-:Y:S01]  /*23c0*/  UMOV UR9, 0x40000040 ;  /* 0x4000004000097882 */ /* 0x000fe20000000000 */
[----:B------:R-:W-:Y:S01]  /*23d0*/  UMOV UR11, 0x40000040 ;  /* 0x40000040000b7882 */ /* 0x000fe20000000000 */
[----:B------:R-:W-:-:S07]  /*23e0*/  UIADD3 UR39, UR39, 0x606, URZ ;  /* 0x0000060627277890 */ /* 0x000fce000fffe03f */
[----:B------:R-:W-:Y:S01]  /*23f0*/  UMOV UR58, UR39 ;  /* 0x00000027003a7c82 */ /* 0x000fe20008000000 */
[----:B------:R-:W-:Y:S02]  /*2400*/  WARPGROUP.DEPBAR.LE gsb0, 0x0 ;  /* 0x00008000000079c5 */ /* 0x000fe40000010000 */
[----:B------:R-:W-:-:S06]  /*2410*/  WARPGROUP.ARRIVE ;  /* 0x00000000000079c5 */ /* 0x000fcc0000000000 */
[----:B------:R-:W-:Y:S01]  /*2420*/  HGMMA.64x64x16.F32.BF16 R24, gdesc[UR4], R24, gsb0 ;  /* 0x00e00000041879f0 */ /* 0x000fe20008001818 */
[----:B------:R-:W-:-:S07]  /*2430*/  UIADD3 UR6, UR40, 0xc06, URZ ;  /* 0x00000c0628067890 */ /* 0x000fce000fffe03f */
[----:B------:R-:W-:Y:S02]  /*2440*/  UMOV UR56, UR6 ;  /* 0x0000000600387c82 */ /* 0x000fe40008000000 */
[----:B------:R-:W-:Y:S01]  /*2450*/  IMAD.U32 R8, RZ, RZ, UR56 ;  /* 0x00000038ff087e24 */ /* 0x000fe2000f8e00ff */
[----:B------:R-:W-:Y:S02]  /*2460*/  WARPGROUP.DEPBAR.LE gsb0, 0x0 ;  /* 0x00008000000079c5 */ /* 0x000fe40000010000 */
[----:B------:R-:W-:-:S06]  /*2470*/  WARPGROUP.ARRIVE ;  /* 0x00000000000079c5 */ /* 0x000fcc0000000000 */
[----:B------:R-:W-:Y:S01]  /*2480*/  HGMMA.64x64x16.F32.BF16 R24, gdesc[UR8], R24, gsb0 ;  /* 0x00e00000081879f0 */ /* 0x000fe20008001818 */
[----:B------:R-:W-:Y:S02]  /*2490*/  ULDC.64 UR10, c[0x0][0x9e0] ;  /* 0x00027800000a7ab9 */ /* 0x000fe40000000a00 */
[----:B------:R-:W-:Y:S01]  /*24a0*/  UISETP.GE.AND UP0, UPT, UR11, 0x1, UPT ;  /* 0x000000010b00788c */ /* 0x000fe2000bf06270 */
[----:B------:R-:W-:-:S05]  /*24b0*/  VIADD R57, R5, UR10 ;  /* 0x0000000a05397c36 */ /* 0x000fca0008000000 */
[----:B------:R-:W-:Y:S01]  /*24c0*/  PLOP3.LUT P2, PT, PT, PT, UP0, 0x40, 0x0 ;  /* 0x000000000000781c */ /* 0x000fe20003f4e808 */
[----:B------:R-:W-:Y:S02]  /*24d0*/  WARPGROUP.DEPBAR.LE gsb0, 0x0 ;  /* 0x00008000000079c5 */ /* 0x000fe40000010000 */
[----:B------:R-:W-:-:S06]  /*24e0*/  WARPGROUP.ARRIVE ;  /* 0x00000000000079c5 */ /* 0x000fcc0000000000 */
[----:B------:R-:W-:Y:S03]  /*24f0*/  HGMMA.64x64x16.F32.BF16 R24, gdesc[UR12], R24, gsb0 ;  /* 0x00e000000c1879f0 */ /* 0x000fe60008001818 */
[----:B------:R-:W-:Y:S02]  /*2500*/  WARPGROUP.DEPBAR.LE gsb0, 0x0 ;  /* 0x00008000000079c5 */ /* 0x000fe40000010000 */
[----:B------:R-:W-:-:S06]  /*2510*/  WARPGROUP.ARRIVE ;  /* 0x00000000000079c5 */ /* 0x000fcc0000000000 */
[----:B------:R-:W-:Y:S03]  /*2520*/  HGMMA.64x64x16.F32.BF16 R24, gdesc[UR16], R24, gsb0 ;  /* 0x00e00000101879f0 */ /* 0x000fe60008001818 */
[----:B------:R-:W-:Y:S02]  /*2530*/  WARPGROUP.DEPBAR.LE gsb0, 0x0 ;  /* 0x00008000000079c5 */ /* 0x000fe40000010000 */
[----:B------:R-:W-:-:S06]  /*2540*/  WARPGROUP.ARRIVE ;  /* 0x00000000000079c5 */ /* 0x000fcc0000000000 */
[----:B------:R-:W-:Y:S01]  /*2550*/  HGMMA.64x64x16.F32.BF16 R24, gdesc[UR20], R24, gsb0 ;  /* 0x00e00000141879f0 */ /* 0x000fe20008001818 */
[----:B------:R-:W-:Y:S02]  /*2560*/  ULDC UR22, c[0x0][0x9dc] ;  /* 0x0002770000167ab9 */ /* 0x000fe40000000800 */
[----:B------:R-:W-:-:S06]  /*2570*/  ULOP3.LUT UR6, URZ, UR22, URZ, 0x33, !UPT ;  /* 0x000000163f067292 */ /* 0x000fcc000f8e333f */
[----:B------:R-:W-:-:S04]  /*2580*/  VIADD R56, R5, UR6 ;  /* 0x0000000605387c36 */ /* 0x000fc80008000000 */
[----:B------:R-:W-:Y:S01]  /*2590*/  IMAD.IADD R3, R56, 0x1, R6 ;  /* 0x0000000138037824 */ /* 0x000fe200078e0206 */
        /* <DEDUP_REMOVED lines=19> */
[----:B------:R1:W-:Y:S02]  /*26d0*/  @!P1 SYNCS.ARRIVE.TRANS64.RED.A1T0 RZ, [R2+URZ], RZ ;  /* 0x000000ff02ff99a7 */ /* 0x0003e4000810043f */
[----:B-1----:R-:W-:Y:S01]  /*26e0*/  VIADDMNMX R2, R6, R57, R20, PT ;  /* 0x0000003906027246 */ /* 0x002fe20003800114 */
[----:B------:R-:W-:Y:S06]  /*26f0*/  @P2 BRA `(.L_x_907) ;  /* 0x00000000005c2947 */ /* 0x000fec0003800000 */
[----:B------:R-:W-:Y:S01]  /*2700*/  IMAD R4, R0, UR45, R6 ;  /* 0x0000002d00047c24 */ /* 0x000fe2000f8e0206 */
[----:B------:R-:W-:Y:S03]  /*2710*/  BSSY B0, `(.L_x_908) ;  /* 0x0000011000007945 */ /* 0x000fe60003800000 */
[----:B------:R-:W-:-:S05]  /*2720*/  IMAD.IADD R4, R4, 0x1, -R21 ;  /* 0x0000000104047824 */ /* 0x000fca00078e0a15 */
[----:B------:R-:W-:-:S13]  /*2730*/  ISETP.GT.AND P2, PT, R4, -0x1, PT ;  /* 0xffffffff0400780c */ /* 0x000fda0003f44270 */
[----:B------:R-:W-:Y:S05]  /*2740*/  @P2 BRA `(.L_x_909) ;  /* 0x0000000000202947 */ /* 0x000fea0003800000 */
[----:B------:R-:W-:Y:S01]  /*2750*/  UISETP.NE.AND UP1, UPT, UR11, 0x1, UPT ;  /* 0x000000010b00788c */ /* 0x000fe2000bf25270 */
[----:B------:R-:W-:-:S05]  /*2760*/  LOP3.LUT R4, RZ, R4, RZ, 0x33, !PT ;  /* 0x00000004ff047212 */ /* 0x000fca00078e33ff */
[----:B------:R-:W-:-:S05]  /*2770*/  PLOP3.LUT P2, PT, PT, PT, UP1, 0x80, 0x0 ;  /* 0x000000000000781c */ /* 0x000fca0003f4f018 */
[----:B------:R-:W-:-:S08]  /*2780*/  @UP1 ULDC.64 UR6, c[0x0][0x9e8] ;  /* 0x00027a0000061ab9 */ /* 0x000fd00000000a00 */
[----:B------:R-:W-:-:S05]  /*2790*/  @P2 IMAD.HI.U32 R5, R4, UR6, RZ ;  /* 0x0000000604052c27 */ /* 0x000fca000f8e00ff */
[----:B------:R-:W-:-:S04]  /*27a0*/  @P2 SHF.R.U32.HI R4, RZ, UR7, R5 ;  /* 0x00000007ff042c19 */ /* 0x000fc80008011605 */
[----:B------:R-:W-:Y:S01]  /*27b0*/  LOP3.LUT R4, RZ, R4, RZ, 0x33, !PT ;  /* 0x00000004ff047212 */ /* 0x000fe200078e33ff */
[----:B------:R-:W-:Y:S06]  /*27c0*/  BRA `(.L_x_910) ;  /* 0x0000000000147947 */ /* 0x000fec0003800000 */
.L_x_909:
[----:B------:R-:W-:-:S06]  /*27d0*/  UISETP.NE.AND UP1, UPT, UR11, 0x1, UPT ;  /* 0x000000010b00788c */ /* 0x000fcc000bf25270 */
[----:B------:R-:W-:-:S05]  /*27e0*/  PLOP3.LUT P2, PT, PT, PT, UP1, 0x80, 0x0 ;  /* 0x000000000000781c */ /* 0x000fca0003f4f018 */
[----:B------:R-:W-:-:S08]  /*27f0*/  @UP1 ULDC.64 UR6, c[0x0][0x9e8] ;  /* 0x00027a0000061ab9 */ /* 0x000fd00000000a00 */
[----:B------:R-:W-:-:S05]  /*2800*/  @P2 IMAD.HI.U32 R5, R4, UR6, RZ ;  /* 0x0000000604052c27 */ /* 0x000fca000f8e00ff */
[----:B------:R-:W-:-:S07]  /*2810*/  @P2 SHF.R.U32.HI R4, RZ, UR7, R5 ;  /* 0x00000007ff042c19 */ /* 0x000fce0008011605 */
.L_x_910:
[----:B------:R-:W-:Y:S05]  /*2820*/  BSYNC B0 ;  /* 0x0000000000007941 */ /* 0x000fea0003800000 */
.L_x_908:
[----:B------:R-:W-:-:S04]  /*2830*/  IMAD R5, R4, UR11, -R7 ;  /* 0x0000000b04057c24 */ /* 0x000fc8000f8e0a07 */
[----:B------:R-:W-:-:S05]  /*2840*/  IMAD R5, R22, -0x2, R5 ;  /* 0xfffffffe16057824 */ /* 0x000fca00078e0205 */
[----:B------:R-:W-:Y:S02]  /*2850*/  VIMNMX R3, R3, R5, !PT ;  /* 0x0000000503037248 */ /* 0x000fe40007fe0100 */
[----:B------:R-:W-:-:S07]  /*2860*/  VIADDMNMX R2, R5, UR11, R2, PT ;  /* 0x0000000b05027c46 */ /* 0x000fce000b800102 */
.L_x_907:
[C---:B------:R-:W-:Y:S01]  /*2870*/  ISETP.GE.AND P2, PT, R23.reuse, 0x2, PT ;  /* 0x000000021700780c */ /* 0x040fe20003f46270 */
[----:B------:R-:W-:Y:S01]  /*2880*/  VIADD R5, R6, 0x8 ;  /* 0x0000000806057836 */ /* 0x000fe20000000000 */
[----:B------:R-:W-:Y:S02]  /*2890*/  ISETP.GE.AND P6, PT, R23, 0xa, PT ;  /* 0x0000000a1700780c */ /* 0x000fe40003fc6270 */
[----:B------:R-:W-:Y:S02]  /*28a0*/  ISETP.GT.AND P4, PT, R3, 0x1, !P2 ;  /* 0x000000010300780c */ /* 0x000fe40005784270 */
[----:B------:R-:W-:Y:S02]  /*28b0*/  ISETP.GE.AND P3, PT, R23, 0x9, PT ;  /* 0x000000091700780c */ /* 0x000fe40003f66270 */
[----:B------:R-:W-:Y:S02]  /*28c0*/  ISETP.LT.OR P4, PT, R2, 0x2, P4 ;  /* 0x000000020200780c */ /* 0x000fe40002781670 */
[----:B------:R-:W-:-:S02]  /*28d0*/  P2R R59, PR, RZ, 0x40 ;  /* 0x00000040ff3b7803 */ /* 0x000fc40000000000 */
[----:B------:R-:W-:Y:S02]  /*28e0*/  FSEL R58, R25, -INF , !P4 ;  /* 0xff800000193a7808 */ /* 0x000fe40006000000 */
[C---:B------:R-:W-:Y:S02]  /*28f0*/  ISETP.GT.AND P4, PT, R3.reuse, 0x9, !P6 ;  /* 0x000000090300780c */ /* 0x040fe40007784270 */
[----:B------:R-:W-:Y:S02]  /*2900*/  ISETP.GT.AND P5, PT, R3, 0x8, !P3 ;  /* 0x000000080300780c */ /* 0x000fe40005fa4270 */
[----:B------:R-:W-:Y:S02]  /*2910*/  ISETP.LT.OR P4, PT, R2, 0xa, P4 ;  /* 0x0000000a0200780c */ /* 0x000fe40002781670 */
[----:B------:R-:W-:Y:S02]  /*2920*/  ISETP.GE.AND P6, PT, R23, 0x11, PT ;  /* 0x000000111700780c */ /* 0x000fe40003fc6270 */
[----:B------:R-:W-:-:S02]  /*2930*/  FSEL R62, R29, -INF , !P4 ;  /* 0xff8000001d3e7808 */ /* 0x000fc40006000000 */
[----:B------:R-:W-:Y:S02]  /*2940*/  ISETP.LT.OR P5, PT, R2, 0x9, P5 ;  /* 0x000000090200780c */ /* 0x000fe40002fa1670 */
[----:B------:R-:W-:Y:S02]  /*2950*/  ISETP.GT.AND P4, PT, R3, 0x10, !P6 ;  /* 0x000000100300780c */ /* 0x000fe40007784270 */
[----:B------:R-:W-:Y:S02]  /*2960*/  FSEL R60, R28, -INF , !P5 ;  /* 0xff8000001c3c7808 */ /* 0x000fe40006800000 */
[----:B------:R-:W-:Y:S02]  /*2970*/  ISETP.LT.OR P4, PT, R2, 0x11, P4 ;  /* 0x000000110200780c */ /* 0x000fe40002781670 */
[----:B------:R-:W-:Y:S02]  /*2980*/  ISETP.GE.AND P5, PT, R23, 0x12, PT ;  /* 0x000000121700780c */ /* 0x000fe40003fa6270 */
[----:B------:R-:W-:-:S02]  /*2990*/  FSEL R32, R32, -INF , !P4 ;  /* 0xff80000020207808 */ /* 0x000fc40006000000 */
[----:B------:R-:W-:Y:S02]  /*29a0*/  ISETP.GT.AND P4, PT, R3, 0x11, !P5 ;  /* 0x000000110300780c */ /* 0x000fe40006f84270 */
[----:B------:R-:W-:Y:S02]  /*29b0*/  P2R R61, PR, RZ, 0x20 ;  /* 0x00000020ff3d7803 */ /* 0x000fe40000000000 */
[----:B------:R-:W-:Y:S02]  /*29c0*/  ISETP.LT.OR P4, PT, R2, 0x12, P4 ;  /* 0x000000120200780c */ /* 0x000fe40002781670 */
[----:B------:R-:W-:Y:S02]  /*29d0*/  ISETP.GE.AND P5, PT, R23, 0x19, PT ;  /* 0x000000191700780c */ /* 0x000fe40003fa6270 */
[----:B------:R-:W-:Y:S02]  /*29e0*/  FSEL R64, R33, -INF , !P4 ;  /* 0xff80000021407808 */ /* 0x000fe40006000000 */
[----:B------:R-:W-:-:S02]  /*29f0*/  ISETP.GT.AND P4, PT, R3, 0x18, !P5 ;  /* 0x000000180300780c */ /* 0x000fc40006f84270 */
[----:B------:R-:W-:Y:S02]  /*2a00*/  P2R R33, PR, RZ, 0x20 ;  /* 0x00000020ff217803 */ /* 0x000fe40000000000 */
[----:B------:R-:W-:Y:S02]  /*2a10*/  ISETP.LT.OR P4, PT, R2, 0x19, P4 ;  /* 0x000000190200780c */ /* 0x000fe40002781670 */
[----:B------:R-:W-:Y:S02]  /*2a20*/  ISETP.GE.AND P5, PT, R23, 0x1a, PT ;  /* 0x0000001a1700780c */ /* 0x000fe40003fa6270 */
[----:B------:R-:W-:Y:S02]  /*2a30*/  FSEL R36, R36, -INF , !P4 ;  /* 0xff80000024247808 */ /* 0x000fe40006000000 */
[----:B------:R-:W-:Y:S02]  /*2a40*/  ISETP.GT.AND P4, PT, R3, 0x19, !P5 ;  /* 0x000000190300780c */ /* 0x000fe40006f84270 */
[----:B------:R-:W-:-:S02]  /*2a50*/  P2R R63, PR, RZ, 0x20 ;  /* 0x00000020ff3f7803 */ /* 0x000fc40000000000 */
[C---:B------:R-:W-:Y:S02]  /*2a60*/  ISETP.LT.OR P4, PT, R2.reuse, 0x1a, P4 ;  /* 0x0000001a0200780c */ /* 0x040fe40002781670 */
[----:B------:R-:W-:Y:S02]  /*2a70*/  ISETP.GE.AND P5, PT, R23, 0x21, PT ;  /* 0x000000211700780c */ /* 0x000fe40003fa6270 */
[----:B------:R-:W-:Y:S02]  /*2a80*/  FSEL R66, R37, -INF , !P4 ;  /* 0xff80000025427808 */ /* 0x000fe40006000000 */
[----:B------:R-:W-:Y:S02]  /*2a90*/  ISETP.GT.AND P4, PT, R3, 0x20, !P5 ;  /* 0x000000200300780c */ /* 0x000fe40006f84270 */
[----:B------:R-:W-:Y:S02]  /*2aa0*/  P2R R37, PR, RZ, 0x20 ;  /* 0x00000020ff257803 */ /* 0x000fe40000000000 */
[----:B------:R-:W-:-:S02]  /*2ab0*/  ISETP.LT.OR P4, PT, R2, 0x21, P4 ;  /* 0x000000210200780c */ /* 0x000fc40002781670 */
[----:B------:R-:W-:Y:S02]  /*2ac0*/  ISETP.GE.AND P5, PT, R23, 0x22, PT ;  /* 0x000000221700780c */ /* 0x000fe40003fa6270 */
[----:B------:R-:W-:Y:S02]  /*2ad0*/  FSEL R40, R40, -INF , !P4 ;  /* 0xff80000028287808 */ /* 0x000fe40006000000 */
[----:B------:R-:W-:Y:S02]  /*2ae0*/  ISETP.GT.AND P4, PT, R3, 0x21, !P5 ;  /* 0x000000210300780c */ /* 0x000fe40006f84270 */
[----:B------:R-:W-:Y:S02]  /*2af0*/  P2R R65, PR, RZ, 0x20 ;  /* 0x00000020ff417803 */ /* 0x000fe40000000000 */
[----:B------:R-:W-:Y:S02]  /*2b00*/  ISETP.LT.OR P4, PT, R2, 0x22, P4 ;  /* 0x000000220200780c */ /* 0x000fe40002781670 */
[----:B------:R-:W-:-:S02]  /*2b10*/  ISETP.GE.AND P5, PT, R23, 0x29, PT ;  /* 0x000000291700780c */ /* 0x000fc40003fa6270 */
[----:B------:R-:W-:Y:S02]  /*2b20*/  FSEL R68, R41, -INF , !P4 ;  /* 0xff80000029447808 */ /* 0x000fe40006000000 */
[----:B------:R-:W-:Y:S02]  /*2b30*/  ISETP.GT.AND P4, PT, R3, 0x28, !P5 ;  /* 0x000000280300780c */ /* 0x000fe40006f84270 */
[----:B------:R-:W-:Y:S02]  /*2b40*/  P2R R41, PR, RZ, 0x20 ;  /* 0x00000020ff297803 */ /* 0x000fe40000000000 */
        /* <DEDUP_REMOVED lines=11> */
[----:B------:R-:W-:Y:S02]  /*2c00*/  P2R R29, PR, RZ, 0x40 ;  /* 0x00000040ff1d7803 */ /* 0x000fe40000000000 */
[----:B------:R-:W-:Y:S02]  /*2c10*/  FSEL R48, R48, -INF , !P4 ;  /* 0xff80000030307808 */ /* 0x000fe40006000000 */
[----:B------:R-:W-:-:S04]  /*2c20*/  ISETP.GE.AND P4, PT, R23, 0x32, PT ;  /* 0x000000321700780c */ /* 0x000fc80003f86270 */
[----:B------:R-:W-:-:S04]  /*2c30*/  ISETP.GT.AND P5, PT, R3, 0x31, !P4 ;  /* 0x000000310300780c */ /* 0x000fc800067a4270 */
[----:B------:R-:W-:-:S04]  /*2c40*/  ISETP.LT.OR P5, PT, R2, 0x32, P5 ;  /* 0x000000320200780c */ /* 0x000fc80002fa1670 */
[----:B------:R-:W-:Y:S02]  /*2c50*/  FSEL R72, R49, -INF , !P5 ;  /* 0xff80000031487808 */ /* 0x000fe40006800000 */
[----:B------:R-:W-:-:S04]  /*2c60*/  ISETP.GE.AND P5, PT, R23, 0x39, PT ;  /* 0x000000391700780c */ /* 0x000fc80003fa6270 */
[----:B------:R-:W-:-:S04]  /*2c70*/  ISETP.GT.AND P6, PT, R3, 0x38, !P5 ;  /* 0x000000380300780c */ /* 0x000fc80006fc4270 */
[----:B------:R-:W-:-:S04]  /*2c80*/  ISETP.LT.OR P6, PT, R2, 0x39, P6 ;  /* 0x000000390200780c */ /* 0x000fc800037c1670 */
[----:B------:R-:W-:Y:S02]  /*2c90*/  FSEL R52, R52, -INF , !P6 ;  /* 0xff80000034347808 */ /* 0x000fe40007000000 */
[----:B------:R-:W-:-:S04]  /*2ca0*/  ISETP.GE.AND P6, PT, R23, 0x1, PT ;  /* 0x000000011700780c */ /* 0x000fc80003fc6270 */
[----:B------:R-:W-:Y:S02]  /*2cb0*/  P2R R25, PR, RZ, 0x40 ;  /* 0x00000040ff197803 */ /* 0x000fe40000000000 */
[----:B------:R-:W-:-:S04]  /*2cc0*/  ISETP.GT.AND P6, PT, R3, RZ, !P6 ;  /* 0x000000ff0300720c */ /* 0x000fc800077c4270 */
[----:B------:R-:W-:-:S04]  /*2cd0*/  ISETP.LT.OR P6, PT, R2, 0x1, P6 ;  /* 0x000000010200780c */ /* 0x000fc800037c1670 */
[----:B------:R-:W-:Y:S02]  /*2ce0*/  FSEL R28, R24, -INF , !P6 ;  /* 0xff800000181c7808 */ /* 0x000fe40007000000 */
[----:B------:R-:W-:-:S04]  /*2cf0*/  ISETP.GE.AND P6, PT, R23, 0x3a, PT ;  /* 0x0000003a1700780c */ /* 0x000fc80003fc6270 */
[----:B------:R-:W-:Y:S02]  /*2d00*/  P2R R23, PR, RZ, 0x40 ;  /* 0x00000040ff177803 */ /* 0x000fe40000000000 */
[----:B------:R-:W-:Y:S02]  /*2d10*/  ISETP.GT.AND P6, PT, R3, 0x39, !P6 ;  /* 0x000000390300780c */ /* 0x000fe400077c4270 */
[----:B------:R-:W-:Y:S02]  /*2d20*/  IADD3 R3, R56, R5, RZ ;  /* 0x0000000538037210 */ /* 0x000fe40007ffe0ff */
[----:B------:R-:W-:Y:S02]  /*2d30*/  ISETP.LT.OR P6, PT, R2, 0x3a, P6 ;  /* 0x0000003a0200780c */ /* 0x000fe400037c1670 */
[----:B------:R-:W-:Y:S02]  /*2d40*/  VIADDMNMX R2, R5, R57, R20, PT ;  /* 0x0000003905027246 */ /* 0x000fe40003800114 */
[----:B------:R-:W-:-:S02]  /*2d50*/  FSEL R74, R53, -INF , !P6 ;  /* 0xff800000354a7808 */ /* 0x000fc40007000000 */
[----:B------:R-:W-:-:S13]  /*2d60*/  PLOP3.LUT P6, PT, PT, PT, UP0, 0x40, 0x0 ;  /* 0x000000000000781c */ /* 0x000fda0003fce808 */
[----:B------:R-:W-:Y:S05]  /*2d70*/  @P6 BRA `(.L_x_911) ;  /* 0x0000000000646947 */ /* 0x000fea0003800000 */
        /* <DEDUP_REMOVED lines=9> */
[----:B------:R-:W-:Y:S01]  /*2e10*/  @P6 IMAD.HI.U32 R20, R4, UR6, RZ ;  /* 0x0000000604146c27 */ /* 0x000fe2000f8e00ff */
[----:B------:R-:W-:-:S13]  /*2e20*/  PLOP3.LUT P6, PT, PT, PT, UP1, 0x80, 0x0 ;  /* 0x000000000000781c */ /* 0x000fda0003fcf018 */
[----:B------:R-:W-:-:S04]  /*2e30*/  @P6 SHF.R.U32.HI R4, RZ, UR7, R20 ;  /* 0x00000007ff046c19 */ /* 0x000fc80008011614 */
[----:B------:R-:W-:Y:S01]  /*2e40*/  LOP3.LUT R4, RZ, R4, RZ, 0x33, !PT ;  /* 0x00000004ff047212 */ /* 0x000fe200078e33ff */
[----:B------:R-:W-:Y:S06]  /*2e50*/  BRA `(.L_x_914) ;  /* 0x0000000000187947 */ /* 0x000fec0003800000 */
.L_x_913:
[----:B------:R-:W-:-:S06]  /*2e60*/  UISETP.NE.AND UP1, UPT, UR11, 0x1, UPT ;  /* 0x000000010b00788c */ /* 0x000fcc000bf25270 */
[----:B------:R-:W-:-:S05]  /*2e70*/  PLOP3.LUT P6, PT, PT, PT, UP1, 0x80, 0x0 ;  /* 0x000000000000781c */ /* 0x000fca0003fcf018 */
[----:B------:R-:W-:-:S08]  /*2e80*/  @UP1 ULDC.64 UR6, c[0x0][0x9e8] ;  /* 0x00027a0000061ab9 */ /* 0x000fd00000000a00 */
[----:B------:R-:W-:Y:S01]  /*2e90*/  @P6 IMAD.HI.U32 R20, R4, UR6, RZ ;  /* 0x0000000604146c27 */ /* 0x000fe2000f8e00ff */
[----:B------:R-:W-:-:S13]  /*2ea0*/  PLOP3.LUT P6, PT, PT, PT, UP1, 0x80, 0x0 ;  /* 0x000000000000781c */ /* 0x000fda0003fcf018 */
[----:B------:R-:W-:-:S07]  /*2eb0*/  @P6 SHF.R.U32.HI R4, RZ, UR7, R20 ;  /* 0x00000007ff046c19 */ /* 0x000fce0008011614 */
.L_x_914:
[----:B------:R-:W-:Y:S05]  /*2ec0*/  BSYNC B0 ;  /* 0x0000000000007941 */ /* 0x000fea0003800000 */
.L_x_912:
[----:B------:R-:W-:-:S04]  /*2ed0*/  IMAD R7, R4, UR11, -R7 ;  /* 0x0000000b04077c24 */ /* 0x000fc8000f8e0a07 */
[----:B------:R-:W-:-:S05]  /*2ee0*/  IMAD R7, R22, -0x2, R7 ;  /* 0xfffffffe16077824 */ /* 0x000fca00078e0207 */
[----:B------:R-:W-:Y:S02]  /*2ef0*/  VIMNMX R3, R3, R7, !PT ;  /* 0x0000000703037248 */ /* 0x000fe40007fe0100 */
[----:B------:R-:W-:-:S07]  /*2f00*/  VIADDMNMX R2, R7, UR11, R2, PT ;  /* 0x0000000b07027c46 */ /* 0x000fce000b800102 */
.L_x_911:
[----:B------:R-:W-:Y:S01]  /*2f10*/  ISETP.GT.AND P2, PT, R3, 0x1, !P2 ;  /* 0x000000010300780c */ /* 0x000fe20005744270 */
[----:B------:R-:W-:Y:S01]  /*2f20*/  ULDC UR6, c[0x0][0x988] ;  /* 0x0002620000067ab9 */ /* 0x000fe20000000800 */
[----:B------:R-:W-:Y:S01]  /*2f30*/  FMNMX.FTZ R4, R28, R58, !PT ;  /* 0x0000003a1c047209 */ /* 0x000fe20007810000 */
[----:B------:R-:W-:Y:S01]  /*2f40*/  IMAD R21, R0, UR45, -R21 ;  /* 0x0000002d00157c24 */ /* 0x000fe2000f8e0a15 */
[----:B------:R-:W-:Y:S02]  /*2f50*/  ISETP.LT.OR P2, PT, R2, 0x2, P2 ;  /* 0x000000020200780c */ /* 0x000fe40001741670 */
[----:B------:R-:W-:Y:S02]  /*2f60*/  FMNMX.FTZ R4, R60, R4, !PT ;  /* 0x000000043c047209 */ /* 0x000fe40007810000 */
[----:B------:R-:W-:Y:S02]  /*2f70*/  FSEL R27, R27, -INF , !P2 ;  /* 0xff8000001b1b7808 */ /* 0x000fe40005000000 */
[----:B------:R-:W-:-:S02]  /*2f80*/  ISETP.NE.AND P2, PT, R59, RZ, PT ;  /* 0x000000ff3b00720c */ /* 0x000fc40003f45270 */
[----:B------:R-:W-:Y:S02]  /*2f90*/  FMNMX.FTZ R4, R62, R4, !PT ;  /* 0x000000043e047209 */ /* 0x000fe40007810000 */
[----:B------:R-:W-:Y:S02]  /*2fa0*/  ISETP.GT.AND P2, PT, R3, 0x9, !P2 ;  /* 0x000000090300780c */ /* 0x000fe40005744270 */
[----:B------:R-:W-:Y:S02]  /*2fb0*/  FMNMX.FTZ R4, R32, R4, !PT ;  /* 0x0000000420047209 */ /* 0x000fe40007810000 */
[----:B------:R-:W-:Y:S02]  /*2fc0*/  ISETP.LT.OR P2, PT, R2, 0xa, P2 ;  /* 0x0000000a0200780c */ /* 0x000fe40001741670 */
[----:B------:R-:W-:Y:S02]  /*2fd0*/  FMNMX.FTZ R4, R64, R4, !PT ;  /* 0x0000000440047209 */ /* 0x000fe40007810000 */
[----:B------:R-:W-:-:S02]  /*2fe0*/  FSEL R31, R31, -INF , !P2 ;  /* 0xff8000001f1f7808 */ /* 0x000fc40005000000 */
[----:B------:R-:W-:Y:S02]  /*2ff0*/  ISETP.NE.AND P2, PT, R29, RZ, PT ;  /* 0x000000ff1d00720c */ /* 0x000fe40003f45270 */
[----:B------:R-:W-:Y:S02]  /*3000*/  FMNMX.FTZ R4, R36, R4, !PT ;  /* 0x0000000424047209 */ /* 0x000fe40007810000 */
[----:B------:R-:W-:Y:S02]  /*3010*/  ISETP.GT.AND P2, PT, R3, 0x10, !P2 ;  /* 0x000000100300780c */ /* 0x000fe40005744270 */
[----:B------:R-:W-:Y:S02]  /*3020*/  FMNMX.FTZ R4, R66, R4, !PT ;  /* 0x0000000442047209 */ /* 0x000fe40007810000 */
[----:B------:R-:W-:Y:S02]  /*3030*/  ISETP.LT.OR P2, PT, R2, 0x11, P2 ;  /* 0x000000110200780c */ /* 0x000fe40001741670 */
[----:B------:R-:W-:-:S02]  /*3040*/  FMNMX.FTZ R4, R40, R4, !PT ;  /* 0x0000000428047209 */ /* 0x000fc40007810000 */
[----:B------:R-:W-:Y:S02]  /*3050*/  FSEL R34, R34, -INF , !P2 ;  /* 0xff80000022227808 */ /* 0x000fe40005000000 */
[----:B------:R-:W-:Y:S02]  /*3060*/  ISETP.NE.AND P2, PT, R61, RZ, PT ;  /* 0x000000ff3d00720c */ /* 0x000fe40003f45270 */
[----:B------:R-:W-:Y:S02]  /*3070*/  FMNMX.FTZ R4, R68, R4, !PT ;  /* 0x0000000444047209 */ /* 0x000fe40007810000 */
[----:B------:R-:W-:Y:S02]  /*3080*/  ISETP.GT.AND P2, PT, R3, 0x11, !P2 ;  /* 0x000000110300780c */ /* 0x000fe40005744270 */
[----:B------:R-:W-:Y:S02]  /*3090*/  FMNMX.FTZ R4, R44, R4, !PT ;  /* 0x000000042c047209 */ /* 0x000fe40007810000 */
[----:B------:R-:W-:-:S02]  /*30a0*/  ISETP.LT.OR P2, PT, R2, 0x12, P2 ;  /* 0x000000120200780c */ /* 0x000fc40001741670 */
[----:B------:R-:W-:Y:S02]  /*30b0*/  FMNMX.FTZ R4, R70, R4, !PT ;  /* 0x0000000446047209 */ /* 0x000fe40007810000 */
[----:B------:R-:W-:Y:S02]  /*30c0*/  FSEL R35, R35, -INF , !P2 ;  /* 0xff80000023237808 */ /* 0x000fe40005000000 */
[----:B------:R-:W-:Y:S02]  /*30d0*/  ISETP.NE.AND P2, PT, R33, RZ, PT ;  /* 0x000000ff2100720c */ /* 0x000fe40003f45270 */
[----:B------:R-:W-:Y:S02]  /*30e0*/  FMNMX.FTZ R4, R48, R4, !PT ;  /* 0x0000000430047209 */ /* 0x000fe40007810000 */
[----:B------:R-:W-:Y:S02]  /*30f0*/  ISETP.GT.AND P2, PT, R3, 0x18, !P2 ;  /* 0x000000180300780c */ /* 0x000fe40005744270 */
[----:B------:R-:W-:-:S02]  /*3100*/  FMNMX.FTZ R4, R72, R4, !PT ;  /* 0x0000000448047209 */ /* 0x000fc40007810000 */
[----:B------:R-:W-:Y:S02]  /*3110*/  ISETP.LT.OR P2, PT, R2, 0x19, P2 ;  /* 0x000000190200780c */ /* 0x000fe40001741670 */
[----:B------:R-:W-:Y:S02]  /*3120*/  ISETP.GT.AND P3, PT, R3, 0x8, !P3 ;  /* 0x000000080300780c */ /* 0x000fe40005f64270 */
[----:B------:R-:W-:Y:S02]  /*3130*/  FSEL R38, R38, -INF , !P2 ;  /* 0xff80000026267808 */ /* 0x000fe40005000000 */
[----:B------:R-:W-:Y:S02]  /*3140*/  ISETP.NE.AND P2, PT, R63, RZ, PT ;  /* 0x000000ff3f00720c */ /* 0x000fe40003f45270 */
[----:B------:R-:W-:Y:S02]  /*3150*/  FMNMX.FTZ R4, R52, R4, !PT ;  /* 0x0000000434047209 */ /* 0x000fe40007810000 */
[----:B------:R-:W-:-:S02]  /*3160*/  ISETP.GT.AND P2, PT, R3, 0x19, !P2 ;  /* 0x000000190300780c */ /* 0x000fc40005744270 */
[C---:B------:R-:W-:Y:S02]  /*3170*/  ISETP.LT.OR P3, PT, R2.reuse, 0x9, P3 ;  /* 0x000000090200780c */ /* 0x040fe40001f61670 */
[----:B------:R-:W-:Y:S02]  /*3180*/  ISETP.LT.OR P2, PT, R2, 0x1a, P2 ;  /* 0x0000001a0200780c */ /* 0x000fe40001741670 */
[----:B------:R-:W-:Y:S02]  /*3190*/  FMNMX.FTZ R20, R74, R4, !PT ;  /* 0x000000044a147209 */ /* 0x000fe40007810000 */
[----:B------:R-:W-:Y:S02]  /*31a0*/  FSEL R39, R39, -INF , !P2 ;  /* 0xff80000027277808 */ /* 0x000fe40005000000 */
[----:B------:R-:W-:Y:S01]  /*31b0*/  ISETP.NE.AND P2, PT, R37, RZ, PT ;  /* 0x000000ff2500720c */ /* 0x000fe20003f45270 */
[----:B------:R-:W1:Y:S01]  /*31c0*/  SHFL.BFLY PT, R7, R20, 0x2, 0x1f ;  /* 0x0c401f0014077f89 */ /* 0x000e6200000e0000 */
[----:B------:R-:W-:-:S02]  /*31d0*/  FSEL R30, R30, -INF , !P3 ;  /* 0xff8000001e1e7808 */ /* 0x000fc40005800000 */
[----:B------:R-:W-:Y:S02]  /*31e0*/  ISETP.GT.AND P2, PT, R3, 0x20, !P2 ;  /* 0x000000200300780c */ /* 0x000fe40005744270 */
[----:B------:R-:W-:Y:S02]  /*31f0*/  ISETP.NE.AND P3, PT, R41, RZ, PT ;  /* 0x000000ff2900720c */ /* 0x000fe40003f65270 */
[----:B------:R-:W-:Y:S02]  /*3200*/  ISETP.LT.OR P2, PT, R2, 0x21, P2 ;  /* 0x000000210200780c */ /* 0x000fe40001741670 */
[----:B------:R-:W-:Y:S02]  /*3210*/  ISETP.NE.AND P6, PT, R25, RZ, PT ;  /* 0x000000ff1900720c */ /* 0x000fe40003fc5270 */
[----:B------:R-:W-:Y:S02]  /*3220*/  FSEL R42, R42, -INF , !P2 ;  /* 0xff8000002a2a7808 */ /* 0x000fe40005000000 */
[----:B------:R-:W-:-:S02]  /*3230*/  ISETP.NE.AND P2, PT, R65, RZ, PT ;  /* 0x000000ff4100720c */ /* 0x000fc40003f45270 */
[C---:B------:R-:W-:Y:S02]  /*3240*/  ISETP.GT.AND P4, PT, R3.reuse, 0x31, !P4 ;  /* 0x000000310300780c */ /* 0x040fe40006784270 */
[C---:B------:R-:W-:Y:S02]  /*3250*/  ISETP.GT.AND P2, PT, R3.reuse, 0x21, !P2 ;  /* 0x000000210300780c */ /* 0x040fe40005744270 */
[----:B------:R-:W-:Y:S02]  /*3260*/  ISETP.GT.AND P5, PT, R3, 0x38, !P5 ;  /* 0x000000380300780c */ /* 0x000fe40006fa4270 */
[C---:B------:R-:W-:Y:S02]  /*3270*/  ISETP.LT.OR P2, PT, R2.reuse, 0x22, P2 ;  /* 0x000000220200780c */ /* 0x040fe40001741670 */
[----:B------:R-:W-:Y:S02]  /*3280*/  ISETP.LT.OR P4, PT, R2, 0x32, P4 ;  /* 0x000000320200780c */ /* 0x000fe40002781670 */
[----:B------:R-:W-:-:S02]  /*3290*/  FSEL R43, R43, -INF , !P2 ;  /* 0xff8000002b2b7808 */ /* 0x000fc40005000000 */
[----:B------:R-:W-:Y:S02]  /*32a0*/  ISETP.GT.AND P2, PT, R3, 0x28, !P3 ;  /* 0x000000280300780c */ /* 0x000fe40005f44270 */
[----:B------:R-:W-:Y:S02]  /*32b0*/  ISETP.NE.AND P3, PT, R45, RZ, PT ;  /* 0x000000ff2d00720c */ /* 0x000fe40003f65270 */
[----:B------:R-:W-:Y:S02]  /*32c0*/  ISETP.LT.OR P2, PT, R2, 0x29, P2 ;  /* 0x000000290200780c */ /* 0x000fe40001741670 */
[C---:B------:R-:W-:Y:S02]  /*32d0*/  ISETP.GT.AND P3, PT, R3.reuse, 0x30, !P3 ;  /* 0x000000300300780c */ /* 0x040fe40005f64270 */
[----:B------:R-:W-:Y:S02]  /*32e0*/  FSEL R46, R46, -INF , !P2 ;  /* 0xff8000002e2e7808 */ /* 0x000fe40005000000 */
[----:B------:R-:W-:-:S02]  /*32f0*/  ISETP.GT.AND P2, PT, R3, RZ, !P6 ;  /* 0x000000ff0300720c */ /* 0x000fc40007744270 */
[----:B------:R-:W-:Y:S02]  /*3300*/  ISETP.NE.AND P6, PT, R23, RZ, PT ;  /* 0x000000ff1700720c */ /* 0x000fe40003fc5270 */
[----:B------:R-:W-:Y:S02]  /*3310*/  ISETP.LT.OR P2, PT, R2, 0x1, P2 ;  /* 0x000000010200780c */ /* 0x000fe40001741670 */
[----:B-1----:R-:W-:Y:S02]  /*3320*/  FMNMX.FTZ R23, R20, R7, !PT ;  /* 0x0000000714177209 */ /* 0x002fe40007810000 */
[----:B------:R-:W-:Y:S02]  /*3330*/  FSEL R26, R26, -INF , !P2 ;  /* 0xff8000001a1a7808 */ /* 0x000fe40005000000 */
[----:B------:R-:W-:Y:S01]  /*3340*/  ISETP.NE.AND P2, PT, R67, RZ, PT ;  /* 0x000000ff4300720c */ /* 0x000fe20003f45270 */
[----:B------:R-:W1:Y:S01]  /*3350*/  SHFL.BFLY PT, R24, R23, 0x1, 0x1f ;  /* 0x0c201f0017187f89 */ /* 0x000e6200000e0000 */
[----:B------:R-:W-:-:S02]  /*3360*/  FMNMX.FTZ R7, R26, R27, !PT ;  /* 0x0000001b1a077209 */ /* 0x000fc40007810000 */
[----:B------:R-:W-:Y:S02]  /*3370*/  ISETP.GT.AND P2, PT, R3, 0x29, !P2 ;  /* 0x000000290300780c */ /* 0x000fe40005744270 */
[----:B------:R-:W-:Y:S02]  /*3380*/  FMNMX.FTZ R4, R30, R7, !PT ;  /* 0x000000071e047209 */ /* 0x000fe40007810000 */
[----:B------:R-:W-:Y:S02]  /*3390*/  ISETP.LT.OR P2, PT, R2, 0x2a, P2 ;  /* 0x0000002a0200780c */ /* 0x000fe40001741670 */
[----:B------:R-:W-:Y:S02]  /*33a0*/  FMNMX.FTZ R7, R31, R4, !PT ;  /* 0x000000041f077209 */ /* 0x000fe40007810000 */
[----:B------:R-:W-:Y:S02]  /*33b0*/  FSEL R47, R47, -INF , !P2 ;  /* 0xff8000002f2f7808 */ /* 0x000fe40005000000 */
[----:B------:R-:W-:-:S02]  /*33c0*/  FMNMX.FTZ R4, R34, R7, !PT ;  /* 0x0000000722047209 */ /* 0x000fc40007810000 */
[----:B------:R-:W-:Y:S02]  /*33d0*/  ISETP.LT.OR P3, PT, R2, 0x31, P3 ;  /* 0x000000310200780c */ /* 0x000fe40001f61670 */
[----:B------:R-:W-:Y:S02]  /*33e0*/  FMNMX.FTZ R7, R35, R4, !PT ;  /* 0x0000000423077209 */ /* 0x000fe40007810000 */
[----:B------:R-:W-:Y:S02]  /*33f0*/  FSEL R50, R50, -INF , !P3 ;  /* 0xff80000032327808 */ /* 0x000fe40005800000 */
[----:B------:R-:W-:Y:S02]  /*3400*/  FMNMX.FTZ R20, R38, R7, !PT ;  /* 0x0000000726147209 */ /* 0x000fe40007810000 */
[----:B------:R-:W-:Y:S02]  /*3410*/  ISETP.LT.OR P5, PT, R2, 0x39, P5 ;  /* 0x000000390200780c */ /* 0x000fe40002fa1670 */
[----:B------:R-:W-:-:S02]  /*3420*/  FMNMX.FTZ R7, R39, R20, !PT ;  /* 0x0000001427077209 */ /* 0x000fc40007810000 */
[----:B-1----:R-:W-:Y:S02]  /*3430*/  FMNMX.FTZ R4, R23, R24, !PT ;  /* 0x0000001817047209 */ /* 0x002fe40007810000 */
[----:B------:R-:W-:Y:S02]  /*3440*/  FMNMX.FTZ R20, R42, R7, !PT ;  /* 0x000000072a147209 */ /* 0x000fe40007810000 */
[C---:B------:R-:W-:Y:S01]  /*3450*/  FSETP.NEU.FTZ.AND P2, PT, R4.reuse, -INF , PT ;  /* 0xff8000000400780b */ /* 0x040fe20003f5d000 */
[----:B------:R-:W-:Y:S01]  /*3460*/  FMUL.FTZ R23, R4, UR6 ;  /* 0x0000000604177c20 */ /* 0x000fe20008410000 */
[----:B------:R-:W-:Y:S02]  /*3470*/  FMNMX.FTZ R7, R43, R20, !PT ;  /* 0x000000142b077209 */ /* 0x000fe40007810000 */
[----:B------:R-:W-:Y:S02]  /*3480*/  FSEL R51, R51, -INF , !P4 ;  /* 0xff80000033337808 */ /* 0x000fe40006000000 */
[----:B------:R-:W-:-:S02]  /*3490*/  FMNMX.FTZ R20, R46, R7, !PT ;  /* 0x000000072e147209 */ /* 0x000fc40007810000 */
[----:B------:R-:W-:Y:S02]  /*34a0*/  FSEL R23, R23, RZ, P2 ;  /* 0x000000ff17177208 */ /* 0x000fe40001000000 */
[----:B------:R-:W-:Y:S02]  /*34b0*/  ISETP.GT.AND P2, PT, R3, 0x39, !P6 ;  /* 0x000000390300780c */ /* 0x000fe40007744270 */
[----:B------:R-:W-:Y:S01]  /*34c0*/  FMNMX.FTZ R3, R47, R20, !PT ;  /* 0x000000142f037209 */ /* 0x000fe20007810000 */
[--C-:B------:R-:W-:Y:S01]  /*34d0*/  FFMA.FTZ R7, R58, UR6, -R23.reuse ;  /* 0x000000063a077c23 */ /* 0x100fe20008010817 */
[----:B------:R-:W-:Y:S01]  /*34e0*/  ISETP.LT.OR P2, PT, R2, 0x3a, P2 ;  /* 0x0000003a0200780c */ /* 0x000fe20001741670 */
[--C-:B------:R-:W-:Y:S01]  /*34f0*/  FFMA.FTZ R24, R28, UR6, -R23.reuse ;  /* 0x000000061c187c23 */ /* 0x100fe20008010817 */
[----:B------:R-:W-:Y:S01]  /*3500*/  FMNMX.FTZ R20, R50, R3, !PT ;  /* 0x0000000332147209 */ /* 0x000fe20007810000 */
[----:B------:R-:W-:Y:S01]  /*3510*/  MUFU.EX2 R25, R7 ;  /* 0x0000000700197308 */ /* 0x000fe20000000800 */
[----:B------:R-:W-:Y:S01]  /*3520*/  FSEL R54, R54, -INF , !P5 ;  /* 0xff80000036367808 */ /* 0x000fe20006800000 */
[--C-:B------:R-:W-:Y:S01]  /*3530*/  FFMA.FTZ R28, R62, UR6, -R23.reuse ;  /* 0x000000063e1c7c23 */ /* 0x100fe20008010817 */
[----:B------:R-:W-:Y:S01]  /*3540*/  FMNMX.FTZ R3, R51, R20, !PT ;  /* 0x0000001433037209 */ /* 0x000fe20007810000 */
[--C-:B------:R-:W-:Y:S01]  /*3550*/  FFMA.FTZ R20, R60, UR6, -R23.reuse ;  /* 0x000000063c147c23 */ /* 0x100fe20008010817 */
[----:B------:R-:W-:Y:S01]  /*3560*/  FSEL R55, R55, -INF , !P2 ;  /* 0xff80000037377808 */ /* 0x000fe20005000000 */
        /* <DEDUP_REMOVED lines=9> */
[--C-:B------:R-:W-:Y:S01]  /*3600*/  FFMA.FTZ R45, R70, UR6, -R23.reuse ;  /* 0x00000006462d7c23 */ /* 0x100fe20008010817 */
[----:B------:R-:W2:Y:S01]  /*3610*/  SHFL.BFLY PT, R3, R2, 0x2, 0x1f ;  /* 0x0c401f0002037f89 */ /* 0x000ea200000e0000 */
[----:B------:R-:W-:Y:S01]  /*3620*/  MUFU.EX2 R20, R20 ;  /* 0x0000001400147308 */ /* 0x000fe20000000800 */
[--C-:B------:R-:W-:Y:S01]  /*3630*/  FFMA.FTZ R48, R48, UR6, -R23.reuse ;  /* 0x0000000630307c23 */ /* 0x100fe20008010817 */
[----:B------:R-:W-:Y:S01]  /*3640*/  FFMA.FTZ R49, R72, UR6, -R23 ;  /* 0x0000000648317c23 */ /* 0x000fe20008010817 */
[----:B------:R-:W-:-:S05]  /*3650*/  R2UR UR14, R21 ;  /* 0x00000000150e72ca */ /* 0x000fca00000e0000 */
[----:B------:R3:W4:Y:S01]  /*3660*/  MUFU.EX2 R29, R28 ;  /* 0x0000001c001d7308 */ /* 0x0007220000000800 */
[----:B-1----:R-:W-:Y:S01]  /*3670*/  FADD.FTZ R53, R24, R25 ;  /* 0x0000001918357221 */ /* 0x002fe20000010000 */
[----:B------:R-:W-:-:S06]  /*3680*/  F2FP.BF16.F32.PACK_AB R196, R25, R24 ;  /* 0x0000001819c4723e */ /* 0x000fcc00000010ff */
[----:B------:R-:W-:Y:S01]  /*3690*/  MUFU.EX2 R32, R32 ;  /* 0x0000002000207308 */ /* 0x000fe20000000800 */
[----:B---3--:R-:W-:Y:S01]  /*36a0*/  FFMA.FTZ R28, R68, UR6, -R23 ;  /* 0x00000006441c7c23 */ /* 0x008fe20008010817 */
[----:B------:R-:W-:-:S04]  /*36b0*/  UIADD3 UR14, UR42, UR14, URZ ;  /* 0x0000000e2a0e7290 */ /* 0x000fc8000fffe03f */
[----:B------:R-:W-:Y:S01]  /*36c0*/  UIADD3 UR10, UR14, UR10, URZ ;  /* 0x0000000a0e0a7290 */ /* 0x000fe2000fffe03f */
[----:B--2---:R-:W-:Y:S01]  /*36d0*/  FMNMX.FTZ R7, R2, R3, !PT ;  /* 0x0000000302077209 */ /* 0x004fe20007810000 */
[----:B------:R-:W1:Y:S01]  /*36e0*/  MUFU.EX2 R33, R33 ;  /* 0x0000002100217308 */ /* 0x000e620000000800 */
[----:B----4-:R-:W-:-:S03]  /*36f0*/  F2FP.BF16.F32.PACK_AB R198, R29, R20 ;  /* 0x000000141dc6723e */ /* 0x010fc600000010ff */
[----:B------:R-:W2:Y:S04]  /*3700*/  SHFL.BFLY PT, R2, R7, 0x1, 0x1f ;  /* 0x0c201f0007027f89 */ /* 0x000ea800000e0000 */
[----:B------:R3:W-:Y:S08]  /*3710*/  MUFU.EX2 R41, R28 ;  /* 0x0000001c00297308 */ /* 0x0007f00000000800 */
[----:B------:R-:W4:Y:S01]  /*3720*/  MUFU.EX2 R36, R36 ;  /* 0x0000002400247308 */ /* 0x000f220000000800 */
[----:B---3--:R-:W-:Y:S01]  /*3730*/  FADD.FTZ R28, R20, R53 ;  /* 0x00000035141c7221 */ /* 0x008fe20000010000 */
[----:B-1----:R-:W-:-:S03]  /*3740*/  F2FP.BF16.F32.PACK_AB R192, R33, R32 ;  /* 0x0000002021c0723e */ /* 0x002fc600000010ff */
[----:B------:R-:W-:-:S03]  /*3750*/  FADD.FTZ R53, R29, R28 ;  /* 0x0000001c1d357221 */ /* 0x000fc60000010000 */
[----:B------:R-:W1:Y:S01]  /*3760*/  MUFU.EX2 R37, R37 ;  /* 0x0000002500257308 */ /* 0x000e620000000800 */
[----:B------:R-:W-:Y:S01]  /*3770*/  FADD.FTZ R28, R32, R53 ;  /* 0x00000035201c7221 */ /* 0x000fe20000010000 */
[----:B--2---:R-:W-:-:S03]  /*3780*/  FMNMX.FTZ R3, R7, R2, !PT ;  /* 0x0000000207037209 */ /* 0x004fc60007810000 */
[----:B------:R-:W-:Y:S01]  /*3790*/  FADD.FTZ R57, R33, R28 ;  /* 0x0000001c21397221 */ /* 0x000fe20000010000 */
[--C-:B------:R-:W-:Y:S01]  /*37a0*/  FFMA.FTZ R2, R52, UR6, -R23.reuse ;  /* 0x0000000634027c23 */ /* 0x100fe20008010817 */
[----:B------:R-:W-:Y:S01]  /*37b0*/  FFMA.FTZ R23, R74, UR6, -R23 ;  /* 0x000000064a177c23 */ /* 0x000fe20008010817 */
[C---:B------:R-:W-:Y:S01]  /*37c0*/  FSETP.NEU.FTZ.AND P2, PT, R3.reuse, -INF , PT ;  /* 0xff8000000300780b */ /* 0x040fe20003f5d000 */
[----:B------:R-:W-:Y:S01]  /*37d0*/  FMUL.FTZ R7, R3, UR6 ;  /* 0x0000000603077c20 */ /* 0x000fe20008410000 */
[----:B------:R-:W2:Y:S01]  /*37e0*/  MUFU.EX2 R40, R40 ;  /* 0x0000002800287308 */ /* 0x000ea20000000800 */
[----:B----4-:R-:W-:-:S03]  /*37f0*/  FADD.FTZ R52, R36, R57 ;  /* 0x0000003924347221 */ /* 0x010fc60000010000 */
[----:B------:R-:W-:Y:S02]  /*3800*/  FSEL R7, R7, RZ, P2 ;  /* 0x000000ff07077208 */ /* 0x000fe40001000000 */
[----:B------:R-:W-:Y:S01]  /*3810*/  PLOP3.LUT P2, PT, PT, PT, UP0, 0x40, 0x0 ;  /* 0x000000000000781c */ /* 0x000fe20003f4e808 */
[----:B-1----:R-:W-:Y:S01]  /*3820*/  FADD.FTZ R57, R37, R52 ;  /* 0x0000003425397221 */ /* 0x002fe20000010000 */
[----:B------:R-:W-:Y:S01]  /*3830*/  MUFU.EX2 R44, R44 ;  /* 0x0000002c002c7308 */ /* 0x000fe20000000800 */
[--C-:B------:R-:W-:Y:S01]  /*3840*/  FFMA.FTZ R26, R26, UR6, -R7.reuse ;  /* 0x000000061a1a7c23 */ /* 0x100fe20008010807 */
        /* <DEDUP_REMOVED lines=14> */
[----:B------:R-:W1:Y:S01]  /*3930*/  MUFU.EX2 R27, R27 ;  /* 0x0000001b001b7308 */ /* 0x000e620000000800 */
[--C-:B------:R-:W-:Y:S01]  /*3940*/  FFMA.FTZ R54, R54, UR6, -R7.reuse ;  /* 0x0000000636367c23 */ /* 0x100fe20008010807 */
[----:B------:R-:W-:Y:S01]  /*3950*/  FFMA.FTZ R7, R55, UR6, -R7 ;  /* 0x0000000637077c23 */ /* 0x000fe20008010807 */
[----:B------:R-:W-:-:S02]  /*3960*/  F2FP.BF16.F32.PACK_AB R194, R37, R36 ;  /* 0x0000002425c2723e */ /* 0x000fc400000010ff */
[----:B--2---:R-:W-:-:S03]  /*3970*/  F2FP.BF16.F32.PACK_AB R188, R41, R40 ;  /* 0x0000002829bc723e */ /* 0x004fc600000010ff */
[----:B------:R-:W2:Y:S08]  /*3980*/  MUFU.EX2 R30, R30 ;  /* 0x0000001e001e7308 */ /* 0x000eb00000000800 */
[----:B------:R-:W3:Y:S01]  /*3990*/  MUFU.EX2 R31, R31 ;  /* 0x0000001f001f7308 */ /* 0x000ee20000000800 */
[----:B-1----:R-:W-:Y:S01]  /*39a0*/  FADD.FTZ R53, R26, R27 ;  /* 0x0000001b1a357221 */ /* 0x002fe20000010000 */
[----:B------:R-:W-:-:S06]  /*39b0*/  F2FP.BF16.F32.PACK_AB R197, R27, R26 ;  /* 0x0000001a1bc5723e */ /* 0x000fcc00000010ff */
[----:B------:R-:W1:Y:S01]  /*39c0*/  MUFU.EX2 R34, R34 ;  /* 0x0000002200227308 */ /* 0x000e620000000800 */
[----:B--2---:R-:W-:-:S07]  /*39d0*/  FADD.FTZ R28, R30, R53 ;  /* 0x000000351e1c7221 */ /* 0x004fce0000010000 */
[----:B------:R-:W2:Y:S01]  /*39e0*/  MUFU.EX2 R35, R35 ;  /* 0x0000002300237308 */ /* 0x000ea20000000800 */
[C---:B---3--:R-:W-:Y:S01]  /*39f0*/  FADD.FTZ R53, R31.reuse, R28 ;  /* 0x0000001c1f357221 */ /* 0x048fe20000010000 */
[----:B------:R-:W-:Y:S01]  /*3a00*/  FADD.FTZ R28, R40, R57 ;  /* 0x00000039281c7221 */ /* 0x000fe20000010000 */
[----:B------:R-:W-:-:S03]  /*3a10*/  F2FP.BF16.F32.PACK_AB R199, R31, R30 ;  /* 0x0000001e1fc7723e */ /* 0x000fc600000010ff */
[----:B------:R-:W-:Y:S02]  /*3a20*/  FADD.FTZ R57, R41, R28 ;  /* 0x0000001c29397221 */ /* 0x000fe40000010000 */
[----:B------:R-:W3:Y:S01]  /*3a30*/  MUFU.EX2 R38, R38 ;  /* 0x0000002600267308 */ /* 0x000ee20000000800 */
[----:B-1----:R-:W-:Y:S01]  /*3a40*/  FADD.FTZ R0, R34, R53 ;  /* 0x0000003522007221 */ /* 0x002fe20000010000 */
[----:B------:R-:W-:-:S06]  /*3a50*/  FADD.FTZ R24, R44, R57 ;  /* 0x000000392c187221 */ /* 0x000fcc0000010000 */
[----:B------:R-:W1:Y:S01]  /*3a60*/  MUFU.EX2 R39, R39 ;  /* 0x0000002700277308 */ /* 0x000e620000000800 */
[C---:B--2---:R-:W-:Y:S01]  /*3a70*/  FADD.FTZ R53, R35.reuse, R0 ;  /* 0x0000000023357221 */ /* 0x044fe20000010000 */
[----:B------:R-:W-:-:S06]  /*3a80*/  F2FP.BF16.F32.PACK_AB R193, R35, R34 ;  /* 0x0000002223c1723e */ /* 0x000fcc00000010ff */
[----:B------:R-:W2:Y:S01]  /*3a90*/  MUFU.EX2 R42, R42 ;  /* 0x0000002a002a7308 */ /* 0x000ea20000000800 */
[----:B---3--:R-:W-:-:S07]  /*3aa0*/  FADD.FTZ R0, R38, R53 ;  /* 0x0000003526007221 */ /* 0x008fce0000010000 */
[----:B------:R-:W3:Y:S01]  /*3ab0*/  MUFU.EX2 R45, R45 ;  /* 0x0000002d002d7308 */ /* 0x000ee20000000800 */
[C---:B-1----:R-:W-:Y:S01]  /*3ac0*/  FADD.FTZ R25, R39.reuse, R0 ;  /* 0x0000000027197221 */ /* 0x042fe20000010000 */
[----:B------:R-:W-:-:S06]  /*3ad0*/  F2FP.BF16.F32.PACK_AB R195, R39, R38 ;  /* 0x0000002627c3723e */ /* 0x000fcc00000010ff */
[----:B------:R-:W1:Y:S01]  /*3ae0*/  MUFU.EX2 R43, R43 ;  /* 0x0000002b002b7308 */ /* 0x000e620000000800 */
[----:B--2---:R-:W-:-:S07]  /*3af0*/  FADD.FTZ R0, R42, R25 ;  /* 0x000000192a007221 */ /* 0x004fce0000010000 */
[----:B------:R-:W2:Y:S01]  /*3b00*/  MUFU.EX2 R48, R48 ;  /* 0x0000003000307308 */ /* 0x000ea20000000800 */
[C---:B---3--:R-:W-:Y:S01]  /*3b10*/  FADD.FTZ R29, R45.reuse, R24 ;  /* 0x000000182d1d7221 */ /* 0x048fe20000010000 */
[----:B------:R-:W-:-:S06]  /*3b20*/  F2FP.BF16.F32.PACK_AB R190, R45, R44 ;  /* 0x0000002c2dbe723e */ /* 0x000fcc00000010ff */
[----:B------:R-:W3:Y:S01]  /*3b30*/  MUFU.EX2 R46, R46 ;  /* 0x0000002e002e7308 */ /* 0x000ee20000000800 */
[C---:B-1----:R-:W-:Y:S01]  /*3b40*/  FADD.FTZ R25, R43.reuse, R0 ;  /* 0x000000002b197221 */ /* 0x042fe20000010000 */
[----:B------:R-:W-:-:S06]  /*3b50*/  F2FP.BF16.F32.PACK_AB R189, R43, R42 ;  /* 0x0000002a2bbd723e */ /* 0x000fcc00000010ff */
[----:B------:R-:W1:Y:S01]  /*3b60*/  MUFU.EX2 R49, R49 ;  /* 0x0000003100317308 */ /* 0x000e620000000800 */
[----:B--2---:R-:W-:-:S07]  /*3b70*/  FADD.FTZ R20, R48, R29 ;  /* 0x0000001d30147221 */ /* 0x004fce0000010000 */
[----:B------:R-:W2:Y:S01]  /*3b80*/  MUFU.EX2 R47, R47 ;  /* 0x0000002f002f7308 */ /* 0x000ea20000000800 */
[----:B---3--:R-:W-:-:S07]  /*3b90*/  FADD.FTZ R0, R46, R25 ;  /* 0x000000192e007221 */ /* 0x008fce0000010000 */
[----:B------:R-:W3:Y:S01]  /*3ba0*/  MUFU.EX2 R2, R2 ;  /* 0x0000000200027308 */ /* 0x000ee20000000800 */
[C---:B-1----:R-:W-:Y:S01]  /*3bb0*/  FADD.FTZ R29, R49.reuse, R20 ;  /* 0x00000014311d7221 */ /* 0x042fe20000010000 */
[----:B------:R-:W-:-:S06]  /*3bc0*/  F2FP.BF16.F32.PACK_AB R184, R49, R48 ;  /* 0x0000003031b8723e */ /* 0x000fcc00000010ff */
[----:B------:R-:W1:Y:S01]  /*3bd0*/  MUFU.EX2 R50, R50 ;  /* 0x0000003200327308 */ /* 0x000e620000000800 */
[C---:B--2---:R-:W-:Y:S01]  /*3be0*/  FADD.FTZ R25, R47.reuse, R0 ;  /* 0x000000002f197221 */ /* 0x044fe20000010000 */
[----:B------:R-:W-:-:S06]  /*3bf0*/  F2FP.BF16.F32.PACK_AB R191, R47, R46 ;  /* 0x0000002e2fbf723e */ /* 0x000fcc00000010ff */
[----:B------:R-:W2:Y:S01]  /*3c00*/  MUFU.EX2 R23, R23 ;  /* 0x0000001700177308 */ /* 0x000ea20000000800 */
[----:B---3--:R-:W-:-:S07]  /*3c10*/  FADD.FTZ R20, R2, R29 ;  /* 0x0000001d02147221 */ /* 0x008fce0000010000 */
[----:B------:R-:W3:Y:S01]  /*3c20*/  MUFU.EX2 R51, R51 ;  /* 0x0000003300337308 */ /* 0x000ee20000000800 */
[----:B-1----:R-:W-:-:S07]  /*3c30*/  FADD.FTZ R0, R50, R25 ;  /* 0x0000001932007221 */ /* 0x002fce0000010000 */
[----:B------:R-:W1:Y:S01]  /*3c40*/  MUFU.EX2 R54, R54 ;  /* 0x0000003600367308 */ /* 0x000e620000000800 */
[C---:B--2---:R-:W-:Y:S01]  /*3c50*/  FADD.FTZ R20, R23.reuse, R20 ;  /* 0x0000001417147221 */ /* 0x044fe20000010000 */
[----:B------:R-:W-:-:S06]  /*3c60*/  F2FP.BF16.F32.PACK_AB R186, R23, R2 ;  /* 0x0000000217ba723e */ /* 0x000fcc00000010ff */
[----:B------:R-:W2:Y:S01]  /*3c70*/  MUFU.EX2 R187, R7 ;  /* 0x0000000700bb7308 */ /* 0x000ea20000000800 */
[C---:B---3--:R-:W-:Y:S01]  /*3c80*/  FADD.FTZ R23, R51.reuse, R0 ;  /* 0x0000000033177221 */ /* 0x048fe20000010000 */
[----:B------:R-:W-:-:S03]  /*3c90*/  F2FP.BF16.F32.PACK_AB R185, R51, R50 ;  /* 0x0000003233b9723e */ /* 0x000fc600000010ff */
[----:B-1----:R-:W-:Y:S01]  /*3ca0*/  FADD.FTZ R0, R54, R23 ;  /* 0x0000001736007221 */ /* 0x002fe20000010000 */
[----:B------:R-:W-:-:S03]  /*3cb0*/  VIADD R23, R103, 0xfffffffe ;  /* 0xfffffffe67177836 */ /* 0x000fc60000000000 */
[C---:B--2---:R-:W-:Y:S01]  /*3cc0*/  FADD.FTZ R7, R187.reuse, R0 ;  /* 0x00000000bb077221 */ /* 0x044fe20000010000 */
[----:B------:R-:W-:Y:S01]  /*3cd0*/  F2FP.BF16.F32.PACK_AB R187, R187, R54 ;  /* 0x00000036bbbb723e */ /* 0x000fe200000010ff */
[----:B------:R-:W-:Y:S06]  /*3ce0*/  @P2 BRA `(.L_x_915) ;  /* 0x0000000000442947 */ /* 0x000fec0003800000 */
        /* <DEDUP_REMOVED lines=10> */
.L_x_916:
[----:B------:R-:W-:-:S11]  /*3d90*/  UISETP.NE.AND UP1, UPT, UR11, 0x1, UPT ;  /* 0x000000010b00788c */ /* 0x000fd6000bf25270 */
[----:B------:R-:W-:Y:S02]  /*3da0*/  @UP1 ULDC.64 UR14, c[0x0][0x9e8] ;  /* 0x00027a00000e1ab9 */ /* 0x000fe40000000a00 */
[----:B------:R-:W-:-:S04]  /*3db0*/  UIMAD.WIDE.U32 UR18, UR7, UR14, URZ ;  /* 0x0000000e071272a5 */ /* 0x000fc8000f8e003f */
[----:B------:R-:W-:-:S12]  /*3dc0*/  @UP1 USHF.R.U32.HI UR7, URZ, UR15, UR19 ;  /* 0x0000000f3f071299 */ /* 0x000fd80008011613 */
.L_x_917:
[----:B------:R-:W-:-:S04]  /*3dd0*/  UIMAD UR7, UR7, UR11, UR11 ;  /* 0x0000000b070772a4 */ /* 0x000fc8000f8e020b */
[----:B------:R-:W-:-:S04]  /*3de0*/  UISETP.LT.AND UP1, UPT, UR10, UR7, UPT ;  /* 0x000000070a00728c */ /* 0x000fc8000bf21270 */
[----:B------:R-:W-:-:S12]  /*3df0*/  USEL UR10, UR10, UR7, UP1 ;  /* 0x000000070a0a7287 */ /* 0x000fd80008800000 */
.L_x_915:
[----:B------:R-:W-:Y:S01]  /*3e00*/  USHF.R.S32.HI UR7, URZ, 0x1f, UR10 ;  /* 0x0000001f3f077899 */ /* 0x000fe2000801140a */
[----:B------:R-:W-:Y:S01]  /*3e10*/  IMAD.MOV.U32 R2, RZ, RZ, 0x3f800000 ;  /* 0x3f800000ff027424 */ /* 0x000fe200078e00ff */
[----:B------:R-:W-:Y:S01]  /*3e20*/  CS2R R150, SRZ ;  /* 0x0000000000967805 */ /* 0x000fe2000001ff00 */
[----:B------:R-:W-:Y:S01]  /*3e30*/  IMAD.MOV.U32 R0, RZ, RZ, 0x3f800000 ;  /* 0x3f800000ff007424 */ /* 0x000fe200078e00ff */
        /* <DEDUP_REMOVED lines=8> */
[----:B------:R-:W-:Y:S01]  /*3ec0*/  UISETP.LT.AND UP1, UPT, UR60, UR7, UPT ;  /* 0x000000073c00728c */ /* 0x000fe2000bf21270 */
[----:B------:R-:W-:Y:S02]  /*3ed0*/  CS2R R136, SRZ ;  /* 0x0000000000887805 */ /* 0x000fe4000001ff00 */
[----:B------:R-:W-:Y:S02]  /*3ee0*/  CS2R R134, SRZ ;  /* 0x0000000000867805 */ /* 0x000fe4000001ff00 */
[----:B------:R-:W-:Y:S01]  /*3ef0*/  CS2R R132, SRZ ;  /* 0x0000000000847805 */ /* 0x000fe2000001ff00 */
[----:B------:R-:W-:Y:S01]  /*3f00*/  USEL UR41, UR60, UR7, !UP1 ;  /* 0x000000073c297287 */ /* 0x000fe2000c800000 */
[----:B------:R-:W-:-:S02]  /*3f10*/  CS2R R130, SRZ ;  /* 0x0000000000827805 */ /* 0x000fc4000001ff00 */
[----:B------:R-:W-:Y:S02]  /*3f20*/  CS2R R128, SRZ ;  /* 0x0000000000807805 */ /* 0x000fe4000001ff00 */
[----:B------:R-:W-:Y:S02]  /*3f30*/  CS2R R126, SRZ ;  /* 0x00000000007e7805 */ /* 0x000fe4000001ff00 */
[----:B------:R-:W-:Y:S02]  /*3f40*/  CS2R R124, SRZ ;  /* 0x00000000007c7805 */ /* 0x000fe4000001ff00 */
[----:B------:R-:W-:Y:S02]  /*3f50*/  CS2R R122, SRZ ;  /* 0x00000000007a7805 */ /* 0x000fe4000001ff00 */
[----:B------:R-:W-:Y:S02]  /*3f60*/  ISETP.GE.AND P2, PT, R23, UR41, PT ;  /* 0x0000002917007c0c */ /* 0x000fe4000bf46270 */
        /* <DEDUP_REMOVED lines=48> */
[----:B------:R-:W-:Y:S01]  /*4270*/  CS2R R24, SRZ ;  /* 0x0000000000187805 */ /* 0x000fe2000001ff00 */
[----:B------:R-:W-:Y:S06]  /*4280*/  @!P2 BRA `(.L_x_918) ;  /* 0x0000002400d8a947 */ /* 0x000fec0003800000 */
[----:B------:R-:W-:Y:S01]  /*4290*/  IMAD.IADD R214, R6, 0x1, R21 ;  /* 0x0000000106d67824 */ /* 0x000fe200078e0215 */
[----:B------:R-:W-:Y:S01]  /*42a0*/  ULDC UR47, c[0x0][0x9e4] ;  /* 0x00027900002f7ab9 */ /* 0x000fe20000000800 */
[----:B------:R-:W-:Y:S02]  /*42b0*/  IMAD.MOV.U32 R2, RZ, RZ, 0x3f800000 ;  /* 0x3f800000ff027424 */ /* 0x000fe400078e00ff */
[----:B------:R-:W-:-:S07]  /*42c0*/  IMAD.MOV.U32 R151, RZ, RZ, RZ ;  /* 0x000000ffff977224 */ /* 0x000fce00078e00ff */
.L_x_935:
[----:B------:R-:W-:-:S04]  /*42d0*/  UIADD3 UR7, UR36, 0x1, URZ ;  /* 0x0000000124077890 */ /* 0x000fc8000fffe03f */
[----:B------:R-:W-:-:S04]  /*42e0*/  UISETP.NE.AND UP1, UPT, UR7, 0x2, UPT ;  /* 0x000000020700788c */ /* 0x000fc8000bf25270 */
[----:B------:R-:W-:Y:S02]  /*42f0*/  USEL UR40, URZ, 0x1, UP1 ;  /* 0x000000013f287887 */ /* 0x000fe40008800000 */
[----:B------:R-:W-:Y:S02]  /*4300*/  USEL UR7, UR7, URZ, UP1 ;  /* 0x0000003f07077287 */ /* 0x000fe40008800000 */
[----:B------:R-:W-:Y:S01]  /*4310*/  ULOP3.LUT UR40, UR46, UR40, URZ, 0x3c, !UPT ;  /* 0x000000282e287292 */ /* 0x000fe2000f8e3c3f */
[----:B------:R-:W-:Y:S11]  /*4320*/  @!P0 BRA `(.L_x_919) ;  /* 0x0000000000048947 */ /* 0x000ff60003800000 */
[----:B------:R-:W-:Y:S01]  /*4330*/  BPT.TRAP 0x1 ;  /* 0x000000040000795c */ /* 0x000fe20000300000 */
.L_x_919:
[----:B------:R-:W-:Y:S01]  /*4340*/  ULEA UR39, UR7, UR38, 0x3 ;  /* 0x0000002607277291 */ /* 0x000fe2000f8e183f */
[----:B------:R-:W-:-:S05]  /*4350*/  IMAD.U32 R152, RZ, RZ, UR40 ;  /* 0x00000028ff987e24 */ /* 0x000fca000f8e00ff */
[----:B------:R-:W-:-:S04]  /*4360*/  SHF.L.U32 R152, R152, 0x1f, RZ ;  /* 0x0000001f98987819 */ /* 0x000fc800000006ff */
[----:B------:R1:W2:Y:S01]  /*4370*/  SYNCS.PHASECHK.TRANS64.TRYWAIT P2, [UR39+0x30830], R152 ;  /* 0x03083098ff0075a7 */ /* 0x0002a20008040167 */
[----:B------:R-:W-:Y:S05]  /*4380*/  @!P0 BRA `(.L_x_920) ;  /* 0x0000000000048947 */ /* 0x000fea0003800000 */
[----:B------:R-:W-:Y:S01]  /*4390*/  BPT.TRAP 0x1 ;  /* 0x000000040000795c */ /* 0x000fe20000300000 */
.L_x_920:
[----:B--2---:R-:W-:Y:S05]  /*43a0*/  @P2 BRA `(.L_x_921) ;  /* 0x0000000000082947 */ /* 0x004fea0003800000 */
[----:B------:R-:W2:Y:S02]  /*43b0*/  SYNCS.PHASECHK.TRANS64.TRYWAIT P2, [UR39+0x30830], R152 ;  /* 0x03083098ff0075a7 */ /* 0x000ea40008040167 */
[----:B--2---:R-:W-:Y:S05]  /*43c0*/  @!P2 BRA `(.L_x_922) ;  /* 0x000000d40038a947 */ /* 0x004fea0003800000 */
.L_x_921:
[----:B------:R-:W-:Y:S01]  /*43d0*/  R2UR UR56, R18 ;  /* 0x00000000123872ca */ /* 0x000fe200000e0000 */
[----:B------:R-:W-:Y:S01]  /*43e0*/  ULEA UR6, UR7, UR37, 0xb ;  /* 0x0000002507067291 */ /* 0x000fe2000f8e583f */
[----:B------:R-:W-:Y:S01]  /*43f0*/  R2UR UR57, R19 ;  /* 0x00000000133972ca */ /* 0x000fe200000e0000 */
[----:B-12---:R-:W-:Y:S01]  /*4400*/  WARPGROUP.ARRIVE ;  /* 0x00000000000079c5 */ /* 0x006fe20000000000 */
[----:B------:R-:W-:Y:S01]  /*4410*/  UMOV UR59, 0x40000040 ;  /* 0x40000040003b7882 */ /* 0x000fe20000000000 */
[----:B------:R-:W-:Y:S01]  /*4420*/  UIADD3 UR10, UR6, 0x204, URZ ;  /* 0x00000204060a7890 */ /* 0x000fe2000fffe03f */
[-C--:B------:R-:W-:Y:S01]  /*4430*/  FMUL.FTZ R24, R24, R0.reuse ;  /* 0x0000000018187220 */ /* 0x080fe20000410000 */
[----:B------:R-:W-:Y:S01]  /*4440*/  UMOV UR11, 0x40000040 ;  /* 0x40000040000b7882 */ /* 0x000fe20000000000 */
[----:B------:R-:W-:Y:S01]  /*4450*/  UMOV UR58, UR6 ;  /* 0x00000006003a7c82 */ /* 0x000fe20008000000 */
[----:B------:R-:W-:Y:S01]  /*4460*/  UIADD3 UR14, UR6, 0x206, URZ ;  /* 0x00000206060e7890 */ /* 0x000fe2000fffe03f */
[-C--:B------:R-:W-:Y:S01]  /*4470*/  FMUL.FTZ R25, R25, R0.reuse ;  /* 0x0000000019197220 */ /* 0x080fe20000410000 */
[----:B------:R-:W-:Y:S01]  /*4480*/  UMOV UR15, 0x40000040 ;  /* 0x40000040000f7882 */ /* 0x000fe20000000000 */
[----:B------:R-:W-:Y:S01]  /*4490*/  UIADD3 UR18, UR6, 0x400, URZ ;  /* 0x0000040006127890 */ /* 0x000fe2000fffe03f */
[-C--:B------:R-:W-:Y:S01]  /*44a0*/  FMUL.FTZ R28, R28, R0.reuse ;  /* 0x000000001c1c7220 */ /* 0x080fe20000410000 */
[----:B------:R-:W-:Y:S01]  /*44b0*/  UMOV UR19, 0x40000040 ;  /* 0x4000004000137882 */ /* 0x000fe20000000000 */
[----:B------:R-:W-:Y:S01]  /*44c0*/  HGMMA.64x64x16.F32.BF16 R152, gdesc[UR56], RZ, !UPT, gsb0 ;  /* 0x00e00000389879f0 */ /* 0x000fe2000c0018ff */
[----:B------:R-:W-:Y:S01]  /*44d0*/  R2UR UR56, R16 ;  /* 0x00000000103872ca */ /* 0x000fe200000e0000 */
[----:B------:R-:W-:Y:S01]  /*44e0*/  UIADD3 UR58, UR6, 0x2, URZ ;  /* 0x00000002063a7890 */ /* 0x000fe2000fffe03f */
[----:B------:R-:W-:Y:S01]  /*44f0*/  R2UR UR57, R17 ;  /* 0x00000000113972ca */ /* 0x000fe200000e0000 */
        /* <DEDUP_REMOVED lines=75> */
[----:B------:R-:W-:Y:S01]  /*49b0*/  FMUL.FTZ R149, R149, R0 ;  /* 0x0000000095957220 */ /* 0x000fe20000410000 */
[-C--:B------:R-:W-:Y:S01]  /*49c0*/  FMUL.FTZ R26, R26, R2.reuse ;  /* 0x000000021a1a7220 */ /* 0x080fe20000410000 */
[-C--:B------:R-:W-:Y:S01]  /*49d0*/  FMUL.FTZ R27, R27, R2.reuse ;  /* 0x000000021b1b7220 */ /* 0x080fe20000410000 */
[-C--:B------:R-:W-:Y:S01]  /*49e0*/  FMUL.FTZ R30, R30, R2.reuse ;  /* 0x000000021e1e7220 */ /* 0x080fe20000410000 */
[----:B------:R-:W-:Y:S01]  /*49f0*/  HGMMA.64x64x16.F32.BF16 R152, gdesc[UR56], R152, gsb0 ;  /* 0x00e00000389879f0 */ /* 0x000fe20008001898 */
[----:B------:R-:W-:Y:S01]  /*4a00*/  R2UR UR56, R14 ;  /* 0x000000000e3872ca */ /* 0x000fe200000e0000 */
[----:B------:R-:W-:Y:S01]  /*4a10*/  UIADD3 UR58, UR6, 0x4, URZ ;  /* 0x00000004063a7890 */ /* 0x000fe2000fffe03f */
[----:B------:R-:W-:Y:S01]  /*4a20*/  R2UR UR57, R15 ;  /* 0x000000000f3972ca */ /* 0x000fe200000e0000 */
        /* <DEDUP_REMOVED lines=64> */
[----:B------:R-:W-:Y:S01]  /*4e30*/  HGMMA.64x64x16.F32.BF16 R152, gdesc[UR56], R152, gsb0 ;  /* 0x00e00000389879f0 */ /* 0x000fe20008001898 */
[----:B------:R-:W-:Y:S01]  /*4e40*/  R2UR UR56, R12 ;  /* 0x000000000c3872ca */ /* 0x000fe200000e0000 */
[----:B------:R-:W-:Y:S01]  /*4e50*/  UIADD3 UR58, UR6, 0x6, URZ ;  /* 0x00000006063a7890 */ /* 0x000fe2000fffe03f */
[----:B------:R-:W-:Y:S01]  /*4e60*/  R2UR UR57, R13 ;  /* 0x000000000d3972ca */ /* 0x000fe200000e0000 */
[----:B------:R-:W-:Y:S01]  /*4e70*/  UMOV UR59, 0x40000040 ;  /* 0x40000040003b7882 */ /* 0x000fe20000000000 */
[----:B------:R-:W-:Y:S02]  /*4e80*/  WARPGROUP.DEPBAR.LE gsb0, 0x0 ;  /* 0x00008000000079c5 */ /* 0x000fe40000010000 */
[----:B------:R-:W-:-:S09]  /*4e90*/  WARPGROUP.ARRIVE ;  /* 0x00000000000079c5 */ /* 0x000fd20000000000 */
        /* <DEDUP_REMOVED lines=8> */
[----:B------:R-:W-:Y:S01]  /*4f20*/  UIADD3 UR58, UR6, 0x202, URZ ;  /* 0x00000202063a7890 */ /* 0x000fe2000fffe03f */
[----:B------:R-:W-:Y:S01]  /*4f30*/  UMOV UR59, 0x40000040 ;  /* 0x40000040003b7882 */ /* 0x000fe20000000000 */
[----:B------:R-:W-:Y:S01]  /*4f40*/  UMOV UR56, UR4 ;  /* 0x0000000400387c82 */ /* 0x000fe20008000000 */
[----:B------:R-:W-:Y:S01]  /*4f50*/  UMOV UR57, UR5 ;  /* 0x0000000500397c82 */ /* 0x000fe20008000000 */
[----:B------:R-:W-:Y:S02]  /*4f60*/  WARPGROUP.DEPBAR.LE gsb0, 0x0 ;  /* 0x00008000000079c5 */ /* 0x000fe40000010000 */
[----:B------:R-:W-:-:S06]  /*4f70*/  WARPGROUP.ARRIVE ;  /* 0x00000000000079c5 */ /* 0x000fcc0000000000 */
[----:B------:R-:W-:Y:S01]  /*4f80*/  HGMMA.64x64x16.F32.BF16 R152, gdesc[UR56], R152, gsb0 ;  /* 0x00e00000389879f0 */ /* 0x000fe20008001898 */
[----:B------:R-:W-:Y:S01]  /*4f90*/  R2UR UR56, R8 ;  /* 0x00000000083872ca */ /* 0x000fe200000e0000 */
[----:B------:R-:W-:Y:S01]  /*4fa0*/  UIADD3 UR58, UR6, 0x606, URZ ;  /* 0x00000606063a7890 */ /* 0x000fe2000fffe03f */
[----:B------:R-:W-:Y:S01]  /*4fb0*/  R2UR UR57, R9 ;  /* 0x00000000093972ca */ /* 0x000fe200000e0000 */
[----:B------:R-:W-:Y:S01]  /*4fc0*/  UMOV UR59, 0x40000040 ;  /* 0x40000040003b7882 */ /* 0x000fe20000000000 */
        /* <DEDUP_REMOVED lines=31> */
[----:B------:R-:W-:Y:S05]  /*51c0*/  @!P0 BRA `(.L_x_923) ;  /* 0x0000000000048947 */ /* 0x000fea0003800000 */
[----:B------:R-:W-:Y:S01]  /*51d0*/  BPT.TRAP 0x1 ;  /* 0x000000040000795c */ /* 0x000fe20000300000 */
.L_x_923:
[----:B------:R-:W-:Y:S01]  /*51e0*/  ULEA UR10, UR36, UR38, 0x3 ;  /* 0x00000026240a7291 */ /* 0x000fe2000f8e183f */
[----:B------:R-:W-:-:S04]  /*51f0*/  MOV R0, UR46 ;  /* 0x0000002e00007c02 */ /* 0x000fc80008000f00 */
[----:B------:R-:W-:-:S04]  /*5200*/  SHF.L.U32 R0, R0, 0x1f, RZ ;  /* 0x0000001f00007819 */ /* 0x000fc800000006ff */
[----:B------:R1:W2:Y:S01]  /*5210*/  SYNCS.PHASECHK.TRANS64.TRYWAIT P2, [UR10+0x30850], R0 ;  /* 0x03085000ff0075a7 */ /* 0x0002a2000804014a */
[----:B------:R-:W-:Y:S05]  /*5220*/  @!P0 BRA `(.L_x_924) ;  /* 0x0000000000048947 */ /* 0x000fea0003800000 */
[----:B------:R-:W-:Y:S01]  /*5230*/  BPT.TRAP 0x1 ;  /* 0x000000040000795c */ /* 0x000fe20000300000 */
.L_x_924:
[----:B--2---:R-:W-:Y:S05]  /*5240*/  @P2 BRA `(.L_x_925) ;  /* 0x0000000000082947 */ /* 0x004fea0003800000 */
[----:B------:R-:W2:Y:S02]  /*5250*/  SYNCS.PHASECHK.TRANS64.TRYWAIT P2, [UR10+0x30850], R0 ;  /* 0x03085000ff0075a7 */ /* 0x000ea4000804014a */
[----:B--2---:R-:W-:Y:S05]  /*5260*/  @!P2 BRA `(.L_x_926) ;  /* 0x000000c400a8a947 */ /* 0x004fea0003800000 */
.L_x_925:
[----:B------:R-:W-:Y:S01]  /*5270*/  UIADD3 UR6, UR38, 0x400, URZ ;  /* 0x0000040026067890 */ /* 0x000fe2000fffe03f */
[----:B------:R-:W-:Y:S01]  /*5280*/  WARPGROUP.ARRIVE ;  /* 0x00000000000079c5 */ /* 0x000fe20000000000 */
[----:B------:R-:W-:Y:S01]  /*5290*/  UMOV UR15, 0x40000040 ;  /* 0x40000040000f7882 */ /* 0x000fe20000000000 */
[----:B-12---:R-:W-:Y:S01]  /*52a0*/  IMAD.SHL.U32 R0, R23, 0x40, RZ ;  /* 0x0000004017007824 */ /* 0x006fe200078e00ff */
[----:B------:R-:W-:Y:S01]  /*52b0*/  USHF.R.U32.HI UR6, URZ, 0x4, UR6 ;  /* 0x000000043f067899 */ /* 0x000fe20008011606 */
[----:B------:R-:W-:Y:S01]  /*52c0*/  IMAD.U32 R2, RZ, RZ, UR39 ;  /* 0x00000027ff027e24 */ /* 0x000fe2000f8e00ff */
[----:B------:R-:W-:Y:S01]  /*52d0*/  PLOP3.LUT P2, PT, PT, PT, UP0, 0x40, 0x0 ;  /* 0x000000000000781c */ /* 0x000fe20003f4e808 */
[----:B------:R-:W-:Y:S01]  /*52e0*/  ULDC UR22, c[0x0][0x9dc] ;  /* 0x0002770000167ab9 */ /* 0x000fe20000000800 */
[----:B------:R-:W-:Y:S01]  /*52f0*/  ULOP3.LUT UR6, UR6, 0x3fff, URZ, 0xc0, !UPT ;  /* 0x00003fff06067892 */ /* 0x000fe2000f8ec03f */
[----:B------:R-:W-:Y:S01]  /*5300*/  @!P1 VIADD R2, R2, 0x30840 ;  /* 0x0003084002029836 */ /* 0x000fe20000000000 */
[----:B------:R-:W-:-:S02]  /*5310*/  ULDC UR11, c[0x0][0x9e0] ;  /* 0x00027800000b7ab9 */ /* 0x000fc40000000800 */
[----:B------:R-:W-:Y:S02]  /*5320*/  ULOP3.LUT UR6, UR6, 0x2000000, URZ, 0xfc, !UPT ;  /* 0x0200000006067892 */ /* 0x000fe4000f8efc3f */
[----:B------:R-:W-:Y:S02]  /*5330*/  @!P1 PRMT R2, RZ, 0x654, R2 ;  /* 0x00000654ff029816 */ /* 0x000fe40000000002 */
[----:B------:R-:W-:-:S07]  /*5340*/  ULEA UR6, UR36, UR6, 0xb ;  /* 0x0000000624067291 */ /* 0x000fce000f8e583f */
        /* <DEDUP_REMOVED lines=15> */
[----:B------:R-:W-:Y:S02]  /*5440*/  UMOV UR15, 0x40000040 ;  /* 0x40000040000f7882 */ /* 0x000fe40000000000 */
[----:B------:R-:W-:Y:S01]  /*5450*/  ULDC UR6, c[0x0][0x288] ;  /* 0x0000a20000067ab9 */ /* 0x000fe20000000800 */
[----:B------:R-:W-:Y:S02]  /*5460*/  WARPGROUP.DEPBAR.LE gsb0, 0x0 ;  /* 0x00008000000079c5 */ /* 0x000fe40000010000 */
[----:B------:R-:W-:-:S15]  /*5470*/  WARPGROUP.ARRIVE ;  /* 0x00000000000079c5 */ /* 0x000fde0000000000 */
[----:B------:R-:W-:-:S06]  /*5480*/  NOP ;  /* 0x0000000000007918 */ /* 0x000fcc0000000000 */
[----:B------:R-:W-:Y:S03]  /*5490*/  HGMMA.64x256x16.F32.BF16 R24, R184, gdesc[UR12].tnspB, R24, gsb0 ;  /* 0x43e0000cb8187df0 */ /* 0x000fe60008001818 */
[----:B------:R-:W-:Y:S02]  /*54a0*/  WARPGROUP.DEPBAR.LE gsb0, 0x0 ;  /* 0x00008000000079c5 */ /* 0x000fe40000010000 */
[----:B------:R-:W1:Y:S01]  /*54b0*/  LDC R185, c[0x0][0x2e0] ;  /* 0x0000b800ffb97b82 */ /* 0x000e620000000800 */
[----:B------:R-:W-:Y:S01]  /*54c0*/  IADD3 R184, -R0, 0x1, RZ ;  /* 0x0000000100b87810 */ /* 0x000fe20007ffe1ff */
[----:B------:R2:W-:Y:S04]  /*54d0*/  @!P1 SYNCS.ARRIVE.TRANS64.RED.A1T0 RZ, [R2+URZ], RZ ;  /* 0x000000ff02ff99a7 */ /* 0x0005e8000810043f */
[----:B-1----:R-:W-:-:S04]  /*54e0*/  IMAD R184, R185, UR45, R184 ;  /* 0x0000002db9b87c24 */ /* 0x002fc8000f8e02b8 */
[----:B------:R-:W-:Y:S01]  /*54f0*/  VIADD R185, R184, -UR6 ;  /* 0x80000006b8b97c36 */ /* 0x000fe20008000000 */
[----:B------:R-:W-:-:S03]  /*5500*/  ULOP3.LUT UR6, URZ, UR22, URZ, 0x33, !UPT ;  /* 0x000000163f067292 */ /* 0x000fc6000f8e333f */
[----:B------:R-:W-:-:S04]  /*5510*/  IMAD R185, R22, -0x2, R185 ;  /* 0xfffffffe16b97824 */ /* 0x000fc800078e02b9 */
[C---:B------:R-:W-:Y:S02]  /*5520*/  VIADD R188, R185.reuse, UR11 ;  /* 0x0000000bb9bc7c36 */ /* 0x040fe40008000000 */
[----:B------:R-:W-:Y:S02]  /*5530*/  VIADD R190, R185, UR6 ;  /* 0x00000006b9be7c36 */ /* 0x000fe40008000000 */
[C---:B------:R-:W-:Y:S02]  /*5540*/  IMAD.IADD R186, R6.reuse, 0x1, R188 ;  /* 0x0000000106ba7824 */ /* 0x040fe400078e02bc */
[----:B------:R-:W-:Y:S01]  /*5550*/  IMAD.IADD R187, R6, 0x1, R190 ;  /* 0x0000000106bb7824 */ /* 0x000fe200078e02be */
[----:B--2---:R-:W-:Y:S06]  /*5560*/  @P2 BRA `(.L_x_927) ;  /* 0x00000000005c2947 */ /* 0x004fec0003800000 */
[----:B------:R-:W-:Y:S01]  /*5570*/  ISETP.GT.AND P2, PT, R214, -0x1, PT ;  /* 0xffffffffd600780c */ /* 0x000fe20003f44270 */
[----:B------:R-:W-:-:S12]  /*5580*/  BSSY B0, `(.L_x_928) ;  /* 0x0000011000007945 */ /* 0x000fd80003800000 */
[----:B------:R-:W-:Y:S05]  /*5590*/  @P2 BRA `(.L_x_929) ;  /* 0x0000000000202947 */ /* 0x000fea0003800000 */
[----:B------:R-:W-:Y:S02]  /*55a0*/  MOV R2, UR47 ;  /* 0x0000002f00027c02 */ /* 0x000fe40008000f00 */
[----:B------:R-:W-:Y:S02]  /*55b0*/  LOP3.LUT R189, RZ, R214, RZ, 0x33, !PT ;  /* 0x000000d6ffbd7212 */ /* 0x000fe400078e33ff */
[----:B------:R-:W-:-:S13]  /*55c0*/  ISETP.NE.AND P2, PT, R2, 0x1, PT ;  /* 0x000000010200780c */ /* 0x000fda0003f45270 */
[----:B------:R-:W1:Y:S02]  /*55d0*/  @P2 LDC.64 R184, c[0x0][0x9e8] ;  /* 0x00027a00ffb82b82 */ /* 0x000e640000000a00 */
[----:B-1----:R-:W-:-:S05]  /*55e0*/  @P2 IMAD.HI.U32 R184, R189, R184, RZ ;  /* 0x000000b8bdb82227 */ /* 0x002fca00078e00ff */
[----:B------:R-:W-:-:S04]  /*55f0*/  @P2 SHF.R.U32.HI R189, RZ, R185, R184 ;  /* 0x000000b9ffbd2219 */ /* 0x000fc800000116b8 */
[----:B------:R-:W-:Y:S01]  /*5600*/  LOP3.LUT R189, RZ, R189, RZ, 0x33, !PT ;  /* 0x000000bdffbd7212 */ /* 0x000fe200078e33ff */
[----:B------:R-:W-:Y:S06]  /*5610*/  BRA `(.L_x_930) ;  /* 0x00000000001c7947 */ /* 0x000fec0003800000 */
.L_x_929:
[----:B------:R-:W-:-:S05]  /*5620*/  IMAD.U32 R2, RZ, RZ, UR47 ;  /* 0x0000002fff027e24 */ /* 0x000fca000f8e00ff */
[----:B------:R-:W-:-:S13]  /*5630*/  ISETP.NE.AND P2, PT, R2, 0x1, PT ;  /* 0x000000010200780c */ /* 0x000fda0003f45270 */
[----:B------:R-:W1:Y:S01]  /*5640*/  @P2 LDC.64 R184, c[0x0][0x9e8] ;  /* 0x00027a00ffb82b82 */ /* 0x000e620000000a00 */
[----:B------:R-:W-:-:S04]  /*5650*/  @P2 IMAD.IADD R189, R6, 0x1, R21 ;  /* 0x0000000106bd2824 */ /* 0x000fc800078e0215 */
[----:B-1----:R-:W-:-:S04]  /*5660*/  @P2 IMAD.HI.U32 R184, R189, R184, RZ ;  /* 0x000000b8bdb82227 */ /* 0x002fc800078e00ff */
[----:B------:R-:W-:Y:S01]  /*5670*/  IMAD.MOV.U32 R189, RZ, RZ, R214 ;  /* 0x000000ffffbd7224 */ /* 0x000fe200078e00d6 */
[----:B------:R-:W-:-:S07]  /*5680*/  @P2 SHF.R.U32.HI R189, RZ, R185, R184 ;  /* 0x000000b9ffbd2219 */ /* 0x000fce00000116b8 */
.L_x_930:
[----:B------:R-:W-:Y:S05]  /*5690*/  BSYNC B0 ;  /* 0x0000000000007941 */ /* 0x000fea0003800000 */
.L_x_928:
[----:B------:R-:W-:-:S04]  /*56a0*/  IMAD R185, R189, R2, -R0 ;  /* 0x00000002bdb97224 */ /* 0x000fc800078e0a00 */
[----:B------:R-:W-:-:S05]  /*56b0*/  IMAD R185, R22, -0x2, R185 ;  /* 0xfffffffe16b97824 */ /* 0x000fca00078e02b9 */
[----:B------:R-:W-:Y:S02]  /*56c0*/  VIADDMNMX R186, R185, R2, R186, PT ;  /* 0x00000002b9ba7246 */ /* 0x000fe400038001ba */
[----:B------:R-:W-:-:S07]  /*56d0*/  VIMNMX R187, R187, R185, !PT ;  /* 0x000000b9bbbb7248 */ /* 0x000fce0007fe0100 */
.L_x_927:
[----:B------:R-:W-:Y:S01]  /*56e0*/  ISETP.GT.AND P2, PT, R23, -0x1, PT ;  /* 0xffffffff1700780c */ /* 0x000fe20003f44270 */
[----:B------:R-:W-:-:S03]  /*56f0*/  IMAD.IADD R184, R5, 0x1, R188 ;  /* 0x0000000105b87824 */ /* 0x000fc600078e02bc */
[C---:B------:R-:W-:Y:S02]  /*5700*/  ISETP.GT.AND P5, PT, R187.reuse, RZ, P2 ;  /* 0x000000ffbb00720c */ /* 0x040fe400017a4270 */
[C---:B------:R-:W-:Y:S02]  /*5710*/  ISETP.GT.AND P4, PT, R187.reuse, 0x1, P2 ;  /* 0x00000001bb00780c */ /* 0x040fe40001784270 */
[----:B------:R-:W-:Y:S02]  /*5720*/  ISETP.LT.OR P5, PT, R186, 0x1, P5 ;  /* 0x00000001ba00780c */ /* 0x000fe40002fa1670 */
[C---:B------:R-:W-:Y:S02]  /*5730*/  ISETP.GT.AND P6, PT, R187.reuse, 0x8, P2 ;  /* 0x00000008bb00780c */ /* 0x040fe400017c4270 */
[----:B------:R-:W-:Y:S02]  /*5740*/  FSEL R185, R152, -INF , !P5 ;  /* 0xff80000098b97808 */ /* 0x000fe40006800000 */
[----:B------:R-:W-:-:S02]  /*5750*/  ISETP.GT.AND P5, PT, R187, 0x10, P2 ;  /* 0x00000010bb00780c */ /* 0x000fc400017a4270 */
[C---:B------:R-:W-:Y:S02]  /*5760*/  ISETP.GT.AND P3, PT, R187.reuse, 0x9, P2 ;  /* 0x00000009bb00780c */ /* 0x040fe40001764270 */
[C---:B------:R-:W-:Y:S02]  /*5770*/  ISETP.LT.OR P5, PT, R186.reuse, 0x11, P5 ;  /* 0x00000011ba00780c */ /* 0x040fe40002fa1670 */
[----:B------:R-:W-:Y:S02]  /*5780*/  ISETP.LT.OR P4, PT, R186, 0x2, P4 ;  /* 0x00000002ba00780c */ /* 0x000fe40002781670 */
[----:B------:R-:W-:Y:S02]  /*5790*/  FSEL R160, R160, -INF , !P5 ;  /* 0xff800000a0a07808 */ /* 0x000fe40006800000 */
[----:B------:R-:W-:Y:S02]  /*57a0*/  ISETP.GT.AND P5, PT, R187, 0x20, P2 ;  /* 0x00000020bb00780c */ /* 0x000fe400017a4270 */
[----:B------:R-:W-:-:S02]  /*57b0*/  ISETP.LT.OR P6, PT, R186, 0x9, P6 ;  /* 0x00000009ba00780c */ /* 0x000fc400037c1670 */
[C---:B------:R-:W-:Y:S02]  /*57c0*/  ISETP.LT.OR P3, PT, R186.reuse, 0xa, P3 ;  /* 0x0000000aba00780c */ /* 0x040fe40001f61670 */
[----:B------:R-:W-:Y:S02]  /*57d0*/  ISETP.LT.OR P5, PT, R186, 0x21, P5 ;  /* 0x00000021ba00780c */ /* 0x000fe40002fa1670 */
[----:B------:R-:W-:Y:S02]  /*57e0*/  FSEL R2, R153, -INF , !P4 ;  /* 0xff80000099027808 */ /* 0x000fe40006000000 */
[----:B------:R-:W-:Y:S02]  /*57f0*/  FSEL R156, R156, -INF , !P6 ;  /* 0xff8000009c9c7808 */ /* 0x000fe40007000000 */
[----:B------:R-:W-:Y:S02]  /*5800*/  FSEL R157, R157, -INF , !P3 ;  /* 0xff8000009d9d7808 */ /* 0x000fe40005800000 */
[----:B------:R-:W-:-:S02]  /*5810*/  ISETP.GT.AND P4, PT, R187, 0x11, P2 ;  /* 0x00000011bb00780c */ /* 0x000fc40001784270 */
[C---:B------:R-:W-:Y:S02]  /*5820*/  ISETP.GT.AND P6, PT, R187.reuse, 0x18, P2 ;  /* 0x00000018bb00780c */ /* 0x040fe400017c4270 */
[C---:B------:R-:W-:Y:S02]  /*5830*/  ISETP.GT.AND P3, PT, R187.reuse, 0x19, P2 ;  /* 0x00000019bb00780c */ /* 0x040fe40001764270 */
[----:B------:R-:W-:Y:S02]  /*5840*/  FSEL R168, R168, -INF , !P5 ;  /* 0xff800000a8a87808 */ /* 0x000fe40006800000 */
[----:B------:R-:W-:Y:S02]  /*5850*/  ISETP.GT.AND P5, PT, R187, 0x30, P2 ;  /* 0x00000030bb00780c */ /* 0x000fe400017a4270 */
[C---:B------:R-:W-:Y:S02]  /*5860*/  ISETP.LT.OR P4, PT, R186.reuse, 0x12, P4 ;  /* 0x00000012ba00780c */ /* 0x040fe40002781670 */
        /* <DEDUP_REMOVED lines=8> */
[----:B------:R-:W-:Y:S02]  /*58f0*/  ISETP.GT.AND P3, PT, R187, 0x29, P2 ;  /* 0x00000029bb00780c */ /* 0x000fe40001764270 */
[----:B------:R-:W-:Y:S02]  /*5900*/  FSEL R176, R176, -INF , !P5 ;  /* 0xff800000b0b07808 */ /* 0x000fe40006800000 */
[----:B------:R-:W-:Y:S02]  /*5910*/  PLOP3.LUT P5, PT, PT, PT, UP0, 0x40, 0x0 ;  /* 0x000000000000781c */ /* 0x000fe40003fae808 */
[C---:B------:R-:W-:Y:S02]  /*5920*/  ISETP.LT.OR P4, PT, R186.reuse, 0x22, P4 ;  /* 0x00000022ba00780c */ /* 0x040fe40002781670 */
[----:B------:R-:W-:-:S02]  /*5930*/  ISETP.LT.OR P6, PT, R186, 0x29, P6 ;  /* 0x00000029ba00780c */ /* 0x000fc400037c1670 */
[----:B------:R-:W-:Y:S02]  /*5940*/  ISETP.LT.OR P3, PT, R186, 0x2a, P3 ;  /* 0x0000002aba00780c */ /* 0x000fe40001f61670 */
[----:B------:R-:W-:Y:S02]  /*5950*/  FSEL R169, R169, -INF , !P4 ;  /* 0xff800000a9a97808 */ /* 0x000fe40006000000 */
[----:B------:R-:W-:Y:S02]  /*5960*/  FSEL R172, R172, -INF , !P6 ;  /* 0xff800000acac7808 */ /* 0x000fe40007000000 */
[----:B------:R-:W-:Y:S02]  /*5970*/  FSEL R173, R173, -INF , !P3 ;  /* 0xff800000adad7808 */ /* 0x000fe40005800000 */
[C---:B------:R-:W-:Y:S02]  /*5980*/  ISETP.GT.AND P4, PT, R187.reuse, 0x31, P2 ;  /* 0x00000031bb00780c */ /* 0x040fe40001784270 */
[----:B------:R-:W-:-:S02]  /*5990*/  ISETP.GT.AND P6, PT, R187, 0x38, P2 ;  /* 0x00000038bb00780c */ /* 0x000fc400017c4270 */
[----:B------:R-:W-:Y:S02]  /*59a0*/  ISETP.GT.AND P3, PT, R187, 0x39, P2 ;  /* 0x00000039bb00780c */ /* 0x000fe40001764270 */
[C---:B------:R-:W-:Y:S02]  /*59b0*/  ISETP.LT.OR P4, PT, R186.reuse, 0x32, P4 ;  /* 0x00000032ba00780c */ /* 0x040fe40002781670 */
[C---:B------:R-:W-:Y:S02]  /*59c0*/  ISETP.LT.OR P6, PT, R186.reuse, 0x39, P6 ;  /* 0x00000039ba00780c */ /* 0x040fe400037c1670 */
[----:B------:R-:W-:Y:S01]  /*59d0*/  ISETP.LT.OR P3, PT, R186, 0x3a, P3 ;  /* 0x0000003aba00780c */ /* 0x000fe20001f61670 */
[----:B------:R-:W-:Y:S01]  /*59e0*/  IMAD.IADD R186, R5, 0x1, R190 ;  /* 0x0000000105ba7824 */ /* 0x000fe200078e02be */
[----:B------:R-:W-:Y:S02]  /*59f0*/  FSEL R177, R177, -INF , !P4 ;  /* 0xff800000b1b17808 */ /* 0x000fe40006000000 */
[----:B------:R-:W-:-:S02]  /*5a00*/  FSEL R180, R180, -INF , !P6 ;  /* 0xff800000b4b47808 */ /* 0x000fc40007000000 */
[----:B------:R-:W-:Y:S01]  /*5a10*/  FSEL R181, R181, -INF , !P3 ;  /* 0xff800000b5b57808 */ /* 0x000fe20005800000 */
[----:B------:R-:W-:Y:S06]  /*5a20*/  @P5 BRA `(.L_x_931) ;  /* 0x0000000000585947 */ /* 0x000fec0003800000 */
[----:B------:R-:W-:Y:S01]  /*5a30*/  IMAD.IADD R187, R5, 0x1, R21 ;  /* 0x0000000105bb7824 */ /* 0x000fe200078e0215 */
[----:B------:R-:W-:Y:S04]  /*5a40*/  BSSY B0, `(.L_x_932) ;  /* 0x0000010000007945 */ /* 0x000fe80003800000 */
[----:B------:R-:W-:-:S13]  /*5a50*/  ISETP.GT.AND P3, PT, R187, -0x1, PT ;  /* 0xffffffffbb00780c */ /* 0x000fda0003f64270 */
[----:B------:R-:W-:Y:S05]  /*5a60*/  @P3 BRA `(.L_x_933) ;  /* 0x0000000000203947 */ /* 0x000fea0003800000 */
[----:B------:R-:W-:Y:S01]  /*5a70*/  IMAD.U32 R188, RZ, RZ, UR47 ;  /* 0x0000002fffbc7e24 */ /* 0x000fe2000f8e00ff */
[----:B------:R-:W-:-:S04]  /*5a80*/  LOP3.LUT R187, RZ, R187, RZ, 0x33, !PT ;  /* 0x000000bbffbb7212 */ /* 0x000fc800078e33ff */
[----:B------:R-:W-:-:S13]  /*5a90*/  ISETP.NE.AND P3, PT, R188, 0x1, PT ;  /* 0x00000001bc00780c */ /* 0x000fda0003f65270 */
[----:B------:R-:W1:Y:S02]  /*5aa0*/  @P3 LDC.64 R152, c[0x0][0x9e8] ;  /* 0x00027a00ff983b82 */ /* 0x000e640000000a00 */
[----:B-1----:R-:W-:-:S05]  /*5ab0*/  @P3 IMAD.HI.U32 R152, R187, R152, RZ ;  /* 0x00000098bb983227 */ /* 0x002fca00078e00ff */
[----:B------:R-:W-:-:S04]  /*5ac0*/  @P3 SHF.R.U32.HI R187, RZ, R153, R152 ;  /* 0x00000099ffbb3219 */ /* 0x000fc80000011698 */
[----:B------:R-:W-:Y:S01]  /*5ad0*/  LOP3.LUT R187, RZ, R187, RZ, 0x33, !PT ;  /* 0x000000bbffbb7212 */ /* 0x000fe200078e33ff */
[----:B------:R-:W-:Y:S06]  /*5ae0*/  BRA `(.L_x_934) ;  /* 0x0000000000147947 */ /* 0x000fec0003800000 */
.L_x_933:
[----:B------:R-:W-:-:S05]  /*5af0*/  IMAD.U32 R188, RZ, RZ, UR47 ;  /* 0x0000002fffbc7e24 */ /* 0x000fca000f8e00ff */
[----:B------:R-:W-:-:S13]  /*5b00*/  ISETP.NE.AND P3, PT, R188, 0x1, PT ;  /* 0x00000001bc00780c */ /* 0x000fda0003f65270 */
[----:B------:R-:W1:Y:S02]  /*5b10*/  @P3 LDC.64 R152, c[0x0][0x9e8] ;  /* 0x00027a00ff983b82 */ /* 0x000e640000000a00 */
[----:B-1----:R-:W-:-:S05]  /*5b20*/  @P3 IMAD.HI.U32 R152, R187, R152, RZ ;  /* 0x00000098bb983227 */ /* 0x002fca00078e00ff */
[----:B------:R-:W-:-:S07]  /*5b30*/  @P3 SHF.R.U32.HI R187, RZ, R153, R152 ;  /* 0x00000099ffbb3219 */ /* 0x000fce0000011698 */
.L_x_934:
[----:B------:R-:W-:Y:S05]  /*5b40*/  BSYNC B0 ;  /* 0x0000000000007941 */ /* 0x000fea0003800000 */
.L_x_932:
[----:B------:R-:W-:-:S04]  /*5b50*/  IMAD R187, R187, R188, -R0 ;  /* 0x000000bcbbbb7224 */ /* 0x000fc800078e0a00 */
[----:B------:R-:W-:-:S05]  /*5b60*/  IMAD R187, R22, -0x2, R187 ;  /* 0xfffffffe16bb7824 */ /* 0x000fca00078e02bb */
[----:B------:R-:W-:Y:S02]  /*5b70*/  VIADDMNMX R184, R187, R188, R184, PT ;  /* 0x000000bcbbb87246 */ /* 0x000fe400038001b8 */
[----:B------:R-:W-:-:S07]  /*5b80*/  VIMNMX R186, R186, R187, !PT ;  /* 0x000000bbbaba7248 */ /* 0x000fce0007fe0100 */
.L_x_931:
[----:B------:R-:W-:Y:S01]  /*5b90*/  FMNMX.FTZ R153, R185, R4, !PT ;  /* 0x00000004b9997209 */ /* 0x000fe20007810000 */
[----:B------:R-:W-:Y:S01]  /*5ba0*/  ULDC UR6, c[0x0][0x988] ;  /* 0x0002620000067ab9 */ /* 0x000fe20000000800 */
[----:B------:R-:W-:Y:S01]  /*5bb0*/  ISETP.GT.AND P4, PT, R186, RZ, P2 ;  /* 0x000000ffba00720c */ /* 0x000fe20001784270 */
[----:B------:R-:W-:Y:S01]  /*5bc0*/  UMOV UR46, UR40 ;  /* 0x00000028002e7c82 */ /* 0x000fe20008000000 */
[----:B------:R-:W-:Y:S01]  /*5bd0*/  FMNMX.FTZ R153, R2, R153, !PT ;  /* 0x0000009902997209 */ /* 0x000fe20007810000 */
[----:B------:R-:W-:Y:S01]  /*5be0*/  UMOV UR36, UR7 ;  /* 0x0000000700247c82 */ /* 0x000fe20008000000 */
[----:B------:R-:W-:Y:S02]  /*5bf0*/  ISETP.GT.AND P3, PT, R186, 0x1, P2 ;  /* 0x00000001ba00780c */ /* 0x000fe40001764270 */
[----:B------:R-:W-:Y:S02]  /*5c00*/  FMNMX.FTZ R0, R156, R153, !PT ;  /* 0x000000999c007209 */ /* 0x000fe40007810000 */
[----:B------:R-:W-:-:S02]  /*5c10*/  ISETP.LT.OR P4, PT, R184, 0x1, P4 ;  /* 0x00000001b800780c */ /* 0x000fc40002781670 */
[----:B------:R-:W-:Y:S02]  /*5c20*/  FMNMX.FTZ R153, R157, R0, !PT ;  /* 0x000000009d997209 */ /* 0x000fe40007810000 */
[----:B------:R-:W-:Y:S02]  /*5c30*/  ISETP.GT.AND P5, PT, R186, 0x8, P2 ;  /* 0x00000008ba00780c */ /* 0x000fe400017a4270 */
[----:B------:R-:W-:Y:S02]  /*5c40*/  FMNMX.FTZ R0, R160, R153, !PT ;  /* 0x00000099a0007209 */ /* 0x000fe40007810000 */
[----:B------:R-:W-:Y:S02]  /*5c50*/  ISETP.LT.OR P3, PT, R184, 0x2, P3 ;  /* 0x00000002b800780c */ /* 0x000fe40001f61670 */
[----:B------:R-:W-:Y:S02]  /*5c60*/  FMNMX.FTZ R153, R161, R0, !PT ;  /* 0x00000000a1997209 */ /* 0x000fe40007810000 */
[----:B------:R-:W-:-:S02]  /*5c70*/  FSEL R154, R154, -INF , !P4 ;  /* 0xff8000009a9a7808 */ /* 0x000fc40006000000 */
        /* <DEDUP_REMOVED lines=15> */
[----:B------:R-:W-:Y:S02]  /*5d70*/  FSEL R159, R159, -INF , !P6 ;  /* 0xff8000009f9f7808 */ /* 0x000fe40007000000 */
[----:B------:R-:W-:Y:S02]  /*5d80*/  FMNMX.FTZ R0, R180, R153, !PT ;  /* 0x00000099b4007209 */ /* 0x000fe40007810000 */
[----:B------:R-:W-:-:S02]  /*5d90*/  ISETP.LT.OR P3, PT, R184, 0x11, P3 ;  /* 0x00000011b800780c */ /* 0x000fc40001f61670 */
[----:B------:R-:W-:Y:S02]  /*5da0*/  FMNMX.FTZ R0, R181, R0, !PT ;  /* 0x00000000b5007209 */ /* 0x000fe40007810000 */
[C---:B------:R-:W-:Y:S02]  /*5db0*/  ISETP.GT.AND P4, PT, R186.reuse, 0x19, P2 ;  /* 0x00000019ba00780c */ /* 0x040fe40001784270 */
[----:B------:R-:W-:Y:S01]  /*5dc0*/  ISETP.GT.AND P6, PT, R186, 0x18, P2 ;  /* 0x00000018ba00780c */ /* 0x000fe200017c4270 */
[----:B------:R-:W1:Y:S01]  /*5dd0*/  SHFL.BFLY PT, R153, R0, 0x2, 0x1f ;  /* 0x0c401f0000997f89 */ /* 0x000e6200000e0000 */
[----:B------:R-:W-:Y:S02]  /*5de0*/  ISETP.LT.OR P5, PT, R184, 0x12, P5 ;  /* 0x00000012b800780c */ /* 0x000fe40002fa1670 */
[----:B------:R-:W-:Y:S02]  /*5df0*/  FSEL R162, R162, -INF , !P3 ;  /* 0xff800000a2a27808 */ /* 0x000fe40005800000 */
[----:B------:R-:W-:-:S02]  /*5e00*/  ISETP.LT.OR P4, PT, R184, 0x1a, P4 ;  /* 0x0000001ab800780c */ /* 0x000fc40002781670 */
[----:B------:R-:W-:Y:S02]  /*5e10*/  ISETP.LT.OR P6, PT, R184, 0x19, P6 ;  /* 0x00000019b800780c */ /* 0x000fe400037c1670 */
[----:B------:R-:W-:Y:S02]  /*5e20*/  FSEL R163, R163, -INF , !P5 ;  /* 0xff800000a3a37808 */ /* 0x000fe40006800000 */
[----:B------:R-:W-:Y:S02]  /*5e30*/  FSEL R167, R167, -INF , !P4 ;  /* 0xff800000a7a77808 */ /* 0x000fe40006000000 */
[----:B------:R-:W-:Y:S02]  /*5e40*/  ISETP.GT.AND P3, PT, R186, 0x20, P2 ;  /* 0x00000020ba00780c */ /* 0x000fe40001764270 */
[----:B------:R-:W-:Y:S02]  /*5e50*/  FSEL R166, R166, -INF , !P6 ;  /* 0xff800000a6a67808 */ /* 0x000fe40007000000 */
[----:B------:R-:W-:-:S02]  /*5e60*/  ISETP.GT.AND P5, PT, R186, 0x21, P2 ;  /* 0x00000021ba00780c */ /* 0x000fc400017a4270 */
[----:B------:R-:W-:Y:S02]  /*5e70*/  ISETP.LT.OR P3, PT, R184, 0x21, P3 ;  /* 0x00000021b800780c */ /* 0x000fe40001f61670 */
[----:B------:R-:W-:Y:S02]  /*5e80*/  ISETP.GT.AND P6, PT, R186, 0x28, P2 ;  /* 0x00000028ba00780c */ /* 0x000fe400017c4270 */
[----:B------:R-:W-:Y:S02]  /*5e90*/  ISETP.LT.OR P5, PT, R184, 0x22, P5 ;  /* 0x00000022b800780c */ /* 0x000fe40002fa1670 */
[----:B-1----:R-:W-:Y:S02]  /*5ea0*/  FMNMX.FTZ R153, R0, R153, !PT ;  /* 0x0000009900997209 */ /* 0x002fe40007810000 */
[----:B------:R-:W-:Y:S02]  /*5eb0*/  FMNMX.FTZ R0, R154, R3, !PT ;  /* 0x000000039a007209 */ /* 0x000fe40007810000 */
[----:B------:R-:W-:Y:S01]  /*5ec0*/  FSEL R170, R170, -INF , !P3 ;  /* 0xff800000aaaa7808 */ /* 0x000fe20005800000 */
[----:B------:R-:W1:Y:S01]  /*5ed0*/  SHFL.BFLY PT, R152, R153, 0x1, 0x1f ;  /* 0x0c201f0099987f89 */ /* 0x000e6200000e0000 */
[----:B------:R-:W-:-:S02]  /*5ee0*/  ISETP.GT.AND P3, PT, R186, 0x29, P2 ;  /* 0x00000029ba00780c */ /* 0x000fc40001764270 */
[----:B------:R-:W-:Y:S02]  /*5ef0*/  FSEL R171, R171, -INF , !P5 ;  /* 0xff800000abab7808 */ /* 0x000fe40006800000 */
[----:B------:R-:W-:Y:S02]  /*5f00*/  ISETP.LT.OR P6, PT, R184, 0x29, P6 ;  /* 0x00000029b800780c */ /* 0x000fe400037c1670 */
[----:B------:R-:W-:Y:S02]  /*5f10*/  ISETP.GT.AND P5, PT, R186, 0x30, P2 ;  /* 0x00000030ba00780c */ /* 0x000fe400017a4270 */
[----:B------:R-:W-:Y:S02]  /*5f20*/  ISETP.LT.OR P3, PT, R184, 0x2a, P3 ;  /* 0x0000002ab800780c */ /* 0x000fe40001f61670 */
[----:B------:R-:W-:Y:S02]  /*5f30*/  FSEL R174, R174, -INF , !P6 ;  /* 0xff800000aeae7808 */ /* 0x000fe40007000000 */
[----:B------:R-:W-:-:S02]  /*5f40*/  ISETP.GT.AND P6, PT, R186, 0x31, P2 ;  /* 0x00000031ba00780c */ /* 0x000fc400017c4270 */
[----:B------:R-:W-:Y:S02]  /*5f50*/  FSEL R175, R175, -INF , !P3 ;  /* 0xff800000afaf7808 */ /* 0x000fe40005800000 */
[----:B------:R-:W-:Y:S02]  /*5f60*/  ISETP.LT.OR P5, PT, R184, 0x31, P5 ;  /* 0x00000031b800780c */ /* 0x000fe40002fa1670 */
[----:B------:R-:W-:Y:S02]  /*5f70*/  ISETP.GT.AND P3, PT, R186, 0x38, P2 ;  /* 0x00000038ba00780c */ /* 0x000fe40001764270 */
[----:B------:R-:W-:Y:S02]  /*5f80*/  ISETP.LT.OR P6, PT, R184, 0x32, P6 ;  /* 0x00000032b800780c */ /* 0x000fe400037c1670 */
[----:B------:R-:W-:Y:S02]  /*5f90*/  FSEL R178, R178, -INF , !P5 ;  /* 0xff800000b2b27808 */ /* 0x000fe40006800000 */
[----:B-1----:R-:W-:-:S02]  /*5fa0*/  FMNMX.FTZ R152, R153, R152, !PT ;  /* 0x0000009899987209 */ /* 0x002fc40007810000 */
[----:B------:R-:W-:Y:S02]  /*5fb0*/  FMNMX.FTZ R153, R155, R0, !PT ;  /* 0x000000009b997209 */ /* 0x000fe40007810000 */
[C---:B------:R-:W-:Y:S01]  /*5fc0*/  FSETP.NEU.FTZ.AND P4, PT, R152.reuse, -INF , PT ;  /* 0xff8000009800780b */ /* 0x040fe20003f9d000 */
[----:B------:R-:W-:Y:S01]  /*5fd0*/  FMUL.FTZ R187, R152, UR6 ;  /* 0x0000000698bb7c20 */ /* 0x000fe20008410000 */
[----:B------:R-:W-:Y:S02]  /*5fe0*/  FMNMX.FTZ R0, R158, R153, !PT ;  /* 0x000000999e007209 */ /* 0x000fe40007810000 */
[----:B------:R-:W-:Y:S02]  /*5ff0*/  ISETP.GT.AND P2, PT, R186, 0x39, P2 ;  /* 0x00000039ba00780c */ /* 0x000fe40001744270 */
[----:B------:R-:W-:Y:S02]  /*6000*/  FMNMX.FTZ R153, R159, R0, !PT ;  /* 0x000000009f997209 */ /* 0x000fe40007810000 */
[----:B------:R-:W-:-:S02]  /*6010*/  ISETP.LT.OR P3, PT, R184, 0x39, P3 ;  /* 0x00000039b800780c */ /* 0x000fc40001f61670 */
[----:B------:R-:W-:Y:S02]  /*6020*/  FMNMX.FTZ R0, R162, R153, !PT ;  /* 0x00000099a2007209 */ /* 0x000fe40007810000 */
[----:B------:R-:W-:Y:S02]  /*6030*/  FSEL R179, R179, -INF , !P6 ;  /* 0xff800000b3b37808 */ /* 0x000fe40007000000 */
[----:B------:R-:W-:Y:S02]  /*6040*/  FMNMX.FTZ R153, R163, R0, !PT ;  /* 0x00000000a3997209 */ /* 0x000fe40007810000 */
[----:B------:R-:W-:Y:S02]  /*6050*/  FSEL R0, R187, RZ, P4 ;  /* 0x000000ffbb007208 */ /* 0x000fe40002000000 */
[----:B------:R-:W-:Y:S02]  /*6060*/  FMNMX.FTZ R188, R166, R153, !PT ;  /* 0x00000099a6bc7209 */ /* 0x000fe40007810000 */
[----:B------:R-:W-:Y:S01]  /*6070*/  ISETP.LT.OR P2, PT, R184, 0x3a, P2 ;  /* 0x0000003ab800780c */ /* 0x000fe20001741670 */
[--C-:B------:R-:W-:Y:S01]  /*6080*/  FFMA.FTZ R153, R185, UR6, -R0.reuse ;  /* 0x00000006b9997c23 */ /* 0x100fe20008010800 */
[----:B------:R-:W-:Y:S01]  /*6090*/  FMNMX.FTZ R185, R167, R188, !PT ;  /* 0x000000bca7b97209 */ /* 0x000fe20007810000 */
[--C-:B------:R-:W-:Y:S01]  /*60a0*/  FFMA.FTZ R196, R2, UR6, -R0.reuse ;  /* 0x0000000602c47c23 */ /* 0x100fe20008010800 */
[----:B------:R-:W-:Y:S01]  /*60b0*/  FSEL R182, R182, -INF , !P3 ;  /* 0xff800000b6b67808 */ /* 0x000fe20005800000 */
[--C-:B------:R-:W-:Y:S01]  /*60c0*/  FFMA.FTZ R198, R156, UR6, -R0.reuse ;  /* 0x000000069cc67c23 */ /* 0x100fe20008010800 */
[----:B------:R-:W-:Y:S01]  /*60d0*/  FMNMX.FTZ R188, R170, R185, !PT ;  /* 0x000000b9aabc7209 */ /* 0x000fe20007810000 */
[--C-:B------:R-:W-:Y:S01]  /*60e0*/  FFMA.FTZ R192, R160, UR6, -R0.reuse ;  /* 0x00000006a0c07c23 */ /* 0x100fe20008010800 */
[----:B------:R-:W-:Y:S01]  /*60f0*/  FSEL R183, R183, -INF , !P2 ;  /* 0xff800000b7b77808 */ /* 0x000fe20005000000 */
[--C-:B------:R-:W-:Y:S01]  /*6100*/  FFMA.FTZ R157, R157, UR6, -R0.reuse ;  /* 0x000000069d9d7c23 */ /* 0x100fe20008010800 */
[----:B------:R-:W-:Y:S01]  /*6110*/  FMNMX.FTZ R185, R171, R188, !PT ;  /* 0x000000bcabb97209 */ /* 0x000fe20007810000 */
[--C-:B------:R-:W-:Y:S01]  /*6120*/  FFMA.FTZ R161, R161, UR6, -R0.reuse ;  /* 0x00000006a1a17c23 */ /* 0x100fe20008010800 */
[----:B------:R-:W-:Y:S01]  /*6130*/  FSEL R187, R152, RZ, P4 ;  /* 0x000000ff98bb7208 */ /* 0x000fe20002000000 */
[--C-:B------:R-:W-:Y:S01]  /*6140*/  FFMA.FTZ R194, R164, UR6, -R0.reuse ;  /* 0x00000006a4c27c23 */ /* 0x100fe20008010800 */
[----:B------:R-:W-:Y:S01]  /*6150*/  FMNMX.FTZ R2, R174, R185, !PT ;  /* 0x000000b9ae027209 */ /* 0x000fe20007810000 */
[--C-:B------:R-:W-:Y:S01]  /*6160*/  FFMA.FTZ R165, R165, UR6, -R0.reuse ;  /* 0x00000006a5a57c23 */ /* 0x100fe20008010800 */
[----:B------:R-:W-:Y:S01]  /*6170*/  FFMA.FTZ R188, R168, UR6, -R0 ;  /* 0x00000006a8bc7c23 */ /* 0x000fe20008010800 */
[----:B------:R-:W-:Y:S01]  /*6180*/  FADD.FTZ R187, -R187, R4 ;  /* 0x00000004bbbb7221 */ /* 0x000fe20000010100 */
[----:B------:R-:W-:Y:S01]  /*6190*/  FMNMX.FTZ R185, R175, R2, !PT ;  /* 0x00000002afb97209 */ /* 0x000fe20007810000 */
[--C-:B------:R-:W-:Y:S01]  /*61a0*/  FFMA.FTZ R169, R169, UR6, -R0.reuse ;  /* 0x00000006a9a97c23 */ /* 0x100fe20008010800 */
[--C-:B------:R-:W-:Y:S01]  /*61b0*/  FFMA.FTZ R190, R172, UR6, -R0.reuse ;  /* 0x00000006acbe7c23 */ /* 0x100fe20008010800 */
[----:B------:R-:W-:Y:S01]  /*61c0*/  FMUL.FTZ R187, R187, UR6 ;  /* 0x00000006bbbb7c20 */ /* 0x000fe20008410000 */
[----:B------:R-:W-:Y:S01]  /*61d0*/  FMNMX.FTZ R2, R178, R185, !PT ;  /* 0x000000b9b2027209 */ /* 0x000fe20007810000 */
[--C-:B------:R-:W-:Y:S01]  /*61e0*/  FFMA.FTZ R173, R173, UR6, -R0.reuse ;  /* 0x00000006adad7c23 */ /* 0x100fe20008010800 */
[--C-:B------:R-:W-:Y:S01]  /*61f0*/  FFMA.FTZ R184, R176, UR6, -R0.reuse ;  /* 0x00000006b0b87c23 */ /* 0x100fe20008010800 */
[--C-:B------:R-:W-:Y:S01]  /*6200*/  FFMA.FTZ R177, R177, UR6, -R0.reuse ;  /* 0x00000006b1b17c23 */ /* 0x100fe20008010800 */
[----:B------:R-:W-:Y:S01]  /*6210*/  FMNMX.FTZ R185, R179, R2, !PT ;  /* 0x00000002b3b97209 */ /* 0x000fe20007810000 */
[--C-:B------:R-:W-:Y:S01]  /*6220*/  FFMA.FTZ R186, R180, UR6, -R0.reuse ;  /* 0x00000006b4ba7c23 */ /* 0x100fe20008010800 */
[----:B------:R-:W-:Y:S01]  /*6230*/  FFMA.FTZ R181, R181, UR6, -R0 ;  /* 0x00000006b5b57c23 */ /* 0x000fe20008010800 */
[----:B------:R-:W-:Y:S01]  /*6240*/  MUFU.EX2 R153, R153 ;  /* 0x0000009900997308 */ /* 0x000fe20000000800 */
[----:B------:R-:W-:-:S04]  /*6250*/  FMNMX.FTZ R2, R182, R185, !PT ;  /* 0x000000b9b6027209 */ /* 0x000fc80007810000 */
[----:B------:R-:W-:-:S03]  /*6260*/  FMNMX.FTZ R2, R183, R2, !PT ;  /* 0x00000002b7027209 */ /* 0x000fc60007810000 */
[----:B------:R-:W1:Y:S02]  /*6270*/  MUFU.EX2 R0, R187 ;  /* 0x000000bb00007308 */ /* 0x000e640000000800 */
[----:B------:R-:W2:Y:S06]  /*6280*/  SHFL.BFLY PT, R185, R2, 0x2, 0x1f ;  /* 0x0c401f0002b97f89 */ /* 0x000eac00000e0000 */
[----:B------:R-:W3:Y:S08]  /*6290*/  MUFU.EX2 R196, R196 ;  /* 0x000000c400c47308 */ /* 0x000ef00000000800 */
[----:B------:R-:W4:Y:S08]  /*62a0*/  MUFU.EX2 R198, R198 ;  /* 0x000000c600c67308 */ /* 0x000f300000000800 */
[----:B------:R-:W5:Y:S01]  /*62b0*/  MUFU.EX2 R157, R157 ;  /* 0x0000009d009d7308 */ /* 0x000f620000000800 */
[----:B--2---:R-:W-:-:S05]  /*62c0*/  FMNMX.FTZ R185, R2, R185, !PT ;  /* 0x000000b902b97209 */ /* 0x004fca0007810000 */
[----:B------:R-:W2:Y:S02]  /*62d0*/  SHFL.BFLY PT, R156, R185, 0x1, 0x1f ;  /* 0x0c201f00b99c7f89 */ /* 0x000ea400000e0000 */
[----:B------:R-:W5:Y:S08]  /*62e0*/  MUFU.EX2 R192, R192 ;  /* 0x000000c000c07308 */ /* 0x000f700000000800 */
[----:B------:R-:W5:Y:S08]  /*62f0*/  MUFU.EX2 R161, R161 ;  /* 0x000000a100a17308 */ /* 0x000f700000000800 */
[----:B------:R-:W-:Y:S01]  /*6300*/  MUFU.EX2 R194, R194 ;  /* 0x000000c200c27308 */ /* 0x000fe20000000800 */
[----:B--2---:R-:W-:-:S07]  /*6310*/  FMNMX.FTZ R156, R185, R156, !PT ;  /* 0x0000009cb99c7209 */ /* 0x004fce0007810000 */
[----:B------:R-:W-:Y:S01]  /*6320*/  MUFU.EX2 R165, R165 ;  /* 0x000000a500a57308 */ /* 0x000fe20000000800 */
[C---:B------:R-:W-:Y:S01]  /*6330*/  FSETP.NEU.FTZ.AND P2, PT, R156.reuse, -INF , PT ;  /* 0xff8000009c00780b */ /* 0x040fe20003f5d000 */
[----:B------:R-:W-:-:S03]  /*6340*/  FMUL.FTZ R160, R156, UR6 ;  /* 0x000000069ca07c20 */ /* 0x000fc60008410000 */
[----:B------:R-:W-:-:S03]  /*6350*/  FSEL R2, R156, RZ, P2 ;  /* 0x000000ff9c027208 */ /* 0x000fc60001000000 */
[----:B------:R-:W-:Y:S01]  /*6360*/  MUFU.EX2 R188, R188 ;  /* 0x000000bc00bc7308 */ /* 0x000fe20000000800 */
[----:B------:R-:W-:Y:S02]  /*6370*/  FSEL R160, R160, RZ, P2 ;  /* 0x000000ffa0a07208 */ /* 0x000fe40001000000 */
[----:B------:R-:W-:Y:S01]  /*6380*/  ISETP.GT.AND P2, PT, R23, UR41, PT ;  /* 0x0000002917007c0c */ /* 0x000fe2000bf44270 */
[----:B------:R-:W-:Y:S01]  /*6390*/  FADD.FTZ R2, -R2, R3 ;  /* 0x0000000302027221 */ /* 0x000fe20000010100 */
[----:B-1----:R-:W-:Y:S01]  /*63a0*/  FFMA.FTZ R3, R0, R20, R153 ;  /* 0x0000001400037223 */ /* 0x002fe20000010099 */
[--C-:B------:R-:W-:Y:S01]  /*63b0*/  FFMA.FTZ R197, R154, UR6, -R160.reuse ;  /* 0x000000069ac57c23 */ /* 0x100fe200080108a0 */
[--C-:B------:R-:W-:Y:S01]  /*63c0*/  FFMA.FTZ R4, R155, UR6, -R160.reuse ;  /* 0x000000069b047c23 */ /* 0x100fe200080108a0 */
[----:B------:R-:W-:Y:S01]  /*63d0*/  FMUL.FTZ R2, R2, UR6 ;  /* 0x0000000602027c20 */ /* 0x000fe20008410000 */
[--C-:B------:R-:W-:Y:S01]  /*63e0*/  FFMA.FTZ R199, R158, UR6, -R160.reuse ;  /* 0x000000069ec77c23 */ /* 0x100fe200080108a0 */
[--C-:B------:R-:W-:Y:S01]  /*63f0*/  FFMA.FTZ R154, R159, UR6, -R160.reuse ;  /* 0x000000069f9a7c23 */ /* 0x100fe200080108a0 */
[--C-:B------:R-:W-:Y:S01]  /*6400*/  FFMA.FTZ R193, R162, UR6, -R160.reuse ;  /* 0x00000006a2c17c23 */ /* 0x100fe200080108a0 */
[----:B------:R-:W-:Y:S01]  /*6410*/  MUFU.EX2 R197, R197 ;  /* 0x000000c500c57308 */ /* 0x000fe20000000800 */
[----:B---3--:R-:W-:Y:S01]  /*6420*/  FADD.FTZ R3, R196, R3 ;  /* 0x00000003c4037221 */ /* 0x008fe20000010000 */
[--C-:B------:R-:W-:Y:S01]  /*6430*/  FFMA.FTZ R158, R163, UR6, -R160.reuse ;  /* 0x00000006a39e7c23 */ /* 0x100fe200080108a0 */
[--C-:B------:R-:W-:Y:S01]  /*6440*/  FFMA.FTZ R195, R166, UR6, -R160.reuse ;  /* 0x00000006a6c37c23 */ /* 0x100fe200080108a0 */
[--C-:B------:R-:W-:Y:S01]  /*6450*/  FFMA.FTZ R162, R167, UR6, -R160.reuse ;  /* 0x00000006a7a27c23 */ /* 0x100fe200080108a0 */
[----:B----4-:R-:W-:Y:S01]  /*6460*/  FADD.FTZ R20, R198, R3 ;  /* 0x00000003c6147221 */ /* 0x010fe20000010000 */
[--C-:B------:R-:W-:Y:S01]  /*6470*/  FFMA.FTZ R189, R170, UR6, -R160.reuse ;  /* 0x00000006aabd7c23 */ /* 0x100fe200080108a0 */
[----:B------:R-:W-:Y:S01]  /*6480*/  FFMA.FTZ R164, R171, UR6, -R160 ;  /* 0x00000006aba47c23 */ /* 0x000fe200080108a0 */
[----:B------:R-:W1:Y:S01]  /*6490*/  MUFU.EX2 R2, R2 ;  /* 0x0000000200027308 */ /* 0x000e620000000800 */
[----:B-----5:R-:W-:Y:S01]  /*64a0*/  FADD.FTZ R3, R157, R20 ;  /* 0x000000149d037221 */ /* 0x020fe20000010000 */
[--C-:B------:R-:W-:Y:S01]  /*64b0*/  FFMA.FTZ R191, R174, UR6, -R160.reuse ;  /* 0x00000006aebf7c23 */ /* 0x100fe200080108a0 */
[--C-:B------:R-:W-:Y:S01]  /*64c0*/  FFMA.FTZ R185, R178, UR6, -R160.reuse ;  /* 0x00000006b2b97c23 */ /* 0x100fe200080108a0 */
[--C-:B------:R-:W-:Y:S01]  /*64d0*/  FFMA.FTZ R179, R179, UR6, -R160.reuse ;  /* 0x00000006b3b37c23 */ /* 0x100fe200080108a0 */
[----:B------:R-:W-:Y:S01]  /*64e0*/  FADD.FTZ R166, R192, R3 ;  /* 0x00000003c0a67221 */ /* 0x000fe20000010000 */
[----:B------:R-:W-:Y:S01]  /*64f0*/  FFMA.FTZ R182, R182, UR6, -R160 ;  /* 0x00000006b6b67c23 */ /* 0x000fe200080108a0 */
[----:B------:R-:W-:Y:S01]  /*6500*/  MOV R155, UR10 ;  /* 0x0000000a009b7c02 */ /* 0x000fe20008000f00 */
[----:B------:R-:W2:Y:S01]  /*6510*/  MUFU.EX2 R4, R4 ;  /* 0x0000000400047308 */ /* 0x000ea20000000800 */
[----:B------:R-:W-:Y:S01]  /*6520*/  F2FP.BF16.F32.PACK_AB R196, R196, R153 ;  /* 0x00000099c4c4723e */ /* 0x000fe200000010ff */
[----:B------:R-:W-:Y:S01]  /*6530*/  VIADD R23, R23, 0xffffffff ;  /* 0xffffffff17177836 */ /* 0x000fe20000000000 */
[----:B------:R-:W-:Y:S01]  /*6540*/  F2FP.BF16.F32.PACK_AB R198, R157, R198 ;  /* 0x000000c69dc6723e */ /* 0x000fe200000010ff */
[----:B------:R-:W-:Y:S01]  /*6550*/  @!P1 VIADD R155, R155, 0x30860 ;  /* 0x000308609b9b9836 */ /* 0x000fe20000000000 */
[----:B------:R-:W-:-:S03]  /*6560*/  F2FP.BF16.F32.PACK_AB R192, R161, R192 ;  /* 0x000000c0a1c0723e */ /* 0x000fc600000010ff */
[----:B------:R-:W3:Y:S01]  /*6570*/  MUFU.EX2 R199, R199 ;  /* 0x000000c700c77308 */ /* 0x000ee20000000800 */
[----:B-1----:R-:W-:Y:S01]  /*6580*/  FFMA.FTZ R7, R2, R7, R197 ;  /* 0x0000000702077223 */ /* 0x002fe200000100c5 */
[----:B------:R-:W-:-:S04]  /*6590*/  @!P1 PRMT R155, RZ, 0x654, R155 ;  /* 0x00000654ff9b9816 */ /* 0x000fc8000000009b */
[----:B------:R1:W-:Y:S02]  /*65a0*/  @!P1 SYNCS.ARRIVE.TRANS64.RED.A1T0 RZ, [R155+URZ], RZ ;  /* 0x000000ff9bff99a7 */ /* 0x0003e4000810043f */
[----:B------:R-:W4:Y:S01]  /*65b0*/  MUFU.EX2 R154, R154 ;  /* 0x0000009a009a7308 */ /* 0x000f220000000800 */
[C---:B--2---:R-:W-:Y:S01]  /*65c0*/  FADD.FTZ R20, R4.reuse, R7 ;  /* 0x0000000704147221 */ /* 0x044fe20000010000 */
[----:B------:R-:W-:Y:S01]  /*65d0*/  FADD.FTZ R7, R161, R166 ;  /* 0x000000a6a1077221 */ /* 0x000fe20000010000 */
[--C-:B------:R-:W-:Y:S01]  /*65e0*/  FFMA.FTZ R166, R175, UR6, -R160.reuse ;  /* 0x00000006afa67c23 */ /* 0x100fe200080108a0 */
[----:B------:R-:W-:Y:S01]  /*65f0*/  FFMA.FTZ R160, R183, UR6, -R160 ;  /* 0x00000006b7a07c23 */ /* 0x000fe200080108a0 */
[----:B------:R-:W-:Y:S01]  /*6600*/  F2FP.BF16.F32.PACK_AB R197, R4, R197 ;  /* 0x000000c504c5723e */ /* 0x000fe200000010ff */
[----:B------:R-:W-:Y:S01]  /*6610*/  FADD.FTZ R168, R194, R7 ;  /* 0x00000007c2a87221 */ /* 0x000fe20000010000 */
[----:B------:R-:W-:Y:S01]  /*6620*/  F2FP.BF16.F32.PACK_AB R194, R165, R194 ;  /* 0x000000c2a5c2723e */ /* 0x000fe200000010ff */
[----:B------:R-:W2:Y:S01]  /*6630*/  MUFU.EX2 R193, R193 ;  /* 0x000000c100c17308 */ /* 0x000ea20000000800 */
[----:B---3--:R-:W-:Y:S01]  /*6640*/  FADD.FTZ R3, R199, R20 ;  /* 0x00000014c7037221 */ /* 0x008fe20000010000 */
[----:B------:R-:W-:Y:S01]  /*6650*/  FADD.FTZ R7, R165, R168 ;  /* 0x000000a8a5077221 */ /* 0x000fe20000010000 */
[----:B------:R-:W-:-:S03]  /*6660*/  IMAD.MOV.U32 R4, RZ, RZ, R152 ;  /* 0x000000ffff047224 */ /* 0x000fc600078e0098 */
[----:B------:R-:W-:Y:S02]  /*6670*/  FADD.FTZ R168, R188, R7 ;  /* 0x00000007bca87221 */ /* 0x000fe40000010000 */
[----:B------:R-:W3:Y:S01]  /*6680*/  MUFU.EX2 R158, R158 ;  /* 0x0000009e009e7308 */ /* 0x000ee20000000800 */
[C---:B----4-:R-:W-:Y:S01]  /*6690*/  FADD.FTZ R20, R154.reuse, R3 ;  /* 0x000000039a147221 */ /* 0x050fe20000010000 */
[----:B------:R-:W-:-:S06]  /*66a0*/  F2FP.BF16.F32.PACK_AB R199, R154, R199 ;  /* 0x000000c79ac7723e */ /* 0x000fcc00000010ff */
[----:B------:R-:W4:Y:S01]  /*66b0*/  MUFU.EX2 R195, R195 ;  /* 0x000000c300c37308 */ /* 0x000f220000000800 */
[----:B--2---:R-:W-:-:S07]  /*66c0*/  FADD.FTZ R3, R193, R20 ;  /* 0x00000014c1037221 */ /* 0x004fce0000010000 */
[----:B------:R-:W2:Y:S01]  /*66d0*/  MUFU.EX2 R169, R169 ;  /* 0x000000a900a97308 */ /* 0x000ea20000000800 */
[C---:B---3--:R-:W-:Y:S01]  /*66e0*/  FADD.FTZ R20, R158.reuse, R3 ;  /* 0x000000039e147221 */ /* 0x048fe20000010000 */
[----:B------:R-:W-:-:S06]  /*66f0*/  F2FP.BF16.F32.PACK_AB R193, R158, R193 ;  /* 0x000000c19ec1723e */ /* 0x000fcc00000010ff */
[----:B------:R-:W3:Y:S01]  /*6700*/  MUFU.EX2 R162, R162 ;  /* 0x000000a200a27308 */ /* 0x000ee20000000800 */
[----:B----4-:R-:W-:-:S07]  /*6710*/  FADD.FTZ R3, R195, R20 ;  /* 0x00000014c3037221 */ /* 0x010fce0000010000 */
[----:B------:R-:W4:Y:S01]  /*6720*/  MUFU.EX2 R190, R190 ;  /* 0x000000be00be7308 */ /* 0x000f220000000800 */
[C---:B--2---:R-:W-:Y:S01]  /*6730*/  FADD.FTZ R7, R169.reuse, R168 ;  /* 0x000000a8a9077221 */ /* 0x044fe20000010000 */
[----:B------:R-:W-:-:S06]  /*6740*/  F2FP.BF16.F32.PACK_AB R188, R169, R188 ;  /* 0x000000bca9bc723e */ /* 0x000fcc00000010ff */
[----:B------:R-:W2:Y:S01]  /*6750*/  MUFU.EX2 R189, R189 ;  /* 0x000000bd00bd7308 */ /* 0x000ea20000000800 */
[C---:B---3--:R-:W-:Y:S01]  /*6760*/  FADD.FTZ R20, R162.reuse, R3 ;  /* 0x00000003a2147221 */ /* 0x048fe20000010000 */
[----:B------:R-:W-:-:S06]  /*6770*/  F2FP.BF16.F32.PACK_AB R195, R162, R195 ;  /* 0x000000c3a2c3723e */ /* 0x000fcc00000010ff */
[----:B------:R-:W3:Y:S01]  /*6780*/  MUFU.EX2 R173, R173 ;  /* 0x000000ad00ad7308 */ /* 0x000ee20000000800 */
[----:B----4-:R-:W-:-:S07]  /*6790*/  FADD.FTZ R168, R190, R7 ;  /* 0x00000007bea87221 */ /* 0x010fce0000010000 */
[----:B------:R-:W4:Y:S01]  /*67a0*/  MUFU.EX2 R164, R164 ;  /* 0x000000a400a47308 */ /* 0x000f220000000800 */
[----:B--2---:R-:W-:-:S07]  /*67b0*/  FADD.FTZ R3, R189, R20 ;  /* 0x00000014bd037221 */ /* 0x004fce0000010000 */
[----:B------:R-:W2:Y:S01]  /*67c0*/  MUFU.EX2 R184, R184 ;  /* 0x000000b800b87308 */ /* 0x000ea20000000800 */
[C---:B---3--:R-:W-:Y:S01]  /*67d0*/  FADD.FTZ R7, R173.reuse, R168 ;  /* 0x000000a8ad077221 */ /* 0x048fe20000010000 */
[----:B------:R-:W-:-:S06]  /*67e0*/  F2FP.BF16.F32.PACK_AB R190, R173, R190 ;  /* 0x000000beadbe723e */ /* 0x000fcc00000010ff */
[----:B------:R-:W3:Y:S01]  /*67f0*/  MUFU.EX2 R191, R191 ;  /* 0x000000bf00bf7308 */ /* 0x000ee20000000800 */
[C---:B----4-:R-:W-:Y:S01]  /*6800*/  FADD.FTZ R20, R164.reuse, R3 ;  /* 0x00000003a4147221 */ /* 0x050fe20000010000 */
[----:B------:R-:W-:-:S06]  /*6810*/  F2FP.BF16.F32.PACK_AB R189, R164, R189 ;  /* 0x000000bda4bd723e */ /* 0x000fcc00000010ff */
[----:B------:R-:W4:Y:S01]  /*6820*/  MUFU.EX2 R177, R177 ;  /* 0x000000b100b17308 */ /* 0x000f220000000800 */
[----:B--2---:R-:W-:-:S07]  /*6830*/  FADD.FTZ R168, R184, R7 ;  /* 0x00000007b8a87221 */ /* 0x004fce0000010000 */
[----:B------:R-:W2:Y:S01]  /*6840*/  MUFU.EX2 R166, R166 ;  /* 0x000000a600a67308 */ /* 0x000ea20000000800 */
[----:B---3--:R-:W-:-:S07]  /*6850*/  FADD.FTZ R3, R191, R20 ;  /* 0x00000014bf037221 */ /* 0x008fce0000010000 */
[----:B------:R-:W3:Y:S01]  /*6860*/  MUFU.EX2 R185, R185 ;  /* 0x000000b900b97308 */ /* 0x000ee20000000800 */
[C---:B----4-:R-:W-:Y:S01]  /*6870*/  FADD.FTZ R7, R177.reuse, R168 ;  /* 0x000000a8b1077221 */ /* 0x050fe20000010000 */
[----:B------:R-:W-:-:S06]  /*6880*/  F2FP.BF16.F32.PACK_AB R184, R177, R184 ;  /* 0x000000b8b1b8723e */ /* 0x000fcc00000010ff */
[----:B------:R-:W4:Y:S01]  /*6890*/  MUFU.EX2 R179, R179 ;  /* 0x000000b300b37308 */ /* 0x000f220000000800 */
[C---:B--2---:R-:W-:Y:S01]  /*68a0*/  FADD.FTZ R168, R166.reuse, R3 ;  /* 0x00000003a6a87221 */ /* 0x044fe20000010000 */
[----:B------:R-:W-:Y:S01]  /*68b0*/  F2FP.BF16.F32.PACK_AB R191, R166, R191 ;  /* 0x000000bfa6bf723e */ /* 0x000fe200000010ff */
[----:B------:R-:W-:-:S05]  /*68c0*/  IMAD.MOV.U32 R3, RZ, RZ, R156 ;  /* 0x000000ffff037224 */ /* 0x000fca00078e009c */
[----:B------:R-:W2:Y:S01]  /*68d0*/  MUFU.EX2 R186, R186 ;  /* 0x000000ba00ba7308 */ /* 0x000ea20000000800 */
[----:B---3--:R-:W-:-:S07]  /*68e0*/  FADD.FTZ R168, R185, R168 ;  /* 0x000000a8b9a87221 */ /* 0x008fce0000010000 */
[----:B------:R-:W3:Y:S01]  /*68f0*/  MUFU.EX2 R187, R182 ;  /* 0x000000b600bb7308 */ /* 0x000ee20000000800 */
[C---:B----4-:R-:W-:Y:S01]  /*6900*/  FADD.FTZ R168, R179.reuse, R168 ;  /* 0x000000a8b3a87221 */ /* 0x050fe20000010000 */
[----:B------:R-:W-:-:S06]  /*6910*/  F2FP.BF16.F32.PACK_AB R185, R179, R185 ;  /* 0x000000b9b3b9723e */ /* 0x000fcc00000010ff */
[----:B------:R-:W4:Y:S01]  /*6920*/  MUFU.EX2 R181, R181 ;  /* 0x000000b500b57308 */ /* 0x000f220000000800 */
[----:B--2---:R-:W-:-:S07]  /*6930*/  FADD.FTZ R20, R186, R7 ;  /* 0x00000007ba147221 */ /* 0x004fce0000010000 */
[----:B------:R-:W2:Y:S01]  /*6940*/  MUFU.EX2 R160, R160 ;  /* 0x000000a000a07308 */ /* 0x000ea20000000800 */
[----:B---3--:R-:W-:Y:S01]  /*6950*/  FADD.FTZ R168, R187, R168 ;  /* 0x000000a8bba87221 */ /* 0x008fe20000010000 */
[C---:B----4-:R-:W-:Y:S01]  /*6960*/  FADD.FTZ R20, R181.reuse, R20 ;  /* 0x00000014b5147221 */ /* 0x050fe20000010000 */
[----:B------:R-:W-:Y:S02]  /*6970*/  F2FP.BF16.F32.PACK_AB R186, R181, R186 ;  /* 0x000000bab5ba723e */ /* 0x000fe400000010ff */
[C---:B--2---:R-:W-:Y:S01]  /*6980*/  FADD.FTZ R7, R160.reuse, R168 ;  /* 0x000000a8a0077221 */ /* 0x044fe20000010000 */
[----:B------:R-:W-:Y:S01]  /*6990*/  F2FP.BF16.F32.PACK_AB R187, R160, R187 ;  /* 0x000000bba0bb723e */ /* 0x000fe200000010ff */
[----:B-1----:R-:W-:Y:S06]  /*69a0*/  @P2 BRA `(.L_x_935) ;  /* 0xffffffd800482947 */ /* 0x002fec000383ffff */
[----:B------:R-:W-:Y:S01]  /*69b0*/  IMAD.MOV.U32 R3, RZ, RZ, R156 ;  /* 0x000000ffff037224 */ /* 0x000fe200078e009c */
[----:B------:R-:W-:Y:S01]  /*69c0*/  UMOV UR36, UR7 ;  /* 0x0000000700247c82 */ /* 0x000fe20008000000 */
[----:B------:R-:W-:Y:S01]  /*69d0*/  IMAD.MOV.U32 R4, RZ, RZ, R152 ;  /* 0x000000ffff047224 */ /* 0x000fe200078e0098 */
[----:B------:R-:W-:-:S06]  /*69e0*/  UMOV UR46, UR40 ;  /* 0x00000028002e7c82 */ /* 0x000fcc0008000000 */
.L_x_918:
[----:B------:R-:W-:Y:S01]  /*69f0*/  ULDC UR7, c[0x0][0x9e4] ;  /* 0x0002790000077ab9 */ /* 0x000fe20000000800 */
[----:B------:R-:W-:Y:S02]  /*6a00*/  UIADD3 UR22, UR61, -UR22, URZ ;  /* 0x800000163d167290 */ /* 0x000fe4000fffe03f */
[----:B------:R-:W-:-:S06]  /*6a10*/  UISETP.GE.AND UP0, UPT, UR7, 0x1, UPT ;  /* 0x000000010700788c */ /* 0x000fcc000bf06270 */
[----:B------:R-:W-:-:S13]  /*6a20*/  PLOP3.LUT P6, PT, PT, PT, UP0, 0x80, 0x0 ;  /* 0x000000000000781c */ /* 0x000fda0003fcf008 */
[----:B------:R-:W-:Y:S05]  /*6a30*/  @!P6 BRA `(.L_x_936) ;  /* 0x000000000044e947 */ /* 0x000fea0003800000 */
        /* <DEDUP_REMOVED lines=10> */
.L_x_937:
[----:B------:R-:W-:-:S11]  /*6ae0*/  UISETP.NE.AND UP0, UPT, UR7, 0x1, UPT ;  /* 0x000000010700788c */ /* 0x000fd6000bf05270 */
[----:B------:R-:W-:Y:S02]  /*6af0*/  @UP0 ULDC.64 UR10, c[0x0][0x9e8] ;  /* 0x00027a00000a0ab9 */ /* 0x000fe40000000a00 */
[----:B------:R-:W-:-:S04]  /*6b00*/  UIMAD.WIDE.U32 UR14, UR61, UR10, URZ ;  /* 0x0000000a3d0e72a5 */ /* 0x000fc8000f8e003f */
[----:B------:R-:W-:-:S12]  /*6b10*/  @UP0 USHF.R.U32.HI UR61, URZ, UR11, UR15 ;  /* 0x0000000b3f3d0299 */ /* 0x000fd8000801160f */
.L_x_938:
[----:B------:R-:W-:-:S04]  /*6b20*/  UIMAD UR7, UR61, UR7, URZ ;  /* 0x000000073d0772a4 */ /* 0x000fc8000f8e023f */
[----:B------:R-:W-:-:S04]  /*6b30*/  UISETP.LT.AND UP0, UPT, UR22, UR7, UPT ;  /* 0x000000071600728c */ /* 0x000fc8000bf01270 */
[----:B------:R-:W-:-:S12]  /*6b40*/  USEL UR22, UR22, UR7, !UP0 ;  /* 0x0000000716167287 */ /* 0x000fd8000c000000 */
.L_x_936:
[----:B------:R-:W-:-:S04]  /*6b50*/  UIADD3 UR22, UR22, 0x3f, URZ ;  /* 0x0000003f16167890 */ /* 0x000fc8000fffe03f */
[----:B------:R-:W-:-:S04]  /*6b60*/  USHF.R.S32.HI UR7, URZ, 0x1f, UR22 ;  /* 0x0000001f3f077899 */ /* 0x000fc80008011416 */
[----:B------:R-:W-:-:S04]  /*6b70*/  ULEA.HI UR7, UR7, UR22, URZ, 0x6 ;  /* 0x0000001607077291 */ /* 0x000fc8000f8f303f */
[----:B------:R-:W-:-:S04]  /*6b80*/  USHF.R.S32.HI UR7, URZ, 0x6, UR7 ;  /* 0x000000063f077899 */ /* 0x000fc80008011407 */
[----:B------:R-:W-:-:S04]  /*6b90*/  UISETP.LT.AND UP0, UPT, UR60, UR7, UPT ;  /* 0x000000073c00728c */ /* 0x000fc8000bf01270 */
[----:B------:R-:W-:-:S06]  /*6ba0*/  USEL UR40, UR60, UR7, !UP0 ;  /* 0x000000073c287287 */ /* 0x000fcc000c000000 */
[----:B------:R-:W-:-:S13]  /*6bb0*/  ISETP.GE.AND P2, PT, R23, UR40, PT ;  /* 0x0000002817007c0c */ /* 0x000fda000bf46270 */
[----:B------:R-:W-:Y:S05]  /*6bc0*/  @!P2 BRA `(.L_x_939) ;  /* 0x0000001c002ca947 */ /* 0x000fea0003800000 */
[----:B------:R-:W-:Y:S01]  /*6bd0*/  IMAD.MOV.U32 R214, RZ, RZ, R3 ;  /* 0x000000ffffd67224 */ /* 0x000fe200078e0003 */
[----:B------:R-:W-:Y:S01]  /*6be0*/  UMOV UR39, UR46 ;  /* 0x0000002e00277c82 */ /* 0x000fe20008000000 */
[----:B------:R-:W-:Y:S01]  /*6bf0*/  IMAD.MOV.U32 R215, RZ, RZ, R4 ;  /* 0x000000ffffd77224 */ /* 0x000fe200078e0004 */
[----:B------:R-:W-:Y:S01]  /*6c00*/  UMOV UR7, UR36 ;  /* 0x0000002400077c82 */ /* 0x000fe20008000000 */
[----:B------:R-:W-:-:S05]  /*6c10*/  ULDC UR41, c[0x0][0x988] ;  /* 0x0002620000297ab9 */ /* 0x000fca0000000800 */
.L_x_948:
[----:B------:R-:W-:-:S04]  /*6c20*/  UIADD3 UR36, UR7, 0x1, URZ ;  /* 0x0000000107247890 */ /* 0x000fc8000fffe03f */
[----:B------:R-:W-:-:S04]  /*6c30*/  UISETP.NE.AND UP0, UPT, UR36, 0x2, UPT ;  /* 0x000000022400788c */ /* 0x000fc8000bf05270 */
[----:B------:R-:W-:Y:S02]  /*6c40*/  USEL UR46, URZ, 0x1, UP0 ;  /* 0x000000013f2e7887 */ /* 0x000fe40008000000 */
[----:B------:R-:W-:Y:S02]  /*6c50*/  USEL UR36, UR36, URZ, UP0 ;  /* 0x0000003f24247287 */ /* 0x000fe40008000000 */
[----:B------:R-:W-:Y:S01]  /*6c60*/  ULOP3.LUT UR46, UR39, UR46, URZ, 0x3c, !UPT ;  /* 0x0000002e272e7292 */ /* 0x000fe2000f8e3c3f */
[----:B------:R-:W-:Y:S11]  /*6c70*/  @!P0 BRA `(.L_x_940) ;  /* 0x0000000000048947 */ /* 0x000ff60003800000 */
[----:B------:R-:W-:Y:S01]  /*6c80*/  BPT.TRAP 0x1 ;  /* 0x000000040000795c */ /* 0x000fe20000300000 */
.L_x_940:
[----:B------:R-:W-:Y:S01]  /*6c90*/  ULEA UR6, UR36, UR38, 0x3 ;  /* 0x0000002624067291 */ /* 0x000fe2000f8e183f */
[----:B------:R-:W-:-:S04]  /*6ca0*/  MOV R3, UR46 ;  /* 0x0000002e00037c02 */ /* 0x000fc80008000f00 */
[----:B------:R-:W-:-:S04]  /*6cb0*/  SHF.L.U32 R3, R3, 0x1f, RZ ;  /* 0x0000001f03037819 */ /* 0x000fc800000006ff */
[----:B------:R1:W2:Y:S01]  /*6cc0*/  SYNCS.PHASECHK.TRANS64.TRYWAIT P2, [UR6+0x30830], R3 ;  /* 0x03083003ff0075a7 */ /* 0x0002a20008040146 */
[----:B------:R-:W-:Y:S05]  /*6cd0*/  @!P0 BRA `(.L_x_941) ;  /* 0x0000000000048947 */ /* 0x000fea0003800000 */
[----:B------:R-:W-:Y:S01]  /*6ce0*/  BPT.TRAP 0x1 ;  /* 0x000000040000795c */ /* 0x000fe20000300000 */
.L_x_941:
[----:B--2---:R-:W-:Y:S05]  /*6cf0*/  @P2 BRA `(.L_x_942) ;  /* 0x0000000000082947 */ /* 0x004fea0003800000 */
[----:B------:R-:W2:Y:S02]  /*6d00*/  SYNCS.PHASECHK.TRANS64.TRYWAIT P2, [UR6+0x30830], R3 ;  /* 0x03083003ff0075a7 */ /* 0x000ea40008040146 */
[----:B--2---:R-:W-:Y:S05]  /*6d10*/  @!P2 BRA `(.L_x_943) ;  /* 0x000000ac0014a947 */ /* 0x004fea0003800000 */
.L_x_942:
[----:B------:R-:W-:Y:S01]  /*6d20*/  R2UR UR56, R18 ;  /* 0x00000000123872ca */ /* 0x000fe200000e0000 */
[----:B------:R-:W-:Y:S01]  /*6d30*/  ULEA UR6, UR36, UR37, 0xb ;  /* 0x0000002524067291 */ /* 0x000fe2000f8e583f */
[----:B------:R-:W-:Y:S01]  /*6d40*/  R2UR UR57, R19 ;  /* 0x00000000133972ca */ /* 0x000fe200000e0000 */
[----:B------:R-:W-:Y:S01]  /*6d50*/  WARPGROUP.ARRIVE ;  /* 0x00000000000079c5 */ /* 0x000fe20000000000 */
        /* <DEDUP_REMOVED lines=178> */
[----:B------:R-:W-:Y:S01]  /*7880*/  UMOV UR56, UR4 ;  /* 0x0000000400387c82 */ /* 0x000fe20008000000 */
[----:B------:R-:W-:Y:S01]  /*7890*/  UMOV UR57, UR5 ;  /* 0x0000000500397c82 */ /* 0x000fe20008000000 */
[----:B------:R-:W-:Y:S01]  /*78a0*/  UMOV UR59, 0x40000040 ;  /* 0x40000040003b7882 */ /* 0x000fe20000000000 */
        /* <DEDUP_REMOVED lines=40> */
.L_x_944:
[----:B------:R-:W-:Y:S01]  /*7b30*/  ULEA UR14, UR7, UR38, 0x3 ;  /* 0x00000026070e7291 */ /* 0x000fe2000f8e183f */
[----:B------:R-:W-:-:S05]  /*7b40*/  IMAD.U32 R0, RZ, RZ, UR39 ;  /* 0x00000027ff007e24 */ /* 0x000fca000f8e00ff */
[----:B------:R-:W-:-:S04]  /*7b50*/  SHF.L.U32 R0, R0, 0x1f, RZ ;  /* 0x0000001f00007819 */ /* 0x000fc800000006ff */
[----:B------:R3:W4:Y:S01]  /*7b60*/  SYNCS.PHASECHK.TRANS64.TRYWAIT P2, [UR14+0x30850], R0 ;  /* 0x03085000ff0075a7 */ /* 0x000722000804014e */
[----:B------:R-:W-:Y:S05]  /*7b70*/  @!P0 BRA `(.L_x_945) ;  /* 0x0000000000048947 */ /* 0x000fea0003800000 */
[----:B------:R-:W-:Y:S01]  /*7b80*/  BPT.TRAP 0x1 ;  /* 0x000000040000795c */ /* 0x000fe20000300000 */
.L_x_945:
[----:B----4-:R-:W-:Y:S05]  /*7b90*/  @P2 BRA `(.L_x_946) ;  /* 0x0000000000082947 */ /* 0x010fea0003800000 */
[----:B------:R-:W4:Y:S02]  /*7ba0*/  SYNCS.PHASECHK.TRANS64.TRYWAIT P2, [UR14+0x30850], R0 ;  /* 0x03085000ff0075a7 */ /* 0x000f24000804014e */
[----:B----4-:R-:W-:Y:S05]  /*7bb0*/  @!P2 BRA `(.L_x_947) ;  /* 0x0000009c0084a947 */ /* 0x010fea0003800000 */
.L_x_946:
[----:B------:R-:W-:Y:S01]  /*7bc0*/  UIADD3 UR6, UR38, 0x400, URZ ;  /* 0x0000040026067890 */ /* 0x000fe2000fffe03f */
[----:B------:R-:W-:Y:S01]  /*7bd0*/  WARPGROUP.ARRIVE ;  /* 0x00000000000079c5 */ /* 0x000fe20000000000 */
[----:B-1-3--:R-:W-:Y:S01]  /*7be0*/  FMNMX.FTZ R0, R152, R215, !PT ;  /* 0x000000d798007209 */ /* 0x00afe20007810000 */
[----:B------:R-:W-:Y:S01]  /*7bf0*/  UMOV UR11, 0x40000040 ;  /* 0x40000040000b7882 */ /* 0x000fe20000000000 */
[----:B------:R-:W-:Y:S01]  /*7c00*/  USHF.R.U32.HI UR6, URZ, 0x4, UR6 ;  /* 0x000000043f067899 */ /* 0x000fe20008011606 */
[----:B------:R-:W-:Y:S01]  /*7c10*/  ISETP.GT.AND P2, PT, R23, UR40, PT ;  /* 0x0000002817007c0c */ /* 0x000fe2000bf44270 */
[----:B------:R-:W-:Y:S01]  /*7c20*/  UMOV UR39, UR46 ;  /* 0x0000002e00277c82 */ /* 0x000fe20008000000 */
[----:B--2---:R-:W-:Y:S01]  /*7c30*/  FMNMX.FTZ R3, R153, R0, !PT ;  /* 0x0000000099037209 */ /* 0x004fe20007810000 */
[----:B------:R-:W-:Y:S01]  /*7c40*/  ULOP3.LUT UR6, UR6, 0x3fff, URZ, 0xc0, !UPT ;  /* 0x00003fff06067892 */ /* 0x000fe2000f8ec03f */
[----:B------:R-:W-:Y:S02]  /*7c50*/  VIADD R23, R23, 0xffffffff ;  /* 0xffffffff17177836 */ /* 0x000fe40000000000 */
[----:B------:R-:W-:Y:S01]  /*7c60*/  FMNMX.FTZ R0, R156, R3, !PT ;  /* 0x000000039c007209 */ /* 0x000fe20007810000 */
[----:B------:R-:W-:-:S03]  /*7c70*/  ULOP3.LUT UR6, UR6, 0x2000000, URZ, 0xfc, !UPT ;  /* 0x0200000006067892 */ /* 0x000fc6000f8efc3f */
[----:B------:R-:W-:Y:S01]  /*7c80*/  FMNMX.FTZ R3, R157, R0, !PT ;  /* 0x000000009d037209 */ /* 0x000fe20007810000 */
[----:B------:R-:W-:-:S03]  /*7c90*/  ULEA UR10, UR7, UR6, 0xb ;  /* 0x00000006070a7291 */ /* 0x000fc6000f8e583f */
[----:B------:R-:W-:Y:S01]  /*7ca0*/  UMOV UR7, 0x40000040 ;  /* 0x4000004000077882 */ /* 0x000fe20000000000 */
[----:B------:R-:W-:-:S03]  /*7cb0*/  FMNMX.FTZ R0, R160, R3, !PT ;  /* 0x00000003a0007209 */ /* 0x000fc60007810000 */
[----:B------:R-:W-:Y:S01]  /*7cc0*/  UMOV UR6, UR10 ;  /* 0x0000000a00067c82 */ /* 0x000fe20008000000 */
[----:B------:R-:W-:Y:S01]  /*7cd0*/  FMNMX.FTZ R3, R161, R0, !PT ;  /* 0x00000000a1037209 */ /* 0x000fe20007810000 */
[----:B------:R-:W-:Y:S01]  /*7ce0*/  HGMMA.64x256x16.F32.BF16 R24, R196, gdesc[UR4].tnspB, R24, gsb0 ;  /* 0x43e00004c4187df0 */ /* 0x000fe20008001818 */
[----:B------:R-:W-:Y:S01]  /*7cf0*/  UIADD3 UR6, UR10, 0x80, URZ ;  /* 0x000000800a067890 */ /* 0x000fe2000fffe03f */
[----:B------:R-:W-:Y:S01]  /*7d00*/  UMOV UR7, 0x40000040 ;  /* 0x4000004000077882 */ /* 0x000fe20000000000 */
        /* <DEDUP_REMOVED lines=11> */
[----:B------:R-:W1:Y:S01]  /*7dc0*/  SHFL.BFLY PT, R3, R2, 0x2, 0x1f ;  /* 0x0c401f0002037f89 */ /* 0x000e6200000e0000 */
[----:B------:R-:W-:Y:S02]  /*7dd0*/  WARPGROUP.DEPBAR.LE gsb0, 0x0 ;  /* 0x00008000000079c5 */ /* 0x000fe40000010000 */
[----:B------:R-:W-:-:S06]  /*7de0*/  WARPGROUP.ARRIVE ;  /* 0x00000000000079c5 */ /* 0x000fcc0000000000 */
        /* <DEDUP_REMOVED lines=9> */
[----:B------:R-:W-:Y:S01]  /*7e80*/  UMOV UR7, UR36 ;  /* 0x0000002400077c82 */ /* 0x000fe20008000000 */
[----:B------:R-:W-:Y:S02]  /*7e90*/  WARPGROUP.DEPBAR.LE gsb0, 0x0 ;  /* 0x00008000000079c5 */ /* 0x000fe40000010000 */
[----:B------:R-:W-:Y:S01]  /*7ea0*/  WARPGROUP.ARRIVE ;  /* 0x00000000000079c5 */ /* 0x000fe20000000000 */
[----:B-1----:R-:W-:Y:S02]  /*7eb0*/  FMNMX.FTZ R188, R2, R3, !PT ;  /* 0x0000000302bc7209 */ /* 0x002fe40007810000 */
[----:B------:R-:W-:-:S15]  /*7ec0*/  FMNMX.FTZ R3, R155, R0, !PT ;  /* 0x000000009b037209 */ /* 0x000fde0007810000 */
[----:B------:R-:W-:-:S05]  /*7ed0*/  NOP ;  /* 0x0000000000007918 */ /* 0x000fca0000000000 */
[----:B------:R-:W-:Y:S01]  /*7ee0*/  HGMMA.64x256x16.F32.BF16 R24, R184, gdesc[UR8].tnspB, R24, gsb0 ;  /* 0x43e00008b8187df0 */ /* 0x000fe20008001818 */
[----:B------:R-:W1:Y:S01]  /*7ef0*/  SHFL.BFLY PT, R189, R188, 0x1, 0x1f ;  /* 0x0c201f00bcbd7f89 */ /* 0x000e6200000e0000 */
[----:B------:R-:W-:-:S04]  /*7f00*/  FMNMX.FTZ R0, R158, R3, !PT ;  /* 0x000000039e007209 */ /* 0x000fc80007810000 */
[----:B------:R-:W-:-:S04]  /*7f10*/  FMNMX.FTZ R3, R159, R0, !PT ;  /* 0x000000009f037209 */ /* 0x000fc80007810000 */
[----:B------:R-:W-:-:S04]  /*7f20*/  FMNMX.FTZ R0, R162, R3, !PT ;  /* 0x00000003a2007209 */ /* 0x000fc80007810000 */
[----:B------:R-:W-:Y:S02]  /*7f30*/  FMNMX.FTZ R3, R163, R0, !PT ;  /* 0x00000000a3037209 */ /* 0x000fe40007810000 */
[----:B-1----:R-:W-:Y:S02]  /*7f40*/  FMNMX.FTZ R4, R188, R189, !PT ;  /* 0x000000bdbc047209 */ /* 0x002fe40007810000 */
[----:B------:R-:W-:-:S03]  /*7f50*/  FMNMX.FTZ R188, R166, R3, !PT ;  /* 0x00000003a6bc7209 */ /* 0x000fc60007810000 */
[C---:B------:R-:W-:Y:S01]  /*7f60*/  FADD.FTZ R189, -R4.reuse, R215 ;  /* 0x000000d704bd7221 */ /* 0x040fe20000010100 */
[----:B------:R-:W-:Y:S01]  /*7f70*/  FMUL.FTZ R2, R4, UR6 ;  /* 0x0000000604027c20 */ /* 0x000fe20008410000 */
[----:B------:R-:W-:Y:S01]  /*7f80*/  FMNMX.FTZ R3, R167, R188, !PT ;  /* 0x000000bca7037209 */ /* 0x000fe20007810000 */
[----:B------:R-:W-:Y:S02]  /*7f90*/  IMAD.MOV.U32 R215, RZ, RZ, R4 ;  /* 0x000000ffffd77224 */ /* 0x000fe400078e0004 */
[----:B------:R-:W-:Y:S01]  /*7fa0*/  FMUL.FTZ R0, R189, UR6 ;  /* 0x00000006bd007c20 */ /* 0x000fe20008410000 */
[--C-:B------:R-:W-:Y:S01]  /*7fb0*/  FFMA.FTZ R189, R152, UR6, -R2.reuse ;  /* 0x0000000698bd7c23 */ /* 0x100fe20008010802 */
[----:B------:R-:W-:Y:S01]  /*7fc0*/  FMNMX.FTZ R152, R170, R3, !PT ;  /* 0x00000003aa987209 */ /* 0x000fe20007810000 */
[--C-:B------:R-:W-:Y:S01]  /*7fd0*/  FFMA.FTZ R196, R153, UR6, -R2.reuse ;  /* 0x0000000699c47c23 */ /* 0x100fe20008010802 */
[--C-:B------:R-:W-:Y:S01]  /*7fe0*/  FFMA.FTZ R153, R157, UR6, -R2.reuse ;  /* 0x000000069d997c23 */ /* 0x100fe20008010802 */
        /* <DEDUP_REMOVED lines=14> */
[----:B------:R-:W-:Y:S01]  /*80d0*/  FFMA.FTZ R177, R181, UR6, -R2 ;  /* 0x00000006b5b17c23 */ /* 0x000fe20008010802 */
[----:B------:R-:W-:Y:S02]  /*80e0*/  MUFU.EX2 R0, R0 ;  /* 0x0000000000007308 */ /* 0x000fe40000000800 */
[----:B------:R-:W-:-:S04]  /*80f0*/  FMNMX.FTZ R3, R179, R152, !PT ;  /* 0x00000098b3037209 */ /* 0x000fc80007810000 */
[----:B------:R-:W-:Y:S02]  /*8100*/  FMNMX.FTZ R152, R182, R3, !PT ;  /* 0x00000003b6987209 */ /* 0x000fe40007810000 */
[----:B------:R-:W1:Y:S02]  /*8110*/  MUFU.EX2 R189, R189 ;  /* 0x000000bd00bd7308 */ /* 0x000e640000000800 */
[----:B------:R-:W-:-:S05]  /*8120*/  FMNMX.FTZ R152, R183, R152, !PT ;  /* 0x00000098b7987209 */ /* 0x000fca0007810000 */
[----:B------:R-:W2:Y:S01]  /*8130*/  SHFL.BFLY PT, R3, R152, 0x2, 0x1f ;  /* 0x0c401f0098037f89 */ /* 0x000ea200000e0000 */
[----:B------:R-:W3:Y:S08]  /*8140*/  MUFU.EX2 R196, R196 ;  /* 0x000000c400c47308 */ /* 0x000ef00000000800 */
[----:B------:R-:W-:Y:S08]  /*8150*/  MUFU.EX2 R198, R198 ;  /* 0x000000c600c67308 */ /* 0x000ff00000000800 */
[----:B------:R-:W-:Y:S01]  /*8160*/  MUFU.EX2 R153, R153 ;  /* 0x0000009900997308 */ /* 0x000fe20000000800 */
[----:B--2---:R-:W-:-:S07]  /*8170*/  FMNMX.FTZ R3, R152, R3, !PT ;  /* 0x0000000398037209 */ /* 0x004fce0007810000 */
[----:B------:R-:W-:Y:S01]  /*8180*/  MUFU.EX2 R192, R192 ;  /* 0x000000c000c07308 */ /* 0x000fe20000000800 */
[----:B------:R-:W2:Y:S07]  /*8190*/  SHFL.BFLY PT, R152, R3, 0x1, 0x1f ;  /* 0x0c201f0003987f89 */ /* 0x000eae00000e0000 */
[----:B------:R-:W-:Y:S08]  /*81a0*/  MUFU.EX2 R157, R157 ;  /* 0x0000009d009d7308 */ /* 0x000ff00000000800 */
[----:B------:R-:W-:Y:S08]  /*81b0*/  MUFU.EX2 R194, R194 ;  /* 0x000000c200c27308 */ /* 0x000ff00000000800 */
[----:B------:R-:W-:Y:S01]  /*81c0*/  MUFU.EX2 R161, R161 ;  /* 0x000000a100a17308 */ /* 0x000fe20000000800 */
[----:B--2---:R-:W-:-:S07]  /*81d0*/  FMNMX.FTZ R3, R3, R152, !PT ;  /* 0x0000009803037209 */ /* 0x004fce0007810000 */
[----:B------:R-:W-:Y:S01]  /*81e0*/  MUFU.EX2 R188, R188 ;  /* 0x000000bc00bc7308 */ /* 0x000fe20000000800 */
[----:B------:R-:W-:-:S04]  /*81f0*/  FMUL.FTZ R152, R3, UR6 ;  /* 0x0000000603987c20 */ /* 0x000fc80008410000 */
[--C-:B------:R-:W-:Y:S01]  /*8200*/  FFMA.FTZ R197, R154, UR6, -R152.reuse ;  /* 0x000000069ac57c23 */ /* 0x100fe20008010898 */
[--C-:B------:R-:W-:Y:S01]  /*8210*/  FFMA.FTZ R156, R159, UR6, -R152.reuse ;  /* 0x000000069f9c7c23 */ /* 0x100fe20008010898 */
[----:B------:R-:W-:Y:S02]  /*8220*/  IMAD.U32 R159, RZ, RZ, UR36 ;  /* 0x00000024ff9f7e24 */ /* 0x000fe4000f8e00ff */
[--C-:B------:R-:W-:Y:S01]  /*8230*/  FFMA.FTZ R154, R155, UR6, -R152.reuse ;  /* 0x000000069b9a7c23 */ /* 0x100fe20008010898 */
[--C-:B------:R-:W-:Y:S01]  /*8240*/  FFMA.FTZ R199, R158, UR6, -R152.reuse ;  /* 0x000000069ec77c23 */ /* 0x100fe20008010898 */
[--C-:B------:R-:W-:Y:S01]  /*8250*/  FFMA.FTZ R193, R162, UR6, -R152.reuse ;  /* 0x00000006a2c17c23 */ /* 0x100fe20008010898 */
[----:B------:R-:W-:Y:S01]  /*8260*/  MUFU.EX2 R197, R197 ;  /* 0x000000c500c57308 */ /* 0x000fe20000000800 */
[----:B------:R-:W-:Y:S01]  /*8270*/  @!P1 LEA R159, R159, UR38, 0x3 ;  /* 0x000000269f9f9c11 */ /* 0x000fe2000f8e18ff */
[--C-:B------:R-:W-:Y:S01]  /*8280*/  FFMA.FTZ R158, R163, UR6, -R152.reuse ;  /* 0x00000006a39e7c23 */ /* 0x100fe20008010898 */
[--C-:B------:R-:W-:Y:S01]  /*8290*/  FFMA.FTZ R195, R166, UR6, -R152.reuse ;  /* 0x00000006a6c37c23 */ /* 0x100fe20008010898 */
[--C-:B------:R-:W-:Y:S01]  /*82a0*/  FFMA.FTZ R160, R167, UR6, -R152.reuse ;  /* 0x00000006a7a07c23 */ /* 0x100fe20008010898 */
[----:B------:R-:W-:Y:S01]  /*82b0*/  FFMA.FTZ R155, R170, UR6, -R152 ;  /* 0x00000006aa9b7c23 */ /* 0x000fe20008010898 */
[----:B------:R-:W-:-:S02]  /*82c0*/  @!P1 VIADD R159, R159, 0x30840 ;  /* 0x000308409f9f9836 */ /* 0x000fc40000000000 */
[--C-:B------:R-:W-:Y:S01]  /*82d0*/  FFMA.FTZ R162, R171, UR6, -R152.reuse ;  /* 0x00000006aba27c23 */ /* 0x100fe20008010898 */
[----:B------:R-:W-:Y:S01]  /*82e0*/  MUFU.EX2 R154, R154 ;  /* 0x0000009a009a7308 */ /* 0x000fe20000000800 */
[--C-:B------:R-:W-:Y:S01]  /*82f0*/  FFMA.FTZ R191, R174, UR6, -R152.reuse ;  /* 0x00000006aebf7c23 */ /* 0x100fe20008010898 */
[--C-:B------:R-:W-:Y:S01]  /*8300*/  FFMA.FTZ R175, R175, UR6, -R152.reuse ;  /* 0x00000006afaf7c23 */ /* 0x100fe20008010898 */
[----:B------:R-:W-:Y:S01]  /*8310*/  @!P1 PRMT R159, RZ, 0x654, R159 ;  /* 0x00000654ff9f9816 */ /* 0x000fe2000000009f */
[--C-:B------:R-:W-:Y:S01]  /*8320*/  FFMA.FTZ R178, R178, UR6, -R152.reuse ;  /* 0x00000006b2b27c23 */ /* 0x100fe20008010898 */
[--C-:B------:R-:W-:Y:S01]  /*8330*/  FFMA.FTZ R179, R179, UR6, -R152.reuse ;  /* 0x00000006b3b37c23 */ /* 0x100fe20008010898 */
[--C-:B------:R-:W-:Y:S01]  /*8340*/  FFMA.FTZ R182, R182, UR6, -R152.reuse ;  /* 0x00000006b6b67c23 */ /* 0x100fe20008010898 */
[----:B------:R-:W-:Y:S01]  /*8350*/  FFMA.FTZ R152, R183, UR6, -R152 ;  /* 0x00000006b7987c23 */ /* 0x000fe20008010898 */
[----:B------:R-:W-:Y:S01]  /*8360*/  MUFU.EX2 R199, R199 ;  /* 0x000000c700c77308 */ /* 0x000fe20000000800 */
[----:B------:R-:W-:-:S04]  /*8370*/  IMAD.U32 R163, RZ, RZ, UR14 ;  /* 0x0000000effa37e24 */ /* 0x000fc8000f8e00ff */
[----:B------:R-:W-:-:S03]  /*8380*/  @!P1 VIADD R163, R163, 0x30860 ;  /* 0x00030860a3a39836 */ /* 0x000fc60000000000 */
[----:B------:R-:W-:Y:S02]  /*8390*/  MUFU.EX2 R156, R156 ;  /* 0x0000009c009c7308 */ /* 0x000fe40000000800 */
[----:B------:R-:W-:-:S06]  /*83a0*/  @!P1 PRMT R163, RZ, 0x654, R163 ;  /* 0x00000654ffa39816 */ /* 0x000fcc00000000a3 */
[----:B------:R-:W-:Y:S08]  /*83b0*/  MUFU.EX2 R193, R193 ;  /* 0x000000c100c17308 */ /* 0x000ff00000000800 */
[----:B------:R-:W-:Y:S08]  /*83c0*/  MUFU.EX2 R158, R158 ;  /* 0x0000009e009e7308 */ /* 0x000ff00000000800 */
[----:B------:R-:W-:Y:S08]  /*83d0*/  MUFU.EX2 R195, R195 ;  /* 0x000000c300c37308 */ /* 0x000ff00000000800 */
[----:B------:R-:W-:Y:S08]  /*83e0*/  MUFU.EX2 R160, R160 ;  /* 0x000000a000a07308 */ /* 0x000ff00000000800 */
[----:B------:R-:W-:Y:S08]  /*83f0*/  MUFU.EX2 R155, R155 ;  /* 0x0000009b009b7308 */ /* 0x000ff00000000800 */
[----:B------:R-:W-:Y:S08]  /*8400*/  MUFU.EX2 R165, R165 ;  /* 0x000000a500a57308 */ /* 0x000ff00000000800 */
[----:B------:R-:W2:Y:S08]  /*8410*/  MUFU.EX2 R162, R162 ;  /* 0x000000a200a27308 */ /* 0x000eb00000000800 */
[----:B------:R-:W-:Y:S08]  /*8420*/  MUFU.EX2 R190, R190 ;  /* 0x000000be00be7308 */ /* 0x000ff00000000800 */
[----:B------:R-:W-:Y:S08]  /*8430*/  MUFU.EX2 R191, R191 ;  /* 0x000000bf00bf7308 */ /* 0x000ff00000000800 */
[----:B------:R-:W-:Y:S08]  /*8440*/  MUFU.EX2 R169, R169 ;  /* 0x000000a900a97308 */ /* 0x000ff00000000800 */
[----:B------:R-:W-:Y:S08]  /*8450*/  MUFU.EX2 R175, R175 ;  /* 0x000000af00af7308 */ /* 0x000ff00000000800 */
[----:B------:R-:W-:Y:S08]  /*8460*/  MUFU.EX2 R173, R173 ;  /* 0x000000ad00ad7308 */ /* 0x000ff00000000800 */
[----:B------:R-:W-:Y:S01]  /*8470*/  MUFU.EX2 R179, R179 ;  /* 0x000000b300b37308 */ /* 0x000fe20000000800 */
[----:B------:R-:W-:-:S02]  /*8480*/  WARPGROUP.DEPBAR.LE gsb0, 0x0 ;  /* 0x00008000000079c5 */ /* 0x000fc40000010000 */
[--C-:B------:R-:W-:Y:S01]  /*8490*/  FFMA.FTZ R184, R176, UR6, -R2.reuse ;  /* 0x00000006b0b87c23 */ /* 0x100fe20008010802 */
[----:B------:R-:W-:Y:S01]  /*84a0*/  FFMA.FTZ R186, R180, UR6, -R2 ;  /* 0x00000006b4ba7c23 */ /* 0x000fe20008010802 */
[----:B------:R-:W-:Y:S01]  /*84b0*/  FADD.FTZ R2, -R3, R214 ;  /* 0x000000d603027221 */ /* 0x000fe20000010100 */
[----:B------:R1:W-:Y:S02]  /*84c0*/  @!P1 SYNCS.ARRIVE.TRANS64.RED.A1T0 RZ, [R159+URZ], RZ ;  /* 0x000000ff9fff99a7 */ /* 0x0003e4000810043f */
[----:B------:R-:W-:Y:S01]  /*84d0*/  MUFU.EX2 R185, R178 ;  /* 0x000000b200b97308 */ /* 0x000fe20000000800 */
[----:B------:R-:W-:Y:S02]  /*84e0*/  IMAD.MOV.U32 R214, RZ, RZ, R3 ;  /* 0x000000ffffd67224 */ /* 0x000fe400078e0003 */
[----:B------:R-:W-:Y:S01]  /*84f0*/  FMUL.FTZ R2, R2, UR6 ;  /* 0x0000000602027c20 */ /* 0x000fe20008410000 */
[----:B-1----:R-:W-:-:S05]  /*8500*/  FFMA.FTZ R159, R0, R20, R189 ;  /* 0x00000014009f7223 */ /* 0x002fca00000100bd */
[----:B------:R-:W1:Y:S01]  /*8510*/  MUFU.EX2 R2, R2 ;  /* 0x0000000200027308 */ /* 0x000e620000000800 */
[----:B------:R4:W-:Y:S01]  /*8520*/  @!P1 SYNCS.ARRIVE.TRANS64.RED.A1T0 RZ, [R163+URZ], RZ ;  /* 0x000000ffa3ff99a7 */ /* 0x0009e2000810043f */
[C---:B---3--:R-:W-:Y:S01]  /*8530*/  FADD.FTZ R159, R196.reuse, R159 ;  /* 0x0000009fc49f7221 */ /* 0x048fe20000010000 */
[----:B------:R-:W-:Y:S02]  /*8540*/  F2FP.BF16.F32.PACK_AB R196, R196, R189 ;  /* 0x000000bdc4c4723e */ /* 0x000fe400000010ff */
[----:B--2---:R-:W-:Y:S01]  /*8550*/  F2FP.BF16.F32.PACK_AB R189, R162, R155 ;  /* 0x0000009ba2bd723e */ /* 0x004fe200000010ff */
[----:B------:R-:W-:Y:S01]  /*8560*/  FADD.FTZ R164, R198, R159 ;  /* 0x0000009fc6a47221 */ /* 0x000fe20000010000 */
[C---:B------:R-:W-:Y:S01]  /*8570*/  F2FP.BF16.F32.PACK_AB R198, R153.reuse, R198 ;  /* 0x000000c699c6723e */ /* 0x040fe200000010ff */
[----:B------:R-:W2:Y:S02]  /*8580*/  MUFU.EX2 R184, R184 ;  /* 0x000000b800b87308 */ /* 0x000ea40000000800 */
[----:B------:R-:W-:-:S04]  /*8590*/  FADD.FTZ R159, R153, R164 ;  /* 0x000000a4999f7221 */ /* 0x000fc80000010000 */
[----:B------:R-:W-:Y:S01]  /*85a0*/  FADD.FTZ R164, R192, R159 ;  /* 0x0000009fc0a47221 */ /* 0x000fe20000010000 */
[C---:B------:R-:W-:Y:S01]  /*85b0*/  F2FP.BF16.F32.PACK_AB R192, R157.reuse, R192 ;  /* 0x000000c09dc0723e */ /* 0x040fe200000010ff */
[----:B-1----:R-:W-:Y:S01]  /*85c0*/  FFMA.FTZ R7, R2, R7, R197 ;  /* 0x0000000702077223 */ /* 0x002fe200000100c5 */
[C---:B------:R-:W-:Y:S01]  /*85d0*/  F2FP.BF16.F32.PACK_AB R197, R154.reuse, R197 ;  /* 0x000000c59ac5723e */ /* 0x040fe200000010ff */
[----:B------:R-:W-:Y:S01]  /*85e0*/  FADD.FTZ R159, R157, R164 ;  /* 0x000000a49d9f7221 */ /* 0x000fe20000010000 */
[----:B------:R-:W1:Y:S01]  /*85f0*/  MUFU.EX2 R186, R186 ;  /* 0x000000ba00ba7308 */ /* 0x000e620000000800 */
[----:B------:R-:W-:Y:S02]  /*8600*/  FADD.FTZ R20, R154, R7 ;  /* 0x000000079a147221 */ /* 0x000fe40000010000 */
[----:B------:R-:W-:Y:S01]  /*8610*/  FADD.FTZ R164, R194, R159 ;  /* 0x0000009fc2a47221 */ /* 0x000fe20000010000 */
[----:B------:R-:W-:Y:S01]  /*8620*/  F2FP.BF16.F32.PACK_AB R194, R161, R194 ;  /* 0x000000c2a1c2723e */ /* 0x000fe200000010ff */
[----:B------:R-:W-:Y:S01]  /*8630*/  FADD.FTZ R7, R199, R20 ;  /* 0x00000014c7077221 */ /* 0x000fe20000010000 */
[C---:B------:R-:W-:Y:S01]  /*8640*/  F2FP.BF16.F32.PACK_AB R199, R156.reuse, R199 ;  /* 0x000000c79cc7723e */ /* 0x040fe200000010ff */
[----:B------:R-:W-:Y:S01]  /*8650*/  FADD.FTZ R153, R161, R164 ;  /* 0x000000a4a1997221 */ /* 0x000fe20000010000 */
[----:B------:R-:W-:Y:S01]  /*8660*/  MUFU.EX2 R187, R182 ;  /* 0x000000b600bb7308 */ /* 0x000fe20000000800 */
[----:B------:R-:W-:-:S02]  /*8670*/  FADD.FTZ R20, R156, R7 ;  /* 0x000000079c147221 */ /* 0x000fc40000010000 */
[----:B------:R-:W-:Y:S01]  /*8680*/  FADD.FTZ R154, R188, R153 ;  /* 0x00000099bc9a7221 */ /* 0x000fe20000010000 */
[----:B------:R-:W-:Y:S01]  /*8690*/  F2FP.BF16.F32.PACK_AB R188, R165, R188 ;  /* 0x000000bca5bc723e */ /* 0x000fe200000010ff */
[----:B------:R-:W-:Y:S01]  /*86a0*/  FADD.FTZ R7, R193, R20 ;  /* 0x00000014c1077221 */ /* 0x000fe20000010000 */
[C---:B------:R-:W-:Y:S01]  /*86b0*/  F2FP.BF16.F32.PACK_AB R193, R158.reuse, R193 ;  /* 0x000000c19ec1723e */ /* 0x040fe200000010ff */
[----:B------:R-:W-:Y:S01]  /*86c0*/  FADD.FTZ R153, R165, R154 ;  /* 0x0000009aa5997221 */ /* 0x000fe20000010000 */
[----:B------:R-:W3:Y:S01]  /*86d0*/  MUFU.EX2 R177, R177 ;  /* 0x000000b100b17308 */ /* 0x000ee20000000800 */
[----:B------:R-:W-:Y:S02]  /*86e0*/  FADD.FTZ R20, R158, R7 ;  /* 0x000000079e147221 */ /* 0x000fe40000010000 */
[----:B------:R-:W-:Y:S01]  /*86f0*/  FADD.FTZ R154, R190, R153 ;  /* 0x00000099be9a7221 */ /* 0x000fe20000010000 */
[----:B------:R-:W-:Y:S01]  /*8700*/  F2FP.BF16.F32.PACK_AB R190, R169, R190 ;  /* 0x000000bea9be723e */ /* 0x000fe200000010ff */
[----:B------:R-:W-:Y:S01]  /*8710*/  FADD.FTZ R7, R195, R20 ;  /* 0x00000014c3077221 */ /* 0x000fe20000010000 */
[----:B------:R-:W-:-:S02]  /*8720*/  F2FP.BF16.F32.PACK_AB R195, R160, R195 ;  /* 0x000000c3a0c3723e */ /* 0x000fc400000010ff */
[----:B------:R1:W5:Y:S01]  /*8730*/  MUFU.EX2 R156, R152 ;  /* 0x00000098009c7308 */ /* 0x0003620000000800 */
[----:B------:R-:W-:-:S04]  /*8740*/  FADD.FTZ R20, R160, R7 ;  /* 0x00000007a0147221 */ /* 0x000fc80000010000 */
[----:B------:R-:W-:-:S04]  /*8750*/  FADD.FTZ R7, R155, R20 ;  /* 0x000000149b077221 */ /* 0x000fc80000010000 */
[----:B------:R-:W-:Y:S01]  /*8760*/  FADD.FTZ R20, R162, R7 ;  /* 0x00000007a2147221 */ /* 0x000fe20000010000 */
[----:B------:R-:W-:-:S03]  /*8770*/  FADD.FTZ R7, R169, R154 ;  /* 0x0000009aa9077221 */ /* 0x000fc60000010000 */
        /* <DEDUP_REMOVED lines=8> */
[----:B------:R-:W-:-:S02]  /*8800*/  F2FP.BF16.F32.PACK_AB R185, R179, R185 ;  /* 0x000000b9b3b9723e */ /* 0x000fc400000010ff */
[----:B------:R-:W-:Y:S01]  /*8810*/  FADD.FTZ R20, R179, R20 ;  /* 0x00000014b3147221 */ /* 0x000fe20000010000 */
[----:B---3--:R-:W-:-:S03]  /*8820*/  F2FP.BF16.F32.PACK_AB R186, R177, R186 ;  /* 0x000000bab1ba723e */ /* 0x008fc600000010ff */
[----:B------:R-:W-:Y:S01]  /*8830*/  FADD.FTZ R7, R187, R20 ;  /* 0x00000014bb077221 */ /* 0x000fe20000010000 */
[----:B------:R-:W-:Y:S01]  /*8840*/  FADD.FTZ R20, R177, R152 ;  /* 0x00000098b1147221 */ /* 0x000fe20000010000 */
[C---:B-----5:R-:W-:Y:S02]  /*8850*/  F2FP.BF16.F32.PACK_AB R187, R156.reuse, R187 ;  /* 0x000000bb9cbb723e */ /* 0x060fe400000010ff */
[----:B------:R-:W-:Y:S01]  /*8860*/  FADD.FTZ R7, R156, R7 ;  /* 0x000000079c077221 */ /* 0x000fe20000010000 */
[----:B----4-:R-:W-:Y:S06]  /*8870*/  @P2 BRA `(.L_x_948) ;  /* 0xffffffe000e82947 */ /* 0x010fec000383ffff */
.L_x_939:
[----:B------:R-:W-:-:S13]  /*8880*/  ISETP.GE.AND P2, PT, R23, UR60, PT ;  /* 0x0000003c17007c0c */ /* 0x000fda000bf46270 */
[----:B------:R-:W-:Y:S05]  /*8890*/  @!P2 BRA `(.L_x_949) ;  /* 0x0000002400c8a947 */ /* 0x000fea0003800000 */
[----:B------:R-:W-:Y:S01]  /*88a0*/  MOV R216, R3 ;  /* 0x0000000300d87202 */ /* 0x000fe20000000f00 */
[----:B------:R-:W-:Y:S01]  /*88b0*/  IMAD.MOV.U32 R215, RZ, RZ, R4 ;  /* 0x000000ffffd77224 */ /* 0x000fe200078e0004 */
[----:B------:R-:W-:Y:S01]  /*88c0*/  UMOV UR39, UR46 ;  /* 0x0000002e00277c82 */ /* 0x000fe20008000000 */
[----:B------:R-:W-:Y:S01]  /*88d0*/  IMAD.IADD R214, R6, 0x1, R21 ;  /* 0x0000000106d67824 */ /* 0x000fe200078e0215 */
[----:B------:R-:W-:Y:S01]  /*88e0*/  UMOV UR7, UR36 ;  /* 0x0000002400077c82 */ /* 0x000fe20008000000 */
[----:B------:R-:W-:Y:S01]  /*88f0*/  ULDC UR40, c[0x0][0x9e4] ;  /* 0x0002790000287ab9 */ /* 0x000fe20000000800 */
[----:B------:R-:W-:Y:S01]  /*8900*/  ULDC UR41, c[0x0][0x9dc] ;  /* 0x0002770000297ab9 */ /* 0x000fe20000000800 */
[----:B------:R-:W-:-:S05]  /*8910*/  ULDC UR47, c[0x0][0x288] ;  /* 0x0000a200002f7ab9 */ /* 0x000fca0000000800 */
.L_x_966:
[----:B------:R-:W-:-:S04]  /*8920*/  UIADD3 UR36, UR7, 0x1, URZ ;  /* 0x0000000107247890 */ /* 0x000fc8000fffe03f */
[----:B------:R-:W-:-:S04]  /*8930*/  UISETP.NE.AND UP0, UPT, UR36, 0x2, UPT ;  /* 0x000000022400788c */ /* 0x000fc8000bf05270 */
[----:B------:R-:W-:Y:S02]  /*8940*/  USEL UR46, URZ, 0x1, UP0 ;  /* 0x000000013f2e7887 */ /* 0x000fe40008000000 */
[----:B------:R-:W-:Y:S02]  /*8950*/  USEL UR36, UR36, URZ, UP0 ;  /* 0x0000003f24247287 */ /* 0x000fe40008000000 */
[----:B------:R-:W-:Y:S01]  /*8960*/  ULOP3.LUT UR46, UR39, UR46, URZ, 0x3c, !UPT ;  /* 0x0000002e272e7292 */ /* 0x000fe2000f8e3c3f */
[----:B------:R-:W-:Y:S11]  /*8970*/  @!P0 BRA `(.L_x_950) ;  /* 0x0000000000048947 */ /* 0x000ff60003800000 */
[----:B------:R-:W-:Y:S01]  /*8980*/  BPT.TRAP 0x1 ;  /* 0x000000040000795c */ /* 0x000fe20000300000 */
.L_x_950:
[----:B------:R-:W-:Y:S01]  /*8990*/  ULEA UR6, UR36, UR38, 0x3 ;  /* 0x0000002624067291 */ /* 0x000fe2000f8e183f */
[----:B------:R-:W-:-:S05]  /*89a0*/  IMAD.U32 R3, RZ, RZ, UR46 ;  /* 0x0000002eff037e24 */ /* 0x000fca000f8e00ff */
[----:B------:R-:W-:-:S04]  /*89b0*/  SHF.L.U32 R3, R3, 0x1f, RZ ;  /* 0x0000001f03037819 */ /* 0x000fc800000006ff */
[----:B------:R1:W2:Y:S01]  /*89c0*/  SYNCS.PHASECHK.TRANS64.TRYWAIT P2, [UR6+0x30830], R3 ;  /* 0x03083003ff0075a7 */ /* 0x0002a20008040146 */
[----:B------:R-:W-:Y:S05]  /*89d0*/  @!P0 BRA `(.L_x_951) ;  /* 0x0000000000048947 */ /* 0x000fea0003800000 */
[----:B------:R-:W-:Y:S01]  /*89e0*/  BPT.TRAP 0x1 ;  /* 0x000000040000795c */ /* 0x000fe20000300000 */
.L_x_951:
[----:B--2---:R-:W-:Y:S05]  /*89f0*/  @P2 BRA `(.L_x_952) ;  /* 0x0000000000082947 */ /* 0x004fea0003800000 */
[----:B------:R-:W2:Y:S02]  /*8a00*/  SYNCS.PHASECHK.TRANS64.TRYWAIT P2, [UR6+0x30830], R3 ;  /* 0x03083003ff0075a7 */ /* 0x000ea40008040146 */
[----:B--2---:R-:W-:Y:S05]  /*8a10*/  @!P2 BRA `(.L_x_953) ;  /* 0x000000900004a947 */ /* 0x004fea0003800000 */
.L_x_952:
        /* <DEDUP_REMOVED lines=225> */
.L_x_954:
[----:B------:R-:W-:Y:S01]  /*9830*/  ULEA UR10, UR7, UR38, 0x3 ;  /* 0x00000026070a7291 */ /* 0x000fe2000f8e183f */
[----:B------:R-:W-:-:S05]  /*9840*/  IMAD.U32 R0, RZ, RZ, UR39 ;  /* 0x00000027ff007e24 */ /* 0x000fca000f8e00ff */
[----:B------:R-:W-:-:S04]  /*9850*/  SHF.L.U32 R0, R0, 0x1f, RZ ;  /* 0x0000001f00007819 */ /* 0x000fc800000006ff */
[----:B------:R3:W4:Y:S01]  /*9860*/  SYNCS.PHASECHK.TRANS64.TRYWAIT P2, [UR10+0x30850], R0 ;  /* 0x03085000ff0075a7 */ /* 0x000722000804014a */
[----:B------:R-:W-:Y:S05]  /*9870*/  @!P0 BRA `(.L_x_955) ;  /* 0x0000000000048947 */ /* 0x000fea0003800000 */
[----:B------:R-:W-:Y:S01]  /*9880*/  BPT.TRAP 0x1 ;  /* 0x000000040000795c */ /* 0x000fe20000300000 */
.L_x_955:
[----:B----4-:R-:W-:Y:S05]  /*9890*/  @P2 BRA `(.L_x_956) ;  /* 0x0000000000082947 */ /* 0x010fea0003800000 */
[----:B------:R-:W4:Y:S02]  /*98a0*/  SYNCS.PHASECHK.TRANS64.TRYWAIT P2, [UR10+0x30850], R0 ;  /* 0x03085000ff0075a7 */ /* 0x000f24000804014a */
[----:B----4-:R-:W-:Y:S05]  /*98b0*/  @!P2 BRA `(.L_x_957) ;  /* 0x000000800074a947 */ /* 0x010fea0003800000 */
.L_x_956:
[----:B------:R-:W-:Y:S01]  /*98c0*/  UIADD3 UR6, UR38, 0x400, URZ ;  /* 0x0000040026067890 */ /* 0x000fe2000fffe03f */
[----:B------:R-:W-:Y:S01]  /*98d0*/  WARPGROUP.ARRIVE ;  /* 0x00000000000079c5 */ /* 0x000fe20000000000 */
[----:B--2---:R-:W2:Y:S01]  /*98e0*/  LDC R4, c[0x0][0x2e0] ;  /* 0x0000b800ff047b82 */ /* 0x004ea20000000800 */
[----:B-1-3--:R-:W-:Y:S01]  /*98f0*/  IMAD.SHL.U32 R0, R23, 0x40, RZ ;  /* 0x0000004017007824 */ /* 0x00afe200078e00ff */
[----:B------:R-:W-:Y:S01]  /*9900*/  USHF.R.U32.HI UR6, URZ, 0x4, UR6 ;  /* 0x000000043f067899 */ /* 0x000fe20008011606 */
[----:B------:R-:W-:-:S03]  /*9910*/  IMAD.U32 R2, RZ, RZ, UR36 ;  /* 0x00000024ff027e24 */ /* 0x000fc6000f8e00ff */
[----:B------:R-:W-:Y:S01]  /*9920*/  ULOP3.LUT UR6, UR6, 0x3fff, URZ, 0xc0, !UPT ;  /* 0x00003fff06067892 */ /* 0x000fe2000f8ec03f */
[----:B------:R-:W-:Y:S02]  /*9930*/  IADD3 R3, -R0, 0x1, RZ ;  /* 0x0000000100037810 */ /* 0x000fe40007ffe1ff */
[----:B------:R-:W-:Y:S01]  /*9940*/  @!P1 LEA R2, R2, UR38, 0x3 ;  /* 0x0000002602029c11 */ /* 0x000fe2000f8e18ff */
[----:B------:R-:W-:-:S04]  /*9950*/  ULOP3.LUT UR6, UR6, 0x2000000, URZ, 0xfc, !UPT ;  /* 0x0200000006067892 */ /* 0x000fc8000f8efc3f */
[----:B------:R-:W-:Y:S01]  /*9960*/  ULEA UR11, UR7, UR6, 0xb ;  /* 0x00000006070b7291 */ /* 0x000fe2000f8e583f */
[----:B------:R-:W-:Y:S02]  /*9970*/  @!P1 VIADD R2, R2, 0x30840 ;  /* 0x0003084002029836 */ /* 0x000fe40000000000 */
[----:B------:R-:W-:-:S03]  /*9980*/  UMOV UR7, 0x40000040 ;  /* 0x4000004000077882 */ /* 0x000fc60000000000 */
[----:B------:R-:W-:Y:S01]  /*9990*/  @!P1 PRMT R2, RZ, 0x654, R2 ;  /* 0x00000654ff029816 */ /* 0x000fe20000000002 */
[----:B------:R-:W-:Y:S02]  /*99a0*/  UMOV UR6, UR11 ;  /* 0x0000000b00067c82 */ /* 0x000fe40008000000 */
[----:B------:R-:W-:Y:S01]  /*99b0*/  HGMMA.64x256x16.F32.BF16 R24, R196, gdesc[UR4].tnspB, R24, gsb0 ;  /* 0x43e00004c4187df0 */ /* 0x000fe20008001818 */
[----:B------:R-:W-:Y:S01]  /*99c0*/  UIADD3 UR6, UR11, 0x80, URZ ;  /* 0x000000800b067890 */ /* 0x000fe2000fffe03f */
[----:B--2---:R-:W-:Y:S01]  /*99d0*/  IMAD R3, R4, UR45, R3 ;  /* 0x0000002d04037c24 */ /* 0x004fe2000f8e0203 */
[----:B------:R-:W-:-:S03]  /*99e0*/  UMOV UR7, 0x40000040 ;  /* 0x4000004000077882 */ /* 0x000fc60000000000 */
[----:B------:R-:W-:-:S04]  /*99f0*/  VIADD R3, R3, -UR47 ;  /* 0x8000002f03037c36 */ /* 0x000fc80008000000 */
[----:B------:R-:W-:Y:S01]  /*9a00*/  IMAD R3, R22, -0x2, R3 ;  /* 0xfffffffe16037824 */ /* 0x000fe200078e0203 */
[----:B------:R-:W-:Y:S02]  /*9a10*/  WARPGROUP.DEPBAR.LE gsb0, 0x0 ;  /* 0x00008000000079c5 */ /* 0x000fe40000010000 */
[----:B------:R-:W-:-:S15]  /*9a20*/  WARPGROUP.ARRIVE ;  /* 0x00000000000079c5 */ /* 0x000fde0000000000 */
        /* <DEDUP_REMOVED lines=13> */
[----:B------:R-:W-:Y:S01]  /*9b00*/  ULOP3.LUT UR6, URZ, UR41, URZ, 0x33, !UPT ;  /* 0x000000293f067292 */ /* 0x000fe2000f8e333f */
[----:B------:R-:W-:-:S05]  /*9b10*/  ULDC UR7, c[0x0][0x9e0] ;  /* 0x0002780000077ab9 */ /* 0x000fca0000000800 */
[C---:B------:R-:W-:Y:S01]  /*9b20*/  VIADD R188, R3.reuse, UR6 ;  /* 0x0000000603bc7c36 */ /* 0x040fe20008000000 */
[----:B------:R-:W-:Y:S02]  /*9b30*/  WARPGROUP.DEPBAR.LE gsb0, 0x0 ;  /* 0x00008000000079c5 */ /* 0x000fe40000010000 */
[----:B------:R-:W-:Y:S01]  /*9b40*/  IADD3 R186, R3, UR7, RZ ;  /* 0x0000000703ba7c10 */ /* 0x000fe2000fffe0ff */
[----:B------:R1:W-:Y:S01]  /*9b50*/  @!P1 SYNCS.ARRIVE.TRANS64.RED.A1T0 RZ, [R2+URZ], RZ ;  /* 0x000000ff02ff99a7 */ /* 0x0003e2000810043f */
[----:B------:R-:W-:-:S03]  /*9b60*/  IMAD.IADD R185, R6, 0x1, R188 ;  /* 0x0000000106b97824 */ /* 0x000fc600078e02bc */
[----:B------:R-:W-:Y:S01]  /*9b70*/  IMAD.IADD R4, R6, 0x1, R186 ;  /* 0x0000000106047824 */ /* 0x000fe200078e02ba */
[----:B------:R-:W-:Y:S06]  /*9b80*/  @!P6 BRA `(.L_x_958) ;  /* 0x00000000005ce947 */ /* 0x000fec0003800000 */
[----:B------:R-:W-:Y:S01]  /*9b90*/  ISETP.GT.AND P2, PT, R214, -0x1, PT ;  /* 0xffffffffd600780c */ /* 0x000fe20003f44270 */
[----:B------:R-:W-:-:S12]  /*9ba0*/  BSSY B0, `(.L_x_959) ;  /* 0x0000011000007945 */ /* 0x000fd80003800000 */
[----:B------:R-:W-:Y:S05]  /*9bb0*/  @P2 BRA `(.L_x_960) ;  /* 0x0000000000202947 */ /* 0x000fea0003800000 */
[----:B------:R-:W-:Y:S01]  /*9bc0*/  IMAD.U32 R184, RZ, RZ, UR40 ;  /* 0x00000028ffb87e24 */ /* 0x000fe2000f8e00ff */
[----:B------:R-:W-:-:S04]  /*9bd0*/  LOP3.LUT R187, RZ, R214, RZ, 0x33, !PT ;  /* 0x000000d6ffbb7212 */ /* 0x000fc800078e33ff */
[----:B------:R-:W-:-:S13]  /*9be0*/  ISETP.NE.AND P2, PT, R184, 0x1, PT ;  /* 0x00000001b800780c */ /* 0x000fda0003f45270 */
[----:B-1----:R-:W1:Y:S02]  /*9bf0*/  @P2 LDC.64 R2, c[0x0][0x9e8] ;  /* 0x00027a00ff022b82 */ /* 0x002e640000000a00 */
[----:B-1----:R-:W-:-:S05]  /*9c00*/  @P2 IMAD.HI.U32 R2, R187, R2, RZ ;  /* 0x00000002bb022227 */ /* 0x002fca00078e00ff */
[----:B------:R-:W-:-:S04]  /*9c10*/  @P2 SHF.R.U32.HI R187, RZ, R3, R2 ;  /* 0x00000003ffbb2219 */ /* 0x000fc80000011602 */
[----:B------:R-:W-:Y:S01]  /*9c20*/  LOP3.LUT R187, RZ, R187, RZ, 0x33, !PT ;  /* 0x000000bbffbb7212 */ /* 0x000fe200078e33ff */
[----:B------:R-:W-:Y:S06]  /*9c30*/  BRA `(.L_x_961) ;  /* 0x00000000001c7947 */ /* 0x000fec0003800000 */
.L_x_960:
[----:B------:R-:W-:-:S05]  /*9c40*/  IMAD.U32 R184, RZ, RZ, UR40 ;  /* 0x00000028ffb87e24 */ /* 0x000fca000f8e00ff */
[----:B------:R-:W-:-:S13]  /*9c50*/  ISETP.NE.AND P2, PT, R184, 0x1, PT ;  /* 0x00000001b800780c */ /* 0x000fda0003f45270 */
[----:B-1----:R-:W1:Y:S01]  /*9c60*/  @P2 LDC.64 R2, c[0x0][0x9e8] ;  /* 0x00027a00ff022b82 */ /* 0x002e620000000a00 */
[----:B------:R-:W-:-:S04]  /*9c70*/  @P2 IMAD.IADD R187, R6, 0x1, R21 ;  /* 0x0000000106bb2824 */ /* 0x000fc800078e0215 */
[----:B-1----:R-:W-:-:S04]  /*9c80*/  @P2 IMAD.HI.U32 R2, R187, R2, RZ ;  /* 0x00000002bb022227 */ /* 0x002fc800078e00ff */
[----:B------:R-:W-:Y:S01]  /*9c90*/  IMAD.MOV.U32 R187, RZ, RZ, R214 ;  /* 0x000000ffffbb7224 */ /* 0x000fe200078e00d6 */
[----:B------:R-:W-:-:S07]  /*9ca0*/  @P2 SHF.R.U32.HI R187, RZ, R3, R2 ;  /* 0x00000003ffbb2219 */ /* 0x000fce0000011602 */
.L_x_961:
[----:B------:R-:W-:Y:S05]  /*9cb0*/  BSYNC B0 ;  /* 0x0000000000007941 */ /* 0x000fea0003800000 */
.L_x_959:
[----:B------:R-:W-:-:S04]  /*9cc0*/  IMAD R3, R187, R184, -R0 ;  /* 0x000000b8bb037224 */ /* 0x000fc800078e0a00 */
[----:B------:R-:W-:-:S05]  /*9cd0*/  IMAD R3, R22, -0x2, R3 ;  /* 0xfffffffe16037824 */ /* 0x000fca00078e0203 */
[----:B------:R-:W-:Y:S02]  /*9ce0*/  VIADDMNMX R4, R3, R184, R4, PT ;  /* 0x000000b803047246 */ /* 0x000fe40003800104 */
[----:B------:R-:W-:-:S07]  /*9cf0*/  VIMNMX R185, R185, R3, !PT ;  /* 0x00000003b9b97248 */ /* 0x000fce0007fe0100 */
.L_x_958:
[----:B------:R-:W-:-:S04]  /*9d00*/  ISETP.GT.AND P2, PT, R23, -0x1, PT ;  /* 0xffffffff1700780c */ /* 0x000fc80003f44270 */
[C---:B------:R-:W-:Y:S02]  /*9d10*/  ISETP.GT.AND P3, PT, R185.reuse, RZ, P2 ;  /* 0x000000ffb900720c */ /* 0x040fe40001764270 */
[C---:B------:R-:W-:Y:S02]  /*9d20*/  ISETP.GT.AND P5, PT, R185.reuse, 0x1, P2 ;  /* 0x00000001b900780c */ /* 0x040fe400017a4270 */
[----:B------:R-:W-:Y:S02]  /*9d30*/  ISETP.LT.OR P4, PT, R4, 0x1, P3 ;  /* 0x000000010400780c */ /* 0x000fe40001f81670 */
[C---:B------:R-:W-:Y:S02]  /*9d40*/  ISETP.GT.AND P3, PT, R185.reuse, 0x8, P2 ;  /* 0x00000008b900780c */ /* 0x040fe40001764270 */
[----:B------:R-:W-:Y:S02]  /*9d50*/  FSEL R184, R152, -INF , !P4 ;  /* 0xff80000098b87808 */ /* 0x000fe40006000000 */
[----:B------:R-:W-:-:S02]  /*9d60*/  ISETP.GT.AND P4, PT, R185, 0x9, P2 ;  /* 0x00000009b900780c */ /* 0x000fc40001784270 */
[C---:B------:R-:W-:Y:S02]  /*9d70*/  ISETP.LT.OR P5, PT, R4.reuse, 0x2, P5 ;  /* 0x000000020400780c */ /* 0x040fe40002fa1670 */
[C---:B------:R-:W-:Y:S02]  /*9d80*/  ISETP.LT.OR P3, PT, R4.reuse, 0x9, P3 ;  /* 0x000000090400780c */ /* 0x040fe40001f61670 */
[----:B------:R-:W-:Y:S02]  /*9d90*/  ISETP.LT.OR P4, PT, R4, 0xa, P4 ;  /* 0x0000000a0400780c */ /* 0x000fe40002781670 */
[----:B------:R-:W-:Y:S02]  /*9da0*/  FSEL R152, R153, -INF , !P5 ;  /* 0xff80000099987808 */ /* 0x000fe40006800000 */
[----:B------:R-:W-:Y:S02]  /*9db0*/  FSEL R156, R156, -INF , !P3 ;  /* 0xff8000009c9c7808 */ /* 0x000fe40005800000 */
[----:B------:R-:W-:-:S02]  /*9dc0*/  FSEL R157, R157, -INF , !P4 ;  /* 0xff8000009d9d7808 */ /* 0x000fc40006000000 */
[C---:B------:R-:W-:Y:S02]  /*9dd0*/  ISETP.GT.AND P5, PT, R185.reuse, 0x10, P2 ;  /* 0x00000010b900780c */ /* 0x040fe400017a4270 */
[C---:B------:R-:W-:Y:S02]  /*9de0*/  ISETP.GT.AND P3, PT, R185.reuse, 0x11, P2 ;  /* 0x00000011b900780c */ /* 0x040fe40001764270 */
[----:B------:R-:W-:Y:S02]  /*9df0*/  ISETP.GT.AND P4, PT, R185, 0x18, P2 ;  /* 0x00000018b900780c */ /* 0x000fe40001784270 */
[C---:B------:R-:W-:Y:S02]  /*9e00*/  ISETP.LT.OR P5, PT, R4.reuse, 0x11, P5 ;  /* 0x000000110400780c */ /* 0x040fe40002fa1670 */
[C---:B------:R-:W-:Y:S02]  /*9e10*/  ISETP.LT.OR P3, PT, R4.reuse, 0x12, P3 ;  /* 0x000000120400780c */ /* 0x040fe40001f61670 */
[----:B------:R-:W-:-:S02]  /*9e20*/  ISETP.LT.OR P4, PT, R4, 0x19, P4 ;  /* 0x000000190400780c */ /* 0x000fc40002781670 */
[----:B------:R-:W-:Y:S02]  /*9e30*/  FSEL R160, R160, -INF , !P5 ;  /* 0xff800000a0a07808 */ /* 0x000fe40006800000 */
[----:B------:R-:W-:Y:S02]  /*9e40*/  FSEL R161, R161, -INF , !P3 ;  /* 0xff800000a1a17808 */ /* 0x000fe40005800000 */
[----:B------:R-:W-:Y:S02]  /*9e50*/  FSEL R164, R164, -INF , !P4 ;  /* 0xff800000a4a47808 */ /* 0x000fe40006000000 */
[C---:B------:R-:W-:Y:S02]  /*9e60*/  ISETP.GT.AND P5, PT, R185.reuse, 0x19, P2 ;  /* 0x00000019b900780c */ /* 0x040fe400017a4270 */
[C---:B------:R-:W-:Y:S02]  /*9e70*/  ISETP.GT.AND P3, PT, R185.reuse, 0x20, P2 ;  /* 0x00000020b900780c */ /* 0x040fe40001764270 */
        /* <DEDUP_REMOVED lines=18> */
[----:B------:R-:W-:Y:S01]  /*9fa0*/  ISETP.GT.AND P4, PT, R185, 0x39, P2 ;  /* 0x00000039b900780c */ /* 0x000fe20001784270 */
[----:B------:R-:W-:Y:S01]  /*9fb0*/  IMAD.IADD R185, R5, 0x1, R186 ;  /* 0x0000000105b97824 */ /* 0x000fe200078e02ba */
[----:B------:R-:W-:-:S02]  /*9fc0*/  ISETP.LT.OR P5, PT, R4, 0x32, P5 ;  /* 0x000000320400780c */ /* 0x000fc40002fa1670 */
[C---:B------:R-:W-:Y:S02]  /*9fd0*/  ISETP.LT.OR P3, PT, R4.reuse, 0x39, P3 ;  /* 0x000000390400780c */ /* 0x040fe40001f61670 */
[----:B------:R-:W-:Y:S02]  /*9fe0*/  ISETP.LT.OR P4, PT, R4, 0x3a, P4 ;  /* 0x0000003a0400780c */ /* 0x000fe40002781670 */
[----:B------:R-:W-:Y:S02]  /*9ff0*/  IADD3 R186, R5, R188, RZ ;  /* 0x000000bc05ba7210 */ /* 0x000fe40007ffe0ff */
[----:B------:R-:W-:Y:S02]  /*a000*/  FSEL R177, R177, -INF , !P5 ;  /* 0xff800000b1b17808 */ /* 0x000fe40006800000 */
[----:B------:R-:W-:Y:S02]  /*a010*/  FSEL R180, R180, -INF , !P3 ;  /* 0xff800000b4b47808 */ /* 0x000fe40005800000 */
[----:B------:R-:W-:Y:S01]  /*a020*/  FSEL R181, R181, -INF , !P4 ;  /* 0xff800000b5b57808 */ /* 0x000fe20006000000 */
[----:B------:R-:W-:Y:S06]  /*a030*/  @!P6 BRA `(.L_x_962) ;  /* 0x000000000058e947 */ /* 0x000fec0003800000 */
[----:B------:R-:W-:Y:S01]  /*a040*/  IMAD.IADD R153, R5, 0x1, R21 ;  /* 0x0000000105997824 */ /* 0x000fe200078e0215 */
[----:B------:R-:W-:Y:S04]  /*a050*/  BSSY B0, `(.L_x_963) ;  /* 0x0000010000007945 */ /* 0x000fe80003800000 */
[----:B------:R-:W-:-:S13]  /*a060*/  ISETP.GT.AND P3, PT, R153, -0x1, PT ;  /* 0xffffffff9900780c */ /* 0x000fda0003f64270 */
        /* <DEDUP_REMOVED lines=9> */
.L_x_964:
[----:B------:R-:W-:-:S05]  /*a100*/  IMAD.U32 R4, RZ, RZ, UR40 ;  /* 0x00000028ff047e24 */ /* 0x000fca000f8e00ff */
[----:B------:R-:W-:-:S13]  /*a110*/  ISETP.NE.AND P3, PT, R4, 0x1, PT ;  /* 0x000000010400780c */ /* 0x000fda0003f65270 */
[----:B-1----:R-:W1:Y:S02]  /*a120*/  @P3 LDC.64 R2, c[0x0][0x9e8] ;  /* 0x00027a00ff023b82 */ /* 0x002e640000000a00 */
[----:B-1----:R-:W-:-:S05]  /*a130*/  @P3 IMAD.HI.U32 R2, R153, R2, RZ ;  /* 0x0000000299023227 */ /* 0x002fca00078e00ff */
[----:B------:R-:W-:-:S07]  /*a140*/  @P3 SHF.R.U32.HI R153, RZ, R3, R2 ;  /* 0x00000003ff993219 */ /* 0x000fce0000011602 */
.L_x_965:
[----:B------:R-:W-:Y:S05]  /*a150*/  BSYNC B0 ;  /* 0x0000000000007941 */ /* 0x000fea0003800000 */
.L_x_963:
[----:B------:R-:W-:-:S04]  /*a160*/  IMAD R153, R153, R4, -R0 ;  /* 0x0000000499997224 */ /* 0x000fc800078e0a00 */
[----:B------:R-:W-:-:S05]  /*a170*/  IMAD R153, R22, -0x2, R153 ;  /* 0xfffffffe16997824 */ /* 0x000fca00078e0299 */
[----:B------:R-:W-:Y:S02]  /*a180*/  VIADDMNMX R185, R153, R4, R185, PT ;  /* 0x0000000499b97246 */ /* 0x000fe400038001b9 */
[----:B------:R-:W-:-:S07]  /*a190*/  VIMNMX R186, R186, R153, !PT ;  /* 0x00000099baba7248 */ /* 0x000fce0007fe0100 */
.L_x_962:
[----:B------:R-:W-:Y:S01]  /*a1a0*/  FMNMX.FTZ R3, R184, R215, !PT ;  /* 0x000000d7b8037209 */ /* 0x000fe20007810000 */
[----:B------:R-:W-:Y:S01]  /*a1b0*/  ULDC UR6, c[0x0][0x988] ;  /* 0x0002620000067ab9 */ /* 0x000fe20000000800 */
[----:B------:R-:W-:Y:S01]  /*a1c0*/  ISETP.GT.AND P3, PT, R186, 0x1, P2 ;  /* 0x00000001ba00780c */ /* 0x000fe20001764270 */
[----:B------:R-:W-:Y:S01]  /*a1d0*/  UMOV UR39, UR46 ;  /* 0x0000002e00277c82 */ /* 0x000fe20008000000 */
[----:B------:R-:W-:Y:S01]  /*a1e0*/  FMNMX.FTZ R3, R152, R3, !PT ;  /* 0x0000000398037209 */ /* 0x000fe20007810000 */
[----:B------:R-:W-:Y:S01]  /*a1f0*/  UMOV UR7, UR36 ;  /* 0x0000002400077c82 */ /* 0x000fe20008000000 */
[----:B------:R-:W-:Y:S02]  /*a200*/  ISETP.LT.OR P3, PT, R185, 0x2, P3 ;  /* 0x00000002b900780c */ /* 0x000fe40001f61670 */
[----:B------:R-:W-:Y:S02]  /*a210*/  FMNMX.FTZ R0, R156, R3, !PT ;  /* 0x000000039c007209 */ /* 0x000fe40007810000 */
[----:B------:R-:W-:-:S02]  /*a220*/  FSEL R155, R155, -INF , !P3 ;  /* 0xff8000009b9b7808 */ /* 0x000fc40005800000 */
[----:B------:R-:W-:Y:S02]  /*a230*/  FMNMX.FTZ R3, R157, R0, !PT ;  /* 0x000000009d037209 */ /* 0x000fe40007810000 */
[----:B------:R-:W-:Y:S02]  /*a240*/  ISETP.GT.AND P3, PT, R186, RZ, P2 ;  /* 0x000000ffba00720c */ /* 0x000fe40001764270 */
[----:B------:R-:W-:Y:S02]  /*a250*/  FMNMX.FTZ R0, R160, R3, !PT ;  /* 0x00000003a0007209 */ /* 0x000fe40007810000 */
[----:B------:R-:W-:Y:S02]  /*a260*/  ISETP.LT.OR P3, PT, R185, 0x1, P3 ;  /* 0x00000001b900780c */ /* 0x000fe40001f61670 */
[----:B------:R-:W-:Y:S02]  /*a270*/  FMNMX.FTZ R3, R161, R0, !PT ;  /* 0x00000000a1037209 */ /* 0x000fe40007810000 */
[----:B------:R-:W-:-:S02]  /*a280*/  ISETP.GT.AND P4, PT, R186, 0x8, P2 ;  /* 0x00000008ba00780c */ /* 0x000fc40001784270 */
[----:B------:R-:W-:Y:S02]  /*a290*/  FMNMX.FTZ R0, R164, R3, !PT ;  /* 0x00000003a4007209 */ /* 0x000fe40007810000 */
[----:B------:R-:W-:Y:S02]  /*a2a0*/  FSEL R187, R154, -INF , !P3 ;  /* 0xff8000009abb7808 */ /* 0x000fe40005800000 */
        /* <DEDUP_REMOVED lines=18> */
[C---:B------:R-:W-:Y:S01]  /*a3d0*/  ISETP.GT.AND P3, PT, R186.reuse, 0x18, P2 ;  /* 0x00000018ba00780c */ /* 0x040fe20001764270 */
[----:B------:R-:W2:Y:S01]  /*a3e0*/  SHFL.BFLY PT, R3, R0, 0x2, 0x1f ;  /* 0x0c401f0000037f89 */ /* 0x000ea200000e0000 */
[C---:B------:R-:W-:Y:S02]  /*a3f0*/  ISETP.LT.OR P5, PT, R185.reuse, 0x12, P5 ;  /* 0x00000012b900780c */ /* 0x040fe40002fa1670 */
[----:B------:R-:W-:Y:S02]  /*a400*/  ISETP.GT.AND P4, PT, R186, 0x19, P2 ;  /* 0x00000019ba00780c */ /* 0x000fe40001784270 */
[----:B------:R-:W-:-:S02]  /*a410*/  ISETP.LT.OR P3, PT, R185, 0x19, P3 ;  /* 0x00000019b900780c */ /* 0x000fc40001f61670 */
[----:B------:R-:W-:Y:S02]  /*a420*/  FSEL R163, R163, -INF , !P5 ;  /* 0xff800000a3a37808 */ /* 0x000fe40006800000 */
[----:B------:R-:W-:Y:S02]  /*a430*/  ISETP.GT.AND P5, PT, R186, 0x20, P2 ;  /* 0x00000020ba00780c */ /* 0x000fe400017a4270 */
[C---:B------:R-:W-:Y:S02]  /*a440*/  ISETP.LT.OR P4, PT, R185.reuse, 0x1a, P4 ;  /* 0x0000001ab900780c */ /* 0x040fe40002781670 */
[----:B------:R-:W-:Y:S02]  /*a450*/  FSEL R166, R166, -INF , !P3 ;  /* 0xff800000a6a67808 */ /* 0x000fe40005800000 */
[----:B------:R-:W-:Y:S02]  /*a460*/  ISETP.GT.AND P3, PT, R186, 0x21, P2 ;  /* 0x00000021ba00780c */ /* 0x000fe40001764270 */
[----:B------:R-:W-:-:S02]  /*a470*/  ISETP.LT.OR P5, PT, R185, 0x21, P5 ;  /* 0x00000021b900780c */ /* 0x000fc40002fa1670 */
[----:B------:R-:W-:Y:S02]  /*a480*/  FSEL R167, R167, -INF , !P4 ;  /* 0xff800000a7a77808 */ /* 0x000fe40006000000 */
[----:B------:R-:W-:Y:S02]  /*a490*/  ISETP.GT.AND P4, PT, R186, 0x28, P2 ;  /* 0x00000028ba00780c */ /* 0x000fe40001784270 */
[----:B------:R-:W-:Y:S02]  /*a4a0*/  ISETP.LT.OR P3, PT, R185, 0x22, P3 ;  /* 0x00000022b900780c */ /* 0x000fe40001f61670 */
[----:B--2---:R-:W-:Y:S02]  /*a4b0*/  FMNMX.FTZ R3, R0, R3, !PT ;  /* 0x0000000300037209 */ /* 0x004fe40007810000 */
[----:B------:R-:W-:Y:S02]  /*a4c0*/  FMNMX.FTZ R0, R187, R216, !PT ;  /* 0x000000d8bb007209 */ /* 0x000fe40007810000 */
[----:B------:R-:W-:Y:S01]  /*a4d0*/  FSEL R170, R170, -INF , !P5 ;  /* 0xff800000aaaa7808 */ /* 0x000fe20006800000 */
[----:B------:R-:W2:Y:S01]  /*a4e0*/  SHFL.BFLY PT, R4, R3, 0x1, 0x1f ;  /* 0x0c201f0003047f89 */ /* 0x000ea200000e0000 */
[----:B------:R-:W-:-:S02]  /*a4f0*/  ISETP.LT.OR P4, PT, R185, 0x29, P4 ;  /* 0x00000029b900780c */ /* 0x000fc40002781670 */
[----:B------:R-:W-:Y:S02]  /*a500*/  FSEL R171, R171, -INF , !P3 ;  /* 0xff800000abab7808 */ /* 0x000fe40005800000 */
[----:B------:R-:W-:Y:S02]  /*a510*/  ISETP.GT.AND P3, PT, R186, 0x29, P2 ;  /* 0x00000029ba00780c */ /* 0x000fe40001764270 */
[----:B------:R-:W-:Y:S02]  /*a520*/  FSEL R174, R174, -INF , !P4 ;  /* 0xff800000aeae7808 */ /* 0x000fe40006000000 */
[----:B------:R-:W-:Y:S02]  /*a530*/  ISETP.GT.AND P4, PT, R186, 0x30, P2 ;  /* 0x00000030ba00780c */ /* 0x000fe40001784270 */
[C---:B------:R-:W-:Y:S02]  /*a540*/  ISETP.LT.OR P3, PT, R185.reuse, 0x2a, P3 ;  /* 0x0000002ab900780c */ /* 0x040fe40001f61670 */
[----:B------:R-:W-:-:S02]  /*a550*/  ISETP.LT.OR P4, PT, R185, 0x31, P4 ;  /* 0x00000031b900780c */ /* 0x000fc40002781670 */
[----:B------:R-:W-:Y:S02]  /*a560*/  FSEL R175, R175, -INF , !P3 ;  /* 0xff800000afaf7808 */ /* 0x000fe40005800000 */
[----:B------:R-:W-:Y:S02]  /*a570*/  ISETP.GT.AND P3, PT, R186, 0x31, P2 ;  /* 0x00000031ba00780c */ /* 0x000fe40001764270 */
[----:B------:R-:W-:Y:S02]  /*a580*/  FSEL R178, R178, -INF , !P4 ;  /* 0xff800000b2b27808 */ /* 0x000fe40006000000 */
[----:B------:R-:W-:Y:S02]  /*a590*/  ISETP.GT.AND P4, PT, R186, 0x38, P2 ;  /* 0x00000038ba00780c */ /* 0x000fe40001784270 */
[----:B------:R-:W-:Y:S02]  /*a5a0*/  ISETP.LT.OR P3, PT, R185, 0x32, P3 ;  /* 0x00000032b900780c */ /* 0x000fe40001f61670 */
[----:B--2---:R-:W-:-:S02]  /*a5b0*/  FMNMX.FTZ R4, R3, R4, !PT ;  /* 0x0000000403047209 */ /* 0x004fc40007810000 */
[----:B------:R-:W-:Y:S02]  /*a5c0*/  FMNMX.FTZ R3, R155, R0, !PT ;  /* 0x000000009b037209 */ /* 0x000fe40007810000 */
[----:B------:R-:W-:Y:S02]  /*a5d0*/  ISETP.GT.AND P2, PT, R186, 0x39, P2 ;  /* 0x00000039ba00780c */ /* 0x000fe40001744270 */
[----:B------:R-:W-:Y:S02]  /*a5e0*/  FMNMX.FTZ R0, R158, R3, !PT ;  /* 0x000000039e007209 */ /* 0x000fe40007810000 */
[----:B------:R-:W-:Y:S02]  /*a5f0*/  ISETP.LT.OR P4, PT, R185, 0x39, P4 ;  /* 0x00000039b900780c */ /* 0x000fe40002781670 */
[----:B------:R-:W-:Y:S02]  /*a600*/  FMNMX.FTZ R3, R159, R0, !PT ;  /* 0x000000009f037209 */ /* 0x000fe40007810000 */
[----:B------:R-:W-:-:S02]  /*a610*/  FSEL R179, R179, -INF , !P3 ;  /* 0xff800000b3b37808 */ /* 0x000fc40005800000 */
[----:B------:R-:W-:Y:S01]  /*a620*/  FMNMX.FTZ R0, R162, R3, !PT ;  /* 0x00000003a2007209 */ /* 0x000fe20007810000 */
[----:B------:R-:W-:Y:S01]  /*a630*/  FMUL.FTZ R3, R4, UR6 ;  /* 0x0000000604037c20 */ /* 0x000fe20008410000 */
[----:B------:R-:W-:Y:S02]  /*a640*/  ISETP.LT.OR P2, PT, R185, 0x3a, P2 ;  /* 0x0000003ab900780c */ /* 0x000fe40001741670 */
[----:B------:R-:W-:Y:S02]  /*a650*/  FMNMX.FTZ R153, R163, R0, !PT ;  /* 0x00000000a3997209 */ /* 0x000fe40007810000 */
[----:B------:R-:W-:Y:S02]  /*a660*/  FSEL R182, R182, -INF , !P4 ;  /* 0xff800000b6b67808 */ /* 0x000fe40006000000 */
[----:B------:R-:W-:Y:S02]  /*a670*/  FMNMX.FTZ R0, R166, R153, !PT ;  /* 0x00000099a6007209 */ /* 0x000fe40007810000 */
[----:B------:R-:W-:-:S02]  /*a680*/  FSEL R183, R183, -INF , !P2 ;  /* 0xff800000b7b77808 */ /* 0x000fc40005000000 */
[----:B------:R-:W-:Y:S02]  /*a690*/  FMNMX.FTZ R189, R167, R0, !PT ;  /* 0x00000000a7bd7209 */ /* 0x000fe40007810000 */
[----:B------:R-:W-:Y:S02]  /*a6a0*/  FSETP.NEU.FTZ.AND P5, PT, R4, -INF , PT ;  /* 0xff8000000400780b */ /* 0x000fe40003fbd000 */
[----:B------:R-:W-:Y:S02]  /*a6b0*/  FMNMX.FTZ R0, R170, R189, !PT ;  /* 0x000000bdaa007209 */ /* 0x000fe40007810000 */
[----:B------:R-:W-:Y:S02]  /*a6c0*/  FSEL R3, R3, RZ, P5 ;  /* 0x000000ff03037208 */ /* 0x000fe40002800000 */
[----:B------:R-:W-:Y:S02]  /*a6d0*/  FMNMX.FTZ R189, R171, R0, !PT ;  /* 0x00000000abbd7209 */ /* 0x000fe40007810000 */
[----:B-1----:R-:W-:Y:S01]  /*a6e0*/  FSEL R2, R4, RZ, P5 ;  /* 0x000000ff04027208 */ /* 0x002fe20002800000 */
        /* <DEDUP_REMOVED lines=20> */
[----:B------:R-:W-:Y:S01]  /*a830*/  FFMA.FTZ R181, R181, UR6, -R3 ;  /* 0x00000006b5b57c23 */ /* 0x000fe20008010803 */
[----:B------:R-:W-:Y:S01]  /*a840*/  FMNMX.FTZ R0, R183, R0, !PT ;  /* 0x00000000b7007209 */ /* 0x000fe20007810000 */
[----:B------:R-:W-:Y:S01]  /*a850*/  FADD.FTZ R2, -R2, R215 ;  /* 0x000000d702027221 */ /* 0x000fe20000010100 */
[----:B------:R-:W-:Y:S01]  /*a860*/  MUFU.EX2 R153, R153 ;  /* 0x0000009900997308 */ /* 0x000fe20000000800 */
[----:B------:R-:W-:-:S02]  /*a870*/  IMAD.MOV.U32 R215, RZ, RZ, R4 ;  /* 0x000000ffffd77224 */ /* 0x000fc400078e0004 */
[----:B------:R-:W1:Y:S01]  /*a880*/  SHFL.BFLY PT, R185, R0, 0x2, 0x1f ;  /* 0x0c401f0000b97f89 */ /* 0x000e6200000e0000 */
[----:B------:R-:W-:-:S04]  /*a890*/  FMUL.FTZ R2, R2, UR6 ;  /* 0x0000000602027c20 */ /* 0x000fc80008410000 */
[----:B------:R-:W-:Y:S08]  /*a8a0*/  MUFU.EX2 R196, R196 ;  /* 0x000000c400c47308 */ /* 0x000ff00000000800 */
[----:B------:R-:W-:Y:S08]  /*a8b0*/  MUFU.EX2 R198, R198 ;  /* 0x000000c600c67308 */ /* 0x000ff00000000800 */
[----:B------:R-:W-:Y:S01]  /*a8c0*/  MUFU.EX2 R157, R157 ;  /* 0x0000009d009d7308 */ /* 0x000fe20000000800 */
[----:B-1----:R-:W-:-:S05]  /*a8d0*/  FMNMX.FTZ R185, R0, R185, !PT ;  /* 0x000000b900b97209 */ /* 0x002fca0007810000 */
[----:B------:R-:W1:Y:S02]  /*a8e0*/  SHFL.BFLY PT, R0, R185, 0x1, 0x1f ;  /* 0x0c201f00b9007f89 */ /* 0x000e6400000e0000 */
[----:B------:R-:W-:Y:S08]  /*a8f0*/  MUFU.EX2 R192, R192 ;  /* 0x000000c000c07308 */ /* 0x000ff00000000800 */
[----:B------:R-:W-:Y:S08]  /*a900*/  MUFU.EX2 R161, R161 ;  /* 0x000000a100a17308 */ /* 0x000ff00000000800 */
[----:B------:R-:W-:Y:S01]  /*a910*/  MUFU.EX2 R194, R194 ;  /* 0x000000c200c27308 */ /* 0x000fe20000000800 */
[----:B-1----:R-:W-:-:S07]  /*a920*/  FMNMX.FTZ R3, R185, R0, !PT ;  /* 0x00000000b9037209 */ /* 0x002fce0007810000 */
[----:B------:R-:W-:Y:S01]  /*a930*/  MUFU.EX2 R165, R165 ;  /* 0x000000a500a57308 */ /* 0x000fe20000000800 */
[C---:B------:R-:W-:Y:S01]  /*a940*/  FSETP.NEU.FTZ.AND P2, PT, R3.reuse, -INF , PT ;  /* 0xff8000000300780b */ /* 0x040fe20003f5d000 */
[----:B------:R-:W-:-:S06]  /*a950*/  FMUL.FTZ R156, R3, UR6 ;  /* 0x00000006039c7c20 */ /* 0x000fcc0008410000 */
[----:B------:R-:W1:Y:S01]  /*a960*/  MUFU.EX2 R0, R2 ;  /* 0x0000000200007308 */ /* 0x000e620000000800 */
[----:B------:R-:W-:-:S05]  /*a970*/  FSEL R156, R156, RZ, P2 ;  /* 0x000000ff9c9c7208 */ /* 0x000fca0001000000 */
[--C-:B------:R-:W-:Y:S01]  /*a980*/  FFMA.FTZ R152, R155, UR6, -R156.reuse ;  /* 0x000000069b987c23 */ /* 0x100fe2000801089c */
[----:B------:R-:W-:Y:S01]  /*a990*/  FSEL R155, R3, RZ, P2 ;  /* 0x000000ff039b7208 */ /* 0x000fe20001000000 */
[--C-:B------:R-:W-:Y:S01]  /*a9a0*/  FFMA.FTZ R197, R187, UR6, -R156.reuse ;  /* 0x00000006bbc57c23 */ /* 0x100fe2000801089c */
[--C-:B------:R-:W-:Y:S01]  /*a9b0*/  FFMA.FTZ R199, R158, UR6, -R156.reuse ;  /* 0x000000069ec77c23 */ /* 0x100fe2000801089c */
[--C-:B------:R-:W-:Y:S01]  /*a9c0*/  FFMA.FTZ R154, R159, UR6, -R156.reuse ;  /* 0x000000069f9a7c23 */ /* 0x100fe2000801089c */
[----:B------:R-:W-:Y:S01]  /*a9d0*/  FFMA.FTZ R193, R162, UR6, -R156 ;  /* 0x00000006a2c17c23 */ /* 0x000fe2000801089c */
[----:B------:R-:W-:Y:S01]  /*a9e0*/  FADD.FTZ R155, -R155, R216 ;  /* 0x000000d89b9b7221 */ /* 0x000fe20000010100 */
[----:B------:R-:W-:Y:S01]  /*a9f0*/  MUFU.EX2 R152, R152 ;  /* 0x0000009800987308 */ /* 0x000fe20000000800 */
[--C-:B------:R-:W-:Y:S01]  /*aa00*/  FFMA.FTZ R158, R163, UR6, -R156.reuse ;  /* 0x00000006a39e7c23 */ /* 0x100fe2000801089c */
[--C-:B------:R-:W-:Y:S01]  /*aa10*/  FFMA.FTZ R195, R166, UR6, -R156.reuse ;  /* 0x00000006a6c37c23 */ /* 0x100fe2000801089c */
[----:B------:R-:W-:Y:S01]  /*aa20*/  FMUL.FTZ R155, R155, UR6 ;  /* 0x000000069b9b7c20 */ /* 0x000fe20008410000 */
[----:B-1----:R-:W-:Y:S01]  /*aa30*/  FFMA.FTZ R159, R0, R20, R153 ;  /* 0x00000014009f7223 */ /* 0x002fe20000010099 */
[--C-:B------:R-:W-:Y:S01]  /*aa40*/  FFMA.FTZ R160, R167, UR6, -R156.reuse ;  /* 0x00000006a7a07c23 */ /* 0x100fe2000801089c */
[--C-:B------:R-:W-:Y:S01]  /*aa50*/  FFMA.FTZ R189, R170, UR6, -R156.reuse ;  /* 0x00000006aabd7c23 */ /* 0x100fe2000801089c */
[--C-:B------:R-:W-:Y:S01]  /*aa60*/  FFMA.FTZ R162, R171, UR6, -R156.reuse ;  /* 0x00000006aba27c23 */ /* 0x100fe2000801089c */
[----:B------:R-:W-:Y:S01]  /*aa70*/  MUFU.EX2 R197, R197 ;  /* 0x000000c500c57308 */ /* 0x000fe20000000800 */
[----:B------:R-:W-:Y:S01]  /*aa80*/  FADD.FTZ R159, R196, R159 ;  /* 0x0000009fc49f7221 */ /* 0x000fe20000010000 */
[--C-:B------:R-:W-:Y:S01]  /*aa90*/  FFMA.FTZ R191, R174, UR6, -R156.reuse ;  /* 0x00000006aebf7c23 */ /* 0x100fe2000801089c */
[--C-:B------:R-:W-:Y:S01]  /*aaa0*/  FFMA.FTZ R185, R178, UR6, -R156.reuse ;  /* 0x00000006b2b97c23 */ /* 0x100fe2000801089c */
[--C-:B------:R-:W-:Y:S01]  /*aab0*/  FFMA.FTZ R179, R179, UR6, -R156.reuse ;  /* 0x00000006b3b37c23 */ /* 0x100fe2000801089c */
[----:B------:R-:W-:Y:S01]  /*aac0*/  FADD.FTZ R20, R198, R159 ;  /* 0x0000009fc6147221 */ /* 0x000fe20000010000 */
[----:B------:R-:W-:Y:S01]  /*aad0*/  F2FP.BF16.F32.PACK_AB R196, R196, R153 ;  /* 0x00000099c4c4723e */ /* 0x000fe200000010ff */
[----:B------:R-:W-:Y:S01]  /*aae0*/  FFMA.FTZ R182, R182, UR6, -R156 ;  /* 0x00000006b6b67c23 */ /* 0x000fe2000801089c */
[----:B------:R1:W2:Y:S01]  /*aaf0*/  MUFU.EX2 R2, R155 ;  /* 0x0000009b00027308 */ /* 0x0002a20000000800 */
[----:B------:R-:W-:Y:S01]  /*ab00*/  FADD.FTZ R159, R157, R20 ;  /* 0x000000149d9f7221 */ /* 0x000fe20000010000 */
[C---:B------:R-:W-:Y:S01]  /*ab10*/  ISETP.GT.AND P2, PT, R23.reuse, UR60, PT ;  /* 0x0000003c17007c0c */ /* 0x040fe2000bf44270 */
[----:B------:R-:W-:Y:S01]  /*ab20*/  VIADD R23, R23, 0xffffffff ;  /* 0xffffffff17177836 */ /* 0x000fe20000000000 */
[----:B------:R-:W-:Y:S01]  /*ab30*/  F2FP.BF16.F32.PACK_AB R198, R157, R198 ;  /* 0x000000c69dc6723e */ /* 0x000fe200000010ff */
[----:B------:R-:W-:Y:S01]  /*ab40*/  FADD.FTZ R164, R192, R159 ;  /* 0x0000009fc0a47221 */ /* 0x000fe20000010000 */
[----:B------:R-:W-:Y:S01]  /*ab50*/  IMAD.U32 R159, RZ, RZ, UR10 ;  /* 0x0000000aff9f7e24 */ /* 0x000fe2000f8e00ff */
[C---:B------:R-:W-:Y:S01]  /*ab60*/  F2FP.BF16.F32.PACK_AB R192, R161.reuse, R192 ;  /* 0x000000c0a1c0723e */ /* 0x040fe200000010ff */
[----:B------:R-:W3:Y:S01]  /*ab70*/  MUFU.EX2 R199, R199 ;  /* 0x000000c700c77308 */ /* 0x000ee20000000800 */
[----:B-1----:R-:W-:Y:S01]  /*ab80*/  FADD.FTZ R155, R161, R164 ;  /* 0x000000a4a19b7221 */ /* 0x002fe20000010000 */
[--C-:B------:R-:W-:Y:S01]  /*ab90*/  FFMA.FTZ R164, R175, UR6, -R156.reuse ;  /* 0x00000006afa47c23 */ /* 0x100fe2000801089c */
[----:B------:R-:W-:Y:S01]  /*aba0*/  FFMA.FTZ R156, R183, UR6, -R156 ;  /* 0x00000006b79c7c23 */ /* 0x000fe2000801089c */
[----:B------:R-:W-:-:S02]  /*abb0*/  @!P1 VIADD R159, R159, 0x30860 ;  /* 0x000308609f9f9836 */ /* 0x000fc40000000000 */
[----:B------:R-:W-:Y:S01]  /*abc0*/  FADD.FTZ R166, R194, R155 ;  /* 0x0000009bc2a67221 */ /* 0x000fe20000010000 */
[C---:B------:R-:W-:Y:S01]  /*abd0*/  F2FP.BF16.F32.PACK_AB R194, R165.reuse, R194 ;  /* 0x000000c2a5c2723e */ /* 0x040fe200000010ff */
[----:B------:R-:W-:Y:S01]  /*abe0*/  IMAD.MOV.U32 R216, RZ, RZ, R3 ;  /* 0x000000ffffd87224 */ /* 0x000fe200078e0003 */
[----:B------:R-:W1:Y:S01]  /*abf0*/  MUFU.EX2 R154, R154 ;  /* 0x0000009a009a7308 */ /* 0x000e620000000800 */
[----:B--2---:R-:W-:Y:S01]  /*ac00*/  FFMA.FTZ R7, R2, R7, R197 ;  /* 0x0000000702077223 */ /* 0x004fe200000100c5 */
[----:B------:R-:W-:Y:S01]  /*ac10*/  FADD.FTZ R155, R165, R166 ;  /* 0x000000a6a59b7221 */ /* 0x000fe20000010000 */
[----:B------:R-:W-:Y:S02]  /*ac20*/  @!P1 PRMT R159, RZ, 0x654, R159 ;  /* 0x00000654ff9f9816 */ /* 0x000fe4000000009f */
[C---:B------:R-:W-:Y:S01]  /*ac30*/  FADD.FTZ R20, R152.reuse, R7 ;  /* 0x0000000798147221 */ /* 0x040fe20000010000 */
[----:B------:R-:W-:Y:S01]  /*ac40*/  F2FP.BF16.F32.PACK_AB R197, R152, R197 ;  /* 0x000000c598c5723e */ /* 0x000fe200000010ff */
[----:B------:R2:W-:Y:S01]  /*ac50*/  @!P1 SYNCS.ARRIVE.TRANS64.RED.A1T0 RZ, [R159+URZ], RZ ;  /* 0x000000ff9fff99a7 */ /* 0x0005e2000810043f */
[----:B------:R-:W4:Y:S01]  /*ac60*/  MUFU.EX2 R193, R193 ;  /* 0x000000c100c17308 */ /* 0x000f220000000800 */
[----:B---3--:R-:W-:-:S07]  /*ac70*/  FADD.FTZ R7, R199, R20 ;  /* 0x00000014c7077221 */ /* 0x008fce0000010000 */
[----:B------:R-:W3:Y:S01]  /*ac80*/  MUFU.EX2 R158, R158 ;  /* 0x0000009e009e7308 */ /* 0x000ee20000000800 */
[C---:B-1----:R-:W-:Y:S01]  /*ac90*/  FADD.FTZ R20, R154.reuse, R7 ;  /* 0x000000079a147221 */ /* 0x042fe20000010000 */
[----:B------:R-:W-:-:S06]  /*aca0*/  F2FP.BF16.F32.PACK_AB R199, R154, R199 ;  /* 0x000000c79ac7723e */ /* 0x000fcc00000010ff */
[----:B------:R-:W1:Y:S01]  /*acb0*/  MUFU.EX2 R188, R188 ;  /* 0x000000bc00bc7308 */ /* 0x000e620000000800 */
[----:B----4-:R-:W-:-:S07]  /*acc0*/  FADD.FTZ R7, R193, R20 ;  /* 0x00000014c1077221 */ /* 0x010fce0000010000 */
[----:B------:R-:W4:Y:S01]  /*acd0*/  MUFU.EX2 R195, R195 ;  /* 0x000000c300c37308 */ /* 0x000f220000000800 */
[C---:B---3--:R-:W-:Y:S01]  /*ace0*/  FADD.FTZ R20, R158.reuse, R7 ;  /* 0x000000079e147221 */ /* 0x048fe20000010000 */
[----:B------:R-:W-:-:S06]  /*acf0*/  F2FP.BF16.F32.PACK_AB R193, R158, R193 ;  /* 0x000000c19ec1723e */ /* 0x000fcc00000010ff */
[----:B------:R-:W3:Y:S01]  /*ad00*/  MUFU.EX2 R169, R169 ;  /* 0x000000a900a97308 */ /* 0x000ee20000000800 */
[----:B-1----:R-:W-:-:S07]  /*ad10*/  FADD.FTZ R166, R188, R155 ;  /* 0x0000009bbca67221 */ /* 0x002fce0000010000 */
[----:B------:R-:W1:Y:S01]  /*ad20*/  MUFU.EX2 R160, R160 ;  /* 0x000000a000a07308 */ /* 0x000e620000000800 */
[----:B----4-:R-:W-:-:S07]  /*ad30*/  FADD.FTZ R7, R195, R20 ;  /* 0x00000014c3077221 */ /* 0x010fce0000010000 */
[----:B------:R-:W4:Y:S01]  /*ad40*/  MUFU.EX2 R190, R190 ;  /* 0x000000be00be7308 */ /* 0x000f220000000800 */
[C---:B---3--:R-:W-:Y:S01]  /*ad50*/  FADD.FTZ R155, R169.reuse, R166 ;  /* 0x000000a6a99b7221 */ /* 0x048fe20000010000 */
[----:B------:R-:W-:-:S06]  /*ad60*/  F2FP.BF16.F32.PACK_AB R188, R169, R188 ;  /* 0x000000bca9bc723e */ /* 0x000fcc00000010ff */
[----:B------:R-:W3:Y:S01]  /*ad70*/  MUFU.EX2 R189, R189 ;  /* 0x000000bd00bd7308 */ /* 0x000ee20000000800 */
[C---:B-1----:R-:W-:Y:S01]  /*ad80*/  FADD.FTZ R20, R160.reuse, R7 ;  /* 0x00000007a0147221 */ /* 0x042fe20000010000 */
[----:B------:R-:W-:-:S06]  /*ad90*/  F2FP.BF16.F32.PACK_AB R195, R160, R195 ;  /* 0x000000c3a0c3723e */ /* 0x000fcc00000010ff */
[----:B------:R-:W1:Y:S01]  /*ada0*/  MUFU.EX2 R173, R173 ;  /* 0x000000ad00ad7308 */ /* 0x000e620000000800 */
[----:B----4-:R-:W-:-:S07]  /*adb0*/  FADD.FTZ R166, R190, R155 ;  /* 0x0000009bbea67221 */ /* 0x010fce0000010000 */
[----:B------:R-:W4:Y:S01]  /*adc0*/  MUFU.EX2 R162, R162 ;  /* 0x000000a200a27308 */ /* 0x000f220000000800 */
[----:B---3--:R-:W-:-:S07]  /*add0*/  FADD.FTZ R7, R189, R20 ;  /* 0x00000014bd077221 */ /* 0x008fce0000010000 */
[----:B------:R-:W3:Y:S01]  /*ade0*/  MUFU.EX2 R184, R184 ;  /* 0x000000b800b87308 */ /* 0x000ee20000000800 */
[C---:B-1----:R-:W-:Y:S01]  /*adf0*/  FADD.FTZ R153, R173.reuse, R166 ;  /* 0x000000a6ad997221 */ /* 0x042fe20000010000 */
[----:B------:R-:W-:-:S06]  /*ae00*/  F2FP.BF16.F32.PACK_AB R190, R173, R190 ;  /* 0x000000beadbe723e */ /* 0x000fcc00000010ff */
[----:B------:R-:W1:Y:S01]  /*ae10*/  MUFU.EX2 R191, R191 ;  /* 0x000000bf00bf7308 */ /* 0x000e620000000800 */
[C---:B----4-:R-:W-:Y:S01]  /*ae20*/  FADD.FTZ R20, R162.reuse, R7 ;  /* 0x00000007a2147221 */ /* 0x050fe20000010000 */
[----:B------:R-:W-:-:S06]  /*ae30*/  F2FP.BF16.F32.PACK_AB R189, R162, R189 ;  /* 0x000000bda2bd723e */ /* 0x000fcc00000010ff */
[----:B------:R-:W4:Y:S01]  /*ae40*/  MUFU.EX2 R177, R177 ;  /* 0x000000b100b17308 */ /* 0x000f220000000800 */
[----:B---3--:R-:W-:-:S07]  /*ae50*/  FADD.FTZ R166, R184, R153 ;  /* 0x00000099b8a67221 */ /* 0x008fce0000010000 */
[----:B------:R-:W3:Y:S01]  /*ae60*/  MUFU.EX2 R164, R164 ;  /* 0x000000a400a47308 */ /* 0x000ee20000000800 */
[----:B-1----:R-:W-:-:S07]  /*ae70*/  FADD.FTZ R7, R191, R20 ;  /* 0x00000014bf077221 */ /* 0x002fce0000010000 */
[----:B------:R-:W1:Y:S01]  /*ae80*/  MUFU.EX2 R185, R185 ;  /* 0x000000b900b97308 */ /* 0x000e620000000800 */
[C---:B----4-:R-:W-:Y:S01]  /*ae90*/  FADD.FTZ R153, R177.reuse, R166 ;  /* 0x000000a6b1997221 */ /* 0x050fe20000010000 */
[----:B------:R-:W-:-:S06]  /*aea0*/  F2FP.BF16.F32.PACK_AB R184, R177, R184 ;  /* 0x000000b8b1b8723e */ /* 0x000fcc00000010ff */
[----:B------:R-:W4:Y:S01]  /*aeb0*/  MUFU.EX2 R179, R179 ;  /* 0x000000b300b37308 */ /* 0x000f220000000800 */
[C---:B---3--:R-:W-:Y:S01]  /*aec0*/  FADD.FTZ R166, R164.reuse, R7 ;  /* 0x00000007a4a67221 */ /* 0x048fe20000010000 */
[----:B------:R-:W-:-:S06]  /*aed0*/  F2FP.BF16.F32.PACK_AB R191, R164, R191 ;  /* 0x000000bfa4bf723e */ /* 0x000fcc00000010ff */
[----:B------:R-:W3:Y:S01]  /*aee0*/  MUFU.EX2 R186, R186 ;  /* 0x000000ba00ba7308 */ /* 0x000ee20000000800 */
[----:B-1----:R-:W-:-:S07]  /*aef0*/  FADD.FTZ R166, R185, R166 ;  /* 0x000000a6b9a67221 */ /* 0x002fce0000010000 */
[----:B------:R-:W1:Y:S01]  /*af00*/  MUFU.EX2 R187, R182 ;  /* 0x000000b600bb7308 */ /* 0x000e620000000800 */
[C---:B----4-:R-:W-:Y:S01]  /*af10*/  FADD.FTZ R166, R179.reuse, R166 ;  /* 0x000000a6b3a67221 */ /* 0x050fe20000010000 */
[----:B------:R-:W-:-:S06]  /*af20*/  F2FP.BF16.F32.PACK_AB R185, R179, R185 ;  /* 0x000000b9b3b9723e */ /* 0x000fcc00000010ff */
[----:B------:R-:W4:Y:S01]  /*af30*/  MUFU.EX2 R181, R181 ;  /* 0x000000b500b57308 */ /* 0x000f220000000800 */
[----:B---3--:R-:W-:-:S07]  /*af40*/  FADD.FTZ R20, R186, R153 ;  /* 0x00000099ba147221 */ /* 0x008fce0000010000 */
[----:B------:R-:W3:Y:S01]  /*af50*/  MUFU.EX2 R156, R156 ;  /* 0x0000009c009c7308 */ /* 0x000ee20000000800 */
[----:B-1----:R-:W-:Y:S01]  /*af60*/  FADD.FTZ R166, R187, R166 ;  /* 0x000000a6bba67221 */ /* 0x002fe20000010000 */
[C---:B----4-:R-:W-:Y:S01]  /*af70*/  FADD.FTZ R20, R181.reuse, R20 ;  /* 0x00000014b5147221 */ /* 0x050fe20000010000 */
[----:B------:R-:W-:Y:S02]  /*af80*/  F2FP.BF16.F32.PACK_AB R186, R181, R186 ;  /* 0x000000bab5ba723e */ /* 0x000fe400000010ff */
[C---:B---3--:R-:W-:Y:S01]  /*af90*/  FADD.FTZ R7, R156.reuse, R166 ;  /* 0x000000a69c077221 */ /* 0x048fe20000010000 */
[----:B------:R-:W-:Y:S01]  /*afa0*/  F2FP.BF16.F32.PACK_AB R187, R156, R187 ;  /* 0x000000bb9cbb723e */ /* 0x000fe200000010ff */
[----:B--2---:R-:W-:Y:S06]  /*afb0*/  @P2 BRA `(.L_x_966) ;  /* 0xffffffd800582947 */ /* 0x004fec000383ffff */
.L_x_949:
        /* <DEDUP_REMOVED lines=131> */
.L_x_967:
[----:B------:R-:W-:Y:S01]  /*b7f0*/  ULEA UR5, UR36, UR38, 0x3 ;  /* 0x0000002624057291 */ /* 0x000fe2000f8e183f */
[----:B------:R-:W-:-:S04]  /*b800*/  MOV R0, UR46 ;  /* 0x0000002e00007c02 */ /* 0x000fc80008000f00 */
[----:B------:R-:W-:-:S04]  /*b810*/  SHF.L.U32 R0, R0, 0x1f, RZ ;  /* 0x0000001f00007819 */ /* 0x000fc800000006ff */
[----:B------:R1:W2:Y:S01]  /*b820*/  SYNCS.PHASECHK.TRANS64.TRYWAIT P2, [UR5+0x30850], R0 ;  /* 0x03085000ff0075a7 */ /* 0x0002a20008040145 */
[----:B------:R-:W-:Y:S05]  /*b830*/  @!P0 BRA `(.L_x_968) ;  /* 0x0000000000048947 */ /* 0x000fea0003800000 */
[----:B------:R-:W-:Y:S01]  /*b840*/  BPT.TRAP 0x1 ;  /* 0x000000040000795c */ /* 0x000fe20000300000 */
.L_x_968:
[----:B--2---:R-:W-:Y:S05]  /*b850*/  @P2 BRA `(.L_x_969) ;  /* 0x0000000000082947 */ /* 0x004fea0003800000 */
[----:B------:R-:W2:Y:S02]  /*b860*/  SYNCS.PHASECHK.TRANS64.TRYWAIT P0, [UR5+0x30850], R0 ;  /* 0x03085000ff0075a7 */ /* 0x000ea40008000145 */
[----:B--2---:R-:W-:Y:S05]  /*b870*/  @!P0 BRA `(.L_x_970) ;  /* 0x00000060009c8947 */ /* 0x004fea0003800000 */
.L_x_969:
[----:B------:R-:W-:Y:S01]  /*b880*/  UIADD3 UR38, UR38, 0x400, URZ ;  /* 0x0000040026267890 */ /* 0x000fe2000fffe03f */
[----:B------:R-:W-:Y:S01]  /*b890*/  WARPGROUP.ARRIVE ;  /* 0x00000000000079c5 */ /* 0x000fe20000000000 */
[----:B------:R-:W-:Y:S01]  /*b8a0*/  UMOV UR11, 0x40000040 ;  /* 0x40000040000b7882 */ /* 0x000fe20000000000 */
[----:B------:R-:W3:Y:S01]  /*b8b0*/  SHFL.BFLY PT, R2, R7, 0x2, 0x1f ;  /* 0x0c401f0007027f89 */ /* 0x000ee200000e0000 */
[----:B------:R-:W-:Y:S01]  /*b8c0*/  USHF.R.U32.HI UR38, URZ, 0x4, UR38 ;  /* 0x000000043f267899 */ /* 0x000fe20008011626 */
[----:B------:R-:W-:Y:S01]  /*b8d0*/  IMAD.MOV.U32 R21, RZ, RZ, RZ ;  /* 0x000000ffff157224 */ /* 0x000fe200078e00ff */
[----:B------:R-:W-:Y:S01]  /*b8e0*/  R2UR UR7, R207 ;  /* 0x00000000cf0772ca */ /* 0x000fe200000e0000 */
[----:B--2---:R-:W1:Y:S01]  /*b8f0*/  SHFL.BFLY PT, R5, R20, 0x2, 0x1f ;  /* 0x0c401f0014057f89 */ /* 0x004e6200000e0000 */
[----:B------:R-:W-:Y:S01]  /*b900*/  ULOP3.LUT UR38, UR38, 0x3fff, URZ, 0xc0, !UPT ;  /* 0x00003fff26267892 */ /* 0x000fe2000f8ec03f */
[----:B------:R-:W-:Y:S02]  /*b910*/  IMAD.U32 R12, RZ, RZ, UR5 ;  /* 0x00000005ff0c7e24 */ /* 0x000fe4000f8e00ff */
[----:B------:R-:W-:Y:S01]  /*b920*/  IMAD.U32 R11, RZ, RZ, UR6 ;  /* 0x00000006ff0b7e24 */ /* 0x000fe2000f8e00ff */
[----:B------:R-:W-:-:S04]  /*b930*/  ULOP3.LUT UR4, UR38, 0x2000000, URZ, 0xfc, !UPT ;  /* 0x0200000026047892 */ /* 0x000fc8000f8efc3f */
[----:B------:R-:W-:Y:S02]  /*b940*/  ULEA UR4, UR36, UR4, 0xb ;  /* 0x0000000424047291 */ /* 0x000fe4000f8e583f */
[----:B------:R-:W-:Y:S02]  /*b950*/  UIADD3 UR36, UR36, 0x1, URZ ;  /* 0x0000000124247890 */ /* 0x000fe4000fffe03f */
[----:B------:R-:W-:Y:S02]  /*b960*/  UIADD3 UR8, UR4, 0x80, URZ ;  /* 0x0000008004087890 */ /* 0x000fe4000fffe03f */
[----:B------:R-:W-:Y:S01]  /*b970*/  UIADD3 UR7, UR7, 0x1, URZ ;  /* 0x0000000107077890 */ /* 0x000fe2000fffe03f */
[----:B------:R-:W-:Y:S01]  /*b980*/  UMOV UR10, UR4 ;  /* 0x00000004000a7c82 */ /* 0x000fe20008000000 */
[----:B------:R-:W-:-:S05]  /*b990*/  UISETP.NE.AND UP0, UPT, UR36, 0x2, UPT ;  /* 0x000000022400788c */ /* 0x000fca000bf05270 */
[----:B------:R-:W-:Y:S01]  /*b9a0*/  HGMMA.64x256x16.F32.BF16 R24, R196, gdesc[UR8].tnspB, R24, gsb0 ;  /* 0x43e00008c4187df0 */ /* 0x000fe20008001818 */
[----:B------:R-:W-:Y:S01]  /*b9b0*/  UMOV UR10, UR8 ;  /* 0x00000008000a7c82 */ /* 0x000fe20008000000 */
[----:B------:R-:W-:Y:S01]  /*b9c0*/  UMOV UR11, 0x40000040 ;  /* 0x40000040000b7882 */ /* 0x000fe20000000000 */
[----:B------:R-:W-:Y:S01]  /*b9d0*/  UIADD3 UR8, UR4, 0x100, URZ ;  /* 0x0000010004087890 */ /* 0x000fe2000fffe03f */
[----:B---3--:R-:W-:Y:S01]  /*b9e0*/  FADD.FTZ R2, R2, R7 ;  /* 0x0000000702027221 */ /* 0x008fe20000010000 */
[----:B------:R-:W-:Y:S01]  /*b9f0*/  UIADD3 UR4, UR4, 0x180, URZ ;  /* 0x0000018004047890 */ /* 0x000fe2000fffe03f */
[----:B-1----:R-:W-:Y:S01]  /*ba00*/  FADD.FTZ R0, R5, R20 ;  /* 0x0000001405007221 */ /* 0x002fe20000010000 */
[----:B------:R-:W-:Y:S01]  /*ba10*/  IMAD.U32 R7, RZ, RZ, UR6 ;  /* 0x00000006ff077e24 */ /* 0x000fe2000f8e00ff */
[----:B------:R-:W-:Y:S01]  /*ba20*/  MOV R207, UR7 ;  /* 0x0000000700cf7c02 */ /* 0x000fe20008000f00 */
[----:B------:R-:W1:Y:S01]  /*ba30*/  SHFL.BFLY PT, R9, R2, 0x1, 0x1f ;  /* 0x0c201f0002097f89 */ /* 0x000e6200000e0000 */
[----:B------:R-:W-:-:S03]  /*ba40*/  USEL UR36, UR36, URZ, UP0 ;  /* 0x0000003f24247287 */ /* 0x000fc60008000000 */
[----:B------:R-:W2:Y:S01]  /*ba50*/  SHFL.BFLY PT, R5, R0, 0x1, 0x1f ;  /* 0x0c201f0000057f89 */ /* 0x000ea200000e0000 */
[----:B-1----:R-:W-:Y:S01]  /*ba60*/  FADD.FTZ R9, R2, R9 ;  /* 0x0000000902097221 */ /* 0x002fe20000010000 */
[----:B------:R-:W-:Y:S02]  /*ba70*/  IMAD.MOV.U32 R2, RZ, RZ, -0x800000 ;  /* 0xff800000ff027424 */ /* 0x000fe400078e00ff */
[----:B--2---:R-:W-:Y:S02]  /*ba80*/  FADD.FTZ R10, R0, R5 ;  /* 0x00000005000a7221 */ /* 0x004fe40000010000 */
[----:B------:R-:W-:Y:S01]  /*ba90*/  FSETP.NE.FTZ.AND P2, PT, R9, RZ, PT ;  /* 0x000000ff0900720b */ /* 0x000fe20003f55000 */
[----:B------:R-:W-:Y:S02]  /*baa0*/  IMAD.MOV.U32 R5, RZ, RZ, RZ ;  /* 0x000000ffff057224 */ /* 0x000fe400078e00ff */
[----:B------:R-:W-:Y:S01]  /*bab0*/  IMAD.MOV.U32 R0, RZ, RZ, -0x800000 ;  /* 0xff800000ff007424 */ /* 0x000fe200078e00ff */
[----:B------:R-:W-:-:S09]  /*bac0*/  FSETP.NE.FTZ.AND P0, PT, R10, RZ, PT ;  /* 0x000000ff0a00720b */ /* 0x000fd20003f15000 */
[----:B------:R-:W-:Y:S01]  /*bad0*/  @P2 MUFU.RCP R5, R9 ;  /* 0x0000000900052308 */ /* 0x000fe20000001000 */
[----:B------:R-:W-:-:S03]  /*bae0*/  @P2 FMUL.FTZ R11, R11, 0.69314718246459960938 ;  /* 0x3f3172180b0b2820 */ /* 0x000fc60000410000 */
[----:B------:R-:W-:-:S04]  /*baf0*/  @P0 FMUL.FTZ R7, R7, 0.69314718246459960938 ;  /* 0x3f31721807070820 */ /* 0x000fc80000410000 */
[----:B------:R-:W1:Y:S08]  /*bb00*/  @P0 MUFU.LG2 R6, R10 ;  /* 0x0000000a00060308 */ /* 0x000e700000000c00 */
[----:B------:R2:W3:Y:S08]  /*bb10*/  @P2 MUFU.LG2 R8, R9 ;  /* 0x0000000900082308 */ /* 0x0004f00000000c00 */
[----:B------:R-:W4:Y:S01]  /*bb20*/  @P0 MUFU.RCP R21, R10 ;  /* 0x0000000a00150308 */ /* 0x000f220000001000 */
[----:B-1----:R-:W-:Y:S01]  /*bb30*/  @P0 FMUL.FTZ R6, R6, 0.69314718246459960938 ;  /* 0x3f31721806060820 */ /* 0x002fe20000410000 */
[----:B--2---:R-:W-:-:S03]  /*bb40*/  @!P1 VIADD R9, R12, 0x30860 ;  /* 0x000308600c099836 */ /* 0x004fc60000000000 */
[----:B------:R-:W-:Y:S01]  /*bb50*/  @P0 FFMA.FTZ R2, R7, R4, R6 ;  /* 0x0000000407020223 */ /* 0x000fe20000010006 */
[----:B------:R-:W-:Y:S02]  /*bb60*/  PLOP3.LUT P0, PT, PT, PT, PT, 0x8, 0x0 ;  /* 0x000000000000781c */ /* 0x000fe40003f0e170 */
[----:B------:R-:W-:Y:S01]  /*bb70*/  @!P1 PRMT R7, RZ, 0x654, R9 ;  /* 0x00000654ff079816 */ /* 0x000fe20000000009 */
[----:B---3--:R-:W-:-:S04]  /*bb80*/  @P2 FMUL.FTZ R8, R8, 0.69314718246459960938 ;  /* 0x3f31721808082820 */ /* 0x008fc80000410000 */
[----:B------:R-:W-:Y:S01]  /*bb90*/  @P2 FFMA.FTZ R0, R11, R3, R8 ;  /* 0x000000030b002223 */ /* 0x000fe20000010008 */
[----:B------:R-:W-:Y:S02]  /*bba0*/  WARPGROUP.DEPBAR.LE gsb0, 0x0 ;  /* 0x00008000000079c5 */ /* 0x000fe40000010000 */
[----:B------:R-:W-:-:S06]  /*bbb0*/  WARPGROUP.ARRIVE ;  /* 0x00000000000079c5 */ /* 0x000fcc0000000000 */
        /* <DEDUP_REMOVED lines=9> */
[----:B------:R-:W-:-:S04]  /*bc50*/  USEL UR4, URZ, 0x1, UP0 ;  /* 0x000000013f047887 */ /* 0x000fc80008000000 */
[----:B------:R-:W-:Y:S01]  /*bc60*/  ULOP3.LUT UR46, UR46, UR4, URZ, 0x3c, !UPT ;  /* 0x000000042e2e7292 */ /* 0x000fe2000f8e3c3f */
[----:B------:R-:W-:Y:S02]  /*bc70*/  WARPGROUP.DEPBAR.LE gsb0, 0x0 ;  /* 0x00008000000079c5 */ /* 0x000fe40000010000 */
[----:B------:R-:W-:-:S15]  /*bc80*/  WARPGROUP.ARRIVE ;  /* 0x00000000000079c5 */ /* 0x000fde0000000000 */
[----:B------:R-:W-:-:S03]  /*bc90*/  NOP ;  /* 0x0000000000007918 */ /* 0x000fc60000000000 */
[----:B------:R-:W-:Y:S03]  /*bca0*/  HGMMA.64x256x16.F32.BF16 R24, R184, gdesc[UR8].tnspB, R24, gsb0 ;  /* 0x43e00008b8187df0 */ /* 0x000fe60008001818 */
[----:B------:R-:W-:Y:S02]  /*bcb0*/  WARPGROUP.DEPBAR.LE gsb0, 0x0 ;  /* 0x00008000000079c5 */ /* 0x000fe40000010000 */
        /* <DEDUP_REMOVED lines=9> */
[----:B----4-:R-:W-:Y:S01]  /*bd50*/  FMUL.FTZ R4, R24, R21 ;  /* 0x0000001518047220 */ /* 0x010fe20000410000 */
[----:B------:R-:W-:Y:S01]  /*bd60*/  FMUL.FTZ R95, R99, R5 ;  /* 0x00000005635f7220 */ /* 0x000fe20000410000 */
[-C--:B------:R-:W-:Y:S01]  /*bd70*/  FMUL.FTZ R17, R56, R21.reuse ;  /* 0x0000001538117220 */ /* 0x080fe20000410000 */
[-C--:B------:R-:W-:Y:S01]  /*bd80*/  FMUL.FTZ R16, R57, R21.reuse ;  /* 0x0000001539107220 */ /* 0x080fe20000410000 */
[-C--:B------:R-:W-:Y:S01]  /*bd90*/  FMUL.FTZ R19, R60, R21.reuse ;  /* 0x000000153c137220 */ /* 0x080fe20000410000 */
[-C--:B------:R-:W-:Y:S01]  /*bda0*/  FMUL.FTZ R18, R61, R21.reuse ;  /* 0x000000153d127220 */ /* 0x080fe20000410000 */
[-C--:B------:R-:W-:Y:S01]  /*bdb0*/  FMUL.FTZ R3, R64, R21.reuse ;  /* 0x0000001540037220 */ /* 0x080fe20000410000 */
[----:B------:R-:W-:Y:S01]  /*bdc0*/  FMUL.FTZ R24, R65, R21 ;  /* 0x0000001541187220 */ /* 0x000fe20000410000 */
[----:B------:R1:W-:Y:S01]  /*bdd0*/  @!P1 SYNCS.ARRIVE.TRANS64.RED.A1T0 RZ, [R7+URZ], RZ ;  /* 0x000000ff07ff99a7 */ /* 0x0003e2000810043f */
        /* <DEDUP_REMOVED lines=111> */
.L_x_900:
[----:B------:R-:W1:Y:S08]  /*c4d0*/  S2UR UR4, SR_CgaCtaId ;  /* 0x00000000000479c3 */ /* 0x000e700000008800 */
[----:B------:R-:W-:Y:S06]  /*c4e0*/  BAR.SYNC.DEFER_BLOCKING 0x5, 0x120 ;  /* 0x0144800000007b1d */ /* 0x000fec0000010000 */
[----:B------:R-:W-:-:S02]  /*c4f0*/  UMOV UR38, 0x400 ;  /* 0x0000040000267882 */ /* 0x000fc40000000000 */
[----:B-1----:R-:W-:-:S09]  /*c500*/  ULEA UR38, UR4, UR38, 0x18 ;  /* 0x0000002604267291 */ /* 0x002fd2000f8ec03f */
[----:B------:R-:W1:Y:S02]  /*c510*/  LDS R5, [UR38+0x308d0] ;  /* 0x0308d026ff057984 */ /* 0x000e640008000800 */
[----:B-1----:R-:W-:Y:S01]  /*c520*/  R2UR UR4, R5 ;  /* 0x00000000050472ca */ /* 0x002fe200000e0000 */
[----:B------:R-:W-:Y:S06]  /*c530*/  BAR.ARV 0x4, 0x120 ;  /* 0x0104800000007b1d */ /* 0x000fec0000002000 */
[----:B------:R-:W-:Y:S08]  /*c540*/  @P0 BRA `(.L_x_971) ;  /* 0x0000000c00e00947 */ /* 0x000ff00003800000 */
[C---:B------:R-:W-:Y:S01]  /*c550*/  IADD3 R21, P6, R200.reuse, 0x20, RZ ;  /* 0x00000020c8157810 */ /* 0x040fe20007fde0ff */
[----:B------:R-:W-:Y:S01]  /*c560*/  VIADD R103, R209, UR42 ;  /* 0x0000002ad1677c36 */ /* 0x000fe20008000000 */
[----:B------:R-:W-:Y:S01]  /*c570*/  IADD3 R27, P5, R200, 0x40, RZ ;  /* 0x00000040c81b7810 */ /* 0x000fe20007fbe0ff */
[----:B------:R-:W-:Y:S01]  /*c580*/  ULDC UR10, c[0x0][0xa88] ;  /* 0x0002a200000a7ab9 */ /* 0x000fe20000000800 */
[----:B------:R-:W-:Y:S01]  /*c590*/  LOP3.LUT R20, R21, 0x380, RZ, 0xc0, !PT ;  /* 0x0000038015147812 */ /* 0x000fe200078ec0ff */
[----:B------:R-:W-:Y:S01]  /*c5a0*/  VIADD R5, R103, 0x8 ;  /* 0x0000000867057836 */ /* 0x000fe20000000000 */
[----:B------:R-:W-:Y:S01]  /*c5b0*/  LOP3.LUT R26, R27, 0x380, RZ, 0xc0, !PT ;  /* 0x000003801b1a7812 */ /* 0x000fe200078ec0ff */
[----:B------:R-:W-:Y:S01]  /*c5c0*/  USHF.R.S32.HI UR5, URZ, 0x1f, UR43 ;  /* 0x0000001f3f057899 */ /* 0x000fe2000801142b */
[----:B------:R-:W-:Y:S01]  /*c5d0*/  SHF.R.U64 R20, R20, 0x3, RZ ;  /* 0x0000000314147819 */ /* 0x000fe200000012ff */
[----:B------:R-:W-:Y:S01]  /*c5e0*/  ULDC.64 UR6, c[0x0][0xb70] ;  /* 0x0002dc0000067ab9 */ /* 0x000fe20000000a00 */
[----:B------:R-:W-:Y:S01]  /*c5f0*/  SHF.R.U64 R26, R26, 0x3, RZ ;  /* 0x000000031a1a7819 */ /* 0x000fe200000012ff */
[----:B------:R-:W-:Y:S01]  /*c600*/  UIMAD UR5, UR5, UR6, URZ ;  /* 0x00000006050572a4 */ /* 0x000fe2000f8e023f */
[----:B------:R-:W-:Y:S01]  /*c610*/  LOP3.LUT R20, R20, R21, RZ, 0x3c, !PT ;  /* 0x0000001514147212 */ /* 0x000fe200078e3cff */
[--C-:B------:R-:W-:Y:S01]  /*c620*/  IMAD.X R21, RZ, RZ, R201.reuse, P6 ;  /* 0x000000ffff157224 */ /* 0x100fe200030e06c9 */
[C---:B------:R-:W-:Y:S01]  /*c630*/  IADD3 R41, P6, R200.reuse, 0x4040, RZ ;  /* 0x00004040c8297810 */ /* 0x040fe20007fde0ff */
[----:B------:R-:W-:Y:S01]  /*c640*/  UIMAD.WIDE.U32 UR8, UR43, UR6, URZ ;  /* 0x000000062b0872a5 */ /* 0x000fe2000f8e003f */
[----:B------:R-:W-:Y:S01]  /*c650*/  IADD3 R31, P4, R200, 0x60, RZ ;  /* 0x00000060c81f7810 */ /* 0x000fe20007f9e0ff */
[----:B------:R-:W-:Y:S01]  /*c660*/  UIMAD UR5, UR43, UR7, UR5 ;  /* 0x000000072b0572a4 */ /* 0x000fe2000f8e0205 */
[----:B------:R-:W-:Y:S01]  /*c670*/  LOP3.LUT R40, R41, 0x380, RZ, 0xc0, !PT ;  /* 0x0000038029287812 */ /* 0x000fe200078ec0ff */
[----:B------:R-:W-:Y:S01]  /*c680*/  ULDC.64 UR12, c[0x0][0x208] ;  /* 0x00008200000c7ab9 */ /* 0x000fe20000000a00 */
[----:B------:R-:W-:Y:S01]  /*c690*/  LOP3.LUT R26, R26, R27, RZ, 0x3c, !PT ;  /* 0x0000001b1a1a7212 */ /* 0x000fe200078e3cff */
[----:B------:R-:W-:Y:S01]  /*c6a0*/  IMAD.X R27, RZ, RZ, R201, P5 ;  /* 0x000000ffff1b7224 */ /* 0x000fe200028e06c9 */
[----:B------:R-:W-:Y:S01]  /*c6b0*/  SHF.R.U64 R40, R40, 0x3, RZ ;  /* 0x0000000328287819 */ /* 0x000fe200000012ff */
[----:B------:R-:W-:Y:S01]  /*c6c0*/  UIADD3 UR5, UR9, UR5, URZ ;  /* 0x0000000509057290 */ /* 0x000fe2000fffe03f */
[----:B------:R-:W-:Y:S01]  /*c6d0*/  LOP3.LUT P0, RZ, R208, 0x3, RZ, 0xc0, !PT ;  /* 0x00000003d0ff7812 */ /* 0x000fe2000780c0ff */
[----:B------:R-:W-:Y:S01]  /*c6e0*/  ULDC.64 UR6, c[0x0][0xb40] ;  /* 0x0002d00000067ab9 */ /* 0x000fe20000000a00 */
[----:B------:R-:W-:-:S02]  /*c6f0*/  IADD3 R35, P3, R200, 0x4000, RZ ;  /* 0x00004000c8237810 */ /* 0x000fc40007f7e0ff */
[----:B------:R-:W-:Y:S02]  /*c700*/  IADD3 R43, P5, R200, 0x4060, RZ ;  /* 0x00004060c82b7810 */ /* 0x000fe40007fbe0ff */
[----:B------:R-:W-:Y:S02]  /*c710*/  LOP3.LUT R30, R31, 0x380, RZ, 0xc0, !PT ;  /* 0x000003801f1e7812 */ /* 0x000fe400078ec0ff */
[----:B------:R-:W-:Y:S01]  /*c720*/  LOP3.LUT R40, R40, R41, RZ, 0x3c, !PT ;  /* 0x0000002928287212 */ /* 0x000fe200078e3cff */
[----:B------:R-:W-:Y:S01]  /*c730*/  IMAD.X R41, RZ, RZ, R201, P6 ;  /* 0x000000ffff297224 */ /* 0x000fe200030e06c9 */
[----:B------:R-:W-:Y:S02]  /*c740*/  ISETP.GE.OR P1, PT, R5, UR10, P0 ;  /* 0x0000000a05007c0c */ /* 0x000fe40008726670 */
[----:B------:R-:W-:Y:S02]  /*c750*/  LOP3.LUT R34, R35, 0x380, RZ, 0xc0, !PT ;  /* 0x0000038023227812 */ /* 0x000fe400078ec0ff */
[----:B------:R-:W-:-:S02]  /*c760*/  IADD3 R39, P2, R200, 0x4020, RZ ;  /* 0x00004020c8277810 */ /* 0x000fc40007f5e0ff */
[----:B------:R-:W-:Y:S02]  /*c770*/  LOP3.LUT R42, R43, 0x380, RZ, 0xc0, !PT ;  /* 0x000003802b2a7812 */ /* 0x000fe400078ec0ff */
[----:B------:R-:W-:Y:S02]  /*c780*/  IADD3 R5, P6, R200, 0x8060, RZ ;  /* 0x00008060c8057810 */ /* 0x000fe40007fde0ff */
[----:B------:R-:W-:Y:S02]  /*c790*/  SHF.R.U64 R30, R30, 0x3, RZ ;  /* 0x000000031e1e7819 */ /* 0x000fe400000012ff */
[----:B------:R-:W-:Y:S02]  /*c7a0*/  SHF.R.U64 R34, R34, 0x3, RZ ;  /* 0x0000000322227819 */ /* 0x000fe400000012ff */
[----:B------:R-:W-:Y:S02]  /*c7b0*/  LOP3.LUT R38, R39, 0x380, RZ, 0xc0, !PT ;  /* 0x0000038027267812 */ /* 0x000fe400078ec0ff */
[----:B------:R-:W-:-:S02]  /*c7c0*/  SHF.R.U64 R42, R42, 0x3, RZ ;  /* 0x000000032a2a7819 */ /* 0x000fc400000012ff */
[----:B------:R-:W-:Y:S02]  /*c7d0*/  LOP3.LUT R28, R5, 0x380, RZ, 0xc0, !PT ;  /* 0x00000380051c7812 */ /* 0x000fe400078ec0ff */
[----:B------:R-:W-:Y:S01]  /*c7e0*/  LOP3.LUT R30, R30, R31, RZ, 0x3c, !PT ;  /* 0x0000001f1e1e7212 */ /* 0x000fe200078e3cff */
[--C-:B------:R-:W-:Y:S01]  /*c7f0*/  IMAD.X R31, RZ, RZ, R201.reuse, P4 ;  /* 0x000000ffff1f7224 */ /* 0x100fe200020e06c9 */
[----:B------:R-:W-:Y:S01]  /*c800*/  LOP3.LUT R34, R34, R35, RZ, 0x3c, !PT ;  /* 0x0000002322227212 */ /* 0x000fe200078e3cff */
[----:B------:R-:W-:Y:S01]  /*c810*/  IMAD.X R35, RZ, RZ, R201, P3 ;  /* 0x000000ffff237224 */ /* 0x000fe200018e06c9 */
[----:B------:R-:W-:Y:S02]  /*c820*/  IADD3 R45, P4, R200, 0x8000, RZ ;  /* 0x00008000c82d7810 */ /* 0x000fe40007f9e0ff */
[----:B------:R-:W-:Y:S02]  /*c830*/  SHF.R.U64 R38, R38, 0x3, RZ ;  /* 0x0000000326267819 */ /* 0x000fe400000012ff */
[----:B------:R-:W-:-:S02]  /*c840*/  LOP3.LUT R42, R42, R43, RZ, 0x3c, !PT ;  /* 0x0000002b2a2a7212 */ /* 0x000fc400078e3cff */
[----:B------:R-:W-:Y:S02]  /*c850*/  SHF.R.U64 R28, R28, 0x3, RZ ;  /* 0x000000031c1c7819 */ /* 0x000fe400000012ff */
[C---:B------:R-:W-:Y:S02]  /*c860*/  IADD3 R47, P3, R200.reuse, 0x8020, RZ ;  /* 0x00008020c82f7810 */ /* 0x040fe40007f7e0ff */
[----:B------:R-:W-:Y:S02]  /*c870*/  IADD3.X R43, RZ, R201, RZ, P5, !PT ;  /* 0x000000c9ff2b7210 */ /* 0x000fe40002ffe4ff */
[C---:B------:R-:W-:Y:S02]  /*c880*/  LOP3.LUT R53, R200.reuse, 0x380, RZ, 0xc0, !PT ;  /* 0x00000380c8357812 */ /* 0x040fe400078ec0ff */
[----:B------:R-:W-:Y:S02]  /*c890*/  IADD3 R51, P5, R200, 0xc000, RZ ;  /* 0x0000c000c8337810 */ /* 0x000fe40007fbe0ff */
[----:B------:R-:W-:-:S02]  /*c8a0*/  LOP3.LUT R44, R45, 0x380, RZ, 0xc0, !PT ;  /* 0x000003802d2c7812 */ /* 0x000fc400078ec0ff */
[----:B------:R-:W-:Y:S01]  /*c8b0*/  LOP3.LUT R38, R38, R39, RZ, 0x3c, !PT ;  /* 0x0000002726267212 */ /* 0x000fe200078e3cff */
[--C-:B------:R-:W-:Y:S01]  /*c8c0*/  IMAD.X R39, RZ, RZ, R201.reuse, P2 ;  /* 0x000000ffff277224 */ /* 0x100fe200010e06c9 */
[----:B------:R-:W-:Y:S01]  /*c8d0*/  F2FP.BF16.F32.PACK_AB R6, R29, R6 ;  /* 0x000000061d06723e */ /* 0x000fe200000010ff */
[----:B------:R-:W-:Y:S01]  /*c8e0*/  IMAD.X R29, RZ, RZ, R201, P6 ;  /* 0x000000ffff1d7224 */ /* 0x000fe200030e06c9 */
[----:B------:R-:W-:Y:S02]  /*c8f0*/  LOP3.LUT R28, R28, R5, RZ, 0x3c, !PT ;  /* 0x000000051c1c7212 */ /* 0x000fe400078e3cff */
[----:B------:R-:W-:Y:S02]  /*c900*/  IADD3 R49, P2, R200, 0x8040, RZ ;  /* 0x00008040c8317810 */ /* 0x000fe40007f5e0ff */
[----:B------:R-:W-:Y:S02]  /*c910*/  LOP3.LUT R46, R47, 0x380, RZ, 0xc0, !PT ;  /* 0x000003802f2e7812 */ /* 0x000fe400078ec0ff */
[----:B------:R-:W-:-:S02]  /*c920*/  SHF.R.U64 R53, R53, 0x3, RZ ;  /* 0x0000000335357819 */ /* 0x000fc400000012ff */
[----:B------:R-:W-:Y:S02]  /*c930*/  LOP3.LUT R50, R51, 0x380, RZ, 0xc0, !PT ;  /* 0x0000038033327812 */ /* 0x000fe400078ec0ff */
[----:B------:R-:W-:Y:S02]  /*c940*/  SHF.R.U64 R44, R44, 0x3, RZ ;  /* 0x000000032c2c7819 */ /* 0x000fe400000012ff */
[----:B------:R-:W-:Y:S02]  /*c950*/  MOV R31, R30 ;  /* 0x0000001e001f7202 */ /* 0x000fe40000000f00 */
[----:B------:R-:W-:Y:S02]  /*c960*/  LOP3.LUT R48, R49, 0x380, RZ, 0xc0, !PT ;  /* 0x0000038031307812 */ /* 0x000fe400078ec0ff */
[----:B------:R-:W-:Y:S02]  /*c970*/  SHF.R.U64 R46, R46, 0x3, RZ ;  /* 0x000000032e2e7819 */ /* 0x000fe400000012ff */
[----:B------:R-:W-:-:S02]  /*c980*/  MOV R30, R28 ;  /* 0x0000001c001e7202 */ /* 0x000fc40000000f00 */
[----:B------:R-:W-:Y:S01]  /*c990*/  LOP3.LUT R52, R53, R200, RZ, 0x3c, !PT ;  /* 0x000000c835347212 */ /* 0x000fe200078e3cff */
[----:B------:R-:W1:Y:S01]  /*c9a0*/  LDC.64 R28, c[0x0][0xb78] ;  /* 0x0002de00ff1c7b82 */ /* 0x000e620000000a00 */
[----:B------:R-:W-:Y:S01]  /*c9b0*/  SHF.R.U64 R50, R50, 0x3, RZ ;  /* 0x0000000332327819 */ /* 0x000fe200000012ff */
[--C-:B------:R-:W-:Y:S01]  /*c9c0*/  IMAD.MOV.U32 R53, RZ, RZ, R201.reuse ;  /* 0x000000ffff357224 */ /* 0x100fe200078e00c9 */
[----:B------:R-:W-:Y:S01]  /*c9d0*/  LOP3.LUT R44, R44, R45, RZ, 0x3c, !PT ;  /* 0x0000002d2c2c7212 */ /* 0x000fe200078e3cff */
[--C-:B------:R-:W-:Y:S01]  /*c9e0*/  IMAD.X R45, RZ, RZ, R201.reuse, P4 ;  /* 0x000000ffff2d7224 */ /* 0x100fe200020e06c9 */
[----:B------:R-:W-:Y:S02]  /*c9f0*/  F2FP.BF16.F32.PACK_AB R4, R25, R4 ;  /* 0x000000041904723e */ /* 0x000fe400000010ff */
[----:B------:R-:W-:Y:S02]  /*ca00*/  SHF.R.U64 R48, R48, 0x3, RZ ;  /* 0x0000000330307819 */ /* 0x000fe400000012ff */
[----:B------:R-:W-:Y:S01]  /*ca10*/  LOP3.LUT R46, R46, R47, RZ, 0x3c, !PT ;  /* 0x0000002f2e2e7212 */ /* 0x000fe200078e3cff */
[----:B------:R-:W-:Y:S01]  /*ca20*/  IMAD.X R47, RZ, RZ, R201, P3 ;  /* 0x000000ffff2f7224 */ /* 0x000fe200018e06c9 */
[----:B------:R-:W-:-:S02]  /*ca30*/  IADD3 R25, P4, R200, 0xc020, RZ ;  /* 0x0000c020c8197810 */ /* 0x000fc40007f9e0ff */
[----:B------:R-:W-:Y:S02]  /*ca40*/  LOP3.LUT R50, R50, R51, RZ, 0x3c, !PT ;  /* 0x0000003332327212 */ /* 0x000fe400078e3cff */
[----:B------:R-:W-:Y:S02]  /*ca50*/  IADD3 R51, P3, R200, 0xc040, RZ ;  /* 0x0000c040c8337810 */ /* 0x000fe40007f7e0ff */
[----:B------:R-:W-:Y:S02]  /*ca60*/  MOV R53, R52 ;  /* 0x0000003400357202 */ /* 0x000fe40000000f00 */
[----:B------:R-:W-:Y:S01]  /*ca70*/  F2FP.BF16.F32.PACK_AB R5, R57, R56 ;  /* 0x000000383905723e */ /* 0x000fe200000010ff */
[--C-:B------:R-:W-:Y:S01]  /*ca80*/  IMAD.X R57, RZ, RZ, R201.reuse, P4 ;  /* 0x000000ffff397224 */ /* 0x100fe200020e06c9 */
[----:B------:R-:W-:Y:S01]  /*ca90*/  F2FP.BF16.F32.PACK_AB R7, R160, R7 ;  /* 0x00000007a007723e */ /* 0x000fe200000010ff */
[----:B------:R-:W-:Y:S01]  /*caa0*/  BAR.SYNC.DEFER_BLOCKING 0x1, 0x100 ;  /* 0x0044000000007b1d */ /* 0x000fe20000010000 */
[----:B------:R-:W-:Y:S01]  /*cab0*/  LOP3.LUT R48, R48, R49, RZ, 0x3c, !PT ;  /* 0x0000003130307212 */ /* 0x000fe200078e3cff */
[----:B------:R-:W-:Y:S01]  /*cac0*/  IMAD.X R49, RZ, RZ, R201, P2 ;  /* 0x000000ffff317224 */ /* 0x000fe200010e06c9 */
[----:B------:R-:W-:-:S02]  /*cad0*/  LOP3.LUT R56, R25, 0x380, RZ, 0xc0, !PT ;  /* 0x0000038019387812 */ /* 0x000fc400078ec0ff */
[----:B------:R-:W-:Y:S02]  /*cae0*/  IADD3 R55, P2, R200, 0xc060, RZ ;  /* 0x0000c060c8377810 */ /* 0x000fe40007f5e0ff */
[----:B------:R-:W-:Y:S02]  /*caf0*/  LOP3.LUT R52, R51, 0x380, RZ, 0xc0, !PT ;  /* 0x0000038033347812 */ /* 0x000fe400078ec0ff */
[----:B------:R-:W-:Y:S02]  /*cb00*/  SHF.R.U64 R56, R56, 0x3, RZ ;  /* 0x0000000338387819 */ /* 0x000fe400000012ff */
[----:B------:R-:W-:Y:S01]  /*cb10*/  MOV R161, R20 ;  /* 0x0000001400a17202 */ /* 0x000fe20000000f00 */
[----:B------:R-:W-:Y:S01]  /*cb20*/  IMAD.U32 R21, RZ, RZ, UR9 ;  /* 0x00000009ff157e24 */ /* 0x000fe2000f8e00ff */
[----:B------:R-:W-:Y:S01]  /*cb30*/  F2FP.BF16.F32.PACK_AB R8, R8, R9 ;  /* 0x000000090808723e */ /* 0x000fe200000010ff */
[----:B------:R-:W-:Y:S01]  /*cb40*/  IMAD.U32 R21, RZ, RZ, UR5 ;  /* 0x00000005ff157e24 */ /* 0x000fe2000f8e00ff */
[----:B------:R-:W-:Y:S01]  /*cb50*/  F2FP.BF16.F32.PACK_AB R10, R10, R11 ;  /* 0x0000000b0a0a723e */ /* 0x000fe200000010ff */
[----:B------:R-:W-:Y:S01]  /*cb60*/  USHF.R.S32.HI UR5, URZ, 0x1f, UR44 ;  /* 0x0000001f3f057899 */ /* 0x000fe2000801142c */
[----:B------:R-:W-:Y:S01]  /*cb70*/  LOP3.LUT R54, R55, 0x380, RZ, 0xc0, !PT ;  /* 0x0000038037367812 */ /* 0x000fe200078ec0ff */
[----:B------:R-:W-:Y:S01]  /*cb80*/  IMAD.U32 R20, RZ, RZ, UR8 ;  /* 0x00000008ff147e24 */ /* 0x000fe2000f8e00ff */
[----:B------:R-:W-:-:S02]  /*cb90*/  SHF.R.U64 R52, R52, 0x3, RZ ;  /* 0x0000000334347819 */ /* 0x000fc400000012ff */
[----:B------:R-:W-:Y:S01]  /*cba0*/  MOV R160, R26 ;  /* 0x0000001a00a07202 */ /* 0x000fe20000000f00 */
[----:B-1----:R-:W-:Y:S01]  /*cbb0*/  IMAD.WIDE.U32 R20, R28, UR44, R20 ;  /* 0x0000002c1c147c25 */ /* 0x002fe2000f8e0014 */
[----:B------:R-:W-:Y:S01]  /*cbc0*/  F2FP.BF16.F32.PACK_AB R9, R156, R61 ;  /* 0x0000003d9c09723e */ /* 0x000fe200000010ff */
[----:B------:R1:W-:Y:S01]  /*cbd0*/  STSM.16.M88.4 [R53], R4 ;  /* 0x0000000435007844 */ /* 0x0003e20000000200 */
[----:B------:R-:W-:Y:S02]  /*cbe0*/  F2FP.BF16.F32.PACK_AB R11, R155, R64 ;  /* 0x000000409b0b723e */ /* 0x000fe400000010ff */
[----:B------:R-:W-:Y:S02]  /*cbf0*/  F2FP.BF16.F32.PACK_AB R12, R12, R13 ;  /* 0x0000000d0c0c723e */ /* 0x000fe400000010ff */
[----:B------:R-:W-:Y:S02]  /*cc00*/  F2FP.BF16.F32.PACK_AB R14, R14, R15 ;  /* 0x0000000f0e0e723e */ /* 0x000fe400000010ff */
[----:B------:R-:W-:-:S02]  /*cc10*/  F2FP.BF16.F32.PACK_AB R13, R158, R65 ;  /* 0x000000419e0d723e */ /* 0x000fc400000010ff */
[----:B------:R-:W-:Y:S02]  /*cc20*/  F2FP.BF16.F32.PACK_AB R15, R157, R152 ;  /* 0x000000989d0f723e */ /* 0x000fe400000010ff */
[----:B------:R-:W-:Y:S02]  /*cc30*/  F2FP.BF16.F32.PACK_AB R16, R16, R17 ;  /* 0x000000111010723e */ /* 0x000fe400000010ff */
[----:B------:R-:W-:Y:S02]  /*cc40*/  F2FP.BF16.F32.PACK_AB R18, R18, R19 ;  /* 0x000000131212723e */ /* 0x000fe400000010ff */
[----:B------:R-:W-:Y:S01]  /*cc50*/  LOP3.LUT R56, R56, R25, RZ, 0x3c, !PT ;  /* 0x0000001938387212 */ /* 0x000fe200078e3cff */
[----:B-1----:R-:W-:Y:S01]  /*cc60*/  IMAD.X R53, RZ, RZ, R201, P3 ;  /* 0x000000ffff357224 */ /* 0x002fe200018e06c9 */
[----:B------:R-:W-:Y:S02]  /*cc70*/  F2FP.BF16.F32.PACK_AB R4, R33, R32 ;  /* 0x000000202104723e */ /* 0x000fe400000010ff */
[----:B------:R-:W-:-:S02]  /*cc80*/  F2FP.BF16.F32.PACK_AB R5, R154, R23 ;  /* 0x000000179a05723e */ /* 0x000fc400000010ff */
[----:B------:R-:W-:Y:S02]  /*cc90*/  F2FP.BF16.F32.PACK_AB R6, R37, R36 ;  /* 0x000000242506723e */ /* 0x000fe400000010ff */
[----:B------:R-:W-:Y:S02]  /*cca0*/  F2FP.BF16.F32.PACK_AB R7, R153, R60 ;  /* 0x0000003c9907723e */ /* 0x000fe400000010ff */
[----:B------:R-:W-:Y:S02]  /*ccb0*/  MOV R34, R34 ;  /* 0x0000002200227202 */ /* 0x000fe40000000f00 */
[----:B------:R-:W-:Y:S01]  /*ccc0*/  F2FP.BF16.F32.PACK_AB R17, R59, R58 ;  /* 0x0000003a3b11723e */ /* 0x000fe200000010ff */
[----:B------:R1:W-:Y:S01]  /*ccd0*/  STSM.16.M88.4 [R161], R4 ;  /* 0x00000004a1007844 */ /* 0x0003e20000000200 */
[----:B------:R-:W-:Y:S02]  /*cce0*/  F2FP.BF16.F32.PACK_AB R19, R63, R62 ;  /* 0x0000003e3f13723e */ /* 0x000fe400000010ff */
[----:B------:R-:W-:Y:S01]  /*ccf0*/  F2FP.BF16.F32.PACK_AB R72, R73, R72 ;  /* 0x000000484948723e */ /* 0x000fe200000010ff */
[----:B------:R-:W-:Y:S01]  /*cd00*/  STSM.16.M88.4 [R160], R8 ;  /* 0x00000008a0007844 */ /* 0x000fe20000000200 */
[----:B------:R-:W-:-:S02]  /*cd10*/  MOV R38, R38 ;  /* 0x0000002600267202 */ /* 0x000fc40000000f00 */
[----:B------:R-:W-:Y:S01]  /*cd20*/  F2FP.BF16.F32.PACK_AB R24, R24, R3 ;  /* 0x000000031818723e */ /* 0x000fe200000010ff */
[----:B------:R-:W-:Y:S01]  /*cd30*/  STSM.16.M88.4 [R31], R12 ;  /* 0x0000000c1f007844 */ /* 0x000fe20000000200 */
[----:B------:R-:W-:Y:S02]  /*cd40*/  F2FP.BF16.F32.PACK_AB R25, R67, R66 ;  /* 0x000000424319723e */ /* 0x000fe400000010ff */
[----:B------:R-:W-:Y:S01]  /*cd50*/  F2FP.BF16.F32.PACK_AB R26, R69, R68 ;  /* 0x00000044451a723e */ /* 0x000fe200000010ff */
[----:B------:R-:W-:Y:S01]  /*cd60*/  STSM.16.M88.4 [R34], R16 ;  /* 0x0000001022007844 */ /* 0x000fe20000000200 */
[----:B------:R-:W-:Y:S02]  /*cd70*/  F2FP.BF16.F32.PACK_AB R27, R71, R70 ;  /* 0x00000046471b723e */ /* 0x000fe400000010ff */
[----:B------:R-:W-:Y:S01]  /*cd80*/  F2FP.BF16.F32.PACK_AB R73, R159, R74 ;  /* 0x0000004a9f49723e */ /* 0x000fe200000010ff */
[----:B-1----:R-:W-:Y:S01]  /*cd90*/  IMAD R4, R28, UR5, RZ ;  /* 0x000000051c047c24 */ /* 0x002fe2000f8e02ff */
[----:B------:R-:W-:Y:S01]  /*cda0*/  F2FP.BF16.F32.PACK_AB R80, R81, R80 ;  /* 0x000000505150723e */ /* 0x000fe200000010ff */
[----:B------:R-:W-:Y:S01]  /*cdb0*/  STSM.16.M88.4 [R38], R24 ;  /* 0x0000001826007844 */ /* 0x000fe20000000200 */
[----:B------:R-:W-:Y:S01]  /*cdc0*/  SHF.R.U64 R54, R54, 0x3, RZ ;  /* 0x0000000336367819 */ /* 0x000fe200000012ff */
[----:B------:R-:W-:Y:S01]  /*cdd0*/  IMAD R4, R29, UR44, R4 ;  /* 0x0000002c1d047c24 */ /* 0x000fe2000f8e0204 */
[----:B------:R-:W-:Y:S01]  /*cde0*/  LOP3.LUT R52, R52, R51, RZ, 0x3c, !PT ;  /* 0x0000003334347212 */ /* 0x000fe200078e3cff */
[----:B------:R-:W-:Y:S01]  /*cdf0*/  IMAD.X R51, RZ, RZ, R201, P5 ;  /* 0x000000ffff337224 */ /* 0x000fe200028e06c9 */
[----:B------:R-:W-:-:S02]  /*ce00*/  MOV R40, R40 ;  /* 0x0000002800287202 */ /* 0x000fc40000000f00 */
[----:B------:R-:W-:Y:S02]  /*ce10*/  F2FP.BF16.F32.PACK_AB R74, R77, R76 ;  /* 0x0000004c4d4a723e */ /* 0x000fe400000010ff */
[----:B------:R-:W-:Y:S02]  /*ce20*/  F2FP.BF16.F32.PACK_AB R75, R78, R75 ;  /* 0x0000004b4e4b723e */ /* 0x000fe400000010ff */
[----:B------:R-:W-:Y:S02]  /*ce30*/  F2FP.BF16.F32.PACK_AB R81, R79, R82 ;  /* 0x000000524f51723e */ /* 0x000fe400000010ff */
[----:B------:R-:W-:Y:S01]  /*ce40*/  F2FP.BF16.F32.PACK_AB R88, R89, R88 ;  /* 0x000000585958723e */ /* 0x000fe200000010ff */
[----:B------:R-:W-:Y:S01]  /*ce50*/  STSM.16.M88.4 [R40], R72 ;  /* 0x0000004828007844 */ /* 0x000fe20000000200 */
[----:B------:R-:W-:Y:S02]  /*ce60*/  MOV R42, R42 ;  /* 0x0000002a002a7202 */ /* 0x000fe40000000f00 */
[----:B------:R-:W-:-:S02]  /*ce70*/  F2FP.BF16.F32.PACK_AB R82, R85, R84 ;  /* 0x000000545552723e */ /* 0x000fc400000010ff */
[----:B------:R-:W-:Y:S02]  /*ce80*/  F2FP.BF16.F32.PACK_AB R83, R86, R83 ;  /* 0x000000535653723e */ /* 0x000fe400000010ff */
[----:B------:R-:W-:Y:S02]  /*ce90*/  F2FP.BF16.F32.PACK_AB R89, R87, R90 ;  /* 0x0000005a5759723e */ /* 0x000fe400000010ff */
[----:B------:R-:W-:Y:S01]  /*cea0*/  F2FP.BF16.F32.PACK_AB R96, R97, R96 ;  /* 0x000000606160723e */ /* 0x000fe200000010ff */
[----:B------:R-:W-:Y:S01]  /*ceb0*/  STSM.16.M88.4 [R42], R80 ;  /* 0x000000502a007844 */ /* 0x000fe20000000200 */
[----:B------:R-:W-:Y:S02]  /*cec0*/  MOV R44, R44 ;  /* 0x0000002c002c7202 */ /* 0x000fe40000000f00 */
[----:B------:R-:W-:Y:S02]  /*ced0*/  F2FP.BF16.F32.PACK_AB R90, R93, R92 ;  /* 0x0000005c5d5a723e */ /* 0x000fe400000010ff */
[----:B------:R-:W-:-:S02]  /*cee0*/  F2FP.BF16.F32.PACK_AB R91, R94, R91 ;  /* 0x0000005b5e5b723e */ /* 0x000fc400000010ff */
[----:B------:R-:W-:Y:S02]  /*cef0*/  F2FP.BF16.F32.PACK_AB R97, R95, R98 ;  /* 0x000000625f61723e */ /* 0x000fe400000010ff */
[----:B------:R-:W-:Y:S01]  /*cf00*/  F2FP.BF16.F32.PACK_AB R104, R105, R104 ;  /* 0x000000686968723e */ /* 0x000fe200000010ff */
[----:B------:R-:W-:Y:S01]  /*cf10*/  STSM.16.M88.4 [R44], R88 ;  /* 0x000000582c007844 */ /* 0x000fe20000000200 */
[----:B------:R-:W-:Y:S02]  /*cf20*/  MOV R46, R46 ;  /* 0x0000002e002e7202 */ /* 0x000fe40000000f00 */
[----:B------:R-:W-:Y:S02]  /*cf30*/  F2FP.BF16.F32.PACK_AB R98, R101, R100 ;  /* 0x000000646562723e */ /* 0x000fe400000010ff */
[----:B------:R-:W-:Y:S02]  /*cf40*/  F2FP.BF16.F32.PACK_AB R99, R102, R99 ;  /* 0x000000636663723e */ /* 0x000fe400000010ff */
[----:B------:R-:W-:-:S02]  /*cf50*/  F2FP.BF16.F32.PACK_AB R105, R107, R106 ;  /* 0x0000006a6b69723e */ /* 0x000fc400000010ff */
[----:B------:R-:W-:Y:S01]  /*cf60*/  F2FP.BF16.F32.PACK_AB R112, R113, R112 ;  /* 0x000000707170723e */ /* 0x000fe200000010ff */
[----:B------:R-:W-:Y:S01]  /*cf70*/  STSM.16.M88.4 [R46], R96 ;  /* 0x000000602e007844 */ /* 0x000fe20000000200 */
[----:B------:R-:W-:Y:S02]  /*cf80*/  LOP3.LUT R54, R54, R55, RZ, 0x3c, !PT ;  /* 0x0000003736367212 */ /* 0x000fe400078e3cff */
[----:B------:R-:W-:Y:S02]  /*cf90*/  MOV R48, R48 ;  /* 0x0000003000307202 */ /* 0x000fe40000000f00 */
[----:B------:R-:W-:Y:S02]  /*cfa0*/  F2FP.BF16.F32.PACK_AB R106, R109, R108 ;  /* 0x0000006c6d6a723e */ /* 0x000fe400000010ff */
[----:B------:R-:W-:Y:S02]  /*cfb0*/  F2FP.BF16.F32.PACK_AB R107, R111, R110 ;  /* 0x0000006e6f6b723e */ /* 0x000fe400000010ff */
[----:B------:R-:W-:-:S02]  /*cfc0*/  F2FP.BF16.F32.PACK_AB R113, R115, R114 ;  /* 0x000000727371723e */ /* 0x000fc400000010ff */
[----:B------:R-:W-:Y:S01]  /*cfd0*/  F2FP.BF16.F32.PACK_AB R120, R121, R120 ;  /* 0x000000787978723e */ /* 0x000fe200000010ff */
[----:B------:R-:W-:Y:S01]  /*cfe0*/  STSM.16.M88.4 [R48], R104 ;  /* 0x0000006830007844 */ /* 0x000fe20000000200 */
[----:B------:R-:W-:Y:S02]  /*cff0*/  IADD3.X R55, RZ, R201, RZ, P2, !PT ;  /* 0x000000c9ff377210 */ /* 0x000fe400017fe4ff */
[----:B------:R-:W-:Y:S02]  /*d000*/  F2FP.BF16.F32.PACK_AB R114, R117, R116 ;  /* 0x000000747572723e */ /* 0x000fe400000010ff */
[----:B------:R-:W-:Y:S02]  /*d010*/  F2FP.BF16.F32.PACK_AB R115, R119, R118 ;  /* 0x000000767773723e */ /* 0x000fe400000010ff */
[----:B------:R-:W-:Y:S02]  /*d020*/  F2FP.BF16.F32.PACK_AB R121, R123, R122 ;  /* 0x0000007a7b79723e */ /* 0x000fe400000010ff */
[----:B------:R-:W-:Y:S01]  /*d030*/  F2FP.BF16.F32.PACK_AB R128, R129, R128 ;  /* 0x000000808180723e */ /* 0x000fe200000010ff */
[----:B------:R-:W-:Y:S01]  /*d040*/  STSM.16.M88.4 [R30], R112 ;  /* 0x000000701e007844 */ /* 0x000fe20000000200 */
        /* <DEDUP_REMOVED lines=16> */
[----:B------:R-:W-:Y:S01]  /*d150*/  MOV R54, R54 ;  /* 0x0000003600367202 */ /* 0x000fe20000000f00 */
[----:B------:R-:W-:Y:S01]  /*d160*/  STSM.16.M88.4 [R52], R136 ;  /* 0x0000008834007844 */ /* 0x000fe20000000200 */
[----:B------:R-:W-:Y:S02]  /*d170*/  F2FP.BF16.F32.PACK_AB R146, R149, R148 ;  /* 0x000000949592723e */ /* 0x000fe400000010ff */
[----:B------:R-:W-:Y:S02]  /*d180*/  F2FP.BF16.F32.PACK_AB R147, R151, R150 ;  /* 0x000000969793723e */ /* 0x000fe400000010ff */
[C---:B------:R-:W-:Y:S02]  /*d190*/  ISETP.GE.OR P0, PT, R103.reuse, UR10, P0 ;  /* 0x0000000a67007c0c */ /* 0x040fe40008706670 */
[----:B------:R-:W-:Y:S01]  /*d1a0*/  SHF.R.S32.HI R3, RZ, 0x1f, R103 ;  /* 0x0000001fff037819 */ /* 0x000fe20000011467 */
[----:B------:R-:W-:Y:S01]  /*d1b0*/  STSM.16.M88.4 [R54], R144 ;  /* 0x0000009036007844 */ /* 0x000fe20000000200 */
[----:B------:R-:W-:Y:S01]  /*d1c0*/  IADD3 R103, P2, R103, R20, RZ ;  /* 0x0000001467677210 */ /* 0x000fe20007f5e0ff */
[----:B------:R-:W-:Y:S01]  /*d1d0*/  @!PT LDS RZ, [RZ] ;  /* 0x00000000fffff984 */ /* 0x000fe20000000800 */
[----:B------:R-:W-:Y:S01]  /*d1e0*/  @!PT LDS RZ, [RZ] ;  /* 0x00000000fffff984 */ /* 0x000fe20000000800 */
[----:B------:R-:W-:Y:S01]  /*d1f0*/  @!PT LDS RZ, [RZ] ;  /* 0x00000000fffff984 */ /* 0x000fe20000000800 */
[----:B------:R-:W-:Y:S01]  /*d200*/  @!PT LDS RZ, [RZ] ;  /* 0x00000000fffff984 */ /* 0x000fe20000000800 */
[----:B------:R1:W-:Y:S06]  /*d210*/  MEMBAR.ALL.CTA ;  /* 0x0000000000007992 */ /* 0x0003ec0000008000 */
[----:B-1----:R-:W1:Y:S01]  /*d220*/  FENCE.VIEW.ASYNC.S ;  /* 0x00000000000073c6 */ /* 0x002e620000000000 */
[----:B------:R-:W-:Y:S01]  /*d230*/  IADD3.X R20, R3, R21, R4, P2, !PT ;  /* 0x0000001503147210 */ /* 0x000fe200017fe404 */
[----:B-1----:R-:W-:Y:S06]  /*d240*/  BAR.ARV 0x1, 0x120 ;  /* 0x0044800000007b1d */ /* 0x002fec0000002000 */
[C---:B------:R-:W-:Y:S01]  /*d250*/  LEA R4, P2, R103.reuse, UR6, 0x2 ;  /* 0x0000000667047c11 */ /* 0x040fe2000f8410ff */
[----:B------:R-:W1:Y:S03]  /*d260*/  SHFL.IDX PT, R3, R211, RZ, 0x1f ;  /* 0x00001fffd3037589 */ /* 0x000e6600000e0000 */
[----:B------:R-:W-:-:S05]  /*d270*/  LEA.HI.X R5, R103, UR7, R20, 0x2, P2 ;  /* 0x0000000767057c11 */ /* 0x000fca00090f1414 */
[----:B------:R2:W-:Y:S04]  /*d280*/  @!P0 STG.E desc[UR12][R4.64], R2 ;  /* 0x0000000204008986 */ /* 0x0005e8000c10190c */
[----:B------:R2:W-:Y:S01]  /*d290*/  @!P1 STG.E desc[UR12][R4.64+0x20], R0 ;  /* 0x0000200004009986 */ /* 0x0005e2000c10190c */
[----:B-1----:R-:W-:-:S13]  /*d2a0*/  ISETP.NE.AND P0, PT, R3, 0x7, PT ;  /* 0x000000070300780c */ /* 0x002fda0003f05270 */
[----:B--2---:R-:W-:Y:S05]  /*d2b0*/  @P0 BRA `(.L_x_972) ;  /* 0x0000000c00180947 */ /* 0x004fea0003800000 */
        /* <DEDUP_REMOVED lines=31> */
.L_x_974:
[----:B------:R-:W-:Y:S05]  /*d4b0*/  BSYNC B0 ;  /* 0x0000000000007941 */ /* 0x000fea0003800000 */
.L_x_973:
[----:B------:R-:W-:Y:S05]  /*d4c0*/  BRA `(.L_x_972) ;  /* 0x0000000800947947 */ /* 0x000fea0003800000 */
.L_x_971:
[----:B------:R-:W1:Y:S01]  /*d4d0*/  LDC.64 R8, c[0x0][0xae0] ;  /* 0x0002b800ff087b82 */ /* 0x000e620000000a00 */
[----:B------:R-:W-:Y:S01]  /*d4e0*/  ISETP.GT.AND P0, PT, R213, 0x7f, PT ;  /* 0x0000007fd500780c */ /* 0x000fe20003f04270 */
[----:B------:R-:W-:Y:S01]  /*d4f0*/  USHF.R.S32.HI UR5, URZ, 0x1f, UR43 ;  /* 0x0000001f3f057899 */ /* 0x000fe2000801142b */
[--C-:B------:R-:W-:Y:S01]  /*d500*/  SHF.R.S32.HI R203, RZ, 0x1f, R202.reuse ;  /* 0x0000001fffcb7819 */ /* 0x100fe200000114ca */
[----:B------:R-:W-:Y:S01]  /*d510*/  USHF.R.S32.HI UR6, URZ, 0x1f, UR44 ;  /* 0x0000001f3f067899 */ /* 0x000fe2000801142c */
[----:B------:R-:W-:Y:S03]  /*d520*/  BSSY B0, `(.L_x_975) ;  /* 0x000001d000007945 */ /* 0x000fe60003800000 */
[----:B------:R-:W2:Y:S08]  /*d530*/  LDC R14, c[0x0][0xdac] ;  /* 0x00036b00ff0e7b82 */ /* 0x000eb00000000800 */
[----:B------:R-:W3:Y:S01]  /*d540*/  LDC.64 R10, c[0x0][0xae8] ;  /* 0x0002ba00ff0a7b82 */ /* 0x000ee20000000a00 */
[----:B-1----:R-:W-:-:S04]  /*d550*/  IMAD.WIDE.U32 R6, R8, UR43, R202 ;  /* 0x0000002b08067c25 */ /* 0x002fc8000f8e00ca */
[----:B------:R-:W-:Y:S01]  /*d560*/  IMAD R8, R8, UR5, RZ ;  /* 0x0000000508087c24 */ /* 0x000fe2000f8e02ff */
[----:B------:R-:W-:Y:S06]  /*d570*/  @P0 BRA `(.L_x_976) ;  /* 0x00000000005c0947 */ /* 0x000fec0003800000 */
[----:B------:R-:W1:Y:S01]  /*d580*/  S2R R0, SR_TID.X ;  /* 0x0000000000007919 */ /* 0x000e620000002100 */
[----:B------:R-:W-:Y:S01]  /*d590*/  IMAD.U32 R2, RZ, RZ, UR42 ;  /* 0x0000002aff027e24 */ /* 0x000fe2000f8e00ff */
[----:B------:R-:W-:-:S04]  /*d5a0*/  ULDC UR7, c[0x0][0xa88] ;  /* 0x0002a20000077ab9 */ /* 0x000fc80000000800 */
[----:B-1----:R-:W-:-:S04]  /*d5b0*/  IADD3 R2, R2, -0x80, R0 ;  /* 0xffffff8002027810 */ /* 0x002fc80007ffe000 */
[----:B------:R-:W-:-:S13]  /*d5c0*/  ISETP.GE.AND P0, PT, R2, UR7, PT ;  /* 0x0000000702007c0c */ /* 0x000fda000bf06270 */
[----:B------:R-:W-:Y:S05]  /*d5d0*/  @P0 BRA `(.L_x_976) ;  /* 0x0000000000440947 */ /* 0x000fea0003800000 */
[----:B------:R-:W1:Y:S01]  /*d5e0*/  LDC.64 R4, c[0x0][0xb70] ;  /* 0x0002dc00ff047b82 */ /* 0x000e620000000a00 */
[----:B------:R-:W-:Y:S01]  /*d5f0*/  SHF.R.S32.HI R3, RZ, 0x1f, R2 ;  /* 0x0000001fff037819 */ /* 0x000fe20000011402 */
[----:B------:R-:W-:Y:S01]  /*d600*/  ULDC.64 UR8, c[0x0][0xb40] ;  /* 0x0002d00000087ab9 */ /* 0x000fe20000000a00 */
[----:B------:R-:W-:-:S05]  /*d610*/  ULDC.64 UR10, c[0x0][0x208] ;  /* 0x00008200000a7ab9 */ /* 0x000fca0000000a00 */
[----:B------:R-:W4:Y:S01]  /*d620*/  LDC.64 R12, c[0x0][0xb78] ;  /* 0x0002de00ff0c7b82 */ /* 0x000f220000000a00 */
[C---:B-1----:R-:W-:Y:S02]  /*d630*/  IMAD R0, R4.reuse, UR5, RZ ;  /* 0x0000000504007c24 */ /* 0x042fe4000f8e02ff */
[----:B------:R-:W-:-:S04]  /*d640*/  IMAD.WIDE.U32 R2, R4, UR43, R2 ;  /* 0x0000002b04027c25 */ /* 0x000fc8000f8e0002 */
[----:B------:R-:W-:Y:S02]  /*d650*/  IMAD R5, R5, UR43, R0 ;  /* 0x0000002b05057c24 */ /* 0x000fe4000f8e0200 */
[C---:B----4-:R-:W-:Y:S02]  /*d660*/  IMAD R0, R12.reuse, UR6, RZ ;  /* 0x000000060c007c24 */ /* 0x050fe4000f8e02ff */
[----:B------:R-:W-:Y:S02]  /*d670*/  IMAD.IADD R3, R3, 0x1, R5 ;  /* 0x0000000103037824 */ /* 0x000fe400078e0205 */
[----:B------:R-:W-:Y:S02]  /*d680*/  IMAD R5, R13, UR44, R0 ;  /* 0x0000002c0d057c24 */ /* 0x000fe4000f8e0200 */
[----:B------:R-:W-:-:S04]  /*d690*/  IMAD.WIDE.U32 R2, R12, UR44, R2 ;  /* 0x0000002c0c027c25 */ /* 0x000fc8000f8e0002 */
[----:B------:R-:W-:Y:S01]  /*d6a0*/  IMAD.IADD R3, R3, 0x1, R5 ;  /* 0x0000000103037824 */ /* 0x000fe200078e0205 */
[----:B------:R-:W-:-:S04]  /*d6b0*/  LEA R4, P0, R2, UR8, 0x2 ;  /* 0x0000000802047c11 */ /* 0x000fc8000f8010ff */
[----:B------:R-:W-:Y:S01]  /*d6c0*/  LEA.HI.X R5, R2, UR9, R3, 0x2, P0 ;  /* 0x0000000902057c11 */ /* 0x000fe200080f1403 */
[----:B------:R-:W-:-:S05]  /*d6d0*/  IMAD.MOV.U32 R3, RZ, RZ, -0x800000 ;  /* 0xff800000ff037424 */ /* 0x000fca00078e00ff */
[----:B------:R1:W-:Y:S03]  /*d6e0*/  STG.E desc[UR10][R4.64], R3 ;  /* 0x0000000304007986 */ /* 0x0003e6000c10190a */
.L_x_976:
[----:B------:R-:W-:Y:S05]  /*d6f0*/  BSYNC B0 ;  /* 0x0000000000007941 */ /* 0x000fea0003800000 */
.L_x_975:
[----:B------:R-:W-:Y:S01]  /*d700*/  R2UR UR7, R206 ;  /* 0x00000000ce0772ca */ /* 0x000fe200000e0000 */
[----:B------:R-:W-:Y:S01]  /*d710*/  ULDC UR5, c[0x0][0xa88] ;  /* 0x0002a20000057ab9 */ /* 0x000fe20000000800 */
[C---:B------:R-:W-:Y:S01]  /*d720*/  VIADD R0, R204.reuse, 0x20 ;  /* 0x00000020cc007836 */ /* 0x040fe20000000000 */
[----:B------:R-:W-:Y:S01]  /*d730*/  UIADD3 UR42, -UR42, UR5, URZ ;  /* 0x000000052a2a7290 */ /* 0x000fe2000fffe13f */
[----:B-1----:R-:W-:Y:S01]  /*d740*/  IMAD R3, R9, UR43, R8 ;  /* 0x0000002b09037c24 */ /* 0x002fe2000f8e0208 */
[----:B------:R-:W-:Y:S01]  /*d750*/  SHF.R.S32.HI R205, RZ, 0x1f, R204 ;  /* 0x0000001fffcd7819 */ /* 0x000fe200000114cc */
[----:B------:R-:W-:Y:S01]  /*d760*/  BSSY B0, `(.L_x_977) ;  /* 0x0000026000007945 */ /* 0x000fe20003800000 */
[C---:B------:R-:W-:Y:S01]  /*d770*/  IADD3 R2, R204.reuse, 0x40, RZ ;  /* 0x00000040cc027810 */ /* 0x040fe20007ffe0ff */
[----:B------:R-:W-:Y:S01]  /*d780*/  IMAD.IADD R7, R7, 0x1, R3 ;  /* 0x0000000107077824 */ /* 0x000fe200078e0203 */
[C---:B------:R-:W-:Y:S01]  /*d790*/  ISETP.GE.AND P2, PT, R204.reuse, UR42, PT ;  /* 0x0000002acc007c0c */ /* 0x040fe2000bf46270 */
[----:B------:R-:W-:Y:S01]  /*d7a0*/  VIADD R8, R204, 0x60 ;  /* 0x00000060cc087836 */ /* 0x000fe20000000000 */
[----:B------:R-:W-:Y:S01]  /*d7b0*/  ISETP.GE.AND P0, PT, R0, UR42, PT ;  /* 0x0000002a00007c0c */ /* 0x000fe2000bf06270 */
[C---:B---3--:R-:W-:Y:S01]  /*d7c0*/  IMAD R0, R10.reuse, UR6, RZ ;  /* 0x000000060a007c24 */ /* 0x048fe2000f8e02ff */
[----:B------:R-:W-:Y:S01]  /*d7d0*/  ULOP3.LUT UR5, URZ, UR7, URZ, 0x33, !UPT ;  /* 0x000000073f057292 */ /* 0x000fe2000f8e333f */
[----:B------:R-:W-:Y:S01]  /*d7e0*/  IMAD.WIDE.U32 R6, R10, UR44, R6 ;  /* 0x0000002c0a067c25 */ /* 0x000fe2000f8e0006 */
[----:B------:R-:W-:-:S03]  /*d7f0*/  ISETP.GE.AND P1, PT, R2, UR42, PT ;  /* 0x0000002a02007c0c */ /* 0x000fc6000bf26270 */
[----:B------:R-:W-:Y:S02]  /*d800*/  IMAD R3, R11, UR44, R0 ;  /* 0x0000002c0b037c24 */ /* 0x000fe4000f8e0200 */
[----:B--2---:R-:W-:Y:S02]  /*d810*/  VIADD R5, R14, UR5 ;  /* 0x000000050e057c36 */ /* 0x004fe40008000000 */
[----:B------:R-:W-:Y:S02]  /*d820*/  IMAD.IADD R11, R7, 0x1, R3 ;  /* 0x00000001070b7824 */ /* 0x000fe400078e0203 */
[----:B------:R-:W-:Y:S01]  /*d830*/  IMAD.WIDE R4, R5, 0x80, R204 ;  /* 0x0000008005047825 */ /* 0x000fe200078e02cc */
[----:B------:R-:W-:Y:S06]  /*d840*/  @P2 BRA `(.L_x_978) ;  /* 0x00000000005c2947 */ /* 0x000fec0003800000 */
[C---:B------:R-:W-:Y:S01]  /*d850*/  VIADD R0, R202.reuse, 0x40 ;  /* 0x00000040ca007836 */ /* 0x040fe20000000000 */
[----:B------:R-:W-:Y:S01]  /*d860*/  ULDC UR5, c[0x0][0xa8c] ;  /* 0x0002a30000057ab9 */ /* 0x000fe20000000800 */
[----:B------:R-:W-:Y:S01]  /*d870*/  VIADD R2, R202, 0x80 ;  /* 0x00000080ca027836 */ /* 0x000fe20000000000 */
[----:B------:R-:W-:Y:S01]  /*d880*/  ULDC.64 UR6, c[0x0][0xad8] ;  /* 0x0002b60000067ab9 */ /* 0x000fe20000000a00 */
[----:B------:R-:W-:Y:S01]  /*d890*/  MOV R3, R11 ;  /* 0x0000000b00037202 */ /* 0x000fe20000000f00 */
[----:B------:R-:W-:Y:S01]  /*d8a0*/  IMAD R9, R5, UR6, RZ ;  /* 0x0000000605097c24 */ /* 0x000fe2000f8e02ff */
[----:B------:R-:W-:Y:S01]  /*d8b0*/  ISETP.GE.AND P3, PT, R0, UR5, PT ;  /* 0x0000000500007c0c */ /* 0x000fe2000bf66270 */
[----:B------:R-:W-:Y:S01]  /*d8c0*/  VIADD R0, R202, 0xc0 ;  /* 0x000000c0ca007836 */ /* 0x000fe20000000000 */
[----:B------:R-:W-:Y:S01]  /*d8d0*/  ISETP.GE.AND P4, PT, R2, UR5, PT ;  /* 0x0000000502007c0c */ /* 0x000fe2000bf86270 */
[----:B------:R-:W-:Y:S01]  /*d8e0*/  IMAD.MOV.U32 R2, RZ, RZ, R6 ;  /* 0x000000ffff027224 */ /* 0x000fe200078e0006 */
[----:B------:R-:W-:Y:S01]  /*d8f0*/  ISETP.GE.AND P2, PT, R202, UR5, PT ;  /* 0x00000005ca007c0c */ /* 0x000fe2000bf46270 */
[----:B------:R-:W-:Y:S01]  /*d900*/  IMAD R9, R4, UR7, R9 ;  /* 0x0000000704097c24 */ /* 0x000fe2000f8e0209 */
[----:B------:R-:W-:Y:S01]  /*d910*/  ISETP.GE.AND P5, PT, R0, UR5, PT ;  /* 0x0000000500007c0c */ /* 0x000fe2000bfa6270 */
[----:B------:R-:W-:Y:S01]  /*d920*/  IMAD.WIDE.U32 R2, R4, UR6, R2 ;  /* 0x0000000604027c25 */ /* 0x000fe2000f8e0002 */
[----:B------:R-:W-:Y:S01]  /*d930*/  ULDC.64 UR6, c[0x0][0xa80] ;  /* 0x0002a00000067ab9 */ /* 0x000fe20000000a00 */
[----:B------:R-:W-:-:S02]  /*d940*/  ULDC.64 UR8, c[0x0][0x208] ;  /* 0x0000820000087ab9 */ /* 0x000fc40000000a00 */
[----:B------:R-:W-:Y:S01]  /*d950*/  IMAD.IADD R3, R3, 0x1, R9 ;  /* 0x0000000103037824 */ /* 0x000fe200078e0209 */
[----:B------:R-:W-:-:S04]  /*d960*/  LEA R12, P6, R2, UR6, 0x1 ;  /* 0x00000006020c7c11 */ /* 0x000fc8000f8c08ff */
[----:B------:R-:W-:-:S05]  /*d970*/  LEA.HI.X R13, R2, UR7, R3, 0x1, P6 ;  /* 0x00000007020d7c11 */ /* 0x000fca000b0f0c03 */
[----:B------:R1:W-:Y:S04]  /*d980*/  @!P2 STG.E.128 desc[UR8][R12.64], RZ ;  /* 0x000000ff0c00a986 */ /* 0x0003e8000c101d08 */
[----:B------:R1:W-:Y:S04]  /*d990*/  @!P3 STG.E.128 desc[UR8][R12.64+0x80], RZ ;  /* 0x000080ff0c00b986 */ /* 0x0003e8000c101d08 */
[----:B------:R1:W-:Y:S04]  /*d9a0*/  @!P4 STG.E.128 desc[UR8][R12.64+0x100], RZ ;  /* 0x000100ff0c00c986 */ /* 0x0003e8000c101d08 */
[----:B------:R1:W-:Y:S02]  /*d9b0*/  @!P5 STG.E.128 desc[UR8][R12.64+0x180], RZ ;  /* 0x000180ff0c00d986 */ /* 0x0003e4000c101d08 */
.L_x_978:
[----:B------:R-:W-:Y:S05]  /*d9c0*/  BSYNC B0 ;  /* 0x0000000000007941 */ /* 0x000fea0003800000 */
.L_x_977:
[----:B------:R-:W-:Y:S01]  /*d9d0*/  BSSY B0, `(.L_x_979) ;  /* 0x000001c000007945 */ /* 0x000fe20003800000 */
[----:B------:R-:W-:-:S03]  /*d9e0*/  ISETP.GE.AND P2, PT, R8, UR42, PT ;  /* 0x0000002a08007c0c */ /* 0x000fc6000bf46270 */
[----:B------:R-:W-:Y:S10]  /*d9f0*/  @P0 BRA `(.L_x_980) ;  /* 0x0000000000640947 */ /* 0x000ff40003800000 */
        /* <DEDUP_REMOVED lines=25> */
.L_x_980:
[----:B------:R-:W-:Y:S05]  /*db90*/  BSYNC B0 ;  /* 0x0000000000007941 */ /* 0x000fea0003800000 */
.L_x_979:
[----:B------:R-:W-:Y:S04]  /*dba0*/  BSSY B0, `(.L_x_981) ;  /* 0x000001b000007945 */ /* 0x000fe80003800000 */
[----:B------:R-:W-:Y:S05]  /*dbb0*/  @P1 BRA `(.L_x_982) ;  /* 0x0000000000641947 */ /* 0x000fea0003800000 */
[----:B--2---:R-:W-:Y:S01]  /*dbc0*/  IADD3 R9, P0, R4, 0x40, RZ ;  /* 0x0000004004097810 */ /* 0x004fe20007f1e0ff */
[C---:B------:R-:W-:Y:S01]  /*dbd0*/  VIADD R3, R202.reuse, 0x80 ;  /* 0x00000080ca037836 */ /* 0x040fe20000000000 */
[----:B------:R-:W-:Y:S01]  /*dbe0*/  IADD3 R2, R202, 0x40, RZ ;  /* 0x00000040ca027810 */ /* 0x000fe20007ffe0ff */
[----:B------:R-:W-:Y:S01]  /*dbf0*/  ULDC UR5, c[0x0][0xa8c] ;  /* 0x0002a30000057ab9 */ /* 0x000fe20000000800 */
        /* <DEDUP_REMOVED lines=21> */
.L_x_982:
[----:B------:R-:W-:Y:S05]  /*dd50*/  BSYNC B0 ;  /* 0x0000000000007941 */ /* 0x000fea0003800000 */
.L_x_981:
[----:B------:R-:W-:Y:S04]  /*dd60*/  BSSY B0, `(.L_x_972) ;  /* 0x000001b000007945 */ /* 0x000fe80003800000 */
[----:B------:R-:W-:Y:S05]  /*dd70*/  @P2 BRA `(.L_x_983) ;  /* 0x0000000000642947 */ /* 0x000fea0003800000 */
[----:B------:R-:W-:Y:S01]  /*dd80*/  IADD3 R7, P0, R4, 0x60, RZ ;  /* 0x0000006004077810 */ /* 0x000fe20007f1e0ff */
[----:B------:R-:W-:Y:S01]  /*dd90*/  ULDC UR5, c[0x0][0xa8c] ;  /* 0x0002a30000057ab9 */ /* 0x000fe20000000800 */
[C---:B------:R-:W-:Y:S01]  /*dda0*/  IADD3 R0, R202.reuse, 0x40, RZ ;  /* 0x00000040ca007810 */ /* 0x040fe20007ffe0ff */
[----:B------:R-:W-:Y:S01]  /*ddb0*/  ULDC.64 UR6, c[0x0][0xad8] ;  /* 0x0002b60000067ab9 */ /* 0x000fe20000000a00 */
[----:B------:R-:W-:Y:S01]  /*ddc0*/  IMAD.MOV.U32 R2, RZ, RZ, R6 ;  /* 0x000000ffff027224 */ /* 0x000fe200078e0006 */
[----:B------:R-:W-:Y:S01]  /*ddd0*/  ISETP.GE.AND P1, PT, R202, UR5, PT ;  /* 0x00000005ca007c0c */ /* 0x000fe2000bf26270 */
[----:B------:R-:W-:Y:S01]  /*dde0*/  IMAD.X R4, RZ, RZ, R5, P0 ;  /* 0x000000ffff047224 */ /* 0x000fe200000e0605 */
[----:B------:R-:W-:Y:S01]  /*ddf0*/  ISETP.GE.AND P2, PT, R0, UR5, PT ;  /* 0x0000000500007c0c */ /* 0x000fe2000bf46270 */
[----:B------:R-:W-:Y:S01]  /*de00*/  IMAD.MOV.U32 R3, RZ, RZ, R11 ;  /* 0x000000ffff037224 */ /* 0x000fe200078e000b */
[----:B------:R-:W-:Y:S01]  /*de10*/  ULDC.64 UR8, c[0x0][0x208] ;  /* 0x0000820000087ab9 */ /* 0x000fe20000000a00 */
[----:B------:R-:W-:-:S02]  /*de20*/  VIADD R5, R202, 0x80 ;  /* 0x00000080ca057836 */ /* 0x000fc40000000000 */
[----:B------:R-:W-:Y:S02]  /*de30*/  IMAD R4, R4, UR6, RZ ;  /* 0x0000000604047c24 */ /* 0x000fe4000f8e02ff */
        /* <DEDUP_REMOVED lines=13> */
.L_x_983:
[----:B------:R-:W-:Y:S05]  /*df10*/  BSYNC B0 ;  /* 0x0000000000007941 */ /* 0x000fea0003800000 */
.L_x_972:
[----:B------:R-:W5:Y:S02]  /*df20*/  LDC R0, c[0x0][0xda8] ;  /* 0x00036a00ff007b82 */ /* 0x000f640000000800 */
[----:B-----5:R-:W-:-:S13]  /*df30*/  ISETP.LE.AND P0, PT, R0, UR4, PT ;  /* 0x0000000400007c0c */ /* 0x020fda000bf03270 */
[----:B------:R-:W-:Y:S05]  /*df40*/  @!P0 BRA `(.L_x_984) ;  /* 0xffffff2c00a48947 */ /* 0x000fea000383ffff */
[----:B------:R-:W-:Y:S05]  /*df50*/  EXIT ;  /* 0x000000000000794d */ /* 0x000fea0003800000 */
.L_x_890:
[----:B------:R-:W-:-:S08]  /*df60*/  NOP ;  /* 0x0000000000007918 */ /* 0x000fd00000000000 */
[----:B-1----:R-:W1:-:S00]  /*df70*/  USETMAXREG.DEALLOC.CTAPOOL 0x18 ;  /* 0x00000018000079c8 */ /* 0x002e4000080e0500 */
[----:B-1----:R-:W-:-:S06]  /*df80*/  LOP3.LUT R0, R0, 0x3, RZ, 0xc0, !PT ;  /* 0x0000000300007812 */ /* 0x002fcc00078ec0ff */
[----:B------:R-:W1:Y:S02]  /*df90*/  SHFL.IDX PT, R0, R0, RZ, 0x1f ;  /* 0x00001fff00007589 */ /* 0x000e6400000e0000 */
[----:B-1----:R-:W-:-:S13]  /*dfa0*/  ISETP.NE.AND P0, PT, R0, RZ, PT ;  /* 0x000000ff0000720c */ /* 0x002fda0003f05270 */
[----:B------:R-:W-:Y:S05]  /*dfb0*/  @P0 EXIT ;  /* 0x000000000000094d */ /* 0x000fea0003800000 */
[----:B------:R-:W1:Y:S01]  /*dfc0*/  S2UR UR4, SR_CTAID.X ;  /* 0x00000000000479c3 */ /* 0x000e620000002500 */
[----:B------:R-:W-:Y:S01]  /*dfd0*/  UMOV UR49, URZ ;  /* 0x0000003f00317c82 */ /* 0x000fe20008000000 */
[----:B------:R-:W-:Y:S02]  /*dfe0*/  IMAD.MOV.U32 R16, RZ, RZ, RZ ;  /* 0x000000ffff107224 */ /* 0x000fe400078e00ff */
[----:B------:R-:W-:-:S04]  /*dff0*/  IMAD.MOV.U32 R17, RZ, RZ, 0x1 ;  /* 0x00000001ff117424 */ /* 0x000fc800078e00ff */
[----:B------:R-:W1:Y:S02]  /*e000*/  LDC R0, c[0x0][0xda8] ;  /* 0x00036a00ff007b82 */ /* 0x000e640000000800 */
[----:B-1----:R-:W-:-:S13]  /*e010*/  ISETP.LE.AND P0, PT, R0, UR4, PT ;  /* 0x0000000400007c0c */ /* 0x002fda000bf03270 */
[----:B------:R-:W-:Y:S05]  /*e020*/  @P0 BRA `(.L_x_985) ;  /* 0x00000034001c0947 */ /* 0x000fea0003800000 */
[----:B------:R-:W-:Y:S01]  /*e030*/  IMAD.U32 R19, RZ, RZ, UR4 ;  /* 0x00000004ff137e24 */ /* 0x000fe2000f8e00ff */
[----:B------:R-:W-:Y:S01]  /*e040*/  MOV R16, RZ ;  /* 0x000000ff00107202 */ /* 0x000fe20000000f00 */
[----:B------:R-:W-:Y:S01]  /*e050*/  IMAD.MOV.U32 R17, RZ, RZ, 0x1 ;  /* 0x00000001ff117424 */ /* 0x000fe200078e00ff */
[----:B------:R-:W-:Y:S01]  /*e060*/  ULDC UR50, c[0x0][0xc] ;  /* 0x0000030000327ab9 */ /* 0x000fe20000000800 */
[----:B------:R-:W-:Y:S01]  /*e070*/  ULDC.64 UR42, c[0x0][0x198] ;  /* 0x00006600002a7ab9 */ /* 0x000fe20000000a00 */
[----:B------:R-:W-:-:S05]  /*e080*/  UMOV UR49, URZ ;  /* 0x0000003f00317c82 */ /* 0x000fca0008000000 */
.L_x_1039:
[----:B------:R-:W-:Y:S01]  /*e090*/  ULDC UR8, c[0x0][0xdd0] ;  /* 0x0003740000087ab9 */ /* 0x000fe20000000800 */
[----:B-1----:R-:W1:Y:S01]  /*e0a0*/  LDC R0, c[0x0][0xde8] ;  /* 0x00037a00ff007b82 */ /* 0x002e620000000800 */
[C---:B------:R-:W-:Y:S01]  /*e0b0*/  R2UR UR6, R19.reuse ;  /* 0x00000000130672ca */ /* 0x040fe200000e0000 */
[----:B------:R-:W-:Y:S01]  /*e0c0*/  UISETP.NE.AND UP0, UPT, UR8, 0x1, UPT ;  /* 0x000000010800788c */ /* 0x000fe2000bf05270 */
[----:B------:R-:W-:-:S10]  /*e0d0*/  R2UR UR7, R19 ;  /* 0x00000000130772ca */ /* 0x000fd400000e0000 */
[----:B------:R-:W-:Y:S01]  /*e0e0*/  @UP0 ULDC UR4, c[0x0][0xdd4] ;  /* 0x0003750000040ab9 */ /* 0x000fe20000000800 */
[----:B------:R-:W-:Y:S01]  /*e0f0*/  @UP0 ULDC UR9, c[0x0][0xdd8] ;  /* 0x0003760000090ab9 */ /* 0x000fe20000000800 */
[----:B------:R-:W-:-:S04]  /*e100*/  UIMAD.WIDE.U32 UR4, UR6, UR4, URZ ;  /* 0x00000004060472a5 */ /* 0x000fc8000f8e003f */
[----:B------:R-:W-:-:S04]  /*e110*/  @UP0 USHF.R.U32.HI UR6, URZ, UR9, UR5 ;  /* 0x000000093f060299 */ /* 0x000fc80008011605 */
[----:B------:R-:W-:Y:S02]  /*e120*/  UIADD3 UR4, -UR6, URZ, URZ ;  /* 0x0000003f06047290 */ /* 0x000fe4000fffe13f */
[----:B-1----:R-:W-:Y:S02]  /*e130*/  ISETP.LE.AND P0, PT, R0, UR6, PT ;  /* 0x0000000600007c0c */ /* 0x002fe4000bf03270 */
[----:B------:R-:W-:-:S11]  /*e140*/  UIMAD UR8, UR8, UR4, UR7 ;  /* 0x00000004080872a4 */ /* 0x000fd6000f8e0207 */
[----:B------:R-:W-:Y:S05]  /*e150*/  @!P0 BRA `(.L_x_986) ;  /* 0x0000000000208947 */ /* 0x000fea0003800000 */
[----:B------:R-:W-:Y:S01]  /*e160*/  ULDC UR9, c[0x0][0xddc] ;  /* 0x0003770000097ab9 */ /* 0x000fe20000000800 */
[----:B------:R-:W-:Y:S01]  /*e170*/  UMOV UR7, UR8 ;  /* 0x0000000800077c82 */ /* 0x000fe20008000000 */
[----:B------:R-:W-:-:S11]  /*e180*/  UISETP.NE.AND UP0, UPT, UR9, 0x1, UPT ;  /* 0x000000010900788c */ /* 0x000fd6000bf05270 */
[----:B------:R-:W-:Y:S02]  /*e190*/  @UP0 ULDC.64 UR10, c[0x0][0xde0] ;  /* 0x00037800000a0ab9 */ /* 0x000fe40000000a00 */
[----:B------:R-:W-:-:S04]  /*e1a0*/  UIMAD.WIDE.U32 UR4, UR8, UR10, URZ ;  /* 0x0000000a080472a5 */ /* 0x000fc8000f8e003f */
[----:B------:R-:W-:-:S04]  /*e1b0*/  @UP0 USHF.R.U32.HI UR7, URZ, UR11, UR5 ;  /* 0x0000000b3f070299 */ /* 0x000fc80008011605 */
[----:B------:R-:W-:Y:S01]  /*e1c0*/  UIMAD UR4, UR7, UR9, URZ ;  /* 0x00000009070472a4 */ /* 0x000fe2000f8e023f */
[----:B------:R-:W-:Y:S11]  /*e1d0*/  BRA `(.L_x_987) ;  /* 0x00000000001c7947 */ /* 0x000ff60003800000 */
.L_x_986:
[----:B------:R-:W-:Y:S01]  /*e1e0*/  ULDC UR9, c[0x0][0xdc4] ;  /* 0x0003710000097ab9 */ /* 0x000fe20000000800 */
[----:B------:R-:W-:Y:S01]  /*e1f0*/  UMOV UR7, UR8 ;  /* 0x0000000800077c82 */ /* 0x000fe20008000000 */
[----:B------:R-:W-:-:S11]  /*e200*/  UISETP.NE.AND UP0, UPT, UR9, 0x1, UPT ;  /* 0x000000010900788c */ /* 0x000fd6000bf05270 */
[----:B------:R-:W-:Y:S02]  /*e210*/  @UP0 ULDC.64 UR10, c[0x0][0xdc8] ;  /* 0x00037200000a0ab9 */ /* 0x000fe40000000a00 */
[----:B------:R-:W-:-:S04]  /*e220*/  UIMAD.WIDE.U32 UR4, UR8, UR10, URZ ;  /* 0x0000000a080472a5 */ /* 0x000fc8000f8e003f */
[----:B------:R-:W-:-:S04]  /*e230*/  @UP0 USHF.R.U32.HI UR7, URZ, UR11, UR5 ;  /* 0x0000000b3f070299 */ /* 0x000fc80008011605 */
[----:B------:R-:W-:-:S12]  /*e240*/  UIMAD UR4, UR7, UR9, URZ ;  /* 0x00000009070472a4 */ /* 0x000fd8000f8e023f */
.L_x_987:
[----:B------:R-:W-:Y:S01]  /*e250*/  ULDC.64 UR10, c[0x0][0x3f8] ;  /* 0x0000fe00000a7ab9 */ /* 0x000fe20000000a00 */
[----:B------:R-:W-:Y:S02]  /*e260*/  UIADD3 UR8, UR8, -UR4, URZ ;  /* 0x8000000408087290 */ /* 0x000fe4000fffe03f */
[----:B------:R-:W-:Y:S02]  /*e270*/  UISETP.NE.U32.AND UP0, UPT, UR10, URZ, UPT ;  /* 0x0000003f0a00728c */ /* 0x000fe4000bf05070 */
[----:B------:R-:W-:Y:S01]  /*e280*/  ULOP3.LUT UR7, URZ, UR7, URZ, 0x33, !UPT ;  /* 0x000000073f077292 */ /* 0x000fe2000f8e333f */
[----:B------:R-:W-:Y:S01]  /*e290*/  ULDC UR10, c[0x0][0xdb8] ;  /* 0x00036e00000a7ab9 */ /* 0x000fe20000000800 */
[----:B------:R-:W-:Y:S01]  /*e2a0*/  ULDC.64 UR4, c[0x0][0x9e0] ;  /* 0x0002780000047ab9 */ /* 0x000fe20000000a00 */
[----:B------:R-:W-:Y:S01]  /*e2b0*/  UISETP.NE.AND UP1, UPT, UR10, 0x1, UPT ;  /* 0x000000010a00788c */ /* 0x000fe2000bf25270 */
[----:B------:R-:W-:Y:S01]  /*e2c0*/  ULDC UR9, c[0x0][0xdc4] ;  /* 0x0003710000097ab9 */ /* 0x000fe20000000800 */
[----:B------:R-:W-:Y:S01]  /*e2d0*/  ULDC UR45, c[0x0][0xdac] ;  /* 0x00036b00002d7ab9 */ /* 0x000fe20000000800 */
[----:B------:R-:W-:-:S02]  /*e2e0*/  UISETP.GE.AND UP2, UPT, UR5, 0x1, UPT ;  /* 0x000000010500788c */ /* 0x000fc4000bf46270 */
[----:B------:R-:W-:Y:S02]  /*e2f0*/  UIMAD UR9, UR6, UR9, UR8 ;  /* 0x00000009060972a4 */ /* 0x000fe4000f8e0208 */
[----:B------:R-:W-:Y:S02]  /*e300*/  UIADD3 UR45, UR7, UR45, URZ ;  /* 0x0000002d072d7290 */ /* 0x000fe4000fffe03f */
[----:B------:R-:W-:Y:S01]  /*e310*/  UISETP.NE.AND.EX UP0, UPT, UR11, URZ, UPT, UP0 ;  /* 0x0000003f0b00728c */ /* 0x000fe2000bf05300 */
[----:B------:R-:W-:Y:S01]  /*e320*/  PLOP3.LUT P1, PT, PT, PT, UP2, 0x80, 0x0 ;  /* 0x000000000000781c */ /* 0x000fe20003f2f028 */
[----:B------:R-:W-:Y:S01]  /*e330*/  @UP1 ULDC UR6, c[0x0][0xdbc] ;  /* 0x00036f0000061ab9 */ /* 0x000fe20000000800 */
[----:B------:R-:W-:Y:S02]  /*e340*/  USHF.L.U32 UR45, UR45, 0x7, URZ ;  /* 0x000000072d2d7899 */ /* 0x000fe4000800063f */
[----:B------:R-:W-:Y:S01]  /*e350*/  UIMAD.WIDE.U32 UR6, UR9, UR6, URZ ;  /* 0x00000006090672a5 */ /* 0x000fe2000f8e003f */
[----:B------:R-:W-:Y:S01]  /*e360*/  ULDC UR11, c[0x0][0x404] ;  /* 0x00010100000b7ab9 */ /* 0x000fe20000000800 */
[----:B------:R-:W-:Y:S01]  /*e370*/  ULDC UR12, c[0x0][0x288] ;  /* 0x0000a200000c7ab9 */ /* 0x000fe20000000800 */
[----:B------:R-:W-:Y:S01]  /*e380*/  @UP1 ULDC UR14, c[0x0][0xdc0] ;  /* 0x00037000000e1ab9 */ /* 0x000fe20000000800 */
[----:B------:R-:W-:Y:S01]  /*e390*/  UMOV UR47, UR9 ;  /* 0x00000009002f7c82 */ /* 0x000fe20008000000 */
[----:B------:R-:W-:-:S02]  /*e3a0*/  USEL UR11, UR11, 0x1, UP0 ;  /* 0x000000010b0b7887 */ /* 0x000fc40008000000 */
[----:B------:R-:W-:Y:S02]  /*e3b0*/  UIADD3 UR8, UR45, 0x80, -UR12 ;  /* 0x000000802d087890 */ /* 0x000fe4000fffe80c */
[----:B------:R-:W-:Y:S01]  /*e3c0*/  @UP1 USHF.R.U32.HI UR47, URZ, UR14, UR7 ;  /* 0x0000000e3f2f1299 */ /* 0x000fe20008011607 */
[----:B------:R-:W-:Y:S02]  /*e3d0*/  ULDC UR13, c[0x0][0x2e0] ;  /* 0x0000b800000d7ab9 */ /* 0x000fe40000000800 */
[----:B------:R-:W-:Y:S02]  /*e3e0*/  UIMAD UR6, UR11, UR13, UR8 ;  /* 0x0000000d0b0672a4 */ /* 0x000fe4000f8e0208 */
[----:B------:R-:W-:Y:S02]  /*e3f0*/  UIADD3 UR46, -UR47, URZ, URZ ;  /* 0x0000003f2f2e7290 */ /* 0x000fe4000fffe13f */
[----:B------:R-:W-:Y:S02]  /*e400*/  UIADD3 UR4, UR6, UR4, URZ ;  /* 0x0000000406047290 */ /* 0x000fe4000fffe03f */
[----:B------:R-:W-:Y:S01]  /*e410*/  UIMAD UR46, UR10, UR46, UR9 ;  /* 0x0000002e0a2e72a4 */ /* 0x000fe2000f8e0209 */
[----:B------:R-:W-:Y:S11]  /*e420*/  @!P1 BRA `(.L_x_988) ;  /* 0x0000000000449947 */ /* 0x000ff60003800000 */
        /* <DEDUP_REMOVED lines=10> */
.L_x_989:
[----:B------:R-:W-:-:S11]  /*e4d0*/  UISETP.NE.AND UP0, UPT, UR5, 0x1, UPT ;  /* 0x000000010500788c */ /* 0x000fd6000bf05270 */
[----:B------:R-:W-:Y:S02]  /*e4e0*/  @UP0 ULDC.64 UR14, c[0x0][0x9e8] ;  /* 0x00027a00000e0ab9 */ /* 0x000fe40000000a00 */
[----:B------:R-:W-:-:S04]  /*e4f0*/  UIMAD.WIDE.U32 UR6, UR8, UR14, URZ ;  /* 0x0000000e080672a5 */ /* 0x000fc8000f8e003f */
[----:B------:R-:W-:-:S12]  /*e500*/  @UP0 USHF.R.U32.HI UR8, URZ, UR15, UR7 ;  /* 0x0000000f3f080299 */ /* 0x000fd80008011607 */
.L_x_990:
[----:B------:R-:W-:-:S04]  /*e510*/  UIMAD UR8, UR8, UR5, UR5 ;  /* 0x00000005080872a4 */ /* 0x000fc8000f8e0205 */
[----:B------:R-:W-:-:S04]  /*e520*/  UISETP.LT.AND UP0, UPT, UR4, UR8, UPT ;  /* 0x000000080400728c */ /* 0x000fc8000bf01270 */
[----:B------:R-:W-:-:S12]  /*e530*/  USEL UR4, UR4, UR8, UP0 ;  /* 0x0000000804047287 */ /* 0x000fd80008000000 */
.L_x_988:
[----:B------:R-:W-:Y:S02]  /*e540*/  UIMAD UR7, UR11, UR13, 0x3f ;  /* 0x0000003f0b0774a4 */ /* 0x000fe4000f8e020d */
[----:B------:R-:W-:Y:S02]  /*e550*/  UIADD3 UR4, UR4, 0x3f, URZ ;  /* 0x0000003f04047890 */ /* 0x000fe4000fffe03f */
[----:B------:R-:W-:Y:S02]  /*e560*/  USHF.R.S32.HI UR8, URZ, 0x1f, UR7 ;  /* 0x0000001f3f087899 */ /* 0x000fe40008011407 */
[----:B------:R-:W-:Y:S02]  /*e570*/  USHF.R.S32.HI UR6, URZ, 0x1f, UR4 ;  /* 0x0000001f3f067899 */ /* 0x000fe40008011404 */
[----:B------:R-:W-:Y:S02]  /*e580*/  ULEA.HI UR8, UR8, UR7, URZ, 0x6 ;  /* 0x0000000708087291 */ /* 0x000fe4000f8f303f */
[----:B------:R-:W-:-:S02]  /*e590*/  ULEA.HI UR6, UR6, UR4, URZ, 0x6 ;  /* 0x0000000406067291 */ /* 0x000fc4000f8f303f */
[----:B------:R-:W-:Y:S02]  /*e5a0*/  UIADD3 UR4, UR45, -UR12, URZ ;  /* 0x8000000c2d047290 */ /* 0x000fe4000fffe03f */
[----:B------:R-:W-:Y:S02]  /*e5b0*/  USHF.R.S32.HI UR48, URZ, 0x6, UR8 ;  /* 0x000000063f307899 */ /* 0x000fe40008011408 */
[----:B------:R-:W-:Y:S02]  /*e5c0*/  USHF.R.S32.HI UR6, URZ, 0x6, UR6 ;  /* 0x000000063f067899 */ /* 0x000fe40008011406 */
[----:B------:R-:W-:Y:S02]  /*e5d0*/  UIMAD UR4, UR11, UR13, UR4 ;  /* 0x0000000d0b0472a4 */ /* 0x000fe4000f8e0204 */
[----:B------:R-:W-:Y:S01]  /*e5e0*/  UISETP.LT.AND UP0, UPT, UR48, UR6, UPT ;  /* 0x000000063000728c */ /* 0x000fe2000bf01270 */
[----:B------:R-:W-:Y:S02]  /*e5f0*/  ULDC UR8, c[0x0][0x9dc] ;  /* 0x0002770000087ab9 */ /* 0x000fe40000000800 */
[----:B------:R-:W-:-:S02]  /*e600*/  UIADD3 UR8, UR4, -UR8, URZ ;  /* 0x8000000804087290 */ /* 0x000fc4000fffe03f */
[----:B------:R-:W-:Y:S01]  /*e610*/  USEL UR48, UR48, UR6, UP0 ;  /* 0x0000000630307287 */ /* 0x000fe20008000000 */
[----:B------:R-:W-:Y:S11]  /*e620*/  @!P1 BRA `(.L_x_991) ;  /* 0x0000000000449947 */ /* 0x000ff60003800000 */
        /* <DEDUP_REMOVED lines=10> */
.L_x_992:
[----:B------:R-:W-:-:S11]  /*e6d0*/  UISETP.NE.AND UP0, UPT, UR5, 0x1, UPT ;  /* 0x000000010500788c */ /* 0x000fd6000bf05270 */
[----:B------:R-:W-:Y:S02]  /*e6e0*/  @UP0 ULDC.64 UR10, c[0x0][0x9e8] ;  /* 0x00027a00000a0ab9 */ /* 0x000fe40000000a00 */
[----:B------:R-:W-:-:S04]  /*e6f0*/  UIMAD.WIDE.U32 UR6, UR4, UR10, URZ ;  /* 0x0000000a040672a5 */ /* 0x000fc8000f8e003f */
[----:B------:R-:W-:-:S12]  /*e700*/  @UP0 USHF.R.U32.HI UR4, URZ, UR11, UR7 ;  /* 0x0000000b3f040299 */ /* 0x000fd80008011607 */
.L_x_993:
[----:B------:R-:W-:-:S04]  /*e710*/  UIMAD UR4, UR4, UR5, URZ ;  /* 0x00000005040472a4 */ /* 0x000fc8000f8e023f */
[----:B------:R-:W-:-:S04]  /*e720*/  UISETP.LT.AND UP0, UPT, UR8, UR4, UPT ;  /* 0x000000040800728c */ /* 0x000fc8000bf01270 */
[----:B------:R-:W-:-:S12]  /*e730*/  USEL UR8, UR8, UR4, !UP0 ;  /* 0x0000000408087287 */ /* 0x000fd8000c000000 */
.L_x_991:
[----:B------:R-:W-:Y:S01]  /*e740*/  USHF.R.S32.HI UR4, URZ, 0x1f, UR8 ;  /* 0x0000001f3f047899 */ /* 0x000fe20008011408 */
[----:B------:R-:W-:Y:S03]  /*e750*/  BSSY B6, `(.L_x_994) ;  /* 0x00002c3000067945 */ /* 0x000fe60003800000 */
[----:B------:R-:W-:-:S04]  /*e760*/  ULEA.HI UR4, UR4, UR8, URZ, 0x6 ;  /* 0x0000000804047291 */ /* 0x000fc8000f8f303f */
[----:B------:R-:W-:-:S04]  /*e770*/  USHF.R.S32.HI UR4, URZ, 0x6, UR4 ;  /* 0x000000063f047899 */ /* 0x000fc80008011404 */
[----:B------:R-:W-:-:S04]  /*e780*/  UISETP.LT.AND UP0, UPT, URZ, UR4, UPT ;  /* 0x000000043f00728c */ /* 0x000fc8000bf01270 */
[----:B------:R-:W-:-:S04]  /*e790*/  USEL UR41, URZ, UR4, !UP0 ;  /* 0x000000043f297287 */ /* 0x000fc8000c000000 */
[----:B------:R-:W-:-:S06]  /*e7a0*/  UISETP.GT.AND UP0, UPT, UR48, UR41, UPT ;  /* 0x000000293000728c */ /* 0x000fcc000bf04270 */
[----:B------:R-:W-:-:S13]  /*e7b0*/  PLOP3.LUT P0, PT, PT, PT, UP0, 0x80, 0x0 ;  /* 0x000000000000781c */ /* 0x000fda0003f0f008 */
[----:B------:R-:W-:Y:S05]  /*e7c0*/  @P0 BRA `(.L_x_995) ;  /* 0x00000000004c0947 */ /* 0x000fea0003800000 */
[----:B------:R-:W1:Y:S01]  /*e7d0*/  S2R R0, SR_TID.X ;  /* 0x0000000000007919 */ /* 0x000e620000002100 */
[----:B------:R-:W-:Y:S01]  /*e7e0*/  IMAD.MOV.U32 R13, RZ, RZ, R19 ;  /* 0x000000ffff0d7224 */ /* 0x000fe200078e0013 */
        /* <DEDUP_REMOVED lines=15> */
[----:B-1----:R-:W-:Y:S01]  /*e8e0*/  IADD3 R13, R0, UR50, R13 ;  /* 0x00000032000d7c10 */ /* 0x002fe2000fffe00d */
[----:B------:R-:W-:Y:S06]  /*e8f0*/  BRA `(.L_x_996) ;  /* 0x0000002800a07947 */ /* 0x000fec0003800000 */
.L_x_995:
[----:B------:R-:W1:Y:S01]  /*e900*/  S2UR UR4, SR_CgaCtaId ;  /* 0x00000000000479c3 */ /* 0x000e620000008800 */
[----:B------:R-:W-:Y:S02]  /*e910*/  UMOV UR40, 0x400 ;  /* 0x0000040000287882 */ /* 0x000fe40000000000 */
[----:B-1----:R-:W-:-:S04]  /*e920*/  ULEA UR40, UR4, UR40, 0x18 ;  /* 0x0000002804287291 */ /* 0x002fc8000f8ec03f */
[----:B------:R-:W-:-:S04]  /*e930*/  UIADD3 UR4, UR40, 0x20400, URZ ;  /* 0x0002040028047890 */ /* 0x000fc8000fffe03f */
[----:B------:R-:W-:-:S06]  /*e940*/  ULOP3.LUT UP0, URZ, UR4, 0x3ff, URZ, 0xc0, !UPT ;  /* 0x000003ff043f7892 */ /* 0x000fcc000f80c03f */
[----:B------:R-:W-:-:S13]  /*e950*/  PLOP3.LUT P0, PT, PT, PT, UP0, 0x80, 0x0 ;  /* 0x000000000000781c */ /* 0x000fda0003f0f008 */
[----:B------:R-:W-:Y:S05]  /*e960*/  @!P0 BRA `(.L_x_997) ;  /* 0x0000000000408947 */ /* 0x000fea0003800000 */
[----:B------:R-:W-:Y:S01]  /*e970*/  MOV R2, 0x0 ;  /* 0x0000000000027802 */ /* 0x000fe20000000f00 */
[----:B------:R-:W-:Y:S01]  /*e980*/  ULDC.64 UR6, c[0x4][0x1b8] ;  /* 0x01006e0000067ab9 */ /* 0x000fe20000000a00 */
[----:B------:R-:W-:Y:S01]  /*e990*/  ULDC.64 UR8, c[0x4][0x1c0] ;  /* 0x0100700000087ab9 */ /* 0x000fe20000000a00 */
[----:B------:R-:W-:Y:S01]  /*e9a0*/  ULDC.64 UR4, c[0x4][0x140] ;  /* 0x0100500000047ab9 */ /* 0x000fe20000000a00 */
[----:B------:R-:W-:Y:S01]  /*e9b0*/  IMAD.U32 R4, RZ, RZ, UR6 ;  /* 0x00000006ff047e24 */ /* 0x000fe2000f8e00ff */
[----:B------:R-:W-:Y:S01]  /*e9c0*/  MOV R12, 0x1 ;  /* 0x00000001000c7802 */ /* 0x000fe20000000f00 */
[----:B------:R-:W1:Y:S01]  /*e9d0*/  LDC.64 R2, c[0x4][R2] ;  /* 0x0100000002027b82 */ /* 0x000e620000000a00 */
[----:B------:R-:W-:Y:S02]  /*e9e0*/  IMAD.U32 R5, RZ, RZ, UR7 ;  /* 0x00000007ff057e24 */ /* 0x000fe4000f8e00ff */
[----:B------:R-:W-:Y:S02]  /*e9f0*/  IMAD.U32 R6, RZ, RZ, UR8 ;  /* 0x00000008ff067e24 */ /* 0x000fe4000f8e00ff */
[----:B------:R-:W-:-:S02]  /*ea00*/  IMAD.U32 R7, RZ, RZ, UR9 ;  /* 0x00000009ff077e24 */ /* 0x000fc4000f8e00ff */
[----:B------:R-:W-:Y:S02]  /*ea10*/  IMAD.U32 R10, RZ, RZ, UR4 ;  /* 0x00000004ff0a7e24 */ /* 0x000fe4000f8e00ff */
[----:B------:R-:W-:Y:S02]  /*ea20*/  IMAD.U32 R11, RZ, RZ, UR5 ;  /* 0x00000005ff0b7e24 */ /* 0x000fe4000f8e00ff */
[----:B------:R-:W-:Y:S02]  /*ea30*/  IMAD.MOV.U32 R8, RZ, RZ, 0x70 ;  /* 0x00000070ff087424 */ /* 0x000fe400078e00ff */
[----:B------:R-:W-:-:S07]  /*ea40*/  IMAD.MOV.U32 R13, RZ, RZ, RZ ;  /* 0x000000ffff0d7224 */ /* 0x000fce00078e00ff */
[----:B------:R-:W-:-:S07]  /*ea50*/  LEPC R20, `(.L_x_997) ;  /* 0x000000001014794e */ /* 0x000fce0000000000 */
[----:B-1----:R-:W-:Y:S05]  /*ea60*/  CALL.ABS.NOINC R2 ;  /* 0x0000000002007343 */ /* 0x002fea0003c00000 */
.L_x_997:
        /* <DEDUP_REMOVED lines=8> */
[----:B------:R1:W2:Y:S01]  /*eaf0*/  LDC.64 R2, c[0x4][R18] ;  /* 0x0100000012027b82 */ /* 0x0002a20000000a00 */
[----:B------:R-:W-:Y:S01]  /*eb00*/  IMAD.U32 R4, RZ, RZ, UR6 ;  /* 0x00000006ff047e24 */ /* 0x000fe2000f8e00ff */
[----:B------:R-:W-:Y:S01]  /*eb10*/  MOV R12, 0x1 ;  /* 0x00000001000c7802 */ /* 0x000fe20000000f00 */
[----:B------:R-:W-:Y:S02]  /*eb20*/  IMAD.U32 R5, RZ, RZ, UR7 ;  /* 0x00000007ff057e24 */ /* 0x000fe4000f8e00ff */
[----:B------:R-:W-:Y:S02]  /*eb30*/  IMAD.U32 R6, RZ, RZ, UR8 ;  /* 0x00000008ff067e24 */ /* 0x000fe4000f8e00ff */
[----:B------:R-:W-:-:S02]  /*eb40*/  IMAD.U32 R7, RZ, RZ, UR9 ;  /* 0x00000009ff077e24 */ /* 0x000fc4000f8e00ff */
[----:B------:R-:W-:Y:S02]  /*eb50*/  IMAD.U32 R10, RZ, RZ, UR4 ;  /* 0x00000004ff0a7e24 */ /* 0x000fe4000f8e00ff */
[----:B------:R-:W-:Y:S02]  /*eb60*/  IMAD.U32 R11, RZ, RZ, UR5 ;  /* 0x00000005ff0b7e24 */ /* 0x000fe4000f8e00ff */
[----:B------:R-:W-:Y:S02]  /*eb70*/  IMAD.MOV.U32 R8, RZ, RZ, 0x70 ;  /* 0x00000070ff087424 */ /* 0x000fe400078e00ff */
[----:B-1----:R-:W-:-:S07]  /*eb80*/  IMAD.MOV.U32 R13, RZ, RZ, RZ ;  /* 0x000000ffff0d7224 */ /* 0x002fce00078e00ff */
[----:B------:R-:W-:-:S07]  /*eb90*/  LEPC R20, `(.L_x_999) ;  /* 0x000000001014794e */ /* 0x000fce0000000000 */
[----:B--2---:R-:W-:Y:S05]  /*eba0*/  CALL.ABS.NOINC R2 ;  /* 0x0000000002007343 */ /* 0x004fea0003c00000 */
.L_x_999:
[----:B------:R1:W2:Y:S01]  /*ebb0*/  LDC.64 R2, c[0x4][R18] ;  /* 0x0100000012027b82 */ /* 0x0002a20000000a00 */
[----:B------:R-:W-:Y:S01]  /*ebc0*/  ULDC.64 UR6, c[0x4][0x1b8] ;  /* 0x01006e0000067ab9 */ /* 0x000fe20000000a00 */
[----:B------:R-:W-:Y:S01]  /*ebd0*/  ULDC.64 UR8, c[0x4][0x1c0] ;  /* 0x0100700000087ab9 */ /* 0x000fe20000000a00 */
[----:B------:R-:W-:Y:S01]  /*ebe0*/  ULDC.64 UR4, c[0x4][0x150] ;  /* 0x0100540000047ab9 */ /* 0x000fe20000000a00 */
        /* <DEDUP_REMOVED lines=11> */
.L_x_998:
[----:B------:R-:W-:Y:S01]  /*eca0*/  ULDC.64 UR4, c[0x0][0x9f8] ;  /* 0x00027e0000047ab9 */ /* 0x000fe20000000a00 */
[----:B------:R-:W-:Y:S01]  /*ecb0*/  IMAD.U32 R5, RZ, RZ, UR47 ;  /* 0x0000002fff057e24 */ /* 0x000fe2000f8e00ff */
[----:B------:R-:W-:Y:S01]  /*ecc0*/  ISETP.NE.U32.AND P0, PT, RZ, UR4, PT ;  /* 0x00000004ff007c0c */ /* 0x000fe2000bf05070 */
[----:B------:R-:W-:Y:S01]  /*ecd0*/  IMAD.U32 R0, RZ, RZ, UR47 ;  /* 0x0000002fff007e24 */ /* 0x000fe2000f8e00ff */
[----:B------:R-:W-:Y:S01]  /*ece0*/  ULDC.64 UR6, c[0x0][0x208] ;  /* 0x0000820000067ab9 */ /* 0x000fe20000000a00 */
[----:B------:R-:W1:Y:S01]  /*ecf0*/  LDC R4, c[0x0][0x428] ;  /* 0x00010a00ff047b82 */ /* 0x000e620000000800 */
[----:B------:R-:W-:Y:S01]  /*ed00*/  ISETP.NE.AND.EX P0, PT, RZ, UR5, PT, P0 ;  /* 0x00000005ff007c0c */ /* 0x000fe2000bf05300 */
[----:B------:R-:W2:-:S12]  /*ed10*/  S2R R18, SR_TID.X ;  /* 0x0000000000127919 */ /* 0x000e980000002100 */
[----:B------:R-:W3:Y:S02]  /*ed20*/  @P0 LDC.64 R2, c[0x0][0x9f8] ;  /* 0x00027e00ff020b82 */ /* 0x000ee40000000a00 */
[----:B---3--:R-:W-:-:S05]  /*ed30*/  @P0 IMAD.WIDE R2, R5, 0x4, R2 ;  /* 0x0000000405020825 */ /* 0x008fca00078e0202 */
[----:B------:R3:W4:Y:S01]  /*ed40*/  @P0 LDG.E R0, desc[UR6][R2.64] ;  /* 0x0000000602000981 */ /* 0x000722000c1e1900 */
[----:B-1----:R-:W-:Y:S01]  /*ed50*/  ISETP.NE.AND P0, PT, R4, 0x1, PT ;  /* 0x000000010400780c */ /* 0x002fe20003f05270 */
[----:B------:R-:W-:Y:S01]  /*ed60*/  IMAD.U32 R4, RZ, RZ, UR46 ;  /* 0x0000002eff047e24 */ /* 0x000fe2000f8e00ff */
[----:B--2---:R-:W-:Y:S01]  /*ed70*/  LOP3.LUT R18, R18, 0x1f, RZ, 0xc0, !PT ;  /* 0x0000001f12127812 */ /* 0x004fe200078ec0ff */
[----:B------:R-:W-:Y:S01]  /*ed80*/  UMOV UR44, URZ ;  /* 0x0000003f002c7c82 */ /* 0x000fe20008000000 */
[----:B------:R-:W-:Y:S01]  /*ed90*/  UMOV UR8, 0x40 ;  /* 0x0000004000087882 */ /* 0x000fe20000000000 */
[----:B------:R-:W-:Y:S01]  /*eda0*/  UMOV UR9, UR45 ;  /* 0x0000002d00097c82 */ /* 0x000fe20008000000 */
[----:B------:R-:W-:Y:S01]  /*edb0*/  ISETP.NE.AND P1, PT, R18, RZ, PT ;  /* 0x000000ff1200720c */ /* 0x000fe20003f25270 */
[----:B------:R-:W-:Y:S01]  /*edc0*/  UMOV UR10, UR46 ;  /* 0x0000002e000a7c82 */ /* 0x000fe20008000000 */
[----:B------:R-:W-:Y:S01]  /*edd0*/  UMOV UR11, UR47 ;  /* 0x0000002f000b7c82 */ /* 0x000fe20008000000 */
[----:B---3--:R-:W1:Y:S01]  /*ede0*/  LDC.64 R2, c[0x0][0x3f8] ;  /* 0x0000fe00ff027b82 */ /* 0x008e620000000a00 */
[----:B------:R-:W-:Y:S01]  /*edf0*/  UMOV UR12, 0x80 ;  /* 0x00000080000c7882 */ /* 0x000fe20000000000 */
[----:B------:R-:W-:Y:S01]  /*ee00*/  UMOV UR13, UR45 ;  /* 0x0000002d000d7c82 */ /* 0x000fe20008000000 */
[----:B------:R-:W-:Y:S01]  /*ee10*/  UMOV UR14, UR46 ;  /* 0x0000002e000e7c82 */ /* 0x000fe20008000000 */
[----:B------:R-:W-:Y:S01]  /*ee20*/  UMOV UR15, UR47 ;  /* 0x0000002f000f7c82 */ /* 0x000fe20008000000 */
[----:B------:R-:W-:Y:S01]  /*ee30*/  UMOV UR16, 0xc0 ;  /* 0x000000c000107882 */ /* 0x000fe20000000000 */
[----:B------:R-:W-:Y:S01]  /*ee40*/  UMOV UR17, UR45 ;  /* 0x0000002d00117c82 */ /* 0x000fe20008000000 */
[----:B------:R-:W-:Y:S01]  /*ee50*/  UMOV UR18, UR46 ;  /* 0x0000002e00127c82 */ /* 0x000fe20008000000 */
[----:B------:R-:W2:Y:S01]  /*ee60*/  @P0 LDC R5, c[0x0][0x42c] ;  /* 0x00010b00ff050b82 */ /* 0x000ea20000000800 */
[----:B------:R-:W-:Y:S01]  /*ee70*/  UMOV UR19, UR47 ;  /* 0x0000002f00137c82 */ /* 0x000fe20008000000 */
[----:B------:R-:W-:Y:S01]  /*ee80*/  VOTEU.ALL UP1, P1 ;  /* 0x00000000003f7886 */ /* 0x000fe20000820000 */
[----:B------:R-:W-:-:S04]  /*ee90*/  UMOV UR6, 0xffffffff ;  /* 0xffffffff00067882 */ /* 0x000fc80000000000 */
[----:B------:R-:W-:Y:S01]  /*eea0*/  @!UP1 UIADD3 UR4, UP0, UR42, 0x270, URZ ;  /* 0x000002702a049890 */ /* 0x000fe2000ff1e03f */
[----:B------:R-:W3:Y:S03]  /*eeb0*/  @P0 LDC R6, c[0x0][0x430] ;  /* 0x00010c00ff060b82 */ /* 0x000ee60000000800 */
[----:B------:R-:W-:-:S09]  /*eec0*/  @!UP1 UIADD3.X UR5, URZ, UR43, URZ, UP0, !UPT ;  /* 0x0000002b3f059290 */ /* 0x000fd200087fe43f */
[----:B------:R1:W-:Y:S01]  /*eed0*/  @!UP1 UTMAPF.L2.4D [UR44], [UR4] ;  /* 0x0000002c040095b8 */ /* 0x0003e20008018000 */
[----:B--2---:R-:W-:Y:S01]  /*eee0*/  @P0 IMAD.HI.U32 R5, R5, UR46, RZ ;  /* 0x0000002e05050c27 */ /* 0x004fe2000f8e00ff */
[----:B------:R2:W-:Y:S04]  /*eef0*/  @!UP1 UTMAPF.L2.4D [UR8], [UR4] ;  /* 0x00000008040095b8 */ /* 0x0005e80008018000 */
[----:B---3--:R-:W-:Y:S01]  /*ef00*/  @P0 SHF.R.U32.HI R4, RZ, R6, R5 ;  /* 0x00000006ff040219 */ /* 0x008fe20000011605 */
[----:B------:R-:W-:Y:S01]  /*ef10*/  IMAD.U32 R5, RZ, RZ, UR48 ;  /* 0x00000030ff057e24 */ /* 0x000fe2000f8e00ff */
[----:B-1----:R-:W-:Y:S01]  /*ef20*/  ISETP.NE.U32.AND P0, PT, R2, RZ, PT ;  /* 0x000000ff0200720c */ /* 0x002fe20003f05070 */
[----:B------:R2:W-:Y:S02]  /*ef30*/  @!UP1 UTMAPF.L2.4D [UR12], [UR4] ;  /* 0x0000000c040095b8 */ /* 0x0005e40008018000 */
[----:B------:R-:W-:Y:S01]  /*ef40*/  VIADD R5, R5, 0xffffffff ;  /* 0xffffffff05057836 */ /* 0x000fe20000000000 */
[----:B------:R-:W-:Y:S01]  /*ef50*/  ISETP.NE.AND.EX P0, PT, R3, RZ, PT, P0 ;  /* 0x000000ff0300720c */ /* 0x000fe20003f05300 */
[----:B------:R2:W-:Y:S03]  /*ef60*/  @!UP1 UTMAPF.L2.4D [UR16], [UR4] ;  /* 0x00000010040095b8 */ /* 0x0005e60008018000 */
[----:B----4-:R-:W-:Y:S01]  /*ef70*/  SEL R6, R0, RZ, !P0 ;  /* 0x000000ff00067207 */ /* 0x010fe20004000000 */
[----:B--2---:R-:W-:Y:S08]  /*ef80*/  BRA.DIV UR6, `(.L_x_1000) ;  /* 0x0000002a06f07947 */ /* 0x004ff0000b800000 */
.L_x_1051:
[----:B------:R-:W-:Y:S01]  /*ef90*/  UMOV UR4, 0xffffffff ;  /* 0xffffffff00047882 */ /* 0x000fe20000000000 */
[----:B------:R-:W-:Y:S02]  /*efa0*/  SHF.R.S32.HI R18, RZ, 0x1f, R0 ;  /* 0x0000001fff127819 */ /* 0x000fe40000011400 */
[----:B------:R-:W-:Y:S05]  /*efb0*/  BRA.DIV UR4, `(.L_x_1001) ;  /* 0x0000002e04107947 */ /* 0x000fea000b800000 */
[----:B------:R-:W-:-:S13]  /*efc0*/  ELECT P6, URZ, PT ;  /* 0x00000000003f782f */ /* 0x000fda00038c0000 */
.L_x_1054:
[----:B------:R-:W-:Y:S05]  /*efd0*/  @!P6 BRA `(.L_x_1002) ;  /* 0x00000004000ce947 */ /* 0x000fea0003800000 */
[----:B------:R-:W-:Y:S01]  /*efe0*/  IMAD.MOV.U32 R6, RZ, RZ, R0 ;  /* 0x000000ffff067224 */ /* 0x000fe200078e0000 */
[----:B------:R-:W-:Y:S06]  /*eff0*/  @!P0 BRA `(.L_x_1003) ;  /* 0x00000000004c8947 */ /* 0x000fec0003800000 */
[----:B------:R-:W1:Y:S01]  /*f000*/  LDC R11, c[0x0][0x41c] ;  /* 0x00010700ff0b7b82 */ /* 0x000e620000000800 */
[----:B------:R-:W-:Y:S01]  /*f010*/  IMAD.MOV.U32 R10, RZ, RZ, R5 ;  /* 0x000000ffff0a7224 */ /* 0x000fe200078e0005 */
[----:B------:R-:W-:Y:S01]  /*f020*/  ULDC.64 UR4, c[0x0][0x408] ;  /* 0x0001020000047ab9 */ /* 0x000fe20000000a00 */
[----:B------:R-:W-:Y:S01]  /*f030*/  ULDC.64 UR6, c[0x0][0x208] ;  /* 0x0000820000067ab9 */ /* 0x000fe20000000a00 */
[----:B------:R-:W-:-:S04]  /*f040*/  IMAD R9, R18, UR4, RZ ;  /* 0x0000000412097c24 */ /* 0x000fc8000f8e02ff */
[----:B------:R-:W-:Y:S01]  /*f050*/  IMAD R9, R0, UR5, R9 ;  /* 0x0000000500097c24 */ /* 0x000fe2000f8e0209 */
[----:B-1----:R-:W-:-:S13]  /*f060*/  ISETP.NE.AND P2, PT, R11, 0x1, PT ;  /* 0x000000010b00780c */ /* 0x002fda0003f45270 */
[----:B------:R-:W1:Y:S02]  /*f070*/  @P2 LDC.64 R6, c[0x0][0x420] ;  /* 0x00010800ff062b82 */ /* 0x000e640000000a00 */
[----:B-1----:R-:W-:-:S05]  /*f080*/  @P2 IMAD.HI.U32 R6, R5, R6, RZ ;  /* 0x0000000605062227 */ /* 0x002fca00078e00ff */
[----:B------:R-:W-:-:S04]  /*f090*/  @P2 SHF.R.U32.HI R10, RZ, R7, R6 ;  /* 0x00000007ff0a2219 */ /* 0x000fc80000011606 */
[----:B------:R-:W-:Y:S02]  /*f0a0*/  SHF.R.S32.HI R7, RZ, 0x1f, R10 ;  /* 0x0000001fff077819 */ /* 0x000fe4000001140a */
[----:B------:R-:W-:-:S05]  /*f0b0*/  MOV R6, R10 ;  /* 0x0000000a00067202 */ /* 0x000fca0000000f00 */
[----:B------:R-:W-:-:S04]  /*f0c0*/  IMAD.WIDE.U32 R6, R0, UR4, R6 ;  /* 0x0000000400067c25 */ /* 0x000fc8000f8e0006 */
[----:B------:R-:W-:Y:S01]  /*f0d0*/  IMAD.IADD R7, R7, 0x1, R9 ;  /* 0x0000000107077824 */ /* 0x000fe200078e0209 */
[----:B------:R-:W-:-:S04]  /*f0e0*/  LEA R8, P2, R6, R2, 0x2 ;  /* 0x0000000206087211 */ /* 0x000fc800078410ff */
[----:B------:R-:W-:-:S05]  /*f0f0*/  LEA.HI.X R9, R6, R3, R7, 0x2, P2 ;  /* 0x0000000306097211 */ /* 0x000fca00010f1407 */
[----:B------:R1:W5:Y:S01]  /*f100*/  LDG.E R6, desc[UR6][R8.64] ;  /* 0x0000000608067981 */ /* 0x000362000c1e1900 */
[----:B------:R-:W-:-:S04]  /*f110*/  IMAD.MOV R10, RZ, RZ, -R10 ;  /* 0x000000ffff0a7224 */ /* 0x000fc800078e0a0a */
[----:B------:R-:W-:-:S07]  /*f120*/  IMAD R5, R11, R10, R5 ;  /* 0x0000000a0b057224 */ /* 0x000fce00078e0205 */
.L_x_1003:
[----:B------:R-:W2:Y:S01]  /*f130*/  S2R R7, SR_TID.X ;  /* 0x0000000000077919 */ /* 0x000ea20000002100 */
[----:B-1----:R-:W-:Y:S02]  /*f140*/  LEA R8, R16, UR40, 0x3 ;  /* 0x0000002810087c11 */ /* 0x002fe4000f8e18ff */
[----:B--2---:R-:W-:Y:S02]  /*f150*/  LOP3.LUT R9, R7, 0x7f, RZ, 0xc0, !PT ;  /* 0x0000007f07097812 */ /* 0x004fe400078ec0ff */
[----:B------:R-:W-:Y:S02]  /*f160*/  SHF.L.U32 R7, R17, 0x1f, RZ ;  /* 0x0000001f11077819 */ /* 0x000fe400000006ff */
[----:B------:R-:W-:Y:S02]  /*f170*/  ISETP.NE.AND P3, PT, R9, RZ, PT ;  /* 0x000000ff0900720c */ /* 0x000fe40003f65270 */
[----:B------:R-:W1:Y:S02]  /*f180*/  SYNCS.PHASECHK.TRANS64.TRYWAIT P2, [R8+URZ+0x30840], R7 ;  /* 0x03084007080075a7 */ /* 0x000e64000804017f */
[----:B-1----:R-:W-:Y:S09]  /*f190*/  @!P2 BRA `(.L_x_1004) ;  /* 0x0000002800b8a947 */ /* 0x002ff20003800000 */
.L_x_1055:
        /* <DEDUP_REMOVED lines=8> */
.L_x_1005:
        /* <DEDUP_REMOVED lines=10> */
[----:B------:R-:W-:-:S03]  /*f2c0*/  UMOV UR16, 0x40 ;  /* 0x0000004000107882 */ /* 0x000fc60000000000 */
[----:B------:R-:W-:Y:S02]  /*f2d0*/  ULEA UR14, UR14, UR40, 0xf ;  /* 0x000000280e0e7291 */ /* 0x000fe4000f8e783f */
[----:B------:R-:W-:Y:S02]  /*f2e0*/  UIADD3 UR9, UR9, 0x30830, URZ ;  /* 0x0003083009097890 */ /* 0x000fe4000fffe03f */
[----:B------:R-:W-:Y:S02]  /*f2f0*/  USHF.L.U32 UR11, UR11, 0x6, URZ ;  /* 0x000000060b0b7899 */ /* 0x000fe4000800063f */
[----:B------:R-:W-:Y:S02]  /*f300*/  UIADD3 UR8, UR14, 0x20400, URZ ;  /* 0x000204000e087890 */ /* 0x000fe4000fffe03f */
[----:B------:R-:W-:Y:S02]  /*f310*/  UIADD3 UR15, UR14, 0x22400, URZ ;  /* 0x000224000e0f7890 */ /* 0x000fe4000fffe03f */
[----:B------:R-:W-:-:S02]  /*f320*/  UIADD3 UR17, UR14, 0x24400, URZ ;  /* 0x000244000e117890 */ /* 0x000fc4000fffe03f */
[----:B------:R-:W-:-:S03]  /*f330*/  UIADD3 UR18, UR14, 0x26400, URZ ;  /* 0x000264000e127890 */ /* 0x000fc6000fffe03f */
[----:B------:R2:W-:Y:S01]  /*f340*/  UTMALDG.4D [UR8], [UR4], desc[UR6] ;  /* 0x00000608040075b4 */ /* 0x0005e20008019000 */
[----:B------:R-:W-:Y:S01]  /*f350*/  UMOV UR14, 0x80 ;  /* 0x00000080000e7882 */ /* 0x000fe20000000000 */
        /* <DEDUP_REMOVED lines=11> */
.L_x_1002:
[----:B------:R-:W-:Y:S05]  /*f410*/  WARPSYNC.ALL ;  /* 0x0000000000007948 */ /* 0x000fea0003800000 */
[----:B------:R-:W-:Y:S01]  /*f420*/  BAR.SYNC.DEFER_BLOCKING 0x8, 0x120 ;  /* 0x0204800000007b1d */ /* 0x000fe20000010000 */
[----:B------:R-:W-:Y:S01]  /*f430*/  ELECT P2, URZ, PT ;  /* 0x00000000003f782f */ /* 0x000fe20003840000 */
[----:B------:R-:W-:Y:S02]  /*f440*/  UIADD3 UR49, UR49, 0x1, URZ ;  /* 0x0000000131317890 */ /* 0x000fe4000fffe03f */
[----:B------:R-:W-:Y:S02]  /*f450*/  UIADD3 UR4, UP0, UR42, 0x270, URZ ;  /* 0x000002702a047890 */ /* 0x000fe4000ff1e03f */
[----:B------:R-:W-:-:S02]  /*f460*/  ULEA.HI UR14, UR49, UR49, URZ, 0x1 ;  /* 0x00000031310e7291 */ /* 0x000fc4000f8f083f */
[----:B------:R-:W-:Y:S02]  /*f470*/  UIADD3 UR8, UR40, 0x10400, URZ ;  /* 0x0001040028087890 */ /* 0x000fe4000fffe03f */
[----:B------:R-:W-:Y:S02]  /*f480*/  ULOP3.LUT UR14, UR14, 0xfffffffe, URZ, 0xc0, !UPT ;  /* 0xfffffffe0e0e7892 */ /* 0x000fe4000f8ec03f */
[----:B------:R-:W-:Y:S02]  /*f490*/  UIADD3 UR9, UR40, 0x30800, URZ ;  /* 0x0003080028097890 */ /* 0x000fe4000fffe03f */
[----:B-1----:R-:W-:Y:S01]  /*f4a0*/  @P2 IMAD.MOV.U32 R7, RZ, RZ, 0x10000 ;  /* 0x00010000ff072424 */ /* 0x002fe200078e00ff */
[----:B------:R-:W-:Y:S02]  /*f4b0*/  UIADD3 UR14, UR49, -UR14, URZ ;  /* 0x8000000e310e7290 */ /* 0x000fe4000fffe03f */
[----:B------:R-:W-:Y:S02]  /*f4c0*/  UIADD3.X UR5, URZ, UR43, URZ, UP0, !UPT ;  /* 0x0000002b3f057290 */ /* 0x000fe400087fe43f */
[----:B------:R-:W-:-:S02]  /*f4d0*/  UIADD3 UR32, UR40, 0x14400, URZ ;  /* 0x0001440028207890 */ /* 0x000fc4000fffe03f */
[----:B------:R-:W-:Y:S02]  /*f4e0*/  UIADD3 UR24, UR40, 0x18400, URZ ;  /* 0x0001840028187890 */ /* 0x000fe4000fffe03f */
[----:B------:R-:W-:Y:S02]  /*f4f0*/  UIADD3 UR16, UR40, 0x1c400, URZ ;  /* 0x0001c40028107890 */ /* 0x000fe4000fffe03f */
[----:B------:R1:W-:Y:S01]  /*f500*/  @P2 SYNCS.ARRIVE.TRANS64 RZ, [UR40+0x30800], R7 ;  /* 0x03080007ffff29a7 */ /* 0x0003e20008000028 */
[----:B------:R-:W-:Y:S01]  /*f510*/  UMOV UR11, UR45 ;  /* 0x0000002d000b7c82 */ /* 0x000fe20008000000 */
[----:B------:R-:W-:Y:S01]  /*f520*/  UMOV UR12, UR46 ;  /* 0x0000002e000c7c82 */ /* 0x000fe20008000000 */
[----:B------:R-:W-:Y:S01]  /*f530*/  UMOV UR13, UR47 ;  /* 0x0000002f000d7c82 */ /* 0x000fe20008000000 */
[----:B------:R-:W-:Y:S01]  /*f540*/  UMOV UR6, 0x0 ;  /* 0x0000000000067882 */ /* 0x000fe20000000000 */
[----:B------:R-:W-:Y:S01]  /*f550*/  UMOV UR7, 0x12f00000 ;  /* 0x12f0000000077882 */ /* 0x000fe20000000000 */
[----:B------:R-:W-:Y:S01]  /*f560*/  UMOV UR10, URZ ;  /* 0x0000003f000a7c82 */ /* 0x000fe20008000000 */
[----:B------:R-:W-:Y:S01]  /*f570*/  UMOV UR35, UR45 ;  /* 0x0000002d00237c82 */ /* 0x000fe20008000000 */
[----:B-1----:R-:W-:Y:S01]  /*f580*/  IMAD.U32 R7, RZ, RZ, UR14 ;  /* 0x0000000eff077e24 */ /* 0x002fe2000f8e00ff */
[----:B------:R-:W-:Y:S01]  /*f590*/  UMOV UR36, UR46 ;  /* 0x0000002e00247c82 */ /* 0x000fe20008000000 */
[----:B------:R-:W-:Y:S01]  /*f5a0*/  UMOV UR37, UR47 ;  /* 0x0000002f00257c82 */ /* 0x000fe20008000000 */
[----:B------:R-:W-:Y:S01]  /*f5b0*/  UMOV UR34, 0x40 ;  /* 0x0000004000227882 */ /* 0x000fe20000000000 */
[----:B------:R-:W-:Y:S01]  /*f5c0*/  UMOV UR33, UR9 ;  /* 0x0000000900217c82 */ /* 0x000fe20008000000 */
[----:B------:R-:W-:Y:S01]  /*f5d0*/  UMOV UR27, UR45 ;  /* 0x0000002d001b7c82 */ /* 0x000fe20008000000 */
[----:B------:R-:W-:Y:S01]  /*f5e0*/  UMOV UR28, UR46 ;  /* 0x0000002e001c7c82 */ /* 0x000fe20008000000 */
[----:B------:R-:W-:Y:S01]  /*f5f0*/  UMOV UR29, UR47 ;  /* 0x0000002f001d7c82 */ /* 0x000fe20008000000 */
[----:B------:R1:W-:Y:S01]  /*f600*/  UTMALDG.4D [UR8], [UR4], desc[UR6] ;  /* 0x00000608040075b4 */ /* 0x0003e20008019000 */
[----:B------:R-:W-:Y:S01]  /*f610*/  UMOV UR26, 0x80 ;  /* 0x00000080001a7882 */ /* 0x000fe20000000000 */
[----:B------:R-:W-:Y:S01]  /*f620*/  UMOV UR25, UR9 ;  /* 0x0000000900197c82 */ /* 0x000fe20008000000 */
[----:B------:R-:W-:Y:S01]  /*f630*/  SHF.L.U32 R7, R7, 0x1f, RZ ;  /* 0x0000001f07077819 */ /* 0x000fe200000006ff */
[----:B------:R-:W-:Y:S01]  /*f640*/  UMOV UR19, UR45 ;  /* 0x0000002d00137c82 */ /* 0x000fe20008000000 */
[----:B------:R-:W-:Y:S01]  /*f650*/  UMOV UR20, UR46 ;  /* 0x0000002e00147c82 */ /* 0x000fe20008000000 */
[----:B------:R-:W-:Y:S01]  /*f660*/  UMOV UR21, UR47 ;  /* 0x0000002f00157c82 */ /* 0x000fe20008000000 */
[----:B------:R-:W-:Y:S01]  /*f670*/  UMOV UR18, 0xc0 ;  /* 0x000000c000127882 */ /* 0x000fe20000000000 */
[----:B------:R1:W-:Y:S01]  /*f680*/  UTMALDG.4D [UR32], [UR4], desc[UR6] ;  /* 0x00000620040075b4 */ /* 0x0003e20008019000 */
[----:B------:R-:W-:Y:S01]  /*f690*/  UMOV UR17, UR9 ;  /* 0x0000000900117c82 */ /* 0x000fe20008000000 */
[----:B------:R1:W-:Y:S01]  /*f6a0*/  UTMALDG.4D [UR24], [UR4], desc[UR6] ;  /* 0x00000618040075b4 */ /* 0x0003e20008019000 */
[----:B------:R1:W-:Y:S01]  /*f6b0*/  UTMALDG.4D [UR16], [UR4], desc[UR6] ;  /* 0x00000610040075b4 */ /* 0x0003e20008019000 */
[----:B------:R-:W2:Y:S02]  /*f6c0*/  SYNCS.PHASECHK.TRANS64.TRYWAIT P2, [UR40+0x30820], R7 ;  /* 0x03082007ff0075a7 */ /* 0x000ea40008040168 */
[----:B-12---:R-:W-:Y:S05]  /*f6d0*/  @!P2 BRA `(.L_x_1006) ;  /* 0x00000024007ca947 */ /* 0x006fea0003800000 */
.L_x_1056:
[----:B------:R-:W-:-:S04]  /*f6e0*/  UIADD3 UR4, UR48, -0x2, URZ ;  /* 0xfffffffe30047890 */ /* 0x000fc8000fffe03f */
[----:B------:R-:W-:-:S06]  /*f6f0*/  UISETP.GE.AND UP0, UPT, UR4, UR41, UPT ;  /* 0x000000290400728c */ /* 0x000fcc000bf06270 */
[----:B------:R-:W-:-:S13]  /*f700*/  PLOP3.LUT P2, PT, PT, PT, UP0, 0x80, 0x0 ;  /* 0x000000000000781c */ /* 0x000fda0003f4f008 */
[----:B------:R-:W-:Y:S05]  /*f710*/  @!P2 BRA `(.L_x_1007) ;  /* 0x0000001400fca947 */ /* 0x000fea0003800000 */
[----:B-1----:R-:W-:Y:S01]  /*f720*/  IMAD R8, RZ, RZ, -UR48 ;  /* 0x80000030ff087e24 */ /* 0x002fe2000f8e02ff */
[----:B------:R-:W-:Y:S01]  /*f730*/  LOP3.LUT R11, RZ, UR41, RZ, 0x33, !PT ;  /* 0x00000029ff0b7c12 */ /* 0x000fe2000f8e33ff */
[----:B------:R-:W-:-:S03]  /*f740*/  ULDC.64 UR38, c[0x0][0x408] ;  /* 0x0001020000267ab9 */ /* 0x000fc60000000a00 */
[----:B------:R-:W-:-:S05]  /*f750*/  VIADDMNMX R11, R8, 0x1, R11, !PT ;  /* 0x00000001080b7846 */ /* 0x000fca000780010b */
[----:B------:R-:W-:-:S05]  /*f760*/  VIADD R7, R11, UR48 ;  /* 0x000000300b077c36 */ /* 0x000fca0008000000 */
[----:B------:R-:W-:-:S04]  /*f770*/  LOP3.LUT R7, R7, 0x1, RZ, 0xc0, !PT ;  /* 0x0000000107077812 */ /* 0x000fc800078ec0ff */
[----:B------:R-:W-:Y:S01]  /*f780*/  ISETP.NE.U32.AND P2, PT, R7, 0x1, PT ;  /* 0x000000010700780c */ /* 0x000fe20003f45070 */
[----:B------:R-:W-:-:S12]  /*f790*/  IMAD.U32 R7, RZ, RZ, UR4 ;  /* 0x00000004ff077e24 */ /* 0x000fd8000f8e00ff */
        /* <DEDUP_REMOVED lines=17> */
[----:B------:R-:W-:-:S04]  /*f8b0*/  @P2 SHF.R.U32.HI R8, RZ, R9, R14 ;  /* 0x00000009ff082219 */ /* 0x000fc8000001160e */
[--C-:B------:R-:W-:Y:S01]  /*f8c0*/  SHF.R.S32.HI R9, RZ, 0x1f, R8.reuse ;  /* 0x0000001fff097819 */ /* 0x100fe20000011408 */
[----:B------:R-:W-:-:S04]  /*f8d0*/  IMAD.MOV R14, RZ, RZ, -R8 ;  /* 0x000000ffff0e7224 */ /* 0x000fc800078e0a08 */
[----:B------:R-:W-:Y:S02]  /*f8e0*/  IMAD R7, R13, R14, R7 ;  /* 0x0000000e0d077224 */ /* 0x000fe400078e0207 */
[----:B------:R-:W-:Y:S02]  /*f8f0*/  IMAD R13, R18, UR4, RZ ;  /* 0x00000004120d7c24 */ /* 0x000fe4000f8e02ff */
[----:B------:R-:W-:-:S04]  /*f900*/  IMAD.WIDE.U32 R8, R0, UR4, R8 ;  /* 0x0000000400087c25 */ /* 0x000fc8000f8e0008 */
[----:B------:R-:W-:Y:S01]  /*f910*/  IMAD R13, R0, UR5, R13 ;  /* 0x00000005000d7c24 */ /* 0x000fe2000f8e020d */
[----:B------:R-:W-:-:S03]  /*f920*/  LEA R2, P2, R8, R2, 0x2 ;  /* 0x0000000208027211 */ /* 0x000fc600078410ff */
[----:B------:R-:W-:-:S05]  /*f930*/  IMAD.IADD R13, R13, 0x1, R9 ;  /* 0x000000010d0d7824 */ /* 0x000fca00078e0209 */
[----:B------:R-:W-:-:S05]  /*f940*/  LEA.HI.X R3, R8, R3, R13, 0x2, P2 ;  /* 0x0000000308037211 */ /* 0x000fca00010f140d */
[----:B------:R1:W5:Y:S02]  /*f950*/  LDG.E R8, desc[UR6][R2.64] ;  /* 0x0000000602087981 */ /* 0x000364000c1e1900 */
.L_x_1011:
[----:B-1----:R-:W1:Y:S01]  /*f960*/  S2R R2, SR_TID.X ;  /* 0x0000000000027919 */ /* 0x002e620000002100 */
[----:B------:R-:W-:Y:S02]  /*f970*/  LEA R3, R10, UR40, 0x3 ;  /* 0x000000280a037c11 */ /* 0x000fe4000f8e18ff */
[----:B-1----:R-:W-:Y:S02]  /*f980*/  LOP3.LUT R9, R2, 0x7f, RZ, 0xc0, !PT ;  /* 0x0000007f02097812 */ /* 0x002fe400078ec0ff */
[----:B------:R-:W-:Y:S02]  /*f990*/  SHF.L.U32 R2, R12, 0x1f, RZ ;  /* 0x0000001f0c027819 */ /* 0x000fe400000006ff */
[----:B------:R-:W-:Y:S02]  /*f9a0*/  ISETP.NE.AND P2, PT, R9, RZ, PT ;  /* 0x000000ff0900720c */ /* 0x000fe40003f45270 */
[----:B------:R-:W1:Y:S02]  /*f9b0*/  SYNCS.PHASECHK.TRANS64.TRYWAIT P3, [R3+URZ+0x30840], R2 ;  /* 0x03084002030075a7 */ /* 0x000e64000806017f */
[----:B-1----:R-:W-:Y:S09]  /*f9c0*/  @!P3 BRA `(.L_x_1012) ;  /* 0x0000002000d8b947 */ /* 0x002ff20003800000 */
.L_x_1057:
        /* <DEDUP_REMOVED lines=8> */
.L_x_1013:
        /* <DEDUP_REMOVED lines=11> */
[----:B------:R-:W-:Y:S01]  /*fb00*/  UIADD3 UR19, UR40, 0x30800, URZ ;  /* 0x0003080028137890 */ /* 0x000fe2000fffe03f */
[----:B-1----:R-:W-:Y:S01]  /*fb10*/  SHF.L.U32 R3, R17, 0x1f, RZ ;  /* 0x0000001f11037819 */ /* 0x002fe200000006ff */
[----:B------:R-:W-:-:S02]  /*fb20*/  ULEA UR14, UR14, UR40, 0xf ;  /* 0x000000280e0e7291 */ /* 0x000fc4000f8e783f */
[----:B------:R-:W-:Y:S02]  /*fb30*/  UIADD3 UR9, UR9, 0x30830, URZ ;  /* 0x0003083009097890 */ /* 0x000fe4000fffe03f */
[----:B------:R-:W-:Y:S01]  /*fb40*/  USHF.L.U32 UR11, UR11, 0x6, URZ ;  /* 0x000000060b0b7899 */ /* 0x000fe2000800063f */
[----:B------:R-:W-:Y:S01]  /*fb50*/  LEA R2, R16, UR19, 0x3 ;  /* 0x0000001310027c11 */ /* 0x000fe2000f8e18ff */
[----:B------:R-:W-:Y:S02]  /*fb60*/  UIADD3 UR8, UR14, 0x20400, URZ ;  /* 0x000204000e087890 */ /* 0x000fe4000fffe03f */
[----:B------:R-:W-:Y:S02]  /*fb70*/  UIADD3 UR15, UR14, 0x22400, URZ ;  /* 0x000224000e0f7890 */ /* 0x000fe4000fffe03f */
[----:B------:R-:W-:Y:S02]  /*fb80*/  UIADD3 UR16, UR14, 0x24400, URZ ;  /* 0x000244000e107890 */ /* 0x000fe4000fffe03f */
[----:B------:R-:W-:Y:S01]  /*fb90*/  UIADD3 UR14, UR14, 0x26400, URZ ;  /* 0x000264000e0e7890 */ /* 0x000fe2000fffe03f */
[----:B------:R-:W-:-:S02]  /*fba0*/  UMOV UR18, 0x80 ;  /* 0x0000008000127882 */ /* 0x000fc40000000000 */
[----:B------:R1:W-:Y:S02]  /*fbb0*/  UTMALDG.4D [UR8], [UR4], desc[UR6] ;  /* 0x00000608040075b4 */ /* 0x0003e40008019000 */
[----:B-1----:R-:W-:Y:S01]  /*fbc0*/  UMOV UR8, UR15 ;  /* 0x0000000f00087c82 */ /* 0x002fe20008000000 */
[----:B------:R-:W-:Y:S01]  /*fbd0*/  UMOV UR10, UR17 ;  /* 0x00000011000a7c82 */ /* 0x000fe20008000000 */
[----:B------:R-:W-:Y:S01]  /*fbe0*/  UMOV UR15, 0xc0 ;  /* 0x000000c0000f7882 */ /* 0x000fe20000000000 */
        /* <DEDUP_REMOVED lines=9> */
.L_x_1058:
[----:B------:R-:W-:Y:S05]  /*fc80*/  @P2 BRA `(.L_x_1015) ;  /* 0x0000000000202947 */ /* 0x000fea0003800000 */
[----:B------:R-:W2:Y:S01]  /*fc90*/  S2R R9, SR_TID.X ;  /* 0x0000000000097919 */ /* 0x000ea20000002100 */
[----:B-1----:R-:W-:Y:S01]  /*fca0*/  LEA R2, R16, UR40, 0x3 ;  /* 0x0000002810027c11 */ /* 0x002fe2000f8e18ff */
[----:B------:R-:W-:-:S04]  /*fcb0*/  IMAD.MOV.U32 R3, RZ, RZ, 0x8000 ;  /* 0x00008000ff037424 */ /* 0x000fc800078e00ff */
[----:B------:R3:W-:Y:S01]  /*fcc0*/  SYNCS.ARRIVE.TRANS64 RZ, [R2+URZ+0x30850], R3 ;  /* 0x0308500302ff79a7 */ /* 0x0007e2000800003f */
[----:B--2---:R-:W-:-:S04]  /*fcd0*/  LOP3.LUT R9, R9, 0x1f, RZ, 0xc0, !PT ;  /* 0x0000001f09097812 */ /* 0x004fc800078ec0ff */
[----:B------:R-:W-:-:S13]  /*fce0*/  ISETP.NE.AND P2, PT, R9, RZ, PT ;  /* 0x000000ff0900720c */ /* 0x000fda0003f45270 */
[----:B---3--:R-:W-:Y:S05]  /*fcf0*/  @!P2 BRA `(.L_x_1015) ;  /* 0x000000000004a947 */ /* 0x008fea0003800000 */
[----:B------:R-:W-:Y:S01]  /*fd00*/  BPT.TRAP 0x1 ;  /* 0x000000040000795c */ /* 0x000fe20000300000 */
.L_x_1015:
        /* <DEDUP_REMOVED lines=9> */
[----:B------:R-:W-:Y:S01]  /*fda0*/  UMOV UR17, 0x40 ;  /* 0x0000004000117882 */ /* 0x000fe20000000000 */
[----:B------:R-:W-:-:S02]  /*fdb0*/  IMAD.MOV.U32 R6, RZ, RZ, R8 ;  /* 0x000000ffff067224 */ /* 0x000fc400078e0008 */
[----:B------:R-:W-:Y:S01]  /*fdc0*/  IMAD.MOV.U32 R5, RZ, RZ, R7 ;  /* 0x000000ffff057224 */ /* 0x000fe200078e0007 */
[----:B------:R-:W-:Y:S02]  /*fdd0*/  ULEA UR16, UR9, UR40, 0xf ;  /* 0x0000002809107291 */ /* 0x000fe4000f8e783f */
[----:B------:R-:W-:Y:S02]  /*fde0*/  ULEA UR9, UR9, UR40, 0x3 ;  /* 0x0000002809097291 */ /* 0x000fe4000f8e183f */
[----:B------:R-:W-:Y:S02]  /*fdf0*/  USHF.L.U32 UR11, UR11, 0x6, URZ ;  /* 0x000000060b0b7899 */ /* 0x000fe4000800063f */
[----:B------:R-:W-:Y:S02]  /*fe00*/  UIADD3 UR8, UR16, 0x400, URZ ;  /* 0x0000040010087890 */ /* 0x000fe4000fffe03f */
[----:B------:R-:W-:Y:S02]  /*fe10*/  UIADD3 UR9, UR9, 0x30850, URZ ;  /* 0x0003085009097890 */ /* 0x000fe4000fffe03f */
[----:B------:R-:W-:-:S02]  /*fe20*/  UIADD3 UR14, UR16, 0x2400, URZ ;  /* 0x00002400100e7890 */ /* 0x000fc4000fffe03f */
        /* <DEDUP_REMOVED lines=15> */
.L_x_1010:
[----:B------:R-:W-:Y:S05]  /*ff20*/  BSYNC B0 ;  /* 0x0000000000007941 */ /* 0x000fea0003800000 */
.L_x_1009:
[----:B------:R-:W-:Y:S01]  /*ff30*/  UIADD3 UR4, UR48, -0x3, URZ ;  /* 0xfffffffd30047890 */ /* 0x000fe2000fffe03f */
[----:B------:R-:W-:Y:S01]  /*ff40*/  MOV R16, R10 ;  /* 0x0000000a00107202 */ /* 0x000fe20000000f00 */
[----:B------:R-:W-:-:S04]  /*ff50*/  IMAD.MOV.U32 R17, RZ, RZ, R12 ;  /* 0x000000ffff117224 */ /* 0x000fc800078e000c */
[----:B------:R-:W-:-:S07]  /*ff60*/  IMAD.U32 R7, RZ, RZ, UR4 ;  /* 0x00000004ff077e24 */ /* 0x000fce000f8e00ff */
.L_x_1008:
[----:B------:R-:W-:Y:S01]  /*ff70*/  ULOP3.LUT UR4, URZ, UR48, URZ, 0x33, !UPT ;  /* 0x000000303f047292 */ /* 0x000fe2000f8e333f */
[----:B------:R-:W-:Y:S01]  /*ff80*/  VIADD R11, R11, 0xfffffffe ;  /* 0xfffffffe0b0b7836 */ /* 0x000fe20000000000 */
[----:B------:R-:W-:Y:S04]  /*ff90*/  BSSY B0, `(.L_x_1007) ;  /* 0x00000f7000007945 */ /* 0x000fe80003800000 */
[----:B------:R-:W-:-:S13]  /*ffa0*/  ISETP.NE.AND P2, PT, R11, UR4, PT ;  /* 0x000000040b007c0c */ /* 0x000fda000bf45270 */
[----:B------:R-:W-:Y:S05]  /*ffb0*/  @!P2 BRA `(.L_x_1016) ;  /* 0x0000000c00d0a947 */ /* 0x000fea0003800000 */
[----:B------:R-:W-:-:S07]  /*ffc0*/  IMAD.MOV.U32 R8, RZ, RZ, R6 ;  /* 0x000000ffff087224 */ /* 0x000fce00078e0006 */
.L_x_1031:
[----:B------:R-:W-:Y:S01]  /*ffd0*/  VIADD R10, R16, 0x1 ;  /* 0x00000001100a7836 */ /* 0x000fe20000000000 */
[----:B------:R-:W-:Y:S05]  /*ffe0*/  YIELD ;  /* 0x0000000000007946 */ /* 0x000fea0003800000 */
[----:B------:R-:W-:Y:S01]  /*fff0*/  ISETP.NE.AND P2, PT, R10, 0x2, PT ;  /* 0x000000020a00780c */ /* 0x000fe20003f45270 */
[----:B------:R-:W-:Y:S03]  /*10000*/  BSSY B1, `(.L_x_1017) ;  /* 0x0000074000017945 */ /* 0x000fe60003800000 */
[----:B-1----:R-:W-:-:S02]  /*10010*/  SEL R2, RZ, 0x1, P2 ;  /* 0x00000001ff027807 */ /* 0x002fc40001000000 */
[----:B------:R-:W-:Y:S02]  /*10020*/  SEL R10, R10, RZ, P2 ;  /* 0x000000ff0a0a7207 */ /* 0x000fe40001000000 */
[----:B------:R-:W-:Y:S01]  /*10030*/  LOP3.LUT R11, R17, R2, RZ, 0x3c, !PT ;  /* 0x00000002110b7212 */ /* 0x000fe200078e3cff */
[----:B------:R-:W-:Y:S06]  /*10040*/  @!P6 BRA `(.L_x_1018) ;  /* 0x0000000400bce947 */ /* 0x000fec0003800000 */
[----:B------:R-:W-:Y:S01]  /*10050*/  IMAD.MOV.U32 R12, RZ, RZ, R7 ;  /* 0x000000ffff0c7224 */ /* 0x000fe200078e0007 */
[----:B------:R-:W-:Y:S06]  /*10060*/  @!P0 BRA `(.L_x_1019) ;  /* 0x0000000000488947 */ /* 0x000fec0003800000 */
[----:B------:R-:W1:Y:S01]  /*10070*/  LDC R9, c[0x0][0x41c] ;  /* 0x00010700ff097b82 */ /* 0x000e620000000800 */
[----:B------:R-:W-:Y:S01]  /*10080*/  IMAD R13, R18, UR38, RZ ;  /* 0x00000026120d7c24 */ /* 0x000fe2000f8e02ff */
[----:B------:R-:W-:-:S03]  /*10090*/  ULDC.64 UR4, c[0x0][0x208] ;  /* 0x0000820000047ab9 */ /* 0x000fc60000000a00 */
        /* <DEDUP_REMOVED lines=15> */
.L_x_1019:
[----:B------:R-:W1:Y:S01]  /*10190*/  S2R R2, SR_TID.X ;  /* 0x0000000000027919 */ /* 0x000e620000002100 */
[----:B------:R-:W-:Y:S02]  /*101a0*/  LEA R3, R10, UR40, 0x3 ;  /* 0x000000280a037c11 */ /* 0x000fe4000f8e18ff */
[----:B-1----:R-:W-:Y:S02]  /*101b0*/  LOP3.LUT R9, R2, 0x7f, RZ, 0xc0, !PT ;  /* 0x0000007f02097812 */ /* 0x002fe400078ec0ff */
[----:B------:R-:W-:Y:S02]  /*101c0*/  SHF.L.U32 R2, R11, 0x1f, RZ ;  /* 0x0000001f0b027819 */ /* 0x000fe400000006ff */
[----:B------:R-:W-:Y:S02]  /*101d0*/  ISETP.NE.AND P2, PT, R9, RZ, PT ;  /* 0x000000ff0900720c */ /* 0x000fe40003f45270 */
[----:B------:R-:W1:Y:S02]  /*101e0*/  SYNCS.PHASECHK.TRANS64.TRYWAIT P3, [R3+URZ+0x30840], R2 ;  /* 0x03084002030075a7 */ /* 0x000e64000806017f */
[----:B-1----:R-:W-:Y:S09]  /*101f0*/  @!P3 BRA `(.L_x_1020) ;  /* 0x0000001800f4b947 */ /* 0x002ff20003800000 */
.L_x_1059:
        /* <DEDUP_REMOVED lines=8> */
.L_x_1021:
        /* <DEDUP_REMOVED lines=12> */
[----:B------:R-:W-:Y:S01]  /*10340*/  SHF.L.U32 R17, R17, 0x1f, RZ ;  /* 0x0000001f11117819 */ /* 0x000fe200000006ff */
[----:B------:R-:W-:-:S02]  /*10350*/  ULEA UR14, UR14, UR40, 0xf ;  /* 0x000000280e0e7291 */ /* 0x000fc4000f8e783f */
[----:B------:R-:W-:Y:S02]  /*10360*/  UIADD3 UR9, UR9, 0x30830, URZ ;  /* 0x0003083009097890 */ /* 0x000fe4000fffe03f */
[----:B------:R-:W-:Y:S01]  /*10370*/  USHF.L.U32 UR11, UR11, 0x6, URZ ;  /* 0x000000060b0b7899 */ /* 0x000fe2000800063f */
[----:B-1----:R-:W-:Y:S01]  /*10380*/  LEA R2, R16, UR19, 0x3 ;  /* 0x0000001310027c11 */ /* 0x002fe2000f8e18ff */
        /* <DEDUP_REMOVED lines=18> */
.L_x_1060:
[----:B------:R-:W-:Y:S05]  /*104b0*/  @P2 BRA `(.L_x_1023) ;  /* 0x00000000001c2947 */ /* 0x000fea0003800000 */
[----:B------:R-:W2:Y:S02]  /*104c0*/  S2R R3, SR_TID.X ;  /* 0x0000000000037919 */ /* 0x000ea40000002100 */
[----:B--2---:R-:W-:Y:S01]  /*104d0*/  LOP3.LUT R9, R3, 0x1f, RZ, 0xc0, !PT ;  /* 0x0000001f03097812 */ /* 0x004fe200078ec0ff */
[----:B------:R-:W-:-:S03]  /*104e0*/  IMAD.MOV.U32 R3, RZ, RZ, 0x8000 ;  /* 0x00008000ff037424 */ /* 0x000fc600078e00ff */
[----:B------:R-:W-:Y:S01]  /*104f0*/  ISETP.NE.AND P2, PT, R9, RZ, PT ;  /* 0x000000ff0900720c */ /* 0x000fe20003f45270 */
[----:B------:R2:W-:-:S12]  /*10500*/  SYNCS.ARRIVE.TRANS64 RZ, [R2+URZ+0x50], R3 ;  /* 0x0000500302ff79a7 */ /* 0x0005d8000800003f */
[----:B--2---:R-:W-:Y:S05]  /*10510*/  @!P2 BRA `(.L_x_1023) ;  /* 0x000000000004a947 */ /* 0x004fea0003800000 */
[----:B------:R-:W-:Y:S01]  /*10520*/  BPT.TRAP 0x1 ;  /* 0x000000040000795c */ /* 0x000fe20000300000 */
.L_x_1023:
        /* <DEDUP_REMOVED lines=10> */
[----:B------:R-:W-:Y:S01]  /*105d0*/  UMOV UR17, 0x40 ;  /* 0x0000004000117882 */ /* 0x000fe20000000000 */
[----:B------:R-:W-:-:S02]  /*105e0*/  IMAD.MOV.U32 R5, RZ, RZ, R12 ;  /* 0x000000ffff057224 */ /* 0x000fc400078e000c */
[----:B------:R-:W-:Y:S01]  /*105f0*/  ULEA UR14, UR14, UR40, 0xf ;  /* 0x000000280e0e7291 */ /* 0x000fe2000f8e783f */
[----:B------:R-:W-:Y:S01]  /*10600*/  IMAD.MOV.U32 R6, RZ, RZ, R8 ;  /* 0x000000ffff067224 */ /* 0x000fe200078e0008 */
[----:B------:R-:W-:Y:S02]  /*10610*/  USHF.L.U32 UR11, UR11, 0x6, URZ ;  /* 0x000000060b0b7899 */ /* 0x000fe4000800063f */
[----:B------:R-:W-:Y:S02]  /*10620*/  UIADD3 UR9, UR9, 0x50, URZ ;  /* 0x0000005009097890 */ /* 0x000fe4000fffe03f */
[----:B------:R-:W-:Y:S02]  /*10630*/  UIADD3 UR8, UR14, 0x400, URZ ;  /* 0x000004000e087890 */ /* 0x000fe4000fffe03f */
[----:B------:R-:W-:Y:S02]  /*10640*/  UIADD3 UR15, UR14, 0x2400, URZ ;  /* 0x000024000e0f7890 */ /* 0x000fe4000fffe03f */
[----:B------:R-:W-:-:S02]  /*10650*/  UIADD3 UR16, UR14, 0x4400, URZ ;  /* 0x000044000e107890 */ /* 0x000fc4000fffe03f */
        /* <DEDUP_REMOVED lines=14> */
.L_x_1018:
[----:B------:R-:W-:Y:S05]  /*10740*/  BSYNC B1 ;  /* 0x0000000000017941 */ /* 0x000fea0003800000 */
.L_x_1017:
[----:B------:R-:W-:Y:S01]  /*10750*/  VIADD R16, R10, 0x1 ;  /* 0x000000010a107836 */ /* 0x000fe20000000000 */
[----:B------:R-:W-:Y:S01]  /*10760*/  BSSY B1, `(.L_x_1024) ;  /* 0x0000076000017945 */ /* 0x000fe20003800000 */
[----:B------:R-:W-:-:S03]  /*10770*/  VIADD R12, R7, 0xffffffff ;  /* 0xffffffff070c7836 */ /* 0x000fc60000000000 */
[----:B------:R-:W-:-:S04]  /*10780*/  ISETP.NE.AND P2, PT, R16, 0x2, PT ;  /* 0x000000021000780c */ /* 0x000fc80003f45270 */
[----:B-1----:R-:W-:Y:S02]  /*10790*/  SEL R2, RZ, 0x1, P2 ;  /* 0x00000001ff027807 */ /* 0x002fe40001000000 */
[----:B------:R-:W-:Y:S02]  /*107a0*/  SEL R16, R16, RZ, P2 ;  /* 0x000000ff10107207 */ /* 0x000fe40001000000 */
[----:B------:R-:W-:Y:S01]  /*107b0*/  LOP3.LUT R17, R11, R2, RZ, 0x3c, !PT ;  /* 0x000000020b117212 */ /* 0x000fe200078e3cff */
[----:B------:R-:W-:Y:S06]  /*107c0*/  @!P6 BRA `(.L_x_1025) ;  /* 0x0000000400bce947 */ /* 0x000fec0003800000 */
[----:B------:R-:W-:Y:S01]  /*107d0*/  MOV R13, R12 ;  /* 0x0000000c000d7202 */ /* 0x000fe20000000f00 */
[----:B------:R-:W-:Y:S06]  /*107e0*/  @!P0 BRA `(.L_x_1026) ;  /* 0x0000000000488947 */ /* 0x000fec0003800000 */
[----:B------:R-:W1:Y:S01]  /*107f0*/  LDC R8, c[0x0][0x41c] ;  /* 0x00010700ff087b82 */ /* 0x000e620000000800 */
        /* <DEDUP_REMOVED lines=17> */
.L_x_1026:
[----:B------:R-:W-:Y:S02]  /*10910*/  LEA R2, R16, UR40, 0x3 ;  /* 0x0000002810027c11 */ /* 0x000fe4000f8e18ff */
[----:B------:R-:W-:-:S04]  /*10920*/  SHF.L.U32 R3, R17, 0x1f, RZ ;  /* 0x0000001f11037819 */ /* 0x000fc800000006ff */
[----:B------:R-:W2:Y:S02]  /*10930*/  SYNCS.PHASECHK.TRANS64.TRYWAIT P2, [R2+URZ+0x30840], R3 ;  /* 0x03084003020075a7 */ /* 0x000ea4000804017f */
[----:B--2---:R-:W-:Y:S05]  /*10940*/  @!P2 BRA `(.L_x_1027) ;  /* 0x000000140048a947 */ /* 0x004fea0003800000 */
.L_x_1061:
        /* <DEDUP_REMOVED lines=11> */
.L_x_1028:
[----:B------:R-:W-:Y:S01]  /*10a00*/  R2UR UR9, R16 ;  /* 0x00000000100972ca */ /* 0x000fe200000e0000 */
[----:B------:R-:W-:Y:S01]  /*10a10*/  UIADD3 UR19, UR40, 0x30800, URZ ;  /* 0x0003080028137890 */ /* 0x000fe2000fffe03f */
[----:B------:R-:W-:Y:S01]  /*10a20*/  R2UR UR11, R13 ;  /* 0x000000000d0b72ca */ /* 0x000fe200000e0000 */
[----:B------:R-:W-:Y:S01]  /*10a30*/  UIADD3 UR4, UP0, UR42, 0x370, URZ ;  /* 0x000003702a047890 */ /* 0x000fe2000ff1e03f */
[----:B------:R-:W-:Y:S01]  /*10a40*/  R2UR UR12, R4 ;  /* 0x00000000040c72ca */ /* 0x000fe200000e0000 */
[----:B------:R-:W-:Y:S01]  /*10a50*/  UMOV UR10, URZ ;  /* 0x0000003f000a7c82 */ /* 0x000fe20008000000 */
[----:B-----5:R-:W-:Y:S01]  /*10a60*/  R2UR UR13, R8 ;  /* 0x00000000080d72ca */ /* 0x020fe200000e0000 */
[----:B------:R-:W-:Y:S01]  /*10a70*/  UIADD3.X UR5, URZ, UR43, URZ, UP0, !UPT ;  /* 0x0000002b3f057290 */ /* 0x000fe200087fe43f */
[----:B------:R-:W-:Y:S01]  /*10a80*/  SHF.L.U32 R11, R11, 0x1f, RZ ;  /* 0x0000001f0b0b7819 */ /* 0x000fe200000006ff */
[----:B------:R-:W-:Y:S01]  /*10a90*/  UMOV UR6, 0x0 ;  /* 0x0000000000067882 */ /* 0x000fe20000000000 */
[----:B------:R-:W-:Y:S01]  /*10aa0*/  UMOV UR7, 0x14f00000 ;  /* 0x14f0000000077882 */ /* 0x000fe20000000000 */
[----:B------:R-:W-:Y:S01]  /*10ab0*/  UMOV UR17, 0x40 ;  /* 0x0000004000117882 */ /* 0x000fe20000000000 */
[----:B------:R-:W-:Y:S01]  /*10ac0*/  UMOV UR18, 0x80 ;  /* 0x0000008000127882 */ /* 0x000fe20000000000 */
[----:B------:R-:W-:Y:S01]  /*10ad0*/  ULEA UR14, UR9, UR40, 0xf ;  /* 0x00000028090e7291 */ /* 0x000fe2000f8e783f */
[----:B--2---:R-:W-:Y:S01]  /*10ae0*/  LEA R2, R10, UR19, 0x3 ;  /* 0x000000130a027c11 */ /* 0x004fe2000f8e18ff */
[----:B------:R-:W-:-:S02]  /*10af0*/  ULEA UR9, UR9, UR19, 0x3 ;  /* 0x0000001309097291 */ /* 0x000fc4000f8e183f */
[----:B------:R-:W-:Y:S02]  /*10b00*/  USHF.L.U32 UR11, UR11, 0x6, URZ ;  /* 0x000000060b0b7899 */ /* 0x000fe4000800063f */
[----:B------:R-:W-:Y:S02]  /*10b10*/  UIADD3 UR8, UR14, 0x20400, URZ ;  /* 0x000204000e087890 */ /* 0x000fe4000fffe03f */
        /* <DEDUP_REMOVED lines=17> */
.L_x_1062:
        /* <DEDUP_REMOVED lines=8> */
.L_x_1030:
        /* <DEDUP_REMOVED lines=33> */
.L_x_1025:
[----:B------:R-:W-:Y:S05]  /*10ec0*/  BSYNC B1 ;  /* 0x0000000000017941 */ /* 0x000fea0003800000 */
.L_x_1024:
[----:B------:R-:W-:Y:S02]  /*10ed0*/  ISETP.GT.AND P2, PT, R12, UR41, PT ;  /* 0x000000290c007c0c */ /* 0x000fe4000bf44270 */
[----:B------:R-:W-:-:S11]  /*10ee0*/  IADD3 R7, R7, -0x2, RZ ;  /* 0xfffffffe07077810 */ /* 0x000fd60007ffe0ff */
[----:B------:R-:W-:Y:S05]  /*10ef0*/  @P2 BRA `(.L_x_1031) ;  /* 0xfffffff000342947 */ /* 0x000fea000383ffff */
.L_x_1016:
[----:B------:R-:W-:Y:S05]  /*10f00*/  BSYNC B0 ;  /* 0x0000000000007941 */ /* 0x000fea0003800000 */
.L_x_1007:
[----:B------:R-:W-:Y:S04]  /*10f10*/  BSSY B0, `(.L_x_1032) ;  /* 0x000000f000007945 */ /* 0x000fe80003800000 */
[----:B------:R-:W-:Y:S05]  /*10f20*/  @P1 BRA `(.L_x_1033) ;  /* 0x0000000000341947 */ /* 0x000fea0003800000 */
[----:B-1----:R-:W1:Y:S01]  /*10f30*/  S2R R7, SR_LANEID ;  /* 0x0000000000077919 */ /* 0x002e620000000000 */
        /* <DEDUP_REMOVED lines=12> */
.L_x_1033:
[----:B------:R-:W-:Y:S05]  /*11000*/  BSYNC B0 ;  /* 0x0000000000007941 */ /* 0x000fea0003800000 */
.L_x_1032:
[----:B------:R-:W-:Y:S04]  /*11010*/  BSSY B0, `(.L_x_1034) ;  /* 0x0000030000007945 */ /* 0x000fe80003800000 */
[----:B------:R-:W-:Y:S05]  /*11020*/  @!P6 BRA `(.L_x_1035) ;  /* 0x0000000000b8e947 */ /* 0x000fea0003800000 */
[----:B------:R-:W2:Y:S01]  /*11030*/  S2R R0, SR_TID.X ;  /* 0x0000000000007919 */ /* 0x000ea20000002100 */
[----:B-1----:R-:W-:Y:S02]  /*11040*/  LEA R3, R16, UR40, 0x3 ;  /* 0x0000002810037c11 */ /* 0x002fe4000f8e18ff */
[----:B--2---:R-:W-:Y:S02]  /*11050*/  LOP3.LUT R2, R0, 0x7f, RZ, 0xc0, !PT ;  /* 0x0000007f00027812 */ /* 0x004fe400078ec0ff */
[----:B------:R-:W-:Y:S02]  /*11060*/  SHF.L.U32 R0, R17, 0x1f, RZ ;  /* 0x0000001f11007819 */ /* 0x000fe400000006ff */
[----:B------:R-:W-:Y:S02]  /*11070*/  ISETP.NE.AND P1, PT, R2, RZ, PT ;  /* 0x000000ff0200720c */ /* 0x000fe40003f25270 */
[----:B------:R-:W1:Y:S02]  /*11080*/  SYNCS.PHASECHK.TRANS64.TRYWAIT P0, [R3+URZ+0x30860], R0 ;  /* 0x03086000030075a7 */ /* 0x000e64000800017f */
[----:B-1----:R-:W-:Y:S09]  /*11090*/  @!P0 BRA `(.L_x_1036) ;  /* 0x0000000c009c8947 */ /* 0x002ff20003800000 */
.L_x_1063:
        /* <DEDUP_REMOVED lines=8> */
.L_x_1037:
        /* <DEDUP_REMOVED lines=11> */
[----:B------:R-:W-:Y:S02]  /*111d0*/  ULEA UR14, UR14, UR40, 0xf ;  /* 0x000000280e0e7291 */ /* 0x000fe4000f8e783f */
        /* <DEDUP_REMOVED lines=19> */
.L_x_1035:
[----:B------:R-:W-:Y:S05]  /*11310*/  BSYNC B0 ;  /* 0x0000000000007941 */ /* 0x000fea0003800000 */
.L_x_1034:
[----:B------:R-:W-:Y:S02]  /*11320*/  VIADD R16, R16, 0x1 ;  /* 0x0000000110107836 */ /* 0x000fe40000000000 */
[----:B------:R-:W-:-:S03]  /*11330*/  IMAD.MOV.U32 R13, RZ, RZ, R19 ;  /* 0x000000ffff0d7224 */ /* 0x000fc600078e0013 */
[----:B------:R-:W-:-:S04]  /*11340*/  ISETP.NE.AND P0, PT, R16, 0x2, PT ;  /* 0x000000021000780c */ /* 0x000fc80003f05270 */
[----:B-1----:R-:W-:Y:S02]  /*11350*/  SEL R0, RZ, 0x1, P0 ;  /* 0x00000001ff007807 */ /* 0x002fe40000000000 */
[----:B------:R-:W-:Y:S02]  /*11360*/  SEL R16, R16, RZ, P0 ;  /* 0x000000ff10107207 */ /* 0x000fe40000000000 */
[----:B------:R-:W-:-:S07]  /*11370*/  LOP3.LUT R17, R17, R0, RZ, 0x3c, !PT ;  /* 0x0000000011117212 */ /* 0x000fce00078e3cff */
.L_x_996:
[----:B------:R-:W-:Y:S05]  /*11380*/  BSYNC B6 ;  /* 0x0000000000067941 */ /* 0x000fea0003800000 */
.L_x_994:
[----:B------:R-:W-:-:S03]  /*11390*/  UMOV UR4, 0xffffffff ;  /* 0xffffffff00047882 */ /* 0x000fc60000000000 */
[----:B------:R-:W-:Y:S05]  /*113a0*/  BRA.DIV UR4, `(.L_x_1038) ;  /* 0x0000000a04ec7947 */ /* 0x000fea000b800000 */
[----:B------:R1:W2:Y:S02]  /*113b0*/  SHFL.IDX PT, R14, R13, RZ, 0x1f ;  /* 0x00001fff0d0e7589 */ /* 0x0002a400000e0000 */
.L_x_1066:
[----:B------:R-:W3:Y:S01]  /*113c0*/  S2R R0, SR_TID.X ;  /* 0x0000000000007919 */ /* 0x000ee20000002100 */
[----:B------:R-:W-:Y:S05]  /*113d0*/  WARPSYNC.ALL ;  /* 0x0000000000007948 */ /* 0x000fea0003800000 */
[----:B------:R-:W-:Y:S01]  /*113e0*/  BAR.SYNC.DEFER_BLOCKING 0x4, 0x120 ;  /* 0x0104800000007b1d */ /* 0x000fe20000010000 */
[----:B--2---:R-:W-:-:S05]  /*113f0*/  IMAD.MOV.U32 R19, RZ, RZ, R14 ;  /* 0x000000ffff137224 */ /* 0x004fca00078e000e */
[----:B------:R-:W-:Y:S01]  /*11400*/  ULDC UR4, c[0x0][0xda8] ;  /* 0x00036a0000047ab9 */ /* 0x000fe20000000800 */
[----:B---3--:R-:W-:-:S04]  /*11410*/  LOP3.LUT R0, R0, 0x1f, RZ, 0xc0, !PT ;  /* 0x0000001f00007812 */ /* 0x008fc800078ec0ff */
[----:B------:R-:W-:-:S13]  /*11420*/  ISETP.NE.AND P0, PT, R0, RZ, PT ;  /* 0x000000ff0000720c */ /* 0x000fda0003f05270 */
[----:B------:R-:W2:Y:S01]  /*11430*/  @!P0 S2R R3, SR_CgaCtaId ;  /* 0x0000000000038919 */ /* 0x000ea20000008800 */
[----:B------:R-:W-:-:S04]  /*11440*/  @!P0 MOV R0, 0x400 ;  /* 0x0000040000008802 */ /* 0x000fc80000000f00 */
[----:B--2---:R-:W-:-:S05]  /*11450*/  @!P0 LEA R0, R3, R0, 0x18 ;  /* 0x0000000003008211 */ /* 0x004fca00078ec0ff */
[----:B------:R2:W-:Y:S01]  /*11460*/  @!P0 STS [R0+0x308d0], R13 ;  /* 0x0308d00d00008388 */ /* 0x0005e20000000800 */
[----:B------:R-:W-:Y:S06]  /*11470*/  BAR.ARV 0x5, 0x120 ;  /* 0x0144800000007b1d */ /* 0x000fec0000002000 */
[----:B------:R-:W-:-:S13]  /*11480*/  ISETP.GE.AND P0, PT, R19, UR4, PT ;  /* 0x0000000413007c0c */ /* 0x000fda000bf06270 */
[----:B--2---:R-:W-:Y:S05]  /*11490*/  @!P0 BRA `(.L_x_1039) ;  /* 0xffffffc800fc8947 */ /* 0x004fea000383ffff */
.L_x_985:
[----:B------:R-:W2:Y:S01]  /*114a0*/  S2R R3, SR_CgaCtaId ;  /* 0x0000000000037919 */ /* 0x000ea20000008800 */
[----:B------:R-:W-:Y:S01]  /*114b0*/  UIADD3 UR49, UR49, 0x1, URZ ;  /* 0x0000000131317890 */ /* 0x000fe2000fffe03f */
[----:B------:R-:W-:-:S03]  /*114c0*/  MOV R0, 0x400 ;  /* 0x0000040000007802 */ /* 0x000fc60000000f00 */
[----:B------:R-:W-:-:S04]  /*114d0*/  ULEA.HI UR4, UR49, UR49, URZ, 0x1 ;  /* 0x0000003131047291 */ /* 0x000fc8000f8f083f */
[----:B------:R-:W-:-:S04]  /*114e0*/  ULOP3.LUT UR4, UR4, 0xfffffffe, URZ, 0xc0, !UPT ;  /* 0xfffffffe04047892 */ /* 0x000fc8000f8ec03f */
[----:B------:R-:W-:Y:S01]  /*114f0*/  UIADD3 UR4, UR49, -UR4, URZ ;  /* 0x8000000431047290 */ /* 0x000fe2000fffe03f */
[----:B--2---:R-:W-:-:S05]  /*11500*/  LEA R7, R3, R0, 0x18 ;  /* 0x0000000003077211 */ /* 0x004fca00078ec0ff */
[----:B------:R-:W-:-:S05]  /*11510*/  IMAD.U32 R0, RZ, RZ, UR4 ;  /* 0x00000004ff007e24 */ /* 0x000fca000f8e00ff */
[----:B------:R-:W-:-:S04]  /*11520*/  SHF.L.U32 R0, R0, 0x1f, RZ ;  /* 0x0000001f00007819 */ /* 0x000fc800000006ff */
[----:B------:R-:W2:Y:S02]  /*11530*/  SYNCS.PHASECHK.TRANS64.TRYWAIT P0, [R7+URZ+0x30820], R0 ;  /* 0x03082000070075a7 */ /* 0x000ea4000800017f */
[----:B--2---:R-:W-:Y:S05]  /*11540*/  @!P0 BRA `(.L_x_1040) ;  /* 0x0000000800a88947 */ /* 0x004fea0003800000 */
.L_x_1067:
[----:B------:R-:W3:Y:S02]  /*11550*/  S2R R2, SR_TID.X ;  /* 0x0000000000027919 */ /* 0x000ee40000002100 */
[----:B---3--:R-:W-:-:S04]  /*11560*/  SHF.R.U32.HI R2, RZ, 0x5, R2 ;  /* 0x00000005ff027819 */ /* 0x008fc80000011602 */
[----:B------:R-:W-:-:S05]  /*11570*/  LOP3.LUT R2, R2, 0x3, RZ, 0xc0, !PT ;  /* 0x0000000302027812 */ /* 0x000fca00078ec0ff */
[----:B--2---:R-:W2:Y:S02]  /*11580*/  SHFL.IDX PT, R0, R2, RZ, 0x1f ;  /* 0x00001fff02007589 */ /* 0x004ea400000e0000 */
[----:B--2---:R-:W-:-:S13]  /*11590*/  ISETP.NE.AND P0, PT, R0, RZ, PT ;  /* 0x000000ff0000720c */ /* 0x004fda0003f05270 */
[----:B------:R-:W-:Y:S05]  /*115a0*/  @P0 EXIT ;  /* 0x000000000000094d */ /* 0x000fea0003800000 */
[----:B------:R-:W-:Y:S01]  /*115b0*/  ELECT P0, URZ, PT ;  /* 0x00000000003f782f */ /* 0x000fe20003800000 */
[----:B------:R-:W-:-:S12]  /*115c0*/  BSSY B0, `(.L_x_1041) ;  /* 0x0000022000007945 */ /* 0x000fd80003800000 */
[----:B------:R-:W-:Y:S05]  /*115d0*/  @!P0 BRA `(.L_x_1042) ;  /* 0x0000000000808947 */ /* 0x000fea0003800000 */
[----:B------:R-:W2:Y:S02]  /*115e0*/  LDL R2, [R1] ;  /* 0x0000000001027983 */ /* 0x000ea40000100800 */
[----:B--2---:R-:W-:-:S13]  /*115f0*/  R2UR UR4, R2 ;  /* 0x00000000020472ca */ /* 0x004fda00000e0000 */
[----:B------:R-:W-:-:S06]  /*11600*/  ULOP3.LUT UR4, UR4, 0x2, URZ, 0xfc, !UPT ;  /* 0x0000000204047892 */ /* 0x000fcc000f8efc3f */
[----:B------:R-:W-:-:S05]  /*11610*/  IMAD.U32 R0, RZ, RZ, UR4 ;  /* 0x00000004ff007e24 */ /* 0x000fca000f8e00ff */
[----:B------:R-:W-:-:S13]  /*11620*/  ISETP.NE.AND P2, PT, R0, 0x3, PT ;  /* 0x000000030000780c */ /* 0x000fda0003f45270 */
[----:B------:R-:W-:Y:S05]  /*11630*/  @!P2 BRA `(.L_x_1043) ;  /* 0x000000000004a947 */ /* 0x000fea0003800000 */
[----:B------:R-:W-:Y:S01]  /*11640*/  BPT.TRAP 0x1 ;  /* 0x000000040000795c */ /* 0x000fe20000300000 */
.L_x_1043:
[----:B------:R-:W-:Y:S01]  /*11650*/  VIADD R3, R7, 0x30840 ;  /* 0x0003084007037836 */ /* 0x000fe20000000000 */
[----:B------:R-:W-:Y:S01]  /*11660*/  SHF.L.U32 R4, R17, 0x1f, RZ ;  /* 0x0000001f11047819 */ /* 0x000fe200000006ff */
[----:B------:R-:W-:-:S03]  /*11670*/  VIADD R0, R16, 0x1 ;  /* 0x0000000110007836 */ /* 0x000fc60000000000 */
[----:B------:R-:W-:Y:S02]  /*11680*/  LEA R5, R16, R3, 0x3 ;  /* 0x0000000310057211 */ /* 0x000fe400078e18ff */
[----:B------:R-:W-:Y:S02]  /*11690*/  ISETP.NE.AND P1, PT, R0, 0x2, PT ;  /* 0x000000020000780c */ /* 0x000fe40003f25270 */
[----:B------:R-:W2:Y:S02]  /*116a0*/  SYNCS.PHASECHK.TRANS64.TRYWAIT P0, [R5+URZ], R4 ;  /* 0x00000004050075a7 */ /* 0x000ea4000800017f */
[----:B------:R-:W-:-:S04]  /*116b0*/  SEL R2, RZ, 0x1, P1 ;  /* 0x00000001ff027807 */ /* 0x000fc80000800000 */
[----:B------:R-:W-:Y:S02]  /*116c0*/  LOP3.LUT R17, R17, R2, RZ, 0x3c, !PT ;  /* 0x0000000211117212 */ /* 0x000fe400078e3cff */
[----:B------:R-:W-:Y:S02]  /*116d0*/  SEL R2, R0, RZ, P1 ;  /* 0x000000ff00027207 */ /* 0x000fe40000800000 */
[----:B------:R-:W-:-:S03]  /*116e0*/  SHF.L.U32 R0, R17, 0x1f, RZ ;  /* 0x0000001f11007819 */ /* 0x000fc600000006ff */
[----:B------:R-:W-:Y:S01]  /*116f0*/  IMAD R3, R2, 0x8, R3 ;  /* 0x0000000802037824 */ /* 0x000fe200078e0203 */
[----:B--2---:R-:W-:Y:S06]  /*11700*/  @!P0 BRA `(.L_x_1044) ;  /* 0x00000008004c8947 */ /* 0x004fec0003800000 */
.L_x_1068:
[----:B------:R-:W3:Y:S02]  /*11710*/  SYNCS.PHASECHK.TRANS64.TRYWAIT P0, [R3+URZ], R0 ;  /* 0x00000000030075a7 */ /* 0x000ee4000800017f */
[----:B---3--:R-:W-:Y:S05]  /*11720*/  @!P0 BRA `(.L_x_1045) ;  /* 0x0000000800588947 */ /* 0x008fea0003800000 */
.L_x_1069:
[----:B------:R-:W-:Y:S05]  /*11730*/  @!P2 BRA `(.L_x_1046) ;  /* 0x000000000004a947 */ /* 0x000fea0003800000 */
[----:B------:R-:W-:Y:S01]  /*11740*/  BPT.TRAP 0x1 ;  /* 0x000000040000795c */ /* 0x000fe20000300000 */
.L_x_1046:
[----:B---3--:R-:W-:-:S04]  /*11750*/  VIADD R3, R7, 0x30860 ;  /* 0x0003086007037836 */ /* 0x008fc80000000000 */
[----:B--2---:R-:W-:-:S04]  /*11760*/  IMAD R5, R16, 0x8, R3 ;  /* 0x0000000810057824 */ /* 0x004fc800078e0203 */
[----:B------:R-:W2:Y:S02]  /*11770*/  SYNCS.PHASECHK.TRANS64.TRYWAIT P0, [R5+URZ], R4 ;  /* 0x00000004050075a7 */ /* 0x000ea4000800017f */
[----:B--2---:R-:W-:Y:S05]  /*11780*/  @!P0 BRA `(.L_x_1047) ;  /* 0x0000000800548947 */ /* 0x004fea0003800000 */
.L_x_1070:
[----:B------:R-:W-:-:S07]  /*11790*/  IMAD R3, R2, 0x8, R3 ;  /* 0x0000000802037824 */ /* 0x000fce00078e0203 */
.L_x_1048:
[----:B---3--:R3:W4:Y:S02]  /*117a0*/  SYNCS.PHASECHK.TRANS64.TRYWAIT P0, [R3+URZ], R0 ;  /* 0x00000000030075a7 */ /* 0x008724000800017f */
[----:B----4-:R-:W-:Y:S05]  /*117b0*/  @!P0 NANOSLEEP.SYNCS 0x989680 ;  /* 0x009896800000895d */ /* 0x010fea0003900000 */
[----:B------:R-:W4:Y:S02]  /*117c0*/  @!P0 SYNCS.PHASECHK.TRANS64 P0, [R3+URZ], R0 ;  /* 0x00000000030085a7 */ /* 0x000f24000800007f */
[----:B----4-:R-:W-:Y:S05]  /*117d0*/  @!P0 BRA `(.L_x_1048) ;  /* 0xfffffffc00f08947 */ /* 0x010fea000383ffff */
.L_x_1042:
[----:B------:R-:W-:Y:S05]  /*117e0*/  BSYNC B0 ;  /* 0x0000000000007941 */ /* 0x000fea0003800000 */
.L_x_1041:
[----:B------:R-:W-:Y:S05]  /*117f0*/  EXIT ;  /* 0x000000000000794d */ /* 0x000fea0003800000 */
.L_x_902:
[----:B-1----:R-:W-:-:S04]  /*11800*/  IMAD.U32 R3, RZ, RZ, UR38 ;  /* 0x00000026ff037e24 */ /* 0x002fc8000f8e00ff */
[----:B------:R1:W2:Y:S03]  /*11810*/  SYNCS.PHASECHK.TRANS64.TRYWAIT P1, [R3+URZ+0x30800], R0 ;  /* 0x03080000030075a7 */ /* 0x0002a6000802017f */
[----:B--2---:R-:W-:Y:S05]  /*11820*/  @!P1 NANOSLEEP.SYNCS 0x989680 ;  /* 0x009896800000995d */ /* 0x004fea0003900000 */
[----:B------:R-:W2:Y:S02]  /*11830*/  @!P1 SYNCS.PHASECHK.TRANS64 P1, [R3+URZ+0x30800], R0 ;  /* 0x03080000030095a7 */ /* 0x000ea4000802007f */
[----:B--2---:R-:W-:Y:S05]  /*11840*/  @!P1 BRA `(.L_x_902) ;  /* 0xfffffffc00ec9947 */ /* 0x004fea000383ffff */
[----:B------:R-:W-:Y:S05]  /*11850*/  BRA `(.L_x_1049) ;  /* 0xffffff0000e07947 */ /* 0x000fea000383ffff */
.L_x_906:
[----:B--2---:R2:W3:Y:S02]  /*11860*/  SYNCS.PHASECHK.TRANS64.TRYWAIT P2, [R3+URZ+0x30830], R0 ;  /* 0x03083000030075a7 */ /* 0x0044e4000804017f */
[----:B---3--:R-:W-:Y:S05]  /*11870*/  @!P2 NANOSLEEP.SYNCS 0x989680 ;  /* 0x009896800000a95d */ /* 0x008fea0003900000 */
[----:B------:R-:W3:Y:S02]  /*11880*/  @!P2 SYNCS.PHASECHK.TRANS64 P2, [R3+URZ+0x30830], R0 ;  /* 0x030830000300a5a7 */ /* 0x000ee4000804007f */
[----:B---3--:R-:W-:Y:S05]  /*11890*/  @!P2 BRA `(.L_x_906) ;  /* 0xfffffffc00f0a947 */ /* 0x008fea000383ffff */
[----:B------:R-:W-:Y:S05]  /*118a0*/  BRA `(.L_x_905) ;  /* 0xffffff0400047947 */ /* 0x000fea000383ffff */
.L_x_922:
[----:B--2---:R-:W-:-:S04]  /*118b0*/  IMAD.U32 R153, RZ, RZ, UR39 ;  /* 0x00000027ff997e24 */ /* 0x004fc8000f8e00ff */
[----:B------:R2:W3:Y:S03]  /*118c0*/  SYNCS.PHASECHK.TRANS64.TRYWAIT P2, [R153+URZ+0x30830], R152 ;  /* 0x03083098990075a7 */ /* 0x0004e6000804017f */
[----:B---3--:R-:W-:Y:S05]  /*118d0*/  @!P2 NANOSLEEP.SYNCS 0x989680 ;  /* 0x009896800000a95d */ /* 0x008fea0003900000 */
[----:B------:R-:W3:Y:S02]  /*118e0*/  @!P2 SYNCS.PHASECHK.TRANS64 P2, [R153+URZ+0x30830], R152 ;  /* 0x030830989900a5a7 */ /* 0x000ee4000804007f */
[----:B---3--:R-:W-:Y:S05]  /*118f0*/  @!P2 BRA `(.L_x_922) ;  /* 0xfffffffc00eca947 */ /* 0x008fea000383ffff */
[----:B------:R-:W-:Y:S05]  /*11900*/  BRA `(.L_x_921) ;  /* 0xffffff2800b07947 */ /* 0x000fea000383ffff */
.L_x_926:
[----:B--2---:R-:W-:-:S04]  /*11910*/  MOV R215, UR10 ;  /* 0x0000000a00d77c02 */ /* 0x004fc80008000f00 */
[----:B------:R2:W3:Y:S03]  /*11920*/  SYNCS.PHASECHK.TRANS64.TRYWAIT P2, [R215+URZ+0x30850], R0 ;  /* 0x03085000d70075a7 */ /* 0x0004e6000804017f */
[----:B---3--:R-:W-:Y:S05]  /*11930*/  @!P2 NANOSLEEP.SYNCS 0x989680 ;  /* 0x009896800000a95d */ /* 0x008fea0003900000 */
[----:B------:R-:W3:Y:S02]  /*11940*/  @!P2 SYNCS.PHASECHK.TRANS64 P2, [R215+URZ+0x30850], R0 ;  /* 0x03085000d700a5a7 */ /* 0x000ee4000804007f */
[----:B---3--:R-:W-:Y:S05]  /*11950*/  @!P2 BRA `(.L_x_926) ;  /* 0xfffffffc00eca947 */ /* 0x008fea000383ffff */
[----:B------:R-:W-:Y:S05]  /*11960*/  BRA `(.L_x_925) ;  /* 0xffffff3800407947 */ /* 0x000fea000383ffff */
.L_x_943:
[----:B--2---:R-:W-:-:S04]  /*11970*/  IMAD.U32 R4, RZ, RZ, UR6 ;  /* 0x00000006ff047e24 */ /* 0x004fc8000f8e00ff */
[----:B------:R2:W3:Y:S03]  /*11980*/  SYNCS.PHASECHK.TRANS64.TRYWAIT P2, [R4+URZ+0x30830], R3 ;  /* 0x03083003040075a7 */ /* 0x0004e6000804017f */
[----:B---3--:R-:W-:Y:S05]  /*11990*/  @!P2 NANOSLEEP.SYNCS 0x989680 ;  /* 0x009896800000a95d */ /* 0x008fea0003900000 */
[----:B------:R-:W3:Y:S02]  /*119a0*/  @!P2 SYNCS.PHASECHK.TRANS64 P2, [R4+URZ+0x30830], R3 ;  /* 0x030830030400a5a7 */ /* 0x000ee4000804007f */
[----:B---3--:R-:W-:Y:S05]  /*119b0*/  @!P2 BRA `(.L_x_943) ;  /* 0xfffffffc00eca947 */ /* 0x008fea000383ffff */
[----:B------:R-:W-:Y:S05]  /*119c0*/  BRA `(.L_x_942) ;  /* 0xffffff5000d47947 */ /* 0x000fea000383ffff */
.L_x_947:
[----:B-12---:R-:W-:-:S04]  /*119d0*/  IMAD.U32 R3, RZ, RZ, UR14 ;  /* 0x0000000eff037e24 */ /* 0x006fc8000f8e00ff */
[----:B------:R1:W2:Y:S03]  /*119e0*/  SYNCS.PHASECHK.TRANS64.TRYWAIT P2, [R3+URZ+0x30850], R0 ;  /* 0x03085000030075a7 */ /* 0x0002a6000804017f */
[----:B--2---:R-:W-:Y:S05]  /*119f0*/  @!P2 NANOSLEEP.SYNCS 0x989680 ;  /* 0x009896800000a95d */ /* 0x004fea0003900000 */
[----:B------:R-:W2:Y:S02]  /*11a00*/  @!P2 SYNCS.PHASECHK.TRANS64 P2, [R3+URZ+0x30850], R0 ;  /* 0x030850000300a5a7 */ /* 0x000ea4000804007f */
[----:B--2---:R-:W-:Y:S05]  /*11a10*/  @!P2 BRA `(.L_x_947) ;  /* 0xfffffffc00eca947 */ /* 0x004fea000383ffff */
[----:B------:R-:W-:Y:S05]  /*11a20*/  BRA `(.L_x_946) ;  /* 0xffffff6000647947 */ /* 0x000fea000383ffff */
.L_x_953:
[----:B--2---:R-:W-:-:S04]  /*11a30*/  IMAD.U32 R4, RZ, RZ, UR6 ;  /* 0x00000006ff047e24 */ /* 0x004fc8000f8e00ff */
[----:B------:R2:W3:Y:S03]  /*11a40*/  SYNCS.PHASECHK.TRANS64.TRYWAIT P2, [R4+URZ+0x30830], R3 ;  /* 0x03083003040075a7 */ /* 0x0004e6000804017f */
[----:B---3--:R-:W-:Y:S05]  /*11a50*/  @!P2 NANOSLEEP.SYNCS 0x989680 ;  /* 0x009896800000a95d */ /* 0x008fea0003900000 */
[----:B------:R-:W3:Y:S02]  /*11a60*/  @!P2 SYNCS.PHASECHK.TRANS64 P2, [R4+URZ+0x30830], R3 ;  /* 0x030830030400a5a7 */ /* 0x000ee4000804007f */
[----:B---3--:R-:W-:Y:S05]  /*11a70*/  @!P2 BRA `(.L_x_953) ;  /* 0xfffffffc00eca947 */ /* 0x008fea000383ffff */
[----:B------:R-:W-:Y:S05]  /*11a80*/  BRA `(.L_x_952) ;  /* 0xffffff6c00e47947 */ /* 0x000fea000383ffff */
.L_x_957:
[----:B-12---:R-:W-:-:S04]  /*11a90*/  IMAD.U32 R3, RZ, RZ, UR10 ;  /* 0x0000000aff037e24 */ /* 0x006fc8000f8e00ff */
[----:B------:R1:W2:Y:S03]  /*11aa0*/  SYNCS.PHASECHK.TRANS64.TRYWAIT P2, [R3+URZ+0x30850], R0 ;  /* 0x03085000030075a7 */ /* 0x0002a6000804017f */
[----:B--2---:R-:W-:Y:S05]  /*11ab0*/  @!P2 NANOSLEEP.SYNCS 0x989680 ;  /* 0x009896800000a95d */ /* 0x004fea0003900000 */
[----:B------:R-:W2:Y:S02]  /*11ac0*/  @!P2 SYNCS.PHASECHK.TRANS64 P2, [R3+URZ+0x30850], R0 ;  /* 0x030850000300a5a7 */ /* 0x000ea4000804007f */
[----:B--2---:R-:W-:Y:S05]  /*11ad0*/  @!P2 BRA `(.L_x_957) ;  /* 0xfffffffc00eca947 */ /* 0x004fea000383ffff */
[----:B------:R-:W-:Y:S05]  /*11ae0*/  BRA `(.L_x_956) ;  /* 0xffffff7c00747947 */ /* 0x000fea000383ffff */
.L_x_970:
[----:B--2---:R-:W-:-:S04]  /*11af0*/  IMAD.U32 R5, RZ, RZ, UR5 ;  /* 0x00000005ff057e24 */ /* 0x004fc8000f8e00ff */
[----:B------:R2:W3:Y:S03]  /*11b00*/  SYNCS.PHASECHK.TRANS64.TRYWAIT P0, [R5+URZ+0x30850], R0 ;  /* 0x03085000050075a7 */ /* 0x0004e6000800017f */
[----:B---3--:R-:W-:Y:S05]  /*11b10*/  @!P0 NANOSLEEP.SYNCS 0x989680 ;  /* 0x009896800000895d */ /* 0x008fea0003900000 */
[----:B------:R-:W3:Y:S02]  /*11b20*/  @!P0 SYNCS.PHASECHK.TRANS64 P0, [R5+URZ+0x30850], R0 ;  /* 0x03085000050085a7 */ /* 0x000ee4000800007f */
[----:B---3--:R-:W-:Y:S05]  /*11b30*/  @!P0 BRA `(.L_x_970) ;  /* 0xfffffffc00ec8947 */ /* 0x008fea000383ffff */
[----:B------:R-:W-:Y:S05]  /*11b40*/  BRA `(.L_x_969) ;  /* 0xffffff9c004c7947 */ /* 0x000fea000383ffff */
.L_x_1000:
[----:B------:R-:W1:Y:S01]  /*11b50*/  S2R R18, SR_TID.X ;  /* 0x0000000000127919 */ /* 0x000e620000002100 */
        /* <DEDUP_REMOVED lines=9> */
.L_x_1050:
[----:B------:R-:W-:Y:S05]  /*11bf0*/  BRA `(.L_x_1051) ;  /* 0xffffffd000e47947 */ /* 0x000fea000383ffff */
.L_x_1001:
[----:B------:R-:W-:Y:S01]  /*11c00*/  BSSY B0, `(.L_x_1052) ;  /* 0x0000006000007945 */ /* 0x000fe20003800000 */
[----:B------:R-:W-:-:S07]  /*11c10*/  IMAD.MOV.U32 R15, RZ, RZ, -0x1 ;  /* 0xffffffffff0f7424 */ /* 0x000fce00078e00ff */
[----:B------:R-:W-:Y:S05]  /*11c20*/  WARPSYNC.COLLECTIVE R15, `(.L_x_1053) ;  /* 0x000000000f0c7348 */ /* 0x000fea0003c00000 */
[----:B------:R-:W-:Y:S02]  /*11c30*/  ELECT P6, UR62, PT ;  /* 0x00000000003e782f */ /* 0x000fe400038c0000 */
[----:B------:R-:W-:Y:S01]  /*11c40*/  MOV R14, UR62 ;  /* 0x0000003e000e7c02 */ /* 0x000fe20008000f00 */
[----:B------:R-:W-:Y:S10]  /*11c50*/  ENDCOLLECTIVE ;  /* 0x000000000000791b */ /* 0x000ff40003800000 */
.L_x_1053:
[----:B------:R-:W-:Y:S05]  /*11c60*/  BSYNC B0 ;  /* 0x0000000000007941 */ /* 0x000fea0003800000 */
.L_x_1052:
[----:B------:R-:W-:Y:S05]  /*11c70*/  BRA `(.L_x_1054) ;  /* 0xffffffd000d47947 */ /* 0x000fea000383ffff */
.L_x_1004:
[----:B-1----:R1:W2:Y:S02]  /*11c80*/  SYNCS.PHASECHK.TRANS64.TRYWAIT P2, [R8+URZ+0x30840], R7 ;  /* 0x03084007080075a7 */ /* 0x0022a4000804017f */
[----:B--2---:R-:W-:Y:S05]  /*11c90*/  @!P2 NANOSLEEP.SYNCS 0x989680 ;  /* 0x009896800000a95d */ /* 0x004fea0003900000 */
[----:B------:R-:W2:Y:S02]  /*11ca0*/  @!P2 SYNCS.PHASECHK.TRANS64 P2, [R8+URZ+0x30840], R7 ;  /* 0x030840070800a5a7 */ /* 0x000ea4000804007f */
[----:B--2---:R-:W-:Y:S05]  /*11cb0*/  @!P2 BRA `(.L_x_1004) ;  /* 0xfffffffc00f0a947 */ /* 0x004fea000383ffff */
[----:B------:R-:W-:Y:S05]  /*11cc0*/  BRA `(.L_x_1055) ;  /* 0xffffffd400347947 */ /* 0x000fea000383ffff */
.L_x_1006:
[----:B-1----:R-:W-:-:S04]  /*11cd0*/  IMAD.U32 R8, RZ, RZ, UR40 ;  /* 0x00000028ff087e24 */ /* 0x002fc8000f8e00ff */
[----:B------:R1:W2:Y:S03]  /*11ce0*/  SYNCS.PHASECHK.TRANS64.TRYWAIT P2, [R8+URZ+0x30820], R7 ;  /* 0x03082007080075a7 */ /* 0x0002a6000804017f */
[----:B--2---:R-:W-:Y:S05]  /*11cf0*/  @!P2 NANOSLEEP.SYNCS 0x989680 ;  /* 0x009896800000a95d */ /* 0x004fea0003900000 */
[----:B------:R-:W2:Y:S02]  /*11d00*/  @!P2 SYNCS.PHASECHK.TRANS64 P2, [R8+URZ+0x30820], R7 ;  /* 0x030820070800a5a7 */ /* 0x000ea4000804007f */
[----:B--2---:R-:W-:Y:S05]  /*11d10*/  @!P2 BRA `(.L_x_1006) ;  /* 0xfffffffc00eca947 */ /* 0x004fea000383ffff */
[----:B------:R-:W-:Y:S05]  /*11d20*/  BRA `(.L_x_1056) ;  /* 0xffffffd8006c7947 */ /* 0x000fea000383ffff */
.L_x_1012:
[----:B-1----:R1:W2:Y:S02]  /*11d30*/  SYNCS.PHASECHK.TRANS64.TRYWAIT P3, [R3+URZ+0x30840], R2 ;  /* 0x03084002030075a7 */ /* 0x0022a4000806017f */
[----:B--2---:R-:W-:Y:S05]  /*11d40*/  @!P3 NANOSLEEP.SYNCS 0x989680 ;  /* 0x009896800000b95d */ /* 0x004fea0003900000 */
[----:B------:R-:W2:Y:S02]  /*11d50*/  @!P3 SYNCS.PHASECHK.TRANS64 P3, [R3+URZ+0x30840], R2 ;  /* 0x030840020300b5a7 */ /* 0x000ea4000806007f */
[----:B--2---:R-:W-:Y:S05]  /*11d60*/  @!P3 BRA `(.L_x_1012) ;  /* 0xfffffffc00f0b947 */ /* 0x004fea000383ffff */
[----:B------:R-:W-:Y:S05]  /*11d70*/  BRA `(.L_x_1057) ;  /* 0xffffffdc00147947 */ /* 0x000fea000383ffff */
.L_x_1014:
[----:B-1----:R1:W2:Y:S02]  /*11d80*/  SYNCS.PHASECHK.TRANS64.TRYWAIT P3, [R2+URZ+0x60], R3 ;  /* 0x00006003020075a7 */ /* 0x0022a4000806017f */
[----:B--2---:R-:W-:Y:S05]  /*11d90*/  @!P3 NANOSLEEP.SYNCS 0x989680 ;  /* 0x009896800000b95d */ /* 0x004fea0003900000 */
[----:B------:R-:W2:Y:S02]  /*11da0*/  @!P3 SYNCS.PHASECHK.TRANS64 P3, [R2+URZ+0x60], R3 ;  /* 0x000060030200b5a7 */ /* 0x000ea4000806007f */
[----:B--2---:R-:W-:Y:S05]  /*11db0*/  @!P3 BRA `(.L_x_1014) ;  /* 0xfffffffc00f0b947 */ /* 0x004fea000383ffff */
[----:B------:R-:W-:Y:S05]  /*11dc0*/  BRA `(.L_x_1058) ;  /* 0xffffffdc00ac7947 */ /* 0x000fea000383ffff */
.L_x_1020:
[----:B-1----:R1:W2:Y:S02]  /*11dd0*/  SYNCS.PHASECHK.TRANS64.TRYWAIT P3, [R3+URZ+0x30840], R2 ;  /* 0x03084002030075a7 */ /* 0x0022a4000806017f */
[----:B--2---:R-:W-:Y:S05]  /*11de0*/  @!P3 NANOSLEEP.SYNCS 0x989680 ;  /* 0x009896800000b95d */ /* 0x004fea0003900000 */
[----:B------:R-:W2:Y:S02]  /*11df0*/  @!P3 SYNCS.PHASECHK.TRANS64 P3, [R3+URZ+0x30840], R2 ;  /* 0x030840020300b5a7 */ /* 0x000ea4000806007f */
[----:B--2---:R-:W-:Y:S05]  /*11e00*/  @!P3 BRA `(.L_x_1020) ;  /* 0xfffffffc00f0b947 */ /* 0x004fea000383ffff */
[----:B------:R-:W-:Y:S05]  /*11e10*/  BRA `(.L_x_1059) ;  /* 0xffffffe000f87947 */ /* 0x000fea000383ffff */
.L_x_1022:
[----:B-1----:R1:W2:Y:S02]  /*11e20*/  SYNCS.PHASECHK.TRANS64.TRYWAIT P3, [R2+URZ+0x60], R17 ;  /* 0x00006011020075a7 */ /* 0x0022a4000806017f */
[----:B--2---:R-:W-:Y:S05]  /*11e30*/  @!P3 NANOSLEEP.SYNCS 0x989680 ;  /* 0x009896800000b95d */ /* 0x004fea0003900000 */
[----:B------:R-:W2:Y:S02]  /*11e40*/  @!P3 SYNCS.PHASECHK.TRANS64 P3, [R2+URZ+0x60], R17 ;  /* 0x000060110200b5a7 */ /* 0x000ea4000806007f */
[----:B--2---:R-:W-:Y:S05]  /*11e50*/  @!P3 BRA `(.L_x_1022) ;  /* 0xfffffffc00f0b947 */ /* 0x004fea000383ffff */
[----:B------:R-:W-:Y:S05]  /*11e60*/  BRA `(.L_x_1060) ;  /* 0xffffffe400907947 */ /* 0x000fea000383ffff */
.L_x_1027:
[----:B--2---:R2:W3:Y:S02]  /*11e70*/  SYNCS.PHASECHK.TRANS64.TRYWAIT P2, [R2+URZ+0x30840], R3 ;  /* 0x03084003020075a7 */ /* 0x0044e4000804017f */
[----:B---3--:R-:W-:Y:S05]  /*11e80*/  @!P2 NANOSLEEP.SYNCS 0x989680 ;  /* 0x009896800000a95d */ /* 0x008fea0003900000 */
[----:B------:R-:W3:Y:S02]  /*11e90*/  @!P2 SYNCS.PHASECHK.TRANS64 P2, [R2+URZ+0x30840], R3 ;  /* 0x030840030200a5a7 */ /* 0x000ee4000804007f */
[----:B---3--:R-:W-:Y:S05]  /*11ea0*/  @!P2 BRA `(.L_x_1027) ;  /* 0xfffffffc00f0a947 */ /* 0x008fea000383ffff */
[----:B------:R-:W-:Y:S05]  /*11eb0*/  BRA `(.L_x_1061) ;  /* 0xffffffe800a47947 */ /* 0x000fea000383ffff */
.L_x_1029:
[----:B-1----:R1:W2:Y:S02]  /*11ec0*/  SYNCS.PHASECHK.TRANS64.TRYWAIT P2, [R2+URZ+0x60], R11 ;  /* 0x0000600b020075a7 */ /* 0x0022a4000804017f */
[----:B--2---:R-:W-:Y:S05]  /*11ed0*/  @!P2 NANOSLEEP.SYNCS 0x989680 ;  /* 0x009896800000a95d */ /* 0x004fea0003900000 */
[----:B------:R-:W2:Y:S02]  /*11ee0*/  @!P2 SYNCS.PHASECHK.TRANS64 P2, [R2+URZ+0x60], R11 ;  /* 0x0000600b0200a5a7 */ /* 0x000ea4000804007f */
[----:B--2---:R-:W-:Y:S05]  /*11ef0*/  @!P2 BRA `(.L_x_1029) ;  /* 0xfffffffc00f0a947 */ /* 0x004fea000383ffff */
[----:B------:R-:W-:Y:S05]  /*11f00*/  BRA `(.L_x_1062) ;  /* 0xffffffec00487947 */ /* 0x000fea000383ffff */
.L_x_1036:
[----:B-1----:R1:W2:Y:S02]  /*11f10*/  SYNCS.PHASECHK.TRANS64.TRYWAIT P0, [R3+URZ+0x30860], R0 ;  /* 0x03086000030075a7 */ /* 0x0022a4000800017f */
[----:B--2---:R-:W-:Y:S05]  /*11f20*/  @!P0 NANOSLEEP.SYNCS 0x989680 ;  /* 0x009896800000895d */ /* 0x004fea0003900000 */
[----:B------:R-:W2:Y:S02]  /*11f30*/  @!P0 SYNCS.PHASECHK.TRANS64 P0, [R3+URZ+0x30860], R0 ;  /* 0x03086000030085a7 */ /* 0x000ea4000800007f */
[----:B--2---:R-:W-:Y:S05]  /*11f40*/  @!P0 BRA `(.L_x_1036) ;  /* 0xfffffffc00f08947 */ /* 0x004fea000383ffff */
[----:B------:R-:W-:Y:S05]  /*11f50*/  BRA `(.L_x_1063) ;  /* 0xfffffff000507947 */ /* 0x000fea000383ffff */
.L_x_1038:
[----:B------:R-:W-:Y:S01]  /*11f60*/  BSSY B0, `(.L_x_1064) ;  /* 0x0000007000007945 */ /* 0x000fe20003800000 */
[----:B------:R-:W-:Y:S02]  /*11f70*/  IMAD.MOV.U32 R12, RZ, RZ, RZ ;  /* 0x000000ffff0c7224 */ /* 0x000fe400078e00ff */
[----:B------:R-:W-:Y:S02]  /*11f80*/  IMAD.MOV.U32 R11, RZ, RZ, 0x1f ;  /* 0x0000001fff0b7424 */ /* 0x000fe400078e00ff */
[----:B------:R-:W-:-:S07]  /*11f90*/  IMAD.MOV.U32 R15, RZ, RZ, -0x1 ;  /* 0xffffffffff0f7424 */ /* 0x000fce00078e00ff */
[----:B------:R-:W-:Y:S05]  /*11fa0*/  WARPSYNC.COLLECTIVE R15, `(.L_x_1065) ;  /* 0x000000000f087348 */ /* 0x000fea0003c00000 */
[----:B------:R1:W2:Y:S02]  /*11fb0*/  SHFL.IDX P6, R14, R13, R12, R11 ;  /* 0x0000000c0d0e7389 */ /* 0x0002a400000c000b */
[----:B-12---:R-:W-:Y:S01]  /*11fc0*/  ENDCOLLECTIVE ;  /* 0x000000000000791b */ /* 0x006fe20003800000 */
.L_x_1065:
[----:B------:R-:W-:Y:S05]  /*11fd0*/  BSYNC B0 ;  /* 0x0000000000007941 */ /* 0x000fea0003800000 */
.L_x_1064:
[----:B------:R-:W-:Y:S05]  /*11fe0*/  BRA `(.L_x_1066) ;  /* 0xfffffff000f47947 */ /* 0x000fea000383ffff */
.L_x_1040:
[----:B--2---:R2:W3:Y:S02]  /*11ff0*/  SYNCS.PHASECHK.TRANS64.TRYWAIT P0, [R7+URZ+0x30820], R0 ;  /* 0x03082000070075a7 */ /* 0x0044e4000800017f */
[----:B---3--:R-:W-:Y:S05]  /*12000*/  @!P0 NANOSLEEP.SYNCS 0x989680 ;  /* 0x009896800000895d */ /* 0x008fea0003900000 */
[----:B------:R-:W3:Y:S02]  /*12010*/  @!P0 SYNCS.PHASECHK.TRANS64 P0, [R7+URZ+0x30820], R0 ;  /* 0x03082000070085a7 */ /* 0x000ee4000800007f */
[----:B---3--:R-:W-:Y:S05]  /*12020*/  @!P0 BRA `(.L_x_1040) ;  /* 0xfffffffc00f08947 */ /* 0x008fea000383ffff */
[----:B------:R-:W-:Y:S05]  /*12030*/  BRA `(.L_x_1067) ;  /* 0xfffffff400447947 */ /* 0x000fea000383ffff */
.L_x_1044:
[----:B--2---:R2:W3:Y:S02]  /*12040*/  SYNCS.PHASECHK.TRANS64.TRYWAIT P0, [R5+URZ], R4 ;  /* 0x00000004050075a7 */ /* 0x0044e4000800017f */
[----:B---3--:R-:W-:Y:S05]  /*12050*/  @!P0 NANOSLEEP.SYNCS 0x989680 ;  /* 0x009896800000895d */ /* 0x008fea0003900000 */
[----:B------:R-:W3:Y:S02]  /*12060*/  @!P0 SYNCS.PHASECHK.TRANS64 P0, [R5+URZ], R4 ;  /* 0x00000004050085a7 */ /* 0x000ee4000800007f */
[----:B---3--:R-:W-:Y:S05]  /*12070*/  @!P0 BRA `(.L_x_1044) ;  /* 0xfffffffc00f08947 */ /* 0x008fea000383ffff */
[----:B------:R-:W-:Y:S05]  /*12080*/  BRA `(.L_x_1068) ;  /* 0xfffffff400a07947 */ /* 0x000fea000383ffff */
.L_x_1045:
[----:B---3--:R3:W4:Y:S02]  /*12090*/  SYNCS.PHASECHK.TRANS64.TRYWAIT P0, [R3+URZ], R0 ;  /* 0x00000000030075a7 */ /* 0x008724000800017f */
[----:B----4-:R-:W-:Y:S05]  /*120a0*/  @!P0 NANOSLEEP.SYNCS 0x989680 ;  /* 0x009896800000895d */ /* 0x010fea0003900000 */
[----:B------:R-:W4:Y:S02]  /*120b0*/  @!P0 SYNCS.PHASECHK.TRANS64 P0, [R3+URZ], R0 ;  /* 0x00000000030085a7 */ /* 0x000f24000800007f */
[----:B----4-:R-:W-:Y:S05]  /*120c0*/  @!P0 BRA `(.L_x_1045) ;  /* 0xfffffffc00f08947 */ /* 0x010fea000383ffff */
[----:B------:R-:W-:Y:S05]  /*120d0*/  BRA `(.L_x_1069) ;  /* 0xfffffff400947947 */ /* 0x000fea000383ffff */
.L_x_1047:
[----:B--2---:R2:W3:Y:S02]  /*120e0*/  SYNCS.PHASECHK.TRANS64.TRYWAIT P0, [R5+URZ], R4 ;  /* 0x00000004050075a7 */ /* 0x0044e4000800017f */
[----:B---3--:R-:W-:Y:S05]  /*120f0*/  @!P0 NANOSLEEP.SYNCS 0x989680 ;  /* 0x009896800000895d */ /* 0x008fea0003900000 */
[----:B------:R-:W3:Y:S02]  /*12100*/  @!P0 SYNCS.PHASECHK.TRANS64 P0, [R5+URZ], R4 ;  /* 0x00000004050085a7 */ /* 0x000ee4000800007f */
[----:B---3--:R-:W-:Y:S05]  /*12110*/  @!P0 BRA `(.L_x_1047) ;  /* 0xfffffffc00f08947 */ /* 0x008fea000383ffff */
[----:B------:R-:W-:Y:S05]  /*12120*/  BRA `(.L_x_1070) ;  /* 0xfffffff400987947 */ /* 0x000fea000383ffff */
.L_x_1071:
        /* <DEDUP_REMOVED lines=13> */
.L_x_12753:


//--------------------- .text._ZN7cutlass13device_kernelIN5flash11enable_sm90INS1_16FlashAttnFwdSm90INS1_25CollectiveMainloopFwdSm90ILi2EN4cute5tupleIJNS5_1CILi1EEES8_S8_EEENS6_IJNS7_ILi128EEENS7_ILi64EEENS7_ILi256EEEEEELi256ENS_10bfloat16_tEfNS_4arch4Sm90ELb0ELb1ELb0ELb1ELb0ELb0ELb0ELb1ELb1ELb0ELb0ELb0EEENS1_21CollectiveEpilogueFwdINS6_IJSA_SC_SB_EEES9_SE_SG_Li256ELb1ELb0ELb0ELb0EEENS1_36VarlenDynamicPersistentTileSchedulerILi128ELi64ELi256ELi32ELb0ELb0ELb1ELb1ELb0ELb1EEEEEEEEEvNT_6ParamsE --------------------------
	.section	.text._ZN7cutlass13device_kernelIN5flash11enable_sm90INS1_16FlashAttnFwdSm90INS1_25CollectiveMainloopFwdSm90ILi2EN4cute5tupleIJNS5_1CILi1EEES8_S8_EEENS6_IJNS7_ILi128EEENS7_ILi64EEENS7_ILi256EEEEEELi256ENS_10bfloat16_tEfNS_4arch4Sm90ELb0ELb1ELb0ELb1ELb0ELb0ELb0ELb1ELb1ELb0ELb0ELb0EEENS1_21CollectiveEpilogueFwdINS6_IJSA_SC_SB_EEES9_SE_SG_Li256ELb1ELb0ELb0ELb0EEENS1_36VarlenDynamicPersistentTileSchedulerILi128ELi64ELi256ELi32ELb0ELb0ELb1ELb1ELb0ELb1EEEEEEEEEvNT_6ParamsE,"ax",@progbits
	.align	128
.text._ZN7cutlass13device_kernelIN5flash11enable_sm90INS1_16FlashAttnFwdSm90INS1_25CollectiveMainloopFwdSm90ILi2EN4cute5tupleIJNS5_1CILi1EEES8_S8_EEENS6_IJNS7_ILi128EEENS7_ILi64EEENS7_ILi256EEEEEELi256ENS_10bfloat16_tEfNS_4arch4Sm90ELb0ELb1ELb0ELb1ELb0ELb0ELb0ELb1ELb1ELb0ELb0ELb0EEENS1_21CollectiveEpilogueFwdINS6_IJSA_SC_SB_EEES9_SE_SG_Li256ELb1ELb0ELb0ELb0EEENS1_36VarlenDynamicPersistentTileSchedulerILi128ELi64ELi256ELi32ELb0ELb0ELb1ELb1ELb0ELb1EEEEEEEEEvNT_6ParamsE:
        .type           _ZN7cutlass13device_kernelIN5flash11enable_sm90INS1_16FlashAttnFwdSm90INS1_25CollectiveMainloopFwdSm90ILi2EN4cute5tupleIJNS5_1CILi1EEES8_S8_EEENS6_IJNS7_ILi128EEENS7_ILi64EEENS7_ILi256EEEEEELi256ENS_10bfloat16_tEfNS_4arch4Sm90ELb0ELb1ELb0ELb1ELb0ELb0ELb0ELb1ELb1ELb0ELb0ELb0EEENS1_21CollectiveEpilogueFwdINS6_IJSA_SC_SB_EEES9_SE_SG_Li256ELb1ELb0ELb0ELb0EEENS1_36VarlenDynamicPersistentTileSchedulerILi128ELi64ELi256ELi32ELb0ELb0ELb1ELb1ELb0ELb1EEEEEEEEEvNT_6ParamsE,@function
        .size           _ZN7cutlass13device_kernelIN5flash11enable_sm90INS1_16FlashAttnFwdSm90INS1_25CollectiveMainloopFwdSm90ILi2EN4cute5tupleIJNS5_1CILi1EEES8_S8_EEENS6_IJNS7_ILi128EEENS7_ILi64EEENS7_ILi256EEEEEELi256ENS_10bfloat16_tEfNS_4arch4Sm90ELb0ELb1ELb0ELb1ELb0ELb0ELb0ELb1ELb1ELb0ELb0ELb0EEENS1_21CollectiveEpilogueFwdINS6_IJSA_SC_SB_EEES9_SE_SG_Li256ELb1ELb0ELb0ELb0EEENS1_36VarlenDynamicPersistentTileSchedulerILi128ELi64ELi256ELi32ELb0ELb0ELb1ELb1ELb0ELb1EEEEEEEEEvNT_6ParamsE,(.L_x_12754 - _ZN7cutlass13device_kernelIN5flash11enable_sm90INS1_16FlashAttnFwdSm90INS1_25CollectiveMainloopFwdSm90ILi2EN4cute5tupleIJNS5_1CILi1EEES8_S8_EEENS6_IJNS7_ILi128EEENS7_ILi64EEENS7_ILi256EEEEEELi256ENS_10bfloat16_tEfNS_4arch4Sm90ELb0ELb1ELb0ELb1ELb0ELb0ELb0ELb1ELb1ELb0ELb0ELb0EEENS1_21CollectiveEpilogueFwdINS6_IJSA_SC_SB_EEES9_SE_SG_Li256ELb1ELb0ELb0ELb0EEENS1_36VarlenDynamicPersistentTileSchedulerILi128ELi64ELi256ELi32ELb0ELb0ELb1ELb1ELb0ELb1EEEEEEEEEvNT_6ParamsE)
        .other          _ZN7cutlass13device_kernelIN5flash11enable_sm90INS1_16FlashAttnFwdSm90INS1_25CollectiveMainloopFwdSm90ILi2EN4cute5tupleIJNS5_1CILi1EEES8_S8_EEENS6_IJNS7_ILi128EEENS7_ILi64EEENS7_ILi256EEEEEELi256ENS_10bfloat16_tEfNS_4arch4Sm90ELb0ELb1ELb0ELb1ELb0ELb0ELb0ELb1ELb1ELb0ELb0ELb0EEENS1_21CollectiveEpilogueFwdINS6_IJSA_SC_SB_EEES9_SE_SG_Li256ELb1ELb0ELb0ELb0EEENS1_36VarlenDynamicPersistentTileSchedulerILi128ELi64ELi256ELi32ELb0ELb0ELb1ELb1ELb0ELb1EEEEEEEEEvNT_6ParamsE,@"STO_CUDA_ENTRY STV_DEFAULT"
_ZN7cutlass13device_kernelIN5flash11enable_sm90INS1_16FlashAttnFwdSm90INS1_25CollectiveMainloopFwdSm90ILi2EN4cute5tupleIJNS5_1CILi1EEES8_S8_EEENS6_IJNS7_ILi128EEENS7_ILi64EEENS7_ILi256EEEEEELi256ENS_10bfloat16_tEfNS_4arch4Sm90ELb0ELb1ELb0ELb1ELb0ELb0ELb0ELb1ELb1ELb0ELb0ELb0EEENS1_21CollectiveEpilogueFwdINS6_IJSA_SC_SB_EEES9_SE_SG_Li256ELb1ELb0ELb0ELb0EEENS1_36VarlenDynamicPersistentTileSchedulerILi128ELi64ELi256ELi32ELb0ELb0ELb1ELb1ELb0ELb1EEEEEEEEEvNT_6ParamsE:
        /* <DEDUP_REMOVED lines=21> */
.L_x_1073:
[----:B------:R-:W-:Y:S05]  /*0150*/  BSYNC B0 ;  /* 0x0000000000007941 */ /* 0x000fea0003800000 */
.L_x_1072:
        /* <DEDUP_REMOVED lines=41> */
.L_x_1074:
        /* <DEDUP_REMOVED lines=22> */
.L_x_1075:
        /* <DEDUP_REMOVED lines=18> */
.L_x_1076:
        /* <DEDUP_REMOVED lines=22> */
.L_x_1077:
        /* <DEDUP_REMOVED lines=22> */
.L_x_1078:
[----:B0-----:R-:W-:Y:S01]  /*0930*/  UMOV UR4, 0x1 ;  /* 0x0000000100047882 */ /* 0x001fe20000000000 */
[----:B------:R-:W-:Y:S01]  /*0940*/  PLOP3.LUT P0, PT, PT, PT, UP0, 0x80, 0x0 ;  /* 0x000000000000781c */ /* 0x000fe20003f0f008 */
[----:B------:R-:W-:Y:S01]  /*0950*/  USEL UR4, UR4, 0x2, !UP0 ;  /* 0x0000000204047887 */ /* 0x000fe2000c000000 */
[----:B------:R-:W-:Y:S01]  /*0960*/  NOP ;  /* 0x0000000000007918 */ /* 0x000fe20000000000 */
[----:B------:R-:W-:-:S04]  /*0970*/  ULDC.64 UR60, c[0x0][0x208] ;  /* 0x00008200003c7ab9 */ /* 0x000fc80000000a00 */
[----:B------:R-:W-:-:S05]  /*0980*/  IMAD.U32 R2, RZ, RZ, UR4 ;  /* 0x00000004ff027e24 */ /* 0x000fca000f8e00ff */
[----:B------:R0:W-:Y:S01]  /*0990*/  STL [R1+0x20], R2 ;  /* 0x0000200201007387 */ /* 0x0001e20000100800 */
[----:B-12-4-:R-:W-:Y:S06]  /*09a0*/  BAR.SYNC.DEFER_BLOCKING 0x0 ;  /* 0x0000000000007b1d */ /* 0x016fec0000010000 */
[----:B------:R-:W-:Y:S05]  /*09b0*/  @!P0 BRA `(.L_x_1079) ;  /* 0x000000e400a88947 */ /* 0x000fea0003800000 */
.L_x_1080:
        /* <DEDUP_REMOVED lines=16> */
[----:B------:R-:W-:Y:S01]  /*0ac0*/  UMOV UR37, URZ ;  /* 0x0000003f00257c82 */ /* 0x000fe20008000000 */
[----:B------:R-:W-:Y:S01]  /*0ad0*/  R2UR UR5, R203 ;  /* 0x00000000cb0572ca */ /* 0x000fe200000e0000 */
[----:B------:R-:W0:Y:S01]  /*0ae0*/  S2R R0, SR_TID.X ;  /* 0x0000000000007919 */ /* 0x000e220000002100 */
[----:B------:R-:W-:Y:S01]  /*0af0*/  UMOV UR36, URZ ;  /* 0x0000003f00247c82 */ /* 0x000fe20008000000 */
[----:B0-----:R-:W-:-:S05]  /*0b00*/  VIADD R215, R0, 0xffffff80 ;  /* 0xffffff8000d77836 */ /* 0x001fca0000000000 */
[----:B------:R-:W-:-:S04]  /*0b10*/  SHF.R.S32.HI R0, RZ, 0x1f, R215 ;  /* 0x0000001fff007819 */ /* 0x000fc800000114d7 */
[CC--:B------:R-:W-:Y:S02]  /*0b20*/  LEA.HI R3, R0.reuse, R215.reuse, RZ, 0x7 ;  /* 0x000000d700037211 */ /* 0x0c0fe400078f38ff */
[----:B------:R-:W-:Y:S02]  /*0b30*/  LEA.HI R4, R0, R215, RZ, 0x5 ;  /* 0x000000d700047211 */ /* 0x000fe400078f28ff */
[----:B------:R-:W-:Y:S02]  /*0b40*/  LOP3.LUT R210, R3, 0xffffff80, RZ, 0xc0, !PT ;  /* 0xffffff8003d27812 */ /* 0x000fe400078ec0ff */
[----:B------:R-:W-:-:S03]  /*0b50*/  SHF.R.S32.HI R212, RZ, 0x7, R3 ;  /* 0x00000007ffd47819 */ /* 0x000fc60000011403 */
[----:B------:R-:W-:Y:S01]  /*0b60*/  IMAD.IADD R210, R215, 0x1, -R210 ;  /* 0x00000001d7d27824 */ /* 0x000fe200078e0ad2 */
[----:B------:R-:W-:-:S04]  /*0b70*/  LEA.HI R3, R3, R212, RZ, 0x1 ;  /* 0x000000d403037211 */ /* 0x000fc800078f08ff */
[----:B------:R-:W-:Y:S02]  /*0b80*/  SHF.R.S32.HI R9, RZ, 0x1f, R210 ;  /* 0x0000001fff097819 */ /* 0x000fe400000114d2 */
[----:B------:R-:W-:Y:S02]  /*0b90*/  LOP3.LUT R3, R3, 0x3fffffe, RZ, 0xc0, !PT ;  /* 0x03fffffe03037812 */ /* 0x000fe400078ec0ff */
[CC--:B------:R-:W-:Y:S02]  /*0ba0*/  LEA.HI R8, R9.reuse, R210.reuse, RZ, 0x2 ;  /* 0x000000d209087211 */ /* 0x0c0fe400078f10ff */
[----:B------:R-:W-:Y:S01]  /*0bb0*/  LEA.HI R9, R9, R210, RZ, 0x5 ;  /* 0x000000d209097211 */ /* 0x000fe200078f28ff */
[----:B------:R-:W-:Y:S01]  /*0bc0*/  IMAD.IADD R3, R212, 0x1, -R3 ;  /* 0x00000001d4037824 */ /* 0x000fe200078e0a03 */
[----:B------:R-:W-:Y:S02]  /*0bd0*/  SHF.R.S32.HI R5, RZ, 0x2, R8 ;  /* 0x00000002ff057819 */ /* 0x000fe40000011408 */
[----:B------:R-:W-:-:S02]  /*0be0*/  SHF.R.S32.HI R9, RZ, 0x5, R9 ;  /* 0x00000005ff097819 */ /* 0x000fc40000011409 */
[----:B--2---:R-:W-:Y:S02]  /*0bf0*/  R2UR UR4, R2 ;  /* 0x00000000020472ca */ /* 0x004fe400000e0000 */
[----:B------:R-:W-:-:S04]  /*0c00*/  SHF.R.S32.HI R2, RZ, 0x1f, R8 ;  /* 0x0000001fff027819 */ /* 0x000fc80000011408 */
[----:B------:R-:W-:-:S04]  /*0c10*/  LEA.HI R2, R2, R5, RZ, 0x3 ;  /* 0x0000000502027211 */ /* 0x000fc800078f18ff */
[----:B------:R-:W-:Y:S02]  /*0c20*/  LOP3.LUT R6, R2, 0xfffffff8, RZ, 0xc0, !PT ;  /* 0xfffffff802067812 */ /* 0x000fe400078ec0ff */
[CC--:B------:R-:W-:Y:S01]  /*0c30*/  LEA.HI R2, R0.reuse, R215.reuse, RZ, 0x4 ;  /* 0x000000d700027211 */ /* 0x0c0fe200078f20ff */
[----:B------:R-:W-:Y:S01]  /*0c40*/  ULOP3.LUT UR4, UR4, 0x1, URZ, 0xfc, !UPT ;  /* 0x0000000104047892 */ /* 0x000fe2000f8efc3f */
[----:B------:R-:W-:Y:S01]  /*0c50*/  LEA.HI R0, R0, R215, RZ, 0x3 ;  /* 0x000000d700007211 */ /* 0x000fe200078f18ff */
[----:B------:R-:W-:Y:S01]  /*0c60*/  IMAD.IADD R10, R5, 0x1, -R6 ;  /* 0x00000001050a7824 */ /* 0x000fe200078e0a06 */
[----:B------:R-:W-:Y:S01]  /*0c70*/  SHF.R.S32.HI R5, RZ, 0x4, R2 ;  /* 0x00000004ff057819 */ /* 0x000fe20000011402 */
[----:B------:R-:W-:Y:S01]  /*0c80*/  IMAD.SHL.U32 R6, R4, 0x20, RZ ;  /* 0x0000002004067824 */ /* 0x000fe200078e00ff */
[C---:B------:R-:W-:Y:S01]  /*0c90*/  LOP3.LUT R4, R2.reuse, 0x3fffff0, RZ, 0xc0, !PT ;  /* 0x03fffff002047812 */ /* 0x040fe200078ec0ff */
[----:B------:R-:W-:Y:S01]  /*0ca0*/  IMAD R10, R9, 0x10, R10 ;  /* 0x00000010090a7824 */ /* 0x000fe200078e020a */
[----:B------:R-:W-:Y:S01]  /*0cb0*/  LEA.HI R2, R2, R5, RZ, 0x1 ;  /* 0x0000000502027211 */ /* 0x000fe200078f08ff */
[----:B------:R-:W-:Y:S01]  /*0cc0*/  IMAD.U32 R214, RZ, RZ, UR4 ;  /* 0x00000004ffd67e24 */ /* 0x000fe2000f8e00ff */
[----:B------:R-:W-:Y:S01]  /*0cd0*/  LOP3.LUT R7, R6, 0xfffffc00, RZ, 0xc0, !PT ;  /* 0xfffffc0006077812 */ /* 0x000fe200078ec0ff */
[----:B------:R-:W-:Y:S01]  /*0ce0*/  IMAD.IADD R4, R215, 0x1, -R4 ;  /* 0x00000001d7047824 */ /* 0x000fe200078e0a04 */
[----:B------:R-:W-:Y:S01]  /*0cf0*/  LOP3.LUT R2, R2, 0x1ffffffe, RZ, 0xc0, !PT ;  /* 0x1ffffffe02027812 */ /* 0x000fe200078ec0ff */
[----:B------:R-:W-:Y:S01]  /*0d00*/  IMAD R211, R3, 0x40, R10 ;  /* 0x0000004003d37824 */ /* 0x000fe200078e020a */
[----:B------:R-:W-:Y:S01]  /*0d10*/  LOP3.LUT R3, R8, 0x7ffffffc, RZ, 0xc0, !PT ;  /* 0x7ffffffc08037812 */ /* 0x000fe200078ec0ff */
[----:B------:R-:W-:Y:S01]  /*0d20*/  IMAD R7, R4, 0x40, R7 ;  /* 0x0000004004077824 */ /* 0x000fe200078e0207 */
[----:B------:R-:W-:Y:S01]  /*0d30*/  UMOV UR4, URZ ;  /* 0x0000003f00047c82 */ /* 0x000fe20008000000 */
[----:B------:R-:W-:Y:S01]  /*0d40*/  IMAD.IADD R2, R5, 0x1, -R2 ;  /* 0x0000000105027824 */ /* 0x000fe200078e0a02 */
[----:B------:R-:W-:Y:S01]  /*0d50*/  SHF.R.S32.HI R204, RZ, 0x3, R0 ;  /* 0x00000003ffcc7819 */ /* 0x000fe20000011400 */
[----:B------:R-:W-:-:S02]  /*0d60*/  IMAD.U32 R209, RZ, RZ, UR4 ;  /* 0x00000004ffd17e24 */ /* 0x000fc4000f8e00ff */
[----:B------:R-:W-:Y:S01]  /*0d70*/  IMAD R213, R2, 0x8, R7 ;  /* 0x0000000802d57824 */ /* 0x000fe200078e0207 */
[----:B------:R-:W-:Y:S01]  /*0d80*/  LOP3.LUT R2, R0, 0x1ffffff8, RZ, 0xc0, !PT ;  /* 0x1ffffff800027812 */ /* 0x000fe200078ec0ff */
[----:B------:R-:W-:-:S04]  /*0d90*/  IMAD.IADD R18, R210, 0x1, -R3 ;  /* 0x00000001d2127824 */ /* 0x000fc800078e0a03 */
[----:B------:R-:W-:-:S04]  /*0da0*/  IMAD.IADD R2, R215, 0x1, -R2 ;  /* 0x00000001d7027824 */ /* 0x000fc800078e0a02 */
[----:B------:R-:W-:-:S07]  /*0db0*/  IMAD.SHL.U32 R23, R2, 0x8, RZ ;  /* 0x0000000802177824 */ /* 0x000fce00078e00ff */
.L_x_1180:
[----:B------:R-:W-:Y:S01]  /*0dc0*/  ULDC.64 UR8, c[0x0][0xa28] ;  /* 0x00028a0000087ab9 */ /* 0x000fe20000000a00 */
[----:B0-----:R-:W0:Y:S01]  /*0dd0*/  LDC R22, c[0x0][0x288] ;  /* 0x0000a200ff167b82 */ /* 0x001e220000000800 */
[----:B------:R-:W-:Y:S01]  /*0de0*/  UISETP.NE.U32.AND UP0, UPT, UR8, URZ, UPT ;  /* 0x0000003f0800728c */ /* 0x000fe2000bf05070 */
[----:B----45:R-:W-:-:S03]  /*0df0*/  IMAD.MOV.U32 R6, RZ, RZ, RZ ;  /* 0x000000ffff067224 */ /* 0x030fc600078e00ff */
[----:B------:R-:W-:-:S03]  /*0e00*/  UISETP.NE.AND.EX UP0, UPT, UR9, URZ, UPT, UP0 ;  /* 0x0000003f0900728c */ /* 0x000fc6000bf05300 */
[----:B------:R-:W-:Y:S01]  /*0e10*/  ULDC.64 UR8, c[0x0][0xa18] ;  /* 0x0002860000087ab9 */ /* 0x000fe20000000a00 */
[----:B-123--:R-:W1:Y:S01]  /*0e20*/  LDC.64 R8, c[0x0][0x3f8] ;  /* 0x0000fe00ff087b82 */ /* 0x00ee620000000a00 */
[----:B------:R-:W-:Y:S01]  /*0e30*/  UISETP.NE.U32.AND UP1, UPT, UR8, URZ, UPT ;  /* 0x0000003f0800728c */ /* 0x000fe2000bf25070 */
[----:B------:R-:W-:-:S03]  /*0e40*/  PLOP3.LUT P0, PT, PT, PT, UP0, 0x80, 0x0 ;  /* 0x000000000000781c */ /* 0x000fc60003f0f008 */
[----:B------:R-:W-:-:S03]  /*0e50*/  UISETP.NE.AND.EX UP1, UPT, UR9, URZ, UPT, UP1 ;  /* 0x0000003f0900728c */ /* 0x000fc6000bf25310 */
[----:B------:R-:W-:Y:S01]  /*0e60*/  @UP0 ULDC.64 UR8, c[0x0][0xa28] ;  /* 0x00028a0000080ab9 */ /* 0x000fe20000000a00 */
[----:B------:R-:W2:Y:S01]  /*0e70*/  LDC R0, c[0x0][0x404] ;  /* 0x00010100ff007b82 */ /* 0x000ea20000000800 */
[----:B------:R-:W-:Y:S01]  /*0e80*/  @UP0 UIMAD.WIDE UR8, UR5, 0x4, UR8 ;  /* 0x00000004050808a5 */ /* 0x000fe2000f8e0208 */
[----:B------:R-:W-:-:S05]  /*0e90*/  PLOP3.LUT P2, PT, PT, PT, UP1, 0x80, 0x0 ;  /* 0x000000000000781c */ /* 0x000fca0003f4f018 */
[----:B------:R-:W-:Y:S01]  /*0ea0*/  @UP1 ULDC.64 UR10, c[0x0][0xa18] ;  /* 0x00028600000a1ab9 */ /* 0x000fe20000000a00 */
[----:B------:R-:W-:Y:S01]  /*0eb0*/  IMAD.U32 R2, RZ, RZ, UR8 ;  /* 0x00000008ff027e24 */ /* 0x000fe2000f8e00ff */
[----:B------:R-:W3:Y:S01]  /*0ec0*/  LDC R19, c[0x0][0x2e0] ;  /* 0x0000b800ff137b82 */ /* 0x000ee20000000800 */
[----:B------:R-:W-:Y:S01]  /*0ed0*/  IMAD.U32 R3, RZ, RZ, UR9 ;  /* 0x00000009ff037e24 */ /* 0x000fe2000f8e00ff */
[----:B------:R-:W-:-:S04]  /*0ee0*/  @UP1 UIMAD.WIDE UR8, UR5, 0x4, UR10 ;  /* 0x00000004050818a5 */ /* 0x000fc8000f8e020a */
[----:B------:R4:W5:Y:S02]  /*0ef0*/  @P0 LDG.E R6, desc[UR60][R2.64] ;  /* 0x0000003c02060981 */ /* 0x000964000c1e1900 */
[----:B------:R-:W-:Y:S02]  /*0f00*/  IMAD.U32 R4, RZ, RZ, UR8 ;  /* 0x00000008ff047e24 */ /* 0x000fe4000f8e00ff */
[----:B------:R-:W-:Y:S01]  /*0f10*/  IMAD.U32 R5, RZ, RZ, UR9 ;  /* 0x00000009ff057e24 */ /* 0x000fe2000f8e00ff */
[----:B------:R-:W-:-:S04]  /*0f20*/  ULDC.64 UR8, c[0x0][0xa20] ;  /* 0x0002880000087ab9 */ /* 0x000fc80000000a00 */
[----:B0-----:R4:W5:Y:S01]  /*0f30*/  @P2 LDG.E R22, desc[UR60][R4.64] ;  /* 0x0000003c04162981 */ /* 0x001962000c1e1900 */
[----:B-1----:R-:W-:Y:S01]  /*0f40*/  ISETP.NE.U32.AND P0, PT, R8, RZ, PT ;  /* 0x000000ff0800720c */ /* 0x002fe20003f05070 */
[----:B------:R-:W-:Y:S01]  /*0f50*/  IMAD.U32 R207, RZ, RZ, UR6 ;  /* 0x00000006ffcf7e24 */ /* 0x000fe2000f8e00ff */
[----:B------:R-:W-:Y:S02]  /*0f60*/  ISETP.NE.U32.AND P1, PT, RZ, UR8, PT ;  /* 0x00000008ff007c0c */ /* 0x000fe4000bf25070 */
[----:B------:R-:W-:Y:S02]  /*0f70*/  ISETP.NE.AND.EX P0, PT, R9, RZ, PT, P0 ;  /* 0x000000ff0900720c */ /* 0x000fe40003f05300 */
[----:B------:R-:W-:Y:S02]  /*0f80*/  ISETP.NE.AND.EX P1, PT, RZ, UR9, PT, P1 ;  /* 0x00000009ff007c0c */ /* 0x000fe4000bf25310 */
[----:B--2---:R-:W-:Y:S01]  /*0f90*/  SEL R0, R0, 0x1, P0 ;  /* 0x0000000100007807 */ /* 0x004fe20000000000 */
[----:B----4-:R-:W-:Y:S10]  /*0fa0*/  @P2 BRA `(.L_x_1081) ;  /* 0x00000000002c2947 */ /* 0x010ff40003800000 */
[----:B------:R-:W-:Y:S02]  /*0fb0*/  ULDC.64 UR6, c[0x0][0xa00] ;  /* 0x0002800000067ab9 */ /* 0x000fe40000000a00 */
[----:B------:R-:W-:-:S04]  /*0fc0*/  ISETP.NE.U32.AND P0, PT, RZ, UR6, PT ;  /* 0x00000006ff007c0c */ /* 0x000fc8000bf05070 */
[----:B------:R-:W-:-:S13]  /*0fd0*/  ISETP.NE.AND.EX P0, PT, RZ, UR7, PT, P0 ;  /* 0x00000007ff007c0c */ /* 0x000fda000bf05300 */
[----:B------:R-:W-:Y:S05]  /*0fe0*/  @!P0 BRA `(.L_x_1081) ;  /* 0x00000000001c8947 */ /* 0x000fea0003800000 */
[----:B------:R-:W-:Y:S02]  /*0ff0*/  ULDC.64 UR6, c[0x0][0xa00] ;  /* 0x0002800000067ab9 */ /* 0x000fe40000000a00 */
[----:B------:R-:W-:-:S06]  /*1000*/  UIMAD.WIDE UR6, UR5, 0x4, UR6 ;  /* 0x00000004050678a5 */ /* 0x000fcc000f8e0206 */
[----:B------:R-:W-:Y:S02]  /*1010*/  IMAD.U32 R2, RZ, RZ, UR6 ;  /* 0x00000006ff027e24 */ /* 0x000fe4000f8e00ff */
[----:B------:R-:W-:-:S05]  /*1020*/  IMAD.U32 R3, RZ, RZ, UR7 ;  /* 0x00000007ff037e24 */ /* 0x000fca000f8e00ff */
[----:B-----5:R-:W2:Y:S04]  /*1030*/  LDG.E R22, desc[UR60][R2.64] ;  /* 0x0000003c02167981 */ /* 0x020ea8000c1e1900 */
[----:B------:R-:W2:Y:S02]  /*1040*/  LDG.E R5, desc[UR60][R2.64+0x4] ;  /* 0x0000043c02057981 */ /* 0x000ea4000c1e1900 */
[----:B--2---:R-:W-:-:S07]  /*1050*/  IMAD.IADD R22, R5, 0x1, -R22 ;  /* 0x0000000105167824 */ /* 0x004fce00078e0a16 */
.L_x_1081:
[----:B---3--:R-:W-:Y:S02]  /*1060*/  IMAD R19, R0, R19, RZ ;  /* 0x0000001300137224 */ /* 0x008fe400078e02ff */
[----:B------:R-:W-:Y:S02]  /*1070*/  IMAD.MOV.U32 R206, RZ, RZ, R201 ;  /* 0x000000ffffce7224 */ /* 0x000fe400078e00c9 */
[----:B------:R-:W-:Y:S01]  /*1080*/  IMAD.U32 R208, RZ, RZ, UR5 ;  /* 0x00000005ffd07e24 */ /* 0x000fe2000f8e00ff */
[----:B------:R-:W-:Y:S06]  /*1090*/  @!P1 BRA `(.L_x_1082) ;  /* 0x0000000000189947 */ /* 0x000fec0003800000 */
[----:B------:R-:W-:Y:S02]  /*10a0*/  ULDC.64 UR6, c[0x0][0xa20] ;  /* 0x0002880000067ab9 */ /* 0x000fe40000000a00 */
[----:B------:R-:W-:-:S06]  /*10b0*/  UIMAD.WIDE UR4, UR5, 0x4, UR6 ;  /* 0x00000004050478a5 */ /* 0x000fcc000f8e0206 */
[----:B------:R-:W-:Y:S02]  /*10c0*/  IMAD.U32 R2, RZ, RZ, UR4 ;  /* 0x00000004ff027e24 */ /* 0x000fe4000f8e00ff */
[----:B------:R-:W-:-:S05]  /*10d0*/  IMAD.U32 R3, RZ, RZ, UR5 ;  /* 0x00000005ff037e24 */ /* 0x000fca000f8e00ff */
[----:B------:R0:W5:Y:S01]  /*10e0*/  LDG.E R19, desc[UR60][R2.64] ;  /* 0x0000003c02137981 */ /* 0x000162000c1e1900 */
[----:B------:R-:W-:Y:S05]  /*10f0*/  BRA `(.L_x_1083) ;  /* 0x00000000002c7947 */ /* 0x000fea0003800000 */
.L_x_1082:
        /* <DEDUP_REMOVED lines=8> */
[----:B------:R-:W2:Y:S04]  /*1180*/  LDG.E R19, desc[UR60][R2.64] ;  /* 0x0000003c02137981 */ /* 0x000ea8000c1e1900 */
[----:B------:R-:W2:Y:S02]  /*1190*/  LDG.E R0, desc[UR60][R2.64+0x4] ;  /* 0x0000043c02007981 */ /* 0x000ea4000c1e1900 */
[----:B--2---:R-:W-:-:S07]  /*11a0*/  IMAD.IADD R19, R0, 0x1, -R19 ;  /* 0x0000000100137824 */ /* 0x004fce00078e0a13 */
.L_x_1083:
[----:B------:R-:W1:Y:S01]  /*11b0*/  LDC.64 R8, c[0x0][0x9e0] ;  /* 0x00027800ff087b82 */ /* 0x000e620000000a00 */
[----:B-----5:R-:W-:Y:S01]  /*11c0*/  IMAD.IADD R19, R19, 0x1, -R6 ;  /* 0x0000000113137824 */ /* 0x020fe200078e0a06 */
[----:B------:R-:W-:-:S04]  /*11d0*/  LEA R0, R201, 0x80, 0x7 ;  /* 0x00000080c9007811 */ /* 0x000fc800078e38ff */
[----:B0-----:R-:W-:Y:S02]  /*11e0*/  IADD3 R3, R19, R0, -R22 ;  /* 0x0000000013037210 */ /* 0x001fe40007ffe816 */
[----:B-1----:R-:W-:-:S03]  /*11f0*/  ISETP.GE.AND P1, PT, R9, 0x1, PT ;  /* 0x000000010900780c */ /* 0x002fc60003f26270 */
[----:B------:R-:W-:-:S10]  /*1200*/  IMAD.IADD R0, R3, 0x1, R8 ;  /* 0x0000000103007824 */ /* 0x000fd400078e0208 */
[----:B------:R-:W-:Y:S05]  /*1210*/  @!P1 BRA `(.L_x_1084) ;  /* 0x0000000000409947 */ /* 0x000fea0003800000 */
[C---:B------:R-:W-:Y:S01]  /*1220*/  ISETP.GT.AND P0, PT, R3.reuse, RZ, PT ;  /* 0x000000ff0300720c */ /* 0x040fe20003f04270 */
[----:B------:R-:W-:-:S12]  /*1230*/  VIADD R2, R3, 0xffffffff ;  /* 0xffffffff03027836 */ /* 0x000fd80000000000 */
[----:B------:R-:W-:Y:S05]  /*1240*/  @P0 BRA `(.L_x_1085) ;  /* 0x00000000001c0947 */ /* 0x000fea0003800000 */
[----:B------:R-:W-:Y:S01]  /*1250*/  ISETP.NE.AND P0, PT, R9, 0x1, PT ;  /* 0x000000010900780c */ /* 0x000fe20003f05270 */
[----:B------:R-:W-:-:S12]  /*1260*/  IMAD.MOV R3, RZ, RZ, -R3 ;  /* 0x000000ffff037224 */ /* 0x000fd800078e0a03 */
[----:B------:R-:W0:Y:S02]  /*1270*/  @P0 LDC.64 R4, c[0x0][0x9e8] ;  /* 0x00027a00ff040b82 */ /* 0x000e240000000a00 */
[----:B0-----:R-:W-:-:S05]  /*1280*/  @P0 IMAD.HI.U32 R2, R3, R4, RZ ;  /* 0x0000000403020227 */ /* 0x001fca00078e00ff */
[----:B------:R-:W-:-:S04]  /*1290*/  @P0 SHF.R.U32.HI R3, RZ, R5, R2 ;  /* 0x00000005ff030219 */ /* 0x000fc80000011602 */
[----:B------:R-:W-:Y:S01]  /*12a0*/  LOP3.LUT R2, RZ, R3, RZ, 0x33, !PT ;  /* 0x00000003ff027212 */ /* 0x000fe200078e33ff */
[----:B------:R-:W-:Y:S06]  /*12b0*/  BRA `(.L_x_1086) ;  /* 0x0000000000107947 */ /* 0x000fec0003800000 */
.L_x_1085:
[----:B------:R-:W-:-:S13]  /*12c0*/  ISETP.NE.AND P0, PT, R9, 0x1, PT ;  /* 0x000000010900780c */ /* 0x000fda0003f05270 */
[----:B------:R-:W0:Y:S02]  /*12d0*/  @P0 LDC.64 R4, c[0x0][0x9e8] ;  /* 0x00027a00ff040b82 */ /* 0x000e240000000a00 */
[----:B0-----:R-:W-:-:S05]  /*12e0*/  @P0 IMAD.HI.U32 R4, R2, R4, RZ ;  /* 0x0000000402040227 */ /* 0x001fca00078e00ff */
[----:B------:R-:W-:-:S07]  /*12f0*/  @P0 SHF.R.U32.HI R2, RZ, R5, R4 ;  /* 0x00000005ff020219 */ /* 0x000fce0000011604 */
.L_x_1086:
[----:B------:R-:W-:-:S05]  /*1300*/  IMAD R3, R2, R9, R9 ;  /* 0x0000000902037224 */ /* 0x000fca00078e0209 */
[----:B------:R-:W-:-:S07]  /*1310*/  VIMNMX R0, R0, R3, PT ;  /* 0x0000000300007248 */ /* 0x000fce0003fe0100 */
.L_x_1084:
[----:B------:R-:W-:Y:S01]  /*1320*/  VIADD R2, R0, 0x3f ;  /* 0x0000003f00027836 */ /* 0x000fe20000000000 */
[----:B------:R-:W-:Y:S01]  /*1330*/  ULDC UR4, c[0x0][0x9dc] ;  /* 0x0002770000047ab9 */ /* 0x000fe20000000800 */
[----:B------:R-:W-:Y:S02]  /*1340*/  VIADD R0, R19, 0x3f ;  /* 0x0000003f13007836 */ /* 0x000fe40000000000 */
[----:B------:R-:W-:Y:S01]  /*1350*/  IMAD R4, R201, 0x80, -R22 ;  /* 0x00000080c9047824 */ /* 0x000fe200078e0a16 */
[----:B------:R-:W-:Y:S02]  /*1360*/  SHF.R.S32.HI R5, RZ, 0x1f, R2 ;  /* 0x0000001fff057819 */ /* 0x000fe40000011402 */
[----:B------:R-:W-:Y:S01]  /*1370*/  SHF.R.S32.HI R3, RZ, 0x1f, R0 ;  /* 0x0000001fff037819 */ /* 0x000fe20000011400 */
[----:B------:R-:W-:Y:S01]  /*1380*/  IMAD.IADD R4, R19, 0x1, R4 ;  /* 0x0000000113047824 */ /* 0x000fe200078e0204 */
[----:B------:R-:W-:Y:S02]  /*1390*/  LEA.HI R5, R5, R2, RZ, 0x6 ;  /* 0x0000000205057211 */ /* 0x000fe400078f30ff */
[----:B------:R-:W-:Y:S01]  /*13a0*/  LEA.HI R3, R3, R0, RZ, 0x6 ;  /* 0x0000000003037211 */ /* 0x000fe200078f30ff */
[----:B------:R-:W-:Y:S01]  /*13b0*/  VIADD R6, R4, -UR4 ;  /* 0x8000000404067c36 */ /* 0x000fe20008000000 */
[----:B------:R-:W-:-:S02]  /*13c0*/  SHF.R.S32.HI R62, RZ, 0x6, R5 ;  /* 0x00000006ff3e7819 */ /* 0x000fc40000011405 */
[----:B------:R-:W-:Y:S02]  /*13d0*/  SHF.R.S32.HI R3, RZ, 0x6, R3 ;  /* 0x00000006ff037819 */ /* 0x000fe40000011403 */
[----:B------:R-:W-:Y:S02]  /*13e0*/  R2UR UR4, R6 ;  /* 0x00000000060472ca */ /* 0x000fe400000e0000 */
[----:B------:R-:W-:Y:S01]  /*13f0*/  VIMNMX R62, R3, R62, PT ;  /* 0x0000003e033e7248 */ /* 0x000fe20003fe0100 */
[----:B------:R-:W-:-:S12]  /*1400*/  @!P1 BRA `(.L_x_1087) ;  /* 0x0000000000449947 */ /* 0x000fd80003800000 */
[----:B------:R-:W-:-:S13]  /*1410*/  ISETP.GT.AND P0, PT, R4, -0x1, PT ;  /* 0xffffffff0400780c */ /* 0x000fda0003f04270 */
[----:B------:R-:W-:Y:S05]  /*1420*/  @P0 BRA `(.L_x_1088) ;  /* 0x00000000001c0947 */ /* 0x000fea0003800000 */
[----:B------:R-:W-:Y:S02]  /*1430*/  ISETP.NE.AND P0, PT, R9, 0x1, PT ;  /* 0x000000010900780c */ /* 0x000fe40003f05270 */
[----:B------:R-:W-:-:S11]  /*1440*/  LOP3.LUT R3, RZ, R4, RZ, 0x33, !PT ;  /* 0x00000004ff037212 */ /* 0x000fd600078e33ff */
[----:B------:R-:W0:Y:S02]  /*1450*/  @P0 LDC.64 R6, c[0x0][0x9e8] ;  /* 0x00027a00ff060b82 */ /* 0x000e240000000a00 */
[----:B0-----:R-:W-:-:S05]  /*1460*/  @P0 IMAD.HI.U32 R0, R3, R6, RZ ;  /* 0x0000000603000227 */ /* 0x001fca00078e00ff */
[----:B------:R-:W-:-:S04]  /*1470*/  @P0 SHF.R.U32.HI R3, RZ, R7, R0 ;  /* 0x00000007ff030219 */ /* 0x000fc80000011600 */
[----:B------:R-:W-:Y:S01]  /*1480*/  LOP3.LUT R4, RZ, R3, RZ, 0x33, !PT ;  /* 0x00000003ff047212 */ /* 0x000fe200078e33ff */
[----:B------:R-:W-:Y:S06]  /*1490*/  BRA `(.L_x_1089) ;  /* 0x0000000000107947 */ /* 0x000fec0003800000 */
.L_x_1088:
[----:B------:R-:W-:-:S13]  /*14a0*/  ISETP.NE.AND P0, PT, R9, 0x1, PT ;  /* 0x000000010900780c */ /* 0x000fda0003f05270 */
[----:B------:R-:W0:Y:S02]  /*14b0*/  @P0 LDC.64 R2, c[0x0][0x9e8] ;  /* 0x00027a00ff020b82 */ /* 0x000e240000000a00 */
[----:B0-----:R-:W-:-:S05]  /*14c0*/  @P0 IMAD.HI.U32 R0, R4, R2, RZ ;  /* 0x0000000204000227 */ /* 0x001fca00078e00ff */
[----:B------:R-:W-:-:S07]  /*14d0*/  @P0 SHF.R.U32.HI R4, RZ, R3, R0 ;  /* 0x00000003ff040219 */ /* 0x000fce0000011600 */
.L_x_1089:
[----:B------:R-:W-:-:S05]  /*14e0*/  IMAD R4, R4, R9, RZ ;  /* 0x0000000904047224 */ /* 0x000fca00078e02ff */
[----:B------:R-:W-:-:S13]  /*14f0*/  R2UR UR5, R4 ;  /* 0x00000000040572ca */ /* 0x000fda00000e0000 */
[----:B------:R-:W-:-:S04]  /*1500*/  UISETP.LT.AND UP0, UPT, UR4, UR5, UPT ;  /* 0x000000050400728c */ /* 0x000fc8000bf01270 */
[----:B------:R-:W-:-:S12]  /*1510*/  USEL UR4, UR4, UR5, !UP0 ;  /* 0x0000000504047287 */ /* 0x000fd8000c000000 */
.L_x_1087:
        /* <DEDUP_REMOVED lines=22> */
[----:B------:R-:W-:Y:S01]  /*1680*/  ISETP.GT.AND P1, PT, R62, UR6, PT ;  /* 0x000000063e007c0c */ /* 0x000fe2000bf24270 */
[----:B------:R-:W-:Y:S01]  /*1690*/  IMAD.U32 R200, RZ, RZ, UR6 ;  /* 0x00000006ffc87e24 */ /* 0x000fe2000f8e00ff */
        /* <DEDUP_REMOVED lines=11> */
[----:B------:R-:W-:Y:S01]  /*1750*/  CS2R R100, SRZ ;  /* 0x0000000000647805 */ /* 0x000fe2000001ff00 */
[----:B------:R-:W-:Y:S01]  /*1760*/  IMAD.MOV.U32 R166, RZ, RZ, RZ ;  /* 0x000000ffffa67224 */ /* 0x000fe200078e00ff */
        /* <DEDUP_REMOVED lines=32> */
[----:B------:R-:W-:Y:S01]  /*1970*/  CS2R R32, SRZ ;  /* 0x0000000000207805 */ /* 0x000fe2000001ff00 */
[----:B------:R-:W-:Y:S01]  /*1980*/  IMAD.MOV.U32 R6, RZ, RZ, RZ ;  /* 0x000000ffff067224 */ /* 0x000fe200078e00ff */
[----:B------:R-:W-:Y:S02]  /*1990*/  CS2R R26, SRZ ;  /* 0x00000000001a7805 */ /* 0x000fe4000001ff00 */
[----:B------:R-:W-:Y:S01]  /*19a0*/  CS2R R28, SRZ ;  /* 0x00000000001c7805 */ /* 0x000fe2000001ff00 */
[----:B------:R-:W-:Y:S01]  /*19b0*/  IMAD.MOV.U32 R8, RZ, RZ, RZ ;  /* 0x000000ffff087224 */ /* 0x000fe200078e00ff */
[----:B------:R-:W-:Y:S01]  /*19c0*/  CS2R R24, SRZ ;  /* 0x0000000000187805 */ /* 0x000fe2000001ff00 */
[----:B------:R-:W-:Y:S06]  /*19d0*/  @!P1 BRA `(.L_x_1090) ;  /* 0x000000a800c89947 */ /* 0x000fec0003800000 */
        /* <DEDUP_REMOVED lines=31> */
.L_x_1091:
        /* <DEDUP_REMOVED lines=9> */
[----:B------:R-:W0:Y:S02]  /*1c60*/  SYNCS.PHASECHK.TRANS64.TRYWAIT P1, [UR38+0x30800], R0 ;  /* 0x03080000ff0075a7 */ /* 0x000e240008020166 */
[----:B0-----:R-:W-:Y:S05]  /*1c70*/  @!P1 BRA `(.L_x_1092) ;  /* 0x0000012c004c9947 */ /* 0x001fea0003800000 */
.L_x_1277:
[----:B------:R-:W-:Y:S05]  /*1c80*/  @!P0 BRA `(.L_x_1093) ;  /* 0x0000000000048947 */ /* 0x000fea0003800000 */
[----:B------:R-:W-:Y:S01]  /*1c90*/  BPT.TRAP 0x1 ;  /* 0x000000040000795c */ /* 0x000fe20000300000 */
.L_x_1093:
[----:B------:R-:W-:Y:S02]  /*1ca0*/  IMAD.U32 R5, RZ, RZ, UR36 ;  /* 0x00000024ff057e24 */ /* 0x000fe4000f8e00ff */
[----:B0-----:R-:W-:-:S03]  /*1cb0*/  IMAD.U32 R0, RZ, RZ, UR37 ;  /* 0x00000025ff007e24 */ /* 0x001fc6000f8e00ff */
[----:B------:R-:W-:Y:S02]  /*1cc0*/  LEA R5, R5, UR38, 0x3 ;  /* 0x0000002605057c11 */ /* 0x000fe4000f8e18ff */
[----:B------:R-:W-:-:S04]  /*1cd0*/  SHF.L.U32 R0, R0, 0x1f, RZ ;  /* 0x0000001f00007819 */ /* 0x000fc800000006ff */
[----:B------:R0:W1:Y:S01]  /*1ce0*/  SYNCS.PHASECHK.TRANS64.TRYWAIT P2, [R5+URZ+0x30830], R0 ;  /* 0x03083000050075a7 */ /* 0x000062000804017f */
[----:B------:R-:W-:Y:S05]  /*1cf0*/  @!P0 BRA `(.L_x_1094) ;  /* 0x0000000000048947 */ /* 0x000fea0003800000 */
[----:B------:R-:W-:Y:S01]  /*1d00*/  BPT.TRAP 0x1 ;  /* 0x000000040000795c */ /* 0x000fe20000300000 */
.L_x_1094:
[----:B------:R-:W2:Y:S02]  /*1d10*/  S2R R2, SR_TID.X ;  /* 0x0000000000027919 */ /* 0x000ea40000002100 */
[----:B--2---:R-:W-:Y:S01]  /*1d20*/  LOP3.LUT P1, RZ, R2, 0x7f, RZ, 0xc0, !PT ;  /* 0x0000007f02ff7812 */ /* 0x004fe2000782c0ff */
[----:B-1----:R-:W-:-:S12]  /*1d30*/  @P2 BRA `(.L_x_1095) ;  /* 0x0000000000082947 */ /* 0x002fd80003800000 */
[----:B------:R-:W1:Y:S02]  /*1d40*/  SYNCS.PHASECHK.TRANS64.TRYWAIT P2, [R5+URZ+0x30830], R0 ;  /* 0x03083000050075a7 */ /* 0x000e64000804017f */
[----:B-1----:R-:W-:Y:S05]  /*1d50*/  @!P2 BRA `(.L_x_1096) ;  /* 0x0000012c002ca947 */ /* 0x002fea0003800000 */
.L_x_1095:
[----:B------:R-:W-:Y:S05]  /*1d60*/  WARPSYNC.ALL ;  /* 0x0000000000007948 */ /* 0x000fea0003800000 */
[----:B------:R-:W-:Y:S01]  /*1d70*/  UIADD3 UR4, UR38, 0x20400, URZ ;  /* 0x0002040026047890 */ /* 0x000fe2000fffe03f */
[----:B------:R-:W-:Y:S01]  /*1d80*/  WARPGROUP.ARRIVE ;  /* 0x00000000000079c5 */ /* 0x000fe20000000000 */
[----:B------:R-:W-:Y:S01]  /*1d90*/  UMOV UR9, 0x40000040 ;  /* 0x4000004000097882 */ /* 0x000fe20000000000 */
[----:B------:R-:W-:Y:S01]  /*1da0*/  UMOV UR11, 0x40000040 ;  /* 0x40000040000b7882 */ /* 0x000fe20000000000 */
[----:B------:R-:W-:Y:S01]  /*1db0*/  USHF.R.U32.HI UR4, URZ, 0x4, UR4 ;  /* 0x000000043f047899 */ /* 0x000fe20008011604 */
[----:B------:R-:W-:Y:S01]  /*1dc0*/  IMAD.U32 R15, RZ, RZ, UR9 ;  /* 0x00000009ff0f7e24 */ /* 0x000fe2000f8e00ff */
[----:B------:R-:W-:Y:S01]  /*1dd0*/  UMOV UR13, 0x40000040 ;  /* 0x40000040000d7882 */ /* 0x000fe20000000000 */
[----:B------:R-:W-:Y:S01]  /*1de0*/  UMOV UR15, 0x40000040 ;  /* 0x40000040000f7882 */ /* 0x000fe20000000000 */
[----:B------:R-:W-:Y:S01]  /*1df0*/  ULOP3.LUT UR4, UR4, 0x3fff, URZ, 0xc0, !UPT ;  /* 0x00003fff04047892 */ /* 0x000fe2000f8ec03f */
[----:B------:R-:W-:Y:S01]  /*1e00*/  IMAD.MOV.U32 R3, RZ, RZ, -0x40 ;  /* 0xffffffc0ff037424 */ /* 0x000fe200078e00ff */
[----:B------:R-:W-:Y:S01]  /*1e10*/  UMOV UR17, 0x40000040 ;  /* 0x4000004000117882 */ /* 0x000fe20000000000 */
[----:B------:R-:W-:Y:S01]  /*1e20*/  UMOV UR19, 0x40000040 ;  /* 0x4000004000137882 */ /* 0x000fe20000000000 */
[----:B------:R-:W-:Y:S01]  /*1e30*/  ULOP3.LUT UR39, UR4, 0x10000, URZ, 0xfc, !UPT ;  /* 0x0001000004277892 */ /* 0x000fe2000f8efc3f */
[----:B------:R-:W-:Y:S01]  /*1e40*/  IMAD R20, R62, R3, 0x40 ;  /* 0x000000403e147424 */ /* 0x000fe200078e0203 */
[----:B------:R-:W-:Y:S01]  /*1e50*/  ULOP3.LUT UR4, UR40, 0x10000, URZ, 0xfc, !UPT ;  /* 0x0001000028047892 */ /* 0x000fe2000f8efc3f */
[----:B01----:R-:W-:Y:S01]  /*1e60*/  @!P1 VIADD R0, R5, 0x30840 ;  /* 0x0003084005009836 */ /* 0x003fe20000000000 */
[----:B------:R-:W-:Y:S01]  /*1e70*/  ULEA UR5, UR36, UR39, 0xb ;  /* 0x0000002724057291 */ /* 0x000fe2000f8e583f */
[----:B------:R-:W-:Y:S01]  /*1e80*/  IMAD.IADD R3, R19, 0x1, R20 ;  /* 0x0000000113037824 */ /* 0x000fe200078e0214 */
[----:B------:R-:W-:Y:S01]  /*1e90*/  UIADD3 UR6, UR4, 0x2, URZ ;  /* 0x0000000204067890 */ /* 0x000fe2000fffe03f */
[----:B------:R-:W-:Y:S01]  /*1ea0*/  IMAD R4, R201, 0x80, R211 ;  /* 0x00000080c9047824 */ /* 0x000fe200078e02d3 */
[----:B------:R-:W-:Y:S01]  /*1eb0*/  UIADD3 UR7, UR5, 0x2, URZ ;  /* 0x0000000205077890 */ /* 0x000fe2000fffe03f */
[----:B------:R-:W-:Y:S01]  /*1ec0*/  @!P1 PRMT R0, RZ, 0x654, R0 ;  /* 0x00000654ff009816 */ /* 0x000fe20000000000 */
[----:B------:R-:W-:Y:S01]  /*1ed0*/  UMOV UR8, UR4 ;  /* 0x0000000400087c82 */ /* 0x000fe20008000000 */
[----:B------:R-:W-:Y:S01]  /*1ee0*/  UMOV UR10, UR5 ;  /* 0x00000005000a7c82 */ /* 0x000fe20008000000 */
[----:B------:R-:W-:Y:S01]  /*1ef0*/  IMAD.U32 R14, RZ, RZ, UR8 ;  /* 0x00000008ff0e7e24 */ /* 0x000fe2000f8e00ff */
[----:B------:R-:W-:Y:S01]  /*1f00*/  HGMMA.64x64x16.F32.BF16 R24, gdesc[UR8], RZ, !UPT, gsb0 ;  /* 0x00e00000081879f0 */ /* 0x000fe2000c0018ff */
        /* <DEDUP_REMOVED lines=8> */
[----:B------:R-:W-:Y:S01]  /*1f90*/  UIADD3 UR12, UR4, 0x404, URZ ;  /* 0x00000404040c7890 */ /* 0x000fe2000fffe03f */
[--C-:B------:R-:W-:Y:S01]  /*1fa0*/  IADD3 R5, -R22, 0x1, R3.reuse ;  /* 0x0000000116057810 */ /* 0x100fe20007ffe103 */
[----:B------:R-:W-:Y:S01]  /*1fb0*/  UIADD3 UR14, UR5, 0x204, URZ ;  /* 0x00000204050e7890 */ /* 0x000fe2000fffe03f */
[----:B------:R-:W-:Y:S01]  /*1fc0*/  IMAD R17, R18, -0x2, R3 ;  /* 0xfffffffe12117824 */ /* 0x000fe200078e0203 */
[----:B------:R-:W-:Y:S01]  /*1fd0*/  UIADD3 UR16, UR4, 0x406, URZ ;  /* 0x0000040604107890 */ /* 0x000fe2000fffe03f */
[----:B------:R-:W-:Y:S01]  /*1fe0*/  LEA R16, R62, 0xffffffc0, 0x6 ;  /* 0xffffffc03e107811 */ /* 0x000fe200078e30ff */
[----:B------:R-:W-:Y:S01]  /*1ff0*/  UIADD3 UR18, UR5, 0x206, URZ ;  /* 0x0000020605127890 */ /* 0x000fe2000fffe03f */
[----:B------:R-:W-:Y:S01]  /*2000*/  IMAD R5, R18, -0x2, R5 ;  /* 0xfffffffe12057824 */ /* 0x000fe200078e0205 */
        /* <DEDUP_REMOVED lines=61> */
[----:B------:R-:W-:Y:S01]  /*23e0*/  IMAD.U32 R6, RZ, RZ, UR8 ;  /* 0x00000008ff067e24 */ /* 0x000fe2000f8e00ff */
[----:B------:R-:W-:Y:S01]  /*23f0*/  ULDC.64 UR6, c[0x0][0x9e0] ;  /* 0x0002780000067ab9 */ /* 0x000fe20000000a00 */
[----:B------:R-:W-:Y:S01]  /*2400*/  IMAD.U32 R7, RZ, RZ, UR9 ;  /* 0x00000009ff077e24 */ /* 0x000fe2000f8e00ff */
[----:B------:R-:W-:Y:S01]  /*2410*/  UISETP.GE.AND UP0, UPT, UR7, 0x1, UPT ;  /* 0x000000010700788c */ /* 0x000fe2000bf06270 */
[----:B------:R-:W-:-:S05]  /*2420*/  VIADD R21, R5, UR6 ;  /* 0x0000000605157c36 */ /* 0x000fca0008000000 */
[----:B------:R-:W-:Y:S01]  /*2430*/  PLOP3.LUT P2, PT, PT, PT, UP0, 0x40, 0x0 ;  /* 0x000000000000781c */ /* 0x000fe20003f4e808 */
[----:B------:R-:W-:Y:S02]  /*2440*/  WARPGROUP.DEPBAR.LE gsb0, 0x0 ;  /* 0x00008000000079c5 */ /* 0x000fe40000010000 */
[----:B------:R-:W-:-:S06]  /*2450*/  WARPGROUP.ARRIVE ;  /* 0x00000000000079c5 */ /* 0x000fcc0000000000 */
[----:B------:R-:W-:Y:S01]  /*2460*/  HGMMA.64x64x16.F32.BF16 R24, gdesc[UR8], R24, gsb0 ;  /* 0x00e00000081879f0 */ /* 0x000fe20008001818 */
[----:B------:R-:W-:Y:S02]  /*2470*/  UIADD3 UR8, UR4, 0x402, URZ ;  /* 0x0000040204087890 */ /* 0x000fe4000fffe03f */
[----:B------:R-:W-:Y:S01]  /*2480*/  UIADD3 UR10, UR5, 0x202, URZ ;  /* 0x00000202050a7890 */ /* 0x000fe2000fffe03f */
[----:B------:R-:W-:Y:S01]  /*2490*/  UMOV UR9, 0x40000040 ;  /* 0x4000004000097882 */ /* 0x000fe20000000000 */
[----:B------:R-:W-:Y:S01]  /*24a0*/  UMOV UR11, 0x40000040 ;  /* 0x40000040000b7882 */ /* 0x000fe20000000000 */
        /* <DEDUP_REMOVED lines=39> */
[----:B0-----:R-:W-:Y:S01]  /*2720*/  VIADDMNMX R0, R4, R21, R17, PT ;  /* 0x0000001504007246 */ /* 0x001fe20003800111 */
[----:B------:R-:W-:Y:S06]  /*2730*/  @P2 BRA `(.L_x_1097) ;  /* 0x0000000000582947 */ /* 0x000fec0003800000 */
[----:B------:R-:W-:Y:S01]  /*2740*/  IADD3 R3, -R22, R19, R4 ;  /* 0x0000001316037210 */ /* 0x000fe20007ffe104 */
[----:B------:R-:W-:Y:S03]  /*2750*/  BSSY B0, `(.L_x_1098) ;  /* 0x0000010000007945 */ /* 0x000fe60003800000 */
        /* <DEDUP_REMOVED lines=10> */
.L_x_1099:
[----:B------:R-:W-:-:S06]  /*2800*/  UISETP.NE.AND UP1, UPT, UR7, 0x1, UPT ;  /* 0x000000010700788c */ /* 0x000fcc000bf25270 */
[----:B------:R-:W-:-:S05]  /*2810*/  PLOP3.LUT P2, PT, PT, PT, UP1, 0x80, 0x0 ;  /* 0x000000000000781c */ /* 0x000fca0003f4f018 */
[----:B------:R-:W-:-:S08]  /*2820*/  @UP1 ULDC.64 UR10, c[0x0][0x9e8] ;  /* 0x00027a00000a1ab9 */ /* 0x000fd00000000a00 */
[----:B------:R-:W-:-:S05]  /*2830*/  @P2 IMAD.HI.U32 R56, R3, UR10, RZ ;  /* 0x0000000a03382c27 */ /* 0x000fca000f8e00ff */
[----:B------:R-:W-:-:S07]  /*2840*/  @P2 SHF.R.U32.HI R3, RZ, UR11, R56 ;  /* 0x0000000bff032c19 */ /* 0x000fce0008011638 */
.L_x_1100:
[----:B------:R-:W-:Y:S05]  /*2850*/  BSYNC B0 ;  /* 0x0000000000007941 */ /* 0x000fea0003800000 */
.L_x_1098:
[----:B------:R-:W-:-:S04]  /*2860*/  IMAD R3, R3, UR7, -R16 ;  /* 0x0000000703037c24 */ /* 0x000fc8000f8e0a10 */
[----:B------:R-:W-:-:S05]  /*2870*/  IMAD R3, R18, -0x2, R3 ;  /* 0xfffffffe12037824 */ /* 0x000fca00078e0203 */
[----:B------:R-:W-:Y:S02]  /*2880*/  VIMNMX R2, R2, R3, !PT ;  /* 0x0000000302027248 */ /* 0x000fe40007fe0100 */
[----:B------:R-:W-:-:S07]  /*2890*/  VIADDMNMX R0, R3, UR7, R0, PT ;  /* 0x0000000703007c46 */ /* 0x000fce000b800100 */
.L_x_1097:
[C---:B------:R-:W-:Y:S02]  /*28a0*/  ISETP.GE.AND P2, PT, R20.reuse, 0x2, PT ;  /* 0x000000021400780c */ /* 0x040fe40003f46270 */
        /* <DEDUP_REMOVED lines=29> */
[----:B------:R-:W-:Y:S02]  /*2a80*/  ISETP.LT.OR P4, PT, R0, 0x1a, P4 ;  /* 0x0000001a0000780c */ /* 0x000fe40002781670 */
        /* <DEDUP_REMOVED lines=43> */
[----:B------:R-:W-:Y:S02]  /*2d40*/  IADD3 R2, R5, 0x8, R4 ;  /* 0x0000000805027810 */ /* 0x000fe40007ffe004 */
[----:B------:R-:W-:Y:S01]  /*2d50*/  ISETP.LT.OR P6, PT, R0, 0x3a, P6 ;  /* 0x0000003a0000780c */ /* 0x000fe200037c1670 */
[----:B------:R-:W-:-:S03]  /*2d60*/  VIADD R0, R4, 0x8 ;  /* 0x0000000804007836 */ /* 0x000fc60000000000 */
[----:B------:R-:W-:Y:S02]  /*2d70*/  FSEL R72, R53, -INF , !P6 ;  /* 0xff80000035487808 */ /* 0x000fe40007000000 */
[----:B------:R-:W-:Y:S02]  /*2d80*/  PLOP3.LUT P6, PT, PT, PT, UP0, 0x40, 0x0 ;  /* 0x000000000000781c */ /* 0x000fe40003fce808 */
[----:B------:R-:W-:-:S11]  /*2d90*/  VIADDMNMX R0, R0, R21, R17, PT ;  /* 0x0000001500007246 */ /* 0x000fd60003800111 */
[----:B------:R-:W-:Y:S05]  /*2da0*/  @P6 BRA `(.L_x_1101) ;  /* 0x0000000000646947 */ /* 0x000fea0003800000 */
[----:B------:R-:W-:Y:S01]  /*2db0*/  IADD3 R3, R19, 0x8, R4 ;  /* 0x0000000813037810 */ /* 0x000fe20007ffe004 */
[----:B------:R-:W-:Y:S04]  /*2dc0*/  BSSY B0, `(.L_x_1102) ;  /* 0x0000013000007945 */ /* 0x000fe80003800000 */
        /* <DEDUP_REMOVED lines=12> */
.L_x_1103:
[----:B------:R-:W-:-:S06]  /*2e90*/  UISETP.NE.AND UP1, UPT, UR7, 0x1, UPT ;  /* 0x000000010700788c */ /* 0x000fcc000bf25270 */
[----:B------:R-:W-:-:S05]  /*2ea0*/  PLOP3.LUT P6, PT, PT, PT, UP1, 0x80, 0x0 ;  /* 0x000000000000781c */ /* 0x000fca0003fcf018 */
[----:B------:R-:W-:-:S08]  /*2eb0*/  @UP1 ULDC.64 UR10, c[0x0][0x9e8] ;  /* 0x00027a00000a1ab9 */ /* 0x000fd00000000a00 */
[----:B------:R-:W-:Y:S01]  /*2ec0*/  @P6 IMAD.HI.U32 R5, R3, UR10, RZ ;  /* 0x0000000a03056c27 */ /* 0x000fe2000f8e00ff */
[----:B------:R-:W-:-:S13]  /*2ed0*/  PLOP3.LUT P6, PT, PT, PT, UP1, 0x80, 0x0 ;  /* 0x000000000000781c */ /* 0x000fda0003fcf018 */
[----:B------:R-:W-:-:S07]  /*2ee0*/  @P6 SHF.R.U32.HI R3, RZ, UR11, R5 ;  /* 0x0000000bff036c19 */ /* 0x000fce0008011605 */
.L_x_1104:
[----:B------:R-:W-:Y:S05]  /*2ef0*/  BSYNC B0 ;  /* 0x0000000000007941 */ /* 0x000fea0003800000 */
.L_x_1102:
[----:B------:R-:W-:-:S04]  /*2f00*/  IMAD R3, R3, UR7, -R16 ;  /* 0x0000000703037c24 */ /* 0x000fc8000f8e0a10 */
[----:B------:R-:W-:-:S05]  /*2f10*/  IMAD R3, R18, -0x2, R3 ;  /* 0xfffffffe12037824 */ /* 0x000fca00078e0203 */
[----:B------:R-:W-:Y:S02]  /*2f20*/  VIMNMX R2, R2, R3, !PT ;  /* 0x0000000302027248 */ /* 0x000fe40007fe0100 */
[----:B------:R-:W-:-:S07]  /*2f30*/  VIADDMNMX R0, R3, UR7, R0, PT ;  /* 0x0000000703007c46 */ /* 0x000fce000b800100 */
.L_x_1101:
[----:B------:R-:W-:Y:S01]  /*2f40*/  ISETP.GT.AND P2, PT, R2, 0x1, !P2 ;  /* 0x000000010200780c */ /* 0x000fe20005744270 */
[----:B------:R-:W-:Y:S01]  /*2f50*/  ULDC UR10, c[0x0][0x988] ;  /* 0x00026200000a7ab9 */ /* 0x000fe20000000800 */
[----:B------:R-:W-:Y:S02]  /*2f60*/  FMNMX.FTZ R3, R24, R56, !PT ;  /* 0x0000003818037209 */ /* 0x000fe40007810000 */
        /* <DEDUP_REMOVED lines=29> */
[----:B------:R-:W-:Y:S02]  /*3140*/  FMNMX.FTZ R3, R52, R3, !PT ;  /* 0x0000000334037209 */ /* 0x000fe40007810000 */
[----:B------:R-:W-:Y:S02]  /*3150*/  FSEL R38, R38, -INF , !P2 ;  /* 0xff80000026267808 */ /* 0x000fe40005000000 */
[----:B------:R-:W-:Y:S02]  /*3160*/  ISETP.NE.AND P2, PT, R61, RZ, PT ;  /* 0x000000ff3d00720c */ /* 0x000fe40003f45270 */
[C---:B------:R-:W-:Y:S02]  /*3170*/  ISETP.GT.AND P3, PT, R2.reuse, 0x8, !P3 ;  /* 0x000000080200780c */ /* 0x040fe40005f64270 */
[----:B------:R-:W-:-:S02]  /*3180*/  ISETP.GT.AND P2, PT, R2, 0x19, !P2 ;  /* 0x000000190200780c */ /* 0x000fc40005744270 */
[----:B------:R-:W-:Y:S02]  /*3190*/  FMNMX.FTZ R17, R72, R3, !PT ;  /* 0x0000000348117209 */ /* 0x000fe40007810000 */
[C---:B------:R-:W-:Y:S02]  /*31a0*/  ISETP.LT.OR P2, PT, R0.reuse, 0x1a, P2 ;  /* 0x0000001a0000780c */ /* 0x040fe40001741670 */
[----:B------:R-:W-:Y:S01]  /*31b0*/  ISETP.LT.OR P3, PT, R0, 0x9, P3 ;  /* 0x000000090000780c */ /* 0x000fe20001f61670 */
[----:B------:R-:W0:Y:S01]  /*31c0*/  SHFL.BFLY PT, R16, R17, 0x2, 0x1f ;  /* 0x0c401f0011107f89 */ /* 0x000e2200000e0000 */
[----:B------:R-:W-:Y:S02]  /*31d0*/  FSEL R39, R39, -INF , !P2 ;  /* 0xff80000027277808 */ /* 0x000fe40005000000 */
[----:B------:R-:W-:Y:S02]  /*31e0*/  ISETP.NE.AND P2, PT, R37, RZ, PT ;  /* 0x000000ff2500720c */ /* 0x000fe40003f45270 */
        /* <DEDUP_REMOVED lines=16> */
[----:B------:R-:W-:Y:S02]  /*32f0*/  ISETP.GT.AND P3, PT, R2, 0x30, !P3 ;  /* 0x000000300200780c */ /* 0x000fe40005f64270 */
[----:B------:R-:W-:Y:S02]  /*3300*/  FSEL R46, R46, -INF , !P2 ;  /* 0xff8000002e2e7808 */ /* 0x000fe40005000000 */
[----:B------:R-:W-:-:S02]  /*3310*/  ISETP.GT.AND P2, PT, R2, RZ, !P6 ;  /* 0x000000ff0200720c */ /* 0x000fc40007744270 */
[----:B------:R-:W-:Y:S02]  /*3320*/  ISETP.NE.AND P6, PT, R20, RZ, PT ;  /* 0x000000ff1400720c */ /* 0x000fe40003fc5270 */
[----:B------:R-:W-:Y:S02]  /*3330*/  ISETP.LT.OR P2, PT, R0, 0x1, P2 ;  /* 0x000000010000780c */ /* 0x000fe40001741670 */
[----:B0-----:R-:W-:Y:S02]  /*3340*/  FMNMX.FTZ R20, R17, R16, !PT ;  /* 0x0000001011147209 */ /* 0x001fe40007810000 */
[----:B------:R-:W-:Y:S02]  /*3350*/  FSEL R26, R26, -INF , !P2 ;  /* 0xff8000001a1a7808 */ /* 0x000fe40005000000 */
[----:B------:R-:W-:Y:S01]  /*3360*/  ISETP.NE.AND P2, PT, R65, RZ, PT ;  /* 0x000000ff4100720c */ /* 0x000fe20003f45270 */
[----:B------:R-:W0:Y:S01]  /*3370*/  SHFL.BFLY PT, R5, R20, 0x1, 0x1f ;  /* 0x0c201f0014057f89 */ /* 0x000e2200000e0000 */
        /* <DEDUP_REMOVED lines=12> */
[----:B0-----:R-:W-:-:S02]  /*3440*/  FMNMX.FTZ R5, R20, R5, !PT ;  /* 0x0000000514057209 */ /* 0x001fc40007810000 */
[----:B------:R-:W-:Y:S02]  /*3450*/  FMNMX.FTZ R3, R39, R16, !PT ;  /* 0x0000001027037209 */ /* 0x000fe40007810000 */
[C---:B------:R-:W-:Y:S01]  /*3460*/  FSETP.NEU.FTZ.AND P2, PT, R5.reuse, -INF , PT ;  /* 0xff8000000500780b */ /* 0x040fe20003f5d000 */
[----:B------:R-:W-:Y:S01]  /*3470*/  FMUL.FTZ R17, R5, UR10 ;  /* 0x0000000a05117c20 */ /* 0x000fe20008410000 */
[----:B------:R-:W-:Y:S02]  /*3480*/  FMNMX.FTZ R16, R42, R3, !PT ;  /* 0x000000032a107209 */ /* 0x000fe40007810000 */
[----:B------:R-:W-:Y:S02]  /*3490*/  FSEL R51, R51, -INF , !P4 ;  /* 0xff80000033337808 */ /* 0x000fe40006000000 */
[----:B------:R-:W-:Y:S02]  /*34a0*/  FMNMX.FTZ R3, R43, R16, !PT ;  /* 0x000000102b037209 */ /* 0x000fe40007810000 */
[----:B------:R-:W-:-:S02]  /*34b0*/  FSEL R17, R17, RZ, P2 ;  /* 0x000000ff11117208 */ /* 0x000fc40001000000 */
[----:B------:R-:W-:Y:S02]  /*34c0*/  ISETP.GT.AND P2, PT, R2, 0x39, !P6 ;  /* 0x000000390200780c */ /* 0x000fe40007744270 */
[----:B------:R-:W-:Y:S01]  /*34d0*/  FMNMX.FTZ R2, R46, R3, !PT ;  /* 0x000000032e027209 */ /* 0x000fe20007810000 */
[--C-:B------:R-:W-:Y:S01]  /*34e0*/  FFMA.FTZ R16, R24, UR10, -R17.reuse ;  /* 0x0000000a18107c23 */ /* 0x100fe20008010811 */
[----:B------:R-:W-:Y:S01]  /*34f0*/  ISETP.LT.OR P2, PT, R0, 0x3a, P2 ;  /* 0x0000003a0000780c */ /* 0x000fe20001741670 */
[--C-:B------:R-:W-:Y:S01]  /*3500*/  FFMA.FTZ R20, R56, UR10, -R17.reuse ;  /* 0x0000000a38147c23 */ /* 0x100fe20008010811 */
[----:B------:R-:W-:Y:S01]  /*3510*/  FMNMX.FTZ R3, R47, R2, !PT ;  /* 0x000000022f037209 */ /* 0x000fe20007810000 */
[--C-:B------:R-:W-:Y:S01]  /*3520*/  FFMA.FTZ R24, R58, UR10, -R17.reuse ;  /* 0x0000000a3a187c23 */ /* 0x100fe20008010811 */
[----:B------:R-:W-:Y:S01]  /*3530*/  FSEL R54, R54, -INF , !P5 ;  /* 0xff80000036367808 */ /* 0x000fe20006800000 */
[----:B------:R-:W-:Y:S01]  /*3540*/  MUFU.EX2 R16, R16 ;  /* 0x0000001000107308 */ /* 0x000fe20000000800 */
[----:B------:R-:W-:Y:S01]  /*3550*/  FMNMX.FTZ R2, R50, R3, !PT ;  /* 0x0000000332027209 */ /* 0x000fe20007810000 */
[----:B------:R-:W-:Y:S01]  /*3560*/  FFMA.FTZ R33, R64, UR10, -R17 ;  /* 0x0000000a40217c23 */ /* 0x000fe20008010811 */
[----:B------:R-:W-:-:S02]  /*3570*/  FSEL R55, R55, -INF , !P2 ;  /* 0xff80000037377808 */ /* 0x000fc40005000000 */
[----:B------:R-:W-:Y:S01]  /*3580*/  FMNMX.FTZ R3, R51, R2, !PT ;  /* 0x0000000233037209 */ /* 0x000fe20007810000 */
[--C-:B------:R-:W-:Y:S01]  /*3590*/  FFMA.FTZ R2, R28, UR10, -R17.reuse ;  /* 0x0000000a1c027c23 */ /* 0x100fe20008010811 */
[--C-:B------:R-:W-:Y:S01]  /*35a0*/  FFMA.FTZ R28, R32, UR10, -R17.reuse ;  /* 0x0000000a201c7c23 */ /* 0x100fe20008010811 */
[----:B------:R0:W1:Y:S01]  /*35b0*/  MUFU.EX2 R21, R20 ;  /* 0x0000001400157308 */ /* 0x0000620000000800 */
[----:B------:R-:W-:Y:S01]  /*35c0*/  FMNMX.FTZ R0, R54, R3, !PT ;  /* 0x0000000336007209 */ /* 0x000fe20007810000 */
[--C-:B------:R-:W-:Y:S01]  /*35d0*/  FFMA.FTZ R32, R36, UR10, -R17.reuse ;  /* 0x0000000a24207c23 */ /* 0x100fe20008010811 */
[--C-:B------:R-:W-:Y:S01]  /*35e0*/  FFMA.FTZ R36, R40, UR10, -R17.reuse ;  /* 0x0000000a28247c23 */ /* 0x100fe20008010811 */
[----:B------:R-:W-:Y:S01]  /*35f0*/  FFMA.FTZ R40, R48, UR10, -R17 ;  /* 0x0000000a30287c23 */ /* 0x000fe20008010811 */
[----:B------:R-:W-:-:S03]  /*3600*/  FMNMX.FTZ R0, R55, R0, !PT ;  /* 0x0000000037007209 */ /* 0x000fc60007810000 */
[----:B------:R-:W-:Y:S01]  /*3610*/  MUFU.EX2 R198, R2 ;  /* 0x0000000200c67308 */ /* 0x000fe20000000800 */
[----:B0-----:R-:W-:Y:S01]  /*3620*/  FFMA.FTZ R20, R60, UR10, -R17 ;  /* 0x0000000a3c147c23 */ /* 0x001fe20008010811 */
[----:B------:R-:W0:Y:S06]  /*3630*/  SHFL.BFLY PT, R3, R0, 0x2, 0x1f ;  /* 0x0c401f0000037f89 */ /* 0x000e2c00000e0000 */
[----:B------:R2:W-:Y:S01]  /*3640*/  MUFU.EX2 R25, R24 ;  /* 0x0000001800197308 */ /* 0x0005e20000000800 */
[----:B-1----:R-:W-:-:S07]  /*3650*/  F2FP.BF16.F32.PACK_AB R196, R21, R16 ;  /* 0x0000001015c4723e */ /* 0x002fce00000010ff */
[----:B------:R1:W-:Y:S01]  /*3660*/  MUFU.EX2 R29, R20 ;  /* 0x00000014001d7308 */ /* 0x0003e20000000800 */
[----:B--2---:R-:W-:-:S07]  /*3670*/  FFMA.FTZ R24, R68, UR10, -R17 ;  /* 0x0000000a44187c23 */ /* 0x004fce0008010811 */
[----:B------:R-:W2:Y:S01]  /*3680*/  MUFU.EX2 R28, R28 ;  /* 0x0000001c001c7308 */ /* 0x000ea20000000800 */
[--C-:B-1----:R-:W-:Y:S01]  /*3690*/  FFMA.FTZ R20, R44, UR10, -R17.reuse ;  /* 0x0000000a2c147c23 */ /* 0x102fe20008010811 */
[----:B0-----:R-:W-:Y:S01]  /*36a0*/  FMNMX.FTZ R2, R0, R3, !PT ;  /* 0x0000000300027209 */ /* 0x001fe20007810000 */
[--C-:B------:R-:W-:Y:S01]  /*36b0*/  FFMA.FTZ R0, R66, UR10, -R17.reuse ;  /* 0x0000000a42007c23 */ /* 0x100fe20008010811 */
[----:B------:R-:W-:-:S03]  /*36c0*/  FFMA.FTZ R44, R70, UR10, -R17 ;  /* 0x0000000a462c7c23 */ /* 0x000fc60008010811 */
[----:B------:R-:W0:Y:S01]  /*36d0*/  SHFL.BFLY PT, R3, R2, 0x1, 0x1f ;  /* 0x0c201f0002037f89 */ /* 0x000e2200000e0000 */
[----:B------:R1:W-:Y:S08]  /*36e0*/  MUFU.EX2 R37, R0 ;  /* 0x0000000000257308 */ /* 0x0003f00000000800 */
[----:B------:R-:W-:Y:S01]  /*36f0*/  MUFU.EX2 R32, R32 ;  /* 0x0000002000207308 */ /* 0x000fe20000000800 */
[----:B--2---:R-:W-:-:S07]  /*3700*/  F2FP.BF16.F32.PACK_AB R192, R29, R28 ;  /* 0x0000001c1dc0723e */ /* 0x004fce00000010ff */
[----:B------:R-:W-:Y:S01]  /*3710*/  MUFU.EX2 R41, R24 ;  /* 0x0000001800297308 */ /* 0x000fe20000000800 */
[----:B0-----:R-:W-:Y:S01]  /*3720*/  FMNMX.FTZ R3, R2, R3, !PT ;  /* 0x0000000302037209 */ /* 0x001fe20007810000 */
[--C-:B------:R-:W-:Y:S01]  /*3730*/  FFMA.FTZ R2, R52, UR10, -R17.reuse ;  /* 0x0000000a34027c23 */ /* 0x100fe20008010811 */
[----:B------:R-:W-:-:S05]  /*3740*/  FFMA.FTZ R17, R72, UR10, -R17 ;  /* 0x0000000a48117c23 */ /* 0x000fca0008010811 */
[----:B------:R-:W0:Y:S01]  /*3750*/  MUFU.EX2 R33, R33 ;  /* 0x0000002100217308 */ /* 0x000e220000000800 */
[C---:B------:R-:W-:Y:S01]  /*3760*/  FSETP.NEU.FTZ.AND P2, PT, R3.reuse, -INF , PT ;  /* 0xff8000000300780b */ /* 0x040fe20003f5d000 */
[----:B-1----:R-:W-:-:S05]  /*3770*/  FMUL.FTZ R0, R3, UR10 ;  /* 0x0000000a03007c20 */ /* 0x002fca0008410000 */
[----:B------:R-:W-:Y:S01]  /*3780*/  FSEL R0, R0, RZ, P2 ;  /* 0x000000ff00007208 */ /* 0x000fe20001000000 */
[----:B------:R1:W-:Y:S01]  /*3790*/  MUFU.EX2 R49, R17 ;  /* 0x0000001100317308 */ /* 0x0003e20000000800 */
[----:B------:R-:W-:-:S03]  /*37a0*/  PLOP3.LUT P2, PT, PT, PT, UP0, 0x40, 0x0 ;  /* 0x000000000000781c */ /* 0x000fc60003f4e808 */
[--C-:B------:R-:W-:Y:S01]  /*37b0*/  FFMA.FTZ R26, R26, UR10, -R0.reuse ;  /* 0x0000000a1a1a7c23 */ /* 0x100fe20008010800 */
[--C-:B------:R-:W-:Y:S01]  /*37c0*/  FFMA.FTZ R27, R27, UR10, -R0.reuse ;  /* 0x0000000a1b1b7c23 */ /* 0x100fe20008010800 */
[--C-:B------:R-:W-:Y:S01]  /*37d0*/  FFMA.FTZ R30, R30, UR10, -R0.reuse ;  /* 0x0000000a1e1e7c23 */ /* 0x100fe20008010800 */
[--C-:B------:R-:W-:Y:S01]  /*37e0*/  FFMA.FTZ R31, R31, UR10, -R0.reuse ;  /* 0x0000000a1f1f7c23 */ /* 0x100fe20008010800 */
[--C-:B------:R-:W-:Y:S01]  /*37f0*/  FFMA.FTZ R34, R34, UR10, -R0.reuse ;  /* 0x0000000a22227c23 */ /* 0x100fe20008010800 */
[----:B-1----:R-:W-:Y:S01]  /*3800*/  FADD.FTZ R17, R16, R21 ;  /* 0x0000001510117221 */ /* 0x002fe20000010000 */
[----:B------:R-:W-:Y:S01]  /*3810*/  MUFU.EX2 R26, R26 ;  /* 0x0000001a001a7308 */ /* 0x000fe20000000800 */
[--C-:B------:R-:W-:Y:S01]  /*3820*/  FFMA.FTZ R35, R35, UR10, -R0.reuse ;  /* 0x0000000a23237c23 */ /* 0x100fe20008010800 */
[--C-:B------:R-:W-:Y:S01]  /*3830*/  FFMA.FTZ R38, R38, UR10, -R0.reuse ;  /* 0x0000000a26267c23 */ /* 0x100fe20008010800 */
[----:B------:R-:W-:Y:S01]  /*3840*/  FADD.FTZ R24, R198, R17 ;  /* 0x00000011c6187221 */ /* 0x000fe20000010000 */
[--C-:B------:R-:W-:Y:S01]  /*3850*/  FFMA.FTZ R39, R39, UR10, -R0.reuse ;  /* 0x0000000a27277c23 */ /* 0x100fe20008010800 */
[--C-:B------:R-:W-:Y:S01]  /*3860*/  FFMA.FTZ R42, R42, UR10, -R0.reuse ;  /* 0x0000000a2a2a7c23 */ /* 0x100fe20008010800 */
[----:B------:R-:W-:Y:S01]  /*3870*/  FFMA.FTZ R43, R43, UR10, -R0 ;  /* 0x0000000a2b2b7c23 */ /* 0x000fe20008010800 */
[----:B------:R-:W-:Y:S01]  /*3880*/  FADD.FTZ R17, R25, R24 ;  /* 0x0000001819117221 */ /* 0x000fe20000010000 */
[----:B------:R-:W1:Y:S01]  /*3890*/  MUFU.EX2 R27, R27 ;  /* 0x0000001b001b7308 */ /* 0x000e620000000800 */
[--C-:B------:R-:W-:Y:S01]  /*38a0*/  FFMA.FTZ R46, R46, UR10, -R0.reuse ;  /* 0x0000000a2e2e7c23 */ /* 0x100fe20008010800 */
[--C-:B------:R-:W-:Y:S01]  /*38b0*/  FFMA.FTZ R47, R47, UR10, -R0.reuse ;  /* 0x0000000a2f2f7c23 */ /* 0x100fe20008010800 */
[----:B------:R-:W-:Y:S01]  /*38c0*/  FADD.FTZ R24, R28, R17 ;  /* 0x000000111c187221 */ /* 0x000fe20000010000 */
[--C-:B------:R-:W-:Y:S01]  /*38d0*/  FFMA.FTZ R50, R50, UR10, -R0.reuse ;  /* 0x0000000a32327c23 */ /* 0x100fe20008010800 */
[----:B------:R-:W-:Y:S01]  /*38e0*/  FFMA.FTZ R51, R51, UR10, -R0 ;  /* 0x0000000a33337c23 */ /* 0x000fe20008010800 */
[----:B------:R-:W-:Y:S01]  /*38f0*/  F2FP.BF16.F32.PACK_AB R198, R25, R198 ;  /* 0x000000c619c6723e */ /* 0x000fe200000010ff */
[----:B------:R-:W-:Y:S01]  /*3900*/  FADD.FTZ R53, R29, R24 ;  /* 0x000000181d357221 */ /* 0x000fe20000010000 */
[----:B------:R-:W2:Y:S01]  /*3910*/  MUFU.EX2 R30, R30 ;  /* 0x0000001e001e7308 */ /* 0x000ea20000000800 */
[--C-:B------:R-:W-:Y:S01]  /*3920*/  FFMA.FTZ R54, R54, UR10, -R0.reuse ;  /* 0x0000000a36367c23 */ /* 0x100fe20008010800 */
[----:B------:R-:W-:Y:S01]  /*3930*/  FFMA.FTZ R0, R55, UR10, -R0 ;  /* 0x0000000a37007c23 */ /* 0x000fe20008010800 */
[----:B0-----:R-:W-:-:S05]  /*3940*/  F2FP.BF16.F32.PACK_AB R194, R33, R32 ;  /* 0x0000002021c2723e */ /* 0x001fca00000010ff */
[----:B------:R-:W0:Y:S01]  /*3950*/  MUFU.EX2 R31, R31 ;  /* 0x0000001f001f7308 */ /* 0x000e220000000800 */
[----:B-1----:R-:W-:Y:S01]  /*3960*/  FADD.FTZ R17, R26, R27 ;  /* 0x0000001b1a117221 */ /* 0x002fe20000010000 */
        /* <DEDUP_REMOVED lines=9> */
[----:B--2---:R-:W-:-:S07]  /*3a00*/  F2FP.BF16.F32.PACK_AB R188, R37, R36 ;  /* 0x0000002425bc723e */ /* 0x004fce00000010ff */
[----:B------:R-:W2:Y:S01]  /*3a10*/  MUFU.EX2 R20, R20 ;  /* 0x0000001400147308 */ /* 0x000ea20000000800 */
[C---:B0-----:R-:W-:Y:S01]  /*3a20*/  FADD.FTZ R17, R35.reuse, R24 ;  /* 0x0000001823117221 */ /* 0x041fe20000010000 */
[----:B------:R-:W-:-:S06]  /*3a30*/  F2FP.BF16.F32.PACK_AB R193, R35, R34 ;  /* 0x0000002223c1723e */ /* 0x000fcc00000010ff */
[----:B------:R0:W-:Y:S01]  /*3a40*/  MUFU.EX2 R45, R44 ;  /* 0x0000002c002d7308 */ /* 0x0001e20000000800 */
[----:B-1----:R-:W-:-:S07]  /*3a50*/  FADD.FTZ R16, R38, R17 ;  /* 0x0000001126107221 */ /* 0x002fce0000010000 */
[----:B------:R-:W1:Y:S01]  /*3a60*/  MUFU.EX2 R39, R39 ;  /* 0x0000002700277308 */ /* 0x000e620000000800 */
[----:B0-----:R-:W-:Y:S01]  /*3a70*/  FADD.FTZ R44, R32, R53 ;  /* 0x00000035202c7221 */ /* 0x001fe20000010000 */
[----:B--2---:R-:W-:-:S03]  /*3a80*/  F2FP.BF16.F32.PACK_AB R190, R41, R20 ;  /* 0x0000001429be723e */ /* 0x004fc600000010ff */
[----:B------:R-:W-:-:S03]  /*3a90*/  FADD.FTZ R53, R33, R44 ;  /* 0x0000002c21357221 */ /* 0x000fc60000010000 */
[----:B------:R-:W0:Y:S01]  /*3aa0*/  MUFU.EX2 R42, R42 ;  /* 0x0000002a002a7308 */ /* 0x000e220000000800 */
[----:B------:R-:W-:-:S04]  /*3ab0*/  FADD.FTZ R44, R36, R53 ;  /* 0x00000035242c7221 */ /* 0x000fc80000010000 */
[----:B------:R-:W-:-:S03]  /*3ac0*/  FADD.FTZ R21, R37, R44 ;  /* 0x0000002c25157221 */ /* 0x000fc60000010000 */
[----:B------:R-:W2:Y:S01]  /*3ad0*/  MUFU.EX2 R40, R40 ;  /* 0x0000002800287308 */ /* 0x000ea20000000800 */
[----:B------:R-:W-:Y:S01]  /*3ae0*/  FADD.FTZ R24, R20, R21 ;  /* 0x0000001514187221 */ /* 0x000fe20000010000 */
[----:B-1----:R-:W-:Y:S01]  /*3af0*/  FADD.FTZ R17, R39, R16 ;  /* 0x0000001027117221 */ /* 0x002fe20000010000 */
[----:B------:R-:W-:Y:S01]  /*3b00*/  IMAD.IADD R21, R19, 0x1, -R22 ;  /* 0x0000000113157824 */ /* 0x000fe200078e0a16 */
[----:B------:R-:W-:Y:S01]  /*3b10*/  F2FP.BF16.F32.PACK_AB R195, R39, R38 ;  /* 0x0000002627c3723e */ /* 0x000fe200000010ff */
[----:B------:R-:W-:Y:S02]  /*3b20*/  FADD.FTZ R25, R41, R24 ;  /* 0x0000001829197221 */ /* 0x000fe40000010000 */
[----:B------:R-:W-:Y:S01]  /*3b30*/  IMAD R28, R201, 0x80, R21 ;  /* 0x00000080c91c7824 */ /* 0x000fe200078e0215 */
[----:B------:R-:W1:Y:S01]  /*3b40*/  MUFU.EX2 R43, R43 ;  /* 0x0000002b002b7308 */ /* 0x000e620000000800 */
[----:B0-----:R-:W-:-:S03]  /*3b50*/  FADD.FTZ R16, R42, R17 ;  /* 0x000000112a107221 */ /* 0x001fc60000010000 */
[----:B------:R-:W-:-:S04]  /*3b60*/  R2UR UR11, R28 ;  /* 0x000000001c0b72ca */ /* 0x000fc800000e0000 */
[----:B------:R-:W0:Y:S01]  /*3b70*/  MUFU.EX2 R46, R46 ;  /* 0x0000002e002e7308 */ /* 0x000e220000000800 */
[----:B--2---:R-:W-:Y:S01]  /*3b80*/  FADD.FTZ R24, R40, R25 ;  /* 0x0000001928187221 */ /* 0x004fe20000010000 */
[----:B------:R-:W-:-:S03]  /*3b90*/  F2FP.BF16.F32.PACK_AB R184, R45, R40 ;  /* 0x000000282db8723e */ /* 0x000fc600000010ff */
[----:B------:R-:W-:-:S03]  /*3ba0*/  FADD.FTZ R25, R45, R24 ;  /* 0x000000182d197221 */ /* 0x000fc60000010000 */
[----:B------:R-:W2:Y:S01]  /*3bb0*/  MUFU.EX2 R2, R2 ;  /* 0x0000000200027308 */ /* 0x000ea20000000800 */
[C---:B-1----:R-:W-:Y:S01]  /*3bc0*/  FADD.FTZ R17, R43.reuse, R16 ;  /* 0x000000102b117221 */ /* 0x042fe20000010000 */
[----:B------:R-:W-:Y:S01]  /*3bd0*/  UIADD3 UR6, UR11, UR6, URZ ;  /* 0x000000060b067290 */ /* 0x000fe2000fffe03f */
[----:B------:R-:W-:-:S05]  /*3be0*/  F2FP.BF16.F32.PACK_AB R189, R43, R42 ;  /* 0x0000002a2bbd723e */ /* 0x000fca00000010ff */
[----:B------:R-:W1:Y:S01]  /*3bf0*/  MUFU.EX2 R47, R47 ;  /* 0x0000002f002f7308 */ /* 0x000e620000000800 */
[----:B0-----:R-:W-:-:S07]  /*3c00*/  FADD.FTZ R16, R46, R17 ;  /* 0x000000112e107221 */ /* 0x001fce0000010000 */
[----:B------:R-:W0:Y:S01]  /*3c10*/  MUFU.EX2 R50, R50 ;  /* 0x0000003200327308 */ /* 0x000e220000000800 */
[----:B--2---:R-:W-:Y:S01]  /*3c20*/  FADD.FTZ R20, R2, R25 ;  /* 0x0000001902147221 */ /* 0x004fe20000010000 */
[----:B------:R-:W-:-:S03]  /*3c30*/  F2FP.BF16.F32.PACK_AB R186, R49, R2 ;  /* 0x0000000231ba723e */ /* 0x000fc600000010ff */
[----:B------:R-:W-:Y:S01]  /*3c40*/  FADD.FTZ R17, R49, R20 ;  /* 0x0000001431117221 */ /* 0x000fe20000010000 */
[----:B------:R-:W-:Y:S02]  /*3c50*/  VIADD R20, R62, 0xfffffffe ;  /* 0xfffffffe3e147836 */ /* 0x000fe40000000000 */
        /* <DEDUP_REMOVED lines=11> */
[----:B------:R-:W-:Y:S06]  /*3d10*/  @P2 BRA `(.L_x_1105) ;  /* 0x0000000000482947 */ /* 0x000fec0003800000 */
[C---:B------:R-:W-:Y:S01]  /*3d20*/  ISETP.GT.AND P2, PT, R28.reuse, RZ, PT ;  /* 0x000000ff1c00720c */ /* 0x040fe20003f44270 */
[----:B------:R-:W-:-:S05]  /*3d30*/  VIADD R0, R28, 0xffffffff ;  /* 0xffffffff1c007836 */ /* 0x000fca0000000000 */
[----:B------:R-:W-:-:S07]  /*3d40*/  R2UR UR4, R0 ;  /* 0x00000000000472ca */ /* 0x000fce00000e0000 */
[----:B------:R-:W-:Y:S08]  /*3d50*/  @P2 BRA `(.L_x_1106) ;  /* 0x00000000001c2947 */ /* 0x000ff00003800000 */
[----:B------:R-:W-:Y:S02]  /*3d60*/  UISETP.NE.AND UP1, UPT, UR7, 0x1, UPT ;  /* 0x000000010700788c */ /* 0x000fe4000bf25270 */
[----:B------:R-:W-:-:S09]  /*3d70*/  UIADD3 UR4, -UR11, URZ, URZ ;  /* 0x0000003f0b047290 */ /* 0x000fd2000fffe13f */
[----:B------:R-:W-:Y:S02]  /*3d80*/  @UP1 ULDC.64 UR14, c[0x0][0x9e8] ;  /* 0x00027a00000e1ab9 */ /* 0x000fe40000000a00 */
[----:B------:R-:W-:-:S04]  /*3d90*/  UIMAD.WIDE.U32 UR18, UR4, UR14, URZ ;  /* 0x0000000e041272a5 */ /* 0x000fc8000f8e003f */
[----:B------:R-:W-:-:S04]  /*3da0*/  @UP1 USHF.R.U32.HI UR4, URZ, UR15, UR19 ;  /* 0x0000000f3f041299 */ /* 0x000fc80008011613 */
[----:B------:R-:W-:Y:S01]  /*3db0*/  ULOP3.LUT UR4, URZ, UR4, URZ, 0x33, !UPT ;  /* 0x000000043f047292 */ /* 0x000fe2000f8e333f */
[----:B------:R-:W-:Y:S11]  /*3dc0*/  BRA `(.L_x_1107) ;  /* 0x0000000000107947 */ /* 0x000ff60003800000 */
.L_x_1106:
[----:B------:R-:W-:-:S11]  /*3dd0*/  UISETP.NE.AND UP1, UPT, UR7, 0x1, UPT ;  /* 0x000000010700788c */ /* 0x000fd6000bf25270 */
[----:B------:R-:W-:Y:S02]  /*3de0*/  @UP1 ULDC.64 UR14, c[0x0][0x9e8] ;  /* 0x00027a00000e1ab9 */ /* 0x000fe40000000a00 */
[----:B------:R-:W-:-:S04]  /*3df0*/  UIMAD.WIDE.U32 UR18, UR4, UR14, URZ ;  /* 0x0000000e041272a5 */ /* 0x000fc8000f8e003f */
[----:B------:R-:W-:-:S12]  /*3e00*/  @UP1 USHF.R.U32.HI UR4, URZ, UR15, UR19 ;  /* 0x0000000f3f041299 */ /* 0x000fd80008011613 */
.L_x_1107:
[----:B------:R-:W-:-:S04]  /*3e10*/  UIMAD UR4, UR4, UR7, UR7 ;  /* 0x00000007040472a4 */ /* 0x000fc8000f8e0207 */
[----:B------:R-:W-:-:S04]  /*3e20*/  UISETP.LT.AND UP1, UPT, UR6, UR4, UPT ;  /* 0x000000040600728c */ /* 0x000fc8000bf21270 */
[----:B------:R-:W-:-:S12]  /*3e30*/  USEL UR6, UR6, UR4, UP1 ;  /* 0x0000000406067287 */ /* 0x000fd80008800000 */
.L_x_1105:
[----:B------:R-:W-:Y:S01]  /*3e40*/  R2UR UR7, R200 ;  /* 0x00000000c80772ca */ /* 0x000fe200000e0000 */
        /* <DEDUP_REMOVED lines=76> */
[----:B------:R-:W-:Y:S02]  /*4310*/  VIADD R219, R217, 0x8 ;  /* 0x00000008d9db7836 */ /* 0x000fe40000000000 */
[----:B------:R-:W-:-:S03]  /*4320*/  IMAD.MOV.U32 R151, RZ, RZ, RZ ;  /* 0x000000ffff977224 */ /* 0x000fc600078e00ff */
[----:B------:R-:W-:-:S07]  /*4330*/  LOP3.LUT R203, RZ, R219, RZ, 0x33, !PT ;  /* 0x000000dbffcb7212 */ /* 0x000fce00078e33ff */
.L_x_1125:
[----:B------:R-:W-:-:S04]  /*4340*/  UIADD3 UR4, UR36, 0x1, URZ ;  /* 0x0000000124047890 */ /* 0x000fc8000fffe03f */
[----:B------:R-:W-:-:S04]  /*4350*/  UISETP.NE.AND UP1, UPT, UR4, 0x2, UPT ;  /* 0x000000020400788c */ /* 0x000fc8000bf25270 */
[----:B------:R-:W-:Y:S02]  /*4360*/  USEL UR7, URZ, 0x1, UP1 ;  /* 0x000000013f077887 */ /* 0x000fe40008800000 */
[----:B------:R-:W-:Y:S02]  /*4370*/  USEL UR4, UR4, URZ, UP1 ;  /* 0x0000003f04047287 */ /* 0x000fe40008800000 */
[----:B------:R-:W-:Y:S01]  /*4380*/  ULOP3.LUT UR7, UR37, UR7, URZ, 0x3c, !UPT ;  /* 0x0000000725077292 */ /* 0x000fe2000f8e3c3f */
[----:B------:R-:W-:Y:S11]  /*4390*/  @!P0 BRA `(.L_x_1109) ;  /* 0x0000000000048947 */ /* 0x000ff60003800000 */
[----:B------:R-:W-:Y:S01]  /*43a0*/  BPT.TRAP 0x1 ;  /* 0x000000040000795c */ /* 0x000fe20000300000 */
.L_x_1109:
[----:B------:R-:W-:Y:S01]  /*43b0*/  ULEA UR5, UR4, UR38, 0x3 ;  /* 0x0000002604057291 */ /* 0x000fe2000f8e183f */
[----:B------:R-:W-:-:S05]  /*43c0*/  IMAD.U32 R152, RZ, RZ, UR7 ;  /* 0x00000007ff987e24 */ /* 0x000fca000f8e00ff */
[----:B------:R-:W-:-:S04]  /*43d0*/  SHF.L.U32 R152, R152, 0x1f, RZ ;  /* 0x0000001f98987819 */ /* 0x000fc800000006ff */
[----:B------:R0:W1:Y:S01]  /*43e0*/  SYNCS.PHASECHK.TRANS64.TRYWAIT P2, [UR5+0x30830], R152 ;  /* 0x03083098ff0075a7 */ /* 0x0000620008040145 */
[----:B------:R-:W-:Y:S05]  /*43f0*/  @!P0 BRA `(.L_x_1110) ;  /* 0x0000000000048947 */ /* 0x000fea0003800000 */
[----:B------:R-:W-:Y:S01]  /*4400*/  BPT.TRAP 0x1 ;  /* 0x000000040000795c */ /* 0x000fe20000300000 */
.L_x_1110:
[----:B-1----:R-:W-:Y:S05]  /*4410*/  @P2 BRA `(.L_x_1111) ;  /* 0x0000000000082947 */ /* 0x002fea0003800000 */
[----:B------:R-:W1:Y:S02]  /*4420*/  SYNCS.PHASECHK.TRANS64.TRYWAIT P2, [UR5+0x30830], R152 ;  /* 0x03083098ff0075a7 */ /* 0x000e640008040145 */
[----:B-1----:R-:W-:Y:S05]  /*4430*/  @!P2 BRA `(.L_x_1112) ;  /* 0x000001040088a947 */ /* 0x002fea0003800000 */
.L_x_1111:
[----:B------:R-:W-:Y:S01]  /*4440*/  R2UR UR52, R14 ;  /* 0x000000000e3472ca */ /* 0x000fe200000e0000 */
[----:B------:R-:W-:Y:S01]  /*4450*/  ULEA UR6, UR4, UR39, 0xb ;  /* 0x0000002704067291 */ /* 0x000fe2000f8e583f */
[----:B------:R-:W-:Y:S01]  /*4460*/  R2UR UR53, R15 ;  /* 0x000000000f3572ca */ /* 0x000fe200000e0000 */
[----:B01----:R-:W-:Y:S01]  /*4470*/  WARPGROUP.ARRIVE ;  /* 0x00000000000079c5 */ /* 0x003fe20000000000 */
        /* <DEDUP_REMOVED lines=92> */
[----:B------:R-:W-:Y:S01]  /*4a40*/  FMUL.FTZ R149, R149, R0 ;  /* 0x0000000095957220 */ /* 0x000fe20000410000 */
        /* <DEDUP_REMOVED lines=126> */
.L_x_1113:
[----:B------:R-:W-:Y:S01]  /*5230*/  ULEA UR6, UR36, UR38, 0x3 ;  /* 0x0000002624067291 */ /* 0x000fe2000f8e183f */
[----:B------:R-:W-:-:S05]  /*5240*/  IMAD.U32 R0, RZ, RZ, UR37 ;  /* 0x00000025ff007e24 */ /* 0x000fca000f8e00ff */
[----:B------:R-:W-:-:S04]  /*5250*/  SHF.L.U32 R0, R0, 0x1f, RZ ;  /* 0x0000001f00007819 */ /* 0x000fc800000006ff */
[----:B------:R0:W1:Y:S01]  /*5260*/  SYNCS.PHASECHK.TRANS64.TRYWAIT P2, [UR6+0x30850], R0 ;  /* 0x03085000ff0075a7 */ /* 0x0000620008040146 */
[----:B------:R-:W-:Y:S05]  /*5270*/  @!P0 BRA `(.L_x_1114) ;  /* 0x0000000000048947 */ /* 0x000fea0003800000 */
[----:B------:R-:W-:Y:S01]  /*5280*/  BPT.TRAP 0x1 ;  /* 0x000000040000795c */ /* 0x000fe20000300000 */
.L_x_1114:
[----:B-1----:R-:W-:Y:S05]  /*5290*/  @P2 BRA `(.L_x_1115) ;  /* 0x0000000000082947 */ /* 0x002fea0003800000 */
[----:B------:R-:W1:Y:S02]  /*52a0*/  SYNCS.PHASECHK.TRANS64.TRYWAIT P2, [UR6+0x30850], R0 ;  /* 0x03085000ff0075a7 */ /* 0x000e640008040146 */
[----:B-1----:R-:W-:Y:S05]  /*52b0*/  @!P2 BRA `(.L_x_1116) ;  /* 0x000000f80000a947 */ /* 0x002fea0003800000 */
.L_x_1115:
[----:B------:R-:W-:Y:S01]  /*52c0*/  UIADD3 UR10, UR38, 0x400, URZ ;  /* 0x00000400260a7890 */ /* 0x000fe2000fffe03f */
[----:B------:R-:W-:Y:S01]  /*52d0*/  WARPGROUP.ARRIVE ;  /* 0x00000000000079c5 */ /* 0x000fe20000000000 */
[----:B------:R-:W-:Y:S01]  /*52e0*/  UMOV UR11, 0x40000040 ;  /* 0x40000040000b7882 */ /* 0x000fe20000000000 */
[----:B------:R-:W-:Y:S01]  /*52f0*/  IMAD.SHL.U32 R2, R20, 0x40, RZ ;  /* 0x0000004014027824 */ /* 0x000fe200078e00ff */
[----:B------:R-:W-:Y:S01]  /*5300*/  USHF.R.U32.HI UR10, URZ, 0x4, UR10 ;  /* 0x000000043f0a7899 */ /* 0x000fe2000801160a */
[----:B01----:R-:W-:Y:S01]  /*5310*/  IMAD.U32 R0, RZ, RZ, UR5 ;  /* 0x00000005ff007e24 */ /* 0x003fe2000f8e00ff */
[----:B------:R-:W-:Y:S01]  /*5320*/  PLOP3.LUT P2, PT, PT, PT, UP0, 0x40, 0x0 ;  /* 0x000000000000781c */ /* 0x000fe20003f4e808 */
[----:B------:R-:W-:Y:S01]  /*5330*/  ULDC UR15, c[0x0][0x9dc] ;  /* 0x00027700000f7ab9 */ /* 0x000fe20000000800 */
[----:B------:R-:W-:Y:S01]  /*5340*/  ULOP3.LUT UR10, UR10, 0x3fff, URZ, 0xc0, !UPT ;  /* 0x00003fff0a0a7892 */ /* 0x000fe2000f8ec03f */
[----:B------:R-:W-:Y:S01]  /*5350*/  @!P1 VIADD R0, R0, 0x30840 ;  /* 0x0003084000009836 */ /* 0x000fe20000000000 */
[----:B------:R-:W-:Y:S01]  /*5360*/  UMOV UR5, UR15 ;  /* 0x0000000f00057c82 */ /* 0x000fe20008000000 */
[----:B------:R-:W-:Y:S01]  /*5370*/  ULDC UR15, c[0x0][0x9e0] ;  /* 0x00027800000f7ab9 */ /* 0x000fe20000000800 */
[----:B------:R-:W-:-:S02]  /*5380*/  ULOP3.LUT UR10, UR10, 0x2000000, URZ, 0xfc, !UPT ;  /* 0x020000000a0a7892 */ /* 0x000fc4000f8efc3f */
        /* <DEDUP_REMOVED lines=22> */
[----:B------:R-:W-:Y:S02]  /*54f0*/  ULOP3.LUT UR10, URZ, UR5, URZ, 0x33, !UPT ;  /* 0x000000053f0a7292 */ /* 0x000fe4000f8e333f */
[----:B------:R-:W-:Y:S02]  /*5500*/  WARPGROUP.DEPBAR.LE gsb0, 0x0 ;  /* 0x00008000000079c5 */ /* 0x000fe40000010000 */
[----:B------:R-:W-:Y:S01]  /*5510*/  IADD3 R185, R19, 0x1, -R2 ;  /* 0x0000000113b97810 */ /* 0x000fe20007ffe802 */
[----:B------:R0:W-:Y:S04]  /*5520*/  @!P1 SYNCS.ARRIVE.TRANS64.RED.A1T0 RZ, [R0+URZ], RZ ;  /* 0x000000ff00ff99a7 */ /* 0x0001e8000810043f */
[----:B------:R-:W-:-:S04]  /*5530*/  IMAD.IADD R185, R185, 0x1, -R22 ;  /* 0x00000001b9b97824 */ /* 0x000fc800078e0a16 */
[----:B------:R-:W-:-:S04]  /*5540*/  IMAD R185, R18, -0x2, R185 ;  /* 0xfffffffe12b97824 */ /* 0x000fc800078e02b9 */
[C---:B------:R-:W-:Y:S02]  /*5550*/  VIADD R191, R185.reuse, UR15 ;  /* 0x0000000fb9bf7c36 */ /* 0x040fe40008000000 */
[----:B------:R-:W-:Y:S02]  /*5560*/  VIADD R193, R185, UR10 ;  /* 0x0000000ab9c17c36 */ /* 0x000fe40008000000 */
[C---:B------:R-:W-:Y:S02]  /*5570*/  IMAD.IADD R186, R4.reuse, 0x1, R191 ;  /* 0x0000000104ba7824 */ /* 0x040fe400078e02bf */
[----:B------:R-:W-:Y:S01]  /*5580*/  IMAD.IADD R187, R4, 0x1, R193 ;  /* 0x0000000104bb7824 */ /* 0x000fe200078e02c1 */
[----:B0-----:R-:W-:Y:S06]  /*5590*/  @P2 BRA `(.L_x_1117) ;  /* 0x00000000005c2947 */ /* 0x001fec0003800000 */
[----:B------:R-:W-:Y:S01]  /*55a0*/  ISETP.GT.AND P2, PT, R217, -0x1, PT ;  /* 0xffffffffd900780c */ /* 0x000fe20003f44270 */
[----:B------:R-:W-:-:S12]  /*55b0*/  BSSY B0, `(.L_x_1118) ;  /* 0x0000011000007945 */ /* 0x000fd80003800000 */
[----:B------:R-:W-:Y:S05]  /*55c0*/  @P2 BRA `(.L_x_1119) ;  /* 0x0000000000242947 */ /* 0x000fea0003800000 */
[----:B------:R-:W-:Y:S02]  /*55d0*/  IMAD.U32 R0, RZ, RZ, UR59 ;  /* 0x0000003bff007e24 */ /* 0x000fe4000f8e00ff */
[----:B------:R-:W-:-:S03]  /*55e0*/  IMAD.IADD R189, R4, 0x1, R21 ;  /* 0x0000000104bd7824 */ /* 0x000fc600078e0215 */
[----:B------:R-:W-:Y:S02]  /*55f0*/  ISETP.NE.AND P2, PT, R0, 0x1, PT ;  /* 0x000000010000780c */ /* 0x000fe40003f45270 */
[----:B------:R-:W-:-:S11]  /*5600*/  LOP3.LUT R189, RZ, R189, RZ, 0x33, !PT ;  /* 0x000000bdffbd7212 */ /* 0x000fd600078e33ff */
[----:B------:R-:W0:Y:S02]  /*5610*/  @P2 LDC.64 R184, c[0x0][0x9e8] ;  /* 0x00027a00ffb82b82 */ /* 0x000e240000000a00 */
[----:B0-----:R-:W-:-:S05]  /*5620*/  @P2 IMAD.HI.U32 R184, R189, R184, RZ ;  /* 0x000000b8bdb82227 */ /* 0x001fca00078e00ff */
[----:B------:R-:W-:-:S04]  /*5630*/  @P2 SHF.R.U32.HI R189, RZ, R185, R184 ;  /* 0x000000b9ffbd2219 */ /* 0x000fc800000116b8 */
[----:B------:R-:W-:Y:S01]  /*5640*/  LOP3.LUT R189, RZ, R189, RZ, 0x33, !PT ;  /* 0x000000bdffbd7212 */ /* 0x000fe200078e33ff */
[----:B------:R-:W-:Y:S06]  /*5650*/  BRA `(.L_x_1120) ;  /* 0x0000000000187947 */ /* 0x000fec0003800000 */
.L_x_1119:
[----:B------:R-:W-:Y:S02]  /*5660*/  IMAD.U32 R0, RZ, RZ, UR59 ;  /* 0x0000003bff007e24 */ /* 0x000fe4000f8e00ff */
[----:B------:R-:W-:-:S03]  /*5670*/  IMAD.MOV.U32 R189, RZ, RZ, R217 ;  /* 0x000000ffffbd7224 */ /* 0x000fc600078e00d9 */
[----:B------:R-:W-:-:S13]  /*5680*/  ISETP.NE.AND P2, PT, R0, 0x1, PT ;  /* 0x000000010000780c */ /* 0x000fda0003f45270 */
[----:B------:R-:W0:Y:S02]  /*5690*/  @P2 LDC.64 R184, c[0x0][0x9e8] ;  /* 0x00027a00ffb82b82 */ /* 0x000e240000000a00 */
[----:B0-----:R-:W-:-:S05]  /*56a0*/  @P2 IMAD.HI.U32 R184, R217, R184, RZ ;  /* 0x000000b8d9b82227 */ /* 0x001fca00078e00ff */
[----:B------:R-:W-:-:S07]  /*56b0*/  @P2 SHF.R.U32.HI R189, RZ, R185, R184 ;  /* 0x000000b9ffbd2219 */ /* 0x000fce00000116b8 */
.L_x_1120:
[----:B------:R-:W-:Y:S05]  /*56c0*/  BSYNC B0 ;  /* 0x0000000000007941 */ /* 0x000fea0003800000 */
.L_x_1118:
[----:B------:R-:W-:-:S04]  /*56d0*/  IMAD R185, R189, R0, -R2 ;  /* 0x00000000bdb97224 */ /* 0x000fc800078e0a02 */
[----:B------:R-:W-:-:S05]  /*56e0*/  IMAD R185, R18, -0x2, R185 ;  /* 0xfffffffe12b97824 */ /* 0x000fca00078e02b9 */
[----:B------:R-:W-:Y:S02]  /*56f0*/  VIADDMNMX R186, R185, R0, R186, PT ;  /* 0x00000000b9ba7246 */ /* 0x000fe400038001ba */
[----:B------:R-:W-:-:S07]  /*5700*/  VIMNMX R187, R187, R185, !PT ;  /* 0x000000b9bbbb7248 */ /* 0x000fce0007fe0100 */
.L_x_1117:
[----:B------:R-:W-:Y:S02]  /*5710*/  ISETP.GT.AND P2, PT, R20, -0x1, PT ;  /* 0xffffffff1400780c */ /* 0x000fe40003f44270 */
[----:B------:R-:W-:Y:S02]  /*5720*/  IADD3 R185, R191, 0x8, R4 ;  /* 0x00000008bfb97810 */ /* 0x000fe40007ffe004 */
[C---:B------:R-:W-:Y:S02]  /*5730*/  ISETP.GT.AND P5, PT, R187.reuse, RZ, P2 ;  /* 0x000000ffbb00720c */ /* 0x040fe400017a4270 */
[C---:B------:R-:W-:Y:S02]  /*5740*/  ISETP.GT.AND P4, PT, R187.reuse, 0x1, P2 ;  /* 0x00000001bb00780c */ /* 0x040fe40001784270 */
[----:B------:R-:W-:Y:S02]  /*5750*/  ISETP.LT.OR P5, PT, R186, 0x1, P5 ;  /* 0x00000001ba00780c */ /* 0x000fe40002fa1670 */
[----:B------:R-:W-:-:S02]  /*5760*/  ISETP.GT.AND P6, PT, R187, 0x8, P2 ;  /* 0x00000008bb00780c */ /* 0x000fc400017c4270 */
[----:B------:R-:W-:Y:S02]  /*5770*/  FSEL R184, R152, -INF , !P5 ;  /* 0xff80000098b87808 */ /* 0x000fe40006800000 */
[C---:B------:R-:W-:Y:S02]  /*5780*/  ISETP.GT.AND P5, PT, R187.reuse, 0x10, P2 ;  /* 0x00000010bb00780c */ /* 0x040fe400017a4270 */
[----:B------:R-:W-:Y:S02]  /*5790*/  ISETP.GT.AND P3, PT, R187, 0x9, P2 ;  /* 0x00000009bb00780c */ /* 0x000fe40001764270 */
[C---:B------:R-:W-:Y:S02]  /*57a0*/  ISETP.LT.OR P5, PT, R186.reuse, 0x11, P5 ;  /* 0x00000011ba00780c */ /* 0x040fe40002fa1670 */
[----:B------:R-:W-:Y:S02]  /*57b0*/  ISETP.LT.OR P4, PT, R186, 0x2, P4 ;  /* 0x00000002ba00780c */ /* 0x000fe40002781670 */
[----:B------:R-:W-:-:S02]  /*57c0*/  FSEL R160, R160, -INF , !P5 ;  /* 0xff800000a0a07808 */ /* 0x000fc40006800000 */
[----:B------:R-:W-:Y:S02]  /*57d0*/  ISETP.GT.AND P5, PT, R187, 0x20, P2 ;  /* 0x00000020bb00780c */ /* 0x000fe400017a4270 */
[C---:B------:R-:W-:Y:S02]  /*57e0*/  ISETP.LT.OR P6, PT, R186.reuse, 0x9, P6 ;  /* 0x00000009ba00780c */ /* 0x040fe400037c1670 */
[C---:B------:R-:W-:Y:S02]  /*57f0*/  ISETP.LT.OR P3, PT, R186.reuse, 0xa, P3 ;  /* 0x0000000aba00780c */ /* 0x040fe40001f61670 */
[----:B------:R-:W-:Y:S02]  /*5800*/  ISETP.LT.OR P5, PT, R186, 0x21, P5 ;  /* 0x00000021ba00780c */ /* 0x000fe40002fa1670 */
[----:B------:R-:W-:Y:S02]  /*5810*/  FSEL R0, R153, -INF , !P4 ;  /* 0xff80000099007808 */ /* 0x000fe40006000000 */
[----:B------:R-:W-:-:S02]  /*5820*/  FSEL R156, R156, -INF , !P6 ;  /* 0xff8000009c9c7808 */ /* 0x000fc40007000000 */
[----:B------:R-:W-:Y:S02]  /*5830*/  FSEL R157, R157, -INF , !P3 ;  /* 0xff8000009d9d7808 */ /* 0x000fe40005800000 */
[C---:B------:R-:W-:Y:S02]  /*5840*/  ISETP.GT.AND P4, PT, R187.reuse, 0x11, P2 ;  /* 0x00000011bb00780c */ /* 0x040fe40001784270 */
[C---:B------:R-:W-:Y:S02]  /*5850*/  ISETP.GT.AND P6, PT, R187.reuse, 0x18, P2 ;  /* 0x00000018bb00780c */ /* 0x040fe400017c4270 */
[C---:B------:R-:W-:Y:S02]  /*5860*/  ISETP.GT.AND P3, PT, R187.reuse, 0x19, P2 ;  /* 0x00000019bb00780c */ /* 0x040fe40001764270 */
[----:B------:R-:W-:Y:S02]  /*5870*/  FSEL R168, R168, -INF , !P5 ;  /* 0xff800000a8a87808 */ /* 0x000fe40006800000 */
[----:B------:R-:W-:-:S02]  /*5880*/  ISETP.GT.AND P5, PT, R187, 0x30, P2 ;  /* 0x00000030bb00780c */ /* 0x000fc400017a4270 */
[C---:B------:R-:W-:Y:S02]  /*5890*/  ISETP.LT.OR P4, PT, R186.reuse, 0x12, P4 ;  /* 0x00000012ba00780c */ /* 0x040fe40002781670 */
        /* <DEDUP_REMOVED lines=8> */
[----:B------:R-:W-:Y:S02]  /*5920*/  ISETP.GT.AND P3, PT, R187, 0x29, P2 ;  /* 0x00000029bb00780c */ /* 0x000fe40001764270 */
[----:B------:R-:W-:Y:S02]  /*5930*/  FSEL R176, R176, -INF , !P5 ;  /* 0xff800000b0b07808 */ /* 0x000fe40006800000 */
[----:B------:R-:W-:-:S02]  /*5940*/  PLOP3.LUT P5, PT, PT, PT, UP0, 0x40, 0x0 ;  /* 0x000000000000781c */ /* 0x000fc40003fae808 */
        /* <DEDUP_REMOVED lines=12> */
[----:B------:R-:W-:Y:S02]  /*5a10*/  IADD3 R186, R193, 0x8, R4 ;  /* 0x00000008c1ba7810 */ /* 0x000fe40007ffe004 */
[----:B------:R-:W-:Y:S02]  /*5a20*/  FSEL R177, R177, -INF , !P4 ;  /* 0xff800000b1b17808 */ /* 0x000fe40006000000 */
[----:B------:R-:W-:Y:S02]  /*5a30*/  FSEL R180, R180, -INF , !P6 ;  /* 0xff800000b4b47808 */ /* 0x000fe40007000000 */
[----:B------:R-:W-:Y:S01]  /*5a40*/  FSEL R181, R181, -INF , !P3 ;  /* 0xff800000b5b57808 */ /* 0x000fe20005800000 */
[----:B------:R-:W-:Y:S06]  /*5a50*/  @P5 BRA `(.L_x_1121) ;  /* 0x0000000000585947 */ /* 0x000fec0003800000 */
[----:B------:R-:W-:Y:S01]  /*5a60*/  ISETP.GT.AND P3, PT, R219, -0x1, PT ;  /* 0xffffffffdb00780c */ /* 0x000fe20003f64270 */
[----:B------:R-:W-:-:S12]  /*5a70*/  BSSY B0, `(.L_x_1122) ;  /* 0x0000010000007945 */ /* 0x000fd80003800000 */
[----:B------:R-:W-:Y:S05]  /*5a80*/  @P3 BRA `(.L_x_1123) ;  /* 0x0000000000203947 */ /* 0x000fea0003800000 */
[----:B------:R-:W-:-:S05]  /*5a90*/  IMAD.U32 R190, RZ, RZ, UR59 ;  /* 0x0000003bffbe7e24 */ /* 0x000fca000f8e00ff */
[----:B------:R-:W-:-:S13]  /*5aa0*/  ISETP.NE.AND P3, PT, R190, 0x1, PT ;  /* 0x00000001be00780c */ /* 0x000fda0003f65270 */
[----:B------:R-:W0:Y:S02]  /*5ab0*/  @P3 LDC.64 R152, c[0x0][0x9e8] ;  /* 0x00027a00ff983b82 */ /* 0x000e240000000a00 */
[----:B0-----:R-:W-:-:S04]  /*5ac0*/  @P3 IMAD.HI.U32 R188, R203, R152, RZ ;  /* 0x00000098cbbc3227 */ /* 0x001fc800078e00ff */
[----:B------:R-:W-:Y:S01]  /*5ad0*/  IMAD.MOV.U32 R152, RZ, RZ, R203 ;  /* 0x000000ffff987224 */ /* 0x000fe200078e00cb */
[----:B------:R-:W-:-:S04]  /*5ae0*/  @P3 SHF.R.U32.HI R152, RZ, R153, R188 ;  /* 0x00000099ff983219 */ /* 0x000fc800000116bc */
[----:B------:R-:W-:Y:S01]  /*5af0*/  LOP3.LUT R187, RZ, R152, RZ, 0x33, !PT ;  /* 0x00000098ffbb7212 */ /* 0x000fe200078e33ff */
[----:B------:R-:W-:Y:S06]  /*5b00*/  BRA `(.L_x_1124) ;  /* 0x0000000000187947 */ /* 0x000fec0003800000 */
.L_x_1123:
[----:B------:R-:W-:Y:S02]  /*5b10*/  IMAD.U32 R190, RZ, RZ, UR59 ;  /* 0x0000003bffbe7e24 */ /* 0x000fe4000f8e00ff */
[----:B------:R-:W-:-:S03]  /*5b20*/  IMAD.MOV.U32 R187, RZ, RZ, R219 ;  /* 0x000000ffffbb7224 */ /* 0x000fc600078e00db */
[----:B------:R-:W-:-:S13]  /*5b30*/  ISETP.NE.AND P3, PT, R190, 0x1, PT ;  /* 0x00000001be00780c */ /* 0x000fda0003f65270 */
[----:B------:R-:W0:Y:S02]  /*5b40*/  @P3 LDC.64 R152, c[0x0][0x9e8] ;  /* 0x00027a00ff983b82 */ /* 0x000e240000000a00 */
[----:B0-----:R-:W-:-:S05]  /*5b50*/  @P3 IMAD.HI.U32 R152, R219, R152, RZ ;  /* 0x00000098db983227 */ /* 0x001fca00078e00ff */
[----:B------:R-:W-:-:S07]  /*5b60*/  @P3 SHF.R.U32.HI R187, RZ, R153, R152 ;  /* 0x00000099ffbb3219 */ /* 0x000fce0000011698 */
.L_x_1124:
[----:B------:R-:W-:Y:S05]  /*5b70*/  BSYNC B0 ;  /* 0x0000000000007941 */ /* 0x000fea0003800000 */
.L_x_1122:
[----:B------:R-:W-:-:S04]  /*5b80*/  IMAD R153, R187, R190, -R2 ;  /* 0x000000bebb997224 */ /* 0x000fc800078e0a02 */
[----:B------:R-:W-:-:S05]  /*5b90*/  IMAD R153, R18, -0x2, R153 ;  /* 0xfffffffe12997824 */ /* 0x000fca00078e0299 */
[----:B------:R-:W-:Y:S02]  /*5ba0*/  VIADDMNMX R185, R153, R190, R185, PT ;  /* 0x000000be99b97246 */ /* 0x000fe400038001b9 */
[----:B------:R-:W-:-:S07]  /*5bb0*/  VIMNMX R186, R186, R153, !PT ;  /* 0x00000099baba7248 */ /* 0x000fce0007fe0100 */
.L_x_1121:
        /* <DEDUP_REMOVED lines=34> */
[----:B------:R-:W-:Y:S02]  /*5de0*/  ISETP.GT.AND P6, PT, R186, 0x18, P2 ;  /* 0x00000018ba00780c */ /* 0x000fe400017c4270 */
[C---:B------:R-:W-:Y:S01]  /*5df0*/  ISETP.LT.OR P5, PT, R185.reuse, 0x12, P5 ;  /* 0x00000012b900780c */ /* 0x040fe20002fa1670 */
[----:B------:R-:W0:Y:S01]  /*5e00*/  SHFL.BFLY PT, R153, R2, 0x2, 0x1f ;  /* 0x0c401f0002997f89 */ /* 0x000e2200000e0000 */
[----:B------:R-:W-:Y:S02]  /*5e10*/  FSEL R162, R162, -INF , !P3 ;  /* 0xff800000a2a27808 */ /* 0x000fe40005800000 */
[----:B------:R-:W-:Y:S02]  /*5e20*/  ISETP.GT.AND P4, PT, R186, 0x19, P2 ;  /* 0x00000019ba00780c */ /* 0x000fe40001784270 */
[----:B------:R-:W-:-:S02]  /*5e30*/  ISETP.LT.OR P6, PT, R185, 0x19, P6 ;  /* 0x00000019b900780c */ /* 0x000fc400037c1670 */
[----:B------:R-:W-:Y:S02]  /*5e40*/  FSEL R163, R163, -INF , !P5 ;  /* 0xff800000a3a37808 */ /* 0x000fe40006800000 */
[----:B------:R-:W-:Y:S02]  /*5e50*/  ISETP.GT.AND P3, PT, R186, 0x20, P2 ;  /* 0x00000020ba00780c */ /* 0x000fe40001764270 */
[----:B------:R-:W-:Y:S02]  /*5e60*/  FSEL R166, R166, -INF , !P6 ;  /* 0xff800000a6a67808 */ /* 0x000fe40007000000 */
[C---:B------:R-:W-:Y:S02]  /*5e70*/  ISETP.LT.OR P4, PT, R185.reuse, 0x1a, P4 ;  /* 0x0000001ab900780c */ /* 0x040fe40002781670 */
[----:B------:R-:W-:Y:S02]  /*5e80*/  ISETP.GT.AND P5, PT, R186, 0x21, P2 ;  /* 0x00000021ba00780c */ /* 0x000fe400017a4270 */
[----:B------:R-:W-:-:S02]  /*5e90*/  ISETP.LT.OR P3, PT, R185, 0x21, P3 ;  /* 0x00000021b900780c */ /* 0x000fc40001f61670 */
[----:B------:R-:W-:Y:S02]  /*5ea0*/  FSEL R167, R167, -INF , !P4 ;  /* 0xff800000a7a77808 */ /* 0x000fe40006000000 */
[----:B------:R-:W-:Y:S02]  /*5eb0*/  ISETP.GT.AND P6, PT, R186, 0x28, P2 ;  /* 0x00000028ba00780c */ /* 0x000fe400017c4270 */
[----:B------:R-:W-:Y:S02]  /*5ec0*/  ISETP.LT.OR P5, PT, R185, 0x22, P5 ;  /* 0x00000022b900780c */ /* 0x000fe40002fa1670 */
[----:B0-----:R-:W-:Y:S02]  /*5ed0*/  FMNMX.FTZ R153, R2, R153, !PT ;  /* 0x0000009902997209 */ /* 0x001fe40007810000 */
[----:B------:R-:W-:Y:S02]  /*5ee0*/  FMNMX.FTZ R2, R154, R3, !PT ;  /* 0x000000039a027209 */ /* 0x000fe40007810000 */
[----:B------:R-:W-:Y:S01]  /*5ef0*/  FSEL R170, R170, -INF , !P3 ;  /* 0xff800000aaaa7808 */ /* 0x000fe20005800000 */
[----:B------:R-:W0:Y:S01]  /*5f00*/  SHFL.BFLY PT, R152, R153, 0x1, 0x1f ;  /* 0x0c201f0099987f89 */ /* 0x000e2200000e0000 */
[----:B------:R-:W-:-:S02]  /*5f10*/  ISETP.GT.AND P3, PT, R186, 0x29, P2 ;  /* 0x00000029ba00780c */ /* 0x000fc40001764270 */
[----:B------:R-:W-:Y:S02]  /*5f20*/  FSEL R171, R171, -INF , !P5 ;  /* 0xff800000abab7808 */ /* 0x000fe40006800000 */
[C---:B------:R-:W-:Y:S02]  /*5f30*/  ISETP.LT.OR P6, PT, R185.reuse, 0x29, P6 ;  /* 0x00000029b900780c */ /* 0x040fe400037c1670 */
[----:B------:R-:W-:Y:S02]  /*5f40*/  ISETP.GT.AND P5, PT, R186, 0x30, P2 ;  /* 0x00000030ba00780c */ /* 0x000fe400017a4270 */
[----:B------:R-:W-:Y:S02]  /*5f50*/  ISETP.LT.OR P3, PT, R185, 0x2a, P3 ;  /* 0x0000002ab900780c */ /* 0x000fe40001f61670 */
[----:B------:R-:W-:Y:S02]  /*5f60*/  FSEL R174, R174, -INF , !P6 ;  /* 0xff800000aeae7808 */ /* 0x000fe40007000000 */
[----:B------:R-:W-:-:S02]  /*5f70*/  ISETP.GT.AND P6, PT, R186, 0x31, P2 ;  /* 0x00000031ba00780c */ /* 0x000fc400017c4270 */
[----:B------:R-:W-:Y:S02]  /*5f80*/  FSEL R175, R175, -INF , !P3 ;  /* 0xff800000afaf7808 */ /* 0x000fe40005800000 */
[C---:B------:R-:W-:Y:S02]  /*5f90*/  ISETP.LT.OR P5, PT, R185.reuse, 0x31, P5 ;  /* 0x00000031b900780c */ /* 0x040fe40002fa1670 */
[----:B------:R-:W-:Y:S02]  /*5fa0*/  ISETP.GT.AND P3, PT, R186, 0x38, P2 ;  /* 0x00000038ba00780c */ /* 0x000fe40001764270 */
[----:B------:R-:W-:Y:S02]  /*5fb0*/  ISETP.LT.OR P6, PT, R185, 0x32, P6 ;  /* 0x00000032b900780c */ /* 0x000fe400037c1670 */
[----:B------:R-:W-:Y:S02]  /*5fc0*/  FSEL R178, R178, -INF , !P5 ;  /* 0xff800000b2b27808 */ /* 0x000fe40006800000 */
[----:B0-----:R-:W-:-:S02]  /*5fd0*/  FMNMX.FTZ R152, R153, R152, !PT ;  /* 0x0000009899987209 */ /* 0x001fc40007810000 */
[----:B------:R-:W-:Y:S02]  /*5fe0*/  FMNMX.FTZ R153, R155, R2, !PT ;  /* 0x000000029b997209 */ /* 0x000fe40007810000 */
[C---:B------:R-:W-:Y:S01]  /*5ff0*/  FSETP.NEU.FTZ.AND P4, PT, R152.reuse, -INF , PT ;  /* 0xff8000009800780b */ /* 0x040fe20003f9d000 */
[----:B------:R-:W-:Y:S01]  /*6000*/  FMUL.FTZ R187, R152, UR10 ;  /* 0x0000000a98bb7c20 */ /* 0x000fe20008410000 */
[----:B------:R-:W-:Y:S02]  /*6010*/  FMNMX.FTZ R2, R158, R153, !PT ;  /* 0x000000999e027209 */ /* 0x000fe40007810000 */
[----:B------:R-:W-:Y:S02]  /*6020*/  ISETP.GT.AND P2, PT, R186, 0x39, P2 ;  /* 0x00000039ba00780c */ /* 0x000fe40001744270 */
[----:B------:R-:W-:Y:S02]  /*6030*/  FMNMX.FTZ R153, R159, R2, !PT ;  /* 0x000000029f997209 */ /* 0x000fe40007810000 */
[----:B------:R-:W-:-:S02]  /*6040*/  FSEL R187, R187, RZ, P4 ;  /* 0x000000ffbbbb7208 */ /* 0x000fc40002000000 */
        /* <DEDUP_REMOVED lines=9> */
[----:B------:R-:W-:Y:S01]  /*60e0*/  ISETP.LT.OR P2, PT, R185, 0x3a, P2 ;  /* 0x0000003ab900780c */ /* 0x000fe20001741670 */
[----:B------:R-:W-:Y:S01]  /*60f0*/  MUFU.EX2 R196, R196 ;  /* 0x000000c400c47308 */ /* 0x000fe20000000800 */
[----:B------:R-:W-:Y:S01]  /*6100*/  FMNMX.FTZ R189, R167, R2, !PT ;  /* 0x00000002a7bd7209 */ /* 0x000fe20007810000 */
[--C-:B------:R-:W-:Y:S01]  /*6110*/  FFMA.FTZ R157, R157, UR10, -R187.reuse ;  /* 0x0000000a9d9d7c23 */ /* 0x100fe200080108bb */
[----:B------:R-:W-:Y:S01]  /*6120*/  FSEL R182, R182, -INF , !P3 ;  /* 0xff800000b6b67808 */ /* 0x000fe20005800000 */
[--C-:B------:R-:W-:Y:S01]  /*6130*/  FFMA.FTZ R161, R161, UR10, -R187.reuse ;  /* 0x0000000aa1a17c23 */ /* 0x100fe200080108bb */
[----:B------:R-:W-:Y:S01]  /*6140*/  FMNMX.FTZ R2, R170, R189, !PT ;  /* 0x000000bdaa027209 */ /* 0x000fe20007810000 */
[--C-:B------:R-:W-:Y:S01]  /*6150*/  FFMA.FTZ R188, R168, UR10, -R187.reuse ;  /* 0x0000000aa8bc7c23 */ /* 0x100fe200080108bb */
[----:B------:R-:W-:Y:S01]  /*6160*/  FSEL R183, R183, -INF , !P2 ;  /* 0xff800000b7b77808 */ /* 0x000fe20005000000 */
[----:B------:R-:W-:Y:S01]  /*6170*/  MUFU.EX2 R153, R153 ;  /* 0x0000009900997308 */ /* 0x000fe20000000800 */
[----:B------:R-:W-:Y:S01]  /*6180*/  FMNMX.FTZ R189, R171, R2, !PT ;  /* 0x00000002abbd7209 */ /* 0x000fe20007810000 */
[--C-:B------:R-:W-:Y:S01]  /*6190*/  FFMA.FTZ R194, R164, UR10, -R187.reuse ;  /* 0x0000000aa4c27c23 */ /* 0x100fe200080108bb */
[--C-:B------:R-:W-:Y:S01]  /*61a0*/  FFMA.FTZ R165, R165, UR10, -R187.reuse ;  /* 0x0000000aa5a57c23 */ /* 0x100fe200080108bb */
[--C-:B------:R-:W-:Y:S01]  /*61b0*/  FFMA.FTZ R169, R169, UR10, -R187.reuse ;  /* 0x0000000aa9a97c23 */ /* 0x100fe200080108bb */
[----:B------:R-:W-:Y:S01]  /*61c0*/  FMNMX.FTZ R0, R174, R189, !PT ;  /* 0x000000bdae007209 */ /* 0x000fe20007810000 */
[--C-:B------:R-:W-:Y:S01]  /*61d0*/  FFMA.FTZ R190, R172, UR10, -R187.reuse ;  /* 0x0000000aacbe7c23 */ /* 0x100fe200080108bb */
[--C-:B------:R-:W-:Y:S01]  /*61e0*/  FFMA.FTZ R173, R173, UR10, -R187.reuse ;  /* 0x0000000aadad7c23 */ /* 0x100fe200080108bb */
[----:B------:R-:W-:Y:S01]  /*61f0*/  MUFU.EX2 R198, R198 ;  /* 0x000000c600c67308 */ /* 0x000fe20000000800 */
[----:B------:R-:W-:Y:S01]  /*6200*/  FMNMX.FTZ R189, R175, R0, !PT ;  /* 0x00000000afbd7209 */ /* 0x000fe20007810000 */
[--C-:B------:R-:W-:Y:S01]  /*6210*/  FFMA.FTZ R184, R176, UR10, -R187.reuse ;  /* 0x0000000ab0b87c23 */ /* 0x100fe200080108bb */
[--C-:B------:R-:W-:Y:S01]  /*6220*/  FFMA.FTZ R177, R177, UR10, -R187.reuse ;  /* 0x0000000ab1b17c23 */ /* 0x100fe200080108bb */
[--C-:B------:R-:W-:Y:S01]  /*6230*/  FFMA.FTZ R186, R180, UR10, -R187.reuse ;  /* 0x0000000ab4ba7c23 */ /* 0x100fe200080108bb */
[----:B------:R-:W-:Y:S01]  /*6240*/  FMNMX.FTZ R0, R178, R189, !PT ;  /* 0x000000bdb2007209 */ /* 0x000fe20007810000 */
[----:B------:R-:W-:-:S02]  /*6250*/  FFMA.FTZ R181, R181, UR10, -R187 ;  /* 0x0000000ab5b57c23 */ /* 0x000fc400080108bb */
[----:B------:R-:W-:Y:S01]  /*6260*/  MUFU.EX2 R157, R157 ;  /* 0x0000009d009d7308 */ /* 0x000fe20000000800 */
[----:B------:R-:W-:-:S04]  /*6270*/  FMNMX.FTZ R185, R179, R0, !PT ;  /* 0x00000000b3b97209 */ /* 0x000fc80007810000 */
[----:B------:R-:W-:-:S03]  /*6280*/  FMNMX.FTZ R0, R182, R185, !PT ;  /* 0x000000b9b6007209 */ /* 0x000fc60007810000 */
[----:B------:R-:W-:Y:S01]  /*6290*/  MUFU.EX2 R192, R192 ;  /* 0x000000c000c07308 */ /* 0x000fe20000000800 */
[----:B------:R-:W-:-:S05]  /*62a0*/  FMNMX.FTZ R0, R183, R0, !PT ;  /* 0x00000000b7007209 */ /* 0x000fca0007810000 */
[----:B------:R-:W0:Y:S02]  /*62b0*/  SHFL.BFLY PT, R185, R0, 0x2, 0x1f ;  /* 0x0c401f0000b97f89 */ /* 0x000e2400000e0000 */
[----:B------:R-:W-:Y:S08]  /*62c0*/  MUFU.EX2 R161, R161 ;  /* 0x000000a100a17308 */ /* 0x000ff00000000800 */
[----:B------:R-:W-:Y:S08]  /*62d0*/  MUFU.EX2 R194, R194 ;  /* 0x000000c200c27308 */ /* 0x000ff00000000800 */
[----:B------:R-:W-:Y:S01]  /*62e0*/  MUFU.EX2 R165, R165 ;  /* 0x000000a500a57308 */ /* 0x000fe20000000800 */
[----:B0-----:R-:W-:-:S02]  /*62f0*/  FMNMX.FTZ R185, R0, R185, !PT ;  /* 0x000000b900b97209 */ /* 0x001fc40007810000 */
[----:B------:R-:W-:-:S05]  /*6300*/  FSEL R0, R152, RZ, P4 ;  /* 0x000000ff98007208 */ /* 0x000fca0002000000 */
[----:B------:R-:W-:Y:S01]  /*6310*/  MUFU.EX2 R188, R188 ;  /* 0x000000bc00bc7308 */ /* 0x000fe20000000800 */
[----:B------:R-:W0:Y:S01]  /*6320*/  SHFL.BFLY PT, R156, R185, 0x1, 0x1f ;  /* 0x0c201f00b99c7f89 */ /* 0x000e2200000e0000 */
[----:B------:R-:W-:-:S04]  /*6330*/  FADD.FTZ R0, -R0, R5 ;  /* 0x0000000500007221 */ /* 0x000fc80000010100 */
[----:B------:R-:W-:Y:S02]  /*6340*/  FMUL.FTZ R0, R0, UR10 ;  /* 0x0000000a00007c20 */ /* 0x000fe40008410000 */
[----:B------:R-:W-:Y:S08]  /*6350*/  MUFU.EX2 R169, R169 ;  /* 0x000000a900a97308 */ /* 0x000ff00000000800 */
[----:B------:R-:W1:Y:S08]  /*6360*/  MUFU.EX2 R0, R0 ;  /* 0x0000000000007308 */ /* 0x000e700000000800 */
[----:B------:R-:W-:Y:S01]  /*6370*/  MUFU.EX2 R190, R190 ;  /* 0x000000be00be7308 */ /* 0x000fe20000000800 */
[----:B0-----:R-:W-:-:S04]  /*6380*/  FMNMX.FTZ R156, R185, R156, !PT ;  /* 0x0000009cb99c7209 */ /* 0x001fc80007810000 */
[C---:B------:R-:W-:Y:S01]  /*6390*/  FSETP.NEU.FTZ.AND P2, PT, R156.reuse, -INF , PT ;  /* 0xff8000009c00780b */ /* 0x040fe20003f5d000 */
[C---:B------:R-:W-:Y:S02]  /*63a0*/  FMUL.FTZ R160, R156.reuse, UR10 ;  /* 0x0000000a9ca07c20 */ /* 0x040fe40008410000 */
[----:B------:R-:W-:Y:S01]  /*63b0*/  MUFU.EX2 R173, R173 ;  /* 0x000000ad00ad7308 */ /* 0x000fe20000000800 */
[----:B------:R-:W-:Y:S01]  /*63c0*/  FSEL R2, R156, RZ, P2 ;  /* 0x000000ff9c027208 */ /* 0x000fe20001000000 */
[----:B-1----:R-:W-:Y:S01]  /*63d0*/  FFMA.FTZ R17, R0, R17, R153 ;  /* 0x0000001100117223 */ /* 0x002fe20000010099 */
[----:B------:R-:W-:Y:S02]  /*63e0*/  FSEL R160, R160, RZ, P2 ;  /* 0x000000ffa0a07208 */ /* 0x000fe40001000000 */
[----:B------:R-:W-:Y:S01]  /*63f0*/  ISETP.GT.AND P2, PT, R20, UR58, PT ;  /* 0x0000003a14007c0c */ /* 0x000fe2000bf44270 */
[----:B------:R-:W-:Y:S01]  /*6400*/  FADD.FTZ R2, -R2, R3 ;  /* 0x0000000302027221 */ /* 0x000fe20000010100 */
[----:B------:R-:W-:Y:S01]  /*6410*/  FADD.FTZ R17, R196, R17 ;  /* 0x00000011c4117221 */ /* 0x000fe20000010000 */
[--C-:B------:R-:W-:Y:S01]  /*6420*/  FFMA.FTZ R197, R154, UR10, -R160.reuse ;  /* 0x0000000a9ac57c23 */ /* 0x100fe200080108a0 */
[--C-:B------:R-:W-:Y:S01]  /*6430*/  FFMA.FTZ R154, R155, UR10, -R160.reuse ;  /* 0x0000000a9b9a7c23 */ /* 0x100fe200080108a0 */
[----:B------:R-:W-:Y:S01]  /*6440*/  FMUL.FTZ R2, R2, UR10 ;  /* 0x0000000a02027c20 */ /* 0x000fe20008410000 */
        /* <DEDUP_REMOVED lines=10> */
[--C-:B------:R-:W-:Y:S01]  /*64f0*/  FFMA.FTZ R166, R171, UR10, -R160.reuse ;  /* 0x0000000aaba67c23 */ /* 0x100fe200080108a0 */
[----:B------:R-:W0:Y:S01]  /*6500*/  MUFU.EX2 R2, R2 ;  /* 0x0000000200027308 */ /* 0x000e220000000800 */
[--C-:B------:R-:W-:Y:S01]  /*6510*/  FFMA.FTZ R191, R174, UR10, -R160.reuse ;  /* 0x0000000aaebf7c23 */ /* 0x100fe200080108a0 */
[--C-:B------:R-:W-:Y:S01]  /*6520*/  FFMA.FTZ R185, R178, UR10, -R160.reuse ;  /* 0x0000000ab2b97c23 */ /* 0x100fe200080108a0 */
[--C-:B------:R-:W-:Y:S01]  /*6530*/  FFMA.FTZ R179, R179, UR10, -R160.reuse ;  /* 0x0000000ab3b37c23 */ /* 0x100fe200080108a0 */
[----:B------:R-:W-:Y:S01]  /*6540*/  FFMA.FTZ R182, R182, UR10, -R160 ;  /* 0x0000000ab6b67c23 */ /* 0x000fe200080108a0 */
[----:B------:R-:W-:Y:S01]  /*6550*/  IMAD.U32 R155, RZ, RZ, UR6 ;  /* 0x00000006ff9b7e24 */ /* 0x000fe2000f8e00ff */
[----:B------:R-:W-:Y:S01]  /*6560*/  F2FP.BF16.F32.PACK_AB R196, R196, R153 ;  /* 0x00000099c4c4723e */ /* 0x000fe200000010ff */
[----:B------:R-:W-:Y:S01]  /*6570*/  VIADD R20, R20, 0xffffffff ;  /* 0xffffffff14147836 */ /* 0x000fe20000000000 */
[----:B------:R-:W1:Y:S01]  /*6580*/  MUFU.EX2 R154, R154 ;  /* 0x0000009a009a7308 */ /* 0x000e620000000800 */
[----:B------:R-:W-:Y:S01]  /*6590*/  @!P1 VIADD R155, R155, 0x30860 ;  /* 0x000308609b9b9836 */ /* 0x000fe20000000000 */
[----:B------:R-:W-:-:S04]  /*65a0*/  F2FP.BF16.F32.PACK_AB R198, R157, R198 ;  /* 0x000000c69dc6723e */ /* 0x000fc800000010ff */
[----:B------:R-:W-:Y:S02]  /*65b0*/  @!P1 PRMT R155, RZ, 0x654, R155 ;  /* 0x00000654ff9b9816 */ /* 0x000fe4000000009b */
[----:B------:R-:W2:Y:S01]  /*65c0*/  MUFU.EX2 R199, R199 ;  /* 0x000000c700c77308 */ /* 0x000ea20000000800 */
[----:B0-----:R-:W-:Y:S01]  /*65d0*/  FFMA.FTZ R3, R2, R16, R197 ;  /* 0x0000001002037223 */ /* 0x001fe200000100c5 */
[----:B------:R-:W-:Y:S01]  /*65e0*/  FADD.FTZ R16, R192, R17 ;  /* 0x00000011c0107221 */ /* 0x000fe20000010000 */
[----:B------:R0:W-:Y:S01]  /*65f0*/  @!P1 SYNCS.ARRIVE.TRANS64.RED.A1T0 RZ, [R155+URZ], RZ ;  /* 0x000000ff9bff99a7 */ /* 0x0001e2000810043f */
[C---:B------:R-:W-:Y:S02]  /*6600*/  F2FP.BF16.F32.PACK_AB R192, R161.reuse, R192 ;  /* 0x000000c0a1c0723e */ /* 0x040fe400000010ff */
[----:B------:R-:W-:Y:S01]  /*6610*/  FADD.FTZ R17, R161, R16 ;  /* 0x00000010a1117221 */ /* 0x000fe20000010000 */
[--C-:B------:R-:W-:Y:S01]  /*6620*/  FFMA.FTZ R16, R175, UR10, -R160.reuse ;  /* 0x0000000aaf107c23 */ /* 0x100fe200080108a0 */
[----:B------:R-:W3:Y:S01]  /*6630*/  MUFU.EX2 R158, R158 ;  /* 0x0000009e009e7308 */ /* 0x000ee20000000800 */
[----:B-1----:R-:W-:Y:S01]  /*6640*/  FADD.FTZ R168, R154, R3 ;  /* 0x000000039aa87221 */ /* 0x002fe20000010000 */
[----:B------:R-:W-:Y:S01]  /*6650*/  FADD.FTZ R170, R194, R17 ;  /* 0x00000011c2aa7221 */ /* 0x000fe20000010000 */
[----:B------:R-:W-:Y:S01]  /*6660*/  FFMA.FTZ R160, R183, UR10, -R160 ;  /* 0x0000000ab7a07c23 */ /* 0x000fe200080108a0 */
[----:B------:R-:W-:-:S02]  /*6670*/  F2FP.BF16.F32.PACK_AB R194, R165, R194 ;  /* 0x000000c2a5c2723e */ /* 0x000fc400000010ff */
[----:B------:R-:W-:Y:S01]  /*6680*/  FADD.FTZ R17, R165, R170 ;  /* 0x000000aaa5117221 */ /* 0x000fe20000010000 */
[----:B------:R-:W-:Y:S01]  /*6690*/  F2FP.BF16.F32.PACK_AB R197, R154, R197 ;  /* 0x000000c59ac5723e */ /* 0x000fe200000010ff */
[----:B------:R-:W1:Y:S01]  /*66a0*/  MUFU.EX2 R193, R193 ;  /* 0x000000c100c17308 */ /* 0x000e620000000800 */
[----:B--2---:R-:W-:Y:S01]  /*66b0*/  FADD.FTZ R3, R199, R168 ;  /* 0x000000a8c7037221 */ /* 0x004fe20000010000 */
[----:B------:R-:W-:Y:S01]  /*66c0*/  FADD.FTZ R170, R188, R17 ;  /* 0x00000011bcaa7221 */ /* 0x000fe20000010000 */
[----:B------:R-:W-:-:S03]  /*66d0*/  F2FP.BF16.F32.PACK_AB R188, R169, R188 ;  /* 0x000000bca9bc723e */ /* 0x000fc600000010ff */
[----:B------:R-:W-:Y:S02]  /*66e0*/  FADD.FTZ R17, R169, R170 ;  /* 0x000000aaa9117221 */ /* 0x000fe40000010000 */
[----:B------:R-:W2:Y:S01]  /*66f0*/  MUFU.EX2 R162, R162 ;  /* 0x000000a200a27308 */ /* 0x000ea20000000800 */
[----:B---3--:R-:W-:Y:S01]  /*6700*/  FADD.FTZ R168, R158, R3 ;  /* 0x000000039ea87221 */ /* 0x008fe20000010000 */
[----:B------:R-:W-:Y:S01]  /*6710*/  FADD.FTZ R170, R190, R17 ;  /* 0x00000011beaa7221 */ /* 0x000fe20000010000 */
[C---:B------:R-:W-:Y:S02]  /*6720*/  F2FP.BF16.F32.PACK_AB R190, R173.reuse, R190 ;  /* 0x000000beadbe723e */ /* 0x040fe400000010ff */
[----:B------:R-:W-:Y:S01]  /*6730*/  F2FP.BF16.F32.PACK_AB R199, R158, R199 ;  /* 0x000000c79ec7723e */ /* 0x000fe200000010ff */
[----:B------:R-:W-:Y:S02]  /*6740*/  FADD.FTZ R17, R173, R170 ;  /* 0x000000aaad117221 */ /* 0x000fe40000010000 */
[----:B------:R-:W3:Y:S01]  /*6750*/  MUFU.EX2 R195, R195 ;  /* 0x000000c300c37308 */ /* 0x000ee20000000800 */
[----:B-1----:R-:W-:-:S07]  /*6760*/  FADD.FTZ R3, R193, R168 ;  /* 0x000000a8c1037221 */ /* 0x002fce0000010000 */
        /* <DEDUP_REMOVED lines=14> */
[----:B-1----:R-:W-:-:S07]  /*6850*/  FADD.FTZ R3, R191, R168 ;  /* 0x000000a8bf037221 */ /* 0x002fce0000010000 */
[----:B------:R-:W1:Y:S01]  /*6860*/  MUFU.EX2 R185, R185 ;  /* 0x000000b900b97308 */ /* 0x000e620000000800 */
[C---:B--2---:R-:W-:Y:S01]  /*6870*/  FADD.FTZ R168, R16.reuse, R3 ;  /* 0x0000000310a87221 */ /* 0x044fe20000010000 */
[----:B------:R-:W-:Y:S01]  /*6880*/  F2FP.BF16.F32.PACK_AB R191, R16, R191 ;  /* 0x000000bf10bf723e */ /* 0x000fe200000010ff */
[----:B------:R-:W-:-:S05]  /*6890*/  IMAD.MOV.U32 R3, RZ, RZ, R156 ;  /* 0x000000ffff037224 */ /* 0x000fca00078e009c */
        /* <DEDUP_REMOVED lines=9> */
[----:B------:R-:W-:-:S06]  /*6930*/  F2FP.BF16.F32.PACK_AB R185, R179, R185 ;  /* 0x000000b9b3b9723e */ /* 0x000fcc00000010ff */
[----:B------:R-:W3:Y:S01]  /*6940*/  MUFU.EX2 R5, R181 ;  /* 0x000000b500057308 */ /* 0x000ee20000000800 */
[----:B-1----:R-:W-:-:S07]  /*6950*/  FADD.FTZ R170, R186, R17 ;  /* 0x00000011baaa7221 */ /* 0x002fce0000010000 */
[----:B------:R-:W1:Y:S01]  /*6960*/  MUFU.EX2 R160, R160 ;  /* 0x000000a000a07308 */ /* 0x000e620000000800 */
[----:B--2---:R-:W-:Y:S01]  /*6970*/  FADD.FTZ R168, R187, R168 ;  /* 0x000000a8bba87221 */ /* 0x004fe20000010000 */
[C---:B---3--:R-:W-:Y:S01]  /*6980*/  FADD.FTZ R17, R5.reuse, R170 ;  /* 0x000000aa05117221 */ /* 0x048fe20000010000 */
[----:B------:R-:W-:Y:S01]  /*6990*/  F2FP.BF16.F32.PACK_AB R186, R5, R186 ;  /* 0x000000ba05ba723e */ /* 0x000fe200000010ff */
[----:B------:R-:W-:Y:S02]  /*69a0*/  IMAD.MOV.U32 R5, RZ, RZ, R152 ;  /* 0x000000ffff057224 */ /* 0x000fe400078e0098 */
[C---:B-1----:R-:W-:Y:S01]  /*69b0*/  FADD.FTZ R16, R160.reuse, R168 ;  /* 0x000000a8a0107221 */ /* 0x042fe20000010000 */
[----:B------:R-:W-:Y:S01]  /*69c0*/  F2FP.BF16.F32.PACK_AB R187, R160, R187 ;  /* 0x000000bba0bb723e */ /* 0x000fe200000010ff */
[----:B0-----:R-:W-:Y:S06]  /*69d0*/  @P2 BRA `(.L_x_1125) ;  /* 0xffffffd800582947 */ /* 0x001fec000383ffff */
[----:B------:R-:W-:Y:S01]  /*69e0*/  IMAD.MOV.U32 R3, RZ, RZ, R156 ;  /* 0x000000ffff037224 */ /* 0x000fe200078e009c */
[----:B------:R-:W-:Y:S01]  /*69f0*/  UMOV UR36, UR4 ;  /* 0x0000000400247c82 */ /* 0x000fe20008000000 */
[----:B------:R-:W-:Y:S01]  /*6a00*/  IMAD.MOV.U32 R5, RZ, RZ, R152 ;  /* 0x000000ffff057224 */ /* 0x000fe200078e0098 */
[----:B------:R-:W-:-:S06]  /*6a10*/  UMOV UR37, UR7 ;  /* 0x0000000700257c82 */ /* 0x000fcc0008000000 */
.L_x_1108:
[----:B------:R-:W-:Y:S01]  /*6a20*/  IADD3 R152, R19, 0x80, -R22 ;  /* 0x0000008013987810 */ /* 0x000fe20007ffe816 */
[----:B------:R-:W-:Y:S02]  /*6a30*/  ULDC UR11, c[0x0][0x9e4] ;  /* 0x00027900000b7ab9 */ /* 0x000fe40000000800 */
[----:B------:R-:W-:Y:S02]  /*6a40*/  UISETP.GE.AND UP0, UPT, UR11, 0x1, UPT ;  /* 0x000000010b00788c */ /* 0x000fe4000bf06270 */
[----:B------:R-:W-:-:S04]  /*6a50*/  IMAD R152, R201, 0x80, R152 ;  /* 0x00000080c9987824 */ /* 0x000fc800078e0298 */
[----:B------:R-:W-:Y:S02]  /*6a60*/  PLOP3.LUT P6, PT, PT, PT, UP0, 0x80, 0x0 ;  /* 0x000000000000781c */ /* 0x000fe40003fcf008 */
[----:B------:R-:W-:-:S13]  /*6a70*/  R2UR UR15, R152 ;  /* 0x00000000980f72ca */ /* 0x000fda00000e0000 */
[----:B------:R-:W-:Y:S01]  /*6a80*/  UIADD3 UR14, UR15, -UR5, URZ ;  /* 0x800000050f0e7290 */ /* 0x000fe2000fffe03f */
        /* <DEDUP_REMOVED lines=11> */
.L_x_1127:
[----:B------:R-:W-:-:S11]  /*6b40*/  UISETP.NE.AND UP0, UPT, UR11, 0x1, UPT ;  /* 0x000000010b00788c */ /* 0x000fd6000bf05270 */
[----:B------:R-:W-:Y:S02]  /*6b50*/  @UP0 ULDC.64 UR4, c[0x0][0x9e8] ;  /* 0x00027a0000040ab9 */ /* 0x000fe40000000a00 */
[----:B------:R-:W-:-:S04]  /*6b60*/  UIMAD.WIDE.U32 UR6, UR15, UR4, URZ ;  /* 0x000000040f0672a5 */ /* 0x000fc8000f8e003f */
[----:B------:R-:W-:-:S12]  /*6b70*/  @UP0 USHF.R.U32.HI UR15, URZ, UR5, UR7 ;  /* 0x000000053f0f0299 */ /* 0x000fd80008011607 */
.L_x_1128:
[----:B------:R-:W-:-:S04]  /*6b80*/  UIMAD UR11, UR15, UR11, URZ ;  /* 0x0000000b0f0b72a4 */ /* 0x000fc8000f8e023f */
[----:B------:R-:W-:-:S04]  /*6b90*/  UISETP.LT.AND UP0, UPT, UR14, UR11, UPT ;  /* 0x0000000b0e00728c */ /* 0x000fc8000bf01270 */
[----:B------:R-:W-:-:S12]  /*6ba0*/  USEL UR14, UR14, UR11, !UP0 ;  /* 0x0000000b0e0e7287 */ /* 0x000fd8000c000000 */
.L_x_1126:
[----:B------:R-:W-:Y:S01]  /*6bb0*/  UIADD3 UR14, UR14, 0x3f, URZ ;  /* 0x0000003f0e0e7890 */ /* 0x000fe2000fffe03f */
[----:B------:R-:W-:-:S03]  /*6bc0*/  R2UR UR5, R200 ;  /* 0x00000000c80572ca */ /* 0x000fc600000e0000 */
        /* <DEDUP_REMOVED lines=12> */
.L_x_1138:
[----:B------:R-:W-:-:S04]  /*6c90*/  UIADD3 UR5, UR4, 0x1, URZ ;  /* 0x0000000104057890 */ /* 0x000fc8000fffe03f */
[----:B------:R-:W-:-:S04]  /*6ca0*/  UISETP.NE.AND UP0, UPT, UR5, 0x2, UPT ;  /* 0x000000020500788c */ /* 0x000fc8000bf05270 */
[----:B------:R-:W-:Y:S02]  /*6cb0*/  USEL UR37, URZ, 0x1, UP0 ;  /* 0x000000013f257887 */ /* 0x000fe40008000000 */
[----:B------:R-:W-:Y:S02]  /*6cc0*/  USEL UR36, UR5, URZ, UP0 ;  /* 0x0000003f05247287 */ /* 0x000fe40008000000 */
[----:B------:R-:W-:Y:S01]  /*6cd0*/  ULOP3.LUT UR37, UR7, UR37, URZ, 0x3c, !UPT ;  /* 0x0000002507257292 */ /* 0x000fe2000f8e3c3f */
[----:B------:R-:W-:Y:S11]  /*6ce0*/  @!P0 BRA `(.L_x_1130) ;  /* 0x0000000000048947 */ /* 0x000ff60003800000 */
[----:B------:R-:W-:Y:S01]  /*6cf0*/  BPT.TRAP 0x1 ;  /* 0x000000040000795c */ /* 0x000fe20000300000 */
.L_x_1130:
[----:B------:R-:W-:Y:S01]  /*6d00*/  ULEA UR5, UR36, UR38, 0x3 ;  /* 0x0000002624057291 */ /* 0x000fe2000f8e183f */
[----:B------:R-:W-:-:S05]  /*6d10*/  IMAD.U32 R3, RZ, RZ, UR37 ;  /* 0x00000025ff037e24 */ /* 0x000fca000f8e00ff */
[----:B------:R-:W-:-:S04]  /*6d20*/  SHF.L.U32 R3, R3, 0x1f, RZ ;  /* 0x0000001f03037819 */ /* 0x000fc800000006ff */
[----:B------:R0:W1:Y:S01]  /*6d30*/  SYNCS.PHASECHK.TRANS64.TRYWAIT P2, [UR5+0x30830], R3 ;  /* 0x03083003ff0075a7 */ /* 0x0000620008040145 */
[----:B------:R-:W-:Y:S05]  /*6d40*/  @!P0 BRA `(.L_x_1131) ;  /* 0x0000000000048947 */ /* 0x000fea0003800000 */
[----:B------:R-:W-:Y:S01]  /*6d50*/  BPT.TRAP 0x1 ;  /* 0x000000040000795c */ /* 0x000fe20000300000 */
.L_x_1131:
[----:B-1----:R-:W-:Y:S05]  /*6d60*/  @P2 BRA `(.L_x_1132) ;  /* 0x0000000000082947 */ /* 0x002fea0003800000 */
[----:B------:R-:W1:Y:S02]  /*6d70*/  SYNCS.PHASECHK.TRANS64.TRYWAIT P2, [UR5+0x30830], R3 ;  /* 0x03083003ff0075a7 */ /* 0x000e640008040145 */
[----:B-1----:R-:W-:Y:S05]  /*6d80*/  @!P2 BRA `(.L_x_1133) ;  /* 0x000000dc0064a947 */ /* 0x002fea0003800000 */
.L_x_1132:
[----:B------:R-:W-:Y:S01]  /*6d90*/  R2UR UR52, R14 ;  /* 0x000000000e3472ca */ /* 0x000fe200000e0000 */
[----:B------:R-:W-:Y:S01]  /*6da0*/  ULEA UR6, UR36, UR39, 0xb ;  /* 0x0000002724067291 */ /* 0x000fe2000f8e583f */
[----:B------:R-:W-:Y:S01]  /*6db0*/  R2UR UR53, R15 ;  /* 0x000000000f3572ca */ /* 0x000fe200000e0000 */
[----:B-1----:R-:W-:Y:S01]  /*6dc0*/  WARPGROUP.ARRIVE ;  /* 0x00000000000079c5 */ /* 0x002fe20000000000 */
        /* <DEDUP_REMOVED lines=219> */
.L_x_1134:
[----:B------:R-:W-:Y:S01]  /*7b80*/  ULEA UR11, UR4, UR38, 0x3 ;  /* 0x00000026040b7291 */ /* 0x000fe2000f8e183f */
[----:B------:R-:W-:-:S05]  /*7b90*/  IMAD.U32 R0, RZ, RZ, UR7 ;  /* 0x00000007ff007e24 */ /* 0x000fca000f8e00ff */
[----:B------:R-:W-:-:S04]  /*7ba0*/  SHF.L.U32 R0, R0, 0x1f, RZ ;  /* 0x0000001f00007819 */ /* 0x000fc800000006ff */
[----:B------:R1:W2:Y:S01]  /*7bb0*/  SYNCS.PHASECHK.TRANS64.TRYWAIT P2, [UR11+0x30850], R0 ;  /* 0x03085000ff0075a7 */ /* 0x0002a2000804014b */
[----:B------:R-:W-:Y:S05]  /*7bc0*/  @!P0 BRA `(.L_x_1135) ;  /* 0x0000000000048947 */ /* 0x000fea0003800000 */
[----:B------:R-:W-:Y:S01]  /*7bd0*/  BPT.TRAP 0x1 ;  /* 0x000000040000795c */ /* 0x000fe20000300000 */
.L_x_1135:
[----:B--2---:R-:W-:Y:S05]  /*7be0*/  @P2 BRA `(.L_x_1136) ;  /* 0x0000000000082947 */ /* 0x004fea0003800000 */
[----:B------:R-:W2:Y:S02]  /*7bf0*/  SYNCS.PHASECHK.TRANS64.TRYWAIT P2, [UR11+0x30850], R0 ;  /* 0x03085000ff0075a7 */ /* 0x000ea4000804014b */
[----:B--2---:R-:W-:Y:S05]  /*7c00*/  @!P2 BRA `(.L_x_1137) ;  /* 0x000000cc00dca947 */ /* 0x004fea0003800000 */
.L_x_1136:
[----:B------:R-:W-:Y:S01]  /*7c10*/  UIADD3 UR6, UR38, 0x400, URZ ;  /* 0x0000040026067890 */ /* 0x000fe2000fffe03f */
[----:B------:R-:W-:Y:S01]  /*7c20*/  WARPGROUP.ARRIVE ;  /* 0x00000000000079c5 */ /* 0x000fe20000000000 */
[----:B------:R-:W-:Y:S01]  /*7c30*/  UMOV UR7, 0x40000040 ;  /* 0x4000004000077882 */ /* 0x000fe20000000000 */
[----:B01----:R-:W-:Y:S01]  /*7c40*/  FMNMX.FTZ R0, R152, R201, !PT ;  /* 0x000000c998007209 */ /* 0x003fe20007810000 */
[----:B------:R-:W-:Y:S01]  /*7c50*/  USHF.R.U32.HI UR6, URZ, 0x4, UR6 ;  /* 0x000000043f067899 */ /* 0x000fe20008011606 */
[C---:B------:R-:W-:Y:S01]  /*7c60*/  ISETP.GT.AND P2, PT, R20.reuse, UR58, PT ;  /* 0x0000003a14007c0c */ /* 0x040fe2000bf44270 */
[----:B------:R-:W-:Y:S01]  /*7c70*/  UMOV UR10, UR59 ;  /* 0x0000003b000a7c82 */ /* 0x000fe20008000000 */
[----:B------:R-:W-:Y:S01]  /*7c80*/  FMNMX.FTZ R3, R153, R0, !PT ;  /* 0x0000000099037209 */ /* 0x000fe20007810000 */
[----:B------:R-:W-:Y:S01]  /*7c90*/  ULOP3.LUT UR6, UR6, 0x3fff, URZ, 0xc0, !UPT ;  /* 0x00003fff06067892 */ /* 0x000fe2000f8ec03f */
[----:B------:R-:W-:Y:S02]  /*7ca0*/  VIADD R20, R20, 0xffffffff ;  /* 0xffffffff14147836 */ /* 0x000fe40000000000 */
[----:B------:R-:W-:Y:S01]  /*7cb0*/  FMNMX.FTZ R0, R156, R3, !PT ;  /* 0x000000039c007209 */ /* 0x000fe20007810000 */
[----:B------:R-:W-:-:S03]  /*7cc0*/  ULOP3.LUT UR6, UR6, 0x2000000, URZ, 0xfc, !UPT ;  /* 0x0200000006067892 */ /* 0x000fc6000f8efc3f */
[----:B------:R-:W-:Y:S01]  /*7cd0*/  FMNMX.FTZ R3, R157, R0, !PT ;  /* 0x000000009d037209 */ /* 0x000fe20007810000 */
[----:B------:R-:W-:-:S03]  /*7ce0*/  ULEA UR4, UR4, UR6, 0xb ;  /* 0x0000000604047291 */ /* 0x000fc6000f8e583f */
[----:B------:R-:W-:-:S04]  /*7cf0*/  FMNMX.FTZ R0, R160, R3, !PT ;  /* 0x00000003a0007209 */ /* 0x000fc80007810000 */
        /* <DEDUP_REMOVED lines=28> */
[----:B------:R-:W-:Y:S01]  /*7ec0*/  UMOV UR4, UR36 ;  /* 0x0000002400047c82 */ /* 0x000fe20008000000 */
[----:B------:R-:W-:Y:S02]  /*7ed0*/  WARPGROUP.DEPBAR.LE gsb0, 0x0 ;  /* 0x00008000000079c5 */ /* 0x000fe40000010000 */
[----:B------:R-:W-:Y:S01]  /*7ee0*/  WARPGROUP.ARRIVE ;  /* 0x00000000000079c5 */ /* 0x000fe20000000000 */
[----:B0-----:R-:W-:Y:S02]  /*7ef0*/  FMNMX.FTZ R188, R2, R3, !PT ;  /* 0x0000000302bc7209 */ /* 0x001fe40007810000 */
[----:B------:R-:W-:-:S15]  /*7f00*/  FMNMX.FTZ R3, R155, R0, !PT ;  /* 0x000000009b037209 */ /* 0x000fde0007810000 */
[----:B------:R-:W-:-:S03]  /*7f10*/  NOP ;  /* 0x0000000000007918 */ /* 0x000fc60000000000 */
[----:B------:R-:W-:Y:S01]  /*7f20*/  HGMMA.64x256x16.F32.BF16 R24, R184, gdesc[UR4].tnspB, R24, gsb0 ;  /* 0x43e00004b8187df0 */ /* 0x000fe20008001818 */
[----:B------:R-:W0:Y:S01]  /*7f30*/  SHFL.BFLY PT, R5, R188, 0x1, 0x1f ;  /* 0x0c201f00bc057f89 */ /* 0x000e2200000e0000 */
[----:B------:R-:W-:Y:S01]  /*7f40*/  FMNMX.FTZ R0, R158, R3, !PT ;  /* 0x000000039e007209 */ /* 0x000fe20007810000 */
[----:B------:R-:W-:-:S03]  /*7f50*/  UMOV UR7, UR37 ;  /* 0x0000002500077c82 */ /* 0x000fc60008000000 */
[----:B------:R-:W-:-:S04]  /*7f60*/  FMNMX.FTZ R3, R159, R0, !PT ;  /* 0x000000009f037209 */ /* 0x000fc80007810000 */
[----:B------:R-:W-:-:S04]  /*7f70*/  FMNMX.FTZ R0, R162, R3, !PT ;  /* 0x00000003a2007209 */ /* 0x000fc80007810000 */
[----:B------:R-:W-:-:S04]  /*7f80*/  FMNMX.FTZ R3, R163, R0, !PT ;  /* 0x00000000a3037209 */ /* 0x000fc80007810000 */
[----:B------:R-:W-:-:S04]  /*7f90*/  FMNMX.FTZ R0, R166, R3, !PT ;  /* 0x00000003a6007209 */ /* 0x000fc80007810000 */
[----:B------:R-:W-:Y:S02]  /*7fa0*/  FMNMX.FTZ R3, R167, R0, !PT ;  /* 0x00000000a7037209 */ /* 0x000fe40007810000 */
[----:B0-----:R-:W-:Y:S02]  /*7fb0*/  FMNMX.FTZ R5, R188, R5, !PT ;  /* 0x00000005bc057209 */ /* 0x001fe40007810000 */
        /* <DEDUP_REMOVED lines=14> */
[----:B------:R0:W-:Y:S01]  /*80a0*/  MUFU.EX2 R0, R190 ;  /* 0x000000be00007308 */ /* 0x0001e20000000800 */
        /* <DEDUP_REMOVED lines=9> */
[--C-:B0-----:R-:W-:Y:S01]  /*8140*/  FFMA.FTZ R190, R172, UR10, -R2.reuse ;  /* 0x0000000aacbe7c23 */ /* 0x101fe20008010802 */
[----:B------:R-:W-:Y:S01]  /*8150*/  FFMA.FTZ R181, R181, UR10, -R2 ;  /* 0x0000000ab5b57c23 */ /* 0x000fe20008010802 */
[----:B------:R-:W0:Y:S01]  /*8160*/  MUFU.EX2 R189, R189 ;  /* 0x000000bd00bd7308 */ /* 0x000e220000000800 */
[----:B------:R-:W-:-:S05]  /*8170*/  FMNMX.FTZ R152, R183, R152, !PT ;  /* 0x00000098b7987209 */ /* 0x000fca0007810000 */
[----:B------:R-:W1:Y:S02]  /*8180*/  SHFL.BFLY PT, R3, R152, 0x2, 0x1f ;  /* 0x0c401f0098037f89 */ /* 0x000e6400000e0000 */
[----:B------:R-:W2:Y:S08]  /*8190*/  MUFU.EX2 R196, R196 ;  /* 0x000000c400c47308 */ /* 0x000eb00000000800 */
[----:B------:R-:W-:Y:S01]  /*81a0*/  MUFU.EX2 R198, R198 ;  /* 0x000000c600c67308 */ /* 0x000fe20000000800 */
[----:B0-----:R-:W-:-:S07]  /*81b0*/  FFMA.FTZ R17, R0, R17, R189 ;  /* 0x0000001100117223 */ /* 0x001fce00000100bd */
[----:B------:R-:W-:Y:S01]  /*81c0*/  MUFU.EX2 R153, R153 ;  /* 0x0000009900997308 */ /* 0x000fe20000000800 */
[C---:B--2---:R-:W-:Y:S01]  /*81d0*/  FADD.FTZ R17, R196.reuse, R17 ;  /* 0x00000011c4117221 */ /* 0x044fe20000010000 */
[----:B------:R-:W-:Y:S02]  /*81e0*/  F2FP.BF16.F32.PACK_AB R196, R196, R189 ;  /* 0x000000bdc4c4723e */ /* 0x000fe400000010ff */
[----:B-1----:R-:W-:-:S04]  /*81f0*/  FMNMX.FTZ R3, R152, R3, !PT ;  /* 0x0000000398037209 */ /* 0x002fc80007810000 */
[----:B------:R-:W-:Y:S01]  /*8200*/  MUFU.EX2 R192, R192 ;  /* 0x000000c000c07308 */ /* 0x000fe20000000800 */
[----:B------:R-:W0:Y:S07]  /*8210*/  SHFL.BFLY PT, R152, R3, 0x1, 0x1f ;  /* 0x0c201f0003987f89 */ /* 0x000e2e00000e0000 */
[----:B------:R-:W-:Y:S08]  /*8220*/  MUFU.EX2 R157, R157 ;  /* 0x0000009d009d7308 */ /* 0x000ff00000000800 */
[----:B------:R-:W-:Y:S08]  /*8230*/  MUFU.EX2 R194, R194 ;  /* 0x000000c200c27308 */ /* 0x000ff00000000800 */
[----:B------:R-:W-:Y:S01]  /*8240*/  MUFU.EX2 R161, R161 ;  /* 0x000000a100a17308 */ /* 0x000fe20000000800 */
[----:B0-----:R-:W-:-:S05]  /*8250*/  FMNMX.FTZ R3, R3, R152, !PT ;  /* 0x0000009803037209 */ /* 0x001fca0007810000 */
[----:B------:R-:W-:Y:S02]  /*8260*/  FMUL.FTZ R164, R3, UR10 ;  /* 0x0000000a03a47c20 */ /* 0x000fe40008410000 */
[----:B------:R-:W-:Y:S02]  /*8270*/  MUFU.EX2 R188, R188 ;  /* 0x000000bc00bc7308 */ /* 0x000fe40000000800 */
[--C-:B------:R-:W-:Y:S01]  /*8280*/  FFMA.FTZ R197, R154, UR10, -R164.reuse ;  /* 0x0000000a9ac57c23 */ /* 0x100fe200080108a4 */
[--C-:B------:R-:W-:Y:S01]  /*8290*/  FFMA.FTZ R152, R155, UR10, -R164.reuse ;  /* 0x0000000a9b987c23 */ /* 0x100fe200080108a4 */
[--C-:B------:R-:W-:Y:S01]  /*82a0*/  FFMA.FTZ R199, R158, UR10, -R164.reuse ;  /* 0x0000000a9ec77c23 */ /* 0x100fe200080108a4 */
[--C-:B------:R-:W-:Y:S01]  /*82b0*/  FFMA.FTZ R154, R159, UR10, -R164.reuse ;  /* 0x0000000a9f9a7c23 */ /* 0x100fe200080108a4 */
[----:B------:R-:W-:Y:S02]  /*82c0*/  IMAD.U32 R159, RZ, RZ, UR5 ;  /* 0x00000005ff9f7e24 */ /* 0x000fe4000f8e00ff */
[----:B------:R-:W-:Y:S01]  /*82d0*/  FFMA.FTZ R193, R162, UR10, -R164 ;  /* 0x0000000aa2c17c23 */ /* 0x000fe200080108a4 */
[----:B------:R-:W-:Y:S01]  /*82e0*/  MUFU.EX2 R197, R197 ;  /* 0x000000c500c57308 */ /* 0x000fe20000000800 */
[----:B------:R-:W-:-:S02]  /*82f0*/  IMAD.U32 R162, RZ, RZ, UR11 ;  /* 0x0000000bffa27e24 */ /* 0x000fc4000f8e00ff */
[--C-:B------:R-:W-:Y:S01]  /*8300*/  FFMA.FTZ R156, R163, UR10, -R164.reuse ;  /* 0x0000000aa39c7c23 */ /* 0x100fe200080108a4 */
[----:B------:R-:W-:Y:S02]  /*8310*/  @!P1 VIADD R159, R159, 0x30840 ;  /* 0x000308409f9f9836 */ /* 0x000fe40000000000 */
[--C-:B------:R-:W-:Y:S01]  /*8320*/  FFMA.FTZ R195, R166, UR10, -R164.reuse ;  /* 0x0000000aa6c37c23 */ /* 0x100fe200080108a4 */
[----:B------:R-:W-:Y:S02]  /*8330*/  @!P1 VIADD R162, R162, 0x30860 ;  /* 0x00030860a2a29836 */ /* 0x000fe40000000000 */
[--C-:B------:R-:W-:Y:S01]  /*8340*/  FFMA.FTZ R158, R167, UR10, -R164.reuse ;  /* 0x0000000aa79e7c23 */ /* 0x100fe200080108a4 */
[--C-:B------:R-:W-:Y:S01]  /*8350*/  FFMA.FTZ R155, R170, UR10, -R164.reuse ;  /* 0x0000000aaa9b7c23 */ /* 0x100fe200080108a4 */
[----:B------:R-:W-:Y:S01]  /*8360*/  MUFU.EX2 R152, R152 ;  /* 0x0000009800987308 */ /* 0x000fe20000000800 */
[----:B------:R-:W-:Y:S01]  /*8370*/  @!P1 PRMT R159, RZ, 0x654, R159 ;  /* 0x00000654ff9f9816 */ /* 0x000fe2000000009f */
[----:B------:R-:W-:Y:S01]  /*8380*/  FFMA.FTZ R160, R171, UR10, -R164 ;  /* 0x0000000aaba07c23 */ /* 0x000fe200080108a4 */
[----:B------:R-:W-:Y:S01]  /*8390*/  @!P1 PRMT R162, RZ, 0x654, R162 ;  /* 0x00000654ffa29816 */ /* 0x000fe200000000a2 */
[--C-:B------:R-:W-:Y:S01]  /*83a0*/  FFMA.FTZ R191, R174, UR10, -R164.reuse ;  /* 0x0000000aaebf7c23 */ /* 0x100fe200080108a4 */
[--C-:B------:R-:W-:Y:S01]  /*83b0*/  FFMA.FTZ R175, R175, UR10, -R164.reuse ;  /* 0x0000000aafaf7c23 */ /* 0x100fe200080108a4 */
[--C-:B------:R-:W-:Y:S01]  /*83c0*/  FFMA.FTZ R178, R178, UR10, -R164.reuse ;  /* 0x0000000ab2b27c23 */ /* 0x100fe200080108a4 */
[--C-:B------:R-:W-:Y:S01]  /*83d0*/  FFMA.FTZ R179, R179, UR10, -R164.reuse ;  /* 0x0000000ab3b37c23 */ /* 0x100fe200080108a4 */
[----:B------:R-:W-:Y:S01]  /*83e0*/  MUFU.EX2 R199, R199 ;  /* 0x000000c700c77308 */ /* 0x000fe20000000800 */
[--C-:B------:R-:W-:Y:S01]  /*83f0*/  FFMA.FTZ R182, R182, UR10, -R164.reuse ;  /* 0x0000000ab6b67c23 */ /* 0x100fe200080108a4 */
[----:B------:R-:W-:-:S06]  /*8400*/  FFMA.FTZ R164, R183, UR10, -R164 ;  /* 0x0000000ab7a47c23 */ /* 0x000fcc00080108a4 */
[----:B------:R-:W-:Y:S08]  /*8410*/  MUFU.EX2 R154, R154 ;  /* 0x0000009a009a7308 */ /* 0x000ff00000000800 */
[----:B------:R-:W-:Y:S08]  /*8420*/  MUFU.EX2 R193, R193 ;  /* 0x000000c100c17308 */ /* 0x000ff00000000800 */
[----:B------:R-:W-:Y:S08]  /*8430*/  MUFU.EX2 R156, R156 ;  /* 0x0000009c009c7308 */ /* 0x000ff00000000800 */
[----:B------:R-:W-:Y:S08]  /*8440*/  MUFU.EX2 R195, R195 ;  /* 0x000000c300c37308 */ /* 0x000ff00000000800 */
[----:B------:R-:W-:Y:S08]  /*8450*/  MUFU.EX2 R158, R158 ;  /* 0x0000009e009e7308 */ /* 0x000ff00000000800 */
[----:B------:R-:W-:Y:S08]  /*8460*/  MUFU.EX2 R155, R155 ;  /* 0x0000009b009b7308 */ /* 0x000ff00000000800 */
[----:B------:R-:W-:Y:S08]  /*8470*/  MUFU.EX2 R165, R165 ;  /* 0x000000a500a57308 */ /* 0x000ff00000000800 */
[----:B------:R-:W0:Y:S08]  /*8480*/  MUFU.EX2 R160, R160 ;  /* 0x000000a000a07308 */ /* 0x000e300000000800 */
[----:B------:R-:W-:Y:S08]  /*8490*/  MUFU.EX2 R190, R190 ;  /* 0x000000be00be7308 */ /* 0x000ff00000000800 */
[----:B------:R-:W-:Y:S01]  /*84a0*/  MUFU.EX2 R191, R191 ;  /* 0x000000bf00bf7308 */ /* 0x000fe20000000800 */
[----:B0-----:R-:W-:-:S07]  /*84b0*/  F2FP.BF16.F32.PACK_AB R189, R160, R155 ;  /* 0x0000009ba0bd723e */ /* 0x001fce00000010ff */
        /* <DEDUP_REMOVED lines=9> */
[----:B------:R-:W-:Y:S02]  /*8550*/  @!P1 SYNCS.ARRIVE.TRANS64.RED.A1T0 RZ, [R159+URZ], RZ ;  /* 0x000000ff9fff99a7 */ /* 0x000fe4000810043f */
[----:B------:R-:W-:Y:S01]  /*8560*/  MUFU.EX2 R185, R178 ;  /* 0x000000b200b97308 */ /* 0x000fe20000000800 */
[----:B------:R-:W-:Y:S01]  /*8570*/  FMUL.FTZ R2, R2, UR10 ;  /* 0x0000000a02027c20 */ /* 0x000fe20008410000 */
[----:B------:R0:W-:Y:S06]  /*8580*/  @!P1 SYNCS.ARRIVE.TRANS64.RED.A1T0 RZ, [R162+URZ], RZ ;  /* 0x000000ffa2ff99a7 */ /* 0x0001ec000810043f */
[----:B------:R-:W1:Y:S01]  /*8590*/  MUFU.EX2 R2, R2 ;  /* 0x0000000200027308 */ /* 0x000e620000000800 */
[----:B0-----:R-:W-:Y:S01]  /*85a0*/  FADD.FTZ R162, R198, R17 ;  /* 0x00000011c6a27221 */ /* 0x001fe20000010000 */
[----:B------:R-:W-:-:S06]  /*85b0*/  F2FP.BF16.F32.PACK_AB R198, R153, R198 ;  /* 0x000000c699c6723e */ /* 0x000fcc00000010ff */
[----:B------:R-:W0:Y:S01]  /*85c0*/  MUFU.EX2 R184, R184 ;  /* 0x000000b800b87308 */ /* 0x000e220000000800 */
[----:B-1----:R-:W-:Y:S01]  /*85d0*/  FFMA.FTZ R159, R2, R16, R197 ;  /* 0x00000010029f7223 */ /* 0x002fe200000100c5 */
[----:B------:R-:W-:-:S06]  /*85e0*/  F2FP.BF16.F32.PACK_AB R197, R152, R197 ;  /* 0x000000c598c5723e */ /* 0x000fcc00000010ff */
[----:B------:R-:W1:Y:S01]  /*85f0*/  MUFU.EX2 R186, R186 ;  /* 0x000000ba00ba7308 */ /* 0x000e620000000800 */
[----:B------:R-:W-:Y:S01]  /*8600*/  FADD.FTZ R16, R152, R159 ;  /* 0x0000009f98107221 */ /* 0x000fe20000010000 */
[----:B------:R-:W-:-:S03]  /*8610*/  FADD.FTZ R159, R153, R162 ;  /* 0x000000a2999f7221 */ /* 0x000fc60000010000 */
[----:B------:R-:W-:Y:S01]  /*8620*/  FADD.FTZ R17, R199, R16 ;  /* 0x00000010c7117221 */ /* 0x000fe20000010000 */
[----:B------:R-:W-:Y:S02]  /*8630*/  FADD.FTZ R162, R192, R159 ;  /* 0x0000009fc0a27221 */ /* 0x000fe40000010000 */
[----:B------:R-:W-:Y:S01]  /*8640*/  MUFU.EX2 R187, R182 ;  /* 0x000000b600bb7308 */ /* 0x000fe20000000800 */
[C---:B------:R-:W-:Y:S01]  /*8650*/  F2FP.BF16.F32.PACK_AB R199, R154.reuse, R199 ;  /* 0x000000c79ac7723e */ /* 0x040fe200000010ff */
[----:B------:R-:W-:Y:S01]  /*8660*/  FADD.FTZ R16, R154, R17 ;  /* 0x000000119a107221 */ /* 0x000fe20000010000 */
[C---:B------:R-:W-:Y:S01]  /*8670*/  FADD.FTZ R159, R157.reuse, R162 ;  /* 0x000000a29d9f7221 */ /* 0x040fe20000010000 */
[----:B------:R-:W-:Y:S02]  /*8680*/  F2FP.BF16.F32.PACK_AB R192, R157, R192 ;  /* 0x000000c09dc0723e */ /* 0x000fe400000010ff */
[----:B------:R-:W-:Y:S01]  /*8690*/  FADD.FTZ R17, R193, R16 ;  /* 0x00000010c1117221 */ /* 0x000fe20000010000 */
[----:B------:R-:W-:Y:S01]  /*86a0*/  FADD.FTZ R162, R194, R159 ;  /* 0x0000009fc2a27221 */ /* 0x000fe20000010000 */
[----:B------:R-:W2:Y:S01]  /*86b0*/  MUFU.EX2 R21, R181 ;  /* 0x000000b500157308 */ /* 0x000ea20000000800 */
[C---:B------:R-:W-:Y:S01]  /*86c0*/  F2FP.BF16.F32.PACK_AB R193, R156.reuse, R193 ;  /* 0x000000c19cc1723e */ /* 0x040fe200000010ff */
[----:B------:R-:W-:Y:S01]  /*86d0*/  FADD.FTZ R16, R156, R17 ;  /* 0x000000119c107221 */ /* 0x000fe20000010000 */
[C---:B------:R-:W-:Y:S01]  /*86e0*/  FADD.FTZ R153, R161.reuse, R162 ;  /* 0x000000a2a1997221 */ /* 0x040fe20000010000 */
[----:B------:R-:W-:-:S02]  /*86f0*/  F2FP.BF16.F32.PACK_AB R194, R161, R194 ;  /* 0x000000c2a1c2723e */ /* 0x000fc400000010ff */
[----:B------:R-:W-:Y:S01]  /*8700*/  FADD.FTZ R17, R195, R16 ;  /* 0x00000010c3117221 */ /* 0x000fe20000010000 */
[----:B------:R-:W-:Y:S01]  /*8710*/  FADD.FTZ R152, R188, R153 ;  /* 0x00000099bc987221 */ /* 0x000fe20000010000 */
[C---:B------:R-:W-:Y:S02]  /*8720*/  F2FP.BF16.F32.PACK_AB R195, R158.reuse, R195 ;  /* 0x000000c39ec3723e */ /* 0x040fe400000010ff */
[----:B------:R-:W-:Y:S01]  /*8730*/  FADD.FTZ R16, R158, R17 ;  /* 0x000000119e107221 */ /* 0x000fe20000010000 */
[C---:B------:R-:W-:Y:S01]  /*8740*/  FADD.FTZ R153, R165.reuse, R152 ;  /* 0x00000098a5997221 */ /* 0x040fe20000010000 */
[----:B------:R-:W-:Y:S02]  /*8750*/  F2FP.BF16.F32.PACK_AB R188, R165, R188 ;  /* 0x000000bca5bc723e */ /* 0x000fe400000010ff */
[----:B------:R-:W-:Y:S01]  /*8760*/  FADD.FTZ R17, R155, R16 ;  /* 0x000000109b117221 */ /* 0x000fe20000010000 */
[----:B------:R-:W-:Y:S01]  /*8770*/  FADD.FTZ R152, R190, R153 ;  /* 0x00000099be987221 */ /* 0x000fe20000010000 */
[----:B------:R-:W-:-:S02]  /*8780*/  F2FP.BF16.F32.PACK_AB R190, R169, R190 ;  /* 0x000000bea9be723e */ /* 0x000fc400000010ff */
[----:B------:R-:W-:Y:S01]  /*8790*/  FADD.FTZ R16, R160, R17 ;  /* 0x00000011a0107221 */ /* 0x000fe20000010000 */
[----:B------:R-:W-:-:S03]  /*87a0*/  FADD.FTZ R17, R169, R152 ;  /* 0x00000098a9117221 */ /* 0x000fc60000010000 */
[----:B------:R-:W-:Y:S01]  /*87b0*/  FADD.FTZ R16, R191, R16 ;  /* 0x00000010bf107221 */ /* 0x000fe20000010000 */
[----:B0-----:R-:W-:Y:S01]  /*87c0*/  FADD.FTZ R152, R184, R17 ;  /* 0x00000011b8987221 */ /* 0x001fe20000010000 */
[C---:B------:R-:W-:Y:S02]  /*87d0*/  F2FP.BF16.F32.PACK_AB R191, R175.reuse, R191 ;  /* 0x000000bfafbf723e */ /* 0x040fe400000010ff */
[----:B------:R-:W-:Y:S01]  /*87e0*/  FADD.FTZ R16, R175, R16 ;  /* 0x00000010af107221 */ /* 0x000fe20000010000 */
[C---:B------:R-:W-:Y:S01]  /*87f0*/  FADD.FTZ R17, R173.reuse, R152 ;  /* 0x00000098ad117221 */ /* 0x040fe20000010000 */
[----:B------:R-:W-:Y:S02]  /*8800*/  F2FP.BF16.F32.PACK_AB R184, R173, R184 ;  /* 0x000000b8adb8723e */ /* 0x000fe400000010ff */
[----:B------:R-:W-:Y:S01]  /*8810*/  FADD.FTZ R16, R185, R16 ;  /* 0x00000010b9107221 */ /* 0x000fe20000010000 */
[----:B-1----:R-:W-:Y:S01]  /*8820*/  FADD.FTZ R152, R186, R17 ;  /* 0x00000011ba987221 */ /* 0x002fe20000010000 */
[----:B--2---:R-:W-:-:S02]  /*8830*/  F2FP.BF16.F32.PACK_AB R186, R21, R186 ;  /* 0x000000ba15ba723e */ /* 0x004fc400000010ff */
[----:B------:R-:W-:Y:S01]  /*8840*/  FADD.FTZ R16, R179, R16 ;  /* 0x00000010b3107221 */ /* 0x000fe20000010000 */
[----:B------:R-:W-:Y:S01]  /*8850*/  FADD.FTZ R17, R21, R152 ;  /* 0x0000009815117221 */ /* 0x000fe20000010000 */
[----:B------:R-:W-:Y:S01]  /*8860*/  F2FP.BF16.F32.PACK_AB R185, R179, R185 ;  /* 0x000000b9b3b9723e */ /* 0x000fe200000010ff */
[----:B------:R-:W-:Y:S02]  /*8870*/  IMAD.MOV.U32 R21, RZ, RZ, R3 ;  /* 0x000000ffff157224 */ /* 0x000fe400078e0003 */
[----:B------:R-:W-:Y:S01]  /*8880*/  FADD.FTZ R16, R187, R16 ;  /* 0x00000010bb107221 */ /* 0x000fe20000010000 */
[----:B------:R-:W-:-:S03]  /*8890*/  F2FP.BF16.F32.PACK_AB R187, R164, R187 ;  /* 0x000000bba4bb723e */ /* 0x000fc600000010ff */
[----:B------:R-:W-:Y:S01]  /*88a0*/  FADD.FTZ R16, R164, R16 ;  /* 0x00000010a4107221 */ /* 0x000fe20000010000 */
[----:B------:R-:W-:Y:S06]  /*88b0*/  @P2 BRA `(.L_x_1138) ;  /* 0xffffffe000f42947 */ /* 0x000fec000383ffff */
.L_x_1129:
[----:B------:R-:W-:-:S13]  /*88c0*/  R2UR UR4, R200 ;  /* 0x00000000c80472ca */ /* 0x000fda00000e0000 */
[----:B------:R-:W-:-:S13]  /*88d0*/  ISETP.GE.AND P2, PT, R20, UR4, PT ;  /* 0x0000000414007c0c */ /* 0x000fda000bf46270 */
[----:B------:R-:W-:Y:S05]  /*88e0*/  @!P2 BRA `(.L_x_1139) ;  /* 0x0000002400c8a947 */ /* 0x000fea0003800000 */
[----:B------:R-:W-:Y:S01]  /*88f0*/  IMAD.IADD R217, R19, 0x1, -R22 ;  /* 0x0000000113d97824 */ /* 0x000fe200078e0a16 */
[----:B------:R-:W-:Y:S01]  /*8900*/  UMOV UR7, UR37 ;  /* 0x0000002500077c82 */ /* 0x000fe20008000000 */
[----:B------:R-:W-:Y:S01]  /*8910*/  IMAD.MOV.U32 R21, RZ, RZ, R3 ;  /* 0x000000ffff157224 */ /* 0x000fe200078e0003 */
[----:B------:R-:W-:Y:S01]  /*8920*/  UMOV UR4, UR36 ;  /* 0x0000002400047c82 */ /* 0x000fe20008000000 */
[----:B------:R-:W-:Y:S01]  /*8930*/  IMAD.MOV.U32 R201, RZ, RZ, R5 ;  /* 0x000000ffffc97224 */ /* 0x000fe200078e0005 */
[----:B------:R-:W-:Y:S01]  /*8940*/  IADD3 R203, R217, 0x8, R4 ;  /* 0x00000008d9cb7810 */ /* 0x000fe20007ffe004 */
[----:B------:R-:W-:Y:S01]  /*8950*/  IMAD.IADD R217, R4, 0x1, R217 ;  /* 0x0000000104d97824 */ /* 0x000fe200078e02d9 */
[----:B------:R-:W-:Y:S01]  /*8960*/  ULDC UR58, c[0x0][0x9e4] ;  /* 0x00027900003a7ab9 */ /* 0x000fe20000000800 */
[----:B------:R-:W-:Y:S01]  /*8970*/  ULDC UR59, c[0x0][0x9dc] ;  /* 0x00027700003b7ab9 */ /* 0x000fe20000000800 */
[----:B------:R-:W-:-:S07]  /*8980*/  LOP3.LUT R219, RZ, R203, RZ, 0x33, !PT ;  /* 0x000000cbffdb7212 */ /* 0x000fce00078e33ff */
.L_x_1156:
[----:B------:R-:W-:-:S04]  /*8990*/  UIADD3 UR5, UR4, 0x1, URZ ;  /* 0x0000000104057890 */ /* 0x000fc8000fffe03f */
[----:B------:R-:W-:-:S04]  /*89a0*/  UISETP.NE.AND UP0, UPT, UR5, 0x2, UPT ;  /* 0x000000020500788c */ /* 0x000fc8000bf05270 */
[----:B------:R-:W-:Y:S02]  /*89b0*/  USEL UR37, URZ, 0x1, UP0 ;  /* 0x000000013f257887 */ /* 0x000fe40008000000 */
[----:B------:R-:W-:Y:S02]  /*89c0*/  USEL UR36, UR5, URZ, UP0 ;  /* 0x0000003f05247287 */ /* 0x000fe40008000000 */
[----:B------:R-:W-:Y:S01]  /*89d0*/  ULOP3.LUT UR37, UR7, UR37, URZ, 0x3c, !UPT ;  /* 0x0000002507257292 */ /* 0x000fe2000f8e3c3f */
[----:B------:R-:W-:Y:S11]  /*89e0*/  @!P0 BRA `(.L_x_1140) ;  /* 0x0000000000048947 */ /* 0x000ff60003800000 */
[----:B------:R-:W-:Y:S01]  /*89f0*/  BPT.TRAP 0x1 ;  /* 0x000000040000795c */ /* 0x000fe20000300000 */
.L_x_1140:
[----:B------:R-:W-:Y:S01]  /*8a00*/  ULEA UR5, UR36, UR38, 0x3 ;  /* 0x0000002624057291 */ /* 0x000fe2000f8e183f */
[----:B------:R-:W-:-:S05]  /*8a10*/  IMAD.U32 R3, RZ, RZ, UR37 ;  /* 0x00000025ff037e24 */ /* 0x000fca000f8e00ff */
[----:B------:R-:W-:-:S04]  /*8a20*/  SHF.L.U32 R3, R3, 0x1f, RZ ;  /* 0x0000001f03037819 */ /* 0x000fc800000006ff */
[----:B------:R0:W1:Y:S01]  /*8a30*/  SYNCS.PHASECHK.TRANS64.TRYWAIT P2, [UR5+0x30830], R3 ;  /* 0x03083003ff0075a7 */ /* 0x0000620008040145 */
[----:B------:R-:W-:Y:S05]  /*8a40*/  @!P0 BRA `(.L_x_1141) ;  /* 0x0000000000048947 */ /* 0x000fea0003800000 */
[----:B------:R-:W-:Y:S01]  /*8a50*/  BPT.TRAP 0x1 ;  /* 0x000000040000795c */ /* 0x000fe20000300000 */
.L_x_1141:
[----:B-1----:R-:W-:Y:S05]  /*8a60*/  @P2 BRA `(.L_x_1142) ;  /* 0x0000000000082947 */ /* 0x002fea0003800000 */
[----:B------:R-:W1:Y:S02]  /*8a70*/  SYNCS.PHASECHK.TRANS64.TRYWAIT P2, [UR5+0x30830], R3 ;  /* 0x03083003ff0075a7 */ /* 0x000e640008040145 */
[----:B-1----:R-:W-:Y:S05]  /*8a80*/  @!P2 BRA `(.L_x_1143) ;  /* 0x000000c00054a947 */ /* 0x002fea0003800000 */
.L_x_1142:
        /* <DEDUP_REMOVED lines=223> */
.L_x_1144:
[----:B------:R-:W-:Y:S01]  /*9880*/  ULEA UR11, UR4, UR38, 0x3 ;  /* 0x00000026040b7291 */ /* 0x000fe2000f8e183f */
[----:B------:R-:W-:-:S05]  /*9890*/  IMAD.U32 R0, RZ, RZ, UR7 ;  /* 0x00000007ff007e24 */ /* 0x000fca000f8e00ff */
[----:B------:R-:W-:-:S04]  /*98a0*/  SHF.L.U32 R0, R0, 0x1f, RZ ;  /* 0x0000001f00007819 */ /* 0x000fc800000006ff */
[----:B------:R1:W2:Y:S01]  /*98b0*/  SYNCS.PHASECHK.TRANS64.TRYWAIT P2, [UR11+0x30850], R0 ;  /* 0x03085000ff0075a7 */ /* 0x0002a2000804014b */
[----:B------:R-:W-:Y:S05]  /*98c0*/  @!P0 BRA `(.L_x_1145) ;  /* 0x0000000000048947 */ /* 0x000fea0003800000 */
[----:B------:R-:W-:Y:S01]  /*98d0*/  BPT.TRAP 0x1 ;  /* 0x000000040000795c */ /* 0x000fe20000300000 */
.L_x_1145:
[----:B--2---:R-:W-:Y:S05]  /*98e0*/  @P2 BRA `(.L_x_1146) ;  /* 0x0000000000082947 */ /* 0x004fea0003800000 */
[----:B------:R-:W2:Y:S02]  /*98f0*/  SYNCS.PHASECHK.TRANS64.TRYWAIT P2, [UR11+0x30850], R0 ;  /* 0x03085000ff0075a7 */ /* 0x000ea4000804014b */
[----:B--2---:R-:W-:Y:S05]  /*9900*/  @!P2 BRA `(.L_x_1147) ;  /* 0x000000b000cca947 */ /* 0x004fea0003800000 */
.L_x_1146:
[----:B------:R-:W-:Y:S01]  /*9910*/  UIADD3 UR6, UR38, 0x400, URZ ;  /* 0x0000040026067890 */ /* 0x000fe2000fffe03f */
[----:B------:R-:W-:Y:S01]  /*9920*/  WARPGROUP.ARRIVE ;  /* 0x00000000000079c5 */ /* 0x000fe20000000000 */
[----:B------:R-:W-:Y:S01]  /*9930*/  UMOV UR7, 0x40000040 ;  /* 0x4000004000077882 */ /* 0x000fe20000000000 */
[----:B01----:R-:W-:Y:S01]  /*9940*/  IMAD.SHL.U32 R0, R20, 0x40, RZ ;  /* 0x0000004014007824 */ /* 0x003fe200078e00ff */
[----:B------:R-:W-:Y:S01]  /*9950*/  USHF.R.U32.HI UR6, URZ, 0x4, UR6 ;  /* 0x000000043f067899 */ /* 0x000fe20008011606 */
[----:B------:R-:W-:Y:S01]  /*9960*/  IMAD.U32 R2, RZ, RZ, UR5 ;  /* 0x00000005ff027e24 */ /* 0x000fe2000f8e00ff */
[----:B------:R-:W-:Y:S02]  /*9970*/  ULDC UR10, c[0x0][0x9e0] ;  /* 0x00027800000a7ab9 */ /* 0x000fe40000000800 */
[----:B------:R-:W-:Y:S01]  /*9980*/  ULOP3.LUT UR6, UR6, 0x3fff, URZ, 0xc0, !UPT ;  /* 0x00003fff06067892 */ /* 0x000fe2000f8ec03f */
[----:B------:R-:W-:Y:S01]  /*9990*/  IADD3 R3, R19, 0x1, -R0 ;  /* 0x0000000113037810 */ /* 0x000fe20007ffe800 */
[----:B------:R-:W-:-:S02]  /*99a0*/  @!P1 VIADD R2, R2, 0x30840 ;  /* 0x0003084002029836 */ /* 0x000fc40000000000 */
[----:B------:R-:W-:Y:S02]  /*99b0*/  ULOP3.LUT UR6, UR6, 0x2000000, URZ, 0xfc, !UPT ;  /* 0x0200000006067892 */ /* 0x000fe4000f8efc3f */
[----:B------:R-:W-:Y:S01]  /*99c0*/  IMAD.IADD R3, R3, 0x1, -R22 ;  /* 0x0000000103037824 */ /* 0x000fe200078e0a16 */
[----:B------:R-:W-:Y:S01]  /*99d0*/  @!P1 PRMT R2, RZ, 0x654, R2 ;  /* 0x00000654ff029816 */ /* 0x000fe20000000002 */
[----:B------:R-:W-:Y:S02]  /*99e0*/  ULEA UR4, UR4, UR6, 0xb ;  /* 0x0000000604047291 */ /* 0x000fe4000f8e583f */
[----:B------:R-:W-:-:S05]  /*99f0*/  IMAD R3, R18, -0x2, R3 ;  /* 0xfffffffe12037824 */ /* 0x000fca00078e0203 */
        /* <DEDUP_REMOVED lines=16> */
[----:B------:R-:W-:Y:S01]  /*9b00*/  ULOP3.LUT UR4, URZ, UR59, URZ, 0x33, !UPT ;  /* 0x0000003b3f047292 */ /* 0x000fe2000f8e333f */
[----:B------:R-:W-:Y:S02]  /*9b10*/  WARPGROUP.DEPBAR.LE gsb0, 0x0 ;  /* 0x00008000000079c5 */ /* 0x000fe40000010000 */
[----:B------:R-:W-:Y:S01]  /*9b20*/  WARPGROUP.ARRIVE ;  /* 0x00000000000079c5 */ /* 0x000fe20000000000 */
[C---:B------:R-:W-:Y:S02]  /*9b30*/  VIADD R189, R3.reuse, UR10 ;  /* 0x0000000a03bd7c36 */ /* 0x040fe40008000000 */
[----:B------:R-:W-:Y:S02]  /*9b40*/  VIADD R191, R3, UR4 ;  /* 0x0000000403bf7c36 */ /* 0x000fe40008000000 */
[----:B------:R-:W-:-:S15]  /*9b50*/  IMAD.IADD R5, R4, 0x1, R189 ;  /* 0x0000000104057824 */ /* 0x000fde00078e02bd */
[----:B------:R-:W-:-:S02]  /*9b60*/  NOP ;  /* 0x0000000000007918 */ /* 0x000fc40000000000 */
[----:B------:R-:W-:Y:S03]  /*9b70*/  HGMMA.64x256x16.F32.BF16 R24, R184, gdesc[UR4].tnspB, R24, gsb0 ;  /* 0x43e00004b8187df0 */ /* 0x000fe60008001818 */
[----:B------:R-:W-:Y:S02]  /*9b80*/  WARPGROUP.DEPBAR.LE gsb0, 0x0 ;  /* 0x00008000000079c5 */ /* 0x000fe40000010000 */
[----:B------:R0:W-:Y:S01]  /*9b90*/  @!P1 SYNCS.ARRIVE.TRANS64.RED.A1T0 RZ, [R2+URZ], RZ ;  /* 0x000000ff02ff99a7 */ /* 0x0001e2000810043f */
[----:B------:R-:W-:Y:S01]  /*9ba0*/  IMAD.IADD R185, R4, 0x1, R191 ;  /* 0x0000000104b97824 */ /* 0x000fe200078e02bf */
[----:B------:R-:W-:Y:S06]  /*9bb0*/  @!P6 BRA `(.L_x_1148) ;  /* 0x00000000005ce947 */ /* 0x000fec0003800000 */
[----:B------:R-:W-:Y:S01]  /*9bc0*/  ISETP.GT.AND P2, PT, R217, -0x1, PT ;  /* 0xffffffffd900780c */ /* 0x000fe20003f44270 */
[----:B------:R-:W-:-:S12]  /*9bd0*/  BSSY B0, `(.L_x_1149) ;  /* 0x0000011000007945 */ /* 0x000fd80003800000 */
[----:B------:R-:W-:Y:S05]  /*9be0*/  @P2 BRA `(.L_x_1150) ;  /* 0x0000000000242947 */ /* 0x000fea0003800000 */
[----:B------:R-:W-:Y:S01]  /*9bf0*/  IMAD.U32 R186, RZ, RZ, UR58 ;  /* 0x0000003affba7e24 */ /* 0x000fe2000f8e00ff */
[----:B------:R-:W-:-:S04]  /*9c00*/  IADD3 R184, R4, R19, -R22 ;  /* 0x0000001304b87210 */ /* 0x000fc80007ffe816 */
[----:B------:R-:W-:Y:S02]  /*9c10*/  ISETP.NE.AND P2, PT, R186, 0x1, PT ;  /* 0x00000001ba00780c */ /* 0x000fe40003f45270 */
[----:B------:R-:W-:-:S11]  /*9c20*/  LOP3.LUT R187, RZ, R184, RZ, 0x33, !PT ;  /* 0x000000b8ffbb7212 */ /* 0x000fd600078e33ff */
[----:B0-----:R-:W0:Y:S02]  /*9c30*/  @P2 LDC.64 R2, c[0x0][0x9e8] ;  /* 0x00027a00ff022b82 */ /* 0x001e240000000a00 */
[----:B0-----:R-:W-:-:S05]  /*9c40*/  @P2 IMAD.HI.U32 R2, R187, R2, RZ ;  /* 0x00000002bb022227 */ /* 0x001fca00078e00ff */
[----:B------:R-:W-:-:S04]  /*9c50*/  @P2 SHF.R.U32.HI R187, RZ, R3, R2 ;  /* 0x00000003ffbb2219 */ /* 0x000fc80000011602 */
[----:B------:R-:W-:Y:S01]  /*9c60*/  LOP3.LUT R187, RZ, R187, RZ, 0x33, !PT ;  /* 0x000000bbffbb7212 */ /* 0x000fe200078e33ff */
[----:B------:R-:W-:Y:S06]  /*9c70*/  BRA `(.L_x_1151) ;  /* 0x0000000000187947 */ /* 0x000fec0003800000 */
.L_x_1150:
[----:B------:R-:W-:Y:S02]  /*9c80*/  IMAD.U32 R186, RZ, RZ, UR58 ;  /* 0x0000003affba7e24 */ /* 0x000fe4000f8e00ff */
[----:B------:R-:W-:-:S03]  /*9c90*/  IMAD.MOV.U32 R187, RZ, RZ, R217 ;  /* 0x000000ffffbb7224 */ /* 0x000fc600078e00d9 */
[----:B------:R-:W-:-:S13]  /*9ca0*/  ISETP.NE.AND P2, PT, R186, 0x1, PT ;  /* 0x00000001ba00780c */ /* 0x000fda0003f45270 */
[----:B0-----:R-:W0:Y:S02]  /*9cb0*/  @P2 LDC.64 R2, c[0x0][0x9e8] ;  /* 0x00027a00ff022b82 */ /* 0x001e240000000a00 */
[----:B0-----:R-:W-:-:S05]  /*9cc0*/  @P2 IMAD.HI.U32 R2, R217, R2, RZ ;  /* 0x00000002d9022227 */ /* 0x001fca00078e00ff */
[----:B------:R-:W-:-:S07]  /*9cd0*/  @P2 SHF.R.U32.HI R187, RZ, R3, R2 ;  /* 0x00000003ffbb2219 */ /* 0x000fce0000011602 */
.L_x_1151:
[----:B------:R-:W-:Y:S05]  /*9ce0*/  BSYNC B0 ;  /* 0x0000000000007941 */ /* 0x000fea0003800000 */
.L_x_1149:
[----:B------:R-:W-:-:S04]  /*9cf0*/  IMAD R3, R187, R186, -R0 ;  /* 0x000000babb037224 */ /* 0x000fc800078e0a00 */
[----:B------:R-:W-:-:S05]  /*9d00*/  IMAD R2, R18, -0x2, R3 ;  /* 0xfffffffe12027824 */ /* 0x000fca00078e0203 */
[----:B------:R-:W-:Y:S02]  /*9d10*/  VIADDMNMX R5, R2, R186, R5, PT ;  /* 0x000000ba02057246 */ /* 0x000fe40003800105 */
[----:B------:R-:W-:-:S07]  /*9d20*/  VIMNMX R185, R185, R2, !PT ;  /* 0x00000002b9b97248 */ /* 0x000fce0007fe0100 */
.L_x_1148:
[----:B------:R-:W-:Y:S02]  /*9d30*/  ISETP.GT.AND P2, PT, R20, -0x1, PT ;  /* 0xffffffff1400780c */ /* 0x000fe40003f44270 */
[----:B------:R-:W-:Y:S02]  /*9d40*/  IADD3 R186, R191, 0x8, R4 ;  /* 0x00000008bfba7810 */ /* 0x000fe40007ffe004 */
[C---:B------:R-:W-:Y:S02]  /*9d50*/  ISETP.GT.AND P3, PT, R185.reuse, RZ, P2 ;  /* 0x000000ffb900720c */ /* 0x040fe40001764270 */
[----:B------:R-:W-:Y:S02]  /*9d60*/  ISETP.GT.AND P5, PT, R185, 0x1, P2 ;  /* 0x00000001b900780c */ /* 0x000fe400017a4270 */
[----:B------:R-:W-:Y:S02]  /*9d70*/  ISETP.LT.OR P4, PT, R5, 0x1, P3 ;  /* 0x000000010500780c */ /* 0x000fe40001f81670 */
[----:B------:R-:W-:-:S02]  /*9d80*/  ISETP.GT.AND P3, PT, R185, 0x8, P2 ;  /* 0x00000008b900780c */ /* 0x000fc40001764270 */
[----:B------:R-:W-:Y:S02]  /*9d90*/  FSEL R184, R152, -INF , !P4 ;  /* 0xff80000098b87808 */ /* 0x000fe40006000000 */
[----:B------:R-:W-:Y:S02]  /*9da0*/  ISETP.GT.AND P4, PT, R185, 0x9, P2 ;  /* 0x00000009b900780c */ /* 0x000fe40001784270 */
[C---:B------:R-:W-:Y:S02]  /*9db0*/  ISETP.LT.OR P5, PT, R5.reuse, 0x2, P5 ;  /* 0x000000020500780c */ /* 0x040fe40002fa1670 */
[C---:B------:R-:W-:Y:S02]  /*9dc0*/  ISETP.LT.OR P3, PT, R5.reuse, 0x9, P3 ;  /* 0x000000090500780c */ /* 0x040fe40001f61670 */
[----:B------:R-:W-:Y:S02]  /*9dd0*/  ISETP.LT.OR P4, PT, R5, 0xa, P4 ;  /* 0x0000000a0500780c */ /* 0x000fe40002781670 */
[----:B------:R-:W-:-:S02]  /*9de0*/  FSEL R152, R153, -INF , !P5 ;  /* 0xff80000099987808 */ /* 0x000fc40006800000 */
[----:B------:R-:W-:Y:S02]  /*9df0*/  FSEL R156, R156, -INF , !P3 ;  /* 0xff8000009c9c7808 */ /* 0x000fe40005800000 */
[----:B------:R-:W-:Y:S02]  /*9e00*/  FSEL R157, R157, -INF , !P4 ;  /* 0xff8000009d9d7808 */ /* 0x000fe40006000000 */
[C---:B------:R-:W-:Y:S02]  /*9e10*/  ISETP.GT.AND P5, PT, R185.reuse, 0x10, P2 ;  /* 0x00000010b900780c */ /* 0x040fe400017a4270 */
[C---:B------:R-:W-:Y:S02]  /*9e20*/  ISETP.GT.AND P3, PT, R185.reuse, 0x11, P2 ;  /* 0x00000011b900780c */ /* 0x040fe40001764270 */
        /* <DEDUP_REMOVED lines=31> */
[----:B------:R-:W-:-:S02]  /*a020*/  IADD3 R185, R189, 0x8, R4 ;  /* 0x00000008bdb97810 */ /* 0x000fc40007ffe004 */
[----:B------:R-:W-:Y:S02]  /*a030*/  FSEL R177, R177, -INF , !P5 ;  /* 0xff800000b1b17808 */ /* 0x000fe40006800000 */
[----:B------:R-:W-:Y:S02]  /*a040*/  FSEL R180, R180, -INF , !P3 ;  /* 0xff800000b4b47808 */ /* 0x000fe40005800000 */
[----:B------:R-:W-:Y:S01]  /*a050*/  FSEL R181, R181, -INF , !P4 ;  /* 0xff800000b5b57808 */ /* 0x000fe20006000000 */
[----:B------:R-:W-:Y:S06]  /*a060*/  @!P6 BRA `(.L_x_1152) ;  /* 0x000000000058e947 */ /* 0x000fec0003800000 */
[----:B------:R-:W-:Y:S01]  /*a070*/  ISETP.GT.AND P3, PT, R203, -0x1, PT ;  /* 0xffffffffcb00780c */ /* 0x000fe20003f64270 */
[----:B------:R-:W-:-:S12]  /*a080*/  BSSY B0, `(.L_x_1153) ;  /* 0x0000010000007945 */ /* 0x000fd80003800000 */
[----:B------:R-:W-:Y:S05]  /*a090*/  @P3 BRA `(.L_x_1154) ;  /* 0x0000000000203947 */ /* 0x000fea0003800000 */
[----:B------:R-:W-:-:S05]  /*a0a0*/  IMAD.U32 R190, RZ, RZ, UR58 ;  /* 0x0000003affbe7e24 */ /* 0x000fca000f8e00ff */
[----:B------:R-:W-:-:S13]  /*a0b0*/  ISETP.NE.AND P3, PT, R190, 0x1, PT ;  /* 0x00000001be00780c */ /* 0x000fda0003f65270 */
[----:B0-----:R-:W0:Y:S02]  /*a0c0*/  @P3 LDC.64 R2, c[0x0][0x9e8] ;  /* 0x00027a00ff023b82 */ /* 0x001e240000000a00 */
[----:B0-----:R-:W-:-:S04]  /*a0d0*/  @P3 IMAD.HI.U32 R188, R219, R2, RZ ;  /* 0x00000002dbbc3227 */ /* 0x001fc800078e00ff */
[----:B------:R-:W-:Y:S01]  /*a0e0*/  IMAD.MOV.U32 R2, RZ, RZ, R219 ;  /* 0x000000ffff027224 */ /* 0x000fe200078e00db */
[----:B------:R-:W-:-:S04]  /*a0f0*/  @P3 SHF.R.U32.HI R2, RZ, R3, R188 ;  /* 0x00000003ff023219 */ /* 0x000fc800000116bc */
[----:B------:R-:W-:Y:S01]  /*a100*/  LOP3.LUT R5, RZ, R2, RZ, 0x33, !PT ;  /* 0x00000002ff057212 */ /* 0x000fe200078e33ff */
[----:B------:R-:W-:Y:S06]  /*a110*/  BRA `(.L_x_1155) ;  /* 0x0000000000187947 */ /* 0x000fec0003800000 */
.L_x_1154:
[----:B------:R-:W-:Y:S02]  /*a120*/  IMAD.U32 R190, RZ, RZ, UR58 ;  /* 0x0000003affbe7e24 */ /* 0x000fe4000f8e00ff */
[----:B------:R-:W-:-:S03]  /*a130*/  IMAD.MOV.U32 R5, RZ, RZ, R203 ;  /* 0x000000ffff057224 */ /* 0x000fc600078e00cb */
[----:B------:R-:W-:-:S13]  /*a140*/  ISETP.NE.AND P3, PT, R190, 0x1, PT ;  /* 0x00000001be00780c */ /* 0x000fda0003f65270 */
[----:B0-----:R-:W0:Y:S02]  /*a150*/  @P3 LDC.64 R2, c[0x0][0x9e8] ;  /* 0x00027a00ff023b82 */ /* 0x001e240000000a00 */
[----:B0-----:R-:W-:-:S05]  /*a160*/  @P3 IMAD.HI.U32 R2, R203, R2, RZ ;  /* 0x00000002cb023227 */ /* 0x001fca00078e00ff */
[----:B------:R-:W-:-:S07]  /*a170*/  @P3 SHF.R.U32.HI R5, RZ, R3, R2 ;  /* 0x00000003ff053219 */ /* 0x000fce0000011602 */
.L_x_1155:
[----:B------:R-:W-:Y:S05]  /*a180*/  BSYNC B0 ;  /* 0x0000000000007941 */ /* 0x000fea0003800000 */
.L_x_1153:
[----:B------:R-:W-:-:S04]  /*a190*/  IMAD R3, R5, R190, -R0 ;  /* 0x000000be05037224 */ /* 0x000fc800078e0a00 */
[----:B------:R-:W-:-:S05]  /*a1a0*/  IMAD R3, R18, -0x2, R3 ;  /* 0xfffffffe12037824 */ /* 0x000fca00078e0203 */
[----:B------:R-:W-:Y:S02]  /*a1b0*/  VIADDMNMX R185, R3, R190, R185, PT ;  /* 0x000000be03b97246 */ /* 0x000fe400038001b9 */
[----:B------:R-:W-:-:S07]  /*a1c0*/  VIMNMX R186, R186, R3, !PT ;  /* 0x00000003baba7248 */ /* 0x000fce0007fe0100 */
.L_x_1152:
        /* <DEDUP_REMOVED lines=36> */
[----:B------:R-:W1:Y:S01]  /*a410*/  SHFL.BFLY PT, R3, R0, 0x2, 0x1f ;  /* 0x0c401f0000037f89 */ /* 0x000e6200000e0000 */
        /* <DEDUP_REMOVED lines=11> */
[C---:B------:R-:W-:Y:S02]  /*a4d0*/  ISETP.LT.OR P3, PT, R185.reuse, 0x22, P3 ;  /* 0x00000022b900780c */ /* 0x040fe40001f61670 */
[----:B-1----:R-:W-:Y:S02]  /*a4e0*/  FMNMX.FTZ R3, R0, R3, !PT ;  /* 0x0000000300037209 */ /* 0x002fe40007810000 */
[----:B------:R-:W-:Y:S02]  /*a4f0*/  FMNMX.FTZ R0, R154, R21, !PT ;  /* 0x000000159a007209 */ /* 0x000fe40007810000 */
[----:B------:R-:W-:Y:S01]  /*a500*/  FSEL R170, R170, -INF , !P5 ;  /* 0xff800000aaaa7808 */ /* 0x000fe20006800000 */
[----:B0-----:R-:W0:Y:S01]  /*a510*/  SHFL.BFLY PT, R2, R3, 0x1, 0x1f ;  /* 0x0c201f0003027f89 */ /* 0x001e2200000e0000 */
        /* <DEDUP_REMOVED lines=12> */
[----:B0-----:R-:W-:-:S02]  /*a5e0*/  FMNMX.FTZ R5, R3, R2, !PT ;  /* 0x0000000203057209 */ /* 0x001fc40007810000 */
        /* <DEDUP_REMOVED lines=18> */
[----:B------:R-:W-:Y:S01]  /*a710*/  FSEL R2, R5, RZ, P5 ;  /* 0x000000ff05027208 */ /* 0x000fe20002800000 */
        /* <DEDUP_REMOVED lines=24> */
[----:B------:R-:W-:Y:S01]  /*a8a0*/  R2UR UR4, R200 ;  /* 0x00000000c80472ca */ /* 0x000fe200000e0000 */
[----:B------:R-:W-:Y:S01]  /*a8b0*/  IMAD.MOV.U32 R201, RZ, RZ, R5 ;  /* 0x000000ffffc97224 */ /* 0x000fe200078e0005 */
[----:B------:R-:W0:Y:S01]  /*a8c0*/  SHFL.BFLY PT, R185, R0, 0x2, 0x1f ;  /* 0x0c401f0000b97f89 */ /* 0x000e2200000e0000 */
[----:B------:R-:W-:-:S04]  /*a8d0*/  FMUL.FTZ R2, R2, UR10 ;  /* 0x0000000a02027c20 */ /* 0x000fc80008410000 */
[----:B------:R-:W-:Y:S08]  /*a8e0*/  MUFU.EX2 R196, R196 ;  /* 0x000000c400c47308 */ /* 0x000ff00000000800 */
[----:B------:R-:W-:Y:S08]  /*a8f0*/  MUFU.EX2 R198, R198 ;  /* 0x000000c600c67308 */ /* 0x000ff00000000800 */
[----:B------:R-:W-:Y:S01]  /*a900*/  MUFU.EX2 R157, R157 ;  /* 0x0000009d009d7308 */ /* 0x000fe20000000800 */
[----:B0-----:R-:W-:-:S05]  /*a910*/  FMNMX.FTZ R185, R0, R185, !PT ;  /* 0x000000b900b97209 */ /* 0x001fca0007810000 */
[----:B------:R-:W0:Y:S02]  /*a920*/  SHFL.BFLY PT, R0, R185, 0x1, 0x1f ;  /* 0x0c201f00b9007f89 */ /* 0x000e2400000e0000 */
[----:B------:R-:W-:Y:S08]  /*a930*/  MUFU.EX2 R192, R192 ;  /* 0x000000c000c07308 */ /* 0x000ff00000000800 */
[----:B------:R-:W-:Y:S08]  /*a940*/  MUFU.EX2 R161, R161 ;  /* 0x000000a100a17308 */ /* 0x000ff00000000800 */
[----:B------:R-:W-:Y:S01]  /*a950*/  MUFU.EX2 R194, R194 ;  /* 0x000000c200c27308 */ /* 0x000fe20000000800 */
[----:B0-----:R-:W-:-:S07]  /*a960*/  FMNMX.FTZ R3, R185, R0, !PT ;  /* 0x00000000b9037209 */ /* 0x001fce0007810000 */
[----:B------:R-:W-:Y:S01]  /*a970*/  MUFU.EX2 R165, R165 ;  /* 0x000000a500a57308 */ /* 0x000fe20000000800 */
[C---:B------:R-:W-:Y:S01]  /*a980*/  FSETP.NEU.FTZ.AND P2, PT, R3.reuse, -INF , PT ;  /* 0xff8000000300780b */ /* 0x040fe20003f5d000 */
[----:B------:R-:W-:-:S06]  /*a990*/  FMUL.FTZ R156, R3, UR10 ;  /* 0x0000000a039c7c20 */ /* 0x000fcc0008410000 */
[----:B------:R0:W1:Y:S01]  /*a9a0*/  MUFU.EX2 R0, R2 ;  /* 0x0000000200007308 */ /* 0x0000620000000800 */
[----:B------:R-:W-:-:S05]  /*a9b0*/  FSEL R156, R156, RZ, P2 ;  /* 0x000000ff9c9c7208 */ /* 0x000fca0001000000 */
[--C-:B------:R-:W-:Y:S01]  /*a9c0*/  FFMA.FTZ R197, R154, UR10, -R156.reuse ;  /* 0x0000000a9ac57c23 */ /* 0x100fe2000801089c */
[--C-:B------:R-:W-:Y:S01]  /*a9d0*/  FFMA.FTZ R152, R155, UR10, -R156.reuse ;  /* 0x0000000a9b987c23 */ /* 0x100fe2000801089c */
[--C-:B------:R-:W-:Y:S01]  /*a9e0*/  FFMA.FTZ R199, R158, UR10, -R156.reuse ;  /* 0x0000000a9ec77c23 */ /* 0x100fe2000801089c */
[----:B0-----:R-:W-:Y:S01]  /*a9f0*/  FSEL R2, R3, RZ, P2 ;  /* 0x000000ff03027208 */ /* 0x001fe20001000000 */
[--C-:B------:R-:W-:Y:S01]  /*aa00*/  FFMA.FTZ R154, R159, UR10, -R156.reuse ;  /* 0x0000000a9f9a7c23 */ /* 0x100fe2000801089c */
[--C-:B------:R-:W-:Y:S01]  /*aa10*/  FFMA.FTZ R193, R162, UR10, -R156.reuse ;  /* 0x0000000aa2c17c23 */ /* 0x100fe2000801089c */
[----:B------:R-:W-:Y:S01]  /*aa20*/  MUFU.EX2 R197, R197 ;  /* 0x000000c500c57308 */ /* 0x000fe20000000800 */
[--C-:B------:R-:W-:Y:S01]  /*aa30*/  FFMA.FTZ R158, R163, UR10, -R156.reuse ;  /* 0x0000000aa39e7c23 */ /* 0x100fe2000801089c */
[----:B------:R-:W-:Y:S01]  /*aa40*/  FADD.FTZ R2, -R2, R21 ;  /* 0x0000001502027221 */ /* 0x000fe20000010100 */
[--C-:B------:R-:W-:Y:S01]  /*aa50*/  FFMA.FTZ R195, R166, UR10, -R156.reuse ;  /* 0x0000000aa6c37c23 */ /* 0x100fe2000801089c */
[--C-:B------:R-:W-:Y:S01]  /*aa60*/  FFMA.FTZ R160, R167, UR10, -R156.reuse ;  /* 0x0000000aa7a07c23 */ /* 0x100fe2000801089c */
[----:B-1----:R-:W-:Y:S01]  /*aa70*/  FFMA.FTZ R17, R0, R17, R153 ;  /* 0x0000001100117223 */ /* 0x002fe20000010099 */
[----:B------:R-:W-:Y:S01]  /*aa80*/  FMUL.FTZ R2, R2, UR10 ;  /* 0x0000000a02027c20 */ /* 0x000fe20008410000 */
[--C-:B------:R-:W-:Y:S01]  /*aa90*/  FFMA.FTZ R189, R170, UR10, -R156.reuse ;  /* 0x0000000aaabd7c23 */ /* 0x100fe2000801089c */
[----:B------:R-:W-:Y:S01]  /*aaa0*/  MUFU.EX2 R152, R152 ;  /* 0x0000009800987308 */ /* 0x000fe20000000800 */
[----:B------:R-:W-:Y:S01]  /*aab0*/  FADD.FTZ R17, R196, R17 ;  /* 0x00000011c4117221 */ /* 0x000fe20000010000 */
[--C-:B------:R-:W-:Y:S01]  /*aac0*/  FFMA.FTZ R162, R171, UR10, -R156.reuse ;  /* 0x0000000aaba27c23 */ /* 0x100fe2000801089c */
[--C-:B------:R-:W-:Y:S01]  /*aad0*/  FFMA.FTZ R191, R174, UR10, -R156.reuse ;  /* 0x0000000aaebf7c23 */ /* 0x100fe2000801089c */
[--C-:B------:R-:W-:Y:S01]  /*aae0*/  FFMA.FTZ R185, R178, UR10, -R156.reuse ;  /* 0x0000000ab2b97c23 */ /* 0x100fe2000801089c */
[----:B------:R-:W-:Y:S01]  /*aaf0*/  FADD.FTZ R164, R198, R17 ;  /* 0x00000011c6a47221 */ /* 0x000fe20000010000 */
[--C-:B------:R-:W-:Y:S01]  /*ab00*/  FFMA.FTZ R179, R179, UR10, -R156.reuse ;  /* 0x0000000ab3b37c23 */ /* 0x100fe2000801089c */
[----:B------:R-:W-:Y:S01]  /*ab10*/  FFMA.FTZ R182, R182, UR10, -R156 ;  /* 0x0000000ab6b67c23 */ /* 0x000fe2000801089c */
[----:B------:R-:W0:Y:S01]  /*ab20*/  MUFU.EX2 R2, R2 ;  /* 0x0000000200027308 */ /* 0x000e220000000800 */
[----:B------:R-:W-:Y:S01]  /*ab30*/  FADD.FTZ R21, R157, R164 ;  /* 0x000000a49d157221 */ /* 0x000fe20000010000 */
[----:B------:R-:W-:Y:S01]  /*ab40*/  IMAD.U32 R155, RZ, RZ, UR11 ;  /* 0x0000000bff9b7e24 */ /* 0x000fe2000f8e00ff */
[----:B------:R-:W-:Y:S01]  /*ab50*/  ISETP.GT.AND P2, PT, R20, UR4, PT ;  /* 0x0000000414007c0c */ /* 0x000fe2000bf44270 */
[----:B------:R-:W-:Y:S01]  /*ab60*/  UMOV UR4, UR36 ;  /* 0x0000002400047c82 */ /* 0x000fe20008000000 */
[----:B------:R-:W-:Y:S01]  /*ab70*/  F2FP.BF16.F32.PACK_AB R196, R196, R153 ;  /* 0x00000099c4c4723e */ /* 0x000fe200000010ff */
[----:B------:R-:W-:Y:S01]  /*ab80*/  @!P1 VIADD R155, R155, 0x30860 ;  /* 0x000308609b9b9836 */ /* 0x000fe20000000000 */
[----:B------:R-:W-:Y:S01]  /*ab90*/  F2FP.BF16.F32.PACK_AB R198, R157, R198 ;  /* 0x000000c69dc6723e */ /* 0x000fe200000010ff */
[----:B------:R-:W1:Y:S01]  /*aba0*/  MUFU.EX2 R199, R199 ;  /* 0x000000c700c77308 */ /* 0x000e620000000800 */
[----:B------:R-:W-:-:S02]  /*abb0*/  VIADD R20, R20, 0xffffffff ;  /* 0xffffffff14147836 */ /* 0x000fc40000000000 */
[----:B------:R-:W-:-:S04]  /*abc0*/  @!P1 PRMT R155, RZ, 0x654, R155 ;  /* 0x00000654ff9b9816 */ /* 0x000fc8000000009b */
[----:B------:R2:W-:Y:S01]  /*abd0*/  @!P1 SYNCS.ARRIVE.TRANS64.RED.A1T0 RZ, [R155+URZ], RZ ;  /* 0x000000ff9bff99a7 */ /* 0x0005e2000810043f */
[----:B------:R-:W3:Y:S01]  /*abe0*/  MUFU.EX2 R154, R154 ;  /* 0x0000009a009a7308 */ /* 0x000ee20000000800 */
[----:B0-----:R-:W-:Y:S01]  /*abf0*/  FFMA.FTZ R17, R2, R16, R197 ;  /* 0x0000001002117223 */ /* 0x001fe200000100c5 */
[----:B------:R-:W-:Y:S01]  /*ac00*/  FADD.FTZ R16, R192, R21 ;  /* 0x00000015c0107221 */ /* 0x000fe20000010000 */
[C---:B------:R-:W-:Y:S02]  /*ac10*/  F2FP.BF16.F32.PACK_AB R192, R161.reuse, R192 ;  /* 0x000000c0a1c0723e */ /* 0x040fe400000010ff */
[----:B------:R-:W-:Y:S01]  /*ac20*/  FADD.FTZ R164, R152, R17 ;  /* 0x0000001198a47221 */ /* 0x000fe20000010000 */
[----:B------:R-:W-:Y:S01]  /*ac30*/  FADD.FTZ R21, R161, R16 ;  /* 0x00000010a1157221 */ /* 0x000fe20000010000 */
[----:B------:R-:W-:Y:S01]  /*ac40*/  FFMA.FTZ R16, R175, UR10, -R156 ;  /* 0x0000000aaf107c23 */ /* 0x000fe2000801089c */
[----:B------:R-:W0:Y:S01]  /*ac50*/  MUFU.EX2 R193, R193 ;  /* 0x000000c100c17308 */ /* 0x000e220000000800 */
[----:B-1----:R-:W-:Y:S01]  /*ac60*/  FADD.FTZ R17, R199, R164 ;  /* 0x000000a4c7117221 */ /* 0x002fe20000010000 */
[----:B------:R-:W-:Y:S01]  /*ac70*/  FADD.FTZ R166, R194, R21 ;  /* 0x00000015c2a67221 */ /* 0x000fe20000010000 */
[----:B------:R-:W-:Y:S01]  /*ac80*/  FFMA.FTZ R156, R183, UR10, -R156 ;  /* 0x0000000ab79c7c23 */ /* 0x000fe2000801089c */
[----:B------:R-:W-:-:S02]  /*ac90*/  F2FP.BF16.F32.PACK_AB R194, R165, R194 ;  /* 0x000000c2a5c2723e */ /* 0x000fc400000010ff */
[----:B------:R-:W-:Y:S01]  /*aca0*/  FADD.FTZ R21, R165, R166 ;  /* 0x000000a6a5157221 */ /* 0x000fe20000010000 */
[----:B------:R-:W-:Y:S01]  /*acb0*/  F2FP.BF16.F32.PACK_AB R197, R152, R197 ;  /* 0x000000c598c5723e */ /* 0x000fe200000010ff */
[----:B------:R-:W1:Y:S01]  /*acc0*/  MUFU.EX2 R158, R158 ;  /* 0x0000009e009e7308 */ /* 0x000e620000000800 */
[C---:B---3--:R-:W-:Y:S01]  /*acd0*/  FADD.FTZ R164, R154.reuse, R17 ;  /* 0x000000119aa47221 */ /* 0x048fe20000010000 */
[----:B------:R-:W-:-:S06]  /*ace0*/  F2FP.BF16.F32.PACK_AB R199, R154, R199 ;  /* 0x000000c79ac7723e */ /* 0x000fcc00000010ff */
[----:B------:R-:W3:Y:S01]  /*acf0*/  MUFU.EX2 R195, R195 ;  /* 0x000000c300c37308 */ /* 0x000ee20000000800 */
[----:B0-----:R-:W-:-:S07]  /*ad00*/  FADD.FTZ R17, R193, R164 ;  /* 0x000000a4c1117221 */ /* 0x001fce0000010000 */
[----:B------:R-:W0:Y:S01]  /*ad10*/  MUFU.EX2 R160, R160 ;  /* 0x000000a000a07308 */ /* 0x000e220000000800 */
[C---:B-1----:R-:W-:Y:S01]  /*ad20*/  FADD.FTZ R164, R158.reuse, R17 ;  /* 0x000000119ea47221 */ /* 0x042fe20000010000 */
[----:B------:R-:W-:-:S06]  /*ad30*/  F2FP.BF16.F32.PACK_AB R193, R158, R193 ;  /* 0x000000c19ec1723e */ /* 0x000fcc00000010ff */
[----:B------:R-:W1:Y:S01]  /*ad40*/  MUFU.EX2 R188, R188 ;  /* 0x000000bc00bc7308 */ /* 0x000e620000000800 */
[----:B---3--:R-:W-:-:S07]  /*ad50*/  FADD.FTZ R17, R195, R164 ;  /* 0x000000a4c3117221 */ /* 0x008fce0000010000 */
[----:B------:R-:W3:Y:S01]  /*ad60*/  MUFU.EX2 R189, R189 ;  /* 0x000000bd00bd7308 */ /* 0x000ee20000000800 */
[C---:B0-----:R-:W-:Y:S01]  /*ad70*/  FADD.FTZ R164, R160.reuse, R17 ;  /* 0x00000011a0a47221 */ /* 0x041fe20000010000 */
[----:B------:R-:W-:-:S06]  /*ad80*/  F2FP.BF16.F32.PACK_AB R195, R160, R195 ;  /* 0x000000c3a0c3723e */ /* 0x000fcc00000010ff */
[----:B------:R-:W0:Y:S01]  /*ad90*/  MUFU.EX2 R169, R169 ;  /* 0x000000a900a97308 */ /* 0x000e220000000800 */
[----:B-1----:R-:W-:-:S07]  /*ada0*/  FADD.FTZ R166, R188, R21 ;  /* 0x00000015bca67221 */ /* 0x002fce0000010000 */
[----:B------:R-:W1:Y:S01]  /*adb0*/  MUFU.EX2 R162, R162 ;  /* 0x000000a200a27308 */ /* 0x000e620000000800 */
[----:B---3--:R-:W-:-:S07]  /*adc0*/  FADD.FTZ R17, R189, R164 ;  /* 0x000000a4bd117221 */ /* 0x008fce0000010000 */
[----:B------:R-:W3:Y:S01]  /*add0*/  MUFU.EX2 R190, R190 ;  /* 0x000000be00be7308 */ /* 0x000ee20000000800 */
[C---:B0-----:R-:W-:Y:S01]  /*ade0*/  FADD.FTZ R21, R169.reuse, R166 ;  /* 0x000000a6a9157221 */ /* 0x041fe20000010000 */
[----:B------:R-:W-:-:S06]  /*adf0*/  F2FP.BF16.F32.PACK_AB R188, R169, R188 ;  /* 0x000000bca9bc723e */ /* 0x000fcc00000010ff */
[----:B------:R-:W0:Y:S01]  /*ae00*/  MUFU.EX2 R191, R191 ;  /* 0x000000bf00bf7308 */ /* 0x000e220000000800 */
[C---:B-1----:R-:W-:Y:S01]  /*ae10*/  FADD.FTZ R164, R162.reuse, R17 ;  /* 0x00000011a2a47221 */ /* 0x042fe20000010000 */
[----:B------:R-:W-:-:S06]  /*ae20*/  F2FP.BF16.F32.PACK_AB R189, R162, R189 ;  /* 0x000000bda2bd723e */ /* 0x000fcc00000010ff */
[----:B------:R-:W1:Y:S01]  /*ae30*/  MUFU.EX2 R173, R173 ;  /* 0x000000ad00ad7308 */ /* 0x000e620000000800 */
[----:B---3--:R-:W-:-:S07]  /*ae40*/  FADD.FTZ R166, R190, R21 ;  /* 0x00000015bea67221 */ /* 0x008fce0000010000 */
[----:B------:R-:W3:Y:S01]  /*ae50*/  MUFU.EX2 R16, R16 ;  /* 0x0000001000107308 */ /* 0x000ee20000000800 */
[----:B0-----:R-:W-:-:S07]  /*ae60*/  FADD.FTZ R17, R191, R164 ;  /* 0x000000a4bf117221 */ /* 0x001fce0000010000 */
[----:B------:R-:W0:Y:S01]  /*ae70*/  MUFU.EX2 R184, R184 ;  /* 0x000000b800b87308 */ /* 0x000e220000000800 */
[C---:B-1----:R-:W-:Y:S01]  /*ae80*/  FADD.FTZ R21, R173.reuse, R166 ;  /* 0x000000a6ad157221 */ /* 0x042fe20000010000 */
[----:B------:R-:W-:-:S06]  /*ae90*/  F2FP.BF16.F32.PACK_AB R190, R173, R190 ;  /* 0x000000beadbe723e */ /* 0x000fcc00000010ff */
[----:B------:R-:W1:Y:S01]  /*aea0*/  MUFU.EX2 R185, R185 ;  /* 0x000000b900b97308 */ /* 0x000e620000000800 */
[C---:B---3--:R-:W-:Y:S01]  /*aeb0*/  FADD.FTZ R164, R16.reuse, R17 ;  /* 0x0000001110a47221 */ /* 0x048fe20000010000 */
[----:B------:R-:W-:-:S06]  /*aec0*/  F2FP.BF16.F32.PACK_AB R191, R16, R191 ;  /* 0x000000bf10bf723e */ /* 0x000fcc00000010ff */
[----:B------:R-:W3:Y:S01]  /*aed0*/  MUFU.EX2 R177, R177 ;  /* 0x000000b100b17308 */ /* 0x000ee20000000800 */
[----:B0-----:R-:W-:-:S07]  /*aee0*/  FADD.FTZ R166, R184, R21 ;  /* 0x00000015b8a67221 */ /* 0x001fce0000010000 */
[----:B------:R-:W0:Y:S01]  /*aef0*/  MUFU.EX2 R179, R179 ;  /* 0x000000b300b37308 */ /* 0x000e220000000800 */
[----:B-1----:R-:W-:-:S07]  /*af00*/  FADD.FTZ R164, R185, R164 ;  /* 0x000000a4b9a47221 */ /* 0x002fce0000010000 */
[----:B------:R-:W1:Y:S01]  /*af10*/  MUFU.EX2 R186, R186 ;  /* 0x000000ba00ba7308 */ /* 0x000e620000000800 */
[C---:B---3--:R-:W-:Y:S01]  /*af20*/  FADD.FTZ R21, R177.reuse, R166 ;  /* 0x000000a6b1157221 */ /* 0x048fe20000010000 */
[----:B------:R-:W-:-:S06]  /*af30*/  F2FP.BF16.F32.PACK_AB R184, R177, R184 ;  /* 0x000000b8b1b8723e */ /* 0x000fcc00000010ff */
[----:B------:R-:W3:Y:S01]  /*af40*/  MUFU.EX2 R187, R182 ;  /* 0x000000b600bb7308 */ /* 0x000ee20000000800 */
[C---:B0-----:R-:W-:Y:S01]  /*af50*/  FADD.FTZ R164, R179.reuse, R164 ;  /* 0x000000a4b3a47221 */ /* 0x041fe20000010000 */
[----:B------:R-:W-:-:S06]  /*af60*/  F2FP.BF16.F32.PACK_AB R185, R179, R185 ;  /* 0x000000b9b3b9723e */ /* 0x000fcc00000010ff */
[----:B------:R-:W0:Y:S01]  /*af70*/  MUFU.EX2 R181, R181 ;  /* 0x000000b500b57308 */ /* 0x000e220000000800 */
[----:B-1----:R-:W-:Y:S01]  /*af80*/  FADD.FTZ R166, R186, R21 ;  /* 0x00000015baa67221 */ /* 0x002fe20000010000 */
[----:B------:R-:W-:-:S06]  /*af90*/  IMAD.MOV.U32 R21, RZ, RZ, R3 ;  /* 0x000000ffff157224 */ /* 0x000fcc00078e0003 */
[----:B------:R-:W1:Y:S01]  /*afa0*/  MUFU.EX2 R156, R156 ;  /* 0x0000009c009c7308 */ /* 0x000e620000000800 */
[----:B---3--:R-:W-:Y:S01]  /*afb0*/  FADD.FTZ R164, R187, R164 ;  /* 0x000000a4bba47221 */ /* 0x008fe20000010000 */
[C---:B0-----:R-:W-:Y:S01]  /*afc0*/  FADD.FTZ R17, R181.reuse, R166 ;  /* 0x000000a6b5117221 */ /* 0x041fe20000010000 */
[----:B------:R-:W-:Y:S02]  /*afd0*/  F2FP.BF16.F32.PACK_AB R186, R181, R186 ;  /* 0x000000bab5ba723e */ /* 0x000fe400000010ff */
[C---:B-1----:R-:W-:Y:S01]  /*afe0*/  FADD.FTZ R16, R156.reuse, R164 ;  /* 0x000000a49c107221 */ /* 0x042fe20000010000 */
[----:B------:R-:W-:Y:S01]  /*aff0*/  F2FP.BF16.F32.PACK_AB R187, R156, R187 ;  /* 0x000000bb9cbb723e */ /* 0x000fe200000010ff */
[----:B--2---:R-:W-:Y:S06]  /*b000*/  @P2 BRA `(.L_x_1156) ;  /* 0xffffffd800602947 */ /* 0x004fec000383ffff */
.L_x_1139:
        /* <DEDUP_REMOVED lines=131> */
.L_x_1157:
[----:B------:R-:W-:Y:S01]  /*b840*/  ULEA UR5, UR36, UR38, 0x3 ;  /* 0x0000002624057291 */ /* 0x000fe2000f8e183f */
[----:B------:R-:W-:-:S05]  /*b850*/  IMAD.U32 R0, RZ, RZ, UR37 ;  /* 0x00000025ff007e24 */ /* 0x000fca000f8e00ff */
[----:B------:R-:W-:-:S04]  /*b860*/  SHF.L.U32 R0, R0, 0x1f, RZ ;  /* 0x0000001f00007819 */ /* 0x000fc800000006ff */
[----:B------:R0:W1:Y:S01]  /*b870*/  SYNCS.PHASECHK.TRANS64.TRYWAIT P2, [UR5+0x30850], R0 ;  /* 0x03085000ff0075a7 */ /* 0x0000620008040145 */
[----:B------:R-:W-:Y:S05]  /*b880*/  @!P0 BRA `(.L_x_1158) ;  /* 0x0000000000048947 */ /* 0x000fea0003800000 */
[----:B------:R-:W-:Y:S01]  /*b890*/  BPT.TRAP 0x1 ;  /* 0x000000040000795c */ /* 0x000fe20000300000 */
.L_x_1158:
[----:B-1----:R-:W-:Y:S05]  /*b8a0*/  @P2 BRA `(.L_x_1159) ;  /* 0x0000000000082947 */ /* 0x002fea0003800000 */
[----:B------:R-:W1:Y:S02]  /*b8b0*/  SYNCS.PHASECHK.TRANS64.TRYWAIT P0, [UR5+0x30850], R0 ;  /* 0x03085000ff0075a7 */ /* 0x000e640008000145 */
[----:B-1----:R-:W-:Y:S05]  /*b8c0*/  @!P0 BRA `(.L_x_1160) ;  /* 0x0000009000f48947 */ /* 0x002fea0003800000 */
.L_x_1159:
[----:B------:R-:W-:Y:S01]  /*b8d0*/  UIADD3 UR38, UR38, 0x400, URZ ;  /* 0x0000040026267890 */ /* 0x000fe2000fffe03f */
[----:B------:R-:W-:Y:S01]  /*b8e0*/  WARPGROUP.ARRIVE ;  /* 0x00000000000079c5 */ /* 0x000fe20000000000 */
[----:B------:R-:W-:Y:S01]  /*b8f0*/  UMOV UR7, 0x40000040 ;  /* 0x4000004000077882 */ /* 0x000fe20000000000 */
[----:B-1----:R-:W1:Y:S01]  /*b900*/  SHFL.BFLY PT, R7, R16, 0x2, 0x1f ;  /* 0x0c401f0010077f89 */ /* 0x002e6200000e0000 */
[----:B------:R-:W-:Y:S01]  /*b910*/  USHF.R.U32.HI UR38, URZ, 0x4, UR38 ;  /* 0x000000043f267899 */ /* 0x000fe20008011626 */
[----:B------:R-:W-:Y:S01]  /*b920*/  IMAD.MOV.U32 R6, RZ, RZ, RZ ;  /* 0x000000ffff067224 */ /* 0x000fe200078e00ff */
[----:B------:R-:W-:Y:S01]  /*b930*/  R2UR UR8, R209 ;  /* 0x00000000d10872ca */ /* 0x000fe200000e0000 */
[----:B0-----:R-:W0:Y:S01]  /*b940*/  SHFL.BFLY PT, R0, R17, 0x2, 0x1f ;  /* 0x0c401f0011007f89 */ /* 0x001e2200000e0000 */
[----:B------:R-:W-:Y:S01]  /*b950*/  ULOP3.LUT UR38, UR38, 0x3fff, URZ, 0xc0, !UPT ;  /* 0x00003fff26267892 */ /* 0x000fe2000f8ec03f */
[----:B------:R-:W-:Y:S02]  /*b960*/  IMAD.U32 R12, RZ, RZ, UR5 ;  /* 0x00000005ff0c7e24 */ /* 0x000fe4000f8e00ff */
[----:B------:R-:W-:Y:S01]  /*b970*/  IMAD.MOV.U32 R4, RZ, RZ, RZ ;  /* 0x000000ffff047224 */ /* 0x000fe200078e00ff */
[----:B------:R-:W-:Y:S01]  /*b980*/  ULOP3.LUT UR4, UR38, 0x2000000, URZ, 0xfc, !UPT ;  /* 0x0200000026047892 */ /* 0x000fe2000f8efc3f */
[----:B------:R-:W-:-:S02]  /*b990*/  IMAD.U32 R13, RZ, RZ, UR10 ;  /* 0x0000000aff0d7e24 */ /* 0x000fc4000f8e00ff */
[----:B------:R-:W-:Y:S01]  /*b9a0*/  IMAD.U32 R8, RZ, RZ, UR10 ;  /* 0x0000000aff087e24 */ /* 0x000fe2000f8e00ff */
[----:B------:R-:W-:Y:S02]  /*b9b0*/  ULEA UR4, UR36, UR4, 0xb ;  /* 0x0000000424047291 */ /* 0x000fe4000f8e583f */
[----:B------:R-:W-:Y:S02]  /*b9c0*/  UIADD3 UR36, UR36, 0x1, URZ ;  /* 0x0000000124247890 */ /* 0x000fe4000fffe03f */
[----:B------:R-:W-:Y:S02]  /*b9d0*/  UIADD3 UR8, UR8, 0x1, URZ ;  /* 0x0000000108087890 */ /* 0x000fe4000fffe03f */
[----:B------:R-:W-:Y:S01]  /*b9e0*/  UISETP.NE.AND UP0, UPT, UR36, 0x2, UPT ;  /* 0x000000022400788c */ /* 0x000fe2000bf05270 */
[----:B------:R-:W-:Y:S02]  /*b9f0*/  UMOV UR6, UR4 ;  /* 0x0000000400067c82 */ /* 0x000fe40008000000 */
[----:B------:R-:W-:Y:S01]  /*ba00*/  HGMMA.64x256x16.F32.BF16 R24, R196, gdesc[UR4].tnspB, R24, gsb0 ;  /* 0x43e00004c4187df0 */ /* 0x000fe20008001818 */
[----:B------:R-:W-:Y:S01]  /*ba10*/  UIADD3 UR6, UR4, 0x80, URZ ;  /* 0x0000008004067890 */ /* 0x000fe2000fffe03f */
[----:B-1----:R-:W-:Y:S01]  /*ba20*/  FADD.FTZ R2, R7, R16 ;  /* 0x0000001007027221 */ /* 0x002fe20000010000 */
[----:B------:R-:W-:Y:S01]  /*ba30*/  UMOV UR7, 0x40000040 ;  /* 0x4000004000077882 */ /* 0x000fe20000000000 */
[----:B------:R-:W-:-:S02]  /*ba40*/  IMAD.U32 R209, RZ, RZ, UR8 ;  /* 0x00000008ffd17e24 */ /* 0x000fc4000f8e00ff */
[----:B0-----:R-:W-:Y:S01]  /*ba50*/  FADD.FTZ R0, R0, R17 ;  /* 0x0000001100007221 */ /* 0x001fe20000010000 */
[----:B------:R-:W-:Y:S01]  /*ba60*/  USEL UR36, UR36, URZ, UP0 ;  /* 0x0000003f24247287 */ /* 0x000fe20008000000 */
[----:B------:R-:W0:Y:S04]  /*ba70*/  SHFL.BFLY PT, R9, R2, 0x1, 0x1f ;  /* 0x0c201f0002097f89 */ /* 0x000e2800000e0000 */
[----:B------:R-:W1:Y:S01]  /*ba80*/  SHFL.BFLY PT, R7, R0, 0x1, 0x1f ;  /* 0x0c201f0000077f89 */ /* 0x000e6200000e0000 */
[----:B0-----:R-:W-:Y:S01]  /*ba90*/  FADD.FTZ R11, R2, R9 ;  /* 0x00000009020b7221 */ /* 0x001fe20000010000 */
[----:B------:R-:W-:Y:S02]  /*baa0*/  IMAD.MOV.U32 R2, RZ, RZ, -0x800000 ;  /* 0xff800000ff027424 */ /* 0x000fe400078e00ff */
[----:B-1----:R-:W-:-:S02]  /*bab0*/  FADD.FTZ R10, R0, R7 ;  /* 0x00000007000a7221 */ /* 0x002fc40000010000 */
[----:B------:R-:W-:Y:S01]  /*bac0*/  FSETP.NE.FTZ.AND P2, PT, R11, RZ, PT ;  /* 0x000000ff0b00720b */ /* 0x000fe20003f55000 */
[----:B------:R-:W-:Y:S02]  /*bad0*/  IMAD.MOV.U32 R0, RZ, RZ, -0x800000 ;  /* 0xff800000ff007424 */ /* 0x000fe400078e00ff */
[----:B------:R-:W-:-:S10]  /*bae0*/  FSETP.NE.FTZ.AND P0, PT, R10, RZ, PT ;  /* 0x000000ff0a00720b */ /* 0x000fd40003f15000 */
[----:B------:R-:W0:Y:S01]  /*baf0*/  @P2 MUFU.LG2 R9, R11 ;  /* 0x0000000b00092308 */ /* 0x000e220000000c00 */
[----:B------:R-:W-:Y:S02]  /*bb00*/  @P2 FMUL.FTZ R13, R13, 0.69314718246459960938 ;  /* 0x3f3172180d0d2820 */ /* 0x000fe40000410000 */
[----:B------:R-:W-:-:S05]  /*bb10*/  @P0 FMUL.FTZ R8, R8, 0.69314718246459960938 ;  /* 0x3f31721808080820 */ /* 0x000fca0000410000 */
[----:B------:R-:W-:Y:S08]  /*bb20*/  @P0 MUFU.RCP R6, R10 ;  /* 0x0000000a00060308 */ /* 0x000ff00000001000 */
[----:B------:R0:W1:Y:S08]  /*bb30*/  @P0 MUFU.LG2 R7, R10 ;  /* 0x0000000a00070308 */ /* 0x0000700000000c00 */
[----:B------:R-:W2:Y:S01]  /*bb40*/  @P2 MUFU.RCP R4, R11 ;  /* 0x0000000b00042308 */ /* 0x000ea20000001000 */
[----:B0-----:R-:W-:Y:S01]  /*bb50*/  @P2 FMUL.FTZ R10, R9, 0.69314718246459960938 ;  /* 0x3f317218090a2820 */ /* 0x001fe20000410000 */
[----:B------:R-:W-:-:S03]  /*bb60*/  @!P1 VIADD R9, R12, 0x30860 ;  /* 0x000308600c099836 */ /* 0x000fc60000000000 */
[----:B------:R-:W-:Y:S02]  /*bb70*/  @P2 FFMA.FTZ R0, R13, R3, R10 ;  /* 0x000000030d002223 */ /* 0x000fe4000001000a */
[----:B------:R-:W-:Y:S01]  /*bb80*/  @!P1 PRMT R9, RZ, 0x654, R9 ;  /* 0x00000654ff099816 */ /* 0x000fe20000000009 */
[----:B-1----:R-:W-:-:S04]  /*bb90*/  @P0 FMUL.FTZ R7, R7, 0.69314718246459960938 ;  /* 0x3f31721807070820 */ /* 0x002fc80000410000 */
[----:B------:R-:W-:Y:S01]  /*bba0*/  @P0 FFMA.FTZ R2, R8, R5, R7 ;  /* 0x0000000508020223 */ /* 0x000fe20000010007 */
[----:B------:R-:W-:Y:S01]  /*bbb0*/  PLOP3.LUT P0, PT, PT, PT, PT, 0x8, 0x0 ;  /* 0x000000000000781c */ /* 0x000fe20003f0e170 */
        /* <DEDUP_REMOVED lines=19> */
[----:B------:R0:W-:Y:S01]  /*bcf0*/  @!P1 SYNCS.ARRIVE.TRANS64.RED.A1T0 RZ, [R9+URZ], RZ ;  /* 0x000000ff09ff99a7 */ /* 0x0001e2000810043f */
[----:B--2---:R-:W-:Y:S01]  /*bd00*/  FMUL.FTZ R3, R83, R4 ;  /* 0x0000000453037220 */ /* 0x004fe20000410000 */
        /* <DEDUP_REMOVED lines=127> */
.L_x_1090:
[----:B------:R-:W0:Y:S01]  /*c500*/  S2R R4, SR_CgaCtaId ;  /* 0x0000000000047919 */ /* 0x000e220000008800 */
[----:B------:R-:W-:Y:S01]  /*c510*/  MOV R19, 0x400 ;  /* 0x0000040000137802 */ /* 0x000fe20000000f00 */
[----:B------:R-:W-:Y:S01]  /*c520*/  BSSY B0, `(.L_x_1161) ;  /* 0x00002ae000007945 */ /* 0x000fe20003800000 */
[----:B------:R-:W-:Y:S02]  /*c530*/  BAR.SYNC.DEFER_BLOCKING 0x5, 0x120 ;  /* 0x0144800000007b1d */ /* 0x000fe40000010000 */
[----:B0-----:R-:W-:-:S05]  /*c540*/  LEA R19, R4, R19, 0x18 ;  /* 0x0000001304137211 */ /* 0x001fca00078ec0ff */
[----:B------:R-:W0:Y:S02]  /*c550*/  LDS.128 R200, [R19+0x308d0] ;  /* 0x0308d00013c87984 */ /* 0x000e240000000c00 */
[----:B0-----:R-:W-:Y:S02]  /*c560*/  R2UR UR6, R202 ;  /* 0x00000000ca0672ca */ /* 0x001fe400000e0000 */
[----:B------:R-:W-:Y:S01]  /*c570*/  R2UR UR5, R203 ;  /* 0x00000000cb0572ca */ /* 0x000fe200000e0000 */
[----:B------:R-:W-:Y:S06]  /*c580*/  BAR.ARV 0x4, 0x120 ;  /* 0x0104800000007b1d */ /* 0x000fec0000002000 */
[----:B------:R-:W-:Y:S08]  /*c590*/  @P0 BRA `(.L_x_1162) ;  /* 0x0000001c00800947 */ /* 0x000ff00003800000 */
[----:B------:R-:W0:Y:S01]  /*c5a0*/  S2R R10, SR_SWINHI ;  /* 0x00000000000a7919 */ /* 0x000e220000002f00 */
[----:B------:R-:W-:Y:S01]  /*c5b0*/  F2FP.BF16.F32.PACK_AB R24, R25, R24 ;  /* 0x000000181918723e */ /* 0x000fe200000010ff */
[----:B------:R-:W-:Y:S01]  /*c5c0*/  ULDC.64 UR8, c[0x0][0xbd8] ;  /* 0x0002f60000087ab9 */ /* 0x000fe20000000a00 */
[----:B------:R-:W-:Y:S01]  /*c5d0*/  F2FP.BF16.F32.PACK_AB R25, R8, R26 ;  /* 0x0000001a0819723e */ /* 0x000fe200000010ff */
[----:B------:R-:W-:Y:S01]  /*c5e0*/  UISETP.NE.U32.AND UP0, UPT, UR8, URZ, UPT ;  /* 0x0000003f0800728c */ /* 0x000fe2000bf05070 */
[----:B------:R-:W-:Y:S02]  /*c5f0*/  F2FP.BF16.F32.PACK_AB R32, R33, R32 ;  /* 0x000000202120723e */ /* 0x000fe400000010ff */
[----:B------:R-:W-:Y:S01]  /*c600*/  F2FP.BF16.F32.PACK_AB R26, R29, R28 ;  /* 0x0000001c1d1a723e */ /* 0x000fe200000010ff */
[----:B------:R-:W-:Y:S01]  /*c610*/  UISETP.NE.AND.EX UP0, UPT, UR9, URZ, UPT, UP0 ;  /* 0x0000003f0900728c */ /* 0x000fe2000bf05300 */
[----:B------:R-:W-:Y:S02]  /*c620*/  F2FP.BF16.F32.PACK_AB R27, R6, R27 ;  /* 0x0000001b061b723e */ /* 0x000fe400000010ff */
[----:B------:R-:W-:Y:S01]  /*c630*/  F2FP.BF16.F32.PACK_AB R33, R163, R34 ;  /* 0x00000022a321723e */ /* 0x000fe200000010ff */
[----:B------:R-:W-:Y:S01]  /*c640*/  ULDC.64 UR8, c[0x0][0xbd8] ;  /* 0x0002f60000087ab9 */ /* 0x000fe20000000a00 */
[----:B------:R-:W-:-:S02]  /*c650*/  F2FP.BF16.F32.PACK_AB R40, R41, R40 ;  /* 0x000000282928723e */ /* 0x000fc400000010ff */
[----:B------:R-:W-:Y:S02]  /*c660*/  F2FP.BF16.F32.PACK_AB R34, R37, R36 ;  /* 0x000000242522723e */ /* 0x000fe400000010ff */
[----:B------:R-:W-:Y:S02]  /*c670*/  F2FP.BF16.F32.PACK_AB R35, R162, R35 ;  /* 0x00000023a223723e */ /* 0x000fe400000010ff */
[----:B------:R-:W-:Y:S02]  /*c680*/  F2FP.BF16.F32.PACK_AB R41, R161, R42 ;  /* 0x0000002aa129723e */ /* 0x000fe400000010ff */
[----:B------:R-:W-:Y:S02]  /*c690*/  F2FP.BF16.F32.PACK_AB R48, R49, R48 ;  /* 0x000000303130723e */ /* 0x000fe400000010ff */
[----:B------:R-:W-:Y:S02]  /*c6a0*/  R2UR UR4, R208 ;  /* 0x00000000d00472ca */ /* 0x000fe400000e0000 */
[----:B------:R-:W-:-:S02]  /*c6b0*/  F2FP.BF16.F32.PACK_AB R42, R45, R44 ;  /* 0x0000002c2d2a723e */ /* 0x000fc400000010ff */
[----:B------:R-:W-:Y:S02]  /*c6c0*/  F2FP.BF16.F32.PACK_AB R43, R160, R43 ;  /* 0x0000002ba02b723e */ /* 0x000fe400000010ff */
[----:B------:R-:W-:Y:S02]  /*c6d0*/  F2FP.BF16.F32.PACK_AB R49, R159, R50 ;  /* 0x000000329f31723e */ /* 0x000fe400000010ff */
[----:B------:R-:W-:Y:S02]  /*c6e0*/  F2FP.BF16.F32.PACK_AB R56, R57, R56 ;  /* 0x000000383938723e */ /* 0x000fe400000010ff */
[----:B------:R-:W-:Y:S02]  /*c6f0*/  MOV R4, R19 ;  /* 0x0000001300047202 */ /* 0x000fe40000000f00 */
[----:B0-----:R-:W-:Y:S02]  /*c700*/  MOV R5, R10 ;  /* 0x0000000a00057202 */ /* 0x001fe40000000f00 */
[----:B------:R-:W-:Y:S01]  /*c710*/  F2FP.BF16.F32.PACK_AB R50, R53, R52 ;  /* 0x000000343532723e */ /* 0x000fe200000010ff */
[----:B------:R-:W-:Y:S01]  /*c720*/  UIMAD.WIDE UR8, UR4, 0x4, UR8 ;  /* 0x00000004040878a5 */ /* 0x000fe2000f8e0208 */
[----:B------:R-:W-:Y:S01]  /*c730*/  F2FP.BF16.F32.PACK_AB R51, R158, R51 ;  /* 0x000000339e33723e */ /* 0x000fe200000010ff */
[----:B------:R-:W-:Y:S01]  /*c740*/  IMAD.WIDE R98, R213, 0x2, R4 ;  /* 0x00000002d5627825 */ /* 0x000fe200078e0204 */
[----:B------:R-:W-:-:S02]  /*c750*/  F2FP.BF16.F32.PACK_AB R57, R157, R58 ;  /* 0x0000003a9d39723e */ /* 0x000fc400000010ff */
[----:B------:R-:W-:Y:S02]  /*c760*/  F2FP.BF16.F32.PACK_AB R64, R65, R64 ;  /* 0x000000404140723e */ /* 0x000fe400000010ff */
[C---:B------:R-:W-:Y:S02]  /*c770*/  IADD3 R177, P5, R98.reuse, 0x4040, RZ ;  /* 0x0000404062b17810 */ /* 0x040fe40007fbe0ff */
[C---:B------:R-:W-:Y:S02]  /*c780*/  IADD3 R167, P1, R98.reuse, 0x20, RZ ;  /* 0x0000002062a77810 */ /* 0x040fe40007f3e0ff */
[C---:B------:R-:W-:Y:S01]  /*c790*/  IADD3 R169, P0, R98.reuse, 0x40, RZ ;  /* 0x0000004062a97810 */ /* 0x040fe20007f1e0ff */
[--C-:B------:R-:W-:Y:S01]  /*c7a0*/  IMAD.X R31, RZ, RZ, R99.reuse, P5 ;  /* 0x000000ffff1f7224 */ /* 0x100fe200028e0663 */
[----:B------:R-:W-:Y:S01]  /*c7b0*/  LOP3.LUT R22, R177, 0x380, RZ, 0xc0, !PT ;  /* 0x00000380b1167812 */ /* 0x000fe200078ec0ff */
[--C-:B------:R-:W-:Y:S01]  /*c7c0*/  IMAD.X R11, RZ, RZ, R99.reuse, P1 ;  /* 0x000000ffff0b7224 */ /* 0x100fe200008e0663 */
[C---:B------:R-:W-:Y:S01]  /*c7d0*/  IADD3 R171, P4, R98.reuse, 0x60, RZ ;  /* 0x0000006062ab7810 */ /* 0x040fe20007f9e0ff */
[----:B------:R-:W-:Y:S01]  /*c7e0*/  IMAD.X R13, RZ, RZ, R99, P0 ;  /* 0x000000ffff0d7224 */ /* 0x000fe200000e0663 */
[----:B------:R-:W-:-:S02]  /*c7f0*/  LOP3.LUT R7, R98, 0x380, RZ, 0xc0, !PT ;  /* 0x0000038062077812 */ /* 0x000fc400078ec0ff */
[----:B------:R-:W-:Y:S01]  /*c800*/  IADD3 R173, P3, R98, 0x4000, RZ ;  /* 0x0000400062ad7810 */ /* 0x000fe20007f7e0ff */
[--C-:B------:R-:W-:Y:S01]  /*c810*/  IMAD.X R15, RZ, RZ, R99.reuse, P4 ;  /* 0x000000ffff0f7224 */ /* 0x100fe200020e0663 */
[----:B------:R-:W-:Y:S02]  /*c820*/  SHF.R.U64 R22, R22, 0x3, RZ ;  /* 0x0000000316167819 */ /* 0x000fe400000012ff */
[C---:B------:R-:W-:Y:S01]  /*c830*/  IADD3 R175, P6, R98.reuse, 0x4020, RZ ;  /* 0x0000402062af7810 */ /* 0x040fe20007fde0ff */
[--C-:B------:R-:W-:Y:S01]  /*c840*/  IMAD.X R17, RZ, RZ, R99.reuse, P3 ;  /* 0x000000ffff117224 */ /* 0x100fe200018e0663 */
[C---:B------:R-:W-:Y:S02]  /*c850*/  IADD3 R179, P2, R98.reuse, 0x4060, RZ ;  /* 0x0000406062b37810 */ /* 0x040fe40007f5e0ff */
[C---:B------:R-:W-:Y:S01]  /*c860*/  IADD3 R181, P1, R98.reuse, 0x8000, RZ ;  /* 0x0000800062b57810 */ /* 0x040fe20007f3e0ff */
[--C-:B------:R-:W-:Y:S01]  /*c870*/  IMAD.X R21, RZ, RZ, R99.reuse, P6 ;  /* 0x000000ffff157224 */ /* 0x100fe200030e0663 */
[----:B------:R-:W-:Y:S01]  /*c880*/  IADD3 R183, P0, R98, 0x8020, RZ ;  /* 0x0000802062b77810 */ /* 0x000fe20007f1e0ff */
[--C-:B------:R-:W-:Y:S01]  /*c890*/  IMAD.X R39, RZ, RZ, R99.reuse, P2 ;  /* 0x000000ffff277224 */ /* 0x100fe200010e0663 */
[----:B------:R-:W-:Y:S01]  /*c8a0*/  LOP3.LUT R10, R167, 0x380, RZ, 0xc0, !PT ;  /* 0x00000380a70a7812 */ /* 0x000fe200078ec0ff */
[--C-:B------:R-:W-:Y:S01]  /*c8b0*/  IMAD.X R47, RZ, RZ, R99.reuse, P1 ;  /* 0x000000ffff2f7224 */ /* 0x100fe200008e0663 */
[----:B------:R-:W-:Y:S01]  /*c8c0*/  LOP3.LUT R12, R169, 0x380, RZ, 0xc0, !PT ;  /* 0x00000380a90c7812 */ /* 0x000fe200078ec0ff */
[----:B------:R-:W-:Y:S01]  /*c8d0*/  IMAD.X R55, RZ, RZ, R99, P0 ;  /* 0x000000ffff377224 */ /* 0x000fe200000e0663 */
[----:B------:R-:W-:-:S02]  /*c8e0*/  LOP3.LUT R14, R171, 0x380, RZ, 0xc0, !PT ;  /* 0x00000380ab0e7812 */ /* 0x000fc400078ec0ff */
[----:B------:R-:W-:Y:S02]  /*c8f0*/  SHF.R.U64 R7, R7, 0x3, RZ ;  /* 0x0000000307077819 */ /* 0x000fe400000012ff */
[----:B------:R-:W-:Y:S02]  /*c900*/  LOP3.LUT R16, R173, 0x380, RZ, 0xc0, !PT ;  /* 0x00000380ad107812 */ /* 0x000fe400078ec0ff */
[----:B------:R-:W-:Y:S02]  /*c910*/  LOP3.LUT R30, R22, R177, RZ, 0x3c, !PT ;  /* 0x000000b1161e7212 */ /* 0x000fe400078e3cff */
[----:B------:R-:W-:Y:S02]  /*c920*/  SHF.R.U64 R10, R10, 0x3, RZ ;  /* 0x000000030a0a7819 */ /* 0x000fe400000012ff */
[----:B------:R-:W-:Y:S02]  /*c930*/  LOP3.LUT R20, R175, 0x380, RZ, 0xc0, !PT ;  /* 0x00000380af147812 */ /* 0x000fe400078ec0ff */
[----:B------:R-:W-:-:S02]  /*c940*/  LOP3.LUT R22, R183, 0x380, RZ, 0xc0, !PT ;  /* 0x00000380b7167812 */ /* 0x000fc400078ec0ff */
[----:B------:R-:W-:Y:S02]  /*c950*/  IADD3 R185, P4, R98, 0x8040, RZ ;  /* 0x0000804062b97810 */ /* 0x000fe40007f9e0ff */
[----:B------:R-:W-:Y:S02]  /*c960*/  SHF.R.U64 R12, R12, 0x3, RZ ;  /* 0x000000030c0c7819 */ /* 0x000fe400000012ff */
[C---:B------:R-:W-:Y:S01]  /*c970*/  IADD3 R187, P3, R98.reuse, 0x8060, RZ ;  /* 0x0000806062bb7810 */ /* 0x040fe20007f7e0ff */
[--C-:B------:R-:W-:Y:S01]  /*c980*/  IMAD.X R63, RZ, RZ, R99.reuse, P4 ;  /* 0x000000ffff3f7224 */ /* 0x100fe200020e0663 */
[C---:B------:R-:W-:Y:S02]  /*c990*/  IADD3 R189, P6, R98.reuse, 0xc000, RZ ;  /* 0x0000c00062bd7810 */ /* 0x040fe40007fde0ff */
[C---:B------:R-:W-:Y:S01]  /*c9a0*/  IADD3 R191, P5, R98.reuse, 0xc020, RZ ;  /* 0x0000c02062bf7810 */ /* 0x040fe20007fbe0ff */
[--C-:B------:R-:W-:Y:S01]  /*c9b0*/  IMAD.X R71, RZ, RZ, R99.reuse, P3 ;  /* 0x000000ffff477224 */ /* 0x100fe200018e0663 */
[C---:B------:R-:W-:Y:S01]  /*c9c0*/  IADD3 R193, P2, R98.reuse, 0xc040, RZ ;  /* 0x0000c04062c17810 */ /* 0x040fe20007f5e0ff */
[--C-:B------:R-:W-:Y:S01]  /*c9d0*/  IMAD.X R79, RZ, RZ, R99.reuse, P6 ;  /* 0x000000ffff4f7224 */ /* 0x100fe200030e0663 */
[----:B------:R-:W-:Y:S01]  /*c9e0*/  IADD3 R195, P1, R98, 0xc060, RZ ;  /* 0x0000c06062c37810 */ /* 0x000fe20007f3e0ff */
[----:B------:R-:W-:Y:S01]  /*c9f0*/  IMAD.X R95, RZ, RZ, R99, P5 ;  /* 0x000000ffff5f7224 */ /* 0x000fe200028e0663 */
[----:B------:R-:W-:-:S02]  /*ca00*/  SHF.R.U64 R14, R14, 0x3, RZ ;  /* 0x000000030e0e7819 */ /* 0x000fc400000012ff */
[----:B------:R-:W-:Y:S01]  /*ca10*/  LOP3.LUT R38, R179, 0x380, RZ, 0xc0, !PT ;  /* 0x00000380b3267812 */ /* 0x000fe200078ec0ff */
[--C-:B------:R-:W-:Y:S01]  /*ca20*/  IMAD.X R9, RZ, RZ, R99.reuse, P1 ;  /* 0x000000ffff097224 */ /* 0x100fe200008e0663 */
[----:B------:R-:W-:Y:S01]  /*ca30*/  LOP3.LUT R98, R7, R98, RZ, 0x3c, !PT ;  /* 0x0000006207627212 */ /* 0x000fe200078e3cff */
[----:B------:R-:W-:Y:S01]  /*ca40*/  IMAD.X R7, RZ, RZ, R99, P2 ;  /* 0x000000ffff077224 */ /* 0x000fe200010e0663 */
[----:B------:R-:W-:Y:S02]  /*ca50*/  SHF.R.U64 R16, R16, 0x3, RZ ;  /* 0x0000000310107819 */ /* 0x000fe400000012ff */
[----:B------:R-:W-:Y:S02]  /*ca60*/  LOP3.LUT R46, R181, 0x380, RZ, 0xc0, !PT ;  /* 0x00000380b52e7812 */ /* 0x000fe400078ec0ff */
[----:B------:R-:W-:Y:S02]  /*ca70*/  LOP3.LUT R10, R10, R167, RZ, 0x3c, !PT ;  /* 0x000000a70a0a7212 */ /* 0x000fe400078e3cff */
[----:B------:R-:W-:-:S02]  /*ca80*/  SHF.R.U64 R20, R20, 0x3, RZ ;  /* 0x0000000314147819 */ /* 0x000fc400000012ff */
[----:B------:R-:W-:Y:S02]  /*ca90*/  SHF.R.U64 R22, R22, 0x3, RZ ;  /* 0x0000000316167819 */ /* 0x000fe400000012ff */
[----:B------:R-:W-:Y:S02]  /*caa0*/  LOP3.LUT R12, R12, R169, RZ, 0x3c, !PT ;  /* 0x000000a90c0c7212 */ /* 0x000fe400078e3cff */
[----:B------:R-:W-:Y:S02]  /*cab0*/  LOP3.LUT R62, R185, 0x380, RZ, 0xc0, !PT ;  /* 0x00000380b93e7812 */ /* 0x000fe400078ec0ff */
[----:B------:R-:W-:Y:S02]  /*cac0*/  LOP3.LUT R14, R14, R171, RZ, 0x3c, !PT ;  /* 0x000000ab0e0e7212 */ /* 0x000fe400078e3cff */
[----:B------:R-:W-:Y:S02]  /*cad0*/  SHF.R.U64 R38, R38, 0x3, RZ ;  /* 0x0000000326267819 */ /* 0x000fe400000012ff */
[----:B------:R-:W-:-:S02]  /*cae0*/  LOP3.LUT R70, R187, 0x380, RZ, 0xc0, !PT ;  /* 0x00000380bb467812 */ /* 0x000fc400078ec0ff */
[----:B------:R-:W-:Y:S02]  /*caf0*/  LOP3.LUT R16, R16, R173, RZ, 0x3c, !PT ;  /* 0x000000ad10107212 */ /* 0x000fe400078e3cff */
[----:B------:R-:W-:Y:S02]  /*cb00*/  SHF.R.U64 R46, R46, 0x3, RZ ;  /* 0x000000032e2e7819 */ /* 0x000fe400000012ff */
[----:B------:R-:W-:Y:S02]  /*cb10*/  LOP3.LUT R78, R189, 0x380, RZ, 0xc0, !PT ;  /* 0x00000380bd4e7812 */ /* 0x000fe400078ec0ff */
[----:B------:R-:W-:Y:S01]  /*cb20*/  MOV R98, R98 ;  /* 0x0000006200627202 */ /* 0x000fe20000000f00 */
[----:B------:R-:W-:Y:S01]  /*cb30*/  BAR.SYNC.DEFER_BLOCKING 0x1, 0x100 ;  /* 0x0044000000007b1d */ /* 0x000fe20000010000 */
[----:B------:R-:W-:Y:S02]  /*cb40*/  LOP3.LUT R20, R20, R175, RZ, 0x3c, !PT ;  /* 0x000000af14147212 */ /* 0x000fe400078e3cff */
[----:B------:R-:W-:-:S02]  /*cb50*/  LOP3.LUT R54, R22, R183, RZ, 0x3c, !PT ;  /* 0x000000b716367212 */ /* 0x000fc400078e3cff */
[----:B------:R-:W-:Y:S02]  /*cb60*/  LOP3.LUT R8, R191, 0x380, RZ, 0xc0, !PT ;  /* 0x00000380bf087812 */ /* 0x000fe400078ec0ff */
[----:B------:R-:W-:Y:S02]  /*cb70*/  MOV R11, R10 ;  /* 0x0000000a000b7202 */ /* 0x000fe40000000f00 */
[----:B------:R-:W-:Y:S02]  /*cb80*/  SHF.R.U64 R62, R62, 0x3, RZ ;  /* 0x000000033e3e7819 */ /* 0x000fe400000012ff */
[----:B------:R-:W-:Y:S02]  /*cb90*/  LOP3.LUT R22, R193, 0x380, RZ, 0xc0, !PT ;  /* 0x00000380c1167812 */ /* 0x000fe400078ec0ff */
[----:B------:R-:W-:Y:S02]  /*cba0*/  MOV R12, R12 ;  /* 0x0000000c000c7202 */ /* 0x000fe40000000f00 */
[----:B------:R-:W-:-:S02]  /*cbb0*/  LOP3.LUT R38, R38, R179, RZ, 0x3c, !PT ;  /* 0x000000b326267212 */ /* 0x000fc400078e3cff */
[----:B------:R-:W-:Y:S02]  /*cbc0*/  SHF.R.U64 R70, R70, 0x3, RZ ;  /* 0x0000000346467819 */ /* 0x000fe400000012ff */
[----:B------:R-:W-:Y:S02]  /*cbd0*/  LOP3.LUT R94, R195, 0x380, RZ, 0xc0, !PT ;  /* 0x00000380c35e7812 */ /* 0x000fe400078ec0ff */
[----:B------:R-:W-:Y:S02]  /*cbe0*/  MOV R14, R14 ;  /* 0x0000000e000e7202 */ /* 0x000fe40000000f00 */
[----:B------:R-:W-:Y:S01]  /*cbf0*/  LOP3.LUT R46, R46, R181, RZ, 0x3c, !PT ;  /* 0x000000b52e2e7212 */ /* 0x000fe200078e3cff */
[----:B------:R0:W-:Y:S01]  /*cc00*/  STSM.16.M88.4 [R98], R24 ;  /* 0x0000001862007844 */ /* 0x0001e20000000200 */
[----:B------:R-:W-:Y:S02]  /*cc10*/  SHF.R.U64 R78, R78, 0x3, RZ ;  /* 0x000000034e4e7819 */ /* 0x000fe400000012ff */
        /* <DEDUP_REMOVED lines=8> */
[----:B------:R-:W-:Y:S02]  /*cca0*/  SHF.R.U64 R8, R8, 0x3, RZ ;  /* 0x0000000308087819 */ /* 0x000fe400000012ff */
[----:B------:R-:W-:Y:S01]  /*ccb0*/  MOV R20, R20 ;  /* 0x0000001400147202 */ /* 0x000fe20000000f00 */
[----:B------:R-:W-:Y:S01]  /*ccc0*/  STSM.16.M88.4 [R16], R56 ;  /* 0x0000003810007844 */ /* 0x000fe20000000200 */
[----:B------:R-:W-:-:S02]  /*ccd0*/  F2FP.BF16.F32.PACK_AB R66, R69, R68 ;  /* 0x000000444542723e */ /* 0x000fc400000010ff */
        /* <DEDUP_REMOVED lines=10> */
[----:B------:R-:W-:Y:S01]  /*cd80*/  LOP3.LUT R70, R70, R187, RZ, 0x3c, !PT ;  /* 0x000000bb46467212 */ /* 0x000fe200078e3cff */
[----:B------:R-:W-:Y:S01]  /*cd90*/  STSM.16.M88.4 [R30], R72 ;  /* 0x000000481e007844 */ /* 0x000fe20000000200 */
[----:B------:R-:W-:Y:S02]  /*cda0*/  SHF.R.U64 R28, R94, 0x3, RZ ;  /* 0x000000035e1c7819 */ /* 0x000fe400000012ff */
[----:B------:R-:W-:-:S02]  /*cdb0*/  MOV R38, R38 ;  /* 0x0000002600267202 */ /* 0x000fc40000000f00 */
[----:B------:R-:W-:Y:S02]  /*cdc0*/  F2FP.BF16.F32.PACK_AB R82, R85, R84 ;  /* 0x000000545552723e */ /* 0x000fe400000010ff */
[----:B------:R-:W-:Y:S02]  /*cdd0*/  F2FP.BF16.F32.PACK_AB R83, R83, R86 ;  /* 0x000000565353723e */ /* 0x000fe400000010ff */
[----:B------:R-:W-:Y:S02]  /*cde0*/  LOP3.LUT R78, R78, R189, RZ, 0x3c, !PT ;  /* 0x000000bd4e4e7212 */ /* 0x000fe400078e3cff */
[----:B------:R-:W-:Y:S01]  /*cdf0*/  MOV R46, R46 ;  /* 0x0000002e002e7202 */ /* 0x000fe20000000f00 */
[----:B------:R-:W-:Y:S01]  /*ce00*/  STSM.16.M88.4 [R38], R80 ;  /* 0x0000005026007844 */ /* 0x000fe20000000200 */
[----:B------:R-:W-:Y:S02]  /*ce10*/  F2FP.BF16.F32.PACK_AB R84, R89, R88 ;  /* 0x000000585954723e */ /* 0x000fe400000010ff */
[----:B------:R-:W-:-:S02]  /*ce20*/  F2FP.BF16.F32.PACK_AB R85, R91, R90 ;  /* 0x0000005a5b55723e */ /* 0x000fc400000010ff */
[----:B------:R-:W-:Y:S02]  /*ce30*/  F2FP.BF16.F32.PACK_AB R86, R93, R92 ;  /* 0x0000005c5d56723e */ /* 0x000fe400000010ff */
[----:B------:R-:W-:Y:S02]  /*ce40*/  F2FP.BF16.F32.PACK_AB R87, R164, R87 ;  /* 0x00000057a457723e */ /* 0x000fe400000010ff */
[----:B------:R-:W-:Y:S02]  /*ce50*/  F2FP.BF16.F32.PACK_AB R96, R97, R96 ;  /* 0x000000606160723e */ /* 0x000fe400000010ff */
[----:B------:R-:W-:Y:S01]  /*ce60*/  F2FP.BF16.F32.PACK_AB R104, R105, R104 ;  /* 0x000000686968723e */ /* 0x000fe200000010ff */
[----:B------:R-:W-:Y:S01]  /*ce70*/  STSM.16.M88.4 [R46], R84 ;  /* 0x000000542e007844 */ /* 0x000fe20000000200 */
[----:B------:R-:W-:Y:S02]  /*ce80*/  LOP3.LUT R94, R8, R191, RZ, 0x3c, !PT ;  /* 0x000000bf085e7212 */ /* 0x000fe400078e3cff */
[----:B------:R-:W-:-:S02]  /*ce90*/  MOV R54, R54 ;  /* 0x0000003600367202 */ /* 0x000fc40000000f00 */
[----:B------:R-:W-:Y:S02]  /*cea0*/  F2FP.BF16.F32.PACK_AB R97, R166, R165 ;  /* 0x000000a5a661723e */ /* 0x000fe400000010ff */
[----:B0-----:R-:W-:Y:S02]  /*ceb0*/  F2FP.BF16.F32.PACK_AB R98, R101, R100 ;  /* 0x000000646562723e */ /* 0x001fe400000010ff */
[----:B------:R-:W-:Y:S02]  /*cec0*/  F2FP.BF16.F32.PACK_AB R99, R103, R102 ;  /* 0x000000666763723e */ /* 0x000fe400000010ff */
[----:B------:R-:W-:Y:S02]  /*ced0*/  F2FP.BF16.F32.PACK_AB R105, R107, R106 ;  /* 0x0000006a6b69723e */ /* 0x000fe400000010ff */
[----:B------:R-:W-:Y:S01]  /*cee0*/  F2FP.BF16.F32.PACK_AB R112, R113, R112 ;  /* 0x000000707170723e */ /* 0x000fe200000010ff */
[----:B------:R-:W-:Y:S01]  /*cef0*/  STSM.16.M88.4 [R54], R96 ;  /* 0x0000006036007844 */ /* 0x000fe20000000200 */
[----:B------:R-:W-:-:S02]  /*cf00*/  LOP3.LUT R6, R22, R193, RZ, 0x3c, !PT ;  /* 0x000000c116067212 */ /* 0x000fc400078e3cff */
[----:B------:R-:W-:Y:S02]  /*cf10*/  MOV R62, R62 ;  /* 0x0000003e003e7202 */ /* 0x000fe40000000f00 */
[----:B------:R-:W-:Y:S02]  /*cf20*/  F2FP.BF16.F32.PACK_AB R106, R109, R108 ;  /* 0x0000006c6d6a723e */ /* 0x000fe400000010ff */
        /* <DEDUP_REMOVED lines=23> */
[----:B------:R-:W-:Y:S01]  /*d0a0*/  MOV R10, R6 ;  /* 0x00000006000a7202 */ /* 0x000fe20000000f00 */
[----:B------:R-:W-:Y:S01]  /*d0b0*/  IMAD.U32 R6, RZ, RZ, UR8 ;  /* 0x00000008ff067e24 */ /* 0x000fe2000f8e00ff */
[----:B------:R-:W-:Y:S01]  /*d0c0*/  F2FP.BF16.F32.PACK_AB R138, R141, R140 ;  /* 0x0000008c8d8a723e */ /* 0x000fe200000010ff */
[----:B------:R-:W-:Y:S01]  /*d0d0*/  IMAD.U32 R7, RZ, RZ, UR9 ;  /* 0x00000009ff077e24 */ /* 0x000fe2000f8e00ff */
[----:B------:R-:W-:Y:S01]  /*d0e0*/  F2FP.BF16.F32.PACK_AB R139, R143, R142 ;  /* 0x0000008e8f8b723e */ /* 0x000fe200000010ff */
[----:B------:R-:W-:Y:S01]  /*d0f0*/  ULDC.64 UR8, c[0x0][0xbe0] ;  /* 0x0002f80000087ab9 */ /* 0x000fe20000000a00 */
[----:B------:R-:W-:-:S02]  /*d100*/  F2FP.BF16.F32.PACK_AB R145, R147, R146 ;  /* 0x000000929391723e */ /* 0x000fc400000010ff */
[----:B------:R-:W-:Y:S01]  /*d110*/  MOV R8, R8 ;  /* 0x0000000800087202 */ /* 0x000fe20000000f00 */
[----:B------:R-:W-:Y:S01]  /*d120*/  STSM.16.M88.4 [R10], R136 ;  /* 0x000000880a007844 */ /* 0x000fe20000000200 */
[----:B------:R-:W-:Y:S02]  /*d130*/  F2FP.BF16.F32.PACK_AB R146, R149, R148 ;  /* 0x000000949592723e */ /* 0x000fe400000010ff */
[----:B------:R-:W-:Y:S01]  /*d140*/  F2FP.BF16.F32.PACK_AB R147, R151, R150 ;  /* 0x000000969793723e */ /* 0x000fe200000010ff */
[----:B------:R-:W-:Y:S01]  /*d150*/  UISETP.NE.U32.AND UP1, UPT, UR8, URZ, UPT ;  /* 0x0000003f0800728c */ /* 0x000fe2000bf25070 */
[----:B------:R-:W-:-:S03]  /*d160*/  PLOP3.LUT P1, PT, PT, PT, UP0, 0x80, 0x0 ;  /* 0x000000000000781c */ /* 0x000fc60003f2f008 */
[----:B------:R0:W-:Y:S01]  /*d170*/  STSM.16.M88.4 [R8], R144 ;  /* 0x0000009008007844 */ /* 0x0001e20000000200 */
[----:B------:R-:W-:Y:S01]  /*d180*/  BAR.SYNC.DEFER_BLOCKING 0x1, 0x100 ;  /* 0x0044000000007b1d */ /* 0x000fe20000010000 */
[----:B------:R-:W-:-:S07]  /*d190*/  UISETP.NE.AND.EX UP1, UPT, UR9, URZ, UPT, UP1 ;  /* 0x0000003f0900728c */ /* 0x000fce000bf25310 */
[----:B------:R-:W1:Y:S01]  /*d1a0*/  LDC R21, c[0x0][0xa88] ;  /* 0x0002a200ff157b82 */ /* 0x000e620000000800 */
[----:B------:R-:W-:Y:S01]  /*d1b0*/  PLOP3.LUT P2, PT, PT, PT, UP1, 0x80, 0x0 ;  /* 0x000000000000781c */ /* 0x000fe20003f4f018 */
[----:B------:R-:W-:Y:S02]  /*d1c0*/  IMAD R9, R204, 0x40, R23 ;  /* 0x00000040cc097824 */ /* 0x000fe400078e0217 */
[----:B------:R-:W-:Y:S02]  /*d1d0*/  @UP1 ULDC.64 UR8, c[0x0][0xbe0] ;  /* 0x0002f80000081ab9 */ /* 0x000fe40000000a00 */
[----:B------:R-:W-:Y:S01]  /*d1e0*/  @UP1 UIMAD.WIDE UR8, UR4, 0x4, UR8 ;  /* 0x00000004040818a5 */ /* 0x000fe2000f8e0208 */
[----:B------:R-:W-:-:S05]  /*d1f0*/  IMAD.WIDE R4, R9, 0x2, R4 ;  /* 0x0000000209047825 */ /* 0x000fca00078e0204 */
[----:B0-----:R-:W-:Y:S02]  /*d200*/  IMAD.U32 R8, RZ, RZ, UR8 ;  /* 0x00000008ff087e24 */ /* 0x001fe4000f8e00ff */
[----:B------:R-:W-:Y:S01]  /*d210*/  IMAD.U32 R9, RZ, RZ, UR9 ;  /* 0x00000009ff097e24 */ /* 0x000fe2000f8e00ff */
[----:B------:R-:W2:Y:S01]  /*d220*/  @P1 LDG.E R3, desc[UR60][R6.64] ;  /* 0x0000003c06031981 */ /* 0x000ea2000c1e1900 */
[----:B------:R-:W-:Y:S01]  /*d230*/  UMOV UR4, URZ ;  /* 0x0000003f00047c82 */ /* 0x000fe20008000000 */
[----:B------:R-:W-:Y:S02]  /*d240*/  IADD3 R13, P0, R4, 0x1000, RZ ;  /* 0x00001000040d7810 */ /* 0x000fe40007f1e0ff */
[----:B-1----:R0:W5:Y:S01]  /*d250*/  @P2 LDG.E R21, desc[UR60][R8.64] ;  /* 0x0000003c08152981 */ /* 0x002162000c1e1900 */
[----:B--2---:R-:W-:Y:S01]  /*d260*/  @P1 R2UR UR4, R3 ;  /* 0x00000000030412ca */ /* 0x004fe200000e0000 */
[----:B0-----:R-:W-:-:S14]  /*d270*/  @P2 BRA `(.L_x_1163) ;  /* 0x0000000000102947 */ /* 0x001fdc0003800000 */
[----:B------:R-:W-:Y:S05]  /*d280*/  @!P1 BRA `(.L_x_1163) ;  /* 0x00000000000c9947 */ /* 0x000fea0003800000 */
[----:B------:R-:W2:Y:S04]  /*d290*/  LDG.E R8, desc[UR60][R6.64] ;  /* 0x0000003c06087981 */ /* 0x000ea8000c1e1900 */
[----:B-----5:R-:W2:Y:S02]  /*d2a0*/  LDG.E R21, desc[UR60][R6.64+0x4] ;  /* 0x0000043c06157981 */ /* 0x020ea4000c1e1900 */
[----:B--2---:R-:W-:-:S07]  /*d2b0*/  IMAD.IADD R21, R21, 0x1, -R8 ;  /* 0x0000000115157824 */ /* 0x004fce00078e0a08 */
.L_x_1163:
[----:B------:R-:W-:Y:S01]  /*d2c0*/  R2UR UR17, R207 ;  /* 0x00000000cf1172ca */ /* 0x000fe200000e0000 */
[----:B------:R-:W-:Y:S01]  /*d2d0*/  ULDC.64 UR12, c[0x0][0xb70] ;  /* 0x0002dc00000c7ab9 */ /* 0x000fe20000000a00 */
[----:B------:R-:W-:Y:S01]  /*d2e0*/  R2UR UR15, R208 ;  /* 0x00000000d00f72ca */ /* 0x000fe200000e0000 */
[----:B------:R-:W-:Y:S01]  /*d2f0*/  USHF.R.S32.HI UR11, URZ, 0x1f, UR4 ;  /* 0x0000001f3f0b7899 */ /* 0x000fe20008011404 */
[----:B------:R-:W-:Y:S01]  /*d300*/  IADD3 R7, P2, R4, 0x3000, RZ ;  /* 0x0000300004077810 */ /* 0x000fe20007f5e0ff */
[----:B------:R-:W-:Y:S01]  /*d310*/  UMOV UR10, UR4 ;  /* 0x00000004000a7c82 */ /* 0x000fe20008000000 */
[----:B------:R-:W-:Y:S01]  /*d320*/  IMAD R14, R206, 0x80, R211 ;  /* 0x00000080ce0e7824 */ /* 0x000fe200078e02d3 */
[----:B------:R-:W-:Y:S02]  /*d330*/  LOP3.LUT R12, R13, 0x380, RZ, 0xc0, !PT ;  /* 0x000003800d0c7812 */ /* 0x000fe400078ec0ff */
[----:B------:R-:W-:Y:S02]  /*d340*/  LOP3.LUT R6, R7, 0x380, RZ, 0xc0, !PT ;  /* 0x0000038007067812 */ /* 0x000fe400078ec0ff */
[----:B------:R-:W-:-:S02]  /*d350*/  IADD3 R9, P1, R4, 0x2000, RZ ;  /* 0x0000200004097810 */ /* 0x000fc40007f3e0ff */
[----:B------:R-:W-:Y:S01]  /*d360*/  USHF.R.S32.HI UR14, URZ, 0x1f, UR17 ;  /* 0x0000001f3f0e7899 */ /* 0x000fe20008011411 */
[----:B------:R-:W-:Y:S01]  /*d370*/  SHF.R.U64 R6, R6, 0x3, RZ ;  /* 0x0000000306067819 */ /* 0x000fe200000012ff */
[----:B------:R-:W-:Y:S01]  /*d380*/  UIMAD.WIDE.U32 UR8, UR17, UR12, UR10 ;  /* 0x0000000c110872a5 */ /* 0x000fe2000f8e000a */
[----:B------:R-:W-:Y:S01]  /*d390*/  SHF.R.S32.HI R3, RZ, 0x1f, R14 ;  /* 0x0000001fff037819 */ /* 0x000fe2000001140e */
[----:B------:R-:W-:Y:S01]  /*d3a0*/  UIMAD UR7, UR14, UR12, URZ ;  /* 0x0000000c0e0772a4 */ /* 0x000fe2000f8e023f */
[----:B------:R-:W-:Y:S02]  /*d3b0*/  LOP3.LUT R6, R6, R7, RZ, 0x3c, !PT ;  /* 0x0000000706067212 */ /* 0x000fe400078e3cff */
[----:B------:R-:W-:Y:S01]  /*d3c0*/  SHF.R.U64 R12, R12, 0x3, RZ ;  /* 0x000000030c0c7819 */ /* 0x000fe200000012ff */
[----:B------:R-:W-:Y:S01]  /*d3d0*/  UIMAD UR10, UR17, UR13, UR7 ;  /* 0x0000000d110a72a4 */ /* 0x000fe2000f8e0207 */
[----:B------:R-:W-:Y:S01]  /*d3e0*/  LOP3.LUT R8, R9, 0x380, RZ, 0xc0, !PT ;  /* 0x0000038009087812 */ /* 0x000fe200078ec0ff */
[----:B------:R-:W-:Y:S01]  /*d3f0*/  USHF.R.S32.HI UR7, URZ, 0x1f, UR15 ;  /* 0x0000001f3f077899 */ /* 0x000fe2000801140f */
[----:B------:R-:W-:Y:S01]  /*d400*/  LOP3.LUT R12, R12, R13, RZ, 0x3c, !PT ;  /* 0x0000000d0c0c7212 */ /* 0x000fe200078e3cff */
[----:B------:R-:W-:Y:S01]  /*d410*/  ULDC.64 UR12, c[0x0][0xb78] ;  /* 0x0002de00000c7ab9 */ /* 0x000fe20000000a00 */
[----:B------:R-:W-:Y:S01]  /*d420*/  USEL UR15, UR15, URZ, !UP0 ;  /* 0x0000003f0f0f7287 */ /* 0x000fe2000c000000 */
[----:B------:R-:W-:Y:S01]  /*d430*/  SHF.R.U64 R8, R8, 0x3, RZ ;  /* 0x0000000308087819 */ /* 0x000fe200000012ff */
[----:B------:R-:W-:Y:S01]  /*d440*/  USEL UR16, UR7, URZ, !UP0 ;  /* 0x0000003f07107287 */ /* 0x000fe2000c000000 */
[--C-:B------:R-:W-:Y:S01]  /*d450*/  IMAD.X R13, RZ, RZ, R5.reuse, P0 ;  /* 0x000000ffff0d7224 */ /* 0x100fe200000e0605 */
[----:B------:R-:W-:Y:S01]  /*d460*/  UIADD3 UR9, UR9, UR10, URZ ;  /* 0x0000000a09097290 */ /* 0x000fe2000fffe03f */
[----:B------:R-:W-:Y:S01]  /*d470*/  IADD3 R69, P0, R4, 0x8000, RZ ;  /* 0x0000800004457810 */ /* 0x000fe20007f1e0ff */
[----:B------:R-:W-:Y:S01]  /*d480*/  UIMAD UR7, UR16, UR12, URZ ;  /* 0x0000000c100772a4 */ /* 0x000fe2000f8e023f */
[----:B------:R-:W-:Y:S01]  /*d490*/  LOP3.LUT R8, R8, R9, RZ, 0x3c, !PT ;  /* 0x0000000908087212 */ /* 0x000fe200078e3cff */
[----:B------:R-:W-:Y:S01]  /*d4a0*/  UIMAD.WIDE.U32 UR8, UR15, UR12, UR8 ;  /* 0x0000000c0f0872a5 */ /* 0x000fe2000f8e0008 */
[----:B------:R-:W-:Y:S01]  /*d4b0*/  IMAD.X R9, RZ, RZ, R5, P1 ;  /* 0x000000ffff097224 */ /* 0x000fe200008e0605 */
[----:B------:R-:W-:Y:S01]  /*d4c0*/  UIMAD UR7, UR15, UR13, UR7 ;  /* 0x0000000d0f0772a4 */ /* 0x000fe2000f8e0207 */
[----:B------:R-:W-:-:S02]  /*d4d0*/  IADD3 R61, P6, R4, 0x4000, RZ ;  /* 0x00004000043d7810 */ /* 0x000fc40007fde0ff */
[----:B------:R-:W-:Y:S02]  /*d4e0*/  IADD3 R37, P5, R4, 0x5000, RZ ;  /* 0x0000500004257810 */ /* 0x000fe40007fbe0ff */
[----:B------:R-:W-:Y:S01]  /*d4f0*/  IADD3 R7, P3, R14, UR8, RZ ;  /* 0x000000080e077c10 */ /* 0x000fe2000ff7e0ff */
[----:B------:R-:W-:Y:S01]  /*d500*/  IMAD.U32 R10, RZ, RZ, UR7 ;  /* 0x00000007ff0a7e24 */ /* 0x000fe2000f8e00ff */
[C---:B------:R-:W-:Y:S02]  /*d510*/  IADD3 R33, P4, R4.reuse, 0x6000, RZ ;  /* 0x0000600004217810 */ /* 0x040fe40007f9e0ff */
[----:B------:R-:W-:Y:S02]  /*d520*/  IADD3 R57, P1, R4, 0x9000, RZ ;  /* 0x0000900004397810 */ /* 0x000fe40007f3e0ff */
[----:B------:R-:W-:Y:S01]  /*d530*/  IADD3.X R10, R3, UR9, R10, P3, !PT ;  /* 0x00000009030a7c10 */ /* 0x000fe20009ffe40a */
[----:B------:R-:W-:Y:S01]  /*d540*/  ULDC.64 UR8, c[0x0][0xb40] ;  /* 0x0002d00000087ab9 */ /* 0x000fe20000000a00 */
[----:B------:R-:W-:-:S02]  /*d550*/  LOP3.LUT R68, R69, 0x380, RZ, 0xc0, !PT ;  /* 0x0000038045447812 */ /* 0x000fc400078ec0ff */
[----:B------:R-:W-:Y:S02]  /*d560*/  LEA R16, P3, R7, UR8, 0x2 ;  /* 0x0000000807107c11 */ /* 0x000fe4000f8610ff */
[----:B------:R-:W-:Y:S02]  /*d570*/  LOP3.LUT R60, R61, 0x380, RZ, 0xc0, !PT ;  /* 0x000003803d3c7812 */ /* 0x000fe400078ec0ff */
[----:B------:R-:W-:Y:S01]  /*d580*/  LEA.HI.X R17, R7, UR9, R10, 0x2, P3 ;  /* 0x0000000907117c11 */ /* 0x000fe200098f140a */
[----:B------:R-:W-:Y:S01]  /*d590*/  IMAD.X R7, RZ, RZ, R5, P2 ;  /* 0x000000ffff077224 */ /* 0x000fe200010e0605 */
[----:B------:R-:W-:Y:S01]  /*d5a0*/  IADD3 R25, P3, R4, 0x7000, RZ ;  /* 0x0000700004197810 */ /* 0x000fe20007f7e0ff */
[----:B------:R-:W-:Y:S01]  /*d5b0*/  VIADD R10, R14, 0x8 ;  /* 0x000000080e0a7836 */ /* 0x000fe20000000000 */
[----:B------:R-:W-:Y:S01]  /*d5c0*/  IADD3 R49, P2, R4, 0xa000, RZ ;  /* 0x0000a00004317810 */ /* 0x000fe20007f5e0ff */
[----:B------:R-:W-:Y:S01]  /*d5d0*/  ULDC.64 UR8, c[0x0][0xaa0] ;  /* 0x0002a80000087ab9 */ /* 0x000fe20000000a00 */
[----:B------:R-:W-:-:S02]  /*d5e0*/  LOP3.LUT R36, R37, 0x380, RZ, 0xc0, !PT ;  /* 0x0000038025247812 */ /* 0x000fc400078ec0ff */
[----:B------:R-:W-:Y:S02]  /*d5f0*/  LOP3.LUT R32, R33, 0x380, RZ, 0xc0, !PT ;  /* 0x0000038021207812 */ /* 0x000fe400078ec0ff */
[----:B------:R-:W-:Y:S02]  /*d600*/  LOP3.LUT R24, R25, 0x380, RZ, 0xc0, !PT ;  /* 0x0000038019187812 */ /* 0x000fe400078ec0ff */
[----:B------:R-:W-:Y:S02]  /*d610*/  LOP3.LUT R56, R57, 0x380, RZ, 0xc0, !PT ;  /* 0x0000038039387812 */ /* 0x000fe400078ec0ff */
[----:B------:R-:W-:Y:S02]  /*d620*/  SHF.R.U64 R68, R68, 0x3, RZ ;  /* 0x0000000344447819 */ /* 0x000fe400000012ff */
[----:B------:R-:W-:Y:S02]  /*d630*/  LOP3.LUT R48, R49, 0x380, RZ, 0xc0, !PT ;  /* 0x0000038031307812 */ /* 0x000fe400078ec0ff */
[----:B------:R-:W-:-:S02]  /*d640*/  SHF.R.U64 R60, R60, 0x3, RZ ;  /* 0x000000033c3c7819 */ /* 0x000fc400000012ff */
[----:B------:R-:W-:Y:S02]  /*d650*/  SHF.R.U64 R36, R36, 0x3, RZ ;  /* 0x0000000324247819 */ /* 0x000fe400000012ff */
[----:B------:R-:W-:Y:S02]  /*d660*/  SHF.R.U64 R32, R32, 0x3, RZ ;  /* 0x0000000320207819 */ /* 0x000fe400000012ff */
[----:B------:R-:W-:Y:S02]  /*d670*/  SHF.R.U64 R24, R24, 0x3, RZ ;  /* 0x0000000318187819 */ /* 0x000fe400000012ff */
[----:B------:R-:W-:Y:S02]  /*d680*/  SHF.R.U64 R56, R56, 0x3, RZ ;  /* 0x0000000338387819 */ /* 0x000fe400000012ff */
[----:B------:R-:W-:Y:S01]  /*d690*/  LOP3.LUT R68, R68, R69, RZ, 0x3c, !PT ;  /* 0x0000004544447212 */ /* 0x000fe200078e3cff */
[----:B------:R-:W-:Y:S01]  /*d6a0*/  IMAD.X R69, RZ, RZ, R5, P0 ;  /* 0x000000ffff457224 */ /* 0x000fe200000e0605 */
[----:B------:R-:W-:-:S02]  /*d6b0*/  SHF.R.U64 R48, R48, 0x3, RZ ;  /* 0x0000000330307819 */ /* 0x000fc400000012ff */
[----:B------:R-:W-:Y:S02]  /*d6c0*/  LOP3.LUT P0, RZ, R210, 0x3, RZ, 0xc0, !PT ;  /* 0x00000003d2ff7812 */ /* 0x000fe4000780c0ff */
        /* <DEDUP_REMOVED lines=11> */
[----:B------:R-:W-:Y:S01]  /*d780*/  IMAD.X R49, RZ, RZ, R5, P2 ;  /* 0x000000ffff317224 */ /* 0x000fe200010e0605 */
[----:B------:R-:W-:-:S02]  /*d790*/  IADD3 R41, P6, R4, 0xb000, RZ ;  /* 0x0000b00004297810 */ /* 0x000fc40007fde0ff */
[C---:B------:R-:W-:Y:S02]  /*d7a0*/  IADD3 R73, P5, R4.reuse, 0xc000, RZ ;  /* 0x0000c00004497810 */ /* 0x040fe40007fbe0ff */
[C---:B------:R-:W-:Y:S02]  /*d7b0*/  IADD3 R65, P4, R4.reuse, 0xd000, RZ ;  /* 0x0000d00004417810 */ /* 0x040fe40007f9e0ff */
[----:B------:R-:W-:Y:S02]  /*d7c0*/  IADD3 R53, P3, R4, 0xe000, RZ ;  /* 0x0000e00004357810 */ /* 0x000fe40007f7e0ff */
[-C--:B-----5:R-:W-:Y:S02]  /*d7d0*/  ISETP.GE.OR P1, PT, R14, R21.reuse, P0 ;  /* 0x000000150e00720c */ /* 0x0a0fe40000726670 */
[----:B------:R-:W-:Y:S02]  /*d7e0*/  IADD3 R14, P2, R4, 0xf000, RZ ;  /* 0x0000f000040e7810 */ /* 0x000fe40007f5e0ff */
[----:B------:R-:W-:-:S02]  /*d7f0*/  ISETP.GE.OR P0, PT, R10, R21, P0 ;  /* 0x000000150a00720c */ /* 0x000fc40000706670 */
[----:B------:R-:W-:Y:S01]  /*d800*/  LOP3.LUT R40, R41, 0x380, RZ, 0xc0, !PT ;  /* 0x0000038029287812 */ /* 0x000fe200078ec0ff */
[----:B------:R-:W-:Y:S01]  /*d810*/  IMAD.X R45, RZ, RZ, R5, P2 ;  /* 0x000000ffff2d7224 */ /* 0x000fe200010e0605 */
[----:B------:R-:W-:Y:S02]  /*d820*/  LOP3.LUT R72, R73, 0x380, RZ, 0xc0, !PT ;  /* 0x0000038049487812 */ /* 0x000fe400078ec0ff */
[----:B------:R-:W-:Y:S02]  /*d830*/  LOP3.LUT R64, R65, 0x380, RZ, 0xc0, !PT ;  /* 0x0000038041407812 */ /* 0x000fe400078ec0ff */
[----:B------:R-:W-:Y:S02]  /*d840*/  LOP3.LUT R52, R53, 0x380, RZ, 0xc0, !PT ;  /* 0x0000038035347812 */ /* 0x000fe400078ec0ff */
[----:B------:R-:W-:Y:S01]  /*d850*/  LOP3.LUT R29, R4, 0x380, RZ, 0xc0, !PT ;  /* 0x00000380041d7812 */ /* 0x000fe200078ec0ff */
[----:B------:R-:W-:Y:S01]  /*d860*/  UIMAD UR7, UR11, UR8, URZ ;  /* 0x000000080b0772a4 */ /* 0x000fe2000f8e023f */
[----:B------:R-:W-:Y:S01]  /*d870*/  LOP3.LUT R3, R14, 0x380, RZ, 0xc0, !PT ;  /* 0x000003800e037812 */ /* 0x000fe200078ec0ff */
[----:B------:R0:W-:Y:S01]  /*d880*/  @!P1 STG.E desc[UR60][R16.64], R2 ;  /* 0x0000000210009986 */ /* 0x0001e2000c10193c */
[----:B------:R-:W-:-:S02]  /*d890*/  SHF.R.U64 R40, R40, 0x3, RZ ;  /* 0x0000000328287819 */ /* 0x000fc400000012ff */
[----:B------:R-:W-:Y:S01]  /*d8a0*/  SHF.R.U64 R72, R72, 0x3, RZ ;  /* 0x0000000348487819 */ /* 0x000fe200000012ff */
[----:B------:R1:W-:Y:S01]  /*d8b0*/  @!P0 STG.E desc[UR60][R16.64+0x20], R0 ;  /* 0x0000200010008986 */ /* 0x0003e2000c10193c */
[----:B------:R-:W-:Y:S02]  /*d8c0*/  SHF.R.U64 R64, R64, 0x3, RZ ;  /* 0x0000000340407819 */ /* 0x000fe400000012ff */
[----:B------:R-:W-:Y:S01]  /*d8d0*/  SHF.R.U64 R52, R52, 0x3, RZ ;  /* 0x0000000334347819 */ /* 0x000fe200000012ff */
[----:B------:R-:W5:Y:S01]  /*d8e0*/  LD.E.128 R8, desc[UR60][R8.64] ;  /* 0x0000003c08087980 */ /* 0x000f62000c101d00 */
[----:B------:R-:W-:Y:S02]  /*d8f0*/  SHF.R.U64 R29, R29, 0x3, RZ ;  /* 0x000000031d1d7819 */ /* 0x000fe400000012ff */
[----:B------:R-:W-:Y:S01]  /*d900*/  SHF.R.U64 R3, R3, 0x3, RZ ;  /* 0x0000000303037819 */ /* 0x000fe200000012ff */
[----:B0-----:R-:W-:Y:S01]  /*d910*/  IMAD.MOV.U32 R2, RZ, RZ, R23 ;  /* 0x000000ffff027224 */ /* 0x001fe200078e0017 */
        /* <DEDUP_REMOVED lines=11> */
[----:B-1----:R-:W-:Y:S01]  /*d9d0*/  IMAD.U32 R17, RZ, RZ, UR8 ;  /* 0x00000008ff117e24 */ /* 0x002fe2000f8e00ff */
[----:B------:R-:W-:Y:S01]  /*d9e0*/  SHF.R.S32.HI R3, RZ, 0x1f, R23 ;  /* 0x0000001fff037819 */ /* 0x000fe20000011417 */
[----:B------:R-:W5:Y:S01]  /*d9f0*/  LD.E.128 R12, desc[UR60][R12.64] ;  /* 0x0000003c0c0c7980 */ /* 0x000f62000c101d00 */
[----:B------:R-:W-:-:S03]  /*da00*/  UIMAD UR7, UR4, UR9, UR7 ;  /* 0x00000009040772a4 */ /* 0x000fc6000f8e0207 */
[----:B------:R-:W5:Y:S01]  /*da10*/  LD.E.128 R28, desc[UR60][R28.64] ;  /* 0x0000003c1c1c7980 */ /* 0x000f62000c101d00 */
[----:B------:R-:W-:Y:S01]  /*da20*/  IMAD.WIDE.U32 R2, R17, UR4, R2 ;  /* 0x0000000411027c25 */ /* 0x000fe2000f8e0002 */
        /* <DEDUP_REMOVED lines=14> */
[----:B------:R-:W-:Y:S01]  /*db10*/  UIMAD UR4, UR14, UR8, URZ ;  /* 0x000000080e0472a4 */ /* 0x000fe2000f8e023f */
[----:B------:R-:W-:Y:S01]  /*db20*/  @!PT LDS RZ, [RZ] ;  /* 0x00000000fffff984 */ /* 0x000fe20000000800 */
[----:B------:R-:W-:Y:S01]  /*db30*/  @!PT LDS RZ, [RZ] ;  /* 0x00000000fffff984 */ /* 0x000fe20000000800 */
[----:B------:R-:W-:Y:S01]  /*db40*/  @!PT LDS RZ, [RZ] ;  /* 0x00000000fffff984 */ /* 0x000fe20000000800 */
[----:B------:R-:W-:Y:S01]  /*db50*/  @!PT LDS RZ, [RZ] ;  /* 0x00000000fffff984 */ /* 0x000fe20000000800 */
[----:B------:R0:W-:Y:S06]  /*db60*/  MEMBAR.ALL.CTA ;  /* 0x0000000000007992 */ /* 0x0001ec0000008000 */
[----:B0-----:R-:W0:Y:S01]  /*db70*/  FENCE.VIEW.ASYNC.S ;  /* 0x00000000000073c6 */ /* 0x001e220000000000 */
[----:B------:R-:W-:-:S02]  /*db80*/  IMAD R21, R206, -0x80, R21 ;  /* 0xffffff80ce157824 */ /* 0x000fc400078e0215 */
[----:B------:R-:W-:Y:S02]  /*db90*/  VIADD R0, R204, 0x20 ;  /* 0x00000020cc007836 */ /* 0x000fe40000000000 */
[----:B------:R-:W-:Y:S02]  /*dba0*/  VIADD R3, R3, UR7 ;  /* 0x0000000703037c36 */ /* 0x000fe40008000000 */
[----:B------:R-:W-:Y:S01]  /*dbb0*/  IMAD.U32 R17, RZ, RZ, UR8 ;  /* 0x00000008ff117e24 */ /* 0x000fe2000f8e00ff */
[----:B------:R-:W-:Y:S01]  /*dbc0*/  UIMAD UR4, UR17, UR9, UR4 ;  /* 0x00000009110472a4 */ /* 0x000fe2000f8e0204 */
[-C--:B------:R-:W-:Y:S01]  /*dbd0*/  ISETP.GE.AND P0, PT, R0, R21.reuse, PT ;  /* 0x000000150000720c */ /* 0x080fe20003f06270 */
[C---:B------:R-:W-:Y:S02]  /*dbe0*/  VIADD R0, R204.reuse, 0x40 ;  /* 0x00000040cc007836 */ /* 0x040fe40000000000 */
[C---:B------:R-:W-:Y:S01]  /*dbf0*/  VIADD R16, R204.reuse, 0x60 ;  /* 0x00000060cc107836 */ /* 0x040fe20000000000 */
[-C--:B------:R-:W-:Y:S01]  /*dc00*/  ISETP.GE.AND P3, PT, R204, R21.reuse, PT ;  /* 0x00000015cc00720c */ /* 0x080fe20003f66270 */
[----:B------:R-:W-:Y:S01]  /*dc10*/  IMAD.WIDE.U32 R2, R17, UR17, R2 ;  /* 0x0000001111027c25 */ /* 0x000fe2000f8e0002 */
[----:B------:R-:W-:Y:S01]  /*dc20*/  ULDC.64 UR8, c[0x0][0xae8] ;  /* 0x0002ba0000087ab9 */ /* 0x000fe20000000a00 */
[----:B------:R-:W-:-:S02]  /*dc30*/  ISETP.GE.AND P1, PT, R0, R21, PT ;  /* 0x000000150000720c */ /* 0x000fc40003f26270 */
[----:B------:R-:W-:Y:S01]  /*dc40*/  VIADD R3, R3, UR4 ;  /* 0x0000000403037c36 */ /* 0x000fe20008000000 */
[----:B------:R-:W-:Y:S01]  /*dc50*/  UIMAD UR4, UR16, UR8, URZ ;  /* 0x00000008100472a4 */ /* 0x000fe2000f8e023f */
[----:B------:R-:W-:Y:S01]  /*dc60*/  ISETP.GE.AND P2, PT, R16, R21, PT ;  /* 0x000000151000720c */ /* 0x000fe20003f46270 */
[----:B------:R-:W-:Y:S02]  /*dc70*/  VIADD R19, R19, 0x30820 ;  /* 0x0003082013137836 */ /* 0x000fe40000000000 */
[----:B------:R-:W-:Y:S01]  /*dc80*/  IMAD.U32 R21, RZ, RZ, UR8 ;  /* 0x00000008ff157e24 */ /* 0x000fe2000f8e00ff */
[----:B------:R-:W-:Y:S02]  /*dc90*/  UIMAD UR4, UR15, UR9, UR4 ;  /* 0x000000090f0472a4 */ /* 0x000fe4000f8e0204 */
[----:B------:R-:W-:Y:S01]  /*dca0*/  PRMT R19, RZ, 0x654, R19 ;  /* 0x00000654ff137816 */ /* 0x000fe20000000013 */
[----:B------:R-:W-:Y:S01]  /*dcb0*/  IMAD.WIDE.U32 R20, R21, UR15, R2 ;  /* 0x0000000f15147c25 */ /* 0x000fe2000f8e0002 */
[----:B------:R-:W-:Y:S01]  /*dcc0*/  SHF.R.S32.HI R205, RZ, 0x1f, R204 ;  /* 0x0000001fffcd7819 */ /* 0x000fe200000114cc */
[----:B------:R-:W-:Y:S01]  /*dcd0*/  BSSY B1, `(.L_x_1164) ;  /* 0x000001b000017945 */ /* 0x000fe20003800000 */
[----:B0-----:R0:W-:Y:S01]  /*dce0*/  SYNCS.ARRIVE.TRANS64.RED.A1T0 RZ, [R19+URZ], RZ ;  /* 0x000000ff13ff79a7 */ /* 0x0011e2000810043f */
[----:B------:R-:W-:-:S02]  /*dcf0*/  VIADD R79, R21, UR4 ;  /* 0x00000004154f7c36 */ /* 0x000fc40008000000 */
[----:B------:R-:W-:Y:S01]  /*dd00*/  IMAD.WIDE R16, R206, 0x80, R204 ;  /* 0x00000080ce107825 */ /* 0x000fe200078e02cc */
[----:B------:R-:W-:Y:S06]  /*dd10*/  @P3 BRA `(.L_x_1165) ;  /* 0x0000000000583947 */ /* 0x000fec0003800000 */
[----:B------:R-:W-:Y:S01]  /*dd20*/  ULDC.64 UR8, c[0x0][0xad8] ;  /* 0x0002b60000087ab9 */ /* 0x000fe20000000a00 */
[----:B------:R-:W-:Y:S01]  /*dd30*/  IMAD.MOV.U32 R2, RZ, RZ, R20 ;  /* 0x000000ffff027224 */ /* 0x000fe200078e0014 */
[----:B------:R-:W-:Y:S01]  /*dd40*/  ULDC UR4, c[0x0][0xa8c] ;  /* 0x0002a30000047ab9 */ /* 0x000fe20000000800 */
[----:B0-----:R-:W-:Y:S01]  /*dd50*/  IMAD R19, R17, UR8, RZ ;  /* 0x0000000811137c24 */ /* 0x001fe2000f8e02ff */
[C---:B------:R-:W-:Y:S01]  /*dd60*/  ISETP.GE.AND P4, PT, R23.reuse, UR4, PT ;  /* 0x0000000417007c0c */ /* 0x040fe2000bf86270 */
[----:B------:R-:W-:Y:S02]  /*dd70*/  IMAD.MOV.U32 R3, RZ, RZ, R79 ;  /* 0x000000ffff037224 */ /* 0x000fe400078e004f */
        /* <DEDUP_REMOVED lines=16> */
.L_x_1165:
[----:B------:R-:W-:Y:S05]  /*de80*/  BSYNC B1 ;  /* 0x0000000000017941 */ /* 0x000fea0003800000 */
.L_x_1164:
[----:B------:R-:W-:Y:S04]  /*de90*/  BSSY B1, `(.L_x_1166) ;  /* 0x000001a000017945 */ /* 0x000fe80003800000 */
[----:B------:R-:W-:Y:S05]  /*dea0*/  @P0 BRA `(.L_x_1167) ;  /* 0x0000000000600947 */ /* 0x000fea0003800000 */
[----:B0-----:R-:W-:Y:S01]  /*deb0*/  IADD3 R19, P0, R16, 0x20, RZ ;  /* 0x0000002010137810 */ /* 0x001fe20007f1e0ff */
        /* <DEDUP_REMOVED lines=10> */
[----:B------:R-:W-:-:S02]  /*df60*/  IMAD R0, R0, UR8, RZ ;  /* 0x0000000800007c24 */ /* 0x000fc4000f8e02ff */
[----:B------:R-:W-:Y:S02]  /*df70*/  VIADD R22, R23, 0xc0 ;  /* 0x000000c017167836 */ /* 0x000fe40000000000 */
[----:B------:R-:W-:-:S03]  /*df80*/  IMAD.WIDE.U32 R2, R19, UR8, R2 ;  /* 0x0000000813027c25 */ /* 0x000fc6000f8e0002 */
[----:B------:R-:W-:Y:S01]  /*df90*/  ISETP.GE.AND P6, PT, R22, UR4, PT ;  /* 0x0000000416007c0c */ /* 0x000fe2000bfc6270 */
        /* <DEDUP_REMOVED lines=9> */
.L_x_1167:
[----:B------:R-:W-:Y:S05]  /*e030*/  BSYNC B1 ;  /* 0x0000000000017941 */ /* 0x000fea0003800000 */
.L_x_1166:
[----:B------:R-:W-:Y:S04]  /*e040*/  BSSY B1, `(.L_x_1168) ;  /* 0x000001a000017945 */ /* 0x000fe80003800000 */
[----:B------:R-:W-:Y:S05]  /*e050*/  @P1 BRA `(.L_x_1169) ;  /* 0x0000000000601947 */ /* 0x000fea0003800000 */
[----:B--2--5:R-:W-:Y:S01]  /*e060*/  IADD3 R13, P0, R16, 0x40, RZ ;  /* 0x00000040100d7810 */ /* 0x024fe20007f1e0ff */
        /* <DEDUP_REMOVED lines=23> */
.L_x_1169:
[----:B------:R-:W-:Y:S05]  /*e1e0*/  BSYNC B1 ;  /* 0x0000000000017941 */ /* 0x000fea0003800000 */
.L_x_1168:
[----:B------:R-:W-:Y:S05]  /*e1f0*/  @P2 BRA `(.L_x_1170) ;  /* 0x0000000c00802947 */ /* 0x000fea0003800000 */
[----:B---3-5:R-:W-:Y:S01]  /*e200*/  IADD3 R9, P0, R16, 0x60, RZ ;  /* 0x0000006010097810 */ /* 0x028fe20007f1e0ff */
[C---:B------:R-:W-:Y:S01]  /*e210*/  VIADD R0, R23.reuse, 0x40 ;  /* 0x0000004017007836 */ /* 0x040fe20000000000 */
[----:B------:R-:W-:Y:S01]  /*e220*/  ULDC UR4, c[0x0][0xa8c] ;  /* 0x0002a30000047ab9 */ /* 0x000fe20000000800 */
[----:B------:R-:W-:Y:S01]  /*e230*/  ULDC.64 UR8, c[0x0][0xad8] ;  /* 0x0002b60000087ab9 */ /* 0x000fe20000000a00 */
[----:B------:R-:W-:Y:S01]  /*e240*/  IMAD.MOV.U32 R2, RZ, RZ, R20 ;  /* 0x000000ffff027224 */ /* 0x000fe200078e0014 */
[----:B------:R-:W-:Y:S01]  /*e250*/  ISETP.GE.AND P1, PT, R23, UR4, PT ;  /* 0x0000000417007c0c */ /* 0x000fe2000bf26270 */
[----:B------:R-:W-:Y:S01]  /*e260*/  IMAD.X R16, RZ, RZ, R17, P0 ;  /* 0x000000ffff107224 */ /* 0x000fe200000e0611 */
[----:B------:R-:W-:Y:S01]  /*e270*/  ISETP.GE.AND P2, PT, R0, UR4, PT ;  /* 0x0000000400007c0c */ /* 0x000fe2000bf46270 */
[----:B------:R-:W-:Y:S02]  /*e280*/  IMAD.MOV.U32 R3, RZ, RZ, R79 ;  /* 0x000000ffff037224 */ /* 0x000fe400078e004f */
[----:B------:R-:W-:-:S02]  /*e290*/  IMAD R16, R16, UR8, RZ ;  /* 0x0000000810107c24 */ /* 0x000fc4000f8e02ff */
[----:B------:R-:W-:Y:S02]  /*e2a0*/  VIADD R0, R23, 0x80 ;  /* 0x0000008017007836 */ /* 0x000fe40000000000 */
        /* <DEDUP_REMOVED lines=13> */
[----:B------:R3:W-:Y:S01]  /*e380*/  STG.E.128 desc[UR60][R8.64+0x180], R44 ;  /* 0x0001802c08007986 */ /* 0x0007e2000c101d3c */
[----:B------:R-:W-:Y:S05]  /*e390*/  BRA `(.L_x_1170) ;  /* 0x0000000c00187947 */ /* 0x000fea0003800000 */
.L_x_1162:
[----:B------:R-:W-:Y:S01]  /*e3a0*/  R2UR UR7, R208 ;  /* 0x00000000d00772ca */ /* 0x000fe200000e0000 */
[----:B------:R-:W-:Y:S01]  /*e3b0*/  ULDC.64 UR8, c[0x0][0xbd8] ;  /* 0x0002f60000087ab9 */ /* 0x000fe20000000a00 */
[----:B------:R-:W-:Y:S01]  /*e3c0*/  IMAD.MOV.U32 R9, RZ, RZ, RZ ;  /* 0x000000ffff097224 */ /* 0x000fe200078e00ff */
[----:B------:R-:W-:Y:S01]  /*e3d0*/  UISETP.NE.U32.AND UP0, UPT, UR8, URZ, UPT ;  /* 0x0000003f0800728c */ /* 0x000fe2000bf05070 */
[----:B------:R-:W-:-:S03]  /*e3e0*/  R2UR UR4, R207 ;  /* 0x00000000cf0472ca */ /* 0x000fc600000e0000 */
[----:B------:R-:W-:-:S03]  /*e3f0*/  UISETP.NE.AND.EX UP0, UPT, UR9, URZ, UPT, UP0 ;  /* 0x0000003f0900728c */ /* 0x000fc6000bf05300 */
[----:B------:R-:W-:-:S03]  /*e400*/  ULDC.64 UR8, c[0x0][0xbd8] ;  /* 0x0002f60000087ab9 */ /* 0x000fc60000000a00 */
[----:B------:R-:W-:Y:S01]  /*e410*/  UIMAD.WIDE UR8, UR7, 0x4, UR8 ;  /* 0x00000004070878a5 */ /* 0x000fe2000f8e0208 */
[----:B------:R-:W0:Y:S01]  /*e420*/  LDC R7, c[0x0][0xa88] ;  /* 0x0002a200ff077b82 */ /* 0x000e220000000800 */
[----:B------:R-:W-:-:S04]  /*e430*/  PLOP3.LUT P1, PT, PT, PT, UP0, 0x80, 0x0 ;  /* 0x000000000000781c */ /* 0x000fc80003f2f008 */
[----:B------:R-:W-:Y:S02]  /*e440*/  IMAD.U32 R2, RZ, RZ, UR8 ;  /* 0x00000008ff027e24 */ /* 0x000fe4000f8e00ff */
[----:B------:R-:W-:Y:S01]  /*e450*/  IMAD.U32 R3, RZ, RZ, UR9 ;  /* 0x00000009ff037e24 */ /* 0x000fe2000f8e00ff */
[----:B------:R-:W-:Y:S02]  /*e460*/  ULDC.64 UR8, c[0x0][0xbe0] ;  /* 0x0002f80000087ab9 */ /* 0x000fe40000000a00 */
[----:B------:R-:W-:-:S04]  /*e470*/  UISETP.NE.U32.AND UP1, UPT, UR8, URZ, UPT ;  /* 0x0000003f0800728c */ /* 0x000fc8000bf25070 */
[----:B------:R-:W-:Y:S01]  /*e480*/  UISETP.NE.AND.EX UP1, UPT, UR9, URZ, UPT, UP1 ;  /* 0x0000003f0900728c */ /* 0x000fe2000bf25310 */
[----:B------:R1:W5:Y:S05]  /*e490*/  @P1 LDG.E R9, desc[UR60][R2.64] ;  /* 0x0000003c02091981 */ /* 0x00036a000c1e1900 */
[----:B------:R-:W-:-:S05]  /*e4a0*/  PLOP3.LUT P2, PT, PT, PT, UP1, 0x80, 0x0 ;  /* 0x000000000000781c */ /* 0x000fca0003f4f018 */
[----:B------:R-:W-:Y:S02]  /*e4b0*/  @UP1 ULDC.64 UR8, c[0x0][0xbe0] ;  /* 0x0002f80000081ab9 */ /* 0x000fe40000000a00 */
[----:B------:R-:W-:-:S06]  /*e4c0*/  @UP1 UIMAD.WIDE UR8, UR7, 0x4, UR8 ;  /* 0x00000004070818a5 */ /* 0x000fcc000f8e0208 */
[----:B------:R-:W-:Y:S02]  /*e4d0*/  IMAD.U32 R4, RZ, RZ, UR8 ;  /* 0x00000008ff047e24 */ /* 0x000fe4000f8e00ff */
[----:B------:R-:W-:-:S05]  /*e4e0*/  IMAD.U32 R5, RZ, RZ, UR9 ;  /* 0x00000009ff057e24 */ /* 0x000fca000f8e00ff */
[----:B0-----:R1:W5:Y:S01]  /*e4f0*/  @P2 LDG.E R7, desc[UR60][R4.64] ;  /* 0x0000003c04072981 */ /* 0x001362000c1e1900 */
[----:B------:R-:W-:Y:S01]  /*e500*/  USHF.R.S32.HI UR8, URZ, 0x1f, UR4 ;  /* 0x0000001f3f087899 */ /* 0x000fe20008011404 */
[----:B------:R-:W-:Y:S01]  /*e510*/  ISETP.GT.AND P0, PT, R215, 0x7f, PT ;  /* 0x0000007fd700780c */ /* 0x000fe20003f04270 */
[----:B------:R-:W-:-:S12]  /*e520*/  @P2 BRA `(.L_x_1171) ;  /* 0x0000000000102947 */ /* 0x000fd80003800000 */
[----:B------:R-:W-:Y:S05]  /*e530*/  @!P1 BRA `(.L_x_1171) ;  /* 0x00000000000c9947 */ /* 0x000fea0003800000 */
[----:B------:R-:W2:Y:S04]  /*e540*/  LDG.E R0, desc[UR60][R2.64] ;  /* 0x0000003c02007981 */ /* 0x000ea8000c1e1900 */
[----:B-----5:R-:W2:Y:S02]  /*e550*/  LDG.E R7, desc[UR60][R2.64+0x4] ;  /* 0x0000043c02077981 */ /* 0x020ea4000c1e1900 */
[----:B--2---:R-:W-:-:S07]  /*e560*/  IMAD.IADD R7, R7, 0x1, -R0 ;  /* 0x0000000107077824 */ /* 0x004fce00078e0a00 */
.L_x_1171:
[----:B------:R-:W-:Y:S01]  /*e570*/  R2UR UR7, R208 ;  /* 0x00000000d00772ca */ /* 0x000fe200000e0000 */
[----:B------:R-:W-:Y:S01]  /*e580*/  BSSY B1, `(.L_x_1172) ;  /* 0x0000020000017945 */ /* 0x000fe20003800000 */
[----:B------:R-:W-:Y:S02]  /*e590*/  SHF.R.S32.HI R8, RZ, 0x1f, R23 ;  /* 0x0000001fff087819 */ /* 0x000fe40000011417 */
[----:B-----5:R-:W-:-:S09]  /*e5a0*/  SHF.R.S32.HI R6, RZ, 0x1f, R9 ;  /* 0x0000001fff067819 */ /* 0x020fd20000011409 */
        /* <DEDUP_REMOVED lines=14> */
[----:B------:R-:W-:-:S07]  /*e690*/  LEA.HI.X.SX32 R3, R0, R6, 0x1, P0 ;  /* 0x0000000600037211 */ /* 0x000fce00000f0eff */
        /* <DEDUP_REMOVED lines=14> */
.L_x_1173:
[----:B------:R-:W-:Y:S05]  /*e780*/  BSYNC B1 ;  /* 0x0000000000017941 */ /* 0x000fea0003800000 */
.L_x_1172:
[----:B------:R-:W-:Y:S01]  /*e790*/  R2UR UR7, R207 ;  /* 0x00000000cf0772ca */ /* 0x000fe200000e0000 */
[----:B------:R-:W-:Y:S01]  /*e7a0*/  ULDC.64 UR12, c[0x0][0xaa0] ;  /* 0x0002a800000c7ab9 */ /* 0x000fe20000000a00 */
[----:B-1----:R-:W-:Y:S01]  /*e7b0*/  IMAD.MOV.U32 R2, RZ, RZ, R23 ;  /* 0x000000ffff027224 */ /* 0x002fe200078e0017 */
[----:B------:R-:W-:Y:S01]  /*e7c0*/  BSSY B1, `(.L_x_1174) ;  /* 0x0000033000017945 */ /* 0x000fe20003800000 */
[----:B0-----:R-:W-:Y:S02]  /*e7d0*/  IMAD.MOV.U32 R3, RZ, RZ, R8 ;  /* 0x000000ffff037224 */ /* 0x001fe400078e0008 */
[----:B------:R-:W-:Y:S02]  /*e7e0*/  IMAD R0, R6, UR12, RZ ;  /* 0x0000000c06007c24 */ /* 0x000fe4000f8e02ff */
[----:B------:R-:W-:-:S04]  /*e7f0*/  IMAD.WIDE.U32 R2, R9, UR12, R2 ;  /* 0x0000000c09027c25 */ /* 0x000fc8000f8e0002 */
[----:B------:R-:W-:Y:S01]  /*e800*/  IMAD R9, R9, UR13, R0 ;  /* 0x0000000d09097c24 */ /* 0x000fe2000f8e0200 */
[----:B------:R-:W-:Y:S01]  /*e810*/  ULDC.64 UR12, c[0x0][0xae0] ;  /* 0x0002b800000c7ab9 */ /* 0x000fe20000000a00 */
[----:B------:R-:W-:Y:S01]  /*e820*/  IMAD R11, R206, -0x80, R7 ;  /* 0xffffff80ce0b7824 */ /* 0x000fe200078e0207 */
[----:B------:R-:W-:Y:S01]  /*e830*/  UIMAD UR4, UR8, UR12, URZ ;  /* 0x0000000c080472a4 */ /* 0x000fe2000f8e023f */
[----:B------:R-:W-:Y:S01]  /*e840*/  IMAD.IADD R3, R3, 0x1, R9 ;  /* 0x0000000103037824 */ /* 0x000fe200078e0209 */
[----:B------:R-:W-:Y:S01]  /*e850*/  SHF.R.S32.HI R7, RZ, 0x1f, R204 ;  /* 0x0000001fff077819 */ /* 0x000fe200000114cc */
[----:B------:R-:W-:Y:S01]  /*e860*/  IMAD.U32 R5, RZ, RZ, UR12 ;  /* 0x0000000cff057e24 */ /* 0x000fe2000f8e00ff */
[----:B------:R-:W-:Y:S01]  /*e870*/  UIMAD UR4, UR7, UR13, UR4 ;  /* 0x0000000d070472a4 */ /* 0x000fe2000f8e0204 */
[C---:B------:R-:W-:Y:S01]  /*e880*/  ISETP.GE.AND P2, PT, R204.reuse, R11, PT ;  /* 0x0000000bcc00720c */ /* 0x040fe20003f46270 */
[----:B------:R-:W-:Y:S01]  /*e890*/  VIADD R4, R204, 0x40 ;  /* 0x00000040cc047836 */ /* 0x000fe20000000000 */
[----:B------:R-:W-:Y:S01]  /*e8a0*/  ULDC.64 UR12, c[0x0][0xae8] ;  /* 0x0002ba00000c7ab9 */ /* 0x000fe20000000a00 */
[----:B------:R-:W-:-:S03]  /*e8b0*/  IMAD.WIDE.U32 R2, R5, UR7, R2 ;  /* 0x0000000705027c25 */ /* 0x000fc6000f8e0002 */
[-C--:B------:R-:W-:Y:S01]  /*e8c0*/  ISETP.GE.AND P0, PT, R4, R11.reuse, PT ;  /* 0x0000000b0400720c */ /* 0x080fe20003f06270 */
[----:B------:R-:W-:Y:S01]  /*e8d0*/  VIADD R3, R3, UR4 ;  /* 0x0000000403037c36 */ /* 0x000fe20008000000 */
[----:B------:R-:W-:Y:S02]  /*e8e0*/  UIMAD UR4, UR9, UR12, URZ ;  /* 0x0000000c090472a4 */ /* 0x000fe4000f8e023f */
[----:B------:R-:W-:Y:S02]  /*e8f0*/  IMAD.U32 R5, RZ, RZ, UR12 ;  /* 0x0000000cff057e24 */ /* 0x000fe4000f8e00ff */
[----:B------:R-:W-:Y:S01]  /*e900*/  VIADD R0, R204, 0x20 ;  /* 0x00000020cc007836 */ /* 0x000fe20000000000 */
[----:B------:R-:W-:Y:S02]  /*e910*/  UIMAD UR4, UR10, UR13, UR4 ;  /* 0x0000000d0a0472a4 */ /* 0x000fe4000f8e0204 */
[----:B------:R-:W-:Y:S02]  /*e920*/  IMAD.WIDE.U32 R4, R5, UR10, R2 ;  /* 0x0000000a05047c25 */ /* 0x000fe4000f8e0002 */
[----:B------:R-:W-:-:S02]  /*e930*/  ISETP.GE.AND P1, PT, R0, R11, PT ;  /* 0x0000000b0000720c */ /* 0x000fc40003f26270 */
[----:B------:R-:W-:Y:S02]  /*e940*/  IMAD.MOV.U32 R6, RZ, RZ, R204 ;  /* 0x000000ffff067224 */ /* 0x000fe400078e00cc */
[----:B------:R-:W-:Y:S02]  /*e950*/  VIADD R13, R5, UR4 ;  /* 0x00000004050d7c36 */ /* 0x000fe40008000000 */
[----:B------:R-:W-:-:S04]  /*e960*/  IMAD.WIDE R6, R206, 0x80, R6 ;  /* 0x00000080ce067825 */ /* 0x000fc800078e0206 */
[----:B------:R-:W-:Y:S01]  /*e970*/  VIADD R0, R204, 0x60 ;  /* 0x00000060cc007836 */ /* 0x000fe20000000000 */
[----:B------:R-:W-:Y:S06]  /*e980*/  @P2 BRA `(.L_x_1175) ;  /* 0x0000000000582947 */ /* 0x000fec0003800000 */
[C---:B------:R-:W-:Y:S01]  /*e990*/  VIADD R2, R23.reuse, 0x40 ;  /* 0x0000004017027836 */ /* 0x040fe20000000000 */
[----:B------:R-:W-:Y:S01]  /*e9a0*/  ULDC UR4, c[0x0][0xa8c] ;  /* 0x0002a30000047ab9 */ /* 0x000fe20000000800 */
[C---:B------:R-:W-:Y:S01]  /*e9b0*/  VIADD R3, R23.reuse, 0x80 ;  /* 0x0000008017037836 */ /* 0x040fe20000000000 */
        /* <DEDUP_REMOVED lines=9> */
[----:B------:R-:W-:-:S02]  /*ea50*/  IMAD R9, R6, UR9, R9 ;  /* 0x0000000906097c24 */ /* 0x000fc4000f8e0209 */
        /* <DEDUP_REMOVED lines=9> */
.L_x_1175:
[----:B------:R-:W-:Y:S05]  /*eaf0*/  BSYNC B1 ;  /* 0x0000000000017941 */ /* 0x000fea0003800000 */
.L_x_1174:
[----:B------:R-:W-:Y:S01]  /*eb00*/  BSSY B1, `(.L_x_1176) ;  /* 0x000001b000017945 */ /* 0x000fe20003800000 */
[----:B------:R-:W-:-:S03]  /*eb10*/  ISETP.GE.AND P2, PT, R0, R11, PT ;  /* 0x0000000b0000720c */ /* 0x000fc60003f46270 */
[----:B------:R-:W-:Y:S10]  /*eb20*/  @P1 BRA `(.L_x_1177) ;  /* 0x0000000000601947 */ /* 0x000ff40003800000 */
        /* <DEDUP_REMOVED lines=24> */
.L_x_1177:
[----:B------:R-:W-:Y:S05]  /*ecb0*/  BSYNC B1 ;  /* 0x0000000000017941 */ /* 0x000fea0003800000 */
.L_x_1176:
        /* <DEDUP_REMOVED lines=26> */
.L_x_1179:
[----:B------:R-:W-:Y:S05]  /*ee60*/  BSYNC B1 ;  /* 0x0000000000017941 */ /* 0x000fea0003800000 */
.L_x_1178:
[----:B------:R-:W-:Y:S05]  /*ee70*/  @P2 BRA `(.L_x_1170) ;  /* 0x0000000000602947 */ /* 0x000fea0003800000 */
[----:B------:R-:W-:Y:S01]  /*ee80*/  IADD3 R5, P0, R6, 0x60, RZ ;  /* 0x0000006006057810 */ /* 0x000fe20007f1e0ff */
[C---:B------:R-:W-:Y:S01]  /*ee90*/  VIADD R0, R23.reuse, 0x40 ;  /* 0x0000004017007836 */ /* 0x040fe20000000000 */
[----:B------:R-:W-:Y:S01]  /*eea0*/  ULDC UR4, c[0x0][0xa8c] ;  /* 0x0002a30000047ab9 */ /* 0x000fe20000000800 */
[----:B------:R-:W-:Y:S01]  /*eeb0*/  ULDC.64 UR8, c[0x0][0xad8] ;  /* 0x0002b60000087ab9 */ /* 0x000fe20000000a00 */
[----:B------:R-:W-:Y:S01]  /*eec0*/  IMAD.MOV.U32 R2, RZ, RZ, R4 ;  /* 0x000000ffff027224 */ /* 0x000fe200078e0004 */
[C---:B------:R-:W-:Y:S01]  /*eed0*/  ISETP.GE.AND P1, PT, R23.reuse, UR4, PT ;  /* 0x0000000417007c0c */ /* 0x040fe2000bf26270 */
[----:B------:R-:W-:Y:S01]  /*eee0*/  IMAD.X R6, RZ, RZ, R7, P0 ;  /* 0x000000ffff067224 */ /* 0x000fe200000e0607 */
[----:B------:R-:W-:Y:S01]  /*eef0*/  ISETP.GE.AND P2, PT, R0, UR4, PT ;  /* 0x0000000400007c0c */ /* 0x000fe2000bf46270 */
[----:B------:R-:W-:Y:S02]  /*ef00*/  IMAD.MOV.U32 R3, RZ, RZ, R13 ;  /* 0x000000ffff037224 */ /* 0x000fe400078e000d */
        /* <DEDUP_REMOVED lines=15> */
.L_x_1170:
[----:B------:R-:W-:Y:S05]  /*f000*/  BSYNC B0 ;  /* 0x0000000000007941 */ /* 0x000fea0003800000 */
.L_x_1161:
[----:B------:R-:W-:Y:S02]  /*f010*/  ULDC UR4, c[0x0][0xc14] ;  /* 0x0003050000047ab9 */ /* 0x000fe40000000800 */
[----:B------:R-:W-:-:S06]  /*f020*/  UISETP.GE.AND UP0, UPT, UR5, UR4, UPT ;  /* 0x000000040500728c */ /* 0x000fcc000bf06270 */
[----:B------:R-:W-:-:S13]  /*f030*/  PLOP3.LUT P0, PT, PT, PT, UP0, 0x80, 0x0 ;  /* 0x000000000000781c */ /* 0x000fda0003f0f008 */
[----:B------:R-:W-:Y:S05]  /*f040*/  @!P0 BRA `(.L_x_1180) ;  /* 0xffffff1c005c8947 */ /* 0x000fea000383ffff */
[----:B------:R-:W-:Y:S05]  /*f050*/  EXIT ;  /* 0x000000000000794d */ /* 0x000fea0003800000 */
.L_x_1079:
        /* <DEDUP_REMOVED lines=10> */
[----:B------:R-:W1:Y:S01]  /*f100*/  S2UR UR6, SR_CTAID.X ;  /* 0x00000000000679c3 */ /* 0x000e620000002500 */
        /* <DEDUP_REMOVED lines=9> */
[----:B------:R-:W-:Y:S01]  /*f1a0*/  IMAD.MOV.U32 R16, RZ, RZ, RZ ;  /* 0x000000ffff107224 */ /* 0x000fe200078e00ff */
[----:B------:R-:W-:Y:S02]  /*f1b0*/  ISETP.GE.U32.AND P0, PT, R7, 0x2, PT ;  /* 0x000000020700780c */ /* 0x000fe40003f06070 */
[----:B------:R-:W-:-:S09]  /*f1c0*/  LOP3.LUT R0, R0, 0xfffffffe, RZ, 0xc0, !PT ;  /* 0xfffffffe00007812 */ /* 0x000fd200078ec0ff */
[----:B------:R-:W-:-:S04]  /*f1d0*/  @P1 LOP3.LUT R0, R0, 0x1, RZ, 0xfc, !PT ;  /* 0x0000000100001812 */ /* 0x000fc800078efcff */
[----:B------:R-:W-:-:S04]  /*f1e0*/  LOP3.LUT R0, R0, 0xffffffef, RZ, 0xc0, !PT ;  /* 0xffffffef00007812 */ /* 0x000fc800078ec0ff */
[----:B------:R-:W-:-:S04]  /*f1f0*/  @P0 LOP3.LUT R0, R0, 0x10, RZ, 0xfc, !PT ;  /* 0x0000001000000812 */ /* 0x000fc800078efcff */
[----:B------:R-:W-:Y:S01]  /*f200*/  LOP3.LUT R0, R0, 0xfffffff7, RZ, 0xc0, !PT ;  /* 0xfffffff700007812 */ /* 0x000fe200078ec0ff */
[----:B--2---:R-:W0:Y:S02]  /*f210*/  SHFL.UP PT, R4, R10, 0x1, RZ ;  /* 0x042000000a047989 */ /* 0x004e2400000e00ff */
[----:B0-----:R-:W-:-:S05]  /*f220*/  SEL R5, R4, RZ, P1 ;  /* 0x000000ff04057207 */ /* 0x001fca0000800000 */
[----:B------:R-:W-:-:S05]  /*f230*/  IMAD.IADD R5, R10, 0x1, R5 ;  /* 0x000000010a057824 */ /* 0x000fca00078e0205 */
[----:B------:R-:W0:Y:S02]  /*f240*/  SHFL.UP PT, R4, R5, 0x2, RZ ;  /* 0x0440000005047989 */ /* 0x000e2400000e00ff */
[----:B0-----:R-:W-:Y:S02]  /*f250*/  SEL R4, R4, RZ, P0 ;  /* 0x000000ff04047207 */ /* 0x001fe40000000000 */
[----:B------:R-:W-:-:S03]  /*f260*/  ISETP.GE.U32.AND P0, PT, R7, 0x4, PT ;  /* 0x000000040700780c */ /* 0x000fc60003f06070 */
[----:B------:R-:W-:-:S05]  /*f270*/  IMAD.IADD R4, R5, 0x1, R4 ;  /* 0x0000000105047824 */ /* 0x000fca00078e0204 */
[----:B------:R-:W0:Y:S05]  /*f280*/  SHFL.UP PT, R6, R4, 0x4, RZ ;  /* 0x0480000004067989 */ /* 0x000e2a00000e00ff */
[----:B------:R-:W-:-:S04]  /*f290*/  @P0 LOP3.LUT R0, R0, 0x8, RZ, 0xfc, !PT ;  /* 0x0000000800000812 */ /* 0x000fc800078efcff */
[----:B------:R-:W-:Y:S02]  /*f2a0*/  LOP3.LUT R0, R0, 0xfffffffb, RZ, 0xc0, !PT ;  /* 0xfffffffb00007812 */ /* 0x000fe400078ec0ff */
[----:B0-----:R-:W-:Y:S01]  /*f2b0*/  SEL R3, R6, RZ, P0 ;  /* 0x000000ff06037207 */ /* 0x001fe20000000000 */
[----:B------:R-:W-:Y:S01]  /*f2c0*/  IMAD.MOV.U32 R6, RZ, RZ, RZ ;  /* 0x000000ffff067224 */ /* 0x000fe200078e00ff */
[----:B------:R-:W-:-:S03]  /*f2d0*/  ISETP.GE.U32.AND P0, PT, R7, 0x8, PT ;  /* 0x000000080700780c */ /* 0x000fc60003f06070 */
[----:B------:R-:W-:-:S05]  /*f2e0*/  IMAD.IADD R3, R4, 0x1, R3 ;  /* 0x0000000104037824 */ /* 0x000fca00078e0203 */
[----:B------:R-:W0:Y:S05]  /*f2f0*/  SHFL.UP PT, R2, R3, 0x8, RZ ;  /* 0x0500000003027989 */ /* 0x000e2a00000e00ff */
[----:B------:R-:W-:-:S04]  /*f300*/  @P0 LOP3.LUT R0, R0, 0x4, RZ, 0xfc, !PT ;  /* 0x0000000400000812 */ /* 0x000fc800078efcff */
[----:B------:R-:W-:Y:S02]  /*f310*/  LOP3.LUT R0, R0, 0xfffffffd, RZ, 0xc0, !PT ;  /* 0xfffffffd00007812 */ /* 0x000fe400078ec0ff */
[----:B0-----:R-:W-:Y:S02]  /*f320*/  SEL R2, R2, RZ, P0 ;  /* 0x000000ff02027207 */ /* 0x001fe40000000000 */
[----:B------:R-:W-:-:S03]  /*f330*/  ISETP.GE.U32.AND P0, PT, R7, 0x10, PT ;  /* 0x000000100700780c */ /* 0x000fc60003f06070 */
[----:B------:R-:W-:-:S05]  /*f340*/  IMAD.IADD R2, R3, 0x1, R2 ;  /* 0x0000000103027824 */ /* 0x000fca00078e0202 */
[----:B------:R-:W0:Y:S05]  /*f350*/  SHFL.UP PT, R5, R2, 0x10, RZ ;  /* 0x0600000002057989 */ /* 0x000e2a00000e00ff */
[----:B------:R-:W-:Y:S02]  /*f360*/  @P0 LOP3.LUT R0, R0, 0x2, RZ, 0xfc, !PT ;  /* 0x0000000200000812 */ /* 0x000fe400078efcff */
[----:B0-----:R-:W-:-:S05]  /*f370*/  SEL R5, R5, RZ, P0 ;  /* 0x000000ff05057207 */ /* 0x001fca0000000000 */
[----:B------:R-:W-:-:S05]  /*f380*/  IMAD.IADD R4, R2, 0x1, R5 ;  /* 0x0000000102047824 */ /* 0x000fca00078e0205 */
[----:B------:R-:W0:Y:S02]  /*f390*/  SHFL.IDX PT, R5, R4, 0x1f, 0x1f ;  /* 0x03e01f0004057f89 */ /* 0x000e2400000e0000 */
[----:B0-----:R-:W-:-:S04]  /*f3a0*/  IMAD R5, R5, UR4, RZ ;  /* 0x0000000405057c24 */ /* 0x001fc8000f8e02ff */
[----:B------:R-:W-:Y:S01]  /*f3b0*/  IMAD.MOV.U32 R2, RZ, RZ, R5 ;  /* 0x000000ffff027224 */ /* 0x000fe200078e0005 */
[----:B-1----:R-:W-:-:S13]  /*f3c0*/  ISETP.GT.AND P0, PT, R5, UR6, PT ;  /* 0x0000000605007c0c */ /* 0x002fda000bf04270 */
[----:B------:R-:W-:Y:S05]  /*f3d0*/  @P0 BRA `(.L_x_1181) ;  /* 0x0000000000b80947 */ /* 0x000fea0003800000 */
[----:B------:R-:W-:Y:S01]  /*f3e0*/  IMAD.MOV.U32 R5, RZ, RZ, R2 ;  /* 0x000000ffff057224 */ /* 0x000fe200078e0002 */
[----:B------:R-:W-:Y:S01]  /*f3f0*/  ULDC UR5, c[0x0][0xc14] ;  /* 0x0003050000057ab9 */ /* 0x000fe20000000800 */
[----:B------:R-:W-:Y:S01]  /*f400*/  IMAD.MOV.U32 R6, RZ, RZ, RZ ;  /* 0x000000ffff067224 */ /* 0x000fe200078e00ff */
[----:B------:R-:W-:Y:S01]  /*f410*/  ULDC UR7, c[0x0][0xc14] ;  /* 0x0003050000077ab9 */ /* 0x000fe20000000800 */
[----:B------:R-:W-:-:S05]  /*f420*/  ULDC UR4, c[0x0][0xc10] ;  /* 0x0003040000047ab9 */ /* 0x000fca0000000800 */
.L_x_1185:
[----:B------:R-:W-:Y:S02]  /*f430*/  VIADD R6, R6, 0x1f ;  /* 0x0000001f06067836 */ /* 0x000fe40000000000 */
[----:B------:R-:W-:-:S03]  /*f440*/  IMAD.U32 R19, RZ, RZ, UR7 ;  /* 0x00000007ff137e24 */ /* 0x000fc6000f8e00ff */
[----:B------:R-:W-:-:S13]  /*f450*/  ISETP.GE.AND P0, PT, R6, UR5, PT ;  /* 0x0000000506007c0c */ /* 0x000fda000bf06270 */
[----:B------:R-:W-:Y:S05]  /*f460*/  @P0 BRA `(.L_x_1182) ;  /* 0x0000000400c40947 */ /* 0x000fea0003800000 */
[----:B------:R-:W0:Y:S01]  /*f470*/  S2R R2, SR_TID.X ;  /* 0x0000000000027919 */ /* 0x000e220000002100 */
[----:B------:R-:W-:Y:S01]  /*f480*/  BSSY B0, `(.L_x_1183) ;  /* 0x000000a000007945 */ /* 0x000fe20003800000 */
[----:B------:R-:W-:Y:S01]  /*f490*/  IMAD.MOV.U32 R10, RZ, RZ, RZ ;  /* 0x000000ffff0a7224 */ /* 0x000fe200078e00ff */
[----:B0-----:R-:W-:-:S04]  /*f4a0*/  LOP3.LUT R8, R2, 0x1f, RZ, 0xc0, !PT ;  /* 0x0000001f02087812 */ /* 0x001fc800078ec0ff */
[C---:B------:R-:W-:Y:S01]  /*f4b0*/  ISETP.NE.AND P1, PT, R8.reuse, 0x1f, PT ;  /* 0x0000001f0800780c */ /* 0x040fe20003f25270 */
[----:B------:R-:W-:-:S05]  /*f4c0*/  IMAD.IADD R7, R8, 0x1, R6 ;  /* 0x0000000108077824 */ /* 0x000fca00078e0206 */
[----:B------:R-:W-:-:S13]  /*f4d0*/  ISETP.GE.OR P0, PT, R7, UR5, !P1 ;  /* 0x0000000507007c0c */ /* 0x000fda000cf06670 */
[----:B------:R-:W-:Y:S05]  /*f4e0*/  @P0 BRA `(.L_x_1184) ;  /* 0x00000000000c0947 */ /* 0x000fea0003800000 */
[----:B------:R-:W0:Y:S02]  /*f4f0*/  LDC.64 R2, c[0x0][0xc58] ;  /* 0x00031600ff027b82 */ /* 0x000e240000000a00 */
[----:B0-----:R-:W-:-:S05]  /*f500*/  IMAD.WIDE R2, R7, 0x4, R2 ;  /* 0x0000000407027825 */ /* 0x001fca00078e0202 */
[----:B------:R0:W5:Y:S02]  /*f510*/  LDG.E R10, desc[UR60][R2.64] ;  /* 0x0000003c020a7981 */ /* 0x000164000c1e1900 */
.L_x_1184:
[----:B------:R-:W-:Y:S05]  /*f520*/  BSYNC B0 ;  /* 0x0000000000007941 */ /* 0x000fea0003800000 */
.L_x_1183:
        /* <DEDUP_REMOVED lines=25> */
.L_x_1181:
[----:B------:R-:W-:-:S04]  /*f6c0*/  IMAD.IADD R7, R5, 0x1, -R2 ;  /* 0x0000000105077824 */ /* 0x000fc800078e0a02 */
[----:B------:R-:W-:-:S05]  /*f6d0*/  IMAD R2, R4, UR4, R7 ;  /* 0x0000000404027c24 */ /* 0x000fca000f8e0207 */
[----:B------:R-:W-:Y:S02]  /*f6e0*/  ISETP.GT.AND P0, PT, R2, UR6, PT ;  /* 0x0000000602007c0c */ /* 0x000fe4000bf04270 */
[----:B------:R-:W0:Y:S11]  /*f6f0*/  LDC.64 R2, c[0x0][0xc68] ;  /* 0x00031a00ff027b82 */ /* 0x000e360000000a00 */
[----:B------:R-:W-:-:S04]  /*f700*/  VOTE.ANY R9, PT, !P0 ;  /* 0x0000000000097806 */ /* 0x000fc800040e0100 */
[----:B------:R-:W1:Y:S02]  /*f710*/  POPC R5, R9 ;  /* 0x0000000900057309 */ /* 0x000e640000000000 */
[----:B-1----:R-:W-:-:S04]  /*f720*/  IMAD.IADD R19, R5, 0x1, R6 ;  /* 0x0000000105137824 */ /* 0x002fc800078e0206 */
[----:B0-----:R-:W-:-:S05]  /*f730*/  IMAD.WIDE R2, R19, 0x4, R2 ;  /* 0x0000000413027825 */ /* 0x001fca00078e0202 */
[----:B------:R-:W2:Y:S01]  /*f740*/  LDG.E R8, desc[UR60][R2.64] ;  /* 0x0000003c02087981 */ /* 0x000ea2000c1e1900 */
[----:B------:R-:W-:-:S03]  /*f750*/  ISETP.NE.AND P0, PT, R9, RZ, PT ;  /* 0x000000ff0900720c */ /* 0x000fc60003f05270 */
[----:B------:R-:W2:Y:S02]  /*f760*/  SHFL.IDX PT, R17, R10, R5, 0x1f ;  /* 0x00001f050a117589 */ /* 0x000ea400000e0000 */
[----:B--2---:R-:W-:-:S05]  /*f770*/  IMAD R6, R17, R8, RZ ;  /* 0x0000000811067224 */ /* 0x004fca00078e02ff */
[----:B------:R-:W-:-:S04]  /*f780*/  IABS R11, R6 ;  /* 0x00000006000b7213 */ /* 0x000fc80000000000 */
[----:B------:R-:W0:Y:S08]  /*f790*/  I2F.RP R12, R11 ;  /* 0x0000000b000c7306 */ /* 0x000e300000209400 */
[----:B0-----:R-:W0:Y:S02]  /*f7a0*/  MUFU.RCP R12, R12 ;  /* 0x0000000c000c7308 */ /* 0x001e240000001000 */
[----:B0-----:R-:W-:-:S06]  /*f7b0*/  VIADD R13, R12, 0xffffffe ;  /* 0x0ffffffe0c0d7836 */ /* 0x001fcc0000000000 */
[----:B------:R0:W1:Y:S01]  /*f7c0*/  F2I.FTZ.U32.TRUNC.NTZ R3, R13 ;  /* 0x0000000d00037305 */ /* 0x000062000021f000 */
[----:B------:R-:W-:Y:S05]  /*f7d0*/  @!P0 BRA `(.L_x_1186) ;  /* 0x0000000000088947 */ /* 0x000fea0003800000 */
[----:B------:R-:W-:-:S05]  /*f7e0*/  VIADD R5, R5, 0xffffffff ;  /* 0xffffffff05057836 */ /* 0x000fca0000000000 */
[----:B------:R2:W3:Y:S02]  /*f7f0*/  SHFL.IDX PT, R16, R4, R5, 0x1f ;  /* 0x00001f0504107589 */ /* 0x0004e400000e0000 */
.L_x_1186:
[----:B-1----:R-:W-:Y:S01]  /*f800*/  IMAD.MOV R2, RZ, RZ, -R3 ;  /* 0x000000ffff027224 */ /* 0x002fe200078e0a03 */
[----:B--2---:R-:W-:Y:S01]  /*f810*/  IABS R4, R6 ;  /* 0x0000000600047213 */ /* 0x004fe20000000000 */
[----:B---3--:R-:W-:Y:S02]  /*f820*/  IMAD R16, R16, UR4, R7 ;  /* 0x0000000410107c24 */ /* 0x008fe4000f8e0207 */
[----:B------:R-:W-:Y:S02]  /*f830*/  IMAD R5, R2, R11, RZ ;  /* 0x0000000b02057224 */ /* 0x000fe400078e02ff */
[----:B------:R-:W-:Y:S02]  /*f840*/  IMAD.MOV.U32 R2, RZ, RZ, RZ ;  /* 0x000000ffff027224 */ /* 0x000fe400078e00ff */
[----:B------:R-:W-:Y:S02]  /*f850*/  IMAD.MOV R4, RZ, RZ, -R4 ;  /* 0x000000ffff047224 */ /* 0x000fe400078e0a04 */
[----:B------:R-:W-:Y:S01]  /*f860*/  IMAD.HI.U32 R2, R3, R5, R2 ;  /* 0x0000000503027227 */ /* 0x000fe200078e0002 */
[----:B------:R-:W-:-:S04]  /*f870*/  IADD3 R5, -R16, UR6, RZ ;  /* 0x0000000610057c10 */ /* 0x000fc8000fffe1ff */
        /* <DEDUP_REMOVED lines=13> */
[----:B------:R-:W-:Y:S02]  /*f950*/  IMAD R4, R8, R9, RZ ;  /* 0x0000000908047224 */ /* 0x000fe400078e02ff */
[----:B------:R-:W-:Y:S02]  /*f960*/  IMAD.MOV R9, RZ, RZ, -R9 ;  /* 0x000000ffff097224 */ /* 0x000fe400078e0a09 */
[----:B------:R-:W-:Y:S02]  /*f970*/  IMAD.MOV R3, RZ, RZ, -R4 ;  /* 0x000000ffff037224 */ /* 0x000fe400078e0a04 */
[----:B------:R-:W-:-:S03]  /*f980*/  IMAD R5, R6, R9, R5 ;  /* 0x0000000906057224 */ /* 0x000fc600078e0205 */
[----:B------:R-:W-:Y:S01]  /*f990*/  VIADDMNMX R8, R3, UR4, R8, PT ;  /* 0x0000000403087c46 */ /* 0x000fe2000b800108 */
[----:B------:R-:W-:-:S03]  /*f9a0*/  IMAD.IADD R4, R5, 0x1, R4 ;  /* 0x0000000105047824 */ /* 0x000fc600078e0204 */
[----:B------:R-:W-:-:S04]  /*f9b0*/  IABS R7, R8 ;  /* 0x0000000800077213 */ /* 0x000fc80000000000 */
[----:B------:R-:W1:Y:S08]  /*f9c0*/  I2F.RP R10, R7 ;  /* 0x00000007000a7306 */ /* 0x000e700000209400 */
[----:B-1----:R-:W1:Y:S02]  /*f9d0*/  MUFU.RCP R10, R10 ;  /* 0x0000000a000a7308 */ /* 0x002e640000001000 */
[----:B-1----:R-:W-:-:S06]  /*f9e0*/  VIADD R2, R10, 0xffffffe ;  /* 0x0ffffffe0a027836 */ /* 0x002fcc0000000000 */
[----:B------:R1:W2:Y:S02]  /*f9f0*/  F2I.FTZ.U32.TRUNC.NTZ R3, R2 ;  /* 0x0000000200037305 */ /* 0x0002a4000021f000 */
[----:B-1----:R-:W-:Y:S02]  /*fa00*/  IMAD.MOV.U32 R2, RZ, RZ, RZ ;  /* 0x000000ffff027224 */ /* 0x002fe400078e00ff */
[----:B--2---:R-:W-:-:S04]  /*fa10*/  IMAD.MOV R6, RZ, RZ, -R3 ;  /* 0x000000ffff067224 */ /* 0x004fc800078e0a03 */
[----:B------:R-:W-:Y:S01]  /*fa20*/  IMAD R9, R6, R7, RZ ;  /* 0x0000000706097224 */ /* 0x000fe200078e02ff */
[----:B------:R-:W-:-:S03]  /*fa30*/  IABS R6, R5 ;  /* 0x0000000500067213 */ /* 0x000fc60000000000 */
[----:B------:R-:W-:Y:S01]  /*fa40*/  IMAD.HI.U32 R3, R3, R9, R2 ;  /* 0x0000000903037227 */ /* 0x000fe200078e0002 */
[----:B------:R-:W-:-:S05]  /*fa50*/  IABS R9, R8 ;  /* 0x0000000800097213 */ /* 0x000fca0000000000 */
        /* <DEDUP_REMOVED lines=12> */
[----:B------:R-:W-:Y:S01]  /*fb20*/  @!P0 LOP3.LUT R3, RZ, R8, RZ, 0x33, !PT ;  /* 0x00000008ff038212 */ /* 0x000fe200078e33ff */
[----:B------:R-:W-:-:S03]  /*fb30*/  IMAD.MOV R8, RZ, RZ, -R8 ;  /* 0x000000ffff087224 */ /* 0x000fc600078e0a08 */
[----:B------:R-:W-:Y:S01]  /*fb40*/  LOP3.LUT R2, RZ, R3, RZ, 0x33, !PT ;  /* 0x00000003ff027212 */ /* 0x000fe200078e33ff */
[----:B------:R-:W-:-:S04]  /*fb50*/  IMAD R18, R3, R8, R4 ;  /* 0x0000000803127224 */ /* 0x000fc800078e0204 */
[----:B------:R-:W-:Y:S01]  /*fb60*/  IMAD.IADD R17, R17, 0x1, R2 ;  /* 0x0000000111117824 */ /* 0x000fe200078e0202 */
[----:B------:R-:W-:Y:S06]  /*fb70*/  BRA `(.L_x_1187) ;  /* 0x00000000000c7947 */ /* 0x000fec0003800000 */
.L_x_1182:
[----:B------:R-:W-:Y:S02]  /*fb80*/  IMAD.MOV.U32 R17, RZ, RZ, RZ ;  /* 0x000000ffff117224 */ /* 0x000fe400078e00ff */
[----:B------:R-:W-:Y:S02]  /*fb90*/  IMAD.U32 R16, RZ, RZ, UR6 ;  /* 0x00000006ff107e24 */ /* 0x000fe4000f8e00ff */
[----:B------:R-:W-:-:S07]  /*fba0*/  IMAD.MOV.U32 R18, RZ, RZ, RZ ;  /* 0x000000ffff127224 */ /* 0x000fce00078e00ff */
.L_x_1187:
[----:B------:R-:W1:Y:S01]  /*fbb0*/  S2R R2, SR_TID.X ;  /* 0x0000000000027919 */ /* 0x000e620000002100 */
[----:B------:R-:W-:Y:S01]  /*fbc0*/  STL [R1], RZ ;  /* 0x000000ff01007387 */ /* 0x000fe20000100800 */
[----:B-1----:R-:W-:-:S04]  /*fbd0*/  LOP3.LUT R2, R2, 0x1f, RZ, 0xc0, !PT ;  /* 0x0000001f02027812 */ /* 0x002fc800078ec0ff */
[----:B------:R-:W-:-:S13]  /*fbe0*/  ISETP.NE.AND P0, PT, R2, RZ, PT ;  /* 0x000000ff0200720c */ /* 0x000fda0003f05270 */
[----:B------:R-:W1:Y:S01]  /*fbf0*/  @!P0 S2R R3, SR_CgaCtaId ;  /* 0x0000000000038919 */ /* 0x000e620000008800 */
[----:B------:R-:W-:-:S04]  /*fc00*/  @!P0 MOV R0, 0x400 ;  /* 0x0000040000008802 */ /* 0x000fc80000000f00 */
[----:B-1----:R-:W-:-:S05]  /*fc10*/  @!P0 LEA R0, R3, R0, 0x18 ;  /* 0x0000000003008211 */ /* 0x002fca00078ec0ff */
[----:B------:R1:W-:Y:S01]  /*fc20*/  @!P0 STS.128 [R0+0x308d0], R16 ;  /* 0x0308d01000008388 */ /* 0x0003e20000000c00 */
[----:B------:R-:W-:Y:S06]  /*fc30*/  BAR.ARV 0x5, 0x120 ;  /* 0x0144800000007b1d */ /* 0x000fec0000002000 */
[----:B------:R-:W-:Y:S01]  /*fc40*/  ISETP.GE.AND P0, PT, R19, UR5, PT ;  /* 0x0000000513007c0c */ /* 0x000fe2000bf06270 */
[----:B-1----:R-:W-:-:S05]  /*fc50*/  IMAD.MOV.U32 R0, RZ, RZ, 0x1 ;  /* 0x00000001ff007424 */ /* 0x002fca00078e00ff */
[----:B------:R1:W-:Y:S04]  /*fc60*/  STL [R1+0x8], R0 ;  /* 0x0000080001007387 */ /* 0x0003e80000100800 */
[----:B------:R1:W-:Y:S03]  /*fc70*/  STL [R1+0x18], RZ ;  /* 0x000018ff01007387 */ /* 0x0003e60000100800 */
[----:B------:R-:W-:Y:S05]  /*fc80*/  @P0 BRA `(.L_x_1188) ;  /* 0x00000048004c0947 */ /* 0x000fea0003800000 */
[----:B-1----:R-:W-:Y:S01]  /*fc90*/  IMAD.MOV.U32 R0, RZ, RZ, 0x1 ;  /* 0x00000001ff007424 */ /* 0x002fe200078e00ff */
[----:B------:R1:W-:Y:S01]  /*fca0*/  STL [R1+0x18], RZ ;  /* 0x000018ff01007387 */ /* 0x0003e20000100800 */
[----:B------:R-:W-:Y:S01]  /*fcb0*/  ULDC UR38, c[0x0][0xc] ;  /* 0x0000030000267ab9 */ /* 0x000fe20000000800 */
[----:B------:R-:W-:Y:S02]  /*fcc0*/  ULDC.64 UR36, c[0x0][0x198] ;  /* 0x0000660000247ab9 */ /* 0x000fe40000000a00 */
[----:B------:R1:W-:Y:S04]  /*fcd0*/  STL [R1+0x8], R0 ;  /* 0x0000080001007387 */ /* 0x0003e80000100800 */
[----:B------:R1:W-:Y:S02]  /*fce0*/  STL [R1], RZ ;  /* 0x000000ff01007387 */ /* 0x0003e40000100800 */
.L_x_1264:
[----:B------:R-:W-:Y:S05]  /*fcf0*/  YIELD ;  /* 0x0000000000007946 */ /* 0x000fea0003800000 */
[----:B------:R-:W-:Y:S01]  /*fd00*/  ULDC.64 UR4, c[0x0][0xa28] ;  /* 0x00028a0000047ab9 */ /* 0x000fe20000000a00 */
[----:B------:R-:W-:Y:S01]  /*fd10*/  IMAD.MOV.U32 R4, RZ, RZ, RZ ;  /* 0x000000ffff047224 */ /* 0x000fe200078e00ff */
[----:B------:R-:W-:Y:S01]  /*fd20*/  ISETP.NE.U32.AND P0, PT, RZ, UR4, PT ;  /* 0x00000004ff007c0c */ /* 0x000fe2000bf05070 */
[----:B-1----:R-:W-:Y:S01]  /*fd30*/  IMAD.MOV.U32 R0, RZ, RZ, RZ ;  /* 0x000000ffff007224 */ /* 0x002fe200078e00ff */
[----:B------:R-:W-:Y:S02]  /*fd40*/  ULDC.64 UR6, c[0x0][0xa08] ;  /* 0x0002820000067ab9 */ /* 0x000fe40000000a00 */
[----:B------:R-:W-:Y:S01]  /*fd50*/  ISETP.NE.AND.EX P0, PT, RZ, UR5, PT, P0 ;  /* 0x00000005ff007c0c */ /* 0x000fe2000bf05300 */
[----:B------:R-:W-:-:S12]  /*fd60*/  ULDC.64 UR4, c[0x0][0xa00] ;  /* 0x0002800000047ab9 */ /* 0x000fd80000000a00 */
[----:B--2---:R-:W1:Y:S01]  /*fd70*/  @P0 LDC.64 R2, c[0x0][0xa28] ;  /* 0x00028a00ff020b82 */ /* 0x004e620000000a00 */
[----:B------:R-:W-:Y:S01]  /*fd80*/  ISETP.NE.U32.AND P2, PT, RZ, UR4, PT ;  /* 0x00000004ff007c0c */ /* 0x000fe2000bf45070 */
[----:B-1----:R-:W-:-:S05]  /*fd90*/  @P0 IMAD.WIDE R2, R19, 0x4, R2 ;  /* 0x0000000413020825 */ /* 0x002fca00078e0202 */
[----:B------:R1:W5:Y:S01]  /*fda0*/  @P0 LDG.E R4, desc[UR60][R2.64] ;  /* 0x0000003c02040981 */ /* 0x000362000c1e1900 */
[----:B------:R-:W-:Y:S01]  /*fdb0*/  ISETP.NE.AND.EX P2, PT, RZ, UR5, PT, P2 ;  /* 0x00000005ff007c0c */ /* 0x000fe2000bf45320 */
[----:B------:R-:W-:Y:S01]  /*fdc0*/  ULDC.64 UR4, c[0x0][0xa18] ;  /* 0x0002860000047ab9 */ /* 0x000fe20000000a00 */
[----:B-1----:R-:W1:Y:S02]  /*fdd0*/  LDC.64 R2, c[0x0][0xa00] ;  /* 0x00028000ff027b82 */ /* 0x002e640000000a00 */
[----:B-1----:R-:W-:-:S09]  /*fde0*/  IMAD.WIDE R2, R19, 0x4, R2 ;  /* 0x0000000413027825 */ /* 0x002fd200078e0202 */
[----:B------:R-:W2:Y:S01]  /*fdf0*/  @P2 LDG.E R0, desc[UR60][R2.64] ;  /* 0x0000003c02002981 */ /* 0x000ea2000c1e1900 */
[----:B------:R-:W-:Y:S01]  /*fe00*/  ISETP.NE.U32.AND P1, PT, RZ, UR4, PT ;  /* 0x00000004ff007c0c */ /* 0x000fe2000bf25070 */
[----:B------:R-:W-:-:S03]  /*fe10*/  ULDC UR4, c[0x0][0x288] ;  /* 0x0000a20000047ab9 */ /* 0x000fc60000000800 */
[----:B------:R-:W-:-:S13]  /*fe20*/  ISETP.NE.AND.EX P1, PT, RZ, UR5, PT, P1 ;  /* 0x00000005ff007c0c */ /* 0x000fda000bf25310 */
[----:B------:R-:W1:Y:S02]  /*fe30*/  @P1 LDC.64 R6, c[0x0][0xa18] ;  /* 0x00028600ff061b82 */ /* 0x000e640000000a00 */
[----:B-1----:R-:W-:Y:S01]  /*fe40*/  @P1 IMAD.WIDE R6, R19, 0x4, R6 ;  /* 0x0000000413061825 */ /* 0x002fe200078e0206 */
[----:B--2---:R1:W-:Y:S03]  /*fe50*/  STL [R1+0x1c], R0 ;  /* 0x00001c0001007387 */ /* 0x0043e60000100800 */
[----:B-1----:R-:W-:Y:S01]  /*fe60*/  IMAD.U32 R0, RZ, RZ, UR4 ;  /* 0x00000004ff007e24 */ /* 0x002fe2000f8e00ff */
[----:B------:R-:W-:-:S05]  /*fe70*/  ULDC.64 UR4, c[0x0][0x3f8] ;  /* 0x0000fe0000047ab9 */ /* 0x000fca0000000a00 */
[----:B------:R1:W5:Y:S01]  /*fe80*/  @P1 LDG.E R0, desc[UR60][R6.64] ;  /* 0x0000003c06001981 */ /* 0x000362000c1e1900 */
[----:B------:R-:W-:Y:S01]  /*fe90*/  UISETP.NE.U32.AND UP0, UPT, UR4, URZ, UPT ;  /* 0x0000003f0400728c */ /* 0x000fe2000bf05070 */
[----:B------:R-:W-:Y:S02]  /*fea0*/  ISETP.NE.U32.AND P0, PT, RZ, UR6, PT ;  /* 0x00000006ff007c0c */ /* 0x000fe4000bf05070 */
[----:B------:R-:W-:Y:S01]  /*feb0*/  ULDC UR4, c[0x0][0x404] ;  /* 0x0001010000047ab9 */ /* 0x000fe20000000800 */
[----:B------:R-:W-:Y:S01]  /*fec0*/  UISETP.NE.AND.EX UP0, UPT, UR5, URZ, UPT, UP0 ;  /* 0x0000003f0500728c */ /* 0x000fe2000bf05300 */
[----:B------:R-:W-:Y:S02]  /*fed0*/  ISETP.NE.AND.EX P0, PT, RZ, UR7, PT, P0 ;  /* 0x00000007ff007c0c */ /* 0x000fe4000bf05300 */
[----:B------:R-:W-:Y:S01]  /*fee0*/  ULDC UR5, c[0x0][0x2e0] ;  /* 0x0000b80000057ab9 */ /* 0x000fe20000000800 */
[----:B------:R-:W-:-:S04]  /*fef0*/  USEL UR4, UR4, 0x1, UP0 ;  /* 0x0000000104047887 */ /* 0x000fc80008000000 */
[----:B------:R-:W-:-:S06]  /*ff00*/  UIMAD UR4, UR4, UR5, URZ ;  /* 0x00000005040472a4 */ /* 0x000fcc000f8e023f */
[----:B------:R-:W-:Y:S01]  /*ff10*/  IMAD.U32 R5, RZ, RZ, UR4 ;  /* 0x00000004ff057e24 */ /* 0x000fe2000f8e00ff */
[----:B-1----:R-:W-:Y:S06]  /*ff20*/  @P1 BRA `(.L_x_1189) ;  /* 0x0000000000101947 */ /* 0x002fec0003800000 */
[----:B------:R-:W-:Y:S05]  /*ff30*/  @!P2 BRA `(.L_x_1189) ;  /* 0x00000000000ca947 */ /* 0x000fea0003800000 */
[----:B------:R-:W2:Y:S04]  /*ff40*/  LDG.E R7, desc[UR60][R2.64] ;  /* 0x0000003c02077981 */ /* 0x000ea8000c1e1900 */
[----:B-----5:R-:W2:Y:S02]  /*ff50*/  LDG.E R0, desc[UR60][R2.64+0x4] ;  /* 0x0000043c02007981 */ /* 0x020ea4000c1e1900 */
[----:B--2---:R-:W-:-:S07]  /*ff60*/  IMAD.IADD R0, R0, 0x1, -R7 ;  /* 0x0000000100007824 */ /* 0x004fce00078e0a07 */
.L_x_1189:
[----:B------:R-:W1:Y:S01]  /*ff70*/  LDC.64 R2, c[0x0][0xa08] ;  /* 0x00028200ff027b82 */ /* 0x000e620000000a00 */
[----:B------:R-:W-:Y:S01]  /*ff80*/  IMAD.MOV.U32 R7, RZ, RZ, RZ ;  /* 0x000000ffff077224 */ /* 0x000fe200078e00ff */
[----:B------:R-:W-:Y:S01]  /*ff90*/  ULDC.64 UR4, c[0x0][0xa20] ;  /* 0x0002880000047ab9 */ /* 0x000fe20000000a00 */
[----:B-1----:R-:W-:-:S05]  /*ffa0*/  IMAD.WIDE R2, R19, 0x4, R2 ;  /* 0x0000000413027825 */ /* 0x002fca00078e0202 */
[----:B------:R-:W2:Y:S01]  /*ffb0*/  @P0 LDG.E R7, desc[UR60][R2.64] ;  /* 0x0000003c02070981 */ /* 0x000ea2000c1e1900 */
[----:B------:R-:W-:-:S04]  /*ffc0*/  ISETP.NE.U32.AND P1, PT, RZ, UR4, PT ;  /* 0x00000004ff007c0c */ /* 0x000fc8000bf25070 */
[----:B------:R-:W-:Y:S01]  /*ffd0*/  ISETP.NE.AND.EX P1, PT, RZ, UR5, PT, P1 ;  /* 0x00000005ff007c0c */ /* 0x000fe2000bf25310 */
[----:B--2--5:R-:W-:-:S05]  /*ffe0*/  IMAD.IADD R6, R7, 0x1, R4 ;  /* 0x0000000107067824 */ /* 0x024fca00078e0204 */
[----:B------:R1:W-:Y:S07]  /*fff0*/  STL [R1+0x4], R6 ;  /* 0x0000040601007387 */ /* 0x0003ee0000100800 */
[----:B------:R-:W-:Y:S05]  /*10000*/  @!P1 BRA `(.L_x_1190) ;  /* 0x0000000000109947 */ /* 0x000fea0003800000 */
[----:B------:R-:W2:Y:S02]  /*10010*/  LDC.64 R2, c[0x0][0xa20] ;  /* 0x00028800ff027b82 */ /* 0x000ea40000000a00 */
[----:B--2---:R-:W-:-:S05]  /*10020*/  IMAD.WIDE R2, R19, 0x4, R2 ;  /* 0x0000000413027825 */ /* 0x004fca00078e0202 */
[----:B------:R2:W5:Y:S01]  /*10030*/  LDG.E R5, desc[UR60][R2.64] ;  /* 0x0000003c02057981 */ /* 0x000562000c1e1900 */
[----:B------:R-:W-:Y:S05]  /*10040*/  BRA `(.L_x_1191) ;  /* 0x0000000000107947 */ /* 0x000fea0003800000 */
.L_x_1190:
[----:B------:R-:W-:Y:S05]  /*10050*/  @!P0 BRA `(.L_x_1191) ;  /* 0x00000000000c8947 */ /* 0x000fea0003800000 */
[----:B-1----:R-:W2:Y:S04]  /*10060*/  LDG.E R6, desc[UR60][R2.64] ;  /* 0x0000003c02067981 */ /* 0x002ea8000c1e1900 */
[----:B------:R-:W2:Y:S02]  /*10070*/  LDG.E R5, desc[UR60][R2.64+0x4] ;  /* 0x0000043c02057981 */ /* 0x000ea4000c1e1900 */
[----:B--2---:R-:W-:-:S07]  /*10080*/  IMAD.IADD R5, R5, 0x1, -R6 ;  /* 0x0000000105057824 */ /* 0x004fce00078e0a06 */
.L_x_1191:
[----:B--2---:R-:W2:Y:S01]  /*10090*/  LDC.64 R2, c[0x0][0x9e0] ;  /* 0x00027800ff027b82 */ /* 0x004ea20000000a00 */
[----:B-----5:R-:W-:Y:S01]  /*100a0*/  IMAD.IADD R7, R5, 0x1, -R4 ;  /* 0x0000000105077824 */ /* 0x020fe200078e0a04 */
[----:B------:R-:W-:-:S04]  /*100b0*/  LEA R9, R17, 0x80, 0x7 ;  /* 0x0000008011097811 */ /* 0x000fc800078e38ff */
[----:B------:R-:W-:Y:S02]  /*100c0*/  IADD3 R9, R7, R9, -R0 ;  /* 0x0000000907097210 */ /* 0x000fe40007ffe800 */
[----:B--2---:R-:W-:-:S03]  /*100d0*/  ISETP.GE.AND P0, PT, R3, 0x1, PT ;  /* 0x000000010300780c */ /* 0x004fc60003f06270 */
[----:B------:R-:W-:-:S10]  /*100e0*/  IMAD.IADD R2, R9, 0x1, R2 ;  /* 0x0000000109027824 */ /* 0x000fd400078e0202 */
[----:B------:R-:W-:Y:S05]  /*100f0*/  @!P0 BRA `(.L_x_1192) ;  /* 0x0000000000488947 */ /* 0x000fea0003800000 */
[C---:B------:R-:W-:Y:S01]  /*10100*/  ISETP.GT.AND P1, PT, R9.reuse, RZ, PT ;  /* 0x000000ff0900720c */ /* 0x040fe20003f24270 */
[----:B------:R-:W-:Y:S01]  /*10110*/  BSSY B0, `(.L_x_1193) ;  /* 0x000000e000007945 */ /* 0x000fe20003800000 */
[----:B-1----:R-:W-:-:S11]  /*10120*/  VIADD R6, R9, 0xffffffff ;  /* 0xffffffff09067836 */ /* 0x002fd60000000000 */
[----:B------:R-:W-:Y:S05]  /*10130*/  @P1 BRA `(.L_x_1194) ;  /* 0x00000000001c1947 */ /* 0x000fea0003800000 */
[----:B------:R-:W-:Y:S01]  /*10140*/  ISETP.NE.AND P1, PT, R3, 0x1, PT ;  /* 0x000000010300780c */ /* 0x000fe20003f25270 */
[----:B------:R-:W-:-:S12]  /*10150*/  IMAD.MOV R9, RZ, RZ, -R9 ;  /* 0x000000ffff097224 */ /* 0x000fd800078e0a09 */
[----:B------:R-:W1:Y:S02]  /*10160*/  @P1 LDC.64 R4, c[0x0][0x9e8] ;  /* 0x00027a00ff041b82 */ /* 0x000e640000000a00 */
[----:B-1----:R-:W-:-:S05]  /*10170*/  @P1 IMAD.HI.U32 R4, R9, R4, RZ ;  /* 0x0000000409041227 */ /* 0x002fca00078e00ff */
[----:B------:R-:W-:-:S04]  /*10180*/  @P1 SHF.R.U32.HI R9, RZ, R5, R4 ;  /* 0x00000005ff091219 */ /* 0x000fc80000011604 */
[----:B------:R-:W-:Y:S01]  /*10190*/  LOP3.LUT R6, RZ, R9, RZ, 0x33, !PT ;  /* 0x00000009ff067212 */ /* 0x000fe200078e33ff */
[----:B------:R-:W-:Y:S06]  /*101a0*/  BRA `(.L_x_1195) ;  /* 0x0000000000107947 */ /* 0x000fec0003800000 */
.L_x_1194:
[----:B------:R-:W-:-:S13]  /*101b0*/  ISETP.NE.AND P1, PT, R3, 0x1, PT ;  /* 0x000000010300780c */ /* 0x000fda0003f25270 */
[----:B------:R-:W1:Y:S02]  /*101c0*/  @P1 LDC.64 R4, c[0x0][0x9e8] ;  /* 0x00027a00ff041b82 */ /* 0x000e640000000a00 */
[----:B-1----:R-:W-:-:S05]  /*101d0*/  @P1 IMAD.HI.U32 R4, R6, R4, RZ ;  /* 0x0000000406041227 */ /* 0x002fca00078e00ff */
[----:B------:R-:W-:-:S07]  /*101e0*/  @P1 SHF.R.U32.HI R6, RZ, R5, R4 ;  /* 0x00000005ff061219 */ /* 0x000fce0000011604 */
.L_x_1195:
[----:B------:R-:W-:Y:S05]  /*101f0*/  BSYNC B0 ;  /* 0x0000000000007941 */ /* 0x000fea0003800000 */
.L_x_1193:
[----:B------:R-:W-:-:S05]  /*10200*/  IMAD R5, R6, R3, R3 ;  /* 0x0000000306057224 */ /* 0x000fca00078e0203 */
[----:B------:R-:W-:-:S07]  /*10210*/  VIMNMX R2, R2, R5, PT ;  /* 0x0000000502027248 */ /* 0x000fce0003fe0100 */
.L_x_1192:
[----:B------:R-:W-:Y:S01]  /*10220*/  VIADD R2, R2, 0x3f ;  /* 0x0000003f02027836 */ /* 0x000fe20000000000 */
[----:B------:R-:W-:Y:S01]  /*10230*/  ULDC UR4, c[0x0][0x9dc] ;  /* 0x0002770000047ab9 */ /* 0x000fe20000000800 */
[----:B------:R-:W-:-:S03]  /*10240*/  IMAD R0, R17, 0x80, -R0 ;  /* 0x0000008011007824 */ /* 0x000fc600078e0a00 */
[----:B------:R-:W-:-:S04]  /*10250*/  SHF.R.S32.HI R5, RZ, 0x1f, R2 ;  /* 0x0000001fff057819 */ /* 0x000fc80000011402 */
[----:B------:R-:W-:Y:S01]  /*10260*/  LEA.HI R4, R5, R2, RZ, 0x6 ;  /* 0x0000000205047211 */ /* 0x000fe200078f30ff */
[----:B------:R-:W-:-:S03]  /*10270*/  VIADD R2, R7, 0x3f ;  /* 0x0000003f07027836 */ /* 0x000fc60000000000 */
[----:B------:R-:W-:Y:S02]  /*10280*/  SHF.R.S32.HI R4, RZ, 0x6, R4 ;  /* 0x00000006ff047819 */ /* 0x000fe40000011404 */
[----:B------:R-:W-:-:S04]  /*10290*/  SHF.R.S32.HI R5, RZ, 0x1f, R2 ;  /* 0x0000001fff057819 */ /* 0x000fc80000011402 */
[----:B------:R-:W-:Y:S01]  /*102a0*/  LEA.HI R5, R5, R2, RZ, 0x6 ;  /* 0x0000000205057211 */ /* 0x000fe200078f30ff */
[----:B------:R-:W-:-:S03]  /*102b0*/  IMAD.IADD R2, R7, 0x1, R0 ;  /* 0x0000000107027824 */ /* 0x000fc600078e0200 */
[----:B------:R-:W-:Y:S01]  /*102c0*/  SHF.R.S32.HI R5, RZ, 0x6, R5 ;  /* 0x00000006ff057819 */ /* 0x000fe20000011405 */
[----:B------:R-:W-:-:S03]  /*102d0*/  VIADD R0, R2, -UR4 ;  /* 0x8000000402007c36 */ /* 0x000fc60008000000 */
[----:B-1----:R-:W-:-:S05]  /*102e0*/  VIMNMX R6, R5, R4, PT ;  /* 0x0000000405067248 */ /* 0x002fca0003fe0100 */
[----:B------:R1:W-:Y:S01]  /*102f0*/  STL [R1+0x14], R6 ;  /* 0x0000140601007387 */ /* 0x0003e20000100800 */
[----:B------:R-:W-:Y:S05]  /*10300*/  @!P0 BRA `(.L_x_1196) ;  /* 0x0000000000448947 */ /* 0x000fea0003800000 */
[----:B------:R-:W-:Y:S01]  /*10310*/  ISETP.GT.AND P0, PT, R2, -0x1, PT ;  /* 0xffffffff0200780c */ /* 0x000fe20003f04270 */
[----:B------:R-:W-:-:S12]  /*10320*/  BSSY B0, `(.L_x_1197) ;  /* 0x000000d000007945 */ /* 0x000fd80003800000 */
[----:B------:R-:W-:Y:S05]  /*10330*/  @P0 BRA `(.L_x_1198) ;  /* 0x00000000001c0947 */ /* 0x000fea0003800000 */
[----:B------:R-:W-:Y:S02]  /*10340*/  ISETP.NE.AND P0, PT, R3, 0x1, PT ;  /* 0x000000010300780c */ /* 0x000fe40003f05270 */
[----:B------:R-:W-:-:S11]  /*10350*/  LOP3.LUT R7, RZ, R2, RZ, 0x33, !PT ;  /* 0x00000002ff077212 */ /* 0x000fd600078e33ff */
[----:B------:R-:W2:Y:S02]  /*10360*/  @P0 LDC.64 R4, c[0x0][0x9e8] ;  /* 0x00027a00ff040b82 */ /* 0x000ea40000000a00 */
[----:B--2---:R-:W-:-:S05]  /*10370*/  @P0 IMAD.HI.U32 R4, R7, R4, RZ ;  /* 0x0000000407040227 */ /* 0x004fca00078e00ff */
[----:B------:R-:W-:-:S04]  /*10380*/  @P0 SHF.R.U32.HI R7, RZ, R5, R4 ;  /* 0x00000005ff070219 */ /* 0x000fc80000011604 */
[----:B------:R-:W-:Y:S01]  /*10390*/  LOP3.LUT R2, RZ, R7, RZ, 0x33, !PT ;  /* 0x00000007ff027212 */ /* 0x000fe200078e33ff */
[----:B------:R-:W-:Y:S06]  /*103a0*/  BRA `(.L_x_1199) ;  /* 0x0000000000107947 */ /* 0x000fec0003800000 */
.L_x_1198:
[----:B------:R-:W-:-:S13]  /*103b0*/  ISETP.NE.AND P0, PT, R3, 0x1, PT ;  /* 0x000000010300780c */ /* 0x000fda0003f05270 */
[----:B------:R-:W2:Y:S02]  /*103c0*/  @P0 LDC.64 R4, c[0x0][0x9e8] ;  /* 0x00027a00ff040b82 */ /* 0x000ea40000000a00 */
[----:B--2---:R-:W-:-:S05]  /*103d0*/  @P0 IMAD.HI.U32 R4, R2, R4, RZ ;  /* 0x0000000402040227 */ /* 0x004fca00078e00ff */
[----:B------:R-:W-:-:S07]  /*103e0*/  @P0 SHF.R.U32.HI R2, RZ, R5, R4 ;  /* 0x00000005ff020219 */ /* 0x000fce0000011604 */
.L_x_1199:
[----:B------:R-:W-:Y:S05]  /*103f0*/  BSYNC B0 ;  /* 0x0000000000007941 */ /* 0x000fea0003800000 */
.L_x_1197:
[----:B------:R-:W-:-:S05]  /*10400*/  IMAD R3, R2, R3, RZ ;  /* 0x0000000302037224 */ /* 0x000fca00078e02ff */
[----:B------:R-:W-:-:S07]  /*10410*/  VIMNMX R0, R0, R3, !PT ;  /* 0x0000000300007248 */ /* 0x000fce0007fe0100 */
.L_x_1196:
[----:B------:R-:W-:Y:S01]  /*10420*/  SHF.R.S32.HI R3, RZ, 0x1f, R0 ;  /* 0x0000001fff037819 */ /* 0x000fe20000011400 */
[----:B------:R-:W-:Y:S03]  /*10430*/  BSSY B6, `(.L_x_1200) ;  /* 0x0000357000067945 */ /* 0x000fe60003800000 */
[----:B------:R-:W-:-:S04]  /*10440*/  LEA.HI R3, R3, R0, RZ, 0x6 ;  /* 0x0000000003037211 */ /* 0x000fc800078f30ff */
[----:B------:R-:W-:-:S04]  /*10450*/  SHF.R.S32.HI R3, RZ, 0x6, R3 ;  /* 0x00000006ff037819 */ /* 0x000fc80000011403 */
[----:B------:R-:W-:-:S04]  /*10460*/  VIMNMX R2, RZ, R3, !PT ;  /* 0x00000003ff027248 */ /* 0x000fc80007fe0100 */
[----:B------:R-:W-:Y:S01]  /*10470*/  ISETP.GT.AND P0, PT, R6, R2, PT ;  /* 0x000000020600720c */ /* 0x000fe20003f04270 */
[----:B------:R2:W-:-:S12]  /*10480*/  STL [R1+0x10], R2 ;  /* 0x0000100201007387 */ /* 0x0005d80000100800 */
[----:B--2---:R-:W-:Y:S05]  /*10490*/  @P0 BRA `(.L_x_1201) ;  /* 0x0000000000440947 */ /* 0x004fea0003800000 */
[----:B------:R-:W2:Y:S02]  /*104a0*/  S2R R2, SR_TID.X ;  /* 0x0000000000027919 */ /* 0x000ea40000002100 */
[----:B--2---:R-:W-:-:S04]  /*104b0*/  LOP3.LUT R2, R2, 0x1f, RZ, 0xc0, !PT ;  /* 0x0000001f02027812 */ /* 0x004fc800078ec0ff */
[----:B------:R-:W-:-:S13]  /*104c0*/  ISETP.NE.AND P1, PT, R2, RZ, PT ;  /* 0x000000ff0200720c */ /* 0x000fda0003f25270 */
[----:B------:R-:W-:Y:S05]  /*104d0*/  @P1 BRA `(.L_x_1202) ;  /* 0x0000003400301947 */ /* 0x000fea0003800000 */
[----:B------:R-:W2:Y:S01]  /*104e0*/  S2R R7, SR_LANEID ;  /* 0x0000000000077919 */ /* 0x000ea20000000000 */
[----:B------:R-:W-:Y:S01]  /*104f0*/  VOTEU.ANY UR4, UPT, PT ;  /* 0x0000000000047886 */ /* 0x000fe200038e0100 */
[----:B------:R-:W3:Y:S01]  /*10500*/  LDC.64 R2, c[0x0][0xc38] ;  /* 0x00030e00ff027b82 */ /* 0x000ee20000000a00 */
[----:B------:R-:W2:Y:S08]  /*10510*/  FLO.U32 R0, UR4 ;  /* 0x0000000400007d00 */ /* 0x000eb000080e0000 */
[----:B------:R-:W3:Y:S01]  /*10520*/  POPC R5, UR4 ;  /* 0x0000000400057d09 */ /* 0x000ee20008000000 */
[----:B--2---:R-:W-:-:S13]  /*10530*/  ISETP.EQ.U32.AND P0, PT, R0, R7, PT ;  /* 0x000000070000720c */ /* 0x004fda0003f02070 */
[----:B---3--:R-:W2:Y:S01]  /*10540*/  @P0 ATOMG.E.ADD.STRONG.GPU PT, R3, desc[UR60][R2.64], R5 ;  /* 0x00000005020309a8 */ /* 0x008ea200081ee1fc */
[----:B------:R-:W3:Y:S02]  /*10550*/  S2R R4, SR_LTMASK ;  /* 0x0000000000047919 */ /* 0x000ee40000003900 */
[----:B---3--:R-:W-:-:S04]  /*10560*/  LOP3.LUT R4, R4, UR4, RZ, 0xc0, !PT ;  /* 0x0000000404047c12 */ /* 0x008fc8000f8ec0ff */
[----:B------:R-:W3:Y:S01]  /*10570*/  POPC R7, R4 ;  /* 0x0000000400077309 */ /* 0x000ee20000000000 */
[----:B--2---:R-:W3:Y:S02]  /*10580*/  SHFL.IDX PT, R0, R3, R0, 0x1f ;  /* 0x00001f0003007589 */ /* 0x004ee400000e0000 */
[----:B---3--:R-:W-:Y:S01]  /*10590*/  IADD3 R16, R0, UR38, R7 ;  /* 0x0000002600107c10 */ /* 0x008fe2000fffe007 */
[----:B------:R-:W-:Y:S06]  /*105a0*/  BRA `(.L_x_1202) ;  /* 0x0000003000fc7947 */ /* 0x000fec0003800000 */
.L_x_1201:
[----:B------:R-:W2:Y:S01]  /*105b0*/  S2R R3, SR_CgaCtaId ;  /* 0x0000000000037919 */ /* 0x000ea20000008800 */
[----:B------:R-:W-:-:S04]  /*105c0*/  MOV R0, 0x400 ;  /* 0x0000040000007802 */ /* 0x000fc80000000f00 */
[----:B--2---:R-:W-:-:S05]  /*105d0*/  LEA R2, R3, R0, 0x18 ;  /* 0x0000000003027211 */ /* 0x004fca00078ec0ff */
[----:B------:R2:W-:Y:S01]  /*105e0*/  STL [R1+0xc], R2 ;  /* 0x00000c0201007387 */ /* 0x0005e20000100800 */
[----:B------:R-:W-:-:S05]  /*105f0*/  VIADD R0, R2, 0x20400 ;  /* 0x0002040002007836 */ /* 0x000fca0000000000 */
[----:B------:R-:W-:-:S13]  /*10600*/  LOP3.LUT P0, RZ, R0, 0x3ff, RZ, 0xc0, !PT ;  /* 0x000003ff00ff7812 */ /* 0x000fda000780c0ff */
[----:B--2---:R-:W-:Y:S05]  /*10610*/  @!P0 BRA `(.L_x_1203) ;  /* 0x0000000000408947 */ /* 0x004fea0003800000 */
[----:B------:R-:W-:Y:S01]  /*10620*/  MOV R2, 0x0 ;  /* 0x0000000000027802 */ /* 0x000fe20000000f00 */
[----:B------:R-:W-:Y:S01]  /*10630*/  ULDC.64 UR6, c[0x4][0x1b8] ;  /* 0x01006e0000067ab9 */ /* 0x000fe20000000a00 */
[----:B------:R-:W-:Y:S01]  /*10640*/  ULDC.64 UR8, c[0x4][0x1c0] ;  /* 0x0100700000087ab9 */ /* 0x000fe20000000a00 */
[----:B------:R-:W-:Y:S01]  /*10650*/  ULDC.64 UR4, c[0x4][0x140] ;  /* 0x0100500000047ab9 */ /* 0x000fe20000000a00 */
[----:B------:R-:W-:Y:S02]  /*10660*/  IMAD.U32 R4, RZ, RZ, UR6 ;  /* 0x00000006ff047e24 */ /* 0x000fe4000f8e00ff */
[----:B------:R-:W2:Y:S01]  /*10670*/  LDC.64 R2, c[0x4][R2] ;  /* 0x0100000002027b82 */ /* 0x000ea20000000a00 */
[----:B------:R-:W-:Y:S02]  /*10680*/  IMAD.U32 R5, RZ, RZ, UR7 ;  /* 0x00000007ff057e24 */ /* 0x000fe4000f8e00ff */
[----:B-1----:R-:W-:Y:S02]  /*10690*/  IMAD.U32 R6, RZ, RZ, UR8 ;  /* 0x00000008ff067e24 */ /* 0x002fe4000f8e00ff */
[----:B------:R-:W-:-:S02]  /*106a0*/  IMAD.U32 R7, RZ, RZ, UR9 ;  /* 0x00000009ff077e24 */ /* 0x000fc4000f8e00ff */
[----:B------:R-:W-:Y:S02]  /*106b0*/  IMAD.U32 R10, RZ, RZ, UR4 ;  /* 0x00000004ff0a7e24 */ /* 0x000fe4000f8e00ff */
[----:B------:R-:W-:Y:S02]  /*106c0*/  IMAD.U32 R11, RZ, RZ, UR5 ;  /* 0x00000005ff0b7e24 */ /* 0x000fe4000f8e00ff */
[----:B------:R-:W-:Y:S02]  /*106d0*/  IMAD.MOV.U32 R8, RZ, RZ, 0x70 ;  /* 0x00000070ff087424 */ /* 0x000fe400078e00ff */
[----:B------:R-:W-:Y:S02]  /*106e0*/  IMAD.MOV.U32 R12, RZ, RZ, 0x1 ;  /* 0x00000001ff0c7424 */ /* 0x000fe400078e00ff */
[----:B0-----:R-:W-:-:S07]  /*106f0*/  IMAD.MOV.U32 R13, RZ, RZ, RZ ;  /* 0x000000ffff0d7224 */ /* 0x001fce00078e00ff */
[----:B------:R-:W-:-:S07]  /*10700*/  LEPC R20, `(.L_x_1203) ;  /* 0x000000001014794e */ /* 0x000fce0000000000 */
[----:B--2---:R-:W-:Y:S05]  /*10710*/  CALL.ABS.NOINC R2 ;  /* 0x0000000002007343 */ /* 0x004fea0003c00000 */
.L_x_1203:
        /* <DEDUP_REMOVED lines=8> */
[----:B------:R2:W3:Y:S01]  /*107a0*/  LDC.64 R2, c[0x4][R0] ;  /* 0x0100000000027b82 */ /* 0x0004e20000000a00 */
[----:B------:R-:W-:Y:S02]  /*107b0*/  IMAD.U32 R4, RZ, RZ, UR6 ;  /* 0x00000006ff047e24 */ /* 0x000fe4000f8e00ff */
[----:B------:R-:W-:Y:S02]  /*107c0*/  IMAD.U32 R5, RZ, RZ, UR7 ;  /* 0x00000007ff057e24 */ /* 0x000fe4000f8e00ff */
[----:B-1----:R-:W-:Y:S02]  /*107d0*/  IMAD.U32 R6, RZ, RZ, UR8 ;  /* 0x00000008ff067e24 */ /* 0x002fe4000f8e00ff */
[----:B------:R-:W-:-:S02]  /*107e0*/  IMAD.U32 R7, RZ, RZ, UR9 ;  /* 0x00000009ff077e24 */ /* 0x000fc4000f8e00ff */
[----:B------:R-:W-:Y:S02]  /*107f0*/  IMAD.U32 R10, RZ, RZ, UR4 ;  /* 0x00000004ff0a7e24 */ /* 0x000fe4000f8e00ff */
[----:B------:R-:W-:Y:S02]  /*10800*/  IMAD.U32 R11, RZ, RZ, UR5 ;  /* 0x00000005ff0b7e24 */ /* 0x000fe4000f8e00ff */
[----:B------:R-:W-:Y:S02]  /*10810*/  IMAD.MOV.U32 R8, RZ, RZ, 0x70 ;  /* 0x00000070ff087424 */ /* 0x000fe400078e00ff */
[----:B------:R-:W-:Y:S02]  /*10820*/  IMAD.MOV.U32 R12, RZ, RZ, 0x1 ;  /* 0x00000001ff0c7424 */ /* 0x000fe400078e00ff */
[----:B0-2---:R-:W-:-:S07]  /*10830*/  IMAD.MOV.U32 R13, RZ, RZ, RZ ;  /* 0x000000ffff0d7224 */ /* 0x005fce00078e00ff */
[----:B------:R-:W-:-:S07]  /*10840*/  LEPC R20, `(.L_x_1205) ;  /* 0x000000001014794e */ /* 0x000fce0000000000 */
[----:B---3--:R-:W-:Y:S05]  /*10850*/  CALL.ABS.NOINC R2 ;  /* 0x0000000002007343 */ /* 0x008fea0003c00000 */
.L_x_1205:
        /* <DEDUP_REMOVED lines=16> */
.L_x_1204:
[----:B-1----:R-:W2:Y:S01]  /*10960*/  LDL.LU R6, [R1+0x1c] ;  /* 0x00001c0001067983 */ /* 0x002ea20000300800 */
[----:B------:R-:W1:Y:S01]  /*10970*/  LDC R0, c[0x0][0x428] ;  /* 0x00010a00ff007b82 */ /* 0x000e620000000800 */
[----:B------:R-:W-:Y:S01]  /*10980*/  IMAD.MOV.U32 R4, RZ, RZ, R18 ;  /* 0x000000ffff047224 */ /* 0x000fe200078e0012 */
[----:B------:R-:W-:Y:S01]  /*10990*/  ULDC.64 UR4, c[0x0][0x9f8] ;  /* 0x00027e0000047ab9 */ /* 0x000fe20000000a00 */
[----:B------:R-:W3:Y:S01]  /*109a0*/  S2R R7, SR_TID.X ;  /* 0x0000000000077919 */ /* 0x000ee20000002100 */
[----:B-1----:R-:W-:Y:S02]  /*109b0*/  ISETP.NE.AND P0, PT, R0, 0x1, PT ;  /* 0x000000010000780c */ /* 0x002fe40003f05270 */
[----:B---3--:R-:W-:-:S11]  /*109c0*/  LOP3.LUT R7, R7, 0x1f, RZ, 0xc0, !PT ;  /* 0x0000001f07077812 */ /* 0x008fd600078ec0ff */
[----:B------:R-:W1:Y:S08]  /*109d0*/  @P0 LDC R3, c[0x0][0x42c] ;  /* 0x00010b00ff030b82 */ /* 0x000e700000000800 */
[----:B------:R-:W3:Y:S01]  /*109e0*/  @P0 LDC R5, c[0x0][0x430] ;  /* 0x00010c00ff050b82 */ /* 0x000ee20000000800 */
[----:B-1----:R-:W-:-:S05]  /*109f0*/  @P0 IMAD.HI.U32 R0, R18, R3, RZ ;  /* 0x0000000312000227 */ /* 0x002fca00078e00ff */
[----:B---3--:R-:W-:Y:S01]  /*10a00*/  @P0 SHF.R.U32.HI R4, RZ, R5, R0 ;  /* 0x00000005ff040219 */ /* 0x008fe20000011600 */
[----:B------:R-:W-:Y:S01]  /*10a10*/  IMAD.MOV.U32 R0, RZ, RZ, R19 ;  /* 0x000000ffff007224 */ /* 0x000fe200078e0013 */
[----:B------:R-:W-:-:S04]  /*10a20*/  ISETP.NE.U32.AND P0, PT, RZ, UR4, PT ;  /* 0x00000004ff007c0c */ /* 0x000fc8000bf05070 */
[----:B------:R-:W-:Y:S01]  /*10a30*/  ISETP.NE.AND.EX P0, PT, RZ, UR5, PT, P0 ;  /* 0x00000005ff007c0c */ /* 0x000fe2000bf05300 */
[----:B------:R-:W-:-:S12]  /*10a40*/  ULDC.64 UR4, c[0x0][0xa00] ;  /* 0x0002800000047ab9 */ /* 0x000fd80000000a00 */
[----:B------:R-:W1:Y:S01]  /*10a50*/  @P0 LDC.64 R2, c[0x0][0x9f8] ;  /* 0x00027e00ff020b82 */ /* 0x000e620000000a00 */
[----:B------:R-:W-:-:S04]  /*10a60*/  ISETP.NE.AND P6, PT, R7, RZ, PT ;  /* 0x000000ff0700720c */ /* 0x000fc80003fc5270 */
[----:B------:R-:W-:-:S09]  /*10a70*/  PLOP3.LUT P1, PT, P6, PT, PT, 0x8, 0x0 ;  /* 0x000000000000781c */ /* 0x000fd2000372e170 */
[----:B------:R-:W-:Y:S01]  /*10a80*/  VOTEU.ALL UP1, P6 ;  /* 0x00000000003f7886 */ /* 0x000fe20003020000 */
[----:B-1----:R-:W-:-:S05]  /*10a90*/  @P0 IMAD.WIDE R2, R19, 0x4, R2 ;  /* 0x0000000413020825 */ /* 0x002fca00078e0202 */
[----:B------:R1:W5:Y:S01]  /*10aa0*/  @P0 LDG.E R0, desc[UR60][R2.64] ;  /* 0x0000003c02000981 */ /* 0x000362000c1e1900 */
[----:B------:R-:W-:Y:S01]  /*10ab0*/  ISETP.NE.U32.AND P0, PT, RZ, UR4, PT ;  /* 0x00000004ff007c0c */ /* 0x000fe2000bf05070 */
[----:B------:R-:W-:-:S03]  /*10ac0*/  @!UP1 UIADD3 UR8, UP0, UR36, 0x270, URZ ;  /* 0x0000027024089890 */ /* 0x000fc6000ff1e03f */
[----:B------:R-:W-:Y:S01]  /*10ad0*/  ISETP.NE.AND.EX P0, PT, RZ, UR5, PT, P0 ;  /* 0x00000005ff007c0c */ /* 0x000fe2000bf05300 */
[----:B------:R-:W-:-:S03]  /*10ae0*/  @!UP1 UIADD3.X UR9, URZ, UR37, URZ, UP0, !UPT ;  /* 0x000000253f099290 */ /* 0x000fc600087fe43f */
[----:B------:R-:W-:Y:S01]  /*10af0*/  SEL R7, R19, RZ, !P0 ;  /* 0x000000ff13077207 */ /* 0x000fe20004000000 */
[----:B------:R-:W-:Y:S01]  /*10b00*/  VOTEU.ALL UP0, P6 ;  /* 0x00000000003f7886 */ /* 0x000fe20003000000 */
[----:B-12---:R-:W-:-:S07]  /*10b10*/  IMAD R8, R17, 0x80, R6 ;  /* 0x0000008011087824 */ /* 0x006fce00078e0206 */
.L_x_1206:
        /* <DEDUP_REMOVED lines=16> */
.L_x_1207:
        /* <DEDUP_REMOVED lines=15> */
.L_x_1208:
        /* <DEDUP_REMOVED lines=15> */
.L_x_1209:
        /* <DEDUP_REMOVED lines=9> */
[----:B------:R-:W2:Y:S01]  /*10e90*/  LDL R5, [R1+0x14] ;  /* 0x0000140001057983 */ /* 0x000ea20000100800 */
[----:B------:R-:W1:Y:S01]  /*10ea0*/  LDC.64 R2, c[0x0][0x3f8] ;  /* 0x0000fe00ff027b82 */ /* 0x000e620000000a00 */
[----:B------:R-:W-:Y:S02]  /*10eb0*/  ULDC.64 UR4, c[0x0][0xa08] ;  /* 0x0002820000047ab9 */ /* 0x000fe40000000a00 */
[----:B-1----:R-:W-:Y:S01]  /*10ec0*/  LOP3.LUT P0, RZ, R2, UR4, RZ, 0xfc, !PT ;  /* 0x0000000402ff7c12 */ /* 0x002fe2000f80fcff */
[----:B------:R-:W-:-:S03]  /*10ed0*/  UMOV UR4, 0xffffffff ;  /* 0xffffffff00047882 */ /* 0x000fc60000000000 */
[----:B------:R-:W-:-:S04]  /*10ee0*/  LOP3.LUT P0, RZ, R3, UR5, RZ, 0xfc, P0 ;  /* 0x0000000503ff7c12 */ /* 0x000fc8000800fcff */
[----:B-----5:R-:W-:Y:S01]  /*10ef0*/  SEL R6, R0, RZ, !P0 ;  /* 0x000000ff00067207 */ /* 0x020fe20004000000 */
[----:B--2---:R-:W-:Y:S01]  /*10f00*/  VIADD R5, R5, 0xffffffff ;  /* 0xffffffff05057836 */ /* 0x004fe20000000000 */
[----:B------:R-:W-:Y:S07]  /*10f10*/  BRA.DIV UR4, `(.L_x_1210) ;  /* 0x0000003e04787947 */ /* 0x000fee000b800000 */
.L_x_1280:
[----:B------:R-:W-:Y:S01]  /*10f20*/  UMOV UR4, 0xffffffff ;  /* 0xffffffff00047882 */ /* 0x000fe20000000000 */
[----:B------:R-:W-:Y:S02]  /*10f30*/  SHF.R.S32.HI R17, RZ, 0x1f, R0 ;  /* 0x0000001fff117819 */ /* 0x000fe40000011400 */
[----:B------:R-:W-:Y:S05]  /*10f40*/  BRA.DIV UR4, `(.L_x_1211) ;  /* 0x0000003e04a07947 */ /* 0x000fea000b800000 */
[----:B------:R-:W-:-:S13]  /*10f50*/  ELECT P6, URZ, PT ;  /* 0x00000000003f782f */ /* 0x000fda00038c0000 */
.L_x_1283:
[----:B------:R-:W-:Y:S05]  /*10f60*/  @!P6 BRA `(.L_x_1212) ;  /* 0x000000040038e947 */ /* 0x000fea0003800000 */
[----:B------:R-:W-:-:S04]  /*10f70*/  ISETP.NE.U32.AND P0, PT, R2, RZ, PT ;  /* 0x000000ff0200720c */ /* 0x000fc80003f05070 */
[----:B------:R-:W-:-:S13]  /*10f80*/  ISETP.NE.AND.EX P0, PT, R3, RZ, PT, P0 ;  /* 0x000000ff0300720c */ /* 0x000fda0003f05300 */
[----:B------:R-:W-:Y:S05]  /*10f90*/  @!P0 BRA `(.L_x_1213) ;  /* 0x0000000000488947 */ /* 0x000fea0003800000 */
[----:B------:R-:W1:Y:S01]  /*10fa0*/  LDC R12, c[0x0][0x41c] ;  /* 0x00010700ff0c7b82 */ /* 0x000e620000000800 */
[----:B------:R-:W-:Y:S01]  /*10fb0*/  IMAD.MOV.U32 R6, RZ, RZ, R5 ;  /* 0x000000ffff067224 */ /* 0x000fe200078e0005 */
[----:B------:R-:W-:Y:S01]  /*10fc0*/  ULDC.64 UR4, c[0x0][0x408] ;  /* 0x0001020000047ab9 */ /* 0x000fe20000000a00 */
[----:B-1----:R-:W-:-:S13]  /*10fd0*/  ISETP.NE.AND P0, PT, R12, 0x1, PT ;  /* 0x000000010c00780c */ /* 0x002fda0003f05270 */
[----:B------:R-:W1:Y:S02]  /*10fe0*/  @P0 LDC.64 R10, c[0x0][0x420] ;  /* 0x00010800ff0a0b82 */ /* 0x000e640000000a00 */
[----:B-1----:R-:W-:-:S05]  /*10ff0*/  @P0 IMAD.HI.U32 R10, R5, R10, RZ ;  /* 0x0000000a050a0227 */ /* 0x002fca00078e00ff */
[----:B------:R-:W-:-:S04]  /*11000*/  @P0 SHF.R.U32.HI R6, RZ, R11, R10 ;  /* 0x0000000bff060219 */ /* 0x000fc8000001160a */
[--C-:B------:R-:W-:Y:S01]  /*11010*/  SHF.R.S32.HI R11, RZ, 0x1f, R6.reuse ;  /* 0x0000001fff0b7819 */ /* 0x100fe20000011406 */
[--C-:B------:R-:W-:Y:S02]  /*11020*/  IMAD.MOV R9, RZ, RZ, -R6.reuse ;  /* 0x000000ffff097224 */ /* 0x100fe400078e0a06 */
[----:B------:R-:W-:Y:S02]  /*11030*/  IMAD.MOV.U32 R10, RZ, RZ, R6 ;  /* 0x000000ffff0a7224 */ /* 0x000fe400078e0006 */
[----:B------:R-:W-:Y:S02]  /*11040*/  IMAD R5, R12, R9, R5 ;  /* 0x000000090c057224 */ /* 0x000fe400078e0205 */
[----:B------:R-:W-:Y:S02]  /*11050*/  IMAD R9, R17, UR4, RZ ;  /* 0x0000000411097c24 */ /* 0x000fe4000f8e02ff */
[----:B------:R-:W-:-:S04]  /*11060*/  IMAD.WIDE.U32 R10, R0, UR4, R10 ;  /* 0x00000004000a7c25 */ /* 0x000fc8000f8e000a */
[----:B------:R-:W-:Y:S01]  /*11070*/  IMAD R9, R0, UR5, R9 ;  /* 0x0000000500097c24 */ /* 0x000fe2000f8e0209 */
[----:B------:R-:W-:-:S03]  /*11080*/  LEA R12, P0, R10, R2, 0x2 ;  /* 0x000000020a0c7211 */ /* 0x000fc600078010ff */
[----:B------:R-:W-:-:S05]  /*11090*/  IMAD.IADD R6, R11, 0x1, R9 ;  /* 0x000000010b067824 */ /* 0x000fca00078e0209 */
[----:B0-----:R-:W-:-:S05]  /*110a0*/  LEA.HI.X R13, R10, R3, R6, 0x2, P0 ;  /* 0x000000030a0d7211 */ /* 0x001fca00000f1406 */
[----:B------:R1:W5:Y:S02]  /*110b0*/  LDG.E R6, desc[UR60][R12.64] ;  /* 0x0000003c0c067981 */ /* 0x000364000c1e1900 */
.L_x_1213:
[----:B------:R-:W2:Y:S01]  /*110c0*/  LDL R9, [R1] ;  /* 0x0000000001097983 */ /* 0x000ea20000100800 */
[----:B------:R-:W-:-:S03]  /*110d0*/  MOV R11, 0x400 ;  /* 0x00000400000b7802 */ /* 0x000fc60000000f00 */
[----:B------:R-:W3:Y:S01]  /*110e0*/  LDL R10, [R1+0x8] ;  /* 0x00000800010a7983 */ /* 0x000ee20000100800 */
[----:B-1----:R-:W1:Y:S02]  /*110f0*/  S2R R12, SR_CgaCtaId ;  /* 0x00000000000c7919 */ /* 0x002e640000008800 */
[----:B-1----:R-:W-:-:S05]  /*11100*/  LEA R11, R12, R11, 0x18 ;  /* 0x0000000b0c0b7211 */ /* 0x002fca00078ec0ff */
[----:B--2---:R-:W-:Y:S01]  /*11110*/  IMAD R9, R9, 0x8, R11 ;  /* 0x0000000809097824 */ /* 0x004fe200078e020b */
[----:B---3--:R-:W-:-:S04]  /*11120*/  SHF.L.U32 R10, R10, 0x1f, RZ ;  /* 0x0000001f0a0a7819 */ /* 0x008fc800000006ff */
[----:B------:R-:W1:Y:S02]  /*11130*/  SYNCS.PHASECHK.TRANS64.TRYWAIT P0, [R9+URZ+0x30840], R10 ;  /* 0x0308400a090075a7 */ /* 0x000e64000800017f */
[----:B-1----:R-:W-:Y:S05]  /*11140*/  @!P0 BRA `(.L_x_1214) ;  /* 0x0000003c00408947 */ /* 0x002fea0003800000 */
.L_x_1284:
        /* <DEDUP_REMOVED lines=11> */
.L_x_1215:
[----:B------:R-:W2:Y:S01]  /*11200*/  LDL R11, [R1] ;  /* 0x00000000010b7983 */ /* 0x000ea20000100800 */
[----:B------:R-:W-:-:S03]  /*11210*/  MOV R12, 0x400 ;  /* 0x00000400000c7802 */ /* 0x000fc60000000f00 */
[----:B-1----:R-:W3:Y:S01]  /*11220*/  LDL R10, [R1+0x4] ;  /* 0x00000400010a7983 */ /* 0x002ee20000100800 */
[----:B0-----:R-:W0:Y:S01]  /*11230*/  S2R R13, SR_CgaCtaId ;  /* 0x00000000000d7919 */ /* 0x001e220000008800 */
[----:B------:R-:W-:Y:S02]  /*11240*/  R2UR UR9, R9 ;  /* 0x00000000090972ca */ /* 0x000fe400000e0000 */
[----:B------:R-:W-:Y:S01]  /*11250*/  R2UR UR11, R5 ;  /* 0x00000000050b72ca */ /* 0x000fe200000e0000 */
[----:B------:R-:W-:Y:S01]  /*11260*/  UIADD3 UR4, UP0, UR36, 0x370, URZ ;  /* 0x0000037024047890 */ /* 0x000fe2000ff1e03f */
[----:B------:R-:W-:Y:S02]  /*11270*/  R2UR UR12, R4 ;  /* 0x00000000040c72ca */ /* 0x000fe400000e0000 */
[----:B-----5:R-:W-:Y:S02]  /*11280*/  R2UR UR13, R6 ;  /* 0x00000000060d72ca */ /* 0x020fe400000e0000 */
[----:B0-----:R-:W-:-:S05]  /*11290*/  LEA R12, R13, R12, 0x18 ;  /* 0x0000000c0d0c7211 */ /* 0x001fca00078ec0ff */
[----:B------:R-:W-:Y:S01]  /*112a0*/  UIADD3 UR9, UR9, 0x30830, URZ ;  /* 0x0003083009097890 */ /* 0x000fe2000fffe03f */
[----:B------:R-:W-:Y:S01]  /*112b0*/  UMOV UR10, URZ ;  /* 0x0000003f000a7c82 */ /* 0x000fe20008000000 */
[----:B------:R-:W-:Y:S01]  /*112c0*/  UMOV UR6, 0x0 ;  /* 0x0000000000067882 */ /* 0x000fe20000000000 */
[----:B------:R-:W-:Y:S01]  /*112d0*/  UMOV UR7, 0x14f00000 ;  /* 0x14f0000000077882 */ /* 0x000fe20000000000 */
[----:B------:R-:W-:Y:S01]  /*112e0*/  UMOV UR16, 0x40 ;  /* 0x0000004000107882 */ /* 0x000fe20000000000 */
[----:B--2---:R-:W-:Y:S01]  /*112f0*/  IMAD R9, R11, 0x8000, R12 ;  /* 0x000080000b097824 */ /* 0x004fe200078e020c */
[----:B---3--:R-:W-:-:S04]  /*11300*/  R2UR UR5, R10 ;  /* 0x000000000a0572ca */ /* 0x008fc800000e0000 */
[----:B------:R-:W-:-:S09]  /*11310*/  R2UR UR14, R9 ;  /* 0x00000000090e72ca */ /* 0x000fd200000e0000 */
[----:B------:R-:W-:-:S04]  /*11320*/  ULEA UR11, UR11, UR5, 0x6 ;  /* 0x000000050b0b7291 */ /* 0x000fc8000f8e303f */
[----:B------:R-:W-:Y:S02]  /*11330*/  UIADD3 UR8, UR14, 0x20400, URZ ;  /* 0x000204000e087890 */ /* 0x000fe4000fffe03f */
        /* <DEDUP_REMOVED lines=17> */
.L_x_1212:
[----:B------:R-:W2:Y:S01]  /*11450*/  LDL.LU R12, [R1+0x18] ;  /* 0x00001800010c7983 */ /* 0x000ea20000300800 */
[----:B------:R-:W-:Y:S01]  /*11460*/  MOV R10, 0x400 ;  /* 0x00000400000a7802 */ /* 0x000fe20000000f00 */
[----:B------:R-:W-:Y:S05]  /*11470*/  WARPSYNC.ALL ;  /* 0x0000000000007948 */ /* 0x000fea0003800000 */
[----:B------:R-:W1:Y:S01]  /*11480*/  S2R R11, SR_CgaCtaId ;  /* 0x00000000000b7919 */ /* 0x000e620000008800 */
[----:B------:R-:W-:-:S13]  /*11490*/  ELECT P0, URZ, PT ;  /* 0x00000000003f782f */ /* 0x000fda0003800000 */
[C---:B------:R-:W-:Y:S01]  /*114a0*/  @P0 R2UR UR13, R7.reuse ;  /* 0x00000000070d02ca */ /* 0x040fe200000e0000 */
[----:B------:R-:W-:Y:S01]  /*114b0*/  UIADD3 UR4, UP0, UR36, 0x270, URZ ;  /* 0x0000027024047890 */ /* 0x000fe2000ff1e03f */
[----:B------:R-:W-:Y:S01]  /*114c0*/  @P0 R2UR UR12, R18 ;  /* 0x00000000120c02ca */ /* 0x000fe200000e0000 */
[----:B------:R-:W-:Y:S01]  /*114d0*/  UMOV UR6, 0x0 ;  /* 0x0000000000067882 */ /* 0x000fe20000000000 */
[----:B------:R-:W-:Y:S01]  /*114e0*/  @P0 R2UR UR11, R8 ;  /* 0x00000000080b02ca */ /* 0x000fe200000e0000 */
        /* <DEDUP_REMOVED lines=13> */
[----:B-1----:R-:W-:Y:S01]  /*115c0*/  LEA R10, R11, R10, 0x18 ;  /* 0x0000000a0b0a7211 */ /* 0x002fe200078ec0ff */
        /* <DEDUP_REMOVED lines=9> */
[----:B---3--:R-:W-:Y:S01]  /*11660*/  @P0 R2UR UR13, R7 ;  /* 0x00000000070d02ca */ /* 0x008fe200000e0000 */
[----:B------:R-:W-:Y:S01]  /*11670*/  UIADD3 UR8, UR24, 0x18400, URZ ;  /* 0x0001840018087890 */ /* 0x000fe2000fffe03f */
[----:B------:R-:W-:Y:S01]  /*11680*/  @P0 R2UR UR12, R18 ;  /* 0x00000000120c02ca */ /* 0x000fe200000e0000 */
[----:B------:R-:W-:Y:S01]  /*11690*/  UMOV UR10, 0x80 ;  /* 0x00000080000a7882 */ /* 0x000fe20000000000 */
[----:B------:R-:W-:Y:S01]  /*116a0*/  @P0 R2UR UR11, R8 ;  /* 0x00000000080b02ca */ /* 0x000fe200000e0000 */
[----:B------:R-:W-:Y:S01]  /*116b0*/  UMOV UR6, 0x0 ;  /* 0x0000000000067882 */ /* 0x000fe20000000000 */
[----:B------:R-:W-:-:S11]  /*116c0*/  UMOV UR7, 0x12f00000 ;  /* 0x12f0000000077882 */ /* 0x000fd60000000000 */
[----:B------:R3:W-:Y:S02]  /*116d0*/  UTMALDG.4D [UR8], [UR4], desc[UR22] ;  /* 0x00001608040075b4 */ /* 0x0007e40008019000 */
[----:B---3--:R-:W-:Y:S01]  /*116e0*/  @P0 R2UR UR13, R7 ;  /* 0x00000000070d02ca */ /* 0x008fe200000e0000 */
        /* <DEDUP_REMOVED lines=11> */
[----:B------:R-:W2:Y:S02]  /*117a0*/  SYNCS.PHASECHK.TRANS64.TRYWAIT P0, [R10+URZ+0x30820], R7 ;  /* 0x030820070a0075a7 */ /* 0x000ea4000800017f */
[----:B-12---:R-:W-:Y:S05]  /*117b0*/  @!P0 BRA `(.L_x_1217) ;  /* 0x0000003400b88947 */ /* 0x006fea0003800000 */
.L_x_1285:
[----:B------:R-:W-:Y:S05]  /*117c0*/  BSYNC B0 ;  /* 0x0000000000007941 */ /* 0x000fea0003800000 */
.L_x_1216:
[----:B------:R-:W2:Y:S04]  /*117d0*/  LDL R9, [R1+0x14] ;  /* 0x0000140001097983 */ /* 0x000ea80000100800 */
[----:B-1----:R-:W3:Y:S01]  /*117e0*/  LDL R8, [R1+0x10] ;  /* 0x0000100001087983 */ /* 0x002ee20000100800 */
[----:B------:R-:W-:Y:S01]  /*117f0*/  BSSY B0, `(.L_x_1218) ;  /* 0x00001c3000007945 */ /* 0x000fe20003800000 */
[----:B--2---:R-:W-:-:S05]  /*11800*/  VIADD R7, R9, 0xfffffffe ;  /* 0xfffffffe09077836 */ /* 0x004fca0000000000 */
[----:B---3--:R-:W-:-:S13]  /*11810*/  ISETP.GE.AND P0, PT, R7, R8, PT ;  /* 0x000000080700720c */ /* 0x008fda0003f06270 */
[----:B------:R-:W-:Y:S05]  /*11820*/  @!P0 BRA `(.L_x_1219) ;  /* 0x0000001800fc8947 */ /* 0x000fea0003800000 */
[----:B0-----:R-:W-:Y:S01]  /*11830*/  LOP3.LUT R13, RZ, R8, RZ, 0x33, !PT ;  /* 0x00000008ff0d7212 */ /* 0x001fe200078e33ff */
[----:B------:R-:W-:Y:S01]  /*11840*/  IMAD.MOV R8, RZ, RZ, -R9 ;  /* 0x000000ffff087224 */ /* 0x000fe200078e0a09 */
[----:B------:R-:W-:Y:S04]  /*11850*/  BSSY B1, `(.L_x_1220) ;  /* 0x000009b000017945 */ /* 0x000fe80003800000 */
[----:B------:R-:W-:-:S05]  /*11860*/  VIADDMNMX R13, R8, 0x1, R13, !PT ;  /* 0x00000001080d7846 */ /* 0x000fca000780010d */
[----:B------:R-:W-:-:S05]  /*11870*/  IMAD.IADD R8, R9, 0x1, R13 ;  /* 0x0000000109087824 */ /* 0x000fca00078e020d */
        /* <DEDUP_REMOVED lines=33> */
.L_x_1224:
[----:B0-----:R-:W0:Y:S01]  /*11a90*/  S2R R3, SR_CgaCtaId ;  /* 0x0000000000037919 */ /* 0x001e220000008800 */
[----:B------:R-:W-:-:S04]  /*11aa0*/  MOV R2, 0x400 ;  /* 0x0000040000027802 */ /* 0x000fc80000000f00 */
[----:B0-----:R-:W-:Y:S02]  /*11ab0*/  LEA R2, R3, R2, 0x18 ;  /* 0x0000000203027211 */ /* 0x001fe400078ec0ff */
[----:B------:R-:W-:-:S03]  /*11ac0*/  SHF.L.U32 R3, R14, 0x1f, RZ ;  /* 0x0000001f0e037819 */ /* 0x000fc600000006ff */
[----:B------:R-:W-:-:S04]  /*11ad0*/  IMAD R2, R12, 0x8, R2 ;  /* 0x000000080c027824 */ /* 0x000fc800078e0202 */
[----:B------:R-:W0:Y:S02]  /*11ae0*/  SYNCS.PHASECHK.TRANS64.TRYWAIT P0, [R2+URZ+0x30840], R3 ;  /* 0x03084003020075a7 */ /* 0x000e24000800017f */
[----:B0-----:R-:W-:Y:S05]  /*11af0*/  @!P0 BRA `(.L_x_1225) ;  /* 0x0000003400088947 */ /* 0x001fea0003800000 */
.L_x_1286:
        /* <DEDUP_REMOVED lines=11> */
.L_x_1226:
        /* <DEDUP_REMOVED lines=26> */
[----:B------:R-:W-:Y:S02]  /*11d50*/  ULEA UR11, UR11, UR5, 0x6 ;  /* 0x000000050b0b7291 */ /* 0x000fe4000f8e303f */
        /* <DEDUP_REMOVED lines=15> */
.L_x_1287:
        /* <DEDUP_REMOVED lines=13> */
.L_x_1228:
[----:B01----:R-:W2:Y:S01]  /*11f20*/  LDL.LU R2, [R1] ;  /* 0x0000000001027983 */ /* 0x003ea20000300800 */
[----:B------:R-:W-:-:S03]  /*11f30*/  MOV R10, 0x400 ;  /* 0x00000400000a7802 */ /* 0x000fc60000000f00 */
[----:B------:R-:W3:Y:S01]  /*11f40*/  LDL R3, [R1+0x4] ;  /* 0x0000040001037983 */ /* 0x000ee20000100800 */
[----:B------:R-:W0:Y:S01]  /*11f50*/  S2R R11, SR_CgaCtaId ;  /* 0x00000000000b7919 */ /* 0x000e220000008800 */
[----:B------:R-:W-:Y:S01]  /*11f60*/  R2UR UR11, R5 ;  /* 0x00000000050b72ca */ /* 0x000fe200000e0000 */
[----:B------:R-:W-:Y:S01]  /*11f70*/  UIADD3 UR4, UP0, UR36, 0x470, URZ ;  /* 0x0000047024047890 */ /* 0x000fe2000ff1e03f */
[----:B------:R-:W-:Y:S02]  /*11f80*/  R2UR UR13, R6 ;  /* 0x00000000060d72ca */ /* 0x000fe400000e0000 */
[----:B------:R-:W-:Y:S02]  /*11f90*/  R2UR UR12, R4 ;  /* 0x00000000040c72ca */ /* 0x000fe400000e0000 */
[----:B0-----:R-:W-:Y:S01]  /*11fa0*/  LEA R10, R11, R10, 0x18 ;  /* 0x0000000a0b0a7211 */ /* 0x001fe200078ec0ff */
[----:B------:R-:W-:Y:S01]  /*11fb0*/  UMOV UR10, URZ ;  /* 0x0000003f000a7c82 */ /* 0x000fe20008000000 */
[----:B------:R-:W-:Y:S01]  /*11fc0*/  UMOV UR6, 0x0 ;  /* 0x0000000000067882 */ /* 0x000fe20000000000 */
[----:B------:R-:W-:Y:S01]  /*11fd0*/  UMOV UR7, 0x14f00000 ;  /* 0x14f0000000077882 */ /* 0x000fe20000000000 */
[----:B------:R-:W-:Y:S01]  /*11fe0*/  UMOV UR17, 0x40 ;  /* 0x0000004000117882 */ /* 0x000fe20000000000 */
[----:B------:R-:W-:-:S02]  /*11ff0*/  IMAD.MOV.U32 R6, RZ, RZ, R8 ;  /* 0x000000ffff067224 */ /* 0x000fc400078e0008 */
[----:B------:R-:W-:Y:S02]  /*12000*/  IMAD.MOV.U32 R5, RZ, RZ, R7 ;  /* 0x000000ffff057224 */ /* 0x000fe400078e0007 */
[----:B--2---:R-:W-:-:S04]  /*12010*/  IMAD.MOV.U32 R9, RZ, RZ, R2 ;  /* 0x000000ffff097224 */ /* 0x004fc800078e0002 */
[----:B------:R-:W-:-:S05]  /*12020*/  IMAD R2, R9, 0x8, R10 ;  /* 0x0000000809027824 */ /* 0x000fca00078e020a */
[----:B------:R-:W-:Y:S01]  /*12030*/  R2UR UR9, R2 ;  /* 0x00000000020972ca */ /* 0x000fe200000e0000 */
[----:B------:R-:W-:Y:S01]  /*12040*/  IMAD R2, R9, 0x8000, R10 ;  /* 0x0000800009027824 */ /* 0x000fe200078e020a */
[----:B---3--:R-:W-:-:S04]  /*12050*/  R2UR UR5, R3 ;  /* 0x00000000030572ca */ /* 0x008fc800000e0000 */
[----:B------:R-:W-:-:S07]  /*12060*/  R2UR UR16, R2 ;  /* 0x00000000021072ca */ /* 0x000fce00000e0000 */
[----:B------:R-:W-:Y:S02]  /*12070*/  UIADD3 UR9, UR9, 0x30850, URZ ;  /* 0x0003085009097890 */ /* 0x000fe4000fffe03f */
[----:B------:R-:W-:Y:S02]  /*12080*/  ULEA UR11, UR11, UR5, 0x6 ;  /* 0x000000050b0b7291 */ /* 0x000fe4000f8e303f */
[----:B------:R-:W-:Y:S02]  /*12090*/  UIADD3.X UR5, URZ, UR37, URZ, UP0, !UPT ;  /* 0x000000253f057290 */ /* 0x000fe400087fe43f */
[----:B------:R-:W-:Y:S02]  /*120a0*/  UIADD3 UR8, UR16, 0x400, URZ ;  /* 0x0000040010087890 */ /* 0x000fe4000fffe03f */
[----:B------:R-:W-:Y:S02]  /*120b0*/  UIADD3 UR14, UR16, 0x2400, URZ ;  /* 0x00002400100e7890 */ /* 0x000fe4000fffe03f */
[----:B------:R-:W-:-:S02]  /*120c0*/  UIADD3 UR15, UR16, 0x4400, URZ ;  /* 0x00004400100f7890 */ /* 0x000fc4000fffe03f */
        /* <DEDUP_REMOVED lines=14> */
.L_x_1223:
[----:B------:R-:W-:Y:S05]  /*121b0*/  BSYNC B2 ;  /* 0x0000000000027941 */ /* 0x000fea0003800000 */
.L_x_1222:
[----:B------:R-:W2:Y:S04]  /*121c0*/  LDL R2, [R1+0x14] ;  /* 0x0000140001027983 */ /* 0x000ea80000100800 */
[----:B------:R0:W-:Y:S04]  /*121d0*/  STL [R1], R12 ;  /* 0x0000000c01007387 */ /* 0x0001e80000100800 */
[----:B------:R0:W-:Y:S02]  /*121e0*/  STL [R1+0x8], R14 ;  /* 0x0000080e01007387 */ /* 0x0001e40000100800 */
[----:B0-2---:R-:W-:-:S07]  /*121f0*/  VIADD R7, R2, 0xfffffffd ;  /* 0xfffffffd02077836 */ /* 0x005fce0000000000 */
.L_x_1221:
[----:B------:R-:W-:Y:S05]  /*12200*/  BSYNC B1 ;  /* 0x0000000000017941 */ /* 0x000fea0003800000 */
.L_x_1220:
[----:B------:R-:W2:Y:S01]  /*12210*/  LDL.LU R2, [R1+0x14] ;  /* 0x0000140001027983 */ /* 0x000ea20000300800 */
[----:B------:R-:W-:Y:S01]  /*12220*/  VIADD R13, R13, 0xfffffffe ;  /* 0xfffffffe0d0d7836 */ /* 0x000fe20000000000 */
[----:B--2---:R-:W-:-:S04]  /*12230*/  LOP3.LUT R2, RZ, R2, RZ, 0x33, !PT ;  /* 0x00000002ff027212 */ /* 0x004fc800078e33ff */
[----:B------:R-:W-:-:S13]  /*12240*/  ISETP.NE.AND P0, PT, R13, R2, PT ;  /* 0x000000020d00720c */ /* 0x000fda0003f05270 */
[----:B------:R-:W-:Y:S05]  /*12250*/  @!P0 BRA `(.L_x_1219) ;  /* 0x0000001000708947 */ /* 0x000fea0003800000 */
[----:B------:R-:W-:-:S07]  /*12260*/  IMAD.MOV.U32 R10, RZ, RZ, R6 ;  /* 0x000000ffff0a7224 */ /* 0x000fce00078e0006 */
.L_x_1243:
        /* <DEDUP_REMOVED lines=32> */
.L_x_1231:
[----:B------:R-:W1:Y:S01]  /*12470*/  S2R R3, SR_CgaCtaId ;  /* 0x0000000000037919 */ /* 0x000e620000008800 */
[----:B------:R-:W-:-:S04]  /*12480*/  MOV R2, 0x400 ;  /* 0x0000040000027802 */ /* 0x000fc80000000f00 */
[----:B-1----:R-:W-:Y:S02]  /*12490*/  LEA R2, R3, R2, 0x18 ;  /* 0x0000000203027211 */ /* 0x002fe400078ec0ff */
[----:B------:R-:W-:-:S03]  /*124a0*/  SHF.L.U32 R3, R9, 0x1f, RZ ;  /* 0x0000001f09037819 */ /* 0x000fc600000006ff */
[----:B------:R-:W-:-:S04]  /*124b0*/  IMAD R2, R8, 0x8, R2 ;  /* 0x0000000808027824 */ /* 0x000fc800078e0202 */
[----:B------:R-:W1:Y:S02]  /*124c0*/  SYNCS.PHASECHK.TRANS64.TRYWAIT P0, [R2+URZ+0x30840], R3 ;  /* 0x03084003020075a7 */ /* 0x000e64000800017f */
[----:B-1----:R-:W-:Y:S05]  /*124d0*/  @!P0 BRA `(.L_x_1232) ;  /* 0x0000002800b88947 */ /* 0x002fea0003800000 */
.L_x_1288:
        /* <DEDUP_REMOVED lines=11> */
.L_x_1233:
[----:B------:R-:W2:Y:S04]  /*12590*/  LDL R15, [R1+0x4] ;  /* 0x00000400010f7983 */ /* 0x000ea80000100800 */
[----:B------:R-:W3:Y:S01]  /*125a0*/  LDL.LU R14, [R1+0x8] ;  /* 0x00000800010e7983 */ /* 0x000ee20000300800 */
[----:B-1----:R-:W-:-:S03]  /*125b0*/  MOV R3, 0x400 ;  /* 0x0000040000037802 */ /* 0x002fc60000000f00 */
        /* <DEDUP_REMOVED lines=39> */
.L_x_1289:
        /* <DEDUP_REMOVED lines=8> */
.L_x_1235:
[----:B0-----:R-:W2:Y:S01]  /*128b0*/  LDL.LU R2, [R1] ;  /* 0x0000000001027983 */ /* 0x001ea20000300800 */
[----:B------:R-:W-:-:S03]  /*128c0*/  MOV R13, 0x400 ;  /* 0x00000400000d7802 */ /* 0x000fc60000000f00 */
[----:B------:R-:W3:Y:S01]  /*128d0*/  LDL R11, [R1+0x4] ;  /* 0x00000400010b7983 */ /* 0x000ee20000100800 */
[----:B------:R-:W0:Y:S01]  /*128e0*/  S2R R14, SR_CgaCtaId ;  /* 0x00000000000e7919 */ /* 0x000e220000008800 */
[----:B------:R-:W-:Y:S02]  /*128f0*/  R2UR UR11, R5 ;  /* 0x00000000050b72ca */ /* 0x000fe400000e0000 */
[----:B------:R-:W-:Y:S01]  /*12900*/  R2UR UR9, R3 ;  /* 0x00000000030972ca */ /* 0x000fe200000e0000 */
[----:B------:R-:W-:Y:S01]  /*12910*/  UIADD3 UR4, UP0, UR36, 0x470, URZ ;  /* 0x0000047024047890 */ /* 0x000fe2000ff1e03f */
[----:B------:R-:W-:Y:S02]  /*12920*/  R2UR UR13, R6 ;  /* 0x00000000060d72ca */ /* 0x000fe400000e0000 */
[----:B------:R-:W-:Y:S02]  /*12930*/  R2UR UR12, R4 ;  /* 0x00000000040c72ca */ /* 0x000fe400000e0000 */
[----:B0-----:R-:W-:-:S07]  /*12940*/  LEA R13, R14, R13, 0x18 ;  /* 0x0000000d0e0d7211 */ /* 0x001fce00078ec0ff */
[----:B------:R-:W-:Y:S01]  /*12950*/  UIADD3 UR9, UR9, 0x50, URZ ;  /* 0x0000005009097890 */ /* 0x000fe2000fffe03f */
[----:B------:R-:W-:Y:S01]  /*12960*/  UMOV UR10, URZ ;  /* 0x0000003f000a7c82 */ /* 0x000fe20008000000 */
[----:B------:R-:W-:Y:S01]  /*12970*/  UMOV UR6, 0x0 ;  /* 0x0000000000067882 */ /* 0x000fe20000000000 */
[----:B------:R-:W-:Y:S01]  /*12980*/  UMOV UR7, 0x14f00000 ;  /* 0x14f0000000077882 */ /* 0x000fe20000000000 */
[----:B------:R-:W-:Y:S01]  /*12990*/  UMOV UR17, 0x40 ;  /* 0x0000004000117882 */ /* 0x000fe20000000000 */
[----:B------:R-:W-:Y:S02]  /*129a0*/  IMAD.MOV.U32 R5, RZ, RZ, R12 ;  /* 0x000000ffff057224 */ /* 0x000fe400078e000c */
[----:B------:R-:W-:Y:S02]  /*129b0*/  IMAD.MOV.U32 R6, RZ, RZ, R10 ;  /* 0x000000ffff067224 */ /* 0x000fe400078e000a */
        /* <DEDUP_REMOVED lines=22> */
.L_x_1230:
[----:B------:R-:W-:Y:S05]  /*12b20*/  BSYNC B1 ;  /* 0x0000000000017941 */ /* 0x000fea0003800000 */
.L_x_1229:
[----:B------:R-:W-:Y:S01]  /*12b30*/  VIADD R3, R8, 0x1 ;  /* 0x0000000108037836 */ /* 0x000fe20000000000 */
[----:B------:R-:W-:Y:S01]  /*12b40*/  BSSY B1, `(.L_x_1236) ;  /* 0x0000089000017945 */ /* 0x000fe20003800000 */
[----:B------:R-:W-:-:S03]  /*12b50*/  VIADD R13, R7, 0xffffffff ;  /* 0xffffffff070d7836 */ /* 0x000fc60000000000 */
        /* <DEDUP_REMOVED lines=8> */
[----:B------:R-:W-:Y:S01]  /*12be0*/  IMAD.MOV.U32 R12, RZ, RZ, R13 ;  /* 0x000000ffff0c7224 */ /* 0x000fe200078e000d */
[----:B------:R-:W-:-:S04]  /*12bf0*/  ISETP.NE.U32.AND P0, PT, RZ, UR4, PT ;  /* 0x00000004ff007c0c */ /* 0x000fc8000bf05070 */
[----:B------:R-:W-:-:S13]  /*12c00*/  ISETP.NE.AND.EX P0, PT, RZ, UR5, PT, P0 ;  /* 0x00000005ff007c0c */ /* 0x000fda000bf05300 */
[----:B------:R-:W-:Y:S05]  /*12c10*/  @!P0 BRA `(.L_x_1238) ;  /* 0x0000000000448947 */ /* 0x000fea0003800000 */
        /* <DEDUP_REMOVED lines=17> */
.L_x_1238:
[----:B------:R-:W2:Y:S01]  /*12d30*/  S2R R3, SR_CgaCtaId ;  /* 0x0000000000037919 */ /* 0x000ea20000008800 */
[----:B------:R-:W-:-:S04]  /*12d40*/  MOV R2, 0x400 ;  /* 0x0000040000027802 */ /* 0x000fc80000000f00 */
[----:B--2---:R-:W-:Y:S02]  /*12d50*/  LEA R2, R3, R2, 0x18 ;  /* 0x0000000203027211 */ /* 0x004fe400078ec0ff */
[----:B------:R-:W-:-:S03]  /*12d60*/  SHF.L.U32 R3, R14, 0x1f, RZ ;  /* 0x0000001f0e037819 */ /* 0x000fc600000006ff */
[----:B------:R-:W-:-:S04]  /*12d70*/  IMAD R2, R15, 0x8, R2 ;  /* 0x000000080f027824 */ /* 0x000fc800078e0202 */
[----:B------:R-:W2:Y:S02]  /*12d80*/  SYNCS.PHASECHK.TRANS64.TRYWAIT P0, [R2+URZ+0x30840], R3 ;  /* 0x03084003020075a7 */ /* 0x000ea4000800017f */
[----:B--2---:R-:W-:Y:S05]  /*12d90*/  @!P0 BRA `(.L_x_1239) ;  /* 0x0000002000b08947 */ /* 0x004fea0003800000 */
.L_x_1290:
        /* <DEDUP_REMOVED lines=11> */
.L_x_1240:
        /* <DEDUP_REMOVED lines=42> */
.L_x_1291:
        /* <DEDUP_REMOVED lines=8> */
.L_x_1242:
[----:B-1----:R-:W2:Y:S01]  /*13170*/  LDL R3, [R1+0x4] ;  /* 0x0000040001037983 */ /* 0x002ea20000100800 */
[----:B0-----:R-:W-:Y:S01]  /*13180*/  MOV R9, 0x400 ;  /* 0x0000040000097802 */ /* 0x001fe20000000f00 */
[----:B------:R-:W0:Y:S01]  /*13190*/  S2R R11, SR_CgaCtaId ;  /* 0x00000000000b7919 */ /* 0x000e220000008800 */
[----:B------:R-:W-:Y:S02]  /*131a0*/  R2UR UR11, R5 ;  /* 0x00000000050b72ca */ /* 0x000fe400000e0000 */
        /* <DEDUP_REMOVED lines=16> */
[----:B------:R-:W-:Y:S02]  /*132b0*/  IMAD.MOV.U32 R5, RZ, RZ, R12 ;  /* 0x000000ffff057224 */ /* 0x000fe400078e000c */
[----:B------:R-:W-:Y:S01]  /*132c0*/  IMAD.MOV.U32 R6, RZ, RZ, R10 ;  /* 0x000000ffff067224 */ /* 0x000fe200078e000a */
[----:B--2---:R-:W-:-:S13]  /*132d0*/  R2UR UR5, R3 ;  /* 0x00000000030572ca */ /* 0x004fda00000e0000 */
[----:B------:R-:W-:Y:S02]  /*132e0*/  ULEA UR11, UR11, UR5, 0x6 ;  /* 0x000000050b0b7291 */ /* 0x000fe4000f8e303f */
        /* <DEDUP_REMOVED lines=14> */
.L_x_1237:
[----:B------:R-:W-:Y:S05]  /*133d0*/  BSYNC B1 ;  /* 0x0000000000017941 */ /* 0x000fea0003800000 */
.L_x_1236:
[----:B------:R-:W2:Y:S01]  /*133e0*/  LDL R2, [R1+0x10] ;  /* 0x0000100001027983 */ /* 0x000ea20000100800 */
[----:B------:R-:W-:Y:S01]  /*133f0*/  VIADD R7, R7, 0xfffffffe ;  /* 0xfffffffe07077836 */ /* 0x000fe20000000000 */
[----:B--2---:R-:W-:-:S13]  /*13400*/  ISETP.GT.AND P0, PT, R13, R2, PT ;  /* 0x000000020d00720c */ /* 0x004fda0003f04270 */
[----:B------:R-:W-:Y:S05]  /*13410*/  @P0 BRA `(.L_x_1243) ;  /* 0xffffffec00940947 */ /* 0x000fea000383ffff */
.L_x_1219:
[----:B------:R-:W-:Y:S05]  /*13420*/  BSYNC B0 ;  /* 0x0000000000007941 */ /* 0x000fea0003800000 */
.L_x_1218:
        /* <DEDUP_REMOVED lines=8> */
[----:B------:R-:W1:Y:S08]  /*134b0*/  FLO.U32 R0, UR4 ;  /* 0x0000000400007d00 */ /* 0x000e7000080e0000 */
        /* <DEDUP_REMOVED lines=8> */
.L_x_1245:
[----:B------:R-:W-:Y:S05]  /*13540*/  BSYNC B0 ;  /* 0x0000000000007941 */ /* 0x000fea0003800000 */
.L_x_1244:
        /* <DEDUP_REMOVED lines=11> */
.L_x_1292:
        /* <DEDUP_REMOVED lines=11> */
.L_x_1249:
[----:B------:R-:W2:Y:S01]  /*136b0*/  LDL.LU R8, [R1+0x4] ;  /* 0x0000040001087983 */ /* 0x000ea20000300800 */
[----:B------:R-:W-:-:S03]  /*136c0*/  MOV R2, 0x400 ;  /* 0x0000040000027802 */ /* 0x000fc60000000f00 */
[----:B-1----:R-:W3:Y:S01]  /*136d0*/  LDL R0, [R1] ;  /* 0x0000000001007983 */ /* 0x002ee20000100800 */
[----:B------:R-:W1:Y:S01]  /*136e0*/  S2R R7, SR_CgaCtaId ;  /* 0x0000000000077919 */ /* 0x000e620000008800 */
[----:B------:R-:W-:Y:S02]  /*136f0*/  R2UR UR11, R5 ;  /* 0x00000000050b72ca */ /* 0x000fe400000e0000 */
[----:B------:R-:W-:Y:S01]  /*13700*/  R2UR UR9, R3 ;  /* 0x00000000030972ca */ /* 0x000fe200000e0000 */
[----:B------:R-:W-:Y:S01]  /*13710*/  UIADD3 UR4, UP0, UR36, 0x470, URZ ;  /* 0x0000047024047890 */ /* 0x000fe2000ff1e03f */
[----:B------:R-:W-:Y:S02]  /*13720*/  R2UR UR12, R4 ;  /* 0x00000000040c72ca */ /* 0x000fe400000e0000 */
[----:B------:R-:W-:Y:S02]  /*13730*/  R2UR UR13, R6 ;  /* 0x00000000060d72ca */ /* 0x000fe400000e0000 */
[----:B-1----:R-:W-:-:S07]  /*13740*/  LEA R2, R7, R2, 0x18 ;  /* 0x0000000207027211 */ /* 0x002fce00078ec0ff */
[----:B------:R-:W-:Y:S01]  /*13750*/  UIADD3 UR9, UR9, 0x30850, URZ ;  /* 0x0003085009097890 */ /* 0x000fe2000fffe03f */
[----:B------:R-:W-:Y:S01]  /*13760*/  UMOV UR10, URZ ;  /* 0x0000003f000a7c82 */ /* 0x000fe20008000000 */
[----:B------:R-:W-:Y:S01]  /*13770*/  UMOV UR6, 0x0 ;  /* 0x0000000000067882 */ /* 0x000fe20000000000 */
[----:B------:R-:W-:Y:S01]  /*13780*/  UMOV UR7, 0x14f00000 ;  /* 0x14f0000000077882 */ /* 0x000fe20000000000 */
[----:B------:R-:W-:Y:S01]  /*13790*/  UMOV UR17, 0x40 ;  /* 0x0000004000117882 */ /* 0x000fe20000000000 */
[----:B--2---:R-:W-:Y:S01]  /*137a0*/  R2UR UR5, R8 ;  /* 0x00000000080572ca */ /* 0x004fe200000e0000 */
[----:B---3--:R-:W-:-:S05]  /*137b0*/  IMAD R0, R0, 0x8000, R2 ;  /* 0x0000800000007824 */ /* 0x008fca00078e0202 */
[----:B------:R-:W-:-:S07]  /*137c0*/  R2UR UR14, R0 ;  /* 0x00000000000e72ca */ /* 0x000fce00000e0000 */
[----:B------:R-:W-:Y:S02]  /*137d0*/  ULEA UR11, UR11, UR5, 0x6 ;  /* 0x000000050b0b7291 */ /* 0x000fe4000f8e303f */
[----:B------:R-:W-:-:S04]  /*137e0*/  UIADD3.X UR5, URZ, UR37, URZ, UP0, !UPT ;  /* 0x000000253f057290 */ /* 0x000fc800087fe43f */
        /* <DEDUP_REMOVED lines=17> */
.L_x_1247:
[----:B------:R-:W-:Y:S05]  /*13900*/  BSYNC B0 ;  /* 0x0000000000007941 */ /* 0x000fea0003800000 */
.L_x_1246:
        /* <DEDUP_REMOVED lines=9> */
.L_x_1202:
[----:B------:R-:W-:Y:S05]  /*139a0*/  BSYNC B6 ;  /* 0x0000000000067941 */ /* 0x000fea0003800000 */
.L_x_1200:
[----:B------:R-:W-:-:S03]  /*139b0*/  UMOV UR4, 0xffffffff ;  /* 0xffffffff00047882 */ /* 0x000fc60000000000 */
[----:B------:R-:W-:Y:S05]  /*139c0*/  BRA.DIV UR4, `(.L_x_1250) ;  /* 0x0000001604e07947 */ /* 0x000fea000b800000 */
[----:B------:R2:W3:Y:S04]  /*139d0*/  SHFL.IDX PT, R4, R16, RZ, 0x1f ;  /* 0x00001fff10047589 */ /* 0x0004e800000e0000 */
[----:B------:R-:W4:Y:S02]  /*139e0*/  SHFL.IDX PT, R16, R16, 0x1, 0x1f ;  /* 0x00201f0010107f89 */ /* 0x000f2400000e0000 */
.L_x_1296:
[----:B-1----:R-:W1:Y:S01]  /*139f0*/  S2R R0, SR_TID.X ;  /* 0x0000000000007919 */ /* 0x002e620000002100 */
[----:B------:R-:W-:Y:S01]  /*13a00*/  ULDC UR4, c[0x0][0xc14] ;  /* 0x0003050000047ab9 */ /* 0x000fe20000000800 */
[----:B------:R-:W-:Y:S01]  /*13a10*/  BSSY B0, `(.L_x_1251) ;  /* 0x000000b000007945 */ /* 0x000fe20003800000 */
[----:B------:R-:W-:Y:S01]  /*13a20*/  IMAD.MOV.U32 R17, RZ, RZ, RZ ;  /* 0x000000ffff117224 */ /* 0x000fe200078e00ff */
[----:B-1----:R-:W-:Y:S01]  /*13a30*/  LOP3.LUT R6, R0, 0x1f, RZ, 0xc0, !PT ;  /* 0x0000001f00067812 */ /* 0x002fe200078ec0ff */
[----:B------:R-:W-:-:S03]  /*13a40*/  IMAD.U32 R0, RZ, RZ, UR4 ;  /* 0x00000004ff007e24 */ /* 0x000fc6000f8e00ff */
[C---:B------:R-:W-:Y:S01]  /*13a50*/  ISETP.NE.AND P0, PT, R6.reuse, 0x1f, PT ;  /* 0x0000001f0600780c */ /* 0x040fe20003f05270 */
[----:B------:R-:W-:-:S05]  /*13a60*/  IMAD.IADD R5, R6, 0x1, R19 ;  /* 0x0000000106057824 */ /* 0x000fca00078e0213 */
[----:B------:R-:W-:-:S13]  /*13a70*/  ISETP.GE.OR P0, PT, R5, R0, !P0 ;  /* 0x000000000500720c */ /* 0x000fda0004706670 */
[----:B------:R-:W-:Y:S05]  /*13a80*/  @P0 BRA `(.L_x_1252) ;  /* 0x00000000000c0947 */ /* 0x000fea0003800000 */
[----:B------:R-:W1:Y:S02]  /*13a90*/  LDC.64 R2, c[0x0][0xc58] ;  /* 0x00031600ff027b82 */ /* 0x000e640000000a00 */
[----:B-1----:R-:W-:-:S05]  /*13aa0*/  IMAD.WIDE R2, R5, 0x4, R2 ;  /* 0x0000000405027825 */ /* 0x002fca00078e0202 */
[----:B------:R1:W5:Y:S02]  /*13ab0*/  LDG.E R17, desc[UR60][R2.64] ;  /* 0x0000003c02117981 */ /* 0x000364000c1e1900 */
.L_x_1252:
[----:B------:R-:W-:Y:S05]  /*13ac0*/  BSYNC B0 ;  /* 0x0000000000007941 */ /* 0x000fea0003800000 */
.L_x_1251:
[----:B------:R-:W-:-:S03]  /*13ad0*/  UMOV UR4, 0xffffffff ;  /* 0xffffffff00047882 */ /* 0x000fc60000000000 */
[----:B------:R-:W-:Y:S05]  /*13ae0*/  BRA.DIV UR4, `(.L_x_1253) ;  /* 0x0000001604e47947 */ /* 0x000fea000b800000 */
[----:B0----5:R-:W0:Y:S01]  /*13af0*/  SHFL.UP PT, R14, R17, 0x1, RZ ;  /* 0x04200000110e7989 */ /* 0x021e2200000e00ff */
[C---:B------:R-:W-:Y:S02]  /*13b00*/  ISETP.NE.AND P0, PT, R6.reuse, RZ, PT ;  /* 0x000000ff0600720c */ /* 0x040fe40003f05270 */
[----:B------:R-:W-:Y:S02]  /*13b10*/  ISETP.GE.U32.AND P1, PT, R6, 0x2, PT ;  /* 0x000000020600780c */ /* 0x000fe40003f26070 */
[----:B0-----:R-:W-:Y:S02]  /*13b20*/  SEL R14, R14, RZ, P0 ;  /* 0x000000ff0e0e7207 */ /* 0x001fe40000000000 */
[----:B------:R-:W-:-:S03]  /*13b30*/  ISETP.GE.U32.AND P0, PT, R6, 0x4, PT ;  /* 0x000000040600780c */ /* 0x000fc60003f06070 */
[----:B------:R-:W-:-:S05]  /*13b40*/  IMAD.IADD R13, R17, 0x1, R14 ;  /* 0x00000001110d7824 */ /* 0x000fca00078e020e */
[----:B------:R-:W1:Y:S02]  /*13b50*/  SHFL.UP PT, R14, R13, 0x2, RZ ;  /* 0x044000000d0e7989 */ /* 0x000e6400000e00ff */
[----:B-1----:R-:W-:Y:S02]  /*13b60*/  SEL R2, R14, RZ, P1 ;  /* 0x000000ff0e027207 */ /* 0x002fe40000800000 */
        /* <DEDUP_REMOVED lines=13> */
.L_x_1304:
[----:B------:R-:W-:Y:S02]  /*13c40*/  ULDC UR4, c[0x0][0xc10] ;  /* 0x0003040000047ab9 */ /* 0x000fe40000000800 */
[----:B------:R-:W-:-:S04]  /*13c50*/  IMAD.U32 R5, RZ, RZ, UR4 ;  /* 0x00000004ff057e24 */ /* 0x000fc8000f8e00ff */
[----:B-1----:R-:W-:-:S04]  /*13c60*/  IMAD R3, R14, R5, RZ ;  /* 0x000000050e037224 */ /* 0x002fc800078e02ff */
[----:B--2-4-:R-:W-:-:S05]  /*13c70*/  IMAD.IADD R16, R16, 0x1, R3 ;  /* 0x0000000110107824 */ /* 0x014fca00078e0203 */
[----:B---3--:R-:W-:-:S13]  /*13c80*/  ISETP.GT.AND P0, PT, R16, R4, PT ;  /* 0x000000041000720c */ /* 0x008fda0003f04270 */
[----:B------:R-:W-:Y:S05]  /*13c90*/  @P0 BRA `(.L_x_1254) ;  /* 0x0000000000b40947 */ /* 0x000fea0003800000 */
[----:B------:R-:W1:Y:S02]  /*13ca0*/  LDC R0, c[0x0][0xc14] ;  /* 0x00030500ff007b82 */ /* 0x000e640000000800 */
.L_x_1259:
        /* <DEDUP_REMOVED lines=11> */
[----:B------:R-:W0:Y:S02]  /*13d60*/  LDC.64 R2, c[0x0][0xc58] ;  /* 0x00031600ff027b82 */ /* 0x000e240000000a00 */
[----:B0-----:R-:W-:-:S05]  /*13d70*/  IMAD.WIDE R2, R5, 0x4, R2 ;  /* 0x0000000405027825 */ /* 0x001fca00078e0202 */
[----:B------:R0:W5:Y:S02]  /*13d80*/  LDG.E R17, desc[UR60][R2.64] ;  /* 0x0000003c02117981 */ /* 0x000164000c1e1900 */
.L_x_1257:
[----:B------:R-:W-:Y:S05]  /*13d90*/  BSYNC B0 ;  /* 0x0000000000007941 */ /* 0x000fea0003800000 */
.L_x_1256:
        /* <DEDUP_REMOVED lines=23> */
.L_x_1312:
[----:B------:R-:W-:Y:S02]  /*13f10*/  ULDC UR4, c[0x0][0xc10] ;  /* 0x0003040000047ab9 */ /* 0x000fe40000000800 */
[----:B------:R-:W-:-:S04]  /*13f20*/  IMAD.U32 R5, RZ, RZ, UR4 ;  /* 0x00000004ff057e24 */ /* 0x000fc8000f8e00ff */
[----:B-1----:R-:W-:-:S04]  /*13f30*/  IMAD R3, R14, R5, RZ ;  /* 0x000000050e037224 */ /* 0x002fc800078e02ff */
[----:B------:R-:W-:-:S05]  /*13f40*/  IMAD.IADD R16, R3, 0x1, R16 ;  /* 0x0000000103107824 */ /* 0x000fca00078e0210 */
[----:B------:R-:W-:-:S13]  /*13f50*/  ISETP.GT.AND P0, PT, R16, R4, PT ;  /* 0x000000041000720c */ /* 0x000fda0003f04270 */
[----:B------:R-:W-:Y:S05]  /*13f60*/  @!P0 BRA `(.L_x_1259) ;  /* 0xfffffffc00508947 */ /* 0x000fea000383ffff */
.L_x_1254:
        /* <DEDUP_REMOVED lines=8> */
.L_x_1316:
[----:B------:R-:W-:Y:S01]  /*13ff0*/  ISETP.NE.AND P0, PT, R3, RZ, PT ;  /* 0x000000ff0300720c */ /* 0x000fe20003f05270 */
[----:B------:R-:W-:-:S12]  /*14000*/  IMAD.MOV.U32 R7, RZ, RZ, RZ ;  /* 0x000000ffff077224 */ /* 0x000fd800078e00ff */
[----:B------:R-:W-:Y:S05]  /*14010*/  @!P0 BRA `(.L_x_1261) ;  /* 0x0000000000108947 */ /* 0x000fea0003800000 */
[----:B------:R-:W-:Y:S01]  /*14020*/  UMOV UR4, 0xffffffff ;  /* 0xffffffff00047882 */ /* 0x000fe20000000000 */
[----:B------:R-:W-:Y:S02]  /*14030*/  VIADD R12, R6, 0xffffffff ;  /* 0xffffffff060c7836 */ /* 0x000fe40000000000 */
[----:B------:R-:W-:Y:S05]  /*14040*/  BRA.DIV UR4, `(.L_x_1262) ;  /* 0x0000001a04747947 */ /* 0x000fea000b800000 */
[----:B------:R3:W4:Y:S02]  /*14050*/  SHFL.IDX PT, R7, R2, R12, 0x1f ;  /* 0x00001f0c02077589 */ /* 0x00072400000e0000 */
.L_x_1261:
[----:B0--3--:R-:W0:Y:S01]  /*14060*/  LDC.64 R2, c[0x0][0xc68] ;  /* 0x00031a00ff027b82 */ /* 0x009e220000000a00 */
[----:B------:R-:W-:-:S04]  /*14070*/  IMAD.IADD R19, R6, 0x1, R19 ;  /* 0x0000000106137824 */ /* 0x000fc800078e0213 */
[----:B0-----:R-:W-:-:S05]  /*14080*/  IMAD.WIDE R2, R19, 0x4, R2 ;  /* 0x0000000413027825 */ /* 0x001fca00078e0202 */
[----:B------:R0:W1:Y:S01]  /*14090*/  LDG.E R8, desc[UR60][R2.64] ;  /* 0x0000003c02087981 */ /* 0x000062000c1e1900 */
[----:B----4-:R-:W-:-:S04]  /*140a0*/  IMAD R16, R7, R5, R16 ;  /* 0x0000000507107224 */ /* 0x010fc800078e0210 */
[----:B------:R-:W-:Y:S02]  /*140b0*/  IMAD.IADD R7, R4, 0x1, -R16 ;  /* 0x0000000104077824 */ /* 0x000fe400078e0a10 */
[----:B0-----:R-:W-:Y:S02]  /*140c0*/  IMAD.MOV.U32 R2, RZ, RZ, RZ ;  /* 0x000000ffff027224 */ /* 0x001fe400078e00ff */
[----:B-12---:R-:W-:-:S05]  /*140d0*/  IMAD R6, R17, R8, RZ ;  /* 0x0000000811067224 */ /* 0x006fca00078e02ff */
[-C--:B------:R-:W-:Y:S02]  /*140e0*/  IABS R9, R6.reuse ;  /* 0x0000000600097213 */ /* 0x080fe40000000000 */
[----:B------:R-:W-:Y:S02]  /*140f0*/  IABS R4, R6 ;  /* 0x0000000600047213 */ /* 0x000fe40000000000 */
[----:B------:R-:W0:Y:S03]  /*14100*/  I2F.RP R10, R9 ;  /* 0x00000009000a7306 */ /* 0x000e260000209400 */
[----:B------:R-:W-:-:S05]  /*14110*/  IMAD.MOV R4, RZ, RZ, -R4 ;  /* 0x000000ffff047224 */ /* 0x000fca00078e0a04 */
[----:B0-----:R-:W0:Y:S02]  /*14120*/  MUFU.RCP R10, R10 ;  /* 0x0000000a000a7308 */ /* 0x001e240000001000 */
[----:B0-----:R-:W-:-:S06]  /*14130*/  VIADD R11, R10, 0xffffffe ;  /* 0x0ffffffe0a0b7836 */ /* 0x001fcc0000000000 */
[----:B------:R-:W0:Y:S02]  /*14140*/  F2I.FTZ.U32.TRUNC.NTZ R3, R11 ;  /* 0x0000000b00037305 */ /* 0x000e24000021f000 */
[----:B0-----:R-:W-:-:S04]  /*14150*/  IMAD.MOV R12, RZ, RZ, -R3 ;  /* 0x000000ffff0c7224 */ /* 0x001fc800078e0a03 */
[----:B------:R-:W-:-:S04]  /*14160*/  IMAD R13, R12, R9, RZ ;  /* 0x000000090c0d7224 */ /* 0x000fc800078e02ff */
[----:B------:R-:W-:Y:S01]  /*14170*/  IMAD.HI.U32 R2, R3, R13, R2 ;  /* 0x0000000d03027227 */ /* 0x000fe200078e0002 */
        /* <DEDUP_REMOVED lines=9> */
[----:B------:R-:W-:-:S03]  /*14210*/  ISETP.GE.AND P0, PT, R3, RZ, PT ;  /* 0x000000ff0300720c */ /* 0x000fc60003f06270 */
[----:B------:R-:W-:-:S10]  /*14220*/  IMAD.MOV.U32 R9, RZ, RZ, R2 ;  /* 0x000000ffff097224 */ /* 0x000fd400078e0002 */
[----:B------:R-:W-:Y:S01]  /*14230*/  @!P0 IMAD.MOV R9, RZ, RZ, -R9 ;  /* 0x000000ffff098224 */ /* 0x000fe200078e0a09 */
[----:B------:R-:W-:-:S13]  /*14240*/  ISETP.NE.AND P0, PT, R6, RZ, PT ;  /* 0x000000ff0600720c */ /* 0x000fda0003f05270 */
[----:B------:R-:W-:-:S05]  /*14250*/  @!P0 LOP3.LUT R9, RZ, R6, RZ, 0x33, !PT ;  /* 0x00000006ff098212 */ /* 0x000fca00078e33ff */
[----:B------:R-:W-:Y:S02]  /*14260*/  IMAD R4, R8, R9, RZ ;  /* 0x0000000908047224 */ /* 0x000fe400078e02ff */
[----:B------:R-:W-:Y:S02]  /*14270*/  IMAD.MOV R9, RZ, RZ, -R9 ;  /* 0x000000ffff097224 */ /* 0x000fe400078e0a09 */
[----:B------:R-:W-:Y:S02]  /*14280*/  IMAD.MOV R2, RZ, RZ, -R4 ;  /* 0x000000ffff027224 */ /* 0x000fe400078e0a04 */
[----:B------:R-:W-:-:S03]  /*14290*/  IMAD R7, R6, R9, R7 ;  /* 0x0000000906077224 */ /* 0x000fc600078e0207 */
[----:B------:R-:W-:Y:S01]  /*142a0*/  VIADDMNMX R8, R2, R5, R8, PT ;  /* 0x0000000502087246 */ /* 0x000fe20003800108 */
[----:B------:R-:W-:-:S03]  /*142b0*/  IMAD.IADD R4, R7, 0x1, R4 ;  /* 0x0000000107047824 */ /* 0x000fc600078e0204 */
[----:B------:R-:W-:-:S04]  /*142c0*/  IABS R5, R8 ;  /* 0x0000000800057213 */ /* 0x000fc80000000000 */
[----:B------:R-:W0:Y:S08]  /*142d0*/  I2F.RP R10, R5 ;  /* 0x00000005000a7306 */ /* 0x000e300000209400 */
[----:B0-----:R-:W0:Y:S02]  /*142e0*/  MUFU.RCP R10, R10 ;  /* 0x0000000a000a7308 */ /* 0x001e240000001000 */
[----:B0-----:R-:W-:-:S06]  /*142f0*/  VIADD R2, R10, 0xffffffe ;  /* 0x0ffffffe0a027836 */ /* 0x001fcc0000000000 */
[----:B------:R0:W1:Y:S02]  /*14300*/  F2I.FTZ.U32.TRUNC.NTZ R3, R2 ;  /* 0x0000000200037305 */ /* 0x000064000021f000 */
[----:B0-----:R-:W-:Y:S02]  /*14310*/  IMAD.MOV.U32 R2, RZ, RZ, RZ ;  /* 0x000000ffff027224 */ /* 0x001fe400078e00ff */
[----:B-1----:R-:W-:-:S04]  /*14320*/  IMAD.MOV R6, RZ, RZ, -R3 ;  /* 0x000000ffff067224 */ /* 0x002fc800078e0a03 */
        /* <DEDUP_REMOVED lines=22> */
.L_x_1255:
[----:B------:R-:W-:Y:S01]  /*14490*/  UMOV UR4, URZ ;  /* 0x0000003f00047c82 */ /* 0x000fe20008000000 */
[----:B------:R-:W-:Y:S01]  /*144a0*/  UMOV UR5, URZ ;  /* 0x0000003f00057c82 */ /* 0x000fe20008000000 */
[----:B------:R-:W-:Y:S01]  /*144b0*/  ULDC UR6, c[0x0][0xc14] ;  /* 0x0003050000067ab9 */ /* 0x000fe20000000800 */
[----:B------:R-:W-:Y:S02]  /*144c0*/  IMAD.MOV.U32 R16, RZ, RZ, R4 ;  /* 0x000000ffff107224 */ /* 0x000fe400078e0004 */
[----:B------:R-:W-:Y:S02]  /*144d0*/  IMAD.U32 R17, RZ, RZ, UR4 ;  /* 0x00000004ff117e24 */ /* 0x000fe4000f8e00ff */
[----:B------:R-:W-:Y:S02]  /*144e0*/  IMAD.U32 R18, RZ, RZ, UR5 ;  /* 0x00000005ff127e24 */ /* 0x000fe4000f8e00ff */
[----:B------:R-:W-:-:S07]  /*144f0*/  IMAD.U32 R19, RZ, RZ, UR6 ;  /* 0x00000006ff137e24 */ /* 0x000fce000f8e00ff */
.L_x_1263:
        /* <DEDUP_REMOVED lines=12> */
.L_x_1188:
[----:B-1----:R-:W3:Y:S01]  /*145c0*/  LDL.LU R0, [R1+0x18] ;  /* 0x0000180001007983 */ /* 0x002ee20000300800 */
[----:B------:R-:W-:Y:S01]  /*145d0*/  BSSY B0, `(.L_x_1265) ;  /* 0x000000b000007945 */ /* 0x000fe20003800000 */
[----:B------:R-:W1:Y:S01]  /*145e0*/  S2R R5, SR_CgaCtaId ;  /* 0x0000000000057919 */ /* 0x000e620000008800 */
[----:B---3--:R-:W-:-:S05]  /*145f0*/  VIADD R0, R0, 0x1 ;  /* 0x0000000100007836 */ /* 0x008fca0000000000 */
[----:B--2---:R-:W-:-:S04]  /*14600*/  LEA.HI R2, R0, R0, RZ, 0x1 ;  /* 0x0000000000027211 */ /* 0x004fc800078f08ff */
[----:B------:R-:W-:-:S05]  /*14610*/  LOP3.LUT R3, R2, 0xfffffffe, RZ, 0xc0, !PT ;  /* 0xfffffffe02037812 */ /* 0x000fca00078ec0ff */
[----:B------:R-:W-:Y:S01]  /*14620*/  IMAD.IADD R3, R0, 0x1, -R3 ;  /* 0x0000000100037824 */ /* 0x000fe200078e0a03 */
[----:B------:R-:W-:-:S04]  /*14630*/  MOV R0, 0x400 ;  /* 0x0000040000007802 */ /* 0x000fc80000000f00 */
[----:B-1----:R-:W-:Y:S02]  /*14640*/  LEA R0, R5, R0, 0x18 ;  /* 0x0000000005007211 */ /* 0x002fe400078ec0ff */
[----:B------:R-:W-:-:S04]  /*14650*/  SHF.L.U32 R3, R3, 0x1f, RZ ;  /* 0x0000001f03037819 */ /* 0x000fc800000006ff */
[----:B------:R-:W1:Y:S02]  /*14660*/  SYNCS.PHASECHK.TRANS64.TRYWAIT P0, [R0+URZ+0x30820], R3 ;  /* 0x03082003000075a7 */ /* 0x000e64000800017f */
[----:B-1----:R-:W-:Y:S05]  /*14670*/  @!P0 BRA `(.L_x_1266) ;  /* 0x0000001400108947 */ /* 0x002fea0003800000 */
.L_x_1319:
[----:B------:R-:W-:Y:S05]  /*14680*/  BSYNC B0 ;  /* 0x0000000000007941 */ /* 0x000fea0003800000 */
.L_x_1265:
[----:B------:R-:W-:-:S03]  /*14690*/  UMOV UR4, 0xffffffff ;  /* 0xffffffff00047882 */ /* 0x000fc60000000000 */
[----:B------:R-:W-:Y:S05]  /*146a0*/  BRA.DIV UR4, `(.L_x_1267) ;  /* 0x0000001604187947 */ /* 0x000fea000b800000 */
[----:B------:R-:W2:Y:S02]  /*146b0*/  S2R R2, SR_TID.X ;  /* 0x0000000000027919 */ /* 0x000ea40000002100 */
[----:B--2---:R-:W-:-:S04]  /*146c0*/  SHF.R.U32.HI R2, RZ, 0x5, R2 ;  /* 0x00000005ff027819 */ /* 0x004fc80000011602 */
[----:B------:R-:W-:-:S05]  /*146d0*/  LOP3.LUT R2, R2, 0x3, RZ, 0xc0, !PT ;  /* 0x0000000302027812 */ /* 0x000fca00078ec0ff */
[----:B------:R2:W3:Y:S02]  /*146e0*/  SHFL.IDX PT, R14, R2, RZ, 0x1f ;  /* 0x00001fff020e7589 */ /* 0x0004e400000e0000 */
.L_x_1322:
[----:B---3--:R-:W-:Y:S01]  /*146f0*/  ISETP.NE.AND P0, PT, R14, RZ, PT ;  /* 0x000000ff0e00720c */ /* 0x008fe20003f05270 */
[----:B------:R-:W-:-:S12]  /*14700*/  BSSY B0, `(.L_x_1268) ;  /* 0x0000029000007945 */ /* 0x000fd80003800000 */
[----:B------:R-:W-:Y:S05]  /*14710*/  @P0 BRA `(.L_x_1269) ;  /* 0x00000000009c0947 */ /* 0x000fea0003800000 */
[----:B------:R-:W-:-:S03]  /*14720*/  UMOV UR4, 0xffffffff ;  /* 0xffffffff00047882 */ /* 0x000fc60000000000 */
[----:B------:R-:W-:Y:S05]  /*14730*/  BRA.DIV UR4, `(.L_x_1270) ;  /* 0x0000001604287947 */ /* 0x000fea000b800000 */
[----:B------:R-:W-:-:S13]  /*14740*/  ELECT P6, URZ, PT ;  /* 0x00000000003f782f */ /* 0x000fda00038c0000 */
.L_x_1325:
        /* <DEDUP_REMOVED lines=8> */
.L_x_1271:
[----:B-1----:R-:W2:Y:S04]  /*147d0*/  LDL R3, [R1] ;  /* 0x0000000001037983 */ /* 0x002ea80000100800 */
[----:B------:R-:W3:Y:S01]  /*147e0*/  LDL.LU R7, [R1+0x8] ;  /* 0x0000080001077983 */ /* 0x000ee20000300800 */
[----:B------:R-:W-:-:S04]  /*147f0*/  VIADD R2, R0, 0x30840 ;  /* 0x0003084000027836 */ /* 0x000fc80000000000 */
[C---:B--2---:R-:W-:Y:S02]  /*14800*/  IMAD R6, R3.reuse, 0x8, R2 ;  /* 0x0000000803067824 */ /* 0x044fe400078e0202 */
[----:B------:R-:W-:Y:S01]  /*14810*/  VIADD R3, R3, 0x1 ;  /* 0x0000000103037836 */ /* 0x000fe20000000000 */
[----:B---3--:R-:W-:-:S04]  /*14820*/  SHF.L.U32 R5, R7, 0x1f, RZ ;  /* 0x0000001f07057819 */ /* 0x008fc800000006ff */
[C---:B------:R-:W-:Y:S01]  /*14830*/  ISETP.NE.AND P1, PT, R3.reuse, 0x2, PT ;  /* 0x000000020300780c */ /* 0x040fe20003f25270 */
[----:B------:R-:W1:Y:S03]  /*14840*/  SYNCS.PHASECHK.TRANS64.TRYWAIT P0, [R6+URZ], R5 ;  /* 0x00000005060075a7 */ /* 0x000e66000800017f */
[----:B------:R-:W-:Y:S02]  /*14850*/  SEL R4, RZ, 0x1, P1 ;  /* 0x00000001ff047807 */ /* 0x000fe40000800000 */
[----:B------:R-:W-:Y:S02]  /*14860*/  SEL R3, R3, RZ, P1 ;  /* 0x000000ff03037207 */ /* 0x000fe40000800000 */
[----:B------:R-:W-:-:S03]  /*14870*/  LOP3.LUT R4, R7, R4, RZ, 0x3c, !PT ;  /* 0x0000000407047212 */ /* 0x000fc600078e3cff */
[----:B------:R-:W-:Y:S01]  /*14880*/  IMAD R7, R3, 0x8, R2 ;  /* 0x0000000803077824 */ /* 0x000fe200078e0202 */
[----:B------:R-:W-:Y:S01]  /*14890*/  SHF.L.U32 R2, R4, 0x1f, RZ ;  /* 0x0000001f04027819 */ /* 0x000fe200000006ff */
[----:B-1----:R-:W-:Y:S06]  /*148a0*/  @!P0 BRA `(.L_x_1272) ;  /* 0x0000001000ec8947 */ /* 0x002fec0003800000 */
.L_x_1326:
[----:B------:R-:W2:Y:S02]  /*148b0*/  SYNCS.PHASECHK.TRANS64.TRYWAIT P0, [R7+URZ], R2 ;  /* 0x00000002070075a7 */ /* 0x000ea4000800017f */
[----:B--2---:R-:W-:Y:S05]  /*148c0*/  @!P0 BRA `(.L_x_1273) ;  /* 0x0000001000f88947 */ /* 0x004fea0003800000 */
.L_x_1327:
[----:B------:R-:W-:Y:S05]  /*148d0*/  @!P2 BRA `(.L_x_1274) ;  /* 0x000000000004a947 */ /* 0x000fea0003800000 */
[----:B------:R-:W-:Y:S01]  /*148e0*/  BPT.TRAP 0x1 ;  /* 0x000000040000795c */ /* 0x000fe20000300000 */
.L_x_1274:
[----:B------:R-:W3:Y:S01]  /*148f0*/  LDL.LU R4, [R1] ;  /* 0x0000000001047983 */ /* 0x000ee20000300800 */
[----:B------:R-:W-:-:S04]  /*14900*/  VIADD R0, R0, 0x30860 ;  /* 0x0003086000007836 */ /* 0x000fc80000000000 */
[----:B---3--:R-:W-:-:S04]  /*14910*/  IMAD R4, R4, 0x8, R0 ;  /* 0x0000000804047824 */ /* 0x008fc800078e0200 */
[----:B------:R-:W3:Y:S02]  /*14920*/  SYNCS.PHASECHK.TRANS64.TRYWAIT P0, [R4+URZ], R5 ;  /* 0x00000005040075a7 */ /* 0x000ee4000800017f */
[----:B---3--:R-:W-:Y:S05]  /*14930*/  @!P0 BRA `(.L_x_1275) ;  /* 0x0000001000f08947 */ /* 0x008fea0003800000 */
.L_x_1328:
[----:B------:R-:W-:-:S07]  /*14940*/  IMAD R3, R3, 0x8, R0 ;  /* 0x0000000803037824 */ /* 0x000fce00078e0200 */
.L_x_1276:
[----:B----4-:R4:W0:Y:S02]  /*14950*/  SYNCS.PHASECHK.TRANS64.TRYWAIT P0, [R3+URZ], R2 ;  /* 0x00000002030075a7 */ /* 0x010824000800017f */
[----:B0-----:R-:W-:Y:S05]  /*14960*/  @!P0 NANOSLEEP.SYNCS 0x989680 ;  /* 0x009896800000895d */ /* 0x001fea0003900000 */
[----:B------:R-:W0:Y:S02]  /*14970*/  @!P0 SYNCS.PHASECHK.TRANS64 P0, [R3+URZ], R2 ;  /* 0x00000002030085a7 */ /* 0x000e24000800007f */
[----:B0-----:R-:W-:Y:S05]  /*14980*/  @!P0 BRA `(.L_x_1276) ;  /* 0xfffffffc00f08947 */ /* 0x001fea000383ffff */
.L_x_1269:
[----:B------:R-:W-:Y:S05]  /*14990*/  BSYNC B0 ;  /* 0x0000000000007941 */ /* 0x000fea0003800000 */
.L_x_1268:
[----:B------:R-:W-:Y:S05]  /*149a0*/  EXIT ;  /* 0x000000000000794d */ /* 0x000fea0003800000 */
.L_x_1092:
[----:B0-----:R-:W-:-:S04]  /*149b0*/  IMAD.U32 R3, RZ, RZ, UR38 ;  /* 0x00000026ff037e24 */ /* 0x001fc8000f8e00ff */
[----:B------:R0:W1:Y:S03]  /*149c0*/  SYNCS.PHASECHK.TRANS64.TRYWAIT P1, [R3+URZ+0x30800], R0 ;  /* 0x03080000030075a7 */ /* 0x000066000802017f */
[----:B-1----:R-:W-:Y:S05]  /*149d0*/  @!P1 NANOSLEEP.SYNCS 0x989680 ;  /* 0x009896800000995d */ /* 0x002fea0003900000 */
[----:B------:R-:W1:Y:S02]  /*149e0*/  @!P1 SYNCS.PHASECHK.TRANS64 P1, [R3+URZ+0x30800], R0 ;  /* 0x03080000030095a7 */ /* 0x000e64000802007f */
[----:B-1----:R-:W-:Y:S05]  /*149f0*/  @!P1 BRA `(.L_x_1092) ;  /* 0xfffffffc00ec9947 */ /* 0x002fea000383ffff */
[----:B------:R-:W-:Y:S05]  /*14a00*/  BRA `(.L_x_1277) ;  /* 0xfffffed0009c7947 */ /* 0x000fea000383ffff */
.L_x_1096:
[----:B-1----:R1:W2:Y:S02]  /*14a10*/  SYNCS.PHASECHK.TRANS64.TRYWAIT P2, [R5+URZ+0x30830], R0 ;  /* 0x03083000050075a7 */ /* 0x0022a4000804017f */
[----:B--2---:R-:W-:Y:S05]  /*14a20*/  @!P2 NANOSLEEP.SYNCS 0x989680 ;  /* 0x009896800000a95d */ /* 0x004fea0003900000 */
[----:B------:R-:W2:Y:S02]  /*14a30*/  @!P2 SYNCS.PHASECHK.TRANS64 P2, [R5+URZ+0x30830], R0 ;  /* 0x030830000500a5a7 */ /* 0x000ea4000804007f */
[----:B--2---:R-:W-:Y:S05]  /*14a40*/  @!P2 BRA `(.L_x_1096) ;  /* 0xfffffffc00f0a947 */ /* 0x004fea000383ffff */
[----:B------:R-:W-:Y:S05]  /*14a50*/  BRA `(.L_x_1095) ;  /* 0xfffffed000c07947 */ /* 0x000fea000383ffff */
.L_x_1112:
[----:B-1----:R-:W-:-:S04]  /*14a60*/  IMAD.U32 R153, RZ, RZ, UR5 ;  /* 0x00000005ff997e24 */ /* 0x002fc8000f8e00ff */
[----:B------:R1:W2:Y:S03]  /*14a70*/  SYNCS.PHASECHK.TRANS64.TRYWAIT P2, [R153+URZ+0x30830], R152 ;  /* 0x03083098990075a7 */ /* 0x0002a6000804017f */
[----:B--2---:R-:W-:Y:S05]  /*14a80*/  @!P2 NANOSLEEP.SYNCS 0x989680 ;  /* 0x009896800000a95d */ /* 0x004fea0003900000 */
[----:B------:R-:W2:Y:S02]  /*14a90*/  @!P2 SYNCS.PHASECHK.TRANS64 P2, [R153+URZ+0x30830], R152 ;  /* 0x030830989900a5a7 */ /* 0x000ea4000804007f */
[----:B--2---:R-:W-:Y:S05]  /*14aa0*/  @!P2 BRA `(.L_x_1112) ;  /* 0xfffffffc00eca947 */ /* 0x004fea000383ffff */
[----:B------:R-:W-:Y:S05]  /*14ab0*/  BRA `(.L_x_1111) ;  /* 0xfffffef800607947 */ /* 0x000fea000383ffff */
.L_x_1116:
[----:B-1----:R-:W-:-:S04]  /*14ac0*/  IMAD.U32 R221, RZ, RZ, UR6 ;  /* 0x00000006ffdd7e24 */ /* 0x002fc8000f8e00ff */
[----:B------:R1:W2:Y:S03]  /*14ad0*/  SYNCS.PHASECHK.TRANS64.TRYWAIT P2, [R221+URZ+0x30850], R0 ;  /* 0x03085000dd0075a7 */ /* 0x0002a6000804017f */
[----:B--2---:R-:W-:Y:S05]  /*14ae0*/  @!P2 NANOSLEEP.SYNCS 0x989680 ;  /* 0x009896800000a95d */ /* 0x004fea0003900000 */
[----:B------:R-:W2:Y:S02]  /*14af0*/  @!P2 SYNCS.PHASECHK.TRANS64 P2, [R221+URZ+0x30850], R0 ;  /* 0x03085000dd00a5a7 */ /* 0x000ea4000804007f */
[----:B--2---:R-:W-:Y:S05]  /*14b00*/  @!P2 BRA `(.L_x_1116) ;  /* 0xfffffffc00eca947 */ /* 0x004fea000383ffff */
[----:B------:R-:W-:Y:S05]  /*14b10*/  BRA `(.L_x_1115) ;  /* 0xffffff0400e87947 */ /* 0x000fea000383ffff */
.L_x_1133:
[----:B-1----:R-:W-:-:S04]  /*14b20*/  IMAD.U32 R152, RZ, RZ, UR5 ;  /* 0x00000005ff987e24 */ /* 0x002fc8000f8e00ff */
[----:B------:R1:W2:Y:S03]  /*14b30*/  SYNCS.PHASECHK.TRANS64.TRYWAIT P2, [R152+URZ+0x30830], R3 ;  /* 0x03083003980075a7 */ /* 0x0002a6000804017f */
[----:B--2---:R-:W-:Y:S05]  /*14b40*/  @!P2 NANOSLEEP.SYNCS 0x989680 ;  /* 0x009896800000a95d */ /* 0x004fea0003900000 */
[----:B------:R-:W2:Y:S02]  /*14b50*/  @!P2 SYNCS.PHASECHK.TRANS64 P2, [R152+URZ+0x30830], R3 ;  /* 0x030830039800a5a7 */ /* 0x000ea4000804007f */
[----:B--2---:R-:W-:Y:S05]  /*14b60*/  @!P2 BRA `(.L_x_1133) ;  /* 0xfffffffc00eca947 */ /* 0x004fea000383ffff */
[----:B------:R-:W-:Y:S05]  /*14b70*/  BRA `(.L_x_1132) ;  /* 0xffffff2000847947 */ /* 0x000fea000383ffff */
.L_x_1137:
[----:B0-----:R-:W-:-:S04]  /*14b80*/  IMAD.U32 R3, RZ, RZ, UR11 ;  /* 0x0000000bff037e24 */ /* 0x001fc8000f8e00ff */
[----:B------:R0:W2:Y:S03]  /*14b90*/  SYNCS.PHASECHK.TRANS64.TRYWAIT P2, [R3+URZ+0x30850], R0 ;  /* 0x03085000030075a7 */ /* 0x0000a6000804017f */
[----:B--2---:R-:W-:Y:S05]  /*14ba0*/  @!P2 NANOSLEEP.SYNCS 0x989680 ;  /* 0x009896800000a95d */ /* 0x004fea0003900000 */
[----:B------:R-:W2:Y:S02]  /*14bb0*/  @!P2 SYNCS.PHASECHK.TRANS64 P2, [R3+URZ+0x30850], R0 ;  /* 0x030850000300a5a7 */ /* 0x000ea4000804007f */
[----:B--2---:R-:W-:Y:S05]  /*14bc0*/  @!P2 BRA `(.L_x_1137) ;  /* 0xfffffffc00eca947 */ /* 0x004fea000383ffff */
[----:B------:R-:W-:Y:S05]  /*14bd0*/  BRA `(.L_x_1136) ;  /* 0xffffff30000c7947 */ /* 0x000fea000383ffff */
.L_x_1143:
[----:B-1----:R-:W-:-:S04]  /*14be0*/  IMAD.U32 R152, RZ, RZ, UR5 ;  /* 0x00000005ff987e24 */ /* 0x002fc8000f8e00ff */
[----:B------:R1:W2:Y:S03]  /*14bf0*/  SYNCS.PHASECHK.TRANS64.TRYWAIT P2, [R152+URZ+0x30830], R3 ;  /* 0x03083003980075a7 */ /* 0x0002a6000804017f */
[----:B--2---:R-:W-:Y:S05]  /*14c00*/  @!P2 NANOSLEEP.SYNCS 0x989680 ;  /* 0x009896800000a95d */ /* 0x004fea0003900000 */
[----:B------:R-:W2:Y:S02]  /*14c10*/  @!P2 SYNCS.PHASECHK.TRANS64 P2, [R152+URZ+0x30830], R3 ;  /* 0x030830039800a5a7 */ /* 0x000ea4000804007f */
[----:B--2---:R-:W-:Y:S05]  /*14c20*/  @!P2 BRA `(.L_x_1143) ;  /* 0xfffffffc00eca947 */ /* 0x004fea000383ffff */
[----:B------:R-:W-:Y:S05]  /*14c30*/  BRA `(.L_x_1142) ;  /* 0xffffff3c00947947 */ /* 0x000fea000383ffff */
.L_x_1147:
[----:B0-----:R-:W-:-:S04]  /*14c40*/  IMAD.U32 R3, RZ, RZ, UR11 ;  /* 0x0000000bff037e24 */ /* 0x001fc8000f8e00ff */
[----:B------:R0:W2:Y:S03]  /*14c50*/  SYNCS.PHASECHK.TRANS64.TRYWAIT P2, [R3+URZ+0x30850], R0 ;  /* 0x03085000030075a7 */ /* 0x0000a6000804017f */
[----:B--2---:R-:W-:Y:S05]  /*14c60*/  @!P2 NANOSLEEP.SYNCS 0x989680 ;  /* 0x009896800000a95d */ /* 0x004fea0003900000 */
[----:B------:R-:W2:Y:S02]  /*14c70*/  @!P2 SYNCS.PHASECHK.TRANS64 P2, [R3+URZ+0x30850], R0 ;  /* 0x030850000300a5a7 */ /* 0x000ea4000804007f */
[----:B--2---:R-:W-:Y:S05]  /*14c80*/  @!P2 BRA `(.L_x_1147) ;  /* 0xfffffffc00eca947 */ /* 0x004fea000383ffff */
[----:B------:R-:W-:Y:S05]  /*14c90*/  BRA `(.L_x_1146) ;  /* 0xffffff4c001c7947 */ /* 0x000fea000383ffff */
.L_x_1160:
[----:B-1----:R-:W-:-:S04]  /*14ca0*/  IMAD.U32 R7, RZ, RZ, UR5 ;  /* 0x00000005ff077e24 */ /* 0x002fc8000f8e00ff */
[----:B------:R1:W2:Y:S03]  /*14cb0*/  SYNCS.PHASECHK.TRANS64.TRYWAIT P0, [R7+URZ+0x30850], R0 ;  /* 0x03085000070075a7 */ /* 0x0002a6000800017f */
[----:B--2---:R-:W-:Y:S05]  /*14cc0*/  @!P0 NANOSLEEP.SYNCS 0x989680 ;  /* 0x009896800000895d */ /* 0x004fea0003900000 */
[----:B------:R-:W2:Y:S02]  /*14cd0*/  @!P0 SYNCS.PHASECHK.TRANS64 P0, [R7+URZ+0x30850], R0 ;  /* 0x03085000070085a7 */ /* 0x000ea4000800007f */
[----:B--2---:R-:W-:Y:S05]  /*14ce0*/  @!P0 BRA `(.L_x_1160) ;  /* 0xfffffffc00ec8947 */ /* 0x004fea000383ffff */
[----:B------:R-:W-:Y:S05]  /*14cf0*/  BRA `(.L_x_1159) ;  /* 0xffffff6800f47947 */ /* 0x000fea000383ffff */
.L_x_1210:
[----:B------:R-:W1:Y:S01]  /*14d00*/  S2R R9, SR_TID.X ;  /* 0x0000000000097919 */ /* 0x000e620000002100 */
[----:B------:R-:W-:Y:S01]  /*14d10*/  BSSY B0, `(.L_x_1278) ;  /* 0x000000a000007945 */ /* 0x000fe20003800000 */
[----:B------:R-:W-:Y:S02]  /*14d20*/  IMAD.MOV.U32 R12, RZ, RZ, RZ ;  /* 0x000000ffff0c7224 */ /* 0x000fe400078e00ff */
[----:B------:R-:W-:Y:S02]  /*14d30*/  IMAD.MOV.U32 R11, RZ, RZ, 0x1f ;  /* 0x0000001fff0b7424 */ /* 0x000fe400078e00ff */
[----:B------:R-:W-:Y:S01]  /*14d40*/  IMAD.MOV.U32 R15, RZ, RZ, -0x1 ;  /* 0xffffffffff0f7424 */ /* 0x000fe200078e00ff */
[----:B-1----:R-:W-:-:S04]  /*14d50*/  SHF.R.U32.HI R9, RZ, 0x5, R9 ;  /* 0x00000005ff097819 */ /* 0x002fc80000011609 */
[----:B------:R-:W-:-:S05]  /*14d60*/  LOP3.LUT R9, R9, 0x3, RZ, 0xc0, !PT ;  /* 0x0000000309097812 */ /* 0x000fca00078ec0ff */
[----:B0-----:R-:W-:-:S07]  /*14d70*/  IMAD.MOV.U32 R13, RZ, RZ, R9 ;  /* 0x000000ffff0d7224 */ /* 0x001fce00078e0009 */
[----:B------:R-:W-:Y:S05]  /*14d80*/  WARPSYNC.COLLECTIVE R15, `(.L_x_1279) ;  /* 0x000000000f087348 */ /* 0x000fea0003c00000 */
[----:B------:R0:W1:Y:S02]  /*14d90*/  SHFL.IDX P6, R14, R13, R12, R11 ;  /* 0x0000000c0d0e7389 */ /* 0x00006400000c000b */
[----:B01----:R-:W-:Y:S01]  /*14da0*/  ENDCOLLECTIVE ;  /* 0x000000000000791b */ /* 0x003fe20003800000 */
.L_x_1279:
[----:B------:R-:W-:Y:S05]  /*14db0*/  BSYNC B0 ;  /* 0x0000000000007941 */ /* 0x000fea0003800000 */
.L_x_1278:
[----:B------:R-:W-:Y:S05]  /*14dc0*/  BRA `(.L_x_1280) ;  /* 0xffffffc000547947 */ /* 0x000fea000383ffff */
.L_x_1211:
[----:B------:R-:W-:Y:S01]  /*14dd0*/  BSSY B0, `(.L_x_1281) ;  /* 0x0000006000007945 */ /* 0x000fe20003800000 */
[----:B------:R-:W-:-:S07]  /*14de0*/  IMAD.MOV.U32 R15, RZ, RZ, -0x1 ;  /* 0xffffffffff0f7424 */ /* 0x000fce00078e00ff */
[----:B0-----:R-:W-:Y:S05]  /*14df0*/  WARPSYNC.COLLECTIVE R15, `(.L_x_1282) ;  /* 0x000000000f0c7348 */ /* 0x001fea0003c00000 */
[----:B------:R-:W-:Y:S02]  /*14e00*/  ELECT P6, UR62, PT ;  /* 0x00000000003e782f */ /* 0x000fe400038c0000 */
[----:B------:R-:W-:Y:S01]  /*14e10*/  MOV R14, UR62 ;  /* 0x0000003e000e7c02 */ /* 0x000fe20008000f00 */
[----:B0-----:R-:W-:Y:S10]  /*14e20*/  ENDCOLLECTIVE ;  /* 0x000000000000791b */ /* 0x001ff40003800000 */
.L_x_1282:
[----:B------:R-:W-:Y:S05]  /*14e30*/  BSYNC B0 ;  /* 0x0000000000007941 */ /* 0x000fea0003800000 */
.L_x_1281:
[----:B------:R-:W-:Y:S05]  /*14e40*/  BRA `(.L_x_1283) ;  /* 0xffffffc000447947 */ /* 0x000fea000383ffff */
.L_x_1214:
[----:B-1----:R1:W2:Y:S02]  /*14e50*/  SYNCS.PHASECHK.TRANS64.TRYWAIT P0, [R9+URZ+0x30840], R10 ;  /* 0x0308400a090075a7 */ /* 0x0022a4000800017f */
[----:B--2---:R-:W-:Y:S05]  /*14e60*/  @!P0 NANOSLEEP.SYNCS 0x989680 ;  /* 0x009896800000895d */ /* 0x004fea0003900000 */
[----:B------:R-:W2:Y:S02]  /*14e70*/  @!P0 SYNCS.PHASECHK.TRANS64 P0, [R9+URZ+0x30840], R10 ;  /* 0x0308400a090085a7 */ /* 0x000ea4000800007f */
[----:B--2---:R-:W-:Y:S05]  /*14e80*/  @!P0 BRA `(.L_x_1214) ;  /* 0xfffffffc00f08947 */ /* 0x004fea000383ffff */
[----:B------:R-:W-:Y:S05]  /*14e90*/  BRA `(.L_x_1284) ;  /* 0xffffffc000ac7947 */ /* 0x000fea000383ffff */
.L_x_1217:
        /* <DEDUP_REMOVED lines=8> */
.L_x_1225:
[----:B0-----:R0:W1:Y:S02]  /*14f20*/  SYNCS.PHASECHK.TRANS64.TRYWAIT P0, [R2+URZ+0x30840], R3 ;  /* 0x03084003020075a7 */ /* 0x001064000800017f */
[----:B-1----:R-:W-:Y:S05]  /*14f30*/  @!P0 NANOSLEEP.SYNCS 0x989680 ;  /* 0x009896800000895d */ /* 0x002fea0003900000 */
[----:B------:R-:W1:Y:S02]  /*14f40*/  @!P0 SYNCS.PHASECHK.TRANS64 P0, [R2+URZ+0x30840], R3 ;  /* 0x03084003020085a7 */ /* 0x000e64000800007f */
[----:B-1----:R-:W-:Y:S05]  /*14f50*/  @!P0 BRA `(.L_x_1225) ;  /* 0xfffffffc00f08947 */ /* 0x002fea000383ffff */
[----:B------:R-:W-:Y:S05]  /*14f60*/  BRA `(.L_x_1286) ;  /* 0xffffffc800e47947 */ /* 0x000fea000383ffff */
.L_x_1227:
[----:B0-----:R0:W1:Y:S02]  /*14f70*/  SYNCS.PHASECHK.TRANS64.TRYWAIT P0, [R3+URZ+0x60], R2 ;  /* 0x00006002030075a7 */ /* 0x001064000800017f */
[----:B-1----:R-:W-:Y:S05]  /*14f80*/  @!P0 NANOSLEEP.SYNCS 0x989680 ;  /* 0x009896800000895d */ /* 0x002fea0003900000 */
[----:B------:R-:W1:Y:S02]  /*14f90*/  @!P0 SYNCS.PHASECHK.TRANS64 P0, [R3+URZ+0x60], R2 ;  /* 0x00006002030085a7 */ /* 0x000e64000800007f */
[----:B-1----:R-:W-:Y:S05]  /*14fa0*/  @!P0 BRA `(.L_x_1227) ;  /* 0xfffffffc00f08947 */ /* 0x002fea000383ffff */
[----:B------:R-:W-:Y:S05]  /*14fb0*/  BRA `(.L_x_1287) ;  /* 0xffffffcc00a47947 */ /* 0x000fea000383ffff */
.L_x_1232:
[----:B-1----:R1:W2:Y:S02]  /*14fc0*/  SYNCS.PHASECHK.TRANS64.TRYWAIT P0, [R2+URZ+0x30840], R3 ;  /* 0x03084003020075a7 */ /* 0x0022a4000800017f */
[----:B--2---:R-:W-:Y:S05]  /*14fd0*/  @!P0 NANOSLEEP.SYNCS 0x989680 ;  /* 0x009896800000895d */ /* 0x004fea0003900000 */
[----:B------:R-:W2:Y:S02]  /*14fe0*/  @!P0 SYNCS.PHASECHK.TRANS64 P0, [R2+URZ+0x30840], R3 ;  /* 0x03084003020085a7 */ /* 0x000ea4000800007f */
[----:B--2---:R-:W-:Y:S05]  /*14ff0*/  @!P0 BRA `(.L_x_1232) ;  /* 0xfffffffc00f08947 */ /* 0x004fea000383ffff */
[----:B------:R-:W-:Y:S05]  /*15000*/  BRA `(.L_x_1288) ;  /* 0xffffffd400347947 */ /* 0x000fea000383ffff */
.L_x_1234:
[----:B0-----:R0:W1:Y:S02]  /*15010*/  SYNCS.PHASECHK.TRANS64.TRYWAIT P1, [R3+URZ+0x60], R2 ;  /* 0x00006002030075a7 */ /* 0x001064000802017f */
[----:B-1----:R-:W-:Y:S05]  /*15020*/  @!P1 NANOSLEEP.SYNCS 0x989680 ;  /* 0x009896800000995d */ /* 0x002fea0003900000 */
[----:B------:R-:W1:Y:S02]  /*15030*/  @!P1 SYNCS.PHASECHK.TRANS64 P1, [R3+URZ+0x60], R2 ;  /* 0x00006002030095a7 */ /* 0x000e64000802007f */
[----:B-1----:R-:W-:Y:S05]  /*15040*/  @!P1 BRA `(.L_x_1234) ;  /* 0xfffffffc00f09947 */ /* 0x002fea000383ffff */
[----:B------:R-:W-:Y:S05]  /*15050*/  BRA `(.L_x_1289) ;  /* 0xffffffd400f47947 */ /* 0x000fea000383ffff */
.L_x_1239:
[----:B--2---:R2:W3:Y:S02]  /*15060*/  SYNCS.PHASECHK.TRANS64.TRYWAIT P0, [R2+URZ+0x30840], R3 ;  /* 0x03084003020075a7 */ /* 0x0044e4000800017f */
[----:B---3--:R-:W-:Y:S05]  /*15070*/  @!P0 NANOSLEEP.SYNCS 0x989680 ;  /* 0x009896800000895d */ /* 0x008fea0003900000 */
[----:B------:R-:W3:Y:S02]  /*15080*/  @!P0 SYNCS.PHASECHK.TRANS64 P0, [R2+URZ+0x30840], R3 ;  /* 0x03084003020085a7 */ /* 0x000ee4000800007f */
[----:B---3--:R-:W-:Y:S05]  /*15090*/  @!P0 BRA `(.L_x_1239) ;  /* 0xfffffffc00f08947 */ /* 0x008fea000383ffff */
[----:B------:R-:W-:Y:S05]  /*150a0*/  BRA `(.L_x_1290) ;  /* 0xffffffdc003c7947 */ /* 0x000fea000383ffff */
.L_x_1241:
[----:B0-----:R0:W1:Y:S02]  /*150b0*/  SYNCS.PHASECHK.TRANS64.TRYWAIT P1, [R2+URZ+0x60], R9 ;  /* 0x00006009020075a7 */ /* 0x001064000802017f */
[----:B-1----:R-:W-:Y:S05]  /*150c0*/  @!P1 NANOSLEEP.SYNCS 0x989680 ;  /* 0x009896800000995d */ /* 0x002fea0003900000 */
[----:B------:R-:W1:Y:S02]  /*150d0*/  @!P1 SYNCS.PHASECHK.TRANS64 P1, [R2+URZ+0x60], R9 ;  /* 0x00006009020095a7 */ /* 0x000e64000802007f */
[----:B-1----:R-:W-:Y:S05]  /*150e0*/  @!P1 BRA `(.L_x_1241) ;  /* 0xfffffffc00f09947 */ /* 0x002fea000383ffff */
[----:B------:R-:W-:Y:S05]  /*150f0*/  BRA `(.L_x_1291) ;  /* 0xffffffdc00fc7947 */ /* 0x000fea000383ffff */
.L_x_1248:
[----:B-1----:R1:W2:Y:S02]  /*15100*/  SYNCS.PHASECHK.TRANS64.TRYWAIT P0, [R3+URZ+0x30860], R0 ;  /* 0x03086000030075a7 */ /* 0x0022a4000800017f */
[----:B--2---:R-:W-:Y:S05]  /*15110*/  @!P0 NANOSLEEP.SYNCS 0x989680 ;  /* 0x009896800000895d */ /* 0x004fea0003900000 */
[----:B------:R-:W2:Y:S02]  /*15120*/  @!P0 SYNCS.PHASECHK.TRANS64 P0, [R3+URZ+0x30860], R0 ;  /* 0x03086000030085a7 */ /* 0x000ea4000800007f */
[----:B--2---:R-:W-:Y:S05]  /*15130*/  @!P0 BRA `(.L_x_1248) ;  /* 0xfffffffc00f08947 */ /* 0x004fea000383ffff */
[----:B------:R-:W-:Y:S05]  /*15140*/  BRA `(.L_x_1292) ;  /* 0xffffffe4002c7947 */ /* 0x000fea000383ffff */
.L_x_1250:
        /* <DEDUP_REMOVED lines=8> */
.L_x_1294:
[----:B------:R-:W-:Y:S05]  /*151d0*/  BSYNC B0 ;  /* 0x0000000000007941 */ /* 0x000fea0003800000 */
.L_x_1293:
[----:B------:R-:W-:Y:S02]  /*151e0*/  IMAD.MOV.U32 R13, RZ, RZ, R16 ;  /* 0x000000ffff0d7224 */ /* 0x000fe400078e0010 */
[----:B------:R-:W-:Y:S02]  /*151f0*/  IMAD.MOV.U32 R12, RZ, RZ, 0x1 ;  /* 0x00000001ff0c7424 */ /* 0x000fe400078e00ff */
[----:B------:R-:W-:Y:S02]  /*15200*/  IMAD.MOV.U32 R11, RZ, RZ, 0x1f ;  /* 0x0000001fff0b7424 */ /* 0x000fe400078e00ff */
[----:B------:R-:W-:Y:S02]  /*15210*/  IMAD.MOV.U32 R15, RZ, RZ, -0x1 ;  /* 0xffffffffff0f7424 */ /* 0x000fe400078e00ff */
[----:B------:R-:W-:-:S07]  /*15220*/  IMAD.MOV.U32 R4, RZ, RZ, R14 ;  /* 0x000000ffff047224 */ /* 0x000fce00078e000e */
[----:B------:R-:W-:Y:S05]  /*15230*/  WARPSYNC.COLLECTIVE R15, `(.L_x_1295) ;  /* 0x000000000f087348 */ /* 0x000fea0003c00000 */
[----:B------:R0:W1:Y:S02]  /*15240*/  SHFL.IDX P6, R14, R13, R12, R11 ;  /* 0x0000000c0d0e7389 */ /* 0x00006400000c000b */
[----:B01----:R-:W-:Y:S01]  /*15250*/  ENDCOLLECTIVE ;  /* 0x000000000000791b */ /* 0x003fe20003800000 */
.L_x_1295:
[----:B------:R-:W-:Y:S01]  /*15260*/  IMAD.MOV.U32 R16, RZ, RZ, R14 ;  /* 0x000000ffff107224 */ /* 0x000fe200078e000e */
[----:B------:R-:W-:Y:S06]  /*15270*/  BRA `(.L_x_1296) ;  /* 0xffffffe400dc7947 */ /* 0x000fec000383ffff */
.L_x_1253:
[----:B------:R-:W-:Y:S01]  /*15280*/  BSSY B0, `(.L_x_1297) ;  /* 0x0000008000007945 */ /* 0x000fe20003800000 */
[----:B0----5:R-:W-:Y:S02]  /*15290*/  IMAD.MOV.U32 R13, RZ, RZ, R17 ;  /* 0x000000ffff0d7224 */ /* 0x021fe400078e0011 */
[----:B------:R-:W-:Y:S02]  /*152a0*/  IMAD.MOV.U32 R12, RZ, RZ, 0x1 ;  /* 0x00000001ff0c7424 */ /* 0x000fe400078e00ff */
[----:B------:R-:W-:Y:S02]  /*152b0*/  IMAD.MOV.U32 R11, RZ, RZ, RZ ;  /* 0x000000ffff0b7224 */ /* 0x000fe400078e00ff */
[----:B------:R-:W-:-:S07]  /*152c0*/  IMAD.MOV.U32 R15, RZ, RZ, -0x1 ;  /* 0xffffffffff0f7424 */ /* 0x000fce00078e00ff */
[----:B-1234-:R-:W-:Y:S05]  /*152d0*/  WARPSYNC.COLLECTIVE R15, `(.L_x_1298) ;  /* 0x000000000f087348 */ /* 0x01efea0003c00000 */
[----:B------:R0:W0:Y:S02]  /*152e0*/  SHFL.UP P6, R14, R13, R12, R11 ;  /* 0x0400000c0d0e7389 */ /* 0x00002400000c000b */
[----:B01234-:R-:W-:Y:S01]  /*152f0*/  ENDCOLLECTIVE ;  /* 0x000000000000791b */ /* 0x01ffe20003800000 */
.L_x_1298:
[----:B------:R-:W-:Y:S05]  /*15300*/  BSYNC B0 ;  /* 0x0000000000007941 */ /* 0x000fea0003800000 */
.L_x_1297:
[----:B------:R-:W-:Y:S01]  /*15310*/  ISETP.NE.AND P0, PT, R6, RZ, PT ;  /* 0x000000ff0600720c */ /* 0x000fe20003f05270 */
        /* <DEDUP_REMOVED lines=9> */
.L_x_1299:
        /* <DEDUP_REMOVED lines=8> */
.L_x_1300:
        /* <DEDUP_REMOVED lines=8> */
.L_x_1301:
        /* <DEDUP_REMOVED lines=8> */
.L_x_1302:
        /* <DEDUP_REMOVED lines=8> */
.L_x_1303:
[----:B------:R-:W-:Y:S05]  /*155b0*/  BRA `(.L_x_1304) ;  /* 0xffffffe400a07947 */ /* 0x000fea000383ffff */
.L_x_1258:
        /* <DEDUP_REMOVED lines=8> */
.L_x_1306:
[----:B------:R-:W-:Y:S05]  /*15640*/  BSYNC B0 ;  /* 0x0000000000007941 */ /* 0x000fea0003800000 */
.L_x_1305:
        /* <DEDUP_REMOVED lines=10> */
.L_x_1307:
        /* <DEDUP_REMOVED lines=8> */
.L_x_1308:
        /* <DEDUP_REMOVED lines=8> */
.L_x_1309:
        /* <DEDUP_REMOVED lines=8> */
.L_x_1310:
        /* <DEDUP_REMOVED lines=8> */
.L_x_1311:
[----:B------:R-:W-:Y:S05]  /*158f0*/  BRA `(.L_x_1312) ;  /* 0xffffffe400847947 */ /* 0x000fea000383ffff */
.L_x_1260:
[----:B------:R-:W-:Y:S01]  /*15900*/  BSSY B0, `(.L_x_1313) ;  /* 0x0000006000007945 */ /* 0x000fe20003800000 */
[----:B------:R-:W-:Y:S01]  /*15910*/  PLOP3.LUT P6, PT, P6, PT, PT, 0x8, 0x0 ;  /* 0x000000000000781c */ /* 0x000fe200037ce170 */
[----:B------:R-:W-:-:S12]  /*15920*/  IMAD.MOV.U32 R15, RZ, RZ, -0x1 ;  /* 0xffffffffff0f7424 */ /* 0x000fd800078e00ff */
[----:B0-----:R-:W-:Y:S05]  /*15930*/  WARPSYNC.COLLECTIVE R15, `(.L_x_1314) ;  /* 0x000000000f087348 */ /* 0x001fea0003c00000 */
[----:B------:R-:W-:Y:S01]  /*15940*/  VOTE.ANY R14, PT, P6 ;  /* 0x00000000000e7806 */ /* 0x000fe200030e0100 */
[----:B0-----:R-:W-:Y:S06]  /*15950*/  ENDCOLLECTIVE ;  /* 0x000000000000791b */ /* 0x001fec0003800000 */
.L_x_1314:
[----:B------:R-:W-:Y:S05]  /*15960*/  BSYNC B0 ;  /* 0x0000000000007941 */ /* 0x000fea0003800000 */
.L_x_1313:
        /* <DEDUP_REMOVED lines=9> */
.L_x_1315:
[----:B------:R-:W-:Y:S01]  /*15a00*/  IMAD.MOV.U32 R17, RZ, RZ, R14 ;  /* 0x000000ffff117224 */ /* 0x000fe200078e000e */
[----:B------:R-:W-:Y:S06]  /*15a10*/  BRA `(.L_x_1316) ;  /* 0xffffffe400747947 */ /* 0x000fec000383ffff */
.L_x_1262:
[----:B------:R-:W-:Y:S01]  /*15a20*/  BSSY B0, `(.L_x_1317) ;  /* 0x0000007000007945 */ /* 0x000fe20003800000 */
[----:B------:R-:W-:Y:S02]  /*15a30*/  IMAD.MOV.U32 R13, RZ, RZ, R2 ;  /* 0x000000ffff0d7224 */ /* 0x000fe400078e0002 */
[----:B------:R-:W-:Y:S02]  /*15a40*/  IMAD.MOV.U32 R11, RZ, RZ, 0x1f ;  /* 0x0000001fff0b7424 */ /* 0x000fe400078e00ff */
[----:B------:R-:W-:-:S07]  /*15a50*/  IMAD.MOV.U32 R15, RZ, RZ, -0x1 ;  /* 0xffffffffff0f7424 */ /* 0x000fce00078e00ff */
[----:B012---:R-:W-:Y:S05]  /*15a60*/  WARPSYNC.COLLECTIVE R15, `(.L_x_1318) ;  /* 0x000000000f087348 */ /* 0x007fea0003c00000 */
[----:B------:R3:W4:Y:S02]  /*15a70*/  SHFL.IDX P6, R14, R13, R12, R11 ;  /* 0x0000000c0d0e7389 */ /* 0x00072400000c000b */
[----:B01234-:R-:W-:Y:S01]  /*15a80*/  ENDCOLLECTIVE ;  /* 0x000000000000791b */ /* 0x01ffe20003800000 */
.L_x_1318:
[----:B------:R-:W-:Y:S05]  /*15a90*/  BSYNC B0 ;  /* 0x0000000000007941 */ /* 0x000fea0003800000 */
.L_x_1317:
[----:B------:R-:W-:Y:S01]  /*15aa0*/  IMAD.MOV.U32 R7, RZ, RZ, R14 ;  /* 0x000000ffff077224 */ /* 0x000fe200078e000e */
[----:B------:R-:W-:Y:S06]  /*15ab0*/  BRA `(.L_x_1261) ;  /* 0xffffffe400687947 */ /* 0x000fec000383ffff */
.L_x_1266:
[----:B-1----:R1:W2:Y:S02]  /*15ac0*/  SYNCS.PHASECHK.TRANS64.TRYWAIT P0, [R0+URZ+0x30820], R3 ;  /* 0x03082003000075a7 */ /* 0x0022a4000800017f */
[----:B--2---:R-:W-:Y:S05]  /*15ad0*/  @!P0 NANOSLEEP.SYNCS 0x989680 ;  /* 0x009896800000895d */ /* 0x004fea0003900000 */
[----:B------:R-:W2:Y:S02]  /*15ae0*/  @!P0 SYNCS.PHASECHK.TRANS64 P0, [R0+URZ+0x30820], R3 ;  /* 0x03082003000085a7 */ /* 0x000ea4000800007f */
[----:B--2---:R-:W-:Y:S05]  /*15af0*/  @!P0 BRA `(.L_x_1266) ;  /* 0xfffffffc00f08947 */ /* 0x004fea000383ffff */
[----:B------:R-:W-:Y:S05]  /*15b00*/  BRA `(.L_x_1319) ;  /* 0xffffffe800dc7947 */ /* 0x000fea000383ffff */
.L_x_1267:
[----:B------:R-:W2:Y:S01]  /*15b10*/  S2R R2, SR_TID.X ;  /* 0x0000000000027919 */ /* 0x000ea20000002100 */
[----:B------:R-:W-:Y:S01]  /*15b20*/  BSSY B0, `(.L_x_1320) ;  /* 0x000000a000007945 */ /* 0x000fe20003800000 */
[----:B------:R-:W-:Y:S02]  /*15b30*/  IMAD.MOV.U32 R12, RZ, RZ, RZ ;  /* 0x000000ffff0c7224 */ /* 0x000fe400078e00ff */
[----:B------:R-:W-:Y:S02]  /*15b40*/  IMAD.MOV.U32 R11, RZ, RZ, 0x1f ;  /* 0x0000001fff0b7424 */ /* 0x000fe400078e00ff */
[----:B------:R-:W-:Y:S01]  /*15b50*/  IMAD.MOV.U32 R15, RZ, RZ, -0x1 ;  /* 0xffffffffff0f7424 */ /* 0x000fe200078e00ff */
[----:B--2---:R-:W-:-:S04]  /*15b60*/  SHF.R.U32.HI R2, RZ, 0x5, R2 ;  /* 0x00000005ff027819 */ /* 0x004fc80000011602 */
[----:B------:R-:W-:-:S05]  /*15b70*/  LOP3.LUT R2, R2, 0x3, RZ, 0xc0, !PT ;  /* 0x0000000302027812 */ /* 0x000fca00078ec0ff */
[----:B0-----:R-:W-:-:S07]  /*15b80*/  IMAD.MOV.U32 R13, RZ, RZ, R2 ;  /* 0x000000ffff0d7224 */ /* 0x001fce00078e0002 */
[----:B-1----:R-:W-:Y:S05]  /*15b90*/  WARPSYNC.COLLECTIVE R15, `(.L_x_1321) ;  /* 0x000000000f087348 */ /* 0x002fea0003c00000 */
[----:B------:R0:W2:Y:S02]  /*15ba0*/  SHFL.IDX P6, R14, R13, R12, R11 ;  /* 0x0000000c0d0e7389 */ /* 0x0000a400000c000b */
[----:B012---:R-:W-:Y:S01]  /*15bb0*/  ENDCOLLECTIVE ;  /* 0x000000000000791b */ /* 0x007fe20003800000 */
.L_x_1321:
[----:B------:R-:W-:Y:S05]  /*15bc0*/  BSYNC B0 ;  /* 0x0000000000007941 */ /* 0x000fea0003800000 */
.L_x_1320:
[----:B------:R-:W-:Y:S05]  /*15bd0*/  BRA `(.L_x_1322) ;  /* 0xffffffe800c47947 */ /* 0x000fea000383ffff */
.L_x_1270:
[----:B------:R-:W-:Y:S01]  /*15be0*/  BSSY B1, `(.L_x_1323) ;  /* 0x0000006000017945 */ /* 0x000fe20003800000 */
[----:B------:R-:W-:-:S07]  /*15bf0*/  IMAD.MOV.U32 R15, RZ, RZ, -0x1 ;  /* 0xffffffffff0f7424 */ /* 0x000fce00078e00ff */
[----:B012---:R-:W-:Y:S05]  /*15c00*/  WARPSYNC.COLLECTIVE R15, `(.L_x_1324) ;  /* 0x000000000f0c7348 */ /* 0x007fea0003c00000 */
[----:B------:R-:W-:Y:S02]  /*15c10*/  ELECT P6, UR62, PT ;  /* 0x00000000003e782f */ /* 0x000fe400038c0000 */
[----:B------:R-:W-:Y:S01]  /*15c20*/  MOV R14, UR62 ;  /* 0x0000003e000e7c02 */ /* 0x000fe20008000f00 */
[----:B012---:R-:W-:Y:S10]  /*15c30*/  ENDCOLLECTIVE ;  /* 0x000000000000791b */ /* 0x007ff40003800000 */
.L_x_1324:
[----:B------:R-:W-:Y:S05]  /*15c40*/  BSYNC B1 ;  /* 0x0000000000017941 */ /* 0x000fea0003800000 */
.L_x_1323:
[----:B------:R-:W-:Y:S05]  /*15c50*/  BRA `(.L_x_1325) ;  /* 0xffffffe800bc7947 */ /* 0x000fea000383ffff */
.L_x_1272:
[----:B-1----:R1:W2:Y:S02]  /*15c60*/  SYNCS.PHASECHK.TRANS64.TRYWAIT P0, [R6+URZ], R5 ;  /* 0x00000005060075a7 */ /* 0x0022a4000800017f */
[----:B--2---:R-:W-:Y:S05]  /*15c70*/  @!P0 NANOSLEEP.SYNCS 0x989680 ;  /* 0x009896800000895d */ /* 0x004fea0003900000 */
[----:B------:R-:W2:Y:S02]  /*15c80*/  @!P0 SYNCS.PHASECHK.TRANS64 P0, [R6+URZ], R5 ;  /* 0x00000005060085a7 */ /* 0x000ea4000800007f */
[----:B--2---:R-:W-:Y:S05]  /*15c90*/  @!P0 BRA `(.L_x_1272) ;  /* 0xfffffffc00f08947 */ /* 0x004fea000383ffff */
[----:B------:R-:W-:Y:S05]  /*15ca0*/  BRA `(.L_x_1326) ;  /* 0xffffffec00007947 */ /* 0x000fea000383ffff */
.L_x_1273:
[----:B--2---:R2:W3:Y:S02]  /*15cb0*/  SYNCS.PHASECHK.TRANS64.TRYWAIT P0, [R7+URZ], R2 ;  /* 0x00000002070075a7 */ /* 0x0044e4000800017f */
[----:B---3--:R-:W-:Y:S05]  /*15cc0*/  @!P0 NANOSLEEP.SYNCS 0x989680 ;  /* 0x009896800000895d */ /* 0x008fea0003900000 */
[----:B------:R-:W3:Y:S02]  /*15cd0*/  @!P0 SYNCS.PHASECHK.TRANS64 P0, [R7+URZ], R2 ;  /* 0x00000002070085a7 */ /* 0x000ee4000800007f */
[----:B---3--:R-:W-:Y:S05]  /*15ce0*/  @!P0 BRA `(.L_x_1273) ;  /* 0xfffffffc00f08947 */ /* 0x008fea000383ffff */
[----:B------:R-:W-:Y:S05]  /*15cf0*/  BRA `(.L_x_1327) ;  /* 0xffffffe800f47947 */ /* 0x000fea000383ffff */
.L_x_1275:
[----:B---3--:R3:W4:Y:S02]  /*15d00*/  SYNCS.PHASECHK.TRANS64.TRYWAIT P0, [R4+URZ], R5 ;  /* 0x00000005040075a7 */ /* 0x008724000800017f */
[----:B----4-:R-:W-:Y:S05]  /*15d10*/  @!P0 NANOSLEEP.SYNCS 0x989680 ;  /* 0x009896800000895d */ /* 0x010fea0003900000 */
[----:B------:R-:W4:Y:S02]  /*15d20*/  @!P0 SYNCS.PHASECHK.TRANS64 P0, [R4+URZ], R5 ;  /* 0x00000005040085a7 */ /* 0x000f24000800007f */
[----:B----4-:R-:W-:Y:S05]  /*15d30*/  @!P0 BRA `(.L_x_1275) ;  /* 0xfffffffc00f08947 */ /* 0x010fea000383ffff */
[----:B------:R-:W-:Y:S05]  /*15d40*/  BRA `(.L_x_1328) ;  /* 0xffffffe800fc7947 */ /* 0x000fea000383ffff */
.L_x_1329:
        /* <DEDUP_REMOVED lines=11> */
.L_x_12754:


//--------------------- .text._ZN7cutlass13device_kernelIN5flash11enable_sm90INS1_16FlashAttnFwdSm90INS1_25CollectiveMainloopFwdSm90ILi2EN4cute5tupleIJNS5_1CILi1EEES8_S8_EEENS6_IJNS7_ILi128EEENS7_ILi64EEENS7_ILi256EEEEEELi256ENS_10bfloat16_tEfNS_4arch4Sm90ELb0ELb1ELb0ELb1ELb0ELb1ELb0ELb1ELb1ELb0ELb0ELb0EEENS1_21CollectiveEpilogueFwdINS6_IJSA_SC_SB_EEES9_SE_SG_Li256ELb1ELb0ELb0ELb0EEENS1_36VarlenDynamicPersistentTileSchedulerILi128ELi64ELi256ELi32ELb0ELb0ELb1ELb1ELb0ELb1EEEEEEEEEvNT_6ParamsE --------------------------
	.section	.text._ZN7cutlass13device_kernelIN5flash11enable_sm90INS1_16FlashAttnFwdSm90INS1_25CollectiveMainloopFwdSm90ILi2EN4cute5tupleIJNS5_1CILi1EEES8_S8_EEENS6_IJNS7_ILi128EEENS7_ILi64EEENS7_ILi256EEEEEELi256ENS_10bfloat16_tEfNS_4arch4Sm90ELb0ELb1ELb0ELb1ELb0ELb1ELb0ELb1ELb1ELb0ELb0ELb0EEENS1_21CollectiveEpilogueFwdINS6_IJSA_SC_SB_EEES9_SE_SG_Li256ELb1ELb0ELb0ELb0EEENS1_36VarlenDynamicPersistentTileSchedulerILi128ELi64ELi256ELi32ELb0ELb0ELb1ELb1ELb0ELb1EEEEEEEEEvNT_6ParamsE,"ax",@progbits
	.align	128
.text._ZN7cutlass13device_kernelIN5flash11enable_sm90INS1_16FlashAttnFwdSm90INS1_25CollectiveMainloopFwdSm90ILi2EN4cute5tupleIJNS5_1CILi1EEES8_S8_EEENS6_IJNS7_ILi128EEENS7_ILi64EEENS7_ILi256EEEEEELi256ENS_10bfloat16_tEfNS_4arch4Sm90ELb0ELb1ELb0ELb1ELb0ELb1ELb0ELb1ELb1ELb0ELb0ELb0EEENS1_21CollectiveEpilogueFwdINS6_IJSA_SC_SB_EEES9_SE_SG_Li256ELb1ELb0ELb0ELb0EEENS1_36VarlenDynamicPersistentTileSchedulerILi128ELi64ELi256ELi32ELb0ELb0ELb1ELb1ELb0ELb1EEEEEEEEEvNT_6ParamsE:
        .type           _ZN7cutlass13device_kernelIN5flash11enable_sm90INS1_16FlashAttnFwdSm90INS1_25CollectiveMainloopFwdSm90ILi2EN4cute5tupleIJNS5_1CILi1EEES8_S8_EEENS6_IJNS7_ILi128EEENS7_ILi64EEENS7_ILi256EEEEEELi256ENS_10bfloat16_tEfNS_4arch4Sm90ELb0ELb1ELb0ELb1ELb0ELb1ELb0ELb1ELb1ELb0ELb0ELb0EEENS1_21CollectiveEpilogueFwdINS6_IJSA_SC_SB_EEES9_SE_SG_Li256ELb1ELb0ELb0ELb0EEENS1_36VarlenDynamicPersistentTileSchedulerILi128ELi64ELi256ELi32ELb0ELb0ELb1ELb1ELb0ELb1EEEEEEEEEvNT_6ParamsE,@function
        .size           _ZN7cutlass13device_kernelIN5flash11enable_sm90INS1_16FlashAttnFwdSm90INS1_25CollectiveMainloopFwdSm90ILi2EN4cute5tupleIJNS5_1CILi1EEES8_S8_EEENS6_IJNS7_ILi128EEENS7_ILi64EEENS7_ILi256EEEEEELi256ENS_10bfloat16_tEfNS_4arch4Sm90ELb0ELb1ELb0ELb1ELb0ELb1ELb0ELb1ELb1ELb0ELb0ELb0EEENS1_21CollectiveEpilogueFwdINS6_IJSA_SC_SB_EEES9_SE_SG_Li256ELb1ELb0ELb0ELb0EEENS1_36VarlenDynamicPersistentTileSchedulerILi128ELi64ELi256ELi32ELb0ELb0ELb1ELb1ELb0ELb1EEEEEEEEEvNT_6ParamsE,(.L_x_12755 - _ZN7cutlass13device_kernelIN5flash11enable_sm90INS1_16FlashAttnFwdSm90INS1_25CollectiveMainloopFwdSm90ILi2EN4cute5tupleIJNS5_1CILi1EEES8_S8_EEENS6_IJNS7_ILi128EEENS7_ILi64EEENS7_ILi256EEEEEELi256ENS_10bfloat16_tEfNS_4arch4Sm90ELb0ELb1ELb0ELb1ELb0ELb1ELb0ELb1ELb1ELb0ELb0ELb0EEENS1_21CollectiveEpilogueFwdINS6_IJSA_SC_SB_EEES9_SE_SG_Li256ELb1ELb0ELb0ELb0EEENS1_36VarlenDynamicPersistentTileSchedulerILi128ELi64ELi256ELi32ELb0ELb0ELb1ELb1ELb0ELb1EEEEEEEEEvNT_6ParamsE)
        .other          _ZN7cutlass13device_kernelIN5flash11enable_sm90INS1_16FlashAttnFwdSm90INS1_25CollectiveMainloopFwdSm90ILi2EN4cute5tupleIJNS5_1CILi1EEES8_S8_EEENS6_IJNS7_ILi128EEENS7_ILi64EEENS7_ILi256EEEEEELi256ENS_10bfloat16_tEfNS_4arch4Sm90ELb0ELb1ELb0ELb1ELb0ELb1ELb0ELb1ELb1ELb0ELb0ELb0EEENS1_21CollectiveEpilogueFwdINS6_IJSA_SC_SB_EEES9_SE_SG_Li256ELb1ELb0ELb0ELb0EEENS1_36VarlenDynamicPersistentTileSchedulerILi128ELi64ELi256ELi32ELb0ELb0ELb1ELb1ELb0ELb1EEEEEEEEEvNT_6ParamsE,@"STO_CUDA_ENTRY STV_DEFAULT"
_ZN7cutlass13device_kernelIN5flash11enable_sm90INS1_16FlashAttnFwdSm90INS1_25CollectiveMainloopFwdSm90ILi2EN4cute5tupleIJNS5_1CILi1EEES8_S8_EEENS6_IJNS7_ILi128EEENS7_ILi64EEENS7_ILi256EEEEEELi256ENS_10bfloat16_tEfNS_4arch4Sm90ELb0ELb1ELb0ELb1ELb0ELb1ELb0ELb1ELb1ELb0ELb0ELb0EEENS1_21CollectiveEpilogueFwdINS6_IJSA_SC_SB_EEES9_SE_SG_Li256ELb1ELb0ELb0ELb0EEENS1_36VarlenDynamicPersistentTileSchedulerILi128ELi64ELi256ELi32ELb0ELb0ELb1ELb1ELb0ELb1EEEEEEEEEvNT_6ParamsE:
        /* <DEDUP_REMOVED lines=27> */
.L_x_1331:
[----:B------:R-:W-:Y:S05]  /*01b0*/  BSYNC B0 ;  /* 0x0000000000007941 */ /* 0x000fea0003800000 */
.L_x_1330:
        /* <DEDUP_REMOVED lines=41> */
.L_x_1332:
        /* <DEDUP_REMOVED lines=22> */
.L_x_1333:
        /* <DEDUP_REMOVED lines=18> */
.L_x_1334:
        /* <DEDUP_REMOVED lines=22> */
.L_x_1335:
        /* <DEDUP_REMOVED lines=22> */
.L_x_1336:
[----:B0-----:R-:W-:Y:S01]  /*0990*/  UMOV UR4, 0x1 ;  /* 0x0000000100047882 */ /* 0x001fe20000000000 */
[----:B------:R-:W-:Y:S01]  /*09a0*/  PLOP3.LUT P0, PT, PT, PT, UP0, 0x80, 0x0 ;  /* 0x000000000000781c */ /* 0x000fe20003f0f008 */
[----:B------:R-:W-:Y:S01]  /*09b0*/  USEL UR4, UR4, 0x2, !UP0 ;  /* 0x0000000204047887 */ /* 0x000fe2000c000000 */
[----:B------:R-:W-:Y:S01]  /*09c0*/  NOP ;  /* 0x0000000000007918 */ /* 0x000fe20000000000 */
[----:B------:R-:W-:Y:S04]  /*09d0*/  BSSY B7, `(.L_x_1337) ;  /* 0x00027cc000077945 */ /* 0x000fe80003800000 */
[----:B------:R-:W-:-:S05]  /*09e0*/  IMAD.U32 R2, RZ, RZ, UR4 ;  /* 0x00000004ff027e24 */ /* 0x000fca000f8e00ff */
[----:B------:R0:W-:Y:S01]  /*09f0*/  STL [R1+0xac], R2 ;  /* 0x0000ac0201007387 */ /* 0x0001e20000100800 */
[----:B-12-4-:R-:W-:Y:S06]  /*0a00*/  BAR.SYNC.DEFER_BLOCKING 0x0 ;  /* 0x0000000000007b1d */ /* 0x016fec0000010000 */
[----:B------:R-:W-:Y:S05]  /*0a10*/  @!P0 BRA `(.L_x_1338) ;  /* 0x0000020c00188947 */ /* 0x000fea0003800000 */
.L_x_1339:
        /* <DEDUP_REMOVED lines=8> */
[----:B-1----:R-:W-:-:S06]  /*0aa0*/  ULEA UR4, UR5, UR4, 0x18 ;  /* 0x0000000405047291 */ /* 0x002fcc000f8ec03f */
[----:B------:R-:W-:Y:S01]  /*0ab0*/  IMAD.U32 R16, RZ, RZ, UR4 ;  /* 0x00000004ff107e24 */ /* 0x000fe2000f8e00ff */
[----:B------:R-:W-:-:S04]  /*0ac0*/  ULDC UR4, c[0x0][0xc14] ;  /* 0x0003050000047ab9 */ /* 0x000fc80000000800 */
[----:B------:R-:W1:Y:S01]  /*0ad0*/  LDS.128 R12, [R16+0x308d0] ;  /* 0x0308d000100c7984 */ /* 0x000e620000000c00 */
[----:B------:R-:W-:Y:S06]  /*0ae0*/  BAR.ARV 0x4, 0x120 ;  /* 0x0104800000007b1d */ /* 0x000fec0000002000 */
[----:B-1----:R-:W-:-:S13]  /*0af0*/  ISETP.GE.AND P0, PT, R15, UR4, PT ;  /* 0x000000040f007c0c */ /* 0x002fda000bf06270 */
[----:B------:R-:W-:Y:S05]  /*0b00*/  @P0 BRA `(.L_x_1340) ;  /* 0x0000027800e00947 */ /* 0x000fea0003800000 */
[----:B0-----:R-:W2:Y:S01]  /*0b10*/  LDL R2, [R1+0xac] ;  /* 0x0000ac0001027983 */ /* 0x001ea20000100800 */
[----:B------:R-:W-:Y:S02]  /*0b20*/  IMAD.MOV.U32 R205, RZ, RZ, RZ ;  /* 0x000000ffffcd7224 */ /* 0x000fe400078e00ff */
[----:B------:R-:W-:Y:S01]  /*0b30*/  IMAD.MOV.U32 R200, RZ, RZ, RZ ;  /* 0x000000ffffc87224 */ /* 0x000fe200078e00ff */
[----:B------:R-:W0:Y:S02]  /*0b40*/  S2R R0, SR_TID.X ;  /* 0x0000000000007919 */ /* 0x000e240000002100 */
[----:B0-----:R-:W-:-:S05]  /*0b50*/  VIADD R0, R0, 0xffffff80 ;  /* 0xffffff8000007836 */ /* 0x001fca0000000000 */
[----:B------:R-:W-:-:S04]  /*0b60*/  SHF.R.S32.HI R3, RZ, 0x1f, R0 ;  /* 0x0000001fff037819 */ /* 0x000fc80000011400 */
[CC--:B------:R-:W-:Y:S02]  /*0b70*/  LEA.HI R18, R3.reuse, R0.reuse, RZ, 0x3 ;  /* 0x0000000003127211 */ /* 0x0c0fe400078f18ff */
[CC--:B------:R-:W-:Y:S02]  /*0b80*/  LEA.HI R4, R3.reuse, R0.reuse, RZ, 0x4 ;  /* 0x0000000003047211 */ /* 0x0c0fe400078f20ff */
[----:B------:R-:W-:Y:S02]  /*0b90*/  LOP3.LUT R7, R18, 0xfffffff8, RZ, 0xc0, !PT ;  /* 0xfffffff812077812 */ /* 0x000fe400078ec0ff */
[CC--:B------:R-:W-:Y:S02]  /*0ba0*/  LEA.HI R6, R3.reuse, R0.reuse, RZ, 0x5 ;  /* 0x0000000003067211 */ /* 0x0c0fe400078f28ff */
[----:B------:R-:W-:Y:S01]  /*0bb0*/  LEA.HI R10, R3, R0, RZ, 0x6 ;  /* 0x00000000030a7211 */ /* 0x000fe200078f30ff */
[----:B------:R-:W-:Y:S01]  /*0bc0*/  IMAD.IADD R17, R0, 0x1, -R7 ;  /* 0x0000000100117824 */ /* 0x000fe200078e0a07 */
[----:B------:R-:W-:Y:S01]  /*0bd0*/  SHF.R.S32.HI R7, RZ, 0x4, R4 ;  /* 0x00000004ff077819 */ /* 0x000fe20000011404 */
[----:B------:R-:W-:Y:S01]  /*0be0*/  IMAD.SHL.U32 R6, R6, 0x20, RZ ;  /* 0x0000002006067824 */ /* 0x000fe200078e00ff */
[----:B------:R-:W-:Y:S01]  /*0bf0*/  SHF.R.S32.HI R18, RZ, 0x3, R18 ;  /* 0x00000003ff127819 */ /* 0x000fe20000011412 */
[----:B------:R-:W-:-:S02]  /*0c00*/  IMAD.SHL.U32 R208, R17, 0x4, RZ ;  /* 0x0000000411d07824 */ /* 0x000fc400078e00ff */
[----:B------:R-:W-:Y:S01]  /*0c10*/  IMAD.SHL.U32 R22, R17, 0x8, RZ ;  /* 0x0000000811167824 */ /* 0x000fe200078e00ff */
[----:B------:R-:W-:Y:S01]  /*0c20*/  LOP3.LUT R6, R6, 0xfffffc00, RZ, 0xc0, !PT ;  /* 0xfffffc0006067812 */ /* 0x000fe200078ec0ff */
[C---:B------:R-:W-:Y:S02]  /*0c30*/  VIADD R12, R18.reuse, 0x40 ;  /* 0x00000040120c7836 */ /* 0x040fe40000000000 */
[C---:B------:R-:W-:Y:S01]  /*0c40*/  VIADD R235, R18.reuse, 0x20 ;  /* 0x0000002012eb7836 */ /* 0x040fe20000000000 */
[----:B------:R-:W-:Y:S01]  /*0c50*/  SHF.R.S32.HI R23, RZ, 0x1f, R22 ;  /* 0x0000001fff177819 */ /* 0x000fe20000011416 */
[----:B------:R-:W-:Y:S02]  /*0c60*/  IMAD.SHL.U32 R30, R18, 0x40, RZ ;  /* 0x00000040121e7824 */ /* 0x000fe400078e00ff */
[----:B------:R-:W-:-:S05]  /*0c70*/  IMAD.SHL.U32 R10, R10, 0x8, RZ ;  /* 0x000000080a0a7824 */ /* 0x000fca00078e00ff */
[----:B------:R-:W-:Y:S02]  /*0c80*/  LOP3.LUT R10, R10, 0xfffffe00, RZ, 0xc0, !PT ;  /* 0xfffffe000a0a7812 */ /* 0x000fe400078ec0ff */
[----:B--2---:R-:W-:Y:S02]  /*0c90*/  R2UR UR4, R2 ;  /* 0x00000000020472ca */ /* 0x004fe400000e0000 */
[----:B------:R-:W-:-:S04]  /*0ca0*/  LEA.HI R2, R3, R0, RZ, 0x7 ;  /* 0x0000000003027211 */ /* 0x000fc800078f38ff */
[----:B------:R-:W-:Y:S02]  /*0cb0*/  LOP3.LUT R5, R2, 0xffffff80, RZ, 0xc0, !PT ;  /* 0xffffff8002057812 */ /* 0x000fe400078ec0ff */
[----:B------:R-:W-:-:S03]  /*0cc0*/  SHF.R.S32.HI R3, RZ, 0x7, R2 ;  /* 0x00000007ff037819 */ /* 0x000fc60000011402 */
[----:B------:R-:W-:Y:S01]  /*0cd0*/  IMAD.IADD R20, R0, 0x1, -R5 ;  /* 0x0000000100147824 */ /* 0x000fe200078e0a05 */
[C---:B------:R-:W-:Y:S01]  /*0ce0*/  LOP3.LUT R5, R4.reuse, 0x3fffff0, RZ, 0xc0, !PT ;  /* 0x03fffff004057812 */ /* 0x040fe200078ec0ff */
[----:B------:R-:W-:Y:S01]  /*0cf0*/  ULOP3.LUT UR4, UR4, 0x1, URZ, 0xfc, !UPT ;  /* 0x0000000104047892 */ /* 0x000fe2000f8efc3f */
[----:B------:R-:W-:Y:S02]  /*0d00*/  LEA.HI R4, R4, R7, RZ, 0x1 ;  /* 0x0000000704047211 */ /* 0x000fe400078f08ff */
[----:B------:R-:W-:Y:S01]  /*0d10*/  SHF.R.S32.HI R8, RZ, 0x1f, R20 ;  /* 0x0000001fff087819 */ /* 0x000fe20000011414 */
[----:B------:R-:W-:Y:S01]  /*0d20*/  IMAD.IADD R5, R0, 0x1, -R5 ;  /* 0x0000000100057824 */ /* 0x000fe200078e0a05 */
[----:B------:R-:W-:Y:S01]  /*0d30*/  LOP3.LUT R4, R4, 0x1ffffffe, RZ, 0xc0, !PT ;  /* 0x1ffffffe04047812 */ /* 0x000fe200078ec0ff */
[----:B------:R-:W-:Y:S01]  /*0d40*/  STL [R1+0x88], R20 ;  /* 0x0000881401007387 */ /* 0x000fe20000100800 */
[-C--:B------:R-:W-:Y:S01]  /*0d50*/  LEA.HI R9, R8, R20.reuse, RZ, 0x2 ;  /* 0x0000001408097211 */ /* 0x080fe200078f10ff */
[----:B------:R-:W-:Y:S01]  /*0d60*/  IMAD R5, R5, 0x40, R6 ;  /* 0x0000004005057824 */ /* 0x000fe200078e0206 */
[----:B------:R-:W-:Y:S01]  /*0d70*/  LEA.HI R2, R2, R3, RZ, 0x1 ;  /* 0x0000000302027211 */ /* 0x000fe200078f08ff */
[----:B------:R-:W-:Y:S01]  /*0d80*/  IMAD.IADD R4, R7, 0x1, -R4 ;  /* 0x0000000107047824 */ /* 0x000fe200078e0a04 */
[--C-:B------:R-:W-:Y:S01]  /*0d90*/  SHF.R.S32.HI R0, RZ, 0x2, R9.reuse ;  /* 0x00000002ff007819 */ /* 0x100fe20000011409 */
[----:B------:R-:W-:Y:S01]  /*0da0*/  VIADD R7, R18, 0x60 ;  /* 0x0000006012077836 */ /* 0x000fe20000000000 */
[----:B------:R-:W-:Y:S01]  /*0db0*/  SHF.R.S32.HI R11, RZ, 0x1f, R9 ;  /* 0x0000001fff0b7819 */ /* 0x000fe20000011409 */
[----:B------:R0:W-:Y:S01]  /*0dc0*/  STL [R1+0x64], R17 ;  /* 0x0000641101007387 */ /* 0x0001e20000100800 */
[----:B------:R-:W-:-:S02]  /*0dd0*/  LEA.HI R8, R8, R20, RZ, 0x5 ;  /* 0x0000001408087211 */ /* 0x000fc400078f28ff */
[----:B------:R-:W-:Y:S02]  /*0de0*/  LEA.HI R11, R11, R0, RZ, 0x3 ;  /* 0x000000000b0b7211 */ /* 0x000fe400078f18ff */
[----:B------:R-:W-:Y:S02]  /*0df0*/  LOP3.LUT R2, R2, 0x3fffffe, RZ, 0xc0, !PT ;  /* 0x03fffffe02027812 */ /* 0x000fe400078ec0ff */
[----:B------:R-:W-:Y:S02]  /*0e00*/  LOP3.LUT R11, R11, 0xfffffff8, RZ, 0xc0, !PT ;  /* 0xfffffff80b0b7812 */ /* 0x000fe400078ec0ff */
[----:B------:R-:W-:Y:S01]  /*0e10*/  SHF.R.S32.HI R8, RZ, 0x5, R8 ;  /* 0x00000005ff087819 */ /* 0x000fe20000011408 */
[----:B------:R-:W-:Y:S01]  /*0e20*/  IMAD.IADD R2, R3, 0x1, -R2 ;  /* 0x0000000103027824 */ /* 0x000fe200078e0a02 */
[----:B------:R-:W-:Y:S01]  /*0e30*/  SHF.R.S32.HI R3, RZ, 0x1f, R12 ;  /* 0x0000001fff037819 */ /* 0x000fe2000001140c */
[----:B------:R-:W-:Y:S01]  /*0e40*/  IMAD.IADD R11, R0, 0x1, -R11 ;  /* 0x00000001000b7824 */ /* 0x000fe200078e0a0b */
[----:B------:R-:W-:Y:S01]  /*0e50*/  SHF.R.S32.HI R6, RZ, 0x1f, R7 ;  /* 0x0000001fff067819 */ /* 0x000fe20000011407 */
[----:B------:R-:W-:Y:S01]  /*0e60*/  IMAD R0, R4, 0x8, R5 ;  /* 0x0000000804007824 */ /* 0x000fe200078e0205 */
[----:B------:R-:W-:Y:S01]  /*0e70*/  LEA.HI R4, R3, R12, RZ, 0x3 ;  /* 0x0000000c03047211 */ /* 0x000fe200078f18ff */
[----:B------:R-:W-:Y:S01]  /*0e80*/  IMAD R11, R8, 0x10, R11 ;  /* 0x00000010080b7824 */ /* 0x000fe200078e020b */
[----:B------:R-:W-:Y:S01]  /*0e90*/  LOP3.LUT R236, R9, 0x7ffffffc, RZ, 0xc0, !PT ;  /* 0x7ffffffc09ec7812 */ /* 0x000fe200078ec0ff */
[----:B------:R-:W-:Y:S01]  /*0ea0*/  VIADD R8, R208, 0x40 ;  /* 0x00000040d0087836 */ /* 0x000fe20000000000 */
[----:B------:R1:W-:Y:S01]  /*0eb0*/  STL [R1+0xa8], R0 ;  /* 0x0000a80001007387 */ /* 0x0003e20000100800 */
[----:B------:R-:W-:-:S02]  /*0ec0*/  IMAD.SHL.U32 R5, R7, 0x40, RZ ;  /* 0x0000004007057824 */ /* 0x000fc400078e00ff */
[----:B------:R-:W-:Y:S01]  /*0ed0*/  IMAD.IADD R228, R208, 0x1, R8 ;  /* 0x00000001d0e47824 */ /* 0x000fe200078e0208 */
[----:B------:R-:W-:Y:S01]  /*0ee0*/  STL [R1+0x7c], R12 ;  /* 0x00007c0c01007387 */ /* 0x000fe20000100800 */
[----:B------:R-:W-:Y:S01]  /*0ef0*/  IMAD.IADD R236, R20, 0x1, -R236 ;  /* 0x0000000114ec7824 */ /* 0x000fe200078e0aec */
[----:B0-----:R-:W-:Y:S02]  /*0f00*/  LOP3.LUT R17, R5, 0x1c0, RZ, 0xc0, !PT ;  /* 0x000001c005117812 */ /* 0x001fe400078ec0ff */
[----:B------:R-:W-:Y:S01]  /*0f10*/  SHF.R.S32.HI R5, RZ, 0x1f, R228 ;  /* 0x0000001fff057819 */ /* 0x000fe200000114e4 */
[----:B------:R0:W-:Y:S01]  /*0f20*/  STL [R1+0x78], R7 ;  /* 0x0000780701007387 */ /* 0x0001e20000100800 */
[----:B-1----:R-:W-:Y:S01]  /*0f30*/  IMAD.SHL.U32 R0, R12, 0x40, RZ ;  /* 0x000000400c007824 */ /* 0x002fe200078e00ff */
[----:B------:R-:W-:Y:S02]  /*0f40*/  SHF.R.U32.HI R19, RZ, 0x3, R17 ;  /* 0x00000003ff137819 */ /* 0x000fe40000011611 */
[----:B------:R1:W-:Y:S02]  /*0f50*/  STL [R1+0x4], R8 ;  /* 0x0000040801007387 */ /* 0x0003e40000100800 */
[----:B------:R-:W-:-:S02]  /*0f60*/  LOP3.LUT R3, R0, 0x1c0, RZ, 0xc0, !PT ;  /* 0x000001c000037812 */ /* 0x000fc400078ec0ff */
[----:B------:R-:W-:Y:S01]  /*0f70*/  LEA.HI R0, R6, R7, RZ, 0x3 ;  /* 0x0000000706007211 */ /* 0x000fe200078f18ff */
[----:B------:R-:W-:Y:S01]  /*0f80*/  IMAD.SHL.U32 R6, R4, 0x40, RZ ;  /* 0x0000004004067824 */ /* 0x000fe200078e00ff */
[----:B0-----:R-:W-:Y:S02]  /*0f90*/  SHF.R.U32.HI R7, RZ, 0x3, R3 ;  /* 0x00000003ff077819 */ /* 0x001fe40000011603 */
[----:B------:R-:W-:Y:S01]  /*0fa0*/  LEA.HI R4, R5, R228, RZ, 0x3 ;  /* 0x000000e405047211 */ /* 0x000fe200078f18ff */
[----:B------:R-:W-:Y:S01]  /*0fb0*/  IMAD.SHL.U32 R12, R0, 0x40, RZ ;  /* 0x00000040000c7824 */ /* 0x000fe200078e00ff */
[--C-:B------:R-:W-:Y:S02]  /*0fc0*/  LOP3.LUT R0, R3, 0x38, R22.reuse, 0xf8, !PT ;  /* 0x0000003803007812 */ /* 0x100fe400078ef816 */
[----:B------:R-:W-:Y:S02]  /*0fd0*/  LOP3.LUT R29, R6, 0xfffffe00, RZ, 0xc0, !PT ;  /* 0xfffffe00061d7812 */ /* 0x000fe400078ec0ff */
[----:B-1----:R-:W-:-:S02]  /*0fe0*/  LOP3.LUT R8, R17, 0x38, R22, 0xf8, !PT ;  /* 0x0000003811087812 */ /* 0x002fc400078ef816 */
[--C-:B------:R-:W-:Y:S01]  /*0ff0*/  LOP3.LUT R6, R3, 0x38, R4.reuse, 0xf8, !PT ;  /* 0x0000003803067812 */ /* 0x100fe200078ef804 */
[----:B------:R-:W-:Y:S01]  /*1000*/  IMAD R3, R2, 0x40, R11 ;  /* 0x0000004002037824 */ /* 0x000fe200078e020b */
[----:B------:R-:W-:Y:S01]  /*1010*/  LOP3.LUT R27, R12, 0xfffffe00, RZ, 0xc0, !PT ;  /* 0xfffffe000c1b7812 */ /* 0x000fe200078ec0ff */
[----:B------:R-:W-:Y:S01]  /*1020*/  STL [R1+0x84], R29 ;  /* 0x0000841d01007387 */ /* 0x000fe20000100800 */
[----:B------:R-:W-:Y:S02]  /*1030*/  LOP3.LUT R21, R29, R0, R7, 0xf6, !PT ;  /* 0x000000001d157212 */ /* 0x000fe400078ef607 */
[----:B------:R-:W-:Y:S01]  /*1040*/  LOP3.LUT R0, R17, 0x38, R4, 0xf8, !PT ;  /* 0x0000003811007812 */ /* 0x000fe200078ef804 */
[----:B------:R-:W-:Y:S01]  /*1050*/  STL [R1+0x80], R27 ;  /* 0x0000801b01007387 */ /* 0x000fe20000100800 */
[----:B------:R-:W-:Y:S01]  /*1060*/  SHF.R.S32.HI R2, RZ, 0x1f, R235 ;  /* 0x0000001fff027819 */ /* 0x000fe200000114eb */
[----:B------:R-:W-:Y:S01]  /*1070*/  IMAD.MOV.U32 R17, RZ, RZ, RZ ;  /* 0x000000ffff117224 */ /* 0x000fe200078e00ff */
[----:B------:R-:W-:Y:S01]  /*1080*/  LOP3.LUT R25, R27, R8, R19, 0xf6, !PT ;  /* 0x000000081b197212 */ /* 0x000fe200078ef613 */
[----:B------:R-:W-:Y:S01]  /*1090*/  STL [R1+0x3c], R30 ;  /* 0x00003c1e01007387 */ /* 0x000fe20000100800 */
[----:B------:R-:W-:Y:S01]  /*10a0*/  LOP3.LUT R8, R0, R19, RZ, 0x3c, !PT ;  /* 0x0000001300087212 */ /* 0x000fe200078e3cff */
[----:B------:R-:W-:Y:S01]  /*10b0*/  IMAD.SHL.U32 R0, R235, 0x40, RZ ;  /* 0x00000040eb007824 */ /* 0x000fe200078e00ff */
[----:B------:R-:W-:Y:S01]  /*10c0*/  LEA.HI R2, R2, R235, RZ, 0x3 ;  /* 0x000000eb02027211 */ /* 0x000fe200078f18ff */
[----:B------:R0:W-:Y:S01]  /*10d0*/  STL [R1+0x58], R3 ;  /* 0x0000580301007387 */ /* 0x0001e20000100800 */
[----:B------:R-:W-:-:S02]  /*10e0*/  LEA.HI R5, R5, R228, RZ, 0x6 ;  /* 0x000000e405057211 */ /* 0x000fc400078f30ff */
[----:B------:R-:W-:Y:S01]  /*10f0*/  LOP3.LUT R28, R0, 0x1c0, RZ, 0xc0, !PT ;  /* 0x000001c0001c7812 */ /* 0x000fe200078ec0ff */
[----:B------:R-:W-:Y:S01]  /*1100*/  IMAD.SHL.U32 R2, R2, 0x40, RZ ;  /* 0x0000004002027824 */ /* 0x000fe200078e00ff */
[----:B------:R-:W-:Y:S01]  /*1110*/  LOP3.LUT R0, R4, 0x38, RZ, 0xc0, !PT ;  /* 0x0000003804007812 */ /* 0x000fe200078ec0ff */
[----:B------:R-:W-:Y:S01]  /*1120*/  IMAD.SHL.U32 R5, R5, 0x80, RZ ;  /* 0x0000008005057824 */ /* 0x000fe200078e00ff */
[----:B------:R-:W-:Y:S01]  /*1130*/  SHF.R.U32.HI R24, RZ, 0x3, R28 ;  /* 0x00000003ff187819 */ /* 0x000fe2000001161c */
[----:B------:R-:W-:Y:S01]  /*1140*/  STL [R1+0x38], R28 ;  /* 0x0000381c01007387 */ /* 0x000fe20000100800 */
[----:B------:R-:W-:Y:S01]  /*1150*/  LOP3.LUT R12, R2, 0xfffffe00, RZ, 0xc0, !PT ;  /* 0xfffffe00020c7812 */ /* 0x000fe200078ec0ff */
[----:B------:R-:W-:Y:S01]  /*1160*/  IMAD.U32 R2, RZ, RZ, UR4 ;  /* 0x00000004ff027e24 */ /* 0x000fe2000f8e00ff */
[----:B0-----:R-:W-:Y:S02]  /*1170*/  LOP3.LUT R3, R30, 0x1c0, RZ, 0xc0, !PT ;  /* 0x000001c01e037812 */ /* 0x001fe400078ec0ff */
[----:B------:R-:W-:-:S02]  /*1180*/  LOP3.LUT R4, R28, 0x38, R4, 0xf8, !PT ;  /* 0x000000381c047812 */ /* 0x000fc400078ef804 */
[----:B------:R-:W-:Y:S02]  /*1190*/  SHF.R.U32.HI R26, RZ, 0x3, R3 ;  /* 0x00000003ff1a7819 */ /* 0x000fe40000011603 */
[----:B------:R-:W-:Y:S02]  /*11a0*/  LOP3.LUT R6, R6, R7, RZ, 0x3c, !PT ;  /* 0x0000000706067212 */ /* 0x000fe400078e3cff */
[----:B------:R-:W-:Y:S01]  /*11b0*/  LOP3.LUT R5, R5, 0xffffe000, RZ, 0xc0, !PT ;  /* 0xffffe00005057812 */ /* 0x000fe200078ec0ff */
[----:B------:R-:W-:Y:S01]  /*11c0*/  STL [R1+0x48], R26 ;  /* 0x0000481a01007387 */ /* 0x000fe20000100800 */
[----:B------:R-:W-:Y:S02]  /*11d0*/  LOP3.LUT R0, R0, 0x1c0, R30, 0xf8, !PT ;  /* 0x000001c000007812 */ /* 0x000fe400078ef81e */
[----:B------:R-:W-:Y:S01]  /*11e0*/  LOP3.LUT R4, R4, R24, RZ, 0x3c, !PT ;  /* 0x0000001804047212 */ /* 0x000fe200078e3cff */
[----:B------:R-:W-:Y:S01]  /*11f0*/  STL [R1+0x40], R24 ;  /* 0x0000401801007387 */ /* 0x000fe20000100800 */
[-C--:B------:R-:W-:Y:S01]  /*1200*/  IADD3 R11, R6, R5.reuse, R29 ;  /* 0x00000005060b7210 */ /* 0x080fe20007ffe01d */
[----:B------:R-:W-:Y:S01]  /*1210*/  VIADD R6, R208, 0x60 ;  /* 0x00000060d0067836 */ /* 0x000fe20000000000 */
[----:B------:R-:W-:Y:S01]  /*1220*/  LOP3.LUT R0, R0, R26, RZ, 0x3c, !PT ;  /* 0x0000001a00007212 */ /* 0x000fe200078e3cff */
[----:B------:R-:W-:Y:S01]  /*1230*/  STL [R1+0x44], R12 ;  /* 0x0000440c01007387 */ /* 0x000fe20000100800 */
[-C--:B------:R-:W-:Y:S01]  /*1240*/  IADD3 R7, R4, R5.reuse, R12 ;  /* 0x0000000504077210 */ /* 0x080fe20007ffe00c */
[----:B------:R-:W-:Y:S01]  /*1250*/  VIADD R4, R22, 0x80 ;  /* 0x0000008016047836 */ /* 0x000fe20000000000 */
[----:B------:R-:W-:Y:S01]  /*1260*/  IADD3 R27, R8, R5, R27 ;  /* 0x00000005081b7210 */ /* 0x000fe20007ffe01b */
[----:B------:R-:W-:Y:S01]  /*1270*/  STL [R1+0x4c], R10 ;  /* 0x00004c0a01007387 */ /* 0x000fe20000100800 */
[----:B------:R-:W-:-:S02]  /*1280*/  LOP3.LUT R3, R3, 0x38, R22, 0xf8, !PT ;  /* 0x0000003803037812 */ /* 0x000fc400078ef816 */
[----:B------:R-:W-:Y:S01]  /*1290*/  IADD3 R5, R0, R5, R10 ;  /* 0x0000000500057210 */ /* 0x000fe20007ffe00a */
[----:B------:R-:W-:Y:S01]  /*12a0*/  STL [R1+0x14], R13 ;  /* 0x0000140d01007387 */ /* 0x000fe20000100800 */
[----:B------:R-:W-:Y:S01]  /*12b0*/  VIADD R0, R16, 0x10400 ;  /* 0x0001040010007836 */ /* 0x000fe20000000000 */
[----:B------:R-:W-:Y:S02]  /*12c0*/  SHF.R.S32.HI R19, RZ, 0x1f, R18 ;  /* 0x0000001fff137819 */ /* 0x000fe40000011412 */
[----:B------:R-:W-:Y:S04]  /*12d0*/  STL [R1+0x18], R14 ;  /* 0x0000180e01007387 */ /* 0x000fe80000100800 */
[----:B------:R-:W-:Y:S04]  /*12e0*/  STL [R1+0x1c], R15 ;  /* 0x00001c0f01007387 */ /* 0x000fe80000100800 */
[----:B------:R-:W-:Y:S04]  /*12f0*/  STL [R1+0x70], RZ ;  /* 0x000070ff01007387 */ /* 0x000fe80000100800 */
[----:B------:R0:W-:Y:S04]  /*1300*/  STL [R1+0x34], R2 ;  /* 0x0000340201007387 */ /* 0x0001e80000100800 */
[----:B------:R-:W-:Y:S01]  /*1310*/  STL [R1], RZ ;  /* 0x000000ff01007387 */ /* 0x000fe20000100800 */
[----:B0-----:R-:W-:-:S05]  /*1320*/  SHF.R.S32.HI R2, RZ, 0x1f, R235 ;  /* 0x0000001fff027819 */ /* 0x001fca00000114eb */
[----:B------:R0:W-:Y:S02]  /*1330*/  STL [R1+0x60], R2 ;  /* 0x0000600201007387 */ /* 0x0001e40000100800 */
[----:B0-----:R-:W-:-:S05]  /*1340*/  VIADD R2, R208, 0x20 ;  /* 0x00000020d0027836 */ /* 0x001fca0000000000 */
[----:B------:R0:W-:Y:S04]  /*1350*/  STL [R1+0x8], R2 ;  /* 0x0000080201007387 */ /* 0x0001e80000100800 */
[----:B------:R1:W-:Y:S04]  /*1360*/  STL [R1+0xc], R6 ;  /* 0x00000c0601007387 */ /* 0x0003e80000100800 */
[----:B------:R2:W-:Y:S01]  /*1370*/  STL [R1+0x2c], R4 ;  /* 0x00002c0401007387 */ /* 0x0005e20000100800 */
[----:B0-----:R-:W-:Y:S01]  /*1380*/  LOP3.LUT R2, R28, 0x38, R22, 0xf8, !PT ;  /* 0x000000381c027812 */ /* 0x001fe200078ef816 */
[----:B-1----:R-:W-:Y:S01]  /*1390*/  VIADD R6, R22, 0xc0 ;  /* 0x000000c016067836 */ /* 0x002fe20000000000 */
[----:B--2---:R-:W-:-:S04]  /*13a0*/  LOP3.LUT R4, R10, R3, R26, 0xf6, !PT ;  /* 0x000000030a047212 */ /* 0x004fc800078ef61a */
[----:B------:R0:W-:Y:S01]  /*13b0*/  STL [R1+0x30], R6 ;  /* 0x0000300601007387 */ /* 0x0001e20000100800 */
[----:B------:R-:W-:Y:S01]  /*13c0*/  LOP3.LUT R3, R12, R2, R24, 0xf6, !PT ;  /* 0x000000020c037212 */ /* 0x000fe200078ef618 */
[--C-:B------:R-:W-:Y:S02]  /*13d0*/  IMAD R2, R21, 0x2, R0.reuse ;  /* 0x0000000215027824 */ /* 0x100fe400078e0200 */
[----:B------:R-:W-:Y:S02]  /*13e0*/  STL [R1+0x5c], R4 ;  /* 0x00005c0401007387 */ /* 0x000fe40000100800 */
[--C-:B------:R-:W-:Y:S02]  /*13f0*/  IMAD R3, R3, 0x2, R0.reuse ;  /* 0x0000000203037824 */ /* 0x100fe400078e0200 */
[----:B------:R1:W-:Y:S01]  /*1400*/  STL [R1+0x98], R2 ;  /* 0x0000980201007387 */ /* 0x0003e20000100800 */
[----:B0-----:R-:W-:-:S05]  /*1410*/  IMAD R6, R25, 0x2, R0 ;  /* 0x0000000219067824 */ /* 0x001fca00078e0200 */
[----:B------:R0:W-:Y:S01]  /*1420*/  STL [R1+0x90], R6 ;  /* 0x0000900601007387 */ /* 0x0001e20000100800 */
[----:B-1----:R-:W-:-:S03]  /*1430*/  IMAD R2, R7, 0x2, R0 ;  /* 0x0000000207027824 */ /* 0x002fc600078e0200 */
[----:B------:R1:W-:Y:S04]  /*1440*/  STL [R1+0xa0], R3 ;  /* 0x0000a00301007387 */ /* 0x0003e80000100800 */
[----:B------:R2:W-:Y:S01]  /*1450*/  STL [R1+0x9c], R2 ;  /* 0x00009c0201007387 */ /* 0x0005e20000100800 */
[--C-:B0-----:R-:W-:Y:S02]  /*1460*/  IMAD R6, R11, 0x2, R0.reuse ;  /* 0x000000020b067824 */ /* 0x101fe400078e0200 */
[----:B-1----:R-:W-:-:S03]  /*1470*/  IMAD R3, R27, 0x2, R0 ;  /* 0x000000021b037824 */ /* 0x002fc600078e0200 */
[----:B------:R0:W-:Y:S01]  /*1480*/  STL [R1+0x94], R6 ;  /* 0x0000940601007387 */ /* 0x0001e20000100800 */
[----:B--2---:R-:W-:-:S03]  /*1490*/  IMAD R2, R5, 0x2, R0 ;  /* 0x0000000205027824 */ /* 0x004fc600078e0200 */
[----:B------:R0:W-:Y:S01]  /*14a0*/  STL [R1+0x8c], R3 ;  /* 0x00008c0301007387 */ /* 0x0001e20000100800 */
[----:B------:R-:W-:-:S05]  /*14b0*/  IMAD R0, R4, 0x2, R0 ;  /* 0x0000000204007824 */ /* 0x000fca00078e0200 */
[----:B------:R0:W-:Y:S04]  /*14c0*/  STL [R1+0x50], R0 ;  /* 0x0000500001007387 */ /* 0x0001e80000100800 */
[----:B------:R0:W-:Y:S02]  /*14d0*/  STL [R1+0xa4], R2 ;  /* 0x0000a40201007387 */ /* 0x0001e40000100800 */
.L_x_1652:
[----:B-12--5:R-:W2:Y:S01]  /*14e0*/  LDL R12, [R1+0x14] ;  /* 0x00001400010c7983 */ /* 0x026ea20000100800 */
[----:B------:R-:W-:Y:S01]  /*14f0*/  ULDC.64 UR4, c[0x0][0xa28] ;  /* 0x00028a0000047ab9 */ /* 0x000fe20000000a00 */
[----:B----4-:R-:W1:Y:S02]  /*1500*/  LDC.64 R4, c[0x0][0xa08] ;  /* 0x00028200ff047b82 */ /* 0x010e640000000a00 */
[----:B------:R-:W3:Y:S04]  /*1510*/  LDL R29, [R1+0x18] ;  /* 0x00001800011d7983 */ /* 0x000ee80000100800 */
[----:B------:R-:W4:Y:S01]  /*1520*/  LDL R30, [R1+0x1c] ;  /* 0x00001c00011e7983 */ /* 0x000f220000100800 */
[----:B------:R-:W-:-:S04]  /*1530*/  ISETP.NE.U32.AND P0, PT, RZ, UR4, PT ;  /* 0x00000004ff007c0c */ /* 0x000fc8000bf05070 */
[----:B------:R-:W-:Y:S01]  /*1540*/  ISETP.NE.AND.EX P0, PT, RZ, UR5, PT, P0 ;  /* 0x00000005ff007c0c */ /* 0x000fe2000bf05300 */
[----:B------:R-:W-:Y:S02]  /*1550*/  ULDC.64 UR4, c[0x0][0xa18] ;  /* 0x0002860000047ab9 */ /* 0x000fe40000000a00 */
[----:B------:R-:W-:-:S04]  /*1560*/  ISETP.NE.U32.AND P1, PT, RZ, UR4, PT ;  /* 0x00000004ff007c0c */ /* 0x000fc8000bf25070 */
[----:B------:R-:W-:Y:S01]  /*1570*/  ISETP.NE.AND.EX P1, PT, RZ, UR5, PT, P1 ;  /* 0x00000005ff007c0c */ /* 0x000fe2000bf25310 */
[----:B------:R-:W-:-:S05]  /*1580*/  ULDC.64 UR4, c[0x0][0xa08] ;  /* 0x0002820000047ab9 */ /* 0x000fca0000000a00 */
[----:B0-----:R-:W0:Y:S08]  /*1590*/  @P0 LDC.64 R2, c[0x0][0xa28] ;  /* 0x00028a00ff020b82 */ /* 0x001e300000000a00 */
[----:B------:R-:W0:Y:S01]  /*15a0*/  @P1 LDC.64 R6, c[0x0][0xa18] ;  /* 0x00028600ff061b82 */ /* 0x000e220000000a00 */
[----:B------:R-:W-:Y:S01]  /*15b0*/  ISETP.NE.U32.AND P3, PT, RZ, UR4, PT ;  /* 0x00000004ff007c0c */ /* 0x000fe2000bf65070 */
[----:B------:R-:W-:-:S03]  /*15c0*/  ULDC UR4, c[0x0][0x288] ;  /* 0x0000a20000047ab9 */ /* 0x000fc60000000800 */
[----:B------:R-:W-:Y:S01]  /*15d0*/  ISETP.NE.AND.EX P3, PT, RZ, UR5, PT, P3 ;  /* 0x00000005ff007c0c */ /* 0x000fe2000bf65330 */
[----:B------:R-:W-:Y:S01]  /*15e0*/  IMAD.U32 R227, RZ, RZ, UR4 ;  /* 0x00000004ffe37e24 */ /* 0x000fe2000f8e00ff */
[----:B------:R-:W-:Y:S01]  /*15f0*/  ULDC.64 UR4, c[0x0][0x3f8] ;  /* 0x0000fe0000047ab9 */ /* 0x000fe20000000a00 */
[----:B------:R-:W-:Y:S01]  /*1600*/  IMAD.MOV.U32 R0, RZ, RZ, RZ ;  /* 0x000000ffff007224 */ /* 0x000fe200078e00ff */
[----:B------:R-:W-:Y:S01]  /*1610*/  UISETP.NE.U32.AND UP0, UPT, UR4, URZ, UPT ;  /* 0x0000003f0400728c */ /* 0x000fe2000bf05070 */
[----:B------:R-:W-:Y:S01]  /*1620*/  IMAD.MOV.U32 R28, RZ, RZ, RZ ;  /* 0x000000ffff1c7224 */ /* 0x000fe200078e00ff */
[----:B------:R-:W-:Y:S01]  /*1630*/  ULDC.64 UR6, c[0x0][0x208] ;  /* 0x0000820000067ab9 */ /* 0x000fe20000000a00 */
[----:B------:R-:W-:Y:S01]  /*1640*/  ULDC UR4, c[0x0][0x404] ;  /* 0x0001010000047ab9 */ /* 0x000fe20000000800 */
[----:B------:R-:W-:-:S03]  /*1650*/  UISETP.NE.AND.EX UP0, UPT, UR5, URZ, UPT, UP0 ;  /* 0x0000003f0500728c */ /* 0x000fc6000bf05300 */
[----:B------:R-:W-:Y:S01]  /*1660*/  ULDC UR5, c[0x0][0x2e0] ;  /* 0x0000b80000057ab9 */ /* 0x000fe20000000800 */
[----:B------:R-:W-:-:S04]  /*1670*/  USEL UR4, UR4, 0x1, UP0 ;  /* 0x0000000104047887 */ /* 0x000fc80008000000 */
[----:B------:R-:W-:-:S03]  /*1680*/  UIMAD UR4, UR4, UR5, URZ ;  /* 0x00000005040472a4 */ /* 0x000fc6000f8e023f */
[----:B------:R-:W-:Y:S01]  /*1690*/  ULDC UR5, c[0x0][0x338] ;  /* 0x0000ce0000057ab9 */ /* 0x000fe20000000800 */
[----:B--2---:R2:W-:Y:S04]  /*16a0*/  STL [R1+0x74], R12 ;  /* 0x0000740c01007387 */ /* 0x0045e80000100800 */
[----:B---3--:R2:W-:Y:S04]  /*16b0*/  STL [R1+0x68], R29 ;  /* 0x0000681d01007387 */ /* 0x0085e80000100800 */
[----:B----4-:R2:W-:Y:S01]  /*16c0*/  STL [R1+0x6c], R30 ;  /* 0x00006c1e01007387 */ /* 0x0105e20000100800 */
[----:B-1----:R-:W-:-:S04]  /*16d0*/  IMAD.WIDE R8, R30, 0x4, R4 ;  /* 0x000000041e087825 */ /* 0x002fc800078e0204 */
[C---:B0-----:R-:W-:Y:S01]  /*16e0*/  @P0 IMAD.WIDE R2, R30.reuse, 0x4, R2 ;  /* 0x000000041e020825 */ /* 0x041fe200078e0202 */
[----:B------:R2:W5:Y:S03]  /*16f0*/  @P3 LDG.E R28, desc[UR6][R8.64] ;  /* 0x00000006081c3981 */ /* 0x000566000c1e1900 */
[----:B------:R-:W-:Y:S01]  /*1700*/  @P1 IMAD.WIDE R4, R30, 0x4, R6 ;  /* 0x000000041e041825 */ /* 0x000fe200078e0206 */
[----:B------:R2:W5:Y:S04]  /*1710*/  @P0 LDG.E R0, desc[UR6][R2.64] ;  /* 0x0000000602000981 */ /* 0x000568000c1e1900 */
[----:B------:R2:W5:Y:S01]  /*1720*/  @P1 LDG.E R227, desc[UR6][R4.64] ;  /* 0x0000000604e31981 */ /* 0x000562000c1e1900 */
[----:B------:R-:W-:-:S02]  /*1730*/  ULDC.64 UR6, c[0x0][0xa20] ;  /* 0x0002880000067ab9 */ /* 0x000fc40000000a00 */
[----:B------:R-:W-:-:S04]  /*1740*/  ISETP.NE.U32.AND P2, PT, RZ, UR6, PT ;  /* 0x00000006ff007c0c */ /* 0x000fc8000bf45070 */
[----:B------:R-:W-:Y:S01]  /*1750*/  ISETP.NE.AND.EX P2, PT, RZ, UR7, PT, P2 ;  /* 0x00000007ff007c0c */ /* 0x000fe2000bf45320 */
[----:B------:R-:W-:-:S12]  /*1760*/  @P1 BRA `(.L_x_1341) ;  /* 0x0000000000281947 */ /* 0x000fd80003800000 */
[----:B------:R-:W-:Y:S02]  /*1770*/  ULDC.64 UR6, c[0x0][0xa00] ;  /* 0x0002800000067ab9 */ /* 0x000fe40000000a00 */
[----:B------:R-:W-:-:S04]  /*1780*/  ISETP.NE.U32.AND P0, PT, RZ, UR6, PT ;  /* 0x00000006ff007c0c */ /* 0x000fc8000bf05070 */
[----:B------:R-:W-:-:S13]  /*1790*/  ISETP.NE.AND.EX P0, PT, RZ, UR7, PT, P0 ;  /* 0x00000007ff007c0c */ /* 0x000fda000bf05300 */
[----:B------:R-:W-:Y:S05]  /*17a0*/  @!P0 BRA `(.L_x_1341) ;  /* 0x0000000000188947 */ /* 0x000fea0003800000 */
[----:B--2---:R-:W0:Y:S01]  /*17b0*/  LDC.64 R2, c[0x0][0xa00] ;  /* 0x00028000ff027b82 */ /* 0x004e220000000a00 */
[----:B------:R-:W-:Y:S01]  /*17c0*/  ULDC.64 UR6, c[0x0][0x208] ;  /* 0x0000820000067ab9 */ /* 0x000fe20000000a00 */
[----:B0-----:R-:W-:-:S05]  /*17d0*/  IMAD.WIDE R2, R30, 0x4, R2 ;  /* 0x000000041e027825 */ /* 0x001fca00078e0202 */
[----:B-----5:R-:W2:Y:S04]  /*17e0*/  LDG.E R227, desc[UR6][R2.64] ;  /* 0x0000000602e37981 */ /* 0x020ea8000c1e1900 */
[----:B------:R-:W2:Y:S02]  /*17f0*/  LDG.E R4, desc[UR6][R2.64+0x4] ;  /* 0x0000040602047981 */ /* 0x000ea4000c1e1900 */
[----:B--2---:R-:W-:-:S07]  /*1800*/  IMAD.IADD R227, R4, 0x1, -R227 ;  /* 0x0000000104e37824 */ /* 0x004fce00078e0ae3 */
.L_x_1341:
[----:B--2---:R-:W-:Y:S02]  /*1810*/  IMAD.U32 R2, RZ, RZ, UR5 ;  /* 0x00000005ff027e24 */ /* 0x004fe4000f8e00ff */
[----:B------:R-:W-:Y:S01]  /*1820*/  IMAD.U32 R27, RZ, RZ, UR4 ;  /* 0x00000004ff1b7e24 */ /* 0x000fe2000f8e00ff */
[----:B------:R-:W-:Y:S06]  /*1830*/  @!P2 BRA `(.L_x_1342) ;  /* 0x000000000014a947 */ /* 0x000fec0003800000 */
[----:B------:R-:W0:Y:S01]  /*1840*/  LDC.64 R4, c[0x0][0xa20] ;  /* 0x00028800ff047b82 */ /* 0x000e220000000a00 */
[----:B------:R-:W-:Y:S01]  /*1850*/  ULDC.64 UR4, c[0x0][0x208] ;  /* 0x0000820000047ab9 */ /* 0x000fe20000000a00 */
[----:B0-----:R-:W-:-:S05]  /*1860*/  IMAD.WIDE R4, R30, 0x4, R4 ;  /* 0x000000041e047825 */ /* 0x001fca00078e0204 */
[----:B------:R0:W5:Y:S01]  /*1870*/  LDG.E R27, desc[UR4][R4.64] ;  /* 0x00000004041b7981 */ /* 0x000162000c1e1900 */
[----:B------:R-:W-:Y:S05]  /*1880*/  BRA `(.L_x_1343) ;  /* 0x0000000000147947 */ /* 0x000fea0003800000 */
.L_x_1342:
[----:B------:R-:W-:Y:S05]  /*1890*/  @!P3 BRA `(.L_x_1343) ;  /* 0x000000000010b947 */ /* 0x000fea0003800000 */
[----:B------:R-:W-:Y:S02]  /*18a0*/  ULDC.64 UR4, c[0x0][0x208] ;  /* 0x0000820000047ab9 */ /* 0x000fe40000000a00 */
[----:B------:R-:W2:Y:S04]  /*18b0*/  LDG.E R4, desc[UR4][R8.64] ;  /* 0x0000000408047981 */ /* 0x000ea8000c1e1900 */
[----:B------:R-:W2:Y:S02]  /*18c0*/  LDG.E R27, desc[UR4][R8.64+0x4] ;  /* 0x00000404081b7981 */ /* 0x000ea4000c1e1900 */
[----:B--2---:R-:W-:-:S07]  /*18d0*/  IMAD.IADD R27, R27, 0x1, -R4 ;  /* 0x000000011b1b7824 */ /* 0x004fce00078e0a04 */
.L_x_1343:
[----:B------:R-:W-:Y:S01]  /*18e0*/  ULDC.64 UR4, c[0x0][0xa10] ;  /* 0x0002840000047ab9 */ /* 0x000fe20000000a00 */
[----:B------:R-:W-:Y:S01]  /*18f0*/  ULDC.64 UR6, c[0x0][0x208] ;  /* 0x0000820000067ab9 */ /* 0x000fe20000000a00 */
[----:B------:R-:W-:Y:S01]  /*1900*/  ISETP.NE.U32.AND P0, PT, RZ, UR4, PT ;  /* 0x00000004ff007c0c */ /* 0x000fe2000bf05070 */
[----:B------:R-:W1:Y:S03]  /*1910*/  LDC.64 R10, c[0x0][0x9e0] ;  /* 0x00027800ff0a7b82 */ /* 0x000e660000000a00 */
[----:B------:R-:W-:Y:S01]  /*1920*/  ISETP.NE.AND.EX P0, PT, RZ, UR5, PT, P0 ;  /* 0x00000005ff007c0c */ /* 0x000fe2000bf05300 */
[----:B------:R-:W-:Y:S02]  /*1930*/  ULDC.64 UR4, c[0x0][0xa30] ;  /* 0x00028c0000047ab9 */ /* 0x000fe40000000a00 */
[----:B------:R-:W-:-:S04]  /*1940*/  ISETP.NE.U32.AND P1, PT, RZ, UR4, PT ;  /* 0x00000004ff007c0c */ /* 0x000fc8000bf25070 */
[----:B------:R-:W-:-:S06]  /*1950*/  ISETP.NE.AND.EX P1, PT, RZ, UR5, PT, P1 ;  /* 0x00000005ff007c0c */ /* 0x000fcc000bf25310 */
[----:B0-----:R-:W0:Y:S08]  /*1960*/  @P0 LDC.64 R4, c[0x0][0xa10] ;  /* 0x00028400ff040b82 */ /* 0x001e300000000a00 */
[----:B------:R-:W2:Y:S01]  /*1970*/  @P1 LDC.64 R6, c[0x0][0xa30] ;  /* 0x00028c00ff061b82 */ /* 0x000ea20000000a00 */
[----:B0-----:R-:W-:-:S05]  /*1980*/  @P0 IMAD.WIDE R4, R30, 0x4, R4 ;  /* 0x000000041e040825 */ /* 0x001fca00078e0204 */
[----:B------:R-:W3:Y:S04]  /*1990*/  @P0 LDG.E R3, desc[UR6][R4.64] ;  /* 0x0000000604030981 */ /* 0x000ee8000c1e1900 */
[----:B------:R-:W3:Y:S01]  /*19a0*/  @P0 LDG.E R8, desc[UR6][R4.64+0x4] ;  /* 0x0000040604080981 */ /* 0x000ee2000c1e1900 */
[----:B-----5:R-:W-:Y:S02]  /*19b0*/  IMAD.MOV.U32 R24, RZ, RZ, R27 ;  /* 0x000000ffff187224 */ /* 0x020fe400078e001b */
[----:B--2---:R-:W-:-:S04]  /*19c0*/  @P1 IMAD.WIDE R6, R30, 0x4, R6 ;  /* 0x000000041e061825 */ /* 0x004fc800078e0206 */
[----:B------:R-:W-:Y:S01]  /*19d0*/  IMAD.IADD R9, R27, 0x1, -R0 ;  /* 0x000000011b097824 */ /* 0x000fe200078e0a00 */
[----:B------:R0:W5:Y:S01]  /*19e0*/  @P1 LDG.E R24, desc[UR6][R6.64] ;  /* 0x0000000606181981 */ /* 0x000162000c1e1900 */
[----:B-1----:R-:W-:Y:S02]  /*19f0*/  ISETP.GE.AND P1, PT, R11, 0x1, PT ;  /* 0x000000010b00780c */ /* 0x002fe40003f26270 */
[----:B------:R-:W-:Y:S01]  /*1a00*/  LEA R104, R12, 0x80, 0x7 ;  /* 0x000000800c687811 */ /* 0x000fe200078e38ff */
[----:B---3--:R-:W-:-:S04]  /*1a10*/  @P0 IMAD.IADD R2, R8, 0x1, -R3 ;  /* 0x0000000108020824 */ /* 0x008fc800078e0a03 */
[----:B------:R-:W-:-:S04]  /*1a20*/  IMAD.IADD R226, R9, 0x1, R2 ;  /* 0x0000000109e27824 */ /* 0x000fc800078e0202 */
[C---:B------:R-:W-:Y:S01]  /*1a30*/  VIADD R0, R226.reuse, 0x3f ;  /* 0x0000003fe2007836 */ /* 0x040fe20000000000 */
[----:B------:R-:W-:-:S04]  /*1a40*/  IADD3 R104, R226, R104, -R227 ;  /* 0x00000068e2687210 */ /* 0x000fc80007ffe8e3 */
[----:B------:R-:W-:-:S04]  /*1a50*/  SHF.R.S32.HI R3, RZ, 0x1f, R0 ;  /* 0x0000001fff037819 */ /* 0x000fc80000011400 */
[----:B------:R-:W-:Y:S01]  /*1a60*/  LEA.HI R3, R3, R0, RZ, 0x6 ;  /* 0x0000000003037211 */ /* 0x000fe200078f30ff */
[----:B------:R-:W-:-:S03]  /*1a70*/  IMAD.IADD R0, R104, 0x1, R10 ;  /* 0x0000000168007824 */ /* 0x000fc600078e020a */
[----:B------:R-:W-:Y:S01]  /*1a80*/  SHF.R.S32.HI R108, RZ, 0x6, R3 ;  /* 0x00000006ff6c7819 */ /* 0x000fe20000011403 */
[----:B0-----:R-:W-:Y:S06]  /*1a90*/  @!P1 BRA `(.L_x_1344) ;  /* 0x0000000000489947 */ /* 0x001fec0003800000 */
[C---:B------:R-:W-:Y:S01]  /*1aa0*/  ISETP.GT.AND P0, PT, R104.reuse, RZ, PT ;  /* 0x000000ff6800720c */ /* 0x040fe20003f04270 */
[----:B------:R-:W-:Y:S01]  /*1ab0*/  BSSY B0, `(.L_x_1345) ;  /* 0x000000e000007945 */ /* 0x000fe20003800000 */
[----:B------:R-:W-:-:S11]  /*1ac0*/  VIADD R3, R104, 0xffffffff ;  /* 0xffffffff68037836 */ /* 0x000fd60000000000 */
        /* <DEDUP_REMOVED lines=8> */
.L_x_1346:
[----:B------:R-:W-:-:S13]  /*1b50*/  ISETP.NE.AND P0, PT, R11, 0x1, PT ;  /* 0x000000010b00780c */ /* 0x000fda0003f05270 */
[----:B------:R-:W0:Y:S02]  /*1b60*/  @P0 LDC.64 R4, c[0x0][0x9e8] ;  /* 0x00027a00ff040b82 */ /* 0x000e240000000a00 */
[----:B0-----:R-:W-:-:S05]  /*1b70*/  @P0 IMAD.HI.U32 R4, R3, R4, RZ ;  /* 0x0000000403040227 */ /* 0x001fca00078e00ff */
[----:B------:R-:W-:-:S07]  /*1b80*/  @P0 SHF.R.U32.HI R3, RZ, R5, R4 ;  /* 0x00000005ff030219 */ /* 0x000fce0000011604 */
.L_x_1347:
[----:B------:R-:W-:Y:S05]  /*1b90*/  BSYNC B0 ;  /* 0x0000000000007941 */ /* 0x000fea0003800000 */
.L_x_1345:
[----:B------:R-:W-:-:S05]  /*1ba0*/  IMAD R3, R3, R11, R11 ;  /* 0x0000000b03037224 */ /* 0x000fca00078e020b */
[----:B------:R-:W-:-:S07]  /*1bb0*/  VIMNMX R0, R0, R3, PT ;  /* 0x0000000300007248 */ /* 0x000fce0003fe0100 */
.L_x_1344:
[----:B------:R-:W-:Y:S01]  /*1bc0*/  IMAD R3, R12, 0x80, -R227 ;  /* 0x000000800c037824 */ /* 0x000fe200078e0ae3 */
[----:B------:R-:W-:-:S03]  /*1bd0*/  ULDC UR4, c[0x0][0x9dc] ;  /* 0x0002770000047ab9 */ /* 0x000fc60000000800 */
[----:B------:R-:W-:-:S04]  /*1be0*/  IMAD.IADD R102, R226, 0x1, R3 ;  /* 0x00000001e2667824 */ /* 0x000fc800078e0203 */
[----:B------:R-:W-:Y:S01]  /*1bf0*/  VIADD R3, R102, -UR4 ;  /* 0x8000000466037c36 */ /* 0x000fe20008000000 */
[----:B------:R-:W-:Y:S06]  /*1c00*/  @!P1 BRA `(.L_x_1348) ;  /* 0x0000000000489947 */ /* 0x000fec0003800000 */
[----:B------:R-:W-:Y:S01]  /*1c10*/  ISETP.GT.AND P0, PT, R102, -0x1, PT ;  /* 0xffffffff6600780c */ /* 0x000fe20003f04270 */
[----:B------:R-:W-:-:S12]  /*1c20*/  BSSY B0, `(.L_x_1349) ;  /* 0x000000e000007945 */ /* 0x000fd80003800000 */
        /* <DEDUP_REMOVED lines=8> */
.L_x_1350:
[----:B------:R-:W-:Y:S01]  /*1cb0*/  ISETP.NE.AND P0, PT, R11, 0x1, PT ;  /* 0x000000010b00780c */ /* 0x000fe20003f05270 */
[----:B------:R-:W-:-:S12]  /*1cc0*/  IMAD.MOV.U32 R4, RZ, RZ, R102 ;  /* 0x000000ffff047224 */ /* 0x000fd800078e0066 */
[----:B------:R-:W0:Y:S02]  /*1cd0*/  @P0 LDC.64 R6, c[0x0][0x9e8] ;  /* 0x00027a00ff060b82 */ /* 0x000e240000000a00 */
[----:B0-----:R-:W-:-:S05]  /*1ce0*/  @P0 IMAD.HI.U32 R6, R102, R6, RZ ;  /* 0x0000000666060227 */ /* 0x001fca00078e00ff */
[----:B------:R-:W-:-:S07]  /*1cf0*/  @P0 SHF.R.U32.HI R4, RZ, R7, R6 ;  /* 0x00000007ff040219 */ /* 0x000fce0000011606 */
.L_x_1351:
[----:B------:R-:W-:Y:S05]  /*1d00*/  BSYNC B0 ;  /* 0x0000000000007941 */ /* 0x000fea0003800000 */
.L_x_1349:
[----:B------:R-:W-:-:S05]  /*1d10*/  IMAD R4, R4, R11, RZ ;  /* 0x0000000b04047224 */ /* 0x000fca00078e02ff */
[----:B------:R-:W-:-:S07]  /*1d20*/  VIMNMX R3, R3, R4, !PT ;  /* 0x0000000403037248 */ /* 0x000fce0007fe0100 */
.L_x_1348:
[----:B------:R-:W-:Y:S01]  /*1d30*/  VIADD R0, R0, 0x3f ;  /* 0x0000003f00007836 */ /* 0x000fe20000000000 */
[----:B------:R-:W-:-:S04]  /*1d40*/  SHF.R.S32.HI R4, RZ, 0x1f, R3 ;  /* 0x0000001fff047819 */ /* 0x000fc80000011403 */
[----:B------:R-:W-:Y:S02]  /*1d50*/  SHF.R.S32.HI R5, RZ, 0x1f, R0 ;  /* 0x0000001fff057819 */ /* 0x000fe40000011400 */
[----:B------:R-:W-:Y:S02]  /*1d60*/  LEA.HI R4, R4, R3, RZ, 0x6 ;  /* 0x0000000304047211 */ /* 0x000fe400078f30ff */
[----:B------:R-:W-:Y:S02]  /*1d70*/  LEA.HI R5, R5, R0, RZ, 0x6 ;  /* 0x0000000005057211 */ /* 0x000fe400078f30ff */
[----:B------:R-:W-:Y:S02]  /*1d80*/  SHF.R.S32.HI R4, RZ, 0x6, R4 ;  /* 0x00000006ff047819 */ /* 0x000fe40000011404 */
[----:B------:R-:W-:Y:S02]  /*1d90*/  SHF.R.S32.HI R5, RZ, 0x6, R5 ;  /* 0x00000006ff057819 */ /* 0x000fe40000011405 */
[----:B------:R-:W-:-:S02]  /*1da0*/  VIMNMX R4, RZ, R4, !PT ;  /* 0x00000004ff047248 */ /* 0x000fc40007fe0100 */
[----:B------:R-:W-:-:S03]  /*1db0*/  VIMNMX R5, R108, R5, PT ;  /* 0x000000056c057248 */ /* 0x000fc60003fe0100 */
[--C-:B------:R-:W-:Y:S02]  /*1dc0*/  IMAD R4, R4, 0x40, -R9.reuse ;  /* 0x0000004004047824 */ /* 0x100fe400078e0a09 */
[----:B------:R-:W-:-:S03]  /*1dd0*/  IMAD R5, R5, 0x40, -R9 ;  /* 0x0000004005057824 */ /* 0x000fc600078e0a09 */
[----:B------:R-:W-:Y:S02]  /*1de0*/  VIMNMX R4, RZ, R4, !PT ;  /* 0x00000004ff047248 */ /* 0x000fe40007fe0100 */
[----:B------:R-:W-:Y:S02]  /*1df0*/  VIMNMX R5, R5, R2, PT ;  /* 0x0000000205057248 */ /* 0x000fe40003fe0100 */
[----:B------:R-:W-:Y:S02]  /*1e00*/  SHF.R.U32.HI R25, RZ, 0x6, R4 ;  /* 0x00000006ff197819 */ /* 0x000fe40000011604 */
[----:B------:R-:W-:-:S03]  /*1e10*/  ISETP.GT.AND P0, PT, R5, R4, PT ;  /* 0x000000040500720c */ /* 0x000fc60003f04270 */
[----:B------:R-:W-:-:S10]  /*1e20*/  IMAD.MOV.U32 R26, RZ, RZ, R25 ;  /* 0x000000ffff1a7224 */ /* 0x000fd400078e0019 */
[----:B------:R-:W-:-:S05]  /*1e30*/  @P0 VIADD R0, R5, 0x3f ;  /* 0x0000003f05000836 */ /* 0x000fca0000000000 */
[----:B------:R-:W-:-:S04]  /*1e40*/  @P0 SHF.R.S32.HI R3, RZ, 0x1f, R0 ;  /* 0x0000001fff030819 */ /* 0x000fc80000011400 */
[----:B------:R-:W-:-:S04]  /*1e50*/  @P0 LEA.HI R3, R3, R0, RZ, 0x6 ;  /* 0x0000000003030211 */ /* 0x000fc800078f30ff */
[----:B------:R-:W-:Y:S02]  /*1e60*/  @P0 SHF.R.S32.HI R26, RZ, 0x6, R3 ;  /* 0x00000006ff1a0819 */ /* 0x000fe40000011403 */
[----:B------:R-:W-:Y:S02]  /*1e70*/  PLOP3.LUT P0, PT, PT, PT, PT, 0x80, 0x0 ;  /* 0x000000000000781c */ /* 0x000fe40003f0f070 */
[----:B------:R-:W-:-:S13]  /*1e80*/  ISETP.GT.AND P1, PT, R26, R25, PT ;  /* 0x000000191a00720c */ /* 0x000fda0003f24270 */
[----:B------:R-:W-:Y:S05]  /*1e90*/  @!P1 BRA `(.L_x_1352) ;  /* 0x0000006c00209947 */ /* 0x000fea0003800000 */
        /* <DEDUP_REMOVED lines=20> */
.L_x_1354:
[----:B------:R-:W-:Y:S05]  /*1fe0*/  BSYNC B6 ;  /* 0x0000000000067941 */ /* 0x000fea0003800000 */
.L_x_1353:
        /* <DEDUP_REMOVED lines=20> */
.L_x_1356:
[----:B------:R-:W-:Y:S05]  /*2130*/  BSYNC B6 ;  /* 0x0000000000067941 */ /* 0x000fea0003800000 */
.L_x_1355:
[----:B------:R-:W-:Y:S01]  /*2140*/  ULDC.64 UR4, c[0x0][0x9f8] ;  /* 0x00027e0000047ab9 */ /* 0x000fe20000000a00 */
[----:B------:R-:W0:Y:S01]  /*2150*/  LDC R0, c[0x0][0x428] ;  /* 0x00010a00ff007b82 */ /* 0x000e220000000800 */
[----:B------:R-:W-:Y:S01]  /*2160*/  ISETP.NE.U32.AND P0, PT, RZ, UR4, PT ;  /* 0x00000004ff007c0c */ /* 0x000fe2000bf05070 */
[----:B------:R-:W-:Y:S01]  /*2170*/  IMAD.MOV.U32 R3, RZ, RZ, R30 ;  /* 0x000000ffff037224 */ /* 0x000fe200078e001e */
[----:B------:R-:W2:Y:S01]  /*2180*/  LDL R20, [R1+0x2c] ;  /* 0x00002c0001147983 */ /* 0x000ea20000100800 */
[----:B------:R-:W-:Y:S01]  /*2190*/  ULDC.64 UR6, c[0x0][0x208] ;  /* 0x0000820000067ab9 */ /* 0x000fe20000000a00 */
[----:B------:R-:W-:Y:S01]  /*21a0*/  ISETP.NE.AND.EX P0, PT, RZ, UR5, PT, P0 ;  /* 0x00000005ff007c0c */ /* 0x000fe2000bf05300 */
[----:B------:R-:W-:Y:S01]  /*21b0*/  IMAD.MOV.U32 R7, RZ, RZ, R29 ;  /* 0x000000ffff077224 */ /* 0x000fe200078e001d */
[----:B------:R-:W-:Y:S01]  /*21c0*/  ULDC.64 UR4, c[0x0][0x2f8] ;  /* 0x0000be0000047ab9 */ /* 0x000fe20000000a00 */
[----:B------:R-:W3:Y:S01]  /*21d0*/  LDL R35, [R1+0x40] ;  /* 0x0000400001237983 */ /* 0x000ee20000100800 */
[----:B------:R-:W-:Y:S01]  /*21e0*/  IMAD.IADD R79, R28, 0x1, R27 ;  /* 0x000000011c4f7824 */ /* 0x000fe200078e021b */
[----:B------:R-:W1:Y:S01]  /*21f0*/  LDC.64 R12, c[0x0][0x2f0] ;  /* 0x0000bc00ff0c7b82 */ /* 0x000e620000000a00 */
[----:B------:R-:W-:Y:S01]  /*2200*/  ULDC.64 UR8, c[0x0][0x320] ;  /* 0x0000c80000087ab9 */ /* 0x000fe20000000a00 */
[----:B------:R-:W4:Y:S04]  /*2210*/  LDL R36, [R1+0x3c] ;  /* 0x00003c0001247983 */ /* 0x000f280000100800 */
[----:B------:R-:W4:Y:S02]  /*2220*/  LDL R34, [R1+0x48] ;  /* 0x0000480001227983 */ /* 0x000f240000100800 */
[----:B------:R-:W0:Y:S02]  /*2230*/  @P0 LDC.64 R4, c[0x0][0x9f8] ;  /* 0x00027e00ff040b82 */ /* 0x000e240000000a00 */
[----:B------:R-:W4:Y:S04]  /*2240*/  LDL R14, [R1+0x4c] ;  /* 0x00004c00010e7983 */ /* 0x000f280000100800 */
[----:B------:R-:W4:Y:S02]  /*2250*/  LDL R28, [R1+0x30] ;  /* 0x00003000011c7983 */ /* 0x000f240000100800 */
[----:B------:R-:W1:Y:S01]  /*2260*/  LDC R39, c[0x0][0x3d4] ;  /* 0x0000f500ff277b82 */ /* 0x000e620000000800 */
[----:B0-----:R-:W-:Y:S01]  /*2270*/  @P0 IMAD.WIDE R4, R30, 0x4, R4 ;  /* 0x000000041e040825 */ /* 0x001fe200078e0204 */
[----:B------:R-:W-:-:S06]  /*2280*/  SHF.R.S32.HI R33, RZ, 0x1f, R79 ;  /* 0x0000001fff217819 */ /* 0x000fcc000001144f */
[----:B------:R-:W0:Y:S01]  /*2290*/  LDC.64 R30, c[0x0][0x3d8] ;  /* 0x0000f600ff1e7b82 */ /* 0x000e220000000a00 */
[----:B------:R1:W3:Y:S01]  /*22a0*/  @P0 LDG.E R3, desc[UR6][R4.64] ;  /* 0x0000000604030981 */ /* 0x0002e2000c1e1900 */
[----:B------:R-:W-:Y:S01]  /*22b0*/  ISETP.NE.AND P0, PT, R0, 0x1, PT ;  /* 0x000000010000780c */ /* 0x000fe20003f05270 */
[----:B------:R-:W-:Y:S01]  /*22c0*/  ULDC UR6, c[0x0][0x2e4] ;  /* 0x0000b90000067ab9 */ /* 0x000fe20000000800 */
[-C--:B-1----:R-:W-:Y:S01]  /*22d0*/  IMAD R6, R33, R12.reuse, RZ ;  /* 0x0000000c21067224 */ /* 0x082fe200078e02ff */
[----:B------:R-:W-:Y:S01]  /*22e0*/  ISETP.GE.AND P1, PT, R228, UR6, PT ;  /* 0x00000006e4007c0c */ /* 0x000fe2000bf26270 */
[----:B------:R-:W-:-:S09]  /*22f0*/  IMAD.WIDE.U32 R4, R79, R12, RZ ;  /* 0x0000000c4f047225 */ /* 0x000fd200078e00ff */
[----:B------:R-:W1:Y:S08]  /*2300*/  @P0 LDC R0, c[0x0][0x42c] ;  /* 0x00010b00ff000b82 */ /* 0x000e700000000800 */
[----:B------:R-:W0:Y:S01]  /*2310*/  @P0 LDC R9, c[0x0][0x430] ;  /* 0x00010c00ff090b82 */ /* 0x000e220000000800 */
[----:B-1----:R-:W-:Y:S02]  /*2320*/  @P0 IMAD.HI.U32 R0, R29, R0, RZ ;  /* 0x000000001d000227 */ /* 0x002fe400078e00ff */
[----:B------:R-:W4:Y:S03]  /*2330*/  LDL R29, [R1+0x44] ;  /* 0x00004400011d7983 */ /* 0x000f260000100800 */
[----:B0-----:R-:W-:Y:S01]  /*2340*/  @P0 SHF.R.U32.HI R7, RZ, R9, R0 ;  /* 0x00000009ff070219 */ /* 0x001fe20000011600 */
[----:B------:R-:W-:Y:S01]  /*2350*/  IMAD R9, R79, R13, R6 ;  /* 0x0000000d4f097224 */ /* 0x000fe200078e0206 */
[----:B------:R-:W-:-:S02]  /*2360*/  SEL R6, RZ, 0xffffffff, P1 ;  /* 0xffffffffff067807 */ /* 0x000fc40000800000 */
[----:B------:R-:W-:Y:S01]  /*2370*/  SHF.R.S32.HI R8, RZ, 0x1f, R7 ;  /* 0x0000001fff087819 */ /* 0x000fe20000011407 */
[----:B------:R-:W-:Y:S01]  /*2380*/  IMAD.IADD R5, R5, 0x1, R9 ;  /* 0x0000000105057824 */ /* 0x000fe200078e0209 */
[----:B------:R-:W-:Y:S01]  /*2390*/  ISETP.GE.AND P0, PT, R22, UR6, PT ;  /* 0x0000000616007c0c */ /* 0x000fe2000bf06270 */
[----:B------:R-:W-:Y:S02]  /*23a0*/  IMAD.SHL.U32 R9, R6, 0x2, RZ ;  /* 0x0000000206097824 */ /* 0x000fe400078e00ff */
[----:B------:R-:W-:Y:S01]  /*23b0*/  IMAD R10, R8, UR4, RZ ;  /* 0x00000004080a7c24 */ /* 0x000fe2000f8e02ff */
[----:B------:R-:W-:Y:S01]  /*23c0*/  SEL R0, RZ, 0x1, P0 ;  /* 0x00000001ff007807 */ /* 0x000fe20000000000 */
[----:B------:R-:W-:-:S04]  /*23d0*/  IMAD.WIDE.U32 R4, R7, UR4, R4 ;  /* 0x0000000407047c25 */ /* 0x000fc8000f8e0004 */
[----:B------:R-:W-:Y:S01]  /*23e0*/  IMAD R11, R7, UR5, R10 ;  /* 0x00000005070b7c24 */ /* 0x000fe2000f8e020a */
[----:B------:R-:W-:Y:S01]  /*23f0*/  LOP3.LUT R0, R9, 0x2, R0, 0xe2, !PT ;  /* 0x0000000209007812 */ /* 0x000fe200078ee200 */
[----:B------:R-:W4:Y:S01]  /*2400*/  LDL R10, [R1+0x38] ;  /* 0x00003800010a7983 */ /* 0x000f220000100800 */
[----:B------:R-:W-:Y:S01]  /*2410*/  ULDC.64 UR4, c[0x0][0xa08] ;  /* 0x0002820000047ab9 */ /* 0x000fe20000000a00 */
[----:B------:R-:W-:Y:S02]  /*2420*/  IMAD R6, R8, UR8, RZ ;  /* 0x0000000808067c24 */ /* 0x000fe4000f8e02ff */
[----:B------:R-:W-:Y:S02]  /*2430*/  IMAD.IADD R5, R5, 0x1, R11 ;  /* 0x0000000105057824 */ /* 0x000fe400078e020b */
[C---:B------:R-:W-:Y:S02]  /*2440*/  IMAD R27, R7.reuse, UR9, R6 ;  /* 0x00000009071b7c24 */ /* 0x040fe4000f8e0206 */
[----:B------:R-:W-:Y:S01]  /*2450*/  IMAD.WIDE.U32 R6, R7, UR8, R22 ;  /* 0x0000000807067c25 */ /* 0x000fe2000f8e0016 */
[----:B------:R-:W-:-:S02]  /*2460*/  ISETP.GE.AND P3, PT, R22, R39, PT ;  /* 0x000000271600720c */ /* 0x000fc40003f66270 */
[----:B------:R-:W-:Y:S01]  /*2470*/  ISETP.GE.AND P2, PT, R228, R39, PT ;  /* 0x00000027e400720c */ /* 0x000fe20003f46270 */
[----:B------:R-:W-:Y:S01]  /*2480*/  IMAD.IADD R7, R7, 0x1, R27 ;  /* 0x0000000107077824 */ /* 0x000fe200078e021b */
[----:B------:R-:W-:Y:S01]  /*2490*/  SHF.R.S32.HI R209, RZ, 0x1f, R208 ;  /* 0x0000001fffd17819 */ /* 0x000fe200000114d0 */
[----:B------:R-:W-:-:S04]  /*24a0*/  IMAD.WIDE.U32 R80, R18, R30, R22 ;  /* 0x0000001e12507225 */ /* 0x000fc800078e0016 */
[C---:B------:R-:W-:Y:S01]  /*24b0*/  IMAD.WIDE.U32 R82, R18.reuse, R30, R208 ;  /* 0x0000001e12527225 */ /* 0x040fe200078e00d0 */
[----:B------:R-:W0:Y:S01]  /*24c0*/  S2R R109, SR_TID.X ;  /* 0x00000000006d7919 */ /* 0x000e220000002100 */
[----:B-----5:R-:W-:Y:S02]  /*24d0*/  SHF.R.S32.HI R27, RZ, 0x1f, R24 ;  /* 0x0000001fff1b7819 */ /* 0x020fe40000011418 */
[----:B------:R-:W-:-:S05]  /*24e0*/  IADD3 R78, P1, R18, R79, RZ ;  /* 0x0000004f124e7210 */ /* 0x000fca0007f3e0ff */
[----:B------:R-:W-:Y:S01]  /*24f0*/  IMAD.X R79, R19, 0x1, R33, P1 ;  /* 0x00000001134f7824 */ /* 0x000fe200008e0621 */
[----:B0-----:R-:W-:Y:S02]  /*2500*/  LEA.HI R109, R109, 0x8, RZ, 0x19 ;  /* 0x000000086d6d7811 */ /* 0x001fe400078fc8ff */
[----:B--2---:R-:W-:Y:S02]  /*2510*/  ISETP.GE.AND P0, PT, R20, UR6, PT ;  /* 0x0000000614007c0c */ /* 0x004fe4000bf06270 */
[----:B------:R-:W0:Y:S02]  /*2520*/  LDC.64 R20, c[0x0][0x3e8] ;  /* 0x0000fa00ff147b82 */ /* 0x000e240000000a00 */
[----:B------:R-:W-:Y:S02]  /*2530*/  SEL R9, RZ, 0x4, P0 ;  /* 0x00000004ff097807 */ /* 0x000fe40000000000 */
[----:B------:R-:W-:Y:S02]  /*2540*/  ISETP.NE.U32.AND P0, PT, RZ, UR4, PT ;  /* 0x00000004ff007c0c */ /* 0x000fe4000bf05070 */
[----:B------:R-:W-:-:S02]  /*2550*/  LOP3.LUT R32, R0, R9, RZ, 0xfc, !PT ;  /* 0x0000000900207212 */ /* 0x000fc400078efcff */
[----:B------:R-:W-:Y:S01]  /*2560*/  ISETP.NE.AND.EX P0, PT, RZ, UR5, PT, P0 ;  /* 0x00000005ff007c0c */ /* 0x000fe2000bf05300 */
[----:B------:R-:W-:Y:S01]  /*2570*/  ULDC.64 UR4, c[0x0][0x300] ;  /* 0x0000c00000047ab9 */ /* 0x000fe20000000a00 */
[----:B---3--:R-:W-:-:S04]  /*2580*/  SHF.R.S32.HI R0, RZ, 0x1f, R3 ;  /* 0x0000001fff007819 */ /* 0x008fc80000011403 */
[----:B------:R-:W-:Y:S02]  /*2590*/  SEL R0, R0, RZ, !P0 ;  /* 0x000000ff00007207 */ /* 0x000fe40004000000 */
[----:B------:R-:W-:-:S03]  /*25a0*/  SEL R89, R3, RZ, !P0 ;  /* 0x000000ff03597207 */ /* 0x000fc60004000000 */
[----:B------:R-:W-:Y:S02]  /*25b0*/  IMAD R8, R0, UR4, RZ ;  /* 0x0000000400087c24 */ /* 0x000fe4000f8e02ff */
[----:B------:R-:W-:-:S04]  /*25c0*/  IMAD.WIDE.U32 R90, R89, UR4, R4 ;  /* 0x00000004595a7c25 */ /* 0x000fc8000f8e0004 */
[----:B------:R-:W-:Y:S01]  /*25d0*/  IMAD R9, R89, UR5, R8 ;  /* 0x0000000559097c24 */ /* 0x000fe2000f8e0208 */
[----:B------:R-:W-:Y:S01]  /*25e0*/  ULDC.64 UR4, c[0x0][0x328] ;  /* 0x0000ca0000047ab9 */ /* 0x000fe20000000a00 */
[C---:B------:R-:W-:Y:S02]  /*25f0*/  IMAD R8, R19.reuse, R12, RZ ;  /* 0x0000000c13087224 */ /* 0x040fe400078e02ff */
[----:B0-----:R-:W-:Y:S02]  /*2600*/  IMAD R3, R19, R20, RZ ;  /* 0x0000001413037224 */ /* 0x001fe400078e02ff */
[----:B------:R-:W-:-:S04]  /*2610*/  IMAD.WIDE.U32 R4, R18, R12, R22 ;  /* 0x0000000c12047225 */ /* 0x000fc800078e0016 */
[----:B------:R-:W-:Y:S02]  /*2620*/  IMAD R15, R18, R13, R8 ;  /* 0x0000000d120f7224 */ /* 0x000fe400078e0208 */
[----:B------:R-:W-:Y:S02]  /*2630*/  IMAD R8, R0, UR4, RZ ;  /* 0x0000000400087c24 */ /* 0x000fe4000f8e02ff */
[----:B------:R-:W-:Y:S01]  /*2640*/  IMAD R11, R18, R21, R3 ;  /* 0x00000015120b7224 */ /* 0x000fe200078e0203 */
[----:B------:R-:W-:Y:S01]  /*2650*/  IADD3 R3, P0, R90, R4, RZ ;  /* 0x000000045a037210 */ /* 0x000fe20007f1e0ff */
[----:B------:R-:W-:-:S05]  /*2660*/  IMAD.IADD R0, R91, 0x1, R9 ;  /* 0x000000015b007824 */ /* 0x000fca00078e0209 */
[----:B------:R-:W-:Y:S01]  /*2670*/  IADD3.X R4, R0, R5, R15, P0, !PT ;  /* 0x0000000500047210 */ /* 0x000fe200007fe40f */
[----:B------:R-:W-:Y:S02]  /*2680*/  IMAD R5, R19, R30, RZ ;  /* 0x0000001e13057224 */ /* 0x000fe400078e02ff */
[----:B------:R-:W-:Y:S02]  /*2690*/  IMAD R99, R89, UR5, R8 ;  /* 0x0000000559637c24 */ /* 0x000fe4000f8e0208 */
[----:B------:R-:W-:Y:S01]  /*26a0*/  IMAD R9, R18, R31, R5 ;  /* 0x0000001f12097224 */ /* 0x000fe200078e0205 */
[----:B------:R-:W-:Y:S01]  /*26b0*/  SEL R5, R39, RZ, P3 ;  /* 0x000000ff27057207 */ /* 0x000fe20001800000 */
[----:B------:R-:W-:Y:S01]  /*26c0*/  IMAD.WIDE.U32 R88, R89, UR4, R6 ;  /* 0x0000000459587c25 */ /* 0x000fe2000f8e0006 */
[----:B------:R-:W-:-:S03]  /*26d0*/  SEL R7, R39, RZ, P2 ;  /* 0x000000ff27077207 */ /* 0x000fc60001000000 */
[----:B------:R-:W-:Y:S02]  /*26e0*/  IMAD.IADD R5, R22, 0x1, R5 ;  /* 0x0000000116057824 */ /* 0x000fe400078e0205 */
[----:B------:R-:W-:-:S03]  /*26f0*/  IMAD.IADD R7, R228, 0x1, R7 ;  /* 0x00000001e4077824 */ /* 0x000fc600078e0207 */
[----:B------:R-:W-:Y:S02]  /*2700*/  SHF.R.S32.HI R6, RZ, 0x1f, R5 ;  /* 0x0000001fff067819 */ /* 0x000fe40000011405 */
[----:B------:R-:W-:Y:S02]  /*2710*/  SHF.R.S32.HI R8, RZ, 0x1f, R7 ;  /* 0x0000001fff087819 */ /* 0x000fe40000011407 */
[CC--:B------:R-:W-:Y:S02]  /*2720*/  LEA.HI R77, R6.reuse, R5.reuse, RZ, 0x3 ;  /* 0x00000005064d7211 */ /* 0x0c0fe400078f18ff */
[----:B------:R-:W-:Y:S01]  /*2730*/  LEA.HI R5, R6, R5, RZ, 0x6 ;  /* 0x0000000506057211 */ /* 0x000fe200078f30ff */
[----:B------:R-:W-:Y:S01]  /*2740*/  IMAD.IADD R83, R83, 0x1, R9 ;  /* 0x0000000153537824 */ /* 0x000fe200078e0209 */
[CC--:B------:R-:W-:Y:S01]  /*2750*/  LEA.HI R93, R8.reuse, R7.reuse, RZ, 0x3 ;  /* 0x00000007085d7211 */ /* 0x0c0fe200078f18ff */
[----:B------:R-:W-:Y:S01]  /*2760*/  IMAD.IADD R81, R9, 0x1, R81 ;  /* 0x0000000109517824 */ /* 0x000fe200078e0251 */
[----:B------:R-:W-:Y:S01]  /*2770*/  LEA.HI R9, R8, R7, RZ, 0x6 ;  /* 0x0000000708097211 */ /* 0x000fe200078f30ff */
[----:B------:R-:W-:Y:S01]  /*2780*/  IMAD.WIDE.U32 R86, R18, R20, R208 ;  /* 0x0000001412567225 */ /* 0x000fe200078e00d0 */
[----:B----4-:R-:W-:-:S03]  /*2790*/  LOP3.LUT R8, R10, 0x38, R77, 0xf8, !PT ;  /* 0x000000380a087812 */ /* 0x010fc600078ef84d */
[----:B------:R-:W-:Y:S01]  /*27a0*/  IMAD.WIDE.U32 R84, R18, R20, R22 ;  /* 0x0000001412547225 */ /* 0x000fe200078e0016 */
[----:B------:R-:W-:-:S03]  /*27b0*/  LOP3.LUT R7, R93, 0x38, RZ, 0xc0, !PT ;  /* 0x000000385d077812 */ /* 0x000fc600078ec0ff */
[----:B------:R-:W-:Y:S01]  /*27c0*/  IMAD.SHL.U32 R6, R5, 0x40, RZ ;  /* 0x0000004005067824 */ /* 0x000fe200078e00ff */
[----:B------:R-:W-:Y:S01]  /*27d0*/  LOP3.LUT R5, R77, 0x38, RZ, 0xc0, !PT ;  /* 0x000000384d057812 */ /* 0x000fe200078ec0ff */
[----:B------:R-:W-:Y:S02]  /*27e0*/  IMAD.IADD R87, R87, 0x1, R11 ;  /* 0x0000000157577824 */ /* 0x000fe400078e020b */
[----:B------:R-:W-:Y:S01]  /*27f0*/  IMAD.IADD R85, R11, 0x1, R85 ;  /* 0x000000010b557824 */ /* 0x000fe200078e0255 */
[----:B------:R-:W-:Y:S01]  /*2800*/  LOP3.LUT R11, R8, R35, RZ, 0x3c, !PT ;  /* 0x00000023080b7212 */ /* 0x000fe200078e3cff */
[----:B------:R-:W-:Y:S01]  /*2810*/  IMAD.SHL.U32 R9, R9, 0x40, RZ ;  /* 0x0000004009097824 */ /* 0x000fe200078e00ff */
[--C-:B------:R-:W-:Y:S02]  /*2820*/  LOP3.LUT R5, R5, 0x1c0, R36.reuse, 0xf8, !PT ;  /* 0x000001c005057812 */ /* 0x100fe400078ef824 */
[----:B------:R-:W-:Y:S02]  /*2830*/  LOP3.LUT R8, R7, 0x1c0, R36, 0xf8, !PT ;  /* 0x000001c007087812 */ /* 0x000fe400078ef824 */
[----:B------:R-:W-:-:S02]  /*2840*/  LOP3.LUT R6, R6, 0xfffff000, RZ, 0xc0, !PT ;  /* 0xfffff00006067812 */ /* 0x000fc400078ec0ff */
[----:B------:R-:W-:Y:S02]  /*2850*/  LOP3.LUT R10, R10, 0x38, R93, 0xf8, !PT ;  /* 0x000000380a0a7812 */ /* 0x000fe400078ef85d */
[----:B------:R-:W-:Y:S02]  /*2860*/  LOP3.LUT R9, R9, 0xfffff000, RZ, 0xc0, !PT ;  /* 0xfffff00009097812 */ /* 0x000fe400078ec0ff */
[-C--:B------:R-:W-:Y:S02]  /*2870*/  LOP3.LUT R7, R5, R34.reuse, RZ, 0x3c, !PT ;  /* 0x0000002205077212 */ /* 0x080fe400078e3cff */
[----:B------:R-:W-:Y:S02]  /*2880*/  LOP3.LUT R8, R8, R34, RZ, 0x3c, !PT ;  /* 0x0000002208087212 */ /* 0x000fe400078e3cff */
[----:B------:R-:W-:Y:S02]  /*2890*/  IADD3 R5, R11, R6, R29 ;  /* 0x000000060b057210 */ /* 0x000fe40007ffe01d */
[----:B------:R-:W-:-:S02]  /*28a0*/  LOP3.LUT R10, R10, R35, RZ, 0x3c, !PT ;  /* 0x000000230a0a7212 */ /* 0x000fc400078e3cff */
[--C-:B------:R-:W-:Y:S02]  /*28b0*/  IADD3 R6, R7, R6, R14.reuse ;  /* 0x0000000607067210 */ /* 0x100fe40007ffe00e */
[-C--:B------:R-:W-:Y:S01]  /*28c0*/  IADD3 R8, R8, R9.reuse, R14 ;  /* 0x0000000908087210 */ /* 0x080fe20007ffe00e */
[C---:B------:R-:W-:Y:S02]  /*28d0*/  IMAD R14, R27.reuse, R20, RZ ;  /* 0x000000141b0e7224 */ /* 0x040fe400078e02ff */
[----:B------:R-:W-:Y:S01]  /*28e0*/  IMAD R27, R27, R30, RZ ;  /* 0x0000001e1b1b7224 */ /* 0x000fe200078e02ff */
[----:B------:R-:W-:Y:S01]  /*28f0*/  IADD3 R7, R10, R9, R29 ;  /* 0x000000090a077210 */ /* 0x000fe20007ffe01d */
[----:B------:R-:W-:Y:S01]  /*2900*/  IMAD R37, R24, R21, R14 ;  /* 0x0000001518257224 */ /* 0x000fe200078e020e */
[----:B------:R-:W-:Y:S01]  /*2910*/  ISETP.GE.AND P0, PT, R28, UR6, PT ;  /* 0x000000061c007c0c */ /* 0x000fe2000bf06270 */
[----:B------:R-:W-:Y:S01]  /*2920*/  IMAD R35, R24, R31, R27 ;  /* 0x0000001f18237224 */ /* 0x000fe200078e021b */
[----:B------:R-:W-:-:S02]  /*2930*/  SHF.L.U64.HI R9, R12, 0x6, R13 ;  /* 0x000000060c097819 */ /* 0x000fc4000001020d */
[----:B------:R-:W-:Y:S02]  /*2940*/  SHF.L.U64.HI R10, R12, 0x5, R13 ;  /* 0x000000050c0a7819 */ /* 0x000fe4000001020d */
[C-C-:B------:R-:W-:Y:S02]  /*2950*/  SHF.L.U64.HI R13, R20.reuse, 0x6, R21.reuse ;  /* 0x00000006140d7819 */ /* 0x140fe40000010215 */
[----:B------:R-:W-:Y:S02]  /*2960*/  SHF.L.U64.HI R14, R20, 0x5, R21 ;  /* 0x00000005140e7819 */ /* 0x000fe40000010215 */
[C-C-:B------:R-:W-:Y:S02]  /*2970*/  SHF.L.U64.HI R21, R30.reuse, 0x6, R31.reuse ;  /* 0x000000061e157819 */ /* 0x140fe4000001021f */
[----:B------:R-:W-:Y:S02]  /*2980*/  SHF.L.U64.HI R27, R30, 0x5, R31 ;  /* 0x000000051e1b7819 */ /* 0x000fe4000001021f */
[----:B------:R-:W-:Y:S01]  /*2990*/  SEL R31, RZ, 0x8, P0 ;  /* 0x00000008ff1f7807 */ /* 0x000fe20000000000 */
[----:B------:R-:W-:Y:S01]  /*29a0*/  IMAD.WIDE.U32 R82, R24, R30, R82 ;  /* 0x0000001e18527225 */ /* 0x000fe200078e0052 */
[----:B------:R-:W-:-:S02]  /*29b0*/  SHF.R.S32.HI R76, RZ, 0x3, R77 ;  /* 0x00000003ff4c7819 */ /* 0x000fc4000001144d */
[----:B------:R-:W-:Y:S01]  /*29c0*/  LOP3.LUT R96, R32, R31, RZ, 0xfc, !PT ;  /* 0x0000001f20607212 */ /* 0x000fe200078efcff */
[CC--:B------:R-:W-:Y:S01]  /*29d0*/  IMAD.WIDE.U32 R86, R24.reuse, R20.reuse, R86 ;  /* 0x0000001418567225 */ /* 0x0c0fe200078e0056 */
[----:B------:R-:W-:Y:S02]  /*29e0*/  SHF.R.S32.HI R92, RZ, 0x3, R93 ;  /* 0x00000003ff5c7819 */ /* 0x000fe4000001145d */
[----:B------:R-:W-:Y:S01]  /*29f0*/  LOP3.LUT R77, R77, 0xfffffff8, RZ, 0xc0, !PT ;  /* 0xfffffff84d4d7812 */ /* 0x000fe200078ec0ff */
[----:B------:R-:W-:Y:S01]  /*2a00*/  IMAD.WIDE.U32 R84, R24, R20, R84 ;  /* 0x0000001418547225 */ /* 0x000fe200078e0054 */
[----:B------:R-:W-:-:S03]  /*2a10*/  LOP3.LUT R93, R93, 0xfffffff8, RZ, 0xc0, !PT ;  /* 0xfffffff85d5d7812 */ /* 0x000fc600078ec0ff */
[----:B------:R-:W-:Y:S01]  /*2a20*/  IMAD.WIDE.U32 R80, R24, R30, R80 ;  /* 0x0000001e18507225 */ /* 0x000fe200078e0050 */
[----:B------:R-:W-:Y:S02]  /*2a30*/  LOP3.LUT R31, R32, 0x1, RZ, 0xc0, !PT ;  /* 0x00000001201f7812 */ /* 0x000fe400078ec0ff */
[----:B------:R-:W-:Y:S01]  /*2a40*/  LOP3.LUT R94, R96, 0x2, RZ, 0xc0, !PT ;  /* 0x00000002605e7812 */ /* 0x000fe200078ec0ff */
[----:B------:R-:W-:Y:S01]  /*2a50*/  IMAD.SHL.U32 R11, R12, 0x40, RZ ;  /* 0x000000400c0b7824 */ /* 0x000fe200078e00ff */
[----:B------:R-:W-:Y:S01]  /*2a60*/  LOP3.LUT R95, R96, 0x4, RZ, 0xc0, !PT ;  /* 0x00000004605f7812 */ /* 0x000fe200078ec0ff */
[----:B------:R-:W-:Y:S01]  /*2a70*/  IMAD.SHL.U32 R15, R20, 0x40, RZ ;  /* 0x00000040140f7824 */ /* 0x000fe200078e00ff */
[----:B------:R-:W-:Y:S01]  /*2a80*/  LOP3.LUT R96, R96, 0x8, RZ, 0xc0, !PT ;  /* 0x0000000860607812 */ /* 0x000fe200078ec0ff */
[C---:B------:R-:W-:Y:S01]  /*2a90*/  IMAD.SHL.U32 R28, R30.reuse, 0x40, RZ ;  /* 0x000000401e1c7824 */ /* 0x040fe200078e00ff */
[----:B------:R-:W-:Y:S01]  /*2aa0*/  SHF.R.S32.HI R97, RZ, 0x1f, R77 ;  /* 0x0000001fff617819 */ /* 0x000fe2000001144d */
[----:B------:R-:W-:Y:S01]  /*2ab0*/  IMAD.SHL.U32 R29, R30, 0x20, RZ ;  /* 0x000000201e1d7824 */ /* 0x000fe200078e00ff */
[----:B------:R-:W-:Y:S01]  /*2ac0*/  SHF.R.S32.HI R98, RZ, 0x1f, R93 ;  /* 0x0000001fff627819 */ /* 0x000fe2000001145d */
[----:B------:R-:W-:-:S02]  /*2ad0*/  IMAD.IADD R34, R83, 0x1, R35 ;  /* 0x0000000153227824 */ /* 0x000fc400078e0223 */
[----:B------:R-:W-:Y:S02]  /*2ae0*/  IMAD.SHL.U32 R12, R12, 0x20, RZ ;  /* 0x000000200c0c7824 */ /* 0x000fe400078e00ff */
[----:B------:R-:W-:Y:S02]  /*2af0*/  IMAD.SHL.U32 R20, R20, 0x20, RZ ;  /* 0x0000002014147824 */ /* 0x000fe400078e00ff */
[----:B------:R-:W-:Y:S02]  /*2b00*/  IMAD.SHL.U32 R30, R39, 0x2, RZ ;  /* 0x00000002271e7824 */ /* 0x000fe400078e00ff */
[----:B------:R-:W-:Y:S02]  /*2b10*/  IMAD.IADD R32, R87, 0x1, R37 ;  /* 0x0000000157207824 */ /* 0x000fe400078e0225 */
[----:B------:R-:W-:Y:S02]  /*2b20*/  IMAD.IADD R33, R37, 0x1, R85 ;  /* 0x0000000125217824 */ /* 0x000fe400078e0255 */
[----:B------:R-:W-:-:S02]  /*2b30*/  IMAD.IADD R35, R35, 0x1, R81 ;  /* 0x0000000123237824 */ /* 0x000fc400078e0251 */
[----:B------:R-:W-:-:S07]  /*2b40*/  IMAD.IADD R99, R89, 0x1, R99 ;  /* 0x0000000159637824 */ /* 0x000fce00078e0263 */
.L_x_1432:
[----:B------:R-:W2:Y:S01]  /*2b50*/  LDL R41, [R1+0x5c] ;  /* 0x00005c0001297983 */ /* 0x000ea20000100800 */
[----:B0-----:R-:W0:Y:S01]  /*2b60*/  LDC R111, c[0x0][0x3d4] ;  /* 0x0000f500ff6f7b82 */ /* 0x001e220000000800 */
[----:B------:R-:W-:Y:S01]  /*2b70*/  VIADD R40, R26, 0xffffffff ;  /* 0xffffffff1a287836 */ /* 0x000fe20000000000 */
[----:B------:R-:W-:Y:S05]  /*2b80*/  YIELD ;  /* 0x0000000000007946 */ /* 0x000fea0003800000 */
[----:B------:R-:W-:Y:S01]  /*2b90*/  SHF.R.S32.HI R39, RZ, 0x1f, R40 ;  /* 0x0000001fff277819 */ /* 0x000fe20000011428 */
[----:B------:R-:W1:Y:S01]  /*2ba0*/  LDC.64 R106, c[0x0][0x2d8] ;  /* 0x0000b600ff6a7b82 */ /* 0x000e620000000a00 */
[-C--:B------:R-:W-:Y:S01]  /*2bb0*/  IMAD R26, R9, R40.reuse, RZ ;  /* 0x00000028091a7224 */ /* 0x080fe200078e02ff */
[----:B------:R-:W-:Y:S01]  /*2bc0*/  BSSY B0, `(.L_x_1357) ;  /* 0x0000580000007945 */ /* 0x000fe20003800000 */
[----:B------:R-:W-:-:S04]  /*2bd0*/  IMAD.WIDE.U32 R114, R11, R40, RZ ;  /* 0x000000280b727225 */ /* 0x000fc800078e00ff */
[----:B------:R-:W-:Y:S01]  /*2be0*/  IMAD R73, R39, R11, R26 ;  /* 0x0000000b27497224 */ /* 0x000fe200078e021a */
[CC--:B------:R-:W-:Y:S02]  /*2bf0*/  IADD3 R37, P0, R3.reuse, R114.reuse, RZ ;  /* 0x0000007203257210 */ /* 0x0c0fe40007f1e0ff */
[----:B------:R-:W-:Y:S01]  /*2c00*/  IADD3 R26, P4, P5, R3, R114, R12 ;  /* 0x00000072031a7210 */ /* 0x000fe20007d9e00c */
[----:B------:R-:W-:-:S04]  /*2c10*/  IMAD.IADD R73, R115, 0x1, R73 ;  /* 0x0000000173497824 */ /* 0x000fc800078e0249 */
[----:B------:R-:W-:Y:S01]  /*2c20*/  IMAD.X R38, R73, 0x1, R4, P0 ;  /* 0x0000000149267824 */ /* 0x000fe200000e0604 */
[----:B0-----:R-:W-:Y:S02]  /*2c30*/  ISETP.GE.AND P0, PT, R111, 0x1, PT ;  /* 0x000000016f00780c */ /* 0x001fe40003f06270 */
[----:B------:R-:W-:Y:S02]  /*2c40*/  IADD3.X R36, R4, R73, R10, P4, P5 ;  /* 0x0000004904247210 */ /* 0x000fe400027ea40a */
[CC--:B-1----:R-:W-:Y:S02]  /*2c50*/  LEA R50, P1, R37.reuse, R106.reuse, 0x1 ;  /* 0x0000006a25327211 */ /* 0x0c2fe400078208ff */
[----:B------:R-:W-:Y:S02]  /*2c60*/  LEA R48, P6, R26, R106, 0x1 ;  /* 0x0000006a1a307211 */ /* 0x000fe400078c08ff */
[----:B------:R-:W-:Y:S02]  /*2c70*/  LEA.HI.X R51, R37, R107, R38, 0x1, P1 ;  /* 0x0000006b25337211 */ /* 0x000fe400008f0c26 */
[----:B------:R-:W-:-:S02]  /*2c80*/  ISETP.GT.AND P1, PT, R40, R25, PT ;  /* 0x000000192800720c */ /* 0x000fc40003f24270 */
[----:B------:R-:W-:Y:S01]  /*2c90*/  LEA.HI.X R49, R26, R107, R36, 0x1, P6 ;  /* 0x0000006b1a317211 */ /* 0x000fe200030f0c24 */
[----:B------:R-:W-:Y:S01]  /*2ca0*/  IMAD.MOV.U32 R26, RZ, RZ, R40 ;  /* 0x000000ffff1a7224 */ /* 0x000fe200078e0028 */
[----:B------:R-:W-:Y:S01]  /*2cb0*/  P2R R101, PR, RZ, 0x2 ;  /* 0x00000002ff657803 */ /* 0x000fe20000000000 */
[----:B--2---:R-:W-:-:S04]  /*2cc0*/  IMAD R103, R17, 0x4000, R41 ;  /* 0x0000400011677824 */ /* 0x004fc800078e0229 */
[----:B------:R-:W-:Y:S01]  /*2cd0*/  IMAD R103, R103, 0x2, R16 ;  /* 0x0000000267677824 */ /* 0x000fe200078e0210 */
[----:B------:R-:W-:Y:S06]  /*2ce0*/  @!P0 BRA `(.L_x_1358) ;  /* 0x0000005000f88947 */ /* 0x000fec0003800000 */
[----:B------:R-:W-:Y:S01]  /*2cf0*/  ULDC.U8 UR4, c[0x0][0x3f0] ;  /* 0x0000fc0000047ab9 */ /* 0x000fe20000000000 */
[-C--:B------:R-:W-:Y:S01]  /*2d00*/  IMAD R37, R21, R40.reuse, RZ ;  /* 0x0000002815257224 */ /* 0x080fe200078e02ff */
[----:B------:R-:W-:Y:S01]  /*2d10*/  ISETP.NE.AND P0, PT, RZ, UR4, PT ;  /* 0x00000004ff007c0c */ /* 0x000fe2000bf05270 */
[----:B------:R-:W-:Y:S02]  /*2d20*/  IMAD R36, R13, R40, RZ ;  /* 0x000000280d247224 */ /* 0x000fe400078e02ff */
[C---:B------:R-:W-:Y:S02]  /*2d30*/  IMAD R37, R39.reuse, R28, R37 ;  /* 0x0000001c27257224 */ /* 0x040fe400078e0225 */
        /* <DEDUP_REMOVED lines=8> */
[----:B------:R0:W5:Y:S04]  /*2dc0*/  LDL R119, [R1+0x8] ;  /* 0x0000080001777983 */ /* 0x0001680000100800 */
[----:B------:R0:W5:Y:S04]  /*2dd0*/  LDL R118, [R1+0x4] ;  /* 0x0000040001767983 */ /* 0x0001680000100800 */
[----:B------:R0:W5:Y:S01]  /*2de0*/  LDL R116, [R1+0xc] ;  /* 0x00000c0001747983 */ /* 0x0001620000100800 */
[----:B------:R-:W-:Y:S01]  /*2df0*/  ISETP.GE.AND P0, PT, R18, R105, PT ;  /* 0x000000691200720c */ /* 0x000fe20003f06270 */
[----:B------:R-:W-:Y:S01]  /*2e00*/  BSSY B1, `(.L_x_1360) ;  /* 0x000002a000017945 */ /* 0x000fe20003800000 */
        /* <DEDUP_REMOVED lines=9> */
[----:B0-----:R-:W-:Y:S06]  /*2ea0*/  @P0 BRA `(.L_x_1361) ;  /* 0x00000000007c0947 */ /* 0x001fec0003800000 */
[----:B------:R-:W-:Y:S01]  /*2eb0*/  IADD3 R37, P1, R82, R70, RZ ;  /* 0x0000004652257210 */ /* 0x000fe20007f3e0ff */
[----:B------:R-:W-:Y:S01]  /*2ec0*/  ULDC.64 UR4, c[0x0][0x3c8] ;  /* 0x0000f20000047ab9 */ /* 0x000fe20000000a00 */
[----:B------:R-:W-:Y:S02]  /*2ed0*/  IADD3 R39, P4, R86, R68, RZ ;  /* 0x0000004456277210 */ /* 0x000fe40007f9e0ff */
[----:B------:R-:W-:Y:S02]  /*2ee0*/  CS2R R106, SRZ ;  /* 0x00000000006a7805 */ /* 0x000fe4000001ff00 */
[-C--:B------:R-:W-:Y:S01]  /*2ef0*/  ISETP.GE.AND P5, PT, R208, R111.reuse, PT ;  /* 0x0000006fd000720c */ /* 0x080fe20003fa6270 */
[----:B------:R-:W-:Y:S01]  /*2f00*/  IMAD.X R38, R100, 0x1, R34, P1 ;  /* 0x0000000164267824 */ /* 0x000fe200008e0622 */
[----:B------:R-:W-:Y:S01]  /*2f10*/  LEA R36, P1, R37, UR4, 0x1 ;  /* 0x0000000425247c11 */ /* 0x000fe2000f8208ff */
[----:B------:R-:W-:Y:S01]  /*2f20*/  IMAD.X R42, R117, 0x1, R32, P4 ;  /* 0x00000001752a7824 */ /* 0x000fe200020e0620 */
[----:B------:R-:W-:Y:S01]  /*2f30*/  CS2R R112, SRZ ;  /* 0x0000000000707805 */ /* 0x000fe2000001ff00 */
[----:B------:R-:W-:Y:S01]  /*2f40*/  ULDC.64 UR6, c[0x0][0x208] ;  /* 0x0000820000067ab9 */ /* 0x000fe20000000a00 */
[----:B------:R-:W-:Y:S01]  /*2f50*/  LEA.HI.X R37, R37, UR5, R38, 0x1, P1 ;  /* 0x0000000525257c11 */ /* 0x000fe200088f0c26 */
[----:B------:R-:W-:Y:S01]  /*2f60*/  ULDC.64 UR4, c[0x0][0x3e0] ;  /* 0x0000f80000047ab9 */ /* 0x000fe20000000a00 */
[----:B-----5:R-:W-:-:S02]  /*2f70*/  ISETP.GE.AND P4, PT, R119, R111, PT ;  /* 0x0000006f7700720c */ /* 0x020fc40003f86270 */
        /* <DEDUP_REMOVED lines=18> */
.L_x_1361:
[----:B------:R-:W-:Y:S05]  /*30a0*/  BSYNC B1 ;  /* 0x0000000000017941 */ /* 0x000fea0003800000 */
.L_x_1360:
[----:B------:R-:W-:Y:S01]  /*30b0*/  ISETP.GE.AND P4, PT, R235, R105, PT ;  /* 0x00000069eb00720c */ /* 0x000fe20003f86270 */
[----:B------:R-:W-:Y:S01]  /*30c0*/  BSSY B1, `(.L_x_1362) ;  /* 0x000002a000017945 */ /* 0x000fe20003800000 */
[----:B------:R-:W-:Y:S02]  /*30d0*/  CS2R R44, SRZ ;  /* 0x00000000002c7805 */ /* 0x000fe4000001ff00 */
[----:B------:R-:W-:Y:S02]  /*30e0*/  CS2R R52, SRZ ;  /* 0x0000000000347805 */ /* 0x000fe4000001ff00 */
[----:B------:R-:W-:Y:S02]  /*30f0*/  CS2R R56, SRZ ;  /* 0x0000000000387805 */ /* 0x000fe4000001ff00 */
[----:B------:R-:W-:Y:S02]  /*3100*/  CS2R R42, SRZ ;  /* 0x00000000002a7805 */ /* 0x000fe4000001ff00 */
[----:B------:R-:W-:-:S02]  /*3110*/  CS2R R46, SRZ ;  /* 0x00000000002e7805 */ /* 0x000fc4000001ff00 */
[----:B------:R-:W-:Y:S01]  /*3120*/  CS2R R54, SRZ ;  /* 0x0000000000367805 */ /* 0x000fe2000001ff00 */
[----:B-----5:R-:W-:Y:S01]  /*3130*/  IMAD.MOV.U32 R110, RZ, RZ, R60 ;  /* 0x000000ffff6e7224 */ /* 0x020fe200078e003c */
[----:B------:R-:W-:Y:S01]  /*3140*/  CS2R R58, SRZ ;  /* 0x00000000003a7805 */ /* 0x000fe2000001ff00 */
[----:B------:R-:W-:Y:S01]  /*3150*/  IMAD.MOV.U32 R114, RZ, RZ, R61 ;  /* 0x000000ffff727224 */ /* 0x000fe200078e003d */
[----:B------:R-:W-:Y:S06]  /*3160*/  @P4 BRA `(.L_x_1363) ;  /* 0x00000000007c4947 */ /* 0x000fec0003800000 */
[----:B------:R-:W-:Y:S01]  /*3170*/  IADD3 R70, P1, P5, R82, R70, R29 ;  /* 0x0000004652467210 */ /* 0x000fe20007d3e01d */
[----:B------:R-:W-:Y:S01]  /*3180*/  ULDC.64 UR4, c[0x0][0x3c8] ;  /* 0x0000f20000047ab9 */ /* 0x000fe20000000a00 */
[----:B------:R-:W-:Y:S01]  /*3190*/  ULDC.64 UR6, c[0x0][0x3e0] ;  /* 0x0000f80000067ab9 */ /* 0x000fe20000000a00 */
[----:B------:R-:W-:Y:S02]  /*31a0*/  CS2R R56, SRZ ;  /* 0x0000000000387805 */ /* 0x000fe4000001ff00 */
[----:B0-----:R-:W-:Y:S02]  /*31b0*/  IADD3.X R37, R34, R100, R27, P1, P5 ;  /* 0x0000006422257210 */ /* 0x001fe40000fea41b */
        /* <DEDUP_REMOVED lines=26> */
.L_x_1363:
[----:B------:R-:W-:Y:S05]  /*3360*/  BSYNC B1 ;  /* 0x0000000000017941 */ /* 0x000fea0003800000 */
.L_x_1362:
[----:B01----:R-:W2:Y:S01]  /*3370*/  LDL R36, [R1+0x34] ;  /* 0x0000340001247983 */ /* 0x003ea20000100800 */
        /* <DEDUP_REMOVED lines=30> */
[----:B------:R-:W-:-:S03]  /*3560*/  IMAD.MOV.U32 R37, RZ, RZ, R56 ;  /* 0x000000ffff257224 */ /* 0x000fc600078e0038 */
[----:B------:R-:W-:Y:S01]  /*3570*/  PRMT R70, R39, 0x7610, R70 ;  /* 0x0000761027467816 */ /* 0x000fe20000000046 */
[----:B------:R-:W-:Y:S01]  /*3580*/  IMAD.MOV.U32 R39, RZ, RZ, R59 ;  /* 0x000000ffff277224 */ /* 0x000fe200078e003b */
[----:B------:R-:W-:Y:S01]  /*3590*/  PRMT R122, R37, 0x7610, R122 ;  /* 0x00007610257a7816 */ /* 0x000fe2000000007a */
[----:B------:R-:W-:-:S03]  /*35a0*/  IMAD.MOV.U32 R37, RZ, RZ, R46 ;  /* 0x000000ffff257224 */ /* 0x000fc600078e002e */
[----:B------:R-:W-:Y:S02]  /*35b0*/  PRMT R125, R39, 0x7610, R125 ;  /* 0x00007610277d7816 */ /* 0x000fe4000000007d */
[----:B------:R-:W-:Y:S01]  /*35c0*/  PRMT R116, R37, 0x7610, R116 ;  /* 0x0000761025747816 */ /* 0x000fe20000000074 */
[----:B------:R-:W-:-:S05]  /*35d0*/  IMAD.MOV.U32 R37, RZ, RZ, R55 ;  /* 0x000000ffff257224 */ /* 0x000fca00078e0037 */
[----:B------:R-:W-:Y:S02]  /*35e0*/  PRMT R121, R37, 0x7610, R121 ;  /* 0x0000761025797816 */ /* 0x000fe40000000079 */
[----:B--2---:R-:W-:Y:S01]  /*35f0*/  R2UR UR4, R36 ;  /* 0x00000000240472ca */ /* 0x004fe200000e0000 */
[----:B------:R-:W-:-:S05]  /*3600*/  IMAD.MOV.U32 R36, RZ, RZ, R64 ;  /* 0x000000ffff247224 */ /* 0x000fca00078e0040 */
[----:B------:R-:W-:Y:S01]  /*3610*/  PRMT R133, R36, 0x7610, R133 ;  /* 0x0000761024857816 */ /* 0x000fe20000000085 */
[----:B------:R-:W-:-:S05]  /*3620*/  IMAD.MOV.U32 R36, RZ, RZ, R73 ;  /* 0x000000ffff247224 */ /* 0x000fca00078e0049 */
[----:B------:R-:W-:Y:S01]  /*3630*/  PRMT R69, R69, 0x5410, R36 ;  /* 0x0000541045457816 */ /* 0x000fe20000000024 */
[----:B------:R-:W-:Y:S01]  /*3640*/  IMAD.MOV.U32 R36, RZ, RZ, R63 ;  /* 0x000000ffff247224 */ /* 0x000fe200078e003f */
[----:B------:R-:W-:-:S04]  /*3650*/  UISETP.NE.AND UP0, UPT, UR4, 0x3, UPT ;  /* 0x000000030400788c */ /* 0x000fc8000bf05270 */
[----:B------:R-:W-:Y:S01]  /*3660*/  PRMT R129, R36, 0x7610, R129 ;  /* 0x0000761024817816 */ /* 0x000fe20000000081 */
[----:B------:R-:W-:Y:S01]  /*3670*/  IMAD.MOV.U32 R36, RZ, RZ, R75 ;  /* 0x000000ffff247224 */ /* 0x000fe200078e004b */
[----:B------:R-:W-:-:S04]  /*3680*/  PLOP3.LUT P1, PT, PT, PT, UP0, 0x80, 0x0 ;  /* 0x000000000000781c */ /* 0x000fc80003f2f008 */
[----:B------:R-:W-:Y:S01]  /*3690*/  PRMT R115, R115, 0x5410, R36 ;  /* 0x0000541073737816 */ /* 0x000fe20000000024 */
[----:B------:R-:W-:-:S03]  /*36a0*/  IMAD.MOV.U32 R36, RZ, RZ, R41 ;  /* 0x000000ffff247224 */ /* 0x000fc600078e0029 */
        /* <DEDUP_REMOVED lines=14> */
[----:B------:R-:W-:Y:S06]  /*3790*/  @!P1 BRA `(.L_x_1364) ;  /* 0x0000000000049947 */ /* 0x000fec0003800000 */
[----:B------:R-:W-:Y:S01]  /*37a0*/  BPT.TRAP 0x1 ;  /* 0x000000040000795c */ /* 0x000fe20000300000 */
.L_x_1364:
[----:B------:R-:W2:Y:S01]  /*37b0*/  LDL R36, [R1] ;  /* 0x0000000001247983 */ /* 0x000ea20000100800 */
[----:B------:R-:W-:Y:S01]  /*37c0*/  IMAD R100, R17, 0x8, R16 ;  /* 0x0000000811647824 */ /* 0x000fe200078e0210 */
[----:B------:R-:W-:Y:S01]  /*37d0*/  BSSY B1, `(.L_x_1365) ;  /* 0x0000004000017945 */ /* 0x000fe20003800000 */
[----:B--2---:R-:W-:-:S04]  /*37e0*/  SHF.L.U32 R110, R36, 0x1f, RZ ;  /* 0x0000001f246e7819 */ /* 0x004fc800000006ff */
[----:B------:R-:W0:Y:S02]  /*37f0*/  SYNCS.PHASECHK.TRANS64.TRYWAIT P5, [R100+URZ+0x30890], R110 ;  /* 0x0308906e640075a7 */ /* 0x000e2400080a017f */
[----:B0-----:R-:W-:Y:S05]  /*3800*/  @!P5 BRA `(.L_x_1366) ;  /* 0x0000024c00a8d947 */ /* 0x001fea0003800000 */
.L_x_1778:
[----:B------:R-:W-:Y:S05]  /*3810*/  BSYNC B1 ;  /* 0x0000000000017941 */ /* 0x000fea0003800000 */
.L_x_1365:
        /* <DEDUP_REMOVED lines=18> */
[----:B------:R-:W-:Y:S02]  /*3940*/  PRMT R136, R71, 0x5432, R136 ;  /* 0x0000543247887816 */ /* 0x000fe40000000088 */
[----:B------:R-:W-:Y:S01]  /*3950*/  LOP3.LUT R113, R39, 0xffff0000, RZ, 0xc0, !PT ;  /* 0xffff000027717812 */ /* 0x000fe200078ec0ff */
[----:B------:R-:W-:Y:S01]  /*3960*/  IMAD.U32 R141, R140, 0x10000, RZ ;  /* 0x000100008c8d7824 */ /* 0x000fe200078e00ff */
[----:B------:R-:W-:Y:S01]  /*3970*/  LOP3.LUT R39, R37, 0xffff0000, RZ, 0xc0, !PT ;  /* 0xffff000025277812 */ /* 0x000fe200078ec0ff */
[----:B------:R-:W-:Y:S01]  /*3980*/  IMAD.U32 R137, R136, 0x10000, RZ ;  /* 0x0001000088897824 */ /* 0x000fe200078e00ff */
[C---:B------:R-:W-:Y:S01]  /*3990*/  LOP3.LUT R139, R138.reuse, 0xffff0000, RZ, 0xc0, !PT ;  /* 0xffff00008a8b7812 */ /* 0x040fe200078ec0ff */
[----:B------:R-:W-:Y:S01]  /*39a0*/  IMAD.U32 R138, R138, 0x10000, RZ ;  /* 0x000100008a8a7824 */ /* 0x000fe200078e00ff */
[C---:B------:R-:W-:Y:S01]  /*39b0*/  LOP3.LUT R135, R134.reuse, 0xffff0000, RZ, 0xc0, !PT ;  /* 0xffff000086877812 */ /* 0x040fe200078ec0ff */
[----:B------:R-:W-:Y:S01]  /*39c0*/  IMAD.U32 R134, R134, 0x10000, RZ ;  /* 0x0001000086867824 */ /* 0x000fe200078e00ff */
[----:B------:R-:W-:Y:S01]  /*39d0*/  LOP3.LUT R107, R38, 0xffff0000, RZ, 0xc0, !PT ;  /* 0xffff0000266b7812 */ /* 0x000fe200078ec0ff */
[C---:B------:R-:W-:Y:S01]  /*39e0*/  FMUL.FTZ R143, R39.reuse, R139 ;  /* 0x0000008b278f7220 */ /* 0x040fe20000410000 */
[----:B------:R-:W-:Y:S01]  /*39f0*/  LOP3.LUT R140, R140, 0xffff0000, RZ, 0xc0, !PT ;  /* 0xffff00008c8c7812 */ /* 0x000fe200078ec0ff */
[----:B------:R-:W-:Y:S01]  /*3a00*/  FMUL.FTZ R142, R39, R135 ;  /* 0x00000087278e7220 */ /* 0x000fe20000410000 */
[----:B------:R-:W-:Y:S01]  /*3a10*/  LOP3.LUT R136, R136, 0xffff0000, RZ, 0xc0, !PT ;  /* 0xffff000088887812 */ /* 0x000fe200078ec0ff */
[C---:B------:R-:W-:Y:S01]  /*3a20*/  FMUL.FTZ R39, R107.reuse, R141 ;  /* 0x0000008d6b277220 */ /* 0x040fe20000410000 */
[----:B------:R-:W-:Y:S01]  /*3a30*/  FMUL.FTZ R107, R107, R137 ;  /* 0x000000896b6b7220 */ /* 0x000fe20000410000 */
[----:B------:R-:W-:-:S02]  /*3a40*/  IMAD.U32 R38, R37, 0x10000, RZ ;  /* 0x0001000025267824 */ /* 0x000fc400078e00ff */
[----:B------:R-:W-:Y:S01]  /*3a50*/  FFMA.FTZ R137, R106, R137, -R39 ;  /* 0x000000896a897223 */ /* 0x000fe20000010827 */
[----:B------:R-:W-:Y:S02]  /*3a60*/  IMAD.U32 R37, R36, 0x10000, RZ ;  /* 0x0001000024257824 */ /* 0x000fe400078e00ff */
[----:B------:R-:W-:Y:S01]  /*3a70*/  FFMA.FTZ R106, R106, R141, R107 ;  /* 0x0000008d6a6a7223 */ /* 0x000fe2000001006b */
[----:B------:R-:W-:Y:S01]  /*3a80*/  LOP3.LUT R36, R36, 0xffff0000, RZ, 0xc0, !PT ;  /* 0xffff000024247812 */ /* 0x000fe200078ec0ff */
[C---:B------:R-:W-:Y:S01]  /*3a90*/  FMUL.FTZ R107, R113.reuse, R140 ;  /* 0x0000008c716b7220 */ /* 0x040fe20000410000 */
[-C--:B------:R-:W-:Y:S01]  /*3aa0*/  FMUL.FTZ R113, R113, R136.reuse ;  /* 0x0000008871717220 */ /* 0x080fe20000410000 */
[C---:B------:R-:W-:Y:S01]  /*3ab0*/  FFMA.FTZ R143, R38.reuse, R135, -R143 ;  /* 0x00000087268f7223 */ /* 0x040fe2000001088f */
[----:B------:R-:W-:Y:S01]  /*3ac0*/  FFMA.FTZ R142, R38, R139, R142 ;  /* 0x0000008b268e7223 */ /* 0x000fe2000001008e */
[----:B------:R-:W-:Y:S01]  /*3ad0*/  FFMA.FTZ R107, R112, R136, -R107 ;  /* 0x00000088706b7223 */ /* 0x000fe2000001086b */
[C---:B------:R-:W-:Y:S01]  /*3ae0*/  FMUL.FTZ R38, R36.reuse, R138 ;  /* 0x0000008a24267220 */ /* 0x040fe20000410000 */
[----:B------:R-:W-:Y:S01]  /*3af0*/  FMUL.FTZ R39, R36, R134 ;  /* 0x0000008624277220 */ /* 0x000fe20000410000 */
[----:B------:R-:W-:Y:S01]  /*3b00*/  FFMA.FTZ R112, R112, R140, R113 ;  /* 0x0000008c70707223 */ /* 0x000fe20000010071 */
[----:B------:R-:W-:Y:S01]  /*3b10*/  F2FP.BF16.F32.PACK_AB R106, R106, R137 ;  /* 0x000000896a6a723e */ /* 0x000fe200000010ff */
[C---:B------:R-:W-:Y:S01]  /*3b20*/  FFMA.FTZ R38, R37.reuse, R134, -R38 ;  /* 0x0000008625267223 */ /* 0x040fe20000010826 */
[----:B------:R-:W-:Y:S01]  /*3b30*/  FFMA.FTZ R39, R37, R138, R39 ;  /* 0x0000008a25277223 */ /* 0x000fe20000010027 */
[----:B------:R-:W-:-:S02]  /*3b40*/  F2FP.BF16.F32.PACK_AB R37, R142, R143 ;  /* 0x0000008f8e25723e */ /* 0x000fc400000010ff */
[----:B------:R-:W-:Y:S02]  /*3b50*/  F2FP.BF16.F32.PACK_AB R107, R112, R107 ;  /* 0x0000006b706b723e */ /* 0x000fe400000010ff */
[----:B------:R-:W-:Y:S01]  /*3b60*/  F2FP.BF16.F32.PACK_AB R36, R39, R38 ;  /* 0x000000262724723e */ /* 0x000fe200000010ff */
[----:B------:R-:W-:Y:S02]  /*3b70*/  IMAD.MOV.U32 R38, RZ, RZ, R106 ;  /* 0x000000ffff267224 */ /* 0x000fe400078e006a */
[----:B------:R-:W-:-:S07]  /*3b80*/  IMAD.MOV.U32 R39, RZ, RZ, R107 ;  /* 0x000000ffff277224 */ /* 0x000fce00078e006b */
.L_x_1372:
[----:B------:R-:W-:Y:S05]  /*3b90*/  BSYNC B3 ;  /* 0x0000000000037941 */ /* 0x000fea0003800000 */
.L_x_1371:
[----:B------:R-:W-:Y:S02]  /*3ba0*/  ULDC.64 UR4, c[0x0][0x208] ;  /* 0x0000820000047ab9 */ /* 0x000fe40000000a00 */
[----:B--2---:R1:W-:Y:S03]  /*3bb0*/  STG.E.128 desc[UR4][R50.64], R36 ;  /* 0x0000002432007986 */ /* 0x0043e6000c101d04 */
.L_x_1370:
[----:B------:R-:W-:Y:S05]  /*3bc0*/  BSYNC B2 ;  /* 0x0000000000027941 */ /* 0x000fea0003800000 */
.L_x_1369:
[----:B------:R-:W-:Y:S01]  /*3bd0*/  ISETP.NE.AND P0, PT, R94, RZ, PT ;  /* 0x000000ff5e00720c */ /* 0x000fe20003f05270 */
[----:B------:R-:W-:-:S12]  /*3be0*/  BSSY B2, `(.L_x_1373) ;  /* 0x0000038000027945 */ /* 0x000fd80003800000 */
[----:B------:R-:W-:Y:S05]  /*3bf0*/  @!P0 BRA `(.L_x_1374) ;  /* 0x0000000000d88947 */ /* 0x000fea0003800000 */
[----:B------:R-:W2:Y:S01]  /*3c00*/  LDL R106, [R1+0x8] ;  /* 0x00000800016a7983 */ /* 0x000ea20000100800 */
[----:B------:R-:W-:Y:S03]  /*3c10*/  BSSY B3, `(.L_x_1375) ;  /* 0x0000032000037945 */ /* 0x000fe60003800000 */
[----:B-1----:R1:W3:Y:S01]  /*3c20*/  LDS.128 R36, [R103+0x22400] ;  /* 0x0224000067247984 */ /* 0x0022e20000000c00 */
[----:B--2---:R-:W-:-:S13]  /*3c30*/  ISETP.GE.AND P0, PT, R106, R111, PT ;  /* 0x0000006f6a00720c */ /* 0x004fda0003f06270 */
[----:B-1-3--:R-:W-:Y:S05]  /*3c40*/  @P0 BRA `(.L_x_1376) ;  /* 0x0000000000b80947 */ /* 0x00afea0003800000 */
[----:B------:R-:W-:Y:S01]  /*3c50*/  SHF.R.U64 R106, R72, 0x10, R73 ;  /* 0x00000010486a7819 */ /* 0x000fe20000001249 */
[----:B------:R-:W-:Y:S01]  /*3c60*/  IMAD.U32 R72, R38, 0x10000, RZ ;  /* 0x0001000026487824 */ /* 0x000fe200078e00ff */
        /* <DEDUP_REMOVED lines=44> */
.L_x_1376:
[----:B------:R-:W-:Y:S05]  /*3f30*/  BSYNC B3 ;  /* 0x0000000000037941 */ /* 0x000fea0003800000 */
.L_x_1375:
[----:B------:R-:W-:Y:S02]  /*3f40*/  ULDC.64 UR4, c[0x0][0x208] ;  /* 0x0000820000047ab9 */ /* 0x000fe40000000a00 */
[----:B------:R2:W-:Y:S03]  /*3f50*/  STG.E.128 desc[UR4][R50.64+0x80], R36 ;  /* 0x0000802432007986 */ /* 0x0005e6000c101d04 */
.L_x_1374:
[----:B------:R-:W-:Y:S05]  /*3f60*/  BSYNC B2 ;  /* 0x0000000000027941 */ /* 0x000fea0003800000 */
.L_x_1373:
[----:B------:R-:W-:Y:S01]  /*3f70*/  ISETP.NE.AND P0, PT, R95, RZ, PT ;  /* 0x000000ff5f00720c */ /* 0x000fe20003f05270 */
[----:B------:R-:W-:-:S12]  /*3f80*/  BSSY B2, `(.L_x_1377) ;  /* 0x0000038000027945 */ /* 0x000fd80003800000 */
[----:B------:R-:W-:Y:S05]  /*3f90*/  @!P0 BRA `(.L_x_1378) ;  /* 0x0000000000d88947 */ /* 0x000fea0003800000 */
[----:B------:R-:W3:Y:S01]  /*3fa0*/  LDL R72, [R1+0x4] ;  /* 0x0000040001487983 */ /* 0x000ee20000100800 */
[----:B------:R-:W-:Y:S03]  /*3fb0*/  BSSY B3, `(.L_x_1379) ;  /* 0x0000032000037945 */ /* 0x000fe60003800000 */
[----:B-12---:R1:W2:Y:S01]  /*3fc0*/  LDS.128 R36, [R103+0x24400] ;  /* 0x0244000067247984 */ /* 0x0062a20000000c00 */
[----:B---3--:R-:W-:-:S13]  /*3fd0*/  ISETP.GE.AND P0, PT, R72, R111, PT ;  /* 0x0000006f4800720c */ /* 0x008fda0003f06270 */
[----:B-12---:R-:W-:Y:S05]  /*3fe0*/  @P0 BRA `(.L_x_1380) ;  /* 0x0000000000b80947 */ /* 0x006fea0003800000 */
[----:B------:R-:W-:Y:S01]  /*3ff0*/  SHF.R.U64 R72, R66, 0x10, R67 ;  /* 0x0000001042487819 */ /* 0x000fe20000001243 */
[----:B------:R-:W-:Y:S01]  /*4000*/  IMAD.U32 R66, R39, 0x10000, RZ ;  /* 0x0001000027427824 */ /* 0x000fe200078e00ff */
        /* <DEDUP_REMOVED lines=44> */
.L_x_1380:
[----:B------:R-:W-:Y:S05]  /*42d0*/  BSYNC B3 ;  /* 0x0000000000037941 */ /* 0x000fea0003800000 */
.L_x_1379:
[----:B------:R-:W-:Y:S02]  /*42e0*/  ULDC.64 UR4, c[0x0][0x208] ;  /* 0x0000820000047ab9 */ /* 0x000fe40000000a00 */
[----:B------:R3:W-:Y:S03]  /*42f0*/  STG.E.128 desc[UR4][R50.64+0x100], R36 ;  /* 0x0001002432007986 */ /* 0x0007e6000c101d04 */
.L_x_1378:
[----:B------:R-:W-:Y:S05]  /*4300*/  BSYNC B2 ;  /* 0x0000000000027941 */ /* 0x000fea0003800000 */
.L_x_1377:
[----:B------:R-:W-:-:S13]  /*4310*/  ISETP.NE.AND P0, PT, R96, RZ, PT ;  /* 0x000000ff6000720c */ /* 0x000fda0003f05270 */
[----:B------:R-:W-:Y:S05]  /*4320*/  @!P0 BRA `(.L_x_1368) ;  /* 0x0000000000d88947 */ /* 0x000fea0003800000 */
[----:B------:R-:W4:Y:S01]  /*4330*/  LDL R64, [R1+0xc] ;  /* 0x00000c0001407983 */ /* 0x000f220000100800 */
[----:B------:R-:W-:Y:S03]  /*4340*/  BSSY B2, `(.L_x_1381) ;  /* 0x0000032000027945 */ /* 0x000fe60003800000 */
[----:B-123--:R1:W2:Y:S01]  /*4350*/  LDS.128 R36, [R103+0x26400] ;  /* 0x0264000067247984 */ /* 0x00e2a20000000c00 */
[----:B----4-:R-:W-:-:S13]  /*4360*/  ISETP.GE.AND P0, PT, R64, R111, PT ;  /* 0x0000006f4000720c */ /* 0x010fda0003f06270 */
[----:B-12---:R-:W-:Y:S05]  /*4370*/  @P0 BRA `(.L_x_1382) ;  /* 0x0000000000b80947 */ /* 0x006fea0003800000 */
[----:B------:R-:W-:Y:S02]  /*4380*/  SHF.R.U32.HI R64, RZ, 0x10, R63 ;  /* 0x00000010ff407819 */ /* 0x000fe4000001163f */
[----:B------:R-:W-:Y:S02]  /*4390*/  SHF.R.U32.HI R66, RZ, 0x10, R61 ;  /* 0x00000010ff427819 */ /* 0x000fe4000001163d */
[----:B------:R-:W-:Y:S01]  /*43a0*/  SHF.R.U64 R65, R62, 0x10, R63 ;  /* 0x000000103e417819 */ /* 0x000fe2000000123f */
[----:B------:R-:W-:Y:S01]  /*43b0*/  IMAD.U32 R62, R39, 0x10000, RZ ;  /* 0x00010000273e7824 */ /* 0x000fe200078e00ff */
        /* <DEDUP_REMOVED lines=42> */
.L_x_1382:
[----:B------:R-:W-:Y:S05]  /*4660*/  BSYNC B2 ;  /* 0x0000000000027941 */ /* 0x000fea0003800000 */
.L_x_1381:
[----:B------:R-:W-:Y:S02]  /*4670*/  ULDC.64 UR4, c[0x0][0x208] ;  /* 0x0000820000047ab9 */ /* 0x000fe40000000a00 */
[----:B------:R4:W-:Y:S03]  /*4680*/  STG.E.128 desc[UR4][R50.64+0x180], R36 ;  /* 0x0001802432007986 */ /* 0x0009e6000c101d04 */
.L_x_1368:
[----:B------:R-:W-:Y:S05]  /*4690*/  BSYNC B1 ;  /* 0x0000000000017941 */ /* 0x000fea0003800000 */
.L_x_1367:
        /* <DEDUP_REMOVED lines=54> */
.L_x_1387:
[----:B------:R-:W-:Y:S05]  /*4a00*/  BSYNC B2 ;  /* 0x0000000000027941 */ /* 0x000fea0003800000 */
.L_x_1386:
[----:B------:R-:W-:Y:S02]  /*4a10*/  ULDC.64 UR4, c[0x0][0x208] ;  /* 0x0000820000047ab9 */ /* 0x000fe40000000a00 */
[----:B--2---:R1:W-:Y:S03]  /*4a20*/  STG.E.128 desc[UR4][R48.64], R36 ;  /* 0x0000002430007986 */ /* 0x0043e6000c101d04 */
.L_x_1385:
[----:B------:R-:W-:Y:S05]  /*4a30*/  BSYNC B1 ;  /* 0x0000000000017941 */ /* 0x000fea0003800000 */
.L_x_1384:
[----:B------:R-:W-:Y:S01]  /*4a40*/  ISETP.NE.AND P0, PT, R94, RZ, PT ;  /* 0x000000ff5e00720c */ /* 0x000fe20003f05270 */
[----:B------:R-:W-:-:S12]  /*4a50*/  BSSY B1, `(.L_x_1388) ;  /* 0x0000038000017945 */ /* 0x000fd80003800000 */
[----:B------:R-:W-:Y:S05]  /*4a60*/  @!P0 BRA `(.L_x_1389) ;  /* 0x0000000000d88947 */ /* 0x000fea0003800000 */
[----:B-1234-:R-:W2:Y:S01]  /*4a70*/  LDL R50, [R1+0x8] ;  /* 0x0000080001327983 */ /* 0x01eea20000100800 */
[----:B------:R-:W-:Y:S03]  /*4a80*/  BSSY B2, `(.L_x_1390) ;  /* 0x0000032000027945 */ /* 0x000fe60003800000 */
[----:B------:R1:W3:Y:S01]  /*4a90*/  LDS.128 R36, [R103+0x23400] ;  /* 0x0234000067247984 */ /* 0x0002e20000000c00 */
[----:B--2---:R-:W-:-:S13]  /*4aa0*/  ISETP.GE.AND P0, PT, R50, R111, PT ;  /* 0x0000006f3200720c */ /* 0x004fda0003f06270 */
[----:B-1-3--:R-:W-:Y:S05]  /*4ab0*/  @P0 BRA `(.L_x_1391) ;  /* 0x0000000000b80947 */ /* 0x00afea0003800000 */
[--C-:B------:R-:W-:Y:S01]  /*4ac0*/  SHF.R.U64 R57, R54, 0x10, R55.reuse ;  /* 0x0000001036397819 */ /* 0x100fe20000001237 */
[----:B------:R-:W-:Y:S01]  /*4ad0*/  IMAD.U32 R50, R38, 0x10000, RZ ;  /* 0x0001000026327824 */ /* 0x000fe200078e00ff */
        /* <DEDUP_REMOVED lines=44> */
.L_x_1391:
[----:B------:R-:W-:Y:S05]  /*4da0*/  BSYNC B2 ;  /* 0x0000000000027941 */ /* 0x000fea0003800000 */
.L_x_1390:
[----:B------:R-:W-:Y:S02]  /*4db0*/  ULDC.64 UR4, c[0x0][0x208] ;  /* 0x0000820000047ab9 */ /* 0x000fe40000000a00 */
[----:B------:R1:W-:Y:S03]  /*4dc0*/  STG.E.128 desc[UR4][R48.64+0x80], R36 ;  /* 0x0000802430007986 */ /* 0x0003e6000c101d04 */
.L_x_1389:
[----:B------:R-:W-:Y:S05]  /*4dd0*/  BSYNC B1 ;  /* 0x0000000000017941 */ /* 0x000fea0003800000 */
.L_x_1388:
        /* <DEDUP_REMOVED lines=54> */
.L_x_1395:
[----:B------:R-:W-:Y:S05]  /*5140*/  BSYNC B2 ;  /* 0x0000000000027941 */ /* 0x000fea0003800000 */
.L_x_1394:
[----:B------:R-:W-:Y:S02]  /*5150*/  ULDC.64 UR4, c[0x0][0x208] ;  /* 0x0000820000047ab9 */ /* 0x000fe40000000a00 */
[----:B------:R1:W-:Y:S03]  /*5160*/  STG.E.128 desc[UR4][R48.64+0x100], R36 ;  /* 0x0001002430007986 */ /* 0x0003e6000c101d04 */
.L_x_1393:
[----:B------:R-:W-:Y:S05]  /*5170*/  BSYNC B1 ;  /* 0x0000000000017941 */ /* 0x000fea0003800000 */
.L_x_1392:
[----:B------:R-:W-:-:S13]  /*5180*/  ISETP.NE.AND P0, PT, R96, RZ, PT ;  /* 0x000000ff6000720c */ /* 0x000fda0003f05270 */
[----:B------:R-:W-:Y:S05]  /*5190*/  @!P0 BRA `(.L_x_1383) ;  /* 0x0000003000888947 */ /* 0x000fea0003800000 */
[----:B------:R-:W5:Y:S01]  /*51a0*/  LDL R44, [R1+0xc] ;  /* 0x00000c00012c7983 */ /* 0x000f620000100800 */
[----:B------:R-:W-:Y:S03]  /*51b0*/  BSSY B1, `(.L_x_1396) ;  /* 0x0000032000017945 */ /* 0x000fe60003800000 */
[----:B-1234-:R1:W2:Y:S01]  /*51c0*/  LDS.128 R36, [R103+0x27400] ;  /* 0x0274000067247984 */ /* 0x01e2a20000000c00 */
[----:B-----5:R-:W-:-:S13]  /*51d0*/  ISETP.GE.AND P0, PT, R44, R111, PT ;  /* 0x0000006f2c00720c */ /* 0x020fda0003f06270 */
        /* <DEDUP_REMOVED lines=47> */
.L_x_1397:
[----:B------:R-:W-:Y:S05]  /*54d0*/  BSYNC B1 ;  /* 0x0000000000017941 */ /* 0x000fea0003800000 */
.L_x_1396:
[----:B------:R-:W-:Y:S02]  /*54e0*/  ULDC.64 UR4, c[0x0][0x208] ;  /* 0x0000820000047ab9 */ /* 0x000fe40000000a00 */
[----:B------:R1:W-:Y:S01]  /*54f0*/  STG.E.128 desc[UR4][R48.64+0x180], R36 ;  /* 0x0001802430007986 */ /* 0x0003e2000c101d04 */
[----:B------:R-:W-:Y:S05]  /*5500*/  BRA `(.L_x_1383) ;  /* 0x0000002c00ac7947 */ /* 0x000fea0003800000 */
.L_x_1359:
        /* <DEDUP_REMOVED lines=16> */
[----:B------:R-:W-:Y:S01]  /*5610*/  LEA R52, P1, R38, UR4, 0x1 ;  /* 0x0000000426347c11 */ /* 0x000fe2000f8208ff */
[----:B------:R-:W-:Y:S01]  /*5620*/  IMAD.X R39, R100, 0x1, R35, P0 ;  /* 0x0000000164277824 */ /* 0x000fe200000e0623 */
[----:B------:R-:W-:Y:S01]  /*5630*/  LEA R56, P0, R36, UR6, 0x1 ;  /* 0x0000000624387c11 */ /* 0x000fe2000f8008ff */
[----:B------:R-:W-:Y:S01]  /*5640*/  IMAD.X R37, R117, 0x1, R33, P5 ;  /* 0x0000000175257824 */ /* 0x000fe200028e0621 */
[----:B------:R-:W-:Y:S02]  /*5650*/  ISETP.GE.AND P5, PT, R228, R111, PT ;  /* 0x0000006fe400720c */ /* 0x000fe40003fa6270 */
[----:B------:R-:W-:-:S02]  /*5660*/  CS2R R42, SRZ ;  /* 0x00000000002a7805 */ /* 0x000fc4000001ff00 */
[----:B------:R-:W-:Y:S02]  /*5670*/  LEA.HI.X R53, R38, UR5, R39, 0x1, P1 ;  /* 0x0000000526357c11 */ /* 0x000fe400088f0c27 */
[----:B------:R-:W-:Y:S02]  /*5680*/  CS2R R40, SRZ ;  /* 0x0000000000287805 */ /* 0x000fe4000001ff00 */
[----:B------:R-:W-:Y:S02]  /*5690*/  ISETP.GE.AND P1, PT, R22, R111, PT ;  /* 0x0000006f1600720c */ /* 0x000fe40003f26270 */
[----:B------:R-:W-:Y:S02]  /*56a0*/  CS2R R38, SRZ ;  /* 0x0000000000267805 */ /* 0x000fe4000001ff00 */
[----:B------:R-:W-:Y:S02]  /*56b0*/  LEA.HI.X R57, R36, UR7, R37, 0x1, P0 ;  /* 0x0000000724397c11 */ /* 0x000fe400080f0c25 */
[----:B------:R-:W-:-:S02]  /*56c0*/  CS2R R36, SRZ ;  /* 0x0000000000247805 */ /* 0x000fc4000001ff00 */
[----:B------:R-:W-:Y:S02]  /*56d0*/  CS2R R50, SRZ ;  /* 0x0000000000327805 */ /* 0x000fe4000001ff00 */
[----:B------:R-:W-:Y:S02]  /*56e0*/  CS2R R48, SRZ ;  /* 0x0000000000307805 */ /* 0x000fe4000001ff00 */
[----:B------:R-:W-:Y:S02]  /*56f0*/  CS2R R46, SRZ ;  /* 0x00000000002e7805 */ /* 0x000fe4000001ff00 */
[----:B------:R-:W-:Y:S01]  /*5700*/  CS2R R44, SRZ ;  /* 0x00000000002c7805 */ /* 0x000fe2000001ff00 */
[----:B------:R-:W-:Y:S02]  /*5710*/  ULDC.64 UR8, c[0x0][0x208] ;  /* 0x0000820000087ab9 */ /* 0x000fe40000000a00 */
[----:B------:R0:W5:Y:S04]  /*5720*/  @!P5 LDG.E.128 R36, desc[UR8][R52.64+0x80] ;  /* 0x000080083424d981 */ /* 0x000168000c1e1d00 */
[----:B------:R0:W5:Y:S04]  /*5730*/  @!P1 LDG.E.128 R40, desc[UR8][R52.64] ;  /* 0x0000000834289981 */ /* 0x000168000c1e1d00 */
[----:B------:R0:W5:Y:S04]  /*5740*/  @!P1 LDG.E.128 R48, desc[UR8][R56.64] ;  /* 0x0000000838309981 */ /* 0x000168000c1e1d00 */
[----:B------:R0:W5:Y:S02]  /*5750*/  @!P5 LDG.E.128 R44, desc[UR8][R56.64+0x80] ;  /* 0x00008008382cd981 */ /* 0x000164000c1e1d00 */
.L_x_1399:
[----:B------:R-:W-:Y:S05]  /*5760*/  BSYNC B1 ;  /* 0x0000000000017941 */ /* 0x000fea0003800000 */
.L_x_1398:
[----:B------:R-:W-:Y:S01]  /*5770*/  ISETP.GE.AND P0, PT, R235, R105, PT ;  /* 0x00000069eb00720c */ /* 0x000fe20003f06270 */
[----:B------:R-:W-:Y:S01]  /*5780*/  BSSY B1, `(.L_x_1400) ;  /* 0x0000024000017945 */ /* 0x000fe20003800000 */
[----:B0-----:R-:W-:Y:S02]  /*5790*/  CS2R R52, SRZ ;  /* 0x0000000000347805 */ /* 0x001fe4000001ff00 */
        /* <DEDUP_REMOVED lines=34> */
.L_x_1401:
[----:B------:R-:W-:Y:S05]  /*59c0*/  BSYNC B1 ;  /* 0x0000000000017941 */ /* 0x000fea0003800000 */
.L_x_1400:
[----:B0-----:R-:W2:Y:S01]  /*59d0*/  LDL R68, [R1+0x34] ;  /* 0x0000340001447983 */ /* 0x001ea20000100800 */
        /* <DEDUP_REMOVED lines=40> */
[----:B------:R-:W-:Y:S01]  /*5c60*/  PRMT R130, R69, 0x7610, R130 ;  /* 0x0000761045827816 */ /* 0x000fe20000000082 */
[----:B------:R-:W-:Y:S01]  /*5c70*/  IMAD.MOV.U32 R69, RZ, RZ, R67 ;  /* 0x000000ffff457224 */ /* 0x000fe200078e0043 */
[----:B------:R-:W-:Y:S01]  /*5c80*/  PRMT R131, R70, 0x7610, R131 ;  /* 0x0000761046837816 */ /* 0x000fe20000000083 */
[----:B------:R-:W-:-:S03]  /*5c90*/  IMAD.MOV.U32 R70, RZ, RZ, R64 ;  /* 0x000000ffff467224 */ /* 0x000fc600078e0040 */
[----:B------:R-:W-:Y:S02]  /*5ca0*/  PRMT R138, R69, 0x7610, R138 ;  /* 0x00007610458a7816 */ /* 0x000fe4000000008a */
        /* <DEDUP_REMOVED lines=12> */
[----:B------:R-:W-:-:S05]  /*5d70*/  IMAD.MOV.U32 R68, RZ, RZ, R55 ;  /* 0x000000ffff447224 */ /* 0x000fca00078e0037 */
[----:B------:R-:W-:Y:S01]  /*5d80*/  PRMT R124, R68, 0x7610, R124 ;  /* 0x00007610447c7816 */ /* 0x000fe2000000007c */
[----:B------:R-:W-:-:S05]  /*5d90*/  IMAD.MOV.U32 R68, RZ, RZ, R59 ;  /* 0x000000ffff447224 */ /* 0x000fca00078e003b */
[----:B------:R-:W-:Y:S01]  /*5da0*/  PRMT R134, R68, 0x7610, R134 ;  /* 0x0000761044867816 */ /* 0x000fe20000000086 */
[----:B------:R-:W-:-:S05]  /*5db0*/  IMAD.MOV.U32 R68, RZ, RZ, R63 ;  /* 0x000000ffff447224 */ /* 0x000fca00078e003f */
[----:B------:R-:W-:Y:S01]  /*5dc0*/  PRMT R129, R68, 0x7610, R129 ;  /* 0x0000761044817816 */ /* 0x000fe20000000081 */
[----:B------:R-:W-:-:S05]  /*5dd0*/  IMAD.MOV.U32 R68, RZ, RZ, R66 ;  /* 0x000000ffff447224 */ /* 0x000fca00078e0042 */
[----:B------:R-:W-:Y:S01]  /*5de0*/  PRMT R137, R68, 0x7610, R137 ;  /* 0x0000761044897816 */ /* 0x000fe20000000089 */
[----:B------:R-:W-:Y:S06]  /*5df0*/  @!P1 BRA `(.L_x_1402) ;  /* 0x0000000000049947 */ /* 0x000fec0003800000 */
[----:B------:R-:W-:Y:S01]  /*5e00*/  BPT.TRAP 0x1 ;  /* 0x000000040000795c */ /* 0x000fe20000300000 */
.L_x_1402:
[----:B------:R-:W2:Y:S01]  /*5e10*/  LDL R68, [R1] ;  /* 0x0000000001447983 */ /* 0x000ea20000100800 */
[----:B------:R-:W-:Y:S01]  /*5e20*/  IMAD R100, R17, 0x8, R16 ;  /* 0x0000000811647824 */ /* 0x000fe200078e0210 */
[----:B------:R-:W0:Y:S01]  /*5e30*/  LDC R123, c[0x0][0x2e4] ;  /* 0x0000b900ff7b7b82 */ /* 0x000e220000000800 */
[----:B------:R-:W-:Y:S07]  /*5e40*/  BSSY B1, `(.L_x_1403) ;  /* 0x0000005000017945 */ /* 0x000fee0003800000 */
[----:B------:R-:W1:Y:S01]  /*5e50*/  LDC.64 R112, c[0x0][0x2f0] ;  /* 0x0000bc00ff707b82 */ /* 0x000e620000000a00 */
[----:B--2---:R-:W-:-:S04]  /*5e60*/  SHF.L.U32 R110, R68, 0x1f, RZ ;  /* 0x0000001f446e7819 */ /* 0x004fc800000006ff */
[----:B------:R-:W2:Y:S02]  /*5e70*/  SYNCS.PHASECHK.TRANS64.TRYWAIT P5, [R100+URZ+0x30890], R110 ;  /* 0x0308906e640075a7 */ /* 0x000ea400080a017f */
[----:B012---:R-:W-:Y:S05]  /*5e80*/  @!P5 BRA `(.L_x_1404) ;  /* 0x00000228001cd947 */ /* 0x007fea0003800000 */
.L_x_1779:
[----:B------:R-:W-:Y:S05]  /*5e90*/  BSYNC B1 ;  /* 0x0000000000017941 */ /* 0x000fea0003800000 */
.L_x_1403:
[----:B------:R-:W-:Y:S01]  /*5ea0*/  BSSY B1, `(.L_x_1405) ;  /* 0x0000112000017945 */ /* 0x000fe20003800000 */
[----:B------:R-:W-:Y:S02]  /*5eb0*/  IMAD.IADD R125, R123, 0x1, -R30 ;  /* 0x000000017b7d7824 */ /* 0x000fe400078e0a1e */
[----:B------:R-:W-:Y:S01]  /*5ec0*/  IMAD.MOV.U32 R115, RZ, RZ, R73 ;  /* 0x000000ffff737224 */ /* 0x000fe200078e0049 */
[----:B------:R-:W-:Y:S06]  /*5ed0*/  @P4 BRA `(.L_x_1406) ;  /* 0x0000001000384947 */ /* 0x000fec0003800000 */
[----:B------:R-:W-:Y:S01]  /*5ee0*/  ISETP.NE.AND P4, PT, R31, RZ, PT ;  /* 0x000000ff1f00720c */ /* 0x000fe20003f85270 */
[-C--:B------:R-:W-:Y:S01]  /*5ef0*/  IMAD R68, R19, R112.reuse, RZ ;  /* 0x0000007013447224 */ /* 0x080fe200078e02ff */
[----:B------:R-:W-:Y:S01]  /*5f00*/  BSSY B2, `(.L_x_1407) ;  /* 0x0000086000027945 */ /* 0x000fe20003800000 */
[----:B------:R-:W-:-:S04]  /*5f10*/  IMAD.WIDE.U32 R116, R18, R112, R114 ;  /* 0x0000007012747225 */ /* 0x000fc800078e0072 */
[----:B------:R-:W-:-:S04]  /*5f20*/  IMAD R133, R18, R113, R68 ;  /* 0x0000007112857224 */ /* 0x000fc800078e0244 */
[----:B------:R-:W-:Y:S02]  /*5f30*/  IMAD.IADD R133, R133, 0x1, R117 ;  /* 0x0000000185857824 */ /* 0x000fe400078e0275 */
[----:B------:R-:W-:Y:S05]  /*5f40*/  @!P4 BRA `(.L_x_1408) ;  /* 0x000000080004c947 */ /* 0x000fea0003800000 */
[----:B------:R-:W2:Y:S04]  /*5f50*/  LDL R119, [R1+0x3c] ;  /* 0x00003c0001777983 */ /* 0x000ea80000100800 */
[----:B------:R-:W3:Y:S04]  /*5f60*/  LDL R118, [R1+0x48] ;  /* 0x0000480001767983 */ /* 0x000ee80000100800 */
[----:B------:R-:W4:Y:S01]  /*5f70*/  LDL R75, [R1+0x4c] ;  /* 0x00004c00014b7983 */ /* 0x000f220000100800 */
[----:B------:R-:W-:Y:S01]  /*5f80*/  SEL R68, R30, R125, !P3 ;  /* 0x0000007d1e447207 */ /* 0x000fe20005800000 */
[----:B------:R-:W-:Y:S01]  /*5f90*/  BSSY B3, `(.L_x_1409) ;  /* 0x0000079000037945 */ /* 0x000fe20003800000 */
[----:B------:R-:W-:-:S02]  /*5fa0*/  IADD3 R72, P4, P5, R90, R116, R77 ;  /* 0x000000745a487210 */ /* 0x000fc40007d9e04d */
[----:B------:R-:W-:Y:S02]  /*5fb0*/  SHF.R.S32.HI R69, RZ, 0x1f, R68 ;  /* 0x0000001fff457819 */ /* 0x000fe40000011444 */
[----:B------:R-:W-:Y:S02]  /*5fc0*/  IADD3.X R74, R0, R133, R97, P4, P5 ;  /* 0x00000085004a7210 */ /* 0x000fe400027ea461 */
[----:B------:R-:W-:-:S04]  /*5fd0*/  LEA.HI R69, R69, R68, RZ, 0x4 ;  /* 0x0000004445457211 */ /* 0x000fc800078f20ff */
[----:B------:R-:W-:-:S05]  /*5fe0*/  LEA.HI.SX32 R69, R69, R76, 0x1c ;  /* 0x0000004c45457211 */ /* 0x000fca00078fe2ff */
[----:B------:R-:W-:-:S05]  /*5ff0*/  IMAD.SHL.U32 R71, R69, 0x8, RZ ;  /* 0x0000000845477824 */ /* 0x000fca00078e00ff */
[----:B------:R-:W-:-:S13]  /*6000*/  ISETP.GE.AND P4, PT, R71, R123, PT ;  /* 0x0000007b4700720c */ /* 0x000fda0003f86270 */
[--C-:B------:R-:W-:Y:S02]  /*6010*/  @!P4 SHF.R.S32.HI R68, RZ, 0x1f, R71.reuse ;  /* 0x0000001fff44c819 */ /* 0x100fe40000011447 */
[----:B------:R-:W-:Y:S02]  /*6020*/  @!P4 IADD3 R70, P5, P6, R90, R116, R71 ;  /* 0x000000745a46c210 */ /* 0x000fe40007ebe047 */
[----:B------:R-:W-:Y:S02]  /*6030*/  LOP3.LUT R71, R71, 0x38, RZ, 0xc0, !PT ;  /* 0x0000003847477812 */ /* 0x000fe400078ec0ff */
[----:B------:R-:W-:Y:S02]  /*6040*/  @!P4 IADD3.X R73, R0, R133, R68, P5, P6 ;  /* 0x000000850049c210 */ /* 0x000fe40002fec444 */
[----:B------:R-:W-:-:S04]  /*6050*/  SHF.R.S32.HI R68, RZ, 0x1f, R69 ;  /* 0x0000001fff447819 */ /* 0x000fc80000011445 */
[----:B------:R-:W-:Y:S01]  /*6060*/  LEA.HI R68, R68, R69, RZ, 0x3 ;  /* 0x0000004544447211 */ /* 0x000fe200078f18ff */
[----:B------:R-:W-:-:S04]  /*6070*/  IMAD R69, R17, 0x4000, R6 ;  /* 0x0000400011457824 */ /* 0x000fc800078e0206 */
[----:B------:R-:W-:Y:S02]  /*6080*/  IMAD.SHL.U32 R68, R68, 0x200, RZ ;  /* 0x0000020044447824 */ /* 0x000fe400078e00ff */
[----:B------:R-:W-:-:S03]  /*6090*/  IMAD R69, R69, 0x2, R16 ;  /* 0x0000000245457824 */ /* 0x000fc600078e0210 */
[----:B------:R-:W-:Y:S02]  /*60a0*/  LOP3.LUT R68, R68, 0x7ffff000, RZ, 0xc0, !PT ;  /* 0x7ffff00044447812 */ /* 0x000fe400078ec0ff */
[----:B--2---:R-:W-:-:S04]  /*60b0*/  LOP3.LUT R71, R71, 0x1c0, R119, 0xf8, !PT ;  /* 0x000001c047477812 */ /* 0x004fc800078ef877 */
[----:B---3--:R-:W-:Y:S02]  /*60c0*/  LOP3.LUT R71, R71, R118, RZ, 0x3c, !PT ;  /* 0x0000007647477212 */ /* 0x008fe400078e3cff */
[C---:B------:R-:W-:Y:S02]  /*60d0*/  LEA R118, P5, R72.reuse, R106, 0x1 ;  /* 0x0000006a48767211 */ /* 0x040fe400078a08ff */
[----:B----4-:R-:W-:Y:S02]  /*60e0*/  IADD3 R68, R71, R68, R75 ;  /* 0x0000004447447210 */ /* 0x010fe40007ffe04b */
[----:B------:R-:W-:Y:S02]  /*60f0*/  LEA.HI.X R119, R72, R107, R74, 0x1, P5 ;  /* 0x0000006b48777211 */ /* 0x000fe400028f0c4a */
[----:B------:R-:W-:Y:S01]  /*6100*/  @!P4 LEA R120, P5, R70, R106, 0x1 ;  /* 0x0000006a4678c211 */ /* 0x000fe200078a08ff */
[----:B------:R-:W-:-:S03]  /*6110*/  IMAD R71, R17, 0x4000, R68 ;  /* 0x0000400011477824 */ /* 0x000fc600078e0244 */
[----:B------:R-:W-:Y:S01]  /*6120*/  @!P4 LEA.HI.X R121, R70, R107, R73, 0x1, P5 ;  /* 0x0000006b4679c211 */ /* 0x000fe200028f0c49 */
[----:B------:R-:W-:Y:S01]  /*6130*/  IMAD R72, R71, 0x2, R16 ;  /* 0x0000000247487824 */ /* 0x000fe200078e0210 */
[----:B------:R-:W-:Y:S01]  /*6140*/  ISETP.GE.AND P5, PT, R22, R111, PT ;  /* 0x0000006f1600720c */ /* 0x000fe20003fa6270 */
[----:B------:R-:W1:Y:S04]  /*6150*/  LDS.128 R68, [R69+0x20400] ;  /* 0x0204000045447984 */ /* 0x000e680000000c00 */
[----:B------:R-:W2:Y:S08]  /*6160*/  LDS.128 R72, [R72+0x20400] ;  /* 0x0204000048487984 */ /* 0x000eb00000000c00 */
[----:B------:R-:W-:Y:S05]  /*6170*/  @P5 BRA `(.L_x_1410) ;  /* 0x0000000400685947 */ /* 0x000fea0003800000 */
[----:B------:R-:W-:Y:S01]  /*6180*/  SHF.R.U32.HI R157, RZ, 0x10, R49 ;  /* 0x00000010ff9d7819 */ /* 0x000fe20000011631 */
[----:B-1----:R-:W-:Y:S01]  /*6190*/  IMAD.U32 R149, R71, 0x10000, RZ ;  /* 0x0001000047957824 */ /* 0x002fe200078e00ff */
[----:B------:R-:W-:Y:S01]  /*61a0*/  SHF.R.U32.HI R158, RZ, 0x10, R41 ;  /* 0x00000010ff9e7819 */ /* 0x000fe20000011629 */
[----:B--2---:R-:W-:Y:S01]  /*61b0*/  IMAD.U32 R152, R75, 0x10000, RZ ;  /* 0x000100004b987824 */ /* 0x004fe200078e00ff */
[----:B------:R-:W-:Y:S01]  /*61c0*/  SHF.R.U64 R156, R48, 0x10, R49 ;  /* 0x00000010309c7819 */ /* 0x000fe20000001231 */
[----:B------:R-:W-:Y:S01]  /*61d0*/  IMAD.U32 R49, R69, 0x10000, RZ ;  /* 0x0001000045317824 */ /* 0x000fe200078e00ff */
[----:B------:R-:W-:Y:S01]  /*61e0*/  PRMT R157, R163, 0x5410, R157 ;  /* 0x00005410a39d7816 */ /* 0x000fe2000000009d */
[----:B------:R-:W-:Y:S01]  /*61f0*/  IMAD.U32 R48, R73, 0x10000, RZ ;  /* 0x0001000049307824 */ /* 0x000fe200078e00ff */
[----:B------:R-:W-:Y:S02]  /*6200*/  LOP3.LUT R150, R69, 0xffff0000, RZ, 0xc0, !PT ;  /* 0xffff000045967812 */ /* 0x000fe400078ec0ff */
[----:B------:R-:W-:Y:S01]  /*6210*/  SHF.R.U64 R155, R42, 0x10, R43 ;  /* 0x000000102a9b7819 */ /* 0x000fe2000000122b */
[----:B------:R-:W-:Y:S01]  /*6220*/  IMAD.U32 R42, R74, 0x10000, RZ ;  /* 0x000100004a2a7824 */ /* 0x000fe200078e00ff */
[----:B------:R-:W-:-:S02]  /*6230*/  LOP3.LUT R69, R71, 0xffff0000, RZ, 0xc0, !PT ;  /* 0xffff000047457812 */ /* 0x000fc400078ec0ff */
[----:B------:R-:W-:Y:S02]  /*6240*/  SHF.R.U32.HI R160, RZ, 0x10, R43 ;  /* 0x00000010ffa07819 */ /* 0x000fe4000001162b */
[----:B------:R-:W-:Y:S01]  /*6250*/  PRMT R71, R127, 0x5432, R158 ;  /* 0x000054327f477816 */ /* 0x000fe2000000009e */
[----:B------:R-:W-:Y:S01]  /*6260*/  IMAD.U32 R158, R157, 0x10000, RZ ;  /* 0x000100009d9e7824 */ /* 0x000fe200078e00ff */
[----:B------:R-:W-:Y:S02]  /*6270*/  SHF.R.U32.HI R159, RZ, 0x10, R51 ;  /* 0x00000010ff9f7819 */ /* 0x000fe40000011633 */
[----:B------:R-:W-:Y:S02]  /*6280*/  PRMT R43, R122, 0x5432, R155 ;  /* 0x000054327a2b7816 */ /* 0x000fe4000000009b */
[----:B------:R-:W-:Y:S01]  /*6290*/  SHF.R.U64 R162, R40, 0x10, R41 ;  /* 0x0000001028a27819 */ /* 0x000fe20000001229 */
[----:B------:R-:W-:Y:S01]  /*62a0*/  IMAD.U32 R41, R68, 0x10000, RZ ;  /* 0x0001000044297824 */ /* 0x000fe200078e00ff */
[----:B------:R-:W-:Y:S01]  /*62b0*/  PRMT R155, R153, 0x5410, R160 ;  /* 0x00005410999b7816 */ /* 0x000fe200000000a0 */
[----:B------:R-:W-:-:S02]  /*62c0*/  IMAD.U32 R153, R71, 0x10000, RZ ;  /* 0x0001000047997824 */ /* 0x000fc400078e00ff */
[-C--:B------:R-:W-:Y:S01]  /*62d0*/  FMUL.FTZ R160, R48, R158.reuse ;  /* 0x0000009e30a07220 */ /* 0x080fe20000410000 */
[----:B------:R-:W-:Y:S01]  /*62e0*/  PRMT R154, R154, 0x5410, R159 ;  /* 0x000054109a9a7816 */ /* 0x000fe2000000009f */
[----:B------:R-:W-:Y:S01]  /*62f0*/  IMAD.U32 R40, R70, 0x10000, RZ ;  /* 0x0001000046287824 */ /* 0x000fe200078e00ff */
[----:B------:R-:W-:Y:S02]  /*6300*/  LOP3.LUT R151, R73, 0xffff0000, RZ, 0xc0, !PT ;  /* 0xffff000049977812 */ /* 0x000fe400078ec0ff */
[----:B------:R-:W-:Y:S01]  /*6310*/  PRMT R73, R126, 0x5432, R162 ;  /* 0x000054327e497816 */ /* 0x000fe200000000a2 */
[-C--:B------:R-:W-:Y:S01]  /*6320*/  FMUL.FTZ R162, R48, R153.reuse ;  /* 0x0000009930a27220 */ /* 0x080fe20000410000 */
[----:B------:R-:W-:Y:S01]  /*6330*/  SHF.R.U64 R161, R50, 0x10, R51 ;  /* 0x0000001032a17819 */ /* 0x000fe20000001233 */
[----:B------:R-:W-:Y:S01]  /*6340*/  FFMA.FTZ R48, R49, R153, -R160 ;  /* 0x0000009931307223 */ /* 0x000fe200000108a0 */
[----:B------:R-:W-:Y:S01]  /*6350*/  LOP3.LUT R157, R157, 0xffff0000, RZ, 0xc0, !PT ;  /* 0xffff00009d9d7812 */ /* 0x000fe200078ec0ff */
[----:B------:R-:W-:Y:S01]  /*6360*/  IMAD.U32 R159, R154, 0x10000, RZ ;  /* 0x000100009a9f7824 */ /* 0x000fe200078e00ff */
[----:B------:R-:W-:Y:S01]  /*6370*/  LOP3.LUT R71, R71, 0xffff0000, RZ, 0xc0, !PT ;  /* 0xffff000047477812 */ /* 0x000fe200078ec0ff */
[----:B------:R-:W-:Y:S01]  /*6380*/  IMAD.U32 R153, R155, 0x10000, RZ ;  /* 0x000100009b997824 */ /* 0x000fe200078e00ff */
[----:B------:R-:W-:Y:S01]  /*6390*/  PRMT R51, R124, 0x5432, R161 ;  /* 0x000054327c337816 */ /* 0x000fe200000000a1 */
[----:B------:R-:W-:Y:S01]  /*63a0*/  FFMA.FTZ R49, R49, R158, R162 ;  /* 0x0000009e31317223 */ /* 0x000fe200000100a2 */
[----:B------:R-:W-:Y:S01]  /*63b0*/  LOP3.LUT R75, R75, 0xffff0000, RZ, 0xc0, !PT ;  /* 0xffff00004b4b7812 */ /* 0x000fe200078ec0ff */
[C---:B------:R-:W-:Y:S01]  /*63c0*/  FMUL.FTZ R161, R151.reuse, R157 ;  /* 0x0000009d97a17220 */ /* 0x040fe20000410000 */
[----:B------:R-:W-:Y:S01]  /*63d0*/  FMUL.FTZ R158, R152, R159 ;  /* 0x0000009f989e7220 */ /* 0x000fe20000410000 */
[----:B------:R-:W-:Y:S01]  /*63e0*/  LOP3.LUT R154, R154, 0xffff0000, RZ, 0xc0, !PT ;  /* 0xffff00009a9a7812 */ /* 0x000fe200078ec0ff */
[----:B------:R-:W-:Y:S01]  /*63f0*/  FMUL.FTZ R160, R152, R153 ;  /* 0x0000009998a07220 */ /* 0x000fe20000410000 */
[----:B------:R-:W-:Y:S01]  /*6400*/  PRMT R156, R128, 0x5432, R156 ;  /* 0x00005432809c7816 */ /* 0x000fe2000000009c */
[-C--:B------:R-:W-:Y:S01]  /*6410*/  FMUL.FTZ R151, R151, R71.reuse ;  /* 0x0000004797977220 */ /* 0x080fe20000410000 */
[----:B------:R-:W-:Y:S01]  /*6420*/  LOP3.LUT R152, R155, 0xffff0000, RZ, 0xc0, !PT ;  /* 0xffff00009b987812 */ /* 0x000fe200078ec0ff */
[C---:B------:R-:W-:Y:S01]  /*6430*/  FFMA.FTZ R71, R150.reuse, R71, -R161 ;  /* 0x0000004796477223 */ /* 0x040fe200000108a1 */
[----:B------:R-:W-:Y:S01]  /*6440*/  FMUL.FTZ R162, R75, R154 ;  /* 0x0000009a4ba27220 */ /* 0x000fe20000410000 */
[----:B------:R-:W-:Y:S01]  /*6450*/  FFMA.FTZ R150, R150, R157, R151 ;  /* 0x0000009d96967223 */ /* 0x000fe20000010097 */
[----:B------:R-:W-:-:S02]  /*6460*/  IMAD.U32 R50, R72, 0x10000, RZ ;  /* 0x0001000048327824 */ /* 0x000fc400078e00ff */
[-C--:B------:R-:W-:Y:S01]  /*6470*/  FMUL.FTZ R164, R75, R152.reuse ;  /* 0x000000984ba47220 */ /* 0x080fe20000410000 */
[----:B------:R-:W-:Y:S01]  /*6480*/  IMAD.U32 R151, R156, 0x10000, RZ ;  /* 0x000100009c977824 */ /* 0x000fe200078e00ff */
[----:B------:R-:W-:Y:S01]  /*6490*/  LOP3.LUT R72, R72, 0xffff0000, RZ, 0xc0, !PT ;  /* 0xffff000048487812 */ /* 0x000fe200078ec0ff */
[C---:B------:R-:W-:Y:S01]  /*64a0*/  FFMA.FTZ R158, R149.reuse, R153, -R158 ;  /* 0x00000099959e7223 */ /* 0x040fe2000001089e */
[----:B------:R-:W-:Y:S01]  /*64b0*/  LOP3.LUT R75, R156, 0xffff0000, RZ, 0xc0, !PT ;  /* 0xffff00009c4b7812 */ /* 0x000fe200078ec0ff */
[----:B------:R-:W-:Y:S01]  /*64c0*/  FFMA.FTZ R160, R149, R159, R160 ;  /* 0x0000009f95a07223 */ /* 0x000fe200000100a0 */
[----:B------:R-:W-:Y:S02]  /*64d0*/  IMAD.U32 R149, R73, 0x10000, RZ ;  /* 0x0001000049957824 */ /* 0x000fe400078e00ff */
[----:B------:R-:W-:Y:S01]  /*64e0*/  FFMA.FTZ R153, R69, R152, -R162 ;  /* 0x0000009845997223 */ /* 0x000fe200000108a2 */
[----:B------:R-:W-:Y:S01]  /*64f0*/  LOP3.LUT R73, R73, 0xffff0000, RZ, 0xc0, !PT ;  /* 0xffff000049497812 */ /* 0x000fe200078ec0ff */
[----:B------:R-:W-:Y:S01]  /*6500*/  FMUL.FTZ R152, R50, R151 ;  /* 0x0000009732987220 */ /* 0x000fe20000410000 */
[----:B------:R-:W-:Y:S01]  /*6510*/  LOP3.LUT R68, R68, 0xffff0000, RZ, 0xc0, !PT ;  /* 0xffff000044447812 */ /* 0x000fe200078ec0ff */
[----:B------:R-:W-:Y:S01]  /*6520*/  FFMA.FTZ R155, R69, R154, R164 ;  /* 0x0000009a459b7223 */ /* 0x000fe200000100a4 */
[----:B------:R-:W-:Y:S01]  /*6530*/  FMUL.FTZ R69, R72, R75 ;  /* 0x0000004b48457220 */ /* 0x000fe20000410000 */
[-C--:B------:R-:W-:Y:S01]  /*6540*/  FMUL.FTZ R50, R50, R149.reuse ;  /* 0x0000009532327220 */ /* 0x080fe20000410000 */
[C---:B------:R-:W-:Y:S01]  /*6550*/  FFMA.FTZ R152, R41.reuse, R149, -R152 ;  /* 0x0000009529987223 */ /* 0x040fe20000010898 */
[-C--:B------:R-:W-:Y:S01]  /*6560*/  FMUL.FTZ R149, R72, R73.reuse ;  /* 0x0000004948957220 */ /* 0x080fe20000410000 */
[----:B------:R-:W-:Y:S01]  /*6570*/  FFMA.FTZ R73, R68, R73, -R69 ;  /* 0x0000004944497223 */ /* 0x000fe20000010845 */
[----:B------:R-:W-:Y:S01]  /*6580*/  FFMA.FTZ R50, R41, R151, R50 ;  /* 0x0000009729327223 */ /* 0x000fe20000010032 */
[----:B------:R-:W-:Y:S01]  /*6590*/  IMAD.U32 R69, R51, 0x10000, RZ ;  /* 0x0001000033457824 */ /* 0x000fe200078e00ff */
[----:B------:R-:W-:Y:S01]  /*65a0*/  LOP3.LUT R74, R74, 0xffff0000, RZ, 0xc0, !PT ;  /* 0xffff00004a4a7812 */ /* 0x000fe200078ec0ff */
[----:B------:R-:W-:Y:S01]  /*65b0*/  IMAD.U32 R41, R43, 0x10000, RZ ;  /* 0x000100002b297824 */ /* 0x000fe200078e00ff */
[----:B------:R-:W-:Y:S01]  /*65c0*/  LOP3.LUT R51, R51, 0xffff0000, RZ, 0xc0, !PT ;  /* 0xffff000033337812 */ /* 0x000fe200078ec0ff */
[----:B------:R-:W-:Y:S01]  /*65d0*/  FFMA.FTZ R149, R68, R75, R149 ;  /* 0x0000004b44957223 */ /* 0x000fe20000010095 */
[----:B------:R-:W-:Y:S01]  /*65e0*/  LOP3.LUT R43, R43, 0xffff0000, RZ, 0xc0, !PT ;  /* 0xffff00002b2b7812 */ /* 0x000fe200078ec0ff */
[----:B------:R-:W-:Y:S01]  /*65f0*/  FMUL.FTZ R75, R42, R69 ;  /* 0x000000452a4b7220 */ /* 0x000fe20000410000 */
[----:B------:R-:W-:Y:S01]  /*6600*/  LOP3.LUT R70, R70, 0xffff0000, RZ, 0xc0, !PT ;  /* 0xffff000046467812 */ /* 0x000fe200078ec0ff */
        /* <DEDUP_REMOVED lines=12> */
[----:B------:R-:W-:Y:S01]  /*66d0*/  F2FP.BF16.F32.PACK_AB R70, R40, R75 ;  /* 0x0000004b2846723e */ /* 0x000fe200000010ff */
[----:B------:R-:W-:Y:S01]  /*66e0*/  IMAD.MOV.U32 R75, RZ, RZ, R155 ;  /* 0x000000ffff4b7224 */ /* 0x000fe200078e009b */
[----:B------:R-:W-:Y:S02]  /*66f0*/  F2FP.BF16.F32.PACK_AB R71, R153, R158 ;  /* 0x0000009e9947723e */ /* 0x000fe400000010ff */
[----:B------:R-:W-:-:S02]  /*6700*/  F2FP.BF16.F32.PACK_AB R72, R149, R50 ;  /* 0x000000329548723e */ /* 0x000fc400000010ff */
[----:B------:R-:W-:-:S07]  /*6710*/  F2FP.BF16.F32.PACK_AB R74, R51, R42 ;  /* 0x0000002a334a723e */ /* 0x000fce00000010ff */
.L_x_1410:
[----:B------:R-:W-:Y:S05]  /*6720*/  BSYNC B3 ;  /* 0x0000000000037941 */ /* 0x000fea0003800000 */
.L_x_1409:
[----:B------:R-:W-:Y:S02]  /*6730*/  ULDC.64 UR4, c[0x0][0x208] ;  /* 0x0000820000047ab9 */ /* 0x000fe40000000a00 */
[----:B-1----:R1:W-:Y:S04]  /*6740*/  STG.E.128 desc[UR4][R118.64], R68 ;  /* 0x0000004476007986 */ /* 0x0023e8000c101d04 */
[----:B--2---:R1:W-:Y:S02]  /*6750*/  @!P4 STG.E.128 desc[UR4][R120.64], R72 ;  /* 0x000000487800c986 */ /* 0x0043e4000c101d04 */
.L_x_1408:
[----:B------:R-:W-:Y:S05]  /*6760*/  BSYNC B2 ;  /* 0x0000000000027941 */ /* 0x000fea0003800000 */
.L_x_1407:
[----:B------:R-:W-:-:S13]  /*6770*/  ISETP.NE.AND P4, PT, R94, RZ, PT ;  /* 0x000000ff5e00720c */ /* 0x000fda0003f85270 */
        /* <DEDUP_REMOVED lines=17> */
[----:B------:R-:W-:Y:S02]  /*6890*/  SHF.R.S32.HI R40, RZ, 0x1f, R41 ;  /* 0x0000001fff287819 */ /* 0x000fe40000011429 */
[----:B-1----:R-:W-:-:S02]  /*68a0*/  LEA R68, P5, R42, R106, 0x1 ;  /* 0x0000006a2a447211 */ /* 0x002fc400078a08ff */
[----:B------:R-:W-:Y:S01]  /*68b0*/  LEA.HI R40, R40, R41, RZ, 0x3 ;  /* 0x0000002928287211 */ /* 0x000fe200078f18ff */
[----:B------:R-:W-:Y:S01]  /*68c0*/  IMAD R41, R17, 0x4000, R8 ;  /* 0x0000400011297824 */ /* 0x000fe200078e0208 */
[-C--:B------:R-:W-:Y:S02]  /*68d0*/  LEA.HI.X R69, R42, R107.reuse, R48, 0x1, P5 ;  /* 0x0000006b2a457211 */ /* 0x080fe400028f0c30 */
[----:B------:R-:W-:Y:S01]  /*68e0*/  @!P4 LEA R70, P5, R116, R106, 0x1 ;  /* 0x0000006a7446c211 */ /* 0x000fe200078a08ff */
[----:B------:R-:W-:Y:S02]  /*68f0*/  IMAD.SHL.U32 R40, R40, 0x200, RZ ;  /* 0x0000020028287824 */ /* 0x000fe400078e00ff */
[----:B------:R-:W-:Y:S01]  /*6900*/  IMAD R41, R41, 0x2, R16 ;  /* 0x0000000229297824 */ /* 0x000fe200078e0210 */
[----:B------:R-:W-:Y:S02]  /*6910*/  @!P4 LEA.HI.X R71, R116, R107, R133, 0x1, P5 ;  /* 0x0000006b7447c211 */ /* 0x000fe400028f0c85 */
[----:B------:R-:W-:-:S02]  /*6920*/  LOP3.LUT R40, R40, 0x7ffff000, RZ, 0xc0, !PT ;  /* 0x7ffff00028287812 */ /* 0x000fc400078ec0ff */
[----:B------:R-:W-:Y:S02]  /*6930*/  ISETP.GE.AND P5, PT, R228, R111, PT ;  /* 0x0000006fe400720c */ /* 0x000fe40003fa6270 */
[----:B--2---:R-:W-:-:S04]  /*6940*/  LOP3.LUT R43, R43, 0x1c0, R51, 0xf8, !PT ;  /* 0x000001c02b2b7812 */ /* 0x004fc800078ef833 */
[----:B---3--:R-:W-:-:S04]  /*6950*/  LOP3.LUT R43, R43, R50, RZ, 0x3c, !PT ;  /* 0x000000322b2b7212 */ /* 0x008fc800078e3cff */
[----:B----4-:R-:W-:-:S05]  /*6960*/  IADD3 R40, R43, R40, R49 ;  /* 0x000000282b287210 */ /* 0x010fca0007ffe031 */
[----:B------:R-:W-:-:S04]  /*6970*/  IMAD R43, R17, 0x4000, R40 ;  /* 0x00004000112b7824 */ /* 0x000fc800078e0228 */
[----:B------:R-:W-:Y:S02]  /*6980*/  IMAD R48, R43, 0x2, R16 ;  /* 0x000000022b307824 */ /* 0x000fe400078e0210 */
[----:B------:R-:W1:Y:S04]  /*6990*/  LDS.128 R40, [R41+0x20400] ;  /* 0x0204000029287984 */ /* 0x000e680000000c00 */
[----:B------:R-:W2:Y:S01]  /*69a0*/  LDS.128 R48, [R48+0x20400] ;  /* 0x0204000030307984 */ /* 0x000ea20000000c00 */
[----:B------:R-:W-:Y:S05]  /*69b0*/  @P5 BRA `(.L_x_1412) ;  /* 0x0000000400705947 */ /* 0x000fea0003800000 */
[----:B------:R-:W-:Y:S02]  /*69c0*/  SHF.R.U32.HI R119, RZ, 0x10, R37 ;  /* 0x00000010ff777819 */ /* 0x000fe40000011625 */
[--C-:B------:R-:W-:Y:S02]  /*69d0*/  SHF.R.U32.HI R73, RZ, 0x10, R45.reuse ;  /* 0x00000010ff497819 */ /* 0x100fe4000001162d */
[----:B------:R-:W-:Y:S01]  /*69e0*/  SHF.R.U64 R72, R44, 0x10, R45 ;  /* 0x000000102c487819 */ /* 0x000fe2000000122d */
[----:B-1----:R-:W-:Y:S01]  /*69f0*/  IMAD.U32 R44, R43, 0x10000, RZ ;  /* 0x000100002b2c7824 */ /* 0x002fe200078e00ff */
[----:B------:R-:W-:Y:S01]  /*6a00*/  PRMT R144, R144, 0x5410, R119 ;  /* 0x0000541090907816 */ /* 0x000fe20000000077 */
[----:B--2---:R-:W-:Y:S01]  /*6a10*/  IMAD.U32 R45, R48, 0x10000, RZ ;  /* 0x00010000302d7824 */ /* 0x004fe200078e00ff */
[----:B------:R-:W-:Y:S02]  /*6a20*/  PRMT R148, R148, 0x5410, R73 ;  /* 0x0000541094947816 */ /* 0x000fe40000000049 */
[----:B------:R-:W-:Y:S01]  /*6a30*/  SHF.R.U64 R116, R38, 0x10, R39 ;  /* 0x0000001026747819 */ /* 0x000fe20000001227 */
[----:B------:R-:W-:Y:S01]  /*6a40*/  IMAD.U32 R38, R40, 0x10000, RZ ;  /* 0x0001000028267824 */ /* 0x000fe200078e00ff */
[----:B------:R-:W-:Y:S01]  /*6a50*/  SHF.R.U64 R74, R46, 0x10, R47 ;  /* 0x000000102e4a7819 */ /* 0x000fe2000000122f */
[----:B------:R-:W-:Y:S01]  /*6a60*/  IMAD.U32 R46, R49, 0x10000, RZ ;  /* 0x00010000312e7824 */ /* 0x000fe200078e00ff */
[----:B------:R-:W-:Y:S01]  /*6a70*/  PRMT R147, R147, 0x5410, R72 ;  /* 0x0000541093937816 */ /* 0x000fe20000000048 */
[----:B------:R-:W-:Y:S01]  /*6a80*/  IMAD.U32 R73, R148, 0x10000, RZ ;  /* 0x0001000094497824 */ /* 0x000fe200078e00ff */
[----:B------:R-:W-:Y:S01]  /*6a90*/  SHF.R.U32.HI R117, RZ, 0x10, R39 ;  /* 0x00000010ff757819 */ /* 0x000fe20000011627 */
[----:B------:R-:W-:Y:S01]  /*6aa0*/  IMAD.U32 R72, R144, 0x10000, RZ ;  /* 0x0001000090487824 */ /* 0x000fe200078e00ff */
[----:B------:R-:W-:Y:S01]  /*6ab0*/  SHF.R.U32.HI R75, RZ, 0x10, R47 ;  /* 0x00000010ff4b7819 */ /* 0x000fe2000001162f */
[----:B------:R-:W-:Y:S01]  /*6ac0*/  IMAD.U32 R39, R41, 0x10000, RZ ;  /* 0x0001000029277824 */ /* 0x000fe200078e00ff */
[----:B------:R-:W-:Y:S01]  /*6ad0*/  PRMT R141, R141, 0x5410, R116 ;  /* 0x000054108d8d7816 */ /* 0x000fe20000000074 */
[CC--:B------:R-:W-:Y:S01]  /*6ae0*/  FMUL.FTZ R116, R46.reuse, R72.reuse ;  /* 0x000000482e747220 */ /* 0x0c0fe20000410000 */
[----:B------:R-:W-:Y:S01]  /*6af0*/  PRMT R145, R145, 0x5410, R74 ;  /* 0x0000541091917816 */ /* 0x000fe2000000004a */
[-C--:B------:R-:W-:Y:S01]  /*6b00*/  FMUL.FTZ R74, R46, R73.reuse ;  /* 0x000000492e4a7220 */ /* 0x080fe20000410000 */
[----:B------:R-:W-:Y:S01]  /*6b10*/  PRMT R142, R142, 0x5410, R117 ;  /* 0x000054108e8e7816 */ /* 0x000fe20000000075 */
[C---:B------:R-:W-:Y:S01]  /*6b20*/  FFMA.FTZ R116, R39.reuse, R73, R116 ;  /* 0x0000004927747223 */ /* 0x040fe20000010074 */
[----:B------:R-:W-:Y:S01]  /*6b30*/  PRMT R146, R146, 0x5410, R75 ;  /* 0x0000541092927816 */ /* 0x000fe2000000004b */
[----:B------:R-:W-:Y:S01]  /*6b40*/  FFMA.FTZ R74, R39, R72, -R74 ;  /* 0x00000048274a7223 */ /* 0x000fe2000001084a */
[----:B------:R-:W-:Y:S01]  /*6b50*/  SHF.R.U64 R118, R36, 0x10, R37 ;  /* 0x0000001024767819 */ /* 0x000fe20000001225 */
[----:B------:R-:W-:Y:S01]  /*6b60*/  IMAD.U32 R39, R142, 0x10000, RZ ;  /* 0x000100008e277824 */ /* 0x000fe200078e00ff */
[----:B------:R-:W-:Y:S01]  /*6b70*/  LOP3.LUT R47, R49, 0xffff0000, RZ, 0xc0, !PT ;  /* 0xffff0000312f7812 */ /* 0x000fe200078ec0ff */
[----:B------:R-:W-:Y:S01]  /*6b80*/  IMAD.U32 R49, R51, 0x10000, RZ ;  /* 0x0001000033317824 */ /* 0x000fe200078e00ff */
[----:B------:R-:W-:Y:S01]  /*6b90*/  LOP3.LUT R148, R148, 0xffff0000, RZ, 0xc0, !PT ;  /* 0xffff000094947812 */ /* 0x000fe200078ec0ff */
[----:B------:R-:W-:Y:S01]  /*6ba0*/  IMAD.U32 R46, R146, 0x10000, RZ ;  /* 0x00010000922e7824 */ /* 0x000fe200078e00ff */
[----:B------:R-:W-:Y:S01]  /*6bb0*/  LOP3.LUT R144, R144, 0xffff0000, RZ, 0xc0, !PT ;  /* 0xffff000090907812 */ /* 0x000fe200078ec0ff */
[-C--:B------:R-:W-:Y:S01]  /*6bc0*/  FMUL.FTZ R75, R49, R39.reuse ;  /* 0x00000027314b7220 */ /* 0x080fe20000410000 */
[----:B------:R-:W-:Y:S01]  /*6bd0*/  LOP3.LUT R41, R41, 0xffff0000, RZ, 0xc0, !PT ;  /* 0xffff000029297812 */ /* 0x000fe200078ec0ff */
[----:B------:R-:W-:Y:S01]  /*6be0*/  FMUL.FTZ R72, R47, R148 ;  /* 0x000000942f487220 */ /* 0x000fe20000410000 */
[----:B------:R-:W-:Y:S01]  /*6bf0*/  PRMT R143, R143, 0x5410, R118 ;  /* 0x000054108f8f7816 */ /* 0x000fe20000000076 */
[----:B------:R-:W-:Y:S01]  /*6c00*/  FMUL.FTZ R118, R47, R144 ;  /* 0x000000902f767220 */ /* 0x000fe20000410000 */
[----:B------:R-:W-:Y:S01]  /*6c10*/  LOP3.LUT R51, R51, 0xffff0000, RZ, 0xc0, !PT ;  /* 0xffff000033337812 */ /* 0x000fe200078ec0ff */
[----:B------:R-:W-:Y:S01]  /*6c20*/  FMUL.FTZ R47, R49, R46 ;  /* 0x0000002e312f7220 */ /* 0x000fe20000410000 */
[----:B------:R-:W-:Y:S01]  /*6c30*/  LOP3.LUT R146, R146, 0xffff0000, RZ, 0xc0, !PT ;  /* 0xffff000092927812 */ /* 0x000fe200078ec0ff */
[----:B------:R-:W-:Y:S01]  /*6c40*/  FFMA.FTZ R73, R41, R144, -R72 ;  /* 0x0000009029497223 */ /* 0x000fe20000010848 */
[----:B------:R-:W-:Y:S01]  /*6c50*/  LOP3.LUT R142, R142, 0xffff0000, RZ, 0xc0, !PT ;  /* 0xffff00008e8e7812 */ /* 0x000fe200078ec0ff */
[C---:B------:R-:W-:Y:S01]  /*6c60*/  FFMA.FTZ R72, R44.reuse, R39, -R47 ;  /* 0x000000272c487223 */ /* 0x040fe2000001082f */
[----:B------:R-:W-:Y:S01]  /*6c70*/  LOP3.LUT R43, R43, 0xffff0000, RZ, 0xc0, !PT ;  /* 0xffff00002b2b7812 */ /* 0x000fe200078ec0ff */
[----:B------:R-:W-:Y:S01]  /*6c80*/  FFMA.FTZ R75, R44, R46, R75 ;  /* 0x0000002e2c4b7223 */ /* 0x000fe2000001004b */
[----:B------:R-:W-:Y:S01]  /*6c90*/  FFMA.FTZ R49, R41, R148, R118 ;  /* 0x0000009429317223 */ /* 0x000fe20000010076 */
[----:B------:R-:W-:Y:S01]  /*6ca0*/  FMUL.FTZ R44, R51, R146 ;  /* 0x00000092332c7220 */ /* 0x000fe20000410000 */
[----:B------:R-:W-:-:S02]  /*6cb0*/  IMAD.U32 R39, R143, 0x10000, RZ ;  /* 0x000100008f277824 */ /* 0x000fc400078e00ff */
[-C--:B------:R-:W-:Y:S01]  /*6cc0*/  FMUL.FTZ R46, R51, R142.reuse ;  /* 0x0000008e332e7220 */ /* 0x080fe20000410000 */
[----:B------:R-:W-:Y:S02]  /*6cd0*/  IMAD.U32 R41, R147, 0x10000, RZ ;  /* 0x0001000093297824 */ /* 0x000fe400078e00ff */
[----:B------:R-:W-:Y:S01]  /*6ce0*/  FFMA.FTZ R51, R43, R142, -R44 ;  /* 0x0000008e2b337223 */ /* 0x000fe2000001082c */
[----:B------:R-:W-:Y:S01]  /*6cf0*/  LOP3.LUT R48, R48, 0xffff0000, RZ, 0xc0, !PT ;  /* 0xffff000030307812 */ /* 0x000fe200078ec0ff */
[----:B------:R-:W-:Y:S01]  /*6d00*/  FMUL.FTZ R44, R45, R39 ;  /* 0x000000272d2c7220 */ /* 0x000fe20000410000 */
[----:B------:R-:W-:Y:S01]  /*6d10*/  LOP3.LUT R147, R147, 0xffff0000, RZ, 0xc0, !PT ;  /* 0xffff000093937812 */ /* 0x000fe200078ec0ff */
[----:B------:R-:W-:Y:S01]  /*6d20*/  FMUL.FTZ R47, R45, R41 ;  /* 0x000000292d2f7220 */ /* 0x000fe20000410000 */
[----:B------:R-:W-:Y:S01]  /*6d30*/  LOP3.LUT R143, R143, 0xffff0000, RZ, 0xc0, !PT ;  /* 0xffff00008f8f7812 */ /* 0x000fe200078ec0ff */
[----:B------:R-:W-:Y:S01]  /*6d40*/  FFMA.FTZ R146, R43, R146, R46 ;  /* 0x000000922b927223 */ /* 0x000fe2000001002e */
[----:B------:R-:W-:Y:S01]  /*6d50*/  LOP3.LUT R40, R40, 0xffff0000, RZ, 0xc0, !PT ;  /* 0xffff000028287812 */ /* 0x000fe200078ec0ff */
[C---:B------:R-:W-:Y:S01]  /*6d60*/  FFMA.FTZ R47, R38.reuse, R39, -R47 ;  /* 0x00000027262f7223 */ /* 0x040fe2000001082f */
[----:B------:R-:W-:Y:S01]  /*6d70*/  FFMA.FTZ R44, R38, R41, R44 ;  /* 0x00000029262c7223 */ /* 0x000fe2000001002c */
[----:B------:R-:W-:-:S02]  /*6d80*/  IMAD.U32 R37, R50, 0x10000, RZ ;  /* 0x0001000032257824 */ /* 0x000fc400078e00ff */
[C---:B------:R-:W-:Y:S01]  /*6d90*/  FMUL.FTZ R43, R48.reuse, R147 ;  /* 0x00000093302b7220 */ /* 0x040fe20000410000 */
[-C--:B------:R-:W-:Y:S01]  /*6da0*/  FMUL.FTZ R41, R48, R143.reuse ;  /* 0x0000008f30297220 */ /* 0x080fe20000410000 */
[----:B------:R-:W-:Y:S01]  /*6db0*/  IMAD.U32 R39, R145, 0x10000, RZ ;  /* 0x0001000091277824 */ /* 0x000fe200078e00ff */
[----:B------:R-:W-:Y:S01]  /*6dc0*/  LOP3.LUT R50, R50, 0xffff0000, RZ, 0xc0, !PT ;  /* 0xffff000032327812 */ /* 0x000fe200078ec0ff */
[----:B------:R-:W-:Y:S01]  /*6dd0*/  IMAD.U32 R38, R141, 0x10000, RZ ;  /* 0x000100008d267824 */ /* 0x000fe200078e00ff */
[----:B------:R-:W-:Y:S01]  /*6de0*/  LOP3.LUT R145, R145, 0xffff0000, RZ, 0xc0, !PT ;  /* 0xffff000091917812 */ /* 0x000fe200078ec0ff */
[----:B------:R-:W-:Y:S01]  /*6df0*/  IMAD.U32 R36, R42, 0x10000, RZ ;  /* 0x000100002a247824 */ /* 0x000fe200078e00ff */
[----:B------:R-:W-:Y:S01]  /*6e00*/  LOP3.LUT R141, R141, 0xffff0000, RZ, 0xc0, !PT ;  /* 0xffff00008d8d7812 */ /* 0x000fe200078ec0ff */
[C---:B------:R-:W-:Y:S01]  /*6e10*/  FFMA.FTZ R46, R40.reuse, R143, -R43 ;  /* 0x0000008f282e7223 */ /* 0x040fe2000001082b */
[----:B------:R-:W-:Y:S01]  /*6e20*/  FFMA.FTZ R41, R40, R147, R41 ;  /* 0x0000009328297223 */ /* 0x000fe20000010029 */
[----:B------:R-:W-:Y:S01]  /*6e30*/  LOP3.LUT R42, R42, 0xffff0000, RZ, 0xc0, !PT ;  /* 0xffff00002a2a7812 */ /* 0x000fe200078ec0ff */
[C---:B------:R-:W-:Y:S01]  /*6e40*/  FMUL.FTZ R43, R37.reuse, R39 ;  /* 0x00000027252b7220 */ /* 0x040fe20000410000 */
[-C--:B------:R-:W-:Y:S01]  /*6e50*/  FMUL.FTZ R40, R37, R38.reuse ;  /* 0x0000002625287220 */ /* 0x080fe20000410000 */
        /* <DEDUP_REMOVED lines=18> */
.L_x_1412:
[----:B------:R-:W-:Y:S05]  /*6f80*/  BSYNC B2 ;  /* 0x0000000000027941 */ /* 0x000fea0003800000 */
.L_x_1411:
[----:B------:R-:W-:Y:S02]  /*6f90*/  ULDC.64 UR4, c[0x0][0x208] ;  /* 0x0000820000047ab9 */ /* 0x000fe40000000a00 */
[----:B-1----:R3:W-:Y:S04]  /*6fa0*/  STG.E.128 desc[UR4][R68.64], R40 ;  /* 0x0000002844007986 */ /* 0x0027e8000c101d04 */
[----:B--2---:R3:W-:Y:S02]  /*6fb0*/  @!P4 STG.E.128 desc[UR4][R70.64], R48 ;  /* 0x000000304600c986 */ /* 0x0047e4000c101d04 */
.L_x_1406:
[----:B------:R-:W-:Y:S05]  /*6fc0*/  BSYNC B1 ;  /* 0x0000000000017941 */ /* 0x000fea0003800000 */
.L_x_1405:
[----:B------:R-:W2:Y:S01]  /*6fd0*/  LDL R36, [R1+0x60] ;  /* 0x0000600001247983 */ /* 0x000ea20000100800 */
[----:B------:R-:W-:-:S04]  /*6fe0*/  IMAD.WIDE.U32 R114, R235, R112, R114 ;  /* 0x00000070eb727225 */ /* 0x000fc800078e0072 */
[----:B--2---:R-:W-:-:S04]  /*6ff0*/  IMAD R36, R36, R112, RZ ;  /* 0x0000007024247224 */ /* 0x004fc800078e02ff */
[----:B---3--:R-:W-:Y:S01]  /*7000*/  IMAD R49, R235, R113, R36 ;  /* 0x00000071eb317224 */ /* 0x008fe200078e0224 */
[----:B------:R-:W-:Y:S06]  /*7010*/  @P0 BRA `(.L_x_1383) ;  /* 0x0000001000e80947 */ /* 0x000fec0003800000 */
[----:B------:R-:W-:Y:S01]  /*7020*/  ISETP.NE.AND P0, PT, R31, RZ, PT ;  /* 0x000000ff1f00720c */ /* 0x000fe20003f05270 */
[----:B------:R-:W-:Y:S01]  /*7030*/  BSSY B1, `(.L_x_1413) ;  /* 0x0000084000017945 */ /* 0x000fe20003800000 */
[----:B------:R-:W-:-:S11]  /*7040*/  IMAD.IADD R49, R115, 0x1, R49 ;  /* 0x0000000173317824 */ /* 0x000fd600078e0231 */
[----:B------:R-:W-:Y:S05]  /*7050*/  @!P0 BRA `(.L_x_1414) ;  /* 0x0000000800048947 */ /* 0x000fea0003800000 */
[----:B------:R-:W2:Y:S04]  /*7060*/  LDL R39, [R1+0x38] ;  /* 0x0000380001277983 */ /* 0x000ea80000100800 */
[----:B------:R-:W3:Y:S04]  /*7070*/  LDL R41, [R1+0x40] ;  /* 0x0000400001297983 */ /* 0x000ee80000100800 */
[----:B------:R-:W4:Y:S01]  /*7080*/  LDL R40, [R1+0x44] ;  /* 0x0000440001287983 */ /* 0x000f220000100800 */
[----:B------:R-:W-:Y:S01]  /*7090*/  SEL R36, R30, R125, !P3 ;  /* 0x0000007d1e247207 */ /* 0x000fe20005800000 */
[----:B------:R-:W-:Y:S03]  /*70a0*/  BSSY B2, `(.L_x_1415) ;  /* 0x0000079000027945 */ /* 0x000fe60003800000 */
[----:B------:R-:W-:-:S04]  /*70b0*/  SHF.R.S32.HI R37, RZ, 0x1f, R36 ;  /* 0x0000001fff257819 */ /* 0x000fc80000011424 */
[----:B------:R-:W-:-:S04]  /*70c0*/  LEA.HI R37, R37, R36, RZ, 0x4 ;  /* 0x0000002425257211 */ /* 0x000fc800078f20ff */
[----:B------:R-:W-:-:S04]  /*70d0*/  LEA.HI.SX32 R37, R37, R76, 0x1c ;  /* 0x0000004c25257211 */ /* 0x000fc800078fe2ff */
[----:B------:R-:W-:Y:S01]  /*70e0*/  SHF.R.S32.HI R36, RZ, 0x1f, R37 ;  /* 0x0000001fff247819 */ /* 0x000fe20000011425 */
[----:B------:R-:W-:-:S03]  /*70f0*/  IMAD.SHL.U32 R47, R37, 0x8, RZ ;  /* 0x00000008252f7824 */ /* 0x000fc600078e00ff */
[----:B------:R-:W-:Y:S02]  /*7100*/  LEA.HI R38, R36, R37, RZ, 0x3 ;  /* 0x0000002524267211 */ /* 0x000fe400078f18ff */
[----:B------:R-:W-:Y:S02]  /*7110*/  IADD3 R37, P4, P5, R90, R114, R77 ;  /* 0x000000725a257210 */ /* 0x000fe40007d9e04d */
[----:B------:R-:W-:-:S13]  /*7120*/  ISETP.GE.AND P0, PT, R47, R123, PT ;  /* 0x0000007b2f00720c */ /* 0x000fda0003f06270 */
[--C-:B------:R-:W-:Y:S02]  /*7130*/  @!P0 SHF.R.S32.HI R48, RZ, 0x1f, R47.reuse ;  /* 0x0000001fff308819 */ /* 0x100fe4000001142f */
[----:B--2---:R-:W-:Y:S01]  /*7140*/  LOP3.LUT R36, R39, 0x38, R47, 0xf8, !PT ;  /* 0x0000003827247812 */ /* 0x004fe200078ef82f */
[----:B------:R-:W-:Y:S01]  /*7150*/  IMAD.SHL.U32 R39, R38, 0x200, RZ ;  /* 0x0000020026277824 */ /* 0x000fe200078e00ff */
[----:B------:R-:W-:Y:S02]  /*7160*/  IADD3.X R38, R0, R49, R97, P4, P5 ;  /* 0x0000003100267210 */ /* 0x000fe400027ea461 */
[----:B---3--:R-:W-:Y:S02]  /*7170*/  LOP3.LUT R36, R36, R41, RZ, 0x3c, !PT ;  /* 0x0000002924247212 */ /* 0x008fe400078e3cff */
[----:B------:R-:W-:Y:S02]  /*7180*/  LOP3.LUT R39, R39, 0x7ffff000, RZ, 0xc0, !PT ;  /* 0x7ffff00027277812 */ /* 0x000fe400078ec0ff */
[----:B------:R-:W-:-:S02]  /*7190*/  LEA R44, P4, R37, R106, 0x1 ;  /* 0x0000006a252c7211 */ /* 0x000fc400078808ff */
[----:B----4-:R-:W-:Y:S02]  /*71a0*/  IADD3 R36, R36, R39, R40 ;  /* 0x0000002724247210 */ /* 0x010fe40007ffe028 */
[----:B------:R-:W-:Y:S01]  /*71b0*/  LEA.HI.X R45, R37, R107, R38, 0x1, P4 ;  /* 0x0000006b252d7211 */ /* 0x000fe200020f0c26 */
[C---:B------:R-:W-:Y:S01]  /*71c0*/  IMAD R37, R17.reuse, 0x4000, R5 ;  /* 0x0000400011257824 */ /* 0x040fe200078e0205 */
[----:B------:R-:W-:Y:S01]  /*71d0*/  @!P0 IADD3 R47, P4, P5, R90, R114, R47 ;  /* 0x000000725a2f8210 */ /* 0x000fe20007d9e02f */
[----:B------:R-:W-:Y:S02]  /*71e0*/  IMAD R39, R17, 0x4000, R36 ;  /* 0x0000400011277824 */ /* 0x000fe400078e0224 */
[----:B------:R-:W-:Y:S01]  /*71f0*/  IMAD R37, R37, 0x2, R16 ;  /* 0x0000000225257824 */ /* 0x000fe200078e0210 */
[----:B------:R-:W-:Y:S01]  /*7200*/  @!P0 IADD3.X R48, R0, R49, R48, P4, P5 ;  /* 0x0000003100308210 */ /* 0x000fe200027ea430 */
[----:B------:R-:W-:Y:S01]  /*7210*/  IMAD R40, R39, 0x2, R16 ;  /* 0x0000000227287824 */ /* 0x000fe200078e0210 */
[----:B------:R-:W-:-:S02]  /*7220*/  ISETP.GE.AND P5, PT, R22, R111, PT ;  /* 0x0000006f1600720c */ /* 0x000fc40003fa6270 */
[C---:B------:R-:W-:Y:S01]  /*7230*/  @!P0 LEA R46, P4, R47.reuse, R106, 0x1 ;  /* 0x0000006a2f2e8211 */ /* 0x040fe200078808ff */
[----:B------:R-:W2:Y:S03]  /*7240*/  LDS.128 R36, [R37+0x20400] ;  /* 0x0204000025247984 */ /* 0x000ea60000000c00 */
[----:B------:R-:W-:Y:S01]  /*7250*/  @!P0 LEA.HI.X R47, R47, R107, R48, 0x1, P4 ;  /* 0x0000006b2f2f8211 */ /* 0x000fe200020f0c30 */
[----:B------:R-:W3:Y:S06]  /*7260*/  LDS.128 R40, [R40+0x20400] ;  /* 0x0204000028287984 */ /* 0x000eec0000000c00 */
[----:B------:R-:W-:Y:S05]  /*7270*/  @P5 BRA `(.L_x_1416) ;  /* 0x00000004006c5947 */ /* 0x000fea0003800000 */
[--C-:B-1----:R-:W-:Y:S01]  /*7280*/  SHF.R.U64 R70, R64, 0x10, R65.reuse ;  /* 0x0000001040467819 */ /* 0x102fe20000001241 */
[----:B--2---:R-:W-:Y:S01]  /*7290*/  IMAD.U32 R48, R37, 0x10000, RZ ;  /* 0x0001000025307824 */ /* 0x004fe200078e00ff */
[----:B------:R-:W-:Y:S01]  /*72a0*/  SHF.R.U32.HI R65, RZ, 0x10, R65 ;  /* 0x00000010ff417819 */ /* 0x000fe20000011641 */
[----:B---3--:R-:W-:Y:S01]  /*72b0*/  IMAD.U32 R51, R40, 0x10000, RZ ;  /* 0x0001000028337824 */ /* 0x008fe200078e00ff */
[----:B------:R-:W-:Y:S02]  /*72c0*/  SHF.R.U32.HI R73, RZ, 0x10, R57 ;  /* 0x00000010ff497819 */ /* 0x000fe40000011639 */
[----:B------:R-:W-:Y:S02]  /*72d0*/  PRMT R140, R140, 0x5410, R65 ;  /* 0x000054108c8c7816 */ /* 0x000fe40000000041 */
[----:B------:R-:W-:Y:S02]  /*72e0*/  PRMT R136, R136, 0x5410, R73 ;  /* 0x0000541088887816 */ /* 0x000fe40000000049 */
[--C-:B------:R-:W-:Y:S01]  /*72f0*/  SHF.R.U64 R68, R66, 0x10, R67.reuse ;  /* 0x0000001042447819 */ /* 0x100fe20000001243 */
[----:B------:R-:W-:Y:S01]  /*7300*/  IMAD.U32 R66, R140, 0x10000, RZ ;  /* 0x000100008c427824 */ /* 0x000fe200078e00ff */
[----:B------:R-:W-:Y:S01]  /*7310*/  SHF.R.U32.HI R67, RZ, 0x10, R67 ;  /* 0x00000010ff437819 */ /* 0x000fe20000011643 */
[----:B------:R-:W-:Y:S01]  /*7320*/  IMAD.U32 R65, R136, 0x10000, RZ ;  /* 0x0001000088417824 */ /* 0x000fe200078e00ff */
[----:B------:R-:W-:Y:S01]  /*7330*/  SHF.R.U64 R72, R56, 0x10, R57 ;  /* 0x0000001038487819 */ /* 0x000fe20000001239 */
[----:B------:R-:W-:Y:S01]  /*7340*/  IMAD.U32 R57, R41, 0x10000, RZ ;  /* 0x0001000029397824 */ /* 0x000fe200078e00ff */
[----:B------:R-:W-:-:S02]  /*7350*/  SHF.R.U32.HI R69, RZ, 0x10, R59 ;  /* 0x00000010ff457819 */ /* 0x000fc4000001163b */
[----:B------:R-:W-:Y:S01]  /*7360*/  SHF.R.U64 R71, R58, 0x10, R59 ;  /* 0x000000103a477819 */ /* 0x000fe2000000123b */
[----:B------:R-:W-:Y:S01]  /*7370*/  IMAD.U32 R59, R43, 0x10000, RZ ;  /* 0x000100002b3b7824 */ /* 0x000fe200078e00ff */
[----:B------:R-:W-:Y:S02]  /*7380*/  PRMT R138, R138, 0x5410, R67 ;  /* 0x000054108a8a7816 */ /* 0x000fe40000000043 */
[----:B------:R-:W-:Y:S02]  /*7390*/  LOP3.LUT R58, R41, 0xffff0000, RZ, 0xc0, !PT ;  /* 0xffff0000293a7812 */ /* 0x000fe400078ec0ff */
[----:B------:R-:W-:Y:S01]  /*73a0*/  PRMT R134, R134, 0x5410, R69 ;  /* 0x0000541086867816 */ /* 0x000fe20000000045 */
[C---:B------:R-:W-:Y:S01]  /*73b0*/  FMUL.FTZ R69, R57.reuse, R66 ;  /* 0x0000004239457220 */ /* 0x040fe20000410000 */
[----:B------:R-:W-:Y:S02]  /*73c0*/  LOP3.LUT R67, R140, 0xffff0000, RZ, 0xc0, !PT ;  /* 0xffff00008c437812 */ /* 0x000fe400078ec0ff */
[----:B------:R-:W-:Y:S01]  /*73d0*/  PRMT R132, R132, 0x5410, R71 ;  /* 0x0000541084847816 */ /* 0x000fe20000000047 */
[-C--:B------:R-:W-:Y:S01]  /*73e0*/  FMUL.FTZ R71, R57, R65.reuse ;  /* 0x0000004139477220 */ /* 0x080fe20000410000 */
[----:B------:R-:W-:Y:S01]  /*73f0*/  LOP3.LUT R57, R136, 0xffff0000, RZ, 0xc0, !PT ;  /* 0xffff000088397812 */ /* 0x000fe200078ec0ff */
[----:B------:R-:W-:Y:S01]  /*7400*/  FFMA.FTZ R69, R48, R65, -R69 ;  /* 0x0000004130457223 */ /* 0x000fe20000010845 */
[----:B------:R-:W-:Y:S01]  /*7410*/  LOP3.LUT R50, R37, 0xffff0000, RZ, 0xc0, !PT ;  /* 0xffff000025327812 */ /* 0x000fe200078ec0ff */
[----:B------:R-:W-:Y:S01]  /*7420*/  FMUL.FTZ R73, R58, R67 ;  /* 0x000000433a497220 */ /* 0x000fe20000410000 */
[----:B------:R-:W-:-:S02]  /*7430*/  IMAD.U32 R65, R138, 0x10000, RZ ;  /* 0x000100008a417824 */ /* 0x000fc400078e00ff */
[----:B------:R-:W-:Y:S01]  /*7440*/  FFMA.FTZ R71, R48, R66, R71 ;  /* 0x0000004230477223 */ /* 0x000fe20000010047 */
[----:B------:R-:W-:Y:S02]  /*7450*/  IMAD.U32 R48, R134, 0x10000, RZ ;  /* 0x0001000086307824 */ /* 0x000fe400078e00ff */
[-C--:B------:R-:W-:Y:S01]  /*7460*/  FMUL.FTZ R75, R58, R57.reuse ;  /* 0x000000393a4b7220 */ /* 0x080fe20000410000 */
[----:B------:R-:W-:Y:S01]  /*7470*/  LOP3.LUT R56, R40, 0xffff0000, RZ, 0xc0, !PT ;  /* 0xffff000028387812 */ /* 0x000fe200078ec0ff */
[----:B------:R-:W-:Y:S01]  /*7480*/  FFMA.FTZ R58, R50, R57, -R73 ;  /* 0x00000039323a7223 */ /* 0x000fe20000010849 */
[----:B------:R-:W-:Y:S01]  /*7490*/  LOP3.LUT R64, R43, 0xffff0000, RZ, 0xc0, !PT ;  /* 0xffff00002b407812 */ /* 0x000fe200078ec0ff */
[----:B------:R-:W-:Y:S01]  /*74a0*/  IMAD.U32 R40, R39, 0x10000, RZ ;  /* 0x0001000027287824 */ /* 0x000fe200078e00ff */
[----:B------:R-:W-:Y:S01]  /*74b0*/  LOP3.LUT R138, R138, 0xffff0000, RZ, 0xc0, !PT ;  /* 0xffff00008a8a7812 */ /* 0x000fe200078ec0ff */
[----:B------:R-:W-:Y:S01]  /*74c0*/  FMUL.FTZ R57, R59, R65 ;  /* 0x000000413b397220 */ /* 0x000fe20000410000 */
[----:B------:R-:W-:Y:S01]  /*74d0*/  PRMT R139, R139, 0x5410, R70 ;  /* 0x000054108b8b7816 */ /* 0x000fe20000000046 */
[----:B------:R-:W-:Y:S01]  /*74e0*/  FFMA.FTZ R66, R50, R67, R75 ;  /* 0x0000004332427223 */ /* 0x000fe2000001004b */
[----:B------:R-:W-:Y:S01]  /*74f0*/  PRMT R137, R137, 0x5410, R68 ;  /* 0x0000541089897816 */ /* 0x000fe20000000044 */
[-C--:B------:R-:W-:Y:S01]  /*7500*/  FMUL.FTZ R68, R59, R48.reuse ;  /* 0x000000303b447220 */ /* 0x080fe20000410000 */
[----:B------:R-:W-:Y:S01]  /*7510*/  PRMT R135, R135, 0x5410, R72 ;  /* 0x0000541087877816 */ /* 0x000fe20000000048 */
[----:B------:R-:W-:Y:S01]  /*7520*/  FFMA.FTZ R59, R40, R48, -R57 ;  /* 0x00000030283b7223 */ /* 0x000fe20000010839 */
[----:B------:R-:W-:Y:S01]  /*7530*/  LOP3.LUT R134, R134, 0xffff0000, RZ, 0xc0, !PT ;  /* 0xffff000086867812 */ /* 0x000fe200078ec0ff */
[----:B------:R-:W-:Y:S01]  /*7540*/  FMUL.FTZ R50, R64, R138 ;  /* 0x0000008a40327220 */ /* 0x000fe20000410000 */
[----:B------:R-:W-:Y:S01]  /*7550*/  LOP3.LUT R41, R39, 0xffff0000, RZ, 0xc0, !PT ;  /* 0xffff000027297812 */ /* 0x000fe200078ec0ff */
[----:B------:R-:W-:Y:S01]  /*7560*/  FFMA.FTZ R68, R40, R65, R68 ;  /* 0x0000004128447223 */ /* 0x000fe20000010044 */
[----:B------:R-:W-:-:S02]  /*7570*/  IMAD.U32 R48, R139, 0x10000, RZ ;  /* 0x000100008b307824 */ /* 0x000fc400078e00ff */
[-C--:B------:R-:W-:Y:S01]  /*7580*/  FMUL.FTZ R64, R64, R134.reuse ;  /* 0x0000008640407220 */ /* 0x080fe20000410000 */
[----:B------:R-:W-:Y:S02]  /*7590*/  IMAD.U32 R40, R135, 0x10000, RZ ;  /* 0x0001000087287824 */ /* 0x000fe400078e00ff */
[----:B------:R-:W-:Y:S01]  /*75a0*/  FFMA.FTZ R134, R41, R134, -R50 ;  /* 0x0000008629867223 */ /* 0x000fe20000010832 */
[----:B------:R-:W-:Y:S01]  /*75b0*/  FMUL.FTZ R50, R51, R48 ;  /* 0x0000003033327220 */ /* 0x000fe20000410000 */
[C---:B------:R-:W-:Y:S01]  /*75c0*/  IMAD.U32 R37, R36.reuse, 0x10000, RZ ;  /* 0x0001000024257824 */ /* 0x040fe200078e00ff */
[----:B------:R-:W-:Y:S01]  /*75d0*/  LOP3.LUT R139, R139, 0xffff0000, RZ, 0xc0, !PT ;  /* 0xffff00008b8b7812 */ /* 0x000fe200078ec0ff */
[----:B------:R-:W-:Y:S01]  /*75e0*/  FMUL.FTZ R51, R51, R40 ;  /* 0x0000002833337220 */ /* 0x000fe20000410000 */
[----:B------:R-:W-:Y:S01]  /*75f0*/  LOP3.LUT R135, R135, 0xffff0000, RZ, 0xc0, !PT ;  /* 0xffff000087877812 */ /* 0x000fe200078ec0ff */
[----:B------:R-:W-:Y:S01]  /*7600*/  FFMA.FTZ R65, R41, R138, R64 ;  /* 0x0000008a29417223 */ /* 0x000fe20000010040 */
[----:B------:R-:W-:Y:S01]  /*7610*/  LOP3.LUT R36, R36, 0xffff0000, RZ, 0xc0, !PT ;  /* 0xffff000024247812 */ /* 0x000fe200078ec0ff */
[----:B------:R-:W-:Y:S01]  /*7620*/  FFMA.FTZ R51, R37, R48, R51 ;  /* 0x0000003025337223 */ /* 0x000fe20000010033 */
[----:B------:R-:W-:-:S02]  /*7630*/  IMAD.U32 R43, R42, 0x10000, RZ ;  /* 0x000100002a2b7824 */ /* 0x000fc400078e00ff */
[----:B------:R-:W-:Y:S01]  /*7640*/  FMUL.FTZ R41, R56, R139 ;  /* 0x0000008b38297220 */ /* 0x000fe20000410000 */
[----:B------:R-:W-:Y:S01]  /*7650*/  IMAD.U32 R48, R137, 0x10000, RZ ;  /* 0x0001000089307824 */ /* 0x000fe200078e00ff */
[----:B------:R-:W-:Y:S01]  /*7660*/  LOP3.LUT R42, R42, 0xffff0000, RZ, 0xc0, !PT ;  /* 0xffff00002a2a7812 */ /* 0x000fe200078ec0ff */
[----:B------:R-:W-:Y:S01]  /*7670*/  FFMA.FTZ R50, R37, R40, -R50 ;  /* 0x0000002825327223 */ /* 0x000fe20000010832 */
[-C--:B------:R-:W-:Y:S01]  /*7680*/  FMUL.FTZ R57, R56, R135.reuse ;  /* 0x0000008738397220 */ /* 0x080fe20000410000 */
[----:B------:R-:W-:Y:S01]  /*7690*/  LOP3.LUT R137, R137, 0xffff0000, RZ, 0xc0, !PT ;  /* 0xffff000089897812 */ /* 0x000fe200078ec0ff */
[C---:B------:R-:W-:Y:S01]  /*76a0*/  IMAD.U32 R40, R132.reuse, 0x10000, RZ ;  /* 0x0001000084287824 */ /* 0x040fe200078e00ff */
[----:B------:R-:W-:Y:S01]  /*76b0*/  LOP3.LUT R37, R132, 0xffff0000, RZ, 0xc0, !PT ;  /* 0xffff000084257812 */ /* 0x000fe200078ec0ff */
[----:B------:R-:W-:Y:S01]  /*76c0*/  FFMA.FTZ R41, R36, R135, -R41 ;  /* 0x0000008724297223 */ /* 0x000fe20000010829 */
[----:B------:R-:W-:Y:S02]  /*76d0*/  IMAD.U32 R39, R38, 0x10000, RZ ;  /* 0x0001000026277824 */ /* 0x000fe400078e00ff */
[----:B------:R-:W-:Y:S01]  /*76e0*/  FFMA.FTZ R36, R36, R139, R57 ;  /* 0x0000008b24247223 */ /* 0x000fe20000010039 */
[----:B------:R-:W-:Y:S01]  /*76f0*/  LOP3.LUT R38, R38, 0xffff0000, RZ, 0xc0, !PT ;  /* 0xffff000026267812 */ /* 0x000fe200078ec0ff */
[C---:B------:R-:W-:Y:S01]  /*7700*/  FMUL.FTZ R56, R43.reuse, R48 ;  /* 0x000000302b387220 */ /* 0x040fe20000410000 */
        /* <DEDUP_REMOVED lines=16> */
[----:B------:R-:W-:-:S02]  /*7810*/  F2FP.BF16.F32.PACK_AB R39, R134, R59 ;  /* 0x0000003b8627723e */ /* 0x000fc400000010ff */
[----:B------:R-:W-:-:S07]  /*7820*/  F2FP.BF16.F32.PACK_AB R38, R57, R56 ;  /* 0x000000383926723e */ /* 0x000fce00000010ff */
.L_x_1416:
[----:B------:R-:W-:Y:S05]  /*7830*/  BSYNC B2 ;  /* 0x0000000000027941 */ /* 0x000fea0003800000 */
.L_x_1415:
[----:B------:R-:W-:Y:S02]  /*7840*/  ULDC.64 UR4, c[0x0][0x208] ;  /* 0x0000820000047ab9 */ /* 0x000fe40000000a00 */
[----:B--2---:R2:W-:Y:S04]  /*7850*/  STG.E.128 desc[UR4][R44.64], R36 ;  /* 0x000000242c007986 */ /* 0x0045e8000c101d04 */
[----:B---3--:R2:W-:Y:S02]  /*7860*/  @!P0 STG.E.128 desc[UR4][R46.64], R40 ;  /* 0x000000282e008986 */ /* 0x0085e4000c101d04 */
.L_x_1414:
[----:B------:R-:W-:Y:S05]  /*7870*/  BSYNC B1 ;  /* 0x0000000000017941 */ /* 0x000fea0003800000 */
.L_x_1413:
[----:B------:R-:W-:-:S13]  /*7880*/  ISETP.NE.AND P0, PT, R94, RZ, PT ;  /* 0x000000ff5e00720c */ /* 0x000fda0003f05270 */
[----:B------:R-:W-:Y:S05]  /*7890*/  @!P0 BRA `(.L_x_1383) ;  /* 0x0000000800c88947 */ /* 0x000fea0003800000 */
[----:B--2---:R-:W2:Y:S04]  /*78a0*/  LDL R39, [R1+0x38] ;  /* 0x0000380001277983 */ /* 0x004ea80000100800 */
[----:B------:R-:W3:Y:S04]  /*78b0*/  LDL R38, [R1+0x40] ;  /* 0x0000400001267983 */ /* 0x000ee80000100800 */
[----:B------:R-:W4:Y:S01]  /*78c0*/  LDL R37, [R1+0x44] ;  /* 0x0000440001257983 */ /* 0x000f220000100800 */
[----:B------:R-:W-:Y:S01]  /*78d0*/  SEL R125, R30, R125, !P2 ;  /* 0x0000007d1e7d7207 */ /* 0x000fe20005000000 */
[----:B------:R-:W-:Y:S01]  /*78e0*/  BSSY B1, `(.L_x_1417) ;  /* 0x0000072000017945 */ /* 0x000fe20003800000 */
[----:B------:R-:W-:-:S02]  /*78f0*/  IADD3 R45, P0, P4, R90, R114, R93 ;  /* 0x000000725a2d7210 */ /* 0x000fc40007c1e05d */
[----:B------:R-:W-:Y:S02]  /*7900*/  SHF.R.S32.HI R36, RZ, 0x1f, R125 ;  /* 0x0000001fff247819 */ /* 0x000fe4000001147d */
[----:B------:R-:W-:Y:S02]  /*7910*/  IADD3.X R46, R0, R49, R98, P0, P4 ;  /* 0x00000031002e7210 */ /* 0x000fe400007e8462 */
[----:B------:R-:W-:Y:S02]  /*7920*/  LEA.HI R125, R36, R125, RZ, 0x4 ;  /* 0x0000007d247d7211 */ /* 0x000fe400078f20ff */
[----:B------:R-:W-:Y:S02]  /*7930*/  ISETP.GE.AND P4, PT, R228, R111, PT ;  /* 0x0000006fe400720c */ /* 0x000fe40003f86270 */
[----:B------:R-:W-:Y:S02]  /*7940*/  LEA.HI.SX32 R125, R125, R92, 0x1c ;  /* 0x0000005c7d7d7211 */ /* 0x000fe400078fe2ff */
[----:B------:R-:W-:-:S02]  /*7950*/  LEA R44, P0, R45, R106, 0x1 ;  /* 0x0000006a2d2c7211 */ /* 0x000fc400078008ff */
[----:B------:R-:W-:Y:S01]  /*7960*/  SHF.R.S32.HI R36, RZ, 0x1f, R125 ;  /* 0x0000001fff247819 */ /* 0x000fe2000001147d */
[----:B------:R-:W-:Y:S01]  /*7970*/  IMAD.SHL.U32 R47, R125, 0x8, RZ ;  /* 0x000000087d2f7824 */ /* 0x000fe200078e00ff */
[----:B------:R-:W-:Y:S02]  /*7980*/  LEA.HI.X R45, R45, R107, R46, 0x1, P0 ;  /* 0x0000006b2d2d7211 */ /* 0x000fe400000f0c2e */
[----:B------:R-:W-:-:S05]  /*7990*/  LEA.HI R125, R36, R125, RZ, 0x3 ;  /* 0x0000007d247d7211 */ /* 0x000fca00078f18ff */
[----:B------:R-:W-:-:S05]  /*79a0*/  IMAD.SHL.U32 R125, R125, 0x200, RZ ;  /* 0x000002007d7d7824 */ /* 0x000fca00078e00ff */
[----:B------:R-:W-:Y:S02]  /*79b0*/  LOP3.LUT R125, R125, 0x7ffff000, RZ, 0xc0, !PT ;  /* 0x7ffff0007d7d7812 */ /* 0x000fe400078ec0ff */
[----:B--2---:R-:W-:-:S04]  /*79c0*/  LOP3.LUT R36, R39, 0x38, R47, 0xf8, !PT ;  /* 0x0000003827247812 */ /* 0x004fc800078ef82f */
[----:B---3--:R-:W-:-:S04]  /*79d0*/  LOP3.LUT R36, R36, R38, RZ, 0x3c, !PT ;  /* 0x0000002624247212 */ /* 0x008fc800078e3cff */
[----:B----4-:R-:W-:Y:S01]  /*79e0*/  IADD3 R36, R36, R125, R37 ;  /* 0x0000007d24247210 */ /* 0x010fe20007ffe025 */
[----:B------:R-:W-:-:S04]  /*79f0*/  IMAD R37, R17, 0x4000, R7 ;  /* 0x0000400011257824 */ /* 0x000fc800078e0207 */
[----:B------:R-:W-:Y:S02]  /*7a00*/  IMAD R39, R17, 0x4000, R36 ;  /* 0x0000400011277824 */ /* 0x000fe400078e0224 */
[--C-:B------:R-:W-:Y:S02]  /*7a10*/  IMAD R37, R37, 0x2, R16.reuse ;  /* 0x0000000225257824 */ /* 0x100fe400078e0210 */
[----:B------:R-:W-:-:S04]  /*7a20*/  IMAD R40, R39, 0x2, R16 ;  /* 0x0000000227287824 */ /* 0x000fc800078e0210 */
[----:B------:R-:W2:Y:S04]  /*7a30*/  LDS.128 R36, [R37+0x20400] ;  /* 0x0204000025247984 */ /* 0x000ea80000000c00 */
[----:B------:R-:W3:Y:S01]  /*7a40*/  LDS.128 R40, [R40+0x20400] ;  /* 0x0204000028287984 */ /* 0x000ee20000000c00 */
[----:B------:R-:W-:Y:S05]  /*7a50*/  @P4 BRA `(.L_x_1418) ;  /* 0x0000000400684947 */ /* 0x000fea0003800000 */
[--C-:B------:R-:W-:Y:S01]  /*7a60*/  SHF.R.U64 R57, R60, 0x10, R61.reuse ;  /* 0x000000103c397819 */ /* 0x100fe2000000123d */
[----:B--2---:R-:W-:Y:S01]  /*7a70*/  IMAD.U32 R46, R37, 0x10000, RZ ;  /* 0x00010000252e7824 */ /* 0x004fe200078e00ff */
[----:B------:R-:W-:Y:S01]  /*7a80*/  SHF.R.U32.HI R60, RZ, 0x10, R61 ;  /* 0x00000010ff3c7819 */ /* 0x000fe2000001163d */
[----:B---3--:R-:W-:Y:S01]  /*7a90*/  IMAD.U32 R50, R40, 0x10000, RZ ;  /* 0x0001000028327824 */ /* 0x008fe200078e00ff */
[----:B------:R-:W-:Y:S02]  /*7aa0*/  SHF.R.U32.HI R56, RZ, 0x10, R53 ;  /* 0x00000010ff387819 */ /* 0x000fe40000011635 */
[----:B------:R-:W-:Y:S01]  /*7ab0*/  SHF.R.U64 R59, R54, 0x10, R55 ;  /* 0x00000010363b7819 */ /* 0x000fe20000001237 */
[----:B------:R-:W-:Y:S01]  /*7ac0*/  IMAD.U32 R54, R43, 0x10000, RZ ;  /* 0x000100002b367824 */ /* 0x000fe200078e00ff */
[----:B------:R-:W-:Y:S02]  /*7ad0*/  PRMT R131, R131, 0x5410, R60 ;  /* 0x0000541083837816 */ /* 0x000fe4000000003c */
[----:B------:R-:W-:Y:S01]  /*7ae0*/  SHF.R.U64 R67, R52, 0x10, R53 ;  /* 0x0000001034437819 */ /* 0x000fe20000001235 */
[----:B------:R-:W-:Y:S01]  /*7af0*/  IMAD.U32 R52, R41, 0x10000, RZ ;  /* 0x0001000029347824 */ /* 0x000fe200078e00ff */
[----:B------:R-:W-:-:S02]  /*7b00*/  SHF.R.U64 R61, R62, 0x10, R63 ;  /* 0x000000103e3d7819 */ /* 0x000fc4000000123f */
[----:B------:R-:W-:Y:S02]  /*7b10*/  PRMT R127, R127, 0x5410, R56 ;  /* 0x000054107f7f7816 */ /* 0x000fe40000000038 */
[----:B------:R-:W-:Y:S01]  /*7b20*/  PRMT R122, R122, 0x5410, R59 ;  /* 0x000054107a7a7816 */ /* 0x000fe2000000003b */
[----:B------:R-:W-:Y:S01]  /*7b30*/  IMAD.U32 R59, R131, 0x10000, RZ ;  /* 0x00010000833b7824 */ /* 0x000fe200078e00ff */
[----:B------:R-:W-:Y:S02]  /*7b40*/  SHF.R.U32.HI R65, RZ, 0x10, R55 ;  /* 0x00000010ff417819 */ /* 0x000fe40000011637 */
[----:B------:R-:W-:Y:S02]  /*7b50*/  SHF.R.U32.HI R62, RZ, 0x10, R63 ;  /* 0x00000010ff3e7819 */ /* 0x000fe4000001163f */
[----:B------:R-:W-:Y:S01]  /*7b60*/  PRMT R130, R130, 0x5410, R57 ;  /* 0x0000541082827816 */ /* 0x000fe20000000039 */
[----:B------:R-:W-:Y:S01]  /*7b70*/  IMAD.U32 R57, R127, 0x10000, RZ ;  /* 0x000100007f397824 */ /* 0x000fe200078e00ff */
[----:B------:R-:W-:Y:S01]  /*7b80*/  PRMT R128, R128, 0x5410, R61 ;  /* 0x0000541080807816 */ /* 0x000fe2000000003d */
[----:B------:R-:W-:Y:S01]  /*7b90*/  FMUL.FTZ R61, R52, R59 ;  /* 0x0000003b343d7220 */ /* 0x000fe20000410000 */
[----:B------:R-:W-:Y:S01]  /*7ba0*/  PRMT R124, R124, 0x5410, R65 ;  /* 0x000054107c7c7816 */ /* 0x000fe20000000041 */
[-C--:B------:R-:W-:Y:S01]  /*7bb0*/  FMUL.FTZ R63, R52, R57.reuse ;  /* 0x00000039343f7220 */ /* 0x080fe20000410000 */
[----:B------:R-:W-:Y:S01]  /*7bc0*/  PRMT R129, R129, 0x5410, R62 ;  /* 0x0000541081817816 */ /* 0x000fe2000000003e */
[----:B------:R-:W-:Y:S01]  /*7bd0*/  FFMA.FTZ R56, R46, R57, -R61 ;  /* 0x000000392e387223 */ /* 0x000fe2000001083d */
[----:B------:R-:W-:Y:S01]  /*7be0*/  LOP3.LUT R53, R41, 0xffff0000, RZ, 0xc0, !PT ;  /* 0xffff000029357812 */ /* 0x000fe200078ec0ff */
[----:B------:R-:W-:Y:S01]  /*7bf0*/  IMAD.U32 R57, R124, 0x10000, RZ ;  /* 0x000100007c397824 */ /* 0x000fe200078e00ff */
[----:B------:R-:W-:Y:S01]  /*7c00*/  LOP3.LUT R131, R131, 0xffff0000, RZ, 0xc0, !PT ;  /* 0xffff000083837812 */ /* 0x000fe200078ec0ff */
[----:B------:R-:W-:Y:S01]  /*7c10*/  IMAD.U32 R61, R129, 0x10000, RZ ;  /* 0x00010000813d7824 */ /* 0x000fe200078e00ff */
[----:B------:R-:W-:Y:S01]  /*7c20*/  LOP3.LUT R127, R127, 0xffff0000, RZ, 0xc0, !PT ;  /* 0xffff00007f7f7812 */ /* 0x000fe200078ec0ff */
[----:B------:R-:W-:Y:S01]  /*7c30*/  FFMA.FTZ R63, R46, R59, R63 ;  /* 0x0000003b2e3f7223 */ /* 0x000fe2000001003f */
[----:B------:R-:W-:Y:S01]  /*7c40*/  LOP3.LUT R51, R40, 0xffff0000, RZ, 0xc0, !PT ;  /* 0xffff000028337812 */ /* 0x000fe200078ec0ff */
[----:B------:R-:W-:Y:S01]  /*7c50*/  IMAD.U32 R40, R39, 0x10000, RZ ;  /* 0x0001000027287824 */ /* 0x000fe200078e00ff */
[----:B------:R-:W-:Y:S01]  /*7c60*/  LOP3.LUT R48, R37, 0xffff0000, RZ, 0xc0, !PT ;  /* 0xffff000025307812 */ /* 0x000fe200078ec0ff */
[----:B------:R-:W-:Y:S01]  /*7c70*/  FMUL.FTZ R65, R53, R131 ;  /* 0x0000008335417220 */ /* 0x000fe20000410000 */
[C---:B------:R-:W-:Y:S01]  /*7c80*/  FMUL.FTZ R46, R54.reuse, R57 ;  /* 0x00000039362e7220 */ /* 0x040fe20000410000 */
[----:B------:R-:W-:Y:S01]  /*7c90*/  LOP3.LUT R55, R43, 0xffff0000, RZ, 0xc0, !PT ;  /* 0xffff00002b377812 */ /* 0x000fe200078ec0ff */
[----:B------:R-:W-:Y:S01]  /*7ca0*/  FMUL.FTZ R53, R53, R127 ;  /* 0x0000007f35357220 */ /* 0x000fe20000410000 */
[----:B------:R-:W-:Y:S01]  /*7cb0*/  LOP3.LUT R52, R129, 0xffff0000, RZ, 0xc0, !PT ;  /* 0xffff000081347812 */ /* 0x000fe200078ec0ff */
[-C--:B------:R-:W-:Y:S01]  /*7cc0*/  FMUL.FTZ R59, R54, R61.reuse ;  /* 0x0000003d363b7220 */ /* 0x080fe20000410000 */
[----:B------:R-:W-:Y:S01]  /*7cd0*/  LOP3.LUT R124, R124, 0xffff0000, RZ, 0xc0, !PT ;  /* 0xffff00007c7c7812 */ /* 0x000fe200078ec0ff */
[----:B------:R-:W-:Y:S01]  /*7ce0*/  FFMA.FTZ R61, R40, R61, R46 ;  /* 0x0000003d283d7223 */ /* 0x000fe2000001002e */
[----:B------:R-:W-:Y:S01]  /*7cf0*/  PRMT R126, R126, 0x5410, R67 ;  /* 0x000054107e7e7816 */ /* 0x000fe20000000043 */
[C---:B------:R-:W-:Y:S01]  /*7d00*/  FFMA.FTZ R65, R48.reuse, R127, -R65 ;  /* 0x0000007f30417223 */ /* 0x040fe20000010841 */
[----:B------:R-:W-:Y:S01]  /*7d10*/  LOP3.LUT R41, R39, 0xffff0000, RZ, 0xc0, !PT ;  /* 0xffff000027297812 */ /* 0x000fe200078ec0ff */
[----:B------:R-:W-:Y:S01]  /*7d20*/  FFMA.FTZ R54, R48, R131, R53 ;  /* 0x0000008330367223 */ /* 0x000fe20000010035 */
[----:B------:R-:W-:-:S02]  /*7d30*/  IMAD.U32 R46, R130, 0x10000, RZ ;  /* 0x00010000822e7824 */ /* 0x000fc400078e00ff */
[C---:B------:R-:W-:Y:S01]  /*7d40*/  FMUL.FTZ R48, R55.reuse, R52 ;  /* 0x0000003437307220 */ /* 0x040fe20000410000 */
[-C--:B------:R-:W-:Y:S01]  /*7d50*/  FMUL.FTZ R58, R55, R124.reuse ;  /* 0x0000007c373a7220 */ /* 0x080fe20000410000 */
[----:B------:R-:W-:Y:S01]  /*7d60*/  LOP3.LUT R130, R130, 0xffff0000, RZ, 0xc0, !PT ;  /* 0xffff000082827812 */ /* 0x000fe200078ec0ff */
[----:B------:R-:W-:Y:S01]  /*7d70*/  FFMA.FTZ R59, R40, R57, -R59 ;  /* 0x00000039283b7223 */ /* 0x000fe2000001083b */
[C---:B------:R-:W-:Y:S01]  /*7d80*/  IMAD.U32 R40, R126.reuse, 0x10000, RZ ;  /* 0x000100007e287824 */ /* 0x040fe200078e00ff */
[----:B------:R-:W-:Y:S01]  /*7d90*/  LOP3.LUT R126, R126, 0xffff0000, RZ, 0xc0, !PT ;  /* 0xffff00007e7e7812 */ /* 0x000fe200078ec0ff */
[C---:B------:R-:W-:Y:S01]  /*7da0*/  IMAD.U32 R37, R36.reuse, 0x10000, RZ ;  /* 0x0001000024257824 */ /* 0x040fe200078e00ff */
[----:B------:R-:W-:Y:S01]  /*7db0*/  LOP3.LUT R36, R36, 0xffff0000, RZ, 0xc0, !PT ;  /* 0xffff000024247812 */ /* 0x000fe200078ec0ff */
[C---:B------:R-:W-:Y:S01]  /*7dc0*/  FFMA.FTZ R124, R41.reuse, R124, -R48 ;  /* 0x0000007c297c7223 */ /* 0x040fe20000010830 */
[----:B------:R-:W-:Y:S01]  /*7dd0*/  FFMA.FTZ R58, R41, R52, R58 ;  /* 0x00000034293a7223 */ /* 0x000fe2000001003a */
[C---:B------:R-:W-:Y:S01]  /*7de0*/  FMUL.FTZ R41, R51.reuse, R130 ;  /* 0x0000008233297220 */ /* 0x040fe20000410000 */
[C---:B------:R-:W-:Y:S01]  /*7df0*/  FMUL.FTZ R48, R50.reuse, R46 ;  /* 0x0000002e32307220 */ /* 0x040fe20000410000 */
[----:B------:R-:W-:Y:S01]  /*7e00*/  FMUL.FTZ R53, R50, R40 ;  /* 0x0000002832357220 */ /* 0x000fe20000410000 */
[----:B------:R-:W-:Y:S01]  /*7e10*/  FMUL.FTZ R55, R51, R126 ;  /* 0x0000007e33377220 */ /* 0x000fe20000410000 */
[----:B------:R-:W-:-:S02]  /*7e20*/  IMAD.U32 R43, R42, 0x10000, RZ ;  /* 0x000100002a2b7824 */ /* 0x000fc400078e00ff */
[----:B------:R-:W-:Y:S01]  /*7e30*/  FFMA.FTZ R51, R36, R126, -R41 ;  /* 0x0000007e24337223 */ /* 0x000fe20000010829 */
[----:B------:R-:W-:Y:S01]  /*7e40*/  LOP3.LUT R42, R42, 0xffff0000, RZ, 0xc0, !PT ;  /* 0xffff00002a2a7812 */ /* 0x000fe200078ec0ff */
[C---:B------:R-:W-:Y:S01]  /*7e50*/  FFMA.FTZ R48, R37.reuse, R40, -R48 ;  /* 0x0000002825307223 */ /* 0x040fe20000010830 */
[----:B------:R-:W-:Y:S01]  /*7e60*/  FFMA.FTZ R53, R37, R46, R53 ;  /* 0x0000002e25357223 */ /* 0x000fe20000010035 */
[C---:B------:R-:W-:Y:S01]  /*7e70*/  LOP3.LUT R41, R128.reuse, 0xffff0000, RZ, 0xc0, !PT ;  /* 0xffff000080297812 */ /* 0x040fe200078ec0ff */
[----:B------:R-:W-:Y:S01]  /*7e80*/  IMAD.U32 R46, R128, 0x10000, RZ ;  /* 0x00010000802e7824 */ /* 0x000fe200078e00ff */
[C---:B------:R-:W-:Y:S01]  /*7e90*/  LOP3.LUT R37, R122.reuse, 0xffff0000, RZ, 0xc0, !PT ;  /* 0xffff00007a257812 */ /* 0x040fe200078ec0ff */
[----:B------:R-:W-:Y:S02]  /*7ea0*/  IMAD.U32 R40, R122, 0x10000, RZ ;  /* 0x000100007a287824 */ /* 0x000fe400078e00ff */
[----:B------:R-:W-:Y:S01]  /*7eb0*/  FFMA.FTZ R36, R36, R130, R55 ;  /* 0x0000008224247223 */ /* 0x000fe20000010037 */
[C---:B------:R-:W-:Y:S01]  /*7ec0*/  IMAD.U32 R39, R38.reuse, 0x10000, RZ ;  /* 0x0001000026277824 */ /* 0x040fe200078e00ff */
        /* <DEDUP_REMOVED lines=19> */
.L_x_1418:
[----:B------:R-:W-:Y:S05]  /*8000*/  BSYNC B1 ;  /* 0x0000000000017941 */ /* 0x000fea0003800000 */
.L_x_1417:
        /* <DEDUP_REMOVED lines=12> */
.L_x_1358:
[----:B------:R-:W2:Y:S02]  /*80d0*/  LDL R36, [R1+0x34] ;  /* 0x0000340001247983 */ /* 0x000ea40000100800 */
[----:B--2---:R-:W-:-:S13]  /*80e0*/  R2UR UR4, R36 ;  /* 0x00000000240472ca */ /* 0x004fda00000e0000 */
[----:B------:R-:W-:-:S06]  /*80f0*/  UISETP.NE.AND UP0, UPT, UR4, 0x3, UPT ;  /* 0x000000030400788c */ /* 0x000fcc000bf05270 */
[----:B------:R-:W-:-:S13]  /*8100*/  PLOP3.LUT P1, PT, PT, PT, UP0, 0x80, 0x0 ;  /* 0x000000000000781c */ /* 0x000fda0003f2f008 */
[----:B------:R-:W-:Y:S05]  /*8110*/  @!P1 BRA `(.L_x_1419) ;  /* 0x0000000000049947 */ /* 0x000fea0003800000 */
[----:B------:R-:W-:Y:S01]  /*8120*/  BPT.TRAP 0x1 ;  /* 0x000000040000795c */ /* 0x000fe20000300000 */
.L_x_1419:
[----:B------:R-:W2:Y:S01]  /*8130*/  LDL R36, [R1] ;  /* 0x0000000001247983 */ /* 0x000ea20000100800 */
[----:B------:R-:W-:Y:S01]  /*8140*/  IMAD R100, R17, 0x8, R16 ;  /* 0x0000000811647824 */ /* 0x000fe200078e0210 */
[----:B------:R-:W-:Y:S01]  /*8150*/  BSSY B1, `(.L_x_1420) ;  /* 0x0000007000017945 */ /* 0x000fe20003800000 */
[----:B------:R-:W-:-:S05]  /*8160*/  IMAD R105, R26, -0x40, R2 ;  /* 0xffffffc01a697824 */ /* 0x000fca00078e0202 */
[----:B------:R-:W-:-:S04]  /*8170*/  VIMNMX R105, R105, 0x40, PT ;  /* 0x0000004069697848 */ /* 0x000fc80003fe0100 */
[----:B------:R-:W-:Y:S02]  /*8180*/  ISETP.GE.AND P4, PT, R18, R105, PT ;  /* 0x000000691200720c */ /* 0x000fe40003f86270 */
[----:B--2---:R-:W-:-:S04]  /*8190*/  SHF.L.U32 R110, R36, 0x1f, RZ ;  /* 0x0000001f246e7819 */ /* 0x004fc800000006ff */
[----:B------:R-:W0:Y:S02]  /*81a0*/  SYNCS.PHASECHK.TRANS64.TRYWAIT P0, [R100+URZ+0x30890], R110 ;  /* 0x0308906e640075a7 */ /* 0x000e24000800017f */
[----:B0-----:R-:W-:Y:S05]  /*81b0*/  @!P0 BRA `(.L_x_1421) ;  /* 0x0000020400648947 */ /* 0x001fea0003800000 */
.L_x_1780:
[----:B------:R-:W-:Y:S05]  /*81c0*/  BSYNC B1 ;  /* 0x0000000000017941 */ /* 0x000fea0003800000 */
.L_x_1420:
[----:B------:R-:W-:Y:S04]  /*81d0*/  BSSY B1, `(.L_x_1422) ;  /* 0x000000f000017945 */ /* 0x000fe80003800000 */
[----:B------:R-:W-:Y:S05]  /*81e0*/  @P4 BRA `(.L_x_1423) ;  /* 0x0000000000344947 */ /* 0x000fea0003800000 */
[----:B------:R-:W-:Y:S01]  /*81f0*/  ISETP.NE.AND P5, PT, R31, RZ, PT ;  /* 0x000000ff1f00720c */ /* 0x000fe20003fa5270 */
[----:B------:R-:W-:Y:S01]  /*8200*/  ULDC.64 UR4, c[0x0][0x208] ;  /* 0x0000820000047ab9 */ /* 0x000fe20000000a00 */
[----:B------:R-:W-:Y:S02]  /*8210*/  ISETP.NE.AND P4, PT, R94, RZ, PT ;  /* 0x000000ff5e00720c */ /* 0x000fe40003f85270 */
[----:B------:R-:W-:-:S09]  /*8220*/  ISETP.NE.AND P0, PT, R95, RZ, PT ;  /* 0x000000ff5f00720c */ /* 0x000fd20003f05270 */
[----:B------:R-:W1:Y:S04]  /*8230*/  @P5 LDS.128 R36, [R103+0x20400] ;  /* 0x0204000067245984 */ /* 0x000e680000000c00 */
[----:B------:R-:W2:Y:S04]  /*8240*/  @P0 LDS.128 R40, [R103+0x24400] ;  /* 0x0244000067280984 */ /* 0x000ea80000000c00 */
[----:B-1----:R-:W-:Y:S01]  /*8250*/  @P5 STG.E.128 desc[UR4][R50.64], R36 ;  /* 0x0000002432005986 */ /* 0x002fe2000c101d04 */
[----:B------:R-:W-:-:S03]  /*8260*/  ISETP.NE.AND P5, PT, R96, RZ, PT ;  /* 0x000000ff6000720c */ /* 0x000fc60003fa5270 */
[----:B------:R-:W1:Y:S04]  /*8270*/  @P4 LDS.128 R36, [R103+0x22400] ;  /* 0x0224000067244984 */ /* 0x000e680000000c00 */
[----:B--2---:R-:W-:Y:S06]  /*8280*/  @P0 STG.E.128 desc[UR4][R50.64+0x100], R40 ;  /* 0x0001002832000986 */ /* 0x004fec000c101d04 */
[----:B------:R-:W2:Y:S04]  /*8290*/  @P5 LDS.128 R44, [R103+0x26400] ;  /* 0x02640000672c5984 */ /* 0x000ea80000000c00 */
[----:B-1----:R1:W-:Y:S04]  /*82a0*/  @P4 STG.E.128 desc[UR4][R50.64+0x80], R36 ;  /* 0x0000802432004986 */ /* 0x0023e8000c101d04 */
[----:B--2---:R1:W-:Y:S02]  /*82b0*/  @P5 STG.E.128 desc[UR4][R50.64+0x180], R44 ;  /* 0x0001802c32005986 */ /* 0x0043e4000c101d04 */
.L_x_1423:
[----:B------:R-:W-:Y:S05]  /*82c0*/  BSYNC B1 ;  /* 0x0000000000017941 */ /* 0x000fea0003800000 */
.L_x_1422:
[----:B------:R-:W-:-:S13]  /*82d0*/  ISETP.GE.AND P0, PT, R235, R105, PT ;  /* 0x00000069eb00720c */ /* 0x000fda0003f06270 */
[----:B------:R-:W-:Y:S05]  /*82e0*/  @P0 BRA `(.L_x_1383) ;  /* 0x0000000000340947 */ /* 0x000fea0003800000 */
[----:B------:R-:W-:Y:S01]  /*82f0*/  ISETP.NE.AND P5, PT, R31, RZ, PT ;  /* 0x000000ff1f00720c */ /* 0x000fe20003fa5270 */
[----:B------:R-:W-:Y:S01]  /*8300*/  ULDC.64 UR4, c[0x0][0x208] ;  /* 0x0000820000047ab9 */ /* 0x000fe20000000a00 */
[----:B------:R-:W-:Y:S02]  /*8310*/  ISETP.NE.AND P4, PT, R94, RZ, PT ;  /* 0x000000ff5e00720c */ /* 0x000fe40003f85270 */
[----:B------:R-:W-:-:S09]  /*8320*/  ISETP.NE.AND P0, PT, R95, RZ, PT ;  /* 0x000000ff5f00720c */ /* 0x000fd20003f05270 */
[----:B-1----:R-:W1:Y:S04]  /*8330*/  @P5 LDS.128 R36, [R103+0x21400] ;  /* 0x0214000067245984 */ /* 0x002e680000000c00 */
        /* <DEDUP_REMOVED lines=8> */
.L_x_1383:
[----:B------:R-:W-:Y:S05]  /*83c0*/  BSYNC B0 ;  /* 0x0000000000007941 */ /* 0x000fea0003800000 */
.L_x_1357:
[----:B-1234-:R-:W1:Y:S01]  /*83d0*/  S2R R36, SR_TID.X ;  /* 0x0000000000247919 */ /* 0x01ee620000002100 */
[----:B------:R-:W-:Y:S01]  /*83e0*/  @!PT LDS RZ, [RZ] ;  /* 0x00000000fffff984 */ /* 0x000fe20000000800 */
[----:B------:R-:W-:Y:S01]  /*83f0*/  @!PT LDS RZ, [RZ] ;  /* 0x00000000fffff984 */ /* 0x000fe20000000800 */
[----:B------:R-:W-:Y:S01]  /*8400*/  @!PT LDS RZ, [RZ] ;  /* 0x00000000fffff984 */ /* 0x000fe20000000800 */
[----:B------:R-:W-:Y:S01]  /*8410*/  @!PT LDS RZ, [RZ] ;  /* 0x00000000fffff984 */ /* 0x000fe20000000800 */
[----:B------:R2:W-:Y:S06]  /*8420*/  MEMBAR.ALL.CTA ;  /* 0x0000000000007992 */ /* 0x0005ec0000008000 */
[----:B--2---:R-:W2:Y:S01]  /*8430*/  FENCE.VIEW.ASYNC.S ;  /* 0x00000000000073c6 */ /* 0x004ea20000000000 */
[----:B------:R-:W-:Y:S05]  /*8440*/  WARPSYNC.ALL ;  /* 0x0000000000007948 */ /* 0x000fea0003800000 */
[----:B------:R-:W-:Y:S01]  /*8450*/  BSSY B0, `(.L_x_1424) ;  /* 0x0000009000007945 */ /* 0x000fe20003800000 */
[----:B-1----:R-:W-:Y:S01]  /*8460*/  LOP3.LUT R36, R36, 0x7f, RZ, 0xc0, !PT ;  /* 0x0000007f24247812 */ /* 0x002fe200078ec0ff */
[----:B--2---:R1:W-:Y:S03]  /*8470*/  BAR.SYNC.DEFER_BLOCKING R109, 0x80 ;  /* 0x0002006d0000751d */ /* 0x0043e60000010000 */
[----:B------:R-:W-:-:S13]  /*8480*/  ISETP.NE.AND P0, PT, R36, RZ, PT ;  /* 0x000000ff2400720c */ /* 0x000fda0003f05270 */
[----:B------:R-:W-:-:S05]  /*8490*/  @!P0 VIADD R36, R100, 0x308a0 ;  /* 0x000308a064248836 */ /* 0x000fca0000000000 */
[----:B------:R-:W-:-:S04]  /*84a0*/  @!P0 PRMT R36, RZ, 0x654, R36 ;  /* 0x00000654ff248816 */ /* 0x000fc80000000024 */
[----:B------:R1:W-:Y:S01]  /*84b0*/  @!P0 SYNCS.ARRIVE.TRANS64.RED.A1T0 RZ, [R36+URZ], RZ ;  /* 0x000000ff24ff89a7 */ /* 0x0003e2000810043f */
[----:B------:R-:W-:Y:S05]  /*84c0*/  @!P1 BRA `(.L_x_1425) ;  /* 0x0000000000049947 */ /* 0x000fea0003800000 */
[----:B------:R-:W-:Y:S01]  /*84d0*/  BPT.TRAP 0x1 ;  /* 0x000000040000795c */ /* 0x000fe20000300000 */
.L_x_1425:
[----:B------:R-:W-:Y:S05]  /*84e0*/  BSYNC B0 ;  /* 0x0000000000007941 */ /* 0x000fea0003800000 */
.L_x_1424:
[----:B------:R-:W2:Y:S01]  /*84f0*/  SYNCS.PHASECHK.TRANS64.TRYWAIT P1, [R100+URZ+0x308b0], R110 ;  /* 0x0308b06e640075a7 */ /* 0x000ea2000802017f */
[----:B------:R-:W-:Y:S01]  /*8500*/  ULDC.64 UR4, c[0x0][0x308] ;  /* 0x0000c20000047ab9 */ /* 0x000fe20000000a00 */
[----:B------:R-:W-:Y:S01]  /*8510*/  ULDC.64 UR60, c[0x0][0x318] ;  /* 0x0000c600003c7ab9 */ /* 0x000fe20000000a00 */
[----:B-1----:R-:W-:Y:S01]  /*8520*/  IMAD.U32 R36, RZ, RZ, UR5 ;  /* 0x00000005ff247e24 */ /* 0x002fe2000f8e00ff */
[----:B------:R-:W-:Y:S01]  /*8530*/  BSSY B0, `(.L_x_1426) ;  /* 0x0000007000007945 */ /* 0x000fe20003800000 */
[----:B------:R-:W-:Y:S01]  /*8540*/  IMAD.U32 R37, RZ, RZ, UR4 ;  /* 0x00000004ff257e24 */ /* 0x000fe2000f8e00ff */
[----:B------:R-:W-:Y:S01]  /*8550*/  ISETP.GE.AND P4, PT, R18, R105, PT ;  /* 0x000000691200720c */ /* 0x000fe20003f86270 */
[----:B------:R-:W-:Y:S01]  /*8560*/  IMAD.WIDE R48, R26, 0x40, R78 ;  /* 0x000000401a307825 */ /* 0x000fe200078e024e */
[----:B------:R1:W-:Y:S04]  /*8570*/  STL [R1+0x20], R36 ;  /* 0x0000202401007387 */ /* 0x0003e80000100800 */
[----:B------:R1:W-:Y:S02]  /*8580*/  STL [R1+0x24], R37 ;  /* 0x0000242501007387 */ /* 0x0003e40000100800 */
[----:B-12---:R-:W-:Y:S05]  /*8590*/  @!P1 BRA `(.L_x_1427) ;  /* 0x0000020000809947 */ /* 0x006fea0003800000 */
.L_x_1781:
[----:B------:R-:W-:Y:S05]  /*85a0*/  BSYNC B0 ;  /* 0x0000000000007941 */ /* 0x000fea0003800000 */
.L_x_1426:
[----:B------:R-:W-:Y:S04]  /*85b0*/  BSSY B0, `(.L_x_1428) ;  /* 0x000001e000007945 */ /* 0x000fe80003800000 */
[----:B------:R-:W-:Y:S05]  /*85c0*/  @P4 BRA `(.L_x_1429) ;  /* 0x0000000000704947 */ /* 0x000fea0003800000 */
[----:B------:R-:W2:Y:S01]  /*85d0*/  LDL R37, [R1+0x24] ;  /* 0x0000240001257983 */ /* 0x000ea20000100800 */
[----:B------:R-:W-:-:S03]  /*85e0*/  ULDC UR6, c[0x0][0x2e4] ;  /* 0x0000b90000067ab9 */ /* 0x000fc60000000800 */
[----:B------:R-:W3:Y:S04]  /*85f0*/  LDL R36, [R1+0x20] ;  /* 0x0000200001247983 */ /* 0x000ee80000100800 */
[----:B------:R-:W4:Y:S04]  /*8600*/  LDL R44, [R1+0x2c] ;  /* 0x00002c00012c7983 */ /* 0x000f280000100800 */
[----:B------:R-:W5:Y:S01]  /*8610*/  LDL R42, [R1+0x30] ;  /* 0x00003000012a7983 */ /* 0x000f620000100800 */
[----:B------:R-:W-:Y:S01]  /*8620*/  ISETP.GE.AND P5, PT, R22, UR6, PT ;  /* 0x0000000616007c0c */ /* 0x000fe2000bfa6270 */
[----:B------:R-:W-:Y:S01]  /*8630*/  IMAD R43, R49, UR60, RZ ;  /* 0x0000003c312b7c24 */ /* 0x000fe2000f8e02ff */
[----:B------:R-:W-:Y:S01]  /*8640*/  ISETP.GE.AND P4, PT, R228, UR6, PT ;  /* 0x00000006e4007c0c */ /* 0x000fe2000bf86270 */
[----:B------:R-:W-:-:S02]  /*8650*/  IMAD.MOV.U32 R40, RZ, RZ, R88 ;  /* 0x000000ffff287224 */ /* 0x000fc400078e0058 */
[----:B------:R-:W-:Y:S02]  /*8660*/  IMAD.MOV.U32 R41, RZ, RZ, R99 ;  /* 0x000000ffff297224 */ /* 0x000fe400078e0063 */
[C---:B------:R-:W-:Y:S02]  /*8670*/  IMAD R43, R48.reuse, UR61, R43 ;  /* 0x0000003d302b7c24 */ /* 0x040fe4000f8e022b */
[----:B------:R-:W-:-:S04]  /*8680*/  IMAD.WIDE.U32 R40, R48, UR60, R40 ;  /* 0x0000003c30287c25 */ /* 0x000fc8000f8e0028 */
[----:B------:R-:W-:Y:S01]  /*8690*/  IMAD.IADD R41, R41, 0x1, R43 ;  /* 0x0000000129297824 */ /* 0x000fe200078e022b */
[----:B--2---:R-:W-:Y:S02]  /*86a0*/  R2UR UR4, R37 ;  /* 0x00000000250472ca */ /* 0x004fe400000e0000 */
[----:B---3--:R-:W-:Y:S02]  /*86b0*/  R2UR UR7, R36 ;  /* 0x00000000240772ca */ /* 0x008fe400000e0000 */
[----:B------:R-:W2:Y:S09]  /*86c0*/  @!P5 LDS.128 R36, [R103+0x400] ;  /* 0x000400006724d984 */ /* 0x000eb20000000c00 */
[----:B------:R-:W-:Y:S01]  /*86d0*/  LEA R50, P1, R40, UR4, 0x1 ;  /* 0x0000000428327c11 */ /* 0x000fe2000f8208ff */
[----:B------:R-:W-:-:S03]  /*86e0*/  ULDC.64 UR4, c[0x0][0x208] ;  /* 0x0000820000047ab9 */ /* 0x000fc60000000a00 */
[----:B------:R-:W-:Y:S02]  /*86f0*/  LEA.HI.X R51, R40, UR7, R41, 0x1, P1 ;  /* 0x0000000728337c11 */ /* 0x000fe400088f0c29 */
[----:B----4-:R-:W-:-:S03]  /*8700*/  ISETP.GE.AND P1, PT, R44, UR6, PT ;  /* 0x000000062c007c0c */ /* 0x010fc6000bf26270 */
[----:B--2---:R-:W-:Y:S01]  /*8710*/  @!P5 STG.E.128 desc[UR4][R50.64], R36 ;  /* 0x000000243200d986 */ /* 0x004fe2000c101d04 */
[----:B-----5:R-:W-:-:S03]  /*8720*/  ISETP.GE.AND P5, PT, R42, UR6, PT ;  /* 0x000000062a007c0c */ /* 0x020fc6000bfa6270 */
[----:B------:R-:W2:Y:S06]  /*8730*/  @!P4 LDS.128 R36, [R103+0x2400] ;  /* 0x002400006724c984 */ /* 0x000eac0000000c00 */
[----:B------:R-:W3:Y:S04]  /*8740*/  @!P1 LDS.128 R40, [R103+0x4400] ;  /* 0x0044000067289984 */ /* 0x000ee80000000c00 */
[----:B------:R-:W4:Y:S04]  /*8750*/  @!P5 LDS.128 R44, [R103+0x6400] ;  /* 0x00640000672cd984 */ /* 0x000f280000000c00 */
[----:B--2---:R2:W-:Y:S04]  /*8760*/  @!P4 STG.E.128 desc[UR4][R50.64+0x80], R36 ;  /* 0x000080243200c986 */ /* 0x0045e8000c101d04 */
[----:B---3--:R2:W-:Y:S04]  /*8770*/  @!P1 STG.E.128 desc[UR4][R50.64+0x100], R40 ;  /* 0x0001002832009986 */ /* 0x0085e8000c101d04 */
[----:B----4-:R2:W-:Y:S02]  /*8780*/  @!P5 STG.E.128 desc[UR4][R50.64+0x180], R44 ;  /* 0x0001802c3200d986 */ /* 0x0105e4000c101d04 */
.L_x_1429:
[----:B------:R-:W-:Y:S05]  /*8790*/  BSYNC B0 ;  /* 0x0000000000007941 */ /* 0x000fea0003800000 */
.L_x_1428:
[----:B------:R-:W-:Y:S01]  /*87a0*/  ISETP.GE.AND P1, PT, R235, R105, PT ;  /* 0x00000069eb00720c */ /* 0x000fe20003f26270 */
[----:B------:R-:W-:-:S12]  /*87b0*/  BSSY B0, `(.L_x_1430) ;  /* 0x0000022000007945 */ /* 0x000fd80003800000 */
[----:B------:R-:W-:Y:S05]  /*87c0*/  @P1 BRA `(.L_x_1431) ;  /* 0x0000000000801947 */ /* 0x000fea0003800000 */
[----:B--2---:R-:W2:Y:S01]  /*87d0*/  LDL R36, [R1+0x20] ;  /* 0x0000200001247983 */ /* 0x004ea20000100800 */
[----:B------:R-:W-:-:S03]  /*87e0*/  ULDC UR6, c[0x0][0x2e4] ;  /* 0x0000b90000067ab9 */ /* 0x000fc60000000800 */
[----:B------:R-:W3:Y:S04]  /*87f0*/  LDL R39, [R1+0x2c] ;  /* 0x00002c0001277983 */ /* 0x000ee80000100800 */
[----:B------:R-:W4:Y:S04]  /*8800*/  LDL R38, [R1+0x30] ;  /* 0x0000300001267983 */ /* 0x000f280000100800 */
[----:B------:R-:W5:Y:S01]  /*8810*/  LDL R37, [R1+0x24] ;  /* 0x0000240001257983 */ /* 0x000f620000100800 */
[----:B------:R-:W-:Y:S01]  /*8820*/  ISETP.GE.AND P1, PT, R22, UR6, PT ;  /* 0x0000000616007c0c */ /* 0x000fe2000bf26270 */
[----:B------:R-:W-:Y:S01]  /*8830*/  IMAD.MOV.U32 R40, RZ, RZ, R88 ;  /* 0x000000ffff287224 */ /* 0x000fe200078e0058 */
[----:B------:R-:W-:Y:S01]  /*8840*/  IADD3 R43, P4, R48, 0x20, RZ ;  /* 0x00000020302b7810 */ /* 0x000fe20007f9e0ff */
[----:B------:R-:W-:Y:S01]  /*8850*/  IMAD.MOV.U32 R41, RZ, RZ, R99 ;  /* 0x000000ffff297224 */ /* 0x000fe200078e0063 */
[----:B------:R-:W-:-:S03]  /*8860*/  ISETP.GE.AND P5, PT, R228, UR6, PT ;  /* 0x00000006e4007c0c */ /* 0x000fc6000bfa6270 */
[----:B------:R-:W-:Y:S02]  /*8870*/  IMAD.X R48, RZ, RZ, R49, P4 ;  /* 0x000000ffff307224 */ /* 0x000fe400020e0631 */
[----:B------:R-:W-:-:S04]  /*8880*/  IMAD.WIDE.U32 R40, R43, UR60, R40 ;  /* 0x0000003c2b287c25 */ /* 0x000fc8000f8e0028 */
[----:B------:R-:W-:-:S04]  /*8890*/  IMAD R48, R48, UR60, RZ ;  /* 0x0000003c30307c24 */ /* 0x000fc8000f8e02ff */
[----:B------:R-:W-:-:S04]  /*88a0*/  IMAD R43, R43, UR61, R48 ;  /* 0x0000003d2b2b7c24 */ /* 0x000fc8000f8e0230 */
[----:B------:R-:W-:Y:S01]  /*88b0*/  IMAD.IADD R41, R41, 0x1, R43 ;  /* 0x0000000129297824 */ /* 0x000fe200078e022b */
[----:B--2---:R-:W-:Y:S01]  /*88c0*/  R2UR UR7, R36 ;  /* 0x00000000240772ca */ /* 0x004fe200000e0000 */
[----:B---3--:R-:W-:Y:S02]  /*88d0*/  IMAD.MOV.U32 R44, RZ, RZ, R39 ;  /* 0x000000ffff2c7224 */ /* 0x008fe400078e0027 */
[----:B----4-:R-:W-:Y:S01]  /*88e0*/  IMAD.MOV.U32 R42, RZ, RZ, R38 ;  /* 0x000000ffff2a7224 */ /* 0x010fe200078e0026 */
[----:B-----5:R-:W-:Y:S02]  /*88f0*/  R2UR UR4, R37 ;  /* 0x00000000250472ca */ /* 0x020fe400000e0000 */
[----:B------:R-:W2:Y:S11]  /*8900*/  @!P1 LDS.128 R36, [R103+0x1400] ;  /* 0x0014000067249984 */ /* 0x000eb60000000c00 */
[----:B------:R-:W-:Y:S01]  /*8910*/  LEA R48, P4, R40, UR4, 0x1 ;  /* 0x0000000428307c11 */ /* 0x000fe2000f8808ff */
[----:B------:R-:W-:-:S03]  /*8920*/  ULDC.64 UR4, c[0x0][0x208] ;  /* 0x0000820000047ab9 */ /* 0x000fc60000000a00 */
[----:B------:R-:W-:Y:S02]  /*8930*/  LEA.HI.X R49, R40, UR7, R41, 0x1, P4 ;  /* 0x0000000728317c11 */ /* 0x000fe4000a0f0c29 */
[----:B------:R-:W-:-:S03]  /*8940*/  ISETP.GE.AND P4, PT, R44, UR6, PT ;  /* 0x000000062c007c0c */ /* 0x000fc6000bf86270 */
[----:B--2---:R-:W-:Y:S01]  /*8950*/  @!P1 STG.E.128 desc[UR4][R48.64], R36 ;  /* 0x0000002430009986 */ /* 0x004fe2000c101d04 */
[----:B------:R-:W-:-:S03]  /*8960*/  ISETP.GE.AND P1, PT, R42, UR6, PT ;  /* 0x000000062a007c0c */ /* 0x000fc6000bf26270 */
[----:B------:R-:W2:Y:S06]  /*8970*/  @!P5 LDS.128 R36, [R103+0x3400] ;  /* 0x003400006724d984 */ /* 0x000eac0000000c00 */
[----:B------:R-:W3:Y:S04]  /*8980*/  @!P4 LDS.128 R40, [R103+0x5400] ;  /* 0x005400006728c984 */ /* 0x000ee80000000c00 */
[----:B------:R-:W4:Y:S04]  /*8990*/  @!P1 LDS.128 R44, [R103+0x7400] ;  /* 0x00740000672c9984 */ /* 0x000f280000000c00 */
[----:B--2---:R2:W-:Y:S04]  /*89a0*/  @!P5 STG.E.128 desc[UR4][R48.64+0x80], R36 ;  /* 0x000080243000d986 */ /* 0x0045e8000c101d04 */
[----:B---3--:R2:W-:Y:S04]  /*89b0*/  @!P4 STG.E.128 desc[UR4][R48.64+0x100], R40 ;  /* 0x000100283000c986 */ /* 0x0085e8000c101d04 */
[----:B----4-:R2:W-:Y:S02]  /*89c0*/  @!P1 STG.E.128 desc[UR4][R48.64+0x180], R44 ;  /* 0x0001802c30009986 */ /* 0x0105e4000c101d04 */
.L_x_1431:
[----:B------:R-:W-:Y:S05]  /*89d0*/  BSYNC B0 ;  /* 0x0000000000007941 */ /* 0x000fea0003800000 */
.L_x_1430:
[----:B--2---:R-:W2:Y:S01]  /*89e0*/  LDL.LU R37, [R1] ;  /* 0x0000000001257983 */ /* 0x004ea20000300800 */
[----:B------:R-:W-:Y:S01]  /*89f0*/  VIADD R17, R17, 0x1 ;  /* 0x0000000111117836 */ /* 0x000fe20000000000 */
[----:B------:R-:W-:Y:S01]  /*8a00*/  ISETP.NE.AND P4, PT, R101, RZ, PT ;  /* 0x000000ff6500720c */ /* 0x000fe20003f85270 */
[----:B01----:R-:W-:Y:S01]  /*8a10*/  @!P0 VIADD R100, R100, 0x308c0 ;  /* 0x000308c064648836 */ /* 0x003fe20000000000 */
[----:B------:R-:W-:Y:S01]  /*8a20*/  @!PT LDS RZ, [RZ] ;  /* 0x00000000fffff984 */ /* 0x000fe20000000800 */
[----:B------:R-:W-:Y:S01]  /*8a30*/  @!PT LDS RZ, [RZ] ;  /* 0x00000000fffff984 */ /* 0x000fe20000000800 */
[----:B------:R-:W-:Y:S01]  /*8a40*/  @!PT LDS RZ, [RZ] ;  /* 0x00000000fffff984 */ /* 0x000fe20000000800 */
[----:B------:R-:W-:Y:S01]  /*8a50*/  @!PT LDS RZ, [RZ] ;  /* 0x00000000fffff984 */ /* 0x000fe20000000800 */
[----:B------:R0:W-:Y:S06]  /*8a60*/  MEMBAR.ALL.CTA ;  /* 0x0000000000007992 */ /* 0x0001ec0000008000 */
[----:B0-----:R-:W0:Y:S02]  /*8a70*/  FENCE.VIEW.ASYNC.S ;  /* 0x00000000000073c6 */ /* 0x001e240000000000 */
[----:B0-----:R0:W-:Y:S01]  /*8a80*/  BAR.SYNC.DEFER_BLOCKING R109, 0x80 ;  /* 0x0002006d0000751d */ /* 0x0011e20000010000 */
[----:B------:R-:W-:-:S02]  /*8a90*/  ISETP.NE.AND P1, PT, R17, 0x2, PT ;  /* 0x000000021100780c */ /* 0x000fc40003f25270 */
[----:B------:R-:W-:Y:S02]  /*8aa0*/  @!P0 PRMT R100, RZ, 0x654, R100 ;  /* 0x00000654ff648816 */ /* 0x000fe40000000064 */
[----:B------:R-:W-:Y:S02]  /*8ab0*/  SEL R36, RZ, 0x1, P1 ;  /* 0x00000001ff247807 */ /* 0x000fe40000800000 */
[----:B------:R-:W-:Y:S01]  /*8ac0*/  SEL R17, R17, RZ, P1 ;  /* 0x000000ff11117207 */ /* 0x000fe20000800000 */
[----:B------:R0:W-:Y:S01]  /*8ad0*/  @!P0 SYNCS.ARRIVE.TRANS64.RED.A1T0 RZ, [R100+URZ], RZ ;  /* 0x000000ff64ff89a7 */ /* 0x0001e2000810043f */
[----:B------:R-:W-:Y:S02]  /*8ae0*/  PLOP3.LUT P0, PT, PT, PT, PT, 0x8, 0x0 ;  /* 0x000000000000781c */ /* 0x000fe40003f0e170 */
[----:B--2---:R-:W-:-:S05]  /*8af0*/  LOP3.LUT R37, R37, R36, RZ, 0x3c, !PT ;  /* 0x0000002425257212 */ /* 0x004fca00078e3cff */
[----:B------:R0:W-:Y:S01]  /*8b00*/  STL [R1], R37 ;  /* 0x0000002501007387 */ /* 0x0001e20000100800 */
[----:B------:R-:W-:Y:S05]  /*8b10*/  @P4 BRA `(.L_x_1432) ;  /* 0xffffffa0000c4947 */ /* 0x000fea000383ffff */
.L_x_1352:
[----:B------:R-:W1:Y:S01]  /*8b20*/  LDC.64 R4, c[0x0][0x9e0] ;  /* 0x00027800ff047b82 */ /* 0x000e620000000a00 */
[----:B------:R-:W-:Y:S01]  /*8b30*/  BSSY B0, `(.L_x_1433) ;  /* 0x0000005000007945 */ /* 0x000fe20003800000 */
[----:B-1----:R-:W-:-:S03]  /*8b40*/  ISETP.GE.AND P1, PT, R5, 0x1, PT ;  /* 0x000000010500780c */ /* 0x002fc60003f26270 */
[----:B------:R-:W-:Y:S10]  /*8b50*/  @P0 BRA `(.L_x_1434) ;  /* 0x0000000000080947 */ /* 0x000ff40003800000 */
[----:B------:R-:W1:Y:S02]  /*8b60*/  FENCE.VIEW.ASYNC.G ;  /* 0x00000000000073c6 */ /* 0x000e640000000100 */
[----:B-1----:R-:W-:Y:S06]  /*8b70*/  BAR.ARV 0xc, 0x120 ;  /* 0x0304800000007b1d */ /* 0x002fec0000002000 */
.L_x_1434:
[----:B------:R-:W-:Y:S05]  /*8b80*/  BSYNC B0 ;  /* 0x0000000000007941 */ /* 0x000fea0003800000 */
.L_x_1433:
[----:B------:R-:W-:Y:S01]  /*8b90*/  IMAD.IADD R0, R104, 0x1, R4 ;  /* 0x0000000168007824 */ /* 0x000fe200078e0204 */
[----:B------:R-:W-:Y:S06]  /*8ba0*/  @!P1 BRA `(.L_x_1435) ;  /* 0x0000000000489947 */ /* 0x000fec0003800000 */
[C---:B------:R-:W-:Y:S01]  /*8bb0*/  ISETP.GT.AND P0, PT, R104.reuse, RZ, PT ;  /* 0x000000ff6800720c */ /* 0x040fe20003f04270 */
[----:B------:R-:W-:Y:S01]  /*8bc0*/  BSSY B0, `(.L_x_1436) ;  /* 0x000000e000007945 */ /* 0x000fe20003800000 */
[----:B------:R-:W-:-:S11]  /*8bd0*/  VIADD R2, R104, 0xffffffff ;  /* 0xffffffff68027836 */ /* 0x000fd60000000000 */
        /* <DEDUP_REMOVED lines=8> */
.L_x_1437:
[----:B------:R-:W-:-:S13]  /*8c60*/  ISETP.NE.AND P0, PT, R5, 0x1, PT ;  /* 0x000000010500780c */ /* 0x000fda0003f05270 */
[----:B------:R-:W1:Y:S02]  /*8c70*/  @P0 LDC.64 R6, c[0x0][0x9e8] ;  /* 0x00027a00ff060b82 */ /* 0x000e640000000a00 */
[----:B-1----:R-:W-:-:S05]  /*8c80*/  @P0 IMAD.HI.U32 R4, R2, R6, RZ ;  /* 0x0000000602040227 */ /* 0x002fca00078e00ff */
[----:B------:R-:W-:-:S07]  /*8c90*/  @P0 SHF.R.U32.HI R2, RZ, R7, R4 ;  /* 0x00000007ff020219 */ /* 0x000fce0000011604 */
.L_x_1438:
[----:B------:R-:W-:Y:S05]  /*8ca0*/  BSYNC B0 ;  /* 0x0000000000007941 */ /* 0x000fea0003800000 */
.L_x_1436:
[----:B------:R-:W-:-:S05]  /*8cb0*/  IMAD R3, R2, R5, R5 ;  /* 0x0000000502037224 */ /* 0x000fca00078e0205 */
[----:B------:R-:W-:-:S07]  /*8cc0*/  VIMNMX R0, R0, R3, PT ;  /* 0x0000000300007248 */ /* 0x000fce0003fe0100 */
.L_x_1435:
[----:B------:R-:W-:Y:S01]  /*8cd0*/  VIADD R0, R0, 0x3f ;  /* 0x0000003f00007836 */ /* 0x000fe20000000000 */
[----:B------:R-:W-:Y:S02]  /*8ce0*/  ULDC UR4, c[0x0][0x9dc] ;  /* 0x0002770000047ab9 */ /* 0x000fe40000000800 */
[----:B------:R-:W-:Y:S02]  /*8cf0*/  VIADD R2, R102, -UR4 ;  /* 0x8000000466027c36 */ /* 0x000fe40008000000 */
[----:B------:R-:W-:-:S04]  /*8d00*/  SHF.R.S32.HI R3, RZ, 0x1f, R0 ;  /* 0x0000001fff037819 */ /* 0x000fc80000011400 */
[----:B------:R-:W-:-:S04]  /*8d10*/  LEA.HI R3, R3, R0, RZ, 0x6 ;  /* 0x0000000003037211 */ /* 0x000fc800078f30ff */
[----:B------:R-:W-:-:S04]  /*8d20*/  SHF.R.S32.HI R3, RZ, 0x6, R3 ;  /* 0x00000006ff037819 */ /* 0x000fc80000011403 */
[----:B------:R-:W-:Y:S01]  /*8d30*/  VIMNMX R108, R108, R3, PT ;  /* 0x000000036c6c7248 */ /* 0x000fe20003fe0100 */
[----:B------:R-:W-:Y:S06]  /*8d40*/  @!P1 BRA `(.L_x_1439) ;  /* 0x0000000000449947 */ /* 0x000fec0003800000 */
[----:B------:R-:W-:Y:S01]  /*8d50*/  ISETP.GT.AND P0, PT, R102, -0x1, PT ;  /* 0xffffffff6600780c */ /* 0x000fe20003f04270 */
[----:B------:R-:W-:-:S12]  /*8d60*/  BSSY B0, `(.L_x_1440) ;  /* 0x000000d000007945 */ /* 0x000fd80003800000 */
[----:B------:R-:W-:Y:S05]  /*8d70*/  @P0 BRA `(.L_x_1441) ;  /* 0x00000000001c0947 */ /* 0x000fea0003800000 */
[----:B------:R-:W-:Y:S02]  /*8d80*/  ISETP.NE.AND P0, PT, R5, 0x1, PT ;  /* 0x000000010500780c */ /* 0x000fe40003f05270 */
[----:B------:R-:W-:-:S11]  /*8d90*/  LOP3.LUT R3, RZ, R102, RZ, 0x33, !PT ;  /* 0x00000066ff037212 */ /* 0x000fd600078e33ff */
[----:B------:R-:W1:Y:S02]  /*8da0*/  @P0 LDC.64 R6, c[0x0][0x9e8] ;  /* 0x00027a00ff060b82 */ /* 0x000e640000000a00 */
[----:B-1----:R-:W-:-:S05]  /*8db0*/  @P0 IMAD.HI.U32 R0, R3, R6, RZ ;  /* 0x0000000603000227 */ /* 0x002fca00078e00ff */
[----:B------:R-:W-:-:S04]  /*8dc0*/  @P0 SHF.R.U32.HI R3, RZ, R7, R0 ;  /* 0x00000007ff030219 */ /* 0x000fc80000011600 */
[----:B------:R-:W-:Y:S01]  /*8dd0*/  LOP3.LUT R102, RZ, R3, RZ, 0x33, !PT ;  /* 0x00000003ff667212 */ /* 0x000fe200078e33ff */
[----:B------:R-:W-:Y:S06]  /*8de0*/  BRA `(.L_x_1442) ;  /* 0x0000000000107947 */ /* 0x000fec0003800000 */
.L_x_1441:
[----:B------:R-:W-:-:S13]  /*8df0*/  ISETP.NE.AND P0, PT, R5, 0x1, PT ;  /* 0x000000010500780c */ /* 0x000fda0003f05270 */
[----:B------:R-:W1:Y:S02]  /*8e00*/  @P0 LDC.64 R6, c[0x0][0x9e8] ;  /* 0x00027a00ff060b82 */ /* 0x000e640000000a00 */
[----:B-1----:R-:W-:-:S05]  /*8e10*/  @P0 IMAD.HI.U32 R6, R102, R6, RZ ;  /* 0x0000000666060227 */ /* 0x002fca00078e00ff */
[----:B------:R-:W-:-:S07]  /*8e20*/  @P0 SHF.R.U32.HI R102, RZ, R7, R6 ;  /* 0x00000007ff660219 */ /* 0x000fce0000011606 */
.L_x_1442:
[----:B------:R-:W-:Y:S05]  /*8e30*/  BSYNC B0 ;  /* 0x0000000000007941 */ /* 0x000fea0003800000 */
.L_x_1440:
[----:B------:R-:W-:-:S05]  /*8e40*/  IMAD R3, R102, R5, RZ ;  /* 0x0000000566037224 */ /* 0x000fca00078e02ff */
[----:B------:R-:W-:-:S07]  /*8e50*/  VIMNMX R2, R2, R3, !PT ;  /* 0x0000000302027248 */ /* 0x000fce0007fe0100 */
.L_x_1439:
[----:B------:R-:W-:Y:S01]  /*8e60*/  SHF.R.S32.HI R3, RZ, 0x1f, R2 ;  /* 0x0000001fff037819 */ /* 0x000fe20000011402 */
[----:B------:R-:W-:Y:S01]  /*8e70*/  IMAD.MOV.U32 R0, RZ, RZ, RZ ;  /* 0x000000ffff007224 */ /* 0x000fe200078e00ff */
[----:B------:R-:W-:Y:S02]  /*8e80*/  PLOP3.LUT P0, PT, PT, PT, PT, 0x80, 0x0 ;  /* 0x000000000000781c */ /* 0x000fe40003f0f070 */
[----:B------:R-:W-:Y:S02]  /*8e90*/  CS2R R150, SRZ ;  /* 0x0000000000967805 */ /* 0x000fe4000001ff00 */
[----:B------:R-:W-:Y:S02]  /*8ea0*/  LEA.HI R3, R3, R2, RZ, 0x6 ;  /* 0x0000000203037211 */ /* 0x000fe400078f30ff */
[----:B------:R-:W-:Y:S02]  /*8eb0*/  CS2R R148, SRZ ;  /* 0x0000000000947805 */ /* 0x000fe4000001ff00 */
[----:B------:R-:W-:-:S02]  /*8ec0*/  CS2R R146, SRZ ;  /* 0x0000000000927805 */ /* 0x000fc4000001ff00 */
[----:B------:R-:W-:Y:S02]  /*8ed0*/  CS2R R144, SRZ ;  /* 0x0000000000907805 */ /* 0x000fe4000001ff00 */
[----:B------:R-:W-:Y:S02]  /*8ee0*/  SHF.R.S32.HI R3, RZ, 0x6, R3 ;  /* 0x00000006ff037819 */ /* 0x000fe40000011403 */
[----:B------:R-:W-:Y:S02]  /*8ef0*/  CS2R R124, SRZ ;  /* 0x00000000007c7805 */ /* 0x000fe4000001ff00 */
[----:B------:R-:W-:Y:S02]  /*8f00*/  CS2R R120, SRZ ;  /* 0x0000000000787805 */ /* 0x000fe4000001ff00 */
[----:B------:R-:W-:Y:S02]  /*8f10*/  CS2R R140, SRZ ;  /* 0x00000000008c7805 */ /* 0x000fe4000001ff00 */
[----:B------:R-:W-:-:S02]  /*8f20*/  VIMNMX R4, RZ, R3, !PT ;  /* 0x00000003ff047248 */ /* 0x000fc40007fe0100 */
[----:B------:R-:W-:Y:S02]  /*8f30*/  CS2R R116, SRZ ;  /* 0x0000000000747805 */ /* 0x000fe4000001ff00 */
[----:B------:R-:W-:Y:S02]  /*8f40*/  CS2R R112, SRZ ;  /* 0x0000000000707805 */ /* 0x000fe4000001ff00 */
[----:B------:R-:W-:Y:S02]  /*8f50*/  CS2R R136, SRZ ;  /* 0x0000000000887805 */ /* 0x000fe4000001ff00 */
[----:B------:R-:W-:Y:S01]  /*8f60*/  ISETP.GT.AND P1, PT, R108, R4, PT ;  /* 0x000000046c00720c */ /* 0x000fe20003f24270 */
[----:B------:R1:W-:Y:S01]  /*8f70*/  STL [R1+0x54], R4 ;  /* 0x0000540401007387 */ /* 0x0003e20000100800 */
[----:B------:R-:W-:Y:S02]  /*8f80*/  CS2R R104, SRZ ;  /* 0x0000000000687805 */ /* 0x000fe4000001ff00 */
[----:B0-----:R-:W-:-:S02]  /*8f90*/  CS2R R100, SRZ ;  /* 0x0000000000647805 */ /* 0x001fc4000001ff00 */
[----:B------:R-:W-:Y:S02]  /*8fa0*/  CS2R R132, SRZ ;  /* 0x0000000000847805 */ /* 0x000fe4000001ff00 */
        /* <DEDUP_REMOVED lines=50> */
[----:B------:R-:W-:Y:S01]  /*92d0*/  CS2R R28, SRZ ;  /* 0x00000000001c7805 */ /* 0x000fe2000001ff00 */
[----:B------:R-:W-:Y:S01]  /*92e0*/  IMAD.MOV.U32 R5, RZ, RZ, RZ ;  /* 0x000000ffff057224 */ /* 0x000fe200078e00ff */
[----:B------:R-:W-:Y:S01]  /*92f0*/  CS2R R2, SRZ ;  /* 0x0000000000027805 */ /* 0x000fe2000001ff00 */
[----:B------:R-:W-:Y:S01]  /*9300*/  IMAD.MOV.U32 R25, RZ, RZ, RZ ;  /* 0x000000ffff197224 */ /* 0x000fe200078e00ff */
[----:B-1----:R-:W-:Y:S06]  /*9310*/  @!P1 BRA `(.L_x_1443) ;  /* 0x0000015800609947 */ /* 0x002fec0003800000 */
[----:B------:R-:W0:Y:S01]  /*9320*/  S2R R4, SR_TID.X ;  /* 0x0000000000047919 */ /* 0x000e220000002100 */
[----:B------:R-:W-:Y:S01]  /*9330*/  BSSY B6, `(.L_x_1444) ;  /* 0x0000020000067945 */ /* 0x000fe20003800000 */
[----:B0-----:R-:W-:-:S05]  /*9340*/  VIADD R0, R4, 0xffffff80 ;  /* 0xffffff8004007836 */ /* 0x001fca0000000000 */
[----:B------:R-:W-:-:S04]  /*9350*/  SHF.R.S32.HI R3, RZ, 0x1f, R0 ;  /* 0x0000001fff037819 */ /* 0x000fc80000011400 */
[----:B------:R-:W-:-:S04]  /*9360*/  LEA.HI R3, R3, R0, RZ, 0x7 ;  /* 0x0000000003037211 */ /* 0x000fc800078f38ff */
[----:B------:R-:W-:-:S06]  /*9370*/  SHF.R.S32.HI R0, RZ, 0x7, R3 ;  /* 0x00000007ff007819 */ /* 0x000fcc0000011403 */
[----:B------:R-:W0:Y:S02]  /*9380*/  SHFL.IDX PT, R0, R0, RZ, 0x1f ;  /* 0x00001fff00007589 */ /* 0x000e2400000e0000 */
[----:B0-----:R-:W-:-:S04]  /*9390*/  LEA.HI R2, R0, R0, RZ, 0x1 ;  /* 0x0000000000027211 */ /* 0x001fc800078f08ff */
[----:B------:R-:W-:Y:S01]  /*93a0*/  LOP3.LUT R3, R2, 0x1e, RZ, 0xc0, !PT ;  /* 0x0000001e02037812 */ /* 0x000fe200078ec0ff */
[----:B------:R-:W-:-:S04]  /*93b0*/  VIADD R2, R16, 0x10400 ;  /* 0x0001040010027836 */ /* 0x000fc80000000000 */
[----:B------:R-:W-:Y:S01]  /*93c0*/  IMAD.IADD R3, R0, 0x1, -R3 ;  /* 0x0000000100037824 */ /* 0x000fe200078e0a03 */
[----:B------:R-:W-:-:S03]  /*93d0*/  LOP3.LUT P0, RZ, R2, 0x3ff, RZ, 0xc0, !PT ;  /* 0x000003ff02ff7812 */ /* 0x000fc6000780c0ff */
[----:B------:R-:W-:Y:S01]  /*93e0*/  IMAD R3, R3, 0x2000, R2 ;  /* 0x0000200003037824 */ /* 0x000fe200078e0202 */
[----:B------:R-:W-:-:S04]  /*93f0*/  P2R R25, PR, RZ, 0x1 ;  /* 0x00000001ff197803 */ /* 0x000fc80000000000 */
        /* <DEDUP_REMOVED lines=19> */
.L_x_1445:
[----:B------:R-:W-:Y:S05]  /*9530*/  BSYNC B6 ;  /* 0x0000000000067941 */ /* 0x000fea0003800000 */
.L_x_1444:
[----:B------:R-:W-:Y:S02]  /*9540*/  ULDC UR4, c[0x0][0x3d4] ;  /* 0x0000f50000047ab9 */ /* 0x000fe40000000800 */
[----:B------:R-:W-:-:S13]  /*9550*/  ISETP.LT.AND P0, PT, RZ, UR4, PT ;  /* 0x00000004ff007c0c */ /* 0x000fda000bf01270 */
[----:B------:R-:W-:Y:S05]  /*9560*/  @P0 BRA `(.L_x_1446) ;  /* 0x0000000000400947 */ /* 0x000fea0003800000 */
[----:B------:R-:W2:Y:S02]  /*9570*/  LDL R20, [R1+0x70] ;  /* 0x0000700001147983 */ /* 0x000ea40000100800 */
[----:B--2---:R-:W-:-:S04]  /*9580*/  LEA.HI R0, R20, R20, RZ, 0x1 ;  /* 0x0000001414007211 */ /* 0x004fc800078f08ff */
[----:B------:R-:W-:-:S05]  /*9590*/  LOP3.LUT R0, R0, 0xfffffffe, RZ, 0xc0, !PT ;  /* 0xfffffffe00007812 */ /* 0x000fca00078ec0ff */
[----:B------:R-:W-:-:S05]  /*95a0*/  IMAD.IADD R0, R20, 0x1, -R0 ;  /* 0x0000000114007824 */ /* 0x000fca00078e0a00 */
[----:B------:R-:W-:-:S04]  /*95b0*/  SHF.L.U32 R3, R0, 0x1f, RZ ;  /* 0x0000001f00037819 */ /* 0x000fc800000006ff */
[----:B------:R0:W1:Y:S03]  /*95c0*/  SYNCS.PHASECHK.TRANS64.TRYWAIT P0, [R16+URZ+0x30800], R3 ;  /* 0x03080003100075a7 */ /* 0x000066000800017f */
[----:B-1----:R-:W-:Y:S05]  /*95d0*/  @!P0 NANOSLEEP.SYNCS 0x989680 ;  /* 0x009896800000895d */ /* 0x002fea0003900000 */
[----:B------:R-:W1:Y:S01]  /*95e0*/  @!P0 SYNCS.PHASECHK.TRANS64 P0, [R16+URZ+0x30800], R3 ;  /* 0x03080003100085a7 */ /* 0x000e62000800007f */
[----:B------:R-:W-:Y:S04]  /*95f0*/  BSSY B0, `(.L_x_1447) ;  /* 0x0000006000007945 */ /* 0x000fe80003800000 */
[----:B-1----:R-:W-:Y:S05]  /*9600*/  @P0 BRA `(.L_x_1448) ;  /* 0x0000000000100947 */ /* 0x002fea0003800000 */
.L_x_1449:
[----:B-1----:R1:W2:Y:S02]  /*9610*/  SYNCS.PHASECHK.TRANS64.TRYWAIT P0, [R16+URZ+0x30800], R3 ;  /* 0x03080003100075a7 */ /* 0x0022a4000800017f */
[----:B--2---:R-:W-:Y:S05]  /*9620*/  @!P0 NANOSLEEP.SYNCS 0x989680 ;  /* 0x009896800000895d */ /* 0x004fea0003900000 */
[----:B------:R-:W2:Y:S02]  /*9630*/  @!P0 SYNCS.PHASECHK.TRANS64 P0, [R16+URZ+0x30800], R3 ;  /* 0x03080003100085a7 */ /* 0x000ea4000800007f */
[----:B--2---:R-:W-:Y:S05]  /*9640*/  @!P0 BRA `(.L_x_1449) ;  /* 0xfffffffc00f08947 */ /* 0x004fea000383ffff */
.L_x_1448:
[----:B------:R-:W-:Y:S05]  /*9650*/  BSYNC B0 ;  /* 0x0000000000007941 */ /* 0x000fea0003800000 */
.L_x_1447:
[----:B------:R-:W-:Y:S05]  /*9660*/  BRA `(.L_x_1450) ;  /* 0x0000009c00b07947 */ /* 0x000fea0003800000 */
.L_x_1446:
[----:B------:R-:W0:Y:S01]  /*9670*/  LDC.64 R12, c[0x0][0x3d8] ;  /* 0x0000f600ff0c7b82 */ /* 0x000e220000000a00 */
[----:B-----5:R-:W-:Y:S01]  /*9680*/  SHF.R.S32.HI R3, RZ, 0x1f, R24 ;  /* 0x0000001fff037819 */ /* 0x020fe20000011418 */
[----:B------:R-:W-:Y:S01]  /*9690*/  IMAD.MOV.U32 R6, RZ, RZ, R22 ;  /* 0x000000ffff067224 */ /* 0x000fe200078e0016 */
[----:B------:R-:W-:Y:S01]  /*96a0*/  ISETP.NE.AND P4, PT, R25, RZ, PT ;  /* 0x000000ff1900720c */ /* 0x000fe20003f85270 */
[----:B------:R-:W-:Y:S01]  /*96b0*/  IMAD.MOV.U32 R7, RZ, RZ, R23 ;  /* 0x000000ffff077224 */ /* 0x000fe200078e0017 */
[--C-:B------:R-:W-:Y:S01]  /*96c0*/  SHF.R.S32.HI R5, RZ, 0x1f, R208.reuse ;  /* 0x0000001fff057819 */ /* 0x100fe200000114d0 */
[----:B------:R-:W-:Y:S01]  /*96d0*/  IMAD.MOV.U32 R4, RZ, RZ, R208 ;  /* 0x000000ffff047224 */ /* 0x000fe200078e00d0 */
[----:B------:R-:W-:Y:S01]  /*96e0*/  BSSY B6, `(.L_x_1451) ;  /* 0x000002f000067945 */ /* 0x000fe20003800000 */
[----:B------:R-:W1:Y:S01]  /*96f0*/  LDC.64 R14, c[0x0][0x3e8] ;  /* 0x0000fa00ff0e7b82 */ /* 0x000e620000000a00 */
[-C--:B0-----:R-:W-:Y:S01]  /*9700*/  IMAD R0, R3, R12.reuse, RZ ;  /* 0x0000000c03007224 */ /* 0x081fe200078e02ff */
[----:B------:R-:W-:Y:S01]  /*9710*/  SHF.L.U64.HI R82, R12, 0x5, R13 ;  /* 0x000000050c527819 */ /* 0x000fe2000001020d */
[----:B------:R-:W-:-:S04]  /*9720*/  IMAD.WIDE.U32 R8, R18, R12, R6 ;  /* 0x0000000c12087225 */ /* 0x000fc800078e0006 */
[----:B------:R-:W-:Y:S01]  /*9730*/  IMAD.WIDE.U32 R40, R24, R12, RZ ;  /* 0x0000000c18287225 */ /* 0x000fe200078e00ff */
[----:B-1----:R-:W-:-:S03]  /*9740*/  SHF.L.U64.HI R88, R14, 0x5, R15 ;  /* 0x000000050e587819 */ /* 0x002fc6000001020f */
[----:B------:R-:W-:Y:S01]  /*9750*/  IMAD R3, R3, R14, RZ ;  /* 0x0000000e03037224 */ /* 0x000fe200078e02ff */
[----:B------:R-:W-:Y:S01]  /*9760*/  IADD3 R91, P2, R8, R40, RZ ;  /* 0x00000028085b7210 */ /* 0x000fe20007f5e0ff */
[----:B------:R-:W-:-:S04]  /*9770*/  IMAD.WIDE.U32 R10, R18, R14, R6 ;  /* 0x0000000e120a7225 */ /* 0x000fc800078e0006 */
[C---:B------:R-:W-:Y:S02]  /*9780*/  IMAD R27, R24.reuse, R13, R0 ;  /* 0x0000000d181b7224 */ /* 0x040fe400078e0200 */
[----:B------:R-:W-:Y:S02]  /*9790*/  IMAD R3, R24, R15, R3 ;  /* 0x0000000f18037224 */ /* 0x000fe400078e0203 */
[----:B------:R-:W-:-:S04]  /*97a0*/  IMAD.WIDE.U32 R6, R18, R12, R4 ;  /* 0x0000000c12067225 */ /* 0x000fc800078e0004 */
[C---:B------:R-:W-:Y:S01]  /*97b0*/  IMAD R20, R19.reuse, R12, RZ ;  /* 0x0000000c13147224 */ /* 0x040fe200078e02ff */
[----:B------:R-:W-:Y:S01]  /*97c0*/  IADD3 R95, P0, R6, R40, RZ ;  /* 0x00000028065f7210 */ /* 0x000fe20007f1e0ff */
[-C--:B------:R-:W-:Y:S02]  /*97d0*/  IMAD R21, R19, R14.reuse, RZ ;  /* 0x0000000e13157224 */ /* 0x080fe400078e02ff */
[----:B------:R-:W-:-:S04]  /*97e0*/  IMAD.WIDE.U32 R24, R24, R14, RZ ;  /* 0x0000000e18187225 */ /* 0x000fc800078e00ff */
[----:B------:R-:W-:Y:S01]  /*97f0*/  IMAD.WIDE.U32 R4, R18, R14, R4 ;  /* 0x0000000e12047225 */ /* 0x000fe200078e0004 */
[----:B------:R-:W-:-:S03]  /*9800*/  IADD3 R93, P3, R10, R24, RZ ;  /* 0x000000180a5d7210 */ /* 0x000fc60007f7e0ff */
[----:B------:R-:W-:Y:S01]  /*9810*/  IMAD R20, R18, R13, R20 ;  /* 0x0000000d12147224 */ /* 0x000fe200078e0214 */
[----:B------:R-:W-:Y:S01]  /*9820*/  IADD3 R87, P1, R4, R24, RZ ;  /* 0x0000001804577210 */ /* 0x000fe20007f3e0ff */
[----:B------:R-:W-:Y:S02]  /*9830*/  IMAD R21, R18, R15, R21 ;  /* 0x0000000f12157224 */ /* 0x000fe400078e0215 */
[----:B------:R-:W-:Y:S02]  /*9840*/  IMAD.IADD R27, R27, 0x1, R41 ;  /* 0x000000011b1b7824 */ /* 0x000fe400078e0229 */
[----:B------:R-:W-:Y:S02]  /*9850*/  IMAD.IADD R83, R3, 0x1, R25 ;  /* 0x0000000103537824 */ /* 0x000fe400078e0219 */
[----:B------:R-:W-:Y:S01]  /*9860*/  IMAD.SHL.U32 R86, R12, 0x20, RZ ;  /* 0x000000200c567824 */ /* 0x000fe200078e00ff */
[C---:B------:R-:W-:Y:S01]  /*9870*/  IADD3.X R89, R27.reuse, R7, R20, P0, !PT ;  /* 0x000000071b597210 */ /* 0x040fe200007fe414 */
[----:B------:R-:W-:Y:S01]  /*9880*/  IMAD.SHL.U32 R90, R14, 0x20, RZ ;  /* 0x000000200e5a7824 */ /* 0x000fe200078e00ff */
[----:B------:R-:W-:-:S02]  /*9890*/  IADD3.X R97, R27, R20, R9, P2, !PT ;  /* 0x000000141b617210 */ /* 0x000fc400017fe409 */
[C---:B------:R-:W-:Y:S02]  /*98a0*/  IADD3.X R99, R83.reuse, R5, R21, P1, !PT ;  /* 0x0000000553637210 */ /* 0x040fe40000ffe415 */
[----:B------:R-:W-:Y:S01]  /*98b0*/  IADD3.X R101, R83, R21, R11, P3, !PT ;  /* 0x0000001553657210 */ /* 0x000fe20001ffe40b */
        /* <DEDUP_REMOVED lines=17> */
.L_x_1452:
[----:B------:R-:W-:Y:S05]  /*99d0*/  BSYNC B6 ;  /* 0x0000000000067941 */ /* 0x000fea0003800000 */
.L_x_1451:
[----:B------:R-:W2:Y:S01]  /*99e0*/  LDL R96, [R1+0x14] ;  /* 0x0000140001607983 */ /* 0x000ea20000100800 */
[----:B------:R-:W0:Y:S01]  /*99f0*/  LDC.64 R84, c[0x0][0x3d8] ;  /* 0x0000f600ff547b82 */ /* 0x000e220000000a00 */
[----:B------:R-:W-:Y:S01]  /*9a00*/  ULDC.U8 UR4, c[0x0][0x3f0] ;  /* 0x0000fc0000047ab9 */ /* 0x000fe20000000000 */
[----:B------:R-:W-:Y:S01]  /*9a10*/  BSSY B0, `(.L_x_1453) ;  /* 0x00009a9000007945 */ /* 0x000fe20003800000 */
[----:B------:R-:W-:-:S05]  /*9a20*/  ISETP.NE.AND P0, PT, RZ, UR4, PT ;  /* 0x00000004ff007c0c */ /* 0x000fca000bf05270 */
[----:B------:R-:W1:Y:S01]  /*9a30*/  LDC.64 R14, c[0x0][0x3e8] ;  /* 0x0000fa00ff0e7b82 */ /* 0x000e620000000a00 */
[----:B--2---:R-:W-:Y:S01]  /*9a40*/  SHF.R.S32.HI R3, RZ, 0x1f, R96 ;  /* 0x0000001fff037819 */ /* 0x004fe20000011460 */
[----:B0-----:R-:W-:-:S04]  /*9a50*/  IMAD.WIDE.U32 R4, R96, R84, RZ ;  /* 0x0000005460047225 */ /* 0x001fc800078e00ff */
[C---:B------:R-:W-:Y:S02]  /*9a60*/  IMAD R0, R3.reuse, R84, RZ ;  /* 0x0000005403007224 */ /* 0x040fe400078e02ff */
[-C--:B-1----:R-:W-:Y:S02]  /*9a70*/  IMAD R8, R3, R14.reuse, RZ ;  /* 0x0000000e03087224 */ /* 0x082fe400078e02ff */
[C---:B------:R-:W-:Y:S02]  /*9a80*/  IMAD R3, R96.reuse, R85, R0 ;  /* 0x0000005560037224 */ /* 0x040fe400078e0200 */
[----:B------:R-:W-:-:S04]  /*9a90*/  IMAD.WIDE.U32 R6, R96, R14, RZ ;  /* 0x0000000e60067225 */ /* 0x000fc800078e00ff */
[C---:B------:R-:W-:Y:S02]  /*9aa0*/  IMAD R9, R96.reuse, R15, R8 ;  /* 0x0000000f60097224 */ /* 0x040fe400078e0208 */
[----:B------:R-:W-:Y:S02]  /*9ab0*/  IMAD.IADD R5, R5, 0x1, R3 ;  /* 0x0000000105057824 */ /* 0x000fe400078e0203 */
[----:B------:R-:W-:Y:S02]  /*9ac0*/  IMAD R0, R96, -0x80, R227 ;  /* 0xffffff8060007824 */ /* 0x000fe400078e02e3 */
[----:B------:R-:W-:Y:S01]  /*9ad0*/  IMAD.IADD R3, R7, 0x1, R9 ;  /* 0x0000000107037824 */ /* 0x000fe200078e0209 */
[C---:B------:R-:W-:Y:S01]  /*9ae0*/  SHF.L.U64.HI R13, R4.reuse, 0x7, R5 ;  /* 0x00000007040d7819 */ /* 0x040fe20000010205 */
[----:B------:R-:W-:Y:S01]  /*9af0*/  IMAD.SHL.U32 R12, R4, 0x80, RZ ;  /* 0x00000080040c7824 */ /* 0x000fe200078e00ff */
[----:B------:R-:W-:Y:S01]  /*9b00*/  VIMNMX R21, R0, 0x80, PT ;  /* 0x0000008000157848 */ /* 0x000fe20003fe0100 */
[C---:B------:R-:W-:Y:S01]  /*9b10*/  IMAD.SHL.U32 R10, R6.reuse, 0x80, RZ ;  /* 0x00000080060a7824 */ /* 0x040fe200078e00ff */
[----:B------:R-:W-:Y:S01]  /*9b20*/  SHF.L.U64.HI R11, R6, 0x7, R3 ;  /* 0x00000007060b7819 */ /* 0x000fe20000010203 */
[----:B------:R-:W-:Y:S06]  /*9b30*/  @!P0 BRA `(.L_x_1454) ;  /* 0x0000004800dc8947 */ /* 0x000fec0003800000 */
[----:B------:R-:W2:Y:S01]  /*9b40*/  LDL R20, [R1+0x7c] ;  /* 0x00007c0001147983 */ /* 0x000ea20000100800 */
[-C--:B------:R-:W-:Y:S02]  /*9b50*/  ISETP.GE.AND P0, PT, R18, R21.reuse, PT ;  /* 0x000000151200720c */ /* 0x080fe40003f06270 */
[----:B------:R-:W-:Y:S01]  /*9b60*/  ISETP.GE.AND P1, PT, R235, R21, PT ;  /* 0x00000015eb00720c */ /* 0x000fe20003f26270 */
[----:B------:R0:W5:Y:S04]  /*9b70*/  LDL R93, [R1+0x8] ;  /* 0x00000800015d7983 */ /* 0x0001680000100800 */
[----:B------:R0:W5:Y:S04]  /*9b80*/  LDL R92, [R1+0x4] ;  /* 0x00000400015c7983 */ /* 0x0001680000100800 */
[----:B------:R0:W5:Y:S01]  /*9b90*/  LDL R91, [R1+0xc] ;  /* 0x00000c00015b7983 */ /* 0x0001620000100800 */
        /* <DEDUP_REMOVED lines=18> */
[----:B--2---:R-:W-:Y:S01]  /*9cc0*/  ISETP.GE.AND P2, PT, R20, R21, PT ;  /* 0x000000151400720c */ /* 0x004fe20003f46270 */
[----:B0-----:R-:W-:-:S12]  /*9cd0*/  @P0 BRA `(.L_x_1456) ;  /* 0x0000000000800947 */ /* 0x001fd80003800000 */
[----:B------:R-:W-:Y:S01]  /*9ce0*/  IADD3 R7, P3, R12, R95, RZ ;  /* 0x0000005f0c077210 */ /* 0x000fe20007f7e0ff */
[----:B------:R-:W-:Y:S01]  /*9cf0*/  ULDC.64 UR4, c[0x0][0x3c8] ;  /* 0x0000f20000047ab9 */ /* 0x000fe20000000a00 */
[----:B------:R-:W-:Y:S01]  /*9d00*/  IADD3 R0, P4, R10, R87, RZ ;  /* 0x000000570a007210 */ /* 0x000fe20007f9e0ff */
[----:B------:R-:W-:Y:S01]  /*9d10*/  ULDC.64 UR6, c[0x0][0x3e0] ;  /* 0x0000f80000067ab9 */ /* 0x000fe20000000a00 */
[----:B------:R-:W-:Y:S01]  /*9d20*/  CS2R R80, SRZ ;  /* 0x0000000000507805 */ /* 0x000fe2000001ff00 */
[----:B------:R-:W-:Y:S01]  /*9d30*/  IMAD.X R20, R13, 0x1, R89, P3 ;  /* 0x000000010d147824 */ /* 0x000fe200018e0659 */
[----:B------:R-:W-:Y:S01]  /*9d40*/  LEA R6, P3, R7, UR4, 0x1 ;  /* 0x0000000407067c11 */ /* 0x000fe2000f8608ff */
[----:B------:R-:W-:Y:S01]  /*9d50*/  IMAD.X R3, R11, 0x1, R99, P4 ;  /* 0x000000010b037824 */ /* 0x000fe200020e0663 */
[----:B------:R-:W-:Y:S01]  /*9d60*/  LEA R8, P4, R0, UR6, 0x1 ;  /* 0x0000000600087c11 */ /* 0x000fe2000f8808ff */
[----:B------:R-:W-:Y:S01]  /*9d70*/  ULDC UR4, c[0x0][0x3d4] ;  /* 0x0000f50000047ab9 */ /* 0x000fe20000000800 */
[----:B------:R-:W-:-:S02]  /*9d80*/  LEA.HI.X R7, R7, UR5, R20, 0x1, P3 ;  /* 0x0000000507077c11 */ /* 0x000fc400098f0c14 */
[----:B------:R-:W-:Y:S02]  /*9d90*/  CS2R R76, SRZ ;  /* 0x00000000004c7805 */ /* 0x000fe4000001ff00 */
[----:B------:R-:W-:Y:S02]  /*9da0*/  LEA.HI.X R9, R0, UR7, R3, 0x1, P4 ;  /* 0x0000000700097c11 */ /* 0x000fe4000a0f0c03 */
[----:B------:R-:W-:Y:S02]  /*9db0*/  CS2R R72, SRZ ;  /* 0x0000000000487805 */ /* 0x000fe4000001ff00 */
[----:B------:R-:W-:Y:S02]  /*9dc0*/  ISETP.GE.AND P3, PT, R208, UR4, PT ;  /* 0x00000004d0007c0c */ /* 0x000fe4000bf66270 */
[----:B------:R-:W-:Y:S02]  /*9dd0*/  CS2R R68, SRZ ;  /* 0x0000000000447805 */ /* 0x000fe4000001ff00 */
[----:B-----5:R-:W-:Y:S01]  /*9de0*/  ISETP.GE.AND P4, PT, R93, UR4, PT ;  /* 0x000000045d007c0c */ /* 0x020fe2000bf86270 */
[----:B------:R-:W-:Y:S01]  /*9df0*/  ULDC.64 UR8, c[0x0][0x208] ;  /* 0x0000820000087ab9 */ /* 0x000fe20000000a00 */
[----:B------:R-:W-:-:S02]  /*9e00*/  ISETP.GE.AND P5, PT, R92, UR4, PT ;  /* 0x000000045c007c0c */ /* 0x000fc4000bfa6270 */
[----:B------:R-:W-:Y:S02]  /*9e10*/  ISETP.GE.AND P6, PT, R91, UR4, PT ;  /* 0x000000045b007c0c */ /* 0x000fe4000bfc6270 */
[----:B------:R-:W-:Y:S02]  /*9e20*/  CS2R R78, SRZ ;  /* 0x00000000004e7805 */ /* 0x000fe4000001ff00 */
[----:B------:R-:W-:Y:S02]  /*9e30*/  CS2R R74, SRZ ;  /* 0x00000000004a7805 */ /* 0x000fe4000001ff00 */
[----:B------:R-:W-:Y:S02]  /*9e40*/  CS2R R70, SRZ ;  /* 0x0000000000467805 */ /* 0x000fe4000001ff00 */
[----:B------:R-:W-:Y:S01]  /*9e50*/  CS2R R66, SRZ ;  /* 0x0000000000427805 */ /* 0x000fe2000001ff00 */
        /* <DEDUP_REMOVED lines=8> */
.L_x_1456:
[----:B------:R-:W-:Y:S05]  /*9ee0*/  BSYNC B1 ;  /* 0x0000000000017941 */ /* 0x000fea0003800000 */
.L_x_1455:
[----:B------:R-:W-:Y:S04]  /*9ef0*/  BSSY B1, `(.L_x_1457) ;  /* 0x0000022000017945 */ /* 0x000fe80003800000 */
[----:B------:R-:W-:Y:S05]  /*9f00*/  @P1 BRA `(.L_x_1458) ;  /* 0x0000000000801947 */ /* 0x000fea0003800000 */
[----:B0-----:R-:W-:Y:S01]  /*9f10*/  IADD3 R7, P5, P6, R95, R86, R12 ;  /* 0x000000565f077210 */ /* 0x001fe20007ebe00c */
[----:B------:R-:W-:Y:S01]  /*9f20*/  ULDC.64 UR4, c[0x0][0x3c8] ;  /* 0x0000f20000047ab9 */ /* 0x000fe20000000a00 */
[----:B------:R-:W-:Y:S01]  /*9f30*/  IADD3 R0, P3, P4, R87, R90, R10 ;  /* 0x0000005a57007210 */ /* 0x000fe20007c7e00a */
[----:B------:R-:W-:Y:S01]  /*9f40*/  ULDC.64 UR6, c[0x0][0x3e0] ;  /* 0x0000f80000067ab9 */ /* 0x000fe20000000a00 */
[----:B------:R-:W-:Y:S02]  /*9f50*/  IADD3.X R20, R89, R82, R13, P5, P6 ;  /* 0x0000005259147210 */ /* 0x000fe40002fec40d */
[----:B------:R-:W-:Y:S02]  /*9f60*/  CS2R R62, SRZ ;  /* 0x00000000003e7805 */ /* 0x000fe4000001ff00 */
[----:B------:R-:W-:Y:S02]  /*9f70*/  IADD3.X R3, R99, R88, R11, P3, P4 ;  /* 0x0000005863037210 */ /* 0x000fe40001fe840b */
[----:B------:R-:W-:-:S02]  /*9f80*/  CS2R R58, SRZ ;  /* 0x00000000003a7805 */ /* 0x000fc4000001ff00 */
[C---:B------:R-:W-:Y:S01]  /*9f90*/  LEA R6, P5, R7.reuse, UR4, 0x1 ;  /* 0x0000000407067c11 */ /* 0x040fe2000f8a08ff */
[----:B------:R-:W-:Y:S01]  /*9fa0*/  ULDC UR4, c[0x0][0x3d4] ;  /* 0x0000f50000047ab9 */ /* 0x000fe20000000800 */
[C---:B------:R-:W-:Y:S02]  /*9fb0*/  LEA R8, P4, R0.reuse, UR6, 0x1 ;  /* 0x0000000600087c11 */ /* 0x040fe4000f8808ff */
[----:B------:R-:W-:Y:S02]  /*9fc0*/  CS2R R56, SRZ ;  /* 0x0000000000387805 */ /* 0x000fe4000001ff00 */
[----:B------:R-:W-:Y:S02]  /*9fd0*/  LEA.HI.X R7, R7, UR5, R20, 0x1, P5 ;  /* 0x0000000507077c11 */ /* 0x000fe4000a8f0c14 */
[----:B------:R-:W-:Y:S02]  /*9fe0*/  CS2R R50, SRZ ;  /* 0x0000000000327805 */ /* 0x000fe4000001ff00 */
[----:B------:R-:W-:Y:S01]  /*9ff0*/  LEA.HI.X R9, R0, UR7, R3, 0x1, P4 ;  /* 0x0000000700097c11 */ /* 0x000fe2000a0f0c03 */
[----:B------:R-:W-:Y:S01]  /*a000*/  ULDC.64 UR8, c[0x0][0x208] ;  /* 0x0000820000087ab9 */ /* 0x000fe20000000a00 */
[----:B------:R-:W-:-:S02]  /*a010*/  ISETP.GE.AND P3, PT, R208, UR4, PT ;  /* 0x00000004d0007c0c */ /* 0x000fc4000bf66270 */
[----:B-----5:R-:W-:Y:S02]  /*a020*/  ISETP.GE.AND P4, PT, R93, UR4, PT ;  /* 0x000000045d007c0c */ /* 0x020fe4000bf86270 */
[----:B------:R-:W-:Y:S02]  /*a030*/  ISETP.GE.AND P5, PT, R92, UR4, PT ;  /* 0x000000045c007c0c */ /* 0x000fe4000bfa6270 */
[----:B------:R-:W-:Y:S02]  /*a040*/  ISETP.GE.AND P6, PT, R91, UR4, PT ;  /* 0x000000045b007c0c */ /* 0x000fe4000bfc6270 */
        /* <DEDUP_REMOVED lines=12> */
.L_x_1458:
[----:B------:R-:W-:Y:S05]  /*a110*/  BSYNC B1 ;  /* 0x0000000000017941 */ /* 0x000fea0003800000 */
.L_x_1457:
[----:B------:R-:W-:Y:S01]  /*a120*/  BSSY B1, `(.L_x_1459) ;  /* 0x000002e000017945 */ /* 0x000fe20003800000 */
        /* <DEDUP_REMOVED lines=8> */
[----:B------:R-:W-:Y:S06]  /*a1b0*/  @P2 BRA `(.L_x_1460) ;  /* 0x0000000000902947 */ /* 0x000fec0003800000 */
[----:B01----:R-:W-:Y:S01]  /*a1c0*/  LEA R6, P3, R84, R12, 0x6 ;  /* 0x0000000c54067211 */ /* 0x003fe200078630ff */
[----:B------:R-:W-:Y:S01]  /*a1d0*/  ULDC.64 UR4, c[0x0][0x3c8] ;  /* 0x0000f20000047ab9 */ /* 0x000fe20000000a00 */
[----:B------:R-:W-:Y:S01]  /*a1e0*/  LEA R0, P4, R14, R10, 0x6 ;  /* 0x0000000a0e007211 */ /* 0x000fe200078830ff */
[----:B------:R-:W-:Y:S01]  /*a1f0*/  ULDC.64 UR6, c[0x0][0x3e0] ;  /* 0x0000f80000067ab9 */ /* 0x000fe20000000a00 */
[----:B------:R-:W-:Y:S02]  /*a200*/  IADD3 R7, P5, R6, R95, RZ ;  /* 0x0000005f06077210 */ /* 0x000fe40007fbe0ff */
[----:B------:R-:W-:Y:S02]  /*a210*/  CS2R R46, SRZ ;  /* 0x00000000002e7805 */ /* 0x000fe4000001ff00 */
[----:B------:R-:W-:Y:S02]  /*a220*/  LEA.HI.X R20, R84, R13, R85, 0x6, P3 ;  /* 0x0000000d54147211 */ /* 0x000fe400018f3455 */
[----:B------:R-:W-:-:S02]  /*a230*/  CS2R R44, SRZ ;  /* 0x00000000002c7805 */ /* 0x000fc4000001ff00 */
[----:B------:R-:W-:Y:S02]  /*a240*/  IADD3 R0, P6, R0, R87, RZ ;  /* 0x0000005700007210 */ /* 0x000fe40007fde0ff */
[----:B------:R-:W-:Y:S02]  /*a250*/  CS2R R38, SRZ ;  /* 0x0000000000267805 */ /* 0x000fe4000001ff00 */
[----:B------:R-:W-:Y:S01]  /*a260*/  LEA.HI.X R8, R14, R11, R15, 0x6, P4 ;  /* 0x0000000b0e087211 */ /* 0x000fe200020f340f */
[----:B------:R-:W-:Y:S01]  /*a270*/  IMAD.X R20, R20, 0x1, R89, P5 ;  /* 0x0000000114147824 */ /* 0x000fe200028e0659 */
[C---:B------:R-:W-:Y:S01]  /*a280*/  LEA R6, P3, R7.reuse, UR4, 0x1 ;  /* 0x0000000407067c11 */ /* 0x040fe2000f8608ff */
[----:B------:R-:W-:Y:S01]  /*a290*/  ULDC UR4, c[0x0][0x3d4] ;  /* 0x0000f50000047ab9 */ /* 0x000fe20000000800 */
[----:B------:R-:W-:Y:S01]  /*a2a0*/  CS2R R34, SRZ ;  /* 0x0000000000227805 */ /* 0x000fe2000001ff00 */
[----:B------:R-:W-:Y:S01]  /*a2b0*/  IMAD.X R3, R8, 0x1, R99, P6 ;  /* 0x0000000108037824 */ /* 0x000fe200030e0663 */
[----:B------:R-:W-:Y:S01]  /*a2c0*/  LEA R8, P4, R0, UR6, 0x1 ;  /* 0x0000000600087c11 */ /* 0x000fe2000f8808ff */
[----:B------:R-:W-:Y:S01]  /*a2d0*/  ULDC.64 UR8, c[0x0][0x208] ;  /* 0x0000820000087ab9 */ /* 0x000fe20000000a00 */
[----:B------:R-:W-:-:S02]  /*a2e0*/  LEA.HI.X R7, R7, UR5, R20, 0x1, P3 ;  /* 0x0000000507077c11 */ /* 0x000fc400098f0c14 */
[----:B------:R-:W-:Y:S02]  /*a2f0*/  LEA.HI.X R9, R0, UR7, R3, 0x1, P4 ;  /* 0x0000000700097c11 */ /* 0x000fe4000a0f0c03 */
[----:B------:R-:W-:Y:S02]  /*a300*/  ISETP.GE.AND P3, PT, R208, UR4, PT ;  /* 0x00000004d0007c0c */ /* 0x000fe4000bf66270 */
[----:B-----5:R-:W-:Y:S02]  /*a310*/  ISETP.GE.AND P4, PT, R93, UR4, PT ;  /* 0x000000045d007c0c */ /* 0x020fe4000bf86270 */
[----:B------:R-:W-:Y:S02]  /*a320*/  ISETP.GE.AND P5, PT, R92, UR4, PT ;  /* 0x000000045c007c0c */ /* 0x000fe4000bfa6270 */
[----:B------:R-:W-:Y:S02]  /*a330*/  ISETP.GE.AND P6, PT, R91, UR4, PT ;  /* 0x000000045b007c0c */ /* 0x000fe4000bfc6270 */
[----:B------:R-:W-:-:S02]  /*a340*/  CS2R R48, SRZ ;  /* 0x0000000000307805 */ /* 0x000fc4000001ff00 */
        /* <DEDUP_REMOVED lines=11> */
.L_x_1460:
[----:B------:R-:W-:Y:S05]  /*a400*/  BSYNC B1 ;  /* 0x0000000000017941 */ /* 0x000fea0003800000 */
.L_x_1459:
[----:B------:R-:W3:Y:S01]  /*a410*/  LDL R0, [R1+0x78] ;  /* 0x0000780001007983 */ /* 0x000ee20000100800 */
[----:B-----5:R-:W-:Y:S01]  /*a420*/  IMAD.MOV.U32 R3, RZ, RZ, R69 ;  /* 0x000000ffff037224 */ /* 0x020fe200078e0045 */
[----:B------:R-:W4:Y:S01]  /*a430*/  LDC R86, c[0x0][0x428] ;  /* 0x00010a00ff567b82 */ /* 0x000f220000000800 */
[----:B012---:R-:W-:Y:S01]  /*a440*/  IMAD.MOV.U32 R6, RZ, RZ, R76 ;  /* 0x000000ffff067224 */ /* 0x007fe200078e004c */
        /* <DEDUP_REMOVED lines=26> */
[----:B------:R-:W-:Y:S02]  /*a5f0*/  PRMT R139, R3, 0x7610, R139 ;  /* 0x00007610038b7816 */ /* 0x000fe4000000008b */
[----:B------:R-:W-:Y:S02]  /*a600*/  CS2R R28, SRZ ;  /* 0x00000000001c7805 */ /* 0x000fe4000001ff00 */
[----:B------:R-:W-:Y:S02]  /*a610*/  CS2R R8, SRZ ;  /* 0x0000000000087805 */ /* 0x000fe4000001ff00 */
[----:B------:R-:W-:Y:S02]  /*a620*/  CS2R R26, SRZ ;  /* 0x00000000001a7805 */ /* 0x000fe4000001ff00 */
[----:B------:R-:W-:-:S02]  /*a630*/  CS2R R30, SRZ ;  /* 0x00000000001e7805 */ /* 0x000fc4000001ff00 */
[----:B---3--:R-:W-:Y:S01]  /*a640*/  ISETP.GE.AND P3, PT, R0, R21, PT ;  /* 0x000000150000720c */ /* 0x008fe20003f66270 */
[----:B------:R-:W-:Y:S01]  /*a650*/  IMAD.MOV.U32 R0, RZ, RZ, R68 ;  /* 0x000000ffff007224 */ /* 0x000fe200078e0044 */
[----:B------:R-:W-:-:S04]  /*a660*/  CS2R R20, SRZ ;  /* 0x0000000000147805 */ /* 0x000fc8000001ff00 */
        /* <DEDUP_REMOVED lines=9> */
[----:B----4-:R-:W-:Y:S06]  /*a700*/  @P3 BRA `(.L_x_1462) ;  /* 0x0000000000903947 */ /* 0x010fec0003800000 */
[----:B------:R-:W-:Y:S01]  /*a710*/  IMAD.WIDE.U32 R12, R84, 0x60, R12 ;  /* 0x00000060540c7825 */ /* 0x000fe200078e000c */
[----:B------:R-:W-:Y:S01]  /*a720*/  ULDC UR4, c[0x0][0x3d4] ;  /* 0x0000f50000047ab9 */ /* 0x000fe20000000800 */
[----:B------:R-:W-:Y:S01]  /*a730*/  ULDC.64 UR6, c[0x0][0x3c8] ;  /* 0x0000f20000067ab9 */ /* 0x000fe20000000a00 */
[----:B------:R-:W-:Y:S01]  /*a740*/  ULDC.64 UR8, c[0x0][0x3e0] ;  /* 0x0000f80000087ab9 */ /* 0x000fe20000000a00 */
[----:B------:R-:W-:Y:S01]  /*a750*/  IMAD.WIDE.U32 R10, R14, 0x60, R10 ;  /* 0x000000600e0a7825 */ /* 0x000fe200078e000a */
[----:B------:R-:W-:Y:S02]  /*a760*/  IADD3 R95, P4, R95, R12, RZ ;  /* 0x0000000c5f5f7210 */ /* 0x000fe40007f9e0ff */
[----:B------:R-:W-:Y:S02]  /*a770*/  CS2R R28, SRZ ;  /* 0x00000000001c7805 */ /* 0x000fe4000001ff00 */
[----:B------:R-:W-:Y:S01]  /*a780*/  CS2R R30, SRZ ;  /* 0x00000000001e7805 */ /* 0x000fe2000001ff00 */
[----:B------:R-:W-:Y:S01]  /*a790*/  IMAD R4, R85, 0x60, RZ ;  /* 0x0000006055047824 */ /* 0x000fe200078e02ff */
[----:B------:R-:W-:Y:S01]  /*a7a0*/  IADD3 R87, P5, R87, R10, RZ ;  /* 0x0000000a57577210 */ /* 0x000fe20007fbe0ff */
[----:B------:R-:W-:Y:S01]  /*a7b0*/  IMAD R0, R15, 0x60, RZ ;  /* 0x000000600f007824 */ /* 0x000fe200078e02ff */
[----:B------:R-:W-:-:S02]  /*a7c0*/  ULDC.64 UR10, c[0x0][0x208] ;  /* 0x00008200000a7ab9 */ /* 0x000fc40000000a00 */
[----:B------:R-:W-:Y:S02]  /*a7d0*/  IADD3.X R4, R89, R13, R4, P4, !PT ;  /* 0x0000000d59047210 */ /* 0x000fe400027fe404 */
[----:B------:R-:W-:Y:S02]  /*a7e0*/  ISETP.GE.AND P4, PT, R208, UR4, PT ;  /* 0x00000004d0007c0c */ /* 0x000fe4000bf86270 */
[----:B------:R-:W-:Y:S02]  /*a7f0*/  IADD3.X R0, R99, R11, R0, P5, !PT ;  /* 0x0000000b63007210 */ /* 0x000fe40002ffe400 */
[----:B------:R-:W-:Y:S02]  /*a800*/  LEA R10, P5, R95, UR6, 0x1 ;  /* 0x000000065f0a7c11 */ /* 0x000fe4000f8a08ff */
[----:B------:R-:W-:Y:S02]  /*a810*/  LEA R12, P6, R87, UR8, 0x1 ;  /* 0x00000008570c7c11 */ /* 0x000fe4000f8c08ff */
[----:B------:R-:W-:-:S02]  /*a820*/  LEA.HI.X R11, R95, UR7, R4, 0x1, P5 ;  /* 0x000000075f0b7c11 */ /* 0x000fc4000a8f0c04 */
[----:B------:R-:W-:Y:S02]  /*a830*/  LEA.HI.X R13, R87, UR9, R0, 0x1, P6 ;  /* 0x00000009570d7c11 */ /* 0x000fe4000b0f0c00 */
[----:B------:R-:W-:Y:S01]  /*a840*/  ISETP.GE.AND P6, PT, R93, UR4, PT ;  /* 0x000000045d007c0c */ /* 0x000fe2000bfc6270 */
[----:B------:R0:W5:Y:S01]  /*a850*/  @!P4 LDG.E.64 R28, desc[UR10][R10.64] ;  /* 0x0000000a0a1cc981 */ /* 0x000162000c1e1b00 */
[----:B------:R-:W-:-:S03]  /*a860*/  ISETP.GE.AND P5, PT, R92, UR4, PT ;  /* 0x000000045c007c0c */ /* 0x000fc6000bfa6270 */
[----:B------:R0:W5:Y:S01]  /*a870*/  @!P4 LDG.E.64 R30, desc[UR10][R12.64] ;  /* 0x0000000a0c1ec981 */ /* 0x000162000c1e1b00 */
[----:B------:R-:W-:Y:S02]  /*a880*/  ISETP.GE.AND P4, PT, R91, UR4, PT ;  /* 0x000000045b007c0c */ /* 0x000fe4000bf86270 */
        /* <DEDUP_REMOVED lines=12> */
.L_x_1462:
[----:B------:R-:W-:Y:S05]  /*a950*/  BSYNC B1 ;  /* 0x0000000000017941 */ /* 0x000fea0003800000 */
.L_x_1461:
[----:B------:R-:W2:Y:S01]  /*a960*/  LDL R90, [R1+0x64] ;  /* 0x00006400015a7983 */ /* 0x000ea20000100800 */
[----:B------:R-:W-:Y:S01]  /*a970*/  IMAD.MOV.U32 R3, RZ, RZ, R56 ;  /* 0x000000ffff037224 */ /* 0x000fe200078e0038 */
[----:B------:R-:W-:Y:S01]  /*a980*/  ISETP.NE.AND P4, PT, R86, 0x1, PT ;  /* 0x000000015600780c */ /* 0x000fe20003f85270 */
[----:B------:R-:W-:Y:S01]  /*a990*/  IMAD.MOV.U32 R0, RZ, RZ, R51 ;  /* 0x000000ffff007224 */ /* 0x000fe200078e0033 */
[----:B------:R-:W-:Y:S01]  /*a9a0*/  ULDC.64 UR4, c[0x0][0x3c8] ;  /* 0x0000f20000047ab9 */ /* 0x000fe20000000a00 */
[----:B0-----:R-:W-:Y:S01]  /*a9b0*/  IMAD.MOV.U32 R11, RZ, RZ, R58 ;  /* 0x000000ffff0b7224 */ /* 0x001fe200078e003a */
        /* <DEDUP_REMOVED lines=15> */
[----:B------:R-:W-:Y:S01]  /*aab0*/  IMAD R0, R96, 0x80, R18 ;  /* 0x0000008060007824 */ /* 0x000fe200078e0212 */
[----:B------:R-:W-:Y:S01]  /*aac0*/  PRMT R109, R11, 0x7610, R109 ;  /* 0x000076100b6d7816 */ /* 0x000fe2000000006d */
[----:B------:R-:W-:Y:S01]  /*aad0*/  IMAD.MOV.U32 R10, RZ, RZ, R63 ;  /* 0x000000ffff0a7224 */ /* 0x000fe200078e003f */
[----:B------:R-:W-:Y:S01]  /*aae0*/  PRMT R122, R3, 0x7610, R122 ;  /* 0x00007610037a7816 */ /* 0x000fe2000000007a */
[----:B------:R-:W-:Y:S01]  /*aaf0*/  IMAD.MOV.U32 R11, RZ, RZ, R55 ;  /* 0x000000ffff0b7224 */ /* 0x000fe200078e0037 */
[----:B------:R-:W-:Y:S01]  /*ab00*/  ULDC.64 UR6, c[0x0][0x3e0] ;  /* 0x0000f80000067ab9 */ /* 0x000fe20000000a00 */
[----:B------:R-:W-:Y:S01]  /*ab10*/  IMAD.MOV.U32 R12, RZ, RZ, R60 ;  /* 0x000000ffff0c7224 */ /* 0x000fe200078e003c */
[----:B------:R-:W-:Y:S01]  /*ab20*/  PRMT R130, R10, 0x7610, R130 ;  /* 0x000076100a827816 */ /* 0x000fe20000000082 */
[----:B------:R-:W-:Y:S01]  /*ab30*/  IMAD.MOV.U32 R13, RZ, RZ, R65 ;  /* 0x000000ffff0d7224 */ /* 0x000fe200078e0041 */
[----:B------:R-:W0:Y:S01]  /*ab40*/  @P4 LDC R10, c[0x0][0x42c] ;  /* 0x00010b00ff0a4b82 */ /* 0x000e220000000800 */
[----:B------:R-:W-:-:S02]  /*ab50*/  PRMT R114, R11, 0x7610, R114 ;  /* 0x000076100b727816 */ /* 0x000fc40000000072 */
[----:B------:R-:W-:Y:S01]  /*ab60*/  PRMT R121, R12, 0x7610, R121 ;  /* 0x000076100c797816 */ /* 0x000fe20000000079 */
[----:B------:R-:W-:Y:S01]  /*ab70*/  IMAD.MOV.U32 R12, RZ, RZ, R64 ;  /* 0x000000ffff0c7224 */ /* 0x000fe200078e0040 */
[----:B------:R-:W-:-:S03]  /*ab80*/  PRMT R132, R13, 0x7610, R132 ;  /* 0x000076100d847816 */ /* 0x000fc60000000084 */
[----:B------:R-:W1:Y:S01]  /*ab90*/  @P4 LDC R11, c[0x0][0x430] ;  /* 0x00010c00ff0b4b82 */ /* 0x000e620000000800 */
[----:B------:R-:W-:Y:S01]  /*aba0*/  PRMT R131, R12, 0x7610, R131 ;  /* 0x000076100c837816 */ /* 0x000fe20000000083 */
[----:B--2---:R-:W-:Y:S02]  /*abb0*/  IMAD R3, R90, 0x20, R0 ;  /* 0x000000205a037824 */ /* 0x004fe400078e0200 */
[----:B------:R-:W2:Y:S01]  /*abc0*/  LDL R90, [R1+0x70] ;  /* 0x00007000015a7983 */ /* 0x000ea20000100800 */
[----:B------:R-:W-:Y:S02]  /*abd0*/  IMAD.MOV.U32 R0, RZ, RZ, R34 ;  /* 0x000000ffff007224 */ /* 0x000fe400078e0022 */
[----:B------:R-:W-:Y:S02]  /*abe0*/  IMAD.MOV.U32 R12, RZ, RZ, R35 ;  /* 0x000000ffff0c7224 */ /* 0x000fe400078e0023 */
[----:B------:R-:W-:Y:S01]  /*abf0*/  IMAD.MOV.U32 R86, RZ, RZ, R39 ;  /* 0x000000ffff567224 */ /* 0x000fe200078e0027 */
[----:B------:R-:W-:Y:S01]  /*ac00*/  PRMT R89, R0, 0x7610, R89 ;  /* 0x0000761000597816 */ /* 0x000fe20000000059 */
[----:B0-----:R-:W-:Y:S01]  /*ac10*/  @P4 IMAD.HI.U32 R0, R3, R10, RZ ;  /* 0x0000000a03004227 */ /* 0x001fe200078e00ff */
[----:B------:R-:W-:-:S02]  /*ac20*/  PRMT R88, R12, 0x7610, R88 ;  /* 0x000076100c587816 */ /* 0x000fc40000000058 */
[----:B------:R-:W-:Y:S01]  /*ac30*/  PRMT R93, R86, 0x7610, R93 ;  /* 0x00007610565d7816 */ /* 0x000fe2000000005d */
[----:B------:R-:W-:Y:S01]  /*ac40*/  IMAD.MOV.U32 R13, RZ, RZ, R38 ;  /* 0x000000ffff0d7224 */ /* 0x000fe200078e0026 */
[----:B-1----:R-:W-:Y:S01]  /*ac50*/  @P4 SHF.R.U32.HI R3, RZ, R11, R0 ;  /* 0x0000000bff034219 */ /* 0x002fe20000011600 */
[----:B------:R-:W-:Y:S02]  /*ac60*/  IMAD.MOV.U32 R10, RZ, RZ, R44 ;  /* 0x000000ffff0a7224 */ /* 0x000fe400078e002c */
[----:B------:R-:W-:Y:S01]  /*ac70*/  IMAD.MOV.U32 R12, RZ, RZ, R45 ;  /* 0x000000ffff0c7224 */ /* 0x000fe200078e002d */
[----:B------:R-:W-:Y:S01]  /*ac80*/  SHF.R.S32.HI R11, RZ, 0x1f, R3 ;  /* 0x0000001fff0b7819 */ /* 0x000fe20000011403 */
        /* <DEDUP_REMOVED lines=10> */
[----:B------:R-:W-:Y:S01]  /*ad30*/  IMAD.WIDE.U32 R40, R3, R84, R40 ;  /* 0x0000005403287225 */ /* 0x000fe200078e0028 */
[----:B------:R-:W-:-:S02]  /*ad40*/  PRMT R103, R13, 0x7610, R103 ;  /* 0x000076100d677816 */ /* 0x000fc40000000067 */
[----:B------:R-:W-:Y:S01]  /*ad50*/  PRMT R86, R10, 0x7610, R86 ;  /* 0x000076100a567816 */ /* 0x000fe20000000056 */
[C---:B------:R-:W-:Y:S01]  /*ad60*/  IMAD R84, R11.reuse, R84, RZ ;  /* 0x000000540b547224 */ /* 0x040fe200078e02ff */
[----:B------:R-:W-:Y:S01]  /*ad70*/  PRMT R94, R12, 0x7610, R94 ;  /* 0x000076100c5e7816 */ /* 0x000fe2000000005e */
[-C--:B------:R-:W-:Y:S02]  /*ad80*/  IMAD R0, R11, R14.reuse, RZ ;  /* 0x0000000e0b007224 */ /* 0x080fe400078e02ff */
[----:B------:R-:W-:Y:S02]  /*ad90*/  IMAD.MOV.U32 R10, RZ, RZ, R37 ;  /* 0x000000ffff0a7224 */ /* 0x000fe400078e0025 */
[----:B------:R-:W-:-:S03]  /*ada0*/  IMAD.WIDE.U32 R12, R3, R14, R82 ;  /* 0x0000000e030c7225 */ /* 0x000fc600078e0052 */
[----:B------:R-:W-:Y:S01]  /*adb0*/  PRMT R101, R10, 0x7610, R101 ;  /* 0x000076100a657816 */ /* 0x000fe20000000065 */
[C---:B------:R-:W-:Y:S01]  /*adc0*/  IMAD R11, R3.reuse, R85, R84 ;  /* 0x00000055030b7224 */ /* 0x040fe200078e0254 */
[----:B------:R-:W-:Y:S01]  /*add0*/  LEA R10, P4, R40, UR4, 0x1 ;  /* 0x00000004280a7c11 */ /* 0x000fe2000f8808ff */
[----:B------:R-:W-:Y:S01]  /*ade0*/  IMAD R3, R3, R15, R0 ;  /* 0x0000000f03037224 */ /* 0x000fe200078e0200 */
[----:B------:R-:W-:Y:S01]  /*adf0*/  LEA R0, P5, R12, UR6, 0x1 ;  /* 0x000000060c007c11 */ /* 0x000fe2000f8a08ff */
[----:B------:R-:W-:Y:S01]  /*ae00*/  IMAD.IADD R11, R41, 0x1, R11 ;  /* 0x00000001290b7824 */ /* 0x000fe200078e020b */
[----:B------:R-:W-:Y:S01]  /*ae10*/  UMOV UR4, 0xffffffff ;  /* 0xffffffff00047882 */ /* 0x000fe20000000000 */
[----:B------:R-:W-:Y:S02]  /*ae20*/  IMAD.IADD R3, R13, 0x1, R3 ;  /* 0x000000010d037824 */ /* 0x000fe400078e0203 */
[----:B------:R-:W-:Y:S01]  /*ae30*/  IMAD.MOV.U32 R14, RZ, RZ, R42 ;  /* 0x000000ffff0e7224 */ /* 0x000fe200078e002a */
[----:B------:R-:W-:Y:S01]  /*ae40*/  LEA.HI.X R40, R40, UR5, R11, 0x1, P4 ;  /* 0x0000000528287c11 */ /* 0x000fe2000a0f0c0b */
[----:B------:R-:W-:Y:S01]  /*ae50*/  IMAD.MOV.U32 R15, RZ, RZ, R43 ;  /* 0x000000ffff0f7224 */ /* 0x000fe200078e002b */
[----:B------:R-:W-:-:S02]  /*ae60*/  LEA.HI.X R3, R12, UR7, R3, 0x1, P5 ;  /* 0x000000070c037c11 */ /* 0x000fc4000a8f0c03 */
[----:B------:R-:W-:Y:S02]  /*ae70*/  PRMT R105, R14, 0x7610, R105 ;  /* 0x000076100e697816 */ /* 0x000fe40000000069 */
[----:B------:R-:W-:Y:S02]  /*ae80*/  PRMT R106, R15, 0x7610, R106 ;  /* 0x000076100f6a7816 */ /* 0x000fe4000000006a */
[----:B--2---:R-:W-:Y:S01]  /*ae90*/  LEA.HI R41, R90, R90, RZ, 0x1 ;  /* 0x0000005a5a297211 */ /* 0x004fe200078f08ff */
[----:B------:R-:W-:Y:S06]  /*aea0*/  BRA.DIV UR4, `(.L_x_1463) ;  /* 0x000001da04507947 */ /* 0x000fec000b800000 */
.L_x_1784:
[----:B------:R-:W-:-:S03]  /*aeb0*/  UMOV UR4, 0xffffffff ;  /* 0xffffffff00047882 */ /* 0x000fc60000000000 */
[----:B------:R-:W-:Y:S05]  /*aec0*/  BRA.DIV UR4, `(.L_x_1464) ;  /* 0x000001da04707947 */ /* 0x000fea000b800000 */
.L_x_1787:
[----:B------:R-:W-:-:S03]  /*aed0*/  UMOV UR4, 0xffffffff ;  /* 0xffffffff00047882 */ /* 0x000fc60000000000 */
[----:B------:R-:W-:Y:S05]  /*aee0*/  BRA.DIV UR4, `(.L_x_1465) ;  /* 0x000001da04907947 */ /* 0x000fea000b800000 */
.L_x_1790:
[----:B------:R-:W-:-:S03]  /*aef0*/  UMOV UR4, 0xffffffff ;  /* 0xffffffff00047882 */ /* 0x000fc60000000000 */
[----:B------:R-:W-:Y:S05]  /*af00*/  BRA.DIV UR4, `(.L_x_1466) ;  /* 0x000001da04b07947 */ /* 0x000fea000b800000 */
.L_x_1793:
[----:B------:R-:W-:-:S03]  /*af10*/  UMOV UR4, 0xffffffff ;  /* 0xffffffff00047882 */ /* 0x000fc60000000000 */
[----:B------:R-:W-:Y:S05]  /*af20*/  BRA.DIV UR4, `(.L_x_1467) ;  /* 0x000001da04d07947 */ /* 0x000fea000b800000 */
.L_x_1796:
[----:B------:R-:W-:-:S03]  /*af30*/  UMOV UR4, 0xffffffff ;  /* 0xffffffff00047882 */ /* 0x000fc60000000000 */
[----:B------:R-:W-:Y:S05]  /*af40*/  BRA.DIV UR4, `(.L_x_1468) ;  /* 0x000001da04f07947 */ /* 0x000fea000b800000 */
.L_x_1799:
[----:B------:R-:W-:-:S03]  /*af50*/  UMOV UR4, 0xffffffff ;  /* 0xffffffff00047882 */ /* 0x000fc60000000000 */
[----:B------:R-:W-:Y:S05]  /*af60*/  BRA.DIV UR4, `(.L_x_1469) ;  /* 0x000001de04107947 */ /* 0x000fea000b800000 */
.L_x_1802:
[----:B------:R-:W-:-:S03]  /*af70*/  UMOV UR4, 0xffffffff ;  /* 0xffffffff00047882 */ /* 0x000fc60000000000 */
[----:B------:R-:W-:Y:S05]  /*af80*/  BRA.DIV UR4, `(.L_x_1470) ;  /* 0x000001de04307947 */ /* 0x000fea000b800000 */
.L_x_1805:
[----:B------:R-:W-:-:S03]  /*af90*/  UMOV UR4, 0xffffffff ;  /* 0xffffffff00047882 */ /* 0x000fc60000000000 */
[----:B------:R-:W-:Y:S05]  /*afa0*/  BRA.DIV UR4, `(.L_x_1471) ;  /* 0x000001de04507947 */ /* 0x000fea000b800000 */
.L_x_1808:
[----:B------:R-:W-:-:S03]  /*afb0*/  UMOV UR4, 0xffffffff ;  /* 0xffffffff00047882 */ /* 0x000fc60000000000 */
[----:B------:R-:W-:Y:S05]  /*afc0*/  BRA.DIV UR4, `(.L_x_1472) ;  /* 0x000001de04707947 */ /* 0x000fea000b800000 */
.L_x_1811:
[----:B------:R-:W-:-:S03]  /*afd0*/  UMOV UR4, 0xffffffff ;  /* 0xffffffff00047882 */ /* 0x000fc60000000000 */
[----:B------:R-:W-:Y:S05]  /*afe0*/  BRA.DIV UR4, `(.L_x_1473) ;  /* 0x000001de04907947 */ /* 0x000fea000b800000 */
.L_x_1814:
[----:B------:R-:W-:-:S03]  /*aff0*/  UMOV UR4, 0xffffffff ;  /* 0xffffffff00047882 */ /* 0x000fc60000000000 */
[----:B------:R-:W-:Y:S05]  /*b000*/  BRA.DIV UR4, `(.L_x_1474) ;  /* 0x000001de04b07947 */ /* 0x000fea000b800000 */
.L_x_1817:
[----:B------:R-:W-:-:S03]  /*b010*/  UMOV UR4, 0xffffffff ;  /* 0xffffffff00047882 */ /* 0x000fc60000000000 */
[----:B------:R-:W-:Y:S05]  /*b020*/  BRA.DIV UR4, `(.L_x_1475) ;  /* 0x000001de04d07947 */ /* 0x000fea000b800000 */
.L_x_1820:
[----:B------:R-:W-:Y:S01]  /*b030*/  UMOV UR4, 0xffffffff ;  /* 0xffffffff00047882 */ /* 0x000fe20000000000 */
[----:B------:R-:W-:Y:S02]  /*b040*/  LOP3.LUT R41, R41, 0xfffffffe, RZ, 0xc0, !PT ;  /* 0xfffffffe29297812 */ /* 0x000fe400078ec0ff */
[----:B------:R-:W-:Y:S05]  /*b050*/  BRA.DIV UR4, `(.L_x_1476) ;  /* 0x000001de04ec7947 */ /* 0x000fea000b800000 */
.L_x_1823:
[----:B------:R-:W-:Y:S01]  /*b060*/  UMOV UR4, 0xffffffff ;  /* 0xffffffff00047882 */ /* 0x000fe20000000000 */
[----:B------:R-:W-:Y:S02]  /*b070*/  IMAD.IADD R41, R90, 0x1, -R41 ;  /* 0x000000015a297824 */ /* 0x000fe400078e0a29 */
[----:B------:R-:W-:Y:S05]  /*b080*/  BRA.DIV UR4, `(.L_x_1477) ;  /* 0x000001e204087947 */ /* 0x000fea000b800000 */
.L_x_1826:
[----:B------:R-:W-:Y:S01]  /*b090*/  UMOV UR4, 0xffffffff ;  /* 0xffffffff00047882 */ /* 0x000fe20000000000 */
[----:B------:R-:W-:Y:S02]  /*b0a0*/  SHF.L.U32 R97, R41, 0x1f, RZ ;  /* 0x0000001f29617819 */ /* 0x000fe400000006ff */
[----:B------:R-:W-:Y:S05]  /*b0b0*/  BRA.DIV UR4, `(.L_x_1478) ;  /* 0x000001e204247947 */ /* 0x000fea000b800000 */
.L_x_1829:
[----:B------:R-:W0:Y:S01]  /*b0c0*/  SYNCS.PHASECHK.TRANS64.TRYWAIT P4, [R16+URZ+0x30800], R97 ;  /* 0x03080061100075a7 */ /* 0x000e22000808017f */
[----:B------:R-:W-:Y:S01]  /*b0d0*/  IMAD.MOV.U32 R0, RZ, RZ, R48 ;  /* 0x000000ffff007224 */ /* 0x000fe200078e0030 */
[----:B------:R-:W-:Y:S01]  /*b0e0*/  BSSY B1, `(.L_x_1479) ;  /* 0x0000023000017945 */ /* 0x000fe20003800000 */
[----:B------:R-:W-:Y:S02]  /*b0f0*/  IMAD.MOV.U32 R3, RZ, RZ, R49 ;  /* 0x000000ffff037224 */ /* 0x000fe400078e0031 */
        /* <DEDUP_REMOVED lines=32> */
[----:B0-----:R-:W-:Y:S06]  /*b300*/  @!P4 BRA `(.L_x_1480) ;  /* 0x000001dc00b8c947 */ /* 0x001fec0003800000 */
.L_x_1830:
[----:B------:R-:W-:Y:S05]  /*b310*/  BSYNC B1 ;  /* 0x0000000000017941 */ /* 0x000fea0003800000 */
.L_x_1479:
[----:B------:R-:W-:Y:S01]  /*b320*/  BSSY B1, `(.L_x_1481) ;  /* 0x00000cf000017945 */ /* 0x000fe20003800000 */
[----:B0-----:R-:W-:Y:S02]  /*b330*/  PRMT R97, R12, 0x7610, R97 ;  /* 0x000076100c617816 */ /* 0x001fe40000000061 */
[----:B------:R-:W-:Y:S01]  /*b340*/  PRMT R98, R13, 0x7610, R98 ;  /* 0x000076100d627816 */ /* 0x000fe20000000062 */
[----:B------:R-:W-:Y:S06]  /*b350*/  @P0 BRA `(.L_x_1482) ;  /* 0x0000000c002c0947 */ /* 0x000fec0003800000 */
[----:B------:R-:W2:Y:S01]  /*b360*/  LDL R141, [R1+0x8] ;  /* 0x00000800018d7983 */ /* 0x000ea20000100800 */
[----:B------:R-:W0:Y:S03]  /*b370*/  LDC R13, c[0x0][0x3d4] ;  /* 0x0000f500ff0d7b82 */ /* 0x000e260000000800 */
[----:B------:R-:W3:Y:S04]  /*b380*/  LDL R15, [R1+0x4] ;  /* 0x00000400010f7983 */ /* 0x000ee80000100800 */
[----:B------:R-:W4:Y:S04]  /*b390*/  LDL R14, [R1+0xc] ;  /* 0x00000c00010e7983 */ /* 0x000f280000100800 */
[----:B------:R1:W5:Y:S01]  /*b3a0*/  LDL R146, [R1+0x50] ;  /* 0x0000500001927983 */ /* 0x0003620000100800 */
[----:B------:R-:W-:Y:S01]  /*b3b0*/  BSSY B2, `(.L_x_1483) ;  /* 0x0000034000027945 */ /* 0x000fe20003800000 */
[----:B0-----:R-:W-:-:S02]  /*b3c0*/  ISETP.GE.AND P0, PT, R208, R13, PT ;  /* 0x0000000dd000720c */ /* 0x001fc40003f06270 */
[-C--:B--2---:R-:W-:Y:S02]  /*b3d0*/  ISETP.GE.AND P4, PT, R141, R13.reuse, PT ;  /* 0x0000000d8d00720c */ /* 0x084fe40003f86270 */
[-C--:B---3--:R-:W-:Y:S02]  /*b3e0*/  ISETP.GE.AND P5, PT, R15, R13.reuse, PT ;  /* 0x0000000d0f00720c */ /* 0x088fe40003fa6270 */
[----:B----4-:R-:W-:-:S07]  /*b3f0*/  ISETP.GE.AND P6, PT, R14, R13, PT ;  /* 0x0000000d0e00720c */ /* 0x010fce0003fc6270 */
[----:B-1----:R-:W-:Y:S06]  /*b400*/  @P0 BRA `(.L_x_1484) ;  /* 0x0000000000b80947 */ /* 0x002fec0003800000 */
[----:B-----5:R-:W0:Y:S01]  /*b410*/  LDS.128 R12, [R146] ;  /* 0x00000000920c7984 */ /* 0x020e220000000c00 */
[--C-:B------:R-:W-:Y:S02]  /*b420*/  SHF.R.U64 R78, R78, 0x10, R79.reuse ;  /* 0x000000104e4e7819 */ /* 0x100fe4000000124f */
[----:B------:R-:W-:Y:S02]  /*b430*/  SHF.R.U32.HI R79, RZ, 0x10, R79 ;  /* 0x00000010ff4f7819 */ /* 0x000fe4000001164f */
[--C-:B------:R-:W-:Y:S02]  /*b440*/  SHF.R.U64 R80, R80, 0x10, R81.reuse ;  /* 0x0000001050507819 */ /* 0x100fe40000001251 */
[----:B------:R-:W-:Y:S02]  /*b450*/  SHF.R.U32.HI R81, RZ, 0x10, R81 ;  /* 0x00000010ff517819 */ /* 0x000fe40000011651 */
[----:B------:R-:W-:Y:S02]  /*b460*/  PRMT R140, R140, 0x5410, R79 ;  /* 0x000054108c8c7816 */ /* 0x000fe4000000004f */
[----:B------:R-:W-:-:S02]  /*b470*/  PRMT R138, R138, 0x5410, R81 ;  /* 0x000054108a8a7816 */ /* 0x000fc40000000051 */
[----:B------:R-:W-:Y:S01]  /*b480*/  PRMT R141, R139, 0x5410, R78 ;  /* 0x000054108b8d7816 */ /* 0x000fe2000000004e */
[C---:B------:R-:W-:Y:S01]  /*b490*/  IMAD.U32 R142, R140.reuse, 0x10000, RZ ;  /* 0x000100008c8e7824 */ /* 0x040fe200078e00ff */
[----:B------:R-:W-:Y:S01]  /*b4a0*/  LOP3.LUT R140, R140, 0xffff0000, RZ, 0xc0, !PT ;  /* 0xffff00008c8c7812 */ /* 0x000fe200078ec0ff */
[C---:B------:R-:W-:Y:S01]  /*b4b0*/  IMAD.U32 R139, R138.reuse, 0x10000, RZ ;  /* 0x000100008a8b7824 */ /* 0x040fe200078e00ff */
[----:B------:R-:W-:Y:S02]  /*b4c0*/  PRMT R137, R137, 0x5410, R80 ;  /* 0x0000541089897816 */ /* 0x000fe40000000050 */
[----:B------:R-:W-:Y:S02]  /*b4d0*/  LOP3.LUT R138, R138, 0xffff0000, RZ, 0xc0, !PT ;  /* 0xffff00008a8a7812 */ /* 0x000fe400078ec0ff */
[C---:B0-----:R-:W-:Y:S01]  /*b4e0*/  LOP3.LUT R79, R14.reuse, 0xffff0000, RZ, 0xc0, !PT ;  /* 0xffff00000e4f7812 */ /* 0x041fe200078ec0ff */
[----:B------:R-:W-:Y:S01]  /*b4f0*/  IMAD.U32 R78, R14, 0x10000, RZ ;  /* 0x000100000e4e7824 */ /* 0x000fe200078e00ff */
[C---:B------:R-:W-:Y:S01]  /*b500*/  LOP3.LUT R81, R15.reuse, 0xffff0000, RZ, 0xc0, !PT ;  /* 0xffff00000f517812 */ /* 0x040fe200078ec0ff */
[----:B------:R-:W-:-:S02]  /*b510*/  IMAD.U32 R80, R15, 0x10000, RZ ;  /* 0x000100000f507824 */ /* 0x000fc400078e00ff */
[C---:B------:R-:W-:Y:S01]  /*b520*/  FMUL.FTZ R143, R79.reuse, R142 ;  /* 0x0000008e4f8f7220 */ /* 0x040fe20000410000 */
[-C--:B------:R-:W-:Y:S01]  /*b530*/  FMUL.FTZ R79, R79, R139.reuse ;  /* 0x0000008b4f4f7220 */ /* 0x080fe20000410000 */
[----:B------:R-:W-:Y:S01]  /*b540*/  FMUL.FTZ R145, R81, R140 ;  /* 0x0000008c51917220 */ /* 0x000fe20000410000 */
[----:B------:R-:W-:Y:S02]  /*b550*/  IMAD.U32 R14, R12, 0x10000, RZ ;  /* 0x000100000c0e7824 */ /* 0x000fe400078e00ff */
[C---:B------:R-:W-:Y:S01]  /*b560*/  FFMA.FTZ R143, R78.reuse, R139, -R143 ;  /* 0x0000008b4e8f7223 */ /* 0x040fe2000001088f */
[----:B------:R-:W-:Y:S02]  /*b570*/  IMAD.U32 R15, R13, 0x10000, RZ ;  /* 0x000100000d0f7824 */ /* 0x000fe400078e00ff */
[----:B------:R-:W-:Y:S01]  /*b580*/  FFMA.FTZ R142, R78, R142, R79 ;  /* 0x0000008e4e8e7223 */ /* 0x000fe2000001004f */
[-C--:B------:R-:W-:Y:S01]  /*b590*/  FMUL.FTZ R139, R81, R138.reuse ;  /* 0x0000008a518b7220 */ /* 0x080fe20000410000 */
        /* <DEDUP_REMOVED lines=8> */
[C---:B------:R-:W-:Y:S01]  /*b620*/  FMUL.FTZ R137, R12.reuse, R81 ;  /* 0x000000510c897220 */ /* 0x040fe20000410000 */
[----:B------:R-:W-:Y:S01]  /*b630*/  FMUL.FTZ R80, R12, R79 ;  /* 0x0000004f0c507220 */ /* 0x000fe20000410000 */
[----:B------:R-:W-:-:S02]  /*b640*/  FMUL.FTZ R140, R13, R138 ;  /* 0x0000008a0d8c7220 */ /* 0x000fc40000410000 */
[-C--:B------:R-:W-:Y:S01]  /*b650*/  FMUL.FTZ R139, R13, R78.reuse ;  /* 0x0000004e0d8b7220 */ /* 0x080fe20000410000 */
[C---:B------:R-:W-:Y:S01]  /*b660*/  FFMA.FTZ R12, R14.reuse, R79, -R137 ;  /* 0x0000004f0e0c7223 */ /* 0x040fe20000010889 */
[----:B------:R-:W-:Y:S01]  /*b670*/  FFMA.FTZ R81, R14, R81, R80 ;  /* 0x000000510e517223 */ /* 0x000fe20000010050 */
[C---:B------:R-:W-:Y:S01]  /*b680*/  FFMA.FTZ R13, R15.reuse, R78, -R140 ;  /* 0x0000004e0f0d7223 */ /* 0x040fe2000001088c */
[----:B------:R-:W-:Y:S01]  /*b690*/  FFMA.FTZ R138, R15, R138, R139 ;  /* 0x0000008a0f8a7223 */ /* 0x000fe2000001008b */
[----:B------:R-:W-:Y:S02]  /*b6a0*/  F2FP.BF16.F32.PACK_AB R14, R142, R143 ;  /* 0x0000008f8e0e723e */ /* 0x000fe400000010ff */
[----:B------:R-:W-:Y:S02]  /*b6b0*/  F2FP.BF16.F32.PACK_AB R15, R144, R145 ;  /* 0x00000091900f723e */ /* 0x000fe400000010ff */
[----:B------:R-:W-:Y:S02]  /*b6c0*/  F2FP.BF16.F32.PACK_AB R12, R81, R12 ;  /* 0x0000000c510c723e */ /* 0x000fe400000010ff */
[----:B------:R-:W-:-:S05]  /*b6d0*/  F2FP.BF16.F32.PACK_AB R13, R138, R13 ;  /* 0x0000000d8a0d723e */ /* 0x000fca00000010ff */
[----:B------:R0:W-:Y:S02]  /*b6e0*/  STS.128 [R146], R12 ;  /* 0x0000000c92007388 */ /* 0x0001e40000000c00 */
.L_x_1484:
[----:B------:R-:W-:Y:S05]  /*b6f0*/  BSYNC B2 ;  /* 0x0000000000027941 */ /* 0x000fea0003800000 */
.L_x_1483:
[----:B------:R-:W-:Y:S04]  /*b700*/  BSSY B2, `(.L_x_1485) ;  /* 0x0000030000027945 */ /* 0x000fe80003800000 */
[----:B------:R-:W-:Y:S05]  /*b710*/  @P4 BRA `(.L_x_1486) ;  /* 0x0000000000b84947 */ /* 0x000fea0003800000 */
[----:B0----5:R-:W0:Y:S01]  /*b720*/  LDS.128 R12, [R146+0x4000] ;  /* 0x00400000920c7984 */ /* 0x021e220000000c00 */
[--C-:B------:R-:W-:Y:S02]  /*b730*/  SHF.R.U64 R79, R76, 0x10, R77.reuse ;  /* 0x000000104c4f7819 */ /* 0x100fe4000000124d */
[----:B------:R-:W-:Y:S02]  /*b740*/  SHF.R.U32.HI R76, RZ, 0x10, R77 ;  /* 0x00000010ff4c7819 */ /* 0x000fe4000001164d */
[--C-:B------:R-:W-:Y:S02]  /*b750*/  SHF.R.U64 R77, R74, 0x10, R75.reuse ;  /* 0x000000104a4d7819 */ /* 0x100fe4000000124b */
[----:B------:R-:W-:Y:S02]  /*b760*/  SHF.R.U32.HI R74, RZ, 0x10, R75 ;  /* 0x00000010ff4a7819 */ /* 0x000fe4000001164b */
[----:B------:R-:W-:Y:S02]  /*b770*/  PRMT R135, R135, 0x5410, R76 ;  /* 0x0000541087877816 */ /* 0x000fe4000000004c */
[----:B------:R-:W-:-:S02]  /*b780*/  PRMT R133, R133, 0x5410, R74 ;  /* 0x0000541085857816 */ /* 0x000fc4000000004a */
[----:B------:R-:W-:Y:S01]  /*b790*/  PRMT R136, R136, 0x5410, R79 ;  /* 0x0000541088887816 */ /* 0x000fe2000000004f */
[----:B------:R-:W-:Y:S01]  /*b7a0*/  IMAD.U32 R78, R135, 0x10000, RZ ;  /* 0x00010000874e7824 */ /* 0x000fe200078e00ff */
[----:B------:R-:W-:Y:S01]  /*b7b0*/  PRMT R134, R134, 0x5410, R77 ;  /* 0x0000541086867816 */ /* 0x000fe2000000004d */
[C---:B------:R-:W-:Y:S01]  /*b7c0*/  IMAD.U32 R79, R133.reuse, 0x10000, RZ ;  /* 0x00010000854f7824 */ /* 0x040fe200078e00ff */
[----:B------:R-:W-:Y:S02]  /*b7d0*/  LOP3.LUT R133, R133, 0xffff0000, RZ, 0xc0, !PT ;  /* 0xffff000085857812 */ /* 0x000fe400078ec0ff */
[----:B------:R-:W-:Y:S02]  /*b7e0*/  LOP3.LUT R135, R135, 0xffff0000, RZ, 0xc0, !PT ;  /* 0xffff000087877812 */ /* 0x000fe400078ec0ff */
[C---:B0-----:R-:W-:Y:S01]  /*b7f0*/  LOP3.LUT R75, R14.reuse, 0xffff0000, RZ, 0xc0, !PT ;  /* 0xffff00000e4b7812 */ /* 0x041fe200078ec0ff */
[----:B------:R-:W-:Y:S01]  /*b800*/  IMAD.U32 R74, R14, 0x10000, RZ ;  /* 0x000100000e4a7824 */ /* 0x000fe200078e00ff */
[C---:B------:R-:W-:Y:S01]  /*b810*/  LOP3.LUT R77, R15.reuse, 0xffff0000, RZ, 0xc0, !PT ;  /* 0xffff00000f4d7812 */ /* 0x040fe200078ec0ff */
[----:B------:R-:W-:-:S02]  /*b820*/  IMAD.U32 R76, R15, 0x10000, RZ ;  /* 0x000100000f4c7824 */ /* 0x000fc400078e00ff */
[CC--:B------:R-:W-:Y:S01]  /*b830*/  FMUL.FTZ R80, R75.reuse, R78.reuse ;  /* 0x0000004e4b507220 */ /* 0x0c0fe20000410000 */
[----:B------:R-:W-:Y:S01]  /*b840*/  FMUL.FTZ R81, R75, R79 ;  /* 0x0000004f4b517220 */ /* 0x000fe20000410000 */
[C---:B------:R-:W-:Y:S01]  /*b850*/  FMUL.FTZ R75, R77.reuse, R133 ;  /* 0x000000854d4b7220 */ /* 0x040fe20000410000 */
[----:B------:R-:W-:Y:S02]  /*b860*/  IMAD.U32 R14, R12, 0x10000, RZ ;  /* 0x000100000c0e7824 */ /* 0x000fe400078e00ff */
[----:B------:R-:W-:Y:S01]  /*b870*/  FFMA.FTZ R137, R74, R79, R80 ;  /* 0x0000004f4a897223 */ /* 0x000fe20000010050 */
[-C--:B------:R-:W-:Y:S01]  /*b880*/  FMUL.FTZ R79, R77, R135.reuse ;  /* 0x000000874d4f7220 */ /* 0x080fe20000410000 */
[----:B------:R-:W-:Y:S01]  /*b890*/  FFMA.FTZ R135, R76, R135, -R75 ;  /* 0x000000874c877223 */ /* 0x000fe2000001084b */
[C---:B------:R-:W-:Y:S01]  /*b8a0*/  IMAD.U32 R15, R13.reuse, 0x10000, RZ ;  /* 0x000100000d0f7824 */ /* 0x040fe200078e00ff */
[----:B------:R-:W-:Y:S01]  /*b8b0*/  LOP3.LUT R12, R12, 0xffff0000, RZ, 0xc0, !PT ;  /* 0xffff00000c0c7812 */ /* 0x000fe200078ec0ff */
[----:B------:R-:W-:Y:S01]  /*b8c0*/  IMAD.U32 R77, R134, 0x10000, RZ ;  /* 0x00010000864d7824 */ /* 0x000fe200078e00ff */
[----:B------:R-:W-:Y:S01]  /*b8d0*/  LOP3.LUT R13, R13, 0xffff0000, RZ, 0xc0, !PT ;  /* 0xffff00000d0d7812 */ /* 0x000fe200078ec0ff */
[----:B------:R-:W-:Y:S01]  /*b8e0*/  IMAD.U32 R75, R136, 0x10000, RZ ;  /* 0x00010000884b7824 */ /* 0x000fe200078e00ff */
[----:B------:R-:W-:Y:S01]  /*b8f0*/  LOP3.LUT R134, R134, 0xffff0000, RZ, 0xc0, !PT ;  /* 0xffff000086867812 */ /* 0x000fe200078ec0ff */
[----:B------:R-:W-:Y:S01]  /*b900*/  FFMA.FTZ R78, R74, R78, -R81 ;  /* 0x0000004e4a4e7223 */ /* 0x000fe20000010851 */
[----:B------:R-:W-:Y:S01]  /*b910*/  LOP3.LUT R136, R136, 0xffff0000, RZ, 0xc0, !PT ;  /* 0xffff000088887812 */ /* 0x000fe200078ec0ff */
        /* <DEDUP_REMOVED lines=14> */
.L_x_1486:
[----:B------:R-:W-:Y:S05]  /*ba00*/  BSYNC B2 ;  /* 0x0000000000027941 */ /* 0x000fea0003800000 */
.L_x_1485:
[----:B------:R-:W-:Y:S04]  /*ba10*/  BSSY B2, `(.L_x_1487) ;  /* 0x0000030000027945 */ /* 0x000fe80003800000 */
[----:B------:R-:W-:Y:S05]  /*ba20*/  @P5 BRA `(.L_x_1488) ;  /* 0x0000000000b85947 */ /* 0x000fea0003800000 */
[----:B01---5:R-:W0:Y:S01]  /*ba30*/  LDS.128 R12, [R146+0x8000] ;  /* 0x00800000920c7984 */ /* 0x023e220000000c00 */
[----:B------:R-:W-:Y:S02]  /*ba40*/  SHF.R.U64 R72, R72, 0x10, R73 ;  /* 0x0000001048487819 */ /* 0x000fe40000001249 */
[----:B------:R-:W-:Y:S02]  /*ba50*/  SHF.R.U64 R70, R70, 0x10, R71 ;  /* 0x0000001046467819 */ /* 0x000fe40000001247 */
[----:B------:R-:W-:Y:S02]  /*ba60*/  SHF.R.U32.HI R73, RZ, 0x10, R73 ;  /* 0x00000010ff497819 */ /* 0x000fe40000011649 */
[----:B------:R-:W-:Y:S02]  /*ba70*/  SHF.R.U32.HI R71, RZ, 0x10, R71 ;  /* 0x00000010ff477819 */ /* 0x000fe40000011647 */
[----:B------:R-:W-:Y:S02]  /*ba80*/  PRMT R126, R126, 0x5410, R73 ;  /* 0x000054107e7e7816 */ /* 0x000fe40000000049 */
[----:B------:R-:W-:-:S02]  /*ba90*/  PRMT R128, R128, 0x5410, R71 ;  /* 0x0000541080807816 */ /* 0x000fc40000000047 */
[----:B------:R-:W-:Y:S01]  /*baa0*/  PRMT R127, R127, 0x5410, R70 ;  /* 0x000054107f7f7816 */ /* 0x000fe20000000046 */
[C---:B------:R-:W-:Y:S01]  /*bab0*/  IMAD.U32 R74, R126.reuse, 0x10000, RZ ;  /* 0x000100007e4a7824 */ /* 0x040fe200078e00ff */
[----:B------:R-:W-:Y:S01]  /*bac0*/  LOP3.LUT R126, R126, 0xffff0000, RZ, 0xc0, !PT ;  /* 0xffff00007e7e7812 */ /* 0x000fe200078ec0ff */
[C---:B------:R-:W-:Y:S01]  /*bad0*/  IMAD.U32 R75, R128.reuse, 0x10000, RZ ;  /* 0x00010000804b7824 */ /* 0x040fe200078e00ff */
[----:B------:R-:W-:Y:S02]  /*bae0*/  LOP3.LUT R128, R128, 0xffff0000, RZ, 0xc0, !PT ;  /* 0xffff000080807812 */ /* 0x000fe400078ec0ff */
[----:B------:R-:W-:Y:S02]  /*baf0*/  PRMT R125, R125, 0x5410, R72 ;  /* 0x000054107d7d7816 */ /* 0x000fe40000000048 */
        /* <DEDUP_REMOVED lines=8> */
[C---:B------:R-:W-:Y:S01]  /*bb80*/  FFMA.FTZ R79, R70.reuse, R75, R76 ;  /* 0x0000004b464f7223 */ /* 0x040fe2000001004c */
[----:B------:R-:W-:Y:S02]  /*bb90*/  IMAD.U32 R15, R13, 0x10000, RZ ;  /* 0x000100000d0f7824 */ /* 0x000fe400078e00ff */
[----:B------:R-:W-:Y:S01]  /*bba0*/  FFMA.FTZ R78, R70, R74, -R77 ;  /* 0x0000004a464e7223 */ /* 0x000fe2000001084d */
[-C--:B------:R-:W-:Y:S01]  /*bbb0*/  FMUL.FTZ R75, R73, R126.reuse ;  /* 0x0000007e494b7220 */ /* 0x080fe20000410000 */
[----:B------:R-:W-:Y:S01]  /*bbc0*/  LOP3.LUT R12, R12, 0xffff0000, RZ, 0xc0, !PT ;  /* 0xffff00000c0c7812 */ /* 0x000fe200078ec0ff */
[C---:B------:R-:W-:Y:S01]  /*bbd0*/  FFMA.FTZ R126, R72.reuse, R126, -R71 ;  /* 0x0000007e487e7223 */ /* 0x040fe20000010847 */
[----:B------:R-:W-:Y:S01]  /*bbe0*/  LOP3.LUT R13, R13, 0xffff0000, RZ, 0xc0, !PT ;  /* 0xffff00000d0d7812 */ /* 0x000fe200078ec0ff */
[C---:B------:R-:W-:Y:S01]  /*bbf0*/  IMAD.U32 R73, R127.reuse, 0x10000, RZ ;  /* 0x000100007f497824 */ /* 0x040fe200078e00ff */
[----:B------:R-:W-:Y:S01]  /*bc00*/  LOP3.LUT R74, R127, 0xffff0000, RZ, 0xc0, !PT ;  /* 0xffff00007f4a7812 */ /* 0x000fe200078ec0ff */
[C---:B------:R-:W-:Y:S01]  /*bc10*/  IMAD.U32 R71, R125.reuse, 0x10000, RZ ;  /* 0x000100007d477824 */ /* 0x040fe200078e00ff */
        /* <DEDUP_REMOVED lines=15> */
.L_x_1488:
[----:B------:R-:W-:Y:S05]  /*bd10*/  BSYNC B2 ;  /* 0x0000000000027941 */ /* 0x000fea0003800000 */
.L_x_1487:
[----:B------:R-:W-:Y:S05]  /*bd20*/  @P6 BRA `(.L_x_1482) ;  /* 0x0000000000b86947 */ /* 0x000fea0003800000 */
[----:B012--5:R-:W0:Y:S01]  /*bd30*/  LDS.128 R12, [R146+0xc000] ;  /* 0x00c00000920c7984 */ /* 0x027e220000000c00 */
        /* <DEDUP_REMOVED lines=45> */
.L_x_1482:
[----:B------:R-:W-:Y:S05]  /*c010*/  BSYNC B1 ;  /* 0x0000000000017941 */ /* 0x000fea0003800000 */
.L_x_1481:
[----:B------:R-:W-:Y:S04]  /*c020*/  BSSY B1, `(.L_x_1489) ;  /* 0x00000cd000017945 */ /* 0x000fe80003800000 */
[----:B------:R-:W-:Y:S05]  /*c030*/  @P1 BRA `(.L_x_1490) ;  /* 0x0000000c002c1947 */ /* 0x000fea0003800000 */
[----:B0123--:R-:W2:Y:S01]  /*c040*/  LDL R15, [R1+0x8] ;  /* 0x00000800010f7983 */ /* 0x00fea20000100800 */
        /* <DEDUP_REMOVED lines=10> */
[----:B-----5:R-:W0:Y:S01]  /*c0f0*/  LDS.128 R12, [R72+0x1000] ;  /* 0x00100000480c7984 */ /* 0x020e220000000c00 */
[----:B------:R-:W-:Y:S02]  /*c100*/  SHF.R.U64 R66, R62, 0x10, R63 ;  /* 0x000000103e427819 */ /* 0x000fe4000000123f */
[----:B------:R-:W-:Y:S02]  /*c110*/  SHF.R.U64 R62, R64, 0x10, R65 ;  /* 0x00000010403e7819 */ /* 0x000fe40000001241 */
[----:B------:R-:W-:Y:S02]  /*c120*/  SHF.R.U32.HI R63, RZ, 0x10, R63 ;  /* 0x00000010ff3f7819 */ /* 0x000fe4000001163f */
        /* <DEDUP_REMOVED lines=42> */
.L_x_1492:
[----:B------:R-:W-:Y:S05]  /*c3d0*/  BSYNC B2 ;  /* 0x0000000000027941 */ /* 0x000fea0003800000 */
.L_x_1491:
[----:B------:R-:W-:Y:S04]  /*c3e0*/  BSSY B2, `(.L_x_1493) ;  /* 0x0000030000027945 */ /* 0x000fe80003800000 */
[----:B------:R-:W-:Y:S05]  /*c3f0*/  @P1 BRA `(.L_x_1494) ;  /* 0x0000000000b81947 */ /* 0x000fea0003800000 */
[----:B0----5:R-:W0:Y:S01]  /*c400*/  LDS.128 R12, [R72+0x5000] ;  /* 0x00500000480c7984 */ /* 0x021e220000000c00 */
        /* <DEDUP_REMOVED lines=45> */
.L_x_1494:
[----:B------:R-:W-:Y:S05]  /*c6e0*/  BSYNC B2 ;  /* 0x0000000000027941 */ /* 0x000fea0003800000 */
.L_x_1493:
        /* <DEDUP_REMOVED lines=48> */
.L_x_1496:
[----:B------:R-:W-:Y:S05]  /*c9f0*/  BSYNC B2 ;  /* 0x0000000000027941 */ /* 0x000fea0003800000 */
.L_x_1495:
        /* <DEDUP_REMOVED lines=20> */
[C---:B------:R-:W-:Y:S01]  /*cb40*/  FMUL.FTZ R51, R53.reuse, R110 ;  /* 0x0000006e35337220 */ /* 0x040fe20000410000 */
[----:B------:R-:W-:Y:S02]  /*cb50*/  IMAD.U32 R14, R12, 0x10000, RZ ;  /* 0x000100000c0e7824 */ /* 0x000fe400078e00ff */
[----:B------:R-:W-:Y:S01]  /*cb60*/  FFMA.FTZ R59, R50, R55, R58 ;  /* 0x00000037323b7223 */ /* 0x000fe2000001003a */
[-C--:B------:R-:W-:Y:S01]  /*cb70*/  FMUL.FTZ R55, R53, R107.reuse ;  /* 0x0000006b35377220 */ /* 0x080fe20000410000 */
[----:B------:R-:W-:Y:S01]  /*cb80*/  FFMA.FTZ R107, R52, R107, -R51 ;  /* 0x0000006b346b7223 */ /* 0x000fe20000010833 */
[----:B------:R-:W-:Y:S02]  /*cb90*/  IMAD.U32 R15, R13, 0x10000, RZ ;  /* 0x000100000d0f7824 */ /* 0x000fe400078e00ff */
[----:B------:R-:W-:Y:S01]  /*cba0*/  FFMA.FTZ R56, R50, R54, -R57 ;  /* 0x0000003632387223 */ /* 0x000fe20000010839 */
        /* <DEDUP_REMOVED lines=8> */
[----:B------:R-:W-:-:S02]  /*cc30*/  FMUL.FTZ R52, R12, R51 ;  /* 0x000000330c347220 */ /* 0x000fc40000410000 */
[C---:B------:R-:W-:Y:S01]  /*cc40*/  FMUL.FTZ R54, R13.reuse, R50 ;  /* 0x000000320d367220 */ /* 0x040fe20000410000 */
[C---:B------:R-:W-:Y:S01]  /*cc50*/  FFMA.FTZ R12, R14.reuse, R51, -R55 ;  /* 0x000000330e0c7223 */ /* 0x040fe20000010837 */
[-C--:B------:R-:W-:Y:S01]  /*cc60*/  FMUL.FTZ R57, R13, R102.reuse ;  /* 0x000000660d397220 */ /* 0x080fe20000410000 */
[----:B------:R-:W-:Y:S01]  /*cc70*/  FFMA.FTZ R53, R14, R53, R52 ;  /* 0x000000350e357223 */ /* 0x000fe20000010034 */
[----:B------:R-:W-:Y:S01]  /*cc80*/  FFMA.FTZ R13, R15, R102, -R54 ;  /* 0x000000660f0d7223 */ /* 0x000fe20000010836 */
[----:B------:R-:W-:Y:S01]  /*cc90*/  F2FP.BF16.F32.PACK_AB R14, R59, R56 ;  /* 0x000000383b0e723e */ /* 0x000fe200000010ff */
[----:B------:R-:W-:Y:S01]  /*cca0*/  FFMA.FTZ R50, R15, R50, R57 ;  /* 0x000000320f327223 */ /* 0x000fe20000010039 */
[----:B------:R-:W-:Y:S02]  /*ccb0*/  F2FP.BF16.F32.PACK_AB R15, R110, R107 ;  /* 0x0000006b6e0f723e */ /* 0x000fe400000010ff */
[----:B------:R-:W-:Y:S02]  /*ccc0*/  F2FP.BF16.F32.PACK_AB R12, R53, R12 ;  /* 0x0000000c350c723e */ /* 0x000fe400000010ff */
[----:B------:R-:W-:-:S05]  /*ccd0*/  F2FP.BF16.F32.PACK_AB R13, R50, R13 ;  /* 0x0000000d320d723e */ /* 0x000fca00000010ff */
[----:B------:R4:W-:Y:S02]  /*cce0*/  STS.128 [R72+0xd000], R12 ;  /* 0x00d0000c48007388 */ /* 0x0009e40000000c00 */
.L_x_1490:
[----:B------:R-:W-:Y:S05]  /*ccf0*/  BSYNC B1 ;  /* 0x0000000000017941 */ /* 0x000fea0003800000 */
.L_x_1489:
[----:B------:R-:W-:Y:S04]  /*cd00*/  BSSY B1, `(.L_x_1497) ;  /* 0x00000cd000017945 */ /* 0x000fe80003800000 */
[----:B------:R-:W-:Y:S05]  /*cd10*/  @P2 BRA `(.L_x_1498) ;  /* 0x0000000c002c2947 */ /* 0x000fea0003800000 */
[----:B01234-:R-:W2:Y:S01]  /*cd20*/  LDL R15, [R1+0x8] ;  /* 0x00000800010f7983 */ /* 0x01fea20000100800 */
        /* <DEDUP_REMOVED lines=56> */
.L_x_1500:
[----:B------:R-:W-:Y:S05]  /*d0b0*/  BSYNC B2 ;  /* 0x0000000000027941 */ /* 0x000fea0003800000 */
.L_x_1499:
        /* <DEDUP_REMOVED lines=48> */
.L_x_1502:
[----:B------:R-:W-:Y:S05]  /*d3c0*/  BSYNC B2 ;  /* 0x0000000000027941 */ /* 0x000fea0003800000 */
.L_x_1501:
[----:B------:R-:W-:Y:S04]  /*d3d0*/  BSSY B2, `(.L_x_1503) ;  /* 0x0000030000027945 */ /* 0x000fe80003800000 */
[----:B------:R-:W-:Y:S05]  /*d3e0*/  @P2 BRA `(.L_x_1504) ;  /* 0x0000000000b82947 */ /* 0x000fea0003800000 */
[----:B01---5:R-:W0:Y:S01]  /*d3f0*/  LDS.128 R12, [R56+0xa000] ;  /* 0x00a00000380c7984 */ /* 0x023e220000000c00 */
        /* <DEDUP_REMOVED lines=45> */
.L_x_1504:
[----:B------:R-:W-:Y:S05]  /*d6d0*/  BSYNC B2 ;  /* 0x0000000000027941 */ /* 0x000fea0003800000 */
.L_x_1503:
        /* <DEDUP_REMOVED lines=47> */
.L_x_1498:
[----:B------:R-:W-:Y:S05]  /*d9d0*/  BSYNC B1 ;  /* 0x0000000000017941 */ /* 0x000fea0003800000 */
.L_x_1497:
        /* <DEDUP_REMOVED lines=58> */
.L_x_1507:
[----:B------:R-:W-:Y:S05]  /*dd80*/  BSYNC B1 ;  /* 0x0000000000017941 */ /* 0x000fea0003800000 */
.L_x_1506:
        /* <DEDUP_REMOVED lines=48> */
.L_x_1509:
[----:B------:R-:W-:Y:S05]  /*e090*/  BSYNC B1 ;  /* 0x0000000000017941 */ /* 0x000fea0003800000 */
.L_x_1508:
        /* <DEDUP_REMOVED lines=11> */
[C---:B------:R-:W-:Y:S01]  /*e150*/  LOP3.LUT R26, R83.reuse, 0xffff0000, RZ, 0xc0, !PT ;  /* 0xffff0000531a7812 */ /* 0x040fe200078ec0ff */
[----:B------:R-:W-:Y:S01]  /*e160*/  IMAD.U32 R27, R83, 0x10000, RZ ;  /* 0x00010000531b7824 */ /* 0x000fe200078e00ff */
[----:B------:R-:W-:Y:S02]  /*e170*/  LOP3.LUT R24, R41, 0xffff0000, RZ, 0xc0, !PT ;  /* 0xffff000029187812 */ /* 0x000fe400078ec0ff */
[----:B------:R-:W-:Y:S01]  /*e180*/  PRMT R82, R82, 0x5410, R7 ;  /* 0x0000541052527816 */ /* 0x000fe20000000007 */
        /* <DEDUP_REMOVED lines=8> */
[----:B------:R-:W-:Y:S01]  /*e210*/  FMUL.FTZ R30, R15, R26 ;  /* 0x0000001a0f1e7220 */ /* 0x000fe20000410000 */
[----:B------:R-:W-:-:S02]  /*e220*/  IMAD.U32 R12, R13, 0x10000, RZ ;  /* 0x000100000d0c7824 */ /* 0x000fc400078e00ff */
[C---:B------:R-:W-:Y:S01]  /*e230*/  FFMA.FTZ R29, R20.reuse, R25, -R29 ;  /* 0x00000019141d7223 */ /* 0x040fe2000001081d */
[----:B------:R-:W-:Y:S01]  /*e240*/  FFMA.FTZ R28, R20, R27, R14 ;  /* 0x0000001b141c7223 */ /* 0x000fe2000001000e */
[-C--:B------:R-:W-:Y:S01]  /*e250*/  FMUL.FTZ R20, R15, R24.reuse ;  /* 0x000000180f147220 */ /* 0x080fe20000410000 */
[----:B------:R-:W-:Y:S01]  /*e260*/  IMAD.U32 R15, R82, 0x10000, RZ ;  /* 0x00010000520f7824 */ /* 0x000fe200078e00ff */
[----:B------:R-:W-:Y:S01]  /*e270*/  LOP3.LUT R13, R13, 0xffff0000, RZ, 0xc0, !PT ;  /* 0xffff00000d0d7812 */ /* 0x000fe200078ec0ff */
[----:B------:R-:W-:Y:S01]  /*e280*/  IMAD.U32 R14, R40, 0x10000, RZ ;  /* 0x00010000280e7824 */ /* 0x000fe200078e00ff */
[----:B------:R-:W-:Y:S01]  /*e290*/  LOP3.LUT R82, R82, 0xffff0000, RZ, 0xc0, !PT ;  /* 0xffff000052527812 */ /* 0x000fe200078ec0ff */
[C---:B------:R-:W-:Y:S01]  /*e2a0*/  FFMA.FTZ R30, R21.reuse, R24, -R30 ;  /* 0x00000018151e7223 */ /* 0x040fe2000001081e */
[----:B------:R-:W-:Y:S01]  /*e2b0*/  LOP3.LUT R40, R40, 0xffff0000, RZ, 0xc0, !PT ;  /* 0xffff000028287812 */ /* 0x000fe200078ec0ff */
[----:B------:R-:W-:Y:S01]  /*e2c0*/  FFMA.FTZ R25, R21, R26, R20 ;  /* 0x0000001a15197223 */ /* 0x000fe20000010014 */
[CC--:B------:R-:W-:Y:S01]  /*e2d0*/  FMUL.FTZ R21, R7.reuse, R15.reuse ;  /* 0x0000000f07157220 */ /* 0x0c0fe20000410000 */
        /* <DEDUP_REMOVED lines=12> */
.L_x_1511:
[----:B------:R-:W-:Y:S05]  /*e3a0*/  BSYNC B1 ;  /* 0x0000000000017941 */ /* 0x000fea0003800000 */
.L_x_1510:
[----:B------:R-:W-:Y:S05]  /*e3b0*/  @P3 BRA `(.L_x_1505) ;  /* 0x0000005000383947 */ /* 0x000fea0003800000 */
[----:B012--5:R-:W0:Y:S01]  /*e3c0*/  LDS.128 R12, [R38+0xf000] ;  /* 0x00f00000260c7984 */ /* 0x027e220000000c00 */
[----:B------:R-:W-:Y:S02]  /*e3d0*/  SHF.R.U64 R7, R4, 0x10, R5 ;  /* 0x0000001004077819 */ /* 0x000fe40000001205 */
[----:B------:R-:W-:Y:S02]  /*e3e0*/  SHF.R.U32.HI R4, RZ, 0x10, R9 ;  /* 0x00000010ff047819 */ /* 0x000fe40000011609 */
[----:B------:R-:W-:Y:S02]  /*e3f0*/  SHF.R.U32.HI R6, RZ, 0x10, R5 ;  /* 0x00000010ff067819 */ /* 0x000fe40000011605 */
[----:B------:R-:W-:Y:S02]  /*e400*/  SHF.R.U64 R5, R8, 0x10, R9 ;  /* 0x0000001008057819 */ /* 0x000fe40000001209 */
[----:B------:R-:W-:Y:S02]  /*e410*/  PRMT R11, R11, 0x5410, R4 ;  /* 0x000054100b0b7816 */ /* 0x000fe40000000004 */
[----:B------:R-:W-:-:S02]  /*e420*/  PRMT R9, R3, 0x5410, R6 ;  /* 0x0000541003097816 */ /* 0x000fc40000000006 */
[----:B------:R-:W-:Y:S02]  /*e430*/  PRMT R20, R10, 0x5410, R5 ;  /* 0x000054100a147816 */ /* 0x000fe40000000005 */
[----:B------:R-:W-:Y:S01]  /*e440*/  PRMT R8, R0, 0x5410, R7 ;  /* 0x0000541000087816 */ /* 0x000fe20000000007 */
[----:B------:R-:W-:Y:S01]  /*e450*/  IMAD.U32 R10, R9, 0x10000, RZ ;  /* 0x00010000090a7824 */ /* 0x000fe200078e00ff */
[----:B------:R-:W-:Y:S02]  /*e460*/  LOP3.LUT R21, R11, 0xffff0000, RZ, 0xc0, !PT ;  /* 0xffff00000b157812 */ /* 0x000fe400078ec0ff */
[----:B------:R-:W-:Y:S01]  /*e470*/  LOP3.LUT R9, R9, 0xffff0000, RZ, 0xc0, !PT ;  /* 0xffff000009097812 */ /* 0x000fe200078ec0ff */
[C---:B0-----:R-:W-:Y:S01]  /*e480*/  IMAD.U32 R5, R14.reuse, 0x10000, RZ ;  /* 0x000100000e057824 */ /* 0x041fe200078e00ff */
[----:B------:R-:W-:Y:S01]  /*e490*/  LOP3.LUT R6, R14, 0xffff0000, RZ, 0xc0, !PT ;  /* 0xffff00000e067812 */ /* 0x000fe200078ec0ff */
[C---:B------:R-:W-:Y:S01]  /*e4a0*/  IMAD.U32 R7, R15.reuse, 0x10000, RZ ;  /* 0x000100000f077824 */ /* 0x040fe200078e00ff */
[----:B------:R-:W-:Y:S01]  /*e4b0*/  LOP3.LUT R14, R15, 0xffff0000, RZ, 0xc0, !PT ;  /* 0xffff00000f0e7812 */ /* 0x000fe200078ec0ff */
[----:B------:R-:W-:Y:S01]  /*e4c0*/  IMAD.U32 R15, R11, 0x10000, RZ ;  /* 0x000100000b0f7824 */ /* 0x000fe200078e00ff */
[C---:B------:R-:W-:Y:S01]  /*e4d0*/  LOP3.LUT R3, R12.reuse, 0xffff0000, RZ, 0xc0, !PT ;  /* 0xffff00000c037812 */ /* 0x040fe200078ec0ff */
[----:B------:R-:W-:Y:S01]  /*e4e0*/  IMAD.U32 R0, R12, 0x10000, RZ ;  /* 0x000100000c007824 */ /* 0x000fe200078e00ff */
        /* <DEDUP_REMOVED lines=8> */
[C---:B------:R-:W-:Y:S01]  /*e570*/  IMAD.U32 R6, R20.reuse, 0x10000, RZ ;  /* 0x0001000014067824 */ /* 0x040fe200078e00ff */
[----:B------:R-:W-:Y:S01]  /*e580*/  LOP3.LUT R11, R20, 0xffff0000, RZ, 0xc0, !PT ;  /* 0xffff0000140b7812 */ /* 0x000fe200078ec0ff */
[C---:B------:R-:W-:Y:S01]  /*e590*/  IMAD.U32 R5, R8.reuse, 0x10000, RZ ;  /* 0x0001000008057824 */ /* 0x040fe200078e00ff */
[----:B------:R-:W-:Y:S01]  /*e5a0*/  LOP3.LUT R9, R8, 0xffff0000, RZ, 0xc0, !PT ;  /* 0xffff000008097812 */ /* 0x000fe200078ec0ff */
[----:B------:R-:W-:Y:S01]  /*e5b0*/  FFMA.FTZ R21, R7, R21, R14 ;  /* 0x0000001507157223 */ /* 0x000fe2000001000e */
[----:B------:R-:W-:-:S02]  /*e5c0*/  IMAD.U32 R4, R13, 0x10000, RZ ;  /* 0x000100000d047824 */ /* 0x000fc400078e00ff */
        /* <DEDUP_REMOVED lines=8> */
[----:B------:R-:W-:Y:S02]  /*e650*/  F2FP.BF16.F32.PACK_AB R6, R15, R24 ;  /* 0x000000180f06723e */ /* 0x000fe400000010ff */
[----:B------:R-:W-:-:S02]  /*e660*/  F2FP.BF16.F32.PACK_AB R4, R0, R5 ;  /* 0x000000050004723e */ /* 0x000fc400000010ff */
[----:B------:R-:W-:Y:S02]  /*e670*/  F2FP.BF16.F32.PACK_AB R7, R21, R26 ;  /* 0x0000001a1507723e */ /* 0x000fe400000010ff */
[----:B------:R-:W-:-:S05]  /*e680*/  F2FP.BF16.F32.PACK_AB R5, R12, R13 ;  /* 0x0000000d0c05723e */ /* 0x000fca00000010ff */
[----:B------:R0:W-:Y:S01]  /*e690*/  STS.128 [R38+0xf000], R4 ;  /* 0x00f0000426007388 */ /* 0x0001e20000000c00 */
[----:B------:R-:W-:Y:S05]  /*e6a0*/  BRA `(.L_x_1505) ;  /* 0x0000004c007c7947 */ /* 0x000fea0003800000 */
.L_x_1454:
[----:B------:R-:W2:Y:S04]  /*e6b0*/  LDL R3, [R1+0x7c] ;  /* 0x00007c0001037983 */ /* 0x000ea80000100800 */
[----:B------:R-:W3:Y:S01]  /*e6c0*/  LDL R0, [R1+0x78] ;  /* 0x0000780001007983 */ /* 0x000ee20000100800 */
[-C--:B------:R-:W-:Y:S01]  /*e6d0*/  ISETP.GE.AND P0, PT, R18, R21.reuse, PT ;  /* 0x000000151200720c */ /* 0x080fe20003f06270 */
[----:B------:R-:W-:Y:S01]  /*e6e0*/  BSSY B1, `(.L_x_1512) ;  /* 0x0000032000017945 */ /* 0x000fe20003800000 */
[----:B------:R-:W-:Y:S01]  /*e6f0*/  ISETP.GE.AND P1, PT, R235, R21, PT ;  /* 0x00000015eb00720c */ /* 0x000fe20003f26270 */
[----:B------:R-:W-:Y:S01]  /*e700*/  IMAD.MOV.U32 R20, RZ, RZ, R40 ;  /* 0x000000ffff147224 */ /* 0x000fe200078e0028 */
[----:B------:R-:W-:Y:S01]  /*e710*/  CS2R R34, SRZ ;  /* 0x0000000000227805 */ /* 0x000fe2000001ff00 */
[----:B------:R-:W-:Y:S01]  /*e720*/  IMAD.MOV.U32 R8, RZ, RZ, R24 ;  /* 0x000000ffff087224 */ /* 0x000fe200078e0018 */
[----:B------:R-:W-:Y:S01]  /*e730*/  CS2R R6, SRZ ;  /* 0x0000000000067805 */ /* 0x000fe2000001ff00 */
[----:B------:R-:W-:Y:S01]  /*e740*/  IMAD.MOV.U32 R9, RZ, RZ, R83 ;  /* 0x000000ffff097224 */ /* 0x000fe200078e0053 */
        /* <DEDUP_REMOVED lines=12> */
[----:B--2---:R-:W-:-:S02]  /*e810*/  ISETP.GE.AND P2, PT, R3, R21, PT ;  /* 0x000000150300720c */ /* 0x004fc40003f46270 */
[----:B---3--:R-:W-:Y:S01]  /*e820*/  ISETP.GE.AND P3, PT, R0, R21, PT ;  /* 0x000000150000720c */ /* 0x008fe20003f66270 */
[----:B------:R-:W-:Y:S01]  /*e830*/  IMAD.MOV.U32 R21, RZ, RZ, R27 ;  /* 0x000000ffff157224 */ /* 0x000fe200078e001b */
[----:B------:R-:W-:Y:S01]  /*e840*/  CS2R R26, SRZ ;  /* 0x00000000001a7805 */ /* 0x000fe2000001ff00 */
[----:B------:R-:W-:Y:S10]  /*e850*/  @P0 BRA `(.L_x_1513) ;  /* 0x0000000000680947 */ /* 0x000ff40003800000 */
[----:B------:R-:W-:Y:S01]  /*e860*/  IADD3 R3, P4, R12, R91, RZ ;  /* 0x0000005b0c037210 */ /* 0x000fe20007f9e0ff */
[----:B------:R-:W-:Y:S01]  /*e870*/  ULDC.64 UR4, c[0x0][0x3c8] ;  /* 0x0000f20000047ab9 */ /* 0x000fe20000000a00 */
[----:B------:R-:W-:Y:S01]  /*e880*/  IADD3 R0, P5, R10, R93, RZ ;  /* 0x0000005d0a007210 */ /* 0x000fe20007fbe0ff */
[----:B------:R-:W-:Y:S01]  /*e890*/  ULDC.64 UR6, c[0x0][0x3e0] ;  /* 0x0000f80000067ab9 */ /* 0x000fe20000000a00 */
[----:B------:R-:W-:Y:S01]  /*e8a0*/  CS2R R26, SRZ ;  /* 0x00000000001a7805 */ /* 0x000fe2000001ff00 */
[----:B------:R-:W-:Y:S01]  /*e8b0*/  IMAD.X R4, R13, 0x1, R97, P4 ;  /* 0x000000010d047824 */ /* 0x000fe200020e0661 */
[----:B------:R-:W-:Y:S01]  /*e8c0*/  LEA R48, P4, R3, UR4, 0x1 ;  /* 0x0000000403307c11 */ /* 0x000fe2000f8808ff */
[----:B------:R-:W-:Y:S01]  /*e8d0*/  ULDC UR4, c[0x0][0x3d4] ;  /* 0x0000f50000047ab9 */ /* 0x000fe20000000800 */
[----:B------:R-:W-:Y:S02]  /*e8e0*/  CS2R R24, SRZ ;  /* 0x0000000000187805 */ /* 0x000fe4000001ff00 */
[----:B------:R-:W-:-:S02]  /*e8f0*/  ISETP.GE.AND P6, PT, R228, UR4, PT ;  /* 0x00000004e4007c0c */ /* 0x000fc4000bfc6270 */
[----:B------:R-:W-:Y:S02]  /*e900*/  CS2R R6, SRZ ;  /* 0x0000000000067805 */ /* 0x000fe4000001ff00 */
[----:B------:R-:W-:Y:S01]  /*e910*/  LEA.HI.X R49, R3, UR5, R4, 0x1, P4 ;  /* 0x0000000503317c11 */ /* 0x000fe2000a0f0c04 */
[----:B------:R-:W-:Y:S01]  /*e920*/  IMAD.X R3, R11, 0x1, R101, P5 ;  /* 0x000000010b037824 */ /* 0x000fe200028e0665 */
[----:B------:R-:W-:Y:S02]  /*e930*/  ISETP.GE.AND P5, PT, R22, UR4, PT ;  /* 0x0000000416007c0c */ /* 0x000fe4000bfa6270 */
[----:B------:R-:W-:Y:S02]  /*e940*/  CS2R R4, SRZ ;  /* 0x0000000000047805 */ /* 0x000fe4000001ff00 */
[----:B------:R-:W-:Y:S02]  /*e950*/  LEA R52, P4, R0, UR6, 0x1 ;  /* 0x0000000600347c11 */ /* 0x000fe4000f8808ff */
[----:B------:R-:W-:-:S02]  /*e960*/  CS2R R46, SRZ ;  /* 0x00000000002e7805 */ /* 0x000fc4000001ff00 */
[----:B------:R-:W-:Y:S02]  /*e970*/  CS2R R44, SRZ ;  /* 0x00000000002c7805 */ /* 0x000fe4000001ff00 */
[----:B------:R-:W-:Y:S02]  /*e980*/  CS2R R30, SRZ ;  /* 0x00000000001e7805 */ /* 0x000fe4000001ff00 */
[----:B------:R-:W-:Y:S02]  /*e990*/  CS2R R28, SRZ ;  /* 0x00000000001c7805 */ /* 0x000fe4000001ff00 */
[----:B------:R-:W-:Y:S01]  /*e9a0*/  LEA.HI.X R53, R0, UR7, R3, 0x1, P4 ;  /* 0x0000000700357c11 */ /* 0x000fe2000a0f0c03 */
[----:B------:R-:W-:Y:S02]  /*e9b0*/  ULDC.64 UR8, c[0x0][0x208] ;  /* 0x0000820000087ab9 */ /* 0x000fe40000000a00 */
[----:B------:R0:W5:Y:S04]  /*e9c0*/  @!P6 LDG.E.128 R4, desc[UR8][R48.64+0x80] ;  /* 0x000080083004e981 */ /* 0x000168000c1e1d00 */
[----:B------:R0:W5:Y:S04]  /*e9d0*/  @!P5 LDG.E.128 R24, desc[UR8][R48.64] ;  /* 0x000000083018d981 */ /* 0x000168000c1e1d00 */
[----:B------:R0:W5:Y:S04]  /*e9e0*/  @!P5 LDG.E.128 R44, desc[UR8][R52.64] ;  /* 0x00000008342cd981 */ /* 0x000168000c1e1d00 */
[----:B------:R0:W5:Y:S02]  /*e9f0*/  @!P6 LDG.E.128 R28, desc[UR8][R52.64+0x80] ;  /* 0x00008008341ce981 */ /* 0x000164000c1e1d00 */
.L_x_1513:
[----:B------:R-:W-:Y:S05]  /*ea00*/  BSYNC B1 ;  /* 0x0000000000017941 */ /* 0x000fea0003800000 */
.L_x_1512:
[----:B------:R-:W-:Y:S01]  /*ea10*/  BSSY B1, `(.L_x_1514) ;  /* 0x000001f000017945 */ /* 0x000fe20003800000 */
[----:B-----5:R-:W-:Y:S01]  /*ea20*/  IMAD.MOV.U32 R56, RZ, RZ, R6 ;  /* 0x000000ffff387224 */ /* 0x020fe200078e0006 */
[----:B0-----:R-:W-:Y:S01]  /*ea30*/  CS2R R48, SRZ ;  /* 0x0000000000307805 */ /* 0x001fe2000001ff00 */
        /* <DEDUP_REMOVED lines=8> */
[----:B------:R-:W-:Y:S01]  /*eac0*/  LEA R52, P4, R3, UR4, 0x1 ;  /* 0x0000000403347c11 */ /* 0x000fe2000f8808ff */
[----:B------:R-:W-:Y:S01]  /*ead0*/  ULDC UR4, c[0x0][0x3d4] ;  /* 0x0000f50000047ab9 */ /* 0x000fe20000000800 */
[----:B------:R-:W-:-:S02]  /*eae0*/  IADD3 R0, P5, P6, R93, R90, R10 ;  /* 0x0000005a5d007210 */ /* 0x000fc40007ebe00a */
[----:B------:R-:W-:Y:S02]  /*eaf0*/  CS2R R34, SRZ ;  /* 0x0000000000227805 */ /* 0x000fe4000001ff00 */
[----:B------:R-:W-:Y:S02]  /*eb00*/  LEA.HI.X R53, R3, UR5, R32, 0x1, P4 ;  /* 0x0000000503357c11 */ /* 0x000fe4000a0f0c20 */
[----:B------:R-:W-:Y:S02]  /*eb10*/  CS2R R32, SRZ ;  /* 0x0000000000207805 */ /* 0x000fe4000001ff00 */
[----:B------:R-:W-:Y:S02]  /*eb20*/  IADD3.X R3, R101, R88, R11, P5, P6 ;  /* 0x0000005865037210 */ /* 0x000fe40002fec40b */
[----:B------:R-:W-:Y:S02]  /*eb30*/  CS2R R50, SRZ ;  /* 0x0000000000327805 */ /* 0x000fe4000001ff00 */
[----:B------:R-:W-:-:S02]  /*eb40*/  ISETP.GE.AND P5, PT, R22, UR4, PT ;  /* 0x0000000416007c0c */ /* 0x000fc4000bfa6270 */
[----:B------:R-:W-:Y:S02]  /*eb50*/  CS2R R48, SRZ ;  /* 0x0000000000307805 */ /* 0x000fe4000001ff00 */
[----:B------:R-:W-:Y:S02]  /*eb60*/  ISETP.GE.AND P6, PT, R228, UR4, PT ;  /* 0x00000004e4007c0c */ /* 0x000fe4000bfc6270 */
[----:B------:R-:W-:Y:S02]  /*eb70*/  CS2R R42, SRZ ;  /* 0x00000000002a7805 */ /* 0x000fe4000001ff00 */
[C---:B------:R-:W-:Y:S02]  /*eb80*/  LEA R54, P4, R0.reuse, UR6, 0x1 ;  /* 0x0000000600367c11 */ /* 0x040fe4000f8808ff */
[----:B------:R-:W-:Y:S01]  /*eb90*/  CS2R R40, SRZ ;  /* 0x0000000000287805 */ /* 0x000fe2000001ff00 */
[----:B------:R-:W-:Y:S01]  /*eba0*/  ULDC.64 UR8, c[0x0][0x208] ;  /* 0x0000820000087ab9 */ /* 0x000fe20000000a00 */
[----:B------:R-:W-:Y:S01]  /*ebb0*/  LEA.HI.X R55, R0, UR7, R3, 0x1, P4 ;  /* 0x0000000700377c11 */ /* 0x000fe2000a0f0c03 */
[----:B------:R0:W5:Y:S04]  /*ebc0*/  @!P5 LDG.E.128 R36, desc[UR8][R52.64] ;  /* 0x000000083424d981 */ /* 0x000168000c1e1d00 */
[----:B------:R0:W5:Y:S04]  /*ebd0*/  @!P6 LDG.E.128 R32, desc[UR8][R52.64+0x80] ;  /* 0x000080083420e981 */ /* 0x000168000c1e1d00 */
[----:B------:R0:W5:Y:S04]  /*ebe0*/  @!P5 LDG.E.128 R48, desc[UR8][R54.64] ;  /* 0x000000083630d981 */ /* 0x000168000c1e1d00 */
[----:B------:R0:W5:Y:S02]  /*ebf0*/  @!P6 LDG.E.128 R40, desc[UR8][R54.64+0x80] ;  /* 0x000080083628e981 */ /* 0x000164000c1e1d00 */
.L_x_1515:
[----:B------:R-:W-:Y:S05]  /*ec00*/  BSYNC B1 ;  /* 0x0000000000017941 */ /* 0x000fea0003800000 */
.L_x_1514:
[----:B------:R-:W-:Y:S01]  /*ec10*/  IMAD.MOV.U32 R0, RZ, RZ, R4 ;  /* 0x000000ffff007224 */ /* 0x000fe200078e0004 */
[----:B------:R-:W1:Y:S01]  /*ec20*/  LDC R99, c[0x0][0x428] ;  /* 0x00010a00ff637b82 */ /* 0x000e620000000800 */
[----:B------:R-:W-:Y:S01]  /*ec30*/  IMAD.MOV.U32 R3, RZ, RZ, R5 ;  /* 0x000000ffff037224 */ /* 0x000fe200078e0005 */
[----:B------:R-:W-:Y:S01]  /*ec40*/  BSSY B1, `(.L_x_1516) ;  /* 0x0000050000017945 */ /* 0x000fe20003800000 */
        /* <DEDUP_REMOVED lines=23> */
[----:B------:R-:W-:-:S02]  /*edc0*/  PRMT R122, R56, 0x7610, R122 ;  /* 0x00007610387a7816 */ /* 0x000fc4000000007a */
[----:B------:R-:W-:Y:S02]  /*edd0*/  CS2R R66, SRZ ;  /* 0x0000000000427805 */ /* 0x000fe4000001ff00 */
[----:B------:R-:W-:Y:S01]  /*ede0*/  PRMT R92, R92, 0x5410, R0 ;  /* 0x000054105c5c7816 */ /* 0x000fe20000000000 */
[----:B------:R-:W-:Y:S01]  /*edf0*/  IMAD.MOV.U32 R0, RZ, RZ, R45 ;  /* 0x000000ffff007224 */ /* 0x000fe200078e002d */
[----:B------:R-:W-:Y:S01]  /*ee00*/  PRMT R141, R3, 0x7610, R141 ;  /* 0x00007610038d7816 */ /* 0x000fe2000000008d */
[----:B------:R-:W-:Y:S01]  /*ee10*/  IMAD.MOV.U32 R3, RZ, RZ, R34 ;  /* 0x000000ffff037224 */ /* 0x000fe200078e0022 */
[----:B------:R-:W-:Y:S02]  /*ee20*/  PRMT R123, R57, 0x7610, R123 ;  /* 0x00007610397b7816 */ /* 0x000fe4000000007b */
[----:B------:R-:W-:Y:S02]  /*ee30*/  CS2R R54, SRZ ;  /* 0x0000000000367805 */ /* 0x000fe4000001ff00 */
[----:B------:R-:W-:-:S02]  /*ee40*/  PRMT R114, R52, 0x7610, R114 ;  /* 0x0000761034727816 */ /* 0x000fc40000000072 */
[----:B------:R-:W-:Y:S02]  /*ee50*/  CS2R R52, SRZ ;  /* 0x0000000000347805 */ /* 0x000fe4000001ff00 */
[----:B------:R-:W-:Y:S02]  /*ee60*/  PRMT R140, R0, 0x7610, R140 ;  /* 0x00007610008c7816 */ /* 0x000fe4000000008c */
[----:B------:R-:W-:Y:S02]  /*ee70*/  CS2R R58, SRZ ;  /* 0x00000000003a7805 */ /* 0x000fe4000001ff00 */
[----:B------:R-:W-:Y:S02]  /*ee80*/  PRMT R113, R3, 0x7610, R113 ;  /* 0x0000761003717816 */ /* 0x000fe40000000071 */
        /* <DEDUP_REMOVED lines=12> */
[----:B-1----:R-:W-:Y:S06]  /*ef50*/  @P2 BRA `(.L_x_1517) ;  /* 0x0000000000782947 */ /* 0x002fec0003800000 */
[----:B------:R-:W-:Y:S01]  /*ef60*/  LEA R0, P4, R84, R12, 0x6 ;  /* 0x0000000c54007211 */ /* 0x000fe200078830ff */
[----:B------:R-:W-:Y:S01]  /*ef70*/  ULDC.64 UR4, c[0x0][0x3c8] ;  /* 0x0000f20000047ab9 */ /* 0x000fe20000000a00 */
[----:B------:R-:W-:Y:S01]  /*ef80*/  ULDC.64 UR6, c[0x0][0x3e0] ;  /* 0x0000f80000067ab9 */ /* 0x000fe20000000a00 */
[----:B------:R-:W-:Y:S02]  /*ef90*/  CS2R R58, SRZ ;  /* 0x00000000003a7805 */ /* 0x000fe4000001ff00 */
[----:B------:R-:W-:Y:S02]  /*efa0*/  IADD3 R3, P5, R0, R91, RZ ;  /* 0x0000005b00037210 */ /* 0x000fe40007fbe0ff */
[----:B------:R-:W-:Y:S02]  /*efb0*/  CS2R R56, SRZ ;  /* 0x0000000000387805 */ /* 0x000fe4000001ff00 */
[----:B------:R-:W-:Y:S02]  /*efc0*/  LEA.HI.X R52, R84, R13, R85, 0x6, P4 ;  /* 0x0000000d54347211 */ /* 0x000fe400020f3455 */
[----:B------:R-:W-:-:S02]  /*efd0*/  CS2R R82, SRZ ;  /* 0x0000000000527805 */ /* 0x000fc4000001ff00 */
[----:B------:R-:W-:Y:S02]  /*efe0*/  LEA R0, P4, R14, R10, 0x6 ;  /* 0x0000000a0e007211 */ /* 0x000fe400078830ff */
[----:B------:R-:W-:Y:S02]  /*eff0*/  CS2R R80, SRZ ;  /* 0x0000000000507805 */ /* 0x000fe4000001ff00 */
[----:B------:R-:W-:Y:S01]  /*f000*/  CS2R R62, SRZ ;  /* 0x00000000003e7805 */ /* 0x000fe2000001ff00 */
[----:B------:R-:W-:Y:S01]  /*f010*/  IMAD.X R52, R52, 0x1, R97, P5 ;  /* 0x0000000134347824 */ /* 0x000fe200028e0661 */
[----:B------:R-:W-:Y:S01]  /*f020*/  LEA R86, P5, R3, UR4, 0x1 ;  /* 0x0000000403567c11 */ /* 0x000fe2000f8a08ff */
[----:B------:R-:W-:Y:S01]  /*f030*/  ULDC UR4, c[0x0][0x3d4] ;  /* 0x0000f50000047ab9 */ /* 0x000fe20000000800 */
[----:B------:R-:W-:Y:S02]  /*f040*/  IADD3 R0, P6, R0, R93, RZ ;  /* 0x0000005d00007210 */ /* 0x000fe40007fde0ff */
[----:B------:R-:W-:-:S02]  /*f050*/  CS2R R60, SRZ ;  /* 0x00000000003c7805 */ /* 0x000fc4000001ff00 */
[----:B------:R-:W-:Y:S01]  /*f060*/  LEA.HI.X R54, R14, R11, R15, 0x6, P4 ;  /* 0x0000000b0e367211 */ /* 0x000fe200020f340f */
[----:B------:R-:W-:Y:S01]  /*f070*/  ULDC.64 UR8, c[0x0][0x208] ;  /* 0x0000820000087ab9 */ /* 0x000fe20000000a00 */
[----:B------:R-:W-:Y:S02]  /*f080*/  LEA.HI.X R87, R3, UR5, R52, 0x1, P5 ;  /* 0x0000000503577c11 */ /* 0x000fe4000a8f0c34 */
[----:B------:R-:W-:Y:S02]  /*f090*/  CS2R R52, SRZ ;  /* 0x0000000000347805 */ /* 0x000fe4000001ff00 */
[----:B------:R-:W-:Y:S01]  /*f0a0*/  ISETP.GE.AND P5, PT, R22, UR4, PT ;  /* 0x0000000416007c0c */ /* 0x000fe2000bfa6270 */
[----:B------:R-:W-:Y:S01]  /*f0b0*/  IMAD.X R3, R54, 0x1, R101, P6 ;  /* 0x0000000136037824 */ /* 0x000fe200030e0665 */
[----:B------:R-:W-:Y:S02]  /*f0c0*/  ISETP.GE.AND P6, PT, R228, UR4, PT ;  /* 0x00000004e4007c0c */ /* 0x000fe4000bfc6270 */
[----:B------:R-:W-:-:S02]  /*f0d0*/  CS2R R54, SRZ ;  /* 0x0000000000367805 */ /* 0x000fc4000001ff00 */
[----:B------:R-:W-:-:S04]  /*f0e0*/  LEA R88, P4, R0, UR6, 0x1 ;  /* 0x0000000600587c11 */ /* 0x000fc8000f8808ff */
[----:B------:R-:W-:-:S03]  /*f0f0*/  LEA.HI.X R89, R0, UR7, R3, 0x1, P4 ;  /* 0x0000000700597c11 */ /* 0x000fc6000a0f0c03 */
[----:B------:R0:W5:Y:S04]  /*f100*/  @!P5 LDG.E.128 R56, desc[UR8][R86.64] ;  /* 0x000000085638d981 */ /* 0x000168000c1e1d00 */
[----:B------:R0:W5:Y:S04]  /*f110*/  @!P6 LDG.E.128 R52, desc[UR8][R86.64+0x80] ;  /* 0x000080085634e981 */ /* 0x000168000c1e1d00 */
[----:B------:R0:W5:Y:S04]  /*f120*/  @!P5 LDG.E.128 R80, desc[UR8][R88.64] ;  /* 0x000000085850d981 */ /* 0x000168000c1e1d00 */
[----:B------:R0:W5:Y:S02]  /*f130*/  @!P6 LDG.E.128 R60, desc[UR8][R88.64+0x80] ;  /* 0x00008008583ce981 */ /* 0x000164000c1e1d00 */
.L_x_1517:
[----:B------:R-:W-:Y:S05]  /*f140*/  BSYNC B1 ;  /* 0x0000000000017941 */ /* 0x000fea0003800000 */
.L_x_1516:
[----:B------:R-:W-:Y:S04]  /*f150*/  BSSY B1, `(.L_x_1518) ;  /* 0x0000020000017945 */ /* 0x000fe80003800000 */
[----:B------:R-:W-:Y:S05]  /*f160*/  @P3 BRA `(.L_x_1519) ;  /* 0x0000000000783947 */ /* 0x000fea0003800000 */
[----:B------:R-:W-:Y:S01]  /*f170*/  IMAD.WIDE.U32 R12, R84, 0x60, R12 ;  /* 0x00000060540c7825 */ /* 0x000fe200078e000c */
[----:B------:R-:W-:Y:S01]  /*f180*/  ULDC.64 UR4, c[0x0][0x3c8] ;  /* 0x0000f20000047ab9 */ /* 0x000fe20000000a00 */
[----:B------:R-:W-:Y:S01]  /*f190*/  ULDC.64 UR6, c[0x0][0x3e0] ;  /* 0x0000f80000067ab9 */ /* 0x000fe20000000a00 */
[----:B------:R-:W-:Y:S01]  /*f1a0*/  CS2R R70, SRZ ;  /* 0x0000000000467805 */ /* 0x000fe2000001ff00 */
[----:B------:R-:W-:Y:S01]  /*f1b0*/  IMAD.WIDE.U32 R10, R14, 0x60, R10 ;  /* 0x000000600e0a7825 */ /* 0x000fe200078e000a */
[----:B------:R-:W-:Y:S02]  /*f1c0*/  IADD3 R91, P4, R91, R12, RZ ;  /* 0x0000000c5b5b7210 */ /* 0x000fe40007f9e0ff */
[----:B------:R-:W-:Y:S02]  /*f1d0*/  CS2R R68, SRZ ;  /* 0x0000000000447805 */ /* 0x000fe4000001ff00 */
[----:B------:R-:W-:Y:S01]  /*f1e0*/  CS2R R66, SRZ ;  /* 0x0000000000427805 */ /* 0x000fe2000001ff00 */
[----:B------:R-:W-:Y:S01]  /*f1f0*/  IMAD R0, R85, 0x60, RZ ;  /* 0x0000006055007824 */ /* 0x000fe200078e02ff */
[----:B------:R-:W-:Y:S01]  /*f200*/  IADD3 R93, P5, R93, R10, RZ ;  /* 0x0000000a5d5d7210 */ /* 0x000fe20007fbe0ff */
[----:B------:R-:W-:Y:S01]  /*f210*/  IMAD R3, R15, 0x60, RZ ;  /* 0x000000600f037824 */ /* 0x000fe200078e02ff */
[----:B------:R-:W-:-:S02]  /*f220*/  CS2R R64, SRZ ;  /* 0x0000000000407805 */ /* 0x000fc4000001ff00 */
[----:B------:R-:W-:Y:S02]  /*f230*/  CS2R R78, SRZ ;  /* 0x00000000004e7805 */ /* 0x000fe4000001ff00 */
[----:B------:R-:W-:Y:S02]  /*f240*/  IADD3.X R12, R97, R13, R0, P4, !PT ;  /* 0x0000000d610c7210 */ /* 0x000fe400027fe400 */
[----:B------:R-:W-:Y:S02]  /*f250*/  CS2R R76, SRZ ;  /* 0x00000000004c7805 */ /* 0x000fe4000001ff00 */
[----:B------:R-:W-:Y:S01]  /*f260*/  LEA R10, P4, R91, UR4, 0x1 ;  /* 0x000000045b0a7c11 */ /* 0x000fe2000f8808ff */
[----:B------:R-:W-:Y:S01]  /*f270*/  ULDC UR4, c[0x0][0x3d4] ;  /* 0x0000f50000047ab9 */ /* 0x000fe20000000800 */
[----:B------:R-:W-:Y:S02]  /*f280*/  IADD3.X R0, R101, R11, R3, P5, !PT ;  /* 0x0000000b65007210 */ /* 0x000fe40002ffe403 */
[----:B------:R-:W-:-:S02]  /*f290*/  CS2R R74, SRZ ;  /* 0x00000000004a7805 */ /* 0x000fc4000001ff00 */
[----:B------:R-:W-:Y:S02]  /*f2a0*/  ISETP.GE.AND P5, PT, R22, UR4, PT ;  /* 0x0000000416007c0c */ /* 0x000fe4000bfa6270 */
[----:B------:R-:W-:Y:S02]  /*f2b0*/  CS2R R72, SRZ ;  /* 0x0000000000487805 */ /* 0x000fe4000001ff00 */
[----:B------:R-:W-:Y:S01]  /*f2c0*/  ISETP.GE.AND P6, PT, R228, UR4, PT ;  /* 0x00000004e4007c0c */ /* 0x000fe2000bfc6270 */
[----:B------:R-:W-:Y:S01]  /*f2d0*/  ULDC.64 UR8, c[0x0][0x208] ;  /* 0x0000820000087ab9 */ /* 0x000fe20000000a00 */
[----:B------:R-:W-:Y:S02]  /*f2e0*/  LEA.HI.X R11, R91, UR5, R12, 0x1, P4 ;  /* 0x000000055b0b7c11 */ /* 0x000fe4000a0f0c0c */
[----:B------:R-:W-:-:S04]  /*f2f0*/  LEA R12, P4, R93, UR6, 0x1 ;  /* 0x000000065d0c7c11 */ /* 0x000fc8000f8808ff */
[----:B------:R-:W-:Y:S01]  /*f300*/  LEA.HI.X R13, R93, UR7, R0, 0x1, P4 ;  /* 0x000000075d0d7c11 */ /* 0x000fe2000a0f0c00 */
[----:B------:R1:W5:Y:S04]  /*f310*/  @!P5 LDG.E.128 R68, desc[UR8][R10.64] ;  /* 0x000000080a44d981 */ /* 0x000368000c1e1d00 */
[----:B------:R1:W5:Y:S04]  /*f320*/  @!P6 LDG.E.128 R64, desc[UR8][R10.64+0x80] ;  /* 0x000080080a40e981 */ /* 0x000368000c1e1d00 */
[----:B------:R1:W5:Y:S04]  /*f330*/  @!P5 LDG.E.128 R76, desc[UR8][R12.64] ;  /* 0x000000080c4cd981 */ /* 0x000368000c1e1d00 */
[----:B------:R1:W5:Y:S02]  /*f340*/  @!P6 LDG.E.128 R72, desc[UR8][R12.64+0x80] ;  /* 0x000080080c48e981 */ /* 0x000364000c1e1d00 */
.L_x_1519:
[----:B------:R-:W-:Y:S05]  /*f350*/  BSYNC B1 ;  /* 0x0000000000017941 */ /* 0x000fea0003800000 */
.L_x_1518:
[----:B0-----:R-:W2:Y:S04]  /*f360*/  LDL R87, [R1+0x14] ;  /* 0x0000140001577983 */ /* 0x001ea80000100800 */
[----:B------:R-:W3:Y:S01]  /*f370*/  LDL R86, [R1+0x64] ;  /* 0x0000640001567983 */ /* 0x000ee20000100800 */
[----:B------:R-:W-:Y:S01]  /*f380*/  IMAD.MOV.U32 R3, RZ, RZ, R33 ;  /* 0x000000ffff037224 */ /* 0x000fe200078e0021 */
[----:B------:R-:W-:Y:S01]  /*f390*/  ISETP.NE.AND P4, PT, R99, 0x1, PT ;  /* 0x000000016300780c */ /* 0x000fe20003f85270 */
[----:B-1----:R-:W-:Y:S01]  /*f3a0*/  IMAD.MOV.U32 R11, RZ, RZ, R39 ;  /* 0x000000ffff0b7224 */ /* 0x002fe200078e0027 */
[----:B------:R-:W-:Y:S01]  /*f3b0*/  ULDC.64 UR4, c[0x0][0x3c8] ;  /* 0x0000f20000047ab9 */ /* 0x000fe20000000a00 */
        /* <DEDUP_REMOVED lines=14> */
[----:B------:R-:W0:Y:S01]  /*f4a0*/  @P4 LDC R0, c[0x0][0x42c] ;  /* 0x00010b00ff004b82 */ /* 0x000e220000000800 */
[----:B------:R-:W-:Y:S01]  /*f4b0*/  PRMT R130, R10, 0x7610, R130 ;  /* 0x000076100a827816 */ /* 0x000fe20000000082 */
[----:B------:R-:W-:Y:S01]  /*f4c0*/  IMAD.MOV.U32 R10, RZ, RZ, R42 ;  /* 0x000000ffff0a7224 */ /* 0x000fe200078e002a */
[----:B------:R-:W-:Y:S01]  /*f4d0*/  PRMT R134, R11, 0x7610, R134 ;  /* 0x000076100b867816 */ /* 0x000fe20000000086 */
[----:B-----5:R-:W-:Y:S01]  /*f4e0*/  IMAD.MOV.U32 R13, RZ, RZ, R54 ;  /* 0x000000ffff0d7224 */ /* 0x020fe200078e0036 */
[----:B------:R-:W-:Y:S01]  /*f4f0*/  ULDC.64 UR6, c[0x0][0x3e0] ;  /* 0x0000f80000067ab9 */ /* 0x000fe20000000a00 */
[----:B------:R-:W-:Y:S01]  /*f500*/  IMAD.MOV.U32 R12, RZ, RZ, R51 ;  /* 0x000000ffff0c7224 */ /* 0x000fe200078e0033 */
[----:B------:R-:W-:Y:S01]  /*f510*/  PRMT R117, R10, 0x7610, R117 ;  /* 0x000076100a757816 */ /* 0x000fe20000000075 */
[----:B------:R-:W1:Y:S01]  /*f520*/  @P4 LDC R11, c[0x0][0x430] ;  /* 0x00010c00ff0b4b82 */ /* 0x000e620000000800 */
[----:B------:R-:W-:Y:S01]  /*f530*/  IMAD.MOV.U32 R10, RZ, RZ, R41 ;  /* 0x000000ffff0a7224 */ /* 0x000fe200078e0029 */
[----:B------:R-:W-:-:S02]  /*f540*/  PRMT R89, R13, 0x7610, R89 ;  /* 0x000076100d597816 */ /* 0x000fc40000000059 */
[----:B------:R-:W-:Y:S02]  /*f550*/  PRMT R135, R12, 0x7610, R135 ;  /* 0x000076100c877816 */ /* 0x000fe40000000087 */
[----:B------:R-:W-:Y:S01]  /*f560*/  PRMT R120, R10, 0x7610, R120 ;  /* 0x000076100a787816 */ /* 0x000fe20000000078 */
[----:B------:R-:W-:Y:S02]  /*f570*/  IMAD.MOV.U32 R10, RZ, RZ, R48 ;  /* 0x000000ffff0a7224 */ /* 0x000fe400078e0030 */
[----:B--2---:R-:W-:-:S03]  /*f580*/  IMAD R3, R87, 0x80, R18 ;  /* 0x0000008057037824 */ /* 0x004fc600078e0212 */
[----:B------:R-:W-:Y:S01]  /*f590*/  PRMT R136, R10, 0x7610, R136 ;  /* 0x000076100a887816 */ /* 0x000fe20000000088 */
[----:B------:R-:W2:Y:S01]  /*f5a0*/  LDL R87, [R1+0x70] ;  /* 0x0000700001577983 */ /* 0x000ea20000100800 */
[----:B------:R-:W-:Y:S02]  /*f5b0*/  IMAD.MOV.U32 R10, RZ, RZ, R55 ;  /* 0x000000ffff0a7224 */ /* 0x000fe400078e0037 */
[----:B---3--:R-:W-:Y:S02]  /*f5c0*/  IMAD R3, R86, 0x20, R3 ;  /* 0x0000002056037824 */ /* 0x008fe400078e0203 */
[----:B------:R-:W-:Y:S01]  /*f5d0*/  IMAD.MOV.U32 R13, RZ, RZ, R53 ;  /* 0x000000ffff0d7224 */ /* 0x000fe200078e0035 */
[----:B------:R-:W-:Y:S01]  /*f5e0*/  PRMT R90, R10, 0x7610, R90 ;  /* 0x000076100a5a7816 */ /* 0x000fe2000000005a */
[----:B------:R-:W-:Y:S02]  /*f5f0*/  IMAD.MOV.U32 R12, RZ, RZ, R49 ;  /* 0x000000ffff0c7224 */ /* 0x000fe400078e0031 */
[----:B0-----:R-:W-:Y:S01]  /*f600*/  @P4 IMAD.HI.U32 R0, R3, R0, RZ ;  /* 0x0000000003004227 */ /* 0x001fe200078e00ff */
[----:B------:R-:W-:-:S02]  /*f610*/  PRMT R92, R13, 0x7610, R92 ;  /* 0x000076100d5c7816 */ /* 0x000fc4000000005c */
[----:B------:R-:W-:Y:S01]  /*f620*/  PRMT R137, R12, 0x7610, R137 ;  /* 0x000076100c897816 */ /* 0x000fe20000000089 */
[----:B------:R-:W-:Y:S02]  /*f630*/  IMAD.MOV.U32 R10, RZ, RZ, R59 ;  /* 0x000000ffff0a7224 */ /* 0x000fe400078e003b */
[----:B------:R-:W-:Y:S01]  /*f640*/  IMAD.MOV.U32 R13, RZ, RZ, R57 ;  /* 0x000000ffff0d7224 */ /* 0x000fe200078e0039 */
[----:B-1----:R-:W-:Y:S01]  /*f650*/  @P4 SHF.R.U32.HI R3, RZ, R11, R0 ;  /* 0x0000000bff034219 */ /* 0x002fe20000011600 */
[----:B------:R-:W-:Y:S01]  /*f660*/  IMAD.MOV.U32 R12, RZ, RZ, R52 ;  /* 0x000000ffff0c7224 */ /* 0x000fe200078e0034 */
[----:B------:R-:W-:Y:S01]  /*f670*/  PRMT R106, R10, 0x7610, R106 ;  /* 0x000076100a6a7816 */ /* 0x000fe2000000006a */
[----:B------:R-:W-:Y:S01]  /*f680*/  IMAD.MOV.U32 R10, RZ, RZ, R60 ;  /* 0x000000ffff0a7224 */ /* 0x000fe200078e003c */
[----:B------:R-:W-:Y:S01]  /*f690*/  PRMT R109, R13, 0x7610, R109 ;  /* 0x000076100d6d7816 */ /* 0x000fe2000000006d */
[----:B------:R-:W-:Y:S01]  /*f6a0*/  IMAD.MOV.U32 R11, RZ, RZ, R61 ;  /* 0x000000ffff0b7224 */ /* 0x000fe200078e003d */
[----:B------:R-:W-:Y:S01]  /*f6b0*/  SHF.R.S32.HI R13, RZ, 0x1f, R3 ;  /* 0x0000001fff0d7819 */ /* 0x000fe20000011403 */
[----:B------:R-:W-:Y:S01]  /*f6c0*/  IMAD.MOV.U32 R0, RZ, RZ, R63 ;  /* 0x000000ffff007224 */ /* 0x000fe200078e003f */
[----:B------:R-:W-:Y:S01]  /*f6d0*/  PRMT R91, R12, 0x7610, R91 ;  /* 0x000076100c5b7816 */ /* 0x000fe2000000005b */
[----:B------:R-:W-:Y:S01]  /*f6e0*/  IMAD.MOV.U32 R12, RZ, RZ, R56 ;  /* 0x000000ffff0c7224 */ /* 0x000fe200078e0038 */
[----:B------:R-:W-:-:S02]  /*f6f0*/  PRMT R95, R10, 0x7610, R95 ;  /* 0x000076100a5f7816 */ /* 0x000fc4000000005f */
[----:B------:R-:W-:Y:S01]  /*f700*/  PRMT R96, R11, 0x7610, R96 ;  /* 0x000076100b607816 */ /* 0x000fe20000000060 */
[----:B------:R-:W-:Y:S01]  /*f710*/  IMAD.WIDE.U32 R10, R3, R84, R20 ;  /* 0x00000054030a7225 */ /* 0x000fe200078e0014 */
[----:B------:R-:W-:-:S03]  /*f720*/  PRMT R94, R0, 0x7610, R94 ;  /* 0x00007610005e7816 */ /* 0x000fc6000000005e */
[C---:B------:R-:W-:Y:S01]  /*f730*/  IMAD R84, R13.reuse, R84, RZ ;  /* 0x000000540d547224 */ /* 0x040fe200078e02ff */
[----:B------:R-:W-:Y:S01]  /*f740*/  PRMT R107, R12, 0x7610, R107 ;  /* 0x000076100c6b7816 */ /* 0x000fe2000000006b */
[-C--:B------:R-:W-:Y:S02]  /*f750*/  IMAD R0, R13, R14.reuse, RZ ;  /* 0x0000000e0d007224 */ /* 0x080fe400078e02ff */
[----:B------:R-:W-:-:S04]  /*f760*/  IMAD.WIDE.U32 R12, R3, R14, R8 ;  /* 0x0000000e030c7225 */ /* 0x000fc800078e0008 */
[C---:B------:R-:W-:Y:S02]  /*f770*/  IMAD R9, R3.reuse, R85, R84 ;  /* 0x0000005503097224 */ /* 0x040fe400078e0254 */
[----:B------:R-:W-:Y:S02]  /*f780*/  IMAD R3, R3, R15, R0 ;  /* 0x0000000f03037224 */ /* 0x000fe400078e0200 */
[----:B------:R-:W-:Y:S01]  /*f790*/  IMAD.MOV.U32 R86, RZ, RZ, R58 ;  /* 0x000000ffff567224 */ /* 0x000fe200078e003a */
[----:B------:R-:W-:Y:S01]  /*f7a0*/  LEA R8, P4, R10, UR4, 0x1 ;  /* 0x000000040a087c11 */ /* 0x000fe2000f8808ff */
[----:B------:R-:W-:Y:S01]  /*f7b0*/  IMAD.IADD R9, R11, 0x1, R9 ;  /* 0x000000010b097824 */ /* 0x000fe200078e0209 */
[----:B------:R-:W-:Y:S01]  /*f7c0*/  LEA R0, P5, R12, UR6, 0x1 ;  /* 0x000000060c007c11 */ /* 0x000fe2000f8a08ff */
[----:B------:R-:W-:Y:S01]  /*f7d0*/  IMAD.IADD R3, R13, 0x1, R3 ;  /* 0x000000010d037824 */ /* 0x000fe200078e0203 */
[----:B------:R-:W-:Y:S01]  /*f7e0*/  PRMT R105, R86, 0x7610, R105 ;  /* 0x0000761056697816 */ /* 0x000fe20000000069 */
[----:B------:R-:W-:Y:S01]  /*f7f0*/  IMAD.MOV.U32 R86, RZ, RZ, R62 ;  /* 0x000000ffff567224 */ /* 0x000fe200078e003e */
[----:B------:R-:W-:Y:S01]  /*f800*/  UMOV UR4, 0xffffffff ;  /* 0xffffffff00047882 */ /* 0x000fe20000000000 */
[----:B------:R-:W-:-:S02]  /*f810*/  IMAD.MOV.U32 R20, RZ, RZ, R82 ;  /* 0x000000ffff147224 */ /* 0x000fc400078e0052 */
[----:B------:R-:W-:Y:S02]  /*f820*/  IMAD.MOV.U32 R14, RZ, RZ, R83 ;  /* 0x000000ffff0e7224 */ /* 0x000fe400078e0053 */
[----:B------:R-:W-:Y:S01]  /*f830*/  IMAD.MOV.U32 R15, RZ, RZ, R80 ;  /* 0x000000ffff0f7224 */ /* 0x000fe200078e0050 */
[----:B------:R-:W-:Y:S02]  /*f840*/  LEA.HI.X R9, R10, UR5, R9, 0x1, P4 ;  /* 0x000000050a097c11 */ /* 0x000fe4000a0f0c09 */
[----:B------:R-:W-:Y:S02]  /*f850*/  LEA.HI.X R3, R12, UR7, R3, 0x1, P5 ;  /* 0x000000070c037c11 */ /* 0x000fe4000a8f0c03 */
[----:B------:R-:W-:Y:S02]  /*f860*/  PRMT R93, R86, 0x7610, R93 ;  /* 0x00007610565d7816 */ /* 0x000fe4000000005d */
[----:B------:R-:W-:Y:S02]  /*f870*/  PRMT R110, R20, 0x7610, R110 ;  /* 0x00007610146e7816 */ /* 0x000fe4000000006e */
[----:B------:R-:W-:-:S02]  /*f880*/  PRMT R111, R14, 0x7610, R111 ;  /* 0x000076100e6f7816 */ /* 0x000fc4000000006f */
[----:B------:R-:W-:Y:S02]  /*f890*/  PRMT R112, R15, 0x7610, R112 ;  /* 0x000076100f707816 */ /* 0x000fe40000000070 */
[----:B--2---:R-:W-:Y:S01]  /*f8a0*/  LEA.HI R10, R87, R87, RZ, 0x1 ;  /* 0x00000057570a7211 */ /* 0x004fe200078f08ff */
[----:B------:R-:W-:Y:S06]  /*f8b0*/  BRA.DIV UR4, `(.L_x_1520) ;  /* 0x0000019a04607947 */ /* 0x000fec000b800000 */
.L_x_1833:
[----:B------:R-:W-:-:S03]  /*f8c0*/  UMOV UR4, 0xffffffff ;  /* 0xffffffff00047882 */ /* 0x000fc60000000000 */
[----:B------:R-:W-:Y:S05]  /*f8d0*/  BRA.DIV UR4, `(.L_x_1521) ;  /* 0x0000019a04807947 */ /* 0x000fea000b800000 */
.L_x_1836:
[----:B------:R-:W-:-:S03]  /*f8e0*/  UMOV UR4, 0xffffffff ;  /* 0xffffffff00047882 */ /* 0x000fc60000000000 */
[----:B------:R-:W-:Y:S05]  /*f8f0*/  BRA.DIV UR4, `(.L_x_1522) ;  /* 0x0000019a04a07947 */ /* 0x000fea000b800000 */
.L_x_1839:
[----:B------:R-:W-:-:S03]  /*f900*/  UMOV UR4, 0xffffffff ;  /* 0xffffffff00047882 */ /* 0x000fc60000000000 */
[----:B------:R-:W-:Y:S05]  /*f910*/  BRA.DIV UR4, `(.L_x_1523) ;  /* 0x0000019a04c07947 */ /* 0x000fea000b800000 */
.L_x_1842:
[----:B------:R-:W-:-:S03]  /*f920*/  UMOV UR4, 0xffffffff ;  /* 0xffffffff00047882 */ /* 0x000fc60000000000 */
[----:B------:R-:W-:Y:S05]  /*f930*/  BRA.DIV UR4, `(.L_x_1524) ;  /* 0x0000019a04e07947 */ /* 0x000fea000b800000 */
.L_x_1845:
[----:B------:R-:W-:-:S03]  /*f940*/  UMOV UR4, 0xffffffff ;  /* 0xffffffff00047882 */ /* 0x000fc60000000000 */
[----:B------:R-:W-:Y:S05]  /*f950*/  BRA.DIV UR4, `(.L_x_1525) ;  /* 0x0000019e04007947 */ /* 0x000fea000b800000 */
.L_x_1848:
[----:B------:R-:W-:-:S03]  /*f960*/  UMOV UR4, 0xffffffff ;  /* 0xffffffff00047882 */ /* 0x000fc60000000000 */
[----:B------:R-:W-:Y:S05]  /*f970*/  BRA.DIV UR4, `(.L_x_1526) ;  /* 0x0000019e04207947 */ /* 0x000fea000b800000 */
.L_x_1851:
[----:B------:R-:W-:-:S03]  /*f980*/  UMOV UR4, 0xffffffff ;  /* 0xffffffff00047882 */ /* 0x000fc60000000000 */
[----:B------:R-:W-:Y:S05]  /*f990*/  BRA.DIV UR4, `(.L_x_1527) ;  /* 0x0000019e04407947 */ /* 0x000fea000b800000 */
.L_x_1854:
[----:B------:R-:W-:-:S03]  /*f9a0*/  UMOV UR4, 0xffffffff ;  /* 0xffffffff00047882 */ /* 0x000fc60000000000 */
[----:B------:R-:W-:Y:S05]  /*f9b0*/  BRA.DIV UR4, `(.L_x_1528) ;  /* 0x0000019e04607947 */ /* 0x000fea000b800000 */
.L_x_1857:
[----:B------:R-:W-:-:S03]  /*f9c0*/  UMOV UR4, 0xffffffff ;  /* 0xffffffff00047882 */ /* 0x000fc60000000000 */
[----:B------:R-:W-:Y:S05]  /*f9d0*/  BRA.DIV UR4, `(.L_x_1529) ;  /* 0x0000019e04807947 */ /* 0x000fea000b800000 */
.L_x_1860:
[----:B------:R-:W-:-:S03]  /*f9e0*/  UMOV UR4, 0xffffffff ;  /* 0xffffffff00047882 */ /* 0x000fc60000000000 */
[----:B------:R-:W-:Y:S05]  /*f9f0*/  BRA.DIV UR4, `(.L_x_1530) ;  /* 0x0000019e04a07947 */ /* 0x000fea000b800000 */
.L_x_1863:
[----:B------:R-:W-:-:S03]  /*fa00*/  UMOV UR4, 0xffffffff ;  /* 0xffffffff00047882 */ /* 0x000fc60000000000 */
[----:B------:R-:W-:Y:S05]  /*fa10*/  BRA.DIV UR4, `(.L_x_1531) ;  /* 0x0000019e04c07947 */ /* 0x000fea000b800000 */
.L_x_1866:
[----:B------:R-:W-:-:S03]  /*fa20*/  UMOV UR4, 0xffffffff ;  /* 0xffffffff00047882 */ /* 0x000fc60000000000 */
[----:B------:R-:W-:Y:S05]  /*fa30*/  BRA.DIV UR4, `(.L_x_1532) ;  /* 0x0000019e04e07947 */ /* 0x000fea000b800000 */
.L_x_1869:
[----:B------:R-:W-:Y:S01]  /*fa40*/  UMOV UR4, 0xffffffff ;  /* 0xffffffff00047882 */ /* 0x000fe20000000000 */
[----:B------:R-:W-:Y:S02]  /*fa50*/  LOP3.LUT R10, R10, 0xfffffffe, RZ, 0xc0, !PT ;  /* 0xfffffffe0a0a7812 */ /* 0x000fe400078ec0ff */
[----:B------:R-:W-:Y:S05]  /*fa60*/  BRA.DIV UR4, `(.L_x_1533) ;  /* 0x0000019e04fc7947 */ /* 0x000fea000b800000 */
.L_x_1872:
[----:B------:R-:W-:Y:S01]  /*fa70*/  UMOV UR4, 0xffffffff ;  /* 0xffffffff00047882 */ /* 0x000fe20000000000 */
[----:B------:R-:W-:Y:S02]  /*fa80*/  IMAD.IADD R9, R87, 0x1, -R10 ;  /* 0x0000000157097824 */ /* 0x000fe400078e0a0a */
[----:B------:R-:W-:Y:S05]  /*fa90*/  BRA.DIV UR4, `(.L_x_1534) ;  /* 0x000001a204187947 */ /* 0x000fea000b800000 */
.L_x_1875:
[----:B------:R-:W-:Y:S01]  /*faa0*/  UMOV UR4, 0xffffffff ;  /* 0xffffffff00047882 */ /* 0x000fe20000000000 */
[----:B------:R-:W-:Y:S01]  /*fab0*/  SHF.L.U32 R9, R9, 0x1f, RZ ;  /* 0x0000001f09097819 */ /* 0x000fe200000006ff */
[----:B------:R-:W-:Y:S01]  /*fac0*/  IMAD.MOV.U32 R3, RZ, RZ, R81 ;  /* 0x000000ffff037224 */ /* 0x000fe200078e0051 */
[----:B------:R-:W-:Y:S06]  /*fad0*/  BRA.DIV UR4, `(.L_x_1535) ;  /* 0x000001a204307947 */ /* 0x000fec000b800000 */
.L_x_1878:
[----:B------:R-:W0:Y:S01]  /*fae0*/  SYNCS.PHASECHK.TRANS64.TRYWAIT P4, [R16+URZ+0x30800], R9 ;  /* 0x03080009100075a7 */ /* 0x000e22000808017f */
[----:B------:R-:W-:Y:S01]  /*faf0*/  IMAD.MOV.U32 R0, RZ, RZ, R66 ;  /* 0x000000ffff007224 */ /* 0x000fe200078e0042 */
[----:B------:R-:W-:Y:S01]  /*fb00*/  PRMT R121, R3, 0x7610, R121 ;  /* 0x0000761003797816 */ /* 0x000fe20000000079 */
        /* <DEDUP_REMOVED lines=27> */
[----:B------:R-:W-:-:S02]  /*fcc0*/  SHF.R.S32.HI R11, RZ, 0x1f, R228 ;  /* 0x0000001fff0b7819 */ /* 0x000fc400000114e4 */
[----:B------:R-:W-:Y:S02]  /*fcd0*/  PRMT R101, R0, 0x7610, R101 ;  /* 0x0000761000657816 */ /* 0x000fe40000000065 */
[----:B------:R-:W-:Y:S01]  /*fce0*/  PRMT R102, R8, 0x7610, R102 ;  /* 0x0000761008667816 */ /* 0x000fe20000000066 */
[----:B------:R-:W-:Y:S01]  /*fcf0*/  IMAD.MOV.U32 R8, RZ, RZ, R77 ;  /* 0x000000ffff087224 */ /* 0x000fe200078e004d */
[----:B------:R-:W-:Y:S02]  /*fd00*/  PRMT R103, R10, 0x7610, R103 ;  /* 0x000076100a677816 */ /* 0x000fe40000000067 */
[----:B------:R-:W-:Y:S01]  /*fd10*/  LEA.HI R0, R11, R228, RZ, 0x3 ;  /* 0x000000e40b007211 */ /* 0x000fe200078f18ff */
[----:B0-----:R-:W-:Y:S06]  /*fd20*/  @!P4 BRA `(.L_x_1537) ;  /* 0x0000019c00c4c947 */ /* 0x001fec0003800000 */
.L_x_1879:
[----:B------:R-:W-:Y:S05]  /*fd30*/  BSYNC B1 ;  /* 0x0000000000017941 */ /* 0x000fea0003800000 */
.L_x_1536:
[----:B------:R-:W-:Y:S01]  /*fd40*/  BSSY B1, `(.L_x_1538) ;  /* 0x00000df000017945 */ /* 0x000fe20003800000 */
[----:B------:R-:W-:Y:S02]  /*fd50*/  PRMT R104, R8, 0x7610, R104 ;  /* 0x0000761008687816 */ /* 0x000fe40000000068 */
[----:B------:R-:W-:Y:S01]  /*fd60*/  SHF.R.S32.HI R0, RZ, 0x3, R0 ;  /* 0x00000003ff007819 */ /* 0x000fe20000011400 */
[----:B------:R-:W-:Y:S06]  /*fd70*/  @P0 BRA `(.L_x_1539) ;  /* 0x0000000c006c0947 */ /* 0x000fec0003800000 */
[----:B------:R1:W5:Y:S01]  /*fd80*/  LDL R156, [R1+0x3c] ;  /* 0x00003c00019c7983 */ /* 0x0003620000100800 */
[----:B------:R-:W2:Y:S03]  /*fd90*/  LDC R139, c[0x0][0x3d4] ;  /* 0x0000f500ff8b7b82 */ /* 0x000ea60000000800 */
[----:B------:R1:W5:Y:S04]  /*fda0*/  LDL R154, [R1+0x48] ;  /* 0x00004800019a7983 */ /* 0x0003680000100800 */
[----:B------:R1:W5:Y:S01]  /*fdb0*/  LDL R152, [R1+0x4c] ;  /* 0x00004c0001987983 */ /* 0x0003620000100800 */
[----:B------:R-:W-:Y:S01]  /*fdc0*/  BSSY B2, `(.L_x_1540) ;  /* 0x000006d000027945 */ /* 0x000fe20003800000 */
[----:B--2---:R-:W-:-:S02]  /*fdd0*/  ISETP.GE.AND P0, PT, R22, R139, PT ;  /* 0x0000008b1600720c */ /* 0x004fc40003f06270 */
[----:B------:R-:W-:-:S11]  /*fde0*/  ISETP.GE.AND P4, PT, R228, R139, PT ;  /* 0x0000008be400720c */ /* 0x000fd60003f86270 */
[----:B-1----:R-:W-:Y:S05]  /*fdf0*/  @P0 BRA `(.L_x_1541) ;  /* 0x0000000400a40947 */ /* 0x002fea0003800000 */
[----:B------:R-:W2:Y:S04]  /*fe00*/  LDL R10, [R1+0x64] ;  /* 0x00006400010a7983 */ /* 0x000ea80000100800 */
[----:B------:R-:W3:Y:S01]  /*fe10*/  LDL R157, [R1+0x50] ;  /* 0x00005000019d7983 */ /* 0x000ee20000100800 */
[----:B------:R-:W-:Y:S02]  /*fe20*/  SHF.R.U64 R147, R24, 0x10, R25 ;  /* 0x0000001018937819 */ /* 0x000fe40000001219 */
[----:B------:R-:W-:Y:S02]  /*fe30*/  SHF.R.U64 R24, R26, 0x10, R27 ;  /* 0x000000101a187819 */ /* 0x000fe4000000121b */
[----:B------:R-:W-:Y:S02]  /*fe40*/  SHF.R.U64 R26, R44, 0x10, R45 ;  /* 0x000000102c1a7819 */ /* 0x000fe4000000122d */
[----:B------:R-:W-:-:S02]  /*fe50*/  SHF.R.U32.HI R25, RZ, 0x10, R25 ;  /* 0x00000010ff197819 */ /* 0x000fc40000011619 */
[----:B------:R-:W-:Y:S02]  /*fe60*/  SHF.R.U32.HI R145, RZ, 0x10, R27 ;  /* 0x00000010ff917819 */ /* 0x000fe4000001161b */
[----:B------:R-:W-:Y:S02]  /*fe70*/  SHF.R.U32.HI R143, RZ, 0x10, R45 ;  /* 0x00000010ff8f7819 */ /* 0x000fe4000001162d */
[----:B------:R-:W-:Y:S02]  /*fe80*/  PRMT R149, R141, 0x5410, R26 ;  /* 0x000054108d957816 */ /* 0x000fe4000000001a */
[----:B------:R-:W-:Y:S02]  /*fe90*/  SHF.R.U64 R27, R46, 0x10, R47 ;  /* 0x000000102e1b7819 */ /* 0x000fe4000000122f */
[----:B------:R-:W-:Y:S02]  /*fea0*/  PRMT R45, R98, 0x5432, R147 ;  /* 0x00005432622d7816 */ /* 0x000fe40000000093 */
[----:B------:R-:W-:-:S02]  /*feb0*/  PRMT R44, R96, 0x5432, R25 ;  /* 0x00005432602c7816 */ /* 0x000fc40000000019 */
[----:B------:R-:W-:Y:S02]  /*fec0*/  SHF.R.U32.HI R47, RZ, 0x10, R47 ;  /* 0x00000010ff2f7819 */ /* 0x000fe4000001162f */
[----:B------:R-:W-:Y:S02]  /*fed0*/  PRMT R25, R95, 0x5432, R24 ;  /* 0x000054325f197816 */ /* 0x000fe40000000018 */
[----:B------:R-:W-:Y:S02]  /*fee0*/  PRMT R24, R94, 0x5432, R145 ;  /* 0x000054325e187816 */ /* 0x000fe40000000091 */
[----:B------:R-:W-:Y:S02]  /*fef0*/  PRMT R150, R140, 0x5410, R143 ;  /* 0x000054108c967816 */ /* 0x000fe4000000008f */
[----:B------:R-:W-:Y:S02]  /*ff00*/  PRMT R26, R90, 0x5432, R47 ;  /* 0x000054325a1a7816 */ /* 0x000fe4000000002f */
[----:B------:R-:W-:Y:S01]  /*ff10*/  PRMT R27, R92, 0x5432, R27 ;  /* 0x000054325c1b7816 */ /* 0x000fe2000000001b */
[C---:B------:R-:W-:Y:S01]  /*ff20*/  IMAD.U32 R151, R150.reuse, 0x10000, RZ ;  /* 0x0001000096977824 */ /* 0x040fe200078e00ff */
[----:B------:R-:W-:-:S02]  /*ff30*/  LOP3.LUT R150, R150, 0xffff0000, RZ, 0xc0, !PT ;  /* 0xffff000096967812 */ /* 0x000fc400078ec0ff */
[----:B--2---:R-:W-:-:S04]  /*ff40*/  LEA.HI R8, R139, R10, RZ, 0x1d ;  /* 0x0000000a8b087211 */ /* 0x004fc800078fe8ff */
[----:B------:R-:W-:Y:S01]  /*ff50*/  SHF.R.S32.HI R11, RZ, 0x1f, R8 ;  /* 0x0000001fff0b7819 */ /* 0x000fe20000011408 */
[----:B0-----:R-:W-:-:S03]  /*ff60*/  IMAD.SHL.U32 R9, R8, 0x8, RZ ;  /* 0x0000000808097824 */ /* 0x001fc600078e00ff */
[----:B------:R-:W-:Y:S02]  /*ff70*/  LEA.HI R11, R11, R8, RZ, 0x3 ;  /* 0x000000080b0b7211 */ /* 0x000fe400078f18ff */
[----:B------:R-:W-:-:S03]  /*ff80*/  LOP3.LUT R9, R9, 0x38, RZ, 0xc0, !PT ;  /* 0x0000003809097812 */ /* 0x000fc600078ec0ff */
[----:B------:R-:W-:Y:S01]  /*ff90*/  IMAD.SHL.U32 R11, R11, 0x400, RZ ;  /* 0x000004000b0b7824 */ /* 0x000fe200078e00ff */
[----:B-----5:R-:W-:-:S04]  /*ffa0*/  LOP3.LUT R9, R9, 0x1c0, R156, 0xf8, !PT ;  /* 0x000001c009097812 */ /* 0x020fc800078ef89c */
[----:B------:R-:W-:Y:S02]  /*ffb0*/  LOP3.LUT R8, R9, R154, RZ, 0x3c, !PT ;  /* 0x0000009a09087212 */ /* 0x000fe400078e3cff */
[----:B------:R-:W-:-:S04]  /*ffc0*/  LOP3.LUT R11, R11, 0x7fffe000, RZ, 0xc0, !PT ;  /* 0x7fffe0000b0b7812 */ /* 0x000fc800078ec0ff */
[----:B------:R-:W-:Y:S02]  /*ffd0*/  IADD3 R13, R8, R11, R152 ;  /* 0x0000000b080d7210 */ /* 0x000fe40007ffe098 */
[----:B---3--:R-:W0:Y:S03]  /*ffe0*/  LDS.128 R8, [R157] ;  /* 0x000000009d087984 */ /* 0x008e260000000c00 */
        /* <DEDUP_REMOVED lines=14> */
[----:B------:R-:W-:Y:S01]  /*100d0*/  IMAD.U32 R13, R149, 0x10000, RZ ;  /* 0x00010000950d7824 */ /* 0x000fe200078e00ff */
[----:B------:R-:W-:Y:S01]  /*100e0*/  LOP3.LUT R11, R14, 0xffff0000, RZ, 0xc0, !PT ;  /* 0xffff00000e0b7812 */ /* 0x000fe200078ec0ff */
[----:B------:R-:W-:-:S02]  /*100f0*/  IMAD.U32 R12, R45, 0x10000, RZ ;  /* 0x000100002d0c7824 */ /* 0x000fc400078e00ff */
[----:B------:R-:W-:Y:S01]  /*10100*/  FMUL.FTZ R155, R145, R151 ;  /* 0x00000097919b7220 */ /* 0x000fe20000410000 */
[C---:B------:R-:W-:Y:S01]  /*10110*/  FMUL.FTZ R153, R143.reuse, R13 ;  /* 0x0000000d8f997220 */ /* 0x040fe20000410000 */
[----:B------:R-:W-:Y:S02]  /*10120*/  IMAD.U32 R147, R14, 0x10000, RZ ;  /* 0x000100000e937824 */ /* 0x000fe400078e00ff */
[-C--:B------:R-:W-:Y:S01]  /*10130*/  FMUL.FTZ R143, R143, R12.reuse ;  /* 0x0000000c8f8f7220 */ /* 0x080fe20000410000 */
[C---:B------:R-:W-:Y:S01]  /*10140*/  IMAD.U32 R148, R15.reuse, 0x10000, RZ ;  /* 0x000100000f947824 */ /* 0x040fe200078e00ff */
[----:B------:R-:W-:Y:S01]  /*10150*/  LOP3.LUT R14, R15, 0xffff0000, RZ, 0xc0, !PT ;  /* 0xffff00000f0e7812 */ /* 0x000fe200078ec0ff */
[----:B------:R-:W-:Y:S02]  /*10160*/  IMAD.U32 R15, R44, 0x10000, RZ ;  /* 0x000100002c0f7824 */ /* 0x000fe400078e00ff */
[----:B------:R-:W-:Y:S01]  /*10170*/  FFMA.FTZ R12, R46, R12, -R153 ;  /* 0x0000000c2e0c7223 */ /* 0x000fe20000010899 */
[----:B------:R-:W-:-:S02]  /*10180*/  IMAD.U32 R153, R26, 0x10000, RZ ;  /* 0x000100001a997824 */ /* 0x000fc400078e00ff */
[----:B------:R-:W-:Y:S01]  /*10190*/  FFMA.FTZ R13, R46, R13, R143 ;  /* 0x0000000d2e0d7223 */ /* 0x000fe2000001008f */
[----:B------:R-:W-:Y:S01]  /*101a0*/  IMAD.U32 R143, R24, 0x10000, RZ ;  /* 0x00010000188f7824 */ /* 0x000fe200078e00ff */
[----:B------:R-:W-:Y:S01]  /*101b0*/  LOP3.LUT R149, R149, 0xffff0000, RZ, 0xc0, !PT ;  /* 0xffff000095957812 */ /* 0x000fe200078ec0ff */
[-C--:B------:R-:W-:Y:S01]  /*101c0*/  FMUL.FTZ R145, R145, R15.reuse ;  /* 0x0000000f91917220 */ /* 0x080fe20000410000 */
[----:B------:R-:W-:Y:S01]  /*101d0*/  FFMA.FTZ R15, R140, R15, -R155 ;  /* 0x0000000f8c0f7223 */ /* 0x000fe2000001089b */
[C---:B------:R-:W-:Y:S01]  /*101e0*/  FMUL.FTZ R155, R148.reuse, R153 ;  /* 0x00000099949b7220 */ /* 0x040fe20000410000 */
[----:B------:R-:W-:Y:S01]  /*101f0*/  FMUL.FTZ R148, R148, R143 ;  /* 0x0000008f94947220 */ /* 0x000fe20000410000 */
[----:B------:R-:W-:Y:S01]  /*10200*/  LOP3.LUT R45, R45, 0xffff0000, RZ, 0xc0, !PT ;  /* 0xffff00002d2d7812 */ /* 0x000fe200078ec0ff */
[----:B------:R-:W-:Y:S01]  /*10210*/  FMUL.FTZ R46, R144, R149 ;  /* 0x00000095902e7220 */ /* 0x000fe20000410000 */
[----:B------:R-:W-:Y:S01]  /*10220*/  LOP3.LUT R44, R44, 0xffff0000, RZ, 0xc0, !PT ;  /* 0xffff00002c2c7812 */ /* 0x000fe200078ec0ff */
[C---:B------:R-:W-:Y:S01]  /*10230*/  FFMA.FTZ R155, R142.reuse, R143, -R155 ;  /* 0x0000008f8e9b7223 */ /* 0x040fe2000001089b */
[----:B------:R-:W-:Y:S01]  /*10240*/  FFMA.FTZ R153, R142, R153, R148 ;  /* 0x000000998e997223 */ /* 0x000fe20000010094 */
[----:B------:R-:W-:Y:S01]  /*10250*/  FFMA.FTZ R145, R140, R151, R145 ;  /* 0x000000978c917223 */ /* 0x000fe20000010091 */
[-C--:B------:R-:W-:Y:S01]  /*10260*/  FFMA.FTZ R143, R47, R45.reuse, -R46 ;  /* 0x0000002d2f8f7223 */ /* 0x080fe2000001082e */
[----:B------:R-:W-:Y:S01]  /*10270*/  FMUL.FTZ R142, R146, R150 ;  /* 0x00000096928e7220 */ /* 0x000fe20000410000 */
[----:B------:R-:W-:Y:S01]  /*10280*/  FMUL.FTZ R144, R144, R45 ;  /* 0x0000002d90907220 */ /* 0x000fe20000410000 */
[----:B------:R-:W-:-:S02]  /*10290*/  IMAD.U32 R140, R27, 0x10000, RZ ;  /* 0x000100001b8c7824 */ /* 0x000fc400078e00ff */
[-C--:B------:R-:W-:Y:S01]  /*102a0*/  FMUL.FTZ R45, R146, R44.reuse ;  /* 0x0000002c922d7220 */ /* 0x080fe20000410000 */
[----:B------:R-:W-:Y:S02]  /*102b0*/  IMAD.U32 R46, R25, 0x10000, RZ ;  /* 0x00010000192e7824 */ /* 0x000fe400078e00ff */
[----:B------:R-:W-:Y:S01]  /*102c0*/  FFMA.FTZ R142, R141, R44, -R142 ;  /* 0x0000002c8d8e7223 */ /* 0x000fe2000001088e */
[----:B------:R-:W-:Y:S01]  /*102d0*/  FMUL.FTZ R146, R147, R140 ;  /* 0x0000008c93927220 */ /* 0x000fe20000410000 */
[----:B------:R-:W-:Y:S01]  /*102e0*/  LOP3.LUT R44, R27, 0xffff0000, RZ, 0xc0, !PT ;  /* 0xffff00001b2c7812 */ /* 0x000fe200078ec0ff */
[----:B------:R-:W-:Y:S01]  /*102f0*/  FMUL.FTZ R148, R147, R46 ;  /* 0x0000002e93947220 */ /* 0x000fe20000410000 */
[----:B------:R-:W-:Y:S01]  /*10300*/  FFMA.FTZ R150, R141, R150, R45 ;  /* 0x000000968d967223 */ /* 0x000fe2000001002d */
[----:B------:R-:W-:Y:S01]  /*10310*/  LOP3.LUT R25, R25, 0xffff0000, RZ, 0xc0, !PT ;  /* 0xffff000019197812 */ /* 0x000fe200078ec0ff */
[C---:B------:R-:W-:Y:S01]  /*10320*/  FFMA.FTZ R146, R9.reuse, R46, -R146 ;  /* 0x0000002e09927223 */ /* 0x040fe20000010892 */
[----:B------:R-:W-:Y:S01]  /*10330*/  LOP3.LUT R45, R26, 0xffff0000, RZ, 0xc0, !PT ;  /* 0xffff00001a2d7812 */ /* 0x000fe200078ec0ff */
[----:B------:R-:W-:Y:S01]  /*10340*/  FFMA.FTZ R148, R9, R140, R148 ;  /* 0x0000008c09947223 */ /* 0x000fe20000010094 */
[----:B------:R-:W-:Y:S01]  /*10350*/  LOP3.LUT R27, R24, 0xffff0000, RZ, 0xc0, !PT ;  /* 0xffff0000181b7812 */ /* 0x000fe200078ec0ff */
[-C--:B------:R-:W-:Y:S01]  /*10360*/  FMUL.FTZ R9, R11, R44.reuse ;  /* 0x0000002c0b097220 */ /* 0x080fe20000410000 */
[----:B------:R-:W-:Y:S01]  /*10370*/  FFMA.FTZ R144, R47, R149, R144 ;  /* 0x000000952f907223 */ /* 0x000fe20000010090 */
        /* <DEDUP_REMOVED lines=11> */
[----:B------:R-:W-:Y:S02]  /*10430*/  F2FP.BF16.F32.PACK_AB R10, R25, R146 ;  /* 0x00000092190a723e */ /* 0x000fe400000010ff */
[----:B------:R-:W-:Y:S02]  /*10440*/  F2FP.BF16.F32.PACK_AB R11, R24, R155 ;  /* 0x0000009b180b723e */ /* 0x000fe400000010ff */
[----:B------:R-:W-:-:S02]  /*10450*/  F2FP.BF16.F32.PACK_AB R13, R150, R145 ;  /* 0x00000091960d723e */ /* 0x000fc400000010ff */
[----:B------:R-:W-:Y:S01]  /*10460*/  F2FP.BF16.F32.PACK_AB R15, R26, R153 ;  /* 0x000000991a0f723e */ /* 0x000fe200000010ff */
[----:B------:R1:W-:Y:S04]  /*10470*/  STS.128 [R157], R8 ;  /* 0x000000089d007388 */ /* 0x0003e80000000c00 */
[----:B------:R1:W-:Y:S02]  /*10480*/  STS.128 [R138+0x10400], R12 ;  /* 0x0104000c8a007388 */ /* 0x0003e40000000c00 */
.L_x_1541:
[----:B------:R-:W-:Y:S05]  /*10490*/  BSYNC B2 ;  /* 0x0000000000027941 */ /* 0x000fea0003800000 */
.L_x_1540:
[----:B------:R-:W-:Y:S05]  /*104a0*/  @P4 BRA `(.L_x_1539) ;  /* 0x0000000400a04947 */ /* 0x000fea0003800000 */
[----:B------:R-:W2:Y:S01]  /*104b0*/  LDL R46, [R1+0xa4] ;  /* 0x0000a400012e7983 */ /* 0x000ea20000100800 */
[----:B------:R-:W-:Y:S02]  /*104c0*/  LEA.HI R139, R139, R0, RZ, 0x1d ;  /* 0x000000008b8b7211 */ /* 0x000fe400078fe8ff */
[----:B------:R-:W-:Y:S02]  /*104d0*/  SHF.R.U64 R27, R4, 0x10, R5 ;  /* 0x00000010041b7819 */ /* 0x000fe40000001205 */
[----:B-1----:R-:W-:Y:S01]  /*104e0*/  SHF.R.S32.HI R10, RZ, 0x1f, R139 ;  /* 0x0000001fff0a7819 */ /* 0x002fe2000001148b */
[----:B------:R-:W-:Y:S01]  /*104f0*/  IMAD.SHL.U32 R8, R139, 0x8, RZ ;  /* 0x000000088b087824 */ /* 0x000fe200078e00ff */
[----:B------:R-:W-:Y:S02]  /*10500*/  SHF.R.U64 R25, R6, 0x10, R7 ;  /* 0x0000001006197819 */ /* 0x000fe40000001207 */
[----:B------:R-:W-:Y:S02]  /*10510*/  LEA.HI R10, R10, R139, RZ, 0x3 ;  /* 0x0000008b0a0a7211 */ /* 0x000fe400078f18ff */
[----:B------:R-:W-:-:S02]  /*10520*/  LOP3.LUT R8, R8, 0x38, RZ, 0xc0, !PT ;  /* 0x0000003808087812 */ /* 0x000fc400078ec0ff */
[----:B------:R-:W-:Y:S01]  /*10530*/  SHF.R.U32.HI R4, RZ, 0x10, R5 ;  /* 0x00000010ff047819 */ /* 0x000fe20000011605 */
[----:B------:R-:W-:Y:S01]  /*10540*/  IMAD.SHL.U32 R10, R10, 0x400, RZ ;  /* 0x000004000a0a7824 */ /* 0x000fe200078e00ff */
[----:B-----5:R-:W-:Y:S02]  /*10550*/  LOP3.LUT R8, R8, 0x1c0, R156, 0xf8, !PT ;  /* 0x000001c008087812 */ /* 0x020fe400078ef89c */
[----:B------:R-:W-:Y:S02]  /*10560*/  SHF.R.U32.HI R6, RZ, 0x10, R7 ;  /* 0x00000010ff067819 */ /* 0x000fe40000011607 */
[----:B0-----:R-:W-:Y:S02]  /*10570*/  LOP3.LUT R9, R8, R154, RZ, 0x3c, !PT ;  /* 0x0000009a08097212 */ /* 0x001fe400078e3cff */
[----:B------:R-:W-:Y:S02]  /*10580*/  LOP3.LUT R10, R10, 0x7fffe000, RZ, 0xc0, !PT ;  /* 0x7fffe0000a0a7812 */ /* 0x000fe400078ec0ff */
[----:B------:R-:W-:-:S02]  /*10590*/  SHF.R.U64 R7, R28, 0x10, R29 ;  /* 0x000000101c077819 */ /* 0x000fc4000000121d */
[----:B------:R-:W-:Y:S02]  /*105a0*/  IADD3 R13, R9, R10, R152 ;  /* 0x0000000a090d7210 */ /* 0x000fe40007ffe098 */
[--C-:B------:R-:W-:Y:S02]  /*105b0*/  SHF.R.U64 R5, R30, 0x10, R31.reuse ;  /* 0x000000101e057819 */ /* 0x100fe4000000121f */
[----:B------:R-:W-:Y:S01]  /*105c0*/  SHF.R.U32.HI R30, RZ, 0x10, R31 ;  /* 0x00000010ff1e7819 */ /* 0x000fe2000001161f */
[----:B------:R-:W-:Y:S01]  /*105d0*/  IMAD R24, R13, 0x2, R16 ;  /* 0x000000020d187824 */ /* 0x000fe200078e0210 */
[----:B------:R-:W-:Y:S02]  /*105e0*/  PRMT R125, R125, 0x5410, R4 ;  /* 0x000054107d7d7816 */ /* 0x000fe40000000004 */
[----:B------:R-:W-:Y:S02]  /*105f0*/  PRMT R128, R128, 0x5410, R7 ;  /* 0x0000541080807816 */ /* 0x000fe40000000007 */
[----:B------:R-:W0:Y:S01]  /*10600*/  LDS.128 R12, [R24+0x10400] ;  /* 0x01040000180c7984 */ /* 0x000e220000000c00 */
[----:B------:R-:W-:-:S02]  /*10610*/  PRMT R126, R126, 0x5410, R5 ;  /* 0x000054107e7e7816 */ /* 0x000fc40000000005 */
[----:B------:R-:W-:Y:S02]  /*10620*/  PRMT R123, R123, 0x5410, R6 ;  /* 0x000054107b7b7816 */ /* 0x000fe40000000006 */
[----:B------:R-:W-:Y:S02]  /*10630*/  PRMT R124, R124, 0x5410, R27 ;  /* 0x000054107c7c7816 */ /* 0x000fe4000000001b */
[----:B------:R-:W-:Y:S02]  /*10640*/  PRMT R122, R122, 0x5410, R25 ;  /* 0x000054107a7a7816 */ /* 0x000fe40000000019 */
[----:B------:R-:W-:Y:S01]  /*10650*/  SHF.R.U32.HI R28, RZ, 0x10, R29 ;  /* 0x00000010ff1c7819 */ /* 0x000fe2000001161d */
[----:B------:R-:W-:Y:S01]  /*10660*/  IMAD.U32 R29, R124, 0x10000, RZ ;  /* 0x000100007c1d7824 */ /* 0x000fe200078e00ff */
[----:B------:R-:W-:Y:S01]  /*10670*/  PRMT R127, R127, 0x5410, R30 ;  /* 0x000054107f7f7816 */ /* 0x000fe2000000001e */
[----:B------:R-:W-:Y:S01]  /*10680*/  IMAD.U32 R30, R128, 0x10000, RZ ;  /* 0x00010000801e7824 */ /* 0x000fe200078e00ff */
[----:B------:R-:W-:-:S02]  /*10690*/  PRMT R129, R129, 0x5410, R28 ;  /* 0x0000541081817816 */ /* 0x000fc4000000001c */
[----:B------:R-:W-:Y:S02]  /*106a0*/  LOP3.LUT R128, R128, 0xffff0000, RZ, 0xc0, !PT ;  /* 0xffff000080807812 */ /* 0x000fe400078ec0ff */
[----:B------:R-:W-:Y:S01]  /*106b0*/  LOP3.LUT R124, R124, 0xffff0000, RZ, 0xc0, !PT ;  /* 0xffff00007c7c7812 */ /* 0x000fe200078ec0ff */
[C---:B------:R-:W-:Y:S01]  /*106c0*/  IMAD.U32 R31, R129.reuse, 0x10000, RZ ;  /* 0x00010000811f7824 */ /* 0x040fe200078e00ff */
[----:B------:R-:W-:Y:S01]  /*106d0*/  LOP3.LUT R129, R129, 0xffff0000, RZ, 0xc0, !PT ;  /* 0xffff000081817812 */ /* 0x000fe200078ec0ff */
[C---:B0-----:R-:W-:Y:S01]  /*106e0*/  IMAD.U32 R26, R13.reuse, 0x10000, RZ ;  /* 0x000100000d1a7824 */ /* 0x041fe200078e00ff */
[----:B------:R-:W-:Y:S01]  /*106f0*/  LOP3.LUT R13, R13, 0xffff0000, RZ, 0xc0, !PT ;  /* 0xffff00000d0d7812 */ /* 0x000fe200078ec0ff */
[C---:B------:R-:W-:Y:S01]  /*10700*/  IMAD.U32 R28, R15.reuse, 0x10000, RZ ;  /* 0x000100000f1c7824 */ /* 0x040fe200078e00ff */
[----:B------:R-:W-:Y:S01]  /*10710*/  LOP3.LUT R15, R15, 0xffff0000, RZ, 0xc0, !PT ;  /* 0xffff00000f0f7812 */ /* 0x000fe200078ec0ff */
[----:B------:R-:W-:Y:S01]  /*10720*/  FMUL.FTZ R139, R26, R31 ;  /* 0x0000001f1a8b7220 */ /* 0x000fe20000410000 */
[C---:B------:R-:W-:Y:S01]  /*10730*/  IMAD.U32 R27, R14.reuse, 0x10000, RZ ;  /* 0x000100000e1b7824 */ /* 0x040fe200078e00ff */
[----:B------:R-:W-:Y:S01]  /*10740*/  LOP3.LUT R14, R14, 0xffff0000, RZ, 0xc0, !PT ;  /* 0xffff00000e0e7812 */ /* 0x000fe200078ec0ff */
[----:B--2---:R-:W0:Y:S02]  /*10750*/  LDS.128 R8, [R46] ;  /* 0x000000002e087984 */ /* 0x004e240000000c00 */
        /* <DEDUP_REMOVED lines=8> */
[C---:B------:R-:W-:Y:S01]  /*107e0*/  IMAD.U32 R11, R12.reuse, 0x10000, RZ ;  /* 0x000100000c0b7824 */ /* 0x040fe200078e00ff */
[----:B------:R-:W-:-:S03]  /*107f0*/  LOP3.LUT R12, R12, 0xffff0000, RZ, 0xc0, !PT ;  /* 0xffff00000c0c7812 */ /* 0x000fc600078ec0ff */
[CC--:B------:R-:W-:Y:S01]  /*10800*/  FMUL.FTZ R45, R11.reuse, R30.reuse ;  /* 0x0000001e0b2d7220 */ /* 0x0c0fe20000410000 */
[-C--:B------:R-:W-:Y:S01]  /*10810*/  FMUL.FTZ R47, R11, R29.reuse ;  /* 0x0000001d0b2f7220 */ /* 0x080fe20000410000 */
[C---:B------:R-:W-:Y:S01]  /*10820*/  IMAD.U32 R11, R125.reuse, 0x10000, RZ ;  /* 0x000100007d0b7824 */ /* 0x040fe200078e00ff */
[----:B------:R-:W-:Y:S01]  /*10830*/  LOP3.LUT R125, R125, 0xffff0000, RZ, 0xc0, !PT ;  /* 0xffff00007d7d7812 */ /* 0x000fe200078ec0ff */
[C---:B------:R-:W-:Y:S01]  /*10840*/  FFMA.FTZ R45, R4.reuse, R29, -R45 ;  /* 0x0000001d042d7223 */ /* 0x040fe2000001082d */
[----:B------:R-:W-:Y:S02]  /*10850*/  IMAD.U32 R29, R127, 0x10000, RZ ;  /* 0x000100007f1d7824 */ /* 0x000fe400078e00ff */
[----:B------:R-:W-:Y:S01]  /*10860*/  FFMA.FTZ R47, R4, R30, R47 ;  /* 0x0000001e042f7223 */ /* 0x000fe2000001002f */
[----:B------:R-:W-:Y:S01]  /*10870*/  FMUL.FTZ R141, R26, R11 ;  /* 0x0000000b1a8d7220 */ /* 0x000fe20000410000 */
[----:B------:R-:W-:Y:S02]  /*10880*/  IMAD.U32 R4, R123, 0x10000, RZ ;  /* 0x000100007b047824 */ /* 0x000fe400078e00ff */
[----:B------:R-:W-:Y:S01]  /*10890*/  FMUL.FTZ R26, R28, R29 ;  /* 0x0000001d1c1a7220 */ /* 0x000fe20000410000 */
[C---:B------:R-:W-:Y:S01]  /*108a0*/  FFMA.FTZ R139, R6.reuse, R11, -R139 ;  /* 0x0000000b068b7223 */ /* 0x040fe2000001088b */
[----:B------:R-:W-:Y:S01]  /*108b0*/  FFMA.FTZ R141, R6, R31, R141 ;  /* 0x0000001f068d7223 */ /* 0x000fe2000001008d */
[-C--:B------:R-:W-:Y:S01]  /*108c0*/  FMUL.FTZ R28, R28, R4.reuse ;  /* 0x000000041c1c7220 */ /* 0x080fe20000410000 */
[C---:B------:R-:W-:Y:S01]  /*108d0*/  FFMA.FTZ R31, R25.reuse, R4, -R26 ;  /* 0x00000004191f7223 */ /* 0x040fe2000001081a */
[C---:B------:R-:W-:Y:S01]  /*108e0*/  FMUL.FTZ R4, R12.reuse, R128 ;  /* 0x000000800c047220 */ /* 0x040fe20000410000 */
[----:B------:R-:W-:Y:S01]  /*108f0*/  FMUL.FTZ R12, R12, R124 ;  /* 0x0000007c0c0c7220 */ /* 0x000fe20000410000 */
[----:B------:R-:W-:Y:S01]  /*10900*/  FFMA.FTZ R25, R25, R29, R28 ;  /* 0x0000001d19197223 */ /* 0x000fe2000001001c */
[----:B------:R-:W-:-:S02]  /*10910*/  IMAD.U32 R6, R126, 0x10000, RZ ;  /* 0x000100007e067824 */ /* 0x000fc400078e00ff */
[----:B------:R-:W-:Y:S01]  /*10920*/  FFMA.FTZ R124, R5, R124, -R4 ;  /* 0x0000007c057c7223 */ /* 0x000fe20000010804 */
[C---:B------:R-:W-:Y:S01]  /*10930*/  FMUL.FTZ R11, R13.reuse, R129 ;  /* 0x000000810d0b7220 */ /* 0x040fe20000410000 */
[-C--:B------:R-:W-:Y:S01]  /*10940*/  FMUL.FTZ R28, R13, R125.reuse ;  /* 0x0000007d0d1c7220 */ /* 0x080fe20000410000 */
[C---:B------:R-:W-:Y:S01]  /*10950*/  IMAD.U32 R4, R122.reuse, 0x10000, RZ ;  /* 0x000100007a047824 */ /* 0x040fe200078e00ff */
[----:B------:R-:W-:Y:S01]  /*10960*/  LOP3.LUT R122, R122, 0xffff0000, RZ, 0xc0, !PT ;  /* 0xffff00007a7a7812 */ /* 0x000fe200078ec0ff */
[C---:B------:R-:W-:Y:S01]  /*10970*/  FMUL.FTZ R30, R27.reuse, R6 ;  /* 0x000000061b1e7220 */ /* 0x040fe20000410000 */
[C---:B------:R-:W-:Y:S01]  /*10980*/  FFMA.FTZ R26, R8.reuse, R125, -R11 ;  /* 0x0000007d081a7223 */ /* 0x040fe2000001080b */
[----:B------:R-:W-:Y:S01]  /*10990*/  FFMA.FTZ R28, R8, R129, R28 ;  /* 0x00000081081c7223 */ /* 0x000fe2000001001c */
[----:B------:R-:W-:Y:S01]  /*109a0*/  LOP3.LUT R126, R126, 0xffff0000, RZ, 0xc0, !PT ;  /* 0xffff00007e7e7812 */ /* 0x000fe200078ec0ff */
[----:B------:R-:W-:Y:S01]  /*109b0*/  FMUL.FTZ R8, R27, R4 ;  /* 0x000000041b087220 */ /* 0x000fe20000410000 */
[----:B------:R-:W-:Y:S01]  /*109c0*/  LOP3.LUT R127, R127, 0xffff0000, RZ, 0xc0, !PT ;  /* 0xffff00007f7f7812 */ /* 0x000fe200078ec0ff */
[----:B------:R-:W-:Y:S01]  /*109d0*/  FFMA.FTZ R12, R5, R128, R12 ;  /* 0x00000080050c7223 */ /* 0x000fe2000001000c */
[----:B------:R-:W-:Y:S01]  /*109e0*/  LOP3.LUT R123, R123, 0xffff0000, RZ, 0xc0, !PT ;  /* 0xffff00007b7b7812 */ /* 0x000fe200078ec0ff */
[C---:B------:R-:W-:Y:S01]  /*109f0*/  FFMA.FTZ R30, R7.reuse, R4, -R30 ;  /* 0x00000004071e7223 */ /* 0x040fe2000001081e */
[C---:B------:R-:W-:Y:S01]  /*10a00*/  FMUL.FTZ R5, R14.reuse, R122 ;  /* 0x0000007a0e057220 */ /* 0x040fe20000410000 */
[----:B------:R-:W-:Y:S01]  /*10a10*/  FFMA.FTZ R7, R7, R6, R8 ;  /* 0x0000000607077223 */ /* 0x000fe20000010008 */
[-C--:B------:R-:W-:Y:S01]  /*10a20*/  FMUL.FTZ R4, R14, R126.reuse ;  /* 0x0000007e0e047220 */ /* 0x080fe20000410000 */
[C---:B------:R-:W-:Y:S01]  /*10a30*/  FMUL.FTZ R13, R15.reuse, R127 ;  /* 0x0000007f0f0d7220 */ /* 0x040fe20000410000 */
[-C--:B------:R-:W-:Y:S01]  /*10a40*/  FMUL.FTZ R6, R15, R123.reuse ;  /* 0x0000007b0f067220 */ /* 0x080fe20000410000 */
[C---:B------:R-:W-:Y:S01]  /*10a50*/  FFMA.FTZ R126, R9.reuse, R126, R5 ;  /* 0x0000007e097e7223 */ /* 0x040fe20000010005 */
[----:B------:R-:W-:Y:S01]  /*10a60*/  FFMA.FTZ R11, R9, R122, -R4 ;  /* 0x0000007a090b7223 */ /* 0x000fe20000010804 */
        /* <DEDUP_REMOVED lines=9> */
[----:B------:R2:W-:Y:S01]  /*10b00*/  STS.128 [R46], R4 ;  /* 0x000000042e007388 */ /* 0x0005e20000000c00 */
[----:B------:R-:W-:-:S05]  /*10b10*/  F2FP.BF16.F32.PACK_AB R11, R44, R25 ;  /* 0x000000192c0b723e */ /* 0x000fca00000010ff */
[----:B------:R2:W-:Y:S02]  /*10b20*/  STS.128 [R24+0x10400], R8 ;  /* 0x0104000818007388 */ /* 0x0005e40000000c00 */
.L_x_1539:
[----:B------:R-:W-:Y:S05]  /*10b30*/  BSYNC B1 ;  /* 0x0000000000017941 */ /* 0x000fea0003800000 */
.L_x_1538:
[----:B------:R-:W-:Y:S04]  /*10b40*/  BSSY B1, `(.L_x_1542) ;  /* 0x00000db000017945 */ /* 0x000fe80003800000 */
[----:B------:R-:W-:Y:S05]  /*10b50*/  @P1 BRA `(.L_x_1543) ;  /* 0x0000000c00641947 */ /* 0x000fea0003800000 */
[----:B------:R3:W5:Y:S01]  /*10b60*/  LDL R124, [R1+0x38] ;  /* 0x00003800017c7983 */ /* 0x0007620000100800 */
[----:B-1----:R-:W1:Y:S03]  /*10b70*/  LDC R13, c[0x0][0x3d4] ;  /* 0x0000f500ff0d7b82 */ /* 0x002e660000000800 */
[----:B------:R3:W5:Y:S04]  /*10b80*/  LDL R123, [R1+0x40] ;  /* 0x00004000017b7983 */ /* 0x0007680000100800 */
[----:B------:R3:W5:Y:S01]  /*10b90*/  LDL R122, [R1+0x44] ;  /* 0x00004400017a7983 */ /* 0x0007620000100800 */
[----:B------:R-:W-:Y:S01]  /*10ba0*/  BSSY B2, `(.L_x_1544) ;  /* 0x000006c000027945 */ /* 0x000fe20003800000 */
[----:B-1----:R-:W-:-:S02]  /*10bb0*/  ISETP.GE.AND P0, PT, R22, R13, PT ;  /* 0x0000000d1600720c */ /* 0x002fc40003f06270 */
[----:B------:R-:W-:-:S11]  /*10bc0*/  ISETP.GE.AND P1, PT, R228, R13, PT ;  /* 0x0000000de400720c */ /* 0x000fd60003f26270 */
[----:B---3--:R-:W-:Y:S05]  /*10bd0*/  @P0 BRA `(.L_x_1545) ;  /* 0x0000000400a00947 */ /* 0x008fea0003800000 */
[----:B--2---:R-:W2:Y:S04]  /*10be0*/  LDL R4, [R1+0x64] ;  /* 0x0000640001047983 */ /* 0x004ea80000100800 */
[----:B------:R-:W3:Y:S01]  /*10bf0*/  LDL R125, [R1+0xa0] ;  /* 0x0000a000017d7983 */ /* 0x000ee20000100800 */
[----:B------:R-:W-:Y:S02]  /*10c00*/  SHF.R.U64 R29, R36, 0x10, R37 ;  /* 0x00000010241d7819 */ /* 0x000fe40000001225 */
[--C-:B------:R-:W-:Y:S02]  /*10c10*/  SHF.R.U64 R25, R48, 0x10, R49.reuse ;  /* 0x0000001030197819 */ /* 0x100fe40000001231 */
[----:B------:R-:W-:Y:S02]  /*10c20*/  SHF.R.U32.HI R48, RZ, 0x10, R49 ;  /* 0x00000010ff307819 */ /* 0x000fe40000011631 */
[----:B------:R-:W-:-:S02]  /*10c30*/  PRMT R132, R132, 0x5410, R29 ;  /* 0x0000541084847816 */ /* 0x000fc4000000001d */
[----:B------:R-:W-:Y:S02]  /*10c40*/  PRMT R136, R136, 0x5410, R25 ;  /* 0x0000541088887816 */ /* 0x000fe40000000019 */
[----:B------:R-:W-:Y:S01]  /*10c50*/  SHF.R.U32.HI R36, RZ, 0x10, R37 ;  /* 0x00000010ff247819 */ /* 0x000fe20000011625 */
[----:B------:R-:W-:Y:S01]  /*10c60*/  IMAD.U32 R31, R132, 0x10000, RZ ;  /* 0x00010000841f7824 */ /* 0x000fe200078e00ff */
[----:B------:R-:W-:Y:S01]  /*10c70*/  SHF.R.U64 R27, R38, 0x10, R39 ;  /* 0x00000010261b7819 */ /* 0x000fe20000001227 */
[----:B------:R-:W-:Y:S01]  /*10c80*/  IMAD.U32 R37, R136, 0x10000, RZ ;  /* 0x0001000088257824 */ /* 0x000fe200078e00ff */
[--C-:B------:R-:W-:Y:S02]  /*10c90*/  SHF.R.U64 R15, R50, 0x10, R51.reuse ;  /* 0x00000010320f7819 */ /* 0x100fe40000001233 */
[----:B------:R-:W-:Y:S02]  /*10ca0*/  PRMT R137, R137, 0x5410, R48 ;  /* 0x0000541089897816 */ /* 0x000fe40000000030 */
[----:B------:R-:W-:-:S02]  /*10cb0*/  SHF.R.U32.HI R50, RZ, 0x10, R51 ;  /* 0x00000010ff327819 */ /* 0x000fc40000011633 */
[----:B------:R-:W-:Y:S01]  /*10cc0*/  SHF.R.U32.HI R38, RZ, 0x10, R39 ;  /* 0x00000010ff267819 */ /* 0x000fe20000011627 */
[----:B------:R-:W-:Y:S01]  /*10cd0*/  IMAD.U32 R30, R137, 0x10000, RZ ;  /* 0x00010000891e7824 */ /* 0x000fe200078e00ff */
[----:B------:R-:W-:Y:S02]  /*10ce0*/  PRMT R133, R133, 0x5410, R36 ;  /* 0x0000541085857816 */ /* 0x000fe40000000024 */
[----:B------:R-:W-:Y:S02]  /*10cf0*/  PRMT R130, R130, 0x5410, R27 ;  /* 0x0000541082827816 */ /* 0x000fe4000000001b */
[----:B------:R-:W-:Y:S02]  /*10d00*/  PRMT R135, R135, 0x5410, R50 ;  /* 0x0000541087877816 */ /* 0x000fe40000000032 */
[----:B------:R-:W-:Y:S02]  /*10d10*/  PRMT R131, R131, 0x5410, R38 ;  /* 0x0000541083837816 */ /* 0x000fe40000000026 */
[----:B------:R-:W-:Y:S01]  /*10d20*/  PRMT R134, R134, 0x5410, R15 ;  /* 0x0000541086867816 */ /* 0x000fe2000000000f */
[----:B------:R-:W-:Y:S01]  /*10d30*/  IMAD.U32 R36, R135, 0x10000, RZ ;  /* 0x0001000087247824 */ /* 0x000fe200078e00ff */
[----:B--2---:R-:W-:-:S04]  /*10d40*/  LEA.HI R4, R13, R4, RZ, 0x1d ;  /* 0x000000040d047211 */ /* 0x004fc800078fe8ff */
[----:B------:R-:W-:Y:S01]  /*10d50*/  SHF.R.S32.HI R7, RZ, 0x1f, R4 ;  /* 0x0000001fff077819 */ /* 0x000fe20000011404 */
[----:B------:R-:W-:-:S03]  /*10d60*/  IMAD.SHL.U32 R5, R4, 0x8, RZ ;  /* 0x0000000804057824 */ /* 0x000fc600078e00ff */
[----:B------:R-:W-:Y:S02]  /*10d70*/  LEA.HI R7, R7, R4, RZ, 0x3 ;  /* 0x0000000407077211 */ /* 0x000fe400078f18ff */
[----:B-----5:R-:W-:-:S03]  /*10d80*/  LOP3.LUT R4, R124, 0x38, R5, 0xf8, !PT ;  /* 0x000000387c047812 */ /* 0x020fc600078ef805 */
[----:B------:R-:W-:Y:S01]  /*10d90*/  IMAD.SHL.U32 R7, R7, 0x400, RZ ;  /* 0x0000040007077824 */ /* 0x000fe200078e00ff */
[----:B------:R-:W-:-:S04]  /*10da0*/  LOP3.LUT R4, R4, R123, RZ, 0x3c, !PT ;  /* 0x0000007b04047212 */ /* 0x000fc800078e3cff */
[----:B------:R-:W-:-:S04]  /*10db0*/  LOP3.LUT R7, R7, 0x7fffe000, RZ, 0xc0, !PT ;  /* 0x7fffe00007077812 */ /* 0x000fc800078ec0ff */
[----:B0-----:R-:W-:Y:S02]  /*10dc0*/  IADD3 R9, R4, R7, R122 ;  /* 0x0000000704097210 */ /* 0x001fe40007ffe07a */
        /* <DEDUP_REMOVED lines=17> */
[----:B------:R-:W-:-:S02]  /*10ee0*/  IMAD.U32 R26, R133, 0x10000, RZ ;  /* 0x00010000851a7824 */ /* 0x000fc400078e00ff */
[----:B------:R-:W-:Y:S01]  /*10ef0*/  FMUL.FTZ R38, R27, R30 ;  /* 0x0000001e1b267220 */ /* 0x000fe20000410000 */
[----:B------:R-:W-:Y:S02]  /*10f00*/  IMAD.U32 R29, R11, 0x10000, RZ ;  /* 0x000100000b1d7824 */ /* 0x000fe400078e00ff */
[C---:B------:R-:W-:Y:S01]  /*10f10*/  FFMA.FTZ R39, R14.reuse, R31, -R39 ;  /* 0x0000001f0e277223 */ /* 0x040fe20000010827 */
[----:B------:R-:W-:Y:S01]  /*10f20*/  FFMA.FTZ R45, R14, R37, R45 ;  /* 0x000000250e2d7223 */ /* 0x000fe2000001002d */
[----:B------:R-:W-:Y:S02]  /*10f30*/  IMAD.U32 R14, R131, 0x10000, RZ ;  /* 0x00010000830e7824 */ /* 0x000fe400078e00ff */
[-C--:B------:R-:W-:Y:S01]  /*10f40*/  FMUL.FTZ R44, R27, R26.reuse ;  /* 0x0000001a1b2c7220 */ /* 0x080fe20000410000 */
[----:B------:R-:W-:Y:S01]  /*10f50*/  FFMA.FTZ R38, R15, R26, -R38 ;  /* 0x0000001a0f267223 */ /* 0x000fe20000010826 */
[C---:B------:R-:W-:Y:S01]  /*10f60*/  FMUL.FTZ R26, R29.reuse, R36 ;  /* 0x000000241d1a7220 */ /* 0x040fe20000410000 */
[----:B------:R-:W-:Y:S01]  /*10f70*/  LOP3.LUT R27, R136, 0xffff0000, RZ, 0xc0, !PT ;  /* 0xffff0000881b7812 */ /* 0x000fe200078ec0ff */
[----:B------:R-:W-:Y:S01]  /*10f80*/  FMUL.FTZ R29, R29, R14 ;  /* 0x0000000e1d1d7220 */ /* 0x000fe20000410000 */
[----:B------:R-:W-:Y:S01]  /*10f90*/  FFMA.FTZ R44, R15, R30, R44 ;  /* 0x0000001e0f2c7223 */ /* 0x000fe2000001002c */
[C---:B------:R-:W-:Y:S01]  /*10fa0*/  FFMA.FTZ R46, R25.reuse, R14, -R26 ;  /* 0x0000000e192e7223 */ /* 0x040fe2000001081a */
[----:B------:R-:W-:Y:S01]  /*10fb0*/  LOP3.LUT R15, R132, 0xffff0000, RZ, 0xc0, !PT ;  /* 0xffff0000840f7812 */ /* 0x000fe200078ec0ff */
[----:B------:R-:W-:Y:S01]  /*10fc0*/  FFMA.FTZ R47, R25, R36, R29 ;  /* 0x00000024192f7223 */ /* 0x000fe2000001001d */
[----:B------:R-:W-:Y:S01]  /*10fd0*/  LOP3.LUT R26, R137, 0xffff0000, RZ, 0xc0, !PT ;  /* 0xffff0000891a7812 */ /* 0x000fe200078ec0ff */
[C---:B------:R-:W-:Y:S01]  /*10fe0*/  FMUL.FTZ R25, R8.reuse, R27 ;  /* 0x0000001b08197220 */ /* 0x040fe20000410000 */
[----:B------:R-:W-:Y:S01]  /*10ff0*/  LOP3.LUT R14, R133, 0xffff0000, RZ, 0xc0, !PT ;  /* 0xffff0000850e7812 */ /* 0x000fe200078ec0ff */
[----:B------:R-:W-:Y:S01]  /*11000*/  FMUL.FTZ R29, R8, R15 ;  /* 0x0000000f081d7220 */ /* 0x000fe20000410000 */
[----:B------:R-:W-:-:S02]  /*11010*/  IMAD.U32 R28, R10, 0x10000, RZ ;  /* 0x000100000a1c7824 */ /* 0x000fc400078e00ff */
[C---:B------:R-:W-:Y:S01]  /*11020*/  FMUL.FTZ R8, R9.reuse, R26 ;  /* 0x0000001a09087220 */ /* 0x040fe20000410000 */
[----:B------:R-:W-:Y:S01]  /*11030*/  FFMA.FTZ R30, R4, R15, -R25 ;  /* 0x0000000f041e7223 */ /* 0x000fe20000010819 */
[-C--:B------:R-:W-:Y:S01]  /*11040*/  FMUL.FTZ R9, R9, R14.reuse ;  /* 0x0000000e09097220 */ /* 0x080fe20000410000 */
[----:B------:R-:W-:Y:S02]  /*11050*/  IMAD.U32 R25, R134, 0x10000, RZ ;  /* 0x0001000086197824 */ /* 0x000fe400078e00ff */
[----:B------:R-:W-:Y:S01]  /*11060*/  FFMA.FTZ R36, R4, R27, R29 ;  /* 0x0000001b04247223 */ /* 0x000fe2000001001d */
[----:B------:R-:W-:Y:S02]  /*11070*/  IMAD.U32 R15, R130, 0x10000, RZ ;  /* 0x00010000820f7824 */ /* 0x000fe400078e00ff */
[C---:B------:R-:W-:Y:S01]  /*11080*/  FFMA.FTZ R27, R5.reuse, R14, -R8 ;  /* 0x0000000e051b7223 */ /* 0x040fe20000010808 */
[----:B------:R-:W-:Y:S01]  /*11090*/  FFMA.FTZ R29, R5, R26, R9 ;  /* 0x0000001a051d7223 */ /* 0x000fe20000010009 */
[----:B------:R-:W-:Y:S01]  /*110a0*/  LOP3.LUT R10, R10, 0xffff0000, RZ, 0xc0, !PT ;  /* 0xffff00000a0a7812 */ /* 0x000fe200078ec0ff */
[C---:B------:R-:W-:Y:S01]  /*110b0*/  FMUL.FTZ R31, R28.reuse, R25 ;  /* 0x000000191c1f7220 */ /* 0x040fe20000410000 */
        /* <DEDUP_REMOVED lines=9> */
[----:B------:R-:W-:-:S02]  /*11150*/  FMUL.FTZ R24, R11, R8 ;  /* 0x000000080b187220 */ /* 0x000fc40000410000 */
[-C--:B------:R-:W-:Y:S01]  /*11160*/  FMUL.FTZ R14, R10, R5.reuse ;  /* 0x000000050a0e7220 */ /* 0x080fe20000410000 */
[C---:B------:R-:W-:Y:S01]  /*11170*/  FFMA.FTZ R10, R6.reuse, R5, -R15 ;  /* 0x00000005060a7223 */ /* 0x040fe2000001080f */
[-C--:B------:R-:W-:Y:S01]  /*11180*/  FMUL.FTZ R25, R11, R4.reuse ;  /* 0x000000040b197220 */ /* 0x080fe20000410000 */
[C---:B------:R-:W-:Y:S01]  /*11190*/  FFMA.FTZ R11, R7.reuse, R4, -R24 ;  /* 0x00000004070b7223 */ /* 0x040fe20000010818 */
        /* <DEDUP_REMOVED lines=12> */
.L_x_1545:
[----:B------:R-:W-:Y:S05]  /*11260*/  BSYNC B2 ;  /* 0x0000000000027941 */ /* 0x000fea0003800000 */
.L_x_1544:
[----:B------:R-:W-:Y:S05]  /*11270*/  @P1 BRA `(.L_x_1543) ;  /* 0x00000004009c1947 */ /* 0x000fea0003800000 */
[----:B------:R-:W3:Y:S01]  /*11280*/  LDL R37, [R1+0x9c] ;  /* 0x00009c0001257983 */ /* 0x000ee20000100800 */
[----:B------:R-:W-:Y:S02]  /*11290*/  LEA.HI R13, R13, R0, RZ, 0x1d ;  /* 0x000000000d0d7211 */ /* 0x000fe400078fe8ff */
[----:B------:R-:W-:Y:S02]  /*112a0*/  SHF.R.U64 R28, R32, 0x10, R33 ;  /* 0x00000010201c7819 */ /* 0x000fe40000001221 */
[----:B-12---:R-:W-:Y:S01]  /*112b0*/  SHF.R.S32.HI R6, RZ, 0x1f, R13 ;  /* 0x0000001fff067819 */ /* 0x006fe2000001140d */
[----:B------:R-:W-:Y:S01]  /*112c0*/  IMAD.SHL.U32 R4, R13, 0x8, RZ ;  /* 0x000000080d047824 */ /* 0x000fe200078e00ff */
[----:B------:R-:W-:Y:S02]  /*112d0*/  SHF.R.U64 R24, R40, 0x10, R41 ;  /* 0x0000001028187819 */ /* 0x000fe40000001229 */
[----:B------:R-:W-:Y:S02]  /*112e0*/  LEA.HI R6, R6, R13, RZ, 0x3 ;  /* 0x0000000d06067211 */ /* 0x000fe400078f18ff */
[----:B-----5:R-:W-:-:S02]  /*112f0*/  LOP3.LUT R4, R124, 0x38, R4, 0xf8, !PT ;  /* 0x000000387c047812 */ /* 0x020fc400078ef804 */
[----:B------:R-:W-:Y:S01]  /*11300*/  SHF.R.U32.HI R41, RZ, 0x10, R41 ;  /* 0x00000010ff297819 */ /* 0x000fe20000011629 */
[----:B------:R-:W-:Y:S01]  /*11310*/  IMAD.SHL.U32 R6, R6, 0x400, RZ ;  /* 0x0000040006067824 */ /* 0x000fe200078e00ff */
[----:B------:R-:W-:Y:S02]  /*11320*/  LOP3.LUT R4, R4, R123, RZ, 0x3c, !PT ;  /* 0x0000007b04047212 */ /* 0x000fe400078e3cff */
[----:B------:R-:W-:Y:S02]  /*11330*/  PRMT R115, R115, 0x5410, R28 ;  /* 0x0000541073737816 */ /* 0x000fe4000000001c */
[----:B0-----:R-:W-:Y:S02]  /*11340*/  LOP3.LUT R9, R6, 0x7fffe000, RZ, 0xc0, !PT ;  /* 0x7fffe00006097812 */ /* 0x001fe400078ec0ff */
[----:B------:R-:W-:Y:S01]  /*11350*/  PRMT R119, R119, 0x5410, R24 ;  /* 0x0000541077777816 */ /* 0x000fe20000000018 */
[----:B------:R-:W-:Y:S01]  /*11360*/  IMAD.U32 R30, R115, 0x10000, RZ ;  /* 0x00010000731e7824 */ /* 0x000fe200078e00ff */
[----:B------:R-:W-:-:S02]  /*11370*/  IADD3 R9, R4, R9, R122 ;  /* 0x0000000904097210 */ /* 0x000fc40007ffe07a */
[----:B------:R-:W-:Y:S01]  /*11380*/  SHF.R.U32.HI R33, RZ, 0x10, R33 ;  /* 0x00000010ff217819 */ /* 0x000fe20000011621 */
[----:B------:R-:W-:Y:S01]  /*11390*/  IMAD.U32 R32, R119, 0x10000, RZ ;  /* 0x0001000077207824 */ /* 0x000fe200078e00ff */
[----:B------:R-:W-:Y:S01]  /*113a0*/  SHF.R.U64 R26, R34, 0x10, R35 ;  /* 0x00000010221a7819 */ /* 0x000fe20000001223 */
[----:B------:R-:W-:Y:S01]  /*113b0*/  IMAD R12, R9, 0x2, R16 ;  /* 0x00000002090c7824 */ /* 0x000fe200078e0210 */
[----:B------:R-:W-:Y:S02]  /*113c0*/  SHF.R.U64 R14, R42, 0x10, R43 ;  /* 0x000000102a0e7819 */ /* 0x000fe4000000122b */
[----:B------:R-:W-:Y:S02]  /*113d0*/  PRMT R120, R120, 0x5410, R41 ;  /* 0x0000541078787816 */ /* 0x000fe40000000029 */
[----:B------:R-:W0:Y:S01]  /*113e0*/  LDS.128 R8, [R12+0x10400] ;  /* 0x010400000c087984 */ /* 0x000e220000000c00 */
[----:B------:R-:W-:Y:S02]  /*113f0*/  SHF.R.U32.HI R43, RZ, 0x10, R43 ;  /* 0x00000010ff2b7819 */ /* 0x000fe4000001162b */
[----:B------:R-:W-:Y:S01]  /*11400*/  PRMT R116, R116, 0x5410, R33 ;  /* 0x0000541074747816 */ /* 0x000fe20000000021 */
[----:B------:R-:W-:Y:S01]  /*11410*/  IMAD.U32 R29, R120, 0x10000, RZ ;  /* 0x00010000781d7824 */ /* 0x000fe200078e00ff */
[----:B------:R-:W-:-:S02]  /*11420*/  PRMT R113, R113, 0x5410, R26 ;  /* 0x0000541071717816 */ /* 0x000fc4000000001a */
[----:B------:R-:W-:Y:S02]  /*11430*/  SHF.R.U32.HI R35, RZ, 0x10, R35 ;  /* 0x00000010ff237819 */ /* 0x000fe40000011623 */
[----:B------:R-:W-:Y:S02]  /*11440*/  PRMT R118, R118, 0x5410, R43 ;  /* 0x0000541076767816 */ /* 0x000fe4000000002b */
[----:B------:R-:W-:Y:S02]  /*11450*/  PRMT R117, R117, 0x5410, R14 ;  /* 0x0000541075757816 */ /* 0x000fe4000000000e */
[----:B------:R-:W-:Y:S01]  /*11460*/  PRMT R114, R114, 0x5410, R35 ;  /* 0x0000541072727816 */ /* 0x000fe20000000023 */
[----:B------:R-:W-:Y:S01]  /*11470*/  IMAD.U32 R31, R118, 0x10000, RZ ;  /* 0x00010000761f7824 */ /* 0x000fe200078e00ff */
[----:B------:R-:W-:Y:S02]  /*11480*/  LOP3.LUT R119, R119, 0xffff0000, RZ, 0xc0, !PT ;  /* 0xffff000077777812 */ /* 0x000fe400078ec0ff */
[----:B------:R-:W-:-:S02]  /*11490*/  LOP3.LUT R115, R115, 0xffff0000, RZ, 0xc0, !PT ;  /* 0xffff000073737812 */ /* 0x000fc400078ec0ff */
[----:B------:R-:W-:Y:S02]  /*114a0*/  LOP3.LUT R120, R120, 0xffff0000, RZ, 0xc0, !PT ;  /* 0xffff000078787812 */ /* 0x000fe400078ec0ff */
[----:B------:R-:W-:Y:S01]  /*114b0*/  LOP3.LUT R118, R118, 0xffff0000, RZ, 0xc0, !PT ;  /* 0xffff000076767812 */ /* 0x000fe200078ec0ff */
[C---:B0-----:R-:W-:Y:S01]  /*114c0*/  IMAD.U32 R25, R8.reuse, 0x10000, RZ ;  /* 0x0001000008197824 */ /* 0x041fe200078e00ff */
[----:B------:R-:W-:Y:S01]  /*114d0*/  LOP3.LUT R8, R8, 0xffff0000, RZ, 0xc0, !PT ;  /* 0xffff000008087812 */ /* 0x000fe200078ec0ff */
[C---:B------:R-:W-:Y:S01]  /*114e0*/  IMAD.U32 R26, R9.reuse, 0x10000, RZ ;  /* 0x00010000091a7824 */ /* 0x040fe200078e00ff */
[----:B------:R-:W-:Y:S01]  /*114f0*/  LOP3.LUT R9, R9, 0xffff0000, RZ, 0xc0, !PT ;  /* 0xffff000009097812 */ /* 0x000fe200078ec0ff */
[C---:B------:R-:W-:Y:S01]  /*11500*/  FMUL.FTZ R34, R25.reuse, R32 ;  /* 0x0000002019227220 */ /* 0x040fe20000410000 */
[----:B------:R-:W-:Y:S01]  /*11510*/  FMUL.FTZ R36, R25, R30 ;  /* 0x0000001e19247220 */ /* 0x000fe20000410000 */
[----:B------:R-:W-:Y:S02]  /*11520*/  IMAD.U32 R25, R116, 0x10000, RZ ;  /* 0x0001000074197824 */ /* 0x000fe400078e00ff */
[----:B------:R-:W-:Y:S01]  /*11530*/  FMUL.FTZ R33, R26, R29 ;  /* 0x0000001d1a217220 */ /* 0x000fe20000410000 */
[----:B------:R-:W-:Y:S01]  /*11540*/  IMAD.U32 R28, R11, 0x10000, RZ ;  /* 0x000100000b1c7824 */ /* 0x000fe200078e00ff */
[----:B------:R-:W-:Y:S01]  /*11550*/  LOP3.LUT R116, R116, 0xffff0000, RZ, 0xc0, !PT ;  /* 0xffff000074747812 */ /* 0x000fe200078ec0ff */
[----:B------:R-:W-:Y:S01]  /*11560*/  FMUL.FTZ R35, R26, R25 ;  /* 0x000000191a237220 */ /* 0x000fe20000410000 */
[C---:B------:R-:W-:Y:S01]  /*11570*/  IMAD.U32 R27, R10.reuse, 0x10000, RZ ;  /* 0x000100000a1b7824 */ /* 0x040fe200078e00ff */
[----:B------:R-:W-:-:S02]  /*11580*/  LOP3.LUT R10, R10, 0xffff0000, RZ, 0xc0, !PT ;  /* 0xffff00000a0a7812 */ /* 0x000fc400078ec0ff */
[----:B------:R-:W-:Y:S01]  /*11590*/  LOP3.LUT R11, R11, 0xffff0000, RZ, 0xc0, !PT ;  /* 0xffff00000b0b7812 */ /* 0x000fe200078ec0ff */
[----:B---3--:R-:W0:Y:S02]  /*115a0*/  LDS.128 R4, [R37] ;  /* 0x0000000025047984 */ /* 0x008e240000000c00 */
[C---:B0-----:R-:W-:Y:S01]  /*115b0*/  IMAD.U32 R13, R4.reuse, 0x10000, RZ ;  /* 0x00010000040d7824 */ /* 0x041fe200078e00ff */
[----:B------:R-:W-:Y:S01]  /*115c0*/  LOP3.LUT R4, R4, 0xffff0000, RZ, 0xc0, !PT ;  /* 0xffff000004047812 */ /* 0x000fe200078ec0ff */
[C---:B------:R-:W-:Y:S01]  /*115d0*/  IMAD.U32 R14, R5.reuse, 0x10000, RZ ;  /* 0x00010000050e7824 */ /* 0x040fe200078e00ff */
[----:B------:R-:W-:Y:S01]  /*115e0*/  LOP3.LUT R5, R5, 0xffff0000, RZ, 0xc0, !PT ;  /* 0xffff000005057812 */ /* 0x000fe200078ec0ff */
[C---:B------:R-:W-:Y:S01]  /*115f0*/  FFMA.FTZ R34, R13.reuse, R30, -R34 ;  /* 0x0000001e0d227223 */ /* 0x040fe20000010822 */
[----:B------:R-:W-:Y:S01]  /*11600*/  FFMA.FTZ R36, R13, R32, R36 ;  /* 0x000000200d247223 */ /* 0x000fe20000010024 */
[----:B------:R-:W-:Y:S01]  /*11610*/  FFMA.FTZ R33, R14, R25, -R33 ;  /* 0x000000190e217223 */ /* 0x000fe20000010821 */
[----:B------:R-:W-:-:S02]  /*11620*/  IMAD.U32 R24, R7, 0x10000, RZ ;  /* 0x0001000007187824 */ /* 0x000fc400078e00ff */
[----:B------:R-:W-:Y:S01]  /*11630*/  FMUL.FTZ R25, R28, R31 ;  /* 0x0000001f1c197220 */ /* 0x000fe20000410000 */
[----:B------:R-:W-:Y:S02]  /*11640*/  IMAD.U32 R13, R114, 0x10000, RZ ;  /* 0x00010000720d7824 */ /* 0x000fe400078e00ff */
[----:B------:R-:W-:Y:S01]  /*11650*/  FFMA.FTZ R35, R14, R29, R35 ;  /* 0x0000001d0e237223 */ /* 0x000fe20000010023 */
[C---:B------:R-:W-:Y:S01]  /*11660*/  IMAD.U32 R14, R117.reuse, 0x10000, RZ ;  /* 0x00010000750e7824 */ /* 0x040fe200078e00ff */
[----:B------:R-:W-:Y:S01]  /*11670*/  LOP3.LUT R117, R117, 0xffff0000, RZ, 0xc0, !PT ;  /* 0xffff000075757812 */ /* 0x000fe200078ec0ff */
[-C--:B------:R-:W-:Y:S01]  /*11680*/  FMUL.FTZ R28, R28, R13.reuse ;  /* 0x0000000d1c1c7220 */ /* 0x080fe20000410000 */
[----:B------:R-:W-:Y:S01]  /*11690*/  FFMA.FTZ R29, R24, R13, -R25 ;  /* 0x0000000d181d7223 */ /* 0x000fe20000010819 */
[C---:B------:R-:W-:Y:S01]  /*116a0*/  FMUL.FTZ R13, R8.reuse, R119 ;  /* 0x00000077080d7220 */ /* 0x040fe20000410000 */
[----:B------:R-:W-:Y:S01]  /*116b0*/  FMUL.FTZ R25, R8, R115 ;  /* 0x0000007308197220 */ /* 0x000fe20000410000 */
[----:B------:R-:W-:Y:S01]  /*116c0*/  FFMA.FTZ R31, R24, R31, R28 ;  /* 0x0000001f181f7223 */ /* 0x000fe2000001001c */
[----:B------:R-:W-:Y:S01]  /*116d0*/  FMUL.FTZ R24, R9, R120 ;  /* 0x0000007809187220 */ /* 0x000fe20000410000 */
[C---:B------:R-:W-:Y:S01]  /*116e0*/  FFMA.FTZ R13, R4.reuse, R115, -R13 ;  /* 0x00000073040d7223 */ /* 0x040fe2000001080d */
[----:B------:R-:W-:Y:S01]  /*116f0*/  FFMA.FTZ R25, R4, R119, R25 ;  /* 0x0000007704197223 */ /* 0x000fe20000010019 */
[----:B------:R-:W-:-:S02]  /*11700*/  IMAD.U32 R15, R6, 0x10000, RZ ;  /* 0x00010000060f7824 */ /* 0x000fc400078e00ff */
[----:B------:R-:W-:Y:S01]  /*11710*/  FMUL.FTZ R9, R9, R116 ;  /* 0x0000007409097220 */ /* 0x000fe20000410000 */
[----:B------:R-:W-:Y:S02]  /*11720*/  IMAD.U32 R8, R113, 0x10000, RZ ;  /* 0x0001000071087824 */ /* 0x000fe400078e00ff */
[----:B------:R-:W-:Y:S01]  /*11730*/  FMUL.FTZ R4, R27, R14 ;  /* 0x0000000e1b047220 */ /* 0x000fe20000410000 */
[----:B------:R-:W-:Y:S01]  /*11740*/  LOP3.LUT R113, R113, 0xffff0000, RZ, 0xc0, !PT ;  /* 0xffff000071717812 */ /* 0x000fe200078ec0ff */
[C---:B------:R-:W-:Y:S01]  /*11750*/  FFMA.FTZ R24, R5.reuse, R116, -R24 ;  /* 0x0000007405187223 */ /* 0x040fe20000010818 */
[----:B------:R-:W-:Y:S01]  /*11760*/  LOP3.LUT R114, R114, 0xffff0000, RZ, 0xc0, !PT ;  /* 0xffff000072727812 */ /* 0x000fe200078ec0ff */
[----:B------:R-:W-:Y:S01]  /*11770*/  FFMA.FTZ R120, R5, R120, R9 ;  /* 0x0000007805787223 */ /* 0x000fe20000010009 */
[----:B------:R-:W-:Y:S01]  /*11780*/  LOP3.LUT R6, R6, 0xffff0000, RZ, 0xc0, !PT ;  /* 0xffff000006067812 */ /* 0x000fe200078ec0ff */
[----:B------:R-:W-:Y:S01]  /*11790*/  FFMA.FTZ R26, R15, R8, -R4 ;  /* 0x000000080f1a7223 */ /* 0x000fe20000010804 */
[----:B------:R-:W-:Y:S01]  /*117a0*/  LOP3.LUT R7, R7, 0xffff0000, RZ, 0xc0, !PT ;  /* 0xffff000007077812 */ /* 0x000fe200078ec0ff */
[C---:B------:R-:W-:Y:S01]  /*117b0*/  FMUL.FTZ R5, R10.reuse, R117 ;  /* 0x000000750a057220 */ /* 0x040fe20000410000 */
[----:B------:R-:W-:Y:S01]  /*117c0*/  FMUL.FTZ R4, R11, R118 ;  /* 0x000000760b047220 */ /* 0x000fe20000410000 */
[----:B------:R-:W-:Y:S01]  /*117d0*/  FMUL.FTZ R28, R27, R8 ;  /* 0x000000081b1c7220 */ /* 0x000fe20000410000 */
[-C--:B------:R-:W-:Y:S01]  /*117e0*/  FMUL.FTZ R10, R10, R113.reuse ;  /* 0x000000710a0a7220 */ /* 0x080fe20000410000 */
[-C--:B------:R-:W-:Y:S01]  /*117f0*/  FMUL.FTZ R11, R11, R114.reuse ;  /* 0x000000720b0b7220 */ /* 0x080fe20000410000 */
[C---:B------:R-:W-:Y:S01]  /*11800*/  FFMA.FTZ R113, R6.reuse, R113, -R5 ;  /* 0x0000007106717223 */ /* 0x040fe20000010805 */
[----:B------:R-:W-:Y:S01]  /*11810*/  FFMA.FTZ R114, R7, R114, -R4 ;  /* 0x0000007207727223 */ /* 0x000fe20000010804 */
[----:B------:R-:W-:Y:S01]  /*11820*/  FFMA.FTZ R28, R15, R14, R28 ;  /* 0x0000000e0f1c7223 */ /* 0x000fe2000001001c */
        /* <DEDUP_REMOVED lines=12> */
.L_x_1543:
[----:B------:R-:W-:Y:S05]  /*118f0*/  BSYNC B1 ;  /* 0x0000000000017941 */ /* 0x000fea0003800000 */
.L_x_1542:
[----:B------:R-:W-:Y:S04]  /*11900*/  BSSY B1, `(.L_x_1546) ;  /* 0x00000dd000017945 */ /* 0x000fe80003800000 */
[----:B------:R-:W-:Y:S05]  /*11910*/  @P2 BRA `(.L_x_1547) ;  /* 0x0000000c006c2947 */ /* 0x000fea0003800000 */
[----:B-123--:R-:W2:Y:S01]  /*11920*/  LDL R4, [R1+0x7c] ;  /* 0x00007c0001047983 */ /* 0x00eea20000100800 */
[----:B------:R-:W1:Y:S03]  /*11930*/  LDC R39, c[0x0][0x3d4] ;  /* 0x0000f500ff277b82 */ /* 0x000e660000000800 */
[----:B------:R3:W5:Y:S01]  /*11940*/  LDL R41, [R1+0x84] ;  /* 0x0000840001297983 */ /* 0x0007620000100800 */
[----:B------:R-:W-:Y:S01]  /*11950*/  BSSY B2, `(.L_x_1548) ;  /* 0x000006f000027945 */ /* 0x000fe20003800000 */
[-C--:B-1----:R-:W-:Y:S02]  /*11960*/  ISETP.GE.AND P0, PT, R22, R39.reuse, PT ;  /* 0x000000271600720c */ /* 0x082fe40003f06270 */
[----:B------:R-:W-:Y:S01]  /*11970*/  ISETP.GE.AND P1, PT, R228, R39, PT ;  /* 0x00000027e400720c */ /* 0x000fe20003f26270 */
[----:B--2---:R-:W-:-:S05]  /*11980*/  IMAD.SHL.U32 R4, R4, 0x40, RZ ;  /* 0x0000004004047824 */ /* 0x004fca00078e00ff */
[----:B------:R-:W-:-:S04]  /*11990*/  LOP3.LUT R40, R4, 0x1c0, RZ, 0xc0, !PT ;  /* 0x000001c004287812 */ /* 0x000fc800078ec0ff */
[----:B------:R-:W-:Y:S01]  /*119a0*/  SHF.R.U32.HI R12, RZ, 0x3, R40 ;  /* 0x00000003ff0c7819 */ /* 0x000fe20000011628 */
[----:B---3--:R-:W-:Y:S06]  /*119b0*/  @P0 BRA `(.L_x_1549) ;  /* 0x0000000400a00947 */ /* 0x008fec0003800000 */
[----:B------:R-:W2:Y:S04]  /*119c0*/  LDL R5, [R1+0x64] ;  /* 0x0000640001057983 */ /* 0x000ea80000100800 */
        /* <DEDUP_REMOVED lines=8> */
[--C-:B------:R-:W-:Y:S01]  /*11a50*/  SHF.R.U64 R15, R82, 0x10, R83.reuse ;  /* 0x00000010520f7819 */ /* 0x100fe20000001253 */
[----:B------:R-:W-:Y:S01]  /*11a60*/  IMAD.U32 R33, R112, 0x10000, RZ ;  /* 0x0001000070217824 */ /* 0x000fe200078e00ff */
[----:B------:R-:W-:Y:S02]  /*11a70*/  PRMT R121, R121, 0x5410, R80 ;  /* 0x0000541079797816 */ /* 0x000fe40000000050 */
[----:B------:R-:W-:Y:S02]  /*11a80*/  SHF.R.U32.HI R82, RZ, 0x10, R83 ;  /* 0x00000010ff527819 */ /* 0x000fe40000011653 */
[----:B------:R-:W-:Y:S01]  /*11a90*/  SHF.R.U64 R14, R58, 0x10, R59 ;  /* 0x000000103a0e7819 */ /* 0x000fe2000000123b */
[----:B------:R-:W-:Y:S01]  /*11aa0*/  IMAD.U32 R30, R121, 0x10000, RZ ;  /* 0x00010000791e7824 */ /* 0x000fe200078e00ff */
[----:B------:R-:W-:-:S02]  /*11ab0*/  PRMT R109, R109, 0x5410, R56 ;  /* 0x000054106d6d7816 */ /* 0x000fc40000000038 */
[----:B------:R-:W-:Y:S02]  /*11ac0*/  SHF.R.U32.HI R59, RZ, 0x10, R59 ;  /* 0x00000010ff3b7819 */ /* 0x000fe4000001163b */
[----:B------:R-:W-:Y:S02]  /*11ad0*/  PRMT R111, R111, 0x5410, R82 ;  /* 0x000054106f6f7816 */ /* 0x000fe40000000052 */
[----:B------:R-:W-:Y:S02]  /*11ae0*/  PRMT R105, R105, 0x5410, R14 ;  /* 0x0000541069697816 */ /* 0x000fe4000000000e */
[----:B------:R-:W-:Y:S01]  /*11af0*/  PRMT R110, R110, 0x5410, R15 ;  /* 0x000054106e6e7816 */ /* 0x000fe2000000000f */
[----:B------:R-:W-:Y:S01]  /*11b00*/  IMAD.U32 R32, R111, 0x10000, RZ ;  /* 0x000100006f207824 */ /* 0x000fe200078e00ff */
[----:B------:R-:W-:Y:S02]  /*11b10*/  PRMT R106, R106, 0x5410, R59 ;  /* 0x000054106a6a7816 */ /* 0x000fe4000000003b */
[----:B------:R-:W-:-:S02]  /*11b20*/  LOP3.LUT R107, R107, 0xffff0000, RZ, 0xc0, !PT ;  /* 0xffff00006b6b7812 */ /* 0x000fc400078ec0ff */
[----:B--2---:R-:W-:-:S04]  /*11b30*/  LEA.HI R4, R39, R5, RZ, 0x1d ;  /* 0x0000000527047211 */ /* 0x004fc800078fe8ff */
[----:B------:R-:W-:Y:S01]  /*11b40*/  SHF.R.S32.HI R7, RZ, 0x1f, R4 ;  /* 0x0000001fff077819 */ /* 0x000fe20000011404 */
[----:B------:R-:W-:-:S03]  /*11b50*/  IMAD.SHL.U32 R5, R4, 0x8, RZ ;  /* 0x0000000804057824 */ /* 0x000fc600078e00ff */
[----:B------:R-:W-:Y:S02]  /*11b60*/  LEA.HI R7, R7, R4, RZ, 0x3 ;  /* 0x0000000407077211 */ /* 0x000fe400078f18ff */
[----:B------:R-:W-:-:S03]  /*11b70*/  LOP3.LUT R5, R40, 0x38, R5, 0xf8, !PT ;  /* 0x0000003828057812 */ /* 0x000fc600078ef805 */
[----:B------:R-:W-:Y:S01]  /*11b80*/  IMAD.SHL.U32 R7, R7, 0x400, RZ ;  /* 0x0000040007077824 */ /* 0x000fe200078e00ff */
[----:B------:R-:W-:-:S04]  /*11b90*/  LOP3.LUT R5, R5, R12, RZ, 0x3c, !PT ;  /* 0x0000000c05057212 */ /* 0x000fc800078e3cff */
[----:B------:R-:W-:-:S04]  /*11ba0*/  LOP3.LUT R4, R7, 0x7fffe000, RZ, 0xc0, !PT ;  /* 0x7fffe00007047812 */ /* 0x000fc800078ec0ff */
[----:B0----5:R-:W-:Y:S02]  /*11bb0*/  IADD3 R9, R5, R4, R41 ;  /* 0x0000000405097210 */ /* 0x021fe40007ffe029 */
        /* <DEDUP_REMOVED lines=22> */
[-C--:B------:R-:W-:Y:S01]  /*11d20*/  FMUL.FTZ R36, R27, R26.reuse ;  /* 0x0000001a1b247220 */ /* 0x080fe20000410000 */
[----:B------:R-:W-:Y:S01]  /*11d30*/  FFMA.FTZ R34, R15, R26, -R34 ;  /* 0x0000001a0f227223 */ /* 0x000fe20000010822 */
[----:B------:R-:W-:Y:S02]  /*11d40*/  IMAD.U32 R14, R106, 0x10000, RZ ;  /* 0x000100006a0e7824 */ /* 0x000fe400078e00ff */
[----:B------:R-:W-:Y:S01]  /*11d50*/  FMUL.FTZ R26, R29, R32 ;  /* 0x000000201d1a7220 */ /* 0x000fe20000410000 */
[----:B------:R-:W-:Y:S01]  /*11d60*/  LOP3.LUT R27, R112, 0xffff0000, RZ, 0xc0, !PT ;  /* 0xffff0000701b7812 */ /* 0x000fe200078ec0ff */
[----:B------:R-:W-:Y:S01]  /*11d70*/  FFMA.FTZ R36, R15, R30, R36 ;  /* 0x0000001e0f247223 */ /* 0x000fe20000010024 */
[-C--:B------:R-:W-:Y:S01]  /*11d80*/  FMUL.FTZ R29, R29, R14.reuse ;  /* 0x0000000e1d1d7220 */ /* 0x080fe20000410000 */
[----:B------:R-:W-:Y:S01]  /*11d90*/  FFMA.FTZ R33, R25, R14, -R26 ;  /* 0x0000000e19217223 */ /* 0x000fe2000001081a */
[----:B------:R-:W-:Y:S01]  /*11da0*/  LOP3.LUT R14, R109, 0xffff0000, RZ, 0xc0, !PT ;  /* 0xffff00006d0e7812 */ /* 0x000fe200078ec0ff */
[C---:B------:R-:W-:Y:S01]  /*11db0*/  FMUL.FTZ R15, R8.reuse, R27 ;  /* 0x0000001b080f7220 */ /* 0x040fe20000410000 */
[----:B------:R-:W-:Y:S01]  /*11dc0*/  LOP3.LUT R26, R121, 0xffff0000, RZ, 0xc0, !PT ;  /* 0xffff0000791a7812 */ /* 0x000fe200078ec0ff */
[----:B------:R-:W-:Y:S01]  /*11dd0*/  FFMA.FTZ R38, R25, R32, R29 ;  /* 0x0000002019267223 */ /* 0x000fe2000001001d */
[-C--:B------:R-:W-:Y:S01]  /*11de0*/  FMUL.FTZ R29, R8, R107.reuse ;  /* 0x0000006b081d7220 */ /* 0x080fe20000410000 */
[----:B------:R-:W-:Y:S01]  /*11df0*/  FFMA.FTZ R8, R4, R107, -R15 ;  /* 0x0000006b04087223 */ /* 0x000fe2000001080f */
[C---:B------:R-:W-:Y:S01]  /*11e00*/  FMUL.FTZ R31, R9.reuse, R14 ;  /* 0x0000000e091f7220 */ /* 0x040fe20000410000 */
[----:B------:R-:W-:Y:S01]  /*11e10*/  FMUL.FTZ R32, R9, R26 ;  /* 0x0000001a09207220 */ /* 0x000fe20000410000 */
[----:B------:R-:W-:-:S02]  /*11e20*/  IMAD.U32 R28, R10, 0x10000, RZ ;  /* 0x000100000a1c7824 */ /* 0x000fc400078e00ff */
[----:B------:R-:W-:Y:S01]  /*11e30*/  FFMA.FTZ R30, R4, R27, R29 ;  /* 0x0000001b041e7223 */ /* 0x000fe2000001001d */
[----:B------:R-:W-:Y:S02]  /*11e40*/  IMAD.U32 R25, R110, 0x10000, RZ ;  /* 0x000100006e197824 */ /* 0x000fe400078e00ff */
[----:B------:R-:W-:Y:S01]  /*11e50*/  FFMA.FTZ R9, R5, R14, -R32 ;  /* 0x0000000e05097223 */ /* 0x000fe20000010820 */
[----:B------:R-:W-:Y:S02]  /*11e60*/  IMAD.U32 R15, R105, 0x10000, RZ ;  /* 0x00010000690f7824 */ /* 0x000fe400078e00ff */
        /* <DEDUP_REMOVED lines=29> */
.L_x_1549:
[----:B------:R-:W-:Y:S05]  /*12040*/  BSYNC B2 ;  /* 0x0000000000027941 */ /* 0x000fea0003800000 */
.L_x_1548:
        /* <DEDUP_REMOVED lines=8> */
[----:B------:R-:W-:-:S02]  /*120d0*/  LOP3.LUT R5, R40, 0x38, R5, 0xf8, !PT ;  /* 0x0000003828057812 */ /* 0x000fc400078ef805 */
[----:B------:R-:W-:Y:S01]  /*120e0*/  SHF.R.U32.HI R61, RZ, 0x10, R61 ;  /* 0x00000010ff3d7819 */ /* 0x000fe2000001163d */
[----:B------:R-:W-:Y:S01]  /*120f0*/  IMAD.SHL.U32 R4, R4, 0x400, RZ ;  /* 0x0000040004047824 */ /* 0x000fe200078e00ff */
[----:B------:R-:W-:Y:S02]  /*12100*/  LOP3.LUT R5, R5, R12, RZ, 0x3c, !PT ;  /* 0x0000000c05057212 */ /* 0x000fe400078e3cff */
[----:B------:R-:W-:Y:S02]  /*12110*/  PRMT R91, R91, 0x5410, R28 ;  /* 0x000054105b5b7816 */ /* 0x000fe4000000001c */
[----:B------:R-:W-:Y:S02]  /*12120*/  LOP3.LUT R4, R4, 0x7fffe000, RZ, 0xc0, !PT ;  /* 0x7fffe00004047812 */ /* 0x000fe400078ec0ff */
[----:B------:R-:W-:Y:S01]  /*12130*/  PRMT R95, R95, 0x5410, R24 ;  /* 0x000054105f5f7816 */ /* 0x000fe20000000018 */
[----:B------:R-:W-:Y:S01]  /*12140*/  IMAD.U32 R30, R91, 0x10000, RZ ;  /* 0x000100005b1e7824 */ /* 0x000fe200078e00ff */
[----:B0----5:R-:W-:-:S02]  /*12150*/  IADD3 R9, R5, R4, R41 ;  /* 0x0000000405097210 */ /* 0x021fc40007ffe029 */
        /* <DEDUP_REMOVED lines=87> */
.L_x_1547:
[----:B------:R-:W-:Y:S05]  /*126d0*/  BSYNC B1 ;  /* 0x0000000000017941 */ /* 0x000fea0003800000 */
.L_x_1546:
[----:B------:R-:W-:Y:S05]  /*126e0*/  @P3 BRA `(.L_x_1505) ;  /* 0x0000000c006c3947 */ /* 0x000fea0003800000 */
[----:B-1234-:R-:W2:Y:S01]  /*126f0*/  LDL R4, [R1+0x78] ;  /* 0x0000780001047983 */ /* 0x01eea20000100800 */
        /* <DEDUP_REMOVED lines=10> */
[----:B-----5:R-:W3:Y:S01]  /*127a0*/  LDL R41, [R1+0x90] ;  /* 0x0000900001297983 */ /* 0x020ee20000100800 */
        /* <DEDUP_REMOVED lines=9> */
[----:B------:R-:W-:Y:S02]  /*12840*/  SHF.R.U64 R14, R78, 0x10, R79 ;  /* 0x000000104e0e7819 */ /* 0x000fe4000000124f */
[----:B------:R-:W-:Y:S02]  /*12850*/  PRMT R104, R104, 0x5410, R77 ;  /* 0x0000541068687816 */ /* 0x000fe4000000004d */
[----:B------:R-:W-:-:S02]  /*12860*/  SHF.R.U32.HI R79, RZ, 0x10, R79 ;  /* 0x00000010ff4f7819 */ /* 0x000fc4000001164f */
[----:B------:R-:W-:Y:S01]  /*12870*/  PRMT R100, R100, 0x5410, R69 ;  /* 0x0000541064647816 */ /* 0x000fe20000000045 */
[----:B------:R-:W-:Y:S01]  /*12880*/  IMAD.U32 R29, R104, 0x10000, RZ ;  /* 0x00010000681d7824 */ /* 0x000fe200078e00ff */
[----:B------:R-:W-:Y:S02]  /*12890*/  PRMT R97, R97, 0x5410, R26 ;  /* 0x0000541061617816 */ /* 0x000fe4000000001a */
[----:B------:R-:W-:Y:S02]  /*128a0*/  SHF.R.U32.HI R71, RZ, 0x10, R71 ;  /* 0x00000010ff477819 */ /* 0x000fe40000011647 */
[----:B------:R-:W-:Y:S02]  /*128b0*/  PRMT R102, R102, 0x5410, R79 ;  /* 0x0000541066667816 */ /* 0x000fe4000000004f */
[----:B------:R-:W-:Y:S02]  /*128c0*/  PRMT R101, R101, 0x5410, R14 ;  /* 0x0000541065657816 */ /* 0x000fe4000000000e */
[----:B------:R-:W-:Y:S01]  /*128d0*/  PRMT R98, R98, 0x5410, R71 ;  /* 0x0000541062627816 */ /* 0x000fe20000000047 */
[----:B------:R-:W-:Y:S01]  /*128e0*/  IMAD.U32 R31, R102, 0x10000, RZ ;  /* 0x00010000661f7824 */ /* 0x000fe200078e00ff */
[----:B------:R-:W-:-:S02]  /*128f0*/  LOP3.LUT R103, R103, 0xffff0000, RZ, 0xc0, !PT ;  /* 0xffff000067677812 */ /* 0x000fc400078ec0ff */
[----:B------:R-:W-:Y:S02]  /*12900*/  LOP3.LUT R99, R99, 0xffff0000, RZ, 0xc0, !PT ;  /* 0xffff000063637812 */ /* 0x000fe400078ec0ff */
[----:B------:R-:W-:Y:S02]  /*12910*/  LOP3.LUT R104, R104, 0xffff0000, RZ, 0xc0, !PT ;  /* 0xffff000068687812 */ /* 0x000fe400078ec0ff */
[----:B------:R-:W-:Y:S02]  /*12920*/  LOP3.LUT R102, R102, 0xffff0000, RZ, 0xc0, !PT ;  /* 0xffff000066667812 */ /* 0x000fe400078ec0ff */
        /* <DEDUP_REMOVED lines=27> */
[C---:B------:R-:W-:Y:S01]  /*12ae0*/  FMUL.FTZ R33, R26.reuse, R29 ;  /* 0x0000001d1a217220 */ /* 0x040fe20000410000 */
[----:B------:R-:W-:Y:S02]  /*12af0*/  IMAD.U32 R28, R11, 0x10000, RZ ;  /* 0x000100000b1c7824 */ /* 0x000fe400078e00ff */
[C---:B------:R-:W-:Y:S01]  /*12b00*/  FFMA.FTZ R34, R13.reuse, R30, -R34 ;  /* 0x0000001e0d227223 */ /* 0x040fe20000010822 */
[----:B------:R-:W-:Y:S01]  /*12b10*/  FFMA.FTZ R36, R13, R32, R36 ;  /* 0x000000200d247223 */ /* 0x000fe20000010024 */
[-C--:B------:R-:W-:Y:S01]  /*12b20*/  FMUL.FTZ R35, R26, R25.reuse ;  /* 0x000000191a237220 */ /* 0x080fe20000410000 */
[----:B------:R-:W-:Y:S01]  /*12b30*/  FFMA.FTZ R33, R14, R25, -R33 ;  /* 0x000000190e217223 */ /* 0x000fe20000010821 */
[----:B------:R-:W-:Y:S02]  /*12b40*/  IMAD.U32 R13, R98, 0x10000, RZ ;  /* 0x00010000620d7824 */ /* 0x000fe400078e00ff */
[----:B------:R-:W-:Y:S01]  /*12b50*/  FMUL.FTZ R25, R28, R31 ;  /* 0x0000001f1c197220 */ /* 0x000fe20000410000 */
[----:B------:R-:W-:Y:S01]  /*12b60*/  FFMA.FTZ R35, R14, R29, R35 ;  /* 0x0000001d0e237223 */ /* 0x000fe20000010023 */
[----:B------:R-:W-:Y:S01]  /*12b70*/  LOP3.LUT R100, R100, 0xffff0000, RZ, 0xc0, !PT ;  /* 0xffff000064647812 */ /* 0x000fe200078ec0ff */
[-C--:B------:R-:W-:Y:S01]  /*12b80*/  FMUL.FTZ R28, R28, R13.reuse ;  /* 0x0000000d1c1c7220 */ /* 0x080fe20000410000 */
[----:B------:R-:W-:Y:S01]  /*12b90*/  FFMA.FTZ R29, R24, R13, -R25 ;  /* 0x0000000d181d7223 */ /* 0x000fe20000010819 */
[C---:B------:R-:W-:Y:S01]  /*12ba0*/  FMUL.FTZ R13, R8.reuse, R103 ;  /* 0x00000067080d7220 */ /* 0x040fe20000410000 */
[----:B------:R-:W-:Y:S01]  /*12bb0*/  FMUL.FTZ R25, R8, R99 ;  /* 0x0000006308197220 */ /* 0x000fe20000410000 */
[----:B------:R-:W-:-:S02]  /*12bc0*/  IMAD.U32 R27, R10, 0x10000, RZ ;  /* 0x000100000a1b7824 */ /* 0x000fc400078e00ff */
[----:B------:R-:W-:Y:S01]  /*12bd0*/  FFMA.FTZ R31, R24, R31, R28 ;  /* 0x0000001f181f7223 */ /* 0x000fe2000001001c */
[----:B------:R-:W-:Y:S02]  /*12be0*/  IMAD.U32 R14, R101, 0x10000, RZ ;  /* 0x00010000650e7824 */ /* 0x000fe400078e00ff */
[C---:B------:R-:W-:Y:S01]  /*12bf0*/  FFMA.FTZ R13, R4.reuse, R99, -R13 ;  /* 0x00000063040d7223 */ /* 0x040fe2000001080d */
[----:B------:R-:W-:Y:S01]  /*12c00*/  FMUL.FTZ R24, R9, R104 ;  /* 0x0000006809187220 */ /* 0x000fe20000410000 */
[----:B------:R-:W-:Y:S01]  /*12c10*/  FFMA.FTZ R25, R4, R103, R25 ;  /* 0x0000006704197223 */ /* 0x000fe20000010019 */
[----:B------:R-:W-:Y:S01]  /*12c20*/  LOP3.LUT R10, R10, 0xffff0000, RZ, 0xc0, !PT ;  /* 0xffff00000a0a7812 */ /* 0x000fe200078ec0ff */
[----:B------:R-:W-:Y:S01]  /*12c30*/  IMAD.U32 R8, R97, 0x10000, RZ ;  /* 0x0001000061087824 */ /* 0x000fe200078e00ff */
[----:B------:R-:W-:Y:S01]  /*12c40*/  LOP3.LUT R11, R11, 0xffff0000, RZ, 0xc0, !PT ;  /* 0xffff00000b0b7812 */ /* 0x000fe200078ec0ff */
[----:B------:R-:W-:Y:S01]  /*12c50*/  FMUL.FTZ R9, R9, R100 ;  /* 0x0000006409097220 */ /* 0x000fe20000410000 */
[----:B------:R-:W-:Y:S01]  /*12c60*/  FMUL.FTZ R4, R27, R14 ;  /* 0x0000000e1b047220 */ /* 0x000fe20000410000 */
[----:B------:R-:W-:Y:S01]  /*12c70*/  LOP3.LUT R101, R101, 0xffff0000, RZ, 0xc0, !PT ;  /* 0xffff000065657812 */ /* 0x000fe200078ec0ff */
[----:B------:R-:W-:Y:S01]  /*12c80*/  FFMA.FTZ R24, R5, R100, -R24 ;  /* 0x0000006405187223 */ /* 0x000fe20000010818 */
[----:B------:R-:W-:Y:S01]  /*12c90*/  LOP3.LUT R97, R97, 0xffff0000, RZ, 0xc0, !PT ;  /* 0xffff000061617812 */ /* 0x000fe200078ec0ff */
[----:B------:R-:W-:Y:S01]  /*12ca0*/  FFMA.FTZ R104, R5, R104, R9 ;  /* 0x0000006805687223 */ /* 0x000fe20000010009 */
[----:B------:R-:W-:Y:S01]  /*12cb0*/  LOP3.LUT R98, R98, 0xffff0000, RZ, 0xc0, !PT ;  /* 0xffff000062627812 */ /* 0x000fe200078ec0ff */
[----:B------:R-:W-:Y:S01]  /*12cc0*/  FFMA.FTZ R26, R15, R8, -R4 ;  /* 0x000000080f1a7223 */ /* 0x000fe20000010804 */
        /* <DEDUP_REMOVED lines=20> */
.L_x_1551:
[----:B------:R-:W-:Y:S05]  /*12e10*/  BSYNC B1 ;  /* 0x0000000000017941 */ /* 0x000fea0003800000 */
.L_x_1550:
        /* <DEDUP_REMOVED lines=12> */
[----:B------:R-:W-:Y:S02]  /*12ee0*/  SHF.R.U64 R24, R66, 0x10, R67 ;  /* 0x0000001042187819 */ /* 0x000fe40000001243 */
[----:B------:R-:W-:Y:S02]  /*12ef0*/  LOP3.LUT R5, R5, 0x7fffe000, RZ, 0xc0, !PT ;  /* 0x7fffe00005057812 */ /* 0x000fe400078ec0ff */
[----:B------:R-:W-:Y:S02]  /*12f00*/  PRMT R25, R21, 0x5410, R26 ;  /* 0x0000541015197816 */ /* 0x000fe4000000001a */
[----:B0----5:R-:W-:-:S02]  /*12f10*/  IADD3 R9, R0, R5, R40 ;  /* 0x0000000500097210 */ /* 0x021fc40007ffe028 */
[----:B------:R-:W-:Y:S01]  /*12f20*/  PRMT R87, R87, 0x5410, R14 ;  /* 0x0000541057577816 */ /* 0x000fe2000000000e */
[----:B------:R-:W-:Y:S01]  /*12f30*/  IMAD.U32 R26, R25, 0x10000, RZ ;  /* 0x00010000191a7824 */ /* 0x000fe200078e00ff */
[----:B------:R-:W-:Y:S01]  /*12f40*/  SHF.R.U32.HI R65, RZ, 0x10, R65 ;  /* 0x00000010ff417819 */ /* 0x000fe20000011641 */
[----:B------:R-:W-:Y:S01]  /*12f50*/  IMAD R0, R9, 0x2, R16 ;  /* 0x0000000209007824 */ /* 0x000fe200078e0210 */
[----:B------:R-:W-:Y:S01]  /*12f60*/  SHF.R.U32.HI R67, RZ, 0x10, R67 ;  /* 0x00000010ff437819 */ /* 0x000fe20000011643 */
[----:B------:R-:W-:Y:S01]  /*12f70*/  IMAD.U32 R30, R87, 0x10000, RZ ;  /* 0x00010000571e7824 */ /* 0x000fe200078e00ff */
[----:B------:R-:W-:Y:S02]  /*12f80*/  SHF.R.U64 R12, R74, 0x10, R75 ;  /* 0x000000104a0c7819 */ /* 0x000fe4000000124b */
[----:B------:R-:W0:Y:S01]  /*12f90*/  LDS.128 R8, [R0+0x10400] ;  /* 0x0104000000087984 */ /* 0x000e220000000c00 */
[----:B------:R-:W-:Y:S02]  /*12fa0*/  PRMT R88, R88, 0x5410, R73 ;  /* 0x0000541058587816 */ /* 0x000fe40000000049 */
[----:B------:R-:W-:-:S02]  /*12fb0*/  SHF.R.U32.HI R75, RZ, 0x10, R75 ;  /* 0x00000010ff4b7819 */ /* 0x000fc4000001164b */
[----:B------:R-:W-:Y:S01]  /*12fc0*/  PRMT R84, R84, 0x5410, R65 ;  /* 0x0000541054547816 */ /* 0x000fe20000000041 */
[----:B------:R-:W-:Y:S01]  /*12fd0*/  IMAD.U32 R29, R88, 0x10000, RZ ;  /* 0x00010000581d7824 */ /* 0x000fe200078e00ff */
[----:B------:R-:W-:Y:S02]  /*12fe0*/  PRMT R28, R20, 0x5410, R67 ;  /* 0x00005410141c7816 */ /* 0x000fe40000000043 */
[----:B------:R-:W-:Y:S02]  /*12ff0*/  PRMT R86, R86, 0x5410, R75 ;  /* 0x0000541056567816 */ /* 0x000fe4000000004b */
[----:B------:R-:W-:Y:S02]  /*13000*/  PRMT R27, R3, 0x5410, R24 ;  /* 0x00005410031b7816 */ /* 0x000fe40000000018 */
[----:B------:R-:W-:Y:S01]  /*13010*/  PRMT R85, R85, 0x5410, R12 ;  /* 0x0000541055557816 */ /* 0x000fe2000000000c */
[----:B------:R-:W-:Y:S01]  /*13020*/  IMAD.U32 R31, R86, 0x10000, RZ ;  /* 0x00010000561f7824 */ /* 0x000fe200078e00ff */
[----:B------:R-:W-:-:S02]  /*13030*/  LOP3.LUT R87, R87, 0xffff0000, RZ, 0xc0, !PT ;  /* 0xffff000057577812 */ /* 0x000fc400078ec0ff */
[----:B------:R-:W-:Y:S02]  /*13040*/  LOP3.LUT R25, R25, 0xffff0000, RZ, 0xc0, !PT ;  /* 0xffff000019197812 */ /* 0x000fe400078ec0ff */
        /* <DEDUP_REMOVED lines=8> */
[----:B------:R-:W-:-:S02]  /*130d0*/  IMAD.U32 R15, R84, 0x10000, RZ ;  /* 0x00010000540f7824 */ /* 0x000fc400078e00ff */
[----:B------:R-:W-:Y:S01]  /*130e0*/  FMUL.FTZ R33, R20, R29 ;  /* 0x0000001d14217220 */ /* 0x000fe20000410000 */
[C---:B------:R-:W-:Y:S01]  /*130f0*/  IMAD.U32 R24, R11.reuse, 0x10000, RZ ;  /* 0x000100000b187824 */ /* 0x040fe200078e00ff */
[----:B------:R-:W-:Y:S01]  /*13100*/  LOP3.LUT R84, R84, 0xffff0000, RZ, 0xc0, !PT ;  /* 0xffff000054547812 */ /* 0x000fe200078ec0ff */
[-C--:B------:R-:W-:Y:S01]  /*13110*/  FMUL.FTZ R35, R20, R15.reuse ;  /* 0x0000000f14237220 */ /* 0x080fe20000410000 */
[C---:B------:R-:W-:Y:S01]  /*13120*/  IMAD.U32 R21, R10.reuse, 0x10000, RZ ;  /* 0x000100000a157824 */ /* 0x040fe200078e00ff */
[----:B------:R-:W-:Y:S02]  /*13130*/  LOP3.LUT R10, R10, 0xffff0000, RZ, 0xc0, !PT ;  /* 0xffff00000a0a7812 */ /* 0x000fe400078ec0ff */
        /* <DEDUP_REMOVED lines=54> */
.L_x_1505:
[----:B------:R-:W-:Y:S05]  /*134a0*/  BSYNC B0 ;  /* 0x0000000000007941 */ /* 0x000fea0003800000 */
.L_x_1453:
[----:B------:R-:W-:Y:S01]  /*134b0*/  @!PT LDS RZ, [RZ] ;  /* 0x00000000fffff984 */ /* 0x000fe20000000800 */
[----:B------:R-:W-:Y:S01]  /*134c0*/  @!PT LDS RZ, [RZ] ;  /* 0x00000000fffff984 */ /* 0x000fe20000000800 */
[----:B------:R-:W-:Y:S01]  /*134d0*/  @!PT LDS RZ, [RZ] ;  /* 0x00000000fffff984 */ /* 0x000fe20000000800 */
[----:B------:R-:W-:Y:S01]  /*134e0*/  @!PT LDS RZ, [RZ] ;  /* 0x00000000fffff984 */ /* 0x000fe20000000800 */
[----:B------:R1:W-:Y:S06]  /*134f0*/  MEMBAR.ALL.CTA ;  /* 0x0000000000007992 */ /* 0x0003ec0000008000 */
[----:B-1----:R-:W1:Y:S01]  /*13500*/  FENCE.VIEW.ASYNC.S ;  /* 0x00000000000073c6 */ /* 0x002e620000000000 */
[----:B------:R-:W-:Y:S05]  /*13510*/  WARPSYNC.ALL ;  /* 0x0000000000007948 */ /* 0x000fea0003800000 */
[----:B-1----:R-:W-:Y:S06]  /*13520*/  BAR.SYNC.DEFER_BLOCKING 0xd, 0x100 ;  /* 0x0344000000007b1d */ /* 0x002fec0000010000 */
.L_x_1450:
[----:B0-----:R-:W2:Y:S02]  /*13530*/  LDL R0, [R1+0x34] ;  /* 0x0000340001007983 */ /* 0x001ea40000100800 */
[----:B--2---:R-:W-:-:S13]  /*13540*/  R2UR UR4, R0 ;  /* 0x00000000000472ca */ /* 0x004fda00000e0000 */
[----:B------:R-:W-:-:S05]  /*13550*/  IMAD.U32 R0, RZ, RZ, UR4 ;  /* 0x00000004ff007e24 */ /* 0x000fca000f8e00ff */
[----:B------:R-:W-:-:S13]  /*13560*/  ISETP.NE.AND P0, PT, R0, 0x3, PT ;  /* 0x000000030000780c */ /* 0x000fda0003f05270 */
[----:B------:R-:W-:Y:S05]  /*13570*/  @!P0 BRA `(.L_x_1552) ;  /* 0x0000000000048947 */ /* 0x000fea0003800000 */
[----:B------:R-:W-:Y:S01]  /*13580*/  BPT.TRAP 0x1 ;  /* 0x000000040000795c */ /* 0x000fe20000300000 */
.L_x_1552:
[----:B---34-:R-:W-:Y:S01]  /*13590*/  IMAD R5, R200, 0x8, R16 ;  /* 0x00000008c8057824 */ /* 0x018fe200078e0210 */
[----:B------:R-:W-:-:S04]  /*135a0*/  SHF.L.U32 R0, R205, 0x1f, RZ ;  /* 0x0000001fcd007819 */ /* 0x000fc800000006ff */
[----:B------:R0:W2:Y:S01]  /*135b0*/  SYNCS.PHASECHK.TRANS64.TRYWAIT P2, [R5+URZ+0x30830], R0 ;  /* 0x03083000050075a7 */ /* 0x0000a2000804017f */
[----:B------:R-:W-:Y:S05]  /*135c0*/  @!P0 BRA `(.L_x_1553) ;  /* 0x0000000000048947 */ /* 0x000fea0003800000 */
[----:B------:R-:W-:Y:S01]  /*135d0*/  BPT.TRAP 0x1 ;  /* 0x000000040000795c */ /* 0x000fe20000300000 */
.L_x_1553:
[----:B-1----:R-:W1:Y:S02]  /*135e0*/  S2R R3, SR_TID.X ;  /* 0x0000000000037919 */ /* 0x002e640000002100 */
[----:B-1----:R-:W-:-:S04]  /*135f0*/  LOP3.LUT R3, R3, 0x7f, RZ, 0xc0, !PT ;  /* 0x0000007f03037812 */ /* 0x002fc800078ec0ff */
[----:B------:R-:W-:Y:S01]  /*13600*/  ISETP.NE.AND P1, PT, R3, RZ, PT ;  /* 0x000000ff0300720c */ /* 0x000fe20003f25270 */
[----:B--2---:R-:W-:-:S12]  /*13610*/  @P2 BRA `(.L_x_1554) ;  /* 0x0000000000082947 */ /* 0x004fd80003800000 */
[----:B------:R-:W1:Y:S02]  /*13620*/  SYNCS.PHASECHK.TRANS64.TRYWAIT P2, [R5+URZ+0x30830], R0 ;  /* 0x03083000050075a7 */ /* 0x000e64000804017f */
[----:B-1----:R-:W-:Y:S05]  /*13630*/  @!P2 BRA `(.L_x_1555) ;  /* 0x000001640094a947 */ /* 0x002fea0003800000 */
.L_x_1554:
[----:B------:R-:W-:Y:S05]  /*13640*/  WARPSYNC.ALL ;  /* 0x0000000000007948 */ /* 0x000fea0003800000 */
[----:B01----:R-:W-:Y:S01]  /*13650*/  VIADD R0, R16, 0x20400 ;  /* 0x0002040010007836 */ /* 0x003fe20000000000 */
[----:B------:R-:W-:Y:S01]  /*13660*/  LOP3.LUT R6, R2, 0x10000, RZ, 0xfc, !PT ;  /* 0x0001000002067812 */ /* 0x000fe200078efcff */
[----:B------:R-:W-:Y:S02]  /*13670*/  IMAD.MOV.U32 R7, RZ, RZ, 0x40000040 ;  /* 0x40000040ff077424 */ /* 0x000fe400078e00ff */
[----:B------:R-:W-:Y:S01]  /*13680*/  IMAD.MOV.U32 R3, RZ, RZ, 0x40000040 ;  /* 0x40000040ff037424 */ /* 0x000fe200078e00ff */
[----:B------:R-:W-:Y:S01]  /*13690*/  SHF.R.U32.HI R0, RZ, 0x4, R0 ;  /* 0x00000004ff007819 */ /* 0x000fe20000011600 */
[----:B-----5:R-:W-:Y:S01]  /*136a0*/  WARPGROUP.ARRIVE ;  /* 0x00000000000079c5 */ /* 0x020fe20000000000 */
[----:B------:R-:W-:Y:S01]  /*136b0*/  IMAD.MOV.U32 R225, RZ, RZ, 0x40000040 ;  /* 0x40000040ffe17424 */ /* 0x000fe200078e00ff */
[----:B------:R-:W0:Y:S01]  /*136c0*/  LDC.64 R56, c[0x0][0x9e0] ;  /* 0x00027800ff387b82 */ /* 0x000e220000000a00 */
[----:B------:R-:W-:-:S04]  /*136d0*/  LOP3.LUT R0, R0, 0x3fff, RZ, 0xc0, !PT ;  /* 0x00003fff00007812 */ /* 0x000fc800078ec0ff */
[----:B------:R-:W-:-:S05]  /*136e0*/  LOP3.LUT R4, R0, 0x10000, RZ, 0xfc, !PT ;  /* 0x0001000000047812 */ /* 0x000fca00078efcff */
[----:B------:R-:W-:Y:S01]  /*136f0*/  IMAD R2, R200, 0x800, R4 ;  /* 0x00000800c8027824 */ /* 0x000fe200078e0204 */
[C---:B------:R-:W-:Y:S01]  /*13700*/  R2UR UR4, R6.reuse ;  /* 0x00000000060472ca */ /* 0x040fe200000e0000 */
[----:B------:R-:W-:Y:S01]  /*13710*/  VIADD R224, R6, 0x2 ;  /* 0x0000000206e07836 */ /* 0x000fe20000000000 */
[----:B------:R-:W-:Y:S01]  /*13720*/  R2UR UR5, R7 ;  /* 0x00000000070572ca */ /* 0x000fe200000e0000 */
[----:B------:R-:W-:Y:S01]  /*13730*/  IMAD.MOV.U32 R9, RZ, RZ, 0x40000040 ;  /* 0x40000040ff097424 */ /* 0x000fe200078e00ff */
[----:B------:R-:W-:Y:S02]  /*13740*/  R2UR UR6, R2 ;  /* 0x00000000020672ca */ /* 0x000fe400000e0000 */
[----:B------:R-:W-:Y:S01]  /*13750*/  R2UR UR7, R3 ;  /* 0x00000000030772ca */ /* 0x000fe200000e0000 */
[----:B------:R-:W-:Y:S01]  /*13760*/  VIADD R222, R6, 0x4 ;  /* 0x0000000406de7836 */ /* 0x000fe20000000000 */
[----:B------:R1:W-:Y:S01]  /*13770*/  STL [R1+0x18], R4 ;  /* 0x0000180401007387 */ /* 0x0003e20000100800 */
[----:B------:R-:W-:-:S02]  /*13780*/  VIADD R8, R2, 0x2 ;  /* 0x0000000202087836 */ /* 0x000fc40000000000 */
[----:B------:R-:W-:Y:S01]  /*13790*/  IMAD.MOV.U32 R223, RZ, RZ, 0x40000040 ;  /* 0x40000040ffdf7424 */ /* 0x000fe200078e00ff */
[----:B------:R-:W2:Y:S01]  /*137a0*/  LDL R73, [R1+0x14] ;  /* 0x0000140001497983 */ /* 0x000ea20000100800 */
[C---:B------:R-:W-:Y:S02]  /*137b0*/  VIADD R220, R6.reuse, 0x6 ;  /* 0x0000000606dc7836 */ /* 0x040fe40000000000 */
[----:B------:R-:W-:Y:S02]  /*137c0*/  IMAD.MOV.U32 R221, RZ, RZ, 0x40000040 ;  /* 0x40000040ffdd7424 */ /* 0x000fe400078e00ff */
[----:B------:R-:W-:Y:S01]  /*137d0*/  VIADD R218, R6, 0x400 ;  /* 0x0000040006da7836 */ /* 0x000fe20000000000 */
[----:B-1----:R-:W2:Y:S01]  /*137e0*/  LDL R4, [R1+0x58] ;  /* 0x0000580001047983 */ /* 0x002ea20000100800 */
[----:B------:R-:W-:Y:S01]  /*137f0*/  HGMMA.64x64x16.F32.BF16 R24, gdesc[UR4], RZ, !UPT, gsb0 ;  /* 0x00e00000041879f0 */ /* 0x000fe2000c0018ff */
[----:B------:R-:W-:Y:S02]  /*13800*/  R2UR UR4, R224 ;  /* 0x00000000e00472ca */ /* 0x000fe400000e0000 */
[----:B------:R-:W-:-:S02]  /*13810*/  R2UR UR5, R225 ;  /* 0x00000000e10572ca */ /* 0x000fc400000e0000 */
[----:B------:R-:W-:Y:S02]  /*13820*/  R2UR UR6, R8 ;  /* 0x00000000080672ca */ /* 0x000fe400000e0000 */
[----:B------:R-:W-:Y:S01]  /*13830*/  R2UR UR7, R9 ;  /* 0x00000000090772ca */ /* 0x000fe200000e0000 */
[----:B------:R-:W-:Y:S02]  /*13840*/  WARPGROUP.DEPBAR.LE gsb0, 0x0 ;  /* 0x00008000000079c5 */ /* 0x000fe40000010000 */
[----:B------:R-:W-:-:S10]  /*13850*/  WARPGROUP.ARRIVE ;  /* 0x00000000000079c5 */ /* 0x000fd40000000000 */
[----:B------:R-:W-:Y:S01]  /*13860*/  HGMMA.64x64x16.F32.BF16 R24, gdesc[UR4], R24, gsb0 ;  /* 0x00e00000041879f0 */ /* 0x000fe20008001818 */
[----:B------:R-:W-:Y:S02]  /*13870*/  VIADD R8, R2, 0x4 ;  /* 0x0000000402087836 */ /* 0x000fe40000000000 */
[----:B------:R-:W-:Y:S01]  /*13880*/  IMAD.MOV.U32 R9, RZ, RZ, 0x40000040 ;  /* 0x40000040ff097424 */ /* 0x000fe200078e00ff */
[----:B------:R-:W-:Y:S02]  /*13890*/  R2UR UR4, R222 ;  /* 0x00000000de0472ca */ /* 0x000fe400000e0000 */
[----:B------:R-:W-:Y:S02]  /*138a0*/  R2UR UR5, R223 ;  /* 0x00000000df0572ca */ /* 0x000fe400000e0000 */
[----:B------:R-:W-:Y:S02]  /*138b0*/  R2UR UR6, R8 ;  /* 0x00000000080672ca */ /* 0x000fe400000e0000 */
[----:B------:R-:W-:Y:S01]  /*138c0*/  R2UR UR7, R9 ;  /* 0x00000000090772ca */ /* 0x000fe200000e0000 */
[----:B------:R-:W-:-:S02]  /*138d0*/  WARPGROUP.DEPBAR.LE gsb0, 0x0 ;  /* 0x00008000000079c5 */ /* 0x000fc40000010000 */
        /* <DEDUP_REMOVED lines=12> */
[----:B------:R-:W-:Y:S02]  /*139a0*/  IMAD.MOV.U32 R219, RZ, RZ, 0x40000040 ;  /* 0x40000040ffdb7424 */ /* 0x000fe400078e00ff */
[----:B------:R-:W-:Y:S01]  /*139b0*/  IMAD.MOV.U32 R9, RZ, RZ, 0x40000040 ;  /* 0x40000040ff097424 */ /* 0x000fe200078e00ff */
[----:B------:R-:W-:Y:S02]  /*139c0*/  R2UR UR4, R218 ;  /* 0x00000000da0472ca */ /* 0x000fe400000e0000 */
[----:B------:R-:W-:Y:S02]  /*139d0*/  R2UR UR5, R219 ;  /* 0x00000000db0572ca */ /* 0x000fe400000e0000 */
[----:B------:R-:W-:-:S02]  /*139e0*/  R2UR UR6, R8 ;  /* 0x00000000080672ca */ /* 0x000fc400000e0000 */
[----:B------:R-:W-:Y:S01]  /*139f0*/  R2UR UR7, R9 ;  /* 0x00000000090772ca */ /* 0x000fe200000e0000 */
[----:B------:R-:W-:Y:S02]  /*13a00*/  WARPGROUP.DEPBAR.LE gsb0, 0x0 ;  /* 0x00008000000079c5 */ /* 0x000fe40000010000 */
[----:B------:R-:W-:-:S10]  /*13a10*/  WARPGROUP.ARRIVE ;  /* 0x00000000000079c5 */ /* 0x000fd40000000000 */
[----:B------:R-:W-:Y:S01]  /*13a20*/  HGMMA.64x64x16.F32.BF16 R24, gdesc[UR4], R24, gsb0 ;  /* 0x00e00000041879f0 */ /* 0x000fe20008001818 */
[----:B------:R-:W-:Y:S02]  /*13a30*/  VIADD R216, R6, 0x402 ;  /* 0x0000040206d87836 */ /* 0x000fe40000000000 */
[----:B------:R-:W-:Y:S02]  /*13a40*/  VIADD R8, R2, 0x202 ;  /* 0x0000020202087836 */ /* 0x000fe40000000000 */
[----:B------:R-:W-:Y:S02]  /*13a50*/  IMAD.MOV.U32 R217, RZ, RZ, 0x40000040 ;  /* 0x40000040ffd97424 */ /* 0x000fe400078e00ff */
[----:B------:R-:W-:Y:S01]  /*13a60*/  IMAD.MOV.U32 R9, RZ, RZ, 0x40000040 ;  /* 0x40000040ff097424 */ /* 0x000fe200078e00ff */
        /* <DEDUP_REMOVED lines=117> */
[----:B------:R-:W-:Y:S01]  /*141c0*/  IMAD.MOV.U32 R3, RZ, RZ, -0x40 ;  /* 0xffffffc0ff037424 */ /* 0x000fe200078e00ff */
[----:B------:R-:W-:-:S03]  /*141d0*/  ULDC UR4, c[0x0][0x9dc] ;  /* 0x0002770000047ab9 */ /* 0x000fc60000000800 */
[----:B------:R-:W-:Y:S02]  /*141e0*/  IMAD R59, R108, R3, 0x40 ;  /* 0x000000406c3b7424 */ /* 0x000fe400078e0203 */
[----:B------:R-:W-:Y:S02]  /*141f0*/  @!P1 VIADD R0, R5, 0x30840 ;  /* 0x0003084005009836 */ /* 0x000fe40000000000 */
[----:B------:R-:W-:Y:S01]  /*14200*/  IMAD.IADD R2, R226, 0x1, R59 ;  /* 0x00000001e2027824 */ /* 0x000fe200078e023b */
[----:B0-----:R-:W-:Y:S01]  /*14210*/  ISETP.GE.AND P2, PT, R57, 0x1, PT ;  /* 0x000000013900780c */ /* 0x001fe20003f46270 */
[----:B------:R-:W-:Y:S01]  /*14220*/  IMAD.U32 R232, RZ, RZ, UR4 ;  /* 0x00000004ffe87e24 */ /* 0x000fe2000f8e00ff */
[----:B------:R-:W-:Y:S02]  /*14230*/  @!P1 PRMT R0, RZ, 0x654, R0 ;  /* 0x00000654ff009816 */ /* 0x000fe40000000000 */
[----:B------:R-:W-:Y:S01]  /*14240*/  IADD3 R3, -R227, 0x1, R2 ;  /* 0x00000001e3037810 */ /* 0x000fe20007ffe102 */
[----:B--2---:R-:W-:-:S04]  /*14250*/  IMAD R201, R73, 0x80, R4 ;  /* 0x0000008049c97824 */ /* 0x004fc800078e0204 */
[C---:B------:R-:W-:Y:S02]  /*14260*/  IMAD R3, R236.reuse, -0x2, R3 ;  /* 0xfffffffeec037824 */ /* 0x040fe400078e0203 */
[----:B------:R-:W-:Y:S02]  /*14270*/  IMAD R60, R236, -0x2, R2 ;  /* 0xfffffffeec3c7824 */ /* 0x000fe400078e0202 */
[----:B------:R-:W-:Y:S01]  /*14280*/  IMAD.IADD R61, R3, 0x1, R56 ;  /* 0x00000001033d7824 */ /* 0x000fe200078e0238 */
[----:B------:R-:W-:Y:S01]  /*14290*/  LEA R58, R108, 0xffffffc0, 0x6 ;  /* 0xffffffc06c3a7811 */ /* 0x000fe200078e30ff */
[----:B------:R-:W-:Y:S02]  /*142a0*/  WARPGROUP.DEPBAR.LE gsb0, 0x0 ;  /* 0x00008000000079c5 */ /* 0x000fe40000010000 */
[----:B------:R0:W-:Y:S02]  /*142b0*/  @!P1 SYNCS.ARRIVE.TRANS64.RED.A1T0 RZ, [R0+URZ], RZ ;  /* 0x000000ff00ff99a7 */ /* 0x0001e4000810043f */
[----:B0-----:R-:W-:-:S05]  /*142c0*/  LOP3.LUT R0, RZ, R232, RZ, 0x33, !PT ;  /* 0x000000e8ff007212 */ /* 0x001fca00078e33ff */
[----:B------:R-:W-:Y:S01]  /*142d0*/  IMAD.IADD R62, R3, 0x1, R0 ;  /* 0x00000001033e7824 */ /* 0x000fe200078e0200 */
[----:B------:R-:W-:-:S03]  /*142e0*/  VIADDMNMX R0, R201, R61, R60, PT ;  /* 0x0000003dc9007246 */ /* 0x000fc6000380013c */
[----:B------:R-:W-:Y:S01]  /*142f0*/  IMAD.IADD R3, R62, 0x1, R201 ;  /* 0x000000013e037824 */ /* 0x000fe200078e02c9 */
[----:B------:R-:W-:Y:S06]  /*14300*/  @!P2 BRA `(.L_x_1556) ;  /* 0x000000000050a947 */ /* 0x000fec0003800000 */
[----:B------:R-:W-:Y:S01]  /*14310*/  IADD3 R2, -R227, R226, R201 ;  /* 0x000000e2e3027210 */ /* 0x000fe20007ffe1c9 */
[----:B------:R-:W-:Y:S03]  /*14320*/  BSSY B0, `(.L_x_1557) ;  /* 0x000000e000007945 */ /* 0x000fe60003800000 */
        /* <DEDUP_REMOVED lines=9> */
.L_x_1558:
[----:B------:R-:W-:-:S13]  /*143c0*/  ISETP.NE.AND P3, PT, R57, 0x1, PT ;  /* 0x000000013900780c */ /* 0x000fda0003f65270 */
[----:B------:R-:W0:Y:S02]  /*143d0*/  @P3 LDC.64 R4, c[0x0][0x9e8] ;  /* 0x00027a00ff043b82 */ /* 0x000e240000000a00 */
[----:B0-----:R-:W-:-:S05]  /*143e0*/  @P3 IMAD.HI.U32 R4, R2, R4, RZ ;  /* 0x0000000402043227 */ /* 0x001fca00078e00ff */
[----:B------:R-:W-:-:S07]  /*143f0*/  @P3 SHF.R.U32.HI R2, RZ, R5, R4 ;  /* 0x00000005ff023219 */ /* 0x000fce0000011604 */
.L_x_1559:
[----:B------:R-:W-:Y:S05]  /*14400*/  BSYNC B0 ;  /* 0x0000000000007941 */ /* 0x000fea0003800000 */
.L_x_1557:
[----:B------:R-:W-:-:S04]  /*14410*/  IMAD R5, R2, R57, -R58 ;  /* 0x0000003902057224 */ /* 0x000fc800078e0a3a */
[----:B------:R-:W-:-:S05]  /*14420*/  IMAD R2, R236, -0x2, R5 ;  /* 0xfffffffeec027824 */ /* 0x000fca00078e0205 */
[----:B------:R-:W-:Y:S02]  /*14430*/  VIMNMX R3, R3, R2, !PT ;  /* 0x0000000203037248 */ /* 0x000fe40007fe0100 */
[----:B------:R-:W-:-:S07]  /*14440*/  VIADDMNMX R0, R2, R57, R0, PT ;  /* 0x0000003902007246 */ /* 0x000fce0003800100 */
.L_x_1556:
[C---:B------:R-:W-:Y:S02]  /*14450*/  ISETP.GE.AND P3, PT, R59.reuse, 0x2, PT ;  /* 0x000000023b00780c */ /* 0x040fe40003f66270 */
[----:B------:R-:W-:Y:S02]  /*14460*/  ISETP.GE.AND P4, PT, R59, 0x9, PT ;  /* 0x000000093b00780c */ /* 0x000fe40003f86270 */
[C---:B------:R-:W-:Y:S02]  /*14470*/  ISETP.GT.AND P6, PT, R3.reuse, 0x1, !P3 ;  /* 0x000000010300780c */ /* 0x040fe40005fc4270 */
[----:B------:R-:W-:Y:S02]  /*14480*/  ISETP.GT.AND P5, PT, R3, 0x8, !P4 ;  /* 0x000000080300780c */ /* 0x000fe400067a4270 */
[C---:B------:R-:W-:Y:S02]  /*14490*/  ISETP.LT.OR P6, PT, R0.reuse, 0x2, P6 ;  /* 0x000000020000780c */ /* 0x040fe400037c1670 */
[----:B------:R-:W-:-:S02]  /*144a0*/  ISETP.LT.OR P5, PT, R0, 0x9, P5 ;  /* 0x000000090000780c */ /* 0x000fc40002fa1670 */
[----:B------:R-:W-:Y:S02]  /*144b0*/  FSEL R70, R25, -INF , !P6 ;  /* 0xff80000019467808 */ /* 0x000fe40007000000 */
        /* <DEDUP_REMOVED lines=55> */
[----:B------:R-:W-:Y:S02]  /*14830*/  IADD3 R29, R62, 0x8, R201 ;  /* 0x000000083e1d7810 */ /* 0x000fe40007ffe0c9 */
        /* <DEDUP_REMOVED lines=12> */
[----:B------:R-:W-:Y:S01]  /*14900*/  ISETP.GT.AND P6, PT, R3, 0x39, !P6 ;  /* 0x000000390300780c */ /* 0x000fe200077c4270 */
[----:B------:R-:W-:-:S03]  /*14910*/  VIADD R3, R201, 0x8 ;  /* 0x00000008c9037836 */ /* 0x000fc60000000000 */
[----:B------:R-:W-:Y:S02]  /*14920*/  ISETP.LT.OR P6, PT, R0, 0x3a, P6 ;  /* 0x0000003a0000780c */ /* 0x000fe400037c1670 */
[----:B------:R-:W-:Y:S02]  /*14930*/  VIADDMNMX R36, R3, R61, R60, PT ;  /* 0x0000003d03247246 */ /* 0x000fe4000380013c */
[----:B------:R-:W-:Y:S01]  /*14940*/  FSEL R0, R53, -INF , !P6 ;  /* 0xff80000035007808 */ /* 0x000fe20007000000 */
[----:B------:R-:W-:Y:S08]  /*14950*/  @!P2 BRA `(.L_x_1560) ;  /* 0x000000000054a947 */ /* 0x000ff00003800000 */
[----:B------:R-:W-:Y:S01]  /*14960*/  IADD3 R24, R226, 0x8, R201 ;  /* 0x00000008e2187810 */ /* 0x000fe20007ffe0c9 */
[----:B------:R-:W-:Y:S04]  /*14970*/  BSSY B0, `(.L_x_1561) ;  /* 0x000000f000007945 */ /* 0x000fe80003800000 */
[----:B------:R-:W-:-:S05]  /*14980*/  IMAD.IADD R3, R24, 0x1, -R227 ;  /* 0x0000000118037824 */ /* 0x000fca00078e0ae3 */
        /* <DEDUP_REMOVED lines=9> */
.L_x_1562:
[----:B------:R-:W-:-:S13]  /*14a20*/  ISETP.NE.AND P6, PT, R57, 0x1, PT ;  /* 0x000000013900780c */ /* 0x000fda0003fc5270 */
[----:B------:R-:W0:Y:S02]  /*14a30*/  @P6 LDC.64 R24, c[0x0][0x9e8] ;  /* 0x00027a00ff186b82 */ /* 0x000e240000000a00 */
[----:B0-----:R-:W-:-:S05]  /*14a40*/  @P6 IMAD.HI.U32 R24, R3, R24, RZ ;  /* 0x0000001803186227 */ /* 0x001fca00078e00ff */
[----:B------:R-:W-:-:S07]  /*14a50*/  @P6 SHF.R.U32.HI R3, RZ, R25, R24 ;  /* 0x00000019ff036219 */ /* 0x000fce0000011618 */
.L_x_1563:
[----:B------:R-:W-:Y:S05]  /*14a60*/  BSYNC B0 ;  /* 0x0000000000007941 */ /* 0x000fea0003800000 */
.L_x_1561:
[----:B------:R-:W-:-:S04]  /*14a70*/  IMAD R3, R3, R57, -R58 ;  /* 0x0000003903037224 */ /* 0x000fc800078e0a3a */
[----:B------:R-:W-:-:S05]  /*14a80*/  IMAD R24, R236, -0x2, R3 ;  /* 0xfffffffeec187824 */ /* 0x000fca00078e0203 */
[----:B------:R-:W-:Y:S02]  /*14a90*/  VIMNMX R29, R29, R24, !PT ;  /* 0x000000181d1d7248 */ /* 0x000fe40007fe0100 */
[----:B------:R-:W-:-:S07]  /*14aa0*/  VIADDMNMX R36, R24, R57, R36, PT ;  /* 0x0000003918247246 */ /* 0x000fce0003800124 */
.L_x_1560:
[----:B------:R-:W-:Y:S01]  /*14ab0*/  ISETP.GT.AND P3, PT, R29, 0x1, !P3 ;  /* 0x000000011d00780c */ /* 0x000fe20005f64270 */
[----:B------:R-:W-:Y:S01]  /*14ac0*/  ULDC UR4, c[0x0][0x988] ;  /* 0x0002620000047ab9 */ /* 0x000fe20000000800 */
[----:B------:R-:W-:Y:S01]  /*14ad0*/  FMNMX.FTZ R3, R68, R70, !PT ;  /* 0x0000004644037209 */ /* 0x000fe20007810000 */
[----:B------:R-:W-:Y:S01]  /*14ae0*/  IMAD.IADD R152, R226, 0x1, -R227 ;  /* 0x00000001e2987824 */ /* 0x000fe200078e0ae3 */
[----:B------:R-:W-:Y:S01]  /*14af0*/  ISETP.LT.OR P3, PT, R36, 0x2, P3 ;  /* 0x000000022400780c */ /* 0x000fe20001f61670 */
[----:B------:R-:W-:Y:S01]  /*14b00*/  VIADD R204, R108, 0xfffffffe ;  /* 0xfffffffe6ccc7836 */ /* 0x000fe20000000000 */
[----:B------:R-:W-:Y:S02]  /*14b10*/  FMNMX.FTZ R3, R72, R3, !PT ;  /* 0x0000000348037209 */ /* 0x000fe40007810000 */
[----:B------:R-:W-:Y:S01]  /*14b20*/  FSEL R27, R27, -INF , !P3 ;  /* 0xff8000001b1b7808 */ /* 0x000fe20005800000 */
[----:B------:R-:W-:Y:S01]  /*14b30*/  STL [R1+0x10], R152 ;  /* 0x0000109801007387 */ /* 0x000fe20000100800 */
        /* <DEDUP_REMOVED lines=29> */
[----:B------:R-:W-:Y:S01]  /*14d10*/  FMNMX.FTZ R31, R0, R3, !PT ;  /* 0x00000003001f7209 */ /* 0x000fe20007810000 */
[----:B------:R-:W-:Y:S01]  /*14d20*/  IMAD.U32 R3, RZ, RZ, UR4 ;  /* 0x00000004ff037e24 */ /* 0x000fe2000f8e00ff */
[----:B------:R-:W-:-:S02]  /*14d30*/  ISETP.GT.AND P3, PT, R29, 0x19, !P3 ;  /* 0x000000191d00780c */ /* 0x000fc40005f64270 */
[----:B------:R-:W-:Y:S01]  /*14d40*/  ISETP.NE.AND P6, PT, R5, RZ, PT ;  /* 0x000000ff0500720c */ /* 0x000fe20003fc5270 */
[----:B------:R-:W0:Y:S01]  /*14d50*/  SHFL.BFLY PT, R66, R31, 0x2, 0x1f ;  /* 0x0c401f001f427f89 */ /* 0x000e2200000e0000 */
[C---:B------:R-:W-:Y:S02]  /*14d60*/  ISETP.LT.OR P3, PT, R36.reuse, 0x1a, P3 ;  /* 0x0000001a2400780c */ /* 0x040fe40001f61670 */
[----:B------:R-:W-:Y:S02]  /*14d70*/  ISETP.GT.AND P4, PT, R29, 0x8, !P4 ;  /* 0x000000081d00780c */ /* 0x000fe40006784270 */
[----:B------:R-:W-:Y:S02]  /*14d80*/  FSEL R62, R39, -INF , !P3 ;  /* 0xff800000273e7808 */ /* 0x000fe40005800000 */
[----:B------:R-:W-:Y:S02]  /*14d90*/  ISETP.NE.AND P3, PT, R37, RZ, PT ;  /* 0x000000ff2500720c */ /* 0x000fe40003f65270 */
[----:B------:R-:W-:-:S02]  /*14da0*/  ISETP.LT.OR P4, PT, R36, 0x9, P4 ;  /* 0x000000092400780c */ /* 0x000fc40002781670 */
[----:B------:R-:W-:Y:S02]  /*14db0*/  ISETP.GT.AND P3, PT, R29, 0x20, !P3 ;  /* 0x000000201d00780c */ /* 0x000fe40005f64270 */
[----:B------:R-:W-:Y:S02]  /*14dc0*/  FSEL R30, R30, -INF , !P4 ;  /* 0xff8000001e1e7808 */ /* 0x000fe40006000000 */
[----:B------:R-:W-:Y:S02]  /*14dd0*/  ISETP.LT.OR P3, PT, R36, 0x21, P3 ;  /* 0x000000212400780c */ /* 0x000fe40001f61670 */
[----:B------:R-:W-:Y:S02]  /*14de0*/  ISETP.NE.AND P4, PT, R69, RZ, PT ;  /* 0x000000ff4500720c */ /* 0x000fe40003f85270 */
[----:B------:R-:W-:Y:S02]  /*14df0*/  FSEL R42, R42, -INF , !P3 ;  /* 0xff8000002a2a7808 */ /* 0x000fe40005800000 */
[----:B------:R-:W-:-:S02]  /*14e00*/  ISETP.NE.AND P3, PT, R67, RZ, PT ;  /* 0x000000ff4300720c */ /* 0x000fc40003f65270 */
[C---:B------:R-:W-:Y:S02]  /*14e10*/  ISETP.GT.AND P5, PT, R29.reuse, 0x38, !P5 ;  /* 0x000000381d00780c */ /* 0x040fe40006fa4270 */
[----:B------:R-:W-:Y:S02]  /*14e20*/  ISETP.GT.AND P3, PT, R29, 0x21, !P3 ;  /* 0x000000211d00780c */ /* 0x000fe40005f64270 */
[----:B0-----:R-:W-:Y:S02]  /*14e30*/  FMNMX.FTZ R66, R31, R66, !PT ;  /* 0x000000421f427209 */ /* 0x001fe40007810000 */
[C---:B------:R-:W-:Y:S02]  /*14e40*/  ISETP.LT.OR P3, PT, R36.reuse, 0x22, P3 ;  /* 0x000000222400780c */ /* 0x040fe40001f61670 */
[----:B------:R-:W-:Y:S01]  /*14e50*/  ISETP.LT.OR P5, PT, R36, 0x39, P5 ;  /* 0x000000392400780c */ /* 0x000fe20002fa1670 */
[----:B------:R-:W0:Y:S01]  /*14e60*/  SHFL.BFLY PT, R5, R66, 0x1, 0x1f ;  /* 0x0c201f0042057f89 */ /* 0x000e2200000e0000 */
[----:B------:R-:W-:-:S02]  /*14e70*/  FSEL R64, R43, -INF , !P3 ;  /* 0xff8000002b407808 */ /* 0x000fc40005800000 */
[----:B------:R-:W-:Y:S02]  /*14e80*/  ISETP.NE.AND P3, PT, R41, RZ, PT ;  /* 0x000000ff2900720c */ /* 0x000fe40003f65270 */
[----:B------:R-:W-:Y:S02]  /*14e90*/  FSEL R54, R54, -INF , !P5 ;  /* 0xff80000036367808 */ /* 0x000fe40006800000 */
[----:B------:R-:W-:-:S04]  /*14ea0*/  ISETP.GT.AND P3, PT, R29, 0x28, !P3 ;  /* 0x000000281d00780c */ /* 0x000fc80005f64270 */
[----:B------:R-:W-:-:S04]  /*14eb0*/  ISETP.LT.OR P3, PT, R36, 0x29, P3 ;  /* 0x000000292400780c */ /* 0x000fc80001f61670 */
[----:B------:R-:W-:Y:S02]  /*14ec0*/  FSEL R46, R46, -INF , !P3 ;  /* 0xff8000002e2e7808 */ /* 0x000fe40005800000 */
[----:B------:R-:W-:Y:S02]  /*14ed0*/  ISETP.GT.AND P3, PT, R29, 0x29, !P4 ;  /* 0x000000291d00780c */ /* 0x000fe40006764270 */
[----:B------:R-:W-:Y:S02]  /*14ee0*/  ISETP.NE.AND P4, PT, R71, RZ, PT ;  /* 0x000000ff4700720c */ /* 0x000fe40003f85270 */
[----:B------:R-:W-:Y:S02]  /*14ef0*/  ISETP.LT.OR P3, PT, R36, 0x2a, P3 ;  /* 0x0000002a2400780c */ /* 0x000fe40001f61670 */
[----:B------:R-:W-:Y:S02]  /*14f00*/  ISETP.GT.AND P4, PT, R29, 0x31, !P4 ;  /* 0x000000311d00780c */ /* 0x000fe40006784270 */
[----:B------:R-:W-:-:S02]  /*14f10*/  FSEL R24, R47, -INF , !P3 ;  /* 0xff8000002f187808 */ /* 0x000fc40005800000 */
[----:B------:R-:W-:Y:S02]  /*14f20*/  ISETP.GT.AND P3, PT, R29, RZ, !P6 ;  /* 0x000000ff1d00720c */ /* 0x000fe40007764270 */
[----:B0-----:R-:W-:Y:S02]  /*14f30*/  FMNMX.FTZ R5, R66, R5, !PT ;  /* 0x0000000542057209 */ /* 0x001fe40007810000 */
[----:B------:R-:W-:Y:S02]  /*14f40*/  ISETP.LT.OR P3, PT, R36, 0x1, P3 ;  /* 0x000000012400780c */ /* 0x000fe40001f61670 */
[----:B------:R-:W-:Y:S01]  /*14f50*/  ISETP.NE.AND P6, PT, R49, RZ, PT ;  /* 0x000000ff3100720c */ /* 0x000fe20003fc5270 */
[C---:B------:R-:W-:Y:S01]  /*14f60*/  FMUL.FTZ R25, R5.reuse, R3 ;  /* 0x0000000305197220 */ /* 0x040fe20000410000 */
[----:B------:R-:W-:Y:S02]  /*14f70*/  FSEL R26, R26, -INF , !P3 ;  /* 0xff8000001a1a7808 */ /* 0x000fe40005800000 */
[----:B------:R-:W-:-:S02]  /*14f80*/  FSETP.NEU.FTZ.AND P3, PT, R5, -INF , PT ;  /* 0xff8000000500780b */ /* 0x000fc40003f7d000 */
[----:B------:R-:W-:Y:S02]  /*14f90*/  ISETP.LT.OR P4, PT, R36, 0x32, P4 ;  /* 0x000000322400780c */ /* 0x000fe40002781670 */
[----:B------:R-:W-:Y:S02]  /*14fa0*/  FSEL R33, R25, RZ, P3 ;  /* 0x000000ff19217208 */ /* 0x000fe40001800000 */
[----:B------:R-:W-:Y:S02]  /*14fb0*/  FMNMX.FTZ R25, R26, R27, !PT ;  /* 0x0000001b1a197209 */ /* 0x000fe40007810000 */
[----:B------:R-:W-:Y:S01]  /*14fc0*/  ISETP.NE.AND P3, PT, R45, RZ, PT ;  /* 0x000000ff2d00720c */ /* 0x000fe20003f65270 */
[--C-:B------:R-:W-:Y:S01]  /*14fd0*/  FFMA.FTZ R31, R70, R3, -R33.reuse ;  /* 0x00000003461f7223 */ /* 0x100fe20000010821 */
[----:B------:R-:W-:Y:S01]  /*14fe0*/  FMNMX.FTZ R25, R30, R25, !PT ;  /* 0x000000191e197209 */ /* 0x000fe20007810000 */
[--C-:B------:R-:W-:Y:S01]  /*14ff0*/  FFMA.FTZ R35, R72, R3, -R33.reuse ;  /* 0x0000000348237223 */ /* 0x100fe20000010821 */
[C---:B------:R-:W-:Y:S01]  /*15000*/  ISETP.GT.AND P3, PT, R29.reuse, 0x30, !P3 ;  /* 0x000000301d00780c */ /* 0x040fe20005f64270 */
[----:B------:R0:W-:Y:S01]  /*15010*/  MUFU.EX2 R196, R31 ;  /* 0x0000001f00c47308 */ /* 0x0001e20000000800 */
[----:B------:R-:W-:Y:S01]  /*15020*/  FMNMX.FTZ R25, R58, R25, !PT ;  /* 0x000000193a197209 */ /* 0x000fe20007810000 */
[-CC-:B------:R-:W-:Y:S01]  /*15030*/  FFMA.FTZ R37, R74, R3.reuse, -R33.reuse ;  /* 0x000000034a257223 */ /* 0x180fe20000010821 */
[----:B------:R-:W-:Y:S01]  /*15040*/  ISETP.LT.OR P3, PT, R36, 0x31, P3 ;  /* 0x000000312400780c */ /* 0x000fe20001f61670 */
[--C-:B------:R-:W-:Y:S01]  /*15050*/  FFMA.FTZ R39, R76, R3, -R33.reuse ;  /* 0x000000034c277223 */ /* 0x100fe20000010821 */
[----:B------:R-:W-:Y:S01]  /*15060*/  FMNMX.FTZ R25, R34, R25, !PT ;  /* 0x0000001922197209 */ /* 0x000fe20007810000 */
[-CC-:B------:R-:W-:Y:S01]  /*15070*/  FFMA.FTZ R41, R80, R3.reuse, -R33.reuse ;  /* 0x0000000350297223 */ /* 0x180fe20000010821 */
[----:B------:R-:W-:Y:S01]  /*15080*/  FSEL R50, R50, -INF , !P3 ;  /* 0xff80000032327808 */ /* 0x000fe20005800000 */
[--C-:B------:R-:W-:Y:S01]  /*15090*/  FFMA.FTZ R32, R32, R3, -R33.reuse ;  /* 0x0000000320207223 */ /* 0x100fe20000010821 */
[----:B------:R-:W-:Y:S01]  /*150a0*/  FMNMX.FTZ R25, R60, R25, !PT ;  /* 0x000000193c197209 */ /* 0x000fe20007810000 */
[-CC-:B0-----:R-:W-:Y:S01]  /*150b0*/  FFMA.FTZ R31, R78, R3.reuse, -R33.reuse ;  /* 0x000000034e1f7223 */ /* 0x181fe20000010821 */
[----:B------:R-:W-:Y:S01]  /*150c0*/  ISETP.GT.AND P6, PT, R29, 0x39, !P6 ;  /* 0x000000391d00780c */ /* 0x000fe200077c4270 */
[--C-:B------:R-:W-:Y:S01]  /*150d0*/  FFMA.FTZ R29, R68, R3, -R33.reuse ;  /* 0x00000003441d7223 */ /* 0x100fe20000010821 */
[----:B------:R-:W-:Y:S01]  /*150e0*/  FMNMX.FTZ R25, R38, R25, !PT ;  /* 0x0000001926197209 */ /* 0x000fe20007810000 */
[----:B------:R0:W-:Y:S01]  /*150f0*/  MUFU.EX2 R192, R31 ;  /* 0x0000001f00c07308 */ /* 0x0001e20000000800 */
[----:B------:R-:W-:Y:S01]  /*15100*/  FSEL R66, R51, -INF , !P4 ;  /* 0xff80000033427808 */ /* 0x000fe20006000000 */
[--C-:B------:R-:W-:Y:S01]  /*15110*/  FFMA.FTZ R40, R40, R3, -R33.reuse ;  /* 0x0000000328287223 */ /* 0x100fe20000010821 */
[----:B------:R-:W-:Y:S01]  /*15120*/  FMNMX.FTZ R25, R62, R25, !PT ;  /* 0x000000193e197209 */ /* 0x000fe20007810000 */
[-CC-:B------:R-:W-:Y:S01]  /*15130*/  FFMA.FTZ R28, R28, R3.reuse, -R33.reuse ;  /* 0x000000031c1c7223 */ /* 0x180fe20000010821 */
[----:B------:R-:W-:Y:S01]  /*15140*/  ISETP.LT.OR P6, PT, R36, 0x3a, P6 ;  /* 0x0000003a2400780c */ /* 0x000fe200037c1670 */
[--C-:B------:R-:W-:Y:S01]  /*15150*/  FFMA.FTZ R44, R44, R3, -R33.reuse ;  /* 0x000000032c2c7223 */ /* 0x100fe20000010821 */
[----:B------:R-:W-:Y:S01]  /*15160*/  FMNMX.FTZ R25, R42, R25, !PT ;  /* 0x000000192a197209 */ /* 0x000fe20007810000 */
[----:B------:R-:W-:Y:S01]  /*15170*/  MUFU.EX2 R29, R29 ;  /* 0x0000001d001d7308 */ /* 0x000fe20000000800 */
[----:B------:R-:W-:Y:S01]  /*15180*/  FSEL R36, R55, -INF , !P6 ;  /* 0xff80000037247808 */ /* 0x000fe20007000000 */
[--C-:B0-----:R-:W-:Y:S01]  /*15190*/  FFMA.FTZ R31, R4, R3, -R33.reuse ;  /* 0x00000003041f7223 */ /* 0x101fe20000010821 */
[----:B------:R-:W-:Y:S01]  /*151a0*/  FMNMX.FTZ R25, R64, R25, !PT ;  /* 0x0000001940197209 */ /* 0x000fe20007810000 */
[-CC-:B------:R-:W-:Y:S01]  /*151b0*/  FFMA.FTZ R48, R48, R3.reuse, -R33.reuse ;  /* 0x0000000330307223 */ /* 0x180fe20000010821 */
[-CC-:B------:R-:W-:Y:S01]  /*151c0*/  FFMA.FTZ R2, R2, R3.reuse, -R33.reuse ;  /* 0x0000000302027223 */ /* 0x180fe20000010821 */
[--C-:B------:R-:W-:Y:S01]  /*151d0*/  FFMA.FTZ R52, R52, R3, -R33.reuse ;  /* 0x0000000334347223 */ /* 0x100fe20000010821 */
[----:B------:R-:W-:Y:S01]  /*151e0*/  FMNMX.FTZ R25, R46, R25, !PT ;  /* 0x000000192e197209 */ /* 0x000fe20007810000 */
[----:B------:R-:W-:Y:S01]  /*151f0*/  FFMA.FTZ R0, R0, R3, -R33 ;  /* 0x0000000300007223 */ /* 0x000fe20000010821 */
[----:B------:R-:W-:Y:S02]  /*15200*/  MUFU.EX2 R35, R35 ;  /* 0x0000002300237308 */ /* 0x000fe40000000800 */
[----:B------:R-:W-:-:S04]  /*15210*/  FMNMX.FTZ R25, R24, R25, !PT ;  /* 0x0000001918197209 */ /* 0x000fc80007810000 */
[----:B------:R-:W-:Y:S02]  /*15220*/  FMNMX.FTZ R25, R50, R25, !PT ;  /* 0x0000001932197209 */ /* 0x000fe40007810000 */
[----:B------:R-:W-:Y:S02]  /*15230*/  MUFU.EX2 R198, R37 ;  /* 0x0000002500c67308 */ /* 0x000fe40000000800 */
[----:B------:R-:W-:-:S04]  /*15240*/  FMNMX.FTZ R25, R66, R25, !PT ;  /* 0x0000001942197209 */ /* 0x000fc80007810000 */
[----:B------:R-:W-:Y:S02]  /*15250*/  FMNMX.FTZ R25, R54, R25, !PT ;  /* 0x0000001936197209 */ /* 0x000fe40007810000 */
[----:B------:R-:W-:Y:S02]  /*15260*/  MUFU.EX2 R39, R39 ;  /* 0x0000002700277308 */ /* 0x000fe40000000800 */
[----:B------:R-:W-:-:S05]  /*15270*/  FMNMX.FTZ R25, R36, R25, !PT ;  /* 0x0000001924197209 */ /* 0x000fca0007810000 */
[----:B------:R-:W0:Y:S01]  /*15280*/  SHFL.BFLY PT, R68, R25, 0x2, 0x1f ;  /* 0x0c401f0019447f89 */ /* 0x000e2200000e0000 */
[----:B------:R-:W-:Y:S08]  /*15290*/  MUFU.EX2 R41, R41 ;  /* 0x0000002900297308 */ /* 0x000ff00000000800 */
[----:B------:R-:W1:Y:S08]  /*152a0*/  MUFU.EX2 R32, R32 ;  /* 0x0000002000207308 */ /* 0x000e700000000800 */
[----:B------:R-:W-:Y:S01]  /*152b0*/  MUFU.EX2 R40, R40 ;  /* 0x0000002800287308 */ /* 0x000fe20000000800 */
[----:B0-----:R-:W-:-:S07]  /*152c0*/  FMNMX.FTZ R68, R25, R68, !PT ;  /* 0x0000004419447209 */ /* 0x001fce0007810000 */
[----:B------:R-:W0:Y:S01]  /*152d0*/  MUFU.EX2 R37, R28 ;  /* 0x0000001c00257308 */ /* 0x000e220000000800 */
[----:B-1----:R-:W-:Y:S01]  /*152e0*/  F2FP.BF16.F32.PACK_AB R194, R32, R41 ;  /* 0x0000002920c2723e */ /* 0x002fe200000010ff */
[----:B------:R-:W1:Y:S06]  /*152f0*/  SHFL.BFLY PT, R25, R68, 0x1, 0x1f ;  /* 0x0c201f0044197f89 */ /* 0x000e6c00000e0000 */
[----:B------:R-:W-:Y:S08]  /*15300*/  MUFU.EX2 R43, R2 ;  /* 0x00000002002b7308 */ /* 0x000ff00000000800 */
[----:B------:R-:W-:Y:S01]  /*15310*/  MUFU.EX2 R44, R44 ;  /* 0x0000002c002c7308 */ /* 0x000fe20000000800 */
[----:B0-----:R-:W-:-:S07]  /*15320*/  F2FP.BF16.F32.PACK_AB R188, R37, R40 ;  /* 0x0000002825bc723e */ /* 0x001fce00000010ff */
[----:B------:R-:W0:Y:S01]  /*15330*/  MUFU.EX2 R31, R31 ;  /* 0x0000001f001f7308 */ /* 0x000e220000000800 */
[----:B-1----:R-:W-:-:S04]  /*15340*/  FMNMX.FTZ R4, R68, R25, !PT ;  /* 0x0000001944047209 */ /* 0x002fc80007810000 */
[C---:B------:R-:W-:Y:S01]  /*15350*/  FSETP.NEU.FTZ.AND P3, PT, R4.reuse, -INF , PT ;  /* 0xff8000000400780b */ /* 0x040fe20003f7d000 */
[----:B------:R-:W-:Y:S02]  /*15360*/  FMUL.FTZ R25, R4, R3 ;  /* 0x0000000304197220 */ /* 0x000fe40000410000 */
[----:B------:R-:W1:Y:S03]  /*15370*/  MUFU.EX2 R48, R48 ;  /* 0x0000003000307308 */ /* 0x000e660000000800 */
[----:B------:R-:W-:Y:S02]  /*15380*/  FSEL R33, R25, RZ, P3 ;  /* 0x000000ff19217208 */ /* 0x000fe40001800000 */
[----:B0-----:R-:W-:-:S03]  /*15390*/  F2FP.BF16.F32.PACK_AB R190, R31, R44 ;  /* 0x0000002c1fbe723e */ /* 0x001fc600000010ff */
        /* <DEDUP_REMOVED lines=9> */
[----:B0-----:R-:W-:Y:S01]  /*15430*/  FADD.FTZ R0, R29, R196 ;  /* 0x000000c41d007221 */ /* 0x001fe20000010000 */
[-CC-:B------:R-:W-:Y:S01]  /*15440*/  FFMA.FTZ R62, R62, R3.reuse, -R33.reuse ;  /* 0x000000033e3e7223 */ /* 0x180fe20000010821 */
[-CC-:B------:R-:W-:Y:S01]  /*15450*/  FFMA.FTZ R42, R42, R3.reuse, -R33.reuse ;  /* 0x000000032a2a7223 */ /* 0x180fe20000010821 */
[-CC-:B------:R-:W-:Y:S01]  /*15460*/  FFMA.FTZ R64, R64, R3.reuse, -R33.reuse ;  /* 0x0000000340407223 */ /* 0x180fe20000010821 */
[----:B------:R-:W-:Y:S01]  /*15470*/  FADD.FTZ R45, R35, R0 ;  /* 0x00000000232d7221 */ /* 0x000fe20000010000 */
[-CC-:B------:R-:W-:Y:S01]  /*15480*/  FFMA.FTZ R46, R46, R3.reuse, -R33.reuse ;  /* 0x000000032e2e7223 */ /* 0x180fe20000010821 */
[-C--:B------:R-:W-:Y:S01]  /*15490*/  FFMA.FTZ R24, R24, R3.reuse, -R33 ;  /* 0x0000000318187223 */ /* 0x080fe20000010821 */
[----:B------:R-:W0:Y:S01]  /*154a0*/  MUFU.EX2 R27, R27 ;  /* 0x0000001b001b7308 */ /* 0x000e220000000800 */
[----:B------:R-:W-:Y:S01]  /*154b0*/  FADD.FTZ R0, R198, R45 ;  /* 0x0000002dc6007221 */ /* 0x000fe20000010000 */
[--C-:B------:R-:W-:Y:S01]  /*154c0*/  FFMA.FTZ R50, R50, R3, -R33.reuse ;  /* 0x0000000332327223 */ /* 0x100fe20000010821 */
[----:B------:R-:W-:Y:S01]  /*154d0*/  F2FP.BF16.F32.PACK_AB R196, R196, R29 ;  /* 0x0000001dc4c4723e */ /* 0x000fe200000010ff */
[-CC-:B------:R-:W-:Y:S01]  /*154e0*/  FFMA.FTZ R66, R66, R3.reuse, -R33.reuse ;  /* 0x0000000342427223 */ /* 0x180fe20000010821 */
[----:B------:R-:W-:Y:S01]  /*154f0*/  FADD.FTZ R47, R39, R0 ;  /* 0x00000000272f7221 */ /* 0x000fe20000010000 */
[-CC-:B------:R-:W-:Y:S01]  /*15500*/  FFMA.FTZ R54, R54, R3.reuse, -R33.reuse ;  /* 0x0000000336367223 */ /* 0x180fe20000010821 */
[----:B------:R-:W-:Y:S01]  /*15510*/  FFMA.FTZ R33, R36, R3, -R33 ;  /* 0x0000000324217223 */ /* 0x000fe20000010821 */
[----:B------:R-:W2:Y:S01]  /*15520*/  MUFU.EX2 R30, R30 ;  /* 0x0000001e001e7308 */ /* 0x000ea20000000800 */
[----:B------:R-:W-:Y:S01]  /*15530*/  FADD.FTZ R2, R192, R47 ;  /* 0x0000002fc0027221 */ /* 0x000fe20000010000 */
[----:B------:R-:W-:-:S02]  /*15540*/  F2FP.BF16.F32.PACK_AB R198, R198, R35 ;  /* 0x00000023c6c6723e */ /* 0x000fc400000010ff */
[----:B------:R-:W-:Y:S01]  /*15550*/  F2FP.BF16.F32.PACK_AB R192, R192, R39 ;  /* 0x00000027c0c0723e */ /* 0x000fe200000010ff */
[----:B------:R-:W-:Y:S01]  /*15560*/  FADD.FTZ R47, R41, R2 ;  /* 0x00000002292f7221 */ /* 0x000fe20000010000 */
[----:B-1----:R-:W-:Y:S02]  /*15570*/  F2FP.BF16.F32.PACK_AB R184, R43, R48 ;  /* 0x000000302bb8723e */ /* 0x002fe400000010ff */
[----:B------:R-:W1:Y:S01]  /*15580*/  MUFU.EX2 R199, R58 ;  /* 0x0000003a00c77308 */ /* 0x000e620000000800 */
[----:B0-----:R-:W-:Y:S01]  /*15590*/  FADD.FTZ R45, R26, R27 ;  /* 0x0000001b1a2d7221 */ /* 0x001fe20000010000 */
[----:B------:R-:W-:Y:S01]  /*155a0*/  FADD.FTZ R47, R32, R47 ;  /* 0x0000002f202f7221 */ /* 0x000fe20000010000 */
[----:B------:R-:W-:-:S03]  /*155b0*/  F2FP.BF16.F32.PACK_AB R197, R27, R26 ;  /* 0x0000001a1bc5723e */ /* 0x000fc600000010ff */
[----:B------:R-:W-:Y:S02]  /*155c0*/  FADD.FTZ R2, R40, R47 ;  /* 0x0000002f28027221 */ /* 0x000fe40000010000 */
[----:B------:R-:W0:Y:S01]  /*155d0*/  MUFU.EX2 R34, R34 ;  /* 0x0000002200227308 */ /* 0x000e220000000800 */
[----:B--2---:R-:W-:Y:S01]  /*155e0*/  FADD.FTZ R0, R30, R45 ;  /* 0x0000002d1e007221 */ /* 0x004fe20000010000 */
[----:B------:R-:W-:-:S04]  /*155f0*/  FADD.FTZ R47, R37, R2 ;  /* 0x00000002252f7221 */ /* 0x000fc80000010000 */
[----:B------:R-:W-:Y:S02]  /*15600*/  FADD.FTZ R2, R44, R47 ;  /* 0x0000002f2c027221 */ /* 0x000fe40000010000 */
[----:B------:R-:W2:Y:S01]  /*15610*/  MUFU.EX2 R193, R60 ;  /* 0x0000003c00c17308 */ /* 0x000ea20000000800 */
[----:B-1----:R-:W-:Y:S01]  /*15620*/  FADD.FTZ R45, R199, R0 ;  /* 0x00000000c72d7221 */ /* 0x002fe20000010000 */
[----:B------:R-:W-:Y:S01]  /*15630*/  FADD.FTZ R29, R31, R2 ;  /* 0x000000021f1d7221 */ /* 0x000fe20000010000 */
[----:B------:R-:W-:-:S03]  /*15640*/  F2FP.BF16.F32.PACK_AB R199, R199, R30 ;  /* 0x0000001ec7c7723e */ /* 0x000fc600000010ff */
[----:B------:R-:W-:Y:S02]  /*15650*/  FADD.FTZ R2, R48, R29 ;  /* 0x0000001d30027221 */ /* 0x000fe40000010000 */
[----:B------:R-:W1:Y:S01]  /*15660*/  MUFU.EX2 R38, R38 ;  /* 0x0000002600267308 */ /* 0x000e620000000800 */
[----:B0-----:R-:W-:Y:S01]  /*15670*/  FADD.FTZ R0, R34, R45 ;  /* 0x0000002d22007221 */ /* 0x001fe20000010000 */
[----:B------:R-:W-:-:S06]  /*15680*/  FADD.FTZ R35, R43, R2 ;  /* 0x000000022b237221 */ /* 0x000fcc0000010000 */
[----:B------:R-:W0:Y:S01]  /*15690*/  MUFU.EX2 R195, R62 ;  /* 0x0000003e00c37308 */ /* 0x000e220000000800 */
[C---:B--2---:R-:W-:Y:S01]  /*156a0*/  FADD.FTZ R45, R193.reuse, R0 ;  /* 0x00000000c12d7221 */ /* 0x044fe20000010000 */
[----:B------:R-:W-:-:S06]  /*156b0*/  F2FP.BF16.F32.PACK_AB R193, R193, R34 ;  /* 0x00000022c1c1723e */ /* 0x000fcc00000010ff */
[----:B------:R-:W2:Y:S01]  /*156c0*/  MUFU.EX2 R42, R42 ;  /* 0x0000002a002a7308 */ /* 0x000ea20000000800 */
[----:B-1----:R-:W-:-:S07]  /*156d0*/  FADD.FTZ R0, R38, R45 ;  /* 0x0000002d26007221 */ /* 0x002fce0000010000 */
        /* <DEDUP_REMOVED lines=14> */
[----:B-1----:R-:W-:Y:S01]  /*157c0*/  FADD.FTZ R230, R52, R35 ;  /* 0x0000002334e67221 */ /* 0x002fe20000010000 */
[----:B------:R-:W-:-:S03]  /*157d0*/  F2FP.BF16.F32.PACK_AB R186, R25, R52 ;  /* 0x0000003419ba723e */ /* 0x000fc600000010ff */
[----:B------:R-:W-:-:S03]  /*157e0*/  FADD.FTZ R230, R25, R230 ;  /* 0x000000e619e67221 */ /* 0x000fc60000010000 */
[----:B------:R-:W1:Y:S01]  /*157f0*/  MUFU.EX2 R54, R54 ;  /* 0x0000003600367308 */ /* 0x000e620000000800 */
[----:B0-----:R-:W-:-:S07]  /*15800*/  FADD.FTZ R0, R50, R29 ;  /* 0x0000001d32007221 */ /* 0x001fce0000010000 */
[----:B------:R-:W0:Y:S01]  /*15810*/  MUFU.EX2 R33, R33 ;  /* 0x0000002100217308 */ /* 0x000e220000000800 */
[C---:B--2---:R-:W-:Y:S01]  /*15820*/  FADD.FTZ R25, R185.reuse, R0 ;  /* 0x00000000b9197221 */ /* 0x044fe20000010000 */
[----:B------:R-:W-:-:S03]  /*15830*/  F2FP.BF16.F32.PACK_AB R185, R185, R50 ;  /* 0x00000032b9b9723e */ /* 0x000fc600000010ff */
[----:B-1----:R-:W-:Y:S01]  /*15840*/  FADD.FTZ R0, R54, R25 ;  /* 0x0000001936007221 */ /* 0x002fe20000010000 */
[----:B------:R-:W-:-:S04]  /*15850*/  IMAD R25, R73, 0x80, R152 ;  /* 0x0000008049197824 */ /* 0x000fc800078e0298 */
[----:B------:R-:W-:Y:S02]  /*15860*/  IMAD.IADD R56, R25, 0x1, R56 ;  /* 0x0000000119387824 */ /* 0x000fe400078e0238 */
[C---:B0-----:R-:W-:Y:S01]  /*15870*/  FADD.FTZ R229, R33.reuse, R0 ;  /* 0x0000000021e57221 */ /* 0x041fe20000010000 */
[----:B------:R-:W-:Y:S01]  /*15880*/  F2FP.BF16.F32.PACK_AB R187, R33, R54 ;  /* 0x0000003621bb723e */ /* 0x000fe200000010ff */
[----:B------:R-:W-:Y:S06]  /*15890*/  @!P2 BRA `(.L_x_1564) ;  /* 0x000000000048a947 */ /* 0x000fec0003800000 */
        /* <DEDUP_REMOVED lines=11> */
.L_x_1566:
[----:B------:R-:W-:-:S13]  /*15950*/  ISETP.NE.AND P3, PT, R57, 0x1, PT ;  /* 0x000000013900780c */ /* 0x000fda0003f65270 */
[----:B------:R-:W0:Y:S02]  /*15960*/  @P3 LDC.64 R24, c[0x0][0x9e8] ;  /* 0x00027a00ff183b82 */ /* 0x000e240000000a00 */
[----:B0-----:R-:W-:-:S05]  /*15970*/  @P3 IMAD.HI.U32 R2, R0, R24, RZ ;  /* 0x0000001800023227 */ /* 0x001fca00078e00ff */
[----:B------:R-:W-:-:S07]  /*15980*/  @P3 SHF.R.U32.HI R0, RZ, R25, R2 ;  /* 0x00000019ff003219 */ /* 0x000fce0000011602 */
.L_x_1567:
[----:B------:R-:W-:Y:S05]  /*15990*/  BSYNC B0 ;  /* 0x0000000000007941 */ /* 0x000fea0003800000 */
.L_x_1565:
[----:B------:R-:W-:-:S05]  /*159a0*/  IMAD R57, R0, R57, R57 ;  /* 0x0000003900397224 */ /* 0x000fca00078e0239 */
[----:B------:R-:W-:-:S07]  /*159b0*/  VIMNMX R56, R56, R57, PT ;  /* 0x0000003938387248 */ /* 0x000fce0003fe0100 */
.L_x_1564:
[----:B------:R-:W2:Y:S01]  /*159c0*/  LDL R24, [R1+0x54] ;  /* 0x0000540001187983 */ /* 0x000ea20000100800 */
[----:B------:R-:W-:Y:S01]  /*159d0*/  SHF.R.S32.HI R25, RZ, 0x1f, R56 ;  /* 0x0000001fff197819 */ /* 0x000fe20000011438 */
[----:B------:R-:W-:Y:S01]  /*159e0*/  BSSY B1, `(.L_x_1568) ;  /* 0x00002fd000017945 */ /* 0x000fe20003800000 */
[----:B------:R-:W-:Y:S01]  /*159f0*/  IMAD.MOV.U32 R2, RZ, RZ, 0x3f800000 ;  /* 0x3f800000ff027424 */ /* 0x000fe200078e00ff */
[----:B------:R-:W-:Y:S02]  /*15a00*/  CS2R R150, SRZ ;  /* 0x0000000000967805 */ /* 0x000fe4000001ff00 */
[----:B------:R-:W-:Y:S01]  /*15a10*/  LEA.HI R25, R25, R56, RZ, 0x6 ;  /* 0x0000003819197211 */ /* 0x000fe200078f30ff */
[----:B------:R-:W-:Y:S01]  /*15a20*/  IMAD.MOV.U32 R0, RZ, RZ, 0x3f800000 ;  /* 0x3f800000ff007424 */ /* 0x000fe200078e00ff */
[----:B------:R-:W-:Y:S02]  /*15a30*/  CS2R R148, SRZ ;  /* 0x0000000000947805 */ /* 0x000fe4000001ff00 */
[----:B------:R-:W-:-:S02]  /*15a40*/  CS2R R146, SRZ ;  /* 0x0000000000927805 */ /* 0x000fc4000001ff00 */
[----:B------:R-:W-:Y:S02]  /*15a50*/  SHF.R.S32.HI R25, RZ, 0x6, R25 ;  /* 0x00000006ff197819 */ /* 0x000fe40000011419 */
        /* <DEDUP_REMOVED lines=60> */
[----:B--2---:R-:W-:-:S04]  /*15e20*/  VIMNMX R24, R24, R25, !PT ;  /* 0x0000001918187248 */ /* 0x004fc80007fe0100 */
[----:B------:R-:W-:Y:S01]  /*15e30*/  ISETP.GE.AND P3, PT, R204, R24, PT ;  /* 0x00000018cc00720c */ /* 0x000fe20003f66270 */
[----:B------:R0:W-:Y:S02]  /*15e40*/  STL [R1+0x28], R24 ;  /* 0x0000281801007387 */ /* 0x0001e40000100800 */
[----:B0-----:R-:W-:-:S10]  /*15e50*/  CS2R R24, SRZ ;  /* 0x0000000000187805 */ /* 0x001fd4000001ff00 */
[----:B------:R-:W-:Y:S05]  /*15e60*/  @!P3 BRA `(.L_x_1569) ;  /* 0x0000002800d0b947 */ /* 0x000fea0003800000 */
[----:B------:R-:W-:Y:S01]  /*15e70*/  IMAD.IADD R3, R201, 0x1, R152 ;  /* 0x00000001c9037824 */ /* 0x000fe200078e0298 */
[----:B------:R-:W-:Y:S01]  /*15e80*/  BSSY B0, `(.L_x_1570) ;  /* 0x00002ae000007945 */ /* 0x000fe20003800000 */
[----:B------:R-:W-:Y:S02]  /*15e90*/  IMAD.MOV.U32 R2, RZ, RZ, 0x3f800000 ;  /* 0x3f800000ff027424 */ /* 0x000fe400078e00ff */
[----:B------:R-:W-:Y:S01]  /*15ea0*/  IMAD.MOV.U32 R151, RZ, RZ, RZ ;  /* 0x000000ffff977224 */ /* 0x000fe200078e00ff */
[----:B------:R0:W-:Y:S01]  /*15eb0*/  STL [R1+0x1c], R3 ;  /* 0x00001c0301007387 */ /* 0x0001e20000100800 */
[----:B------:R-:W-:-:S07]  /*15ec0*/  VIADD R233, R3, 0x8 ;  /* 0x0000000803e97836 */ /* 0x000fce0000000000 */
.L_x_1589:
[----:B------:R-:W-:-:S05]  /*15ed0*/  VIADD R231, R200, 0x1 ;  /* 0x00000001c8e77836 */ /* 0x000fca0000000000 */
[----:B------:R-:W-:-:S04]  /*15ee0*/  ISETP.NE.AND P3, PT, R231, 0x2, PT ;  /* 0x00000002e700780c */ /* 0x000fc80003f65270 */
[----:B------:R-:W-:Y:S02]  /*15ef0*/  SEL R234, RZ, 0x1, P3 ;  /* 0x00000001ffea7807 */ /* 0x000fe40001800000 */
[----:B------:R-:W-:Y:S02]  /*15f00*/  SEL R231, R231, RZ, P3 ;  /* 0x000000ffe7e77207 */ /* 0x000fe40001800000 */
[----:B------:R-:W-:Y:S01]  /*15f10*/  LOP3.LUT R234, R205, R234, RZ, 0x3c, !PT ;  /* 0x000000eacdea7212 */ /* 0x000fe200078e3cff */
[----:B------:R-:W-:Y:S06]  /*15f20*/  @!P0 BRA `(.L_x_1571) ;  /* 0x0000000000048947 */ /* 0x000fec0003800000 */
[----:B------:R-:W-:Y:S01]  /*15f30*/  BPT.TRAP 0x1 ;  /* 0x000000040000795c */ /* 0x000fe20000300000 */
.L_x_1571:
[----:B------:R-:W-:Y:S01]  /*15f40*/  IMAD R232, R231, 0x8, R16 ;  /* 0x00000008e7e87824 */ /* 0x000fe200078e0210 */
[----:B------:R-:W-:-:S04]  /*15f50*/  SHF.L.U32 R152, R234, 0x1f, RZ ;  /* 0x0000001fea987819 */ /* 0x000fc800000006ff */
[----:B------:R1:W2:Y:S01]  /*15f60*/  SYNCS.PHASECHK.TRANS64.TRYWAIT P3, [R232+URZ+0x30830], R152 ;  /* 0x03083098e80075a7 */ /* 0x0002a2000806017f */
[----:B------:R-:W-:Y:S05]  /*15f70*/  @!P0 BRA `(.L_x_1572) ;  /* 0x0000000000048947 */ /* 0x000fea0003800000 */
[----:B------:R-:W-:Y:S01]  /*15f80*/  BPT.TRAP 0x1 ;  /* 0x000000040000795c */ /* 0x000fe20000300000 */
.L_x_1572:
[----:B0-----:R-:W3:Y:S01]  /*15f90*/  LDL R3, [R1+0x18] ;  /* 0x0000180001037983 */ /* 0x001ee20000100800 */
[----:B------:R-:W-:Y:S01]  /*15fa0*/  BSSY B2, `(.L_x_1573) ;  /* 0x0000007000027945 */ /* 0x000fe20003800000 */
[----:B---3--:R-:W-:-:S04]  /*15fb0*/  IMAD R158, R231, 0x800, R3 ;  /* 0x00000800e79e7824 */ /* 0x008fc800078e0203 */
[C---:B------:R-:W-:Y:S02]  /*15fc0*/  VIADD R155, R158.reuse, 0x2 ;  /* 0x000000029e9b7836 */ /* 0x040fe40000000000 */
[----:B------:R-:W-:Y:S01]  /*15fd0*/  VIADD R3, R158, 0x4 ;  /* 0x000000049e037836 */ /* 0x000fe20000000000 */
[----:B--2---:R-:W-:Y:S06]  /*15fe0*/  @P3 BRA `(.L_x_1574) ;  /* 0x0000000000083947 */ /* 0x004fec0003800000 */
[----:B------:R-:W0:Y:S02]  /*15ff0*/  SYNCS.PHASECHK.TRANS64.TRYWAIT P3, [R232+URZ+0x30830], R152 ;  /* 0x03083098e80075a7 */ /* 0x000e24000806017f */
[----:B0-----:R-:W-:Y:S05]  /*16000*/  @!P3 BRA `(.L_x_1575) ;  /* 0x0000013c0034b947 */ /* 0x001fea0003800000 */
.L_x_1574:
[----:B------:R-:W-:Y:S05]  /*16010*/  BSYNC B2 ;  /* 0x0000000000027941 */ /* 0x000fea0003800000 */
.L_x_1573:
[----:B01----:R-:W-:Y:S01]  /*16020*/  IMAD.MOV.U32 R152, RZ, RZ, R158 ;  /* 0x000000ffff987224 */ /* 0x003fe200078e009e */
[----:B------:R-:W-:Y:S01]  /*16030*/  R2UR UR12, R218 ;  /* 0x00000000da0c72ca */ /* 0x000fe200000e0000 */
[----:B------:R-:W-:Y:S01]  /*16040*/  VIADD R154, R158, 0x6 ;  /* 0x000000069e9a7836 */ /* 0x000fe20000000000 */
[----:B------:R-:W-:Y:S01]  /*16050*/  R2UR UR13, R219 ;  /* 0x00000000db0d72ca */ /* 0x000fe200000e0000 */
[----:B------:R-:W-:Y:S01]  /*16060*/  IMAD.MOV.U32 R153, RZ, RZ, 0x40000040 ;  /* 0x40000040ff997424 */ /* 0x000fe200078e00ff */
[----:B------:R-:W-:Y:S01]  /*16070*/  R2UR UR6, R152 ;  /* 0x00000000980672ca */ /* 0x000fe200000e0000 */
[----:B------:R-:W-:Y:S01]  /*16080*/  IMAD.MOV.U32 R152, RZ, RZ, R155 ;  /* 0x000000ffff987224 */ /* 0x000fe200078e009b */
[----:B------:R-:W-:Y:S01]  /*16090*/  R2UR UR10, R154 ;  /* 0x000000009a0a72ca */ /* 0x000fe200000e0000 */
[----:B------:R-:W-:Y:S01]  /*160a0*/  IMAD.MOV.U32 R155, RZ, RZ, 0x40000040 ;  /* 0x40000040ff9b7424 */ /* 0x000fe200078e00ff */
[----:B------:R-:W-:Y:S01]  /*160b0*/  R2UR UR5, R153 ;  /* 0x00000000990572ca */ /* 0x000fe200000e0000 */
[----:B------:R-:W-:Y:S01]  /*160c0*/  VIADD R156, R158, 0x204 ;  /* 0x000002049e9c7836 */ /* 0x000fe20000000000 */
[----:B------:R-:W-:Y:S01]  /*160d0*/  R2UR UR4, R152 ;  /* 0x00000000980472ca */ /* 0x000fe200000e0000 */
[----:B------:R-:W-:Y:S01]  /*160e0*/  IMAD.MOV.U32 R152, RZ, RZ, R3 ;  /* 0x000000ffff987224 */ /* 0x000fe200078e0003 */
[----:B------:R-:W-:Y:S01]  /*160f0*/  R2UR UR11, R155 ;  /* 0x000000009b0b72ca */ /* 0x000fe200000e0000 */
[----:B------:R-:W-:Y:S01]  /*16100*/  VIADD R154, R158, 0x202 ;  /* 0x000002029e9a7836 */ /* 0x000fe20000000000 */
        /* <DEDUP_REMOVED lines=10> */
[----:B------:R-:W-:Y:S01]  /*161b0*/  MOV R3, UR10 ;  /* 0x0000000a00037c02 */ /* 0x000fe20008000f00 */
[----:B------:R-:W-:Y:S01]  /*161c0*/  UMOV UR10, UR4 ;  /* 0x00000004000a7c82 */ /* 0x000fe20008000000 */
[----:B------:R-:W-:Y:S01]  /*161d0*/  MOV R237, UR11 ;  /* 0x0000000b00ed7c02 */ /* 0x000fe20008000f00 */
[----:B------:R-:W-:Y:S01]  /*161e0*/  UMOV UR11, UR5 ;  /* 0x00000005000b7c82 */ /* 0x000fe20008000000 */
[----:B------:R-:W-:Y:S01]  /*161f0*/  R2UR UR26, R152 ;  /* 0x00000000981a72ca */ /* 0x000fe200000e0000 */
[----:B------:R-:W-:Y:S01]  /*16200*/  VIADD R152, R158, 0x404 ;  /* 0x000004049e987836 */ /* 0x000fe20000000000 */
[----:B------:R-:W-:Y:S01]  /*16210*/  R2UR UR7, R153 ;  /* 0x00000000990772ca */ /* 0x000fe200000e0000 */
[----:B------:R-:W-:Y:S01]  /*16220*/  IMAD.MOV.U32 R157, RZ, RZ, 0x40000040 ;  /* 0x40000040ff9d7424 */ /* 0x000fe200078e00ff */
[----:B------:R-:W-:Y:S01]  /*16230*/  R2UR UR34, R154 ;  /* 0x000000009a2272ca */ /* 0x000fe200000e0000 */
[----:B------:R-:W-:Y:S01]  /*16240*/  VIADD R154, R158, 0x604 ;  /* 0x000006049e9a7836 */ /* 0x000fe20000000000 */
[----:B------:R-:W-:Y:S01]  /*16250*/  R2UR UR38, R152 ;  /* 0x00000000982672ca */ /* 0x000fe200000e0000 */
[----:B------:R-:W-:Y:S01]  /*16260*/  VIADD R152, R158, 0x600 ;  /* 0x000006009e987836 */ /* 0x000fe20000000000 */
[----:B------:R-:W-:Y:S01]  /*16270*/  R2UR UR42, R156 ;  /* 0x000000009c2a72ca */ /* 0x000fe200000e0000 */
[----:B------:R-:W-:Y:S01]  /*16280*/  VIADD R156, R158, 0x602 ;  /* 0x000006029e9c7836 */ /* 0x000fe20000000000 */
[----:B------:R-:W-:Y:S01]  /*16290*/  R2UR UR4, R6 ;  /* 0x00000000060472ca */ /* 0x000fe200000e0000 */
[-C--:B------:R-:W-:Y:S01]  /*162a0*/  FMUL.FTZ R24, R24, R0.reuse ;  /* 0x0000000018187220 */ /* 0x080fe20000410000 */
[----:B------:R-:W-:Y:S01]  /*162b0*/  R2UR UR46, R152 ;  /* 0x00000000982e72ca */ /* 0x000fe200000e0000 */
[----:B------:R-:W-:Y:S01]  /*162c0*/  VIADD R152, R158, 0x606 ;  /* 0x000006069e987836 */ /* 0x000fe20000000000 */
[----:B------:R-:W-:Y:S01]  /*162d0*/  R2UR UR5, R7 ;  /* 0x00000000070572ca */ /* 0x000fe200000e0000 */
[-C--:B------:R-:W-:Y:S01]  /*162e0*/  FMUL.FTZ R25, R25, R0.reuse ;  /* 0x0000000019197220 */ /* 0x080fe20000410000 */
[C---:B------:R-:W-:Y:S01]  /*162f0*/  R2UR UR9, R153.reuse ;  /* 0x00000000990972ca */ /* 0x040fe200000e0000 */
[-C--:B------:R-:W-:Y:S01]  /*16300*/  FMUL.FTZ R28, R28, R0.reuse ;  /* 0x000000001c1c7220 */ /* 0x080fe20000410000 */
[----:B------:R-:W-:Y:S01]  /*16310*/  R2UR UR15, R153 ;  /* 0x00000000990f72ca */ /* 0x000fe200000e0000 */
        /* <DEDUP_REMOVED lines=29> */
[----:B------:R-:W-:Y:S01]  /*164f0*/  WARPGROUP.ARRIVE ;  /* 0x00000000000079c5 */ /* 0x000fe20000000000 */
[----:B------:R-:W-:Y:S01]  /*16500*/  R2UR UR16, R216 ;  /* 0x00000000d81072ca */ /* 0x000fe200000e0000 */
[-C--:B------:R-:W-:Y:S01]  /*16510*/  FMUL.FTZ R60, R60, R0.reuse ;  /* 0x000000003c3c7220 */ /* 0x080fe20000410000 */
[----:B------:R-:W-:Y:S01]  /*16520*/  R2UR UR17, R217 ;  /* 0x00000000d91172ca */ /* 0x000fe200000e0000 */
[-C--:B------:R-:W-:Y:S01]  /*16530*/  FMUL.FTZ R61, R61, R0.reuse ;  /* 0x000000003d3d7220 */ /* 0x080fe20000410000 */
[----:B------:R-:W-:Y:S01]  /*16540*/  R2UR UR20, R214 ;  /* 0x00000000d61472ca */ /* 0x000fe200000e0000 */
[----:B------:R-:W-:Y:S01]  /*16550*/  HGMMA.64x64x16.F32.BF16 R152, gdesc[UR4], RZ, !UPT, gsb0 ;  /* 0x00e00000049879f0 */ /* 0x000fe2000c0018ff */
[----:B------:R-:W-:Y:S01]  /*16560*/  UMOV UR6, UR8 ;  /* 0x0000000800067c82 */ /* 0x000fe20008000000 */
[----:B------:R-:W-:Y:S01]  /*16570*/  UMOV UR7, UR9 ;  /* 0x0000000900077c82 */ /* 0x000fe20008000000 */
        /* <DEDUP_REMOVED lines=80> */
[----:B------:R-:W-:Y:S01]  /*16a80*/  HGMMA.64x64x16.F32.BF16 R152, gdesc[UR8], R152, gsb0 ;  /* 0x00e00000089879f0 */ /* 0x000fe20008001898 */
        /* <DEDUP_REMOVED lines=102> */
.L_x_1576:
[----:B------:R-:W-:Y:S01]  /*170f0*/  SHF.L.U32 R2, R205, 0x1f, RZ ;  /* 0x0000001fcd027819 */ /* 0x000fe200000006ff */
[----:B------:R-:W-:-:S04]  /*17100*/  IMAD R0, R200, 0x8, R16 ;  /* 0x00000008c8007824 */ /* 0x000fc800078e0210 */
[----:B------:R0:W1:Y:S01]  /*17110*/  SYNCS.PHASECHK.TRANS64.TRYWAIT P3, [R0+URZ+0x30850], R2 ;  /* 0x03085002000075a7 */ /* 0x000062000806017f */
[----:B------:R-:W-:Y:S05]  /*17120*/  @!P0 BRA `(.L_x_1577) ;  /* 0x0000000000048947 */ /* 0x000fea0003800000 */
[----:B------:R-:W-:Y:S01]  /*17130*/  BPT.TRAP 0x1 ;  /* 0x000000040000795c */ /* 0x000fe20000300000 */
.L_x_1577:
[----:B------:R-:W-:Y:S04]  /*17140*/  BSSY B2, `(.L_x_1578) ;  /* 0x0000004000027945 */ /* 0x000fe80003800000 */
[----:B-1----:R-:W-:Y:S05]  /*17150*/  @P3 BRA `(.L_x_1579) ;  /* 0x0000000000083947 */ /* 0x002fea0003800000 */
[----:B------:R-:W1:Y:S02]  /*17160*/  SYNCS.PHASECHK.TRANS64.TRYWAIT P3, [R0+URZ+0x30850], R2 ;  /* 0x03085002000075a7 */ /* 0x000e64000806017f */
[----:B-1----:R-:W-:Y:S05]  /*17170*/  @!P3 BRA `(.L_x_1580) ;  /* 0x0000012800ecb947 */ /* 0x002fea0003800000 */
.L_x_1579:
[----:B------:R-:W-:Y:S05]  /*17180*/  BSYNC B2 ;  /* 0x0000000000027941 */ /* 0x000fea0003800000 */
.L_x_1578:
[----:B01----:R-:W-:Y:S01]  /*17190*/  VIADD R2, R16, 0x400 ;  /* 0x0000040010027836 */ /* 0x003fe20000000000 */
[----:B------:R-:W-:Y:S01]  /*171a0*/  WARPGROUP.ARRIVE ;  /* 0x00000000000079c5 */ /* 0x000fe20000000000 */
[----:B------:R-:W-:Y:S01]  /*171b0*/  IMAD.MOV.U32 R3, RZ, RZ, 0x40000040 ;  /* 0x40000040ff037424 */ /* 0x000fe200078e00ff */
[----:B------:R-:W-:Y:S01]  /*171c0*/  ULDC UR4, c[0x0][0x9dc] ;  /* 0x0002770000047ab9 */ /* 0x000fe20000000800 */
[----:B------:R-:W-:Y:S01]  /*171d0*/  @!P1 VIADD R232, R232, 0x30840 ;  /* 0x00030840e8e89836 */ /* 0x000fe20000000000 */
[----:B------:R-:W-:Y:S02]  /*171e0*/  SHF.R.U32.HI R2, RZ, 0x4, R2 ;  /* 0x00000004ff027819 */ /* 0x000fe40000011602 */
[----:B------:R-:W-:Y:S01]  /*171f0*/  R2UR UR7, R3 ;  /* 0x00000000030772ca */ /* 0x000fe200000e0000 */
[----:B------:R-:W-:Y:S01]  /*17200*/  IMAD.MOV.U32 R3, RZ, RZ, 0x40000040 ;  /* 0x40000040ff037424 */ /* 0x000fe200078e00ff */
[----:B------:R-:W-:Y:S02]  /*17210*/  LOP3.LUT R2, R2, 0x3fff, RZ, 0xc0, !PT ;  /* 0x00003fff02027812 */ /* 0x000fe400078ec0ff */
[----:B------:R-:W-:-:S02]  /*17220*/  @!P1 PRMT R232, RZ, 0x654, R232 ;  /* 0x00000654ffe89816 */ /* 0x000fc400000000e8 */
[----:B------:R-:W-:-:S05]  /*17230*/  LOP3.LUT R2, R2, 0x2000000, RZ, 0xfc, !PT ;  /* 0x0200000002027812 */ /* 0x000fca00078efcff */
[----:B------:R-:W-:-:S05]  /*17240*/  IMAD R2, R200, 0x800, R2 ;  /* 0x00000800c8027824 */ /* 0x000fca00078e0202 */
[----:B------:R-:W-:-:S13]  /*17250*/  R2UR UR6, R2 ;  /* 0x00000000020672ca */ /* 0x000fda00000e0000 */
[----:B------:R-:W-:Y:S03]  /*17260*/  HGMMA.64x256x16.F32.BF16 R24, R196, gdesc[UR4].tnspB, R24, gsb0 ;  /* 0x43e00004c4187df0 */ /* 0x000fe60008001818 */
[----:B------:R-:W-:Y:S02]  /*17270*/  WARPGROUP.DEPBAR.LE gsb0, 0x0 ;  /* 0x00008000000079c5 */ /* 0x000fe40000010000 */
[----:B------:R-:W-:Y:S01]  /*17280*/  VIADD R196, R2, 0x80 ;  /* 0x0000008002c47836 */ /* 0x000fe20000000000 */
[----:B------:R-:W-:Y:S01]  /*17290*/  WARPGROUP.ARRIVE ;  /* 0x00000000000079c5 */ /* 0x000fe20000000000 */
[----:B------:R-:W-:-:S03]  /*172a0*/  IMAD.MOV.U32 R197, RZ, RZ, 0x40000040 ;  /* 0x40000040ffc57424 */ /* 0x000fc600078e00ff */
[----:B------:R-:W-:Y:S02]  /*172b0*/  R2UR UR6, R196 ;  /* 0x00000000c40672ca */ /* 0x000fe400000e0000 */
[----:B------:R-:W-:-:S15]  /*172c0*/  R2UR UR7, R197 ;  /* 0x00000000c50772ca */ /* 0x000fde00000e0000 */
[----:B------:R-:W-:-:S01]  /*172d0*/  NOP ;  /* 0x0000000000007918 */ /* 0x000fc20000000000 */
[----:B------:R-:W-:Y:S03]  /*172e0*/  HGMMA.64x256x16.F32.BF16 R24, R192, gdesc[UR4].tnspB, R24, gsb0 ;  /* 0x43e00004c0187df0 */ /* 0x000fe60008001818 */
[----:B------:R-:W-:Y:S02]  /*172f0*/  WARPGROUP.DEPBAR.LE gsb0, 0x0 ;  /* 0x00008000000079c5 */ /* 0x000fe40000010000 */
[C---:B------:R-:W-:Y:S01]  /*17300*/  VIADD R192, R2.reuse, 0x100 ;  /* 0x0000010002c07836 */ /* 0x040fe20000000000 */
[----:B------:R-:W-:Y:S01]  /*17310*/  WARPGROUP.ARRIVE ;  /* 0x00000000000079c5 */ /* 0x000fe20000000000 */
[----:B------:R-:W-:Y:S02]  /*17320*/  IMAD.MOV.U32 R193, RZ, RZ, 0x40000040 ;  /* 0x40000040ffc17424 */ /* 0x000fe400078e00ff */
[----:B------:R-:W-:Y:S01]  /*17330*/  VIADD R2, R2, 0x180 ;  /* 0x0000018002027836 */ /* 0x000fe20000000000 */
[----:B------:R-:W-:-:S02]  /*17340*/  R2UR UR6, R192 ;  /* 0x00000000c00672ca */ /* 0x000fc400000e0000 */
[----:B------:R-:W-:-:S15]  /*17350*/  R2UR UR7, R193 ;  /* 0x00000000c10772ca */ /* 0x000fde00000e0000 */
[----:B------:R-:W-:-:S01]  /*17360*/  NOP ;  /* 0x0000000000007918 */ /* 0x000fc20000000000 */
[----:B------:R-:W-:Y:S01]  /*17370*/  HGMMA.64x256x16.F32.BF16 R24, R188, gdesc[UR4].tnspB, R24, gsb0 ;  /* 0x43e00004bc187df0 */ /* 0x000fe20008001818 */
[----:B------:R-:W-:Y:S02]  /*17380*/  R2UR UR6, R2 ;  /* 0x00000000020672ca */ /* 0x000fe400000e0000 */
[----:B------:R-:W-:Y:S01]  /*17390*/  R2UR UR7, R3 ;  /* 0x00000000030772ca */ /* 0x000fe200000e0000 */
[----:B------:R-:W-:Y:S02]  /*173a0*/  WARPGROUP.DEPBAR.LE gsb0, 0x0 ;  /* 0x00008000000079c5 */ /* 0x000fe40000010000 */
[----:B------:R-:W-:-:S15]  /*173b0*/  WARPGROUP.ARRIVE ;  /* 0x00000000000079c5 */ /* 0x000fde0000000000 */
[----:B------:R-:W-:-:S07]  /*173c0*/  NOP ;  /* 0x0000000000007918 */ /* 0x000fce0000000000 */
[----:B------:R-:W-:Y:S03]  /*173d0*/  HGMMA.64x256x16.F32.BF16 R24, R184, gdesc[UR4].tnspB, R24, gsb0 ;  /* 0x43e00004b8187df0 */ /* 0x000fe60008001818 */
[----:B------:R-:W-:Y:S02]  /*173e0*/  WARPGROUP.DEPBAR.LE gsb0, 0x0 ;  /* 0x00008000000079c5 */ /* 0x000fe40000010000 */
[----:B------:R-:W-:Y:S01]  /*173f0*/  IMAD.SHL.U32 R184, R204, 0x40, RZ ;  /* 0x00000040ccb87824 */ /* 0x000fe200078e00ff */
[----:B------:R0:W-:Y:S04]  /*17400*/  @!P1 SYNCS.ARRIVE.TRANS64.RED.A1T0 RZ, [R232+URZ], RZ ;  /* 0x000000ffe8ff99a7 */ /* 0x0001e8000810043f */
[----:B------:R-:W-:Y:S01]  /*17410*/  IADD3 R187, R226, 0x1, -R184 ;  /* 0x00000001e2bb7810 */ /* 0x000fe20007ffe8b8 */
[----:B0-----:R-:W-:Y:S01]  /*17420*/  IMAD.U32 R232, RZ, RZ, UR4 ;  /* 0x00000004ffe87e24 */ /* 0x001fe2000f8e00ff */
[----:B------:R-:W-:-:S03]  /*17430*/  ULDC UR4, c[0x0][0x9e0] ;  /* 0x0002780000047ab9 */ /* 0x000fc60000000800 */
[----:B------:R-:W-:Y:S01]  /*17440*/  IMAD.IADD R187, R187, 0x1, -R227 ;  /* 0x00000001bbbb7824 */ /* 0x000fe200078e0ae3 */
[----:B------:R-:W-:-:S03]  /*17450*/  LOP3.LUT R188, RZ, R232, RZ, 0x33, !PT ;  /* 0x000000e8ffbc7212 */ /* 0x000fc600078e33ff */
[----:B------:R-:W-:-:S04]  /*17460*/  IMAD R187, R236, -0x2, R187 ;  /* 0xfffffffeecbb7824 */ /* 0x000fc800078e02bb */
[----:B------:R-:W-:Y:S02]  /*17470*/  IMAD.IADD R188, R188, 0x1, R187 ;  /* 0x00000001bcbc7824 */ /* 0x000fe400078e02bb */
[----:B------:R-:W-:Y:S02]  /*17480*/  VIADD R187, R187, UR4 ;  /* 0x00000004bbbb7c36 */ /* 0x000fe40008000000 */
[C---:B------:R-:W-:Y:S02]  /*17490*/  IMAD.IADD R185, R201.reuse, 0x1, R188 ;  /* 0x00000001c9b97824 */ /* 0x040fe400078e02bc */
[----:B------:R-:W-:Y:S01]  /*174a0*/  IMAD.IADD R186, R201, 0x1, R187 ;  /* 0x00000001c9ba7824 */ /* 0x000fe200078e02bb */
[----:B------:R-:W-:Y:S06]  /*174b0*/  @!P2 BRA `(.L_x_1581) ;  /* 0x000000000064a947 */ /* 0x000fec0003800000 */
[----:B------:R-:W2:Y:S01]  /*174c0*/  LDL R205, [R1+0x10] ;  /* 0x0000100001cd7983 */ /* 0x000ea20000100800 */
[----:B------:R-:W-:Y:S01]  /*174d0*/  BSSY B2, `(.L_x_1582) ;  /* 0x0000013000027945 */ /* 0x000fe20003800000 */
[----:B--2---:R-:W-:-:S05]  /*174e0*/  IMAD.IADD R189, R201, 0x1, R205 ;  /* 0x00000001c9bd7824 */ /* 0x004fca00078e02cd */
[----:B------:R-:W-:-:S13]  /*174f0*/  ISETP.GT.AND P3, PT, R189, -0x1, PT ;  /* 0xffffffffbd00780c */ /* 0x000fda0003f64270 */
[----:B------:R-:W-:Y:S05]  /*17500*/  @P3 BRA `(.L_x_1583) ;  /* 0x0000000000243947 */ /* 0x000fea0003800000 */
[----:B------:R-:W-:Y:S01]  /*17510*/  ULDC UR4, c[0x0][0x9e4] ;  /* 0x0002790000047ab9 */ /* 0x000fe20000000800 */
[----:B------:R-:W-:Y:S01]  /*17520*/  LOP3.LUT R189, RZ, R189, RZ, 0x33, !PT ;  /* 0x000000bdffbd7212 */ /* 0x000fe200078e33ff */
[----:B------:R-:W-:-:S05]  /*17530*/  IMAD.U32 R190, RZ, RZ, UR4 ;  /* 0x00000004ffbe7e24 */ /* 0x000fca000f8e00ff */
[----:B------:R-:W-:-:S13]  /*17540*/  ISETP.NE.AND P3, PT, R190, 0x1, PT ;  /* 0x00000001be00780c */ /* 0x000fda0003f65270 */
[----:B------:R-:W0:Y:S02]  /*17550*/  @P3 LDC.64 R2, c[0x0][0x9e8] ;  /* 0x00027a00ff023b82 */ /* 0x000e240000000a00 */
[----:B0-----:R-:W-:-:S05]  /*17560*/  @P3 IMAD.HI.U32 R2, R189, R2, RZ ;  /* 0x00000002bd023227 */ /* 0x001fca00078e00ff */
[----:B------:R-:W-:-:S04]  /*17570*/  @P3 SHF.R.U32.HI R189, RZ, R3, R2 ;  /* 0x00000003ffbd3219 */ /* 0x000fc80000011602 */
[----:B------:R-:W-:Y:S01]  /*17580*/  LOP3.LUT R189, RZ, R189, RZ, 0x33, !PT ;  /* 0x000000bdffbd7212 */ /* 0x000fe200078e33ff */
[----:B------:R-:W-:Y:S06]  /*17590*/  BRA `(.L_x_1584) ;  /* 0x0000000000187947 */ /* 0x000fec0003800000 */
.L_x_1583:
[----:B------:R-:W-:Y:S02]  /*175a0*/  ULDC UR4, c[0x0][0x9e4] ;  /* 0x0002790000047ab9 */ /* 0x000fe40000000800 */
[----:B------:R-:W-:-:S05]  /*175b0*/  IMAD.U32 R190, RZ, RZ, UR4 ;  /* 0x00000004ffbe7e24 */ /* 0x000fca000f8e00ff */
[----:B------:R-:W-:-:S13]  /*175c0*/  ISETP.NE.AND P3, PT, R190, 0x1, PT ;  /* 0x00000001be00780c */ /* 0x000fda0003f65270 */
[----:B------:R-:W0:Y:S02]  /*175d0*/  @P3 LDC.64 R2, c[0x0][0x9e8] ;  /* 0x00027a00ff023b82 */ /* 0x000e240000000a00 */
[----:B0-----:R-:W-:-:S05]  /*175e0*/  @P3 IMAD.HI.U32 R2, R189, R2, RZ ;  /* 0x00000002bd023227 */ /* 0x001fca00078e00ff */
[----:B------:R-:W-:-:S07]  /*175f0*/  @P3 SHF.R.U32.HI R189, RZ, R3, R2 ;  /* 0x00000003ffbd3219 */ /* 0x000fce0000011602 */
.L_x_1584:
[----:B------:R-:W-:Y:S05]  /*17600*/  BSYNC B2 ;  /* 0x0000000000027941 */ /* 0x000fea0003800000 */
.L_x_1582:
[----:B------:R-:W-:-:S04]  /*17610*/  IMAD R189, R189, R190, -R184 ;  /* 0x000000bebdbd7224 */ /* 0x000fc800078e0ab8 */
[----:B------:R-:W-:-:S05]  /*17620*/  IMAD R189, R236, -0x2, R189 ;  /* 0xfffffffeecbd7824 */ /* 0x000fca00078e02bd */
[----:B------:R-:W-:Y:S02]  /*17630*/  VIMNMX R185, R185, R189, !PT ;  /* 0x000000bdb9b97248 */ /* 0x000fe40007fe0100 */
[----:B------:R-:W-:-:S07]  /*17640*/  VIADDMNMX R186, R189, R190, R186, PT ;  /* 0x000000bebdba7246 */ /* 0x000fce00038001ba */
.L_x_1581:
[----:B------:R-:W-:Y:S02]  /*17650*/  ISETP.GT.AND P3, PT, R204, -0x1, PT ;  /* 0xffffffffcc00780c */ /* 0x000fe40003f64270 */
[----:B------:R-:W-:Y:S02]  /*17660*/  IADD3 R187, R187, 0x8, R201 ;  /* 0x00000008bbbb7810 */ /* 0x000fe40007ffe0c9 */
[C---:B------:R-:W-:Y:S02]  /*17670*/  ISETP.GT.AND P4, PT, R185.reuse, RZ, P3 ;  /* 0x000000ffb900720c */ /* 0x040fe40001f84270 */
[C---:B------:R-:W-:Y:S02]  /*17680*/  ISETP.GT.AND P6, PT, R185.reuse, 0x1, P3 ;  /* 0x00000001b900780c */ /* 0x040fe40001fc4270 */
        /* <DEDUP_REMOVED lines=51> */
[----:B------:R-:W2:Y:S01]  /*179c0*/  LDL R190, [R1+0x1c] ;  /* 0x00001c0001be7983 */ /* 0x000ea20000100800 */
[----:B------:R-:W-:Y:S02]  /*179d0*/  ULDC UR4, c[0x0][0x9e4] ;  /* 0x0002790000047ab9 */ /* 0x000fe40000000800 */
[----:B------:R-:W-:-:S05]  /*179e0*/  IMAD.U32 R164, RZ, RZ, UR4 ;  /* 0x00000004ffa47e24 */ /* 0x000fca000f8e00ff */
[----:B------:R-:W-:-:S13]  /*179f0*/  ISETP.NE.AND P4, PT, R164, 0x1, PT ;  /* 0x00000001a400780c */ /* 0x000fda0003f85270 */
[----:B------:R-:W0:Y:S01]  /*17a00*/  @P4 LDC.64 R2, c[0x0][0x9e8] ;  /* 0x00027a00ff024b82 */ /* 0x000e220000000a00 */
[----:B--2---:R-:W-:-:S05]  /*17a10*/  VIADD R185, R190, 0x8 ;  /* 0x00000008beb97836 */ /* 0x004fca0000000000 */
[----:B------:R-:W-:-:S05]  /*17a20*/  LOP3.LUT R185, RZ, R185, RZ, 0x33, !PT ;  /* 0x000000b9ffb97212 */ /* 0x000fca00078e33ff */
[----:B0-----:R-:W-:-:S05]  /*17a30*/  @P4 IMAD.HI.U32 R2, R185, R2, RZ ;  /* 0x00000002b9024227 */ /* 0x001fca00078e00ff */
[----:B------:R-:W-:-:S04]  /*17a40*/  @P4 SHF.R.U32.HI R185, RZ, R3, R2 ;  /* 0x00000003ffb94219 */ /* 0x000fc80000011602 */
[----:B------:R-:W-:Y:S01]  /*17a50*/  LOP3.LUT R185, RZ, R185, RZ, 0x33, !PT ;  /* 0x000000b9ffb97212 */ /* 0x000fe200078e33ff */
[----:B------:R-:W-:Y:S06]  /*17a60*/  BRA `(.L_x_1588) ;  /* 0x00000000001c7947 */ /* 0x000fec0003800000 */
.L_x_1587:
[----:B------:R-:W-:Y:S01]  /*17a70*/  ULDC UR4, c[0x0][0x9e4] ;  /* 0x0002790000047ab9 */ /* 0x000fe20000000800 */
[----:B------:R-:W-:Y:S02]  /*17a80*/  IMAD.MOV.U32 R185, RZ, RZ, R233 ;  /* 0x000000ffffb97224 */ /* 0x000fe400078e00e9 */
[----:B------:R-:W-:-:S05]  /*17a90*/  IMAD.U32 R164, RZ, RZ, UR4 ;  /* 0x00000004ffa47e24 */ /* 0x000fca000f8e00ff */
[----:B------:R-:W-:-:S13]  /*17aa0*/  ISETP.NE.AND P4, PT, R164, 0x1, PT ;  /* 0x00000001a400780c */ /* 0x000fda0003f85270 */
[----:B------:R-:W0:Y:S02]  /*17ab0*/  @P4 LDC.64 R2, c[0x0][0x9e8] ;  /* 0x00027a00ff024b82 */ /* 0x000e240000000a00 */
[----:B0-----:R-:W-:-:S05]  /*17ac0*/  @P4 IMAD.HI.U32 R2, R233, R2, RZ ;  /* 0x00000002e9024227 */ /* 0x001fca00078e00ff */
[----:B------:R-:W-:-:S07]  /*17ad0*/  @P4 SHF.R.U32.HI R185, RZ, R3, R2 ;  /* 0x00000003ffb94219 */ /* 0x000fce0000011602 */
.L_x_1588:
[----:B------:R-:W-:Y:S05]  /*17ae0*/  BSYNC B2 ;  /* 0x0000000000027941 */ /* 0x000fea0003800000 */
.L_x_1586:
[----:B------:R-:W-:-:S04]  /*17af0*/  IMAD R184, R185, R164, -R184 ;  /* 0x000000a4b9b87224 */ /* 0x000fc800078e0ab8 */
[----:B------:R-:W-:-:S05]  /*17b00*/  IMAD R184, R236, -0x2, R184 ;  /* 0xfffffffeecb87824 */ /* 0x000fca00078e02b8 */
[----:B------:R-:W-:Y:S02]  /*17b10*/  VIMNMX R188, R188, R184, !PT ;  /* 0x000000b8bcbc7248 */ /* 0x000fe40007fe0100 */
[----:B------:R-:W-:-:S07]  /*17b20*/  VIADDMNMX R187, R184, R164, R187, PT ;  /* 0x000000a4b8bb7246 */ /* 0x000fce00038001bb */
.L_x_1585:
[----:B------:R-:W-:Y:S01]  /*17b30*/  @!P1 VIADD R0, R0, 0x30860 ;  /* 0x0003086000009836 */ /* 0x000fe20000000000 */
[----:B------:R-:W2:Y:S01]  /*17b40*/  LDL R200, [R1+0x28] ;  /* 0x0000280001c87983 */ /* 0x000ea20000100800 */
[C---:B------:R-:W-:Y:S01]  /*17b50*/  ISETP.GT.AND P6, PT, R188.reuse, 0x9, P3 ;  /* 0x00000009bc00780c */ /* 0x040fe20001fc4270 */
[----:B------:R-:W-:Y:S01]  /*17b60*/  ULDC UR4, c[0x0][0x988] ;  /* 0x0002620000047ab9 */ /* 0x000fe20000000800 */
[----:B------:R-:W-:Y:S01]  /*17b70*/  ISETP.GT.AND P5, PT, R188, 0x1, P3 ;  /* 0x00000001bc00780c */ /* 0x000fe20001fa4270 */
[----:B------:R-:W-:Y:S01]  /*17b80*/  IMAD.U32 R3, RZ, RZ, UR4 ;  /* 0x00000004ff037e24 */ /* 0x000fe2000f8e00ff */
[----:B------:R-:W-:Y:S01]  /*17b90*/  @!P1 PRMT R0, RZ, 0x654, R0 ;  /* 0x00000654ff009816 */ /* 0x000fe20000000000 */
[----:B------:R-:W-:Y:S01]  /*17ba0*/  IMAD.MOV.U32 R205, RZ, RZ, R234 ;  /* 0x000000ffffcd7224 */ /* 0x000fe200078e00ea */
[C---:B------:R-:W-:Y:S02]  /*17bb0*/  ISETP.LT.OR P6, PT, R187.reuse, 0xa, P6 ;  /* 0x0000000abb00780c */ /* 0x040fe400037c1670 */
[----:B------:R0:W-:Y:S01]  /*17bc0*/  @!P1 SYNCS.ARRIVE.TRANS64.RED.A1T0 RZ, [R0+URZ], RZ ;  /* 0x000000ff00ff99a7 */ /* 0x0001e2000810043f */
[----:B------:R-:W-:-:S02]  /*17bd0*/  ISETP.LT.OR P5, PT, R187, 0x2, P5 ;  /* 0x00000002bb00780c */ /* 0x000fc40002fa1670 */
[----:B------:R-:W-:Y:S02]  /*17be0*/  FSEL R159, R159, -INF , !P6 ;  /* 0xff8000009f9f7808 */ /* 0x000fe40007000000 */
[----:B------:R-:W-:Y:S02]  /*17bf0*/  ISETP.GT.AND P6, PT, R188, 0x18, P3 ;  /* 0x00000018bc00780c */ /* 0x000fe40001fc4270 */
[----:B------:R-:W-:Y:S02]  /*17c00*/  FSEL R155, R155, -INF , !P5 ;  /* 0xff8000009b9b7808 */ /* 0x000fe40006800000 */
[----:B0-----:R-:W-:Y:S02]  /*17c10*/  FMNMX.FTZ R0, R152, R5, !PT ;  /* 0x0000000598007209 */ /* 0x001fe40007810000 */
[----:B------:R-:W-:Y:S02]  /*17c20*/  ISETP.LT.OR P6, PT, R187, 0x19, P6 ;  /* 0x00000019bb00780c */ /* 0x000fe400037c1670 */
[----:B------:R-:W-:-:S02]  /*17c30*/  FMNMX.FTZ R0, R153, R0, !PT ;  /* 0x0000000099007209 */ /* 0x000fc40007810000 */
[----:B------:R-:W-:Y:S02]  /*17c40*/  FSEL R166, R166, -INF , !P6 ;  /* 0xff800000a6a67808 */ /* 0x000fe40007000000 */
[----:B------:R-:W-:Y:S02]  /*17c50*/  FMNMX.FTZ R0, R156, R0, !PT ;  /* 0x000000009c007209 */ /* 0x000fe40007810000 */
[----:B------:R-:W-:Y:S02]  /*17c60*/  ISETP.GT.AND P6, PT, R188, 0x21, P3 ;  /* 0x00000021bc00780c */ /* 0x000fe40001fc4270 */
[----:B------:R-:W-:Y:S02]  /*17c70*/  FMNMX.FTZ R0, R157, R0, !PT ;  /* 0x000000009d007209 */ /* 0x000fe40007810000 */
[----:B------:R-:W-:Y:S02]  /*17c80*/  ISETP.LT.OR P6, PT, R187, 0x22, P6 ;  /* 0x00000022bb00780c */ /* 0x000fe400037c1670 */
[----:B------:R-:W-:-:S02]  /*17c90*/  FMNMX.FTZ R0, R160, R0, !PT ;  /* 0x00000000a0007209 */ /* 0x000fc40007810000 */
[----:B------:R-:W-:Y:S02]  /*17ca0*/  FSEL R171, R171, -INF , !P6 ;  /* 0xff800000abab7808 */ /* 0x000fe40007000000 */
[----:B------:R-:W-:Y:S02]  /*17cb0*/  FMNMX.FTZ R0, R161, R0, !PT ;  /* 0x00000000a1007209 */ /* 0x000fe40007810000 */
[----:B------:R-:W-:Y:S02]  /*17cc0*/  ISETP.GT.AND P6, PT, R188, RZ, P3 ;  /* 0x000000ffbc00720c */ /* 0x000fe40001fc4270 */
[----:B------:R-:W-:Y:S02]  /*17cd0*/  FMNMX.FTZ R0, R189, R0, !PT ;  /* 0x00000000bd007209 */ /* 0x000fe40007810000 */
        /* <DEDUP_REMOVED lines=16> */
[C---:B------:R-:W-:Y:S02]  /*17de0*/  ISETP.GT.AND P5, PT, R188.reuse, 0x28, P3 ;  /* 0x00000028bc00780c */ /* 0x040fe40001fa4270 */
[----:B------:R-:W-:Y:S02]  /*17df0*/  FMNMX.FTZ R0, R181, R0, !PT ;  /* 0x00000000b5007209 */ /* 0x000fe40007810000 */
[----:B------:R-:W-:Y:S02]  /*17e00*/  ISETP.LT.OR P5, PT, R187, 0x29, P5 ;  /* 0x00000029bb00780c */ /* 0x000fe40002fa1670 */
[----:B------:R-:W-:Y:S01]  /*17e10*/  ISETP.GT.AND P6, PT, R188, 0x38, P3 ;  /* 0x00000038bc00780c */ /* 0x000fe20001fc4270 */
[----:B------:R-:W0:Y:S01]  /*17e20*/  SHFL.BFLY PT, R2, R0, 0x2, 0x1f ;  /* 0x0c401f0000027f89 */ /* 0x000e2200000e0000 */
[----:B------:R-:W-:-:S02]  /*17e30*/  FSEL R174, R174, -INF , !P5 ;  /* 0xff800000aeae7808 */ /* 0x000fc40006800000 */
[----:B------:R-:W-:Y:S02]  /*17e40*/  ISETP.GT.AND P5, PT, R188, 0x30, P3 ;  /* 0x00000030bc00780c */ /* 0x000fe40001fa4270 */
[C---:B------:R-:W-:Y:S02]  /*17e50*/  ISETP.LT.OR P6, PT, R187.reuse, 0x39, P6 ;  /* 0x00000039bb00780c */ /* 0x040fe400037c1670 */
[----:B------:R-:W-:Y:S02]  /*17e60*/  ISETP.LT.OR P5, PT, R187, 0x31, P5 ;  /* 0x00000031bb00780c */ /* 0x000fe40002fa1670 */
[----:B------:R-:W-:Y:S02]  /*17e70*/  FSEL R182, R182, -INF , !P6 ;  /* 0xff800000b6b67808 */ /* 0x000fe40007000000 */
[----:B------:R-:W-:Y:S02]  /*17e80*/  FSEL R178, R178, -INF , !P5 ;  /* 0xff800000b2b27808 */ /* 0x000fe40006800000 */
[----:B0-----:R-:W-:-:S05]  /*17e90*/  FMNMX.FTZ R2, R0, R2, !PT ;  /* 0x0000000200027209 */ /* 0x001fca0007810000 */
[----:B------:R-:W0:Y:S02]  /*17ea0*/  SHFL.BFLY PT, R164, R2, 0x1, 0x1f ;  /* 0x0c201f0002a47f89 */ /* 0x000e2400000e0000 */
[----:B0-----:R-:W-:-:S04]  /*17eb0*/  FMNMX.FTZ R164, R2, R164, !PT ;  /* 0x000000a402a47209 */ /* 0x001fc80007810000 */
[C---:B------:R-:W-:Y:S01]  /*17ec0*/  FSETP.NEU.FTZ.AND P4, PT, R164.reuse, -INF , PT ;  /* 0xff800000a400780b */ /* 0x040fe20003f9d000 */
[----:B------:R-:W-:-:S03]  /*17ed0*/  FMUL.FTZ R0, R164, R3 ;  /* 0x00000003a4007220 */ /* 0x000fc60000410000 */
[----:B------:R-:W-:Y:S02]  /*17ee0*/  FSEL R2, R164, RZ, P4 ;  /* 0x000000ffa4027208 */ /* 0x000fe40002000000 */
[----:B------:R-:W-:Y:S02]  /*17ef0*/  FSEL R0, R0, RZ, P4 ;  /* 0x000000ff00007208 */ /* 0x000fe40002000000 */
[----:B------:R-:W-:Y:S01]  /*17f00*/  ISETP.GT.AND P4, PT, R188, 0x8, P3 ;  /* 0x00000008bc00780c */ /* 0x000fe20001f84270 */
[----:B------:R-:W-:Y:S01]  /*17f10*/  FADD.FTZ R2, -R2, R5 ;  /* 0x0000000502027221 */ /* 0x000fe20000010100 */
[----:B------:R-:W-:Y:S01]  /*17f20*/  FMNMX.FTZ R5, R154, R4, !PT ;  /* 0x000000049a057209 */ /* 0x000fe20007810000 */
[-CC-:B------:R-:W-:Y:S01]  /*17f30*/  FFMA.FTZ R152, R152, R3.reuse, -R0.reuse ;  /* 0x0000000398987223 */ /* 0x180fe20000010800 */
[----:B------:R-:W-:Y:S01]  /*17f40*/  ISETP.LT.OR P4, PT, R187, 0x9, P4 ;  /* 0x00000009bb00780c */ /* 0x000fe20002781670 */
[--C-:B------:R-:W-:Y:S01]  /*17f50*/  FFMA.FTZ R153, R153, R3, -R0.reuse ;  /* 0x0000000399997223 */ /* 0x100fe20000010800 */
[----:B------:R-:W-:Y:S01]  /*17f60*/  FMNMX.FTZ R5, R155, R5, !PT ;  /* 0x000000059b057209 */ /* 0x000fe20007810000 */
[-C--:B------:R-:W-:Y:S01]  /*17f70*/  FMUL.FTZ R2, R2, R3.reuse ;  /* 0x0000000302027220 */ /* 0x080fe20000410000 */
[----:B------:R-:W-:Y:S01]  /*17f80*/  FSEL R158, R158, -INF , !P4 ;  /* 0xff8000009e9e7808 */ /* 0x000fe20006000000 */
[-CC-:B------:R-:W-:Y:S01]  /*17f90*/  FFMA.FTZ R156, R156, R3.reuse, -R0.reuse ;  /* 0x000000039c9c7223 */ /* 0x180fe20000010800 */
[----:B------:R-:W-:Y:S01]  /*17fa0*/  ISETP.GT.AND P4, PT, R188, 0x11, P3 ;  /* 0x00000011bc00780c */ /* 0x000fe20001f84270 */
[--C-:B------:R-:W-:Y:S01]  /*17fb0*/  FFMA.FTZ R157, R157, R3, -R0.reuse ;  /* 0x000000039d9d7223 */ /* 0x100fe20000010800 */
        /* <DEDUP_REMOVED lines=23> */
[----:B------:R-:W-:Y:S01]  /*18130*/  FFMA.FTZ R181, R181, R3, -R0 ;  /* 0x00000003b5b57223 */ /* 0x000fe20000010800 */
[----:B------:R-:W-:Y:S01]  /*18140*/  FMNMX.FTZ R5, R170, R5, !PT ;  /* 0x00000005aa057209 */ /* 0x000fe20007810000 */
[----:B------:R-:W-:Y:S01]  /*18150*/  MUFU.EX2 R152, R152 ;  /* 0x0000009800987308 */ /* 0x000fe20000000800 */
[----:B------:R-:W-:-:S02]  /*18160*/  ISETP.LT.OR P4, PT, R187, 0x2a, P4 ;  /* 0x0000002abb00780c */ /* 0x000fc40002781670 */
[----:B------:R-:W-:Y:S02]  /*18170*/  FMNMX.FTZ R5, R171, R5, !PT ;  /* 0x00000005ab057209 */ /* 0x000fe40007810000 */
[----:B------:R-:W-:Y:S02]  /*18180*/  FSEL R175, R175, -INF , !P4 ;  /* 0xff800000afaf7808 */ /* 0x000fe40006000000 */
[----:B------:R-:W-:Y:S01]  /*18190*/  ISETP.GT.AND P4, PT, R188, 0x31, P3 ;  /* 0x00000031bc00780c */ /* 0x000fe20001f84270 */
[----:B------:R-:W0:Y:S01]  /*181a0*/  MUFU.EX2 R0, R2 ;  /* 0x0000000200007308 */ /* 0x000e220000000800 */
[----:B------:R-:W-:Y:S02]  /*181b0*/  FMNMX.FTZ R5, R174, R5, !PT ;  /* 0x00000005ae057209 */ /* 0x000fe40007810000 */
[----:B------:R-:W-:Y:S02]  /*181c0*/  ISETP.LT.OR P4, PT, R187, 0x32, P4 ;  /* 0x00000032bb00780c */ /* 0x000fe40002781670 */
[----:B------:R-:W-:-:S02]  /*181d0*/  FMNMX.FTZ R5, R175, R5, !PT ;  /* 0x00000005af057209 */ /* 0x000fc40007810000 */
[----:B------:R-:W-:Y:S01]  /*181e0*/  ISETP.GT.AND P3, PT, R188, 0x39, P3 ;  /* 0x00000039bc00780c */ /* 0x000fe20001f64270 */
[----:B------:R-:W1:Y:S01]  /*181f0*/  MUFU.EX2 R153, R153 ;  /* 0x0000009900997308 */ /* 0x000e620000000800 */
[----:B------:R-:W-:Y:S02]  /*18200*/  FSEL R179, R179, -INF , !P4 ;  /* 0xff800000b3b37808 */ /* 0x000fe40006000000 */
[----:B------:R-:W-:Y:S02]  /*18210*/  FMNMX.FTZ R5, R178, R5, !PT ;  /* 0x00000005b2057209 */ /* 0x000fe40007810000 */
[----:B------:R-:W-:Y:S02]  /*18220*/  ISETP.LT.OR P3, PT, R187, 0x3a, P3 ;  /* 0x0000003abb00780c */ /* 0x000fe40001f61670 */
[----:B------:R-:W-:Y:S01]  /*18230*/  FMNMX.FTZ R5, R179, R5, !PT ;  /* 0x00000005b3057209 */ /* 0x000fe20007810000 */
[----:B------:R-:W3:Y:S01]  /*18240*/  MUFU.EX2 R156, R156 ;  /* 0x0000009c009c7308 */ /* 0x000ee20000000800 */
[----:B------:R-:W-:Y:S01]  /*18250*/  FSEL R183, R183, -INF , !P3 ;  /* 0xff800000b7b77808 */ /* 0x000fe20005800000 */
[----:B0-----:R-:W-:Y:S01]  /*18260*/  FFMA.FTZ R2, R0, R230, R152 ;  /* 0x000000e600027223 */ /* 0x001fe20000010098 */
[----:B------:R-:W-:-:S04]  /*18270*/  FMNMX.FTZ R5, R182, R5, !PT ;  /* 0x00000005b6057209 */ /* 0x000fc80007810000 */
[----:B------:R-:W-:Y:S01]  /*18280*/  FMNMX.FTZ R5, R183, R5, !PT ;  /* 0x00000005b7057209 */ /* 0x000fe20007810000 */
[----:B------:R-:W0:Y:S01]  /*18290*/  MUFU.EX2 R157, R157 ;  /* 0x0000009d009d7308 */ /* 0x000e220000000800 */
[C---:B-1----:R-:W-:Y:S01]  /*182a0*/  F2FP.BF16.F32.PACK_AB R196, R153.reuse, R152 ;  /* 0x0000009899c4723e */ /* 0x042fe200000010ff */
[----:B------:R-:W-:Y:S02]  /*182b0*/  FADD.FTZ R2, R153, R2 ;  /* 0x0000000299027221 */ /* 0x000fe40000010000 */
[----:B------:R-:W1:Y:S04]  /*182c0*/  SHFL.BFLY PT, R152, R5, 0x2, 0x1f ;  /* 0x0c401f0005987f89 */ /* 0x000e6800000e0000 */
[----:B------:R-:W4:Y:S01]  /*182d0*/  MUFU.EX2 R160, R160 ;  /* 0x000000a000a07308 */ /* 0x000f220000000800 */
[----:B---3--:R-:W-:-:S07]  /*182e0*/  FADD.FTZ R2, R156, R2 ;  /* 0x000000029c027221 */ /* 0x008fce0000010000 */
[----:B------:R-:W3:Y:S01]  /*182f0*/  MUFU.EX2 R161, R161 ;  /* 0x000000a100a17308 */ /* 0x000ee20000000800 */
[C---:B0-----:R-:W-:Y:S01]  /*18300*/  FADD.FTZ R2, R157.reuse, R2 ;  /* 0x000000029d027221 */ /* 0x041fe20000010000 */
[----:B------:R-:W-:-:S06]  /*18310*/  F2FP.BF16.F32.PACK_AB R198, R157, R156 ;  /* 0x0000009c9dc6723e */ /* 0x000fcc00000010ff */
[----:B------:R-:W-:Y:S01]  /*18320*/  MUFU.EX2 R189, R189 ;  /* 0x000000bd00bd7308 */ /* 0x000fe20000000800 */
[----:B----4-:R-:W-:Y:S01]  /*18330*/  FADD.FTZ R2, R160, R2 ;  /* 0x00000002a0027221 */ /* 0x010fe20000010000 */
[----:B-1----:R-:W-:-:S06]  /*18340*/  FMNMX.FTZ R5, R5, R152, !PT ;  /* 0x0000009805057209 */ /* 0x002fcc0007810000 */
[----:B------:R-:W0:Y:S01]  /*18350*/  MUFU.EX2 R165, R165 ;  /* 0x000000a500a57308 */ /* 0x000e220000000800 */
[----:B------:R-:W1:Y:S01]  /*18360*/  SHFL.BFLY PT, R152, R5, 0x1, 0x1f ;  /* 0x0c201f0005987f89 */ /* 0x000e6200000e0000 */
[C---:B---3--:R-:W-:Y:S01]  /*18370*/  FADD.FTZ R2, R161.reuse, R2 ;  /* 0x00000002a1027221 */ /* 0x048fe20000010000 */
[----:B------:R-:W-:-:S05]  /*18380*/  F2FP.BF16.F32.PACK_AB R192, R161, R160 ;  /* 0x000000a0a1c0723e */ /* 0x000fca00000010ff */
[----:B------:R-:W-:Y:S08]  /*18390*/  MUFU.EX2 R168, R168 ;  /* 0x000000a800a87308 */ /* 0x000ff00000000800 */
[----:B------:R-:W3:Y:S01]  /*183a0*/  MUFU.EX2 R169, R169 ;  /* 0x000000a900a97308 */ /* 0x000ee20000000800 */
[----:B0-----:R-:W-:-:S07]  /*183b0*/  F2FP.BF16.F32.PACK_AB R194, R165, R189 ;  /* 0x000000bda5c2723e */ /* 0x001fce00000010ff */
[----:B------:R-:W-:Y:S01]  /*183c0*/  MUFU.EX2 R172, R172 ;  /* 0x000000ac00ac7308 */ /* 0x000fe20000000800 */
[----:B-1----:R-:W-:-:S04]  /*183d0*/  FMNMX.FTZ R152, R5, R152, !PT ;  /* 0x0000009805987209 */ /* 0x002fc80007810000 */
[C---:B------:R-:W-:Y:S01]  /*183e0*/  FSETP.NEU.FTZ.AND P3, PT, R152.reuse, -INF , PT ;  /* 0xff8000009800780b */ /* 0x040fe20003f7d000 */
[CC--:B------:R-:W-:Y:S02]  /*183f0*/  FMUL.FTZ R5, R152.reuse, R3.reuse ;  /* 0x0000000398057220 */ /* 0x0c0fe40000410000 */
[----:B------:R-:W0:Y:S01]  /*18400*/  MUFU.EX2 R173, R173 ;  /* 0x000000ad00ad7308 */ /* 0x000e220000000800 */
[----:B------:R-:W-:Y:S02]  /*18410*/  FSEL R153, R152, RZ, P3 ;  /* 0x000000ff98997208 */ /* 0x000fe40001800000 */
[----:B------:R-:W-:Y:S02]  /*18420*/  FSEL R5, R5, RZ, P3 ;  /* 0x000000ff05057208 */ /* 0x000fe40001800000 */
[----:B---3--:R-:W-:Y:S01]  /*18430*/  F2FP.BF16.F32.PACK_AB R188, R169, R168 ;  /* 0x000000a8a9bc723e */ /* 0x008fe200000010ff */
[----:B------:R-:W-:Y:S01]  /*18440*/  FADD.FTZ R153, -R153, R4 ;  /* 0x0000000499997221 */ /* 0x000fe20000010100 */
[----:B------:R-:W-:Y:S01]  /*18450*/  FADD.FTZ R4, R189, R2 ;  /* 0x00000002bd047221 */ /* 0x000fe20000010000 */
[-CC-:B------:R-:W-:Y:S01]  /*18460*/  FFMA.FTZ R154, R154, R3.reuse, -R5.reuse ;  /* 0x000000039a9a7223 */ /* 0x180fe20000010805 */
[-CC-:B------:R-:W-:Y:S01]  /*18470*/  FFMA.FTZ R155, R155, R3.reuse, -R5.reuse ;  /* 0x000000039b9b7223 */ /* 0x180fe20000010805 */
[-C--:B------:R-:W-:Y:S01]  /*18480*/  FMUL.FTZ R153, R153, R3.reuse ;  /* 0x0000000399997220 */ /* 0x080fe20000410000 */
        /* <DEDUP_REMOVED lines=11> */
[----:B------:R-:W1:Y:S01]  /*18540*/  MUFU.EX2 R2, R153 ;  /* 0x0000009900027308 */ /* 0x000e620000000800 */
[-CC-:B------:R-:W-:Y:S01]  /*18550*/  FFMA.FTZ R178, R178, R3.reuse, -R5.reuse ;  /* 0x00000003b2b27223 */ /* 0x180fe20000010805 */
[----:B------:R-:W-:Y:S01]  /*18560*/  FADD.FTZ R4, R165, R4 ;  /* 0x00000004a5047221 */ /* 0x000fe20000010000 */
[-CC-:B------:R-:W-:Y:S01]  /*18570*/  FFMA.FTZ R179, R179, R3.reuse, -R5.reuse ;  /* 0x00000003b3b37223 */ /* 0x180fe20000010805 */
[-CC-:B------:R-:W-:Y:S01]  /*18580*/  FFMA.FTZ R182, R182, R3.reuse, -R5.reuse ;  /* 0x00000003b6b67223 */ /* 0x180fe20000010805 */
[----:B------:R-:W-:Y:S01]  /*18590*/  FFMA.FTZ R5, R183, R3, -R5 ;  /* 0x00000003b7057223 */ /* 0x000fe20000010805 */
[----:B------:R-:W-:Y:S01]  /*185a0*/  FADD.FTZ R4, R168, R4 ;  /* 0x00000004a8047221 */ /* 0x000fe20000010000 */
[C---:B--2---:R-:W-:Y:S01]  /*185b0*/  ISETP.GT.AND P3, PT, R204.reuse, R200, PT ;  /* 0x000000c8cc00720c */ /* 0x044fe20003f64270 */
[----:B------:R-:W2:Y:S01]  /*185c0*/  MUFU.EX2 R155, R155 ;  /* 0x0000009b009b7308 */ /* 0x000ea20000000800 */
[----:B0-----:R-:W-:Y:S01]  /*185d0*/  F2FP.BF16.F32.PACK_AB R190, R173, R172 ;  /* 0x000000acadbe723e */ /* 0x001fe200000010ff */
[----:B------:R-:W-:Y:S01]  /*185e0*/  FADD.FTZ R4, R169, R4 ;  /* 0x00000004a9047221 */ /* 0x000fe20000010000 */
[----:B------:R-:W-:-:S02]  /*185f0*/  VIADD R204, R204, 0xffffffff ;  /* 0xffffffffcccc7836 */ /* 0x000fc40000000000 */
[----:B------:R-:W-:Y:S02]  /*18600*/  IMAD.MOV.U32 R200, RZ, RZ, R231 ;  /* 0x000000ffffc87224 */ /* 0x000fe400078e00e7 */
[----:B------:R-:W-:Y:S01]  /*18610*/  FADD.FTZ R4, R172, R4 ;  /* 0x00000004ac047221 */ /* 0x000fe20000010000 */
[----:B------:R-:W0:Y:S01]  /*18620*/  MUFU.EX2 R158, R158 ;  /* 0x0000009e009e7308 */ /* 0x000e220000000800 */
[----:B-1----:R-:W-:Y:S02]  /*18630*/  FFMA.FTZ R229, R2, R229, R154 ;  /* 0x000000e502e57223 */ /* 0x002fe4000001009a */
[----:B------:R-:W-:-:S05]  /*18640*/  FADD.FTZ R4, R173, R4 ;  /* 0x00000004ad047221 */ /* 0x000fca0000010000 */
[----:B------:R-:W1:Y:S01]  /*18650*/  MUFU.EX2 R159, R159 ;  /* 0x0000009f009f7308 */ /* 0x000e620000000800 */
[C---:B--2---:R-:W-:Y:S01]  /*18660*/  FADD.FTZ R229, R155.reuse, R229 ;  /* 0x000000e59be57221 */ /* 0x044fe20000010000 */
        /* <DEDUP_REMOVED lines=29> */
[----:B--2---:R-:W-:-:S07]  /*18840*/  FADD.FTZ R229, R178, R229 ;  /* 0x000000e5b2e57221 */ /* 0x004fce0000010000 */
[----:B------:R-:W2:Y:S01]  /*18850*/  MUFU.EX2 R180, R180 ;  /* 0x000000b400b47308 */ /* 0x000ea20000000800 */
[C---:B0-----:R-:W-:Y:S01]  /*18860*/  FADD.FTZ R4, R177.reuse, R4 ;  /* 0x00000004b1047221 */ /* 0x041fe20000010000 */
[----:B------:R-:W-:-:S06]  /*18870*/  F2FP.BF16.F32.PACK_AB R184, R177, R176 ;  /* 0x000000b0b1b8723e */ /* 0x000fcc00000010ff */
[----:B------:R-:W0:Y:S01]  /*18880*/  MUFU.EX2 R182, R182 ;  /* 0x000000b600b67308 */ /* 0x000e220000000800 */
[C---:B-1----:R-:W-:Y:S01]  /*18890*/  FADD.FTZ R229, R179.reuse, R229 ;  /* 0x000000e5b3e57221 */ /* 0x042fe20000010000 */
[----:B------:R-:W-:-:S06]  /*188a0*/  F2FP.BF16.F32.PACK_AB R185, R179, R178 ;  /* 0x000000b2b3b9723e */ /* 0x000fcc00000010ff */
[----:B------:R-:W1:Y:S01]  /*188b0*/  MUFU.EX2 R181, R181 ;  /* 0x000000b500b57308 */ /* 0x000e620000000800 */
[----:B--2---:R-:W-:-:S07]  /*188c0*/  FADD.FTZ R4, R180, R4 ;  /* 0x00000004b4047221 */ /* 0x004fce0000010000 */
[----:B------:R-:W2:Y:S01]  /*188d0*/  MUFU.EX2 R5, R5 ;  /* 0x0000000500057308 */ /* 0x000ea20000000800 */
[----:B0-----:R-:W-:Y:S01]  /*188e0*/  FADD.FTZ R229, R182, R229 ;  /* 0x000000e5b6e57221 */ /* 0x001fe20000010000 */
[C---:B-1----:R-:W-:Y:S01]  /*188f0*/  FADD.FTZ R230, R181.reuse, R4 ;  /* 0x00000004b5e67221 */ /* 0x042fe20000010000 */
[----:B------:R-:W-:Y:S01]  /*18900*/  F2FP.BF16.F32.PACK_AB R186, R181, R180 ;  /* 0x000000b4b5ba723e */ /* 0x000fe200000010ff */
[----:B------:R-:W-:Y:S02]  /*18910*/  IMAD.MOV.U32 R4, RZ, RZ, R152 ;  /* 0x000000ffff047224 */ /* 0x000fe400078e0098 */
[C---:B--2---:R-:W-:Y:S01]  /*18920*/  FADD.FTZ R229, R5.reuse, R229 ;  /* 0x000000e505e57221 */ /* 0x044fe20000010000 */
[----:B------:R-:W-:Y:S01]  /*18930*/  F2FP.BF16.F32.PACK_AB R187, R5, R182 ;  /* 0x000000b605bb723e */ /* 0x000fe200000010ff */
[----:B------:R-:W-:Y:S01]  /*18940*/  IMAD.MOV.U32 R5, RZ, RZ, R164 ;  /* 0x000000ffff057224 */ /* 0x000fe200078e00a4 */
[----:B------:R-:W-:Y:S06]  /*18950*/  @P3 BRA `(.L_x_1589) ;  /* 0xffffffd4005c3947 */ /* 0x000fec000383ffff */
[----:B------:R-:W-:Y:S05]  /*18960*/  BSYNC B0 ;  /* 0x0000000000007941 */ /* 0x000fea0003800000 */
.L_x_1570:
[----:B------:R-:W-:Y:S02]  /*18970*/  IMAD.MOV.U32 R4, RZ, RZ, R152 ;  /* 0x000000ffff047224 */ /* 0x000fe400078e0098 */
[----:B------:R-:W-:Y:S02]  /*18980*/  IMAD.MOV.U32 R5, RZ, RZ, R164 ;  /* 0x000000ffff057224 */ /* 0x000fe400078e00a4 */
[----:B------:R-:W-:Y:S02]  /*18990*/  IMAD.MOV.U32 R200, RZ, RZ, R231 ;  /* 0x000000ffffc87224 */ /* 0x000fe400078e00e7 */
[----:B------:R-:W-:-:S07]  /*189a0*/  IMAD.MOV.U32 R205, RZ, RZ, R234 ;  /* 0x000000ffffcd7224 */ /* 0x000fce00078e00ea */
.L_x_1569:
[----:B------:R-:W-:Y:S05]  /*189b0*/  BSYNC B1 ;  /* 0x0000000000017941 */ /* 0x000fea0003800000 */
.L_x_1568:
[----:B------:R-:W2:Y:S01]  /*189c0*/  LDL R152, [R1+0x14] ;  /* 0x0000140001987983 */ /* 0x000ea20000100800 */
[----:B------:R-:W0:Y:S01]  /*189d0*/  LDC R155, c[0x0][0x9e4] ;  /* 0x00027900ff9b7b82 */ /* 0x000e220000000800 */
[----:B------:R-:W-:Y:S02]  /*189e0*/  IADD3 R154, R226, 0x80, -R227 ;  /* 0x00000080e29a7810 */ /* 0x000fe40007ffe8e3 */
[----:B0-----:R-:W-:-:S03]  /*189f0*/  ISETP.GE.AND P5, PT, R155, 0x1, PT ;  /* 0x000000019b00780c */ /* 0x001fc60003fa6270 */
[----:B--2---:R-:W-:-:S04]  /*18a00*/  IMAD R154, R152, 0x80, R154 ;  /* 0x00000080989a7824 */ /* 0x004fc800078e029a */
[----:B------:R-:W-:-:S06]  /*18a10*/  IMAD.IADD R232, R154, 0x1, -R232 ;  /* 0x000000019ae87824 */ /* 0x000fcc00078e0ae8 */
[----:B------:R-:W-:Y:S05]  /*18a20*/  @!P5 BRA `(.L_x_1590) ;  /* 0x000000000044d947 */ /* 0x000fea0003800000 */
        /* <DEDUP_REMOVED lines=10> */
.L_x_1592:
[----:B------:R-:W-:-:S13]  /*18ad0*/  ISETP.NE.AND P2, PT, R155, 0x1, PT ;  /* 0x000000019b00780c */ /* 0x000fda0003f45270 */
[----:B------:R-:W0:Y:S02]  /*18ae0*/  @P2 LDC.64 R152, c[0x0][0x9e8] ;  /* 0x00027a00ff982b82 */ /* 0x000e240000000a00 */
[----:B0-----:R-:W-:-:S05]  /*18af0*/  @P2 IMAD.HI.U32 R152, R154, R152, RZ ;  /* 0x000000989a982227 */ /* 0x001fca00078e00ff */
[----:B------:R-:W-:-:S07]  /*18b00*/  @P2 SHF.R.U32.HI R154, RZ, R153, R152 ;  /* 0x00000099ff9a2219 */ /* 0x000fce0000011698 */
.L_x_1593:
[----:B------:R-:W-:Y:S05]  /*18b10*/  BSYNC B0 ;  /* 0x0000000000007941 */ /* 0x000fea0003800000 */
.L_x_1591:
[----:B------:R-:W-:-:S05]  /*18b20*/  IMAD R154, R154, R155, RZ ;  /* 0x0000009b9a9a7224 */ /* 0x000fca00078e02ff */
[----:B------:R-:W-:-:S07]  /*18b30*/  VIMNMX R232, R232, R154, !PT ;  /* 0x0000009ae8e87248 */ /* 0x000fce0007fe0100 */
.L_x_1590:
[----:B------:R-:W2:Y:S01]  /*18b40*/  LDL R153, [R1+0x54] ;  /* 0x0000540001997983 */ /* 0x000ea20000100800 */
[----:B------:R-:W-:Y:S01]  /*18b50*/  VIADD R232, R232, 0x3f ;  /* 0x0000003fe8e87836 */ /* 0x000fe20000000000 */
[----:B------:R-:W-:Y:S04]  /*18b60*/  BSSY B0, `(.L_x_1594) ;  /* 0x0000209000007945 */ /* 0x000fe80003800000 */
[----:B------:R-:W-:-:S04]  /*18b70*/  SHF.R.S32.HI R152, RZ, 0x1f, R232 ;  /* 0x0000001fff987819 */ /* 0x000fc800000114e8 */
[----:B------:R-:W-:-:S04]  /*18b80*/  LEA.HI R152, R152, R232, RZ, 0x6 ;  /* 0x000000e898987211 */ /* 0x000fc800078f30ff */
[----:B------:R-:W-:-:S04]  /*18b90*/  SHF.R.S32.HI R152, RZ, 0x6, R152 ;  /* 0x00000006ff987819 */ /* 0x000fc80000011498 */
[----:B--2---:R-:W-:-:S04]  /*18ba0*/  VIMNMX R237, R153, R152, !PT ;  /* 0x0000009899ed7248 */ /* 0x004fc80007fe0100 */
[----:B------:R-:W-:-:S13]  /*18bb0*/  ISETP.GE.AND P2, PT, R204, R237, PT ;  /* 0x000000edcc00720c */ /* 0x000fda0003f46270 */
[----:B------:R-:W-:Y:S05]  /*18bc0*/  @!P2 BRA `(.L_x_1595) ;  /* 0x000000200008a947 */ /* 0x000fea0003800000 */
[----:B------:R-:W-:Y:S01]  /*18bd0*/  BSSY B1, `(.L_x_1595) ;  /* 0x0000201000017945 */ /* 0x000fe20003800000 */
[----:B------:R-:W-:Y:S02]  /*18be0*/  IMAD.MOV.U32 R231, RZ, RZ, R4 ;  /* 0x000000ffffe77224 */ /* 0x000fe400078e0004 */
[----:B------:R-:W-:Y:S02]  /*18bf0*/  IMAD.MOV.U32 R201, RZ, RZ, R5 ;  /* 0x000000ffffc97224 */ /* 0x000fe400078e0005 */
[----:B------:R-:W-:Y:S02]  /*18c00*/  IMAD.MOV.U32 R232, RZ, RZ, R205 ;  /* 0x000000ffffe87224 */ /* 0x000fe400078e00cd */
[----:B------:R-:W-:-:S07]  /*18c10*/  IMAD.MOV.U32 R233, RZ, RZ, R200 ;  /* 0x000000ffffe97224 */ /* 0x000fce00078e00c8 */
.L_x_1606:
[----:B------:R-:W-:-:S05]  /*18c20*/  VIADD R200, R233, 0x1 ;  /* 0x00000001e9c87836 */ /* 0x000fca0000000000 */
[----:B------:R-:W-:-:S04]  /*18c30*/  ISETP.NE.AND P2, PT, R200, 0x2, PT ;  /* 0x00000002c800780c */ /* 0x000fc80003f45270 */
[----:B------:R-:W-:Y:S02]  /*18c40*/  SEL R205, RZ, 0x1, P2 ;  /* 0x00000001ffcd7807 */ /* 0x000fe40001000000 */
[----:B------:R-:W-:Y:S02]  /*18c50*/  SEL R200, R200, RZ, P2 ;  /* 0x000000ffc8c87207 */ /* 0x000fe40001000000 */
[----:B------:R-:W-:Y:S01]  /*18c60*/  LOP3.LUT R205, R232, R205, RZ, 0x3c, !PT ;  /* 0x000000cde8cd7212 */ /* 0x000fe200078e3cff */
[----:B------:R-:W-:Y:S06]  /*18c70*/  @!P0 BRA `(.L_x_1596) ;  /* 0x0000000000048947 */ /* 0x000fec0003800000 */
[----:B------:R-:W-:Y:S01]  /*18c80*/  BPT.TRAP 0x1 ;  /* 0x000000040000795c */ /* 0x000fe20000300000 */
.L_x_1596:
[----:B------:R-:W-:Y:S01]  /*18c90*/  IMAD R4, R200, 0x8, R16 ;  /* 0x00000008c8047824 */ /* 0x000fe200078e0210 */
[----:B------:R-:W-:-:S04]  /*18ca0*/  SHF.L.U32 R5, R205, 0x1f, RZ ;  /* 0x0000001fcd057819 */ /* 0x000fc800000006ff */
[----:B------:R0:W1:Y:S01]  /*18cb0*/  SYNCS.PHASECHK.TRANS64.TRYWAIT P2, [R4+URZ+0x30830], R5 ;  /* 0x03083005040075a7 */ /* 0x000062000804017f */
[----:B------:R-:W-:Y:S05]  /*18cc0*/  @!P0 BRA `(.L_x_1597) ;  /* 0x0000000000048947 */ /* 0x000fea0003800000 */
[----:B------:R-:W-:Y:S01]  /*18cd0*/  BPT.TRAP 0x1 ;  /* 0x000000040000795c */ /* 0x000fe20000300000 */
.L_x_1597:
[----:B------:R-:W2:Y:S01]  /*18ce0*/  LDL R3, [R1+0x18] ;  /* 0x0000180001037983 */ /* 0x000ea20000100800 */
[----:B------:R-:W-:Y:S01]  /*18cf0*/  BSSY B2, `(.L_x_1598) ;  /* 0x0000007000027945 */ /* 0x000fe20003800000 */
[----:B--2---:R-:W-:-:S04]  /*18d00*/  IMAD R156, R200, 0x800, R3 ;  /* 0x00000800c89c7824 */ /* 0x004fc800078e0203 */
[C---:B------:R-:W-:Y:S02]  /*18d10*/  VIADD R153, R156.reuse, 0x2 ;  /* 0x000000029c997836 */ /* 0x040fe40000000000 */
[----:B------:R-:W-:Y:S01]  /*18d20*/  VIADD R3, R156, 0x4 ;  /* 0x000000049c037836 */ /* 0x000fe20000000000 */
[----:B-1----:R-:W-:Y:S06]  /*18d30*/  @P2 BRA `(.L_x_1599) ;  /* 0x0000000000082947 */ /* 0x002fec0003800000 */
[----:B------:R-:W1:Y:S02]  /*18d40*/  SYNCS.PHASECHK.TRANS64.TRYWAIT P2, [R4+URZ+0x30830], R5 ;  /* 0x03083005040075a7 */ /* 0x000e64000804017f */
[----:B-1----:R-:W-:Y:S05]  /*18d50*/  @!P2 BRA `(.L_x_1600) ;  /* 0x000001100008a947 */ /* 0x002fea0003800000 */
.L_x_1599:
[----:B------:R-:W-:Y:S05]  /*18d60*/  BSYNC B2 ;  /* 0x0000000000027941 */ /* 0x000fea0003800000 */
.L_x_1598:
        /* <DEDUP_REMOVED lines=42> */
[-C--:B------:R-:W-:Y:S01]  /*19010*/  FMUL.FTZ R25, R25, R0.reuse ;  /* 0x0000000019197220 */ /* 0x080fe20000410000 */
[----:B------:R-:W-:Y:S01]  /*19020*/  R2UR UR46, R4 ;  /* 0x00000000042e72ca */ /* 0x000fe200000e0000 */
[----:B------:R-:W-:Y:S01]  /*19030*/  VIADD R4, R156, 0x606 ;  /* 0x000006069c047836 */ /* 0x000fe20000000000 */
        /* <DEDUP_REMOVED lines=26> */
[----:B------:R-:W-:Y:S01]  /*191e0*/  R2UR UR8, R224 ;  /* 0x00000000e00872ca */ /* 0x000fe200000e0000 */
[-C--:B------:R-:W-:Y:S01]  /*191f0*/  FMUL.FTZ R49, R49, R0.reuse ;  /* 0x0000000031317220 */ /* 0x080fe20000410000 */
[----:B------:R-:W-:Y:S01]  /*19200*/  R2UR UR4, R222 ;  /* 0x00000000de0472ca */ /* 0x000fe200000e0000 */
[-C--:B------:R-:W-:Y:S01]  /*19210*/  FMUL.FTZ R52, R52, R0.reuse ;  /* 0x0000000034347220 */ /* 0x080fe20000410000 */
[----:B------:R-:W-:Y:S01]  /*19220*/  R2UR UR5, R223 ;  /* 0x00000000df0572ca */ /* 0x000fe200000e0000 */
[-C--:B------:R-:W-:Y:S01]  /*19230*/  FMUL.FTZ R53, R53, R0.reuse ;  /* 0x0000000035357220 */ /* 0x080fe20000410000 */
        /* <DEDUP_REMOVED lines=81> */
[----:B------:R-:W-:Y:S01]  /*19750*/  FMUL.FTZ R149, R149, R0 ;  /* 0x0000000095957220 */ /* 0x000fe20000410000 */
        /* <DEDUP_REMOVED lines=110> */
.L_x_1601:
[----:B------:R-:W-:Y:S01]  /*19e40*/  SHF.L.U32 R0, R232, 0x1f, RZ ;  /* 0x0000001fe8007819 */ /* 0x000fe200000006ff */
[----:B------:R-:W-:-:S04]  /*19e50*/  IMAD R232, R233, 0x8, R16 ;  /* 0x00000008e9e87824 */ /* 0x000fc800078e0210 */
[----:B------:R0:W1:Y:S01]  /*19e60*/  SYNCS.PHASECHK.TRANS64.TRYWAIT P2, [R232+URZ+0x30850], R0 ;  /* 0x03085000e80075a7 */ /* 0x000062000804017f */
[----:B------:R-:W-:Y:S05]  /*19e70*/  @!P0 BRA `(.L_x_1602) ;  /* 0x0000000000048947 */ /* 0x000fea0003800000 */
[----:B------:R-:W-:Y:S01]  /*19e80*/  BPT.TRAP 0x1 ;  /* 0x000000040000795c */ /* 0x000fe20000300000 */
.L_x_1602:
[----:B------:R-:W-:Y:S04]  /*19e90*/  BSSY B2, `(.L_x_1603) ;  /* 0x0000004000027945 */ /* 0x000fe80003800000 */
[----:B-1----:R-:W-:Y:S05]  /*19ea0*/  @P2 BRA `(.L_x_1604) ;  /* 0x0000000000082947 */ /* 0x002fea0003800000 */
[----:B------:R-:W1:Y:S02]  /*19eb0*/  SYNCS.PHASECHK.TRANS64.TRYWAIT P2, [R232+URZ+0x30850], R0 ;  /* 0x03085000e80075a7 */ /* 0x000e64000804017f */
[----:B-1----:R-:W-:Y:S05]  /*19ec0*/  @!P2 BRA `(.L_x_1605) ;  /* 0x000000fc00c0a947 */ /* 0x002fea0003800000 */
.L_x_1604:
[----:B------:R-:W-:Y:S05]  /*19ed0*/  BSYNC B2 ;  /* 0x0000000000027941 */ /* 0x000fea0003800000 */
.L_x_1603:
[----:B01----:R-:W-:Y:S01]  /*19ee0*/  VIADD R0, R16, 0x400 ;  /* 0x0000040010007836 */ /* 0x003fe20000000000 */
[----:B------:R-:W-:Y:S01]  /*19ef0*/  WARPGROUP.ARRIVE ;  /* 0x00000000000079c5 */ /* 0x000fe20000000000 */
[----:B------:R-:W-:Y:S01]  /*19f00*/  IMAD.MOV.U32 R3, RZ, RZ, 0x40000040 ;  /* 0x40000040ff037424 */ /* 0x000fe200078e00ff */
[----:B------:R-:W-:Y:S01]  /*19f10*/  ULDC UR4, c[0x0][0x988] ;  /* 0x0002620000047ab9 */ /* 0x000fe20000000800 */
[----:B------:R-:W-:Y:S01]  /*19f20*/  IMAD.MOV.U32 R5, RZ, RZ, 0x40000040 ;  /* 0x40000040ff057424 */ /* 0x000fe200078e00ff */
[----:B------:R-:W-:Y:S01]  /*19f30*/  SHF.R.U32.HI R0, RZ, 0x4, R0 ;  /* 0x00000004ff007819 */ /* 0x000fe20000011600 */
[----:B------:R-:W-:Y:S01]  /*19f40*/  @!P1 VIADD R232, R232, 0x30860 ;  /* 0x00030860e8e89836 */ /* 0x000fe20000000000 */
[----:B------:R-:W-:Y:S01]  /*19f50*/  R2UR UR7, R3 ;  /* 0x00000000030772ca */ /* 0x000fe200000e0000 */
[----:B------:R-:W-:Y:S01]  /*19f60*/  IMAD.MOV.U32 R3, RZ, RZ, 0x40000040 ;  /* 0x40000040ff037424 */ /* 0x000fe200078e00ff */
[----:B------:R-:W-:Y:S02]  /*19f70*/  LOP3.LUT R0, R0, 0x3fff, RZ, 0xc0, !PT ;  /* 0x00003fff00007812 */ /* 0x000fe400078ec0ff */
[C---:B------:R-:W-:Y:S01]  /*19f80*/  ISETP.GT.AND P2, PT, R204.reuse, R237, PT ;  /* 0x000000edcc00720c */ /* 0x040fe20003f44270 */
[----:B------:R-:W-:Y:S01]  /*19f90*/  VIADD R204, R204, 0xffffffff ;  /* 0xffffffffcccc7836 */ /* 0x000fe20000000000 */
[----:B------:R-:W-:-:S02]  /*19fa0*/  LOP3.LUT R0, R0, 0x2000000, RZ, 0xfc, !PT ;  /* 0x0200000000007812 */ /* 0x000fc400078efcff */
[----:B------:R-:W-:-:S03]  /*19fb0*/  @!P1 PRMT R232, RZ, 0x654, R232 ;  /* 0x00000654ffe89816 */ /* 0x000fc600000000e8 */
[----:B------:R-:W-:Y:S01]  /*19fc0*/  IMAD R2, R233, 0x800, R0 ;  /* 0x00000800e9027824 */ /* 0x000fe200078e0200 */
[----:B------:R-:W-:Y:S01]  /*19fd0*/  FMNMX.FTZ R0, R152, R201, !PT ;  /* 0x000000c998007209 */ /* 0x000fe20007810000 */
[----:B------:R-:W-:Y:S02]  /*19fe0*/  IMAD.MOV.U32 R233, RZ, RZ, R200 ;  /* 0x000000ffffe97224 */ /* 0x000fe400078e00c8 */
        /* <DEDUP_REMOVED lines=8> */
[----:B------:R-:W-:Y:S01]  /*1a070*/  R2UR UR7, R5 ;  /* 0x00000000050772ca */ /* 0x000fe200000e0000 */
[----:B------:R-:W-:Y:S01]  /*1a080*/  IMAD.MOV.U32 R5, RZ, RZ, 0x40000040 ;  /* 0x40000040ff057424 */ /* 0x000fe200078e00ff */
[----:B------:R-:W-:Y:S01]  /*1a090*/  FMNMX.FTZ R0, R160, R0, !PT ;  /* 0x00000000a0007209 */ /* 0x000fe20007810000 */
[----:B------:R-:W-:-:S03]  /*1a0a0*/  VIADD R2, R2, 0x180 ;  /* 0x0000018002027836 */ /* 0x000fc60000000000 */
        /* <DEDUP_REMOVED lines=14> */
[----:B------:R-:W-:Y:S02]  /*1a190*/  R2UR UR6, R4 ;  /* 0x00000000040672ca */ /* 0x000fe400000e0000 */
[----:B------:R-:W-:Y:S01]  /*1a1a0*/  R2UR UR7, R5 ;  /* 0x00000000050772ca */ /* 0x000fe200000e0000 */
[----:B------:R-:W0:Y:S02]  /*1a1b0*/  SHFL.BFLY PT, R4, R0, 0x2, 0x1f ;  /* 0x0c401f0000047f89 */ /* 0x000e2400000e0000 */
[----:B0-----:R-:W-:Y:S02]  /*1a1c0*/  FMNMX.FTZ R4, R0, R4, !PT ;  /* 0x0000000400047209 */ /* 0x001fe40007810000 */
[----:B------:R-:W-:-:S03]  /*1a1d0*/  FMNMX.FTZ R0, R154, R231, !PT ;  /* 0x000000e79a007209 */ /* 0x000fc60007810000 */
[----:B------:R-:W0:Y:S01]  /*1a1e0*/  SHFL.BFLY PT, R5, R4, 0x1, 0x1f ;  /* 0x0c201f0004057f89 */ /* 0x000e2200000e0000 */
[----:B------:R-:W-:-:S04]  /*1a1f0*/  FMNMX.FTZ R0, R155, R0, !PT ;  /* 0x000000009b007209 */ /* 0x000fc80007810000 */
[----:B------:R-:W-:-:S04]  /*1a200*/  FMNMX.FTZ R0, R158, R0, !PT ;  /* 0x000000009e007209 */ /* 0x000fc80007810000 */
[----:B------:R-:W-:-:S04]  /*1a210*/  FMNMX.FTZ R0, R159, R0, !PT ;  /* 0x000000009f007209 */ /* 0x000fc80007810000 */
[----:B------:R-:W-:-:S04]  /*1a220*/  FMNMX.FTZ R0, R162, R0, !PT ;  /* 0x00000000a2007209 */ /* 0x000fc80007810000 */
[----:B------:R-:W-:-:S04]  /*1a230*/  FMNMX.FTZ R0, R163, R0, !PT ;  /* 0x00000000a3007209 */ /* 0x000fc80007810000 */
[----:B------:R-:W-:Y:S02]  /*1a240*/  FMNMX.FTZ R0, R166, R0, !PT ;  /* 0x00000000a6007209 */ /* 0x000fe40007810000 */
        /* <DEDUP_REMOVED lines=14> */
[----:B------:R-:W-:Y:S01]  /*1a330*/  FADD.FTZ R2, -R5, R201 ;  /* 0x000000c905027221 */ /* 0x000fe20000010100 */
[----:B------:R-:W-:Y:S01]  /*1a340*/  R2UR UR7, R3 ;  /* 0x00000000030772ca */ /* 0x000fe200000e0000 */
[----:B------:R-:W-:Y:S02]  /*1a350*/  IMAD.U32 R3, RZ, RZ, UR4 ;  /* 0x00000004ff037e24 */ /* 0x000fe4000f8e00ff */
[----:B------:R-:W-:Y:S02]  /*1a360*/  IMAD.MOV.U32 R201, RZ, RZ, R5 ;  /* 0x000000ffffc97224 */ /* 0x000fe400078e0005 */
[----:B------:R-:W-:-:S04]  /*1a370*/  FMUL.FTZ R2, R2, R3 ;  /* 0x0000000302027220 */ /* 0x000fc80000410000 */
[----:B------:R0:W-:Y:S02]  /*1a380*/  MUFU.EX2 R0, R2 ;  /* 0x0000000200007308 */ /* 0x0001e40000000800 */
[----:B0-----:R-:W-:-:S04]  /*1a390*/  FMUL.FTZ R2, R5, R3 ;  /* 0x0000000305027220 */ /* 0x001fc80000410000 */
[-CC-:B------:R-:W-:Y:S01]  /*1a3a0*/  FFMA.FTZ R196, R153, R3.reuse, -R2.reuse ;  /* 0x0000000399c47223 */ /* 0x180fe20000010802 */
[-CC-:B------:R-:W-:Y:S01]  /*1a3b0*/  FFMA.FTZ R198, R156, R3.reuse, -R2.reuse ;  /* 0x000000039cc67223 */ /* 0x180fe20000010802 */
[----:B------:R-:W0:Y:S01]  /*1a3c0*/  SHFL.BFLY PT, R153, R4, 0x2, 0x1f ;  /* 0x0c401f0004997f89 */ /* 0x000e2200000e0000 */
[-CC-:B------:R-:W-:Y:S01]  /*1a3d0*/  FFMA.FTZ R192, R161, R3.reuse, -R2.reuse ;  /* 0x00000003a1c07223 */ /* 0x180fe20000010802 */
[-CC-:B------:R-:W-:Y:S01]  /*1a3e0*/  FFMA.FTZ R194, R164, R3.reuse, -R2.reuse ;  /* 0x00000003a4c27223 */ /* 0x180fe20000010802 */
[--C-:B------:R-:W-:Y:S01]  /*1a3f0*/  FFMA.FTZ R156, R173, R3, -R2.reuse ;  /* 0x00000003ad9c7223 */ /* 0x100fe20000010802 */
[----:B------:R-:W-:Y:S08]  /*1a400*/  MUFU.EX2 R196, R196 ;  /* 0x000000c400c47308 */ /* 0x000ff00000000800 */
[----:B------:R-:W-:Y:S08]  /*1a410*/  MUFU.EX2 R198, R198 ;  /* 0x000000c600c67308 */ /* 0x000ff00000000800 */
[----:B------:R-:W-:Y:S01]  /*1a420*/  MUFU.EX2 R192, R192 ;  /* 0x000000c000c07308 */ /* 0x000fe20000000800 */
[----:B0-----:R-:W-:Y:S01]  /*1a430*/  FMNMX.FTZ R4, R4, R153, !PT ;  /* 0x0000009904047209 */ /* 0x001fe20007810000 */
[----:B------:R-:W-:-:S06]  /*1a440*/  FFMA.FTZ R153, R169, R3, -R2 ;  /* 0x00000003a9997223 */ /* 0x000fcc0000010802 */
[----:B------:R-:W-:Y:S08]  /*1a450*/  MUFU.EX2 R194, R194 ;  /* 0x000000c200c27308 */ /* 0x000ff00000000800 */
[----:B------:R-:W-:Y:S08]  /*1a460*/  MUFU.EX2 R153, R153 ;  /* 0x0000009900997308 */ /* 0x000ff00000000800 */
[----:B------:R-:W-:Y:S01]  /*1a470*/  MUFU.EX2 R156, R156 ;  /* 0x0000009c009c7308 */ /* 0x000fe20000000800 */
[----:B------:R-:W-:-:S02]  /*1a480*/  WARPGROUP.DEPBAR.LE gsb0, 0x0 ;  /* 0x00008000000079c5 */ /* 0x000fc40000010000 */
[----:B------:R-:W-:Y:S01]  /*1a490*/  WARPGROUP.ARRIVE ;  /* 0x00000000000079c5 */ /* 0x000fe20000000000 */
[-CC-:B------:R-:W-:Y:S01]  /*1a4a0*/  FFMA.FTZ R189, R152, R3.reuse, -R2.reuse ;  /* 0x0000000398bd7223 */ /* 0x180fe20000010802 */
[-CC-:B------:R-:W-:Y:S01]  /*1a4b0*/  FFMA.FTZ R152, R165, R3.reuse, -R2.reuse ;  /* 0x00000003a5987223 */ /* 0x180fe20000010802 */
[-CC-:B------:R-:W-:Y:S01]  /*1a4c0*/  FFMA.FTZ R188, R168, R3.reuse, -R2.reuse ;  /* 0x00000003a8bc7223 */ /* 0x180fe20000010802 */
[----:B------:R-:W-:Y:S02]  /*1a4d0*/  FFMA.FTZ R190, R172, R3, -R2 ;  /* 0x00000003acbe7223 */ /* 0x000fe40000010802 */
[----:B------:R-:W-:Y:S01]  /*1a4e0*/  HGMMA.64x256x16.F32.BF16 R24, R184, gdesc[UR4].tnspB, R24, gsb0 ;  /* 0x43e00004b8187df0 */ /* 0x000fe20008001818 */
[----:B------:R-:W0:Y:S08]  /*1a4f0*/  MUFU.EX2 R189, R189 ;  /* 0x000000bd00bd7308 */ /* 0x000e300000000800 */
[----:B------:R-:W-:Y:S08]  /*1a500*/  MUFU.EX2 R152, R152 ;  /* 0x0000009800987308 */ /* 0x000ff00000000800 */
[----:B------:R-:W-:Y:S01]  /*1a510*/  MUFU.EX2 R188, R188 ;  /* 0x000000bc00bc7308 */ /* 0x000fe20000000800 */
[----:B0-----:R-:W-:-:S04]  /*1a520*/  FFMA.FTZ R164, R0, R230, R189 ;  /* 0x000000e600a47223 */ /* 0x001fc800000100bd */
[C---:B------:R-:W-:Y:S01]  /*1a530*/  FADD.FTZ R164, R196.reuse, R164 ;  /* 0x000000a4c4a47221 */ /* 0x040fe20000010000 */
[----:B------:R-:W-:Y:S02]  /*1a540*/  F2FP.BF16.F32.PACK_AB R196, R196, R189 ;  /* 0x000000bdc4c4723e */ /* 0x000fe400000010ff */
[----:B------:R-:W-:Y:S01]  /*1a550*/  MUFU.EX2 R190, R190 ;  /* 0x000000be00be7308 */ /* 0x000fe20000000800 */
[----:B------:R-:W-:Y:S01]  /*1a560*/  FADD.FTZ R164, R198, R164 ;  /* 0x000000a4c6a47221 */ /* 0x000fe20000010000 */
[----:B------:R-:W-:Y:S02]  /*1a570*/  WARPGROUP.DEPBAR.LE gsb0, 0x0 ;  /* 0x00008000000079c5 */ /* 0x000fe40000010000 */
[-CC-:B------:R-:W-:Y:S01]  /*1a580*/  FFMA.FTZ R187, R160, R3.reuse, -R2.reuse ;  /* 0x00000003a0bb7223 */ /* 0x180fe20000010802 */
[-CC-:B------:R-:W-:Y:S01]  /*1a590*/  FFMA.FTZ R185, R157, R3.reuse, -R2.reuse ;  /* 0x000000039db97223 */ /* 0x180fe20000010802 */
[----:B------:R-:W0:Y:S01]  /*1a5a0*/  SHFL.BFLY PT, R160, R4, 0x1, 0x1f ;  /* 0x0c201f0004a07f89 */ /* 0x000e2200000e0000 */
[-CC-:B------:R-:W-:Y:S01]  /*1a5b0*/  FFMA.FTZ R184, R176, R3.reuse, -R2.reuse ;  /* 0x00000003b0b87223 */ /* 0x180fe20000010802 */
[-CC-:B------:R-:W-:Y:S01]  /*1a5c0*/  FFMA.FTZ R157, R177, R3.reuse, -R2.reuse ;  /* 0x00000003b19d7223 */ /* 0x180fe20000010802 */
[-CC-:B------:R-:W-:Y:S01]  /*1a5d0*/  FFMA.FTZ R186, R180, R3.reuse, -R2.reuse ;  /* 0x00000003b4ba7223 */ /* 0x180fe20000010802 */
[----:B------:R-:W-:Y:S08]  /*1a5e0*/  MUFU.EX2 R187, R187 ;  /* 0x000000bb00bb7308 */ /* 0x000ff00000000800 */
[----:B------:R-:W1:Y:S08]  /*1a5f0*/  MUFU.EX2 R185, R185 ;  /* 0x000000b900b97308 */ /* 0x000e700000000800 */
[----:B------:R-:W-:Y:S01]  /*1a600*/  MUFU.EX2 R184, R184 ;  /* 0x000000b800b87308 */ /* 0x000fe20000000800 */
[----:B0-----:R-:W-:Y:S01]  /*1a610*/  FMNMX.FTZ R4, R4, R160, !PT ;  /* 0x000000a004047209 */ /* 0x001fe20007810000 */
[----:B------:R-:W-:-:S06]  /*1a620*/  FFMA.FTZ R160, R181, R3, -R2 ;  /* 0x00000003b5a07223 */ /* 0x000fcc0000010802 */
[----:B------:R-:W-:Y:S01]  /*1a630*/  MUFU.EX2 R157, R157 ;  /* 0x0000009d009d7308 */ /* 0x000fe20000000800 */
[C---:B------:R-:W-:Y:S01]  /*1a640*/  FADD.FTZ R2, -R4.reuse, R231 ;  /* 0x000000e704027221 */ /* 0x040fe20000010100 */
[-C--:B------:R-:W-:Y:S01]  /*1a650*/  FMUL.FTZ R161, R4, R3.reuse ;  /* 0x0000000304a17220 */ /* 0x080fe20000410000 */
[C---:B-1----:R-:W-:Y:S01]  /*1a660*/  FADD.FTZ R164, R185.reuse, R164 ;  /* 0x000000a4b9a47221 */ /* 0x042fe20000010000 */
[----:B------:R-:W-:Y:S01]  /*1a670*/  F2FP.BF16.F32.PACK_AB R198, R185, R198 ;  /* 0x000000c6b9c6723e */ /* 0x000fe200000010ff */
[-C--:B------:R-:W-:Y:S01]  /*1a680*/  FMUL.FTZ R2, R2, R3.reuse ;  /* 0x0000000302027220 */ /* 0x080fe20000410000 */
[-CC-:B------:R-:W-:Y:S01]  /*1a690*/  FFMA.FTZ R197, R154, R3.reuse, -R161.reuse ;  /* 0x000000039ac57223 */ /* 0x180fe200000108a1 */
[-CC-:B------:R-:W-:Y:S01]  /*1a6a0*/  FFMA.FTZ R154, R155, R3.reuse, -R161.reuse ;  /* 0x000000039b9a7223 */ /* 0x180fe200000108a1 */
[-CC-:B------:R-:W-:Y:S01]  /*1a6b0*/  FFMA.FTZ R199, R158, R3.reuse, -R161.reuse ;  /* 0x000000039ec77223 */ /* 0x180fe200000108a1 */
[-CC-:B------:R-:W-:Y:S01]  /*1a6c0*/  FFMA.FTZ R155, R159, R3.reuse, -R161.reuse ;  /* 0x000000039f9b7223 */ /* 0x180fe200000108a1 */
[----:B------:R-:W-:Y:S01]  /*1a6d0*/  @!P1 IMAD R158, R200, 0x8, R16 ;  /* 0x00000008c89e9824 */ /* 0x000fe200078e0210 */
[----:B------:R-:W-:Y:S01]  /*1a6e0*/  MUFU.EX2 R2, R2 ;  /* 0x0000000200027308 */ /* 0x000fe20000000800 */
[-CC-:B------:R-:W-:Y:S01]  /*1a6f0*/  FFMA.FTZ R193, R162, R3.reuse, -R161.reuse ;  /* 0x00000003a2c17223 */ /* 0x180fe200000108a1 */
[----:B------:R-:W-:Y:S01]  /*1a700*/  FFMA.FTZ R163, R163, R3, -R161 ;  /* 0x00000003a3a37223 */ /* 0x000fe200000108a1 */
[----:B------:R-:W-:-:S02]  /*1a710*/  @!P1 VIADD R159, R158, 0x30840 ;  /* 0x000308409e9f9836 */ /* 0x000fc40000000000 */
[-CC-:B------:R-:W-:Y:S01]  /*1a720*/  FFMA.FTZ R195, R166, R3.reuse, -R161.reuse ;  /* 0x00000003a6c37223 */ /* 0x180fe200000108a1 */
[-CC-:B------:R-:W-:Y:S01]  /*1a730*/  FFMA.FTZ R162, R170, R3.reuse, -R161.reuse ;  /* 0x00000003aaa27223 */ /* 0x180fe200000108a1 */
[----:B------:R-:W-:Y:S01]  /*1a740*/  FADD.FTZ R164, R187, R164 ;  /* 0x000000a4bba47221 */ /* 0x000fe20000010000 */
[-C--:B------:R-:W-:Y:S01]  /*1a750*/  FFMA.FTZ R174, R174, R3.reuse, -R161 ;  /* 0x00000003aeae7223 */ /* 0x080fe200000108a1 */
[----:B------:R-:W0:Y:S01]  /*1a760*/  MUFU.EX2 R197, R197 ;  /* 0x000000c500c57308 */ /* 0x000e220000000800 */
[----:B------:R-:W-:Y:S01]  /*1a770*/  @!P1 PRMT R159, RZ, 0x654, R159 ;  /* 0x00000654ff9f9816 */ /* 0x000fe2000000009f */
[----:B------:R-:W-:Y:S01]  /*1a780*/  FADD.FTZ R164, R192, R164 ;  /* 0x000000a4c0a47221 */ /* 0x000fe20000010000 */
[-CC-:B------:R-:W-:Y:S01]  /*1a790*/  FFMA.FTZ R175, R175, R3.reuse, -R161.reuse ;  /* 0x00000003afaf7223 */ /* 0x180fe200000108a1 */
[-CC-:B------:R-:W-:Y:S01]  /*1a7a0*/  FFMA.FTZ R178, R178, R3.reuse, -R161.reuse ;  /* 0x00000003b2b27223 */ /* 0x180fe200000108a1 */
[----:B------:R1:W-:Y:S01]  /*1a7b0*/  @!P1 SYNCS.ARRIVE.TRANS64.RED.A1T0 RZ, [R159+URZ], RZ ;  /* 0x000000ff9fff99a7 */ /* 0x0003e2000810043f */
[----:B------:R-:W-:Y:S01]  /*1a7c0*/  FADD.FTZ R164, R194, R164 ;  /* 0x000000a4c2a47221 */ /* 0x000fe20000010000 */
[-CC-:B------:R-:W-:Y:S01]  /*1a7d0*/  FFMA.FTZ R179, R179, R3.reuse, -R161.reuse ;  /* 0x00000003b3b37223 */ /* 0x180fe200000108a1 */
[----:B------:R-:W2:Y:S01]  /*1a7e0*/  MUFU.EX2 R154, R154 ;  /* 0x0000009a009a7308 */ /* 0x000ea20000000800 */
[----:B------:R-:W-:Y:S01]  /*1a7f0*/  FFMA.FTZ R182, R182, R3, -R161 ;  /* 0x00000003b6b67223 */ /* 0x000fe200000108a1 */
[----:B------:R-:W-:Y:S01]  /*1a800*/  FADD.FTZ R164, R152, R164 ;  /* 0x000000a498a47221 */ /* 0x000fe20000010000 */
[----:B------:R-:W-:Y:S01]  /*1a810*/  F2FP.BF16.F32.PACK_AB R192, R192, R187 ;  /* 0x000000bbc0c0723e */ /* 0x000fe200000010ff */
[----:B------:R-:W-:-:S02]  /*1a820*/  IMAD.MOV.U32 R231, RZ, RZ, R4 ;  /* 0x000000ffffe77224 */ /* 0x000fc400078e0004 */
[----:B-1----:R-:W-:Y:S01]  /*1a830*/  FFMA.FTZ R159, R167, R3, -R161 ;  /* 0x00000003a79f7223 */ /* 0x002fe200000108a1 */
[----:B------:R-:W-:Y:S01]  /*1a840*/  FADD.FTZ R164, R188, R164 ;  /* 0x000000a4bca47221 */ /* 0x000fe20000010000 */
[----:B------:R1:W-:Y:S01]  /*1a850*/  @!P1 SYNCS.ARRIVE.TRANS64.RED.A1T0 RZ, [R232+URZ], RZ ;  /* 0x000000ffe8ff99a7 */ /* 0x0003e2000810043f */
[----:B------:R-:W3:Y:S01]  /*1a860*/  MUFU.EX2 R199, R199 ;  /* 0x000000c700c77308 */ /* 0x000ee20000000800 */
[----:B0-----:R-:W-:Y:S01]  /*1a870*/  FFMA.FTZ R229, R2, R229, R197 ;  /* 0x000000e502e57223 */ /* 0x001fe200000100c5 */
[C---:B------:R-:W-:Y:S01]  /*1a880*/  FADD.FTZ R164, R153.reuse, R164 ;  /* 0x000000a499a47221 */ /* 0x040fe20000010000 */
[----:B------:R-:W-:Y:S02]  /*1a890*/  F2FP.BF16.F32.PACK_AB R194, R152, R194 ;  /* 0x000000c298c2723e */ /* 0x000fe400000010ff */
[----:B------:R-:W-:Y:S01]  /*1a8a0*/  F2FP.BF16.F32.PACK_AB R188, R153, R188 ;  /* 0x000000bc99bc723e */ /* 0x000fe200000010ff */
[----:B------:R-:W-:Y:S01]  /*1a8b0*/  FADD.FTZ R164, R190, R164 ;  /* 0x000000a4bea47221 */ /* 0x000fe20000010000 */
[----:B------:R-:W-:Y:S01]  /*1a8c0*/  F2FP.BF16.F32.PACK_AB R190, R156, R190 ;  /* 0x000000be9cbe723e */ /* 0x000fe200000010ff */
[----:B------:R-:W0:Y:S01]  /*1a8d0*/  MUFU.EX2 R155, R155 ;  /* 0x0000009b009b7308 */ /* 0x000e220000000800 */
[----:B--2---:R-:W-:Y:S01]  /*1a8e0*/  FADD.FTZ R229, R154, R229 ;  /* 0x000000e59ae57221 */ /* 0x004fe20000010000 */
[----:B------:R-:W-:Y:S01]  /*1a8f0*/  FADD.FTZ R164, R156, R164 ;  /* 0x000000a49ca47221 */ /* 0x000fe20000010000 */
[----:B------:R-:W-:Y:S01]  /*1a900*/  F2FP.BF16.F32.PACK_AB R197, R154, R197 ;  /* 0x000000c59ac5723e */ /* 0x000fe200000010ff */
[----:B-1----:R-:W-:-:S02]  /*1a910*/  IMAD.MOV.U32 R232, RZ, RZ, R205 ;  /* 0x000000ffffe87224 */ /* 0x002fc400078e00cd */
[----:B------:R-:W-:Y:S01]  /*1a920*/  FADD.FTZ R164, R184, R164 ;  /* 0x000000a4b8a47221 */ /* 0x000fe20000010000 */
[----:B------:R-:W-:Y:S01]  /*1a930*/  F2FP.BF16.F32.PACK_AB R184, R157, R184 ;  /* 0x000000b89db8723e */ /* 0x000fe200000010ff */
[----:B------:R-:W1:Y:S01]  /*1a940*/  MUFU.EX2 R193, R193 ;  /* 0x000000c100c17308 */ /* 0x000e620000000800 */
[----:B---3--:R-:W-:Y:S01]  /*1a950*/  FADD.FTZ R229, R199, R229 ;  /* 0x000000e5c7e57221 */ /* 0x008fe20000010000 */
[----:B------:R-:W-:-:S06]  /*1a960*/  FADD.FTZ R164, R157, R164 ;  /* 0x000000a49da47221 */ /* 0x000fcc0000010000 */
[----:B------:R2:W3:Y:S01]  /*1a970*/  MUFU.EX2 R158, R163 ;  /* 0x000000a3009e7308 */ /* 0x0004e20000000800 */
[C---:B0-----:R-:W-:Y:S01]  /*1a980*/  FADD.FTZ R165, R155.reuse, R229 ;  /* 0x000000e59ba57221 */ /* 0x041fe20000010000 */
[----:B------:R-:W-:-:S06]  /*1a990*/  F2FP.BF16.F32.PACK_AB R199, R155, R199 ;  /* 0x000000c79bc7723e */ /* 0x000fcc00000010ff */
[----:B------:R-:W0:Y:S01]  /*1a9a0*/  MUFU.EX2 R195, R195 ;  /* 0x000000c300c37308 */ /* 0x000e220000000800 */
[-C--:B--2---:R-:W-:Y:S01]  /*1a9b0*/  FFMA.FTZ R163, R171, R3.reuse, -R161 ;  /* 0x00000003aba37223 */ /* 0x084fe200000108a1 */
[----:B-1----:R-:W-:Y:S01]  /*1a9c0*/  FADD.FTZ R165, R193, R165 ;  /* 0x000000a5c1a57221 */ /* 0x002fe20000010000 */
[----:B------:R-:W-:-:S05]  /*1a9d0*/  FFMA.FTZ R161, R183, R3, -R161 ;  /* 0x00000003b7a17223 */ /* 0x000fca00000108a1 */
[----:B------:R-:W1:Y:S01]  /*1a9e0*/  MUFU.EX2 R159, R159 ;  /* 0x0000009f009f7308 */ /* 0x000e620000000800 */
        /* <DEDUP_REMOVED lines=27> */
[----:B------:R-:W-:Y:S02]  /*1aba0*/  F2FP.BF16.F32.PACK_AB R186, R160, R186 ;  /* 0x000000baa0ba723e */ /* 0x000fe400000010ff */
[C---:B--2---:R-:W-:Y:S01]  /*1abb0*/  FADD.FTZ R229, R161.reuse, R165 ;  /* 0x000000a5a1e57221 */ /* 0x044fe20000010000 */
[----:B------:R-:W-:Y:S01]  /*1abc0*/  F2FP.BF16.F32.PACK_AB R187, R161, R182 ;  /* 0x000000b6a1bb723e */ /* 0x000fe200000010ff */
[----:B------:R-:W-:Y:S06]  /*1abd0*/  @P2 BRA `(.L_x_1606) ;  /* 0xffffffe000102947 */ /* 0x000fec000383ffff */
[----:B------:R-:W-:Y:S05]  /*1abe0*/  BSYNC B1 ;  /* 0x0000000000017941 */ /* 0x000fea0003800000 */
.L_x_1595:
[----:B------:R-:W-:Y:S05]  /*1abf0*/  BSYNC B0 ;  /* 0x0000000000007941 */ /* 0x000fea0003800000 */
.L_x_1594:
[----:B------:R-:W2:Y:S01]  /*1ac00*/  LDL R152, [R1+0x54] ;  /* 0x0000540001987983 */ /* 0x000ea20000100800 */
[----:B------:R-:W-:Y:S01]  /*1ac10*/  BSSY B0, `(.L_x_1607) ;  /* 0x00002b7000007945 */ /* 0x000fe20003800000 */
[----:B--2---:R-:W-:-:S13]  /*1ac20*/  ISETP.GE.AND P2, PT, R204, R152, PT ;  /* 0x00000098cc00720c */ /* 0x004fda0003f46270 */
[----:B------:R-:W-:Y:S05]  /*1ac30*/  @!P2 BRA `(.L_x_1608) ;  /* 0x0000002800d0a947 */ /* 0x000fea0003800000 */
[----:B------:R-:W2:Y:S04]  /*1ac40*/  LDL R153, [R1+0x58] ;  /* 0x0000580001997983 */ /* 0x000ea80000100800 */
[----:B------:R-:W2:Y:S01]  /*1ac50*/  LDL R152, [R1+0x14] ;  /* 0x0000140001987983 */ /* 0x000ea20000100800 */
[----:B------:R-:W-:Y:S02]  /*1ac60*/  IMAD.MOV.U32 R201, RZ, RZ, R4 ;  /* 0x000000ffffc97224 */ /* 0x000fe400078e0004 */
[----:B------:R-:W-:Y:S02]  /*1ac70*/  IMAD.MOV.U32 R231, RZ, RZ, R5 ;  /* 0x000000ffffe77224 */ /* 0x000fe400078e0005 */
[----:B------:R-:W-:Y:S02]  /*1ac80*/  IMAD.MOV.U32 R237, RZ, RZ, R205 ;  /* 0x000000ffffed7224 */ /* 0x000fe400078e00cd */
[----:B------:R-:W-:-:S02]  /*1ac90*/  IMAD.MOV.U32 R234, RZ, RZ, R200 ;  /* 0x000000ffffea7224 */ /* 0x000fc400078e00c8 */
[----:B--2---:R-:W-:-:S04]  /*1aca0*/  IMAD R232, R152, 0x80, R153 ;  /* 0x0000008098e87824 */ /* 0x004fc800078e0299 */
[----:B------:R-:W-:-:S05]  /*1acb0*/  VIADD R232, R232, 0x8 ;  /* 0x00000008e8e87836 */ /* 0x000fca0000000000 */
[----:B------:R-:W-:-:S07]  /*1acc0*/  IADD3 R232, R232, R226, -R227 ;  /* 0x000000e2e8e87210 */ /* 0x000fce0007ffe8e3 */
.L_x_1627:
[----:B------:R-:W-:-:S05]  /*1acd0*/  VIADD R3, R234, 0x1 ;  /* 0x00000001ea037836 */ /* 0x000fca0000000000 */
[----:B------:R-:W-:-:S04]  /*1ace0*/  ISETP.NE.AND P2, PT, R3, 0x2, PT ;  /* 0x000000020300780c */ /* 0x000fc80003f45270 */
[----:B------:R-:W-:Y:S02]  /*1acf0*/  SEL R3, R3, RZ, P2 ;  /* 0x000000ff03037207 */ /* 0x000fe40001000000 */
[----:B------:R-:W-:-:S03]  /*1ad00*/  SEL R205, RZ, 0x1, P2 ;  /* 0x00000001ffcd7807 */ /* 0x000fc60001000000 */
[----:B------:R-:W-:Y:S01]  /*1ad10*/  IMAD.MOV.U32 R200, RZ, RZ, R3 ;  /* 0x000000ffffc87224 */ /* 0x000fe200078e0003 */
[----:B------:R-:W-:Y:S01]  /*1ad20*/  LOP3.LUT R205, R237, R205, RZ, 0x3c, !PT ;  /* 0x000000cdedcd7212 */ /* 0x000fe200078e3cff */
[----:B------:R-:W-:Y:S06]  /*1ad30*/  @!P0 BRA `(.L_x_1609) ;  /* 0x0000000000048947 */ /* 0x000fec0003800000 */
[----:B------:R-:W-:Y:S01]  /*1ad40*/  BPT.TRAP 0x1 ;  /* 0x000000040000795c */ /* 0x000fe20000300000 */
.L_x_1609:
[----:B------:R-:W-:Y:S01]  /*1ad50*/  IMAD R233, R3, 0x8, R16 ;  /* 0x0000000803e97824 */ /* 0x000fe200078e0210 */
[----:B------:R-:W-:-:S04]  /*1ad60*/  SHF.L.U32 R4, R205, 0x1f, RZ ;  /* 0x0000001fcd047819 */ /* 0x000fc800000006ff */
[----:B------:R0:W1:Y:S01]  /*1ad70*/  SYNCS.PHASECHK.TRANS64.TRYWAIT P2, [R233+URZ+0x30830], R4 ;  /* 0x03083004e90075a7 */ /* 0x000062000804017f */
[----:B------:R-:W-:Y:S05]  /*1ad80*/  @!P0 BRA `(.L_x_1610) ;  /* 0x0000000000048947 */ /* 0x000fea0003800000 */
[----:B------:R-:W-:Y:S01]  /*1ad90*/  BPT.TRAP 0x1 ;  /* 0x000000040000795c */ /* 0x000fe20000300000 */
.L_x_1610:
        /* <DEDUP_REMOVED lines=8> */
.L_x_1612:
[----:B------:R-:W-:Y:S05]  /*1ae20*/  BSYNC B1 ;  /* 0x0000000000017941 */ /* 0x000fea0003800000 */
.L_x_1611:
        /* <DEDUP_REMOVED lines=43> */
[C---:B------:R-:W-:Y:S01]  /*1b0e0*/  R2UR UR9, R5.reuse ;  /* 0x00000000050972ca */ /* 0x040fe200000e0000 */
[-C--:B------:R-:W-:Y:S01]  /*1b0f0*/  FMUL.FTZ R28, R28, R0.reuse ;  /* 0x000000001c1c7220 */ /* 0x080fe20000410000 */
[----:B------:R-:W-:Y:S01]  /*1b100*/  R2UR UR15, R5 ;  /* 0x00000000050f72ca */ /* 0x000fe200000e0000 */
[-C--:B------:R-:W-:Y:S01]  /*1b110*/  FMUL.FTZ R29, R29, R0.reuse ;  /* 0x000000001d1d7220 */ /* 0x080fe20000410000 */
[C---:B------:R-:W-:Y:S01]  /*1b120*/  R2UR UR27, R5.reuse ;  /* 0x00000000051b72ca */ /* 0x040fe200000e0000 */
[-C--:B------:R-:W-:Y:S01]  /*1b130*/  FMUL.FTZ R32, R32, R0.reuse ;  /* 0x0000000020207220 */ /* 0x080fe20000410000 */
[----:B------:R-:W-:Y:S01]  /*1b140*/  R2UR UR39, R5 ;  /* 0x00000000052772ca */ /* 0x000fe200000e0000 */
[-C--:B------:R-:W-:Y:S01]  /*1b150*/  FMUL.FTZ R33, R33, R0.reuse ;  /* 0x0000000021217220 */ /* 0x080fe20000410000 */
[----:B------:R-:W-:Y:S01]  /*1b160*/  R2UR UR46, R4 ;  /* 0x00000000042e72ca */ /* 0x000fe200000e0000 */
[----:B------:R-:W-:Y:S01]  /*1b170*/  VIADD R4, R156, 0x606 ;  /* 0x000006069c047836 */ /* 0x000fe20000000000 */
[C---:B------:R-:W-:Y:S01]  /*1b180*/  R2UR UR47, R5.reuse ;  /* 0x00000000052f72ca */ /* 0x040fe200000e0000 */
[-C--:B------:R-:W-:Y:S01]  /*1b190*/  FMUL.FTZ R36, R36, R0.reuse ;  /* 0x0000000024247220 */ /* 0x080fe20000410000 */
[----:B------:R-:W-:Y:S01]  /*1b1a0*/  R2UR UR59, R5 ;  /* 0x00000000053b72ca */ /* 0x000fe200000e0000 */
[----:B------:R-:W-:Y:S01]  /*1b1b0*/  IMAD.MOV.U32 R5, RZ, RZ, R157 ;  /* 0x000000ffff057224 */ /* 0x000fe200078e009d */
        /* <DEDUP_REMOVED lines=213> */
.L_x_1614:
[----:B------:R-:W-:Y:S01]  /*1bf10*/  SHF.L.U32 R2, R237, 0x1f, RZ ;  /* 0x0000001fed027819 */ /* 0x000fe200000006ff */
[----:B------:R-:W-:-:S04]  /*1bf20*/  IMAD R0, R234, 0x8, R16 ;  /* 0x00000008ea007824 */ /* 0x000fc800078e0210 */
[----:B------:R0:W1:Y:S01]  /*1bf30*/  SYNCS.PHASECHK.TRANS64.TRYWAIT P2, [R0+URZ+0x30850], R2 ;  /* 0x03085002000075a7 */ /* 0x000062000804017f */
[----:B------:R-:W-:Y:S05]  /*1bf40*/  @!P0 BRA `(.L_x_1615) ;  /* 0x0000000000048947 */ /* 0x000fea0003800000 */
[----:B------:R-:W-:Y:S01]  /*1bf50*/  BPT.TRAP 0x1 ;  /* 0x000000040000795c */ /* 0x000fe20000300000 */
.L_x_1615:
[----:B------:R-:W-:Y:S04]  /*1bf60*/  BSSY B1, `(.L_x_1616) ;  /* 0x0000004000017945 */ /* 0x000fe80003800000 */
[----:B-1----:R-:W-:Y:S05]  /*1bf70*/  @P2 BRA `(.L_x_1617) ;  /* 0x0000000000082947 */ /* 0x002fea0003800000 */
[----:B------:R-:W1:Y:S02]  /*1bf80*/  SYNCS.PHASECHK.TRANS64.TRYWAIT P2, [R0+URZ+0x30850], R2 ;  /* 0x03085002000075a7 */ /* 0x000e64000804017f */
[----:B-1----:R-:W-:Y:S05]  /*1bf90*/  @!P2 BRA `(.L_x_1618) ;  /* 0x000000dc00b4a947 */ /* 0x002fea0003800000 */
.L_x_1617:
[----:B------:R-:W-:Y:S05]  /*1bfa0*/  BSYNC B1 ;  /* 0x0000000000017941 */ /* 0x000fea0003800000 */
.L_x_1616:
[----:B01----:R-:W-:Y:S02]  /*1bfb0*/  VIADD R2, R16, 0x400 ;  /* 0x0000040010027836 */ /* 0x003fe40000000000 */
[----:B------:R-:W-:Y:S01]  /*1bfc0*/  IMAD.MOV.U32 R3, RZ, RZ, 0x40000040 ;  /* 0x40000040ff037424 */ /* 0x000fe200078e00ff */
[----:B------:R-:W-:Y:S01]  /*1bfd0*/  WARPGROUP.ARRIVE ;  /* 0x00000000000079c5 */ /* 0x000fe20000000000 */
[----:B------:R-:W-:Y:S01]  /*1bfe0*/  IMAD.MOV.U32 R5, RZ, RZ, 0x40000040 ;  /* 0x40000040ff057424 */ /* 0x000fe200078e00ff */
[----:B------:R-:W-:Y:S01]  /*1bff0*/  SHF.R.U32.HI R2, RZ, 0x4, R2 ;  /* 0x00000004ff027819 */ /* 0x000fe20000011602 */
[----:B------:R-:W-:Y:S01]  /*1c000*/  @!P1 VIADD R233, R233, 0x30840 ;  /* 0x00030840e9e99836 */ /* 0x000fe20000000000 */
[----:B------:R-:W-:Y:S01]  /*1c010*/  ULDC UR4, c[0x0][0x9dc] ;  /* 0x0002770000047ab9 */ /* 0x000fe20000000800 */
[----:B------:R-:W-:Y:S01]  /*1c020*/  ULDC UR5, c[0x0][0x9e0] ;  /* 0x0002780000057ab9 */ /* 0x000fe20000000800 */
[----:B------:R-:W-:-:S04]  /*1c030*/  LOP3.LUT R2, R2, 0x3fff, RZ, 0xc0, !PT ;  /* 0x00003fff02027812 */ /* 0x000fc800078ec0ff */
[----:B------:R-:W-:-:S05]  /*1c040*/  LOP3.LUT R2, R2, 0x2000000, RZ, 0xfc, !PT ;  /* 0x0200000002027812 */ /* 0x000fca00078efcff */
[----:B------:R-:W-:Y:S01]  /*1c050*/  IMAD R2, R234, 0x800, R2 ;  /* 0x00000800ea027824 */ /* 0x000fe200078e0202 */
[----:B------:R-:W-:Y:S01]  /*1c060*/  R2UR UR7, R3 ;  /* 0x00000000030772ca */ /* 0x000fe200000e0000 */
[----:B------:R-:W2:Y:S03]  /*1c070*/  LDL R234, [R1+0x14] ;  /* 0x0000140001ea7983 */ /* 0x000ea60000100800 */
[----:B------:R-:W-:-:S13]  /*1c080*/  R2UR UR6, R2 ;  /* 0x00000000020672ca */ /* 0x000fda00000e0000 */
[----:B------:R-:W-:Y:S01]  /*1c090*/  HGMMA.64x256x16.F32.BF16 R24, R196, gdesc[UR4].tnspB, R24, gsb0 ;  /* 0x43e00004c4187df0 */ /* 0x000fe20008001818 */
[----:B------:R-:W-:Y:S01]  /*1c0a0*/  VIADD R4, R2, 0x80 ;  /* 0x0000008002047836 */ /* 0x000fe20000000000 */
[----:B------:R-:W-:-:S04]  /*1c0b0*/  R2UR UR7, R5 ;  /* 0x00000000050772ca */ /* 0x000fc800000e0000 */
[----:B------:R-:W-:Y:S01]  /*1c0c0*/  R2UR UR6, R4 ;  /* 0x00000000040672ca */ /* 0x000fe200000e0000 */
[C---:B------:R-:W-:Y:S02]  /*1c0d0*/  VIADD R4, R2.reuse, 0x100 ;  /* 0x0000010002047836 */ /* 0x040fe40000000000 */
[----:B------:R-:W-:Y:S01]  /*1c0e0*/  IMAD.MOV.U32 R5, RZ, RZ, 0x40000040 ;  /* 0x40000040ff057424 */ /* 0x000fe200078e00ff */
[----:B------:R-:W-:Y:S02]  /*1c0f0*/  WARPGROUP.DEPBAR.LE gsb0, 0x0 ;  /* 0x00008000000079c5 */ /* 0x000fe40000010000 */
[----:B------:R-:W-:Y:S01]  /*1c100*/  WARPGROUP.ARRIVE ;  /* 0x00000000000079c5 */ /* 0x000fe20000000000 */
[----:B------:R-:W2:Y:S01]  /*1c110*/  LDL R199, [R1+0x58] ;  /* 0x0000580001c77983 */ /* 0x000ea20000100800 */
[----:B------:R-:W-:Y:S01]  /*1c120*/  VIADD R2, R2, 0x180 ;  /* 0x0000018002027836 */ /* 0x000fe20000000000 */
[----:B------:R-:W-:Y:S01]  /*1c130*/  ULOP3.LUT UR4, URZ, UR4, URZ, 0x33, !UPT ;  /* 0x000000043f047292 */ /* 0x000fe2000f8e333f */
[----:B------:R-:W-:Y:S01]  /*1c140*/  IMAD.MOV.U32 R3, RZ, RZ, 0x40000040 ;  /* 0x40000040ff037424 */ /* 0x000fe200078e00ff */
[----:B------:R-:W-:-:S11]  /*1c150*/  @!P1 PRMT R233, RZ, 0x654, R233 ;  /* 0x00000654ffe99816 */ /* 0x000fd600000000e9 */
[----:B------:R-:W-:Y:S01]  /*1c160*/  HGMMA.64x256x16.F32.BF16 R24, R192, gdesc[UR4].tnspB, R24, gsb0 ;  /* 0x43e00004c0187df0 */ /* 0x000fe20008001818 */
[----:B------:R-:W-:Y:S01]  /*1c170*/  R2UR UR6, R4 ;  /* 0x00000000040672ca */ /* 0x000fe200000e0000 */
[----:B------:R-:W-:Y:S01]  /*1c180*/  IMAD.SHL.U32 R4, R204, 0x40, RZ ;  /* 0x00000040cc047824 */ /* 0x000fe200078e00ff */
[----:B------:R-:W-:Y:S01]  /*1c190*/  R2UR UR7, R5 ;  /* 0x00000000050772ca */ /* 0x000fe200000e0000 */
[----:B------:R-:W-:Y:S02]  /*1c1a0*/  WARPGROUP.DEPBAR.LE gsb0, 0x0 ;  /* 0x00008000000079c5 */ /* 0x000fe40000010000 */
[----:B------:R-:W-:-:S15]  /*1c1b0*/  WARPGROUP.ARRIVE ;  /* 0x00000000000079c5 */ /* 0x000fde0000000000 */
[----:B------:R-:W-:-:S07]  /*1c1c0*/  NOP ;  /* 0x0000000000007918 */ /* 0x000fce0000000000 */
[----:B------:R-:W-:Y:S01]  /*1c1d0*/  HGMMA.64x256x16.F32.BF16 R24, R188, gdesc[UR4].tnspB, R24, gsb0 ;  /* 0x43e00004bc187df0 */ /* 0x000fe20008001818 */
[----:B------:R-:W-:Y:S02]  /*1c1e0*/  R2UR UR6, R2 ;  /* 0x00000000020672ca */ /* 0x000fe400000e0000 */
[----:B------:R-:W-:Y:S02]  /*1c1f0*/  R2UR UR7, R3 ;  /* 0x00000000030772ca */ /* 0x000fe400000e0000 */
[----:B------:R-:W-:-:S05]  /*1c200*/  IADD3 R2, R226, 0x1, -R4 ;  /* 0x00000001e2027810 */ /* 0x000fca0007ffe804 */
[----:B------:R-:W-:Y:S02]  /*1c210*/  IMAD.IADD R2, R2, 0x1, -R227 ;  /* 0x0000000102027824 */ /* 0x000fe400078e0ae3 */
[----:B--2---:R-:W-:Y:S01]  /*1c220*/  IMAD R5, R234, 0x80, R199 ;  /* 0x00000080ea057824 */ /* 0x004fe200078e02c7 */
[----:B------:R-:W-:Y:S02]  /*1c230*/  WARPGROUP.DEPBAR.LE gsb0, 0x0 ;  /* 0x00008000000079c5 */ /* 0x000fe40000010000 */
[----:B------:R-:W-:-:S13]  /*1c240*/  WARPGROUP.ARRIVE ;  /* 0x00000000000079c5 */ /* 0x000fda0000000000 */
[----:B------:R-:W-:Y:S03]  /*1c250*/  HGMMA.64x256x16.F32.BF16 R24, R184, gdesc[UR4].tnspB, R24, gsb0 ;  /* 0x43e00004b8187df0 */ /* 0x000fe60008001818 */
[----:B------:R-:W-:Y:S02]  /*1c260*/  WARPGROUP.DEPBAR.LE gsb0, 0x0 ;  /* 0x00008000000079c5 */ /* 0x000fe40000010000 */
[----:B------:R-:W-:Y:S01]  /*1c270*/  IMAD R186, R236, -0x2, R2 ;  /* 0xfffffffeecba7824 */ /* 0x000fe200078e0202 */
[----:B------:R0:W-:Y:S03]  /*1c280*/  @!P1 SYNCS.ARRIVE.TRANS64.RED.A1T0 RZ, [R233+URZ], RZ ;  /* 0x000000ffe9ff99a7 */ /* 0x0001e6000810043f */
[C---:B------:R-:W-:Y:S02]  /*1c290*/  VIADD R187, R186.reuse, UR5 ;  /* 0x00000005babb7c36 */ /* 0x040fe40008000000 */
[----:B------:R-:W-:-:S02]  /*1c2a0*/  VIADD R186, R186, UR4 ;  /* 0x00000004baba7c36 */ /* 0x000fc40008000000 */
[C---:B------:R-:W-:Y:S02]  /*1c2b0*/  IMAD.IADD R185, R5.reuse, 0x1, R187 ;  /* 0x0000000105b97824 */ /* 0x040fe400078e02bb */
[----:B------:R-:W-:Y:S01]  /*1c2c0*/  IMAD.IADD R184, R5, 0x1, R186 ;  /* 0x0000000105b87824 */ /* 0x000fe200078e02ba */
[----:B0-----:R-:W-:Y:S06]  /*1c2d0*/  @!P5 BRA `(.L_x_1619) ;  /* 0x000000000064d947 */ /* 0x001fec0003800000 */
[----:B------:R-:W-:Y:S01]  /*1c2e0*/  IADD3 R189, R5, R226, -R227 ;  /* 0x000000e205bd7210 */ /* 0x000fe20007ffe8e3 */
[----:B------:R-:W-:Y:S03]  /*1c2f0*/  BSSY B1, `(.L_x_1620) ;  /* 0x0000013000017945 */ /* 0x000fe60003800000 */
        /* <DEDUP_REMOVED lines=11> */
.L_x_1621:
[----:B------:R-:W-:Y:S01]  /*1c3b0*/  ULDC UR4, c[0x0][0x9e4] ;  /* 0x0002790000047ab9 */ /* 0x000fe20000000800 */
[----:B------:R-:W-:Y:S01]  /*1c3c0*/  IADD3 R189, R5, R226, -R227 ;  /* 0x000000e205bd7210 */ /* 0x000fe20007ffe8e3 */
[----:B------:R-:W-:-:S05]  /*1c3d0*/  IMAD.U32 R188, RZ, RZ, UR4 ;  /* 0x00000004ffbc7e24 */ /* 0x000fca000f8e00ff */
[----:B------:R-:W-:-:S13]  /*1c3e0*/  ISETP.NE.AND P2, PT, R188, 0x1, PT ;  /* 0x00000001bc00780c */ /* 0x000fda0003f45270 */
[----:B------:R-:W0:Y:S02]  /*1c3f0*/  @P2 LDC.64 R2, c[0x0][0x9e8] ;  /* 0x00027a00ff022b82 */ /* 0x000e240000000a00 */
[----:B0-----:R-:W-:-:S05]  /*1c400*/  @P2 IMAD.HI.U32 R2, R189, R2, RZ ;  /* 0x00000002bd022227 */ /* 0x001fca00078e00ff */
[----:B------:R-:W-:-:S07]  /*1c410*/  @P2 SHF.R.U32.HI R189, RZ, R3, R2 ;  /* 0x00000003ffbd2219 */ /* 0x000fce0000011602 */
.L_x_1622:
[----:B------:R-:W-:Y:S05]  /*1c420*/  BSYNC B1 ;  /* 0x0000000000017941 */ /* 0x000fea0003800000 */
.L_x_1620:
[----:B------:R-:W-:-:S04]  /*1c430*/  IMAD R189, R189, R188, -R4 ;  /* 0x000000bcbdbd7224 */ /* 0x000fc800078e0a04 */
[----:B------:R-:W-:-:S05]  /*1c440*/  IMAD R189, R236, -0x2, R189 ;  /* 0xfffffffeecbd7824 */ /* 0x000fca00078e02bd */
[----:B------:R-:W-:Y:S02]  /*1c450*/  VIMNMX R184, R184, R189, !PT ;  /* 0x000000bdb8b87248 */ /* 0x000fe40007fe0100 */
[----:B------:R-:W-:-:S07]  /*1c460*/  VIADDMNMX R185, R189, R188, R185, PT ;  /* 0x000000bcbdb97246 */ /* 0x000fce00038001b9 */
.L_x_1619:
        /* <DEDUP_REMOVED lines=55> */
[----:B------:R-:W-:Y:S01]  /*1c7e0*/  ULDC UR4, c[0x0][0x9e4] ;  /* 0x0002790000047ab9 */ /* 0x000fe20000000800 */
[----:B------:R-:W-:Y:S02]  /*1c7f0*/  VIADD R5, R5, 0x8 ;  /* 0x0000000805057836 */ /* 0x000fe40000000000 */
[----:B------:R-:W-:-:S03]  /*1c800*/  IMAD.U32 R184, RZ, RZ, UR4 ;  /* 0x00000004ffb87e24 */ /* 0x000fc6000f8e00ff */
[----:B------:R-:W-:Y:S02]  /*1c810*/  IADD3 R5, R5, R226, -R227 ;  /* 0x000000e205057210 */ /* 0x000fe40007ffe8e3 */
[----:B------:R-:W-:Y:S02]  /*1c820*/  ISETP.NE.AND P3, PT, R184, 0x1, PT ;  /* 0x00000001b800780c */ /* 0x000fe40003f65270 */
[----:B------:R-:W-:-:S11]  /*1c830*/  LOP3.LUT R5, RZ, R5, RZ, 0x33, !PT ;  /* 0x00000005ff057212 */ /* 0x000fd600078e33ff */
[----:B------:R-:W0:Y:S02]  /*1c840*/  @P3 LDC.64 R2, c[0x0][0x9e8] ;  /* 0x00027a00ff023b82 */ /* 0x000e240000000a00 */
[----:B0-----:R-:W-:-:S05]  /*1c850*/  @P3 IMAD.HI.U32 R2, R5, R2, RZ ;  /* 0x0000000205023227 */ /* 0x001fca00078e00ff */
[----:B------:R-:W-:-:S04]  /*1c860*/  @P3 SHF.R.U32.HI R5, RZ, R3, R2 ;  /* 0x00000003ff053219 */ /* 0x000fc80000011602 */
[----:B------:R-:W-:Y:S01]  /*1c870*/  LOP3.LUT R5, RZ, R5, RZ, 0x33, !PT ;  /* 0x00000005ff057212 */ /* 0x000fe200078e33ff */
[----:B------:R-:W-:Y:S06]  /*1c880*/  BRA `(.L_x_1626) ;  /* 0x00000000001c7947 */ /* 0x000fec0003800000 */
.L_x_1625:
[----:B------:R-:W-:Y:S01]  /*1c890*/  ULDC UR4, c[0x0][0x9e4] ;  /* 0x0002790000047ab9 */ /* 0x000fe20000000800 */
[----:B------:R-:W-:Y:S02]  /*1c8a0*/  IMAD.MOV.U32 R5, RZ, RZ, R232 ;  /* 0x000000ffff057224 */ /* 0x000fe400078e00e8 */
[----:B------:R-:W-:-:S05]  /*1c8b0*/  IMAD.U32 R184, RZ, RZ, UR4 ;  /* 0x00000004ffb87e24 */ /* 0x000fca000f8e00ff */
[----:B------:R-:W-:-:S13]  /*1c8c0*/  ISETP.NE.AND P3, PT, R184, 0x1, PT ;  /* 0x00000001b800780c */ /* 0x000fda0003f65270 */
[----:B------:R-:W0:Y:S02]  /*1c8d0*/  @P3 LDC.64 R2, c[0x0][0x9e8] ;  /* 0x00027a00ff023b82 */ /* 0x000e240000000a00 */
[----:B0-----:R-:W-:-:S05]  /*1c8e0*/  @P3 IMAD.HI.U32 R2, R232, R2, RZ ;  /* 0x00000002e8023227 */ /* 0x001fca00078e00ff */
[----:B------:R-:W-:-:S07]  /*1c8f0*/  @P3 SHF.R.U32.HI R5, RZ, R3, R2 ;  /* 0x00000003ff053219 */ /* 0x000fce0000011602 */
.L_x_1626:
[----:B------:R-:W-:Y:S05]  /*1c900*/  BSYNC B1 ;  /* 0x0000000000017941 */ /* 0x000fea0003800000 */
.L_x_1624:
[----:B------:R-:W-:-:S04]  /*1c910*/  IMAD R4, R5, R184, -R4 ;  /* 0x000000b805047224 */ /* 0x000fc800078e0a04 */
[----:B------:R-:W-:-:S05]  /*1c920*/  IMAD R4, R236, -0x2, R4 ;  /* 0xfffffffeec047824 */ /* 0x000fca00078e0204 */
[----:B------:R-:W-:Y:S02]  /*1c930*/  VIMNMX R186, R186, R4, !PT ;  /* 0x00000004baba7248 */ /* 0x000fe40007fe0100 */
[----:B------:R-:W-:-:S07]  /*1c940*/  VIADDMNMX R187, R4, R184, R187, PT ;  /* 0x000000b804bb7246 */ /* 0x000fce00038001bb */
.L_x_1623:
        /* <DEDUP_REMOVED lines=8> */
[C---:B------:R-:W-:Y:S01]  /*1c9d0*/  ISETP.LT.OR P6, PT, R187.reuse, 0xa, P6 ;  /* 0x0000000abb00780c */ /* 0x040fe200037c1670 */
[----:B------:R-:W-:Y:S01]  /*1c9e0*/  IMAD.MOV.U32 R234, RZ, RZ, R200 ;  /* 0x000000ffffea7224 */ /* 0x000fe200078e00c8 */
        /* <DEDUP_REMOVED lines=22> */
[----:B------:R-:W-:Y:S02]  /*1cb50*/  FMNMX.FTZ R4, R154, R201, !PT ;  /* 0x000000c99a047209 */ /* 0x000fe40007810000 */
[----:B------:R-:W-:Y:S02]  /*1cb60*/  FMNMX.FTZ R0, R169, R0, !PT ;  /* 0x00000000a9007209 */ /* 0x000fe40007810000 */
[----:B------:R-:W-:Y:S02]  /*1cb70*/  ISETP.GT.AND P4, PT, R186, 0x10, P2 ;  /* 0x00000010ba00780c */ /* 0x000fe40001784270 */
[----:B------:R-:W-:-:S02]  /*1cb80*/  FMNMX.FTZ R0, R172, R0, !PT ;  /* 0x00000000ac007209 */ /* 0x000fc40007810000 */
[----:B------:R-:W-:Y:S02]  /*1cb90*/  FMNMX.FTZ R4, R155, R4, !PT ;  /* 0x000000049b047209 */ /* 0x000fe40007810000 */
[----:B------:R-:W-:Y:S02]  /*1cba0*/  FMNMX.FTZ R0, R173, R0, !PT ;  /* 0x00000000ad007209 */ /* 0x000fe40007810000 */
[----:B------:R-:W-:Y:S02]  /*1cbb0*/  ISETP.LT.OR P4, PT, R187, 0x11, P4 ;  /* 0x00000011bb00780c */ /* 0x000fe40002781670 */
[----:B------:R-:W-:Y:S02]  /*1cbc0*/  FMNMX.FTZ R0, R176, R0, !PT ;  /* 0x00000000b0007209 */ /* 0x000fe40007810000 */
[----:B------:R-:W-:Y:S02]  /*1cbd0*/  FSEL R162, R162, -INF , !P4 ;  /* 0xff800000a2a27808 */ /* 0x000fe40006000000 */
[----:B------:R-:W-:-:S02]  /*1cbe0*/  FMNMX.FTZ R0, R177, R0, !PT ;  /* 0x00000000b1007209 */ /* 0x000fc40007810000 */
[----:B------:R-:W-:Y:S02]  /*1cbf0*/  ISETP.GT.AND P4, PT, R186, 0x19, P2 ;  /* 0x00000019ba00780c */ /* 0x000fe40001784270 */
[----:B------:R-:W-:Y:S02]  /*1cc00*/  FMNMX.FTZ R0, R180, R0, !PT ;  /* 0x00000000b4007209 */ /* 0x000fe40007810000 */
[----:B------:R-:W-:Y:S02]  /*1cc10*/  ISETP.LT.OR P4, PT, R187, 0x1a, P4 ;  /* 0x0000001abb00780c */ /* 0x000fe40002781670 */
[----:B------:R-:W-:Y:S02]  /*1cc20*/  FMNMX.FTZ R0, R181, R0, !PT ;  /* 0x00000000b5007209 */ /* 0x000fe40007810000 */
[----:B------:R-:W-:Y:S02]  /*1cc30*/  FSEL R167, R167, -INF , !P4 ;  /* 0xff800000a7a77808 */ /* 0x000fe40006000000 */
[C---:B------:R-:W-:Y:S01]  /*1cc40*/  ISETP.GT.AND P4, PT, R186.reuse, 0x28, P2 ;  /* 0x00000028ba00780c */ /* 0x040fe20001784270 */
[----:B------:R-:W0:Y:S01]  /*1cc50*/  SHFL.BFLY PT, R2, R0, 0x2, 0x1f ;  /* 0x0c401f0000027f89 */ /* 0x000e2200000e0000 */
[----:B------:R-:W-:-:S02]  /*1cc60*/  ISETP.GT.AND P6, PT, R186, 0x38, P2 ;  /* 0x00000038ba00780c */ /* 0x000fc400017c4270 */
[C---:B------:R-:W-:Y:S02]  /*1cc70*/  ISETP.LT.OR P4, PT, R187.reuse, 0x29, P4 ;  /* 0x00000029bb00780c */ /* 0x040fe40002781670 */
[C---:B------:R-:W-:Y:S02]  /*1cc80*/  ISETP.LT.OR P6, PT, R187.reuse, 0x39, P6 ;  /* 0x00000039bb00780c */ /* 0x040fe400037c1670 */
[----:B------:R-:W-:Y:S02]  /*1cc90*/  FSEL R174, R174, -INF , !P4 ;  /* 0xff800000aeae7808 */ /* 0x000fe40006000000 */
[----:B------:R-:W-:Y:S02]  /*1cca0*/  ISETP.GT.AND P4, PT, R186, 0x30, P2 ;  /* 0x00000030ba00780c */ /* 0x000fe40001784270 */
[----:B------:R-:W-:Y:S02]  /*1ccb0*/  FSEL R182, R182, -INF , !P6 ;  /* 0xff800000b6b67808 */ /* 0x000fe40007000000 */
[----:B------:R-:W-:-:S04]  /*1ccc0*/  ISETP.LT.OR P4, PT, R187, 0x31, P4 ;  /* 0x00000031bb00780c */ /* 0x000fc80002781670 */
        /* <DEDUP_REMOVED lines=10> */
[----:B------:R-:W-:Y:S02]  /*1cd70*/  IMAD.MOV.U32 R231, RZ, RZ, R5 ;  /* 0x000000ffffe77224 */ /* 0x000fe400078e0005 */
[-CC-:B------:R-:W-:Y:S01]  /*1cd80*/  FFMA.FTZ R152, R152, R3.reuse, -R0.reuse ;  /* 0x0000000398987223 */ /* 0x180fe20000010800 */
[----:B------:R-:W-:Y:S01]  /*1cd90*/  ISETP.LT.OR P3, PT, R187, 0x9, P3 ;  /* 0x00000009bb00780c */ /* 0x000fe20001f61670 */
[-CC-:B------:R-:W-:Y:S01]  /*1cda0*/  FFMA.FTZ R153, R153, R3.reuse, -R0.reuse ;  /* 0x0000000399997223 */ /* 0x180fe20000010800 */
[-C--:B------:R-:W-:Y:S01]  /*1cdb0*/  FMUL.FTZ R2, R2, R3.reuse ;  /* 0x0000000302027220 */ /* 0x080fe20000410000 */
[-CC-:B------:R-:W-:Y:S01]  /*1cdc0*/  FFMA.FTZ R156, R156, R3.reuse, -R0.reuse ;  /* 0x000000039c9c7223 */ /* 0x180fe20000010800 */
[----:B------:R-:W-:Y:S01]  /*1cdd0*/  FSEL R158, R158, -INF , !P3 ;  /* 0xff8000009e9e7808 */ /* 0x000fe20005800000 */
[-CC-:B------:R-:W-:Y:S01]  /*1cde0*/  FFMA.FTZ R157, R157, R3.reuse, -R0.reuse ;  /* 0x000000039d9d7223 */ /* 0x180fe20000010800 */
[----:B------:R-:W-:Y:S01]  /*1cdf0*/  ISETP.GT.AND P3, PT, R186, 0x11, P2 ;  /* 0x00000011ba00780c */ /* 0x000fe20001764270 */
[-CC-:B------:R-:W-:Y:S01]  /*1ce00*/  FFMA.FTZ R160, R160, R3.reuse, -R0.reuse ;  /* 0x00000003a0a07223 */ /* 0x180fe20000010800 */
[----:B------:R-:W-:Y:S01]  /*1ce10*/  FMNMX.FTZ R4, R158, R4, !PT ;  /* 0x000000049e047209 */ /* 0x000fe20007810000 */
[-CC-:B------:R-:W-:Y:S01]  /*1ce20*/  FFMA.FTZ R161, R161, R3.reuse, -R0.reuse ;  /* 0x00000003a1a17223 */ /* 0x180fe20000010800 */
[----:B------:R-:W-:Y:S01]  /*1ce30*/  ISETP.LT.OR P3, PT, R187, 0x12, P3 ;  /* 0x00000012bb00780c */ /* 0x000fe20001f61670 */
[-CC-:B------:R-:W-:Y:S01]  /*1ce40*/  FFMA.FTZ R164, R164, R3.reuse, -R0.reuse ;  /* 0x00000003a4a47223 */ /* 0x180fe20000010800 */
[----:B------:R-:W-:Y:S01]  /*1ce50*/  FMNMX.FTZ R4, R159, R4, !PT ;  /* 0x000000049f047209 */ /* 0x000fe20007810000 */
[-CC-:B------:R-:W-:Y:S01]  /*1ce60*/  FFMA.FTZ R165, R165, R3.reuse, -R0.reuse ;  /* 0x00000003a5a57223 */ /* 0x180fe20000010800 */
[----:B------:R-:W-:Y:S01]  /*1ce70*/  FSEL R163, R163, -INF , !P3 ;  /* 0xff800000a3a37808 */ /* 0x000fe20005800000 */
[-CC-:B------:R-:W-:Y:S01]  /*1ce80*/  FFMA.FTZ R168, R168, R3.reuse, -R0.reuse ;  /* 0x00000003a8a87223 */ /* 0x180fe20000010800 */
[----:B------:R-:W-:Y:S01]  /*1ce90*/  FMNMX.FTZ R4, R162, R4, !PT ;  /* 0x00000004a2047209 */ /* 0x000fe20007810000 */
        /* <DEDUP_REMOVED lines=12> */
[----:B------:R-:W-:Y:S01]  /*1cf60*/  FFMA.FTZ R181, R181, R3, -R0 ;  /* 0x00000003b5b57223 */ /* 0x000fe20000010800 */
[----:B------:R-:W-:Y:S01]  /*1cf70*/  ISETP.GT.AND P3, PT, R186, 0x29, P2 ;  /* 0x00000029ba00780c */ /* 0x000fe20001764270 */
[----:B------:R-:W-:Y:S01]  /*1cf80*/  MUFU.EX2 R152, R152 ;  /* 0x0000009800987308 */ /* 0x000fe20000000800 */
[----:B------:R-:W-:-:S02]  /*1cf90*/  FMNMX.FTZ R4, R170, R4, !PT ;  /* 0x00000004aa047209 */ /* 0x000fc40007810000 */
[----:B------:R-:W-:Y:S02]  /*1cfa0*/  ISETP.LT.OR P3, PT, R187, 0x2a, P3 ;  /* 0x0000002abb00780c */ /* 0x000fe40001f61670 */
[----:B------:R-:W-:Y:S02]  /*1cfb0*/  FMNMX.FTZ R4, R171, R4, !PT ;  /* 0x00000004ab047209 */ /* 0x000fe40007810000 */
[----:B------:R-:W-:Y:S01]  /*1cfc0*/  FSEL R175, R175, -INF , !P3 ;  /* 0xff800000afaf7808 */ /* 0x000fe20005800000 */
[----:B------:R-:W0:Y:S01]  /*1cfd0*/  MUFU.EX2 R0, R2 ;  /* 0x0000000200007308 */ /* 0x000e220000000800 */
[----:B------:R-:W-:Y:S02]  /*1cfe0*/  ISETP.GT.AND P3, PT, R186, 0x31, P2 ;  /* 0x00000031ba00780c */ /* 0x000fe40001764270 */
[----:B------:R-:W-:Y:S02]  /*1cff0*/  FMNMX.FTZ R4, R174, R4, !PT ;  /* 0x00000004ae047209 */ /* 0x000fe40007810000 */
[----:B------:R-:W-:-:S02]  /*1d000*/  ISETP.LT.OR P3, PT, R187, 0x32, P3 ;  /* 0x00000032bb00780c */ /* 0x000fc40001f61670 */
[----:B------:R-:W-:Y:S01]  /*1d010*/  FMNMX.FTZ R4, R175, R4, !PT ;  /* 0x00000004af047209 */ /* 0x000fe20007810000 */
[----:B------:R-:W1:Y:S01]  /*1d020*/  MUFU.EX2 R153, R153 ;  /* 0x0000009900997308 */ /* 0x000e620000000800 */
[----:B------:R-:W-:Y:S02]  /*1d030*/  ISETP.GT.AND P2, PT, R186, 0x39, P2 ;  /* 0x00000039ba00780c */ /* 0x000fe40001744270 */
[----:B------:R-:W-:Y:S02]  /*1d040*/  FSEL R179, R179, -INF , !P3 ;  /* 0xff800000b3b37808 */ /* 0x000fe40005800000 */
[----:B------:R-:W-:Y:S02]  /*1d050*/  FMNMX.FTZ R4, R178, R4, !PT ;  /* 0x00000004b2047209 */ /* 0x000fe40007810000 */
[----:B------:R-:W-:Y:S01]  /*1d060*/  ISETP.LT.OR P2, PT, R187, 0x3a, P2 ;  /* 0x0000003abb00780c */ /* 0x000fe20001741670 */
[----:B------:R-:W3:Y:S01]  /*1d070*/  MUFU.EX2 R156, R156 ;  /* 0x0000009c009c7308 */ /* 0x000ee20000000800 */
[----:B------:R-:W-:Y:S01]  /*1d080*/  FMNMX.FTZ R4, R179, R4, !PT ;  /* 0x00000004b3047209 */ /* 0x000fe20007810000 */
[----:B0-----:R-:W-:Y:S01]  /*1d090*/  FFMA.FTZ R2, R0, R230, R152 ;  /* 0x000000e600027223 */ /* 0x001fe20000010098 */
[----:B------:R-:W-:-:S02]  /*1d0a0*/  FSEL R183, R183, -INF , !P2 ;  /* 0xff800000b7b77808 */ /* 0x000fc40005000000 */
[----:B------:R-:W-:-:S03]  /*1d0b0*/  FMNMX.FTZ R4, R182, R4, !PT ;  /* 0x00000004b6047209 */ /* 0x000fc60007810000 */
[----:B------:R-:W0:Y:S01]  /*1d0c0*/  MUFU.EX2 R157, R157 ;  /* 0x0000009d009d7308 */ /* 0x000e220000000800 */
[C---:B-1----:R-:W-:Y:S01]  /*1d0d0*/  F2FP.BF16.F32.PACK_AB R196, R153.reuse, R152 ;  /* 0x0000009899c4723e */ /* 0x042fe200000010ff */
[----:B------:R-:W-:Y:S01]  /*1d0e0*/  FADD.FTZ R2, R153, R2 ;  /* 0x0000000299027221 */ /* 0x000fe20000010000 */
[----:B------:R-:W-:-:S05]  /*1d0f0*/  FMNMX.FTZ R152, R183, R4, !PT ;  /* 0x00000004b7987209 */ /* 0x000fca0007810000 */
[----:B------:R-:W1:Y:S01]  /*1d100*/  SHFL.BFLY PT, R4, R152, 0x2, 0x1f ;  /* 0x0c401f0098047f89 */ /* 0x000e6200000e0000 */
[----:B------:R-:W4:Y:S01]  /*1d110*/  MUFU.EX2 R160, R160 ;  /* 0x000000a000a07308 */ /* 0x000f220000000800 */
[----:B---3--:R-:W-:-:S07]  /*1d120*/  FADD.FTZ R2, R156, R2 ;  /* 0x000000029c027221 */ /* 0x008fce0000010000 */
[----:B------:R-:W3:Y:S01]  /*1d130*/  MUFU.EX2 R161, R161 ;  /* 0x000000a100a17308 */ /* 0x000ee20000000800 */
[C---:B0-----:R-:W-:Y:S01]  /*1d140*/  FADD.FTZ R2, R157.reuse, R2 ;  /* 0x000000029d027221 */ /* 0x041fe20000010000 */
[----:B------:R-:W-:-:S06]  /*1d150*/  F2FP.BF16.F32.PACK_AB R198, R157, R156 ;  /* 0x0000009c9dc6723e */ /* 0x000fcc00000010ff */
[----:B------:R-:W0:Y:S01]  /*1d160*/  MUFU.EX2 R164, R164 ;  /* 0x000000a400a47308 */ /* 0x000e220000000800 */
[----:B----4-:R-:W-:Y:S01]  /*1d170*/  FADD.FTZ R2, R160, R2 ;  /* 0x00000002a0027221 */ /* 0x010fe20000010000 */
[----:B-1----:R-:W-:-:S06]  /*1d180*/  FMNMX.FTZ R152, R152, R4, !PT ;  /* 0x0000000498987209 */ /* 0x002fcc0007810000 */
[----:B------:R-:W1:Y:S01]  /*1d190*/  MUFU.EX2 R165, R165 ;  /* 0x000000a500a57308 */ /* 0x000e620000000800 */
[C---:B---3--:R-:W-:Y:S01]  /*1d1a0*/  FADD.FTZ R2, R161.reuse, R2 ;  /* 0x00000002a1027221 */ /* 0x048fe20000010000 */
[----:B------:R-:W-:Y:S01]  /*1d1b0*/  F2FP.BF16.F32.PACK_AB R192, R161, R160 ;  /* 0x000000a0a1c0723e */ /* 0x000fe200000010ff */
[----:B------:R-:W3:Y:S05]  /*1d1c0*/  SHFL.BFLY PT, R4, R152, 0x1, 0x1f ;  /* 0x0c201f0098047f89 */ /* 0x000eea00000e0000 */
[----:B------:R-:W4:Y:S01]  /*1d1d0*/  MUFU.EX2 R168, R168 ;  /* 0x000000a800a87308 */ /* 0x000f220000000800 */
[----:B0-----:R-:W-:-:S07]  /*1d1e0*/  FADD.FTZ R2, R164, R2 ;  /* 0x00000002a4027221 */ /* 0x001fce0000010000 */
[----:B------:R-:W0:Y:S01]  /*1d1f0*/  MUFU.EX2 R169, R169 ;  /* 0x000000a900a97308 */ /* 0x000e220000000800 */
[C---:B-1----:R-:W-:Y:S01]  /*1d200*/  FADD.FTZ R2, R165.reuse, R2 ;  /* 0x00000002a5027221 */ /* 0x042fe20000010000 */
[----:B------:R-:W-:-:S06]  /*1d210*/  F2FP.BF16.F32.PACK_AB R194, R165, R164 ;  /* 0x000000a4a5c2723e */ /* 0x000fcc00000010ff */
[----:B------:R-:W1:Y:S01]  /*1d220*/  MUFU.EX2 R172, R172 ;  /* 0x000000ac00ac7308 */ /* 0x000e620000000800 */
[----:B----4-:R-:W-:Y:S01]  /*1d230*/  FADD.FTZ R156, R168, R2 ;  /* 0x00000002a89c7221 */ /* 0x010fe20000010000 */
[----:B---3--:R-:W-:-:S04]  /*1d240*/  FMNMX.FTZ R4, R152, R4, !PT ;  /* 0x0000000498047209 */ /* 0x008fc80007810000 */
[C---:B------:R-:W-:Y:S01]  /*1d250*/  FSETP.NEU.FTZ.AND P2, PT, R4.reuse, -INF , PT ;  /* 0xff8000000400780b */ /* 0x040fe20003f5d000 */
[CC--:B------:R-:W-:Y:S01]  /*1d260*/  FMUL.FTZ R152, R4.reuse, R3.reuse ;  /* 0x0000000304987220 */ /* 0x0c0fe20000410000 */
[----:B------:R-:W3:Y:S01]  /*1d270*/  MUFU.EX2 R173, R173 ;  /* 0x000000ad00ad7308 */ /* 0x000ee20000000800 */
[C---:B0-----:R-:W-:Y:S01]  /*1d280*/  FADD.FTZ R156, R169.reuse, R156 ;  /* 0x0000009ca99c7221 */ /* 0x041fe20000010000 */
[----:B------:R-:W-:Y:S02]  /*1d290*/  FSEL R153, R4, RZ, P2 ;  /* 0x000000ff04997208 */ /* 0x000fe40001000000 */
[----:B------:R-:W-:Y:S02]  /*1d2a0*/  FSEL R152, R152, RZ, P2 ;  /* 0x000000ff98987208 */ /* 0x000fe40001000000 */
[----:B------:R-:W-:Y:S01]  /*1d2b0*/  F2FP.BF16.F32.PACK_AB R188, R169, R168 ;  /* 0x000000a8a9bc723e */ /* 0x000fe200000010ff */
[----:B------:R-:W-:Y:S01]  /*1d2c0*/  FADD.FTZ R153, -R153, R201 ;  /* 0x000000c999997221 */ /* 0x000fe20000010100 */
[----:B------:R-:W0:Y:S01]  /*1d2d0*/  MUFU.EX2 R176, R176 ;  /* 0x000000b000b07308 */ /* 0x000e220000000800 */
[-CC-:B------:R-:W-:Y:S01]  /*1d2e0*/  FFMA.FTZ R154, R154, R3.reuse, -R152.reuse ;  /* 0x000000039a9a7223 */ /* 0x180fe20000010898 */
[-CC-:B------:R-:W-:Y:S01]  /*1d2f0*/  FFMA.FTZ R155, R155, R3.reuse, -R152.reuse ;  /* 0x000000039b9b7223 */ /* 0x180fe20000010898 */
[-C--:B------:R-:W-:Y:S01]  /*1d300*/  FMUL.FTZ R153, R153, R3.reuse ;  /* 0x0000000399997220 */ /* 0x080fe20000410000 */
        /* <DEDUP_REMOVED lines=15> */
[----:B------:R-:W-:Y:S01]  /*1d400*/  FFMA.FTZ R152, R183, R3, -R152 ;  /* 0x00000003b7987223 */ /* 0x000fe20000010898 */
[----:B-1----:R-:W-:Y:S01]  /*1d410*/  FADD.FTZ R156, R172, R156 ;  /* 0x0000009cac9c7221 */ /* 0x002fe20000010000 */
[C---:B--2---:R-:W-:Y:S01]  /*1d420*/  ISETP.GT.AND P2, PT, R204.reuse, R233, PT ;  /* 0x000000e9cc00720c */ /* 0x044fe20003f44270 */
[----:B------:R-:W-:Y:S01]  /*1d430*/  VIADD R204, R204, 0xffffffff ;  /* 0xffffffffcccc7836 */ /* 0x000fe20000000000 */
[C---:B---3--:R-:W-:Y:S01]  /*1d440*/  F2FP.BF16.F32.PACK_AB R190, R173.reuse, R172 ;  /* 0x000000acadbe723e */ /* 0x048fe200000010ff */
[----:B------:R-:W1:Y:S01]  /*1d450*/  MUFU.EX2 R155, R155 ;  /* 0x0000009b009b7308 */ /* 0x000e620000000800 */
[----:B------:R-:W-:Y:S01]  /*1d460*/  FADD.FTZ R156, R173, R156 ;  /* 0x0000009cad9c7221 */ /* 0x000fe20000010000 */
[----:B------:R-:W-:-:S03]  /*1d470*/  IMAD.MOV.U32 R201, RZ, RZ, R4 ;  /* 0x000000ffffc97224 */ /* 0x000fc600078e0004 */
[----:B0-----:R-:W-:-:S03]  /*1d480*/  FADD.FTZ R153, R176, R156 ;  /* 0x0000009cb0997221 */ /* 0x001fc60000010000 */
[----:B------:R-:W0:Y:S01]  /*1d490*/  MUFU.EX2 R158, R158 ;  /* 0x0000009e009e7308 */ /* 0x000e220000000800 */
[----:B----4-:R-:W-:-:S07]  /*1d4a0*/  FFMA.FTZ R229, R2, R229, R154 ;  /* 0x000000e502e57223 */ /* 0x010fce000001009a */
        /* <DEDUP_REMOVED lines=34> */
[C---:B0-----:R-:W-:Y:S01]  /*1d6d0*/  FADD.FTZ R229, R179.reuse, R229 ;  /* 0x000000e5b3e57221 */ /* 0x041fe20000010000 */
[----:B------:R-:W-:-:S06]  /*1d6e0*/  F2FP.BF16.F32.PACK_AB R185, R179, R178 ;  /* 0x000000b2b3b9723e */ /* 0x000fcc00000010ff */
[----:B------:R-:W0:Y:S01]  /*1d6f0*/  MUFU.EX2 R181, R181 ;  /* 0x000000b500b57308 */ /* 0x000e220000000800 */
[----:B--2---:R-:W-:-:S07]  /*1d700*/  FADD.FTZ R153, R180, R153 ;  /* 0x00000099b4997221 */ /* 0x004fce0000010000 */
[----:B------:R-:W2:Y:S01]  /*1d710*/  MUFU.EX2 R152, R152 ;  /* 0x0000009800987308 */ /* 0x000ea20000000800 */
[----:B-1----:R-:W-:Y:S01]  /*1d720*/  FADD.FTZ R229, R182, R229 ;  /* 0x000000e5b6e57221 */ /* 0x002fe20000010000 */
[C---:B0-----:R-:W-:Y:S01]  /*1d730*/  FADD.FTZ R230, R181.reuse, R153 ;  /* 0x00000099b5e67221 */ /* 0x041fe20000010000 */
[----:B------:R-:W-:Y:S02]  /*1d740*/  F2FP.BF16.F32.PACK_AB R186, R181, R180 ;  /* 0x000000b4b5ba723e */ /* 0x000fe400000010ff */
[C---:B--2---:R-:W-:Y:S01]  /*1d750*/  FADD.FTZ R229, R152.reuse, R229 ;  /* 0x000000e598e57221 */ /* 0x044fe20000010000 */
[----:B------:R-:W-:Y:S01]  /*1d760*/  F2FP.BF16.F32.PACK_AB R187, R152, R182 ;  /* 0x000000b698bb723e */ /* 0x000fe200000010ff */
[----:B------:R-:W-:Y:S06]  /*1d770*/  @P2 BRA `(.L_x_1627) ;  /* 0xffffffd400542947 */ /* 0x000fec000383ffff */
.L_x_1608:
[----:B------:R-:W-:Y:S05]  /*1d780*/  BSYNC B0 ;  /* 0x0000000000007941 */ /* 0x000fea0003800000 */
.L_x_1607:
        /* <DEDUP_REMOVED lines=131> */
.L_x_1628:
[----:B------:R-:W-:Y:S01]  /*1dfc0*/  IMAD R11, R200, 0x8, R16 ;  /* 0x00000008c80b7824 */ /* 0x000fe200078e0210 */
[----:B------:R-:W-:-:S04]  /*1dfd0*/  SHF.L.U32 R2, R205, 0x1f, RZ ;  /* 0x0000001fcd027819 */ /* 0x000fc800000006ff */
[----:B------:R0:W1:Y:S01]  /*1dfe0*/  SYNCS.PHASECHK.TRANS64.TRYWAIT P2, [R11+URZ+0x30850], R2 ;  /* 0x030850020b0075a7 */ /* 0x000062000804017f */
[----:B------:R-:W-:Y:S05]  /*1dff0*/  @!P0 BRA `(.L_x_1629) ;  /* 0x0000000000048947 */ /* 0x000fea0003800000 */
[----:B------:R-:W-:Y:S01]  /*1e000*/  BPT.TRAP 0x1 ;  /* 0x000000040000795c */ /* 0x000fe20000300000 */
.L_x_1629:
        /* <DEDUP_REMOVED lines=9> */
.L_x_1631:
[----:B------:R-:W-:Y:S05]  /*1e0a0*/  BSYNC B0 ;  /* 0x0000000000007941 */ /* 0x000fea0003800000 */
.L_x_1630:
[----:B------:R-:W-:Y:S01]  /*1e0b0*/  IMAD.MOV.U32 R6, RZ, RZ, R0 ;  /* 0x000000ffff067224 */ /* 0x000fe200078e0000 */
[----:B------:R-:W2:Y:S01]  /*1e0c0*/  LDL.LU R16, [R1+0x70] ;  /* 0x0000700001107983 */ /* 0x000ea20000300800 */
[----:B------:R-:W-:Y:S01]  /*1e0d0*/  IMAD.MOV.U32 R7, RZ, RZ, 0x40000040 ;  /* 0x40000040ff077424 */ /* 0x000fe200078e00ff */
[----:B------:R-:W-:Y:S01]  /*1e0e0*/  WARPGROUP.ARRIVE ;  /* 0x00000000000079c5 */ /* 0x000fe20000000000 */
[----:B------:R-:W-:Y:S01]  /*1e0f0*/  VIADD R200, R200, 0x1 ;  /* 0x00000001c8c87836 */ /* 0x000fe20000000000 */
[----:B------:R-:W-:Y:S01]  /*1e100*/  R2UR UR6, R6 ;  /* 0x00000000060672ca */ /* 0x000fe200000e0000 */
[----:B------:R-:W-:Y:S01]  /*1e110*/  VIADD R6, R0, 0x80 ;  /* 0x0000008000067836 */ /* 0x000fe20000000000 */
[----:B------:R-:W-:Y:S01]  /*1e120*/  R2UR UR7, R7 ;  /* 0x00000000070772ca */ /* 0x000fe200000e0000 */
[----:B------:R-:W-:Y:S01]  /*1e130*/  IMAD.MOV.U32 R7, RZ, RZ, 0x40000040 ;  /* 0x40000040ff077424 */ /* 0x000fe200078e00ff */
[----:B01----:R-:W0:Y:S01]  /*1e140*/  SHFL.BFLY PT, R2, R229, 0x2, 0x1f ;  /* 0x0c401f00e5027f89 */ /* 0x003e2200000e0000 */
[----:B------:R-:W-:Y:S01]  /*1e150*/  ISETP.NE.AND P2, PT, R200, 0x2, PT ;  /* 0x00000002c800780c */ /* 0x000fe20003f45270 */
[----:B------:R-:W-:-:S03]  /*1e160*/  @!P1 VIADD R11, R11, 0x30860 ;  /* 0x000308600b0b9836 */ /* 0x000fc60000000000 */
[----:B------:R-:W-:Y:S02]  /*1e170*/  SEL R200, R200, RZ, P2 ;  /* 0x000000ffc8c87207 */ /* 0x000fe40001000000 */
[----:B------:R-:W-:-:S04]  /*1e180*/  @!P1 PRMT R11, RZ, 0x654, R11 ;  /* 0x00000654ff0b9816 */ /* 0x000fc8000000000b */
[----:B------:R-:W-:Y:S01]  /*1e190*/  HGMMA.64x256x16.F32.BF16 R24, R196, gdesc[UR4].tnspB, R24, gsb0 ;  /* 0x43e00004c4187df0 */ /* 0x000fe20008001818 */
[----:B------:R-:W-:Y:S01]  /*1e1a0*/  R2UR UR6, R6 ;  /* 0x00000000060672ca */ /* 0x000fe200000e0000 */
[----:B------:R-:W-:Y:S01]  /*1e1b0*/  VIADD R6, R0, 0x100 ;  /* 0x0000010000067836 */ /* 0x000fe20000000000 */
[----:B------:R-:W-:Y:S01]  /*1e1c0*/  R2UR UR7, R7 ;  /* 0x00000000070772ca */ /* 0x000fe200000e0000 */
[----:B------:R-:W-:Y:S02]  /*1e1d0*/  IMAD.MOV.U32 R7, RZ, RZ, 0x40000040 ;  /* 0x40000040ff077424 */ /* 0x000fe400078e00ff */
[----:B0-----:R-:W-:-:S05]  /*1e1e0*/  FADD.FTZ R2, R2, R229 ;  /* 0x000000e502027221 */ /* 0x001fca0000010000 */
[----:B------:R-:W0:Y:S02]  /*1e1f0*/  SHFL.BFLY PT, R9, R2, 0x1, 0x1f ;  /* 0x0c201f0002097f89 */ /* 0x000e2400000e0000 */
[----:B0-----:R-:W-:Y:S01]  /*1e200*/  FADD.FTZ R13, R2, R9 ;  /* 0x00000009020d7221 */ /* 0x001fe20000010000 */
[----:B------:R-:W-:-:S04]  /*1e210*/  IMAD.MOV.U32 R2, RZ, RZ, -0x800000 ;  /* 0xff800000ff027424 */ /* 0x000fc800078e00ff */
[----:B------:R-:W-:-:S13]  /*1e220*/  FSETP.NE.FTZ.AND P3, PT, R13, RZ, PT ;  /* 0x000000ff0d00720b */ /* 0x000fda0003f75000 */
[----:B------:R-:W0:Y:S01]  /*1e230*/  @P3 MUFU.LG2 R10, R13 ;  /* 0x0000000d000a3308 */ /* 0x000e220000000c00 */
[----:B------:R-:W-:Y:S01]  /*1e240*/  @P3 FMUL.FTZ R14, R3, 0.69314718246459960938 ;  /* 0x3f317218030e3820 */ /* 0x000fe20000410000 */
[----:B------:R-:W-:Y:S02]  /*1e250*/  WARPGROUP.DEPBAR.LE gsb0, 0x0 ;  /* 0x00008000000079c5 */ /* 0x000fe40000010000 */
[----:B------:R-:W-:-:S06]  /*1e260*/  WARPGROUP.ARRIVE ;  /* 0x00000000000079c5 */ /* 0x000fcc0000000000 */
[----:B------:R-:W-:Y:S01]  /*1e270*/  HGMMA.64x256x16.F32.BF16 R24, R192, gdesc[UR4].tnspB, R24, gsb0 ;  /* 0x43e00004c0187df0 */ /* 0x000fe20008001818 */
[----:B------:R-:W-:Y:S01]  /*1e280*/  R2UR UR6, R6 ;  /* 0x00000000060672ca */ /* 0x000fe200000e0000 */
[----:B------:R-:W-:Y:S01]  /*1e290*/  VIADD R6, R0, 0x180 ;  /* 0x0000018000067836 */ /* 0x000fe20000000000 */
[----:B------:R-:W-:Y:S01]  /*1e2a0*/  R2UR UR7, R7 ;  /* 0x00000000070772ca */ /* 0x000fe200000e0000 */
[----:B------:R-:W-:Y:S02]  /*1e2b0*/  IMAD.MOV.U32 R7, RZ, RZ, 0x40000040 ;  /* 0x40000040ff077424 */ /* 0x000fe400078e00ff */
[----:B--2---:R-:W-:-:S05]  /*1e2c0*/  VIADD R16, R16, 0x1 ;  /* 0x0000000110107836 */ /* 0x004fca0000000000 */
[----:B------:R-:W-:Y:S01]  /*1e2d0*/  STL [R1+0x70], R16 ;  /* 0x0000701001007387 */ /* 0x000fe20000100800 */
[----:B------:R-:W-:Y:S02]  /*1e2e0*/  WARPGROUP.DEPBAR.LE gsb0, 0x0 ;  /* 0x00008000000079c5 */ /* 0x000fe40000010000 */
[----:B------:R-:W-:-:S14]  /*1e2f0*/  WARPGROUP.ARRIVE ;  /* 0x00000000000079c5 */ /* 0x000fdc0000000000 */
[----:B------:R-:W-:Y:S01]  /*1e300*/  HGMMA.64x256x16.F32.BF16 R24, R188, gdesc[UR4].tnspB, R24, gsb0 ;  /* 0x43e00004bc187df0 */ /* 0x000fe20008001818 */
[----:B------:R-:W-:Y:S02]  /*1e310*/  R2UR UR6, R6 ;  /* 0x00000000060672ca */ /* 0x000fe400000e0000 */
[----:B------:R-:W-:Y:S02]  /*1e320*/  R2UR UR7, R7 ;  /* 0x00000000070772ca */ /* 0x000fe400000e0000 */
[----:B------:R-:W1:Y:S02]  /*1e330*/  SHFL.BFLY PT, R7, R230, 0x2, 0x1f ;  /* 0x0c401f00e6077f89 */ /* 0x000e6400000e0000 */
[----:B-1----:R-:W-:-:S05]  /*1e340*/  FADD.FTZ R0, R7, R230 ;  /* 0x000000e607007221 */ /* 0x002fca0000010000 */
[----:B------:R-:W1:Y:S02]  /*1e350*/  SHFL.BFLY PT, R7, R0, 0x1, 0x1f ;  /* 0x0c201f0000077f89 */ /* 0x000e6400000e0000 */
[----:B-1----:R-:W-:Y:S01]  /*1e360*/  FADD.FTZ R12, R0, R7 ;  /* 0x00000007000c7221 */ /* 0x002fe20000010000 */
[----:B------:R-:W-:Y:S02]  /*1e370*/  CS2R R6, SRZ ;  /* 0x0000000000067805 */ /* 0x000fe4000001ff00 */
[----:B------:R-:W-:Y:S02]  /*1e380*/  SEL R0, RZ, 0x1, P2 ;  /* 0x00000001ff007807 */ /* 0x000fe40001000000 */
[----:B------:R-:W-:Y:S02]  /*1e390*/  FSETP.NE.FTZ.AND P0, PT, R12, RZ, PT ;  /* 0x000000ff0c00720b */ /* 0x000fe40003f15000 */
[----:B------:R-:W-:Y:S01]  /*1e3a0*/  @P3 MUFU.RCP R6, R13 ;  /* 0x0000000d00063308 */ /* 0x000fe20000001000 */
[----:B------:R-:W-:Y:S01]  /*1e3b0*/  LOP3.LUT R205, R205, R0, RZ, 0x3c, !PT ;  /* 0x00000000cdcd7212 */ /* 0x000fe200078e3cff */
[----:B------:R-:W-:-:S09]  /*1e3c0*/  IMAD.MOV.U32 R0, RZ, RZ, -0x800000 ;  /* 0xff800000ff007424 */ /* 0x000fd200078e00ff */
[----:B------:R-:W1:Y:S01]  /*1e3d0*/  @P0 MUFU.LG2 R9, R12 ;  /* 0x0000000c00090308 */ /* 0x000e620000000c00 */
[----:B------:R-:W-:Y:S01]  /*1e3e0*/  @P0 FMUL.FTZ R8, R3, 0.69314718246459960938 ;  /* 0x3f31721803080820 */ /* 0x000fe20000410000 */
[----:B0-----:R-:W-:-:S04]  /*1e3f0*/  @P3 FMUL.FTZ R3, R10, 0.69314718246459960938 ;  /* 0x3f3172180a033820 */ /* 0x001fc80000410000 */
[----:B------:R-:W-:Y:S02]  /*1e400*/  @P3 FFMA.FTZ R0, R14, R4, R3 ;  /* 0x000000040e003223 */ /* 0x000fe40000010003 */
[----:B------:R-:W0:Y:S01]  /*1e410*/  @P0 MUFU.RCP R7, R12 ;  /* 0x0000000c00070308 */ /* 0x000e220000001000 */
[----:B-1----:R-:W-:-:S04]  /*1e420*/  @P0 FMUL.FTZ R9, R9, 0.69314718246459960938 ;  /* 0x3f31721809090820 */ /* 0x002fc80000410000 */
[----:B------:R-:W-:Y:S01]  /*1e430*/  @P0 FFMA.FTZ R2, R8, R5, R9 ;  /* 0x0000000508020223 */ /* 0x000fe20000010009 */
[----:B------:R-:W-:Y:S01]  /*1e440*/  PLOP3.LUT P0, PT, PT, PT, PT, 0x8, 0x0 ;  /* 0x000000000000781c */ /* 0x000fe20003f0e170 */
[----:B------:R-:W-:Y:S02]  /*1e450*/  WARPGROUP.DEPBAR.LE gsb0, 0x0 ;  /* 0x00008000000079c5 */ /* 0x000fe40000010000 */
[----:B------:R-:W-:-:S06]  /*1e460*/  WARPGROUP.ARRIVE ;  /* 0x00000000000079c5 */ /* 0x000fcc0000000000 */
[----:B------:R-:W-:Y:S03]  /*1e470*/  HGMMA.64x256x16.F32.BF16 R24, R184, gdesc[UR4].tnspB, R24, gsb0 ;  /* 0x43e00004b8187df0 */ /* 0x000fe60008001818 */
[----:B------:R-:W-:Y:S02]  /*1e480*/  WARPGROUP.DEPBAR.LE gsb0, 0x0 ;  /* 0x00008000000079c5 */ /* 0x000fe40000010000 */
        /* <DEDUP_REMOVED lines=129> */
.L_x_1443:
[----:B------:R-:W0:Y:S08]  /*1eca0*/  S2UR UR5, SR_CgaCtaId ;  /* 0x00000000000579c3 */ /* 0x000e300000008800 */
[----:B------:R-:W-:Y:S06]  /*1ecb0*/  BAR.SYNC.DEFER_BLOCKING 0x5, 0x120 ;  /* 0x0144800000007b1d */ /* 0x000fec0000010000 */
[----:B------:R-:W-:Y:S01]  /*1ecc0*/  UMOV UR4, 0x400 ;  /* 0x0000040000047882 */ /* 0x000fe20000000000 */
[----:B------:R-:W-:Y:S01]  /*1ecd0*/  BSSY B0, `(.L_x_1633) ;  /* 0x0000295000007945 */ /* 0x000fe20003800000 */
[----:B0-----:R-:W-:-:S06]  /*1ece0*/  ULEA UR4, UR5, UR4, 0x18 ;  /* 0x0000000405047291 */ /* 0x001fcc000f8ec03f */
[----:B------:R-:W-:-:S05]  /*1ecf0*/  IMAD.U32 R16, RZ, RZ, UR4 ;  /* 0x00000004ff107e24 */ /* 0x000fca000f8e00ff */
[----:B------:R-:W0:Y:S04]  /*1ed00*/  LDS.128 R176, [R16+0x308d0] ;  /* 0x0308d00010b07984 */ /* 0x000e280000000c00 */
[----:B0-----:R0:W-:Y:S04]  /*1ed10*/  STL.64 [R1+0x10], R176 ;  /* 0x000010b001007387 */ /* 0x0011e80000100a00 */
[----:B------:R0:W-:Y:S01]  /*1ed20*/  STL.64 [R1+0x18], R178 ;  /* 0x000018b201007387 */ /* 0x0001e20000100a00 */
[----:B------:R-:W-:Y:S06]  /*1ed30*/  BAR.ARV 0x4, 0x120 ;  /* 0x0104800000007b1d */ /* 0x000fec0000002000 */
[----:B------:R-:W-:Y:S05]  /*1ed40*/  @P0 BRA `(.L_x_1634) ;  /* 0x0000001c00580947 */ /* 0x000fea0003800000 */
[----:B------:R-:W2:Y:S04]  /*1ed50*/  LDL R4, [R1+0xa8] ;  /* 0x0000a80001047983 */ /* 0x000ea80000100800 */
[----:B------:R-:W3:Y:S04]  /*1ed60*/  LDL R180, [R1+0x3c] ;  /* 0x00003c0001b47983 */ /* 0x000ee80000100800 */
[----:B0-----:R-:W3:Y:S04]  /*1ed70*/  LDL R178, [R1+0x64] ;  /* 0x0000640001b27983 */ /* 0x001ee80000100800 */
[----:B------:R-:W4:Y:S01]  /*1ed80*/  LDL R176, [R1+0x6c] ;  /* 0x00006c0001b07983 */ /* 0x000f220000100800 */
[----:B------:R-:W0:Y:S01]  /*1ed90*/  S2R R39, SR_SWINHI ;  /* 0x0000000000277919 */ /* 0x000e220000002f00 */
[----:B------:R-:W-:Y:S01]  /*1eda0*/  F2FP.BF16.F32.PACK_AB R5, R40, R5 ;  /* 0x000000052805723e */ /* 0x000fe200000010ff */
[----:B------:R-:W-:Y:S01]  /*1edb0*/  ULDC.64 UR4, c[0x0][0xbd8] ;  /* 0x0002f60000047ab9 */ /* 0x000fe20000000a00 */
[----:B------:R-:W-:-:S02]  /*1edc0*/  MOV R20, R16 ;  /* 0x0000001000147202 */ /* 0x000fc40000000f00 */
[----:B0-----:R-:W-:Y:S02]  /*1edd0*/  MOV R21, R39 ;  /* 0x0000002700157202 */ /* 0x001fe40000000f00 */
        /* <DEDUP_REMOVED lines=26> */
[----:B------:R-:W-:Y:S01]  /*1ef80*/  F2FP.BF16.F32.PACK_AB R147, R151, R150 ;  /* 0x000000969793723e */ /* 0x000fe200000010ff */
[----:B------:R-:W-:Y:S01]  /*1ef90*/  ULDC.64 UR6, c[0x0][0x208] ;  /* 0x0000820000067ab9 */ /* 0x000fe20000000a00 */
[----:B--2---:R-:W-:-:S03]  /*1efa0*/  IMAD.WIDE R142, R4, 0x2, R20 ;  /* 0x00000002048e7825 */ /* 0x004fc600078e0214 */
[C---:B------:R-:W-:Y:S02]  /*1efb0*/  IADD3 R58, P4, R142.reuse, 0x60, RZ ;  /* 0x000000608e3a7810 */ /* 0x040fe40007f9e0ff */
[----:B------:R-:W-:Y:S02]  /*1efc0*/  IADD3 R50, P1, R142, 0x20, RZ ;  /* 0x000000208e327810 */ /* 0x000fe40007f3e0ff */
[----:B------:R-:W-:Y:S02]  /*1efd0*/  LOP3.LUT R118, R58, 0x380, RZ, 0xc0, !PT ;  /* 0x000003803a767812 */ /* 0x000fe400078ec0ff */
[----:B------:R-:W-:Y:S01]  /*1efe0*/  IADD3 R102, P6, R142, 0x4020, RZ ;  /* 0x000040208e667810 */ /* 0x000fe20007fde0ff */
[----:B------:R-:W-:Y:S01]  /*1eff0*/  IMAD.X R51, RZ, RZ, R143, P1 ;  /* 0x000000ffff337224 */ /* 0x000fe200008e068f */
[----:B------:R-:W-:Y:S02]  /*1f000*/  SHF.R.U64 R118, R118, 0x3, RZ ;  /* 0x0000000376767819 */ /* 0x000fe400000012ff */
[----:B------:R-:W-:-:S02]  /*1f010*/  IADD3 R114, P1, R142, 0x8000, RZ ;  /* 0x000080008e727810 */ /* 0x000fc40007f3e0ff */
[----:B------:R-:W-:Y:S02]  /*1f020*/  IADD3 R54, P0, R142, 0x40, RZ ;  /* 0x000000408e367810 */ /* 0x000fe40007f1e0ff */
[----:B------:R-:W-:Y:S02]  /*1f030*/  LOP3.LUT R58, R118, R58, RZ, 0x3c, !PT ;  /* 0x0000003a763a7212 */ /* 0x000fe400078e3cff */
[----:B------:R-:W-:Y:S02]  /*1f040*/  LOP3.LUT R175, R102, 0x380, RZ, 0xc0, !PT ;  /* 0x0000038066af7812 */ /* 0x000fe400078ec0ff */
[----:B------:R-:W-:Y:S01]  /*1f050*/  LOP3.LUT R118, R114, 0x380, RZ, 0xc0, !PT ;  /* 0x0000038072767812 */ /* 0x000fe200078ec0ff */
[--C-:B------:R-:W-:Y:S01]  /*1f060*/  IMAD.X R55, RZ, RZ, R143.reuse, P0 ;  /* 0x000000ffff377224 */ /* 0x100fe200000e068f */
[----:B------:R-:W-:Y:S01]  /*1f070*/  IADD3 R62, P3, R142, 0x4000, RZ ;  /* 0x000040008e3e7810 */ /* 0x000fe20007f7e0ff */
[----:B------:R-:W-:Y:S01]  /*1f080*/  IMAD.X R103, RZ, RZ, R143, P6 ;  /* 0x000000ffff677224 */ /* 0x000fe200030e068f */
[----:B------:R-:W-:-:S02]  /*1f090*/  SHF.R.U64 R175, R175, 0x3, RZ ;  /* 0x00000003afaf7819 */ /* 0x000fc400000012ff */
[----:B------:R-:W-:Y:S02]  /*1f0a0*/  SHF.R.U64 R181, R118, 0x3, RZ ;  /* 0x0000000376b57819 */ /* 0x000fe400000012ff */
[C---:B------:R-:W-:Y:S02]  /*1f0b0*/  IADD3 R4, P0, R142.reuse, 0x8020, RZ ;  /* 0x000080208e047810 */ /* 0x040fe40007f1e0ff */
[C---:B------:R-:W-:Y:S02]  /*1f0c0*/  IADD3 R6, P6, R142.reuse, 0xc000, RZ ;  /* 0x0000c0008e067810 */ /* 0x040fe40007fde0ff */
[C---:B------:R-:W-:Y:S02]  /*1f0d0*/  LOP3.LUT R39, R142.reuse, 0x380, RZ, 0xc0, !PT ;  /* 0x000003808e277812 */ /* 0x040fe400078ec0ff */
[C---:B------:R-:W-:Y:S02]  /*1f0e0*/  IADD3 R106, P5, R142.reuse, 0x4040, RZ ;  /* 0x000040408e6a7810 */ /* 0x040fe40007fbe0ff */
[----:B------:R-:W-:-:S02]  /*1f0f0*/  IADD3 R110, P2, R142, 0x4060, RZ ;  /* 0x000040608e6e7810 */ /* 0x000fc40007f5e0ff */
[----:B------:R-:W-:Y:S02]  /*1f100*/  LOP3.LUT R130, R62, 0x380, RZ, 0xc0, !PT ;  /* 0x000003803e827812 */ /* 0x000fe400078ec0ff */
[----:B------:R-:W-:Y:S02]  /*1f110*/  LOP3.LUT R102, R175, R102, RZ, 0x3c, !PT ;  /* 0x00000066af667212 */ /* 0x000fe400078e3cff */
[----:B------:R-:W-:Y:S02]  /*1f120*/  LOP3.LUT R114, R181, R114, RZ, 0x3c, !PT ;  /* 0x00000072b5727212 */ /* 0x000fe400078e3cff */
[----:B------:R-:W-:Y:S02]  /*1f130*/  LOP3.LUT R175, R4, 0x380, RZ, 0xc0, !PT ;  /* 0x0000038004af7812 */ /* 0x000fe400078ec0ff */
[----:B------:R-:W-:Y:S02]  /*1f140*/  LOP3.LUT R181, R6, 0x380, RZ, 0xc0, !PT ;  /* 0x0000038006b57812 */ /* 0x000fe400078ec0ff */
[----:B------:R-:W-:Y:S01]  /*1f150*/  SHF.R.U64 R39, R39, 0x3, RZ ;  /* 0x0000000327277819 */ /* 0x000fe200000012ff */
[--C-:B------:R-:W-:Y:S01]  /*1f160*/  IMAD.X R59, RZ, RZ, R143.reuse, P4 ;  /* 0x000000ffff3b7224 */ /* 0x100fe200020e068f */
[----:B------:R-:W-:Y:S01]  /*1f170*/  LOP3.LUT R134, R50, 0x380, RZ, 0xc0, !PT ;  /* 0x0000038032867812 */ /* 0x000fe200078ec0ff */
[--C-:B------:R-:W-:Y:S01]  /*1f180*/  IMAD.X R63, RZ, RZ, R143.reuse, P3 ;  /* 0x000000ffff3f7224 */ /* 0x100fe200018e068f */
[----:B------:R-:W-:Y:S01]  /*1f190*/  LOP3.LUT R138, R54, 0x380, RZ, 0xc0, !PT ;  /* 0x00000380368a7812 */ /* 0x000fe200078ec0ff */
[--C-:B------:R-:W-:Y:S01]  /*1f1a0*/  IMAD.X R107, RZ, RZ, R143.reuse, P5 ;  /* 0x000000ffff6b7224 */ /* 0x100fe200028e068f */
[----:B------:R-:W-:Y:S01]  /*1f1b0*/  SHF.R.U64 R130, R130, 0x3, RZ ;  /* 0x0000000382827819 */ /* 0x000fe200000012ff */
[--C-:B------:R-:W-:Y:S01]  /*1f1c0*/  IMAD.X R111, RZ, RZ, R143.reuse, P2 ;  /* 0x000000ffff6f7224 */ /* 0x100fe200010e068f */
[C---:B------:R-:W-:Y:S01]  /*1f1d0*/  IADD3 R122, P4, R142.reuse, 0x8040, RZ ;  /* 0x000080408e7a7810 */ /* 0x040fe20007f9e0ff */
[----:B------:R-:W-:Y:S01]  /*1f1e0*/  IMAD.X R115, RZ, RZ, R143, P1 ;  /* 0x000000ffff737224 */ /* 0x000fe200008e068f */
[----:B------:R-:W-:-:S02]  /*1f1f0*/  IADD3 R126, P3, R142, 0x8060, RZ ;  /* 0x000080608e7e7810 */ /* 0x000fc40007f7e0ff */
[C---:B-----5:R-:W-:Y:S02]  /*1f200*/  IADD3 R24, P5, R142.reuse, 0xc020, RZ ;  /* 0x0000c0208e187810 */ /* 0x060fe40007fbe0ff */
[C---:B------:R-:W-:Y:S02]  /*1f210*/  IADD3 R38, P2, R142.reuse, 0xc040, RZ ;  /* 0x0000c0408e267810 */ /* 0x040fe40007f5e0ff */
[----:B------:R-:W-:Y:S02]  /*1f220*/  IADD3 R108, P1, R142, 0xc060, RZ ;  /* 0x0000c0608e6c7810 */ /* 0x000fe40007f3e0ff */
[----:B------:R-:W-:Y:S02]  /*1f230*/  SHF.R.U64 R175, R175, 0x3, RZ ;  /* 0x00000003afaf7819 */ /* 0x000fe400000012ff */
[----:B------:R-:W-:Y:S02]  /*1f240*/  SHF.R.U64 R181, R181, 0x3, RZ ;  /* 0x00000003b5b57819 */ /* 0x000fe400000012ff */
[----:B------:R-:W-:-:S02]  /*1f250*/  LOP3.LUT R142, R39, R142, RZ, 0x3c, !PT ;  /* 0x0000008e278e7212 */ /* 0x000fc400078e3cff */
[----:B------:R-:W-:Y:S02]  /*1f260*/  LOP3.LUT R177, R106, 0x380, RZ, 0xc0, !PT ;  /* 0x000003806ab17812 */ /* 0x000fe400078ec0ff */
[----:B------:R-:W-:Y:S02]  /*1f270*/  SHF.R.U64 R134, R134, 0x3, RZ ;  /* 0x0000000386867819 */ /* 0x000fe400000012ff */
[----:B------:R-:W-:Y:S02]  /*1f280*/  LOP3.LUT R179, R110, 0x380, RZ, 0xc0, !PT ;  /* 0x000003806eb37812 */ /* 0x000fe400078ec0ff */
[----:B------:R-:W-:Y:S02]  /*1f290*/  SHF.R.U64 R138, R138, 0x3, RZ ;  /* 0x000000038a8a7819 */ /* 0x000fe400000012ff */
[----:B------:R-:W-:Y:S02]  /*1f2a0*/  LOP3.LUT R62, R130, R62, RZ, 0x3c, !PT ;  /* 0x0000003e823e7212 */ /* 0x000fe400078e3cff */
[----:B------:R-:W-:-:S02]  /*1f2b0*/  LOP3.LUT R118, R175, R4, RZ, 0x3c, !PT ;  /* 0x00000004af767212 */ /* 0x000fc400078e3cff */
[----:B------:R-:W-:Y:S02]  /*1f2c0*/  LOP3.LUT R130, R181, R6, RZ, 0x3c, !PT ;  /* 0x00000006b5827212 */ /* 0x000fe400078e3cff */
[----:B------:R-:W-:Y:S02]  /*1f2d0*/  SHF.R.U64 R177, R177, 0x3, RZ ;  /* 0x00000003b1b17819 */ /* 0x000fe400000012ff */
[----:B------:R-:W-:Y:S02]  /*1f2e0*/  MOV R142, R142 ;  /* 0x0000008e008e7202 */ /* 0x000fe40000000f00 */
[----:B------:R-:W-:Y:S02]  /*1f2f0*/  F2FP.BF16.F32.PACK_AB R4, R25, R3 ;  /* 0x000000031904723e */ /* 0x000fe400000010ff */
[----:B------:R-:W-:Y:S01]  /*1f300*/  F2FP.BF16.F32.PACK_AB R6, R29, R28 ;  /* 0x0000001c1d06723e */ /* 0x000fe200000010ff */
[----:B------:R-:W-:Y:S01]  /*1f310*/  BAR.SYNC.DEFER_BLOCKING 0x1, 0x100 ;  /* 0x0044000000007b1d */ /* 0x000fe20000010000 */
[----:B------:R-:W-:-:S02]  /*1f320*/  LOP3.LUT R50, R134, R50, RZ, 0x3c, !PT ;  /* 0x0000003286327212 */ /* 0x000fc400078e3cff */
[----:B------:R-:W-:Y:S01]  /*1f330*/  SHF.R.U64 R179, R179, 0x3, RZ ;  /* 0x00000003b3b37819 */ /* 0x000fe200000012ff */
[----:B------:R-:W-:Y:S01]  /*1f340*/  IMAD.X R127, RZ, RZ, R143, P3 ;  /* 0x000000ffff7f7224 */ /* 0x000fe200018e068f */
[----:B------:R-:W-:Y:S02]  /*1f350*/  LOP3.LUT R54, R138, R54, RZ, 0x3c, !PT ;  /* 0x000000368a367212 */ /* 0x000fe400078e3cff */
[----:B------:R-:W-:Y:S02]  /*1f360*/  LOP3.LUT R3, R24, 0x380, RZ, 0xc0, !PT ;  /* 0x0000038018037812 */ /* 0x000fe400078ec0ff */
[----:B------:R-:W-:Y:S02]  /*1f370*/  LOP3.LUT R25, R38, 0x380, RZ, 0xc0, !PT ;  /* 0x0000038026197812 */ /* 0x000fe400078ec0ff */
[----:B------:R-:W-:Y:S02]  /*1f380*/  LOP3.LUT R106, R177, R106, RZ, 0x3c, !PT ;  /* 0x0000006ab16a7212 */ /* 0x000fe400078e3cff */
[----:B------:R-:W-:-:S02]  /*1f390*/  LOP3.LUT R40, R108, 0x380, RZ, 0xc0, !PT ;  /* 0x000003806c287812 */ /* 0x000fc400078ec0ff */
[----:B------:R-:W-:Y:S02]  /*1f3a0*/  ISETP.NE.U32.AND P3, PT, RZ, UR4, PT ;  /* 0x00000004ff007c0c */ /* 0x000fe4000bf65070 */
[----:B------:R-:W-:Y:S02]  /*1f3b0*/  LOP3.LUT R110, R179, R110, RZ, 0x3c, !PT ;  /* 0x0000006eb36e7212 */ /* 0x000fe400078e3cff */
[----:B------:R-:W-:Y:S02]  /*1f3c0*/  LOP3.LUT R177, R122, 0x380, RZ, 0xc0, !PT ;  /* 0x000003807ab17812 */ /* 0x000fe400078ec0ff */
[----:B------:R-:W-:Y:S02]  /*1f3d0*/  MOV R50, R50 ;  /* 0x0000003200327202 */ /* 0x000fe40000000f00 */
[----:B------:R-:W-:Y:S01]  /*1f3e0*/  LOP3.LUT R179, R126, 0x380, RZ, 0xc0, !PT ;  /* 0x000003807eb37812 */ /* 0x000fe200078ec0ff */
[----:B------:R0:W-:Y:S01]  /*1f3f0*/  STSM.16.M88.4 [R142], R4 ;  /* 0x000000048e007844 */ /* 0x0001e20000000200 */
[----:B------:R-:W-:-:S02]  /*1f400*/  SHF.R.U64 R3, R3, 0x3, RZ ;  /* 0x0000000303037819 */ /* 0x000fc400000012ff */
[----:B------:R-:W-:Y:S02]  /*1f410*/  SHF.R.U64 R25, R25, 0x3, RZ ;  /* 0x0000000319197819 */ /* 0x000fe400000012ff */
[----:B------:R-:W-:Y:S02]  /*1f420*/  MOV R54, R54 ;  /* 0x0000003600367202 */ /* 0x000fe40000000f00 */
[----:B------:R-:W-:Y:S02]  /*1f430*/  MOV R58, R58 ;  /* 0x0000003a003a7202 */ /* 0x000fe40000000f00 */
[----:B------:R-:W-:Y:S02]  /*1f440*/  SHF.R.U64 R29, R40, 0x3, RZ ;  /* 0x00000003281d7819 */ /* 0x000fe400000012ff */
[----:B------:R-:W-:Y:S01]  /*1f450*/  ISETP.NE.AND.EX P3, PT, RZ, UR5, PT, P3 ;  /* 0x00000005ff007c0c */ /* 0x000fe2000bf65330 */
[----:B------:R-:W-:Y:S01]  /*1f460*/  ULDC.64 UR4, c[0x0][0xbe0] ;  /* 0x0002f80000047ab9 */ /* 0x000fe20000000a00 */
[----:B------:R-:W-:-:S02]  /*1f470*/  SHF.R.U64 R177, R177, 0x3, RZ ;  /* 0x00000003b1b17819 */ /* 0x000fc400000012ff */
[----:B0-----:R-:W-:Y:S02]  /*1f480*/  F2FP.BF16.F32.PACK_AB R4, R41, R153 ;  /* 0x000000992904723e */ /* 0x001fe400000010ff */
[----:B------:R-:W-:Y:S02]  /*1f490*/  F2FP.BF16.F32.PACK_AB R5, R43, R42 ;  /* 0x0000002a2b05723e */ /* 0x000fe400000010ff */
[----:B------:R-:W-:Y:S02]  /*1f4a0*/  F2FP.BF16.F32.PACK_AB R6, R45, R154 ;  /* 0x0000009a2d06723e */ /* 0x000fe400000010ff */
[----:B------:R-:W-:Y:S01]  /*1f4b0*/  F2FP.BF16.F32.PACK_AB R7, R47, R46 ;  /* 0x0000002e2f07723e */ /* 0x000fe200000010ff */
[--C-:B------:R-:W-:Y:S01]  /*1f4c0*/  IMAD.X R139, RZ, RZ, R143.reuse, P2 ;  /* 0x000000ffff8b7224 */ /* 0x100fe200010e068f */
[----:B------:R-:W-:Y:S01]  /*1f4d0*/  SHF.R.U64 R179, R179, 0x3, RZ ;  /* 0x00000003b3b37819 */ /* 0x000fe200000012ff */
[----:B------:R-:W-:Y:S01]  /*1f4e0*/  STSM.16.M88.4 [R50], R32 ;  /* 0x0000002032007844 */ /* 0x000fe20000000200 */
[----:B------:R-:W-:Y:S01]  /*1f4f0*/  LOP3.LUT R134, R3, R24, RZ, 0x3c, !PT ;  /* 0x0000001803867212 */ /* 0x000fe200078e3cff */
[--C-:B------:R-:W-:Y:S01]  /*1f500*/  IMAD.X R119, RZ, RZ, R143.reuse, P0 ;  /* 0x000000ffff777224 */ /* 0x100fe200000e068f */
[----:B------:R-:W-:Y:S01]  /*1f510*/  LOP3.LUT R138, R25, R38, RZ, 0x3c, !PT ;  /* 0x00000026198a7212 */ /* 0x000fe200078e3cff */
[--C-:B------:R-:W-:Y:S01]  /*1f520*/  IMAD.X R39, RZ, RZ, R143.reuse, P1 ;  /* 0x000000ffff277224 */ /* 0x100fe200008e068f */
[----:B------:R-:W-:Y:S01]  /*1f530*/  MOV R62, R62 ;  /* 0x0000003e003e7202 */ /* 0x000fe20000000f00 */
[----:B------:R0:W-:Y:S01]  /*1f540*/  STSM.16.M88.4 [R54], R4 ;  /* 0x0000000436007844 */ /* 0x0001e20000000200 */
[----:B------:R-:W-:Y:S01]  /*1f550*/  MOV R102, R102 ;  /* 0x0000006600667202 */ /* 0x000fe20000000f00 */
[----:B------:R-:W-:Y:S01]  /*1f560*/  IMAD.X R123, RZ, RZ, R143, P4 ;  /* 0x000000ffff7b7224 */ /* 0x000fe200020e068f */
[----:B------:R-:W-:Y:S01]  /*1f570*/  F2FP.BF16.F32.PACK_AB R24, R65, R159 ;  /* 0x0000009f4118723e */ /* 0x000fe200000010ff */
[----:B------:R1:W-:Y:S01]  /*1f580*/  STSM.16.M88.4 [R58], R8 ;  /* 0x000000083a007844 */ /* 0x0003e20000000200 */
[----:B------:R-:W-:-:S02]  /*1f590*/  F2FP.BF16.F32.PACK_AB R25, R67, R66 ;  /* 0x000000424319723e */ /* 0x000fc400000010ff */
[----:B------:R-:W-:Y:S02]  /*1f5a0*/  ISETP.NE.U32.AND P2, PT, RZ, UR4, PT ;  /* 0x00000004ff007c0c */ /* 0x000fe4000bf45070 */
[----:B------:R-:W-:Y:S02]  /*1f5b0*/  LOP3.LUT R38, R29, R108, RZ, 0x3c, !PT ;  /* 0x0000006c1d267212 */ /* 0x000fe400078e3cff */
[----:B------:R-:W-:Y:S01]  /*1f5c0*/  MOV R106, R106 ;  /* 0x0000006a006a7202 */ /* 0x000fe20000000f00 */
[----:B------:R-:W-:Y:S01]  /*1f5d0*/  IMAD.X R131, RZ, RZ, R143, P6 ;  /* 0x000000ffff837224 */ /* 0x000fe200030e068f */
[----:B------:R-:W-:Y:S02]  /*1f5e0*/  LOP3.LUT R122, R177, R122, RZ, 0x3c, !PT ;  /* 0x0000007ab17a7212 */ /* 0x000fe400078e3cff */
[----:B------:R-:W-:Y:S02]  /*1f5f0*/  MOV R110, R110 ;  /* 0x0000006e006e7202 */ /* 0x000fe40000000f00 */
[----:B0-----:R-:W-:-:S02]  /*1f600*/  F2FP.BF16.F32.PACK_AB R4, R73, R161 ;  /* 0x000000a14904723e */ /* 0x001fc400000010ff */
[----:B------:R-:W-:Y:S02]  /*1f610*/  F2FP.BF16.F32.PACK_AB R5, R75, R74 ;  /* 0x0000004a4b05723e */ /* 0x000fe400000010ff */
[----:B------:R-:W-:Y:S02]  /*1f620*/  F2FP.BF16.F32.PACK_AB R6, R77, R162 ;  /* 0x000000a24d06723e */ /* 0x000fe400000010ff */
[----:B------:R-:W-:Y:S02]  /*1f630*/  F2FP.BF16.F32.PACK_AB R7, R79, R78 ;  /* 0x0000004e4f07723e */ /* 0x000fe400000010ff */
[----:B-1----:R-:W-:Y:S02]  /*1f640*/  F2FP.BF16.F32.PACK_AB R8, R81, R163 ;  /* 0x000000a35108723e */ /* 0x002fe400000010ff */
[----:B------:R-:W-:Y:S02]  /*1f650*/  F2FP.BF16.F32.PACK_AB R9, R83, R82 ;  /* 0x000000525309723e */ /* 0x000fe400000010ff */
[----:B------:R-:W-:-:S02]  /*1f660*/  F2FP.BF16.F32.PACK_AB R10, R85, R164 ;  /* 0x000000a4550a723e */ /* 0x000fc400000010ff */
[----:B------:R-:W-:Y:S01]  /*1f670*/  F2FP.BF16.F32.PACK_AB R11, R87, R86 ;  /* 0x00000056570b723e */ /* 0x000fe200000010ff */
[----:B------:R0:W-:Y:S01]  /*1f680*/  STSM.16.M88.4 [R62], R12 ;  /* 0x0000000c3e007844 */ /* 0x0001e20000000200 */
[----:B------:R-:W-:Y:S02]  /*1f690*/  LOP3.LUT R126, R179, R126, RZ, 0x3c, !PT ;  /* 0x0000007eb37e7212 */ /* 0x000fe400078e3cff */
[----:B------:R-:W-:Y:S01]  /*1f6a0*/  MOV R114, R114 ;  /* 0x0000007200727202 */ /* 0x000fe20000000f00 */
[----:B------:R-:W-:Y:S01]  /*1f6b0*/  STSM.16.M88.4 [R102], R24 ;  /* 0x0000001866007844 */ /* 0x000fe20000000200 */
[----:B------:R-:W-:Y:S02]  /*1f6c0*/  F2FP.BF16.F32.PACK_AB R28, R89, R165 ;  /* 0x000000a5591c723e */ /* 0x000fe400000010ff */
[----:B------:R-:W-:Y:S02]  /*1f6d0*/  F2FP.BF16.F32.PACK_AB R29, R91, R90 ;  /* 0x0000005a5b1d723e */ /* 0x000fe400000010ff */
[----:B------:R-:W-:Y:S01]  /*1f6e0*/  ISETP.NE.AND.EX P2, PT, RZ, UR5, PT, P2 ;  /* 0x00000005ff007c0c */ /* 0x000fe2000bf45320 */
[----:B------:R1:W-:Y:S01]  /*1f6f0*/  STSM.16.M88.4 [R106], R4 ;  /* 0x000000046a007844 */ /* 0x0003e20000000200 */
[----:B------:R-:W-:-:S02]  /*1f700*/  MOV R118, R118 ;  /* 0x0000007600767202 */ /* 0x000fc40000000f00 */
[----:B------:R-:W-:Y:S02]  /*1f710*/  MOV R40, R38 ;  /* 0x0000002600287202 */ /* 0x000fe40000000f00 */
[----:B------:R-:W-:Y:S02]  /*1f720*/  F2FP.BF16.F32.PACK_AB R32, R97, R167 ;  /* 0x000000a76120723e */ /* 0x000fe400000010ff */
[----:B------:R-:W-:Y:S02]  /*1f730*/  F2FP.BF16.F32.PACK_AB R33, R99, R98 ;  /* 0x000000626321723e */ /* 0x000fe400000010ff */
[----:B------:R-:W-:Y:S02]  /*1f740*/  F2FP.BF16.F32.PACK_AB R34, R101, R168 ;  /* 0x000000a86522723e */ /* 0x000fe400000010ff */
[----:B------:R-:W-:Y:S01]  /*1f750*/  F2FP.BF16.F32.PACK_AB R35, R48, R44 ;  /* 0x0000002c3023723e */ /* 0x000fe200000010ff */
[----:B------:R2:W-:Y:S01]  /*1f760*/  STSM.16.M88.4 [R110], R8 ;  /* 0x000000086e007844 */ /* 0x0005e20000000200 */
[----:B------:R-:W-:Y:S01]  /*1f770*/  MOV R122, R122 ;  /* 0x0000007a007a7202 */ /* 0x000fe20000000f00 */
[----:B------:R-:W-:Y:S01]  /*1f780*/  IMAD.X R135, RZ, RZ, R143, P5 ;  /* 0x000000ffff877224 */ /* 0x000fe200028e068f */
[----:B------:R-:W-:Y:S01]  /*1f790*/  F2FP.BF16.F32.PACK_AB R38, R109, R170 ;  /* 0x000000aa6d26723e */ /* 0x000fe200000010ff */
[----:B0-----:R-:W4:Y:S01]  /*1f7a0*/  LDC.64 R12, c[0x0][0xbd8] ;  /* 0x0002f600ff0c7b82 */ /* 0x001f220000000a00 */
        /* <DEDUP_REMOVED lines=13> */
[----:B------:R-:W-:-:S03]  /*1f880*/  MOV R134, R134 ;  /* 0x0000008600867202 */ /* 0x000fc60000000f00 */
[----:B------:R-:W-:Y:S01]  /*1f890*/  STSM.16.M88.4 [R122], R36 ;  /* 0x000000247a007844 */ /* 0x000fe20000000200 */
[----:B------:R-:W-:-:S03]  /*1f8a0*/  MOV R3, R138 ;  /* 0x0000008a00037202 */ /* 0x000fc60000000f00 */
[----:B------:R0:W-:Y:S01]  /*1f8b0*/  STSM.16.M88.4 [R126], R4 ;  /* 0x000000047e007844 */ /* 0x0001e20000000200 */
[----:B------:R-:W-:-:S03]  /*1f8c0*/  F2FP.BF16.F32.PACK_AB R131, R104, R100 ;  /* 0x000000646883723e */ /* 0x000fc600000010ff */
[----:B------:R1:W-:Y:S01]  /*1f8d0*/  STSM.16.M88.4 [R130], R8 ;  /* 0x0000000882007844 */ /* 0x0003e20000000200 */
[----:B------:R-:W-:Y:S02]  /*1f8e0*/  F2FP.BF16.F32.PACK_AB R138, R141, R140 ;  /* 0x0000008c8d8a723e */ /* 0x000fe400000010ff */
[----:B------:R-:W-:Y:S01]  /*1f8f0*/  F2FP.BF16.F32.PACK_AB R139, R124, R120 ;  /* 0x000000787c8b723e */ /* 0x000fe200000010ff */
[----:B0-----:R-:W0:Y:S01]  /*1f900*/  @P2 LDC.64 R6, c[0x0][0xbe0] ;  /* 0x0002f800ff062b82 */ /* 0x001e220000000a00 */
[----:B-1----:R-:W-:-:S05]  /*1f910*/  F2FP.BF16.F32.PACK_AB R130, R133, R132 ;  /* 0x000000848582723e */ /* 0x002fca00000010ff */
[----:B------:R-:W-:Y:S04]  /*1f920*/  STSM.16.M88.4 [R134], R128 ;  /* 0x0000008086007844 */ /* 0x000fe80000000200 */
[----:B------:R1:W-:Y:S04]  /*1f930*/  STSM.16.M88.4 [R3], R136 ;  /* 0x0000008803007844 */ /* 0x0003e80000000200 */
[----:B------:R2:W-:Y:S01]  /*1f940*/  STSM.16.M88.4 [R40], R144 ;  /* 0x0000009028007844 */ /* 0x0005e20000000200 */
[----:B---3--:R-:W-:-:S04]  /*1f950*/  IMAD R5, R178, 0x8, R180 ;  /* 0x00000008b2057824 */ /* 0x008fc800078e02b4 */
[----:B------:R-:W-:Y:S01]  /*1f960*/  IMAD.WIDE R4, R5, 0x2, R20 ;  /* 0x0000000205047825 */ /* 0x000fe200078e0214 */
[----:B------:R-:W-:Y:S01]  /*1f970*/  ULDC UR4, c[0x0][0xa88] ;  /* 0x0002a20000047ab9 */ /* 0x000fe20000000800 */
[----:B------:R-:W-:Y:S01]  /*1f980*/  BAR.SYNC.DEFER_BLOCKING 0x1, 0x100 ;  /* 0x0044000000007b1d */ /* 0x000fe20000010000 */
[----:B------:R-:W-:Y:S01]  /*1f990*/  IADD3 R9, P0, R4, 0x1000, RZ ;  /* 0x0000100004097810 */ /* 0x000fe20007f1e0ff */
[----:B------:R-:W-:Y:S02]  /*1f9a0*/  IMAD.MOV.U32 R77, RZ, RZ, RZ ;  /* 0x000000ffff4d7224 */ /* 0x000fe400078e00ff */
[----:B-1----:R-:W-:Y:S01]  /*1f9b0*/  IMAD.U32 R3, RZ, RZ, UR4 ;  /* 0x00000004ff037e24 */ /* 0x002fe2000f8e00ff */
[----:B------:R-:W-:Y:S01]  /*1f9c0*/  LOP3.LUT R8, R9, 0x380, RZ, 0xc0, !PT ;  /* 0x0000038009087812 */ /* 0x000fe200078ec0ff */
[----:B----4-:R-:W-:-:S04]  /*1f9d0*/  IMAD.WIDE R12, R176, 0x4, R12 ;  /* 0x00000004b00c7825 */ /* 0x010fc800078e020c */
[----:B0-----:R-:W-:Y:S01]  /*1f9e0*/  @P2 IMAD.WIDE R6, R176, 0x4, R6 ;  /* 0x00000004b0062825 */ /* 0x001fe200078e0206 */
[----:B------:R-:W-:Y:S02]  /*1f9f0*/  SHF.R.U64 R8, R8, 0x3, RZ ;  /* 0x0000000308087819 */ /* 0x000fe400000012ff */
[----:B------:R-:W-:Y:S02]  /*1fa00*/  IADD3 R11, P1, R4, 0x2000, RZ ;  /* 0x00002000040b7810 */ /* 0x000fe40007f3e0ff */
[----:B------:R-:W-:Y:S01]  /*1fa10*/  LOP3.LUT R8, R8, R9, RZ, 0x3c, !PT ;  /* 0x0000000908087212 */ /* 0x000fe200078e3cff */
[----:B------:R2:W5:Y:S04]  /*1fa20*/  @P3 LDG.E R77, desc[UR6][R12.64] ;  /* 0x000000060c4d3981 */ /* 0x000568000c1e1900 */
[----:B------:R2:W5:Y:S01]  /*1fa30*/  @P2 LDG.E R3, desc[UR6][R6.64] ;  /* 0x0000000606032981 */ /* 0x000562000c1e1900 */
[----:B------:R-:W-:Y:S05]  /*1fa40*/  @P2 BRA `(.L_x_1635) ;  /* 0x0000000000142947 */ /* 0x000fea0003800000 */
[----:B------:R-:W-:Y:S05]  /*1fa50*/  @!P3 BRA `(.L_x_1635) ;  /* 0x000000000010b947 */ /* 0x000fea0003800000 */
[----:B------:R-:W-:Y:S02]  /*1fa60*/  ULDC.64 UR4, c[0x0][0x208] ;  /* 0x0000820000047ab9 */ /* 0x000fe40000000a00 */
[----:B--2---:R-:W2:Y:S04]  /*1fa70*/  LDG.E R6, desc[UR4][R12.64] ;  /* 0x000000040c067981 */ /* 0x004ea8000c1e1900 */
[----:B-----5:R-:W2:Y:S02]  /*1fa80*/  LDG.E R3, desc[UR4][R12.64+0x4] ;  /* 0x000004040c037981 */ /* 0x020ea4000c1e1900 */
[----:B--2---:R-:W-:-:S07]  /*1fa90*/  IMAD.IADD R3, R3, 0x1, -R6 ;  /* 0x0000000103037824 */ /* 0x004fce00078e0a06 */
.L_x_1635:
[----:B------:R-:W3:Y:S01]  /*1faa0*/  LDL R10, [R1+0x58] ;  /* 0x00005800010a7983 */ /* 0x000ee20000100800 */
[----:B------:R-:W-:-:S03]  /*1fab0*/  ULDC.64 UR4, c[0x0][0xb70] ;  /* 0x0002dc0000047ab9 */ /* 0x000fc60000000a00 */
[----:B------:R-:W4:Y:S04]  /*1fac0*/  LDL.LU R80, [R1+0x68] ;  /* 0x0000680001507983 */ /* 0x000f280000300800 */
[----:B------:R-:W3:Y:S01]  /*1fad0*/  LDL.LU R83, [R1+0x74] ;  /* 0x0000740001537983 */ /* 0x000ee20000300800 */
[--C-:B-----5:R-:W-:Y:S01]  /*1fae0*/  SHF.R.S32.HI R21, RZ, 0x1f, R77.reuse ;  /* 0x0000001fff157819 */ /* 0x120fe2000001144d */
[----:B------:R-:W-:Y:S01]  /*1faf0*/  IMAD.MOV.U32 R20, RZ, RZ, R77 ;  /* 0x000000ffff147224 */ /* 0x000fe200078e004d */
[----:B--2---:R-:W-:Y:S01]  /*1fb00*/  LOP3.LUT R12, R11, 0x380, RZ, 0xc0, !PT ;  /* 0x000003800b0c7812 */ /* 0x004fe200078ec0ff */
[----:B------:R-:W2:Y:S01]  /*1fb10*/  LDL R14, [R1+0x88] ;  /* 0x00008800010e7983 */ /* 0x000ea20000100800 */
[----:B------:R-:W-:Y:S02]  /*1fb20*/  SHF.R.S32.HI R9, RZ, 0x1f, R176 ;  /* 0x0000001fff097819 */ /* 0x000fe400000114b0 */
[----:B------:R-:W-:-:S02]  /*1fb30*/  SHF.R.U64 R12, R12, 0x3, RZ ;  /* 0x000000030c0c7819 */ /* 0x000fc400000012ff */
[----:B------:R-:W-:Y:S01]  /*1fb40*/  SEL R81, R176, RZ, !P3 ;  /* 0x000000ffb0517207 */ /* 0x000fe20005800000 */
[----:B------:R-:W-:Y:S01]  /*1fb50*/  ULDC.64 UR6, c[0x0][0x208] ;  /* 0x0000820000067ab9 */ /* 0x000fe20000000a00 */
[----:B------:R-:W-:Y:S01]  /*1fb60*/  SEL R78, R9, RZ, !P3 ;  /* 0x000000ff094e7207 */ /* 0x000fe20005800000 */
[----:B------:R-:W2:Y:S01]  /*1fb70*/  LDL R84, [R1+0x7c] ;  /* 0x00007c0001547983 */ /* 0x000ea20000100800 */
[----:B------:R-:W-:Y:S02]  /*1fb80*/  LOP3.LUT R12, R12, R11, RZ, 0x3c, !PT ;  /* 0x0000000b0c0c7212 */ /* 0x000fe400078e3cff */
[----:B------:R-:W-:Y:S01]  /*1fb90*/  IADD3 R25, P2, R4, 0x3000, RZ ;  /* 0x0000300004197810 */ /* 0x000fe20007f5e0ff */
[----:B------:R-:W2:Y:S03]  /*1fba0*/  LDL R79, [R1+0x78] ;  /* 0x00007800014f7983 */ /* 0x000ea60000100800 */
[----:B------:R-:W-:Y:S01]  /*1fbb0*/  LOP3.LUT R24, R25, 0x380, RZ, 0xc0, !PT ;  /* 0x0000038019187812 */ /* 0x000fe200078ec0ff */
[----:B------:R0:W5:Y:S03]  /*1fbc0*/  LDL R82, [R1+0x2c] ;  /* 0x00002c0001527983 */ /* 0x0001660000100800 */
[----:B------:R-:W-:-:S02]  /*1fbd0*/  SHF.R.U64 R24, R24, 0x3, RZ ;  /* 0x0000000318187819 */ /* 0x000fc400000012ff */
[----:B------:R-:W-:Y:S02]  /*1fbe0*/  IADD3 R29, P6, R4, 0x4000, RZ ;  /* 0x00004000041d7810 */ /* 0x000fe40007fde0ff */
[----:B------:R-:W-:Y:S02]  /*1fbf0*/  LOP3.LUT R24, R24, R25, RZ, 0x3c, !PT ;  /* 0x0000001918187212 */ /* 0x000fe400078e3cff */
[----:B----4-:R-:W-:Y:S01]  /*1fc00*/  SHF.R.S32.HI R76, RZ, 0x1f, R80 ;  /* 0x0000001fff4c7819 */ /* 0x010fe20000011450 */
[----:B---3--:R-:W-:-:S04]  /*1fc10*/  IMAD R11, R83, 0x80, R10 ;  /* 0x00000080530b7824 */ /* 0x008fc800078e020a */
[----:B------:R-:W-:-:S04]  /*1fc20*/  IMAD R6, R76, UR4, RZ ;  /* 0x000000044c067c24 */ /* 0x000fc8000f8e02ff */
[C---:B------:R-:W-:Y:S02]  /*1fc30*/  IMAD R13, R80.reuse, UR5, R6 ;  /* 0x00000005500d7c24 */ /* 0x040fe4000f8e0206 */
[----:B------:R-:W-:Y:S01]  /*1fc40*/  IMAD.WIDE.U32 R6, R80, UR4, R20 ;  /* 0x0000000450067c25 */ /* 0x000fe2000f8e0014 */
[----:B------:R-:W-:-:S03]  /*1fc50*/  ULDC.64 UR4, c[0x0][0xb78] ;  /* 0x0002de0000047ab9 */ /* 0x000fc60000000a00 */
        /* <DEDUP_REMOVED lines=8> */
[----:B------:R-:W-:-:S04]  /*1fce0*/  LEA R54, P3, R6, UR4, 0x2 ;  /* 0x0000000406367c11 */ /* 0x000fc8000f8610ff */
[----:B------:R-:W-:Y:S01]  /*1fcf0*/  LEA.HI.X R55, R6, UR5, R9, 0x2, P3 ;  /* 0x0000000506377c11 */ /* 0x000fe200098f1409 */
[--C-:B------:R-:W-:Y:S01]  /*1fd00*/  IMAD.X R9, RZ, RZ, R5.reuse, P0 ;  /* 0x000000ffff097224 */ /* 0x100fe200000e0605 */
[C---:B------:R-:W-:Y:S01]  /*1fd10*/  IADD3 R45, P0, R4.reuse, 0x8000, RZ ;  /* 0x00008000042d7810 */ /* 0x040fe20007f1e0ff */
[----:B------:R-:W-:Y:S01]  /*1fd20*/  IMAD.X R13, RZ, RZ, R5, P1 ;  /* 0x000000ffff0d7224 */ /* 0x000fe200008e0605 */
[----:B------:R-:W-:Y:S01]  /*1fd30*/  IADD3 R49, P1, R4, 0x9000, RZ ;  /* 0x0000900004317810 */ /* 0x000fe20007f3e0ff */
[----:B------:R-:W-:Y:S01]  /*1fd40*/  VIADD R6, R11, 0x8 ;  /* 0x000000080b067836 */ /* 0x000fe20000000000 */
[----:B------:R-:W-:Y:S01]  /*1fd50*/  LOP3.LUT R44, R45, 0x380, RZ, 0xc0, !PT ;  /* 0x000003802d2c7812 */ /* 0x000fe200078ec0ff */
[----:B------:R-:W-:Y:S01]  /*1fd60*/  ULDC.64 UR4, c[0x0][0xaa0] ;  /* 0x0002a80000047ab9 */ /* 0x000fe20000000a00 */
[----:B------:R-:W-:Y:S02]  /*1fd70*/  LOP3.LUT R48, R49, 0x380, RZ, 0xc0, !PT ;  /* 0x0000038031307812 */ /* 0x000fe400078ec0ff */
[----:B------:R-:W-:-:S02]  /*1fd80*/  SHF.R.U64 R44, R44, 0x3, RZ ;  /* 0x000000032c2c7819 */ /* 0x000fc400000012ff */
[----:B------:R-:W-:Y:S02]  /*1fd90*/  SHF.R.U64 R48, R48, 0x3, RZ ;  /* 0x0000000330307819 */ /* 0x000fe400000012ff */
[----:B------:R-:W-:Y:S01]  /*1fda0*/  LOP3.LUT R44, R44, R45, RZ, 0x3c, !PT ;  /* 0x0000002d2c2c7212 */ /* 0x000fe200078e3cff */
[--C-:B------:R-:W-:Y:S01]  /*1fdb0*/  IMAD.X R45, RZ, RZ, R5.reuse, P0 ;  /* 0x000000ffff2d7224 */ /* 0x100fe200000e0605 */
[----:B--2---:R-:W-:Y:S02]  /*1fdc0*/  LOP3.LUT P0, RZ, R14, 0x3, RZ, 0xc0, !PT ;  /* 0x000000030eff7812 */ /* 0x004fe4000780c0ff */
[----:B------:R-:W-:Y:S01]  /*1fdd0*/  LOP3.LUT R48, R48, R49, RZ, 0x3c, !PT ;  /* 0x0000003130307212 */ /* 0x000fe200078e3cff */
[----:B------:R-:W-:Y:S01]  /*1fde0*/  IMAD.X R49, RZ, RZ, R5, P1 ;  /* 0x000000ffff317224 */ /* 0x000fe200008e0605 */
[-C--:B------:R-:W-:Y:S02]  /*1fdf0*/  ISETP.GE.OR P1, PT, R11, R3.reuse, P0 ;  /* 0x000000030b00720c */ /* 0x080fe40000726670 */
[----:B------:R-:W-:Y:S01]  /*1fe00*/  ISETP.GE.OR P0, PT, R6, R3, P0 ;  /* 0x000000030600720c */ /* 0x000fe20000706670 */
[----:B------:R-:W-:-:S12]  /*1fe10*/  IMAD.MOV.U32 R20, RZ, RZ, R22 ;  /* 0x000000ffff147224 */ /* 0x000fd800078e0016 */
[----:B------:R1:W-:Y:S02]  /*1fe20*/  @!P0 STG.E desc[UR6][R54.64+0x20], R0 ;  /* 0x0000200036008986 */ /* 0x0003e4000c101906 */
[----:B-1----:R-:W-:Y:S02]  /*1fe30*/  IMAD R0, R21, UR4, RZ ;  /* 0x0000000415007c24 */ /* 0x002fe4000f8e02ff */
[----:B------:R-:W-:Y:S02]  /*1fe40*/  IMAD.MOV.U32 R21, RZ, RZ, R23 ;  /* 0x000000ffff157224 */ /* 0x000fe400078e0017 */
[----:B------:R-:W-:-:S04]  /*1fe50*/  IMAD.WIDE.U32 R20, R77, UR4, R20 ;  /* 0x000000044d147c25 */ /* 0x000fc8000f8e0014 */
[----:B------:R-:W-:Y:S01]  /*1fe60*/  IMAD R77, R77, UR5, R0 ;  /* 0x000000054d4d7c24 */ /* 0x000fe2000f8e0200 */
[----:B------:R-:W-:Y:S02]  /*1fe70*/  ULDC.64 UR4, c[0x0][0xae0] ;  /* 0x0002b80000047ab9 */ /* 0x000fe40000000a00 */
[----:B------:R-:W-:Y:S02]  /*1fe80*/  IMAD R0, R76, UR4, RZ ;  /* 0x000000044c007c24 */ /* 0x000fe4000f8e02ff */
[----:B------:R-:W-:Y:S01]  /*1fe90*/  IMAD.IADD R21, R21, 0x1, R77 ;  /* 0x0000000115157824 */ /* 0x000fe200078e024d */
[----:B------:R1:W-:Y:S01]  /*1fea0*/  @!P1 STG.E desc[UR6][R54.64], R2 ;  /* 0x0000000236009986 */ /* 0x0003e2000c101906 */
[----:B------:R-:W-:Y:S02]  /*1feb0*/  IMAD R76, R83, -0x80, R3 ;  /* 0xffffff80534c7824 */ /* 0x000fe400078e0203 */
[----:B------:R-:W-:Y:S01]  /*1fec0*/  IMAD R77, R80, UR5, R0 ;  /* 0x00000005504d7c24 */ /* 0x000fe2000f8e0200 */
[C---:B------:R-:W-:Y:S01]  /*1fed0*/  IADD3 R33, P5, R4.reuse, 0x5000, RZ ;  /* 0x0000500004217810 */ /* 0x040fe20007fbe0ff */
[----:B------:R-:W-:Y:S01]  /*1fee0*/  IMAD.X R25, RZ, RZ, R5, P2 ;  /* 0x000000ffff197224 */ /* 0x000fe200010e0605 */
[C---:B------:R-:W-:Y:S01]  /*1fef0*/  IADD3 R37, P4, R4.reuse, 0x6000, RZ ;  /* 0x0000600004257810 */ /* 0x040fe20007f9e0ff */
[----:B------:R-:W5:Y:S01]  /*1ff00*/  LD.E.128 R12, desc[UR6][R12.64] ;  /* 0x000000060c0c7980 */ /* 0x000f62000c101d00 */
[----:B------:R-:W-:-:S02]  /*1ff10*/  IADD3 R41, P3, R4, 0x7000, RZ ;  /* 0x0000700004297810 */ /* 0x000fc40007f7e0ff */
[----:B------:R-:W-:Y:S01]  /*1ff20*/  LOP3.LUT R28, R29, 0x380, RZ, 0xc0, !PT ;  /* 0x000003801d1c7812 */ /* 0x000fe200078ec0ff */
[----:B------:R-:W5:Y:S01]  /*1ff30*/  LD.E.128 R24, desc[UR6][R24.64] ;  /* 0x0000000618187980 */ /* 0x000f62000c101d00 */
[----:B-1----:R-:W-:Y:S01]  /*1ff40*/  IMAD.WIDE.U32 R2, R80, UR4, R20 ;  /* 0x0000000450027c25 */ /* 0x002fe2000f8e0014 */
[----:B------:R-:W-:Y:S01]  /*1ff50*/  IADD3 R53, P2, R4, 0xa000, RZ ;  /* 0x0000a00004357810 */ /* 0x000fe20007f5e0ff */
[----:B------:R-:W-:Y:S01]  /*1ff60*/  ULDC.64 UR4, c[0x0][0xae8] ;  /* 0x0002ba0000047ab9 */ /* 0x000fe20000000a00 */
[----:B------:R0:W5:Y:S01]  /*1ff70*/  LDL R80, [R1+0x30] ;  /* 0x0000300001507983 */ /* 0x0001620000100800 */
[----:B------:R-:W-:Y:S02]  /*1ff80*/  LOP3.LUT R32, R33, 0x380, RZ, 0xc0, !PT ;  /* 0x0000038021207812 */ /* 0x000fe400078ec0ff */
[----:B------:R-:W-:Y:S01]  /*1ff90*/  LOP3.LUT R36, R37, 0x380, RZ, 0xc0, !PT ;  /* 0x0000038025247812 */ /* 0x000fe200078ec0ff */
[----:B------:R-:W5:Y:S01]  /*1ffa0*/  LD.E.128 R44, desc[UR6][R44.64] ;  /* 0x000000062c2c7980 */ /* 0x000f62000c101d00 */
[----:B------:R-:W-:-:S02]  /*1ffb0*/  LOP3.LUT R40, R41, 0x380, RZ, 0xc0, !PT ;  /* 0x0000038029287812 */ /* 0x000fc400078ec0ff */
[----:B------:R-:W-:Y:S01]  /*1ffc0*/  LOP3.LUT R52, R53, 0x380, RZ, 0xc0, !PT ;  /* 0x0000038035347812 */ /* 0x000fe200078ec0ff */
[----:B------:R-:W5:Y:S01]  /*1ffd0*/  LD.E.128 R48, desc[UR6][R48.64] ;  /* 0x0000000630307980 */ /* 0x000f62000c101d00 */
[----:B------:R-:W-:Y:S02]  /*1ffe0*/  SHF.R.U64 R28, R28, 0x3, RZ ;  /* 0x000000031c1c7819 */ /* 0x000fe400000012ff */
[----:B------:R-:W-:Y:S02]  /*1fff0*/  SHF.R.U64 R32, R32, 0x3, RZ ;  /* 0x0000000320207819 */ /* 0x000fe400000012ff */
[----:B------:R-:W-:Y:S02]  /*20000*/  SHF.R.U64 R36, R36, 0x3, RZ ;  /* 0x0000000324247819 */ /* 0x000fe400000012ff */
[----:B------:R-:W-:Y:S02]  /*20010*/  SHF.R.U64 R40, R40, 0x3, RZ ;  /* 0x0000000328287819 */ /* 0x000fe400000012ff */
[----:B------:R-:W-:-:S02]  /*20020*/  SHF.R.U64 R52, R52, 0x3, RZ ;  /* 0x0000000334347819 */ /* 0x000fc400000012ff */
        /* <DEDUP_REMOVED lines=10> */
[C---:B------:R-:W-:Y:S01]  /*200d0*/  IADD3 R57, P6, R4.reuse, 0xb000, RZ ;  /* 0x0000b00004397810 */ /* 0x040fe20007fde0ff */
[----:B------:R-:W5:Y:S01]  /*200e0*/  LD.E.128 R28, desc[UR6][R28.64] ;  /* 0x000000061c1c7980 */ /* 0x000f62000c101d00 */
[----:B------:R-:W-:-:S02]  /*200f0*/  IADD3 R61, P5, R4, 0xc000, RZ ;  /* 0x0000c000043d7810 */ /* 0x000fc40007fbe0ff */
[C---:B------:R-:W-:Y:S01]  /*20100*/  IADD3 R65, P4, R4.reuse, 0xd000, RZ ;  /* 0x0000d00004417810 */ /* 0x040fe20007f9e0ff */
[----:B------:R-:W5:Y:S01]  /*20110*/  LD.E.128 R32, desc[UR6][R32.64] ;  /* 0x0000000620207980 */ /* 0x000f62000c101d00 */
[C---:B------:R-:W-:Y:S02]  /*20120*/  IADD3 R69, P3, R4.reuse, 0xe000, RZ ;  /* 0x0000e00004457810 */ /* 0x040fe40007f7e0ff */
[----:B------:R-:W-:Y:S01]  /*20130*/  IADD3 R7, P2, R4, 0xf000, RZ ;  /* 0x0000f00004077810 */ /* 0x000fe20007f5e0ff */
[----:B------:R-:W5:Y:S01]  /*20140*/  LD.E.128 R36, desc[UR6][R36.64] ;  /* 0x0000000624247980 */ /* 0x000f62000c101d00 */
[----:B------:R-:W-:Y:S02]  /*20150*/  LOP3.LUT R56, R57, 0x380, RZ, 0xc0, !PT ;  /* 0x0000038039387812 */ /* 0x000fe400078ec0ff */
[----:B------:R-:W-:Y:S01]  /*20160*/  LOP3.LUT R60, R61, 0x380, RZ, 0xc0, !PT ;  /* 0x000003803d3c7812 */ /* 0x000fe200078ec0ff */
[----:B------:R-:W5:Y:S01]  /*20170*/  LD.E.128 R40, desc[UR6][R40.64] ;  /* 0x0000000628287980 */ /* 0x000f62000c101d00 */
[----:B------:R-:W-:-:S02]  /*20180*/  LOP3.LUT R64, R65, 0x380, RZ, 0xc0, !PT ;  /* 0x0000038041407812 */ /* 0x000fc400078ec0ff */
[----:B------:R-:W-:Y:S01]  /*20190*/  LOP3.LUT R68, R69, 0x380, RZ, 0xc0, !PT ;  /* 0x0000038045447812 */ /* 0x000fe200078ec0ff */
[----:B------:R-:W5:Y:S01]  /*201a0*/  LD.E.128 R52, desc[UR6][R52.64] ;  /* 0x0000000634347980 */ /* 0x000f62000c101d00 */
[----:B------:R-:W-:Y:S02]  /*201b0*/  LOP3.LUT R11, R4, 0x380, RZ, 0xc0, !PT ;  /* 0x00000380040b7812 */ /* 0x000fe400078ec0ff */
[----:B------:R-:W-:Y:S02]  /*201c0*/  LOP3.LUT R6, R7, 0x380, RZ, 0xc0, !PT ;  /* 0x0000038007067812 */ /* 0x000fe400078ec0ff */
[----:B------:R-:W-:Y:S02]  /*201d0*/  SHF.R.U64 R56, R56, 0x3, RZ ;  /* 0x0000000338387819 */ /* 0x000fe400000012ff */
[----:B------:R-:W-:Y:S02]  /*201e0*/  SHF.R.U64 R60, R60, 0x3, RZ ;  /* 0x000000033c3c7819 */ /* 0x000fe400000012ff */
[----:B------:R-:W-:-:S02]  /*201f0*/  SHF.R.U64 R64, R64, 0x3, RZ ;  /* 0x0000000340407819 */ /* 0x000fc400000012ff */
[----:B------:R-:W-:Y:S02]  /*20200*/  SHF.R.U64 R68, R68, 0x3, RZ ;  /* 0x0000000344447819 */ /* 0x000fe400000012ff */
        /* <DEDUP_REMOVED lines=11> */
[----:B------:R-:W-:Y:S01]  /*202c0*/  LOP3.LUT R4, R11, R4, RZ, 0x3c, !PT ;  /* 0x000000040b047212 */ /* 0x000fe200078e3cff */
[----:B------:R-:W5:Y:S01]  /*202d0*/  LD.E.128 R56, desc[UR6][R56.64] ;  /* 0x0000000638387980 */ /* 0x000f62000c101d00 */
[----:B------:R-:W-:-:S03]  /*202e0*/  LOP3.LUT R72, R6, R7, RZ, 0x3c, !PT ;  /* 0x0000000706487212 */ /* 0x000fc600078e3cff */
[----:B------:R-:W5:Y:S04]  /*202f0*/  LD.E.128 R8, desc[UR6][R8.64] ;  /* 0x0000000608087980 */ /* 0x000f68000c101d00 */
        /* <DEDUP_REMOVED lines=11> */
[----:B------:R-:W-:Y:S01]  /*203b0*/  ISETP.GE.AND P3, PT, R18, R76, PT ;  /* 0x0000004c1200720c */ /* 0x000fe20003f66270 */
[----:B------:R-:W-:-:S02]  /*203c0*/  VIADD R0, R16, 0x30820 ;  /* 0x0003082010007836 */ /* 0x000fc40000000000 */
[----:B------:R-:W-:Y:S02]  /*203d0*/  IMAD R20, R78, UR4, RZ ;  /* 0x000000044e147c24 */ /* 0x000fe4000f8e02ff */
[----:B------:R-:W-:Y:S01]  /*203e0*/  IMAD.IADD R3, R3, 0x1, R77 ;  /* 0x0000000103037824 */ /* 0x000fe200078e024d */
[----:B------:R-:W-:Y:S02]  /*203f0*/  PRMT R0, RZ, 0x654, R0 ;  /* 0x00000654ff007816 */ /* 0x000fe40000000000 */
[-C--:B------:R-:W-:Y:S02]  /*20400*/  ISETP.GE.AND P0, PT, R235, R76.reuse, PT ;  /* 0x0000004ceb00720c */ /* 0x080fe40003f06270 */
[-C--:B------:R-:W-:Y:S02]  /*20410*/  ISETP.GE.AND P1, PT, R84, R76.reuse, PT ;  /* 0x0000004c5400720c */ /* 0x080fe40003f26270 */
[----:B------:R-:W-:Y:S01]  /*20420*/  ISETP.GE.AND P2, PT, R79, R76, PT ;  /* 0x0000004c4f00720c */ /* 0x000fe20003f46270 */
[C---:B------:R-:W-:Y:S01]  /*20430*/  IMAD R79, R81.reuse, UR5, R20 ;  /* 0x00000005514f7c24 */ /* 0x040fe2000f8e0214 */
[----:B------:R-:W-:Y:S01]  /*20440*/  BSSY B1, `(.L_x_1636) ;  /* 0x000001a000017945 */ /* 0x000fe20003800000 */
[----:B------:R-:W-:-:S04]  /*20450*/  IMAD.WIDE.U32 R76, R81, UR4, R2 ;  /* 0x00000004514c7c25 */ /* 0x000fc8000f8e0002 */
[----:B------:R-:W-:Y:S01]  /*20460*/  IMAD.WIDE R20, R83, 0x80, R18 ;  /* 0x0000008053147825 */ /* 0x000fe200078e0212 */
[----:B-1----:R0:W-:Y:S03]  /*20470*/  SYNCS.ARRIVE.TRANS64.RED.A1T0 RZ, [R0+URZ], RZ ;  /* 0x000000ff00ff79a7 */ /* 0x0021e6000810043f */
[----:B------:R-:W-:Y:S01]  /*20480*/  IMAD.IADD R81, R77, 0x1, R79 ;  /* 0x000000014d517824 */ /* 0x000fe200078e024f */
[----:B------:R-:W-:Y:S06]  /*20490*/  @P3 BRA `(.L_x_1637) ;  /* 0x0000000000503947 */ /* 0x000fec0003800000 */
        /* <DEDUP_REMOVED lines=11> */
[----:B------:R-:W-:Y:S02]  /*20550*/  LEA R78, P5, R2, UR6, 0x1 ;  /* 0x00000006024e7c11 */ /* 0x000fe4000f8a08ff */
[----:B------:R-:W-:Y:S02]  /*20560*/  ISETP.GE.AND P4, PT, R228, UR4, PT ;  /* 0x00000004e4007c0c */ /* 0x000fe4000bf86270 */
[----:B------:R-:W-:Y:S02]  /*20570*/  LEA.HI.X R79, R2, UR7, R3, 0x1, P5 ;  /* 0x00000007024f7c11 */ /* 0x000fe4000a8f0c03 */
[----:B-----5:R-:W-:Y:S02]  /*20580*/  ISETP.GE.AND P5, PT, R82, UR4, PT ;  /* 0x0000000452007c0c */ /* 0x020fe4000bfa6270 */
[----:B------:R-:W-:-:S03]  /*20590*/  ISETP.GE.AND P6, PT, R80, UR4, PT ;  /* 0x0000000450007c0c */ /* 0x000fc6000bfc6270 */
[----:B------:R1:W-:Y:S04]  /*205a0*/  @!P3 STG.E.128 desc[UR8][R78.64], R4 ;  /* 0x000000044e00b986 */ /* 0x0003e8000c101d08 */
[----:B------:R1:W-:Y:S04]  /*205b0*/  @!P4 STG.E.128 desc[UR8][R78.64+0x80], R28 ;  /* 0x0000801c4e00c986 */ /* 0x0003e8000c101d08 */
[----:B------:R1:W-:Y:S04]  /*205c0*/  @!P5 STG.E.128 desc[UR8][R78.64+0x100], R44 ;  /* 0x0001002c4e00d986 */ /* 0x0003e8000c101d08 */
[----:B------:R1:W-:Y:S02]  /*205d0*/  @!P6 STG.E.128 desc[UR8][R78.64+0x180], R60 ;  /* 0x0001803c4e00e986 */ /* 0x0003e4000c101d08 */
.L_x_1637:
[----:B------:R-:W-:Y:S05]  /*205e0*/  BSYNC B1 ;  /* 0x0000000000017941 */ /* 0x000fea0003800000 */
.L_x_1636:
[----:B------:R-:W-:Y:S04]  /*205f0*/  BSSY B1, `(.L_x_1638) ;  /* 0x0000018000017945 */ /* 0x000fe80003800000 */
[----:B------:R-:W-:Y:S05]  /*20600*/  @P0 BRA `(.L_x_1639) ;  /* 0x0000000000580947 */ /* 0x000fea0003800000 */
[----:B-1---5:R-:W-:Y:S01]  /*20610*/  IADD3 R5, P0, R20, 0x20, RZ ;  /* 0x0000002014057810 */ /* 0x022fe20007f1e0ff */
[----:B------:R-:W-:Y:S01]  /*20620*/  ULDC.64 UR6, c[0x0][0xad8] ;  /* 0x0002b60000067ab9 */ /* 0x000fe20000000a00 */
[----:B------:R-:W-:Y:S01]  /*20630*/  IMAD.MOV.U32 R2, RZ, RZ, R76 ;  /* 0x000000ffff027224 */ /* 0x000fe200078e004c */
[----:B------:R-:W-:Y:S01]  /*20640*/  ULDC UR4, c[0x0][0xa8c] ;  /* 0x0002a30000047ab9 */ /* 0x000fe20000000800 */
[----:B------:R-:W-:Y:S01]  /*20650*/  IMAD.MOV.U32 R3, RZ, RZ, R81 ;  /* 0x000000ffff037224 */ /* 0x000fe200078e0051 */
[----:B------:R-:W-:Y:S01]  /*20660*/  ISETP.GE.AND P3, PT, R22, UR4, PT ;  /* 0x0000000416007c0c */ /* 0x000fe2000bf66270 */
[----:B0-----:R-:W-:Y:S01]  /*20670*/  IMAD.X R0, RZ, RZ, R21, P0 ;  /* 0x000000ffff007224 */ /* 0x001fe200000e0615 */
        /* <DEDUP_REMOVED lines=15> */
.L_x_1639:
[----:B------:R-:W-:Y:S05]  /*20770*/  BSYNC B1 ;  /* 0x0000000000017941 */ /* 0x000fea0003800000 */
.L_x_1638:
        /* <DEDUP_REMOVED lines=24> */
.L_x_1641:
[----:B------:R-:W-:Y:S05]  /*20900*/  BSYNC B1 ;  /* 0x0000000000017941 */ /* 0x000fea0003800000 */
.L_x_1640:
[----:B------:R-:W-:Y:S05]  /*20910*/  @P2 BRA `(.L_x_1642) ;  /* 0x0000000c00402947 */ /* 0x000fea0003800000 */
[----:B-123-5:R-:W-:Y:S01]  /*20920*/  IADD3 R5, P0, R20, 0x60, RZ ;  /* 0x0000006014057810 */ /* 0x02efe20007f1e0ff */
        /* <DEDUP_REMOVED lines=9> */
[----:B------:R-:W-:-:S02]  /*209c0*/  ULDC.64 UR8, c[0x0][0x208] ;  /* 0x0000820000087ab9 */ /* 0x000fc40000000a00 */
[----:B------:R-:W-:-:S04]  /*209d0*/  IMAD R20, R20, UR6, RZ ;  /* 0x0000000614147c24 */ /* 0x000fc8000f8e02ff */
        /* <DEDUP_REMOVED lines=13> */
.L_x_1634:
[----:B------:R-:W2:Y:S01]  /*20ab0*/  LDL R10, [R1+0x6c] ;  /* 0x00006c00010a7983 */ /* 0x000ea20000100800 */
[----:B------:R-:W-:Y:S01]  /*20ac0*/  ULDC.64 UR4, c[0x0][0xbd8] ;  /* 0x0002f60000047ab9 */ /* 0x000fe20000000a00 */
[----:B------:R-:W2:Y:S01]  /*20ad0*/  LDC.64 R2, c[0x0][0xbd8] ;  /* 0x0002f600ff027b82 */ /* 0x000ea20000000a00 */
[----:B------:R-:W-:Y:S01]  /*20ae0*/  ISETP.NE.U32.AND P0, PT, RZ, UR4, PT ;  /* 0x00000004ff007c0c */ /* 0x000fe2000bf05070 */
[----:B------:R-:W-:Y:S01]  /*20af0*/  IMAD.MOV.U32 R7, RZ, RZ, RZ ;  /* 0x000000ffff077224 */ /* 0x000fe200078e00ff */
[----:B------:R-:W-:Y:S02]  /*20b00*/  ULDC.64 UR6, c[0x0][0x208] ;  /* 0x0000820000067ab9 */ /* 0x000fe40000000a00 */
[----:B------:R-:W-:Y:S01]  /*20b10*/  ISETP.NE.AND.EX P0, PT, RZ, UR5, PT, P0 ;  /* 0x00000005ff007c0c */ /* 0x000fe2000bf05300 */
[----:B------:R-:W-:Y:S02]  /*20b20*/  ULDC.64 UR4, c[0x0][0xbe0] ;  /* 0x0002f80000047ab9 */ /* 0x000fe40000000a00 */
[----:B------:R-:W-:-:S04]  /*20b30*/  ISETP.NE.U32.AND P1, PT, RZ, UR4, PT ;  /* 0x00000004ff007c0c */ /* 0x000fc8000bf25070 */
[----:B------:R-:W-:Y:S01]  /*20b40*/  ISETP.NE.AND.EX P1, PT, RZ, UR5, PT, P1 ;  /* 0x00000005ff007c0c */ /* 0x000fe2000bf25310 */
[----:B------:R-:W1:-:S12]  /*20b50*/  S2R R8, SR_TID.X ;  /* 0x0000000000087919 */ /* 0x000e580000002100 */
[----:B------:R-:W3:Y:S01]  /*20b60*/  @P1 LDC.64 R4, c[0x0][0xbe0] ;  /* 0x0002f800ff041b82 */ /* 0x000ee20000000a00 */
[----:B------:R-:W-:Y:S02]  /*20b70*/  ULDC UR4, c[0x0][0xa88] ;  /* 0x0002a20000047ab9 */ /* 0x000fe40000000800 */
[----:B------:R-:W-:Y:S02]  /*20b80*/  IMAD.U32 R0, RZ, RZ, UR4 ;  /* 0x00000004ff007e24 */ /* 0x000fe4000f8e00ff */
[----:B-1----:R-:W-:-:S05]  /*20b90*/  VIADD R6, R8, 0xffffff80 ;  /* 0xffffff8008067836 */ /* 0x002fca0000000000 */
[----:B------:R-:W-:Y:S01]  /*20ba0*/  ISETP.GT.AND P2, PT, R6, 0x7f, PT ;  /* 0x0000007f0600780c */ /* 0x000fe20003f44270 */
[----:B--2---:R-:W-:-:S04]  /*20bb0*/  IMAD.WIDE R2, R10, 0x4, R2 ;  /* 0x000000040a027825 */ /* 0x004fc800078e0202 */
[----:B---3--:R-:W-:Y:S01]  /*20bc0*/  @P1 IMAD.WIDE R4, R10, 0x4, R4 ;  /* 0x000000040a041825 */ /* 0x008fe200078e0204 */
[----:B------:R1:W5:Y:S01]  /*20bd0*/  @P0 LDG.E R7, desc[UR6][R2.64] ;  /* 0x0000000602070981 */ /* 0x000362000c1e1900 */
[----:B------:R-:W-:-:S03]  /*20be0*/  SHF.R.S32.HI R6, RZ, 0x1f, R10 ;  /* 0x0000001fff067819 */ /* 0x000fc6000001140a */
[----:B------:R1:W5:Y:S01]  /*20bf0*/  @P1 LDG.E R0, desc[UR6][R4.64] ;  /* 0x0000000604001981 */ /* 0x000362000c1e1900 */
[----:B------:R-:W-:Y:S05]  /*20c00*/  @P1 BRA `(.L_x_1643) ;  /* 0x0000000000141947 */ /* 0x000fea0003800000 */
[----:B------:R-:W-:Y:S05]  /*20c10*/  @!P0 BRA `(.L_x_1643) ;  /* 0x0000000000108947 */ /* 0x000fea0003800000 */
[----:B------:R-:W-:Y:S02]  /*20c20*/  ULDC.64 UR4, c[0x0][0x208] ;  /* 0x0000820000047ab9 */ /* 0x000fe40000000a00 */
[----:B-1----:R-:W2:Y:S04]  /*20c30*/  LDG.E R5, desc[UR4][R2.64] ;  /* 0x0000000402057981 */ /* 0x002ea8000c1e1900 */
[----:B-----5:R-:W2:Y:S02]  /*20c40*/  LDG.E R0, desc[UR4][R2.64+0x4] ;  /* 0x0000040402007981 */ /* 0x020ea4000c1e1900 */
[----:B--2---:R-:W-:-:S07]  /*20c50*/  IMAD.IADD R0, R0, 0x1, -R5 ;  /* 0x0000000100007824 */ /* 0x004fce00078e0a05 */
.L_x_1643:
[----:B------:R-:W2:Y:S04]  /*20c60*/  LDL R20, [R1+0x68] ;  /* 0x0000680001147983 */ /* 0x000ea80000100800 */
[----:B------:R3:W5:Y:S01]  /*20c70*/  LDL R12, [R1+0x74] ;  /* 0x00007400010c7983 */ /* 0x0007620000100800 */
[----:B------:R-:W-:Y:S01]  /*20c80*/  BSSY B1, `(.L_x_1644) ;  /* 0x000001c000017945 */ /* 0x000fe20003800000 */
[----:B------:R-:W-:Y:S02]  /*20c90*/  SEL R11, R10, RZ, !P0 ;  /* 0x000000ff0a0b7207 */ /* 0x000fe40004000000 */
[----:B------:R-:W-:Y:S02]  /*20ca0*/  SEL R10, R6, RZ, !P0 ;  /* 0x000000ff060a7207 */ /* 0x000fe40004000000 */
[----:B-----5:R-:W-:-:S02]  /*20cb0*/  SHF.R.S32.HI R6, RZ, 0x1f, R7 ;  /* 0x0000001fff067819 */ /* 0x020fc40000011407 */
[----:B--2---:R-:W-:Y:S01]  /*20cc0*/  SHF.R.S32.HI R9, RZ, 0x1f, R20 ;  /* 0x0000001fff097819 */ /* 0x004fe20000011414 */
[----:B---3--:R-:W-:Y:S06]  /*20cd0*/  @P2 BRA `(.L_x_1645) ;  /* 0x0000000000582947 */ /* 0x008fec0003800000 */
[----:B-1----:R-:W-:-:S04]  /*20ce0*/  IMAD R2, R12, 0x80, R8 ;  /* 0x000000800c027824 */ /* 0x002fc800078e0208 */
        /* <DEDUP_REMOVED lines=21> */
.L_x_1645:
[----:B------:R-:W-:Y:S05]  /*20e40*/  BSYNC B1 ;  /* 0x0000000000017941 */ /* 0x000fea0003800000 */
.L_x_1644:
[----:B------:R-:W3:Y:S01]  /*20e50*/  LDL R13, [R1+0x7c] ;  /* 0x00007c00010d7983 */ /* 0x000ee20000100800 */
[----:B------:R-:W-:-:S03]  /*20e60*/  ULDC.64 UR4, c[0x0][0xaa0] ;  /* 0x0002a80000047ab9 */ /* 0x000fc60000000a00 */
[----:B------:R4:W5:Y:S04]  /*20e70*/  LDL R14, [R1+0x30] ;  /* 0x00003000010e7983 */ /* 0x0009680000100800 */
[----:B------:R4:W5:Y:S01]  /*20e80*/  LDL R15, [R1+0x2c] ;  /* 0x00002c00010f7983 */ /* 0x0009620000100800 */
[----:B-1----:R-:W-:Y:S01]  /*20e90*/  IMAD.MOV.U32 R2, RZ, RZ, R22 ;  /* 0x000000ffff027224 */ /* 0x002fe200078e0016 */
[----:B------:R-:W-:Y:S01]  /*20ea0*/  BSSY B1, `(.L_x_1646) ;  /* 0x000002c000017945 */ /* 0x000fe20003800000 */
[----:B--2---:R-:W-:Y:S02]  /*20eb0*/  IMAD.MOV.U32 R3, RZ, RZ, R23 ;  /* 0x000000ffff037224 */ /* 0x004fe400078e0017 */
        /* <DEDUP_REMOVED lines=9> */
[----:B------:R-:W-:Y:S01]  /*20f50*/  ISETP.GE.AND P1, PT, R235, R8, PT ;  /* 0x00000008eb00720c */ /* 0x000fe20003f26270 */
[----:B------:R-:W-:Y:S01]  /*20f60*/  IMAD.WIDE.U32 R2, R20, UR4, R2 ;  /* 0x0000000414027c25 */ /* 0x000fe2000f8e0002 */
[----:B------:R-:W-:-:S03]  /*20f70*/  ULDC.64 UR4, c[0x0][0xae8] ;  /* 0x0002ba0000047ab9 */ /* 0x000fc60000000a00 */
[----:B------:R-:W-:Y:S02]  /*20f80*/  IMAD.IADD R3, R3, 0x1, R5 ;  /* 0x0000000103037824 */ /* 0x000fe400078e0205 */
[----:B------:R-:W-:Y:S02]  /*20f90*/  IMAD R0, R10, UR4, RZ ;  /* 0x000000040a007c24 */ /* 0x000fe4000f8e02ff */
[----:B------:R-:W-:-:S04]  /*20fa0*/  IMAD.WIDE.U32 R4, R11, UR4, R2 ;  /* 0x000000040b047c25 */ /* 0x000fc8000f8e0002 */
[----:B------:R-:W-:Y:S02]  /*20fb0*/  IMAD R9, R11, UR5, R0 ;  /* 0x000000050b097c24 */ /* 0x000fe4000f8e0200 */
[----:B------:R-:W-:Y:S02]  /*20fc0*/  IMAD.MOV.U32 R2, RZ, RZ, R18 ;  /* 0x000000ffff027224 */ /* 0x000fe400078e0012 */
[----:B------:R-:W-:Y:S02]  /*20fd0*/  IMAD.MOV.U32 R3, RZ, RZ, R19 ;  /* 0x000000ffff037224 */ /* 0x000fe400078e0013 */
[----:B------:R-:W-:Y:S02]  /*20fe0*/  IMAD.IADD R11, R5, 0x1, R9 ;  /* 0x00000001050b7824 */ /* 0x000fe400078e0209 */
[----:B------:R-:W-:Y:S01]  /*20ff0*/  IMAD.WIDE R6, R12, 0x80, R2 ;  /* 0x000000800c067825 */ /* 0x000fe200078e0202 */
[----:B---3--:R-:W-:Y:S01]  /*21000*/  ISETP.GE.AND P0, PT, R13, R8, PT ;  /* 0x000000080d00720c */ /* 0x008fe20003f06270 */
[----:B----4-:R-:W-:-:S12]  /*21010*/  @P2 BRA `(.L_x_1647) ;  /* 0x0000000000502947 */ /* 0x010fd80003800000 */
[----:B------:R-:W-:Y:S01]  /*21020*/  ULDC.64 UR6, c[0x0][0xad8] ;  /* 0x0002b60000067ab9 */ /* 0x000fe20000000a00 */
[----:B------:R-:W-:Y:S01]  /*21030*/  IMAD.MOV.U32 R2, RZ, RZ, R4 ;  /* 0x000000ffff027224 */ /* 0x000fe200078e0004 */
[----:B------:R-:W-:Y:S01]  /*21040*/  ULDC UR4, c[0x0][0xa8c] ;  /* 0x0002a30000047ab9 */ /* 0x000fe20000000800 */
[----:B------:R-:W-:Y:S01]  /*21050*/  IMAD R9, R7, UR6, RZ ;  /* 0x0000000607097c24 */ /* 0x000fe2000f8e02ff */
[----:B------:R-:W-:Y:S01]  /*21060*/  ISETP.GE.AND P3, PT, R22, UR4, PT ;  /* 0x0000000416007c0c */ /* 0x000fe2000bf66270 */
[----:B------:R-:W-:Y:S01]  /*21070*/  IMAD.MOV.U32 R3, RZ, RZ, R11 ;  /* 0x000000ffff037224 */ /* 0x000fe200078e000b */
[----:B------:R-:W-:Y:S01]  /*21080*/  ISETP.GE.AND P4, PT, R228, UR4, PT ;  /* 0x00000004e4007c0c */ /* 0x000fe2000bf86270 */
[C---:B------:R-:W-:Y:S01]  /*21090*/  IMAD R9, R6.reuse, UR7, R9 ;  /* 0x0000000706097c24 */ /* 0x040fe2000f8e0209 */
[----:B-----5:R-:W-:Y:S01]  /*210a0*/  ISETP.GE.AND P5, PT, R15, UR4, PT ;  /* 0x000000040f007c0c */ /* 0x020fe2000bfa6270 */
        /* <DEDUP_REMOVED lines=11> */
.L_x_1647:
[----:B------:R-:W-:Y:S05]  /*21160*/  BSYNC B1 ;  /* 0x0000000000017941 */ /* 0x000fea0003800000 */
.L_x_1646:
[----:B------:R-:W2:Y:S01]  /*21170*/  LDL R0, [R1+0x78] ;  /* 0x0000780001007983 */ /* 0x000ea20000100800 */
[----:B------:R-:W-:Y:S01]  /*21180*/  BSSY B1, `(.L_x_1648) ;  /* 0x0000019000017945 */ /* 0x000fe20003800000 */
[----:B--2---:R-:W-:-:S03]  /*21190*/  ISETP.GE.AND P2, PT, R0, R8, PT ;  /* 0x000000080000720c */ /* 0x004fc60003f46270 */
[----:B------:R-:W-:Y:S10]  /*211a0*/  @P1 BRA `(.L_x_1649) ;  /* 0x0000000000581947 */ /* 0x000ff40003800000 */
        /* <DEDUP_REMOVED lines=9> */
[----:B-----5:R-:W-:Y:S01]  /*21240*/  ISETP.GE.AND P5, PT, R15, UR4, PT ;  /* 0x000000040f007c0c */ /* 0x020fe2000bfa6270 */
        /* <DEDUP_REMOVED lines=12> */
.L_x_1649:
[----:B------:R-:W-:Y:S05]  /*21310*/  BSYNC B1 ;  /* 0x0000000000017941 */ /* 0x000fea0003800000 */
.L_x_1648:
[----:B------:R-:W-:Y:S04]  /*21320*/  BSSY B1, `(.L_x_1650) ;  /* 0x0000018000017945 */ /* 0x000fe80003800000 */
[----:B------:R-:W-:Y:S05]  /*21330*/  @P0 BRA `(.L_x_1651) ;  /* 0x0000000000580947 */ /* 0x000fea0003800000 */
        /* <DEDUP_REMOVED lines=22> */
.L_x_1651:
[----:B------:R-:W-:Y:S05]  /*214a0*/  BSYNC B1 ;  /* 0x0000000000017941 */ /* 0x000fea0003800000 */
.L_x_1650:
        /* <DEDUP_REMOVED lines=23> */
.L_x_1642:
[----:B------:R-:W-:Y:S05]  /*21620*/  BSYNC B0 ;  /* 0x0000000000007941 */ /* 0x000fea0003800000 */
.L_x_1633:
[----:B0-----:R-:W3:Y:S01]  /*21630*/  LDL R0, [R1+0x1c] ;  /* 0x00001c0001007983 */ /* 0x001ee20000100800 */
[----:B------:R-:W-:Y:S02]  /*21640*/  ULDC UR4, c[0x0][0xc14] ;  /* 0x0003050000047ab9 */ /* 0x000fe40000000800 */
[----:B---3--:R-:W-:-:S13]  /*21650*/  ISETP.GE.AND P0, PT, R0, UR4, PT ;  /* 0x0000000400007c0c */ /* 0x008fda000bf06270 */
[----:B------:R-:W-:Y:S05]  /*21660*/  @!P0 BRA `(.L_x_1652) ;  /* 0xfffffdfc009c8947 */ /* 0x000fea000383ffff */
[----:B------:R-:W-:Y:S05]  /*21670*/  BRA `(.L_x_1340) ;  /* 0x0000007000047947 */ /* 0x000fea0003800000 */
.L_x_1338:
[----:B------:R-:W-:-:S08]  /*21680*/  NOP ;  /* 0x0000000000007918 */ /* 0x000fd00000000000 */
[----:B0-----:R-:W0:-:S00]  /*21690*/  USETMAXREG.DEALLOC.CTAPOOL 0x18 ;  /* 0x00000018000079c8 */ /* 0x001e0000080e0500 */
[----:B0-----:R-:W-:-:S06]  /*216a0*/  LOP3.LUT R0, R0, 0x3, RZ, 0xc0, !PT ;  /* 0x0000000300007812 */ /* 0x001fcc00078ec0ff */
[----:B------:R-:W0:Y:S02]  /*216b0*/  SHFL.IDX PT, R0, R0, RZ, 0x1f ;  /* 0x00001fff00007589 */ /* 0x000e2400000e0000 */
[----:B0-----:R-:W-:-:S13]  /*216c0*/  ISETP.NE.AND P0, PT, R0, RZ, PT ;  /* 0x000000ff0000720c */ /* 0x001fda0003f05270 */
[----:B------:R-:W-:Y:S05]  /*216d0*/  @P0 BRA `(.L_x_1340) ;  /* 0x0000006c00ec0947 */ /* 0x000fea0003800000 */
[----:B------:R-:W2:Y:S01]  /*216e0*/  LDL.LU R6, [R1+0x14] ;  /* 0x0000140001067983 */ /* 0x000ea20000300800 */
[----:B------:R-:W-:Y:S01]  /*216f0*/  ULDC UR5, c[0x0][0xc14] ;  /* 0x0003050000057ab9 */ /* 0x000fe20000000800 */
[----:B------:R-:W0:Y:S01]  /*21700*/  S2R R2, SR_TID.X ;  /* 0x0000000000027919 */ /* 0x000e220000002100 */
[----:B------:R-:W-:Y:S01]  /*21710*/  CS2R R16, SRZ ;  /* 0x0000000000107805 */ /* 0x000fe2000001ff00 */
[----:B------:R-:W-:Y:S01]  /*21720*/  ULDC.64 UR6, c[0x0][0x208] ;  /* 0x0000820000067ab9 */ /* 0x000fe20000000a00 */
[----:B------:R-:W-:Y:S01]  /*21730*/  ULDC UR4, c[0x0][0xc10] ;  /* 0x0003040000047ab9 */ /* 0x000fe20000000800 */
[----:B0-----:R-:W-:-:S04]  /*21740*/  LOP3.LUT R7, R2, 0x1f, RZ, 0xc0, !PT ;  /* 0x0000001f02077812 */ /* 0x001fc800078ec0ff */
[----:B------:R-:W-:Y:S02]  /*21750*/  ISETP.NE.AND P0, PT, R7, 0x1f, PT ;  /* 0x0000001f0700780c */ /* 0x000fe40003f05270 */
[----:B--2---:R-:W-:-:S11]  /*21760*/  LOP3.LUT R6, R6, 0xffffff7f, RZ, 0xc0, !PT ;  /* 0xffffff7f06067812 */ /* 0x004fd600078ec0ff */
[----:B------:R-:W-:Y:S02]  /*21770*/  @P0 LOP3.LUT R6, R6, 0x80, RZ, 0xfc, !PT ;  /* 0x0000008006060812 */ /* 0x000fe400078efcff */
[----:B------:R-:W-:-:S13]  /*21780*/  ISETP.GE.OR P0, PT, R7, UR5, !P0 ;  /* 0x0000000507007c0c */ /* 0x000fda000c706670 */
[----:B------:R-:W0:Y:S02]  /*21790*/  @!P0 LDC.64 R2, c[0x0][0xc58] ;  /* 0x00031600ff028b82 */ /* 0x000e240000000a00 */
[----:B0-----:R-:W-:-:S05]  /*217a0*/  @!P0 IMAD.WIDE.U32 R2, R7, 0x4, R2 ;  /* 0x0000000407028825 */ /* 0x001fca00078e0002 */
[----:B------:R-:W2:Y:S01]  /*217b0*/  @!P0 LDG.E R17, desc[UR6][R2.64] ;  /* 0x0000000602118981 */ /* 0x000ea2000c1e1900 */
[C---:B------:R-:W-:Y:S02]  /*217c0*/  ISETP.NE.AND P1, PT, R7.reuse, RZ, PT ;  /* 0x000000ff0700720c */ /* 0x040fe40003f25270 */
[----:B------:R-:W-:Y:S02]  /*217d0*/  ISETP.GE.U32.AND P0, PT, R7, 0x2, PT ;  /* 0x000000020700780c */ /* 0x000fe40003f06070 */
[----:B------:R-:W-:-:S09]  /*217e0*/  LOP3.LUT R6, R6, 0xfffffffe, RZ, 0xc0, !PT ;  /* 0xfffffffe06067812 */ /* 0x000fd200078ec0ff */
[----:B------:R-:W-:-:S04]  /*217f0*/  @P1 LOP3.LUT R6, R6, 0x1, RZ, 0xfc, !PT ;  /* 0x0000000106061812 */ /* 0x000fc800078efcff */
[----:B------:R-:W-:-:S04]  /*21800*/  LOP3.LUT R6, R6, 0xffffffdf, RZ, 0xc0, !PT ;  /* 0xffffffdf06067812 */ /* 0x000fc800078ec0ff */
[----:B------:R-:W-:-:S04]  /*21810*/  @P0 LOP3.LUT R6, R6, 0x20, RZ, 0xfc, !PT ;  /* 0x0000002006060812 */ /* 0x000fc800078efcff */
[----:B------:R-:W-:Y:S01]  /*21820*/  LOP3.LUT R6, R6, 0xffffffef, RZ, 0xc0, !PT ;  /* 0xffffffef06067812 */ /* 0x000fe200078ec0ff */
[----:B------:R-:W0:Y:S01]  /*21830*/  S2UR UR6, SR_CTAID.X ;  /* 0x00000000000679c3 */ /* 0x000e220000002500 */
[----:B------:R-:W-:Y:S01]  /*21840*/  IMAD.MOV.U32 R19, RZ, RZ, RZ ;  /* 0x000000ffff137224 */ /* 0x000fe200078e00ff */
[----:B--2---:R-:W1:Y:S02]  /*21850*/  SHFL.UP PT, R0, R17, 0x1, RZ ;  /* 0x0420000011007989 */ /* 0x004e6400000e00ff */
[----:B-1----:R-:W-:-:S05]  /*21860*/  SEL R0, R0, RZ, P1 ;  /* 0x000000ff00007207 */ /* 0x002fca0000800000 */
[----:B------:R-:W-:-:S05]  /*21870*/  IMAD.IADD R0, R17, 0x1, R0 ;  /* 0x0000000111007824 */ /* 0x000fca00078e0200 */
[----:B------:R-:W1:Y:S02]  /*21880*/  SHFL.UP PT, R4, R0, 0x2, RZ ;  /* 0x0440000000047989 */ /* 0x000e6400000e00ff */
[----:B-1----:R-:W-:-:S05]  /*21890*/  SEL R5, R4, RZ, P0 ;  /* 0x000000ff04057207 */ /* 0x002fca0000000000 */
[----:B------:R-:W-:-:S05]  /*218a0*/  IMAD.IADD R5, R0, 0x1, R5 ;  /* 0x0000000100057824 */ /* 0x000fca00078e0205 */
[----:B------:R-:W1:Y:S01]  /*218b0*/  SHFL.UP PT, R4, R5, 0x4, RZ ;  /* 0x0480000005047989 */ /* 0x000e6200000e00ff */
[----:B------:R-:W-:-:S04]  /*218c0*/  ISETP.GE.U32.AND P0, PT, R7, 0x4, PT ;  /* 0x000000040700780c */ /* 0x000fc80003f06070 */
[----:B-1----:R-:W-:-:S05]  /*218d0*/  SEL R4, R4, RZ, P0 ;  /* 0x000000ff04047207 */ /* 0x002fca0000000000 */
[----:B------:R-:W-:-:S05]  /*218e0*/  IMAD.IADD R4, R5, 0x1, R4 ;  /* 0x0000000105047824 */ /* 0x000fca00078e0204 */
[----:B------:R-:W1:Y:S01]  /*218f0*/  SHFL.UP PT, R2, R4, 0x8, RZ ;  /* 0x0500000004027989 */ /* 0x000e6200000e00ff */
[----:B------:R-:W-:Y:S02]  /*21900*/  @P0 LOP3.LUT R6, R6, 0x10, RZ, 0xfc, !PT ;  /* 0x0000001006060812 */ /* 0x000fe400078efcff */
[----:B------:R-:W-:-:S04]  /*21910*/  ISETP.GE.U32.AND P0, PT, R7, 0x8, PT ;  /* 0x000000080700780c */ /* 0x000fc80003f06070 */
[----:B-1----:R-:W-:-:S05]  /*21920*/  SEL R3, R2, RZ, P0 ;  /* 0x000000ff02037207 */ /* 0x002fca0000000000 */
[----:B------:R-:W-:-:S05]  /*21930*/  IMAD.IADD R3, R4, 0x1, R3 ;  /* 0x0000000104037824 */ /* 0x000fca00078e0203 */
[----:B------:R-:W1:Y:S01]  /*21940*/  SHFL.UP PT, R0, R3, 0x10, RZ ;  /* 0x0600000003007989 */ /* 0x000e6200000e00ff */
[----:B------:R-:W-:-:S04]  /*21950*/  LOP3.LUT R6, R6, 0xfffffff7, RZ, 0xc0, !PT ;  /* 0xfffffff706067812 */ /* 0x000fc800078ec0ff */
[----:B------:R-:W-:Y:S02]  /*21960*/  @P0 LOP3.LUT R6, R6, 0x8, RZ, 0xfc, !PT ;  /* 0x0000000806060812 */ /* 0x000fe400078efcff */
[----:B------:R-:W-:-:S04]  /*21970*/  ISETP.GE.U32.AND P0, PT, R7, 0x10, PT ;  /* 0x000000100700780c */ /* 0x000fc80003f06070 */
[----:B-1----:R-:W-:-:S05]  /*21980*/  SEL R0, R0, RZ, P0 ;  /* 0x000000ff00007207 */ /* 0x002fca0000000000 */
[----:B------:R-:W-:-:S05]  /*21990*/  IMAD.IADD R0, R3, 0x1, R0 ;  /* 0x0000000103007824 */ /* 0x000fca00078e0200 */
[----:B------:R-:W1:Y:S01]  /*219a0*/  SHFL.IDX PT, R2, R0, 0x1f, 0x1f ;  /* 0x03e01f0000027f89 */ /* 0x000e6200000e0000 */
[----:B------:R-:W-:-:S04]  /*219b0*/  LOP3.LUT R6, R6, 0xfffffffb, RZ, 0xc0, !PT ;  /* 0xfffffffb06067812 */ /* 0x000fc800078ec0ff */
[----:B------:R-:W-:-:S05]  /*219c0*/  @P0 LOP3.LUT R6, R6, 0x4, RZ, 0xfc, !PT ;  /* 0x0000000406060812 */ /* 0x000fca00078efcff */
[----:B------:R2:W-:Y:S01]  /*219d0*/  STL [R1+0x14], R6 ;  /* 0x0000140601007387 */ /* 0x0005e20000100800 */
[----:B-1----:R-:W-:-:S05]  /*219e0*/  IMAD R4, R2, UR4, RZ ;  /* 0x0000000402047c24 */ /* 0x002fca000f8e02ff */
[----:B0-----:R-:W-:Y:S01]  /*219f0*/  ISETP.GT.AND P0, PT, R4, UR6, PT ;  /* 0x0000000604007c0c */ /* 0x001fe2000bf04270 */
[----:B------:R-:W-:-:S12]  /*21a00*/  IMAD.MOV.U32 R5, RZ, RZ, R4 ;  /* 0x000000ffff057224 */ /* 0x000fd800078e0004 */
[----:B--2---:R-:W-:Y:S05]  /*21a10*/  @P0 BRA `(.L_x_1653) ;  /* 0x0000000000c00947 */ /* 0x004fea0003800000 */
[----:B------:R-:W-:Y:S01]  /*21a20*/  IMAD.MOV.U32 R4, RZ, RZ, R5 ;  /* 0x000000ffff047224 */ /* 0x000fe200078e0005 */
[----:B------:R-:W-:Y:S01]  /*21a30*/  ULDC UR5, c[0x0][0xc14] ;  /* 0x0003050000057ab9 */ /* 0x000fe20000000800 */
[----:B------:R-:W-:Y:S01]  /*21a40*/  IMAD.MOV.U32 R19, RZ, RZ, RZ ;  /* 0x000000ffff137224 */ /* 0x000fe200078e00ff */
[----:B------:R-:W-:Y:S01]  /*21a50*/  ULDC UR7, c[0x0][0xc14] ;  /* 0x0003050000077ab9 */ /* 0x000fe20000000800 */
[----:B------:R-:W-:-:S05]  /*21a60*/  ULDC UR4, c[0x0][0xc10] ;  /* 0x0003040000047ab9 */ /* 0x000fca0000000800 */
.L_x_1657:
        /* <DEDUP_REMOVED lines=17> */
.L_x_1656:
[----:B------:R-:W-:Y:S05]  /*21b80*/  BSYNC B0 ;  /* 0x0000000000007941 */ /* 0x000fea0003800000 */
.L_x_1655:
[----:B-----5:R-:W1:Y:S01]  /*21b90*/  SHFL.UP PT, R0, R17, 0x1, RZ ;  /* 0x0420000011007989 */ /* 0x020e6200000e00ff */
[C---:B------:R-:W-:Y:S02]  /*21ba0*/  ISETP.NE.AND P0, PT, R6.reuse, RZ, PT ;  /* 0x000000ff0600720c */ /* 0x040fe40003f05270 */
[----:B------:R-:W-:Y:S02]  /*21bb0*/  ISETP.GE.U32.AND P1, PT, R6, 0x2, PT ;  /* 0x000000020600780c */ /* 0x000fe40003f26070 */
[----:B-1----:R-:W-:Y:S02]  /*21bc0*/  SEL R0, R0, RZ, P0 ;  /* 0x000000ff00007207 */ /* 0x002fe40000000000 */
[----:B------:R-:W-:-:S03]  /*21bd0*/  ISETP.GE.U32.AND P0, PT, R6, 0x4, PT ;  /* 0x000000040600780c */ /* 0x000fc60003f06070 */
[----:B------:R-:W-:-:S05]  /*21be0*/  IMAD.IADD R0, R17, 0x1, R0 ;  /* 0x0000000111007824 */ /* 0x000fca00078e0200 */
[----:B0-----:R-:W0:Y:S02]  /*21bf0*/  SHFL.UP PT, R2, R0, 0x2, RZ ;  /* 0x0440000000027989 */ /* 0x001e2400000e00ff */
        /* <DEDUP_REMOVED lines=18> */
.L_x_1653:
[----:B------:R-:W-:Y:S01]  /*21d20*/  IMAD.IADD R5, R4, 0x1, -R5 ;  /* 0x0000000104057824 */ /* 0x000fe200078e0a05 */
[----:B------:R-:W-:-:S03]  /*21d30*/  ULDC.64 UR8, c[0x0][0x208] ;  /* 0x0000820000087ab9 */ /* 0x000fc60000000a00 */
        /* <DEDUP_REMOVED lines=19> */
.L_x_1658:
[----:B-12---:R-:W-:Y:S02]  /*21e70*/  IMAD.MOV R0, RZ, RZ, -R3 ;  /* 0x000000ffff007224 */ /* 0x006fe400078e0a03 */
[----:B---3--:R-:W-:Y:S02]  /*21e80*/  IMAD R16, R16, UR4, R5 ;  /* 0x0000000410107c24 */ /* 0x008fe4000f8e0205 */
[----:B------:R-:W-:Y:S02]  /*21e90*/  IMAD R5, R0, R9, RZ ;  /* 0x0000000900057224 */ /* 0x000fe400078e02ff */
[----:B------:R-:W-:-:S04]  /*21ea0*/  IMAD.MOV.U32 R2, RZ, RZ, RZ ;  /* 0x000000ffff027224 */ /* 0x000fc800078e00ff */
[----:B------:R-:W-:Y:S01]  /*21eb0*/  IMAD.HI.U32 R2, R3, R5, R2 ;  /* 0x0000000503027227 */ /* 0x000fe200078e0002 */
[----:B------:R-:W-:Y:S02]  /*21ec0*/  IADD3 R5, -R16, UR6, RZ ;  /* 0x0000000610057c10 */ /* 0x000fe4000fffe1ff */
        /* <DEDUP_REMOVED lines=20> */
[----:B------:R-:W-:Y:S01]  /*22010*/  IMAD.IADD R0, R5, 0x1, R0 ;  /* 0x0000000105007824 */ /* 0x000fe200078e0200 */
[----:B------:R-:W-:Y:S02]  /*22020*/  IABS R6, R5 ;  /* 0x0000000500067213 */ /* 0x000fe40000000000 */
[----:B------:R-:W-:-:S04]  /*22030*/  IABS R4, R8 ;  /* 0x0000000800047213 */ /* 0x000fc80000000000 */
[----:B------:R-:W1:Y:S08]  /*22040*/  I2F.RP R9, R4 ;  /* 0x0000000400097306 */ /* 0x000e700000209400 */
[----:B-1----:R-:W1:Y:S02]  /*22050*/  MUFU.RCP R9, R9 ;  /* 0x0000000900097308 */ /* 0x002e640000001000 */
[----:B-1----:R-:W-:-:S06]  /*22060*/  VIADD R2, R9, 0xffffffe ;  /* 0x0ffffffe09027836 */ /* 0x002fcc0000000000 */
[----:B------:R1:W2:Y:S02]  /*22070*/  F2I.FTZ.U32.TRUNC.NTZ R3, R2 ;  /* 0x0000000200037305 */ /* 0x0002a4000021f000 */
[----:B-1----:R-:W-:Y:S02]  /*22080*/  IMAD.MOV.U32 R2, RZ, RZ, RZ ;  /* 0x000000ffff027224 */ /* 0x002fe400078e00ff */
[----:B--2---:R-:W-:-:S04]  /*22090*/  IMAD.MOV R7, RZ, RZ, -R3 ;  /* 0x000000ffff077224 */ /* 0x004fc800078e0a03 */
[----:B------:R-:W-:-:S04]  /*220a0*/  IMAD R7, R7, R4, RZ ;  /* 0x0000000407077224 */ /* 0x000fc800078e02ff */
[----:B------:R-:W-:Y:S01]  /*220b0*/  IMAD.HI.U32 R3, R3, R7, R2 ;  /* 0x0000000703037227 */ /* 0x000fe200078e0002 */
[-C--:B------:R-:W-:Y:S02]  /*220c0*/  IABS R7, R8.reuse ;  /* 0x0000000800077213 */ /* 0x080fe40000000000 */
[----:B------:R-:W-:-:S03]  /*220d0*/  LOP3.LUT R2, R5, R8, RZ, 0x3c, !PT ;  /* 0x0000000805027212 */ /* 0x000fc600078e3cff */
[----:B------:R-:W-:Y:S02]  /*220e0*/  IMAD.MOV R7, RZ, RZ, -R7 ;  /* 0x000000ffff077224 */ /* 0x000fe400078e0a07 */
[----:B------:R-:W-:-:S04]  /*220f0*/  IMAD.HI.U32 R3, R3, R6, RZ ;  /* 0x0000000603037227 */ /* 0x000fc800078e00ff */
[----:B------:R-:W-:-:S05]  /*22100*/  IMAD R7, R3, R7, R6 ;  /* 0x0000000703077224 */ /* 0x000fca00078e0206 */
        /* <DEDUP_REMOVED lines=8> */
[----:B------:R-:W-:Y:S01]  /*22190*/  @!P0 LOP3.LUT R3, RZ, R8, RZ, 0x33, !PT ;  /* 0x00000008ff038212 */ /* 0x000fe200078e33ff */
[----:B------:R-:W-:-:S04]  /*221a0*/  IMAD.MOV R8, RZ, RZ, -R8 ;  /* 0x000000ffff087224 */ /* 0x000fc800078e0a08 */
[----:B------:R-:W-:Y:S01]  /*221b0*/  IMAD R18, R3, R8, R0 ;  /* 0x0000000803127224 */ /* 0x000fe200078e0200 */
[----:B------:R-:W-:-:S05]  /*221c0*/  LOP3.LUT R0, RZ, R3, RZ, 0x33, !PT ;  /* 0x00000003ff007212 */ /* 0x000fca00078e33ff */
[----:B------:R-:W-:Y:S01]  /*221d0*/  IMAD.IADD R17, R17, 0x1, R0 ;  /* 0x0000000111117824 */ /* 0x000fe200078e0200 */
[----:B------:R-:W-:Y:S06]  /*221e0*/  BRA `(.L_x_1659) ;  /* 0x00000000000c7947 */ /* 0x000fec0003800000 */
.L_x_1654:
[----:B------:R-:W-:Y:S02]  /*221f0*/  IMAD.MOV.U32 R17, RZ, RZ, RZ ;  /* 0x000000ffff117224 */ /* 0x000fe400078e00ff */
[----:B------:R-:W-:Y:S02]  /*22200*/  IMAD.U32 R16, RZ, RZ, UR6 ;  /* 0x00000006ff107e24 */ /* 0x000fe4000f8e00ff */
[----:B------:R-:W-:-:S07]  /*22210*/  IMAD.MOV.U32 R18, RZ, RZ, RZ ;  /* 0x000000ffff127224 */ /* 0x000fce00078e00ff */
.L_x_1659:
[----:B------:R-:W2:Y:S01]  /*22220*/  LDL.LU R2, [R1+0x14] ;  /* 0x0000140001027983 */ /* 0x000ea20000300800 */
[----:B------:R-:W1:Y:S02]  /*22230*/  S2R R4, SR_TID.X ;  /* 0x0000000000047919 */ /* 0x000e640000002100 */
[----:B-1----:R-:W-:-:S04]  /*22240*/  LOP3.LUT R5, R4, 0x1f, RZ, 0xc0, !PT ;  /* 0x0000001f04057812 */ /* 0x002fc800078ec0ff */
[----:B------:R-:W-:-:S13]  /*22250*/  ISETP.NE.AND P0, PT, R5, RZ, PT ;  /* 0x000000ff0500720c */ /* 0x000fda0003f05270 */
[----:B------:R-:W1:Y:S01]  /*22260*/  @!P0 S2R R3, SR_CgaCtaId ;  /* 0x0000000000038919 */ /* 0x000e620000008800 */
[----:B------:R-:W-:-:S04]  /*22270*/  @!P0 MOV R0, 0x400 ;  /* 0x0000040000008802 */ /* 0x000fc80000000f00 */
[----:B-1----:R-:W-:-:S05]  /*22280*/  @!P0 LEA R0, R3, R0, 0x18 ;  /* 0x0000000003008211 */ /* 0x002fca00078ec0ff */
[----:B------:R1:W-:Y:S02]  /*22290*/  @!P0 STS.128 [R0+0x308d0], R16 ;  /* 0x0308d01000008388 */ /* 0x0003e40000000c00 */
[----:B-1----:R-:W-:Y:S01]  /*222a0*/  IMAD.MOV.U32 R0, RZ, RZ, 0x1 ;  /* 0x00000001ff007424 */ /* 0x002fe200078e00ff */
        /* <DEDUP_REMOVED lines=9> */
[----:B------:R-:W2:Y:S01]  /*22340*/  LDL R6, [R1+0xac] ;  /* 0x0000ac0001067983 */ /* 0x000ea20000100800 */
[----:B------:R-:W-:Y:S01]  /*22350*/  LOP3.LUT R4, R4, 0x7f, RZ, 0xc0, !PT ;  /* 0x0000007f04047812 */ /* 0x000fe200078ec0ff */
[----:B-1----:R-:W-:Y:S01]  /*22360*/  IMAD.MOV.U32 R0, RZ, RZ, 0x1 ;  /* 0x00000001ff007424 */ /* 0x002fe200078e00ff */
[----:B------:R-:W-:Y:S01]  /*22370*/  ISETP.NE.AND P1, PT, R5, RZ, PT ;  /* 0x000000ff0500720c */ /* 0x000fe20003f25270 */
[----:B------:R1:W-:Y:S01]  /*22380*/  STL [R1+0x28], RZ ;  /* 0x000028ff01007387 */ /* 0x0003e20000100800 */
[C---:B------:R-:W-:Y:S01]  /*22390*/  ISETP.NE.AND P2, PT, R4.reuse, RZ, PT ;  /* 0x000000ff0400720c */ /* 0x040fe20003f45270 */
[----:B------:R-:W-:Y:S01]  /*223a0*/  ULDC.64 UR36, c[0x0][0x198] ;  /* 0x0000660000247ab9 */ /* 0x000fe20000000a00 */
[----:B------:R-:W-:Y:S01]  /*223b0*/  ISETP.NE.OR P0, PT, R4, RZ, !P1 ;  /* 0x000000ff0400720c */ /* 0x000fe20004f05670 */
[----:B------:R1:W-:Y:S01]  /*223c0*/  STL [R1+0x10], R0 ;  /* 0x0000100001007387 */ /* 0x0003e20000100800 */
[----:B------:R-:W-:Y:S01]  /*223d0*/  LOP3.LUT R2, R2, 0xffffffbf, RZ, 0xc0, !PT ;  /* 0xffffffbf02027812 */ /* 0x000fe200078ec0ff */
[----:B------:R-:W-:-:S02]  /*223e0*/  ULDC UR39, c[0x0][0xc] ;  /* 0x0000030000277ab9 */ /* 0x000fc40000000800 */
[----:B------:R1:W-:Y:S01]  /*223f0*/  STL [R1+0xc], RZ ;  /* 0x00000cff01007387 */ /* 0x0003e20000100800 */
[----:B------:R-:W-:-:S03]  /*22400*/  LOP3.LUT R2, R2, 0xfffffffd, RZ, 0xc0, !PT ;  /* 0xfffffffd02027812 */ /* 0x000fc600078ec0ff */
[----:B------:R1:W-:Y:S02]  /*22410*/  STL [R1], RZ ;  /* 0x000000ff01007387 */ /* 0x0003e40000100800 */
[----:B------:R-:W-:Y:S02]  /*22420*/  @P2 LOP3.LUT R2, R2, 0x2, RZ, 0xfc, !PT ;  /* 0x0000000202022812 */ /* 0x000fe400078efcff */
[----:B------:R1:W-:Y:S02]  /*22430*/  STL [R1+0x8], R0 ;  /* 0x0000080001007387 */ /* 0x0003e40000100800 */
[----:B------:R-:W-:-:S05]  /*22440*/  @P0 LOP3.LUT R2, R2, 0x40, RZ, 0xfc, !PT ;  /* 0x0000004002020812 */ /* 0x000fca00078efcff */
[----:B------:R1:W-:Y:S01]  /*22450*/  STL [R1+0x14], R2 ;  /* 0x0000140201007387 */ /* 0x0003e20000100800 */
[----:B--2---:R-:W-:-:S13]  /*22460*/  R2UR UR4, R6 ;  /* 0x00000000060472ca */ /* 0x004fda00000e0000 */
[----:B-1----:R-:W-:-:S12]  /*22470*/  ULOP3.LUT UR38, UR4, 0x2, URZ, 0xfc, !UPT ;  /* 0x0000000204267892 */ /* 0x002fd8000f8efc3f */
.L_x_1767:
[----:B------:R-:W-:Y:S05]  /*22480*/  YIELD ;  /* 0x0000000000007946 */ /* 0x000fea0003800000 */
[----:B------:R-:W-:Y:S01]  /*22490*/  ULDC.64 UR4, c[0x0][0xa28] ;  /* 0x00028a0000047ab9 */ /* 0x000fe20000000a00 */
[----:B------:R-:W-:Y:S01]  /*224a0*/  IMAD.MOV.U32 R8, RZ, RZ, RZ ;  /* 0x000000ffff087224 */ /* 0x000fe200078e00ff */
[----:B------:R-:W-:Y:S01]  /*224b0*/  ISETP.NE.U32.AND P0, PT, RZ, UR4, PT ;  /* 0x00000004ff007c0c */ /* 0x000fe2000bf05070 */
[----:B------:R-:W-:Y:S01]  /*224c0*/  ULDC.64 UR6, c[0x0][0x208] ;  /* 0x0000820000067ab9 */ /* 0x000fe20000000a00 */
[----:B------:R-:W-:Y:S01]  /*224d0*/  IMAD.MOV.U32 R0, RZ, RZ, RZ ;  /* 0x000000ffff007224 */ /* 0x000fe200078e00ff */
[----:B------:R-:W-:Y:S01]  /*224e0*/  ULDC.64 UR8, c[0x0][0xa08] ;  /* 0x0002820000087ab9 */ /* 0x000fe20000000a00 */
[----:B------:R-:W-:Y:S01]  /*224f0*/  ISETP.NE.AND.EX P0, PT, RZ, UR5, PT, P0 ;  /* 0x00000005ff007c0c */ /* 0x000fe2000bf05300 */
[----:B------:R-:W-:Y:S01]  /*22500*/  ULDC.64 UR4, c[0x0][0xa00] ;  /* 0x0002800000047ab9 */ /* 0x000fe20000000a00 */
[----:B------:R-:W-:-:S11]  /*22510*/  ULDC.64 UR10, c[0x0][0xa10] ;  /* 0x00028400000a7ab9 */ /* 0x000fd60000000a00 */
        /* <DEDUP_REMOVED lines=12> */
[----:B------:R-:W1:Y:S01]  /*225e0*/  @P0 LDC.64 R4, c[0x0][0xa18] ;  /* 0x00028600ff040b82 */ /* 0x000e620000000a00 */
[----:B------:R-:W-:-:S04]  /*225f0*/  ISETP.NE.U32.AND P1, PT, RZ, UR8, PT ;  /* 0x00000008ff007c0c */ /* 0x000fc8000bf25070 */
[----:B------:R-:W-:Y:S02]  /*22600*/  ISETP.NE.AND.EX P3, PT, RZ, UR9, PT, P1 ;  /* 0x00000009ff007c0c */ /* 0x000fe4000bf65310 */
[----:B------:R-:W-:-:S04]  /*22610*/  ISETP.NE.U32.AND P1, PT, RZ, UR10, PT ;  /* 0x0000000aff007c0c */ /* 0x000fc8000bf25070 */
[----:B------:R-:W-:Y:S01]  /*22620*/  ISETP.NE.AND.EX P1, PT, RZ, UR11, PT, P1 ;  /* 0x0000000bff007c0c */ /* 0x000fe2000bf25310 */
[----:B-1----:R-:W-:Y:S01]  /*22630*/  @P0 IMAD.WIDE R4, R19, 0x4, R4 ;  /* 0x0000000413040825 */ /* 0x002fe200078e0204 */
[----:B--2---:R1:W-:Y:S03]  /*22640*/  STL [R1+0x2c], R0 ;  /* 0x00002c0001007387 */ /* 0x0043e60000100800 */
[----:B-1----:R-:W-:Y:S01]  /*22650*/  IMAD.U32 R0, RZ, RZ, UR4 ;  /* 0x00000004ff007e24 */ /* 0x002fe2000f8e00ff */
[----:B------:R-:W-:Y:S02]  /*22660*/  ULDC.64 UR4, c[0x0][0x3f8] ;  /* 0x0000fe0000047ab9 */ /* 0x000fe40000000a00 */
[----:B------:R-:W-:-:S03]  /*22670*/  UISETP.NE.U32.AND UP0, UPT, UR4, URZ, UPT ;  /* 0x0000003f0400728c */ /* 0x000fc6000bf05070 */
[----:B------:R-:W-:Y:S01]  /*22680*/  ULDC UR4, c[0x0][0x404] ;  /* 0x0001010000047ab9 */ /* 0x000fe20000000800 */
[----:B------:R-:W-:Y:S01]  /*22690*/  UISETP.NE.AND.EX UP0, UPT, UR5, URZ, UPT, UP0 ;  /* 0x0000003f0500728c */ /* 0x000fe2000bf05300 */
[----:B------:R1:W5:Y:S01]  /*226a0*/  @P0 LDG.E R0, desc[UR6][R4.64] ;  /* 0x0000000604000981 */ /* 0x000362000c1e1900 */
[----:B------:R-:W-:Y:S01]  /*226b0*/  ULDC UR6, c[0x0][0x338] ;  /* 0x0000ce0000067ab9 */ /* 0x000fe20000000800 */
[----:B------:R-:W-:Y:S01]  /*226c0*/  ULDC UR5, c[0x0][0x2e0] ;  /* 0x0000b80000057ab9 */ /* 0x000fe20000000800 */
[----:B------:R-:W-:Y:S01]  /*226d0*/  USEL UR4, UR4, 0x1, UP0 ;  /* 0x0000000104047887 */ /* 0x000fe20008000000 */
[----:B------:R-:W-:-:S03]  /*226e0*/  IMAD.U32 R10, RZ, RZ, UR6 ;  /* 0x00000006ff0a7e24 */ /* 0x000fc6000f8e00ff */
[----:B------:R-:W-:-:S06]  /*226f0*/  UIMAD UR4, UR4, UR5, URZ ;  /* 0x00000005040472a4 */ /* 0x000fcc000f8e023f */
[----:B-1----:R-:W-:Y:S01]  /*22700*/  IMAD.U32 R5, RZ, RZ, UR4 ;  /* 0x00000004ff057e24 */ /* 0x002fe2000f8e00ff */
[----:B------:R-:W-:Y:S06]  /*22710*/  @P0 BRA `(.L_x_1661) ;  /* 0x0000000000140947 */ /* 0x000fec0003800000 */
[----:B------:R-:W-:Y:S05]  /*22720*/  @!P2 BRA `(.L_x_1661) ;  /* 0x000000000010a947 */ /* 0x000fea0003800000 */
[----:B------:R-:W-:Y:S02]  /*22730*/  ULDC.64 UR4, c[0x0][0x208] ;  /* 0x0000820000047ab9 */ /* 0x000fe40000000a00 */
[----:B-----5:R-:W2:Y:S04]  /*22740*/  LDG.E R0, desc[UR4][R2.64] ;  /* 0x0000000402007981 */ /* 0x020ea8000c1e1900 */
[----:B------:R-:W2:Y:S02]  /*22750*/  LDG.E R7, desc[UR4][R2.64+0x4] ;  /* 0x0000040402077981 */ /* 0x000ea4000c1e1900 */
[----:B--2---:R-:W-:-:S07]  /*22760*/  IMAD.IADD R0, R7, 0x1, -R0 ;  /* 0x0000000107007824 */ /* 0x004fce00078e0a00 */
.L_x_1661:
[----:B------:R-:W1:Y:S01]  /*22770*/  LDC.64 R6, c[0x0][0xa08] ;  /* 0x00028200ff067b82 */ /* 0x000e620000000a00 */
[----:B------:R-:W-:Y:S01]  /*22780*/  IMAD.MOV.U32 R9, RZ, RZ, RZ ;  /* 0x000000ffff097224 */ /* 0x000fe200078e00ff */
[----:B------:R-:W-:-:S06]  /*22790*/  ULDC.64 UR4, c[0x0][0x208] ;  /* 0x0000820000047ab9 */ /* 0x000fcc0000000a00 */
[----:B------:R-:W2:Y:S01]  /*227a0*/  LDC.64 R2, c[0x0][0xa10] ;  /* 0x00028400ff027b82 */ /* 0x000ea20000000a00 */
[----:B-1----:R-:W-:-:S05]  /*227b0*/  IMAD.WIDE R6, R19, 0x4, R6 ;  /* 0x0000000413067825 */ /* 0x002fca00078e0206 */
[----:B------:R-:W3:Y:S01]  /*227c0*/  @P3 LDG.E R9, desc[UR4][R6.64] ;  /* 0x0000000406093981 */ /* 0x000ee2000c1e1900 */
[----:B------:R-:W-:Y:S02]  /*227d0*/  IMAD.MOV.U32 R4, RZ, RZ, RZ ;  /* 0x000000ffff047224 */ /* 0x000fe400078e00ff */
[----:B--2---:R-:W-:-:S05]  /*227e0*/  IMAD.WIDE R2, R19, 0x4, R2 ;  /* 0x0000000413027825 */ /* 0x004fca00078e0202 */
[----:B------:R1:W5:Y:S01]  /*227f0*/  @P1 LDG.E R4, desc[UR4][R2.64] ;  /* 0x0000000402041981 */ /* 0x000362000c1e1900 */
[----:B------:R-:W-:Y:S02]  /*22800*/  ULDC.64 UR4, c[0x0][0xa20] ;  /* 0x0002880000047ab9 */ /* 0x000fe40000000a00 */
[----:B------:R-:W-:-:S04]  /*22810*/  ISETP.NE.U32.AND P0, PT, RZ, UR4, PT ;  /* 0x00000004ff007c0c */ /* 0x000fc8000bf05070 */
[----:B------:R-:W-:Y:S01]  /*22820*/  ISETP.NE.AND.EX P0, PT, RZ, UR5, PT, P0 ;  /* 0x00000005ff007c0c */ /* 0x000fe2000bf05300 */
[----:B---3-5:R-:W-:-:S05]  /*22830*/  IMAD.IADD R9, R9, 0x1, R8 ;  /* 0x0000000109097824 */ /* 0x028fca00078e0208 */
[----:B------:R1:W-:Y:S07]  /*22840*/  STL [R1+0x4], R9 ;  /* 0x0000040901007387 */ /* 0x0003ee0000100800 */
[----:B------:R-:W-:Y:S05]  /*22850*/  @!P0 BRA `(.L_x_1662) ;  /* 0x0000000000148947 */ /* 0x000fea0003800000 */
[----:B------:R-:W2:Y:S01]  /*22860*/  LDC.64 R6, c[0x0][0xa20] ;  /* 0x00028800ff067b82 */ /* 0x000ea20000000a00 */
[----:B------:R-:W-:Y:S01]  /*22870*/  ULDC.64 UR4, c[0x0][0x208] ;  /* 0x0000820000047ab9 */ /* 0x000fe20000000a00 */
[----:B--2---:R-:W-:-:S05]  /*22880*/  IMAD.WIDE R6, R19, 0x4, R6 ;  /* 0x0000000413067825 */ /* 0x004fca00078e0206 */
[----:B------:R2:W5:Y:S01]  /*22890*/  LDG.E R5, desc[UR4][R6.64] ;  /* 0x0000000406057981 */ /* 0x000562000c1e1900 */
[----:B------:R-:W-:Y:S05]  /*228a0*/  BRA `(.L_x_1663) ;  /* 0x0000000000147947 */ /* 0x000fea0003800000 */
.L_x_1662:
[----:B------:R-:W-:Y:S05]  /*228b0*/  @!P3 BRA `(.L_x_1663) ;  /* 0x000000000010b947 */ /* 0x000fea0003800000 */
[----:B------:R-:W-:Y:S02]  /*228c0*/  ULDC.64 UR4, c[0x0][0x208] ;  /* 0x0000820000047ab9 */ /* 0x000fe40000000a00 */
[----:B------:R-:W2:Y:S04]  /*228d0*/  LDG.E R5, desc[UR4][R6.64] ;  /* 0x0000000406057981 */ /* 0x000ea8000c1e1900 */
[----:B------:R-:W2:Y:S02]  /*228e0*/  LDG.E R6, desc[UR4][R6.64+0x4] ;  /* 0x0000040406067981 */ /* 0x000ea4000c1e1900 */
[----:B--2---:R-:W-:-:S07]  /*228f0*/  IMAD.IADD R5, R6, 0x1, -R5 ;  /* 0x0000000106057824 */ /* 0x004fce00078e0a05 */
.L_x_1663:
[----:B------:R-:W-:Y:S02]  /*22900*/  ULDC.64 UR4, c[0x0][0x208] ;  /* 0x0000820000047ab9 */ /* 0x000fe40000000a00 */
[----:B--2---:R-:W2:Y:S04]  /*22910*/  @P1 LDG.E R6, desc[UR4][R2.64] ;  /* 0x0000000402061981 */ /* 0x004ea8000c1e1900 */
[----:B-1----:R-:W2:Y:S01]  /*22920*/  @P1 LDG.E R2, desc[UR4][R2.64+0x4] ;  /* 0x0000040402021981 */ /* 0x002ea2000c1e1900 */
[----:B-----5:R-:W-:Y:S01]  /*22930*/  IMAD.IADD R8, R5, 0x1, -R8 ;  /* 0x0000000105087824 */ /* 0x020fe200078e0a08 */
[----:B------:R-:W-:Y:S01]  /*22940*/  LEA R20, R17, 0x80, 0x7 ;  /* 0x0000008011147811 */ /* 0x000fe200078e38ff */
[----:B--2---:R-:W-:-:S04]  /*22950*/  @P1 IMAD.IADD R10, R2, 0x1, -R6 ;  /* 0x00000001020a1824 */ /* 0x004fc800078e0a06 */
[----:B------:R-:W-:-:S04]  /*22960*/  IMAD.IADD R5, R8, 0x1, R10 ;  /* 0x0000000108057824 */ /* 0x000fc800078e020a */
[C---:B------:R-:W-:Y:S01]  /*22970*/  VIADD R21, R5.reuse, 0x3f ;  /* 0x0000003f05157836 */ /* 0x040fe20000000000 */
[----:B------:R-:W-:-:S04]  /*22980*/  IADD3 R20, R5, R20, -R0 ;  /* 0x0000001405147210 */ /* 0x000fc80007ffe800 */
[----:B------:R-:W-:-:S04]  /*22990*/  SHF.R.S32.HI R2, RZ, 0x1f, R21 ;  /* 0x0000001fff027819 */ /* 0x000fc80000011415 */
[----:B------:R-:W-:Y:S02]  /*229a0*/  LEA.HI R21, R2, R21, RZ, 0x6 ;  /* 0x0000001502157211 */ /* 0x000fe400078f30ff */
[----:B------:R-:W1:Y:S02]  /*229b0*/  LDC.64 R2, c[0x0][0x9e0] ;  /* 0x00027800ff027b82 */ /* 0x000e640000000a00 */
[----:B------:R-:W-:Y:S02]  /*229c0*/  SHF.R.S32.HI R21, RZ, 0x6, R21 ;  /* 0x00000006ff157819 */ /* 0x000fe40000011415 */
[----:B-1----:R-:W-:Y:S01]  /*229d0*/  ISETP.GE.AND P2, PT, R3, 0x1, PT ;  /* 0x000000010300780c */ /* 0x002fe20003f46270 */
[----:B------:R-:W-:-:S12]  /*229e0*/  IMAD.IADD R2, R20, 0x1, R2 ;  /* 0x0000000114027824 */ /* 0x000fd800078e0202 */
[----:B------:R-:W-:Y:S05]  /*229f0*/  @!P2 BRA `(.L_x_1664) ;  /* 0x000000000048a947 */ /* 0x000fea0003800000 */
        /* <DEDUP_REMOVED lines=11> */
.L_x_1666:
[----:B------:R-:W-:-:S13]  /*22ab0*/  ISETP.NE.AND P0, PT, R3, 0x1, PT ;  /* 0x000000010300780c */ /* 0x000fda0003f05270 */
[----:B------:R-:W1:Y:S02]  /*22ac0*/  @P0 LDC.64 R6, c[0x0][0x9e8] ;  /* 0x00027a00ff060b82 */ /* 0x000e640000000a00 */
[----:B-1----:R-:W-:-:S05]  /*22ad0*/  @P0 IMAD.HI.U32 R6, R9, R6, RZ ;  /* 0x0000000609060227 */ /* 0x002fca00078e00ff */
[----:B------:R-:W-:-:S07]  /*22ae0*/  @P0 SHF.R.U32.HI R9, RZ, R7, R6 ;  /* 0x00000007ff090219 */ /* 0x000fce0000011606 */
.L_x_1667:
[----:B------:R-:W-:Y:S05]  /*22af0*/  BSYNC B0 ;  /* 0x0000000000007941 */ /* 0x000fea0003800000 */
.L_x_1665:
[----:B------:R-:W-:-:S05]  /*22b00*/  IMAD R9, R9, R3, R3 ;  /* 0x0000000309097224 */ /* 0x000fca00078e0203 */
[----:B------:R-:W-:-:S07]  /*22b10*/  VIMNMX R2, R2, R9, PT ;  /* 0x0000000902027248 */ /* 0x000fce0003fe0100 */
.L_x_1664:
        /* <DEDUP_REMOVED lines=15> */
.L_x_1670:
[----:B------:R-:W-:Y:S01]  /*22c10*/  ISETP.NE.AND P0, PT, R3, 0x1, PT ;  /* 0x000000010300780c */ /* 0x000fe20003f05270 */
[----:B------:R-:W-:-:S12]  /*22c20*/  IMAD.MOV.U32 R9, RZ, RZ, R0 ;  /* 0x000000ffff097224 */ /* 0x000fd800078e0000 */
[----:B------:R-:W1:Y:S02]  /*22c30*/  @P0 LDC.64 R6, c[0x0][0x9e8] ;  /* 0x00027a00ff060b82 */ /* 0x000e640000000a00 */
[----:B-1----:R-:W-:-:S05]  /*22c40*/  @P0 IMAD.HI.U32 R6, R0, R6, RZ ;  /* 0x0000000600060227 */ /* 0x002fca00078e00ff */
[----:B------:R-:W-:-:S07]  /*22c50*/  @P0 SHF.R.U32.HI R9, RZ, R7, R6 ;  /* 0x00000007ff090219 */ /* 0x000fce0000011606 */
.L_x_1671:
[----:B------:R-:W-:Y:S05]  /*22c60*/  BSYNC B0 ;  /* 0x0000000000007941 */ /* 0x000fea0003800000 */
.L_x_1669:
[----:B------:R-:W-:-:S05]  /*22c70*/  IMAD R3, R9, R3, RZ ;  /* 0x0000000309037224 */ /* 0x000fca00078e02ff */
[----:B------:R-:W-:-:S07]  /*22c80*/  VIMNMX R5, R5, R3, !PT ;  /* 0x0000000305057248 */ /* 0x000fce0007fe0100 */
.L_x_1668:
[----:B------:R-:W-:Y:S01]  /*22c90*/  VIADD R2, R2, 0x3f ;  /* 0x0000003f02027836 */ /* 0x000fe20000000000 */
[----:B------:R-:W-:Y:S01]  /*22ca0*/  BSSY B0, `(.L_x_1672) ;  /* 0x0000103000007945 */ /* 0x000fe20003800000 */
[----:B------:R-:W-:-:S03]  /*22cb0*/  PLOP3.LUT P2, PT, PT, PT, PT, 0x80, 0x0 ;  /* 0x000000000000781c */ /* 0x000fc60003f4f070 */
[----:B------:R-:W-:-:S04]  /*22cc0*/  SHF.R.S32.HI R3, RZ, 0x1f, R2 ;  /* 0x0000001fff037819 */ /* 0x000fc80000011402 */
[----:B------:R-:W-:Y:S02]  /*22cd0*/  LEA.HI R3, R3, R2, RZ, 0x6 ;  /* 0x0000000203037211 */ /* 0x000fe400078f30ff */
[----:B------:R-:W-:Y:S02]  /*22ce0*/  SHF.R.S32.HI R2, RZ, 0x1f, R5 ;  /* 0x0000001fff027819 */ /* 0x000fe40000011405 */
[----:B------:R-:W-:Y:S02]  /*22cf0*/  SHF.R.S32.HI R3, RZ, 0x6, R3 ;  /* 0x00000006ff037819 */ /* 0x000fe40000011403 */
[----:B------:R-:W-:Y:S02]  /*22d00*/  LEA.HI R2, R2, R5, RZ, 0x6 ;  /* 0x0000000502027211 */ /* 0x000fe400078f30ff */
[----:B------:R-:W-:Y:S02]  /*22d10*/  VIMNMX R3, R21, R3, PT ;  /* 0x0000000315037248 */ /* 0x000fe40003fe0100 */
[----:B------:R-:W-:-:S03]  /*22d20*/  SHF.R.S32.HI R2, RZ, 0x6, R2 ;  /* 0x00000006ff027819 */ /* 0x000fc60000011402 */
[----:B------:R-:W-:Y:S01]  /*22d30*/  IMAD R3, R3, 0x40, -R8 ;  /* 0x0000004003037824 */ /* 0x000fe200078e0a08 */
[----:B------:R-:W-:-:S04]  /*22d40*/  VIMNMX R2, RZ, R2, !PT ;  /* 0x00000002ff027248 */ /* 0x000fc80007fe0100 */
[----:B------:R-:W-:Y:S01]  /*22d50*/  VIMNMX R3, R3, R10, PT ;  /* 0x0000000a03037248 */ /* 0x000fe20003fe0100 */
[----:B------:R-:W-:-:S05]  /*22d60*/  IMAD R2, R2, 0x40, -R8 ;  /* 0x0000004002027824 */ /* 0x000fca00078e0a08 */
[----:B------:R-:W-:-:S04]  /*22d70*/  VIMNMX R5, RZ, R2, !PT ;  /* 0x00000002ff057248 */ /* 0x000fc80007fe0100 */
[----:B------:R-:W-:Y:S02]  /*22d80*/  ISETP.GT.AND P0, PT, R3, R5, PT ;  /* 0x000000050300720c */ /* 0x000fe40003f04270 */
[----:B------:R-:W-:-:S05]  /*22d90*/  SHF.R.U32.HI R5, RZ, 0x6, R5 ;  /* 0x00000006ff057819 */ /* 0x000fca0000011605 */
[----:B------:R-:W-:-:S06]  /*22da0*/  IMAD.MOV.U32 R6, RZ, RZ, R5 ;  /* 0x000000ffff067224 */ /* 0x000fcc00078e0005 */
[----:B------:R-:W-:-:S05]  /*22db0*/  @P0 VIADD R2, R3, 0x3f ;  /* 0x0000003f03020836 */ /* 0x000fca0000000000 */
[----:B------:R-:W-:-:S04]  /*22dc0*/  @P0 SHF.R.S32.HI R3, RZ, 0x1f, R2 ;  /* 0x0000001fff030819 */ /* 0x000fc80000011402 */
[----:B------:R-:W-:-:S04]  /*22dd0*/  @P0 LEA.HI R3, R3, R2, RZ, 0x6 ;  /* 0x0000000203030211 */ /* 0x000fc800078f30ff */
[----:B------:R-:W-:-:S04]  /*22de0*/  @P0 SHF.R.S32.HI R6, RZ, 0x6, R3 ;  /* 0x00000006ff060819 */ /* 0x000fc80000011403 */
[----:B------:R-:W-:-:S13]  /*22df0*/  ISETP.GT.AND P0, PT, R6, R5, PT ;  /* 0x000000050600720c */ /* 0x000fda0003f04270 */
[----:B------:R-:W-:Y:S05]  /*22e00*/  @!P0 BRA `(.L_x_1673) ;  /* 0x0000000c00b08947 */ /* 0x000fea0003800000 */
[----:B------:R-:W1:Y:S01]  /*22e10*/  LDC R2, c[0x0][0x428] ;  /* 0x00010a00ff027b82 */ /* 0x000e620000000800 */
[----:B------:R-:W-:Y:S01]  /*22e20*/  UMOV UR4, 0xffffffff ;  /* 0xffffffff00047882 */ /* 0x000fe20000000000 */
[----:B------:R-:W-:Y:S01]  /*22e30*/  IMAD.MOV.U32 R3, RZ, RZ, R18 ;  /* 0x000000ffff037224 */ /* 0x000fe200078e0012 */
[----:B-1----:R-:W-:-:S13]  /*22e40*/  ISETP.NE.AND P0, PT, R2, 0x1, PT ;  /* 0x000000010200780c */ /* 0x002fda0003f05270 */
[----:B------:R-:W1:Y:S08]  /*22e50*/  @P0 LDC R2, c[0x0][0x42c] ;  /* 0x00010b00ff020b82 */ /* 0x000e700000000800 */
[----:B------:R-:W2:Y:S01]  /*22e60*/  @P0 LDC R7, c[0x0][0x430] ;  /* 0x00010c00ff070b82 */ /* 0x000ea20000000800 */
[----:B-1----:R-:W-:-:S05]  /*22e70*/  @P0 IMAD.HI.U32 R2, R18, R2, RZ ;  /* 0x0000000212020227 */ /* 0x002fca00078e00ff */
[----:B--2---:R-:W-:Y:S02]  /*22e80*/  @P0 SHF.R.U32.HI R3, RZ, R7, R2 ;  /* 0x00000007ff030219 */ /* 0x004fe40000011602 */
[----:B------:R-:W-:Y:S01]  /*22e90*/  SEL R2, R19, RZ, !P1 ;  /* 0x000000ff13027207 */ /* 0x000fe20004800000 */
[----:B------:R-:W-:Y:S06]  /*22ea0*/  BRA.DIV UR4, `(.L_x_1674) ;  /* 0x0000007204187947 */ /* 0x000fec000b800000 */
.L_x_1882:
[----:B------:R-:W-:-:S03]  /*22eb0*/  UMOV UR4, 0xffffffff ;  /* 0xffffffff00047882 */ /* 0x000fc60000000000 */
[----:B------:R-:W-:Y:S05]  /*22ec0*/  BRA.DIV UR4, `(.L_x_1675) ;  /* 0x0000007204447947 */ /* 0x000fea000b800000 */
[----:B------:R-:W-:-:S13]  /*22ed0*/  ELECT P6, URZ, PT ;  /* 0x00000000003f782f */ /* 0x000fda00038c0000 */
.L_x_1885:
[----:B------:R-:W2:Y:S01]  /*22ee0*/  LDL R7, [R1+0x28] ;  /* 0x0000280001077983 */ /* 0x000ea20000100800 */
[----:B------:R-:W-:Y:S01]  /*22ef0*/  BSSY B1, `(.L_x_1676) ;  /* 0x000000b000017945 */ /* 0x000fe20003800000 */
[----:B0-----:R-:W0:Y:S01]  /*22f00*/  S2R R11, SR_CgaCtaId ;  /* 0x00000000000b7919 */ /* 0x001e220000008800 */
        /* <DEDUP_REMOVED lines=9> */
.L_x_1886:
[----:B------:R-:W-:Y:S05]  /*22fa0*/  BSYNC B1 ;  /* 0x0000000000017941 */ /* 0x000fea0003800000 */
.L_x_1676:
        /* <DEDUP_REMOVED lines=8> */
.L_x_1887:
        /* <DEDUP_REMOVED lines=11> */
.L_x_1681:
[----:B-1----:R-:W2:Y:S01]  /*230e0*/  LDL R8, [R1+0xc] ;  /* 0x00000c0001087983 */ /* 0x002ea20000100800 */
[----:B------:R-:W-:Y:S01]  /*230f0*/  R2UR UR9, R7 ;  /* 0x00000000070972ca */ /* 0x000fe200000e0000 */
[----:B------:R-:W-:Y:S01]  /*23100*/  UIADD3 UR4, UP0, UR36, 0x570, URZ ;  /* 0x0000057024047890 */ /* 0x000fe2000ff1e03f */
[----:B------:R-:W-:Y:S01]  /*23110*/  R2UR UR12, R3 ;  /* 0x00000000030c72ca */ /* 0x000fe200000e0000 */
[----:B------:R-:W-:Y:S01]  /*23120*/  UMOV UR10, URZ ;  /* 0x0000003f000a7c82 */ /* 0x000fe20008000000 */
[----:B------:R-:W-:Y:S01]  /*23130*/  R2UR UR13, R2 ;  /* 0x00000000020d72ca */ /* 0x000fe200000e0000 */
[----:B------:R-:W-:Y:S01]  /*23140*/  UIADD3.X UR5, URZ, UR37, URZ, UP0, !UPT ;  /* 0x000000253f057290 */ /* 0x000fe200087fe43f */
[----:B------:R-:W-:Y:S01]  /*23150*/  UMOV UR6, 0x0 ;  /* 0x0000000000067882 */ /* 0x000fe20000000000 */
[----:B------:R-:W-:Y:S01]  /*23160*/  UMOV UR7, 0x12f00000 ;  /* 0x12f0000000077882 */ /* 0x000fe20000000000 */
[----:B------:R-:W-:-:S05]  /*23170*/  UMOV UR17, 0x40 ;  /* 0x0000004000117882 */ /* 0x000fca0000000000 */
[----:B------:R-:W-:Y:S01]  /*23180*/  UIADD3 UR9, UR9, 0x30890, URZ ;  /* 0x0003089009097890 */ /* 0x000fe2000fffe03f */
[----:B--2---:R-:W-:-:S05]  /*23190*/  IMAD R8, R8, 0x8000, R11 ;  /* 0x0000800008087824 */ /* 0x004fca00078e020b */
[----:B------:R-:W-:Y:S01]  /*231a0*/  R2UR UR14, R8 ;  /* 0x00000000080e72ca */ /* 0x000fe200000e0000 */
[----:B------:R-:W-:-:S04]  /*231b0*/  IMAD R8, R6, 0x40, R4 ;  /* 0x0000004006087824 */ /* 0x000fc800078e0204 */
[----:B------:R-:W-:-:S05]  /*231c0*/  VIADD R8, R8, 0xffffffc0 ;  /* 0xffffffc008087836 */ /* 0x000fca0000000000 */
[----:B------:R-:W-:-:S03]  /*231d0*/  R2UR UR11, R8 ;  /* 0x00000000080b72ca */ /* 0x000fc600000e0000 */
[----:B------:R-:W-:Y:S02]  /*231e0*/  UIADD3 UR8, UR14, 0x20400, URZ ;  /* 0x000204000e087890 */ /* 0x000fe4000fffe03f */
[----:B------:R-:W-:Y:S02]  /*231f0*/  UIADD3 UR15, UR14, 0x22400, URZ ;  /* 0x000224000e0f7890 */ /* 0x000fe4000fffe03f */
[----:B------:R-:W-:Y:S02]  /*23200*/  UIADD3 UR16, UR14, 0x24400, URZ ;  /* 0x000244000e107890 */ /* 0x000fe4000fffe03f */
[----:B------:R-:W-:-:S04]  /*23210*/  UIADD3 UR14, UR14, 0x26400, URZ ;  /* 0x000264000e0e7890 */ /* 0x000fc8000fffe03f */
        /* <DEDUP_REMOVED lines=14> */
.L_x_1888:
[----:B------:R-:W0:Y:S02]  /*23300*/  LDL R10, [R1+0xc] ;  /* 0x00000c00010a7983 */ /* 0x000e240000100800 */
[----:B01----:R-:W-:Y:S01]  /*23310*/  IMAD.SHL.U32 R9, R10, 0x4000, RZ ;  /* 0x000040000a097824 */ /* 0x003fe200078e00ff */
[----:B------:R-:W-:Y:S06]  /*23320*/  @P1 BRA `(.L_x_1683) ;  /* 0x00000000001c1947 */ /* 0x000fec0003800000 */
[----:B------:R-:W0:Y:S02]  /*23330*/  S2R R10, SR_TID.X ;  /* 0x00000000000a7919 */ /* 0x000e240000002100 */
[----:B0-----:R-:W-:-:S04]  /*23340*/  LOP3.LUT R10, R10, 0x1f, RZ, 0xc0, !PT ;  /* 0x0000001f0a0a7812 */ /* 0x001fc800078ec0ff */
[----:B------:R-:W-:Y:S01]  /*23350*/  ISETP.NE.AND P0, PT, R10, RZ, PT ;  /* 0x000000ff0a00720c */ /* 0x000fe20003f05270 */
[----:B------:R-:W-:-:S04]  /*23360*/  IMAD.MOV.U32 R10, RZ, RZ, 0x8000 ;  /* 0x00008000ff0a7424 */ /* 0x000fc800078e00ff */
[----:B------:R0:W-:Y:S08]  /*23370*/  SYNCS.ARRIVE.TRANS64 RZ, [R7+URZ+0x308b0], R10 ;  /* 0x0308b00a07ff79a7 */ /* 0x0001f0000800003f */
[----:B------:R-:W-:Y:S05]  /*23380*/  @!P0 BRA `(.L_x_1683) ;  /* 0x0000000000048947 */ /* 0x000fea0003800000 */
[----:B------:R-:W-:Y:S01]  /*23390*/  BPT.TRAP 0x1 ;  /* 0x000000040000795c */ /* 0x000fe20000300000 */
.L_x_1683:
[----:B------:R-:W-:Y:S01]  /*233a0*/  IMAD R9, R9, 0x2, R11 ;  /* 0x0000000209097824 */ /* 0x000fe200078e020b */
        /* <DEDUP_REMOVED lines=11> */
[----:B------:R-:W-:-:S04]  /*23460*/  UIADD3 UR9, UR9, 0x308b0, URZ ;  /* 0x000308b009097890 */ /* 0x000fc8000fffe03f */
        /* <DEDUP_REMOVED lines=17> */
.L_x_1679:
[----:B------:R-:W-:Y:S05]  /*23580*/  BSYNC B1 ;  /* 0x0000000000017941 */ /* 0x000fea0003800000 */
.L_x_1678:
[----:B0-----:R-:W2:Y:S04]  /*23590*/  LDL.LU R7, [R1+0xc] ;  /* 0x00000c0001077983 */ /* 0x001ea80000300800 */
[----:B------:R-:W3:Y:S01]  /*235a0*/  LDL.LU R9, [R1+0x10] ;  /* 0x0000100001097983 */ /* 0x000ee20000300800 */
[----:B------:R-:W-:Y:S01]  /*235b0*/  VIADD R6, R6, 0xfffffffe ;  /* 0xfffffffe06067836 */ /* 0x000fe20000000000 */
[----:B------:R-:W-:Y:S01]  /*235c0*/  PLOP3.LUT P2, PT, PT, PT, PT, 0x8, 0x0 ;  /* 0x000000000000781c */ /* 0x000fe20003f4e170 */
[----:B--2---:R-:W-:-:S05]  /*235d0*/  VIADD R7, R7, 0x1 ;  /* 0x0000000107077836 */ /* 0x004fca0000000000 */
[----:B------:R-:W-:-:S04]  /*235e0*/  ISETP.NE.AND P0, PT, R7, 0x2, PT ;  /* 0x000000020700780c */ /* 0x000fc80003f05270 */
[----:B------:R-:W-:Y:S02]  /*235f0*/  SEL R8, RZ, 0x1, P0 ;  /* 0x00000001ff087807 */ /* 0x000fe40000000000 */
[----:B------:R-:W-:Y:S02]  /*23600*/  SEL R7, R7, RZ, P0 ;  /* 0x000000ff07077207 */ /* 0x000fe40000000000 */
[----:B---3--:R-:W-:Y:S02]  /*23610*/  LOP3.LUT R9, R9, R8, RZ, 0x3c, !PT ;  /* 0x0000000809097212 */ /* 0x008fe400078e3cff */
[----:B------:R-:W-:-:S03]  /*23620*/  ISETP.GE.AND P0, PT, R6, R5, PT ;  /* 0x000000050600720c */ /* 0x000fc60003f06270 */
[----:B------:R1:W-:Y:S04]  /*23630*/  STL [R1+0x10], R9 ;  /* 0x0000100901007387 */ /* 0x0003e80000100800 */
[----:B------:R1:W-:Y:S06]  /*23640*/  STL [R1+0xc], R7 ;  /* 0x00000c0701007387 */ /* 0x0003ec0000100800 */
[----:B------:R-:W-:Y:S05]  /*23650*/  @!P0 BRA `(.L_x_1673) ;  /* 0x00000004009c8947 */ /* 0x000fea0003800000 */
.L_x_1690:
[----:B------:R-:W-:Y:S05]  /*23660*/  YIELD ;  /* 0x0000000000007946 */ /* 0x000fea0003800000 */
[----:B------:R-:W-:Y:S04]  /*23670*/  BSSY B1, `(.L_x_1684) ;  /* 0x0000059000017945 */ /* 0x000fe80003800000 */
[----:B--2---:R-:W-:Y:S05]  /*23680*/  @!P6 BRA `(.L_x_1685) ;  /* 0x00000004005ce947 */ /* 0x004fea0003800000 */
[----:B-1----:R-:W2:Y:S04]  /*23690*/  LDL R7, [R1+0xc] ;  /* 0x00000c0001077983 */ /* 0x002ea80000100800 */
[----:B------:R-:W3:Y:S01]  /*236a0*/  LDL R8, [R1+0x10] ;  /* 0x0000100001087983 */ /* 0x000ee20000100800 */
[----:B--2---:R-:W-:Y:S01]  /*236b0*/  IMAD R7, R7, 0x8, R11 ;  /* 0x0000000807077824 */ /* 0x004fe200078e020b */
[----:B---3--:R-:W-:-:S04]  /*236c0*/  SHF.L.U32 R8, R8, 0x1f, RZ ;  /* 0x0000001f08087819 */ /* 0x008fc800000006ff */
[----:B------:R-:W0:Y:S02]  /*236d0*/  SYNCS.PHASECHK.TRANS64.TRYWAIT P0, [R7+URZ+0x308a0], R8 ;  /* 0x0308a008070075a7 */ /* 0x000e24000800017f */
[----:B0-----:R-:W-:Y:S05]  /*236e0*/  @!P0 BRA `(.L_x_1686) ;  /* 0x0000006800988947 */ /* 0x001fea0003800000 */
.L_x_1889:
        /* <DEDUP_REMOVED lines=11> */
.L_x_1687:
[----:B-1----:R-:W2:Y:S01]  /*237a0*/  LDL R9, [R1+0xc] ;  /* 0x00000c0001097983 */ /* 0x002ea20000100800 */
[----:B------:R-:W-:Y:S01]  /*237b0*/  R2UR UR9, R7 ;  /* 0x00000000070972ca */ /* 0x000fe200000e0000 */
[----:B------:R-:W-:Y:S01]  /*237c0*/  IMAD R10, R6, 0x40, R4 ;  /* 0x00000040060a7824 */ /* 0x000fe200078e0204 */
        /* <DEDUP_REMOVED lines=8> */
[----:B------:R-:W-:-:S03]  /*23850*/  UMOV UR17, 0x40 ;  /* 0x0000004000117882 */ /* 0x000fc60000000000 */
        /* <DEDUP_REMOVED lines=21> */
.L_x_1890:
        /* <DEDUP_REMOVED lines=8> */
.L_x_1689:
        /* <DEDUP_REMOVED lines=29> */
.L_x_1685:
[----:B------:R-:W-:Y:S05]  /*23c00*/  BSYNC B1 ;  /* 0x0000000000017941 */ /* 0x000fea0003800000 */
.L_x_1684:
[----:B01----:R-:W2:Y:S04]  /*23c10*/  LDL.LU R7, [R1+0xc] ;  /* 0x00000c0001077983 */ /* 0x003ea80000300800 */
[----:B------:R-:W3:Y:S01]  /*23c20*/  LDL.LU R9, [R1+0x10] ;  /* 0x0000100001097983 */ /* 0x000ee20000300800 */
[----:B--2---:R-:W-:-:S05]  /*23c30*/  VIADD R7, R7, 0x1 ;  /* 0x0000000107077836 */ /* 0x004fca0000000000 */
[----:B------:R-:W-:-:S04]  /*23c40*/  ISETP.NE.AND P0, PT, R7, 0x2, PT ;  /* 0x000000020700780c */ /* 0x000fc80003f05270 */
[----:B------:R-:W-:Y:S02]  /*23c50*/  SEL R8, RZ, 0x1, P0 ;  /* 0x00000001ff087807 */ /* 0x000fe40000000000 */
[----:B------:R-:W-:Y:S02]  /*23c60*/  SEL R7, R7, RZ, P0 ;  /* 0x000000ff07077207 */ /* 0x000fe40000000000 */
[----:B---3--:R-:W-:Y:S02]  /*23c70*/  LOP3.LUT R9, R9, R8, RZ, 0x3c, !PT ;  /* 0x0000000809097212 */ /* 0x008fe400078e3cff */
[C---:B------:R-:W-:Y:S01]  /*23c80*/  ISETP.GT.AND P0, PT, R6.reuse, R5, PT ;  /* 0x000000050600720c */ /* 0x040fe20003f04270 */
[----:B------:R-:W-:Y:S02]  /*23c90*/  VIADD R6, R6, 0xffffffff ;  /* 0xffffffff06067836 */ /* 0x000fe40000000000 */
[----:B------:R2:W-:Y:S04]  /*23ca0*/  STL [R1+0x10], R9 ;  /* 0x0000100901007387 */ /* 0x0005e80000100800 */
[----:B------:R2:W-:Y:S06]  /*23cb0*/  STL [R1+0xc], R7 ;  /* 0x00000c0701007387 */ /* 0x0005ec0000100800 */
[----:B------:R-:W-:Y:S05]  /*23cc0*/  @P0 BRA `(.L_x_1690) ;  /* 0xfffffff800640947 */ /* 0x000fea000383ffff */
.L_x_1673:
[----:B------:R-:W-:Y:S05]  /*23cd0*/  BSYNC B0 ;  /* 0x0000000000007941 */ /* 0x000fea0003800000 */
.L_x_1672:
[----:B------:R-:W3:Y:S01]  /*23ce0*/  LDC.64 R2, c[0x0][0x9e0] ;  /* 0x00027800ff027b82 */ /* 0x000ee20000000a00 */
[----:B------:R-:W-:Y:S07]  /*23cf0*/  @!P2 WARPSYNC.ALL ;  /* 0x000000000000a948 */ /* 0x000fee0003800000 */
[----:B------:R-:W-:Y:S01]  /*23d00*/  @!P2 BAR.SYNC.DEFER_BLOCKING 0xc, 0x120 ;  /* 0x030480000000ab1d */ /* 0x000fe20000010000 */
[----:B---3--:R-:W-:Y:S01]  /*23d10*/  ISETP.GE.AND P0, PT, R3, 0x1, PT ;  /* 0x000000010300780c */ /* 0x008fe20003f06270 */
        /* <DEDUP_REMOVED lines=8> */
[----:B------:R-:W3:Y:S02]  /*23da0*/  @P1 LDC.64 R4, c[0x0][0x9e8] ;  /* 0x00027a00ff041b82 */ /* 0x000ee40000000a00 */
[----:B---3--:R-:W-:-:S05]  /*23db0*/  @P1 IMAD.HI.U32 R4, R6, R4, RZ ;  /* 0x0000000406041227 */ /* 0x008fca00078e00ff */
[----:B------:R-:W-:-:S04]  /*23dc0*/  @P1 SHF.R.U32.HI R6, RZ, R5, R4 ;  /* 0x00000005ff061219 */ /* 0x000fc80000011604 */
[----:B------:R-:W-:Y:S01]  /*23dd0*/  LOP3.LUT R6, RZ, R6, RZ, 0x33, !PT ;  /* 0x00000006ff067212 */ /* 0x000fe200078e33ff */
[----:B------:R-:W-:Y:S06]  /*23de0*/  BRA `(.L_x_1694) ;  /* 0x0000000000107947 */ /* 0x000fec0003800000 */
.L_x_1693:
[----:B------:R-:W-:-:S13]  /*23df0*/  ISETP.NE.AND P1, PT, R3, 0x1, PT ;  /* 0x000000010300780c */ /* 0x000fda0003f25270 */
[----:B------:R-:W3:Y:S02]  /*23e00*/  @P1 LDC.64 R4, c[0x0][0x9e8] ;  /* 0x00027a00ff041b82 */ /* 0x000ee40000000a00 */
[----:B---3--:R-:W-:-:S05]  /*23e10*/  @P1 IMAD.HI.U32 R4, R6, R4, RZ ;  /* 0x0000000406041227 */ /* 0x008fca00078e00ff */
[----:B------:R-:W-:-:S07]  /*23e20*/  @P1 SHF.R.U32.HI R6, RZ, R5, R4 ;  /* 0x00000005ff061219 */ /* 0x000fce0000011604 */
.L_x_1694:
[----:B------:R-:W-:Y:S05]  /*23e30*/  BSYNC B0 ;  /* 0x0000000000007941 */ /* 0x000fea0003800000 */
.L_x_1692:
[----:B------:R-:W-:-:S05]  /*23e40*/  IMAD R5, R6, R3, R3 ;  /* 0x0000000306057224 */ /* 0x000fca00078e0203 */
[----:B------:R-:W-:-:S07]  /*23e50*/  VIMNMX R2, R2, R5, PT ;  /* 0x0000000502027248 */ /* 0x000fce0003fe0100 */
.L_x_1691:
[----:B------:R-:W-:Y:S01]  /*23e60*/  VIADD R2, R2, 0x3f ;  /* 0x0000003f02027836 */ /* 0x000fe20000000000 */
[----:B------:R-:W-:-:S04]  /*23e70*/  ULDC UR4, c[0x0][0x9dc] ;  /* 0x0002770000047ab9 */ /* 0x000fc80000000800 */
[----:B------:R-:W-:-:S04]  /*23e80*/  SHF.R.S32.HI R5, RZ, 0x1f, R2 ;  /* 0x0000001fff057819 */ /* 0x000fc80000011402 */
[----:B------:R-:W-:-:S04]  /*23e90*/  LEA.HI R5, R5, R2, RZ, 0x6 ;  /* 0x0000000205057211 */ /* 0x000fc800078f30ff */
[----:B------:R-:W-:-:S04]  /*23ea0*/  SHF.R.S32.HI R2, RZ, 0x6, R5 ;  /* 0x00000006ff027819 */ /* 0x000fc80000011405 */
[----:B------:R-:W-:Y:S01]  /*23eb0*/  VIMNMX R6, R21, R2, PT ;  /* 0x0000000215067248 */ /* 0x000fe20003fe0100 */
[----:B------:R-:W-:-:S04]  /*23ec0*/  VIADD R2, R0, -UR4 ;  /* 0x8000000400027c36 */ /* 0x000fc80008000000 */
[----:B------:R3:W-:Y:S01]  /*23ed0*/  STL [R1+0x24], R6 ;  /* 0x0000240601007387 */ /* 0x0007e20000100800 */
[----:B------:R-:W-:Y:S05]  /*23ee0*/  @!P0 BRA `(.L_x_1695) ;  /* 0x0000000000448947 */ /* 0x000fea0003800000 */
[----:B------:R-:W-:Y:S01]  /*23ef0*/  ISETP.GT.AND P0, PT, R0, -0x1, PT ;  /* 0xffffffff0000780c */ /* 0x000fe20003f04270 */
[----:B------:R-:W-:-:S12]  /*23f00*/  BSSY B0, `(.L_x_1696) ;  /* 0x000000d000007945 */ /* 0x000fd80003800000 */
[----:B------:R-:W-:Y:S05]  /*23f10*/  @P0 BRA `(.L_x_1697) ;  /* 0x00000000001c0947 */ /* 0x000fea0003800000 */
[----:B------:R-:W-:Y:S02]  /*23f20*/  ISETP.NE.AND P0, PT, R3, 0x1, PT ;  /* 0x000000010300780c */ /* 0x000fe40003f05270 */
[----:B------:R-:W-:-:S11]  /*23f30*/  LOP3.LUT R0, RZ, R0, RZ, 0x33, !PT ;  /* 0x00000000ff007212 */ /* 0x000fd600078e33ff */
[----:B------:R-:W4:Y:S02]  /*23f40*/  @P0 LDC.64 R4, c[0x0][0x9e8] ;  /* 0x00027a00ff040b82 */ /* 0x000f240000000a00 */
[----:B----4-:R-:W-:-:S05]  /*23f50*/  @P0 IMAD.HI.U32 R4, R0, R4, RZ ;  /* 0x0000000400040227 */ /* 0x010fca00078e00ff */
[----:B------:R-:W-:-:S04]  /*23f60*/  @P0 SHF.R.U32.HI R0, RZ, R5, R4 ;  /* 0x00000005ff000219 */ /* 0x000fc80000011604 */
[----:B------:R-:W-:Y:S01]  /*23f70*/  LOP3.LUT R0, RZ, R0, RZ, 0x33, !PT ;  /* 0x00000000ff007212 */ /* 0x000fe200078e33ff */
[----:B------:R-:W-:Y:S06]  /*23f80*/  BRA `(.L_x_1698) ;  /* 0x0000000000107947 */ /* 0x000fec0003800000 */
.L_x_1697:
[----:B------:R-:W-:-:S13]  /*23f90*/  ISETP.NE.AND P0, PT, R3, 0x1, PT ;  /* 0x000000010300780c */ /* 0x000fda0003f05270 */
[----:B------:R-:W4:Y:S02]  /*23fa0*/  @P0 LDC.64 R4, c[0x0][0x9e8] ;  /* 0x00027a00ff040b82 */ /* 0x000f240000000a00 */
[----:B----4-:R-:W-:-:S05]  /*23fb0*/  @P0 IMAD.HI.U32 R4, R0, R4, RZ ;  /* 0x0000000400040227 */ /* 0x010fca00078e00ff */
[----:B------:R-:W-:-:S07]  /*23fc0*/  @P0 SHF.R.U32.HI R0, RZ, R5, R4 ;  /* 0x00000005ff000219 */ /* 0x000fce0000011604 */
.L_x_1698:
[----:B------:R-:W-:Y:S05]  /*23fd0*/  BSYNC B0 ;  /* 0x0000000000007941 */ /* 0x000fea0003800000 */
.L_x_1696:
[----:B------:R-:W-:-:S05]  /*23fe0*/  IMAD R3, R0, R3, RZ ;  /* 0x0000000300037224 */ /* 0x000fca00078e02ff */
[----:B------:R-:W-:-:S07]  /*23ff0*/  VIMNMX R2, R2, R3, !PT ;  /* 0x0000000302027248 */ /* 0x000fce0007fe0100 */
.L_x_1695:
[----:B------:R-:W-:Y:S01]  /*24000*/  SHF.R.S32.HI R3, RZ, 0x1f, R2 ;  /* 0x0000001fff037819 */ /* 0x000fe20000011402 */
[----:B------:R-:W-:Y:S03]  /*24010*/  BSSY B6, `(.L_x_1699) ;  /* 0x0000367000067945 */ /* 0x000fe60003800000 */
[----:B------:R-:W-:-:S04]  /*24020*/  LEA.HI R3, R3, R2, RZ, 0x6 ;  /* 0x0000000203037211 */ /* 0x000fc800078f30ff */
[----:B------:R-:W-:-:S04]  /*24030*/  SHF.R.S32.HI R3, RZ, 0x6, R3 ;  /* 0x00000006ff037819 */ /* 0x000fc80000011403 */
[----:B------:R-:W-:-:S04]  /*24040*/  VIMNMX R0, RZ, R3, !PT ;  /* 0x00000003ff007248 */ /* 0x000fc80007fe0100 */
[----:B------:R-:W-:Y:S01]  /*24050*/  ISETP.GT.AND P0, PT, R6, R0, PT ;  /* 0x000000000600720c */ /* 0x000fe20003f04270 */
[----:B------:R4:W-:-:S12]  /*24060*/  STL [R1+0x18], R0 ;  /* 0x0000180001007387 */ /* 0x0009d80000100800 */
[----:B----4-:R-:W-:Y:S05]  /*24070*/  @P0 BRA `(.L_x_1700) ;  /* 0x0000000000480947 */ /* 0x010fea0003800000 */
[----:B------:R-:W4:Y:S02]  /*24080*/  S2R R0, SR_TID.X ;  /* 0x0000000000007919 */ /* 0x000f240000002100 */
[----:B----4-:R-:W-:-:S04]  /*24090*/  LOP3.LUT R0, R0, 0x1f, RZ, 0xc0, !PT ;  /* 0x0000001f00007812 */ /* 0x010fc800078ec0ff */
[----:B------:R-:W-:-:S13]  /*240a0*/  ISETP.NE.AND P1, PT, R0, RZ, PT ;  /* 0x000000ff0000720c */ /* 0x000fda0003f25270 */
[----:B------:R-:W-:Y:S05]  /*240b0*/  @P1 BRA `(.L_x_1701) ;  /* 0x0000003400701947 */ /* 0x000fea0003800000 */
[----:B-12---:R-:W1:Y:S01]  /*240c0*/  S2R R7, SR_LANEID ;  /* 0x0000000000077919 */ /* 0x006e620000000000 */
        /* <DEDUP_REMOVED lines=11> */
[----:B-1----:R-:W-:Y:S01]  /*24180*/  IADD3 R16, R0, UR39, R7 ;  /* 0x0000002700107c10 */ /* 0x002fe2000fffe007 */
[----:B------:R-:W-:Y:S06]  /*24190*/  BRA `(.L_x_1701) ;  /* 0x0000003400387947 */ /* 0x000fec0003800000 */
.L_x_1700:
[----:B------:R-:W4:Y:S01]  /*241a0*/  S2R R3, SR_CgaCtaId ;  /* 0x0000000000037919 */ /* 0x000f220000008800 */
[----:B------:R-:W-:-:S04]  /*241b0*/  MOV R0, 0x400 ;  /* 0x0000040000007802 */ /* 0x000fc80000000f00 */
[----:B----4-:R-:W-:-:S05]  /*241c0*/  LEA R2, R3, R0, 0x18 ;  /* 0x0000000003027211 */ /* 0x010fca00078ec0ff */
[----:B------:R4:W-:Y:S01]  /*241d0*/  STL [R1+0x20], R2 ;  /* 0x0000200201007387 */ /* 0x0009e20000100800 */
[----:B------:R-:W-:-:S05]  /*241e0*/  VIADD R0, R2, 0x20400 ;  /* 0x0002040002007836 */ /* 0x000fca0000000000 */
[----:B------:R-:W-:-:S13]  /*241f0*/  LOP3.LUT P0, RZ, R0, 0x3ff, RZ, 0xc0, !PT ;  /* 0x000003ff00ff7812 */ /* 0x000fda000780c0ff */
[----:B----4-:R-:W-:Y:S05]  /*24200*/  @!P0 BRA `(.L_x_1702) ;  /* 0x0000000000408947 */ /* 0x010fea0003800000 */
[----:B------:R-:W-:Y:S01]  /*24210*/  MOV R2, 0x0 ;  /* 0x0000000000027802 */ /* 0x000fe20000000f00 */
[----:B------:R-:W-:Y:S01]  /*24220*/  ULDC.64 UR6, c[0x4][0x1b8] ;  /* 0x01006e0000067ab9 */ /* 0x000fe20000000a00 */
[----:B------:R-:W-:Y:S01]  /*24230*/  ULDC.64 UR8, c[0x4][0x1c0] ;  /* 0x0100700000087ab9 */ /* 0x000fe20000000a00 */
[----:B------:R-:W-:Y:S01]  /*24240*/  ULDC.64 UR4, c[0x4][0x140] ;  /* 0x0100500000047ab9 */ /* 0x000fe20000000a00 */
[----:B------:R-:W-:Y:S02]  /*24250*/  IMAD.U32 R4, RZ, RZ, UR6 ;  /* 0x00000006ff047e24 */ /* 0x000fe4000f8e00ff */
[----:B------:R-:W4:Y:S01]  /*24260*/  LDC.64 R2, c[0x4][R2] ;  /* 0x0100000002027b82 */ /* 0x000f220000000a00 */
[----:B------:R-:W-:Y:S02]  /*24270*/  IMAD.U32 R5, RZ, RZ, UR7 ;  /* 0x00000007ff057e24 */ /* 0x000fe4000f8e00ff */
[----:B---3--:R-:W-:Y:S02]  /*24280*/  IMAD.U32 R6, RZ, RZ, UR8 ;  /* 0x00000008ff067e24 */ /* 0x008fe4000f8e00ff */
[----:B-12---:R-:W-:-:S02]  /*24290*/  IMAD.U32 R7, RZ, RZ, UR9 ;  /* 0x00000009ff077e24 */ /* 0x006fc4000f8e00ff */
[----:B------:R-:W-:Y:S02]  /*242a0*/  IMAD.U32 R10, RZ, RZ, UR4 ;  /* 0x00000004ff0a7e24 */ /* 0x000fe4000f8e00ff */
[----:B0-----:R-:W-:Y:S02]  /*242b0*/  IMAD.U32 R11, RZ, RZ, UR5 ;  /* 0x00000005ff0b7e24 */ /* 0x001fe4000f8e00ff */
[----:B------:R-:W-:Y:S02]  /*242c0*/  IMAD.MOV.U32 R8, RZ, RZ, 0x70 ;  /* 0x00000070ff087424 */ /* 0x000fe400078e00ff */
[----:B------:R-:W-:Y:S02]  /*242d0*/  IMAD.MOV.U32 R12, RZ, RZ, 0x1 ;  /* 0x00000001ff0c7424 */ /* 0x000fe400078e00ff */
[----:B------:R-:W-:-:S07]  /*242e0*/  IMAD.MOV.U32 R13, RZ, RZ, RZ ;  /* 0x000000ffff0d7224 */ /* 0x000fce00078e00ff */
[----:B------:R-:W-:-:S07]  /*242f0*/  LEPC R20, `(.L_x_1702) ;  /* 0x000000001014794e */ /* 0x000fce0000000000 */
[----:B----4-:R-:W-:Y:S05]  /*24300*/  CALL.ABS.NOINC R2 ;  /* 0x0000000002007343 */ /* 0x010fea0003c00000 */
.L_x_1702:
[----:B------:R-:W4:Y:S02]  /*24310*/  LDL R2, [R1+0x20] ;  /* 0x0000200001027983 */ /* 0x000f240000100800 */
[----:B----4-:R-:W-:-:S05]  /*24320*/  VIADD R0, R2, 0x400 ;  /* 0x0000040002007836 */ /* 0x010fca0000000000 */
[----:B------:R-:W-:-:S13]  /*24330*/  LOP3.LUT P0, RZ, R0, 0x3ff, RZ, 0xc0, !PT ;  /* 0x000003ff00ff7812 */ /* 0x000fda000780c0ff */
[----:B------:R-:W-:Y:S05]  /*24340*/  @!P0 BRA `(.L_x_1703) ;  /* 0x0000000000808947 */ /* 0x000fea0003800000 */
[----:B------:R-:W-:Y:S01]  /*24350*/  MOV R0, 0x0 ;  /* 0x0000000000007802 */ /* 0x000fe20000000f00 */
[----:B------:R-:W-:Y:S01]  /*24360*/  ULDC.64 UR6, c[0x4][0x1b8] ;  /* 0x01006e0000067ab9 */ /* 0x000fe20000000a00 */
[----:B------:R-:W-:Y:S01]  /*24370*/  ULDC.64 UR8, c[0x4][0x1c0] ;  /* 0x0100700000087ab9 */ /* 0x000fe20000000a00 */
[----:B------:R-:W-:Y:S01]  /*24380*/  ULDC.64 UR4, c[0x4][0x148] ;  /* 0x0100520000047ab9 */ /* 0x000fe20000000a00 */
[----:B------:R4:W4:Y:S01]  /*24390*/  LDC.64 R2, c[0x4][R0] ;  /* 0x0100000000027b82 */ /* 0x0009220000000a00 */
[----:B------:R-:W-:Y:S02]  /*243a0*/  IMAD.U32 R4, RZ, RZ, UR6 ;  /* 0x00000006ff047e24 */ /* 0x000fe4000f8e00ff */
        /* <DEDUP_REMOVED lines=10> */
.L_x_1704:
        /* <DEDUP_REMOVED lines=16> */
.L_x_1703:
[----:B------:R-:W4:Y:S01]  /*24550*/  LDL.LU R4, [R1+0x2c] ;  /* 0x00002c0001047983 */ /* 0x000f220000300800 */
[----:B------:R-:W0:Y:S01]  /*24560*/  LDC R0, c[0x0][0x428] ;  /* 0x00010a00ff007b82 */ /* 0x000e220000000800 */
[----:B------:R-:W-:Y:S01]  /*24570*/  ULDC.64 UR4, c[0x0][0x9f8] ;  /* 0x00027e0000047ab9 */ /* 0x000fe20000000a00 */
[----:B------:R-:W-:Y:S01]  /*24580*/  IMAD.MOV.U32 R5, RZ, RZ, R19 ;  /* 0x000000ffff057224 */ /* 0x000fe200078e0013 */
[----:B------:R-:W-:Y:S01]  /*24590*/  ULDC.64 UR6, c[0x0][0x208] ;  /* 0x0000820000067ab9 */ /* 0x000fe20000000a00 */
[----:B0-----:R-:W-:Y:S01]  /*245a0*/  ISETP.NE.AND P0, PT, R0, 0x1, PT ;  /* 0x000000010000780c */ /* 0x001fe20003f05270 */
[----:B------:R-:W-:-:S12]  /*245b0*/  IMAD.MOV.U32 R0, RZ, RZ, R18 ;  /* 0x000000ffff007224 */ /* 0x000fd800078e0012 */
[----:B------:R-:W0:Y:S08]  /*245c0*/  @P0 LDC R3, c[0x0][0x42c] ;  /* 0x00010b00ff030b82 */ /* 0x000e300000000800 */
[----:B------:R-:W1:Y:S01]  /*245d0*/  @P0 LDC R2, c[0x0][0x430] ;  /* 0x00010c00ff020b82 */ /* 0x000e620000000800 */
[----:B0-----:R-:W-:-:S05]  /*245e0*/  @P0 IMAD.HI.U32 R3, R18, R3, RZ ;  /* 0x0000000312030227 */ /* 0x001fca00078e00ff */
[----:B-1----:R-:W-:Y:S02]  /*245f0*/  @P0 SHF.R.U32.HI R0, RZ, R2, R3 ;  /* 0x00000002ff000219 */ /* 0x002fe40000011603 */
[----:B------:R-:W-:-:S04]  /*24600*/  ISETP.NE.U32.AND P0, PT, RZ, UR4, PT ;  /* 0x00000004ff007c0c */ /* 0x000fc8000bf05070 */
[----:B------:R-:W-:Y:S01]  /*24610*/  ISETP.NE.AND.EX P0, PT, RZ, UR5, PT, P0 ;  /* 0x00000005ff007c0c */ /* 0x000fe2000bf05300 */
[----:B------:R-:W-:-:S12]  /*24620*/  ULDC.64 UR4, c[0x0][0xa00] ;  /* 0x0002800000047ab9 */ /* 0x000fd80000000a00 */
[----:B--23--:R-:W0:Y:S02]  /*24630*/  @P0 LDC.64 R6, c[0x0][0x9f8] ;  /* 0x00027e00ff060b82 */ /* 0x00ce240000000a00 */
[----:B0-----:R-:W-:-:S05]  /*24640*/  @P0 IMAD.WIDE R6, R19, 0x4, R6 ;  /* 0x0000000413060825 */ /* 0x001fca00078e0206 */
[----:B------:R0:W5:Y:S01]  /*24650*/  @P0 LDG.E R5, desc[UR6][R6.64] ;  /* 0x0000000606050981 */ /* 0x000162000c1e1900 */
[----:B------:R-:W-:-:S04]  /*24660*/  ISETP.NE.U32.AND P0, PT, RZ, UR4, PT ;  /* 0x00000004ff007c0c */ /* 0x000fc8000bf05070 */
[----:B------:R-:W-:-:S04]  /*24670*/  ISETP.NE.AND.EX P0, PT, RZ, UR5, PT, P0 ;  /* 0x00000005ff007c0c */ /* 0x000fc8000bf05300 */
[----:B------:R-:W-:Y:S01]  /*24680*/  SEL R2, R19, RZ, !P0 ;  /* 0x000000ff13027207 */ /* 0x000fe20004000000 */
[----:B----4-:R-:W-:Y:S02]  /*24690*/  IMAD R3, R17, 0x80, R4 ;  /* 0x0000008011037824 */ /* 0x010fe400078e0204 */
[----:B------:R-:W1:Y:S02]  /*246a0*/  S2R R4, SR_TID.X ;  /* 0x0000000000047919 */ /* 0x000e640000002100 */
[----:B-1----:R-:W-:-:S04]  /*246b0*/  LOP3.LUT R4, R4, 0x1f, RZ, 0xc0, !PT ;  /* 0x0000001f04047812 */ /* 0x002fc800078ec0ff */
[----:B------:R-:W-:-:S04]  /*246c0*/  ISETP.NE.AND P6, PT, R4, RZ, PT ;  /* 0x000000ff0400720c */ /* 0x000fc80003fc5270 */
[----:B------:R-:W-:-:S09]  /*246d0*/  PLOP3.LUT P1, PT, P6, PT, PT, 0x8, 0x0 ;  /* 0x000000000000781c */ /* 0x000fd2000372e170 */
[----:B------:R-:W-:-:S05]  /*246e0*/  VOTEU.ALL UP1, P6 ;  /* 0x00000000003f7886 */ /* 0x000fca0003020000 */
[----:B------:R-:W-:-:S04]  /*246f0*/  @!UP1 UIADD3 UR8, UP0, UR36, 0x270, URZ ;  /* 0x0000027024089890 */ /* 0x000fc8000ff1e03f */
[----:B------:R-:W-:-:S03]  /*24700*/  @!UP1 UIADD3.X UR9, URZ, UR37, URZ, UP0, !UPT ;  /* 0x000000253f099290 */ /* 0x000fc600087fe43f */
[----:B0-----:R-:W-:-:S09]  /*24710*/  VOTEU.ALL UP0, P6 ;  /* 0x00000000003f7886 */ /* 0x001fd20003000000 */
.L_x_1705:
        /* <DEDUP_REMOVED lines=16> */
.L_x_1706:
        /* <DEDUP_REMOVED lines=15> */
.L_x_1707:
        /* <DEDUP_REMOVED lines=15> */
.L_x_1708:
        /* <DEDUP_REMOVED lines=9> */
[----:B------:R-:W2:Y:S01]  /*24a90*/  LDL R4, [R1+0x24] ;  /* 0x0000240001047983 */ /* 0x000ea20000100800 */
[----:B------:R-:W0:Y:S01]  /*24aa0*/  LDC.64 R8, c[0x0][0x3f8] ;  /* 0x0000fe00ff087b82 */ /* 0x000e220000000a00 */
[----:B------:R-:W-:Y:S02]  /*24ab0*/  ULDC.64 UR4, c[0x0][0xa08] ;  /* 0x0002820000047ab9 */ /* 0x000fe40000000a00 */
[----:B0-----:R-:W-:Y:S01]  /*24ac0*/  LOP3.LUT P0, RZ, R8, UR4, RZ, 0xfc, !PT ;  /* 0x0000000408ff7c12 */ /* 0x001fe2000f80fcff */
[----:B------:R-:W-:-:S03]  /*24ad0*/  UMOV UR4, 0xffffffff ;  /* 0xffffffff00047882 */ /* 0x000fc60000000000 */
[----:B------:R-:W-:-:S04]  /*24ae0*/  LOP3.LUT P0, RZ, R9, UR5, RZ, 0xfc, P0 ;  /* 0x0000000509ff7c12 */ /* 0x000fc8000800fcff */
[----:B-----5:R-:W-:Y:S01]  /*24af0*/  SEL R6, R5, RZ, !P0 ;  /* 0x000000ff05067207 */ /* 0x020fe20004000000 */
[----:B--2---:R-:W-:Y:S01]  /*24b00*/  VIADD R4, R4, 0xffffffff ;  /* 0xffffffff04047836 */ /* 0x004fe20000000000 */
[----:B------:R-:W-:Y:S07]  /*24b10*/  BRA.DIV UR4, `(.L_x_1709) ;  /* 0x0000005604b47947 */ /* 0x000fee000b800000 */
.L_x_1893:
[----:B------:R-:W-:Y:S01]  /*24b20*/  UMOV UR4, 0xffffffff ;  /* 0xffffffff00047882 */ /* 0x000fe20000000000 */
[----:B------:R-:W-:Y:S02]  /*24b30*/  SHF.R.S32.HI R17, RZ, 0x1f, R5 ;  /* 0x0000001fff117819 */ /* 0x000fe40000011405 */
[----:B------:R-:W-:Y:S05]  /*24b40*/  BRA.DIV UR4, `(.L_x_1710) ;  /* 0x0000005604dc7947 */ /* 0x000fea000b800000 */
[----:B------:R-:W-:-:S13]  /*24b50*/  ELECT P6, URZ, PT ;  /* 0x00000000003f782f */ /* 0x000fda00038c0000 */
.L_x_1896:
[----:B------:R-:W-:Y:S05]  /*24b60*/  @!P6 BRA `(.L_x_1711) ;  /* 0x000000040038e947 */ /* 0x000fea0003800000 */
[----:B------:R-:W-:-:S04]  /*24b70*/  ISETP.NE.U32.AND P0, PT, R8, RZ, PT ;  /* 0x000000ff0800720c */ /* 0x000fc80003f05070 */
        /* <DEDUP_REMOVED lines=17> */
[----:B------:R-:W-:-:S04]  /*24c90*/  LEA R10, P0, R6, R8, 0x2 ;  /* 0x00000008060a7211 */ /* 0x000fc800078010ff */
[----:B------:R-:W-:-:S05]  /*24ca0*/  LEA.HI.X R11, R6, R9, R7, 0x2, P0 ;  /* 0x00000009060b7211 */ /* 0x000fca00000f1407 */
[----:B------:R0:W5:Y:S04]  /*24cb0*/  LDG.E R6, desc[UR6][R10.64] ;  /* 0x000000060a067981 */ /* 0x000168000c1e1900 */
.L_x_1712:
        /* <DEDUP_REMOVED lines=9> */
.L_x_1897:
        /* <DEDUP_REMOVED lines=11> */
.L_x_1714:
[----:B------:R-:W2:Y:S01]  /*24e00*/  LDL R11, [R1] ;  /* 0x00000000010b7983 */ /* 0x000ea20000100800 */
[----:B------:R-:W-:-:S03]  /*24e10*/  MOV R12, 0x400 ;  /* 0x00000400000c7802 */ /* 0x000fc60000000f00 */
[----:B0-----:R-:W3:Y:S01]  /*24e20*/  LDL R10, [R1+0x4] ;  /* 0x00000400010a7983 */ /* 0x001ee20000100800 */
[----:B------:R-:W0:Y:S01]  /*24e30*/  S2R R13, SR_CgaCtaId ;  /* 0x00000000000d7919 */ /* 0x000e220000008800 */
        /* <DEDUP_REMOVED lines=33> */
.L_x_1711:
        /* <DEDUP_REMOVED lines=55> */
.L_x_1898:
[----:B------:R-:W-:Y:S05]  /*253c0*/  BSYNC B0 ;  /* 0x0000000000007941 */ /* 0x000fea0003800000 */
.L_x_1715:
[----:B0-----:R-:W2:Y:S04]  /*253d0*/  LDL R3, [R1+0x24] ;  /* 0x0000240001037983 */ /* 0x001ea80000100800 */
[----:B------:R-:W3:Y:S01]  /*253e0*/  LDL R10, [R1+0x18] ;  /* 0x00001800010a7983 */ /* 0x000ee20000100800 */
[----:B------:R-:W-:Y:S01]  /*253f0*/  BSSY B0, `(.L_x_1717) ;  /* 0x00001cd000007945 */ /* 0x000fe20003800000 */
[----:B--2---:R-:W-:-:S05]  /*25400*/  VIADD R7, R3, 0xfffffffe ;  /* 0xfffffffe03077836 */ /* 0x004fca0000000000 */
[----:B---3--:R-:W-:-:S13]  /*25410*/  ISETP.GE.AND P0, PT, R7, R10, PT ;  /* 0x0000000a0700720c */ /* 0x008fda0003f06270 */
[----:B------:R-:W-:Y:S05]  /*25420*/  @!P0 BRA `(.L_x_1718) ;  /* 0x0000001c00248947 */ /* 0x000fea0003800000 */
[----:B------:R-:W-:Y:S01]  /*25430*/  IMAD.MOV R13, RZ, RZ, -R3 ;  /* 0x000000ffff0d7224 */ /* 0x000fe200078e0a03 */
[----:B------:R-:W-:Y:S01]  /*25440*/  LOP3.LUT R2, RZ, R10, RZ, 0x33, !PT ;  /* 0x0000000aff027212 */ /* 0x000fe200078e33ff */
[----:B------:R-:W-:Y:S03]  /*25450*/  BSSY B1, `(.L_x_1719) ;  /* 0x000009a000017945 */ /* 0x000fe60003800000 */
        /* <DEDUP_REMOVED lines=36> */
.L_x_1723:
[----:B0-----:R-:W0:Y:S01]  /*256a0*/  S2R R8, SR_CgaCtaId ;  /* 0x0000000000087919 */ /* 0x001e220000008800 */
[----:B------:R-:W-:-:S04]  /*256b0*/  MOV R3, 0x400 ;  /* 0x0000040000037802 */ /* 0x000fc80000000f00 */
[----:B0-----:R-:W-:Y:S02]  /*256c0*/  LEA R3, R8, R3, 0x18 ;  /* 0x0000000308037211 */ /* 0x001fe400078ec0ff */
[----:B------:R-:W-:-:S03]  /*256d0*/  SHF.L.U32 R8, R14, 0x1f, RZ ;  /* 0x0000001f0e087819 */ /* 0x000fc600000006ff */
[----:B------:R-:W-:-:S04]  /*256e0*/  IMAD R3, R12, 0x8, R3 ;  /* 0x000000080c037824 */ /* 0x000fc800078e0203 */
[----:B------:R-:W0:Y:S02]  /*256f0*/  SYNCS.PHASECHK.TRANS64.TRYWAIT P0, [R3+URZ+0x30840], R8 ;  /* 0x03084008030075a7 */ /* 0x000e24000800017f */
[----:B0-----:R-:W-:Y:S05]  /*25700*/  @!P0 BRA `(.L_x_1724) ;  /* 0x0000004c00408947 */ /* 0x001fea0003800000 */
.L_x_1899:
        /* <DEDUP_REMOVED lines=11> */
.L_x_1725:
[----:B------:R-:W2:Y:S04]  /*257c0*/  LDL R15, [R1+0x4] ;  /* 0x00000400010f7983 */ /* 0x000ea80000100800 */
[----:B0-----:R-:W3:Y:S01]  /*257d0*/  LDL.LU R8, [R1+0x8] ;  /* 0x0000080001087983 */ /* 0x001ee20000300800 */
        /* <DEDUP_REMOVED lines=39> */
.L_x_1900:
        /* <DEDUP_REMOVED lines=10> */
.L_x_1727:
[----:B------:R-:W2:Y:S02]  /*25af0*/  LDL R8, [R1+0x14] ;  /* 0x0000140001087983 */ /* 0x000ea40000100800 */
[----:B--2---:R-:W-:-:S13]  /*25b00*/  LOP3.LUT P0, RZ, R8, 0x40, RZ, 0xc0, !PT ;  /* 0x0000004008ff7812 */ /* 0x004fda000780c0ff */
[----:B------:R-:W-:Y:S05]  /*25b10*/  @P0 BRA `(.L_x_1728) ;  /* 0x0000000000040947 */ /* 0x000fea0003800000 */
[----:B------:R-:W-:Y:S01]  /*25b20*/  BPT.TRAP 0x1 ;  /* 0x000000040000795c */ /* 0x000fe20000300000 */
.L_x_1728:
[----:B------:R-:W2:Y:S01]  /*25b30*/  LDL.LU R9, [R1] ;  /* 0x0000000001097983 */ /* 0x000ea20000300800 */
        /* <DEDUP_REMOVED lines=28> */
[----:B------:R0:W-:Y:S01]  /*25d00*/  UTMALDG.4D [UR8], [UR4], desc[UR6] ;  /* 0x00000608040075b4 */ /* 0x0001e20008019000 */
[----:B------:R-:W-:Y:S01]  /*25d10*/  IMAD.MOV.U32 R4, RZ, RZ, R7 ;  /* 0x000000ffff047224 */ /* 0x000fe200078e0007 */
        /* <DEDUP_REMOVED lines=8> */
.L_x_1722:
[----:B------:R-:W-:Y:S05]  /*25da0*/  BSYNC B2 ;  /* 0x0000000000027941 */ /* 0x000fea0003800000 */
.L_x_1721:
[----:B------:R-:W2:Y:S04]  /*25db0*/  LDL R2, [R1+0x24] ;  /* 0x0000240001027983 */ /* 0x000ea80000100800 */
[----:B------:R0:W-:Y:S04]  /*25dc0*/  STL [R1+0x8], R14 ;  /* 0x0000080e01007387 */ /* 0x0001e80000100800 */
[----:B------:R0:W-:Y:S02]  /*25dd0*/  STL [R1], R12 ;  /* 0x0000000c01007387 */ /* 0x0001e40000100800 */
[----:B0-2---:R-:W-:-:S07]  /*25de0*/  VIADD R7, R2, 0xfffffffd ;  /* 0xfffffffd02077836 */ /* 0x005fce0000000000 */
.L_x_1720:
[----:B------:R-:W-:Y:S05]  /*25df0*/  BSYNC B1 ;  /* 0x0000000000017941 */ /* 0x000fea0003800000 */
.L_x_1719:
[----:B------:R-:W2:Y:S01]  /*25e00*/  LDL.LU R2, [R1+0x24] ;  /* 0x0000240001027983 */ /* 0x000ea20000300800 */
[----:B------:R-:W-:Y:S01]  /*25e10*/  VIADD R13, R13, 0xfffffffe ;  /* 0xfffffffe0d0d7836 */ /* 0x000fe20000000000 */
[----:B--2---:R-:W-:-:S04]  /*25e20*/  LOP3.LUT R2, RZ, R2, RZ, 0x33, !PT ;  /* 0x00000002ff027212 */ /* 0x004fc800078e33ff */
[----:B------:R-:W-:-:S13]  /*25e30*/  ISETP.NE.AND P0, PT, R13, R2, PT ;  /* 0x000000020d00720c */ /* 0x000fda0003f05270 */
[----:B------:R-:W-:Y:S05]  /*25e40*/  @!P0 BRA `(.L_x_1718) ;  /* 0x00000010009c8947 */ /* 0x000fea0003800000 */
[----:B------:R-:W-:-:S07]  /*25e50*/  IMAD.MOV.U32 R13, RZ, RZ, R6 ;  /* 0x000000ffff0d7224 */ /* 0x000fce00078e0006 */
.L_x_1745:
        /* <DEDUP_REMOVED lines=24> */
[--C-:B------:R-:W-:Y:S01]  /*25fe0*/  SHF.R.S32.HI R3, RZ, 0x1f, R2.reuse ;  /* 0x0000001fff037819 */ /* 0x100fe20000011402 */
[----:B------:R-:W-:Y:S02]  /*25ff0*/  IMAD.MOV R12, RZ, RZ, -R2 ;  /* 0x000000ffff0c7224 */ /* 0x000fe400078e0a02 */
[C---:B------:R-:W-:Y:S02]  /*26000*/  IMAD R10, R5.reuse, UR7, R10 ;  /* 0x00000007050a7c24 */ /* 0x040fe4000f8e020a */
[----:B------:R-:W-:-:S04]  /*26010*/  IMAD.WIDE.U32 R2, R5, UR6, R2 ;  /* 0x0000000605027c25 */ /* 0x000fc8000f8e0002 */
[----:B------:R-:W-:Y:S01]  /*26020*/  IMAD.IADD R3, R10, 0x1, R3 ;  /* 0x000000010a037824 */ /* 0x000fe200078e0203 */
[----:B------:R-:W-:Y:S01]  /*26030*/  LEA R10, P0, R2, UR4, 0x2 ;  /* 0x00000004020a7c11 */ /* 0x000fe2000f8010ff */
[----:B------:R-:W-:-:S03]  /*26040*/  IMAD R12, R11, R12, R7 ;  /* 0x0000000c0b0c7224 */ /* 0x000fc600078e0207 */
[----:B------:R-:W-:-:S05]  /*26050*/  LEA.HI.X R11, R2, UR5, R3, 0x2, P0 ;  /* 0x00000005020b7c11 */ /* 0x000fca00080f1403 */
[----:B------:R0:W5:Y:S04]  /*26060*/  LDG.E R13, desc[UR8][R10.64] ;  /* 0x000000080a0d7981 */ /* 0x000168000c1e1900 */
.L_x_1731:
[----:B------:R-:W1:Y:S01]  /*26070*/  S2R R3, SR_CgaCtaId ;  /* 0x0000000000037919 */ /* 0x000e620000008800 */
[----:B------:R-:W-:-:S04]  /*26080*/  MOV R2, 0x400 ;  /* 0x0000040000027802 */ /* 0x000fc80000000f00 */
[----:B-1----:R-:W-:Y:S02]  /*26090*/  LEA R2, R3, R2, 0x18 ;  /* 0x0000000203027211 */ /* 0x002fe400078ec0ff */
[----:B------:R-:W-:-:S03]  /*260a0*/  SHF.L.U32 R3, R9, 0x1f, RZ ;  /* 0x0000001f09037819 */ /* 0x000fc600000006ff */
[----:B------:R-:W-:-:S04]  /*260b0*/  IMAD R2, R8, 0x8, R2 ;  /* 0x0000000808027824 */ /* 0x000fc800078e0202 */
[----:B------:R-:W1:Y:S02]  /*260c0*/  SYNCS.PHASECHK.TRANS64.TRYWAIT P0, [R2+URZ+0x30840], R3 ;  /* 0x03084003020075a7 */ /* 0x000e64000800017f */
[----:B-1----:R-:W-:Y:S05]  /*260d0*/  @!P0 BRA `(.L_x_1732) ;  /* 0x0000004000f48947 */ /* 0x002fea0003800000 */
.L_x_1901:
        /* <DEDUP_REMOVED lines=11> */
.L_x_1733:
        /* <DEDUP_REMOVED lines=41> */
.L_x_1902:
        /* <DEDUP_REMOVED lines=10> */
.L_x_1735:
[----:B------:R-:W2:Y:S02]  /*264c0*/  LDL R3, [R1+0x14] ;  /* 0x0000140001037983 */ /* 0x000ea40000100800 */
[----:B--2---:R-:W-:-:S13]  /*264d0*/  LOP3.LUT P0, RZ, R3, 0x40, RZ, 0xc0, !PT ;  /* 0x0000004003ff7812 */ /* 0x004fda000780c0ff */
[----:B------:R-:W-:Y:S05]  /*264e0*/  @P0 BRA `(.L_x_1736) ;  /* 0x0000000000040947 */ /* 0x000fea0003800000 */
[----:B------:R-:W-:Y:S01]  /*264f0*/  BPT.TRAP 0x1 ;  /* 0x000000040000795c */ /* 0x000fe20000300000 */
.L_x_1736:
        /* <DEDUP_REMOVED lines=39> */
.L_x_1730:
[----:B------:R-:W-:Y:S05]  /*26770*/  BSYNC B1 ;  /* 0x0000000000017941 */ /* 0x000fea0003800000 */
.L_x_1729:
        /* <DEDUP_REMOVED lines=31> */
[----:B------:R-:W-:-:S06]  /*26970*/  LEA.HI.X R13, R2, UR5, R3, 0x2, P0 ;  /* 0x00000005020d7c11 */ /* 0x000fcc00080f1403 */
[----:B------:R1:W5:Y:S03]  /*26980*/  LDG.E R13, desc[UR8][R12.64] ;  /* 0x000000080c0d7981 */ /* 0x000366000c1e1900 */
.L_x_1739:
[----:B------:R-:W2:Y:S01]  /*26990*/  S2R R3, SR_CgaCtaId ;  /* 0x0000000000037919 */ /* 0x000ea20000008800 */
[----:B------:R-:W-:-:S04]  /*269a0*/  MOV R2, 0x400 ;  /* 0x0000040000027802 */ /* 0x000fc80000000f00 */
[----:B--2---:R-:W-:Y:S02]  /*269b0*/  LEA R2, R3, R2, 0x18 ;  /* 0x0000000203027211 */ /* 0x004fe400078ec0ff */
[----:B------:R-:W-:-:S03]  /*269c0*/  SHF.L.U32 R3, R14, 0x1f, RZ ;  /* 0x0000001f0e037819 */ /* 0x000fc600000006ff */
[----:B------:R-:W-:-:S04]  /*269d0*/  IMAD R2, R15, 0x8, R2 ;  /* 0x000000080f027824 */ /* 0x000fc800078e0202 */
[----:B------:R-:W2:Y:S02]  /*269e0*/  SYNCS.PHASECHK.TRANS64.TRYWAIT P0, [R2+URZ+0x30840], R3 ;  /* 0x03084003020075a7 */ /* 0x000ea4000800017f */
[----:B--2---:R-:W-:Y:S05]  /*269f0*/  @!P0 BRA `(.L_x_1740) ;  /* 0x0000003800d48947 */ /* 0x004fea0003800000 */
.L_x_1903:
        /* <DEDUP_REMOVED lines=11> */
.L_x_1741:
        /* <DEDUP_REMOVED lines=40> */
.L_x_1904:
        /* <DEDUP_REMOVED lines=10> */
.L_x_1743:
[----:B------:R-:W2:Y:S02]  /*26dd0*/  LDL R3, [R1+0x14] ;  /* 0x0000140001037983 */ /* 0x000ea40000100800 */
[----:B--2---:R-:W-:-:S13]  /*26de0*/  LOP3.LUT P0, RZ, R3, 0x40, RZ, 0xc0, !PT ;  /* 0x0000004003ff7812 */ /* 0x004fda000780c0ff */
[----:B------:R-:W-:Y:S05]  /*26df0*/  @P0 BRA `(.L_x_1744) ;  /* 0x0000000000040947 */ /* 0x000fea0003800000 */
[----:B------:R-:W-:Y:S01]  /*26e00*/  BPT.TRAP 0x1 ;  /* 0x000000040000795c */ /* 0x000fe20000300000 */
.L_x_1744:
[----:B------:R-:W2:Y:S01]  /*26e10*/  LDL R3, [R1+0x4] ;  /* 0x0000040001037983 */ /* 0x000ea20000100800 */
        /* <DEDUP_REMOVED lines=37> */
.L_x_1738:
[----:B------:R-:W-:Y:S05]  /*27070*/  BSYNC B1 ;  /* 0x0000000000017941 */ /* 0x000fea0003800000 */
.L_x_1737:
[----:B------:R-:W2:Y:S01]  /*27080*/  LDL R2, [R1+0x18] ;  /* 0x0000180001027983 */ /* 0x000ea20000100800 */
[----:B------:R-:W-:Y:S01]  /*27090*/  VIADD R7, R7, 0xfffffffe ;  /* 0xfffffffe07077836 */ /* 0x000fe20000000000 */
[----:B--2---:R-:W-:-:S13]  /*270a0*/  ISETP.GT.AND P0, PT, R11, R2, PT ;  /* 0x000000020b00720c */ /* 0x004fda0003f04270 */
[----:B------:R-:W-:Y:S05]  /*270b0*/  @P0 BRA `(.L_x_1745) ;  /* 0xffffffec00680947 */ /* 0x000fea000383ffff */
.L_x_1718:
[----:B------:R-:W-:Y:S05]  /*270c0*/  BSYNC B0 ;  /* 0x0000000000007941 */ /* 0x000fea0003800000 */
.L_x_1717:
        /* <DEDUP_REMOVED lines=14> */
[----:B-1----:R-:W-:-:S06]  /*271b0*/  LOP3.LUT R8, R8, UR4, RZ, 0xc0, !PT ;  /* 0x0000000408087c12 */ /* 0x002fcc000f8ec0ff */
[----:B------:R-:W1:Y:S01]  /*271c0*/  POPC R8, R8 ;  /* 0x0000000800087309 */ /* 0x000e620000000000 */
[----:B--2---:R-:W1:Y:S02]  /*271d0*/  SHFL.IDX PT, R5, R2, R5, 0x1f ;  /* 0x00001f0502057589 */ /* 0x004e6400000e0000 */
[----:B-1----:R-:W-:-:S07]  /*271e0*/  IADD3 R16, R5, UR39, R8 ;  /* 0x0000002705107c10 */ /* 0x002fce000fffe008 */
.L_x_1747:
[----:B------:R-:W-:Y:S05]  /*271f0*/  BSYNC B0 ;  /* 0x0000000000007941 */ /* 0x000fea0003800000 */
.L_x_1746:
        /* <DEDUP_REMOVED lines=11> */
.L_x_1905:
        /* <DEDUP_REMOVED lines=10> */
.L_x_1751:
[----:B------:R-:W2:Y:S02]  /*27350*/  LDL R2, [R1+0x14] ;  /* 0x0000140001027983 */ /* 0x000ea40000100800 */
[----:B--2---:R-:W-:-:S13]  /*27360*/  LOP3.LUT P0, RZ, R2, 0x40, RZ, 0xc0, !PT ;  /* 0x0000004002ff7812 */ /* 0x004fda000780c0ff */
[----:B------:R-:W-:Y:S05]  /*27370*/  @P0 BRA `(.L_x_1752) ;  /* 0x0000000000040947 */ /* 0x000fea0003800000 */
[----:B------:R-:W-:Y:S01]  /*27380*/  BPT.TRAP 0x1 ;  /* 0x000000040000795c */ /* 0x000fe20000300000 */
.L_x_1752:
[----:B------:R-:W2:Y:S01]  /*27390*/  LDL.LU R8, [R1+0x4] ;  /* 0x0000040001087983 */ /* 0x000ea20000300800 */
[----:B------:R-:W-:-:S03]  /*273a0*/  MOV R5, 0x400 ;  /* 0x0000040000057802 */ /* 0x000fc60000000f00 */
[----:B------:R-:W3:Y:S01]  /*273b0*/  LDL R2, [R1] ;  /* 0x0000000001027983 */ /* 0x000ee20000100800 */
        /* <DEDUP_REMOVED lines=34> */
.L_x_1749:
[----:B------:R-:W-:Y:S05]  /*275e0*/  BSYNC B0 ;  /* 0x0000000000007941 */ /* 0x000fea0003800000 */
.L_x_1748:
        /* <DEDUP_REMOVED lines=9> */
.L_x_1701:
[----:B------:R-:W-:Y:S05]  /*27680*/  BSYNC B6 ;  /* 0x0000000000067941 */ /* 0x000fea0003800000 */
.L_x_1699:
[----:B------:R-:W-:-:S03]  /*27690*/  UMOV UR4, 0xffffffff ;  /* 0xffffffff00047882 */ /* 0x000fc60000000000 */
[----:B------:R-:W-:Y:S05]  /*276a0*/  BRA.DIV UR4, `(.L_x_1753) ;  /* 0x0000002e04e47947 */ /* 0x000fea000b800000 */
[----:B------:R4:W0:Y:S04]  /*276b0*/  SHFL.IDX PT, R4, R16, RZ, 0x1f ;  /* 0x00001fff10047589 */ /* 0x00082800000e0000 */
[----:B------:R-:W0:Y:S02]  /*276c0*/  SHFL.IDX PT, R16, R16, 0x1, 0x1f ;  /* 0x00201f0010107f89 */ /* 0x000e2400000e0000 */
.L_x_1909:
[----:B-1----:R-:W2:Y:S01]  /*276d0*/  S2R R0, SR_TID.X ;  /* 0x0000000000007919 */ /* 0x002ea20000002100 */
[----:B------:R-:W-:Y:S01]  /*276e0*/  ULDC UR4, c[0x0][0xc14] ;  /* 0x0003050000047ab9 */ /* 0x000fe20000000800 */
[----:B------:R-:W-:Y:S01]  /*276f0*/  BSSY B0, `(.L_x_1754) ;  /* 0x000000c000007945 */ /* 0x000fe20003800000 */
[----:B------:R-:W-:Y:S01]  /*27700*/  IMAD.MOV.U32 R17, RZ, RZ, RZ ;  /* 0x000000ffff117224 */ /* 0x000fe200078e00ff */
[----:B--2---:R-:W-:Y:S01]  /*27710*/  LOP3.LUT R7, R0, 0x1f, RZ, 0xc0, !PT ;  /* 0x0000001f00077812 */ /* 0x004fe200078ec0ff */
[----:B------:R-:W-:-:S03]  /*27720*/  IMAD.U32 R0, RZ, RZ, UR4 ;  /* 0x00000004ff007e24 */ /* 0x000fc6000f8e00ff */
[C---:B------:R-:W-:Y:S01]  /*27730*/  ISETP.NE.AND P0, PT, R7.reuse, 0x1f, PT ;  /* 0x0000001f0700780c */ /* 0x040fe20003f05270 */
[----:B------:R-:W-:-:S05]  /*27740*/  IMAD.IADD R5, R7, 0x1, R19 ;  /* 0x0000000107057824 */ /* 0x000fca00078e0213 */
[----:B------:R-:W-:-:S13]  /*27750*/  ISETP.GE.OR P0, PT, R5, R0, !P0 ;  /* 0x000000000500720c */ /* 0x000fda0004706670 */
[----:B------:R-:W-:Y:S05]  /*27760*/  @P0 BRA `(.L_x_1755) ;  /* 0x0000000000100947 */ /* 0x000fea0003800000 */
[----:B------:R-:W1:Y:S01]  /*27770*/  LDC.64 R2, c[0x0][0xc58] ;  /* 0x00031600ff027b82 */ /* 0x000e620000000a00 */
[----:B------:R-:W-:Y:S01]  /*27780*/  ULDC.64 UR4, c[0x0][0x208] ;  /* 0x0000820000047ab9 */ /* 0x000fe20000000a00 */
[----:B-1----:R-:W-:-:S05]  /*27790*/  IMAD.WIDE R2, R5, 0x4, R2 ;  /* 0x0000000405027825 */ /* 0x002fca00078e0202 */
[----:B------:R1:W5:Y:S02]  /*277a0*/  LDG.E R17, desc[UR4][R2.64] ;  /* 0x0000000402117981 */ /* 0x000364000c1e1900 */
.L_x_1755:
[----:B------:R-:W-:Y:S05]  /*277b0*/  BSYNC B0 ;  /* 0x0000000000007941 */ /* 0x000fea0003800000 */
.L_x_1754:
[----:B------:R-:W-:-:S03]  /*277c0*/  UMOV UR4, 0xffffffff ;  /* 0xffffffff00047882 */ /* 0x000fc60000000000 */
[----:B------:R-:W-:Y:S05]  /*277d0*/  BRA.DIV UR4, `(.L_x_1756) ;  /* 0x0000002e04e47947 */ /* 0x000fea000b800000 */
        /* <DEDUP_REMOVED lines=9> */
[----:B-1----:R-:W-:-:S05]  /*27870*/  IMAD.IADD R3, R13, 0x1, R14 ;  /* 0x000000010d037824 */ /* 0x002fca00078e020e */
[----:B------:R-:W0:Y:S02]  /*27880*/  SHFL.UP PT, R14, R3, 0x4, RZ ;  /* 0x04800000030e7989 */ /* 0x000e2400000e00ff */
[----:B0-----:R-:W-:Y:S02]  /*27890*/  SEL R14, R14, RZ, P0 ;  /* 0x000000ff0e0e7207 */ /* 0x001fe40000000000 */
[----:B------:R-:W-:-:S03]  /*278a0*/  ISETP.GE.U32.AND P0, PT, R7, 0x10, PT ;  /* 0x000000100700780c */ /* 0x000fc60003f06070 */
[----:B------:R-:W-:-:S05]  /*278b0*/  IMAD.IADD R5, R3, 0x1, R14 ;  /* 0x0000000103057824 */ /* 0x000fca00078e020e */
[----:B------:R-:W3:Y:S02]  /*278c0*/  SHFL.UP PT, R14, R5, 0x8, RZ ;  /* 0x05000000050e7989 */ /* 0x000ee400000e00ff */
[----:B---3--:R-:W-:-:S05]  /*278d0*/  SEL R6, R14, RZ, P1 ;  /* 0x000000ff0e067207 */ /* 0x008fca0000800000 */
[----:B------:R-:W-:-:S05]  /*278e0*/  IMAD.IADD R6, R5, 0x1, R6 ;  /* 0x0000000105067824 */ /* 0x000fca00078e0206 */
[----:B------:R-:W0:Y:S02]  /*278f0*/  SHFL.UP PT, R14, R6, 0x10, RZ ;  /* 0x06000000060e7989 */ /* 0x000e2400000e00ff */
[----:B0-----:R-:W-:-:S05]  /*27900*/  SEL R7, R14, RZ, P0 ;  /* 0x000000ff0e077207 */ /* 0x001fca0000000000 */
[----:B------:R-:W-:-:S05]  /*27910*/  IMAD.IADD R2, R6, 0x1, R7 ;  /* 0x0000000106027824 */ /* 0x000fca00078e0207 */
[----:B------:R0:W1:Y:S02]  /*27920*/  SHFL.IDX PT, R14, R2, 0x1f, 0x1f ;  /* 0x03e01f00020e7f89 */ /* 0x00006400000e0000 */
.L_x_1917:
[----:B------:R-:W-:Y:S02]  /*27930*/  ULDC UR4, c[0x0][0xc10] ;  /* 0x0003040000047ab9 */ /* 0x000fe40000000800 */
[----:B------:R-:W-:-:S04]  /*27940*/  IMAD.U32 R5, RZ, RZ, UR4 ;  /* 0x00000004ff057e24 */ /* 0x000fc8000f8e00ff */
[----:B-1----:R-:W-:-:S04]  /*27950*/  IMAD R3, R14, R5, RZ ;  /* 0x000000050e037224 */ /* 0x002fc800078e02ff */
[----:B----4-:R-:W-:-:S05]  /*27960*/  IMAD.IADD R16, R16, 0x1, R3 ;  /* 0x0000000110107824 */ /* 0x010fca00078e0203 */
[----:B------:R-:W-:-:S13]  /*27970*/  ISETP.GT.AND P0, PT, R16, R4, PT ;  /* 0x000000041000720c */ /* 0x000fda0003f04270 */
[----:B------:R-:W-:Y:S05]  /*27980*/  @P0 BRA `(.L_x_1757) ;  /* 0x0000000000b80947 */ /* 0x000fea0003800000 */
[----:B------:R-:W1:Y:S02]  /*27990*/  LDC R0, c[0x0][0xc14] ;  /* 0x00030500ff007b82 */ /* 0x000e640000000800 */
.L_x_1762:
        /* <DEDUP_REMOVED lines=13> */
[----:B0-----:R-:W-:-:S05]  /*27a70*/  IMAD.WIDE R2, R5, 0x4, R2 ;  /* 0x0000000405027825 */ /* 0x001fca00078e0202 */
[----:B------:R0:W5:Y:S02]  /*27a80*/  LDG.E R17, desc[UR4][R2.64] ;  /* 0x0000000402117981 */ /* 0x000164000c1e1900 */
.L_x_1760:
[----:B------:R-:W-:Y:S05]  /*27a90*/  BSYNC B0 ;  /* 0x0000000000007941 */ /* 0x000fea0003800000 */
.L_x_1759:
        /* <DEDUP_REMOVED lines=11> */
[----:B0-----:R-:W-:-:S05]  /*27b50*/  IMAD.IADD R3, R13, 0x1, R14 ;  /* 0x000000010d037824 */ /* 0x001fca00078e020e */
        /* <DEDUP_REMOVED lines=11> */
.L_x_1925:
[----:B------:R-:W-:Y:S02]  /*27c10*/  ULDC UR4, c[0x0][0xc10] ;  /* 0x0003040000047ab9 */ /* 0x000fe40000000800 */
[----:B------:R-:W-:-:S04]  /*27c20*/  IMAD.U32 R5, RZ, RZ, UR4 ;  /* 0x00000004ff057e24 */ /* 0x000fc8000f8e00ff */
[----:B-1----:R-:W-:-:S04]  /*27c30*/  IMAD R3, R14, R5, RZ ;  /* 0x000000050e037224 */ /* 0x002fc800078e02ff */
[----:B------:R-:W-:-:S05]  /*27c40*/  IMAD.IADD R16, R3, 0x1, R16 ;  /* 0x0000000103107824 */ /* 0x000fca00078e0210 */
[----:B------:R-:W-:-:S13]  /*27c50*/  ISETP.GT.AND P0, PT, R16, R4, PT ;  /* 0x000000041000720c */ /* 0x000fda0003f04270 */
[----:B------:R-:W-:Y:S05]  /*27c60*/  @!P0 BRA `(.L_x_1762) ;  /* 0xfffffffc004c8947 */ /* 0x000fea000383ffff */
.L_x_1757:
        /* <DEDUP_REMOVED lines=8> */
.L_x_1929:
[----:B------:R-:W-:Y:S01]  /*27cf0*/  ISETP.NE.AND P0, PT, R3, RZ, PT ;  /* 0x000000ff0300720c */ /* 0x000fe20003f05270 */
[----:B------:R-:W-:-:S12]  /*27d00*/  IMAD.MOV.U32 R7, RZ, RZ, RZ ;  /* 0x000000ffff077224 */ /* 0x000fd800078e00ff */
[----:B------:R-:W-:Y:S05]  /*27d10*/  @!P0 BRA `(.L_x_1764) ;  /* 0x0000000000108947 */ /* 0x000fea0003800000 */
[----:B------:R-:W-:Y:S01]  /*27d20*/  UMOV UR4, 0xffffffff ;  /* 0xffffffff00047882 */ /* 0x000fe20000000000 */
[----:B------:R-:W-:Y:S02]  /*27d30*/  VIADD R12, R6, 0xffffffff ;  /* 0xffffffff060c7836 */ /* 0x000fe40000000000 */
[----:B------:R-:W-:Y:S05]  /*27d40*/  BRA.DIV UR4, `(.L_x_1765) ;  /* 0x0000003204707947 */ /* 0x000fea000b800000 */
[----:B------:R3:W4:Y:S02]  /*27d50*/  SHFL.IDX PT, R7, R2, R12, 0x1f ;  /* 0x00001f0c02077589 */ /* 0x00072400000e0000 */
.L_x_1764:
[----:B0--3--:R-:W0:Y:S01]  /*27d60*/  LDC.64 R2, c[0x0][0xc68] ;  /* 0x00031a00ff027b82 */ /* 0x009e220000000a00 */
[----:B------:R-:W-:Y:S01]  /*27d70*/  IMAD.IADD R19, R6, 0x1, R19 ;  /* 0x0000000106137824 */ /* 0x000fe200078e0213 */
[----:B------:R-:W-:-:S03]  /*27d80*/  ULDC.64 UR4, c[0x0][0x208] ;  /* 0x0000820000047ab9 */ /* 0x000fc60000000a00 */
[----:B0-----:R-:W-:-:S05]  /*27d90*/  IMAD.WIDE R2, R19, 0x4, R2 ;  /* 0x0000000413027825 */ /* 0x001fca00078e0202 */
[----:B------:R-:W1:Y:S01]  /*27da0*/  LDG.E R9, desc[UR4][R2.64] ;  /* 0x0000000402097981 */ /* 0x000e62000c1e1900 */
[----:B----4-:R-:W-:Y:S02]  /*27db0*/  IMAD R16, R7, R5, R16 ;  /* 0x0000000507107224 */ /* 0x010fe400078e0210 */
[----:B-12---:R-:W-:-:S05]  /*27dc0*/  IMAD R6, R17, R9, RZ ;  /* 0x0000000911067224 */ /* 0x006fca00078e02ff */
[----:B------:R-:W-:-:S04]  /*27dd0*/  IABS R8, R6 ;  /* 0x0000000600087213 */ /* 0x000fc80000000000 */
[----:B------:R-:W0:Y:S08]  /*27de0*/  I2F.RP R11, R8 ;  /* 0x00000008000b7306 */ /* 0x000e300000209400 */
[----:B0-----:R-:W0:Y:S02]  /*27df0*/  MUFU.RCP R11, R11 ;  /* 0x0000000b000b7308 */ /* 0x001e240000001000 */
[----:B0-----:R-:W-:-:S06]  /*27e00*/  VIADD R12, R11, 0xffffffe ;  /* 0x0ffffffe0b0c7836 */ /* 0x001fcc0000000000 */
[----:B------:R-:W0:Y:S02]  /*27e10*/  F2I.FTZ.U32.TRUNC.NTZ R3, R12 ;  /* 0x0000000c00037305 */ /* 0x000e24000021f000 */
[----:B0-----:R-:W-:-:S04]  /*27e20*/  IMAD.MOV R2, RZ, RZ, -R3 ;  /* 0x000000ffff027224 */ /* 0x001fc800078e0a03 */
[----:B------:R-:W-:Y:S02]  /*27e30*/  IMAD R10, R2, R8, RZ ;  /* 0x00000008020a7224 */ /* 0x000fe400078e02ff */
[----:B------:R-:W-:-:S04]  /*27e40*/  IMAD.MOV.U32 R2, RZ, RZ, RZ ;  /* 0x000000ffff027224 */ /* 0x000fc800078e00ff */
[----:B------:R-:W-:-:S04]  /*27e50*/  IMAD.HI.U32 R10, R3, R10, R2 ;  /* 0x0000000a030a7227 */ /* 0x000fc800078e0002 */
[----:B------:R-:W-:Y:S01]  /*27e60*/  IMAD.IADD R2, R4, 0x1, -R16 ;  /* 0x0000000104027824 */ /* 0x000fe200078e0a10 */
[----:B------:R-:W-:-:S04]  /*27e70*/  IABS R4, R6 ;  /* 0x0000000600047213 */ /* 0x000fc80000000000 */
[----:B------:R-:W-:Y:S01]  /*27e80*/  IABS R3, R2 ;  /* 0x0000000200037213 */ /* 0x000fe20000000000 */
[----:B------:R-:W-:-:S04]  /*27e90*/  IMAD.MOV R4, RZ, RZ, -R4 ;  /* 0x000000ffff047224 */ /* 0x000fc800078e0a04 */
        /* <DEDUP_REMOVED lines=17> */
[----:B------:R-:W-:-:S04]  /*27fb0*/  VIADDMNMX R9, R8, R5, R9, PT ;  /* 0x0000000508097246 */ /* 0x000fc80003800109 */
        /* <DEDUP_REMOVED lines=8> */
[----:B------:R-:W-:Y:S01]  /*28040*/  IMAD.HI.U32 R11, R3, R11, R2 ;  /* 0x0000000b030b7227 */ /* 0x000fe200078e0002 */
[----:B------:R-:W-:Y:S02]  /*28050*/  IABS R2, R4 ;  /* 0x0000000400027213 */ /* 0x000fe40000000000 */
[----:B------:R-:W-:-:S03]  /*28060*/  IABS R3, R9 ;  /* 0x0000000900037213 */ /* 0x000fc60000000000 */
[----:B------:R-:W-:-:S04]  /*28070*/  IMAD.HI.U32 R11, R11, R2, RZ ;  /* 0x000000020b0b7227 */ /* 0x000fc800078e00ff */
[----:B------:R-:W-:-:S04]  /*28080*/  IMAD.MOV R3, RZ, RZ, -R3 ;  /* 0x000000ffff037224 */ /* 0x000fc800078e0a03 */
[----:B------:R-:W-:-:S05]  /*28090*/  IMAD R2, R11, R3, R2 ;  /* 0x000000030b027224 */ /* 0x000fca00078e0202 */
[----:B------:R-:W-:-:S13]  /*280a0*/  ISETP.GT.U32.AND P0, PT, R5, R2, PT ;  /* 0x000000020500720c */ /* 0x000fda0003f04070 */
[----:B------:R-:W-:Y:S02]  /*280b0*/  @!P0 IMAD.IADD R2, R2, 0x1, -R5 ;  /* 0x0000000102028824 */ /* 0x000fe400078e0a05 */
[----:B------:R-:W-:-:S03]  /*280c0*/  @!P0 VIADD R11, R11, 0x1 ;  /* 0x000000010b0b8836 */ /* 0x000fc60000000000 */
[----:B------:R-:W-:Y:S02]  /*280d0*/  ISETP.GE.U32.AND P0, PT, R2, R5, PT ;  /* 0x000000050200720c */ /* 0x000fe40003f06070 */
[C---:B------:R-:W-:Y:S01]  /*280e0*/  LOP3.LUT R2, R4.reuse, R9, RZ, 0x3c, !PT ;  /* 0x0000000904027212 */ /* 0x040fe200078e3cff */
[----:B------:R-:W-:-:S10]  /*280f0*/  IMAD.IADD R4, R4, 0x1, R7 ;  /* 0x0000000104047824 */ /* 0x000fd400078e0207 */
        /* <DEDUP_REMOVED lines=10> */
.L_x_1758:
[----:B------:R-:W-:Y:S01]  /*281a0*/  UMOV UR4, URZ ;  /* 0x0000003f00047c82 */ /* 0x000fe20008000000 */
[----:B------:R-:W-:Y:S01]  /*281b0*/  UMOV UR5, URZ ;  /* 0x0000003f00057c82 */ /* 0x000fe20008000000 */
[----:B------:R-:W-:Y:S01]  /*281c0*/  ULDC UR6, c[0x0][0xc14] ;  /* 0x0003050000067ab9 */ /* 0x000fe20000000800 */
[----:B------:R-:W-:Y:S02]  /*281d0*/  IMAD.MOV.U32 R16, RZ, RZ, R4 ;  /* 0x000000ffff107224 */ /* 0x000fe400078e0004 */
[----:B------:R-:W-:Y:S02]  /*281e0*/  IMAD.U32 R17, RZ, RZ, UR4 ;  /* 0x00000004ff117e24 */ /* 0x000fe4000f8e00ff */
[----:B------:R-:W-:Y:S02]  /*281f0*/  IMAD.U32 R18, RZ, RZ, UR5 ;  /* 0x00000005ff127e24 */ /* 0x000fe4000f8e00ff */
[----:B------:R-:W-:-:S07]  /*28200*/  IMAD.U32 R19, RZ, RZ, UR6 ;  /* 0x00000006ff137e24 */ /* 0x000fce000f8e00ff */
.L_x_1766:
        /* <DEDUP_REMOVED lines=12> */
.L_x_1660:
        /* <DEDUP_REMOVED lines=12> */
.L_x_1932:
[----:B------:R-:W-:Y:S05]  /*28390*/  BSYNC B0 ;  /* 0x0000000000007941 */ /* 0x000fea0003800000 */
.L_x_1768:
[----:B------:R-:W-:-:S03]  /*283a0*/  UMOV UR4, 0xffffffff ;  /* 0xffffffff00047882 */ /* 0x000fc60000000000 */
[----:B------:R-:W-:Y:S05]  /*283b0*/  BRA.DIV UR4, `(.L_x_1770) ;  /* 0x0000002e04107947 */ /* 0x000fea000b800000 */
[----:B------:R-:W2:Y:S02]  /*283c0*/  S2R R2, SR_TID.X ;  /* 0x0000000000027919 */ /* 0x000ea40000002100 */
[----:B--2---:R-:W-:-:S04]  /*283d0*/  SHF.R.U32.HI R2, RZ, 0x5, R2 ;  /* 0x00000005ff027819 */ /* 0x004fc80000011602 */
[----:B------:R-:W-:-:S05]  /*283e0*/  LOP3.LUT R2, R2, 0x3, RZ, 0xc0, !PT ;  /* 0x0000000302027812 */ /* 0x000fca00078ec0ff */
[----:B------:R2:W3:Y:S02]  /*283f0*/  SHFL.IDX PT, R14, R2, RZ, 0x1f ;  /* 0x00001fff020e7589 */ /* 0x0004e400000e0000 */
.L_x_1935:
[----:B---3--:R-:W-:-:S13]  /*28400*/  ISETP.NE.AND P0, PT, R14, RZ, PT ;  /* 0x000000ff0e00720c */ /* 0x008fda0003f05270 */
[----:B------:R-:W-:Y:S05]  /*28410*/  @P0 BRA `(.L_x_1340) ;  /* 0x00000000009c0947 */ /* 0x000fea0003800000 */
[----:B------:R-:W-:-:S03]  /*28420*/  UMOV UR4, 0xffffffff ;  /* 0xffffffff00047882 */ /* 0x000fc60000000000 */
[----:B------:R-:W-:Y:S05]  /*28430*/  BRA.DIV UR4, `(.L_x_1771) ;  /* 0x0000002e04247947 */ /* 0x000fea000b800000 */
[----:B------:R-:W-:-:S13]  /*28440*/  ELECT P6, URZ, PT ;  /* 0x00000000003f782f */ /* 0x000fda00038c0000 */
.L_x_1938:
        /* <DEDUP_REMOVED lines=8> */
.L_x_1772:
        /* <DEDUP_REMOVED lines=14> */
.L_x_1939:
[----:B------:R-:W2:Y:S02]  /*285b0*/  SYNCS.PHASECHK.TRANS64.TRYWAIT P0, [R7+URZ], R2 ;  /* 0x00000002070075a7 */ /* 0x000ea4000800017f */
[----:B--2---:R-:W-:Y:S05]  /*285c0*/  @!P0 BRA `(.L_x_1774) ;  /* 0x0000002800f48947 */ /* 0x004fea0003800000 */
.L_x_1940:
[----:B------:R-:W-:Y:S05]  /*285d0*/  @!P2 BRA `(.L_x_1775) ;  /* 0x000000000004a947 */ /* 0x000fea0003800000 */
[----:B------:R-:W-:Y:S01]  /*285e0*/  BPT.TRAP 0x1 ;  /* 0x000000040000795c */ /* 0x000fe20000300000 */
.L_x_1775:
[----:B------:R-:W3:Y:S01]  /*285f0*/  LDL.LU R4, [R1] ;  /* 0x0000000001047983 */ /* 0x000ee20000300800 */
[----:B------:R-:W-:-:S04]  /*28600*/  VIADD R0, R0, 0x30860 ;  /* 0x0003086000007836 */ /* 0x000fc80000000000 */
[----:B---3--:R-:W-:-:S04]  /*28610*/  IMAD R4, R4, 0x8, R0 ;  /* 0x0000000804047824 */ /* 0x008fc800078e0200 */
[----:B------:R-:W3:Y:S02]  /*28620*/  SYNCS.PHASECHK.TRANS64.TRYWAIT P0, [R4+URZ], R5 ;  /* 0x00000005040075a7 */ /* 0x000ee4000800017f */
[----:B---3--:R-:W-:Y:S05]  /*28630*/  @!P0 BRA `(.L_x_1776) ;  /* 0x0000002800ec8947 */ /* 0x008fea0003800000 */
.L_x_1941:
[----:B------:R-:W-:-:S07]  /*28640*/  IMAD R3, R3, 0x8, R0 ;  /* 0x0000000803037824 */ /* 0x000fce00078e0200 */
.L_x_1777:
[----:B----4-:R4:W0:Y:S02]  /*28650*/  SYNCS.PHASECHK.TRANS64.TRYWAIT P0, [R3+URZ], R2 ;  /* 0x00000002030075a7 */ /* 0x010824000800017f */
[----:B0-----:R-:W-:Y:S05]  /*28660*/  @!P0 NANOSLEEP.SYNCS 0x989680 ;  /* 0x009896800000895d */ /* 0x001fea0003900000 */
[----:B------:R-:W0:Y:S02]  /*28670*/  @!P0 SYNCS.PHASECHK.TRANS64 P0, [R3+URZ], R2 ;  /* 0x00000002030085a7 */ /* 0x000e24000800007f */
[----:B0-----:R-:W-:Y:S05]  /*28680*/  @!P0 BRA `(.L_x_1777) ;  /* 0xfffffffc00f08947 */ /* 0x001fea000383ffff */
.L_x_1340:
[----:B------:R-:W-:Y:S05]  /*28690*/  BSYNC B7 ;  /* 0x0000000000077941 */ /* 0x000fea0003800000 */
.L_x_1337:
[----:B------:R-:W-:Y:S05]  /*286a0*/  EXIT ;  /* 0x000000000000794d */ /* 0x000fea0003800000 */
.L_x_1366:
[----:B0-----:R0:W1:Y:S02]  /*286b0*/  SYNCS.PHASECHK.TRANS64.TRYWAIT P5, [R100+URZ+0x30890], R110 ;  /* 0x0308906e640075a7 */ /* 0x00106400080a017f */
[----:B-1----:R-:W-:Y:S05]  /*286c0*/  @!P5 NANOSLEEP.SYNCS 0x989680 ;  /* 0x009896800000d95d */ /* 0x002fea0003900000 */
[----:B------:R-:W1:Y:S02]  /*286d0*/  @!P5 SYNCS.PHASECHK.TRANS64 P5, [R100+URZ+0x30890], R110 ;  /* 0x0308906e6400d5a7 */ /* 0x000e6400080a007f */
[----:B-1----:R-:W-:Y:S05]  /*286e0*/  @!P5 BRA `(.L_x_1366) ;  /* 0xfffffffc00f0d947 */ /* 0x002fea000383ffff */
[----:B------:R-:W-:Y:S05]  /*286f0*/  BRA `(.L_x_1778) ;  /* 0xfffffdb000447947 */ /* 0x000fea000383ffff */
.L_x_1404:
[----:B0-----:R0:W1:Y:S02]  /*28700*/  SYNCS.PHASECHK.TRANS64.TRYWAIT P5, [R100+URZ+0x30890], R110 ;  /* 0x0308906e640075a7 */ /* 0x00106400080a017f */
[----:B-1----:R-:W-:Y:S05]  /*28710*/  @!P5 NANOSLEEP.SYNCS 0x989680 ;  /* 0x009896800000d95d */ /* 0x002fea0003900000 */
[----:B------:R-:W1:Y:S02]  /*28720*/  @!P5 SYNCS.PHASECHK.TRANS64 P5, [R100+URZ+0x30890], R110 ;  /* 0x0308906e6400d5a7 */ /* 0x000e6400080a007f */
[----:B-1----:R-:W-:Y:S05]  /*28730*/  @!P5 BRA `(.L_x_1404) ;  /* 0xfffffffc00f0d947 */ /* 0x002fea000383ffff */
[----:B------:R-:W-:Y:S05]  /*28740*/  BRA `(.L_x_1779) ;  /* 0xfffffdd400d07947 */ /* 0x000fea000383ffff */
.L_x_1421:
[----:B0-----:R0:W1:Y:S02]  /*28750*/  SYNCS.PHASECHK.TRANS64.TRYWAIT P0, [R100+URZ+0x30890], R110 ;  /* 0x0308906e640075a7 */ /* 0x001064000800017f */
[----:B-1----:R-:W-:Y:S05]  /*28760*/  @!P0 NANOSLEEP.SYNCS 0x989680 ;  /* 0x009896800000895d */ /* 0x002fea0003900000 */
[----:B------:R-:W1:Y:S02]  /*28770*/  @!P0 SYNCS.PHASECHK.TRANS64 P0, [R100+URZ+0x30890], R110 ;  /* 0x0308906e640085a7 */ /* 0x000e64000800007f */
[----:B-1----:R-:W-:Y:S05]  /*28780*/  @!P0 BRA `(.L_x_1421) ;  /* 0xfffffffc00f08947 */ /* 0x002fea000383ffff */
[----:B------:R-:W-:Y:S05]  /*28790*/  BRA `(.L_x_1780) ;  /* 0xfffffdf800887947 */ /* 0x000fea000383ffff */
.L_x_1427:
[----:B-1----:R1:W2:Y:S02]  /*287a0*/  SYNCS.PHASECHK.TRANS64.TRYWAIT P1, [R100+URZ+0x308b0], R110 ;  /* 0x0308b06e640075a7 */ /* 0x0022a4000802017f */
[----:B--2---:R-:W-:Y:S05]  /*287b0*/  @!P1 NANOSLEEP.SYNCS 0x989680 ;  /* 0x009896800000995d */ /* 0x004fea0003900000 */
[----:B------:R-:W2:Y:S02]  /*287c0*/  @!P1 SYNCS.PHASECHK.TRANS64 P1, [R100+URZ+0x308b0], R110 ;  /* 0x0308b06e640095a7 */ /* 0x000ea4000802007f */
[----:B--2---:R-:W-:Y:S05]  /*287d0*/  @!P1 BRA `(.L_x_1427) ;  /* 0xfffffffc00f09947 */ /* 0x004fea000383ffff */
[----:B------:R-:W-:Y:S05]  /*287e0*/  BRA `(.L_x_1781) ;  /* 0xfffffdfc006c7947 */ /* 0x000fea000383ffff */
.L_x_1463:
[----:B------:R-:W-:Y:S01]  /*287f0*/  BSSY B1, `(.L_x_1782) ;  /* 0x0000008000017945 */ /* 0x000fe20003800000 */
[----:B------:R-:W-:Y:S02]  /*28800*/  IMAD.MOV.U32 R13, RZ, RZ, R40 ;  /* 0x000000ffff0d7224 */ /* 0x000fe400078e0028 */
[----:B------:R-:W-:Y:S02]  /*28810*/  IMAD.MOV.U32 R12, RZ, RZ, RZ ;  /* 0x000000ffff0c7224 */ /* 0x000fe400078e00ff */
[----:B------:R-:W-:Y:S02]  /*28820*/  IMAD.MOV.U32 R11, RZ, RZ, 0x181f ;  /* 0x0000181fff0b7424 */ /* 0x000fe400078e00ff */
[----:B------:R-:W-:-:S07]  /*28830*/  IMAD.MOV.U32 R15, RZ, RZ, -0x1 ;  /* 0xffffffffff0f7424 */ /* 0x000fce00078e00ff */
[----:B-----5:R-:W-:Y:S05]  /*28840*/  WARPSYNC.COLLECTIVE R15, `(.L_x_1783) ;  /* 0x000000000f087348 */ /* 0x020fea0003c00000 */
[----:B------:R0:W1:Y:S02]  /*28850*/  SHFL.IDX P6, R14, R13, R12, R11 ;  /* 0x0000000c0d0e7389 */ /* 0x00006400000c000b */
[----:B01---5:R-:W-:Y:S01]  /*28860*/  ENDCOLLECTIVE ;  /* 0x000000000000791b */ /* 0x023fe20003800000 */
.L_x_1783:
[----:B------:R-:W-:Y:S05]  /*28870*/  BSYNC B1 ;  /* 0x0000000000017941 */ /* 0x000fea0003800000 */
.L_x_1782:
[----:B------:R-:W-:Y:S05]  /*28880*/  BRA `(.L_x_1784) ;  /* 0xfffffe2400887947 */ /* 0x000fea000383ffff */
.L_x_1464:
        /* <DEDUP_REMOVED lines=8> */
.L_x_1786:
[----:B------:R-:W-:Y:S05]  /*28910*/  BSYNC B1 ;  /* 0x0000000000017941 */ /* 0x000fea0003800000 */
.L_x_1785:
[----:B------:R-:W-:Y:S05]  /*28920*/  BRA `(.L_x_1787) ;  /* 0xfffffe2400687947 */ /* 0x000fea000383ffff */
.L_x_1465:
        /* <DEDUP_REMOVED lines=8> */
.L_x_1789:
[----:B------:R-:W-:Y:S05]  /*289b0*/  BSYNC B1 ;  /* 0x0000000000017941 */ /* 0x000fea0003800000 */
.L_x_1788:
[----:B------:R-:W-:Y:S05]  /*289c0*/  BRA `(.L_x_1790) ;  /* 0xfffffe2400487947 */ /* 0x000fea000383ffff */
.L_x_1466:
        /* <DEDUP_REMOVED lines=8> */
.L_x_1792:
[----:B------:R-:W-:Y:S05]  /*28a50*/  BSYNC B1 ;  /* 0x0000000000017941 */ /* 0x000fea0003800000 */
.L_x_1791:
[----:B------:R-:W-:Y:S05]  /*28a60*/  BRA `(.L_x_1793) ;  /* 0xfffffe2400287947 */ /* 0x000fea000383ffff */
.L_x_1467:
[----:B------:R-:W-:Y:S01]  /*28a70*/  BSSY B1, `(.L_x_1794) ;  /* 0x0000008000017945 */ /* 0x000fe20003800000 */
[----:B------:R-:W-:Y:S02]  /*28a80*/  IMAD.MOV.U32 R13, RZ, RZ, R40 ;  /* 0x000000ffff0d7224 */ /* 0x000fe400078e0028 */
[----:B------:R-:W-:Y:S02]  /*28a90*/  IMAD.MOV.U32 R12, RZ, RZ, 0x1 ;  /* 0x00000001ff0c7424 */ /* 0x000fe400078e00ff */
[----:B------:R-:W-:Y:S02]  /*28aa0*/  IMAD.MOV.U32 R11, RZ, RZ, 0x181f ;  /* 0x0000181fff0b7424 */ /* 0x000fe400078e00ff */
[----:B------:R-:W-:-:S07]  /*28ab0*/  IMAD.MOV.U32 R15, RZ, RZ, -0x1 ;  /* 0xffffffffff0f7424 */ /* 0x000fce00078e00ff */
[----:B-----5:R-:W-:Y:S05]  /*28ac0*/  WARPSYNC.COLLECTIVE R15, `(.L_x_1795) ;  /* 0x000000000f087348 */ /* 0x020fea0003c00000 */
[----:B------:R0:W1:Y:S02]  /*28ad0*/  SHFL.IDX P6, R14, R13, R12, R11 ;  /* 0x0000000c0d0e7389 */ /* 0x00006400000c000b */
[----:B01---5:R-:W-:Y:S01]  /*28ae0*/  ENDCOLLECTIVE ;  /* 0x000000000000791b */ /* 0x023fe20003800000 */
.L_x_1795:
[----:B------:R-:W-:Y:S05]  /*28af0*/  BSYNC B1 ;  /* 0x0000000000017941 */ /* 0x000fea0003800000 */
.L_x_1794:
[----:B------:R-:W-:Y:S05]  /*28b00*/  BRA `(.L_x_1796) ;  /* 0xfffffe2400087947 */ /* 0x000fea000383ffff */
.L_x_1468:
        /* <DEDUP_REMOVED lines=8> */
.L_x_1798:
[----:B------:R-:W-:Y:S05]  /*28b90*/  BSYNC B1 ;  /* 0x0000000000017941 */ /* 0x000fea0003800000 */
.L_x_1797:
[----:B------:R-:W-:Y:S05]  /*28ba0*/  BRA `(.L_x_1799) ;  /* 0xfffffe2000e87947 */ /* 0x000fea000383ffff */
.L_x_1469:
        /* <DEDUP_REMOVED lines=8> */
.L_x_1801:
[----:B------:R-:W-:Y:S05]  /*28c30*/  BSYNC B1 ;  /* 0x0000000000017941 */ /* 0x000fea0003800000 */
.L_x_1800:
[----:B------:R-:W-:Y:S05]  /*28c40*/  BRA `(.L_x_1802) ;  /* 0xfffffe2000c87947 */ /* 0x000fea000383ffff */
.L_x_1470:
        /* <DEDUP_REMOVED lines=8> */
.L_x_1804:
[----:B------:R-:W-:Y:S05]  /*28cd0*/  BSYNC B1 ;  /* 0x0000000000017941 */ /* 0x000fea0003800000 */
.L_x_1803:
[----:B------:R-:W-:Y:S05]  /*28ce0*/  BRA `(.L_x_1805) ;  /* 0xfffffe2000a87947 */ /* 0x000fea000383ffff */
.L_x_1471:
        /* <DEDUP_REMOVED lines=8> */
.L_x_1807:
[----:B------:R-:W-:Y:S05]  /*28d70*/  BSYNC B1 ;  /* 0x0000000000017941 */ /* 0x000fea0003800000 */
.L_x_1806:
[----:B------:R-:W-:Y:S05]  /*28d80*/  BRA `(.L_x_1808) ;  /* 0xfffffe2000887947 */ /* 0x000fea000383ffff */
.L_x_1472:
        /* <DEDUP_REMOVED lines=8> */
.L_x_1810:
[----:B------:R-:W-:Y:S05]  /*28e10*/  BSYNC B1 ;  /* 0x0000000000017941 */ /* 0x000fea0003800000 */
.L_x_1809:
[----:B------:R-:W-:Y:S05]  /*28e20*/  BRA `(.L_x_1811) ;  /* 0xfffffe2000687947 */ /* 0x000fea000383ffff */
.L_x_1473:
        /* <DEDUP_REMOVED lines=8> */
.L_x_1813:
[----:B------:R-:W-:Y:S05]  /*28eb0*/  BSYNC B1 ;  /* 0x0000000000017941 */ /* 0x000fea0003800000 */
.L_x_1812:
[----:B------:R-:W-:Y:S05]  /*28ec0*/  BRA `(.L_x_1814) ;  /* 0xfffffe2000487947 */ /* 0x000fea000383ffff */
.L_x_1474:
        /* <DEDUP_REMOVED lines=8> */
.L_x_1816:
[----:B------:R-:W-:Y:S05]  /*28f50*/  BSYNC B1 ;  /* 0x0000000000017941 */ /* 0x000fea0003800000 */
.L_x_1815:
[----:B------:R-:W-:Y:S05]  /*28f60*/  BRA `(.L_x_1817) ;  /* 0xfffffe2000287947 */ /* 0x000fea000383ffff */
.L_x_1475:
        /* <DEDUP_REMOVED lines=8> */
.L_x_1819:
[----:B------:R-:W-:Y:S05]  /*28ff0*/  BSYNC B1 ;  /* 0x0000000000017941 */ /* 0x000fea0003800000 */
.L_x_1818:
[----:B------:R-:W-:Y:S05]  /*29000*/  BRA `(.L_x_1820) ;  /* 0xfffffe2000087947 */ /* 0x000fea000383ffff */
.L_x_1476:
        /* <DEDUP_REMOVED lines=8> */
.L_x_1822:
[----:B------:R-:W-:Y:S05]  /*29090*/  BSYNC B1 ;  /* 0x0000000000017941 */ /* 0x000fea0003800000 */
.L_x_1821:
[----:B------:R-:W-:Y:S05]  /*290a0*/  BRA `(.L_x_1823) ;  /* 0xfffffe1c00ec7947 */ /* 0x000fea000383ffff */
.L_x_1477:
        /* <DEDUP_REMOVED lines=8> */
.L_x_1825:
[----:B------:R-:W-:Y:S05]  /*29130*/  BSYNC B1 ;  /* 0x0000000000017941 */ /* 0x000fea0003800000 */
.L_x_1824:
[----:B------:R-:W-:Y:S05]  /*29140*/  BRA `(.L_x_1826) ;  /* 0xfffffe1c00d07947 */ /* 0x000fea000383ffff */
.L_x_1478:
        /* <DEDUP_REMOVED lines=8> */
.L_x_1828:
[----:B------:R-:W-:Y:S05]  /*291d0*/  BSYNC B1 ;  /* 0x0000000000017941 */ /* 0x000fea0003800000 */
.L_x_1827:
[----:B------:R-:W-:Y:S05]  /*291e0*/  BRA `(.L_x_1829) ;  /* 0xfffffe1c00b47947 */ /* 0x000fea000383ffff */
.L_x_1480:
[----:B0-----:R0:W1:Y:S02]  /*291f0*/  SYNCS.PHASECHK.TRANS64.TRYWAIT P4, [R16+URZ+0x30800], R97 ;  /* 0x03080061100075a7 */ /* 0x001064000808017f */
[----:B-1----:R-:W-:Y:S05]  /*29200*/  @!P4 NANOSLEEP.SYNCS 0x989680 ;  /* 0x009896800000c95d */ /* 0x002fea0003900000 */
[----:B------:R-:W1:Y:S02]  /*29210*/  @!P4 SYNCS.PHASECHK.TRANS64 P4, [R16+URZ+0x30800], R97 ;  /* 0x030800611000c5a7 */ /* 0x000e64000808007f */
[----:B-1----:R-:W-:Y:S05]  /*29220*/  @!P4 BRA `(.L_x_1480) ;  /* 0xfffffffc00f0c947 */ /* 0x002fea000383ffff */
[----:B------:R-:W-:Y:S05]  /*29230*/  BRA `(.L_x_1830) ;  /* 0xfffffe2000347947 */ /* 0x000fea000383ffff */
.L_x_1520:
        /* <DEDUP_REMOVED lines=8> */
.L_x_1832:
[----:B------:R-:W-:Y:S05]  /*292c0*/  BSYNC B1 ;  /* 0x0000000000017941 */ /* 0x000fea0003800000 */
.L_x_1831:
[----:B------:R-:W-:Y:S05]  /*292d0*/  BRA `(.L_x_1833) ;  /* 0xfffffe6400787947 */ /* 0x000fea000383ffff */
.L_x_1521:
        /* <DEDUP_REMOVED lines=8> */
.L_x_1835:
[----:B------:R-:W-:Y:S05]  /*29360*/  BSYNC B1 ;  /* 0x0000000000017941 */ /* 0x000fea0003800000 */
.L_x_1834:
[----:B------:R-:W-:Y:S05]  /*29370*/  BRA `(.L_x_1836) ;  /* 0xfffffe6400587947 */ /* 0x000fea000383ffff */
.L_x_1522:
        /* <DEDUP_REMOVED lines=8> */
.L_x_1838:
[----:B------:R-:W-:Y:S05]  /*29400*/  BSYNC B1 ;  /* 0x0000000000017941 */ /* 0x000fea0003800000 */
.L_x_1837:
[----:B------:R-:W-:Y:S05]  /*29410*/  BRA `(.L_x_1839) ;  /* 0xfffffe6400387947 */ /* 0x000fea000383ffff */
.L_x_1523:
        /* <DEDUP_REMOVED lines=8> */
.L_x_1841:
[----:B------:R-:W-:Y:S05]  /*294a0*/  BSYNC B1 ;  /* 0x0000000000017941 */ /* 0x000fea0003800000 */
.L_x_1840:
[----:B------:R-:W-:Y:S05]  /*294b0*/  BRA `(.L_x_1842) ;  /* 0xfffffe6400187947 */ /* 0x000fea000383ffff */
.L_x_1524:
[----:B------:R-:W-:Y:S01]  /*294c0*/  BSSY B1, `(.L_x_1843) ;  /* 0x0000008000017945 */ /* 0x000fe20003800000 */
[----:B------:R-:W-:Y:S02]  /*294d0*/  IMAD.MOV.U32 R13, RZ, RZ, R9 ;  /* 0x000000ffff0d7224 */ /* 0x000fe400078e0009 */
[----:B------:R-:W-:Y:S02]  /*294e0*/  IMAD.MOV.U32 R12, RZ, RZ, 0x1 ;  /* 0x00000001ff0c7424 */ /* 0x000fe400078e00ff */
[----:B------:R-:W-:Y:S02]  /*294f0*/  IMAD.MOV.U32 R11, RZ, RZ, 0x181f ;  /* 0x0000181fff0b7424 */ /* 0x000fe400078e00ff */
[----:B------:R-:W-:-:S07]  /*29500*/  IMAD.MOV.U32 R15, RZ, RZ, -0x1 ;  /* 0xffffffffff0f7424 */ /* 0x000fce00078e00ff */
[----:B------:R-:W-:Y:S05]  /*29510*/  WARPSYNC.COLLECTIVE R15, `(.L_x_1844) ;  /* 0x000000000f087348 */ /* 0x000fea0003c00000 */
[----:B------:R0:W1:Y:S02]  /*29520*/  SHFL.IDX P6, R14, R13, R12, R11 ;  /* 0x0000000c0d0e7389 */ /* 0x00006400000c000b */
[----:B01----:R-:W-:Y:S01]  /*29530*/  ENDCOLLECTIVE ;  /* 0x000000000000791b */ /* 0x003fe20003800000 */
.L_x_1844:
[----:B------:R-:W-:Y:S05]  /*29540*/  BSYNC B1 ;  /* 0x0000000000017941 */ /* 0x000fea0003800000 */
.L_x_1843:
[----:B------:R-:W-:Y:S05]  /*29550*/  BRA `(.L_x_1845) ;  /* 0xfffffe6000f87947 */ /* 0x000fea000383ffff */
.L_x_1525:
        /* <DEDUP_REMOVED lines=8> */
.L_x_1847:
[----:B------:R-:W-:Y:S05]  /*295e0*/  BSYNC B1 ;  /* 0x0000000000017941 */ /* 0x000fea0003800000 */
.L_x_1846:
[----:B------:R-:W-:Y:S05]  /*295f0*/  BRA `(.L_x_1848) ;  /* 0xfffffe6000d87947 */ /* 0x000fea000383ffff */
.L_x_1526:
        /* <DEDUP_REMOVED lines=8> */
.L_x_1850:
[----:B------:R-:W-:Y:S05]  /*29680*/  BSYNC B1 ;  /* 0x0000000000017941 */ /* 0x000fea0003800000 */
.L_x_1849:
[----:B------:R-:W-:Y:S05]  /*29690*/  BRA `(.L_x_1851) ;  /* 0xfffffe6000b87947 */ /* 0x000fea000383ffff */
.L_x_1527:
        /* <DEDUP_REMOVED lines=8> */
.L_x_1853:
[----:B------:R-:W-:Y:S05]  /*29720*/  BSYNC B1 ;  /* 0x0000000000017941 */ /* 0x000fea0003800000 */
.L_x_1852:
[----:B------:R-:W-:Y:S05]  /*29730*/  BRA `(.L_x_1854) ;  /* 0xfffffe6000987947 */ /* 0x000fea000383ffff */
.L_x_1528:
        /* <DEDUP_REMOVED lines=8> */
.L_x_1856:
[----:B------:R-:W-:Y:S05]  /*297c0*/  BSYNC B1 ;  /* 0x0000000000017941 */ /* 0x000fea0003800000 */
.L_x_1855:
[----:B------:R-:W-:Y:S05]  /*297d0*/  BRA `(.L_x_1857) ;  /* 0xfffffe6000787947 */ /* 0x000fea000383ffff */
.L_x_1529:
        /* <DEDUP_REMOVED lines=8> */
.L_x_1859:
[----:B------:R-:W-:Y:S05]  /*29860*/  BSYNC B1 ;  /* 0x0000000000017941 */ /* 0x000fea0003800000 */
.L_x_1858:
[----:B------:R-:W-:Y:S05]  /*29870*/  BRA `(.L_x_1860) ;  /* 0xfffffe6000587947 */ /* 0x000fea000383ffff */
.L_x_1530:
        /* <DEDUP_REMOVED lines=8> */
.L_x_1862:
[----:B------:R-:W-:Y:S05]  /*29900*/  BSYNC B1 ;  /* 0x0000000000017941 */ /* 0x000fea0003800000 */
.L_x_1861:
[----:B------:R-:W-:Y:S05]  /*29910*/  BRA `(.L_x_1863) ;  /* 0xfffffe6000387947 */ /* 0x000fea000383ffff */
.L_x_1531:
        /* <DEDUP_REMOVED lines=8> */
.L_x_1865:
[----:B------:R-:W-:Y:S05]  /*299a0*/  BSYNC B1 ;  /* 0x0000000000017941 */ /* 0x000fea0003800000 */
.L_x_1864:
[----:B------:R-:W-:Y:S05]  /*299b0*/  BRA `(.L_x_1866) ;  /* 0xfffffe6000187947 */ /* 0x000fea000383ffff */
.L_x_1532:
        /* <DEDUP_REMOVED lines=8> */
.L_x_1868:
[----:B------:R-:W-:Y:S05]  /*29a40*/  BSYNC B1 ;  /* 0x0000000000017941 */ /* 0x000fea0003800000 */
.L_x_1867:
[----:B------:R-:W-:Y:S05]  /*29a50*/  BRA `(.L_x_1869) ;  /* 0xfffffe5c00f87947 */ /* 0x000fea000383ffff */
.L_x_1533:
        /* <DEDUP_REMOVED lines=8> */
.L_x_1871:
[----:B------:R-:W-:Y:S05]  /*29ae0*/  BSYNC B1 ;  /* 0x0000000000017941 */ /* 0x000fea0003800000 */
.L_x_1870:
[----:B------:R-:W-:Y:S05]  /*29af0*/  BRA `(.L_x_1872) ;  /* 0xfffffe5c00dc7947 */ /* 0x000fea000383ffff */
.L_x_1534:
        /* <DEDUP_REMOVED lines=8> */
.L_x_1874:
[----:B------:R-:W-:Y:S05]  /*29b80*/  BSYNC B1 ;  /* 0x0000000000017941 */ /* 0x000fea0003800000 */
.L_x_1873:
[----:B------:R-:W-:Y:S05]  /*29b90*/  BRA `(.L_x_1875) ;  /* 0xfffffe5c00c07947 */ /* 0x000fea000383ffff */
.L_x_1535:
        /* <DEDUP_REMOVED lines=8> */
.L_x_1877:
[----:B------:R-:W-:Y:S05]  /*29c20*/  BSYNC B1 ;  /* 0x0000000000017941 */ /* 0x000fea0003800000 */
.L_x_1876:
[----:B------:R-:W-:Y:S05]  /*29c30*/  BRA `(.L_x_1878) ;  /* 0xfffffe5c00a87947 */ /* 0x000fea000383ffff */
.L_x_1537:
[----:B0-----:R0:W1:Y:S02]  /*29c40*/  SYNCS.PHASECHK.TRANS64.TRYWAIT P4, [R16+URZ+0x30800], R9 ;  /* 0x03080009100075a7 */ /* 0x001064000808017f */
[----:B-1----:R-:W-:Y:S05]  /*29c50*/  @!P4 NANOSLEEP.SYNCS 0x989680 ;  /* 0x009896800000c95d */ /* 0x002fea0003900000 */
[----:B------:R-:W1:Y:S02]  /*29c60*/  @!P4 SYNCS.PHASECHK.TRANS64 P4, [R16+URZ+0x30800], R9 ;  /* 0x030800091000c5a7 */ /* 0x000e64000808007f */
[----:B-1----:R-:W-:Y:S05]  /*29c70*/  @!P4 BRA `(.L_x_1537) ;  /* 0xfffffffc00f0c947 */ /* 0x002fea000383ffff */
[----:B------:R-:W-:Y:S05]  /*29c80*/  BRA `(.L_x_1879) ;  /* 0xfffffe6000287947 */ /* 0x000fea000383ffff */
.L_x_1555:
[----:B-1----:R1:W2:Y:S02]  /*29c90*/  SYNCS.PHASECHK.TRANS64.TRYWAIT P2, [R5+URZ+0x30830], R0 ;  /* 0x03083000050075a7 */ /* 0x0022a4000804017f */
[----:B--2---:R-:W-:Y:S05]  /*29ca0*/  @!P2 NANOSLEEP.SYNCS 0x989680 ;  /* 0x009896800000a95d */ /* 0x004fea0003900000 */
[----:B------:R-:W2:Y:S02]  /*29cb0*/  @!P2 SYNCS.PHASECHK.TRANS64 P2, [R5+URZ+0x30830], R0 ;  /* 0x030830000500a5a7 */ /* 0x000ea4000804007f */
[----:B--2---:R-:W-:Y:S05]  /*29cc0*/  @!P2 BRA `(.L_x_1555) ;  /* 0xfffffffc00f0a947 */ /* 0x004fea000383ffff */
[----:B------:R-:W-:Y:S05]  /*29cd0*/  BRA `(.L_x_1554) ;  /* 0xfffffe9800587947 */ /* 0x000fea000383ffff */
.L_x_1575:
[----:B0-----:R0:W2:Y:S02]  /*29ce0*/  SYNCS.PHASECHK.TRANS64.TRYWAIT P3, [R232+URZ+0x30830], R152 ;  /* 0x03083098e80075a7 */ /* 0x0010a4000806017f */
[----:B--2---:R-:W-:Y:S05]  /*29cf0*/  @!P3 NANOSLEEP.SYNCS 0x989680 ;  /* 0x009896800000b95d */ /* 0x004fea0003900000 */
[----:B------:R-:W2:Y:S02]  /*29d00*/  @!P3 SYNCS.PHASECHK.TRANS64 P3, [R232+URZ+0x30830], R152 ;  /* 0x03083098e800b5a7 */ /* 0x000ea4000806007f */
[----:B--2---:R-:W-:Y:S05]  /*29d10*/  @!P3 BRA `(.L_x_1575) ;  /* 0xfffffffc00f0b947 */ /* 0x004fea000383ffff */
[----:B------:R-:W-:Y:S05]  /*29d20*/  BRA `(.L_x_1574) ;  /* 0xfffffec000b87947 */ /* 0x000fea000383ffff */
.L_x_1580:
[----:B-1----:R1:W2:Y:S02]  /*29d30*/  SYNCS.PHASECHK.TRANS64.TRYWAIT P3, [R0+URZ+0x30850], R2 ;  /* 0x03085002000075a7 */ /* 0x0022a4000806017f */
[----:B--2---:R-:W-:Y:S05]  /*29d40*/  @!P3 NANOSLEEP.SYNCS 0x989680 ;  /* 0x009896800000b95d */ /* 0x004fea0003900000 */
[----:B------:R-:W2:Y:S02]  /*29d50*/  @!P3 SYNCS.PHASECHK.TRANS64 P3, [R0+URZ+0x30850], R2 ;  /* 0x030850020000b5a7 */ /* 0x000ea4000806007f */
[----:B--2---:R-:W-:Y:S05]  /*29d60*/  @!P3 BRA `(.L_x_1580) ;  /* 0xfffffffc00f0b947 */ /* 0x004fea000383ffff */
[----:B------:R-:W-:Y:S05]  /*29d70*/  BRA `(.L_x_1579) ;  /* 0xfffffed400007947 */ /* 0x000fea000383ffff */
.L_x_1600:
[----:B-1----:R1:W2:Y:S02]  /*29d80*/  SYNCS.PHASECHK.TRANS64.TRYWAIT P2, [R4+URZ+0x30830], R5 ;  /* 0x03083005040075a7 */ /* 0x0022a4000804017f */
[----:B--2---:R-:W-:Y:S05]  /*29d90*/  @!P2 NANOSLEEP.SYNCS 0x989680 ;  /* 0x009896800000a95d */ /* 0x004fea0003900000 */
[----:B------:R-:W2:Y:S02]  /*29da0*/  @!P2 SYNCS.PHASECHK.TRANS64 P2, [R4+URZ+0x30830], R5 ;  /* 0x030830050400a5a7 */ /* 0x000ea4000804007f */
[----:B--2---:R-:W-:Y:S05]  /*29db0*/  @!P2 BRA `(.L_x_1600) ;  /* 0xfffffffc00f0a947 */ /* 0x004fea000383ffff */
[----:B------:R-:W-:Y:S05]  /*29dc0*/  BRA `(.L_x_1599) ;  /* 0xfffffeec00e47947 */ /* 0x000fea000383ffff */
.L_x_1605:
[----:B-1----:R1:W2:Y:S02]  /*29dd0*/  SYNCS.PHASECHK.TRANS64.TRYWAIT P2, [R232+URZ+0x30850], R0 ;  /* 0x03085000e80075a7 */ /* 0x0022a4000804017f */
[----:B--2---:R-:W-:Y:S05]  /*29de0*/  @!P2 NANOSLEEP.SYNCS 0x989680 ;  /* 0x009896800000a95d */ /* 0x004fea0003900000 */
[----:B------:R-:W2:Y:S02]  /*29df0*/  @!P2 SYNCS.PHASECHK.TRANS64 P2, [R232+URZ+0x30850], R0 ;  /* 0x03085000e800a5a7 */ /* 0x000ea4000804007f */
[----:B--2---:R-:W-:Y:S05]  /*29e00*/  @!P2 BRA `(.L_x_1605) ;  /* 0xfffffffc00f0a947 */ /* 0x004fea000383ffff */
[----:B------:R-:W-:Y:S05]  /*29e10*/  BRA `(.L_x_1604) ;  /* 0xffffff00002c7947 */ /* 0x000fea000383ffff */
.L_x_1613:
[----:B-1----:R1:W2:Y:S02]  /*29e20*/  SYNCS.PHASECHK.TRANS64.TRYWAIT P2, [R233+URZ+0x30830], R4 ;  /* 0x03083004e90075a7 */ /* 0x0022a4000804017f */
[----:B--2---:R-:W-:Y:S05]  /*29e30*/  @!P2 NANOSLEEP.SYNCS 0x989680 ;  /* 0x009896800000a95d */ /* 0x004fea0003900000 */
[----:B------:R-:W2:Y:S02]  /*29e40*/  @!P2 SYNCS.PHASECHK.TRANS64 P2, [R233+URZ+0x30830], R4 ;  /* 0x03083004e900a5a7 */ /* 0x000ea4000804007f */
[----:B--2---:R-:W-:Y:S05]  /*29e50*/  @!P2 BRA `(.L_x_1613) ;  /* 0xfffffffc00f0a947 */ /* 0x004fea000383ffff */
[----:B------:R-:W-:Y:S05]  /*29e60*/  BRA `(.L_x_1612) ;  /* 0xffffff0c00ec7947 */ /* 0x000fea000383ffff */
.L_x_1618:
[----:B-1----:R1:W2:Y:S02]  /*29e70*/  SYNCS.PHASECHK.TRANS64.TRYWAIT P2, [R0+URZ+0x30850], R2 ;  /* 0x03085002000075a7 */ /* 0x0022a4000804017f */
[----:B--2---:R-:W-:Y:S05]  /*29e80*/  @!P2 NANOSLEEP.SYNCS 0x989680 ;  /* 0x009896800000a95d */ /* 0x004fea0003900000 */
[----:B------:R-:W2:Y:S02]  /*29e90*/  @!P2 SYNCS.PHASECHK.TRANS64 P2, [R0+URZ+0x30850], R2 ;  /* 0x030850020000a5a7 */ /* 0x000ea4000804007f */
[----:B--2---:R-:W-:Y:S05]  /*29ea0*/  @!P2 BRA `(.L_x_1618) ;  /* 0xfffffffc00f0a947 */ /* 0x004fea000383ffff */
[----:B------:R-:W-:Y:S05]  /*29eb0*/  BRA `(.L_x_1617) ;  /* 0xffffff2000387947 */ /* 0x000fea000383ffff */
.L_x_1632:
[----:B-1----:R1:W2:Y:S02]  /*29ec0*/  SYNCS.PHASECHK.TRANS64.TRYWAIT P0, [R11+URZ+0x30850], R2 ;  /* 0x030850020b0075a7 */ /* 0x0022a4000800017f */
[----:B--2---:R-:W-:Y:S05]  /*29ed0*/  @!P0 NANOSLEEP.SYNCS 0x989680 ;  /* 0x009896800000895d */ /* 0x004fea0003900000 */
[----:B------:R-:W2:Y:S02]  /*29ee0*/  @!P0 SYNCS.PHASECHK.TRANS64 P0, [R11+URZ+0x30850], R2 ;  /* 0x030850020b0085a7 */ /* 0x000ea4000800007f */
[----:B--2---:R-:W-:Y:S05]  /*29ef0*/  @!P0 BRA `(.L_x_1632) ;  /* 0xfffffffc00f08947 */ /* 0x004fea000383ffff */
[----:B------:R-:W-:Y:S05]  /*29f00*/  BRA `(.L_x_1631) ;  /* 0xffffff4000647947 */ /* 0x000fea000383ffff */
.L_x_1674:
[----:B------:R-:W1:Y:S01]  /*29f10*/  S2R R9, SR_TID.X ;  /* 0x0000000000097919 */ /* 0x000e620000002100 */
[----:B------:R-:W-:Y:S01]  /*29f20*/  BSSY B1, `(.L_x_1880) ;  /* 0x000000a000017945 */ /* 0x000fe20003800000 */
[----:B------:R-:W-:Y:S02]  /*29f30*/  IMAD.MOV.U32 R12, RZ, RZ, RZ ;  /* 0x000000ffff0c7224 */ /* 0x000fe400078e00ff */
[----:B0-----:R-:W-:Y:S02]  /*29f40*/  IMAD.MOV.U32 R11, RZ, RZ, 0x1f ;  /* 0x0000001fff0b7424 */ /* 0x001fe400078e00ff */
[----:B------:R-:W-:Y:S01]  /*29f50*/  IMAD.MOV.U32 R15, RZ, RZ, -0x1 ;  /* 0xffffffffff0f7424 */ /* 0x000fe200078e00ff */
[----:B-1----:R-:W-:-:S04]  /*29f60*/  SHF.R.U32.HI R9, RZ, 0x5, R9 ;  /* 0x00000005ff097819 */ /* 0x002fc80000011609 */
[----:B------:R-:W-:-:S05]  /*29f70*/  LOP3.LUT R9, R9, 0x3, RZ, 0xc0, !PT ;  /* 0x0000000309097812 */ /* 0x000fca00078ec0ff */
[----:B------:R-:W-:-:S07]  /*29f80*/  IMAD.MOV.U32 R13, RZ, RZ, R9 ;  /* 0x000000ffff0d7224 */ /* 0x000fce00078e0009 */
[----:B------:R-:W-:Y:S05]  /*29f90*/  WARPSYNC.COLLECTIVE R15, `(.L_x_1881) ;  /* 0x000000000f087348 */ /* 0x000fea0003c00000 */
[----:B------:R0:W1:Y:S02]  /*29fa0*/  SHFL.IDX P6, R14, R13, R12, R11 ;  /* 0x0000000c0d0e7389 */ /* 0x00006400000c000b */
[----:B01----:R-:W-:Y:S01]  /*29fb0*/  ENDCOLLECTIVE ;  /* 0x000000000000791b */ /* 0x003fe20003800000 */
.L_x_1881:
[----:B------:R-:W-:Y:S05]  /*29fc0*/  BSYNC B1 ;  /* 0x0000000000017941 */ /* 0x000fea0003800000 */
.L_x_1880:
[----:B------:R-:W-:Y:S05]  /*29fd0*/  BRA `(.L_x_1882) ;  /* 0xffffff8c00b47947 */ /* 0x000fea000383ffff */
.L_x_1675:
[----:B------:R-:W-:Y:S01]  /*29fe0*/  BSSY B1, `(.L_x_1883) ;  /* 0x0000006000017945 */ /* 0x000fe20003800000 */
[----:B------:R-:W-:-:S07]  /*29ff0*/  IMAD.MOV.U32 R15, RZ, RZ, -0x1 ;  /* 0xffffffffff0f7424 */ /* 0x000fce00078e00ff */
[----:B0-----:R-:W-:Y:S05]  /*2a000*/  WARPSYNC.COLLECTIVE R15, `(.L_x_1884) ;  /* 0x000000000f0c7348 */ /* 0x001fea0003c00000 */
[----:B------:R-:W-:Y:S02]  /*2a010*/  ELECT P6, UR62, PT ;  /* 0x00000000003e782f */ /* 0x000fe400038c0000 */
[----:B------:R-:W-:Y:S01]  /*2a020*/  MOV R14, UR62 ;  /* 0x0000003e000e7c02 */ /* 0x000fe20008000f00 */
[----:B0-----:R-:W-:Y:S10]  /*2a030*/  ENDCOLLECTIVE ;  /* 0x000000000000791b */ /* 0x001ff40003800000 */
.L_x_1884:
[----:B------:R-:W-:Y:S05]  /*2a040*/  BSYNC B1 ;  /* 0x0000000000017941 */ /* 0x000fea0003800000 */
.L_x_1883:
[----:B------:R-:W-:Y:S05]  /*2a050*/  BRA `(.L_x_1885) ;  /* 0xffffff8c00a07947 */ /* 0x000fea000383ffff */
.L_x_1677:
[----:B0-----:R0:W1:Y:S02]  /*2a060*/  SYNCS.PHASECHK.TRANS64.TRYWAIT P0, [R11+URZ+0x30820], R7 ;  /* 0x030820070b0075a7 */ /* 0x001064000800017f */
[----:B-1----:R-:W-:Y:S05]  /*2a070*/  @!P0 NANOSLEEP.SYNCS 0x989680 ;  /* 0x009896800000895d */ /* 0x002fea0003900000 */
[----:B------:R-:W1:Y:S02]  /*2a080*/  @!P0 SYNCS.PHASECHK.TRANS64 P0, [R11+URZ+0x30820], R7 ;  /* 0x030820070b0085a7 */ /* 0x000e64000800007f */
[----:B-1----:R-:W-:Y:S05]  /*2a090*/  @!P0 BRA `(.L_x_1677) ;  /* 0xfffffffc00f08947 */ /* 0x002fea000383ffff */
[----:B------:R-:W-:Y:S05]  /*2a0a0*/  BRA `(.L_x_1886) ;  /* 0xffffff8c00bc7947 */ /* 0x000fea000383ffff */
.L_x_1680:
[----:B0-----:R0:W1:Y:S02]  /*2a0b0*/  SYNCS.PHASECHK.TRANS64.TRYWAIT P0, [R7+URZ+0x308a0], R9 ;  /* 0x0308a009070075a7 */ /* 0x001064000800017f */
[----:B-1----:R-:W-:Y:S05]  /*2a0c0*/  @!P0 NANOSLEEP.SYNCS 0x989680 ;  /* 0x009896800000895d */ /* 0x002fea0003900000 */
[----:B------:R-:W1:Y:S02]  /*2a0d0*/  @!P0 SYNCS.PHASECHK.TRANS64 P0, [R7+URZ+0x308a0], R9 ;  /* 0x0308a009070085a7 */ /* 0x000e64000800007f */
[----:B-1----:R-:W-:Y:S05]  /*2a0e0*/  @!P0 BRA `(.L_x_1680) ;  /* 0xfffffffc00f08947 */ /* 0x002fea000383ffff */
[----:B------:R-:W-:Y:S05]  /*2a0f0*/  BRA `(.L_x_1887) ;  /* 0xffffff8c00cc7947 */ /* 0x000fea000383ffff */
.L_x_1682:
[----:B-1----:R1:W2:Y:S02]  /*2a100*/  SYNCS.PHASECHK.TRANS64.TRYWAIT P0, [R7+URZ+0x308c0], R9 ;  /* 0x0308c009070075a7 */ /* 0x0022a4000800017f */
[----:B--2---:R-:W-:Y:S05]  /*2a110*/  @!P0 NANOSLEEP.SYNCS 0x989680 ;  /* 0x009896800000895d */ /* 0x004fea0003900000 */
[----:B------:R-:W2:Y:S02]  /*2a120*/  @!P0 SYNCS.PHASECHK.TRANS64 P0, [R7+URZ+0x308c0], R9 ;  /* 0x0308c009070085a7 */ /* 0x000ea4000800007f */
[----:B--2---:R-:W-:Y:S05]  /*2a130*/  @!P0 BRA `(.L_x_1682) ;  /* 0xfffffffc00f08947 */ /* 0x004fea000383ffff */
[----:B------:R-:W-:Y:S05]  /*2a140*/  BRA `(.L_x_1888) ;  /* 0xffffff90006c7947 */ /* 0x000fea000383ffff */
.L_x_1686:
[----:B0-----:R0:W1:Y:S02]  /*2a150*/  SYNCS.PHASECHK.TRANS64.TRYWAIT P0, [R7+URZ+0x308a0], R8 ;  /* 0x0308a008070075a7 */ /* 0x001064000800017f */
[----:B-1----:R-:W-:Y:S05]  /*2a160*/  @!P0 NANOSLEEP.SYNCS 0x989680 ;  /* 0x009896800000895d */ /* 0x002fea0003900000 */
[----:B------:R-:W1:Y:S02]  /*2a170*/  @!P0 SYNCS.PHASECHK.TRANS64 P0, [R7+URZ+0x308a0], R8 ;  /* 0x0308a008070085a7 */ /* 0x000e64000800007f */
[----:B-1----:R-:W-:Y:S05]  /*2a180*/  @!P0 BRA `(.L_x_1686) ;  /* 0xfffffffc00f08947 */ /* 0x002fea000383ffff */
[----:B------:R-:W-:Y:S05]  /*2a190*/  BRA `(.L_x_1889) ;  /* 0xffffff9400547947 */ /* 0x000fea000383ffff */
.L_x_1688:
[----:B-1----:R1:W2:Y:S02]  /*2a1a0*/  SYNCS.PHASECHK.TRANS64.TRYWAIT P1, [R7+URZ+0x308c0], R8 ;  /* 0x0308c008070075a7 */ /* 0x0022a4000802017f */
[----:B--2---:R-:W-:Y:S05]  /*2a1b0*/  @!P1 NANOSLEEP.SYNCS 0x989680 ;  /* 0x009896800000995d */ /* 0x004fea0003900000 */
[----:B------:R-:W2:Y:S02]  /*2a1c0*/  @!P1 SYNCS.PHASECHK.TRANS64 P1, [R7+URZ+0x308c0], R8 ;  /* 0x0308c008070095a7 */ /* 0x000ea4000802007f */
[----:B--2---:R-:W-:Y:S05]  /*2a1d0*/  @!P1 BRA `(.L_x_1688) ;  /* 0xfffffffc00f09947 */ /* 0x004fea000383ffff */
[----:B------:R-:W-:Y:S05]  /*2a1e0*/  BRA `(.L_x_1890) ;  /* 0xffffff9400f07947 */ /* 0x000fea000383ffff */
.L_x_1709:
        /* <DEDUP_REMOVED lines=11> */
.L_x_1892:
[----:B------:R-:W-:Y:S05]  /*2a2a0*/  BSYNC B0 ;  /* 0x0000000000007941 */ /* 0x000fea0003800000 */
.L_x_1891:
[----:B------:R-:W-:Y:S05]  /*2a2b0*/  BRA `(.L_x_1893) ;  /* 0xffffffa800187947 */ /* 0x000fea000383ffff */
.L_x_1710:
[----:B------:R-:W-:Y:S01]  /*2a2c0*/  BSSY B0, `(.L_x_1894) ;  /* 0x0000006000007945 */ /* 0x000fe20003800000 */
[----:B------:R-:W-:-:S07]  /*2a2d0*/  IMAD.MOV.U32 R15, RZ, RZ, -0x1 ;  /* 0xffffffffff0f7424 */ /* 0x000fce00078e00ff */
[----:B------:R-:W-:Y:S05]  /*2a2e0*/  WARPSYNC.COLLECTIVE R15, `(.L_x_1895) ;  /* 0x000000000f0c7348 */ /* 0x000fea0003c00000 */
[----:B------:R-:W-:Y:S02]  /*2a2f0*/  ELECT P6, UR62, PT ;  /* 0x00000000003e782f */ /* 0x000fe400038c0000 */
[----:B------:R-:W-:Y:S01]  /*2a300*/  MOV R14, UR62 ;  /* 0x0000003e000e7c02 */ /* 0x000fe20008000f00 */
[----:B------:R-:W-:Y:S10]  /*2a310*/  ENDCOLLECTIVE ;  /* 0x000000000000791b */ /* 0x000ff40003800000 */
.L_x_1895:
[----:B------:R-:W-:Y:S05]  /*2a320*/  BSYNC B0 ;  /* 0x0000000000007941 */ /* 0x000fea0003800000 */
.L_x_1894:
[----:B------:R-:W-:Y:S05]  /*2a330*/  BRA `(.L_x_1896) ;  /* 0xffffffa800087947 */ /* 0x000fea000383ffff */
.L_x_1713:
[----:B0-----:R0:W1:Y:S02]  /*2a340*/  SYNCS.PHASECHK.TRANS64.TRYWAIT P0, [R7+URZ+0x30840], R10 ;  /* 0x0308400a070075a7 */ /* 0x001064000800017f */
[----:B-1----:R-:W-:Y:S05]  /*2a350*/  @!P0 NANOSLEEP.SYNCS 0x989680 ;  /* 0x009896800000895d */ /* 0x002fea0003900000 */
[----:B------:R-:W1:Y:S02]  /*2a360*/  @!P0 SYNCS.PHASECHK.TRANS64 P0, [R7+URZ+0x30840], R10 ;  /* 0x0308400a070085a7 */ /* 0x000e64000800007f */
[----:B-1----:R-:W-:Y:S05]  /*2a370*/  @!P0 BRA `(.L_x_1713) ;  /* 0xfffffffc00f08947 */ /* 0x002fea000383ffff */
[----:B------:R-:W-:Y:S05]  /*2a380*/  BRA `(.L_x_1897) ;  /* 0xffffffa800707947 */ /* 0x000fea000383ffff */
.L_x_1716:
        /* <DEDUP_REMOVED lines=8> */
.L_x_1724:
[----:B0-----:R0:W1:Y:S02]  /*2a410*/  SYNCS.PHASECHK.TRANS64.TRYWAIT P0, [R3+URZ+0x30840], R8 ;  /* 0x03084008030075a7 */ /* 0x001064000800017f */
[----:B-1----:R-:W-:Y:S05]  /*2a420*/  @!P0 NANOSLEEP.SYNCS 0x989680 ;  /* 0x009896800000895d */ /* 0x002fea0003900000 */
[----:B------:R-:W1:Y:S02]  /*2a430*/  @!P0 SYNCS.PHASECHK.TRANS64 P0, [R3+URZ+0x30840], R8 ;  /* 0x03084008030085a7 */ /* 0x000e64000800007f */
[----:B-1----:R-:W-:Y:S05]  /*2a440*/  @!P0 BRA `(.L_x_1724) ;  /* 0xfffffffc00f08947 */ /* 0x002fea000383ffff */
[----:B------:R-:W-:Y:S05]  /*2a450*/  BRA `(.L_x_1899) ;  /* 0xffffffb000ac7947 */ /* 0x000fea000383ffff */
.L_x_1726:
[----:B0-----:R0:W1:Y:S02]  /*2a460*/  SYNCS.PHASECHK.TRANS64.TRYWAIT P0, [R3+URZ+0x30860], R8 ;  /* 0x03086008030075a7 */ /* 0x001064000800017f */
[----:B-1----:R-:W-:Y:S05]  /*2a470*/  @!P0 NANOSLEEP.SYNCS 0x989680 ;  /* 0x009896800000895d */ /* 0x002fea0003900000 */
[----:B------:R-:W1:Y:S02]  /*2a480*/  @!P0 SYNCS.PHASECHK.TRANS64 P0, [R3+URZ+0x30860], R8 ;  /* 0x03086008030085a7 */ /* 0x000e64000800007f */
[----:B-1----:R-:W-:Y:S05]  /*2a490*/  @!P0 BRA `(.L_x_1726) ;  /* 0xfffffffc00f08947 */ /* 0x002fea000383ffff */
[----:B------:R-:W-:Y:S05]  /*2a4a0*/  BRA `(.L_x_1900) ;  /* 0xffffffb400687947 */ /* 0x000fea000383ffff */
.L_x_1732:
[----:B-1----:R1:W2:Y:S02]  /*2a4b0*/  SYNCS.PHASECHK.TRANS64.TRYWAIT P0, [R2+URZ+0x30840], R3 ;  /* 0x03084003020075a7 */ /* 0x0022a4000800017f */
[----:B--2---:R-:W-:Y:S05]  /*2a4c0*/  @!P0 NANOSLEEP.SYNCS 0x989680 ;  /* 0x009896800000895d */ /* 0x004fea0003900000 */
[----:B------:R-:W2:Y:S02]  /*2a4d0*/  @!P0 SYNCS.PHASECHK.TRANS64 P0, [R2+URZ+0x30840], R3 ;  /* 0x03084003020085a7 */ /* 0x000ea4000800007f */
[----:B--2---:R-:W-:Y:S05]  /*2a4e0*/  @!P0 BRA `(.L_x_1732) ;  /* 0xfffffffc00f08947 */ /* 0x004fea000383ffff */
[----:B------:R-:W-:Y:S05]  /*2a4f0*/  BRA `(.L_x_1901) ;  /* 0xffffffb800f87947 */ /* 0x000fea000383ffff */
.L_x_1734:
[----:B0-----:R0:W1:Y:S02]  /*2a500*/  SYNCS.PHASECHK.TRANS64.TRYWAIT P0, [R2+URZ+0x30860], R3 ;  /* 0x03086003020075a7 */ /* 0x001064000800017f */
[----:B-1----:R-:W-:Y:S05]  /*2a510*/  @!P0 NANOSLEEP.SYNCS 0x989680 ;  /* 0x009896800000895d */ /* 0x002fea0003900000 */
[----:B------:R-:W1:Y:S02]  /*2a520*/  @!P0 SYNCS.PHASECHK.TRANS64 P0, [R2+URZ+0x30860], R3 ;  /* 0x03086003020085a7 */ /* 0x000e64000800007f */
[----:B-1----:R-:W-:Y:S05]  /*2a530*/  @!P0 BRA `(.L_x_1734) ;  /* 0xfffffffc00f08947 */ /* 0x002fea000383ffff */
[----:B------:R-:W-:Y:S05]  /*2a540*/  BRA `(.L_x_1902) ;  /* 0xffffffbc00b47947 */ /* 0x000fea000383ffff */
.L_x_1740:
[----:B--2---:R2:W3:Y:S02]  /*2a550*/  SYNCS.PHASECHK.TRANS64.TRYWAIT P0, [R2+URZ+0x30840], R3 ;  /* 0x03084003020075a7 */ /* 0x0044e4000800017f */
[----:B---3--:R-:W-:Y:S05]  /*2a560*/  @!P0 NANOSLEEP.SYNCS 0x989680 ;  /* 0x009896800000895d */ /* 0x008fea0003900000 */
[----:B------:R-:W3:Y:S02]  /*2a570*/  @!P0 SYNCS.PHASECHK.TRANS64 P0, [R2+URZ+0x30840], R3 ;  /* 0x03084003020085a7 */ /* 0x000ee4000800007f */
[----:B---3--:R-:W-:Y:S05]  /*2a580*/  @!P0 BRA `(.L_x_1740) ;  /* 0xfffffffc00f08947 */ /* 0x008fea000383ffff */
[----:B------:R-:W-:Y:S05]  /*2a590*/  BRA `(.L_x_1903) ;  /* 0xffffffc400187947 */ /* 0x000fea000383ffff */
.L_x_1742:
[----:B0-----:R0:W1:Y:S02]  /*2a5a0*/  SYNCS.PHASECHK.TRANS64.TRYWAIT P0, [R2+URZ+0x30860], R9 ;  /* 0x03086009020075a7 */ /* 0x001064000800017f */
[----:B-1----:R-:W-:Y:S05]  /*2a5b0*/  @!P0 NANOSLEEP.SYNCS 0x989680 ;  /* 0x009896800000895d */ /* 0x002fea0003900000 */
[----:B------:R-:W1:Y:S02]  /*2a5c0*/  @!P0 SYNCS.PHASECHK.TRANS64 P0, [R2+URZ+0x30860], R9 ;  /* 0x03086009020085a7 */ /* 0x000e64000800007f */
[----:B-1----:R-:W-:Y:S05]  /*2a5d0*/  @!P0 BRA `(.L_x_1742) ;  /* 0xfffffffc00f08947 */ /* 0x002fea000383ffff */
[----:B------:R-:W-:Y:S05]  /*2a5e0*/  BRA `(.L_x_1904) ;  /* 0xffffffc400d07947 */ /* 0x000fea000383ffff */
.L_x_1750:
[----:B-1----:R1:W2:Y:S02]  /*2a5f0*/  SYNCS.PHASECHK.TRANS64.TRYWAIT P0, [R3+URZ+0x30860], R2 ;  /* 0x03086002030075a7 */ /* 0x0022a4000800017f */
[----:B--2---:R-:W-:Y:S05]  /*2a600*/  @!P0 NANOSLEEP.SYNCS 0x989680 ;  /* 0x009896800000895d */ /* 0x004fea0003900000 */
[----:B------:R-:W2:Y:S02]  /*2a610*/  @!P0 SYNCS.PHASECHK.TRANS64 P0, [R3+URZ+0x30860], R2 ;  /* 0x03086002030085a7 */ /* 0x000ea4000800007f */
[----:B--2---:R-:W-:Y:S05]  /*2a620*/  @!P0 BRA `(.L_x_1750) ;  /* 0xfffffffc00f08947 */ /* 0x004fea000383ffff */
[----:B------:R-:W-:Y:S05]  /*2a630*/  BRA `(.L_x_1905) ;  /* 0xffffffcc001c7947 */ /* 0x000fea000383ffff */
.L_x_1753:
[----:B------:R-:W-:Y:S01]  /*2a640*/  BSSY B0, `(.L_x_1906) ;  /* 0x0000008000007945 */ /* 0x000fe20003800000 */
[----:B------:R-:W-:Y:S02]  /*2a650*/  IMAD.MOV.U32 R13, RZ, RZ, R16 ;  /* 0x000000ffff0d7224 */ /* 0x000fe400078e0010 */
[----:B------:R-:W-:Y:S02]  /*2a660*/  IMAD.MOV.U32 R12, RZ, RZ, RZ ;  /* 0x000000ffff0c7224 */ /* 0x000fe400078e00ff */
[----:B0-----:R-:W-:Y:S02]  /*2a670*/  IMAD.MOV.U32 R11, RZ, RZ, 0x1f ;  /* 0x0000001fff0b7424 */ /* 0x001fe400078e00ff */
[----:B------:R-:W-:-:S07]  /*2a680*/  IMAD.MOV.U32 R15, RZ, RZ, -0x1 ;  /* 0xffffffffff0f7424 */ /* 0x000fce00078e00ff */
[----:B-123--:R-:W-:Y:S05]  /*2a690*/  WARPSYNC.COLLECTIVE R15, `(.L_x_1907) ;  /* 0x000000000f087348 */ /* 0x00efea0003c00000 */
[----:B------:R0:W4:Y:S02]  /*2a6a0*/  SHFL.IDX P6, R14, R13, R12, R11 ;  /* 0x0000000c0d0e7389 */ /* 0x00012400000c000b */
[----:B01234-:R-:W-:Y:S01]  /*2a6b0*/  ENDCOLLECTIVE ;  /* 0x000000000000791b */ /* 0x01ffe20003800000 */
.L_x_1907:
[----:B------:R-:W-:Y:S05]  /*2a6c0*/  BSYNC B0 ;  /* 0x0000000000007941 */ /* 0x000fea0003800000 */
.L_x_1906:
        /* <DEDUP_REMOVED lines=8> */
.L_x_1908:
[----:B------:R-:W-:Y:S01]  /*2a750*/  IMAD.MOV.U32 R16, RZ, RZ, R14 ;  /* 0x000000ffff107224 */ /* 0x000fe200078e000e */
[----:B------:R-:W-:Y:S06]  /*2a760*/  BRA `(.L_x_1909) ;  /* 0xffffffcc00d87947 */ /* 0x000fec000383ffff */
.L_x_1756:
[----:B------:R-:W-:Y:S01]  /*2a770*/  BSSY B0, `(.L_x_1910) ;  /* 0x0000008000007945 */ /* 0x000fe20003800000 */
[----:B-----5:R-:W-:Y:S02]  /*2a780*/  IMAD.MOV.U32 R13, RZ, RZ, R17 ;  /* 0x000000ffff0d7224 */ /* 0x020fe400078e0011 */
[----:B------:R-:W-:Y:S02]  /*2a790*/  IMAD.MOV.U32 R12, RZ, RZ, 0x1 ;  /* 0x00000001ff0c7424 */ /* 0x000fe400078e00ff */
[----:B0-----:R-:W-:Y:S02]  /*2a7a0*/  IMAD.MOV.U32 R11, RZ, RZ, RZ ;  /* 0x000000ffff0b7224 */ /* 0x001fe400078e00ff */
[----:B------:R-:W-:-:S07]  /*2a7b0*/  IMAD.MOV.U32 R15, RZ, RZ, -0x1 ;  /* 0xffffffffff0f7424 */ /* 0x000fce00078e00ff */
[----:B-1-34-:R-:W-:Y:S05]  /*2a7c0*/  WARPSYNC.COLLECTIVE R15, `(.L_x_1911) ;  /* 0x000000000f087348 */ /* 0x01afea0003c00000 */
[----:B------:R0:W2:Y:S02]  /*2a7d0*/  SHFL.UP P6, R14, R13, R12, R11 ;  /* 0x0400000c0d0e7389 */ /* 0x0000a400000c000b */
[----:B01234-:R-:W-:Y:S01]  /*2a7e0*/  ENDCOLLECTIVE ;  /* 0x000000000000791b */ /* 0x01ffe20003800000 */
.L_x_1911:
[----:B------:R-:W-:Y:S05]  /*2a7f0*/  BSYNC B0 ;  /* 0x0000000000007941 */ /* 0x000fea0003800000 */
.L_x_1910:
        /* <DEDUP_REMOVED lines=10> */
.L_x_1912:
        /* <DEDUP_REMOVED lines=8> */
.L_x_1913:
        /* <DEDUP_REMOVED lines=8> */
.L_x_1914:
        /* <DEDUP_REMOVED lines=8> */
.L_x_1915:
        /* <DEDUP_REMOVED lines=8> */
.L_x_1916:
[----:B------:R-:W-:Y:S05]  /*2aaa0*/  BRA `(.L_x_1917) ;  /* 0xffffffcc00a07947 */ /* 0x000fea000383ffff */
.L_x_1761:
        /* <DEDUP_REMOVED lines=8> */
.L_x_1919:
[----:B------:R-:W-:Y:S05]  /*2ab30*/  BSYNC B0 ;  /* 0x0000000000007941 */ /* 0x000fea0003800000 */
.L_x_1918:
        /* <DEDUP_REMOVED lines=10> */
.L_x_1920:
        /* <DEDUP_REMOVED lines=8> */
.L_x_1921:
        /* <DEDUP_REMOVED lines=8> */
.L_x_1922:
        /* <DEDUP_REMOVED lines=8> */
.L_x_1923:
        /* <DEDUP_REMOVED lines=8> */
.L_x_1924:
[----:B------:R-:W-:Y:S05]  /*2ade0*/  BRA `(.L_x_1925) ;  /* 0xffffffcc00887947 */ /* 0x000fea000383ffff */
.L_x_1763:
[----:B------:R-:W-:Y:S01]  /*2adf0*/  BSSY B0, `(.L_x_1926) ;  /* 0x0000006000007945 */ /* 0x000fe20003800000 */
[----:B------:R-:W-:Y:S01]  /*2ae00*/  PLOP3.LUT P6, PT, P6, PT, PT, 0x8, 0x0 ;  /* 0x000000000000781c */ /* 0x000fe200037ce170 */
[----:B------:R-:W-:-:S12]  /*2ae10*/  IMAD.MOV.U32 R15, RZ, RZ, -0x1 ;  /* 0xffffffffff0f7424 */ /* 0x000fd800078e00ff */
[----:B0-----:R-:W-:Y:S05]  /*2ae20*/  WARPSYNC.COLLECTIVE R15, `(.L_x_1927) ;  /* 0x000000000f087348 */ /* 0x001fea0003c00000 */
[----:B------:R-:W-:Y:S01]  /*2ae30*/  VOTE.ANY R14, PT, P6 ;  /* 0x00000000000e7806 */ /* 0x000fe200030e0100 */
[----:B0-----:R-:W-:Y:S06]  /*2ae40*/  ENDCOLLECTIVE ;  /* 0x000000000000791b */ /* 0x001fec0003800000 */
.L_x_1927:
[----:B------:R-:W-:Y:S05]  /*2ae50*/  BSYNC B0 ;  /* 0x0000000000007941 */ /* 0x000fea0003800000 */
.L_x_1926:
        /* <DEDUP_REMOVED lines=9> */
.L_x_1928:
[----:B------:R-:W-:Y:S01]  /*2aef0*/  IMAD.MOV.U32 R17, RZ, RZ, R14 ;  /* 0x000000ffff117224 */ /* 0x000fe200078e000e */
[----:B------:R-:W-:Y:S06]  /*2af00*/  BRA `(.L_x_1929) ;  /* 0xffffffcc00787947 */ /* 0x000fec000383ffff */
.L_x_1765:
[----:B------:R-:W-:Y:S01]  /*2af10*/  BSSY B0, `(.L_x_1930) ;  /* 0x0000007000007945 */ /* 0x000fe20003800000 */
[----:B------:R-:W-:Y:S02]  /*2af20*/  IMAD.MOV.U32 R13, RZ, RZ, R2 ;  /* 0x000000ffff0d7224 */ /* 0x000fe400078e0002 */
[----:B------:R-:W-:Y:S02]  /*2af30*/  IMAD.MOV.U32 R11, RZ, RZ, 0x1f ;  /* 0x0000001fff0b7424 */ /* 0x000fe400078e00ff */
[----:B------:R-:W-:-:S07]  /*2af40*/  IMAD.MOV.U32 R15, RZ, RZ, -0x1 ;  /* 0xffffffffff0f7424 */ /* 0x000fce00078e00ff */
[----:B012---:R-:W-:Y:S05]  /*2af50*/  WARPSYNC.COLLECTIVE R15, `(.L_x_1931) ;  /* 0x000000000f087348 */ /* 0x007fea0003c00000 */
[----:B------:R3:W4:Y:S02]  /*2af60*/  SHFL.IDX P6, R14, R13, R12, R11 ;  /* 0x0000000c0d0e7389 */ /* 0x00072400000c000b */
[----:B01234-:R-:W-:Y:S01]  /*2af70*/  ENDCOLLECTIVE ;  /* 0x000000000000791b */ /* 0x01ffe20003800000 */
.L_x_1931:
[----:B------:R-:W-:Y:S05]  /*2af80*/  BSYNC B0 ;  /* 0x0000000000007941 */ /* 0x000fea0003800000 */
.L_x_1930:
[----:B------:R-:W-:Y:S01]  /*2af90*/  IMAD.MOV.U32 R7, RZ, RZ, R14 ;  /* 0x000000ffff077224 */ /* 0x000fe200078e000e */
[----:B------:R-:W-:Y:S06]  /*2afa0*/  BRA `(.L_x_1764) ;  /* 0xffffffcc006c7947 */ /* 0x000fec000383ffff */
.L_x_1769:
[----:B-1----:R1:W2:Y:S02]  /*2afb0*/  SYNCS.PHASECHK.TRANS64.TRYWAIT P0, [R0+URZ+0x30820], R3 ;  /* 0x03082003000075a7 */ /* 0x0022a4000800017f */
[----:B--2---:R-:W-:Y:S05]  /*2afc0*/  @!P0 NANOSLEEP.SYNCS 0x989680 ;  /* 0x009896800000895d */ /* 0x004fea0003900000 */
[----:B------:R-:W2:Y:S02]  /*2afd0*/  @!P0 SYNCS.PHASECHK.TRANS64 P0, [R0+URZ+0x30820], R3 ;  /* 0x03082003000085a7 */ /* 0x000ea4000800007f */
[----:B--2---:R-:W-:Y:S05]  /*2afe0*/  @!P0 BRA `(.L_x_1769) ;  /* 0xfffffffc00f08947 */ /* 0x004fea000383ffff */
[----:B------:R-:W-:Y:S05]  /*2aff0*/  BRA `(.L_x_1932) ;  /* 0xffffffd000e47947 */ /* 0x000fea000383ffff */
.L_x_1770:
[----:B------:R-:W2:Y:S01]  /*2b000*/  S2R R2, SR_TID.X ;  /* 0x0000000000027919 */ /* 0x000ea20000002100 */
[----:B------:R-:W-:Y:S01]  /*2b010*/  BSSY B0, `(.L_x_1933) ;  /* 0x000000a000007945 */ /* 0x000fe20003800000 */
[----:B------:R-:W-:Y:S02]  /*2b020*/  IMAD.MOV.U32 R12, RZ, RZ, RZ ;  /* 0x000000ffff0c7224 */ /* 0x000fe400078e00ff */
[----:B0-----:R-:W-:Y:S02]  /*2b030*/  IMAD.MOV.U32 R11, RZ, RZ, 0x1f ;  /* 0x0000001fff0b7424 */ /* 0x001fe400078e00ff */
[----:B------:R-:W-:Y:S01]  /*2b040*/  IMAD.MOV.U32 R15, RZ, RZ, -0x1 ;  /* 0xffffffffff0f7424 */ /* 0x000fe200078e00ff */
[----:B--2---:R-:W-:-:S04]  /*2b050*/  SHF.R.U32.HI R2, RZ, 0x5, R2 ;  /* 0x00000005ff027819 */ /* 0x004fc80000011602 */
[----:B------:R-:W-:-:S05]  /*2b060*/  LOP3.LUT R2, R2, 0x3, RZ, 0xc0, !PT ;  /* 0x0000000302027812 */ /* 0x000fca00078ec0ff */
[----:B------:R-:W-:-:S07]  /*2b070*/  IMAD.MOV.U32 R13, RZ, RZ, R2 ;  /* 0x000000ffff0d7224 */ /* 0x000fce00078e0002 */
[----:B-1----:R-:W-:Y:S05]  /*2b080*/  WARPSYNC.COLLECTIVE R15, `(.L_x_1934) ;  /* 0x000000000f087348 */ /* 0x002fea0003c00000 */
[----:B------:R0:W2:Y:S02]  /*2b090*/  SHFL.IDX P6, R14, R13, R12, R11 ;  /* 0x0000000c0d0e7389 */ /* 0x0000a400000c000b */
[----:B012---:R-:W-:Y:S01]  /*2b0a0*/  ENDCOLLECTIVE ;  /* 0x000000000000791b */ /* 0x007fe20003800000 */
.L_x_1934:
[----:B------:R-:W-:Y:S05]  /*2b0b0*/  BSYNC B0 ;  /* 0x0000000000007941 */ /* 0x000fea0003800000 */
.L_x_1933:
[----:B------:R-:W-:Y:S05]  /*2b0c0*/  BRA `(.L_x_1935) ;  /* 0xffffffd000cc7947 */ /* 0x000fea000383ffff */
.L_x_1771:
[----:B------:R-:W-:Y:S01]  /*2b0d0*/  BSSY B0, `(.L_x_1936) ;  /* 0x0000006000007945 */ /* 0x000fe20003800000 */
[----:B------:R-:W-:-:S07]  /*2b0e0*/  IMAD.MOV.U32 R15, RZ, RZ, -0x1 ;  /* 0xffffffffff0f7424 */ /* 0x000fce00078e00ff */
[----:B012---:R-:W-:Y:S05]  /*2b0f0*/  WARPSYNC.COLLECTIVE R15, `(.L_x_1937) ;  /* 0x000000000f0c7348 */ /* 0x007fea0003c00000 */
[----:B------:R-:W-:Y:S02]  /*2b100*/  ELECT P6, UR62, PT ;  /* 0x00000000003e782f */ /* 0x000fe400038c0000 */
[----:B------:R-:W-:Y:S01]  /*2b110*/  MOV R14, UR62 ;  /* 0x0000003e000e7c02 */ /* 0x000fe20008000f00 */
[----:B012---:R-:W-:Y:S10]  /*2b120*/  ENDCOLLECTIVE ;  /* 0x000000000000791b */ /* 0x007ff40003800000 */
.L_x_1937:
[----:B------:R-:W-:Y:S05]  /*2b130*/  BSYNC B0 ;  /* 0x0000000000007941 */ /* 0x000fea0003800000 */
.L_x_1936:
[----:B------:R-:W-:Y:S05]  /*2b140*/  BRA `(.L_x_1938) ;  /* 0xffffffd000c07947 */ /* 0x000fea000383ffff */
.L_x_1773:
[----:B-1----:R1:W2:Y:S02]  /*2b150*/  SYNCS.PHASECHK.TRANS64.TRYWAIT P0, [R6+URZ], R5 ;  /* 0x00000005060075a7 */ /* 0x0022a4000800017f */
[----:B--2---:R-:W-:Y:S05]  /*2b160*/  @!P0 NANOSLEEP.SYNCS 0x989680 ;  /* 0x009896800000895d */ /* 0x004fea0003900000 */
[----:B------:R-:W2:Y:S02]  /*2b170*/  @!P0 SYNCS.PHASECHK.TRANS64 P0, [R6+URZ], R5 ;  /* 0x00000005060085a7 */ /* 0x000ea4000800007f */
[----:B--2---:R-:W-:Y:S05]  /*2b180*/  @!P0 BRA `(.L_x_1773) ;  /* 0xfffffffc00f08947 */ /* 0x004fea000383ffff */
[----:B------:R-:W-:Y:S05]  /*2b190*/  BRA `(.L_x_1939) ;  /* 0xffffffd400047947 */ /* 0x000fea000383ffff */
.L_x_1774:
[----:B--2---:R2:W3:Y:S02]  /*2b1a0*/  SYNCS.PHASECHK.TRANS64.TRYWAIT P0, [R7+URZ], R2 ;  /* 0x00000002070075a7 */ /* 0x0044e4000800017f */
[----:B---3--:R-:W-:Y:S05]  /*2b1b0*/  @!P0 NANOSLEEP.SYNCS 0x989680 ;  /* 0x009896800000895d */ /* 0x008fea0003900000 */
[----:B------:R-:W3:Y:S02]  /*2b1c0*/  @!P0 SYNCS.PHASECHK.TRANS64 P0, [R7+URZ], R2 ;  /* 0x00000002070085a7 */ /* 0x000ee4000800007f */
[----:B---3--:R-:W-:Y:S05]  /*2b1d0*/  @!P0 BRA `(.L_x_1774) ;  /* 0xfffffffc00f08947 */ /* 0x008fea000383ffff */
[----:B------:R-:W-:Y:S05]  /*2b1e0*/  BRA `(.L_x_1940) ;  /* 0xffffffd000f87947 */ /* 0x000fea000383ffff */
.L_x_1776:
[----:B---3--:R3:W4:Y:S02]  /*2b1f0*/  SYNCS.PHASECHK.TRANS64.TRYWAIT P0, [R4+URZ], R5 ;  /* 0x00000005040075a7 */ /* 0x008724000800017f */
[----:B----4-:R-:W-:Y:S05]  /*2b200*/  @!P0 NANOSLEEP.SYNCS 0x989680 ;  /* 0x009896800000895d */ /* 0x010fea0003900000 */
[----:B------:R-:W4:Y:S02]  /*2b210*/  @!P0 SYNCS.PHASECHK.TRANS64 P0, [R4+URZ], R5 ;  /* 0x00000005040085a7 */ /* 0x000f24000800007f */
[----:B----4-:R-:W-:Y:S05]  /*2b220*/  @!P0 BRA `(.L_x_1776) ;  /* 0xfffffffc00f08947 */ /* 0x010fea000383ffff */
[----:B------:R-:W-:Y:S05]  /*2b230*/  BRA `(.L_x_1941) ;  /* 0xffffffd400007947 */ /* 0x000fea000383ffff */
.L_x_1942:
        /* <DEDUP_REMOVED lines=12> */
.L_x_12755:


//--------------------- .text._ZN7cutlass13device_kernelIN5flash11enable_sm90INS1_16FlashAttnFwdSm90INS1_25CollectiveMainloopFwdSm90ILi2EN4cute5tupleIJNS5_1CILi1EEES8_S8_EEENS6_IJNS7_ILi128EEENS7_ILi80EEENS7_ILi256EEEEEELi256ENS_10bfloat16_tEfNS_4arch4Sm90ELb1ELb0ELb0ELb0ELb0ELb0ELb0ELb1ELb1ELb0ELb0ELb0EEENS1_21CollectiveEpilogueFwdINS6_IJSA_SC_SB_EEES9_SE_SG_Li256ELb0ELb0ELb0ELb0EEENS1_30DynamicPersistentTileSchedulerILi256ELi32ELb0ELb0ELb1EEEEEEEEEvNT_6ParamsE --------------------------
	.section	.text._ZN7cutlass13device_kernelIN5flash11enable_sm90INS1_16FlashAttnFwdSm90INS1_25CollectiveMainloopFwdSm90ILi2EN4cute5tupleIJNS5_1CILi1EEES8_S8_EEENS6_IJNS7_ILi128EEENS7_ILi80EEENS7_ILi256EEEEEELi256ENS_10bfloat16_tEfNS_4arch4Sm90ELb1ELb0ELb0ELb0ELb0ELb0ELb0ELb1ELb1ELb0ELb0ELb0EEENS1_21CollectiveEpilogueFwdINS6_IJSA_SC_SB_EEES9_SE_SG_Li256ELb0ELb0ELb0ELb0EEENS1_30DynamicPersistentTileSchedulerILi256ELi32ELb0ELb0ELb1EEEEEEEEEvNT_6ParamsE,"ax",@progbits
	.align	128
.text._ZN7cutlass13device_kernelIN5flash11enable_sm90INS1_16FlashAttnFwdSm90INS1_25CollectiveMainloopFwdSm90ILi2EN4cute5tupleIJNS5_1CILi1EEES8_S8_EEENS6_IJNS7_ILi128EEENS7_ILi80EEENS7_ILi256EEEEEELi256ENS_10bfloat16_tEfNS_4arch4Sm90ELb1ELb0ELb0ELb0ELb0ELb0ELb0ELb1ELb1ELb0ELb0ELb0EEENS1_21CollectiveEpilogueFwdINS6_IJSA_SC_SB_EEES9_SE_SG_Li256ELb0ELb0ELb0ELb0EEENS1_30DynamicPersistentTileSchedulerILi256ELi32ELb0ELb0ELb1EEEEEEEEEvNT_6ParamsE:
        .type           _ZN7cutlass13device_kernelIN5flash11enable_sm90INS1_16FlashAttnFwdSm90INS1_25CollectiveMainloopFwdSm90ILi2EN4cute5tupleIJNS5_1CILi1EEES8_S8_EEENS6_IJNS7_ILi128EEENS7_ILi80EEENS7_ILi256EEEEEELi256ENS_10bfloat16_tEfNS_4arch4Sm90ELb1ELb0ELb0ELb0ELb0ELb0ELb0ELb1ELb1ELb0ELb0ELb0EEENS1_21CollectiveEpilogueFwdINS6_IJSA_SC_SB_EEES9_SE_SG_Li256ELb0ELb0ELb0ELb0EEENS1_30DynamicPersistentTileSchedulerILi256ELi32ELb0ELb0ELb1EEEEEEEEEvNT_6ParamsE,@function
        .size           _ZN7cutlass13device_kernelIN5flash11enable_sm90INS1_16FlashAttnFwdSm90INS1_25CollectiveMainloopFwdSm90ILi2EN4cute5tupleIJNS5_1CILi1EEES8_S8_EEENS6_IJNS7_ILi128EEENS7_ILi80EEENS7_ILi256EEEEEELi256ENS_10bfloat16_tEfNS_4arch4Sm90ELb1ELb0ELb0ELb0ELb0ELb0ELb0ELb1ELb1ELb0ELb0ELb0EEENS1_21CollectiveEpilogueFwdINS6_IJSA_SC_SB_EEES9_SE_SG_Li256ELb0ELb0ELb0ELb0EEENS1_30DynamicPersistentTileSchedulerILi256ELi32ELb0ELb0ELb1EEEEEEEEEvNT_6ParamsE,(.L_x_12756 - _ZN7cutlass13device_kernelIN5flash11enable_sm90INS1_16FlashAttnFwdSm90INS1_25CollectiveMainloopFwdSm90ILi2EN4cute5tupleIJNS5_1CILi1EEES8_S8_EEENS6_IJNS7_ILi128EEENS7_ILi80EEENS7_ILi256EEEEEELi256ENS_10bfloat16_tEfNS_4arch4Sm90ELb1ELb0ELb0ELb0ELb0ELb0ELb0ELb1ELb1ELb0ELb0ELb0EEENS1_21CollectiveEpilogueFwdINS6_IJSA_SC_SB_EEES9_SE_SG_Li256ELb0ELb0ELb0ELb0EEENS1_30DynamicPersistentTileSchedulerILi256ELi32ELb0ELb0ELb1EEEEEEEEEvNT_6ParamsE)
        .other          _ZN7cutlass13device_kernelIN5flash11enable_sm90INS1_16FlashAttnFwdSm90INS1_25CollectiveMainloopFwdSm90ILi2EN4cute5tupleIJNS5_1CILi1EEES8_S8_EEENS6_IJNS7_ILi128EEENS7_ILi80EEENS7_ILi256EEEEEELi256ENS_10bfloat16_tEfNS_4arch4Sm90ELb1ELb0ELb0ELb0ELb0ELb0ELb0ELb1ELb1ELb0ELb0ELb0EEENS1_21CollectiveEpilogueFwdINS6_IJSA_SC_SB_EEES9_SE_SG_Li256ELb0ELb0ELb0ELb0EEENS1_30DynamicPersistentTileSchedulerILi256ELi32ELb0ELb0ELb1EEEEEEEEEvNT_6ParamsE,@"STO_CUDA_ENTRY STV_DEFAULT"
_ZN7cutlass13device_kernelIN5flash11enable_sm90INS1_16FlashAttnFwdSm90INS1_25CollectiveMainloopFwdSm90ILi2EN4cute5tupleIJNS5_1CILi1EEES8_S8_EEENS6_IJNS7_ILi128EEENS7_ILi80EEENS7_ILi256EEEEEELi256ENS_10bfloat16_tEfNS_4arch4Sm90ELb1ELb0ELb0ELb0ELb0ELb0ELb0ELb1ELb1ELb0ELb0ELb0EEENS1_21CollectiveEpilogueFwdINS6_IJSA_SC_SB_EEES9_SE_SG_Li256ELb0ELb0ELb0ELb0EEENS1_30DynamicPersistentTileSchedulerILi256ELi32ELb0ELb0ELb1EEEEEEEEEvNT_6ParamsE:
        /* <DEDUP_REMOVED lines=24> */
.L_x_1944:
[----:B------:R-:W-:Y:S05]  /*0180*/  BSYNC B0 ;  /* 0x0000000000007941 */ /* 0x000fea0003800000 */
.L_x_1943:
        /* <DEDUP_REMOVED lines=37> */
.L_x_1945:
        /* <DEDUP_REMOVED lines=22> */
.L_x_1946:
        /* <DEDUP_REMOVED lines=18> */
.L_x_1947:
        /* <DEDUP_REMOVED lines=22> */
.L_x_1948:
        /* <DEDUP_REMOVED lines=22> */
.L_x_1949:
        /* <DEDUP_REMOVED lines=8> */
.L_x_1951:
        /* <DEDUP_REMOVED lines=14> */
[----:B-1----:R-:W1:Y:S05]  /*0a80*/  S2R R2, SR_TID.X ;  /* 0x0000000000027919 */ /* 0x002e6a0000002100 */
[----:B------:R-:W4:Y:S01]  /*0a90*/  S2UR UR6, SR_SWINHI ;  /* 0x00000000000679c3 */ /* 0x000f220000002f00 */
[----:B---3--:R-:W-:-:S07]  /*0aa0*/  ULEA UR60, UR4, UR60, 0x18 ;  /* 0x0000003c043c7291 */ /* 0x008fce000f8ec03f */
[----:B------:R-:W-:Y:S01]  /*0ab0*/  UMOV UR4, UR60 ;  /* 0x0000003c00047c82 */ /* 0x000fe20008000000 */
[----:B----4-:R-:W-:Y:S01]  /*0ac0*/  UMOV UR5, UR6 ;  /* 0x0000000600057c82 */ /* 0x010fe20008000000 */
[----:B------:R-:W-:Y:S01]  /*0ad0*/  IMAD.U32 R22, RZ, RZ, UR4 ;  /* 0x00000004ff167e24 */ /* 0x000fe2000f8e00ff */
[----:B------:R-:W-:Y:S01]  /*0ae0*/  UMOV UR4, UR7 ;  /* 0x0000000700047c82 */ /* 0x000fe20008000000 */
[----:B-1----:R-:W-:Y:S02]  /*0af0*/  VIADD R224, R2, 0xffffff80 ;  /* 0xffffff8002e07836 */ /* 0x002fe40000000000 */
[----:B------:R-:W-:Y:S01]  /*0b00*/  IMAD.U32 R23, RZ, RZ, UR5 ;  /* 0x00000005ff177e24 */ /* 0x000fe2000f8e00ff */
[----:B--2---:R-:W-:Y:S02]  /*0b10*/  R2UR UR8, R3 ;  /* 0x00000000030872ca */ /* 0x004fe400000e0000 */
[----:B------:R-:W-:-:S04]  /*0b20*/  SHF.R.S32.HI R3, RZ, 0x1f, R224 ;  /* 0x0000001fff037819 */ /* 0x000fc800000114e0 */
[CC--:B------:R-:W-:Y:S02]  /*0b30*/  LEA.HI R2, R3.reuse, R224.reuse, RZ, 0x4 ;  /* 0x000000e003027211 */ /* 0x0c0fe400078f20ff */
[----:B------:R-:W-:Y:S02]  /*0b40*/  LEA.HI R0, R3, R224, RZ, 0x7 ;  /* 0x000000e003007211 */ /* 0x000fe400078f38ff */
[----:B------:R-:W-:Y:S02]  /*0b50*/  SHF.R.S32.HI R5, RZ, 0x4, R2 ;  /* 0x00000004ff057819 */ /* 0x000fe40000011402 */
[----:B------:R-:W-:Y:S01]  /*0b60*/  LOP3.LUT R7, R0, 0xffffff80, RZ, 0xc0, !PT ;  /* 0xffffff8000077812 */ /* 0x000fe200078ec0ff */
[----:B------:R-:W-:Y:S01]  /*0b70*/  ULOP3.LUT UR5, UR8, 0x1, URZ, 0xfc, !UPT ;  /* 0x0000000108057892 */ /* 0x000fe2000f8efc3f */
[----:B------:R-:W-:Y:S02]  /*0b80*/  LEA.HI R4, R2, R5, RZ, 0x1 ;  /* 0x0000000502047211 */ /* 0x000fe400078f08ff */
[----:B------:R-:W-:-:S02]  /*0b90*/  IADD3 R220, R224, -R7, RZ ;  /* 0x80000007e0dc7210 */ /* 0x000fc40007ffe0ff */
[----:B------:R-:W-:Y:S01]  /*0ba0*/  LOP3.LUT R4, R4, 0x1ffffffe, RZ, 0xc0, !PT ;  /* 0x1ffffffe04047812 */ /* 0x000fe200078ec0ff */
[----:B------:R-:W-:Y:S01]  /*0bb0*/  IMAD.U32 R223, RZ, RZ, UR5 ;  /* 0x00000005ffdf7e24 */ /* 0x000fe2000f8e00ff */
[----:B------:R-:W-:Y:S01]  /*0bc0*/  SHF.R.S32.HI R7, RZ, 0x1f, R220 ;  /* 0x0000001fff077819 */ /* 0x000fe200000114dc */
[----:B------:R-:W-:Y:S01]  /*0bd0*/  UMOV UR5, URZ ;  /* 0x0000003f00057c82 */ /* 0x000fe20008000000 */
[----:B------:R-:W-:Y:S01]  /*0be0*/  LEA.HI R222, R3, R224, RZ, 0x5 ;  /* 0x000000e003de7211 */ /* 0x000fe200078f28ff */
[----:B------:R-:W-:Y:S01]  /*0bf0*/  IMAD.IADD R4, R5, 0x1, -R4 ;  /* 0x0000000105047824 */ /* 0x000fe200078e0a04 */
[----:B------:R-:W-:Y:S01]  /*0c00*/  LOP3.LUT R5, R2, 0x3fffff0, RZ, 0xc0, !PT ;  /* 0x03fffff002057812 */ /* 0x000fe200078ec0ff */
[----:B------:R-:W-:Y:S01]  /*0c10*/  IMAD.U32 R219, RZ, RZ, UR5 ;  /* 0x00000005ffdb7e24 */ /* 0x000fe2000f8e00ff */
[----:B------:R-:W-:Y:S01]  /*0c20*/  LEA.HI R2, R7, R220, RZ, 0x2 ;  /* 0x000000dc07027211 */ /* 0x000fe200078f10ff */
[----:B------:R-:W-:Y:S01]  /*0c30*/  IMAD.U32 R16, RZ, RZ, UR5 ;  /* 0x00000005ff107e24 */ /* 0x000fe2000f8e00ff */
[----:B------:R-:W-:Y:S01]  /*0c40*/  SHF.R.S32.HI R222, RZ, 0x5, R222 ;  /* 0x00000005ffde7819 */ /* 0x000fe200000114de */
[----:B------:R-:W-:Y:S01]  /*0c50*/  IMAD.IADD R5, R224, 0x1, -R5 ;  /* 0x00000001e0057824 */ /* 0x000fe200078e0a05 */
[----:B------:R-:W-:-:S02]  /*0c60*/  SHF.R.S32.HI R6, RZ, 0x2, R2 ;  /* 0x00000002ff067819 */ /* 0x000fc40000011402 */
[----:B------:R-:W-:Y:S01]  /*0c70*/  SHF.R.S32.HI R9, RZ, 0x1f, R2 ;  /* 0x0000001fff097819 */ /* 0x000fe20000011402 */
[----:B------:R-:W-:Y:S01]  /*0c80*/  IMAD R5, R222, 0x10, R5 ;  /* 0x00000010de057824 */ /* 0x000fe200078e0205 */
[----:B------:R-:W-:Y:S02]  /*0c90*/  SHF.R.S32.HI R221, RZ, 0x7, R0 ;  /* 0x00000007ffdd7819 */ /* 0x000fe40000011400 */
[----:B------:R-:W-:Y:S02]  /*0ca0*/  LEA.HI R9, R9, R6, RZ, 0x3 ;  /* 0x0000000609097211 */ /* 0x000fe400078f18ff */
[----:B------:R-:W-:Y:S02]  /*0cb0*/  LEA R5, R5, R4, 0x3 ;  /* 0x0000000405057211 */ /* 0x000fe400078e18ff */
[----:B------:R-:W-:Y:S02]  /*0cc0*/  LOP3.LUT R9, R9, 0xfffffff8, RZ, 0xc0, !PT ;  /* 0xfffffff809097812 */ /* 0x000fe400078ec0ff */
[----:B------:R-:W-:-:S02]  /*0cd0*/  LEA.HI R7, R7, R220, RZ, 0x5 ;  /* 0x000000dc07077211 */ /* 0x000fc400078f28ff */
[----:B------:R-:W-:Y:S01]  /*0ce0*/  LEA.HI R0, R0, R221, RZ, 0x1 ;  /* 0x000000dd00007211 */ /* 0x000fe200078f08ff */
[----:B------:R-:W-:Y:S01]  /*0cf0*/  IMAD.IADD R6, R6, 0x1, -R9 ;  /* 0x0000000106067824 */ /* 0x000fe200078e0a09 */
[----:B------:R-:W-:Y:S02]  /*0d00*/  SHF.L.U32 R5, R5, 0x3, RZ ;  /* 0x0000000305057819 */ /* 0x000fe400000006ff */
[----:B------:R-:W-:Y:S02]  /*0d10*/  SHF.R.S32.HI R7, RZ, 0x5, R7 ;  /* 0x00000005ff077819 */ /* 0x000fe40000011407 */
[----:B------:R-:W-:Y:S01]  /*0d20*/  LOP3.LUT R0, R0, 0x3fffffe, RZ, 0xc0, !PT ;  /* 0x03fffffe00007812 */ /* 0x000fe200078ec0ff */
[----:B------:R-:W-:Y:S01]  /*0d30*/  IMAD.WIDE R22, R5, 0x2, R22 ;  /* 0x0000000205167825 */ /* 0x000fe200078e0216 */
[----:B------:R-:W-:-:S03]  /*0d40*/  LEA.HI R3, R3, R224, RZ, 0x3 ;  /* 0x000000e003037211 */ /* 0x000fc600078f18ff */
[----:B------:R-:W-:Y:S01]  /*0d50*/  IMAD R7, R7, 0x10, R6 ;  /* 0x0000001007077824 */ /* 0x000fe200078e0206 */
[----:B------:R-:W-:Y:S01]  /*0d60*/  LOP3.LUT R5, R3, 0x1ffffff8, RZ, 0xc0, !PT ;  /* 0x1ffffff803057812 */ /* 0x000fe200078ec0ff */
[----:B------:R-:W-:Y:S01]  /*0d70*/  IMAD.IADD R0, R221, 0x1, -R0 ;  /* 0x00000001dd007824 */ /* 0x000fe200078e0a00 */
[----:B------:R-:W-:Y:S02]  /*0d80*/  SHF.R.S32.HI R216, RZ, 0x3, R3 ;  /* 0x00000003ffd87819 */ /* 0x000fe40000011403 */
[----:B------:R-:W-:Y:S01]  /*0d90*/  IADD3 R5, R224, -R5, RZ ;  /* 0x80000005e0057210 */ /* 0x000fe20007ffe0ff */
[----:B------:R-:W-:Y:S01]  /*0da0*/  IMAD R215, R0, 0x40, R7 ;  /* 0x0000004000d77824 */ /* 0x000fe200078e0207 */
[----:B------:R-:W-:-:S03]  /*0db0*/  LOP3.LUT R7, R2, 0x7ffffffc, RZ, 0xc0, !PT ;  /* 0x7ffffffc02077812 */ /* 0x000fc600078ec0ff */
[----:B------:R-:W-:Y:S01]  /*0dc0*/  IMAD.SHL.U32 R212, R5, 0x8, RZ ;  /* 0x0000000805d47824 */ /* 0x000fe200078e00ff */
[----:B------:R-:W-:-:S07]  /*0dd0*/  IADD3 R214, R220, -R7, RZ ;  /* 0x80000007dcd67210 */ /* 0x000fce0007ffe0ff */
.L_x_1998:
        /* <DEDUP_REMOVED lines=21> */
.L_x_1952:
        /* <DEDUP_REMOVED lines=8> */
.L_x_1953:
[----:B------:R-:W-:Y:S01]  /*0fb0*/  R2UR UR5, R218 ;  /* 0x00000000da0572ca */ /* 0x000fe200000e0000 */
[----:B------:R-:W-:Y:S01]  /*0fc0*/  ULDC.64 UR10, c[0x0][0x3f8] ;  /* 0x0000fe00000a7ab9 */ /* 0x000fe20000000a00 */
[----:B------:R-:W-:Y:S01]  /*0fd0*/  UIADD3 UR9, UR7, -UR4, URZ ;  /* 0x8000000407097290 */ /* 0x000fe2000fffe03f */
[----:B------:R-:W-:Y:S01]  /*0fe0*/  PLOP3.LUT P0, PT, PT, PT, PT, 0x80, 0x0 ;  /* 0x000000000000781c */ /* 0x000fe20003f0f070 */
[----:B------:R-:W-:Y:S01]  /*0ff0*/  UISETP.NE.U32.AND UP0, UPT, UR10, URZ, UPT ;  /* 0x0000003f0a00728c */ /* 0x000fe2000bf05070 */
[----:B------:R-:W-:Y:S01]  /*1000*/  CS2R R2, SRZ ;  /* 0x0000000000027805 */ /* 0x000fe2000001ff00 */
[----:B------:R-:W-:Y:S01]  /*1010*/  ULDC UR41, c[0x0][0x404] ;  /* 0x0001010000297ab9 */ /* 0x000fe20000000800 */
[----:B------:R-:W-:Y:S01]  /*1020*/  ULDC UR6, c[0x0][0x2e0] ;  /* 0x0000b80000067ab9 */ /* 0x000fe20000000800 */
[----:B------:R-:W-:Y:S01]  /*1030*/  UISETP.NE.AND.EX UP0, UPT, UR11, URZ, UPT, UP0 ;  /* 0x0000003f0b00728c */ /* 0x000fe2000bf05300 */
[----:B------:R-:W-:Y:S01]  /*1040*/  MOV R0, RZ ;  /* 0x000000ff00007202 */ /* 0x000fe20000000f00 */
[----:B------:R-:W-:Y:S01]  /*1050*/  ULDC UR7, c[0x0][0x288] ;  /* 0x0000a20000077ab9 */ /* 0x000fe20000000800 */
[----:B------:R-:W-:Y:S01]  /*1060*/  ULDC UR43, c[0x0][0xdb8] ;  /* 0x00036e00002b7ab9 */ /* 0x000fe20000000800 */
[----:B------:R-:W-:Y:S01]  /*1070*/  USEL UR41, UR41, 0x1, UP0 ;  /* 0x0000000129297887 */ /* 0x000fe20008000000 */
[----:B------:R-:W-:Y:S01]  /*1080*/  CS2R R150, SRZ ;  /* 0x0000000000967805 */ /* 0x000fe2000001ff00 */
[----:B------:R-:W-:Y:S01]  /*1090*/  ULOP3.LUT UR4, URZ, UR5, URZ, 0x33, !UPT ;  /* 0x000000053f047292 */ /* 0x000fe2000f8e333f */
[----:B------:R-:W-:Y:S01]  /*10a0*/  CS2R R148, SRZ ;  /* 0x0000000000947805 */ /* 0x000fe2000001ff00 */
[----:B------:R-:W-:Y:S01]  /*10b0*/  UIMAD UR41, UR41, UR6, URZ ;  /* 0x00000006292972a4 */ /* 0x000fe2000f8e023f */
[----:B------:R-:W-:Y:S01]  /*10c0*/  CS2R R146, SRZ ;  /* 0x0000000000927805 */ /* 0x000fe2000001ff00 */
[----:B------:R-:W-:Y:S01]  /*10d0*/  ULDC UR5, c[0x0][0xdac] ;  /* 0x00036b0000057ab9 */ /* 0x000fe20000000800 */
[----:B------:R-:W-:Y:S01]  /*10e0*/  UISETP.NE.AND UP1, UPT, UR43, 0x1, UPT ;  /* 0x000000012b00788c */ /* 0x000fe2000bf25270 */
[----:B------:R-:W-:Y:S01]  /*10f0*/  CS2R R144, SRZ ;  /* 0x0000000000907805 */ /* 0x000fe2000001ff00 */
[----:B------:R-:W-:Y:S01]  /*1100*/  UIADD3 UR4, UR4, UR5, URZ ;  /* 0x0000000504047290 */ /* 0x000fe2000fffe03f */
[----:B------:R-:W-:Y:S01]  /*1110*/  CS2R R142, SRZ ;  /* 0x00000000008e7805 */ /* 0x000fe2000001ff00 */
[----:B------:R-:W-:Y:S01]  /*1120*/  ULDC UR10, c[0x0][0xdc4] ;  /* 0x00037100000a7ab9 */ /* 0x000fe20000000800 */
[----:B------:R-:W-:Y:S01]  /*1130*/  CS2R R140, SRZ ;  /* 0x00000000008c7805 */ /* 0x000fe2000001ff00 */
[----:B------:R-:W-:Y:S01]  /*1140*/  USHF.L.U32 UR42, UR4, 0x7, URZ ;  /* 0x00000007042a7899 */ /* 0x000fe2000800063f */
[----:B------:R-:W-:Y:S01]  /*1150*/  CS2R R138, SRZ ;  /* 0x00000000008a7805 */ /* 0x000fe2000001ff00 */
[----:B------:R-:W-:Y:S01]  /*1160*/  UIADD3 UR4, UR41, 0x4f, URZ ;  /* 0x0000004f29047890 */ /* 0x000fe2000fffe03f */
[----:B------:R-:W-:Y:S01]  /*1170*/  CS2R R136, SRZ ;  /* 0x0000000000887805 */ /* 0x000fe2000001ff00 */
[----:B------:R-:W-:Y:S01]  /*1180*/  UIADD3 UR5, UR42, 0xcf, -UR7 ;  /* 0x000000cf2a057890 */ /* 0x000fe2000fffe807 */
[----:B------:R-:W-:Y:S01]  /*1190*/  CS2R R134, SRZ ;  /* 0x0000000000867805 */ /* 0x000fe2000001ff00 */
[----:B------:R-:W-:Y:S01]  /*11a0*/  UIMAD UR9, UR8, UR10, UR9 ;  /* 0x0000000a080972a4 */ /* 0x000fe2000f8e0209 */
[----:B------:R-:W-:Y:S01]  /*11b0*/  CS2R R132, SRZ ;  /* 0x0000000000847805 */ /* 0x000fe2000001ff00 */
[----:B------:R-:W-:Y:S01]  /*11c0*/  UIADD3 UR6, UR41, UR5, URZ ;  /* 0x0000000529067290 */ /* 0x000fe2000fffe03f */
[----:B------:R-:W-:Y:S01]  /*11d0*/  CS2R R130, SRZ ;  /* 0x0000000000827805 */ /* 0x000fe2000001ff00 */
[----:B------:R-:W-:Y:S01]  /*11e0*/  UIMAD.WIDE UR4, UR4, 0x66666667, URZ ;  /* 0x66666667040478a5 */ /* 0x000fe2000f8e023f */
[----:B------:R-:W-:Y:S01]  /*11f0*/  CS2R R128, SRZ ;  /* 0x0000000000807805 */ /* 0x000fe2000001ff00 */
[----:B------:R-:W-:Y:S01]  /*1200*/  UIMAD.WIDE UR6, UR6, 0x66666667, URZ ;  /* 0x66666667060678a5 */ /* 0x000fe2000f8e023f */
[----:B------:R-:W-:Y:S01]  /*1210*/  CS2R R126, SRZ ;  /* 0x00000000007e7805 */ /* 0x000fe2000001ff00 */
[----:B------:R-:W-:Y:S01]  /*1220*/  USHF.R.U32.HI UR4, URZ, 0x1f, UR5 ;  /* 0x0000001f3f047899 */ /* 0x000fe20008011605 */
[----:B------:R-:W-:Y:S01]  /*1230*/  CS2R R124, SRZ ;  /* 0x00000000007c7805 */ /* 0x000fe2000001ff00 */
[----:B------:R-:W-:Y:S01]  /*1240*/  USHF.R.U32.HI UR6, URZ, 0x1f, UR7 ;  /* 0x0000001f3f067899 */ /* 0x000fe20008011607 */
[----:B------:R-:W-:Y:S01]  /*1250*/  CS2R R122, SRZ ;  /* 0x00000000007a7805 */ /* 0x000fe2000001ff00 */
[----:B------:R-:W-:Y:S01]  /*1260*/  ULEA.HI.SX32 UR45, UR5, UR4, 0x1b ;  /* 0x00000004052d7291 */ /* 0x000fe2000f8fda3f */
[----:B------:R-:W-:Y:S01]  /*1270*/  CS2R R120, SRZ ;  /* 0x0000000000787805 */ /* 0x000fe2000001ff00 */
[----:B------:R-:W-:Y:S01]  /*1280*/  ULEA.HI.SX32 UR6, UR7, UR6, 0x1b ;  /* 0x0000000607067291 */ /* 0x000fe2000f8fda3f */
[----:B------:R-:W-:Y:S01]  /*1290*/  CS2R R118, SRZ ;  /* 0x0000000000767805 */ /* 0x000fe2000001ff00 */
[----:B------:R-:W-:Y:S01]  /*12a0*/  @UP1 ULDC UR8, c[0x0][0xdbc] ;  /* 0x00036f0000081ab9 */ /* 0x000fe20000000800 */
[----:B------:R-:W-:Y:S01]  /*12b0*/  @UP1 ULDC UR7, c[0x0][0xdc0] ;  /* 0x0003700000071ab9 */ /* 0x000fe20000000800 */
[----:B------:R-:W-:Y:S01]  /*12c0*/  UISETP.LT.AND UP0, UPT, UR45, UR6, UPT ;  /* 0x000000062d00728c */ /* 0x000fe2000bf01270 */
[----:B------:R-:W-:Y:S01]  /*12d0*/  CS2R R116, SRZ ;  /* 0x0000000000747805 */ /* 0x000fe2000001ff00 */
[----:B------:R-:W-:Y:S01]  /*12e0*/  UIMAD.WIDE.U32 UR4, UR9, UR8, URZ ;  /* 0x00000008090472a5 */ /* 0x000fe2000f8e003f */
[----:B------:R-:W-:Y:S01]  /*12f0*/  CS2R R114, SRZ ;  /* 0x0000000000727805 */ /* 0x000fe2000001ff00 */
[----:B------:R-:W-:Y:S01]  /*1300*/  USEL UR45, UR45, UR6, UP0 ;  /* 0x000000062d2d7287 */ /* 0x000fe20008000000 */
[----:B------:R-:W-:Y:S01]  /*1310*/  CS2R R112, SRZ ;  /* 0x0000000000707805 */ /* 0x000fe2000001ff00 */
[----:B------:R-:W-:Y:S01]  /*1320*/  UMOV UR44, UR9 ;  /* 0x00000009002c7c82 */ /* 0x000fe20008000000 */
[----:B------:R-:W-:Y:S01]  /*1330*/  @UP1 USHF.R.U32.HI UR44, URZ, UR7, UR5 ;  /* 0x000000073f2c1299 */ /* 0x000fe20008011605 */
[----:B------:R-:W-:Y:S01]  /*1340*/  CS2R R110, SRZ ;  /* 0x00000000006e7805 */ /* 0x000fe2000001ff00 */
[----:B------:R-:W-:Y:S01]  /*1350*/  UISETP.GE.AND UP0, UPT, UR45, 0x1, UPT ;  /* 0x000000012d00788c */ /* 0x000fe2000bf06270 */
[----:B------:R-:W-:Y:S01]  /*1360*/  CS2R R108, SRZ ;  /* 0x00000000006c7805 */ /* 0x000fe2000001ff00 */
[----:B------:R-:W-:Y:S01]  /*1370*/  UIADD3 UR4, -UR44, URZ, URZ ;  /* 0x0000003f2c047290 */ /* 0x000fe2000fffe13f */
[----:B------:R-:W-:-:S02]  /*1380*/  CS2R R106, SRZ ;  /* 0x00000000006a7805 */ /* 0x000fc4000001ff00 */
[----:B------:R-:W-:Y:S01]  /*1390*/  CS2R R104, SRZ ;  /* 0x0000000000687805 */ /* 0x000fe2000001ff00 */
[----:B------:R-:W-:Y:S01]  /*13a0*/  IMAD.MOV.U32 R102, RZ, RZ, RZ ;  /* 0x000000ffff667224 */ /* 0x000fe200078e00ff */
[----:B------:R-:W-:Y:S01]  /*13b0*/  PLOP3.LUT P1, PT, PT, PT, UP0, 0x80, 0x0 ;  /* 0x000000000000781c */ /* 0x000fe20003f2f008 */
[----:B------:R-:W-:Y:S01]  /*13c0*/  UIMAD UR43, UR43, UR4, UR9 ;  /* 0x000000042b2b72a4 */ /* 0x000fe2000f8e0209 */
        /* <DEDUP_REMOVED lines=69> */
.L_x_1955:
        /* <DEDUP_REMOVED lines=11> */
.L_x_2057:
[----:B------:R-:W-:Y:S05]  /*18d0*/  @!P0 BRA `(.L_x_1957) ;  /* 0x0000000000048947 */ /* 0x000fea0003800000 */
[----:B------:R-:W-:Y:S01]  /*18e0*/  BPT.TRAP 0x1 ;  /* 0x000000040000795c */ /* 0x000fe20000300000 */
.L_x_1957:
[----:B------:R-:W-:Y:S01]  /*18f0*/  R2UR UR4, R16 ;  /* 0x00000000100472ca */ /* 0x000fe200000e0000 */
[----:B-1----:R-:W-:-:S05]  /*1900*/  IMAD.U32 R0, RZ, RZ, UR46 ;  /* 0x0000002eff007e24 */ /* 0x002fca000f8e00ff */
[----:B------:R-:W-:-:S07]  /*1910*/  LEA R0, R0, UR60, 0x3 ;  /* 0x0000003c00007c11 */ /* 0x000fce000f8e18ff */
[----:B------:R-:W-:-:S04]  /*1920*/  MOV R3, UR4 ;  /* 0x0000000400037c02 */ /* 0x000fc80008000f00 */
[----:B------:R-:W-:-:S04]  /*1930*/  SHF.L.U32 R3, R3, 0x1f, RZ ;  /* 0x0000001f03037819 */ /* 0x000fc800000006ff */
[----:B------:R1:W2:Y:S01]  /*1940*/  SYNCS.PHASECHK.TRANS64.TRYWAIT P2, [R0+URZ+0x38830], R3 ;  /* 0x03883003000075a7 */ /* 0x0002a2000804017f */
[----:B------:R-:W-:Y:S05]  /*1950*/  @!P0 BRA `(.L_x_1958) ;  /* 0x0000000000048947 */ /* 0x000fea0003800000 */
[----:B------:R-:W-:Y:S01]  /*1960*/  BPT.TRAP 0x1 ;  /* 0x000000040000795c */ /* 0x000fe20000300000 */
.L_x_1958:
[----:B------:R-:W3:Y:S01]  /*1970*/  S2R R2, SR_TID.X ;  /* 0x0000000000027919 */ /* 0x000ee20000002100 */
[----:B------:R-:W-:Y:S01]  /*1980*/  IMAD.MOV.U32 R151, RZ, RZ, RZ ;  /* 0x000000ffff977224 */ /* 0x000fe200078e00ff */
[----:B---3--:R-:W-:Y:S01]  /*1990*/  LOP3.LUT P1, RZ, R2, 0x7f, RZ, 0xc0, !PT ;  /* 0x0000007f02ff7812 */ /* 0x008fe2000782c0ff */
[----:B--2---:R-:W-:-:S12]  /*19a0*/  @P2 BRA `(.L_x_1959) ;  /* 0x0000000000082947 */ /* 0x004fd80003800000 */
[----:B------:R-:W2:Y:S02]  /*19b0*/  SYNCS.PHASECHK.TRANS64.TRYWAIT P2, [R0+URZ+0x38830], R3 ;  /* 0x03883003000075a7 */ /* 0x000ea4000804017f */
[----:B--2---:R-:W-:Y:S05]  /*19c0*/  @!P2 BRA `(.L_x_1960) ;  /* 0x0000011c0060a947 */ /* 0x004fea0003800000 */
.L_x_1959:
[----:B------:R-:W-:Y:S05]  /*19d0*/  WARPSYNC.ALL ;  /* 0x0000000000007948 */ /* 0x000fea0003800000 */
[----:B------:R-:W-:Y:S01]  /*19e0*/  UIADD3 UR4, UR60, 0x24400, URZ ;  /* 0x000244003c047890 */ /* 0x000fe2000fffe03f */
[----:B------:R-:W-:Y:S01]  /*19f0*/  WARPGROUP.ARRIVE ;  /* 0x00000000000079c5 */ /* 0x000fe20000000000 */
[----:B------:R-:W-:Y:S01]  /*1a00*/  ULOP3.LUT UR5, UR36, 0x10000, URZ, 0xfc, !UPT ;  /* 0x0001000024057892 */ /* 0x000fe2000f8efc3f */
[----:B------:R-:W-:Y:S01]  /*1a10*/  VIADD R4, R215, UR42 ;  /* 0x0000002ad7047c36 */ /* 0x000fe20008000000 */
[----:B------:R-:W-:Y:S01]  /*1a20*/  USHF.R.U32.HI UR4, URZ, 0x4, UR4 ;  /* 0x000000043f047899 */ /* 0x000fe20008011604 */
[----:B-12---:R-:W-:Y:S01]  /*1a30*/  @!P1 VIADD R0, R0, 0x38840 ;  /* 0x0003884000009836 */ /* 0x006fe20000000000 */
        /* <DEDUP_REMOVED lines=10> */
[----:B------:R-:W-:Y:S01]  /*1ae0*/  @!P1 PRMT R0, RZ, 0x654, R0 ;  /* 0x00000654ff009816 */ /* 0x000fe20000000000 */
[----:B------:R-:W-:Y:S01]  /*1af0*/  UIMAD UR4, UR46, 0xa00, UR40 ;  /* 0x00000a002e0478a4 */ /* 0x000fe2000f8e0228 */
[--C-:B------:R-:W-:Y:S01]  /*1b00*/  IMAD.MOV.U32 R150, RZ, RZ, R151.reuse ;  /* 0x000000ffff967224 */ /* 0x100fe200078e0097 */
[----:B------:R-:W-:Y:S01]  /*1b10*/  UMOV UR17, 0x40000040 ;  /* 0x4000004000117882 */ /* 0x000fe20000000000 */
[----:B------:R-:W-:Y:S01]  /*1b20*/  UMOV UR19, 0x40000040 ;  /* 0x4000004000137882 */ /* 0x000fe20000000000 */
[----:B------:R-:W-:Y:S01]  /*1b30*/  UIADD3 UR6, UR4, 0x200, URZ ;  /* 0x0000020004067890 */ /* 0x000fe2000fffe03f */
[----:B------:R-:W-:Y:S01]  /*1b40*/  IMAD.U32 R15, RZ, RZ, UR17 ;  /* 0x00000011ff0f7e24 */ /* 0x000fe2000f8e00ff */
[----:B------:R-:W-:Y:S01]  /*1b50*/  UIADD3 UR12, UR4, 0x2, URZ ;  /* 0x00000002040c7890 */ /* 0x000fe2000fffe03f */
[-C--:B------:R-:W-:Y:S01]  /*1b60*/  MOV R149, R151.reuse ;  /* 0x0000009700957202 */ /* 0x080fe20000000f00 */
[----:B------:R-:W-:Y:S01]  /*1b70*/  UMOV UR10, UR4 ;  /* 0x00000004000a7c82 */ /* 0x000fe20008000000 */
[----:B------:R-:W-:Y:S01]  /*1b80*/  UMOV UR16, UR7 ;  /* 0x0000000700107c82 */ /* 0x000fe20008000000 */
[----:B------:R-:W-:Y:S01]  /*1b90*/  HGMMA.64x16x16.F32.BF16 R56, gdesc[UR8], RZ, !UPT, gsb0 ;  /* 0x00200000083879f0 */ /* 0x000fe2000c0018ff */
[----:B------:R-:W-:Y:S01]  /*1ba0*/  UIADD3 UR10, UR4, 0x80, URZ ;  /* 0x00000080040a7890 */ /* 0x000fe2000fffe03f */
[----:B------:R-:W-:Y:S01]  /*1bb0*/  MOV R14, UR16 ;  /* 0x00000010000e7c02 */ /* 0x000fe20008000f00 */
[----:B------:R-:W-:Y:S01]  /*1bc0*/  UMOV UR8, UR14 ;  /* 0x0000000e00087c82 */ /* 0x000fe20008000000 */
[----:B------:R-:W-:Y:S01]  /*1bd0*/  UMOV UR9, UR15 ;  /* 0x0000000f00097c82 */ /* 0x000fe20008000000 */
[----:B------:R-:W-:Y:S01]  /*1be0*/  UMOV UR11, 0x40000040 ;  /* 0x40000040000b7882 */ /* 0x000fe20000000000 */
[----:B------:R-:W-:Y:S01]  /*1bf0*/  UMOV UR18, UR12 ;  /* 0x0000000c00127c82 */ /* 0x000fe20008000000 */
[----:B------:R-:W-:Y:S01]  /*1c00*/  UIADD3 UR7, UR5, 0x4, URZ ;  /* 0x0000000405077890 */ /* 0x000fe2000fffe03f */
[--C-:B------:R-:W-:Y:S01]  /*1c10*/  IMAD.MOV.U32 R148, RZ, RZ, R151.reuse ;  /* 0x000000ffff947224 */ /* 0x100fe200078e0097 */
[----:B------:R-:W-:Y:S01]  /*1c20*/  UIADD3 UR12, UR4, 0x4, URZ ;  /* 0x00000004040c7890 */ /* 0x000fe2000fffe03f */
[--C-:B------:R-:W-:Y:S01]  /*1c30*/  IMAD.MOV.U32 R147, RZ, RZ, R151.reuse ;  /* 0x000000ffff937224 */ /* 0x100fe200078e0097 */
        /* <DEDUP_REMOVED lines=10> */
[-C--:B------:R-:W-:Y:S01]  /*1ce0*/  MOV R143, R151.reuse ;  /* 0x00000097008f7202 */ /* 0x080fe20000000f00 */
        /* <DEDUP_REMOVED lines=34> */
[----:B------:R-:W-:Y:S01]  /*1f10*/  UMOV UR57, 0x40000040 ;  /* 0x4000004000397882 */ /* 0x000fe20000000000 */
[----:B------:R-:W-:Y:S01]  /*1f20*/  UMOV UR59, 0x40000040 ;  /* 0x40000040003b7882 */ /* 0x000fe20000000000 */
[----:B------:R-:W-:Y:S01]  /*1f30*/  IMAD.U32 R7, RZ, RZ, UR57 ;  /* 0x00000039ff077e24 */ /* 0x000fe2000f8e00ff */
[----:B------:R-:W-:Y:S01]  /*1f40*/  HGMMA.64x16x16.F32.BF16 R48, gdesc[UR8], RZ, !UPT, gsb0 ;  /* 0x00200000083079f0 */ /* 0x000fe2000c0018ff */
[----:B------:R-:W-:Y:S01]  /*1f50*/  UIADD3 UR10, UR4, 0x100, URZ ;  /* 0x00000100040a7890 */ /* 0x000fe2000fffe03f */
[--C-:B------:R-:W-:Y:S01]  /*1f60*/  IMAD.MOV.U32 R132, RZ, RZ, R151.reuse ;  /* 0x000000ffff847224 */ /* 0x100fe200078e0097 */
[----:B------:R-:W-:Y:S01]  /*1f70*/  UMOV UR8, UR14 ;  /* 0x0000000e00087c82 */ /* 0x000fe20008000000 */
[----:B------:R-:W-:Y:S01]  /*1f80*/  UMOV UR9, UR15 ;  /* 0x0000000f00097c82 */ /* 0x000fe20008000000 */
[----:B------:R-:W-:Y:S01]  /*1f90*/  UMOV UR11, 0x40000040 ;  /* 0x40000040000b7882 */ /* 0x000fe20000000000 */
        /* <DEDUP_REMOVED lines=45> */
[----:B------:R-:W-:Y:S01]  /*2270*/  IMAD.MOV.U32 R97, RZ, RZ, R151 ;  /* 0x000000ffff617224 */ /* 0x000fe200078e0097 */
[----:B------:R-:W-:-:S02]  /*2280*/  WARPGROUP.DEPBAR.LE gsb0, 0x0 ;  /* 0x00008000000079c5 */ /* 0x000fc40000010000 */
        /* <DEDUP_REMOVED lines=209> */
[----:B------:R-:W-:Y:S02]  /*2fa0*/  UIADD3 UR5, UR5, 0xc06, URZ ;  /* 0x00000c0605057890 */ /* 0x000fe4000fffe03f */
[----:B------:R-:W-:-:S05]  /*2fb0*/  UIADD3 UR7, UR4, 0x786, URZ ;  /* 0x0000078604077890 */ /* 0x000fca000fffe03f */
[----:B------:R-:W-:Y:S01]  /*2fc0*/  UMOV UR56, UR5 ;  /* 0x0000000500387c82 */ /* 0x000fe20008000000 */
[----:B------:R-:W-:Y:S01]  /*2fd0*/  ULDC UR5, c[0x0][0x288] ;  /* 0x0000a20000057ab9 */ /* 0x000fe20000000800 */
[----:B------:R-:W-:Y:S01]  /*2fe0*/  UMOV UR58, UR7 ;  /* 0x00000007003a7c82 */ /* 0x000fe20008000000 */
[----:B------:R-:W-:Y:S01]  /*2ff0*/  MOV R6, UR56 ;  /* 0x0000003800067c02 */ /* 0x000fe20008000f00 */
        /* <DEDUP_REMOVED lines=238> */
[----:B------:R-:W-:Y:S02]  /*3ee0*/  UIMAD UR6, UR45, -0x50, UR41 ;  /* 0xffffffb02d0678a4 */ /* 0x000fe4000f8e0229 */
[----:B------:R-:W-:Y:S02]  /*3ef0*/  UIADD3 UR45, UR45, -0x2, URZ ;  /* 0xfffffffe2d2d7890 */ /* 0x000fe4000fffe03f */
[----:B------:R-:W-:Y:S02]  /*3f00*/  UIADD3 UR7, -UR5, 0x51, UR6 ;  /* 0x0000005105077890 */ /* 0x000fe4000fffe106 */
[----:B------:R-:W-:-:S04]  /*3f10*/  UIADD3 UR6, UR6, 0x50, URZ ;  /* 0x0000005006067890 */ /* 0x000fc8000fffe03f */
[----:B------:R-:W-:Y:S02]  /*3f20*/  IMAD.U32 R3, RZ, RZ, UR7 ;  /* 0x00000007ff037e24 */ /* 0x000fe4000f8e00ff */
[----:B------:R-:W-:Y:S01]  /*3f30*/  MOV R5, UR6 ;  /* 0x0000000600057c02 */ /* 0x000fe20008000f00 */
[----:B------:R-:W-:Y:S01]  /*3f40*/  UIADD3 UR6, UR42, -UR5, UR41 ;  /* 0x800000052a067290 */ /* 0x000fe2000fffe029 */
[----:B------:R-:W-:-:S03]  /*3f50*/  IMAD R3, R214, -0x2, R3 ;  /* 0xfffffffed6037824 */ /* 0x000fc600078e0203 */
[----:B------:R-:W-:Y:S01]  /*3f60*/  IMAD R2, R214, -0x2, R5 ;  /* 0xfffffffed6027824 */ /* 0x000fe200078e0205 */
[----:B------:R-:W-:Y:S01]  /*3f70*/  UIMAD.WIDE UR6, UR6, 0x66666667, URZ ;  /* 0x66666667060678a5 */ /* 0x000fe2000f8e023f */
[----:B------:R-:W-:-:S03]  /*3f80*/  IADD3 R5, R3, 0x8, R4 ;  /* 0x0000000803057810 */ /* 0x000fc60007ffe004 */
[----:B------:R-:W-:Y:S01]  /*3f90*/  USHF.R.U32.HI UR5, URZ, 0x1f, UR7 ;  /* 0x0000001f3f057899 */ /* 0x000fe20008011607 */
[----:B------:R-:W-:Y:S02]  /*3fa0*/  VIMNMX R5, R2, R5, PT ;  /* 0x0000000502057248 */ /* 0x000fe40003fe0100 */
[----:B------:R-:W-:Y:S01]  /*3fb0*/  VIADDMNMX R2, R4, R3, R2, PT ;  /* 0x0000000304027246 */ /* 0x000fe20003800102 */
[----:B------:R-:W-:Y:S01]  /*3fc0*/  ULEA.HI.SX32 UR5, UR7, UR5, 0x1b ;  /* 0x0000000507057291 */ /* 0x000fe2000f8fda3f */
[C---:B------:R-:W-:Y:S02]  /*3fd0*/  ISETP.GT.AND P2, PT, R5.reuse, RZ, PT ;  /* 0x000000ff0500720c */ /* 0x040fe40003f44270 */
[C---:B------:R-:W-:Y:S01]  /*3fe0*/  ISETP.GT.AND P3, PT, R5.reuse, 0x1, PT ;  /* 0x000000010500780c */ /* 0x040fe20003f64270 */
[----:B------:R-:W-:Y:S01]  /*3ff0*/  UISETP.LT.AND UP0, UPT, URZ, UR5, UPT ;  /* 0x000000053f00728c */ /* 0x000fe2000bf01270 */
[----:B------:R-:W-:Y:S01]  /*4000*/  ISETP.GT.AND P4, PT, R5, 0x8, PT ;  /* 0x000000080500780c */ /* 0x000fe20003f84270 */
[----:B------:R-:W-:-:S02]  /*4010*/  WARPGROUP.DEPBAR.LE gsb0, 0x0 ;  /* 0x00008000000079c5 */ /* 0x000fc40000010000 */
        /* <DEDUP_REMOVED lines=13> */
[C---:B------:R-:W-:Y:S01]  /*40f0*/  ISETP.GT.AND P2, PT, R5.reuse, 0x9, PT ;  /* 0x000000090500780c */ /* 0x040fe20003f44270 */
[----:B------:R-:W-:Y:S01]  /*4100*/  HGMMA.64x16x16.F32.BF16 R48, gdesc[UR56], R48, gsb0 ;  /* 0x00200000383079f0 */ /* 0x000fe20008001830 */
[----:B------:R-:W-:Y:S01]  /*4110*/  UIADD3 UR58, UR4, 0x886, URZ ;  /* 0x00000886043a7890 */ /* 0x000fe2000fffe03f */
[----:B------:R-:W-:Y:S01]  /*4120*/  FSEL R62, R62, -INF , P4 ;  /* 0xff8000003e3e7808 */ /* 0x000fe20002000000 */
[----:B------:R-:W-:Y:S01]  /*4130*/  UMOV UR56, UR10 ;  /* 0x0000000a00387c82 */ /* 0x000fe20008000000 */
[----:B------:R-:W-:Y:S01]  /*4140*/  UMOV UR57, UR11 ;  /* 0x0000000b00397c82 */ /* 0x000fe20008000000 */
[----:B------:R-:W-:Y:S01]  /*4150*/  UMOV UR59, 0x40000040 ;  /* 0x40000040003b7882 */ /* 0x000fe20000000000 */
[----:B------:R-:W-:Y:S02]  /*4160*/  FMNMX.FTZ R17, R58, R59, !PT ;  /* 0x0000003b3a117209 */ /* 0x000fe40007810000 */
[----:B------:R-:W-:Y:S02]  /*4170*/  ISETP.GT.AND P3, PT, R5, 0x10, PT ;  /* 0x000000100500780c */ /* 0x000fe40003f64270 */
[----:B------:R-:W-:-:S02]  /*4180*/  FSEL R63, R63, -INF , P2 ;  /* 0xff8000003f3f7808 */ /* 0x000fc40001000000 */
[----:B------:R-:W-:Y:S02]  /*4190*/  FMNMX.FTZ R20, R62, R17, !PT ;  /* 0x000000113e147209 */ /* 0x000fe40007810000 */
[----:B------:R-:W-:Y:S02]  /*41a0*/  ISETP.GT.AND P2, PT, R5, 0x11, PT ;  /* 0x000000110500780c */ /* 0x000fe40003f44270 */
[----:B------:R-:W-:Y:S02]  /*41b0*/  FMNMX.FTZ R17, R63, R20, !PT ;  /* 0x000000143f117209 */ /* 0x000fe40007810000 */
[----:B------:R-:W-:-:S04]  /*41c0*/  ISETP.GT.AND P4, PT, R2, 0x8, PT ;  /* 0x000000080200780c */ /* 0x000fc80003f84270 */
[----:B------:R-:W-:Y:S02]  /*41d0*/  FSEL R60, R60, -INF , P4 ;  /* 0xff8000003c3c7808 */ /* 0x000fe40002000000 */
[----:B------:R-:W-:Y:S01]  /*41e0*/  ISETP.GT.AND P4, PT, R2, 0x19, PT ;  /* 0x000000190200780c */ /* 0x000fe20003f84270 */
[----:B------:R-:W-:Y:S02]  /*41f0*/  WARPGROUP.DEPBAR.LE gsb0, 0x0 ;  /* 0x00008000000079c5 */ /* 0x000fe40000010000 */
[----:B------:R-:W-:Y:S01]  /*4200*/  WARPGROUP.ARRIVE ;  /* 0x00000000000079c5 */ /* 0x000fe20000000000 */
[----:B------:R-:W-:Y:S02]  /*4210*/  FSEL R50, R50, -INF , P3 ;  /* 0xff80000032327808 */ /* 0x000fe40001800000 */
[----:B------:R-:W-:Y:S02]  /*4220*/  ISETP.GT.AND P3, PT, R5, 0x18, PT ;  /* 0x000000180500780c */ /* 0x000fe40003f64270 */
[----:B------:R-:W-:Y:S01]  /*4230*/  FSEL R51, R51, -INF , P2 ;  /* 0xff80000033337808 */ /* 0x000fe20001000000 */
[----:B------:R-:W-:Y:S01]  /*4240*/  HGMMA.64x16x16.F32.BF16 R40, gdesc[UR56], R40, gsb0 ;  /* 0x00200000382879f0 */ /* 0x000fe20008001828 */
[----:B------:R-:W-:Y:S01]  /*4250*/  UIADD3 UR58, UR4, 0x906, URZ ;  /* 0x00000906043a7890 */ /* 0x000fe2000fffe03f */
[----:B------:R-:W-:Y:S01]  /*4260*/  FMNMX.FTZ R20, R50, R17, !PT ;  /* 0x0000001132147209 */ /* 0x000fe20007810000 */
[----:B------:R-:W-:Y:S01]  /*4270*/  UMOV UR56, UR10 ;  /* 0x0000000a00387c82 */ /* 0x000fe20008000000 */
[----:B------:R-:W-:Y:S01]  /*4280*/  UMOV UR57, UR11 ;  /* 0x0000000b00397c82 */ /* 0x000fe20008000000 */
[----:B------:R-:W-:Y:S01]  /*4290*/  UMOV UR59, 0x40000040 ;  /* 0x40000040003b7882 */ /* 0x000fe20000000000 */
[----:B------:R-:W-:-:S02]  /*42a0*/  ISETP.GT.AND P2, PT, R5, 0x19, PT ;  /* 0x000000190500780c */ /* 0x000fc40003f44270 */
[----:B------:R-:W-:Y:S02]  /*42b0*/  FSEL R54, R54, -INF , P3 ;  /* 0xff80000036367808 */ /* 0x000fe40001800000 */
[----:B------:R-:W-:Y:S02]  /*42c0*/  FMNMX.FTZ R17, R51, R20, !PT ;  /* 0x0000001433117209 */ /* 0x000fe40007810000 */
[----:B------:R-:W-:Y:S02]  /*42d0*/  ISETP.GT.AND P3, PT, R5, 0x20, PT ;  /* 0x000000200500780c */ /* 0x000fe40003f64270 */
[----:B------:R-:W-:Y:S02]  /*42e0*/  FSEL R55, R55, -INF , P2 ;  /* 0xff80000037377808 */ /* 0x000fe40001000000 */
[----:B------:R-:W-:Y:S02]  /*42f0*/  FMNMX.FTZ R20, R54, R17, !PT ;  /* 0x0000001136147209 */ /* 0x000fe40007810000 */
[----:B------:R-:W-:-:S02]  /*4300*/  ISETP.GT.AND P2, PT, R5, 0x21, PT ;  /* 0x000000210500780c */ /* 0x000fc40003f44270 */
[----:B------:R-:W-:Y:S02]  /*4310*/  FMNMX.FTZ R17, R55, R20, !PT ;  /* 0x0000001437117209 */ /* 0x000fe40007810000 */
[----:B------:R-:W-:Y:S01]  /*4320*/  FSEL R53, R53, -INF , P4 ;  /* 0xff80000035357808 */ /* 0x000fe20002000000 */
        /* <DEDUP_REMOVED lines=11> */
[----:B------:R-:W-:Y:S01]  /*43e0*/  ISETP.GT.AND P2, PT, R5, 0x29, PT ;  /* 0x000000290500780c */ /* 0x000fe20003f44270 */
[----:B------:R-:W-:Y:S01]  /*43f0*/  ULDC UR4, c[0x0][0x988] ;  /* 0x0002620000047ab9 */ /* 0x000fe20000000800 */
[----:B------:R-:W-:Y:S01]  /*4400*/  FSEL R46, R46, -INF , P3 ;  /* 0xff8000002e2e7808 */ /* 0x000fe20001800000 */
[----:B------:R-:W-:Y:S01]  /*4410*/  USEL UR10, URZ, UR5, !UP0 ;  /* 0x000000053f0a7287 */ /* 0x000fe2000c000000 */
[----:B------:R-:W-:-:S02]  /*4420*/  FMNMX.FTZ R17, R43, R20, !PT ;  /* 0x000000142b117209 */ /* 0x000fc40007810000 */
[----:B------:R-:W-:Y:S01]  /*4430*/  ISETP.GT.AND P3, PT, R5, 0x30, PT ;  /* 0x000000300500780c */ /* 0x000fe20003f64270 */
[----:B------:R-:W-:Y:S01]  /*4440*/  UISETP.GE.AND UP0, UPT, UR45, UR10, UPT ;  /* 0x0000000a2d00728c */ /* 0x000fe2000bf06270 */
[----:B------:R-:W-:Y:S01]  /*4450*/  FSEL R47, R47, -INF , P2 ;  /* 0xff8000002f2f7808 */ /* 0x000fe20001000000 */
[----:B------:R-:W-:Y:S01]  /*4460*/  IMAD.U32 R226, RZ, RZ, UR10 ;  /* 0x0000000affe27e24 */ /* 0x000fe2000f8e00ff */
[----:B------:R-:W-:Y:S02]  /*4470*/  FMNMX.FTZ R20, R46, R17, !PT ;  /* 0x000000112e147209 */ /* 0x000fe40007810000 */
[----:B------:R-:W-:Y:S02]  /*4480*/  ISETP.GT.AND P2, PT, R5, 0x31, PT ;  /* 0x000000310500780c */ /* 0x000fe40003f44270 */
[----:B------:R-:W-:Y:S01]  /*4490*/  FMNMX.FTZ R17, R47, R20, !PT ;  /* 0x000000142f117209 */ /* 0x000fe20007810000 */
[----:B------:R-:W-:Y:S02]  /*44a0*/  WARPGROUP.DEPBAR.LE gsb0, 0x0 ;  /* 0x00008000000079c5 */ /* 0x000fe40000010000 */
[----:B------:R-:W-:Y:S01]  /*44b0*/  WARPGROUP.ARRIVE ;  /* 0x00000000000079c5 */ /* 0x000fe20000000000 */
[----:B------:R-:W-:-:S02]  /*44c0*/  FSEL R34, R34, -INF , P3 ;  /* 0xff80000022227808 */ /* 0x000fc40001800000 */
[----:B------:R-:W-:Y:S02]  /*44d0*/  ISETP.GT.AND P3, PT, R5, 0x38, PT ;  /* 0x000000380500780c */ /* 0x000fe40003f64270 */
[----:B------:R-:W-:Y:S01]  /*44e0*/  FSEL R35, R35, -INF , P2 ;  /* 0xff80000023237808 */ /* 0x000fe20001000000 */
[----:B------:R-:W-:Y:S01]  /*44f0*/  HGMMA.64x16x16.F32.BF16 R24, gdesc[UR56], R24, gsb0 ;  /* 0x00200000381879f0 */ /* 0x000fe20008001818 */
[----:B------:R-:W-:Y:S02]  /*4500*/  FMNMX.FTZ R20, R34, R17, !PT ;  /* 0x0000001122147209 */ /* 0x000fe40007810000 */
[----:B------:R-:W-:Y:S02]  /*4510*/  ISETP.GT.AND P2, PT, R5, 0x39, PT ;  /* 0x000000390500780c */ /* 0x000fe40003f44270 */
[----:B------:R-:W-:Y:S02]  /*4520*/  FSEL R38, R38, -INF , P3 ;  /* 0xff80000026267808 */ /* 0x000fe40001800000 */
[----:B------:R-:W-:-:S02]  /*4530*/  FMNMX.FTZ R17, R35, R20, !PT ;  /* 0x0000001423117209 */ /* 0x000fc40007810000 */
[----:B------:R-:W-:Y:S02]  /*4540*/  ISETP.GT.AND P3, PT, R5, 0x40, PT ;  /* 0x000000400500780c */ /* 0x000fe40003f64270 */
[----:B------:R-:W-:Y:S02]  /*4550*/  FSEL R39, R39, -INF , P2 ;  /* 0xff80000027277808 */ /* 0x000fe40001000000 */
[----:B------:R-:W-:Y:S02]  /*4560*/  FMNMX.FTZ R20, R38, R17, !PT ;  /* 0x0000001126147209 */ /* 0x000fe40007810000 */
[----:B------:R-:W-:Y:S02]  /*4570*/  ISETP.GT.AND P2, PT, R5, 0x41, PT ;  /* 0x000000410500780c */ /* 0x000fe40003f44270 */
[----:B------:R-:W-:Y:S01]  /*4580*/  FMNMX.FTZ R17, R39, R20, !PT ;  /* 0x0000001427117209 */ /* 0x000fe20007810000 */
[----:B------:R-:W-:Y:S02]  /*4590*/  WARPGROUP.DEPBAR.LE gsb0, 0x0 ;  /* 0x00008000000079c5 */ /* 0x000fe40000010000 */
[----:B------:R-:W-:Y:S01]  /*45a0*/  FSEL R26, R26, -INF , P3 ;  /* 0xff8000001a1a7808 */ /* 0x000fe20001800000 */
[----:B------:R1:W-:Y:S01]  /*45b0*/  @!P1 SYNCS.ARRIVE.TRANS64.RED.A1T0 RZ, [R0+URZ], RZ ;  /* 0x000000ff00ff99a7 */ /* 0x0003e2000810043f */
[----:B------:R-:W-:-:S02]  /*45c0*/  ISETP.GT.AND P3, PT, R5, 0x48, PT ;  /* 0x000000480500780c */ /* 0x000fc40003f64270 */
[----:B------:R-:W-:Y:S02]  /*45d0*/  FSEL R27, R27, -INF , P2 ;  /* 0xff8000001b1b7808 */ /* 0x000fe40001000000 */
[----:B------:R-:W-:Y:S02]  /*45e0*/  FMNMX.FTZ R20, R26, R17, !PT ;  /* 0x000000111a147209 */ /* 0x000fe40007810000 */
[----:B------:R-:W-:Y:S02]  /*45f0*/  ISETP.GT.AND P2, PT, R5, 0x49, PT ;  /* 0x000000490500780c */ /* 0x000fe40003f44270 */
[----:B------:R-:W-:Y:S02]  /*4600*/  FSEL R30, R30, -INF , P3 ;  /* 0xff8000001e1e7808 */ /* 0x000fe40001800000 */
[----:B------:R-:W-:Y:S02]  /*4610*/  FMNMX.FTZ R5, R27, R20, !PT ;  /* 0x000000141b057209 */ /* 0x000fe40007810000 */
[----:B------:R-:W-:-:S02]  /*4620*/  FSEL R31, R31, -INF , P2 ;  /* 0xff8000001f1f7808 */ /* 0x000fc40001000000 */
[----:B------:R-:W-:Y:S02]  /*4630*/  FMNMX.FTZ R20, R30, R5, !PT ;  /* 0x000000051e147209 */ /* 0x000fe40007810000 */
[C---:B------:R-:W-:Y:S02]  /*4640*/  ISETP.GT.AND P2, PT, R2.reuse, RZ, PT ;  /* 0x000000ff0200720c */ /* 0x040fe40003f44270 */
[----:B------:R-:W-:Y:S02]  /*4650*/  FMNMX.FTZ R20, R31, R20, !PT ;  /* 0x000000141f147209 */ /* 0x000fe40007810000 */
[----:B------:R-:W-:Y:S02]  /*4660*/  ISETP.GT.AND P3, PT, R2, 0x1, PT ;  /* 0x000000010200780c */ /* 0x000fe40003f64270 */
[----:B------:R-:W-:Y:S01]  /*4670*/  FSEL R56, R56, -INF , P2 ;  /* 0xff80000038387808 */ /* 0x000fe20001000000 */
[----:B------:R-:W2:Y:S01]  /*4680*/  SHFL.BFLY PT, R5, R20, 0x2, 0x1f ;  /* 0x0c401f0014057f89 */ /* 0x000ea200000e0000 */
[----:B------:R-:W-:-:S02]  /*4690*/  FSEL R57, R57, -INF , P3 ;  /* 0xff80000039397808 */ /* 0x000fc40001800000 */
[C---:B------:R-:W-:Y:S02]  /*46a0*/  ISETP.GT.AND P2, PT, R2.reuse, 0x9, PT ;  /* 0x000000090200780c */ /* 0x040fe40003f44270 */
[C---:B------:R-:W-:Y:S02]  /*46b0*/  ISETP.GT.AND P3, PT, R2.reuse, 0x11, PT ;  /* 0x000000110200780c */ /* 0x040fe40003f64270 */
[----:B------:R-:W-:Y:S02]  /*46c0*/  FSEL R61, R61, -INF , P2 ;  /* 0xff8000003d3d7808 */ /* 0x000fe40001000000 */
[----:B------:R-:W-:Y:S02]  /*46d0*/  ISETP.GT.AND P2, PT, R2, 0x10, PT ;  /* 0x000000100200780c */ /* 0x000fe40003f44270 */
[----:B------:R-:W-:Y:S02]  /*46e0*/  FSEL R49, R49, -INF , P3 ;  /* 0xff80000031317808 */ /* 0x000fe40001800000 */
[----:B------:R-:W-:-:S02]  /*46f0*/  FSEL R48, R48, -INF , P2 ;  /* 0xff80000030307808 */ /* 0x000fc40001000000 */
[----:B------:R-:W-:-:S04]  /*4700*/  ISETP.GT.AND P2, PT, R2, 0x18, PT ;  /* 0x000000180200780c */ /* 0x000fc80003f44270 */
[----:B------:R-:W-:Y:S02]  /*4710*/  FSEL R52, R52, -INF , P2 ;  /* 0xff80000034347808 */ /* 0x000fe40001000000 */
[----:B------:R-:W-:Y:S02]  /*4720*/  ISETP.GT.AND P2, PT, R2, 0x20, PT ;  /* 0x000000200200780c */ /* 0x000fe40003f44270 */
[----:B--2---:R-:W-:Y:S02]  /*4730*/  FMNMX.FTZ R17, R20, R5, !PT ;  /* 0x0000000514117209 */ /* 0x004fe40007810000 */
[----:B------:R-:W-:Y:S02]  /*4740*/  FMNMX.FTZ R5, R56, R57, !PT ;  /* 0x0000003938057209 */ /* 0x000fe40007810000 */
[----:B------:R-:W-:Y:S01]  /*4750*/  FSEL R40, R40, -INF , P2 ;  /* 0xff80000028287808 */ /* 0x000fe20001000000 */
[----:B------:R-:W2:Y:S01]  /*4760*/  SHFL.BFLY PT, R64, R17, 0x1, 0x1f ;  /* 0x0c201f0011407f89 */ /* 0x000ea200000e0000 */
        /* <DEDUP_REMOVED lines=8> */
[----:B------:R-:W-:Y:S02]  /*47f0*/  FMNMX.FTZ R4, R52, R5, !PT ;  /* 0x0000000534047209 */ /* 0x000fe40007810000 */
[----:B------:R-:W-:Y:S02]  /*4800*/  ISETP.GT.AND P2, PT, R2, 0x38, PT ;  /* 0x000000380200780c */ /* 0x000fe40003f44270 */
[----:B------:R-:W-:Y:S02]  /*4810*/  FMNMX.FTZ R5, R53, R4, !PT ;  /* 0x0000000435057209 */ /* 0x000fe40007810000 */
[----:B------:R-:W-:Y:S02]  /*4820*/  FSEL R36, R36, -INF , P2 ;  /* 0xff80000024247808 */ /* 0x000fe40001000000 */
[----:B--2---:R-:W-:-:S02]  /*4830*/  FMNMX.FTZ R3, R17, R64, !PT ;  /* 0x0000004011037209 */ /* 0x004fc40007810000 */
[----:B------:R-:W-:Y:S02]  /*4840*/  FMNMX.FTZ R4, R40, R5, !PT ;  /* 0x0000000528047209 */ /* 0x000fe40007810000 */
[C---:B------:R-:W-:Y:S01]  /*4850*/  FSETP.NEU.FTZ.AND P3, PT, R3.reuse, -INF , PT ;  /* 0xff8000000300780b */ /* 0x040fe20003f7d000 */
[----:B------:R-:W-:Y:S01]  /*4860*/  FMUL.FTZ R17, R3, UR4 ;  /* 0x0000000403117c20 */ /* 0x000fe20008410000 */
[----:B------:R-:W-:-:S04]  /*4870*/  ISETP.GT.AND P2, PT, R2, 0x40, PT ;  /* 0x000000400200780c */ /* 0x000fc80003f44270 */
[----:B------:R-:W-:Y:S02]  /*4880*/  FSEL R17, R17, RZ, P3 ;  /* 0x000000ff11117208 */ /* 0x000fe40001800000 */
[----:B------:R-:W-:Y:S02]  /*4890*/  ISETP.GT.AND P3, PT, R2, 0x21, PT ;  /* 0x000000210200780c */ /* 0x000fe40003f64270 */
[----:B------:R-:W-:Y:S01]  /*48a0*/  FSEL R24, R24, -INF , P2 ;  /* 0xff80000018187808 */ /* 0x000fe20001000000 */
[--C-:B------:R-:W-:Y:S01]  /*48b0*/  FFMA.FTZ R58, R58, UR4, -R17.reuse ;  /* 0x000000043a3a7c23 */ /* 0x100fe20008010811 */
[----:B------:R-:W-:Y:S01]  /*48c0*/  FSEL R41, R41, -INF , P3 ;  /* 0xff80000029297808 */ /* 0x000fe20001800000 */
[--C-:B------:R-:W-:Y:S01]  /*48d0*/  FFMA.FTZ R59, R59, UR4, -R17.reuse ;  /* 0x000000043b3b7c23 */ /* 0x100fe20008010811 */
[----:B------:R-:W-:Y:S01]  /*48e0*/  ISETP.GT.AND P3, PT, R2, 0x29, PT ;  /* 0x000000290200780c */ /* 0x000fe20003f64270 */
[--C-:B------:R-:W-:Y:S01]  /*48f0*/  FFMA.FTZ R62, R62, UR4, -R17.reuse ;  /* 0x000000043e3e7c23 */ /* 0x100fe20008010811 */
[----:B------:R-:W-:Y:S01]  /*4900*/  FMNMX.FTZ R5, R41, R4, !PT ;  /* 0x0000000429057209 */ /* 0x000fe20007810000 */
[----:B------:R-:W-:Y:S01]  /*4910*/  MUFU.EX2 R58, R58 ;  /* 0x0000003a003a7308 */ /* 0x000fe20000000800 */
[----:B------:R-:W-:Y:S01]  /*4920*/  FSEL R45, R45, -INF , P3 ;  /* 0xff8000002d2d7808 */ /* 0x000fe20001800000 */
[--C-:B------:R-:W-:Y:S01]  /*4930*/  FFMA.FTZ R63, R63, UR4, -R17.reuse ;  /* 0x000000043f3f7c23 */ /* 0x100fe20008010811 */
[----:B------:R-:W-:Y:S01]  /*4940*/  FMNMX.FTZ R4, R44, R5, !PT ;  /* 0x000000052c047209 */ /* 0x000fe20007810000 */
[--C-:B------:R-:W-:Y:S01]  /*4950*/  FFMA.FTZ R50, R50, UR4, -R17.reuse ;  /* 0x0000000432327c23 */ /* 0x100fe20008010811 */
[----:B------:R-:W-:Y:S01]  /*4960*/  ISETP.GT.AND P3, PT, R2, 0x31, PT ;  /* 0x000000310200780c */ /* 0x000fe20003f64270 */
[--C-:B------:R-:W-:Y:S01]  /*4970*/  FFMA.FTZ R51, R51, UR4, -R17.reuse ;  /* 0x0000000433337c23 */ /* 0x100fe20008010811 */
[----:B------:R-:W-:Y:S01]  /*4980*/  FMNMX.FTZ R5, R45, R4, !PT ;  /* 0x000000042d057209 */ /* 0x000fe20007810000 */
[----:B------:R-:W2:Y:S01]  /*4990*/  MUFU.EX2 R59, R59 ;  /* 0x0000003b003b7308 */ /* 0x000ea20000000800 */
[----:B------:R-:W-:Y:S01]  /*49a0*/  FSEL R33, R33, -INF , P3 ;  /* 0xff80000021217808 */ /* 0x000fe20001800000 */
[--C-:B------:R-:W-:Y:S01]  /*49b0*/  FFMA.FTZ R54, R54, UR4, -R17.reuse ;  /* 0x0000000436367c23 */ /* 0x100fe20008010811 */
[----:B------:R-:W-:Y:S01]  /*49c0*/  FMNMX.FTZ R4, R32, R5, !PT ;  /* 0x0000000520047209 */ /* 0x000fe20007810000 */
        /* <DEDUP_REMOVED lines=9> */
[C---:B------:R-:W-:Y:S01]  /*4a60*/  ISETP.GT.AND P3, PT, R2.reuse, 0x41, PT ;  /* 0x000000410200780c */ /* 0x040fe20003f64270 */
[--C-:B------:R-:W-:Y:S01]  /*4a70*/  FFMA.FTZ R47, R47, UR4, -R17.reuse ;  /* 0x000000042f2f7c23 */ /* 0x100fe20008010811 */
[----:B------:R-:W-:Y:S01]  /*4a80*/  FMNMX.FTZ R5, R37, R4, !PT ;  /* 0x0000000425057209 */ /* 0x000fe20007810000 */
[----:B------:R-:W3:Y:S01]  /*4a90*/  MUFU.EX2 R63, R63 ;  /* 0x0000003f003f7308 */ /* 0x000ee20000000800 */
[----:B------:R-:W-:Y:S01]  /*4aa0*/  ISETP.GT.AND P2, PT, R2, 0x48, PT ;  /* 0x000000480200780c */ /* 0x000fe20003f44270 */
[--C-:B------:R-:W-:Y:S01]  /*4ab0*/  FFMA.FTZ R34, R34, UR4, -R17.reuse ;  /* 0x0000000422227c23 */ /* 0x100fe20008010811 */
[----:B------:R-:W-:Y:S01]  /*4ac0*/  FSEL R25, R25, -INF , P3 ;  /* 0xff80000019197808 */ /* 0x000fe20001800000 */
[--C-:B------:R-:W-:Y:S01]  /*4ad0*/  FFMA.FTZ R35, R35, UR4, -R17.reuse ;  /* 0x0000000423237c23 */ /* 0x100fe20008010811 */
[----:B------:R-:W-:Y:S01]  /*4ae0*/  FMNMX.FTZ R4, R24, R5, !PT ;  /* 0x0000000518047209 */ /* 0x000fe20007810000 */
[--C-:B------:R-:W-:Y:S01]  /*4af0*/  FFMA.FTZ R38, R38, UR4, -R17.reuse ;  /* 0x0000000426267c23 */ /* 0x100fe20008010811 */
[----:B------:R-:W-:Y:S01]  /*4b00*/  ISETP.GT.AND P3, PT, R2, 0x49, PT ;  /* 0x000000490200780c */ /* 0x000fe20003f64270 */
[----:B------:R-:W-:Y:S01]  /*4b10*/  MUFU.EX2 R50, R50 ;  /* 0x0000003200327308 */ /* 0x000fe20000000800 */
[----:B------:R-:W-:Y:S01]  /*4b20*/  FSEL R28, R28, -INF , P2 ;  /* 0xff8000001c1c7808 */ /* 0x000fe20001000000 */
[--C-:B------:R-:W-:Y:S01]  /*4b30*/  FFMA.FTZ R39, R39, UR4, -R17.reuse ;  /* 0x0000000427277c23 */ /* 0x100fe20008010811 */
[----:B------:R-:W-:Y:S01]  /*4b40*/  FMNMX.FTZ R5, R25, R4, !PT ;  /* 0x0000000419057209 */ /* 0x000fe20007810000 */
[--C-:B------:R-:W-:Y:S01]  /*4b50*/  FFMA.FTZ R26, R26, UR4, -R17.reuse ;  /* 0x000000041a1a7c23 */ /* 0x100fe20008010811 */
[----:B------:R-:W-:Y:S01]  /*4b60*/  FSEL R29, R29, -INF , P3 ;  /* 0xff8000001d1d7808 */ /* 0x000fe20001800000 */
[--C-:B------:R-:W-:Y:S01]  /*4b70*/  FFMA.FTZ R27, R27, UR4, -R17.reuse ;  /* 0x000000041b1b7c23 */ /* 0x100fe20008010811 */
[----:B------:R-:W-:Y:S01]  /*4b80*/  FMNMX.FTZ R2, R28, R5, !PT ;  /* 0x000000051c027209 */ /* 0x000fe20007810000 */
[----:B------:R-:W4:Y:S01]  /*4b90*/  MUFU.EX2 R51, R51 ;  /* 0x0000003300337308 */ /* 0x000f220000000800 */
[--C-:B------:R-:W-:Y:S01]  /*4ba0*/  FFMA.FTZ R30, R30, UR4, -R17.reuse ;  /* 0x000000041e1e7c23 */ /* 0x100fe20008010811 */
[----:B------:R-:W-:Y:S01]  /*4bb0*/  FFMA.FTZ R17, R31, UR4, -R17 ;  /* 0x000000041f117c23 */ /* 0x000fe20008010811 */
[----:B------:R-:W-:Y:S01]  /*4bc0*/  FMNMX.FTZ R2, R29, R2, !PT ;  /* 0x000000021d027209 */ /* 0x000fe20007810000 */
[----:B------:R-:W-:Y:S01]  /*4bd0*/  IMAD.MOV.U32 R31, RZ, RZ, R151 ;  /* 0x000000ffff1f7224 */ /* 0x000fe200078e0097 */
[----:B--2---:R-:W-:-:S02]  /*4be0*/  F2FP.BF16.F32.PACK_AB R209, R59, R58 ;  /* 0x0000003a3bd1723e */ /* 0x004fc400000010ff */
[----:B---3--:R-:W-:Y:S01]  /*4bf0*/  F2FP.BF16.F32.PACK_AB R211, R63, R62 ;  /* 0x0000003e3fd3723e */ /* 0x008fe200000010ff */
[----:B------:R-:W2:Y:S01]  /*4c00*/  SHFL.BFLY PT, R5, R2, 0x2, 0x1f ;  /* 0x0c401f0002057f89 */ /* 0x000ea200000e0000 */
[----:B------:R-:W-:Y:S08]  /*4c10*/  MUFU.EX2 R54, R54 ;  /* 0x0000003600367308 */ /* 0x000ff00000000800 */
[----:B------:R-:W3:Y:S01]  /*4c20*/  MUFU.EX2 R55, R55 ;  /* 0x0000003700377308 */ /* 0x000ee20000000800 */
[----:B----4-:R-:W-:-:S07]  /*4c30*/  F2FP.BF16.F32.PACK_AB R205, R51, R50 ;  /* 0x0000003233cd723e */ /* 0x010fce00000010ff */
[----:B------:R-:W-:Y:S01]  /*4c40*/  MUFU.EX2 R42, R42 ;  /* 0x0000002a002a7308 */ /* 0x000fe20000000800 */
[----:B--2---:R-:W-:-:S07]  /*4c50*/  FMNMX.FTZ R5, R2, R5, !PT ;  /* 0x0000000502057209 */ /* 0x004fce0007810000 */
[----:B------:R-:W2:Y:S01]  /*4c60*/  MUFU.EX2 R43, R43 ;  /* 0x0000002b002b7308 */ /* 0x000ea20000000800 */
[----:B---3--:R-:W-:Y:S01]  /*4c70*/  F2FP.BF16.F32.PACK_AB R207, R55, R54 ;  /* 0x0000003637cf723e */ /* 0x008fe200000010ff */
[----:B------:R-:W3:Y:S06]  /*4c80*/  SHFL.BFLY PT, R4, R5, 0x1, 0x1f ;  /* 0x0c201f0005047f89 */ /* 0x000eec00000e0000 */
[----:B------:R-:W-:Y:S08]  /*4c90*/  MUFU.EX2 R46, R46 ;  /* 0x0000002e002e7308 */ /* 0x000ff00000000800 */
[----:B------:R-:W4:Y:S01]  /*4ca0*/  MUFU.EX2 R47, R47 ;  /* 0x0000002f002f7308 */ /* 0x000f220000000800 */
[----:B--2---:R-:W-:-:S07]  /*4cb0*/  F2FP.BF16.F32.PACK_AB R201, R43, R42 ;  /* 0x0000002a2bc9723e */ /* 0x004fce00000010ff */
[----:B------:R-:W-:Y:S01]  /*4cc0*/  MUFU.EX2 R34, R34 ;  /* 0x0000002200227308 */ /* 0x000fe20000000800 */
[----:B---3--:R-:W-:Y:S01]  /*4cd0*/  FMNMX.FTZ R4, R5, R4, !PT ;  /* 0x0000000405047209 */ /* 0x008fe20007810000 */
[----:B------:R-:W-:Y:S01]  /*4ce0*/  FADD.FTZ R5, R58, R59 ;  /* 0x0000003b3a057221 */ /* 0x000fe20000010000 */
[-C--:B------:R-:W-:Y:S01]  /*4cf0*/  MOV R59, R151.reuse ;  /* 0x00000097003b7202 */ /* 0x080fe20000000f00 */
[----:B------:R-:W-:Y:S01]  /*4d00*/  IMAD.MOV.U32 R58, RZ, RZ, R151 ;  /* 0x000000ffff3a7224 */ /* 0x000fe200078e0097 */
[C---:B------:R-:W-:Y:S01]  /*4d10*/  FSETP.NEU.FTZ.AND P2, PT, R4.reuse, -INF , PT ;  /* 0xff8000000400780b */ /* 0x040fe20003f5d000 */
[----:B------:R-:W-:Y:S01]  /*4d20*/  FMUL.FTZ R2, R4, UR4 ;  /* 0x0000000404027c20 */ /* 0x000fe20008410000 */
[----:B------:R-:W-:Y:S01]  /*4d30*/  FADD.FTZ R20, R62, R5 ;  /* 0x000000053e147221 */ /* 0x000fe20000010000 */
[----:B------:R-:W2:Y:S01]  /*4d40*/  MUFU.EX2 R35, R35 ;  /* 0x0000002300237308 */ /* 0x000ea20000000800 */
[----:B----4-:R-:W-:Y:S02]  /*4d50*/  F2FP.BF16.F32.PACK_AB R203, R47, R46 ;  /* 0x0000002e2fcb723e */ /* 0x010fe400000010ff */
[----:B------:R-:W-:Y:S01]  /*4d60*/  FSEL R2, R2, RZ, P2 ;  /* 0x000000ff02027208 */ /* 0x000fe20001000000 */
[----:B------:R-:W-:Y:S01]  /*4d70*/  FADD.FTZ R5, R63, R20 ;  /* 0x000000143f057221 */ /* 0x000fe20000010000 */
[----:B------:R-:W-:Y:S01]  /*4d80*/  PLOP3.LUT P2, PT, PT, PT, UP0, 0x80, 0x0 ;  /* 0x000000000000781c */ /* 0x000fe20003f4f008 */
[----:B------:R-:W-:Y:S01]  /*4d90*/  IMAD.MOV.U32 R63, RZ, RZ, R151 ;  /* 0x000000ffff3f7224 */ /* 0x000fe200078e0097 */
[-C--:B------:R-:W-:Y:S01]  /*4da0*/  MOV R62, R151.reuse ;  /* 0x00000097003e7202 */ /* 0x080fe20000000f00 */
        /* <DEDUP_REMOVED lines=14> */
[----:B------:R-:W3:Y:S01]  /*4e90*/  MUFU.EX2 R57, R57 ;  /* 0x0000003900397308 */ /* 0x000ee20000000800 */
[--C-:B------:R-:W-:Y:S01]  /*4ea0*/  FFMA.FTZ R45, R45, UR4, -R2.reuse ;  /* 0x000000042d2d7c23 */ /* 0x100fe20008010802 */
[----:B------:R-:W-:Y:S01]  /*4eb0*/  FADD.FTZ R64, R54, R21 ;  /* 0x0000001536407221 */ /* 0x000fe20000010000 */
[--C-:B------:R-:W-:Y:S01]  /*4ec0*/  FFMA.FTZ R32, R32, UR4, -R2.reuse ;  /* 0x0000000420207c23 */ /* 0x100fe20008010802 */
[--C-:B------:R-:W-:Y:S01]  /*4ed0*/  FFMA.FTZ R33, R33, UR4, -R2.reuse ;  /* 0x0000000421217c23 */ /* 0x100fe20008010802 */
[----:B------:R-:W-:Y:S01]  /*4ee0*/  FFMA.FTZ R36, R36, UR4, -R2 ;  /* 0x0000000424247c23 */ /* 0x000fe20008010802 */
[----:B------:R-:W-:Y:S01]  /*4ef0*/  FADD.FTZ R21, R55, R64 ;  /* 0x0000004037157221 */ /* 0x000fe20000010000 */
[--C-:B------:R-:W-:Y:S01]  /*4f00*/  FFMA.FTZ R37, R37, UR4, -R2.reuse ;  /* 0x0000000425257c23 */ /* 0x100fe20008010802 */
[----:B------:R-:W4:Y:S01]  /*4f10*/  MUFU.EX2 R60, R60 ;  /* 0x0000003c003c7308 */ /* 0x000f220000000800 */
[--C-:B------:R-:W-:Y:S01]  /*4f20*/  FFMA.FTZ R24, R24, UR4, -R2.reuse ;  /* 0x0000000418187c23 */ /* 0x100fe20008010802 */
[----:B------:R-:W-:Y:S01]  /*4f30*/  FADD.FTZ R64, R42, R21 ;  /* 0x000000152a407221 */ /* 0x000fe20000010000 */
[--C-:B------:R-:W-:Y:S01]  /*4f40*/  FFMA.FTZ R25, R25, UR4, -R2.reuse ;  /* 0x0000000419197c23 */ /* 0x100fe20008010802 */
[--C-:B------:R-:W-:Y:S01]  /*4f50*/  FFMA.FTZ R28, R28, UR4, -R2.reuse ;  /* 0x000000041c1c7c23 */ /* 0x100fe20008010802 */
[----:B------:R-:W-:Y:S01]  /*4f60*/  FFMA.FTZ R2, R29, UR4, -R2 ;  /* 0x000000041d027c23 */ /* 0x000fe20008010802 */
[----:B------:R-:W-:Y:S01]  /*4f70*/  FADD.FTZ R21, R43, R64 ;  /* 0x000000402b157221 */ /* 0x000fe20000010000 */
[----:B--2---:R-:W-:Y:S01]  /*4f80*/  F2FP.BF16.F32.PACK_AB R197, R35, R34 ;  /* 0x0000002223c5723e */ /* 0x004fe200000010ff */
[----:B------:R-:W2:Y:S01]  /*4f90*/  MUFU.EX2 R61, R61 ;  /* 0x0000003d003d7308 */ /* 0x000ea20000000800 */
[----:B---3--:R-:W-:Y:S01]  /*4fa0*/  FADD.FTZ R5, R56, R57 ;  /* 0x0000003938057221 */ /* 0x008fe20000010000 */
[----:B-1----:R-:W-:Y:S01]  /*4fb0*/  FADD.FTZ R0, R46, R21 ;  /* 0x000000152e007221 */ /* 0x002fe20000010000 */
[----:B------:R-:W-:Y:S01]  /*4fc0*/  F2FP.BF16.F32.PACK_AB R208, R57, R56 ;  /* 0x0000003839d0723e */ /* 0x000fe200000010ff */
[--C-:B------:R-:W-:Y:S01]  /*4fd0*/  IMAD.MOV.U32 R64, RZ, RZ, R151.reuse ;  /* 0x000000ffff407224 */ /* 0x100fe200078e0097 */
[-C--:B------:R-:W-:Y:S01]  /*4fe0*/  MOV R56, R151.reuse ;  /* 0x0000009700387202 */ /* 0x080fe20000000f00 */
[----:B------:R-:W-:Y:S01]  /*4ff0*/  FADD.FTZ R21, R47, R0 ;  /* 0x000000002f157221 */ /* 0x000fe20000010000 */
[----:B------:R-:W-:Y:S01]  /*5000*/  IMAD.MOV.U32 R57, RZ, RZ, R151 ;  /* 0x000000ffff397224 */ /* 0x000fe200078e0097 */
[----:B------:R-:W1:Y:S01]  /*5010*/  MUFU.EX2 R48, R48 ;  /* 0x0000003000307308 */ /* 0x000e620000000800 */
[----:B----4-:R-:W-:Y:S01]  /*5020*/  FADD.FTZ R20, R60, R5 ;  /* 0x000000053c147221 */ /* 0x010fe20000010000 */
[--C-:B------:R-:W-:Y:S01]  /*5030*/  IMAD.MOV.U32 R55, RZ, RZ, R151.reuse ;  /* 0x000000ffff377224 */ /* 0x100fe200078e0097 */
[-C--:B------:R-:W-:Y:S01]  /*5040*/  MOV R50, R151.reuse ;  /* 0x0000009700327202 */ /* 0x080fe20000000f00 */
[--C-:B------:R-:W-:Y:S01]  /*5050*/  IMAD.MOV.U32 R54, RZ, RZ, R151.reuse ;  /* 0x000000ffff367224 */ /* 0x100fe200078e0097 */
[----:B------:R-:W-:Y:S01]  /*5060*/  MOV R47, R151 ;  /* 0x00000097002f7202 */ /* 0x000fe20000000f00 */
[----:B------:R-:W-:-:S02]  /*5070*/  IMAD.MOV.U32 R51, RZ, RZ, R151 ;  /* 0x000000ffff337224 */ /* 0x000fc400078e0097 */
[----:B------:R-:W3:Y:S01]  /*5080*/  MUFU.EX2 R49, R49 ;  /* 0x0000003100317308 */ /* 0x000ee20000000800 */
[C---:B--2---:R-:W-:Y:S01]  /*5090*/  FADD.FTZ R5, R61.reuse, R20 ;  /* 0x000000143d057221 */ /* 0x044fe20000010000 */
[----:B------:R-:W-:Y:S01]  /*50a0*/  F2FP.BF16.F32.PACK_AB R210, R61, R60 ;  /* 0x0000003c3dd2723e */ /* 0x000fe200000010ff */
[--C-:B------:R-:W-:Y:S02]  /*50b0*/  IMAD.MOV.U32 R61, RZ, RZ, R151.reuse ;  /* 0x000000ffff3d7224 */ /* 0x100fe400078e0097 */
[--C-:B------:R-:W-:Y:S02]  /*50c0*/  IMAD.MOV.U32 R60, RZ, RZ, R151.reuse ;  /* 0x000000ffff3c7224 */ /* 0x100fe400078e0097 */
[----:B------:R-:W-:Y:S01]  /*50d0*/  IMAD.MOV.U32 R46, RZ, RZ, R151 ;  /* 0x000000ffff2e7224 */ /* 0x000fe200078e0097 */
[----:B------:R-:W2:Y:S01]  /*50e0*/  MUFU.EX2 R52, R52 ;  /* 0x0000003400347308 */ /* 0x000ea20000000800 */
[----:B-1----:R-:W-:Y:S01]  /*50f0*/  FADD.FTZ R20, R48, R5 ;  /* 0x0000000530147221 */ /* 0x002fe20000010000 */
[----:B------:R-:W-:-:S02]  /*5100*/  IMAD.MOV.U32 R43, RZ, RZ, R151 ;  /* 0x000000ffff2b7224 */ /* 0x000fc400078e0097 */
[----:B------:R-:W-:-:S04]  /*5110*/  IMAD.MOV.U32 R42, RZ, RZ, R151 ;  /* 0x000000ffff2a7224 */ /* 0x000fc800078e0097 */
[----:B------:R-:W1:Y:S01]  /*5120*/  MUFU.EX2 R53, R53 ;  /* 0x0000003500357308 */ /* 0x000e620000000800 */
[C---:B---3--:R-:W-:Y:S01]  /*5130*/  FADD.FTZ R5, R49.reuse, R20 ;  /* 0x0000001431057221 */ /* 0x048fe20000010000 */
[----:B------:R-:W-:Y:S01]  /*5140*/  F2FP.BF16.F32.PACK_AB R204, R49, R48 ;  /* 0x0000003031cc723e */ /* 0x000fe200000010ff */
[--C-:B------:R-:W-:Y:S02]  /*5150*/  IMAD.MOV.U32 R49, RZ, RZ, R151.reuse ;  /* 0x000000ffff317224 */ /* 0x100fe400078e0097 */
[----:B------:R-:W-:-:S03]  /*5160*/  IMAD.MOV.U32 R48, RZ, RZ, R151 ;  /* 0x000000ffff307224 */ /* 0x000fc600078e0097 */
[----:B------:R-:W3:Y:S01]  /*5170*/  MUFU.EX2 R40, R40 ;  /* 0x0000002800287308 */ /* 0x000ee20000000800 */
[----:B--2---:R-:W-:-:S07]  /*5180*/  FADD.FTZ R20, R52, R5 ;  /* 0x0000000534147221 */ /* 0x004fce0000010000 */
[----:B------:R-:W2:Y:S01]  /*5190*/  MUFU.EX2 R41, R41 ;  /* 0x0000002900297308 */ /* 0x000ea20000000800 */
[C---:B-1----:R-:W-:Y:S01]  /*51a0*/  FADD.FTZ R5, R53.reuse, R20 ;  /* 0x0000001435057221 */ /* 0x042fe20000010000 */
[----:B------:R-:W-:Y:S01]  /*51b0*/  FADD.FTZ R20, R34, R21 ;  /* 0x0000001522147221 */ /* 0x000fe20000010000 */
[----:B------:R-:W-:Y:S01]  /*51c0*/  F2FP.BF16.F32.PACK_AB R206, R53, R52 ;  /* 0x0000003435ce723e */ /* 0x000fe200000010ff */
[----:B------:R-:W-:Y:S01]  /*51d0*/  IMAD.MOV.U32 R52, RZ, RZ, R151 ;  /* 0x000000ffff347224 */ /* 0x000fe200078e0097 */
[-C--:B------:R-:W-:Y:S01]  /*51e0*/  MOV R53, R151.reuse ;  /* 0x0000009700357202 */ /* 0x080fe20000000f00 */
[----:B------:R-:W-:Y:S01]  /*51f0*/  FADD.FTZ R21, R35, R20 ;  /* 0x0000001423157221 */ /* 0x000fe20000010000 */
[----:B------:R-:W-:Y:S01]  /*5200*/  MOV R35, R151 ;  /* 0x0000009700237202 */ /* 0x000fe20000000f00 */
[----:B------:R-:W1:Y:S01]  /*5210*/  MUFU.EX2 R44, R44 ;  /* 0x0000002c002c7308 */ /* 0x000e620000000800 */
[----:B---3--:R-:W-:Y:S01]  /*5220*/  FADD.FTZ R0, R40, R5 ;  /* 0x0000000528007221 */ /* 0x008fe20000010000 */
[----:B------:R-:W-:-:S06]  /*5230*/  IMAD.MOV.U32 R34, RZ, RZ, R151 ;  /* 0x000000ffff227224 */ /* 0x000fcc00078e0097 */
[----:B------:R-:W3:Y:S01]  /*5240*/  MUFU.EX2 R38, R38 ;  /* 0x0000002600267308 */ /* 0x000ee20000000800 */
[C---:B--2---:R-:W-:Y:S01]  /*5250*/  FADD.FTZ R5, R41.reuse, R0 ;  /* 0x0000000029057221 */ /* 0x044fe20000010000 */
[----:B------:R-:W-:Y:S01]  /*5260*/  F2FP.BF16.F32.PACK_AB R200, R41, R40 ;  /* 0x0000002829c8723e */ /* 0x000fe200000010ff */
[----:B------:R-:W-:Y:S01]  /*5270*/  IMAD.MOV.U32 R40, RZ, RZ, R151 ;  /* 0x000000ffff287224 */ /* 0x000fe200078e0097 */
[----:B------:R-:W-:-:S04]  /*5280*/  MOV R41, R151 ;  /* 0x0000009700297202 */ /* 0x000fc80000000f00 */
[----:B------:R-:W2:Y:S01]  /*5290*/  MUFU.EX2 R45, R45 ;  /* 0x0000002d002d7308 */ /* 0x000ea20000000800 */
[----:B-1----:R-:W-:-:S07]  /*52a0*/  FADD.FTZ R0, R44, R5 ;  /* 0x000000052c007221 */ /* 0x002fce0000010000 */
[----:B------:R-:W1:Y:S01]  /*52b0*/  MUFU.EX2 R39, R39 ;  /* 0x0000002700277308 */ /* 0x000e620000000800 */
[----:B---3--:R-:W-:-:S07]  /*52c0*/  FADD.FTZ R20, R38, R21 ;  /* 0x0000001526147221 */ /* 0x008fce0000010000 */
[----:B------:R-:W3:Y:S01]  /*52d0*/  MUFU.EX2 R32, R32 ;  /* 0x0000002000207308 */ /* 0x000ee20000000800 */
[C---:B--2---:R-:W-:Y:S01]  /*52e0*/  FADD.FTZ R5, R45.reuse, R0 ;  /* 0x000000002d057221 */ /* 0x044fe20000010000 */
[----:B------:R-:W-:Y:S01]  /*52f0*/  F2FP.BF16.F32.PACK_AB R202, R45, R44 ;  /* 0x0000002c2dca723e */ /* 0x000fe200000010ff */
[----:B------:R-:W-:Y:S01]  /*5300*/  IMAD.MOV.U32 R45, RZ, RZ, R151 ;  /* 0x000000ffff2d7224 */ /* 0x000fe200078e0097 */
[----:B------:R-:W-:-:S04]  /*5310*/  MOV R44, R151 ;  /* 0x00000097002c7202 */ /* 0x000fc80000000f00 */
[----:B------:R-:W2:Y:S01]  /*5320*/  MUFU.EX2 R26, R26 ;  /* 0x0000001a001a7308 */ /* 0x000ea20000000800 */
[C---:B-1----:R-:W-:Y:S01]  /*5330*/  FADD.FTZ R21, R39.reuse, R20 ;  /* 0x0000001427157221 */ /* 0x042fe20000010000 */
[----:B------:R-:W-:Y:S01]  /*5340*/  F2FP.BF16.F32.PACK_AB R199, R39, R38 ;  /* 0x0000002627c7723e */ /* 0x000fe200000010ff */
[----:B------:R-:W-:Y:S01]  /*5350*/  IMAD.MOV.U32 R39, RZ, RZ, R151 ;  /* 0x000000ffff277224 */ /* 0x000fe200078e0097 */
[----:B------:R-:W-:-:S04]  /*5360*/  MOV R38, R151 ;  /* 0x0000009700267202 */ /* 0x000fc80000000f00 */
[----:B------:R-:W1:Y:S01]  /*5370*/  MUFU.EX2 R33, R33 ;  /* 0x0000002100217308 */ /* 0x000e620000000800 */
[----:B---3--:R-:W-:-:S07]  /*5380*/  FADD.FTZ R0, R32, R5 ;  /* 0x0000000520007221 */ /* 0x008fce0000010000 */
[----:B------:R-:W3:Y:S01]  /*5390*/  MUFU.EX2 R27, R27 ;  /* 0x0000001b001b7308 */ /* 0x000ee20000000800 */
[----:B--2---:R-:W-:-:S07]  /*53a0*/  FADD.FTZ R20, R26, R21 ;  /* 0x000000151a147221 */ /* 0x004fce0000010000 */
[----:B------:R-:W2:Y:S01]  /*53b0*/  MUFU.EX2 R36, R36 ;  /* 0x0000002400247308 */ /* 0x000ea20000000800 */
[C---:B-1----:R-:W-:Y:S01]  /*53c0*/  FADD.FTZ R5, R33.reuse, R0 ;  /* 0x0000000021057221 */ /* 0x042fe20000010000 */
[----:B------:R-:W-:Y:S01]  /*53d0*/  F2FP.BF16.F32.PACK_AB R196, R33, R32 ;  /* 0x0000002021c4723e */ /* 0x000fe200000010ff */
[----:B------:R-:W-:Y:S01]  /*53e0*/  IMAD.MOV.U32 R32, RZ, RZ, R151 ;  /* 0x000000ffff207224 */ /* 0x000fe200078e0097 */
[----:B------:R-:W-:-:S04]  /*53f0*/  MOV R33, R151 ;  /* 0x0000009700217202 */ /* 0x000fc80000000f00 */
[----:B------:R-:W1:Y:S01]  /*5400*/  MUFU.EX2 R30, R30 ;  /* 0x0000001e001e7308 */ /* 0x000e620000000800 */
[C---:B---3--:R-:W-:Y:S01]  /*5410*/  FADD.FTZ R21, R27.reuse, R20 ;  /* 0x000000141b157221 */ /* 0x048fe20000010000 */
[----:B------:R-:W-:Y:S01]  /*5420*/  F2FP.BF16.F32.PACK_AB R193, R27, R26 ;  /* 0x0000001a1bc1723e */ /* 0x000fe200000010ff */
[----:B------:R-:W-:Y:S01]  /*5430*/  IMAD.MOV.U32 R26, RZ, RZ, R151 ;  /* 0x000000ffff1a7224 */ /* 0x000fe200078e0097 */
[----:B------:R-:W-:-:S04]  /*5440*/  MOV R27, R151 ;  /* 0x00000097001b7202 */ /* 0x000fc80000000f00 */
[----:B------:R-:W3:Y:S01]  /*5450*/  MUFU.EX2 R37, R37 ;  /* 0x0000002500257308 */ /* 0x000ee20000000800 */
[----:B--2---:R-:W-:-:S07]  /*5460*/  FADD.FTZ R0, R36, R5 ;  /* 0x0000000524007221 */ /* 0x004fce0000010000 */
[----:B------:R-:W2:Y:S01]  /*5470*/  MUFU.EX2 R24, R24 ;  /* 0x0000001800187308 */ /* 0x000ea20000000800 */
[----:B-1----:R-:W-:-:S07]  /*5480*/  FADD.FTZ R20, R30, R21 ;  /* 0x000000151e147221 */ /* 0x002fce0000010000 */
[----:B------:R-:W1:Y:S01]  /*5490*/  MUFU.EX2 R17, R17 ;  /* 0x0000001100117308 */ /* 0x000e620000000800 */
[C---:B---3--:R-:W-:Y:S01]  /*54a0*/  FADD.FTZ R29, R37.reuse, R0 ;  /* 0x00000000251d7221 */ /* 0x048fe20000010000 */
[----:B------:R-:W-:Y:S01]  /*54b0*/  F2FP.BF16.F32.PACK_AB R198, R37, R36 ;  /* 0x0000002425c6723e */ /* 0x000fe200000010ff */
[--C-:B------:R-:W-:Y:S02]  /*54c0*/  IMAD.MOV.U32 R37, RZ, RZ, R151.reuse ;  /* 0x000000ffff257224 */ /* 0x100fe400078e0097 */
[----:B------:R-:W-:-:S03]  /*54d0*/  IMAD.MOV.U32 R36, RZ, RZ, R151 ;  /* 0x000000ffff247224 */ /* 0x000fc600078e0097 */
[----:B------:R-:W3:Y:S01]  /*54e0*/  MUFU.EX2 R25, R25 ;  /* 0x0000001900197308 */ /* 0x000ee20000000800 */
[----:B--2---:R-:W-:Y:S01]  /*54f0*/  FADD.FTZ R0, R24, R29 ;  /* 0x0000001d18007221 */ /* 0x004fe20000010000 */
[----:B------:R-:W-:-:S06]  /*5500*/  IMAD.MOV.U32 R29, RZ, RZ, R151 ;  /* 0x000000ffff1d7224 */ /* 0x000fcc00078e0097 */
[----:B------:R-:W2:Y:S01]  /*5510*/  MUFU.EX2 R28, R28 ;  /* 0x0000001c001c7308 */ /* 0x000ea20000000800 */
[C---:B-1----:R-:W-:Y:S01]  /*5520*/  FADD.FTZ R5, R17.reuse, R20 ;  /* 0x0000001411057221 */ /* 0x042fe20000010000 */
[----:B------:R-:W-:Y:S02]  /*5530*/  F2FP.BF16.F32.PACK_AB R195, R17, R30 ;  /* 0x0000001e11c3723e */ /* 0x000fe400000010ff */
[----:B------:R-:W-:-:S04]  /*5540*/  MOV R30, R151 ;  /* 0x00000097001e7202 */ /* 0x000fc80000000f00 */
[----:B------:R1:W4:Y:S01]  /*5550*/  MUFU.EX2 R21, R2 ;  /* 0x0000000200157308 */ /* 0x0003220000000800 */
[C---:B---3--:R-:W-:Y:S01]  /*5560*/  FADD.FTZ R17, R25.reuse, R0 ;  /* 0x0000000019117221 */ /* 0x048fe20000010000 */
[----:B------:R-:W-:Y:S01]  /*5570*/  F2FP.BF16.F32.PACK_AB R192, R25, R24 ;  /* 0x0000001819c0723e */ /* 0x000fe200000010ff */
[----:B------:R-:W-:Y:S01]  /*5580*/  IMAD.MOV.U32 R25, RZ, RZ, R151 ;  /* 0x000000ffff197224 */ /* 0x000fe200078e0097 */
[----:B------:R-:W-:Y:S01]  /*5590*/  MOV R24, R151 ;  /* 0x0000009700187202 */ /* 0x000fe20000000f00 */
[----:B--2---:R-:W-:Y:S01]  /*55a0*/  FADD.FTZ R0, R28, R17 ;  /* 0x000000111c007221 */ /* 0x004fe20000010000 */
[----:B-1----:R-:W-:-:S03]  /*55b0*/  MOV R2, 0x3f800000 ;  /* 0x3f80000000027802 */ /* 0x002fc60000000f00 */
[C---:B----4-:R-:W-:Y:S01]  /*55c0*/  FADD.FTZ R17, R21.reuse, R0 ;  /* 0x0000000015117221 */ /* 0x050fe20000010000 */
[----:B------:R-:W-:Y:S01]  /*55d0*/  F2FP.BF16.F32.PACK_AB R194, R21, R28 ;  /* 0x0000001c15c2723e */ /* 0x000fe200000010ff */
[----:B------:R-:W-:Y:S02]  /*55e0*/  IMAD.MOV.U32 R0, RZ, RZ, 0x3f800000 ;  /* 0x3f800000ff007424 */ /* 0x000fe400078e00ff */
[----:B------:R-:W-:Y:S01]  /*55f0*/  IMAD.MOV.U32 R28, RZ, RZ, R151 ;  /* 0x000000ffff1c7224 */ /* 0x000fe200078e0097 */
[----:B------:R-:W-:Y:S06]  /*5600*/  @!P2 BRA `(.L_x_1961) ;  /* 0x00000040005ca947 */ /* 0x000fec0003800000 */
[----:B------:R-:W-:Y:S01]  /*5610*/  R2UR UR61, R16 ;  /* 0x00000000103d72ca */ /* 0x000fe200000e0000 */
[----:B------:R-:W-:Y:S01]  /*5620*/  ULDC.64 UR4, c[0x0][0x3f8] ;  /* 0x0000fe0000047ab9 */ /* 0x000fe20000000a00 */
[----:B------:R-:W-:Y:S01]  /*5630*/  IMAD.MOV.U32 R20, RZ, RZ, R3 ;  /* 0x000000ffff147224 */ /* 0x000fe200078e0003 */
[----:B------:R-:W-:Y:S01]  /*5640*/  MOV R2, 0x3f800000 ;  /* 0x3f80000000027802 */ /* 0x000fe20000000f00 */
[----:B------:R-:W-:Y:S01]  /*5650*/  IMAD.MOV.U32 R21, RZ, RZ, R4 ;  /* 0x000000ffff157224 */ /* 0x000fe200078e0004 */
        /* <DEDUP_REMOVED lines=64> */
[----:B------:R-:W-:Y:S01]  /*5a60*/  IMAD.U32 R225, RZ, RZ, UR4 ;  /* 0x00000004ffe17e24 */ /* 0x000fe2000f8e00ff */
[----:B------:R-:W-:Y:S01]  /*5a70*/  UMOV UR41, UR46 ;  /* 0x0000002e00297c82 */ /* 0x000fe20008000000 */
[----:B------:R-:W-:-:S07]  /*5a80*/  IMAD.U32 R227, RZ, RZ, UR5 ;  /* 0x00000005ffe37e24 */ /* 0x000fce000f8e00ff */
.L_x_1970:
[----:B------:R-:W-:-:S04]  /*5a90*/  UIADD3 UR4, UR41, 0x1, URZ ;  /* 0x0000000129047890 */ /* 0x000fc8000fffe03f */
[----:B------:R-:W-:-:S04]  /*5aa0*/  UISETP.NE.AND UP0, UPT, UR4, 0x2, UPT ;  /* 0x000000020400788c */ /* 0x000fc8000bf05270 */
[----:B------:R-:W-:Y:S02]  /*5ab0*/  USEL UR5, URZ, 0x1, UP0 ;  /* 0x000000013f057887 */ /* 0x000fe40008000000 */
[----:B------:R-:W-:Y:S02]  /*5ac0*/  USEL UR46, UR4, URZ, UP0 ;  /* 0x0000003f042e7287 */ /* 0x000fe40008000000 */
[----:B------:R-:W-:-:S06]  /*5ad0*/  ULOP3.LUT UR4, UR61, UR5, URZ, 0x3c, !UPT ;  /* 0x000000053d047292 */ /* 0x000fcc000f8e3c3f */
[----:B------:R-:W-:Y:S01]  /*5ae0*/  MOV R16, UR4 ;  /* 0x0000000400107c02 */ /* 0x000fe20008000f00 */
[----:B------:R-:W-:Y:S06]  /*5af0*/  @!P0 BRA `(.L_x_1962) ;  /* 0x0000000000048947 */ /* 0x000fec0003800000 */
[----:B------:R-:W-:Y:S01]  /*5b00*/  BPT.TRAP 0x1 ;  /* 0x000000040000795c */ /* 0x000fe20000300000 */
.L_x_1962:
[----:B------:R-:W-:Y:S01]  /*5b10*/  R2UR UR4, R16 ;  /* 0x00000000100472ca */ /* 0x000fe200000e0000 */
[----:B------:R-:W-:-:S12]  /*5b20*/  ULEA UR47, UR46, UR60, 0x3 ;  /* 0x0000003c2e2f7291 */ /* 0x000fd8000f8e183f */
[----:B------:R-:W-:-:S05]  /*5b30*/  IMAD.U32 R3, RZ, RZ, UR4 ;  /* 0x00000004ff037e24 */ /* 0x000fca000f8e00ff */
[----:B------:R-:W-:-:S04]  /*5b40*/  SHF.L.U32 R3, R3, 0x1f, RZ ;  /* 0x0000001f03037819 */ /* 0x000fc800000006ff */
[----:B------:R1:W2:Y:S01]  /*5b50*/  SYNCS.PHASECHK.TRANS64.TRYWAIT P2, [UR47+0x38830], R3 ;  /* 0x03883003ff0075a7 */ /* 0x0002a2000804016f */
[----:B------:R-:W-:Y:S05]  /*5b60*/  @!P0 BRA `(.L_x_1963) ;  /* 0x0000000000048947 */ /* 0x000fea0003800000 */
[----:B------:R-:W-:Y:S01]  /*5b70*/  BPT.TRAP 0x1 ;  /* 0x000000040000795c */ /* 0x000fe20000300000 */
.L_x_1963:
[----:B--2---:R-:W-:Y:S05]  /*5b80*/  @P2 BRA `(.L_x_1964) ;  /* 0x0000000000082947 */ /* 0x004fea0003800000 */
[----:B------:R-:W2:Y:S02]  /*5b90*/  SYNCS.PHASECHK.TRANS64.TRYWAIT P2, [UR47+0x38830], R3 ;  /* 0x03883003ff0075a7 */ /* 0x000ea4000804016f */
[----:B--2---:R-:W-:Y:S05]  /*5ba0*/  @!P2 BRA `(.L_x_1965) ;  /* 0x000000d800fca947 */ /* 0x004fea0003800000 */
.L_x_1964:
[----:B------:R-:W-:Y:S01]  /*5bb0*/  R2UR UR10, R18 ;  /* 0x00000000120a72ca */ /* 0x000fe200000e0000 */
[----:B------:R-:W-:Y:S01]  /*5bc0*/  UIMAD UR4, UR46, 0xa00, UR40 ;  /* 0x00000a002e0478a4 */ /* 0x000fe2000f8e0228 */
[----:B------:R-:W-:Y:S01]  /*5bd0*/  R2UR UR11, R19 ;  /* 0x00000000130b72ca */ /* 0x000fe200000e0000 */
[----:B------:R-:W-:Y:S01]  /*5be0*/  WARPGROUP.ARRIVE ;  /* 0x00000000000079c5 */ /* 0x000fe20000000000 */
[----:B------:R-:W-:Y:S01]  /*5bf0*/  UMOV UR59, 0x40000040 ;  /* 0x40000040003b7882 */ /* 0x000fe20000000000 */
[----:B------:R-:W-:Y:S01]  /*5c00*/  R2UR UR6, R14 ;  /* 0x000000000e0672ca */ /* 0x000fe200000e0000 */
[----:B------:R-:W-:Y:S01]  /*5c10*/  UIADD3 UR18, UR4, 0x286, URZ ;  /* 0x0000028604127890 */ /* 0x000fe2000fffe03f */
[----:B------:R-:W-:Y:S01]  /*5c20*/  R2UR UR7, R15 ;  /* 0x000000000f0772ca */ /* 0x000fe200000e0000 */
[----:B------:R-:W-:Y:S01]  /*5c30*/  UMOV UR58, UR4 ;  /* 0x00000004003a7c82 */ /* 0x000fe20008000000 */
[----:B------:R-:W-:Y:S01]  /*5c40*/  R2UR UR14, R12 ;  /* 0x000000000c0e72ca */ /* 0x000fe200000e0000 */
[----:B------:R-:W-:Y:S01]  /*5c50*/  UMOV UR19, 0x40000040 ;  /* 0x4000004000137882 */ /* 0x000fe20000000000 */
[----:B------:R-:W-:Y:S01]  /*5c60*/  R2UR UR15, R13 ;  /* 0x000000000d0f72ca */ /* 0x000fe200000e0000 */
[----:B------:R-:W-:Y:S01]  /*5c70*/  UIADD3 UR22, UR4, 0x500, URZ ;  /* 0x0000050004167890 */ /* 0x000fe2000fffe03f */
[-C--:B------:R-:W-:Y:S01]  /*5c80*/  FMUL.FTZ R24, R24, R0.reuse ;  /* 0x0000000018187220 */ /* 0x080fe20000410000 */
[----:B------:R-:W-:Y:S01]  /*5c90*/  UMOV UR56, UR10 ;  /* 0x0000000a00387c82 */ /* 0x000fe20008000000 */
[----:B------:R-:W-:Y:S01]  /*5ca0*/  UMOV UR57, UR11 ;  /* 0x0000000b00397c82 */ /* 0x000fe20008000000 */
[----:B------:R-:W-:Y:S01]  /*5cb0*/  UMOV UR23, 0x40000040 ;  /* 0x4000004000177882 */ /* 0x000fe20000000000 */
[----:B------:R-:W-:Y:S01]  /*5cc0*/  HGMMA.64x16x16.F32.BF16 R184, gdesc[UR56], RZ, !UPT, gsb0 ;  /* 0x0020000038b879f0 */ /* 0x000fe2000c0018ff */
[----:B------:R-:W-:Y:S01]  /*5cd0*/  UIADD3 UR58, UR4, 0x80, URZ ;  /* 0x00000080043a7890 */ /* 0x000fe2000fffe03f */
[-C--:B------:R-:W-:Y:S01]  /*5ce0*/  FMUL.FTZ R25, R25, R0.reuse ;  /* 0x0000000019197220 */ /* 0x080fe20000410000 */
[----:B------:R-:W-:Y:S01]  /*5cf0*/  UMOV UR59, 0x40000040 ;  /* 0x40000040003b7882 */ /* 0x000fe20000000000 */
[----:B------:R-:W-:Y:S01]  /*5d00*/  UMOV UR56, UR10 ;  /* 0x0000000a00387c82 */ /* 0x000fe20008000000 */
[----:B------:R-:W-:Y:S01]  /*5d10*/  UMOV UR57, UR11 ;  /* 0x0000000b00397c82 */ /* 0x000fe20008000000 */
        /* <DEDUP_REMOVED lines=56> */
[----:B------:R-:W-:Y:S01]  /*60a0*/  UMOV UR59, 0x40000040 ;  /* 0x40000040003b7882 */ /* 0x000fe20000000000 */
[----:B------:R-:W-:Y:S01]  /*60b0*/  UMOV UR56, UR10 ;  /* 0x0000000a00387c82 */ /* 0x000fe20008000000 */
[----:B------:R-:W-:Y:S01]  /*60c0*/  UMOV UR57, UR11 ;  /* 0x0000000b00397c82 */ /* 0x000fe20008000000 */
        /* <DEDUP_REMOVED lines=97> */
[----:B------:R-:W-:Y:S01]  /*66e0*/  UMOV UR59, 0x40000040 ;  /* 0x40000040003b7882 */ /* 0x000fe20000000000 */
[----:B------:R-:W-:Y:S01]  /*66f0*/  UMOV UR56, UR10 ;  /* 0x0000000a00387c82 */ /* 0x000fe20008000000 */
[----:B------:R-:W-:Y:S01]  /*6700*/  UMOV UR57, UR11 ;  /* 0x0000000b00397c82 */ /* 0x000fe20008000000 */
[----:B------:R-:W-:Y:S02]  /*6710*/  R2UR UR10, R10 ;  /* 0x000000000a0a72ca */ /* 0x000fe400000e0000 */
[----:B------:R-:W-:Y:S01]  /*6720*/  R2UR UR11, R11 ;  /* 0x000000000b0b72ca */ /* 0x000fe200000e0000 */
[----:B------:R-:W-:Y:S02]  /*6730*/  WARPGROUP.DEPBAR.LE gsb0, 0x0 ;  /* 0x00008000000079c5 */ /* 0x000fe40000010000 */
[----:B------:R-:W-:-:S06]  /*6740*/  WARPGROUP.ARRIVE ;  /* 0x00000000000079c5 */ /* 0x000fcc0000000000 */
[----:B------:R-:W-:Y:S01]  /*6750*/  HGMMA.64x16x16.F32.BF16 R152, gdesc[UR56], RZ, !UPT, gsb0 ;  /* 0x00200000389879f0 */ /* 0x000fe2000c0018ff */
[----:B------:R-:W-:Y:S01]  /*6760*/  UIADD3 UR58, UR4, 0x2, URZ ;  /* 0x00000002043a7890 */ /* 0x000fe2000fffe03f */
[----:B------:R-:W-:Y:S01]  /*6770*/  UMOV UR59, 0x40000040 ;  /* 0x40000040003b7882 */ /* 0x000fe20000000000 */
[----:B------:R-:W-:Y:S01]  /*6780*/  UMOV UR56, UR6 ;  /* 0x0000000600387c82 */ /* 0x000fe20008000000 */
[----:B------:R-:W-:Y:S01]  /*6790*/  UMOV UR57, UR7 ;  /* 0x0000000700397c82 */ /* 0x000fe20008000000 */
[----:B------:R-:W-:Y:S02]  /*67a0*/  WARPGROUP.DEPBAR.LE gsb0, 0x0 ;  /* 0x00008000000079c5 */ /* 0x000fe40000010000 */
[----:B------:R-:W-:-:S06]  /*67b0*/  WARPGROUP.ARRIVE ;  /* 0x00000000000079c5 */ /* 0x000fcc0000000000 */
[----:B------:R-:W-:Y:S01]  /*67c0*/  HGMMA.64x16x16.F32.BF16 R184, gdesc[UR56], R184, gsb0 ;  /* 0x0020000038b879f0 */ /* 0x000fe200080018b8 */
        /* <DEDUP_REMOVED lines=62> */
[----:B------:R-:W-:Y:S01]  /*6bb0*/  UIADD3 UR14, UR4, 0x284, URZ ;  /* 0x00000284040e7890 */ /* 0x000fe2000fffe03f */
[----:B------:R-:W-:Y:S01]  /*6bc0*/  UMOV UR15, 0x40000040 ;  /* 0x40000040000f7882 */ /* 0x000fe20000000000 */
        /* <DEDUP_REMOVED lines=335> */
[----:B------:R-:W-:Y:S01]  /*80c0*/  UMOV UR4, UR10 ;  /* 0x0000000a00047c82 */ /* 0x000fe20008000000 */
[----:B------:R-:W-:Y:S02]  /*80d0*/  WARPGROUP.DEPBAR.LE gsb0, 0x0 ;  /* 0x00008000000079c5 */ /* 0x000fe40000010000 */
[----:B------:R-:W-:-:S06]  /*80e0*/  WARPGROUP.ARRIVE ;  /* 0x00000000000079c5 */ /* 0x000fcc0000000000 */
[----:B------:R-:W-:Y:S03]  /*80f0*/  HGMMA.64x16x16.F32.BF16 R160, gdesc[UR56], R160, gsb0 ;  /* 0x0020000038a079f0 */ /* 0x000fe600080018a0 */
[----:B------:R-:W-:Y:S02]  /*8100*/  WARPGROUP.DEPBAR.LE gsb0, 0x0 ;  /* 0x00008000000079c5 */ /* 0x000fe40000010000 */
[----:B------:R-:W-:-:S06]  /*8110*/  WARPGROUP.ARRIVE ;  /* 0x00000000000079c5 */ /* 0x000fcc0000000000 */
[----:B------:R-:W-:Y:S03]  /*8120*/  HGMMA.64x16x16.F32.BF16 R152, gdesc[UR4], R152, gsb0 ;  /* 0x00200000049879f0 */ /* 0x000fe60008001898 */
[----:B------:R-:W-:Y:S02]  /*8130*/  WARPGROUP.DEPBAR.LE gsb0, 0x0 ;  /* 0x00008000000079c5 */ /* 0x000fe40000010000 */
[----:B------:R-:W-:Y:S05]  /*8140*/  @!P0 BRA `(.L_x_1966) ;  /* 0x0000000000048947 */ /* 0x000fea0003800000 */
[----:B------:R-:W-:Y:S01]  /*8150*/  BPT.TRAP 0x1 ;  /* 0x000000040000795c */ /* 0x000fe20000300000 */
.L_x_1966:
[----:B------:R-:W-:Y:S01]  /*8160*/  ULEA UR5, UR41, UR60, 0x3 ;  /* 0x0000003c29057291 */ /* 0x000fe2000f8e183f */
[----:B------:R-:W-:-:S05]  /*8170*/  IMAD.U32 R0, RZ, RZ, UR61 ;  /* 0x0000003dff007e24 */ /* 0x000fca000f8e00ff */
[----:B------:R-:W-:-:S04]  /*8180*/  SHF.L.U32 R0, R0, 0x1f, RZ ;  /* 0x0000001f00007819 */ /* 0x000fc800000006ff */
[----:B------:R3:W4:Y:S01]  /*8190*/  SYNCS.PHASECHK.TRANS64.TRYWAIT P2, [UR5+0x38850], R0 ;  /* 0x03885000ff0075a7 */ /* 0x0007220008040145 */
[----:B------:R-:W-:Y:S05]  /*81a0*/  @!P0 BRA `(.L_x_1967) ;  /* 0x0000000000048947 */ /* 0x000fea0003800000 */
[----:B------:R-:W-:Y:S01]  /*81b0*/  BPT.TRAP 0x1 ;  /* 0x000000040000795c */ /* 0x000fe20000300000 */
.L_x_1967:
[----:B----4-:R-:W-:Y:S05]  /*81c0*/  @P2 BRA `(.L_x_1968) ;  /* 0x0000000000082947 */ /* 0x010fea0003800000 */
[----:B------:R-:W4:Y:S02]  /*81d0*/  SYNCS.PHASECHK.TRANS64.TRYWAIT P2, [UR5+0x38850], R0 ;  /* 0x03885000ff0075a7 */ /* 0x000f240008040145 */
[----:B----4-:R-:W-:Y:S05]  /*81e0*/  @!P2 BRA `(.L_x_1969) ;  /* 0x000000b40084a947 */ /* 0x010fea0003800000 */
.L_x_1968:
[----:B------:R-:W-:Y:S01]  /*81f0*/  UIADD3 UR4, UR60, 0x400, URZ ;  /* 0x000004003c047890 */ /* 0x000fe2000fffe03f */
[----:B------:R-:W-:Y:S01]  /*8200*/  WARPGROUP.ARRIVE ;  /* 0x00000000000079c5 */ /* 0x000fe20000000000 */
[----:B------:R-:W-:Y:S01]  /*8210*/  UMOV UR7, 0x40000040 ;  /* 0x4000004000077882 */ /* 0x000fe20000000000 */
[----:B------:R-:W-:Y:S01]  /*8220*/  UMOV UR11, 0x40000040 ;  /* 0x40000040000b7882 */ /* 0x000fe20000000000 */
[----:B------:R-:W-:Y:S01]  /*8230*/  USHF.R.U32.HI UR4, URZ, 0x4, UR4 ;  /* 0x000000043f047899 */ /* 0x000fe20008011604 */
[----:B------:R-:W-:Y:S01]  /*8240*/  R2UR UR15, R225 ;  /* 0x00000000e10f72ca */ /* 0x000fe200000e0000 */
[----:B-12---:R-:W1:Y:S01]  /*8250*/  LDC R3, c[0x0][0x288] ;  /* 0x0000a200ff037b82 */ /* 0x006e620000000800 */
[----:B------:R-:W-:Y:S01]  /*8260*/  R2UR UR14, R227 ;  /* 0x00000000e30e72ca */ /* 0x000fe200000e0000 */
[----:B------:R-:W-:Y:S01]  /*8270*/  ULOP3.LUT UR4, UR4, 0x3fff, URZ, 0xc0, !UPT ;  /* 0x00003fff04047892 */ /* 0x000fe2000f8ec03f */
[----:B------:R-:W-:-:S03]  /*8280*/  R2UR UR61, R16 ;  /* 0x00000000103d72ca */ /* 0x000fc600000e0000 */
[----:B------:R-:W-:-:S04]  /*8290*/  ULOP3.LUT UR4, UR4, 0x2800000, URZ, 0xfc, !UPT ;  /* 0x0280000004047892 */ /* 0x000fc8000f8efc3f */
[----:B------:R-:W-:Y:S02]  /*82a0*/  UIMAD UR6, UR41, 0xa00, UR4 ;  /* 0x00000a00290678a4 */ /* 0x000fe4000f8e0204 */
[----:B------:R-:W-:Y:S02]  /*82b0*/  UISETP.NE.U32.AND UP0, UPT, UR15, URZ, UPT ;  /* 0x0000003f0f00728c */ /* 0x000fe4000bf05070 */
[----:B------:R-:W-:Y:S02]  /*82c0*/  UIADD3 UR10, UR6, 0x80, URZ ;  /* 0x00000080060a7890 */ /* 0x000fe4000fffe03f */
[----:B------:R-:W-:Y:S02]  /*82d0*/  UIMAD UR4, UR45, -0x50, UR42 ;  /* 0xffffffb02d0478a4 */ /* 0x000fe4000f8e022a */
[----:B------:R-:W-:-:S07]  /*82e0*/  UISETP.NE.AND.EX UP0, UPT, UR14, URZ, UPT, UP0 ;  /* 0x0000003f0e00728c */ /* 0x000fce000bf05300 */
[----:B------:R-:W-:Y:S01]  /*82f0*/  HGMMA.64x256x16.F32.BF16 R24, R208, gdesc[UR4].tnspB, R24, gsb0 ;  /* 0x43e00004d0187df0 */ /* 0x000fe20008001818 */
[----:B------:R-:W-:Y:S01]  /*8300*/  UIADD3 UR4, UR4, 0x1, URZ ;  /* 0x0000000104047890 */ /* 0x000fe2000fffe03f */
[----:B------:R-:W-:Y:S01]  /*8310*/  ULDC UR14, c[0x0][0x404] ;  /* 0x00010100000e7ab9 */ /* 0x000fe20000000800 */
[----:B------:R-:W-:Y:S01]  /*8320*/  UMOV UR41, UR46 ;  /* 0x0000002e00297c82 */ /* 0x000fe20008000000 */
[----:B------:R-:W-:Y:S01]  /*8330*/  USEL UR7, UR14, 0x1, UP0 ;  /* 0x000000010e077887 */ /* 0x000fe20008000000 */
[----:B------:R-:W-:-:S13]  /*8340*/  R2UR UR14, R226 ;  /* 0x00000000e20e72ca */ /* 0x000fda00000e0000 */
[----:B------:R-:W-:Y:S02]  /*8350*/  UISETP.GT.AND UP0, UPT, UR45, UR14, UPT ;  /* 0x0000000e2d00728c */ /* 0x000fe4000bf04270 */
[----:B------:R-:W-:Y:S01]  /*8360*/  UIADD3 UR45, UR45, -0x1, URZ ;  /* 0xffffffff2d2d7890 */ /* 0x000fe2000fffe03f */
        /* <DEDUP_REMOVED lines=9> */
[----:B------:R-:W-:Y:S01]  /*8400*/  ULDC UR10, c[0x0][0x2e0] ;  /* 0x0000b800000a7ab9 */ /* 0x000fe20000000800 */
[----:B------:R-:W-:Y:S01]  /*8410*/  UMOV UR11, 0x40000040 ;  /* 0x40000040000b7882 */ /* 0x000fe20000000000 */
[----:B------:R-:W-:Y:S02]  /*8420*/  UIMAD UR4, UR7, UR10, UR4 ;  /* 0x0000000a070472a4 */ /* 0x000fe4000f8e0204 */
[----:B------:R-:W-:Y:S02]  /*8430*/  UIADD3 UR10, UR6, 0x180, URZ ;  /* 0x00000180060a7890 */ /* 0x000fe4000fffe03f */
[----:B------:R-:W-:Y:S02]  /*8440*/  UIADD3 UR6, UR6, 0x200, URZ ;  /* 0x0000020006067890 */ /* 0x000fe4000fffe03f */
[----:B-1----:R-:W-:Y:S01]  /*8450*/  IADD3 R3, -R3, UR4, RZ ;  /* 0x0000000403037c10 */ /* 0x002fe2000fffe1ff */
[----:B------:R-:W-:Y:S01]  /*8460*/  ULDC UR4, c[0x0][0x988] ;  /* 0x0002620000047ab9 */ /* 0x000fe20000000800 */
[----:B------:R-:W-:-:S03]  /*8470*/  UMOV UR7, 0x40000040 ;  /* 0x4000004000077882 */ /* 0x000fc60000000000 */
[----:B---3--:R-:W-:-:S05]  /*8480*/  IMAD R0, R214, -0x2, R3 ;  /* 0xfffffffed6007824 */ /* 0x008fca00078e0203 */
[----:B------:R-:W-:-:S04]  /*8490*/  IADD3 R0, R215, R0, RZ ;  /* 0x00000000d7007210 */ /* 0x000fc80007ffe0ff */
[C---:B------:R-:W-:Y:S02]  /*84a0*/  ISETP.GT.AND P2, PT, R0.reuse, RZ, PT ;  /* 0x000000ff0000720c */ /* 0x040fe40003f44270 */
[----:B------:R-:W-:Y:S02]  /*84b0*/  ISETP.GT.AND P3, PT, R0, 0x1, PT ;  /* 0x000000010000780c */ /* 0x000fe40003f64270 */
[----:B------:R-:W-:Y:S02]  /*84c0*/  FSEL R184, R184, -INF , P2 ;  /* 0xff800000b8b87808 */ /* 0x000fe40001000000 */
[----:B------:R-:W-:Y:S02]  /*84d0*/  ISETP.GT.AND P2, PT, R0, 0x8, PT ;  /* 0x000000080000780c */ /* 0x000fe40003f44270 */
[----:B------:R-:W-:Y:S02]  /*84e0*/  FSEL R185, R185, -INF , P3 ;  /* 0xff800000b9b97808 */ /* 0x000fe40001800000 */
[----:B------:R-:W-:-:S02]  /*84f0*/  FMNMX.FTZ R2, R184, R21, !PT ;  /* 0x00000015b8027209 */ /* 0x000fc40007810000 */
[----:B------:R-:W-:Y:S02]  /*8500*/  ISETP.GT.AND P3, PT, R0, 0x9, PT ;  /* 0x000000090000780c */ /* 0x000fe40003f64270 */
[----:B------:R-:W-:Y:S02]  /*8510*/  FSEL R188, R188, -INF , P2 ;  /* 0xff800000bcbc7808 */ /* 0x000fe40001000000 */
        /* <DEDUP_REMOVED lines=46> */
[C---:B------:R-:W-:Y:S01]  /*8800*/  ISETP.GT.AND P3, PT, R0.reuse, 0x49, PT ;  /* 0x000000490000780c */ /* 0x040fe20003f64270 */
[----:B------:R-:W-:Y:S01]  /*8810*/  VIADD R0, R0, 0x8 ;  /* 0x0000000800007836 */ /* 0x000fe20000000000 */
[----:B------:R-:W-:Y:S02]  /*8820*/  FSEL R156, R156, -INF , P2 ;  /* 0xff8000009c9c7808 */ /* 0x000fe40001000000 */
[----:B------:R-:W-:Y:S02]  /*8830*/  FMNMX.FTZ R3, R153, R2, !PT ;  /* 0x0000000299037209 */ /* 0x000fe40007810000 */
[----:B------:R-:W-:Y:S02]  /*8840*/  FSEL R157, R157, -INF , P3 ;  /* 0xff8000009d9d7808 */ /* 0x000fe40001800000 */
[----:B------:R-:W-:Y:S02]  /*8850*/  FMNMX.FTZ R2, R156, R3, !PT ;  /* 0x000000039c027209 */ /* 0x000fe40007810000 */
[----:B------:R-:W-:-:S02]  /*8860*/  ISETP.GT.AND P2, PT, R0, RZ, PT ;  /* 0x000000ff0000720c */ /* 0x000fc40003f44270 */
[----:B------:R-:W-:Y:S02]  /*8870*/  FMNMX.FTZ R2, R157, R2, !PT ;  /* 0x000000029d027209 */ /* 0x000fe40007810000 */
[C---:B------:R-:W-:Y:S02]  /*8880*/  ISETP.GT.AND P3, PT, R0.reuse, 0x1, PT ;  /* 0x000000010000780c */ /* 0x040fe40003f64270 */
[C---:B------:R-:W-:Y:S01]  /*8890*/  ISETP.GT.AND P4, PT, R0.reuse, 0x8, PT ;  /* 0x000000080000780c */ /* 0x040fe20003f84270 */
[----:B------:R-:W1:Y:S01]  /*88a0*/  SHFL.BFLY PT, R3, R2, 0x2, 0x1f ;  /* 0x0c401f0002037f89 */ /* 0x000e6200000e0000 */
[----:B------:R-:W-:Y:S02]  /*88b0*/  FSEL R187, R187, -INF , P3 ;  /* 0xff800000bbbb7808 */ /* 0x000fe40001800000 */
[----:B------:R-:W-:Y:S02]  /*88c0*/  ISETP.GT.AND P5, PT, R0, 0x9, PT ;  /* 0x000000090000780c */ /* 0x000fe40003fa4270 */
[----:B------:R-:W-:-:S02]  /*88d0*/  FSEL R190, R190, -INF , P4 ;  /* 0xff800000bebe7808 */ /* 0x000fc40002000000 */
[C---:B------:R-:W-:Y:S02]  /*88e0*/  ISETP.GT.AND P3, PT, R0.reuse, 0x10, PT ;  /* 0x000000100000780c */ /* 0x040fe40003f64270 */
[----:B------:R-:W-:Y:S02]  /*88f0*/  FSEL R191, R191, -INF , P5 ;  /* 0xff800000bfbf7808 */ /* 0x000fe40002800000 */
[----:B------:R-:W-:Y:S02]  /*8900*/  ISETP.GT.AND P4, PT, R0, 0x11, PT ;  /* 0x000000110000780c */ /* 0x000fe40003f84270 */
[----:B------:R-:W-:Y:S02]  /*8910*/  FSEL R178, R178, -INF , P3 ;  /* 0xff800000b2b27808 */ /* 0x000fe40001800000 */
[----:B------:R-:W-:-:S04]  /*8920*/  ISETP.GT.AND P3, PT, R0, 0x18, PT ;  /* 0x000000180000780c */ /* 0x000fc80003f64270 */
[----:B------:R-:W-:Y:S02]  /*8930*/  FSEL R182, R182, -INF , P3 ;  /* 0xff800000b6b67808 */ /* 0x000fe40001800000 */
[----:B------:R-:W-:Y:S02]  /*8940*/  ISETP.GT.AND P3, PT, R0, 0x20, PT ;  /* 0x000000200000780c */ /* 0x000fe40003f64270 */
[----:B-1----:R-:W-:Y:S02]  /*8950*/  FMNMX.FTZ R3, R2, R3, !PT ;  /* 0x0000000302037209 */ /* 0x002fe40007810000 */
[----:B------:R-:W-:Y:S02]  /*8960*/  FSEL R170, R170, -INF , P3 ;  /* 0xff800000aaaa7808 */ /* 0x000fe40001800000 */
[----:B------:R-:W-:Y:S01]  /*8970*/  ISETP.GT.AND P3, PT, R0, 0x28, PT ;  /* 0x000000280000780c */ /* 0x000fe20003f64270 */
[----:B------:R-:W1:Y:S03]  /*8980*/  SHFL.BFLY PT, R4, R3, 0x1, 0x1f ;  /* 0x0c201f0003047f89 */ /* 0x000e6600000e0000 */
[----:B------:R-:W-:-:S02]  /*8990*/  FSEL R174, R174, -INF , P3 ;  /* 0xff800000aeae7808 */ /* 0x000fc40001800000 */
[----:B------:R-:W-:-:S04]  /*89a0*/  ISETP.GT.AND P3, PT, R0, 0x30, PT ;  /* 0x000000300000780c */ /* 0x000fc80003f64270 */
[----:B------:R-:W-:Y:S02]  /*89b0*/  FSEL R162, R162, -INF , P3 ;  /* 0xff800000a2a27808 */ /* 0x000fe40001800000 */
[----:B------:R-:W-:-:S04]  /*89c0*/  ISETP.GT.AND P3, PT, R0, 0x38, PT ;  /* 0x000000380000780c */ /* 0x000fc80003f64270 */
[----:B------:R-:W-:Y:S02]  /*89d0*/  FSEL R166, R166, -INF , P3 ;  /* 0xff800000a6a67808 */ /* 0x000fe40001800000 */
[----:B------:R-:W-:-:S04]  /*89e0*/  ISETP.GT.AND P3, PT, R0, 0x40, PT ;  /* 0x000000400000780c */ /* 0x000fc80003f64270 */
[----:B------:R-:W-:Y:S02]  /*89f0*/  FSEL R154, R154, -INF , P3 ;  /* 0xff8000009a9a7808 */ /* 0x000fe40001800000 */
[----:B------:R-:W-:Y:S02]  /*8a00*/  ISETP.GT.AND P3, PT, R0, 0x48, PT ;  /* 0x000000480000780c */ /* 0x000fe40003f64270 */
[----:B-1----:R-:W-:Y:S02]  /*8a10*/  FMNMX.FTZ R4, R3, R4, !PT ;  /* 0x0000000403047209 */ /* 0x002fe40007810000 */
[----:B------:R-:W-:Y:S01]  /*8a20*/  FSEL R158, R158, -INF , P3 ;  /* 0xff8000009e9e7808 */ /* 0x000fe20001800000 */
[----:B------:R-:W-:Y:S02]  /*8a30*/  WARPGROUP.DEPBAR.LE gsb0, 0x0 ;  /* 0x00008000000079c5 */ /* 0x000fe40000010000 */
[----:B------:R-:W-:-:S06]  /*8a40*/  WARPGROUP.ARRIVE ;  /* 0x00000000000079c5 */ /* 0x000fcc0000000000 */
[----:B------:R-:W-:Y:S03]  /*8a50*/  HGMMA.64x256x16.F32.BF16 R24, R196, gdesc[UR8].tnspB, R24, gsb0 ;  /* 0x43e00008c4187df0 */ /* 0x000fe60008001818 */
[----:B------:R-:W-:Y:S02]  /*8a60*/  WARPGROUP.DEPBAR.LE gsb0, 0x0 ;  /* 0x00008000000079c5 */ /* 0x000fe40000010000 */
[----:B------:R-:W-:Y:S01]  /*8a70*/  FSEL R197, R186, -INF , P2 ;  /* 0xff800000bac57808 */ /* 0x000fe20001000000 */
[C---:B------:R-:W-:Y:S01]  /*8a80*/  FMUL.FTZ R186, R4.reuse, UR4 ;  /* 0x0000000404ba7c20 */ /* 0x040fe20008410000 */
[----:B------:R-:W-:Y:S01]  /*8a90*/  FSETP.NEU.FTZ.AND P2, PT, R4, -INF , PT ;  /* 0xff8000000400780b */ /* 0x000fe20003f5d000 */
[----:B------:R-:W-:Y:S01]  /*8aa0*/  WARPGROUP.ARRIVE ;  /* 0x00000000000079c5 */ /* 0x000fe20000000000 */
[----:B------:R-:W-:-:S04]  /*8ab0*/  FMNMX.FTZ R2, R197, R20, !PT ;  /* 0x00000014c5027209 */ /* 0x000fc80007810000 */
[----:B------:R-:W-:-:S15]  /*8ac0*/  FMNMX.FTZ R3, R187, R2, !PT ;  /* 0x00000002bb037209 */ /* 0x000fde0007810000 */
[----:B------:R-:W-:Y:S01]  /*8ad0*/  HGMMA.64x256x16.F32.BF16 R24, R192, gdesc[UR4].tnspB, R24, gsb0 ;  /* 0x43e00004c0187df0 */ /* 0x000fe20008001818 */
[----:B------:R-:W-:Y:S02]  /*8ae0*/  FSEL R2, R186, RZ, P2 ;  /* 0x000000ffba027208 */ /* 0x000fe40001000000 */
[----:B------:R-:W-:-:S03]  /*8af0*/  FMNMX.FTZ R186, R190, R3, !PT ;  /* 0x00000003beba7209 */ /* 0x000fc60007810000 */
[--C-:B------:R-:W-:Y:S01]  /*8b00*/  FFMA.FTZ R196, R184, UR4, -R2.reuse ;  /* 0x00000004b8c47c23 */ /* 0x100fe20008010802 */
[----:B------:R-:W-:Y:S01]  /*8b10*/  FMNMX.FTZ R3, R191, R186, !PT ;  /* 0x000000babf037209 */ /* 0x000fe20007810000 */
[--C-:B------:R-:W-:Y:S01]  /*8b20*/  FFMA.FTZ R208, R185, UR4, -R2.reuse ;  /* 0x00000004b9d07c23 */ /* 0x100fe20008010802 */
[----:B------:R-:W-:Y:S01]  /*8b30*/  FSEL R184, R179, -INF , P4 ;  /* 0xff800000b3b87808 */ /* 0x000fe20002000000 */
[--C-:B------:R-:W-:Y:S01]  /*8b40*/  FFMA.FTZ R204, R176, UR4, -R2.reuse ;  /* 0x00000004b0cc7c23 */ /* 0x100fe20008010802 */
[----:B------:R-:W-:Y:S01]  /*8b50*/  FMNMX.FTZ R3, R178, R3, !PT ;  /* 0x00000003b2037209 */ /* 0x000fe20007810000 */
[--C-:B------:R-:W-:Y:S01]  /*8b60*/  FFMA.FTZ R206, R180, UR4, -R2.reuse ;  /* 0x00000004b4ce7c23 */ /* 0x100fe20008010802 */
[----:B------:R-:W-:Y:S01]  /*8b70*/  ISETP.GT.AND P4, PT, R0, 0x19, PT ;  /* 0x000000190000780c */ /* 0x000fe20003f84270 */
[--C-:B------:R-:W-:Y:S01]  /*8b80*/  FFMA.FTZ R177, R177, UR4, -R2.reuse ;  /* 0x00000004b1b17c23 */ /* 0x100fe20008010802 */
[----:B------:R-:W-:Y:S01]  /*8b90*/  FMNMX.FTZ R3, R184, R3, !PT ;  /* 0x00000003b8037209 */ /* 0x000fe20007810000 */
[----:B------:R1:W-:Y:S01]  /*8ba0*/  MUFU.EX2 R179, R196 ;  /* 0x000000c400b37308 */ /* 0x0003e20000000800 */
[----:B------:R-:W-:Y:S01]  /*8bb0*/  FSEL R183, R183, -INF , P4 ;  /* 0xff800000b7b77808 */ /* 0x000fe20002000000 */
[--C-:B------:R-:W-:Y:S01]  /*8bc0*/  FFMA.FTZ R210, R188, UR4, -R2.reuse ;  /* 0x00000004bcd27c23 */ /* 0x100fe20008010802 */
[----:B------:R-:W-:Y:S01]  /*8bd0*/  FMNMX.FTZ R186, R182, R3, !PT ;  /* 0x00000003b6ba7209 */ /* 0x000fe20007810000 */
[--C-:B------:R-:W-:Y:S01]  /*8be0*/  FFMA.FTZ R189, R189, UR4, -R2.reuse ;  /* 0x00000004bdbd7c23 */ /* 0x100fe20008010802 */
[----:B------:R-:W-:Y:S01]  /*8bf0*/  ISETP.GT.AND P4, PT, R0, 0x21, PT ;  /* 0x000000210000780c */ /* 0x000fe20003f84270 */
[--C-:B------:R-:W-:Y:S01]  /*8c00*/  FFMA.FTZ R181, R181, UR4, -R2.reuse ;  /* 0x00000004b5b57c23 */ /* 0x100fe20008010802 */
[----:B------:R-:W-:Y:S01]  /*8c10*/  FMNMX.FTZ R3, R183, R186, !PT ;  /* 0x000000bab7037209 */ /* 0x000fe20007810000 */
[--C-:B------:R-:W-:Y:S01]  /*8c20*/  FFMA.FTZ R200, R168, UR4, -R2.reuse ;  /* 0x00000004a8c87c23 */ /* 0x100fe20008010802 */
[----:B------:R-:W-:Y:S01]  /*8c30*/  FSEL R171, R171, -INF , P4 ;  /* 0xff800000abab7808 */ /* 0x000fe20002000000 */
[--C-:B-1----:R-:W-:Y:S01]  /*8c40*/  FFMA.FTZ R196, R160, UR4, -R2.reuse ;  /* 0x00000004a0c47c23 */ /* 0x102fe20008010802 */
[----:B------:R-:W-:Y:S01]  /*8c50*/  FMNMX.FTZ R186, R170, R3, !PT ;  /* 0x00000003aaba7209 */ /* 0x000fe20007810000 */
[--C-:B------:R-:W-:Y:S01]  /*8c60*/  FFMA.FTZ R169, R169, UR4, -R2.reuse ;  /* 0x00000004a9a97c23 */ /* 0x100fe20008010802 */
[----:B------:R-:W-:Y:S01]  /*8c70*/  ISETP.GT.AND P4, PT, R0, 0x29, PT ;  /* 0x000000290000780c */ /* 0x000fe20003f84270 */
        /* <DEDUP_REMOVED lines=16> */
[----:B------:R-:W-:Y:S01]  /*8d80*/  FFMA.FTZ R2, R157, UR4, -R2 ;  /* 0x000000049d027c23 */ /* 0x000fe20008010802 */
[----:B------:R-:W-:Y:S01]  /*8d90*/  FMNMX.FTZ R3, R163, R176, !PT ;  /* 0x000000b0a3037209 */ /* 0x000fe20007810000 */
[----:B------:R-:W-:Y:S01]  /*8da0*/  MUFU.EX2 R208, R208 ;  /* 0x000000d000d07308 */ /* 0x000fe20000000800 */
[----:B------:R-:W-:-:S02]  /*8db0*/  FSEL R176, R167, -INF , P4 ;  /* 0xff800000a7b07808 */ /* 0x000fc40002000000 */
[----:B------:R-:W-:Y:S02]  /*8dc0*/  FMNMX.FTZ R3, R166, R3, !PT ;  /* 0x00000003a6037209 */ /* 0x000fe40007810000 */
[----:B------:R-:W-:Y:S02]  /*8dd0*/  ISETP.GT.AND P4, PT, R0, 0x41, PT ;  /* 0x000000410000780c */ /* 0x000fe40003f84270 */
[----:B------:R-:W-:Y:S01]  /*8de0*/  FMNMX.FTZ R3, R176, R3, !PT ;  /* 0x00000003b0037209 */ /* 0x000fe20007810000 */
[----:B------:R1:W-:Y:S01]  /*8df0*/  MUFU.EX2 R167, R177 ;  /* 0x000000b100a77308 */ /* 0x0003e20000000800 */
[----:B------:R-:W-:Y:S02]  /*8e00*/  FSEL R155, R155, -INF , P4 ;  /* 0xff8000009b9b7808 */ /* 0x000fe40002000000 */
[----:B------:R-:W-:Y:S02]  /*8e10*/  FMNMX.FTZ R180, R154, R3, !PT ;  /* 0x000000039ab47209 */ /* 0x000fe40007810000 */
[----:B------:R-:W-:-:S02]  /*8e20*/  ISETP.GT.AND P4, PT, R0, 0x49, PT ;  /* 0x000000490000780c */ /* 0x000fc40003f84270 */
[----:B------:R-:W-:Y:S01]  /*8e30*/  FMNMX.FTZ R3, R155, R180, !PT ;  /* 0x000000b49b037209 */ /* 0x000fe20007810000 */
[----:B------:R-:W-:Y:S01]  /*8e40*/  MUFU.EX2 R210, R210 ;  /* 0x000000d200d27308 */ /* 0x000fe20000000800 */
[----:B-1----:R-:W-:Y:S02]  /*8e50*/  FSEL R177, R159, -INF , P4 ;  /* 0xff8000009fb17808 */ /* 0x002fe40002000000 */
[----:B------:R-:W-:-:S04]  /*8e60*/  FMNMX.FTZ R0, R158, R3, !PT ;  /* 0x000000039e007209 */ /* 0x000fc80007810000 */
[----:B------:R-:W-:Y:S01]  /*8e70*/  FMNMX.FTZ R0, R177, R0, !PT ;  /* 0x00000000b1007209 */ /* 0x000fe20007810000 */
[----:B------:R1:W-:Y:S04]  /*8e80*/  MUFU.EX2 R159, R181 ;  /* 0x000000b5009f7308 */ /* 0x0003e80000000800 */
[----:B------:R-:W2:Y:S04]  /*8e90*/  SHFL.BFLY PT, R3, R0, 0x2, 0x1f ;  /* 0x0c401f0000037f89 */ /* 0x000ea800000e0000 */
[----:B------:R-:W-:Y:S08]  /*8ea0*/  MUFU.EX2 R175, R189 ;  /* 0x000000bd00af7308 */ /* 0x000ff00000000800 */
[----:B------:R-:W-:Y:S08]  /*8eb0*/  MUFU.EX2 R204, R204 ;  /* 0x000000cc00cc7308 */ /* 0x000ff00000000800 */
[----:B------:R-:W-:Y:S01]  /*8ec0*/  MUFU.EX2 R206, R206 ;  /* 0x000000ce00ce7308 */ /* 0x000fe20000000800 */
[----:B--2---:R-:W-:-:S02]  /*8ed0*/  FMNMX.FTZ R160, R0, R3, !PT ;  /* 0x0000000300a07209 */ /* 0x004fc40007810000 */
[----:B------:R-:W-:-:S05]  /*8ee0*/  FSEL R0, R4, RZ, P2 ;  /* 0x000000ff04007208 */ /* 0x000fca0001000000 */
[----:B------:R-:W-:Y:S01]  /*8ef0*/  MUFU.EX2 R200, R200 ;  /* 0x000000c800c87308 */ /* 0x000fe20000000800 */
[----:B------:R-:W2:Y:S01]  /*8f00*/  SHFL.BFLY PT, R3, R160, 0x1, 0x1f ;  /* 0x0c201f00a0037f89 */ /* 0x000ea200000e0000 */
[----:B------:R-:W-:-:S04]  /*8f10*/  FADD.FTZ R0, -R0, R21 ;  /* 0x0000001500007221 */ /* 0x000fc80000010100 */
[----:B------:R-:W-:Y:S02]  /*8f20*/  FMUL.FTZ R0, R0, UR4 ;  /* 0x0000000400007c20 */ /* 0x000fe40008410000 */
[----:B------:R-:W-:Y:S08]  /*8f30*/  MUFU.EX2 R21, R2 ;  /* 0x0000000200157308 */ /* 0x000ff00000000800 */
[----:B------:R-:W3:Y:S08]  /*8f40*/  MUFU.EX2 R0, R0 ;  /* 0x0000000000007308 */ /* 0x000ef00000000800 */
[----:B------:R-:W-:Y:S01]  /*8f50*/  MUFU.EX2 R169, R169 ;  /* 0x000000a900a97308 */ /* 0x000fe20000000800 */
[----:B--2---:R-:W-:-:S04]  /*8f60*/  FMNMX.FTZ R3, R160, R3, !PT ;  /* 0x00000003a0037209 */ /* 0x004fc80007810000 */
[C---:B------:R-:W-:Y:S01]  /*8f70*/  FSETP.NEU.FTZ.AND P2, PT, R3.reuse, -INF , PT ;  /* 0xff8000000300780b */ /* 0x040fe20003f5d000 */
[C---:B------:R-:W-:Y:S02]  /*8f80*/  FMUL.FTZ R157, R3.reuse, UR4 ;  /* 0x00000004039d7c20 */ /* 0x040fe40008410000 */
[----:B------:R-:W-:Y:S01]  /*8f90*/  MUFU.EX2 R202, R202 ;  /* 0x000000ca00ca7308 */ /* 0x000fe20000000800 */
[----:B-1----:R-:W-:Y:S01]  /*8fa0*/  FSEL R181, R3, RZ, P2 ;  /* 0x000000ff03b57208 */ /* 0x002fe20001000000 */
[----:B---3--:R-:W-:Y:S01]  /*8fb0*/  FFMA.FTZ R17, R0, R17, R179 ;  /* 0x0000001100117223 */ /* 0x008fe200000100b3 */
[----:B------:R-:W-:Y:S02]  /*8fc0*/  FSEL R157, R157, RZ, P2 ;  /* 0x000000ff9d9d7208 */ /* 0x000fe40001000000 */
[----:B------:R-:W-:Y:S01]  /*8fd0*/  PLOP3.LUT P2, PT, PT, PT, UP0, 0x80, 0x0 ;  /* 0x000000000000781c */ /* 0x000fe20003f4f008 */
[----:B------:R-:W-:Y:S01]  /*8fe0*/  FADD.FTZ R181, -R181, R20 ;  /* 0x00000014b5b57221 */ /* 0x000fe20000010100 */
[----:B------:R-:W-:Y:S01]  /*8ff0*/  FADD.FTZ R17, R208, R17 ;  /* 0x00000011d0117221 */ /* 0x000fe20000010000 */
[--C-:B------:R-:W-:Y:S01]  /*9000*/  FFMA.FTZ R209, R197, UR4, -R157.reuse ;  /* 0x00000004c5d17c23 */ /* 0x100fe2000801089d */
[--C-:B------:R-:W-:Y:S01]  /*9010*/  FFMA.FTZ R160, R187, UR4, -R157.reuse ;  /* 0x00000004bba07c23 */ /* 0x100fe2000801089d */
[----:B------:R-:W-:Y:S01]  /*9020*/  FMUL.FTZ R181, R181, UR4 ;  /* 0x00000004b5b57c20 */ /* 0x000fe20008410000 */
[--C-:B------:R-:W-:Y:S01]  /*9030*/  FFMA.FTZ R211, R190, UR4, -R157.reuse ;  /* 0x00000004bed37c23 */ /* 0x100fe2000801089d */
[--C-:B------:R-:W-:Y:S01]  /*9040*/  FFMA.FTZ R164, R191, UR4, -R157.reuse ;  /* 0x00000004bfa47c23 */ /* 0x100fe2000801089d */
[----:B------:R-:W-:Y:S01]  /*9050*/  FFMA.FTZ R203, R174, UR4, -R157 ;  /* 0x00000004aecb7c23 */ /* 0x000fe2000801089d */
        /* <DEDUP_REMOVED lines=8> */
[----:B------:R-:W1:Y:S01]  /*90e0*/  MUFU.EX2 R2, R181 ;  /* 0x000000b500027308 */ /* 0x000e620000000800 */
[----:B------:R-:W-:Y:S01]  /*90f0*/  FADD.FTZ R174, R204, R183 ;  /* 0x000000b7ccae7221 */ /* 0x000fe20000010000 */
[----:B------:R-:W-:Y:S01]  /*9100*/  FFMA.FTZ R201, R170, UR4, -R157 ;  /* 0x00000004aac97c23 */ /* 0x000fe2000801089d */
[----:B------:R-:W-:-:S02]  /*9110*/  IMAD.U32 R17, RZ, RZ, UR47 ;  /* 0x0000002fff117e24 */ /* 0x000fc4000f8e00ff */
[--C-:B------:R-:W-:Y:S01]  /*9120*/  FFMA.FTZ R199, R166, UR4, -R157.reuse ;  /* 0x00000004a6c77c23 */ /* 0x100fe2000801089d */
[--C-:B------:R-:W-:Y:S01]  /*9130*/  FFMA.FTZ R170, R185, UR4, -R157.reuse ;  /* 0x00000004b9aa7c23 */ /* 0x100fe2000801089d */
[--C-:B------:R-:W-:Y:S01]  /*9140*/  FFMA.FTZ R197, R162, UR4, -R157.reuse ;  /* 0x00000004a2c57c23 */ /* 0x100fe2000801089d */
[--C-:B------:R-:W-:Y:S01]  /*9150*/  FFMA.FTZ R162, R163, UR4, -R157.reuse ;  /* 0x00000004a3a27c23 */ /* 0x100fe2000801089d */
[----:B------:R-:W2:Y:S01]  /*9160*/  MUFU.EX2 R160, R160 ;  /* 0x000000a000a07308 */ /* 0x000ea20000000800 */
[----:B------:R-:W-:Y:S01]  /*9170*/  @!P1 IADD3 R17, R17, 0x38840, RZ ;  /* 0x0003884011119810 */ /* 0x000fe20007ffe0ff */
[--C-:B------:R-:W-:Y:S01]  /*9180*/  FFMA.FTZ R176, R176, UR4, -R157.reuse ;  /* 0x00000004b0b07c23 */ /* 0x100fe2000801089d */
[--C-:B------:R-:W-:Y:S01]  /*9190*/  FFMA.FTZ R155, R155, UR4, -R157.reuse ;  /* 0x000000049b9b7c23 */ /* 0x100fe2000801089d */
[----:B------:R-:W-:Y:S01]  /*91a0*/  FFMA.FTZ R158, R158, UR4, -R157 ;  /* 0x000000049e9e7c23 */ /* 0x000fe2000801089d */
[----:B------:R-:W-:Y:S02]  /*91b0*/  @!P1 PRMT R17, RZ, 0x654, R17 ;  /* 0x00000654ff119816 */ /* 0x000fe40000000011 */
[----:B------:R-:W-:Y:S01]  /*91c0*/  F2FP.BF16.F32.PACK_AB R208, R208, R179 ;  /* 0x000000b3d0d0723e */ /* 0x000fe200000010ff */
[----:B------:R-:W3:Y:S01]  /*91d0*/  MUFU.EX2 R211, R211 ;  /* 0x000000d300d37308 */ /* 0x000ee20000000800 */
[----:B-1----:R-:W-:Y:S01]  /*91e0*/  FFMA.FTZ R5, R2, R5, R209 ;  /* 0x0000000502057223 */ /* 0x002fe200000100d1 */
[----:B------:R-:W-:-:S02]  /*91f0*/  F2FP.BF16.F32.PACK_AB R210, R175, R210 ;  /* 0x000000d2afd2723e */ /* 0x000fc400000010ff */
[----:B------:R-:W-:-:S04]  /*9200*/  F2FP.BF16.F32.PACK_AB R204, R167, R204 ;  /* 0x000000cca7cc723e */ /* 0x000fc800000010ff */
[----:B------:R-:W1:Y:S01]  /*9210*/  MUFU.EX2 R164, R164 ;  /* 0x000000a400a47308 */ /* 0x000e620000000800 */
[----:B--2---:R-:W-:-:S07]  /*9220*/  F2FP.BF16.F32.PACK_AB R209, R160, R209 ;  /* 0x000000d1a0d1723e */ /* 0x004fce00000010ff */
[----:B------:R-:W2:Y:S08]  /*9230*/  MUFU.EX2 R205, R205 ;  /* 0x000000cd00cd7308 */ /* 0x000eb00000000800 */
[----:B------:R4:W-:Y:S08]  /*9240*/  MUFU.EX2 R20, R171 ;  /* 0x000000ab00147308 */ /* 0x0009f00000000800 */
[----:B------:R-:W5:Y:S01]  /*9250*/  MUFU.EX2 R168, R168 ;  /* 0x000000a800a87308 */ /* 0x000f620000000800 */
[----:B----4-:R-:W-:Y:S01]  /*9260*/  FADD.FTZ R171, R167, R174 ;  /* 0x000000aea7ab7221 */ /* 0x010fe20000010000 */
[----:B------:R-:W-:-:S03]  /*9270*/  FADD.FTZ R174, R160, R5 ;  /* 0x00000005a0ae7221 */ /* 0x000fc60000010000 */
[----:B------:R-:W-:Y:S01]  /*9280*/  FADD.FTZ R178, R206, R171 ;  /* 0x000000abceb27221 */ /* 0x000fe20000010000 */
[----:B---3--:R-:W-:Y:S01]  /*9290*/  FADD.FTZ R5, R211, R174 ;  /* 0x000000aed3057221 */ /* 0x008fe20000010000 */
[----:B------:R-:W-:Y:S01]  /*92a0*/  IMAD.U32 R171, RZ, RZ, UR5 ;  /* 0x00000005ffab7e24 */ /* 0x000fe2000f8e00ff */
[----:B------:R-:W3:Y:S01]  /*92b0*/  MUFU.EX2 R207, R207 ;  /* 0x000000cf00cf7308 */ /* 0x000ee20000000800 */
[----:B------:R-:W-:Y:S01]  /*92c0*/  F2FP.BF16.F32.PACK_AB R206, R159, R206 ;  /* 0x000000ce9fce723e */ /* 0x000fe200000010ff */
[C---:B-1----:R-:W-:Y:S01]  /*92d0*/  FADD.FTZ R174, R164.reuse, R5 ;  /* 0x00000005a4ae7221 */ /* 0x042fe20000010000 */
[----:B------:R-:W-:Y:S01]  /*92e0*/  @!P1 VIADD R163, R171, 0x38860 ;  /* 0x00038860aba39836 */ /* 0x000fe20000000000 */
[----:B------:R-:W-:Y:S02]  /*92f0*/  F2FP.BF16.F32.PACK_AB R211, R164, R211 ;  /* 0x000000d3a4d3723e */ /* 0x000fe400000010ff */
[----:B--2---:R-:W-:Y:S02]  /*9300*/  FADD.FTZ R5, R205, R174 ;  /* 0x000000aecd057221 */ /* 0x004fe40000010000 */
[----:B------:R-:W1:Y:S01]  /*9310*/  MUFU.EX2 R172, R172 ;  /* 0x000000ac00ac7308 */ /* 0x000e620000000800 */
[----:B------:R-:W-:Y:S01]  /*9320*/  @!P1 PRMT R163, RZ, 0x654, R163 ;  /* 0x00000654ffa39816 */ /* 0x000fe200000000a3 */
[C---:B-----5:R-:W-:Y:S01]  /*9330*/  FADD.FTZ R166, R168.reuse, R5 ;  /* 0x00000005a8a67221 */ /* 0x060fe20000010000 */
[----:B------:R-:W-:-:S05]  /*9340*/  F2FP.BF16.F32.PACK_AB R205, R168, R205 ;  /* 0x000000cda8cd723e */ /* 0x000fca00000010ff */
[----:B------:R-:W2:Y:S01]  /*9350*/  MUFU.EX2 R201, R201 ;  /* 0x000000c900c97308 */ /* 0x000ea20000000800 */
[----:B---3--:R-:W-:-:S07]  /*9360*/  FADD.FTZ R5, R207, R166 ;  /* 0x000000a6cf057221 */ /* 0x008fce0000010000 */
[----:B------:R-:W-:Y:S01]  /*9370*/  MUFU.EX2 R173, R173 ;  /* 0x000000ad00ad7308 */ /* 0x000fe20000000800 */
[C---:B-1----:R-:W-:Y:S01]  /*9380*/  FADD.FTZ R166, R172.reuse, R5 ;  /* 0x00000005aca67221 */ /* 0x042fe20000010000 */
[----:B------:R-:W-:-:S06]  /*9390*/  F2FP.BF16.F32.PACK_AB R207, R172, R207 ;  /* 0x000000cfaccf723e */ /* 0x000fcc00000010ff */
[----:B------:R-:W1:Y:S01]  /*93a0*/  MUFU.EX2 R203, R203 ;  /* 0x000000cb00cb7308 */ /* 0x000e620000000800 */
[----:B--2---:R-:W-:Y:S01]  /*93b0*/  FADD.FTZ R5, R201, R166 ;  /* 0x000000a6c9057221 */ /* 0x004fe20000010000 */
[----:B------:R-:W-:-:S03]  /*93c0*/  F2FP.BF16.F32.PACK_AB R201, R20, R201 ;  /* 0x000000c914c9723e */ /* 0x000fc600000010ff */
[----:B------:R-:W-:Y:S01]  /*93d0*/  FADD.FTZ R166, R20, R5 ;  /* 0x0000000514a67221 */ /* 0x000fe20000010000 */
[----:B------:R-:W-:Y:S02]  /*93e0*/  IMAD.MOV.U32 R20, RZ, RZ, R3 ;  /* 0x000000ffff147224 */ /* 0x000fe400078e0003 */
[----:B------:R-:W-:Y:S08]  /*93f0*/  MUFU.EX2 R196, R196 ;  /* 0x000000c400c47308 */ /* 0x000ff00000000800 */
[----:B------:R-:W2:Y:S01]  /*9400*/  MUFU.EX2 R170, R170 ;  /* 0x000000aa00aa7308 */ /* 0x000ea20000000800 */
[----:B-1----:R-:W-:Y:S01]  /*9410*/  FADD.FTZ R5, R203, R166 ;  /* 0x000000a6cb057221 */ /* 0x002fe20000010000 */
[----:B------:R-:W-:-:S02]  /*9420*/  WARPGROUP.DEPBAR.LE gsb0, 0x0 ;  /* 0x00008000000079c5 */ /* 0x000fc40000010000 */
[----:B------:R1:W-:Y:S04]  /*9430*/  @!P1 SYNCS.ARRIVE.TRANS64.RED.A1T0 RZ, [R17+URZ], RZ ;  /* 0x000000ff11ff99a7 */ /* 0x0003e8000810043f */
[----:B------:R-:W-:Y:S01]  /*9440*/  MUFU.EX2 R161, R161 ;  /* 0x000000a100a17308 */ /* 0x000fe20000000800 */
[--C-:B------:R-:W-:Y:S01]  /*9450*/  FFMA.FTZ R193, R154, UR4, -R157.reuse ;  /* 0x000000049ac17c23 */ /* 0x100fe2000801089d */
[----:B------:R-:W-:Y:S01]  /*9460*/  FFMA.FTZ R157, R177, UR4, -R157 ;  /* 0x00000004b19d7c23 */ /* 0x000fe2000801089d */
[----:B--2---:R-:W-:Y:S01]  /*9470*/  FADD.FTZ R166, R170, R5 ;  /* 0x00000005aaa67221 */ /* 0x004fe20000010000 */
[----:B-1----:R-:W-:-:S04]  /*9480*/  FADD.FTZ R17, R159, R178 ;  /* 0x000000b29f117221 */ /* 0x002fc80000010000 */
[----:B------:R-:W1:Y:S01]  /*9490*/  MUFU.EX2 R197, R197 ;  /* 0x000000c500c57308 */ /* 0x000e620000000800 */
[----:B------:R2:W-:Y:S01]  /*94a0*/  @!P1 SYNCS.ARRIVE.TRANS64.RED.A1T0 RZ, [R163+URZ], RZ ;  /* 0x000000ffa3ff99a7 */ /* 0x0005e2000810043f */
[----:B------:R-:W-:Y:S01]  /*94b0*/  F2FP.BF16.F32.PACK_AB R203, R170, R203 ;  /* 0x000000cbaacb723e */ /* 0x000fe200000010ff */
[----:B------:R-:W-:Y:S01]  /*94c0*/  FADD.FTZ R178, R200, R17 ;  /* 0x00000011c8b27221 */ /* 0x000fe20000010000 */
[----:B------:R-:W-:-:S03]  /*94d0*/  F2FP.BF16.F32.PACK_AB R200, R169, R200 ;  /* 0x000000c8a9c8723e */ /* 0x000fc600000010ff */
[----:B------:R-:W-:Y:S01]  /*94e0*/  FADD.FTZ R17, R169, R178 ;  /* 0x000000b2a9117221 */ /* 0x000fe20000010000 */
[----:B------:R-:W3:Y:S03]  /*94f0*/  MUFU.EX2 R198, R198 ;  /* 0x000000c600c67308 */ /* 0x000ee60000000800 */
[----:B------:R-:W-:Y:S01]  /*9500*/  FADD.FTZ R174, R202, R17 ;  /* 0x00000011caae7221 */ /* 0x000fe20000010000 */
[----:B------:R-:W-:-:S03]  /*9510*/  F2FP.BF16.F32.PACK_AB R202, R173, R202 ;  /* 0x000000caadca723e */ /* 0x000fc600000010ff */
[----:B------:R-:W-:Y:S01]  /*9520*/  FADD.FTZ R17, R173, R174 ;  /* 0x000000aead117221 */ /* 0x000fe20000010000 */
[----:B------:R-:W4:Y:S01]  /*9530*/  MUFU.EX2 R162, R162 ;  /* 0x000000a200a27308 */ /* 0x000f220000000800 */
[----:B-1----:R-:W-:Y:S02]  /*9540*/  FADD.FTZ R5, R197, R166 ;  /* 0x000000a6c5057221 */ /* 0x002fe40000010000 */
[----:B------:R-:W-:Y:S01]  /*9550*/  FADD.FTZ R174, R196, R17 ;  /* 0x00000011c4ae7221 */ /* 0x000fe20000010000 */
[----:B------:R-:W-:-:S03]  /*9560*/  F2FP.BF16.F32.PACK_AB R196, R161, R196 ;  /* 0x000000c4a1c4723e */ /* 0x000fc600000010ff */
[----:B------:R-:W-:Y:S01]  /*9570*/  FADD.FTZ R17, R161, R174 ;  /* 0x000000aea1117221 */ /* 0x000fe20000010000 */
[----:B------:R-:W1:Y:S03]  /*9580*/  MUFU.EX2 R165, R165 ;  /* 0x000000a500a57308 */ /* 0x000e660000000800 */
[----:B---3--:R-:W-:-:S05]  /*9590*/  FADD.FTZ R174, R198, R17 ;  /* 0x00000011c6ae7221 */ /* 0x008fca0000010000 */
[----:B------:R-:W3:Y:S01]  /*95a0*/  MUFU.EX2 R199, R199 ;  /* 0x000000c700c77308 */ /* 0x000ee20000000800 */
[C---:B----4-:R-:W-:Y:S01]  /*95b0*/  FADD.FTZ R166, R162.reuse, R5 ;  /* 0x00000005a2a67221 */ /* 0x050fe20000010000 */
[----:B------:R-:W-:-:S06]  /*95c0*/  F2FP.BF16.F32.PACK_AB R197, R162, R197 ;  /* 0x000000c5a2c5723e */ /* 0x000fcc00000010ff */
[----:B------:R-:W4:Y:S01]  /*95d0*/  MUFU.EX2 R152, R152 ;  /* 0x0000009800987308 */ /* 0x000f220000000800 */
[C---:B-1----:R-:W-:Y:S01]  /*95e0*/  FADD.FTZ R17, R165.reuse, R174 ;  /* 0x000000aea5117221 */ /* 0x042fe20000010000 */
[----:B------:R-:W-:-:S06]  /*95f0*/  F2FP.BF16.F32.PACK_AB R198, R165, R198 ;  /* 0x000000c6a5c6723e */ /* 0x000fcc00000010ff */
[----:B------:R-:W1:Y:S01]  /*9600*/  MUFU.EX2 R153, R153 ;  /* 0x0000009900997308 */ /* 0x000e620000000800 */
[----:B---3--:R-:W-:-:S07]  /*9610*/  FADD.FTZ R5, R199, R166 ;  /* 0x000000a6c7057221 */ /* 0x008fce0000010000 */
[----:B------:R-:W3:Y:S01]  /*9620*/  MUFU.EX2 R154, R176 ;  /* 0x000000b0009a7308 */ /* 0x000ee20000000800 */
[----:B----4-:R-:W-:-:S07]  /*9630*/  FADD.FTZ R174, R152, R17 ;  /* 0x0000001198ae7221 */ /* 0x010fce0000010000 */
[----:B------:R-:W4:Y:S01]  /*9640*/  MUFU.EX2 R193, R193 ;  /* 0x000000c100c17308 */ /* 0x000f220000000800 */
[C---:B-1----:R-:W-:Y:S01]  /*9650*/  F2FP.BF16.F32.PACK_AB R192, R153.reuse, R152 ;  /* 0x0000009899c0723e */ /* 0x042fe200000010ff */
[----:B------:R-:W-:-:S06]  /*9660*/  FADD.FTZ R17, R153, R174 ;  /* 0x000000ae99117221 */ /* 0x000fcc0000010000 */
[----:B------:R-:W1:Y:S01]  /*9670*/  MUFU.EX2 R155, R155 ;  /* 0x0000009b009b7308 */ /* 0x000e620000000800 */
[C---:B---3--:R-:W-:Y:S01]  /*9680*/  FADD.FTZ R152, R154.reuse, R5 ;  /* 0x000000059a987221 */ /* 0x048fe20000010000 */
[----:B------:R-:W-:-:S06]  /*9690*/  F2FP.BF16.F32.PACK_AB R199, R154, R199 ;  /* 0x000000c79ac7723e */ /* 0x000fcc00000010ff */
[----:B------:R-:W3:Y:S01]  /*96a0*/  MUFU.EX2 R156, R156 ;  /* 0x0000009c009c7308 */ /* 0x000ee20000000800 */
[----:B----4-:R-:W-:-:S07]  /*96b0*/  FADD.FTZ R152, R193, R152 ;  /* 0x00000098c1987221 */ /* 0x010fce0000010000 */
[----:B------:R-:W4:Y:S01]  /*96c0*/  MUFU.EX2 R195, R158 ;  /* 0x0000009e00c37308 */ /* 0x000f220000000800 */
[C---:B-1----:R-:W-:Y:S01]  /*96d0*/  FADD.FTZ R152, R155.reuse, R152 ;  /* 0x000000989b987221 */ /* 0x042fe20000010000 */
[----:B------:R-:W-:-:S06]  /*96e0*/  F2FP.BF16.F32.PACK_AB R193, R155, R193 ;  /* 0x000000c19bc1723e */ /* 0x000fcc00000010ff */
[----:B------:R-:W1:Y:S01]  /*96f0*/  MUFU.EX2 R157, R157 ;  /* 0x0000009d009d7308 */ /* 0x000e620000000800 */
[----:B---3--:R-:W-:Y:S01]  /*9700*/  FADD.FTZ R174, R156, R17 ;  /* 0x000000119cae7221 */ /* 0x008fe20000010000 */
[----:B------:R-:W-:-:S03]  /*9710*/  F2FP.BF16.F32.PACK_AB R194, R21, R156 ;  /* 0x0000009c15c2723e */ /* 0x000fc600000010ff */
[----:B------:R-:W-:Y:S01]  /*9720*/  FADD.FTZ R17, R21, R174 ;  /* 0x000000ae15117221 */ /* 0x000fe20000010000 */
[----:B------:R-:W-:Y:S01]  /*9730*/  MOV R21, R4 ;  /* 0x0000000400157202 */ /* 0x000fe20000000f00 */
[----:B----4-:R-:W-:-:S04]  /*9740*/  FADD.FTZ R152, R195, R152 ;  /* 0x00000098c3987221 */ /* 0x010fc80000010000 */
[C---:B-1----:R-:W-:Y:S01]  /*9750*/  FADD.FTZ R5, R157.reuse, R152 ;  /* 0x000000989d057221 */ /* 0x042fe20000010000 */
[----:B------:R-:W-:Y:S01]  /*9760*/  F2FP.BF16.F32.PACK_AB R195, R157, R195 ;  /* 0x000000c39dc3723e */ /* 0x000fe200000010ff */
[----:B--2---:R-:W-:Y:S06]  /*9770*/  @P2 BRA `(.L_x_1970) ;  /* 0xffffffc000c42947 */ /* 0x004fec000383ffff */
.L_x_1961:
[----:B------:R-:W-:-:S13]  /*9780*/  ISETP.LE.AND P2, PT, RZ, UR45, PT ;  /* 0x0000002dff007c0c */ /* 0x000fda000bf43270 */
[----:B------:R-:W-:Y:S05]  /*9790*/  @!P2 BRA `(.L_x_1971) ;  /* 0x0000003800c0a947 */ /* 0x000fea0003800000 */
[----:B------:R-:W-:Y:S01]  /*97a0*/  R2UR UR47, R16 ;  /* 0x00000000102f72ca */ /* 0x000fe200000e0000 */
[----:B------:R-:W-:Y:S01]  /*97b0*/  IMAD.MOV.U32 R20, RZ, RZ, R3 ;  /* 0x000000ffff147224 */ /* 0x000fe200078e0003 */
[----:B------:R-:W-:Y:S01]  /*97c0*/  MOV R21, R4 ;  /* 0x0000000400157202 */ /* 0x000fe20000000f00 */
[----:B------:R-:W-:Y:S01]  /*97d0*/  UMOV UR41, UR46 ;  /* 0x0000002e00297c82 */ /* 0x000fe20008000000 */
[----:B------:R-:W-:-:S11]  /*97e0*/  ULDC UR61, c[0x0][0x988] ;  /* 0x00026200003d7ab9 */ /* 0x000fd60000000800 */
.L_x_1980:
        /* <DEDUP_REMOVED lines=8> */
.L_x_1972:
[----:B------:R-:W-:Y:S01]  /*9870*/  R2UR UR5, R16 ;  /* 0x00000000100572ca */ /* 0x000fe200000e0000 */
[----:B------:R-:W-:-:S12]  /*9880*/  ULEA UR4, UR46, UR60, 0x3 ;  /* 0x0000003c2e047291 */ /* 0x000fd8000f8e183f */
[----:B------:R-:W-:-:S05]  /*9890*/  IMAD.U32 R3, RZ, RZ, UR5 ;  /* 0x00000005ff037e24 */ /* 0x000fca000f8e00ff */
[----:B------:R-:W-:-:S04]  /*98a0*/  SHF.L.U32 R3, R3, 0x1f, RZ ;  /* 0x0000001f03037819 */ /* 0x000fc800000006ff */
[----:B------:R1:W2:Y:S01]  /*98b0*/  SYNCS.PHASECHK.TRANS64.TRYWAIT P2, [UR4+0x38830], R3 ;  /* 0x03883003ff0075a7 */ /* 0x0002a20008040144 */
[----:B------:R-:W-:Y:S05]  /*98c0*/  @!P0 BRA `(.L_x_1973) ;  /* 0x0000000000048947 */ /* 0x000fea0003800000 */
[----:B------:R-:W-:Y:S01]  /*98d0*/  BPT.TRAP 0x1 ;  /* 0x000000040000795c */ /* 0x000fe20000300000 */
.L_x_1973:
[----:B--2---:R-:W-:Y:S05]  /*98e0*/  @P2 BRA `(.L_x_1974) ;  /* 0x0000000000082947 */ /* 0x004fea0003800000 */
[----:B------:R-:W2:Y:S02]  /*98f0*/  SYNCS.PHASECHK.TRANS64.TRYWAIT P2, [UR4+0x38830], R3 ;  /* 0x03883003ff0075a7 */ /* 0x000ea40008040144 */
[----:B--2---:R-:W-:Y:S05]  /*9900*/  @!P2 BRA `(.L_x_1975) ;  /* 0x0000009c00d4a947 */ /* 0x004fea0003800000 */
.L_x_1974:
[----:B------:R-:W-:Y:S01]  /*9910*/  R2UR UR14, R18 ;  /* 0x00000000120e72ca */ /* 0x000fe200000e0000 */
[----:B------:R-:W-:Y:S01]  /*9920*/  UIMAD UR4, UR46, 0xa00, UR40 ;  /* 0x00000a002e0478a4 */ /* 0x000fe2000f8e0228 */
[----:B------:R-:W-:Y:S01]  /*9930*/  R2UR UR15, R19 ;  /* 0x00000000130f72ca */ /* 0x000fe200000e0000 */
[----:B------:R-:W-:Y:S01]  /*9940*/  WARPGROUP.ARRIVE ;  /* 0x00000000000079c5 */ /* 0x000fe20000000000 */
[----:B------:R-:W-:Y:S01]  /*9950*/  UMOV UR59, 0x40000040 ;  /* 0x40000040003b7882 */ /* 0x000fe20000000000 */
[----:B------:R-:W-:Y:S01]  /*9960*/  UIADD3 UR6, UR4, 0x80, URZ ;  /* 0x0000008004067890 */ /* 0x000fe2000fffe03f */
[----:B------:R-:W-:Y:S01]  /*9970*/  R2UR UR10, R14 ;  /* 0x000000000e0a72ca */ /* 0x000fe200000e0000 */
[----:B------:R-:W-:Y:S01]  /*9980*/  UIADD3 UR5, UR4, 0x100, URZ ;  /* 0x0000010004057890 */ /* 0x000fe2000fffe03f */
[----:B------:R-:W-:Y:S01]  /*9990*/  R2UR UR11, R15 ;  /* 0x000000000f0b72ca */ /* 0x000fe200000e0000 */
[----:B------:R-:W-:Y:S01]  /*99a0*/  UMOV UR58, UR4 ;  /* 0x00000004003a7c82 */ /* 0x000fe20008000000 */
[----:B------:R-:W-:Y:S01]  /*99b0*/  R2UR UR18, R12 ;  /* 0x000000000c1272ca */ /* 0x000fe200000e0000 */
[----:B------:R-:W-:Y:S01]  /*99c0*/  UIADD3 UR22, UR4, 0x500, URZ ;  /* 0x0000050004167890 */ /* 0x000fe2000fffe03f */
[----:B------:R-:W-:Y:S01]  /*99d0*/  R2UR UR19, R13 ;  /* 0x000000000d1372ca */ /* 0x000fe200000e0000 */
[----:B------:R-:W-:Y:S01]  /*99e0*/  UMOV UR56, UR14 ;  /* 0x0000000e00387c82 */ /* 0x000fe20008000000 */
[----:B------:R-:W-:Y:S01]  /*99f0*/  UMOV UR23, 0x40000040 ;  /* 0x4000004000177882 */ /* 0x000fe20000000000 */
        /* <DEDUP_REMOVED lines=625> */
[----:B------:R-:W-:-:S03]  /*c110*/  UIADD3 UR6, UR4, 0x906, URZ ;  /* 0x0000090604067890 */ /* 0x000fc6000fffe03f */
        /* <DEDUP_REMOVED lines=25> */
.L_x_1976:
[----:B------:R-:W-:Y:S01]  /*c2b0*/  ULEA UR5, UR41, UR60, 0x3 ;  /* 0x0000003c29057291 */ /* 0x000fe2000f8e183f */
[----:B------:R-:W-:-:S04]  /*c2c0*/  MOV R0, UR47 ;  /* 0x0000002f00007c02 */ /* 0x000fc80008000f00 */
[----:B------:R-:W-:-:S04]  /*c2d0*/  SHF.L.U32 R0, R0, 0x1f, RZ ;  /* 0x0000001f00007819 */ /* 0x000fc800000006ff */
[----:B------:R3:W4:Y:S01]  /*c2e0*/  SYNCS.PHASECHK.TRANS64.TRYWAIT P2, [UR5+0x38850], R0 ;  /* 0x03885000ff0075a7 */ /* 0x0007220008040145 */
[----:B------:R-:W-:Y:S05]  /*c2f0*/  @!P0 BRA `(.L_x_1977) ;  /* 0x0000000000048947 */ /* 0x000fea0003800000 */
[----:B------:R-:W-:Y:S01]  /*c300*/  BPT.TRAP 0x1 ;  /* 0x000000040000795c */ /* 0x000fe20000300000 */
.L_x_1977:
[----:B----4-:R-:W-:Y:S05]  /*c310*/  @P2 BRA `(.L_x_1978) ;  /* 0x0000000000082947 */ /* 0x010fea0003800000 */
[----:B------:R-:W4:Y:S02]  /*c320*/  SYNCS.PHASECHK.TRANS64.TRYWAIT P2, [UR5+0x38850], R0 ;  /* 0x03885000ff0075a7 */ /* 0x000f240008040145 */
[----:B----4-:R-:W-:Y:S05]  /*c330*/  @!P2 BRA `(.L_x_1979) ;  /* 0x000000740060a947 */ /* 0x010fea0003800000 */
.L_x_1978:
[----:B------:R-:W-:Y:S01]  /*c340*/  UIADD3 UR4, UR60, 0x400, URZ ;  /* 0x000004003c047890 */ /* 0x000fe2000fffe03f */
[----:B------:R-:W-:Y:S01]  /*c350*/  WARPGROUP.ARRIVE ;  /* 0x00000000000079c5 */ /* 0x000fe20000000000 */
[----:B------:R-:W-:Y:S01]  /*c360*/  UMOV UR7, 0x40000040 ;  /* 0x4000004000077882 */ /* 0x000fe20000000000 */
[----:B-1-3--:R-:W-:Y:S01]  /*c370*/  FMNMX.FTZ R0, R184, R21, !PT ;  /* 0x00000015b8007209 */ /* 0x00afe20007810000 */
[----:B------:R-:W-:Y:S01]  /*c380*/  USHF.R.U32.HI UR4, URZ, 0x4, UR4 ;  /* 0x000000043f047899 */ /* 0x000fe20008011604 */
[----:B------:R-:W-:Y:S02]  /*c390*/  ISETP.LT.AND P2, PT, RZ, UR45, PT ;  /* 0x0000002dff007c0c */ /* 0x000fe4000bf41270 */
[----:B--2---:R-:W-:Y:S01]  /*c3a0*/  FMNMX.FTZ R3, R185, R0, !PT ;  /* 0x00000000b9037209 */ /* 0x004fe20007810000 */
[----:B------:R-:W-:Y:S01]  /*c3b0*/  ULOP3.LUT UR4, UR4, 0x3fff, URZ, 0xc0, !UPT ;  /* 0x00003fff04047892 */ /* 0x000fe2000f8ec03f */
[----:B------:R-:W-:Y:S02]  /*c3c0*/  R2UR UR47, R16 ;  /* 0x00000000102f72ca */ /* 0x000fe400000e0000 */
[----:B------:R-:W-:Y:S01]  /*c3d0*/  FMNMX.FTZ R0, R188, R3, !PT ;  /* 0x00000003bc007209 */ /* 0x000fe20007810000 */
[----:B------:R-:W-:-:S03]  /*c3e0*/  ULOP3.LUT UR4, UR4, 0x2800000, URZ, 0xfc, !UPT ;  /* 0x0280000004047892 */ /* 0x000fc6000f8efc3f */
[----:B------:R-:W-:Y:S01]  /*c3f0*/  FMNMX.FTZ R3, R189, R0, !PT ;  /* 0x00000000bd037209 */ /* 0x000fe20007810000 */
[----:B------:R-:W-:-:S03]  /*c400*/  UIMAD UR10, UR41, 0xa00, UR4 ;  /* 0x00000a00290a78a4 */ /* 0x000fc6000f8e0204 */
[----:B------:R-:W-:Y:S01]  /*c410*/  FMNMX.FTZ R0, R176, R3, !PT ;  /* 0x00000003b0007209 */ /* 0x000fe20007810000 */
[----:B------:R-:W-:Y:S01]  /*c420*/  UMOV UR4, UR61 ;  /* 0x0000003d00047c82 */ /* 0x000fe20008000000 */
[----:B------:R-:W-:Y:S02]  /*c430*/  UMOV UR41, UR46 ;  /* 0x0000002e00297c82 */ /* 0x000fe40008000000 */
        /* <DEDUP_REMOVED lines=33> */
[----:B------:R-:W-:Y:S01]  /*c650*/  WARPGROUP.ARRIVE ;  /* 0x00000000000079c5 */ /* 0x000fe20000000000 */
[----:B-1----:R-:W-:-:S15]  /*c660*/  FMNMX.FTZ R200, R2, R3, !PT ;  /* 0x0000000302c87209 */ /* 0x002fde0007810000 */
[----:B------:R-:W-:-:S07]  /*c670*/  NOP ;  /* 0x0000000000007918 */ /* 0x000fce0000000000 */
[----:B------:R-:W-:Y:S01]  /*c680*/  HGMMA.64x256x16.F32.BF16 R24, R196, gdesc[UR4].tnspB, R24, gsb0 ;  /* 0x43e00004c4187df0 */ /* 0x000fe20008001818 */
[----:B------:R-:W1:Y:S01]  /*c690*/  SHFL.BFLY PT, R3, R200, 0x1, 0x1f ;  /* 0x0c201f00c8037f89 */ /* 0x000e6200000e0000 */
[----:B------:R-:W-:Y:S01]  /*c6a0*/  UIADD3 UR6, UR10, 0x200, URZ ;  /* 0x000002000a067890 */ /* 0x000fe2000fffe03f */
[----:B------:R-:W-:Y:S01]  /*c6b0*/  UMOV UR7, 0x40000040 ;  /* 0x4000004000077882 */ /* 0x000fe20000000000 */
[----:B-1----:R-:W-:Y:S02]  /*c6c0*/  FMNMX.FTZ R4, R200, R3, !PT ;  /* 0x00000003c8047209 */ /* 0x002fe40007810000 */
        /* <DEDUP_REMOVED lines=17> */
[--C-:B-1----:R-:W-:Y:S01]  /*c7e0*/  FFMA.FTZ R21, R152, UR4, -R2.reuse ;  /* 0x0000000498157c23 */ /* 0x102fe20008010802 */
        /* <DEDUP_REMOVED lines=21> */
[----:B------:R-:W-:Y:S01]  /*c940*/  WARPGROUP.ARRIVE ;  /* 0x00000000000079c5 */ /* 0x000fe20000000000 */
[----:B------:R-:W-:Y:S01]  /*c950*/  FMNMX.FTZ R196, R190, R3, !PT ;  /* 0x00000003bec47209 */ /* 0x000fe20007810000 */
[--C-:B------:R-:W-:Y:S01]  /*c960*/  FFMA.FTZ R197, R184, UR4, -R2.reuse ;  /* 0x00000004b8c57c23 */ /* 0x100fe20008010802 */
[--C-:B------:R-:W-:Y:S02]  /*c970*/  FFMA.FTZ R198, R164, UR4, -R2.reuse ;  /* 0x00000004a4c67c23 */ /* 0x100fe40008010802 */
[----:B------:R-:W-:Y:S01]  /*c980*/  FMNMX.FTZ R3, R191, R196, !PT ;  /* 0x000000c4bf037209 */ /* 0x000fe20007810000 */
[----:B------:R-:W-:Y:S01]  /*c990*/  HGMMA.64x256x16.F32.BF16 R24, R192, gdesc[UR4].tnspB, R24, gsb0 ;  /* 0x43e00004c0187df0 */ /* 0x000fe20008001818 */
[----:B------:R-:W-:Y:S01]  /*c9a0*/  FFMA.FTZ R196, R160, UR4, -R2 ;  /* 0x00000004a0c47c23 */ /* 0x000fe20008010802 */
[----:B------:R-:W-:Y:S01]  /*c9b0*/  MUFU.EX2 R197, R197 ;  /* 0x000000c500c57308 */ /* 0x000fe20000000800 */
[----:B------:R-:W-:-:S04]  /*c9c0*/  FMNMX.FTZ R184, R178, R3, !PT ;  /* 0x00000003b2b87209 */ /* 0x000fc80007810000 */
[----:B------:R-:W-:-:S03]  /*c9d0*/  FMNMX.FTZ R3, R179, R184, !PT ;  /* 0x000000b8b3037209 */ /* 0x000fc60007810000 */
[----:B------:R-:W-:Y:S01]  /*c9e0*/  MUFU.EX2 R196, R196 ;  /* 0x000000c400c47308 */ /* 0x000fe20000000800 */
[----:B------:R-:W-:-:S04]  /*c9f0*/  FMNMX.FTZ R184, R182, R3, !PT ;  /* 0x00000003b6b87209 */ /* 0x000fc80007810000 */
[----:B------:R-:W-:-:S03]  /*ca00*/  FMNMX.FTZ R3, R183, R184, !PT ;  /* 0x000000b8b7037209 */ /* 0x000fc60007810000 */
[----:B------:R-:W-:Y:S01]  /*ca10*/  MUFU.EX2 R198, R198 ;  /* 0x000000c600c67308 */ /* 0x000fe20000000800 */
        /* <DEDUP_REMOVED lines=12> */
[----:B------:R-:W1:Y:S02]  /*cae0*/  SHFL.BFLY PT, R3, R176, 0x2, 0x1f ;  /* 0x0c401f00b0037f89 */ /* 0x000e6400000e0000 */
[----:B-1----:R-:W-:-:S05]  /*caf0*/  FMNMX.FTZ R160, R176, R3, !PT ;  /* 0x00000003b0a07209 */ /* 0x002fca0007810000 */
[----:B------:R-:W1:Y:S02]  /*cb00*/  SHFL.BFLY PT, R3, R160, 0x1, 0x1f ;  /* 0x0c201f00a0037f89 */ /* 0x000e6400000e0000 */
[----:B-1----:R-:W-:-:S05]  /*cb10*/  FMNMX.FTZ R3, R160, R3, !PT ;  /* 0x00000003a0037209 */ /* 0x002fca0007810000 */
        /* <DEDUP_REMOVED lines=8> */
[----:B------:R-:W-:Y:S01]  /*cba0*/  FFMA.FTZ R205, R178, UR4, -R156 ;  /* 0x00000004b2cd7c23 */ /* 0x000fe2000801089c */
[----:B------:R-:W-:Y:S01]  /*cbb0*/  MUFU.EX2 R2, R2 ;  /* 0x0000000200027308 */ /* 0x000fe20000000800 */
[----:B-1----:R-:W-:-:S02]  /*cbc0*/  IMAD.U32 R157, RZ, RZ, UR46 ;  /* 0x0000002eff9d7e24 */ /* 0x002fc4000f8e00ff */
[--C-:B------:R-:W-:Y:S01]  /*cbd0*/  FFMA.FTZ R168, R179, UR4, -R156.reuse ;  /* 0x00000004b3a87c23 */ /* 0x100fe2000801089c */
[--C-:B------:R-:W-:Y:S01]  /*cbe0*/  FFMA.FTZ R207, R182, UR4, -R156.reuse ;  /* 0x00000004b6cf7c23 */ /* 0x100fe2000801089c */
[--C-:B------:R-:W-:Y:S01]  /*cbf0*/  FFMA.FTZ R172, R183, UR4, -R156.reuse ;  /* 0x00000004b7ac7c23 */ /* 0x100fe2000801089c */
[--C-:B------:R-:W-:Y:S01]  /*cc00*/  FFMA.FTZ R201, R170, UR4, -R156.reuse ;  /* 0x00000004aac97c23 */ /* 0x100fe2000801089c */
[----:B------:R-:W-:Y:S01]  /*cc10*/  @!P1 LEA R157, R157, UR60, 0x3 ;  /* 0x0000003c9d9d9c11 */ /* 0x000fe2000f8e18ff */
[--C-:B------:R-:W-:Y:S01]  /*cc20*/  FFMA.FTZ R199, R166, UR4, -R156.reuse ;  /* 0x00000004a6c77c23 */ /* 0x100fe2000801089c */
[----:B------:R-:W1:Y:S01]  /*cc30*/  MUFU.EX2 R209, R209 ;  /* 0x000000d100d17308 */ /* 0x000e620000000800 */
[--C-:B------:R-:W-:Y:S01]  /*cc40*/  FFMA.FTZ R170, R171, UR4, -R156.reuse ;  /* 0x00000004abaa7c23 */ /* 0x100fe2000801089c */
[--C-:B------:R-:W-:Y:S01]  /*cc50*/  FFMA.FTZ R203, R174, UR4, -R156.reuse ;  /* 0x00000004aecb7c23 */ /* 0x100fe2000801089c */
[----:B------:R-:W-:Y:S02]  /*cc60*/  @!P1 VIADD R157, R157, 0x38840 ;  /* 0x000388409d9d9836 */ /* 0x000fe40000000000 */
[--C-:B------:R-:W-:Y:S01]  /*cc70*/  FFMA.FTZ R174, R175, UR4, -R156.reuse ;  /* 0x00000004afae7c23 */ /* 0x100fe2000801089c */
[--C-:B------:R-:W-:Y:S01]  /*cc80*/  FFMA.FTZ R167, R167, UR4, -R156.reuse ;  /* 0x00000004a7a77c23 */ /* 0x100fe2000801089c */
[--C-:B------:R-:W-:Y:S01]  /*cc90*/  FFMA.FTZ R155, R155, UR4, -R156.reuse ;  /* 0x000000049b9b7c23 */ /* 0x100fe2000801089c */
[----:B------:R-:W-:Y:S01]  /*cca0*/  FFMA.FTZ R158, R158, UR4, -R156 ;  /* 0x000000049e9e7c23 */ /* 0x000fe2000801089c */
[----:B------:R-:W2:Y:S01]  /*ccb0*/  MUFU.EX2 R160, R160 ;  /* 0x000000a000a07308 */ /* 0x000ea20000000800 */
[----:B------:R-:W-:-:S02]  /*ccc0*/  @!P1 PRMT R157, RZ, 0x654, R157 ;  /* 0x00000654ff9d9816 */ /* 0x000fc4000000009d */
[----:B------:R-:W-:Y:S01]  /*ccd0*/  MOV R171, UR5 ;  /* 0x0000000500ab7c02 */ /* 0x000fe20008000f00 */
[----:B------:R-:W-:-:S04]  /*cce0*/  UIADD3 UR5, UR45, -0x1, URZ ;  /* 0xffffffff2d057890 */ /* 0x000fc8000fffe03f */
[----:B------:R-:W3:Y:S01]  /*ccf0*/  MUFU.EX2 R211, R211 ;  /* 0x000000d300d37308 */ /* 0x000ee20000000800 */
[----:B-1----:R-:W-:Y:S01]  /*cd00*/  FFMA.FTZ R165, R2, R5, R209 ;  /* 0x0000000502a57223 */ /* 0x002fe200000100d1 */
[----:B------:R-:W-:Y:S01]  /*cd10*/  @!P1 VIADD R171, R171, 0x38860 ;  /* 0x00038860abab9836 */ /* 0x000fe20000000000 */
[----:B------:R-:W-:-:S04]  /*cd20*/  UMOV UR45, UR5 ;  /* 0x00000005002d7c82 */ /* 0x000fc80008000000 */
[----:B------:R-:W-:Y:S01]  /*cd30*/  @!P1 PRMT R171, RZ, 0x654, R171 ;  /* 0x00000654ffab9816 */ /* 0x000fe200000000ab */
[----:B------:R-:W1:Y:S01]  /*cd40*/  MUFU.EX2 R164, R164 ;  /* 0x000000a400a47308 */ /* 0x000e620000000800 */
[C---:B--2---:R-:W-:Y:S01]  /*cd50*/  FADD.FTZ R176, R160.reuse, R165 ;  /* 0x000000a5a0b07221 */ /* 0x044fe20000010000 */
[----:B------:R-:W-:-:S06]  /*cd60*/  F2FP.BF16.F32.PACK_AB R209, R160, R209 ;  /* 0x000000d1a0d1723e */ /* 0x000fcc00000010ff */
[----:B------:R-:W2:Y:S08]  /*cd70*/  MUFU.EX2 R205, R205 ;  /* 0x000000cd00cd7308 */ /* 0x000eb00000000800 */
[----:B------:R-:W4:Y:S08]  /*cd80*/  MUFU.EX2 R168, R168 ;  /* 0x000000a800a87308 */ /* 0x000f300000000800 */
[----:B------:R-:W5:Y:S08]  /*cd90*/  MUFU.EX2 R207, R207 ;  /* 0x000000cf00cf7308 */ /* 0x000f700000000800 */
[----:B------:R-:W5:Y:S08]  /*cda0*/  MUFU.EX2 R172, R172 ;  /* 0x000000ac00ac7308 */ /* 0x000f700000000800 */
[----:B------:R-:W5:Y:S08]  /*cdb0*/  MUFU.EX2 R201, R201 ;  /* 0x000000c900c97308 */ /* 0x000f700000000800 */
[----:B------:R-:W-:Y:S08]  /*cdc0*/  MUFU.EX2 R170, R170 ;  /* 0x000000aa00aa7308 */ /* 0x000ff00000000800 */
[----:B------:R-:W-:Y:S08]  /*cdd0*/  MUFU.EX2 R203, R203 ;  /* 0x000000cb00cb7308 */ /* 0x000ff00000000800 */
[----:B------:R-:W-:Y:S08]  /*cde0*/  MUFU.EX2 R174, R174 ;  /* 0x000000ae00ae7308 */ /* 0x000ff00000000800 */
[----:B------:R-:W-:Y:S08]  /*cdf0*/  MUFU.EX2 R199, R199 ;  /* 0x000000c700c77308 */ /* 0x000ff00000000800 */
[----:B------:R-:W-:Y:S08]  /*ce00*/  MUFU.EX2 R155, R155 ;  /* 0x0000009b009b7308 */ /* 0x000ff00000000800 */
[----:B------:R-:W-:Y:S01]  /*ce10*/  MUFU.EX2 R158, R158 ;  /* 0x0000009e009e7308 */ /* 0x000fe20000000800 */
[----:B------:R-:W-:-:S02]  /*ce20*/  WARPGROUP.DEPBAR.LE gsb0, 0x0 ;  /* 0x00008000000079c5 */ /* 0x000fc40000010000 */
[----:B------:R3:W-:Y:S01]  /*ce30*/  @!P1 SYNCS.ARRIVE.TRANS64.RED.A1T0 RZ, [R157+URZ], RZ ;  /* 0x000000ff9dff99a7 */ /* 0x0007e2000810043f */
[----:B------:R-:W-:Y:S02]  /*ce40*/  F2FP.BF16.F32.PACK_AB R192, R152, R21 ;  /* 0x0000001598c0723e */ /* 0x000fe400000010ff */
[----:B------:R-:W-:Y:S01]  /*ce50*/  F2FP.BF16.F32.PACK_AB R194, R20, R153 ;  /* 0x0000009914c2723e */ /* 0x000fe200000010ff */
[----:B---3--:R-:W-:Y:S01]  /*ce60*/  FFMA.FTZ R157, R0, R17, R197 ;  /* 0x00000011009d7223 */ /* 0x008fe200000100c5 */
[--C-:B------:R-:W-:Y:S01]  /*ce70*/  FFMA.FTZ R17, R162, UR4, -R156.reuse ;  /* 0x00000004a2117c23 */ /* 0x100fe2000801089c */
[----:B------:R-:W-:Y:S01]  /*ce80*/  FFMA.FTZ R162, R163, UR4, -R156 ;  /* 0x00000004a3a27c23 */ /* 0x000fe2000801089c */
[----:B------:R3:W-:Y:S01]  /*ce90*/  @!P1 SYNCS.ARRIVE.TRANS64.RED.A1T0 RZ, [R171+URZ], RZ ;  /* 0x000000ffabff99a7 */ /* 0x0007e2000810043f */
[C---:B------:R-:W-:Y:S01]  /*cea0*/  FADD.FTZ R157, R208.reuse, R157 ;  /* 0x0000009dd09d7221 */ /* 0x040fe20000010000 */
[----:B------:R2:W-:Y:S01]  /*ceb0*/  MUFU.EX2 R5, R17 ;  /* 0x0000001100057308 */ /* 0x0005e20000000800 */
[----:B------:R-:W-:-:S02]  /*cec0*/  F2FP.BF16.F32.PACK_AB R208, R208, R197 ;  /* 0x000000c5d0d0723e */ /* 0x000fc400000010ff */
[----:B------:R-:W-:Y:S01]  /*ced0*/  FADD.FTZ R178, R210, R157 ;  /* 0x0000009dd2b27221 */ /* 0x000fe20000010000 */
[----:B------:R-:W-:Y:S01]  /*cee0*/  FADD.FTZ R157, R211, R176 ;  /* 0x000000b0d39d7221 */ /* 0x000fe20000010000 */
[C---:B-1----:R-:W-:Y:S02]  /*cef0*/  F2FP.BF16.F32.PACK_AB R211, R164.reuse, R211 ;  /* 0x000000d3a4d3723e */ /* 0x042fe400000010ff */
[----:B------:R-:W-:Y:S01]  /*cf00*/  FADD.FTZ R163, R189, R178 ;  /* 0x000000b2bda37221 */ /* 0x000fe20000010000 */
[----:B------:R-:W-:Y:S01]  /*cf10*/  FADD.FTZ R166, R164, R157 ;  /* 0x0000009da4a67221 */ /* 0x000fe20000010000 */
[--C-:B--2---:R-:W-:Y:S01]  /*cf20*/  FFMA.FTZ R17, R154, UR4, -R156.reuse ;  /* 0x000000049a117c23 */ /* 0x104fe2000801089c */
[----:B------:R-:W-:Y:S01]  /*cf30*/  FFMA.FTZ R156, R159, UR4, -R156 ;  /* 0x000000049f9c7c23 */ /* 0x000fe2000801089c */
[----:B------:R-:W-:Y:S01]  /*cf40*/  FADD.FTZ R176, R204, R163 ;  /* 0x000000a3ccb07221 */ /* 0x000fe20000010000 */
[----:B------:R-:W-:Y:S01]  /*cf50*/  FADD.FTZ R157, R205, R166 ;  /* 0x000000a6cd9d7221 */ /* 0x000fe20000010000 */
[----:B------:R-:W1:Y:S01]  /*cf60*/  MUFU.EX2 R162, R162 ;  /* 0x000000a200a27308 */ /* 0x000e620000000800 */
[----:B------:R-:W-:Y:S01]  /*cf70*/  F2FP.BF16.F32.PACK_AB R210, R189, R210 ;  /* 0x000000d2bdd2723e */ /* 0x000fe200000010ff */
[C---:B------:R-:W-:Y:S01]  /*cf80*/  FADD.FTZ R163, R177.reuse, R176 ;  /* 0x000000b0b1a37221 */ /* 0x040fe20000010000 */
[----:B----4-:R-:W-:Y:S01]  /*cf90*/  FADD.FTZ R154, R168, R157 ;  /* 0x0000009da89a7221 */ /* 0x010fe20000010000 */
[----:B------:R-:W-:-:S02]  /*cfa0*/  F2FP.BF16.F32.PACK_AB R204, R177, R204 ;  /* 0x000000ccb1cc723e */ /* 0x000fc400000010ff */
[----:B------:R-:W-:Y:S01]  /*cfb0*/  FADD.FTZ R166, R206, R163 ;  /* 0x000000a3cea67221 */ /* 0x000fe20000010000 */
[----:B-----5:R-:W-:Y:S01]  /*cfc0*/  FADD.FTZ R157, R207, R154 ;  /* 0x0000009acf9d7221 */ /* 0x020fe20000010000 */
[----:B------:R-:W-:Y:S01]  /*cfd0*/  MUFU.EX2 R156, R156 ;  /* 0x0000009c009c7308 */ /* 0x000fe20000000800 */
[----:B------:R-:W-:Y:S01]  /*cfe0*/  F2FP.BF16.F32.PACK_AB R205, R168, R205 ;  /* 0x000000cda8cd723e */ /* 0x000fe200000010ff */
[C---:B------:R-:W-:Y:S01]  /*cff0*/  FADD.FTZ R159, R185.reuse, R166 ;  /* 0x000000a6b99f7221 */ /* 0x040fe20000010000 */
[----:B------:R-:W-:Y:S01]  /*d000*/  FADD.FTZ R166, R172, R157 ;  /* 0x0000009daca67221 */ /* 0x000fe20000010000 */
[----:B------:R-:W-:Y:S02]  /*d010*/  F2FP.BF16.F32.PACK_AB R206, R185, R206 ;  /* 0x000000ceb9ce723e */ /* 0x000fe400000010ff */
[----:B------:R-:W-:Y:S01]  /*d020*/  FADD.FTZ R176, R200, R159 ;  /* 0x0000009fc8b07221 */ /* 0x000fe20000010000 */
[----:B------:R-:W-:Y:S01]  /*d030*/  FADD.FTZ R157, R201, R166 ;  /* 0x000000a6c99d7221 */ /* 0x000fe20000010000 */
[----:B------:R-:W2:Y:S01]  /*d040*/  MUFU.EX2 R154, R167 ;  /* 0x000000a7009a7308 */ /* 0x000ea20000000800 */
[----:B-1----:R-:W-:Y:S01]  /*d050*/  F2FP.BF16.F32.PACK_AB R197, R162, R5 ;  /* 0x00000005a2c5723e */ /* 0x002fe200000010ff */
[----:B------:R-:W-:Y:S01]  /*d060*/  FADD.FTZ R159, R169, R176 ;  /* 0x000000b0a99f7221 */ /* 0x000fe20000010000 */
        /* <DEDUP_REMOVED lines=10> */
[----:B------:R-:W-:Y:S01]  /*d110*/  F2FP.BF16.F32.PACK_AB R202, R173, R202 ;  /* 0x000000caadca723e */ /* 0x000fe200000010ff */
[----:B-1----:R-:W-:-:S02]  /*d120*/  FADD.FTZ R17, R5, R160 ;  /* 0x000000a005117221 */ /* 0x002fc40000010000 */
[C---:B------:R-:W-:Y:S01]  /*d130*/  FADD.FTZ R157, R181.reuse, R164 ;  /* 0x000000a4b59d7221 */ /* 0x040fe20000010000 */
[----:B------:R-:W-:Y:S01]  /*d140*/  F2FP.BF16.F32.PACK_AB R203, R174, R203 ;  /* 0x000000cbaecb723e */ /* 0x000fe200000010ff */
[----:B------:R-:W-:Y:S02]  /*d150*/  FADD.FTZ R160, R162, R17 ;  /* 0x00000011a2a07221 */ /* 0x000fe40000010000 */
[----:B------:R-:W-:Y:S01]  /*d160*/  FADD.FTZ R164, R198, R157 ;  /* 0x0000009dc6a47221 */ /* 0x000fe20000010000 */
[----:B------:R-:W-:Y:S01]  /*d170*/  F2FP.BF16.F32.PACK_AB R196, R181, R196 ;  /* 0x000000c4b5c4723e */ /* 0x000fe200000010ff */
[----:B------:R-:W-:Y:S02]  /*d180*/  FADD.FTZ R17, R199, R160 ;  /* 0x000000a0c7117221 */ /* 0x000fe40000010000 */
[----:B------:R-:W-:Y:S01]  /*d190*/  FADD.FTZ R164, R161, R164 ;  /* 0x000000a4a1a47221 */ /* 0x000fe20000010000 */
[C---:B--2---:R-:W-:Y:S01]  /*d1a0*/  F2FP.BF16.F32.PACK_AB R199, R154.reuse, R199 ;  /* 0x000000c79ac7723e */ /* 0x044fe200000010ff */
[----:B------:R-:W-:-:S02]  /*d1b0*/  FADD.FTZ R17, R154, R17 ;  /* 0x000000119a117221 */ /* 0x000fc40000010000 */
[----:B------:R-:W-:Y:S01]  /*d1c0*/  FADD.FTZ R5, R21, R164 ;  /* 0x000000a415057221 */ /* 0x000fe20000010000 */
[----:B------:R-:W-:Y:S01]  /*d1d0*/  F2FP.BF16.F32.PACK_AB R198, R161, R198 ;  /* 0x000000c6a1c6723e */ /* 0x000fe200000010ff */
[----:B----4-:R-:W-:Y:S02]  /*d1e0*/  FADD.FTZ R17, R166, R17 ;  /* 0x00000011a6117221 */ /* 0x010fe40000010000 */
[----:B------:R-:W-:Y:S01]  /*d1f0*/  FADD.FTZ R154, R152, R5 ;  /* 0x00000005989a7221 */ /* 0x000fe20000010000 */
[C---:B------:R-:W-:Y:S01]  /*d200*/  F2FP.BF16.F32.PACK_AB R193, R155.reuse, R166 ;  /* 0x000000a69bc1723e */ /* 0x040fe200000010ff */
[----:B------:R-:W-:Y:S02]  /*d210*/  FADD.FTZ R17, R155, R17 ;  /* 0x000000119b117221 */ /* 0x000fe40000010000 */
[----:B------:R-:W-:Y:S01]  /*d220*/  FADD.FTZ R5, R153, R154 ;  /* 0x0000009a99057221 */ /* 0x000fe20000010000 */
[----:B------:R-:W-:Y:S01]  /*d230*/  F2FP.BF16.F32.PACK_AB R195, R156, R158 ;  /* 0x0000009e9cc3723e */ /* 0x000fe200000010ff */
[----:B------:R-:W-:-:S02]  /*d240*/  FADD.FTZ R21, R158, R17 ;  /* 0x000000119e157221 */ /* 0x000fc40000010000 */
[----:B------:R-:W-:Y:S01]  /*d250*/  FADD.FTZ R17, R20, R5 ;  /* 0x0000000514117221 */ /* 0x000fe20000010000 */
[----:B------:R-:W-:Y:S02]  /*d260*/  IMAD.MOV.U32 R20, RZ, RZ, R3 ;  /* 0x000000ffff147224 */ /* 0x000fe400078e0003 */
[----:B------:R-:W-:Y:S01]  /*d270*/  FADD.FTZ R5, R156, R21 ;  /* 0x000000159c057221 */ /* 0x000fe20000010000 */
[----:B------:R-:W-:Y:S01]  /*d280*/  MOV R21, R4 ;  /* 0x0000000400157202 */ /* 0x000fe20000000f00 */
[----:B---3--:R-:W-:Y:S06]  /*d290*/  @P2 BRA `(.L_x_1980) ;  /* 0xffffffc400542947 */ /* 0x008fec000383ffff */
.L_x_1971:
        /* <DEDUP_REMOVED lines=131> */
.L_x_1981:
[----:B------:R-:W-:Y:S01]  /*dad0*/  R2UR UR6, R16 ;  /* 0x00000000100672ca */ /* 0x000fe200000e0000 */
[----:B------:R-:W-:-:S12]  /*dae0*/  ULEA UR5, UR46, UR60, 0x3 ;  /* 0x0000003c2e057291 */ /* 0x000fd8000f8e183f */
[----:B------:R-:W-:-:S05]  /*daf0*/  IMAD.U32 R0, RZ, RZ, UR6 ;  /* 0x00000006ff007e24 */ /* 0x000fca000f8e00ff */
[----:B------:R-:W-:-:S04]  /*db00*/  SHF.L.U32 R0, R0, 0x1f, RZ ;  /* 0x0000001f00007819 */ /* 0x000fc800000006ff */
[----:B------:R1:W2:Y:S01]  /*db10*/  SYNCS.PHASECHK.TRANS64.TRYWAIT P2, [UR5+0x38850], R0 ;  /* 0x03885000ff0075a7 */ /* 0x0002a20008040145 */
[----:B------:R-:W-:Y:S05]  /*db20*/  @!P0 BRA `(.L_x_1982) ;  /* 0x0000000000048947 */ /* 0x000fea0003800000 */
[----:B------:R-:W-:Y:S01]  /*db30*/  BPT.TRAP 0x1 ;  /* 0x000000040000795c */ /* 0x000fe20000300000 */
.L_x_1982:
[----:B--2---:R-:W-:Y:S05]  /*db40*/  @P2 BRA `(.L_x_1983) ;  /* 0x0000000000082947 */ /* 0x004fea0003800000 */
[----:B------:R-:W2:Y:S02]  /*db50*/  SYNCS.PHASECHK.TRANS64.TRYWAIT P0, [UR5+0x38850], R0 ;  /* 0x03885000ff0075a7 */ /* 0x000ea40008000145 */
[----:B--2---:R-:W-:Y:S05]  /*db60*/  @!P0 BRA `(.L_x_1984) ;  /* 0x0000005c006c8947 */ /* 0x004fea0003800000 */
.L_x_1983:
[----:B------:R-:W-:Y:S01]  /*db70*/  UIADD3 UR60, UR60, 0x400, URZ ;  /* 0x000004003c3c7890 */ /* 0x000fe2000fffe03f */
[----:B------:R-:W-:Y:S01]  /*db80*/  WARPGROUP.ARRIVE ;  /* 0x00000000000079c5 */ /* 0x000fe20000000000 */
[----:B------:R-:W-:Y:S01]  /*db90*/  UMOV UR7, 0x40000040 ;  /* 0x4000004000077882 */ /* 0x000fe20000000000 */
[----:B------:R-:W-:Y:S01]  /*dba0*/  UMOV UR11, 0x40000040 ;  /* 0x40000040000b7882 */ /* 0x000fe20000000000 */
[----:B------:R-:W-:Y:S01]  /*dbb0*/  USHF.R.U32.HI UR60, URZ, 0x4, UR60 ;  /* 0x000000043f3c7899 */ /* 0x000fe2000801163c */
[----:B------:R-:W3:Y:S01]  /*dbc0*/  SHFL.BFLY PT, R2, R5, 0x2, 0x1f ;  /* 0x0c401f0005027f89 */ /* 0x000ee200000e0000 */
[----:B------:R-:W-:Y:S01]  /*dbd0*/  R2UR UR12, R219 ;  /* 0x00000000db0c72ca */ /* 0x000fe200000e0000 */
[----:B------:R-:W-:Y:S01]  /*dbe0*/  IMAD.U32 R12, RZ, RZ, UR5 ;  /* 0x00000005ff0c7e24 */ /* 0x000fe2000f8e00ff */
[----:B------:R-:W-:Y:S01]  /*dbf0*/  ULOP3.LUT UR60, UR60, 0x3fff, URZ, 0xc0, !UPT ;  /* 0x00003fff3c3c7892 */ /* 0x000fe2000f8ec03f */
[----:B-12---:R-:W1:Y:S01]  /*dc00*/  SHFL.BFLY PT, R0, R17, 0x2, 0x1f ;  /* 0x0c401f0011007f89 */ /* 0x006e6200000e0000 */
[----:B------:R-:W-:-:S02]  /*dc10*/  R2UR UR9, R16 ;  /* 0x00000000100972ca */ /* 0x000fc400000e0000 */
[----:B------:R-:W-:Y:S01]  /*dc20*/  ULOP3.LUT UR6, UR60, 0x2800000, URZ, 0xfc, !UPT ;  /* 0x028000003c067892 */ /* 0x000fe2000f8efc3f */
[----:B------:R-:W-:-:S03]  /*dc30*/  MOV R13, UR4 ;  /* 0x00000004000d7c02 */ /* 0x000fc60008000f00 */
[----:B------:R-:W-:Y:S02]  /*dc40*/  UIMAD UR6, UR46, 0xa00, UR6 ;  /* 0x00000a002e0678a4 */ /* 0x000fe4000f8e0206 */
[----:B------:R-:W-:Y:S02]  /*dc50*/  UIADD3 UR46, UR46, 0x1, URZ ;  /* 0x000000012e2e7890 */ /* 0x000fe4000fffe03f */
[----:B------:R-:W-:Y:S02]  /*dc60*/  UIADD3 UR8, UR6, 0x80, URZ ;  /* 0x0000008006087890 */ /* 0x000fe4000fffe03f */
[----:B------:R-:W-:Y:S02]  /*dc70*/  UISETP.NE.AND UP0, UPT, UR46, 0x2, UPT ;  /* 0x000000022e00788c */ /* 0x000fe4000bf05270 */
[----:B------:R-:W-:Y:S01]  /*dc80*/  UIADD3 UR12, UR12, 0x1, URZ ;  /* 0x000000010c0c7890 */ /* 0x000fe2000fffe03f */
[----:B------:R-:W-:Y:S01]  /*dc90*/  HGMMA.64x256x16.F32.BF16 R24, R208, gdesc[UR4].tnspB, R24, gsb0 ;  /* 0x43e00004d0187df0 */ /* 0x000fe20008001818 */
[----:B------:R-:W-:Y:S01]  /*dca0*/  UMOV UR7, 0x40000040 ;  /* 0x4000004000077882 */ /* 0x000fe20000000000 */
[----:B------:R-:W-:Y:S01]  /*dcb0*/  UMOV UR10, UR8 ;  /* 0x00000008000a7c82 */ /* 0x000fe20008000000 */
[----:B------:R-:W-:Y:S01]  /*dcc0*/  UIADD3 UR8, UR6, 0x100, URZ ;  /* 0x0000010006087890 */ /* 0x000fe2000fffe03f */
[----:B---3--:R-:W-:Y:S01]  /*dcd0*/  FADD.FTZ R2, R2, R5 ;  /* 0x0000000502027221 */ /* 0x008fe20000010000 */
[----:B------:R-:W-:Y:S01]  /*dce0*/  MOV R5, RZ ;  /* 0x000000ff00057202 */ /* 0x000fe20000000f00 */
[----:B------:R-:W-:Y:S01]  /*dcf0*/  IMAD.U32 R219, RZ, RZ, UR12 ;  /* 0x0000000cffdb7e24 */ /* 0x000fe2000f8e00ff */
[----:B------:R-:W-:Y:S01]  /*dd00*/  USEL UR46, UR46, URZ, UP0 ;  /* 0x0000003f2e2e7287 */ /* 0x000fe20008000000 */
[----:B-1----:R-:W-:Y:S01]  /*dd10*/  FADD.FTZ R0, R0, R17 ;  /* 0x0000001100007221 */ /* 0x002fe20000010000 */
[----:B------:R-:W1:Y:S04]  /*dd20*/  SHFL.BFLY PT, R9, R2, 0x1, 0x1f ;  /* 0x0c201f0002097f89 */ /* 0x000e6800000e0000 */
[----:B------:R-:W2:Y:S01]  /*dd30*/  SHFL.BFLY PT, R7, R0, 0x1, 0x1f ;  /* 0x0c201f0000077f89 */ /* 0x000ea200000e0000 */
[----:B-1----:R-:W-:Y:S01]  /*dd40*/  FADD.FTZ R11, R2, R9 ;  /* 0x00000009020b7221 */ /* 0x002fe20000010000 */
[----:B------:R-:W-:Y:S01]  /*dd50*/  IMAD.U32 R9, RZ, RZ, UR4 ;  /* 0x00000004ff097e24 */ /* 0x000fe2000f8e00ff */
[----:B------:R-:W-:Y:S01]  /*dd60*/  USEL UR4, URZ, 0x1, UP0 ;  /* 0x000000013f047887 */ /* 0x000fe20008000000 */
[----:B------:R-:W-:-:S02]  /*dd70*/  IMAD.MOV.U32 R2, RZ, RZ, -0x800000 ;  /* 0xff800000ff027424 */ /* 0x000fc400078e00ff */
[----:B--2---:R-:W-:Y:S01]  /*dd80*/  FADD.FTZ R10, R0, R7 ;  /* 0x00000007000a7221 */ /* 0x004fe20000010000 */
[----:B------:R-:W-:Y:S01]  /*dd90*/  FSETP.NE.FTZ.AND P2, PT, R11, RZ, PT ;  /* 0x000000ff0b00720b */ /* 0x000fe20003f55000 */
[----:B------:R-:W-:Y:S01]  /*dda0*/  IMAD.MOV.U32 R7, RZ, RZ, RZ ;  /* 0x000000ffff077224 */ /* 0x000fe200078e00ff */
[----:B------:R-:W-:Y:S01]  /*ddb0*/  ULOP3.LUT UR9, UR9, UR4, URZ, 0x3c, !UPT ;  /* 0x0000000409097292 */ /* 0x000fe2000f8e3c3f */
[----:B------:R-:W-:Y:S01]  /*ddc0*/  IMAD.MOV.U32 R0, RZ, RZ, -0x800000 ;  /* 0xff800000ff007424 */ /* 0x000fe200078e00ff */
[----:B------:R-:W-:-:S04]  /*ddd0*/  FSETP.NE.FTZ.AND P0, PT, R10, RZ, PT ;  /* 0x000000ff0a00720b */ /* 0x000fc80003f15000 */
[----:B------:R-:W-:-:S05]  /*dde0*/  IMAD.U32 R16, RZ, RZ, UR9 ;  /* 0x00000009ff107e24 */ /* 0x000fca000f8e00ff */
[----:B------:R-:W1:Y:S01]  /*ddf0*/  @P2 MUFU.LG2 R8, R11 ;  /* 0x0000000b00082308 */ /* 0x000e620000000c00 */
[----:B------:R-:W-:-:S03]  /*de00*/  @P2 FMUL.FTZ R13, R13, 0.69314718246459960938 ;  /* 0x3f3172180d0d2820 */ /* 0x000fc60000410000 */
[----:B------:R-:W-:-:S04]  /*de10*/  @P0 FMUL.FTZ R9, R9, 0.69314718246459960938 ;  /* 0x3f31721809090820 */ /* 0x000fc80000410000 */
[----:B------:R-:W-:Y:S08]  /*de20*/  @P2 MUFU.RCP R5, R11 ;  /* 0x0000000b00052308 */ /* 0x000ff00000001000 */
[----:B------:R-:W2:Y:S01]  /*de30*/  @P0 MUFU.LG2 R6, R10 ;  /* 0x0000000a00060308 */ /* 0x000ea20000000c00 */
[----:B-1----:R-:W-:-:S04]  /*de40*/  @P2 FMUL.FTZ R8, R8, 0.69314718246459960938 ;  /* 0x3f31721808082820 */ /* 0x002fc80000410000 */
[----:B------:R-:W-:-:S03]  /*de50*/  @P2 FFMA.FTZ R2, R13, R3, R8 ;  /* 0x000000030d022223 */ /* 0x000fc60000010008 */
[----:B------:R1:W3:Y:S02]  /*de60*/  @P0 MUFU.RCP R7, R10 ;  /* 0x0000000a00070308 */ /* 0x0002e40000001000 */
[----:B-1----:R-:W-:Y:S01]  /*de70*/  @!P1 IADD3 R10, R12, 0x38860, RZ ;  /* 0x000388600c0a9810 */ /* 0x002fe20007ffe0ff */
[----:B--2---:R-:W-:-:S03]  /*de80*/  @P0 FMUL.FTZ R6, R6, 0.69314718246459960938 ;  /* 0x3f31721806060820 */ /* 0x004fc60000410000 */
[----:B------:R-:W-:Y:S01]  /*de90*/  @!P1 PRMT R3, RZ, 0x654, R10 ;  /* 0x00000654ff039816 */ /* 0x000fe2000000000a */
[----:B------:R-:W-:Y:S01]  /*dea0*/  @P0 FFMA.FTZ R0, R9, R4, R6 ;  /* 0x0000000409000223 */ /* 0x000fe20000010006 */
[----:B------:R-:W-:Y:S01]  /*deb0*/  PLOP3.LUT P0, PT, PT, PT, PT, 0x8, 0x0 ;  /* 0x000000000000781c */ /* 0x000fe20003f0e170 */
        /* <DEDUP_REMOVED lines=18> */
[----:B------:R-:W-:-:S15]  /*dfe0*/  WARPGROUP.ARRIVE ;  /* 0x00000000000079c5 */ /* 0x000fde0000000000 */
[----:B------:R-:W-:-:S08]  /*dff0*/  NOP ;  /* 0x0000000000007918 */ /* 0x000fd00000000000 */
[----:B------:R-:W-:Y:S03]  /*e000*/  HGMMA.64x256x16.F32.BF16 R24, R192, gdesc[UR4].tnspB, R24, gsb0 ;  /* 0x43e00004c0187df0 */ /* 0x000fe60008001818 */
[----:B------:R-:W-:Y:S02]  /*e010*/  WARPGROUP.DEPBAR.LE gsb0, 0x0 ;  /* 0x00008000000079c5 */ /* 0x000fe40000010000 */
[-C--:B------:R-:W-:Y:S01]  /*e020*/  FMUL.FTZ R163, R83, R5.reuse ;  /* 0x0000000553a37220 */ /* 0x080fe20000410000 */
[-C--:B------:R-:W-:Y:S01]  /*e030*/  FMUL.FTZ R83, R86, R5.reuse ;  /* 0x0000000556537220 */ /* 0x080fe20000410000 */
[-C--:B------:R-:W-:Y:S01]  /*e040*/  FMUL.FTZ R86, R87, R5.reuse ;  /* 0x0000000557567220 */ /* 0x080fe20000410000 */
[-C--:B------:R-:W-:Y:S01]  /*e050*/  FMUL.FTZ R87, R91, R5.reuse ;  /* 0x000000055b577220 */ /* 0x080fe20000410000 */
[-C--:B------:R-:W-:Y:S01]  /*e060*/  FMUL.FTZ R91, R94, R5.reuse ;  /* 0x000000055e5b7220 */ /* 0x080fe20000410000 */
[----:B------:R-:W-:Y:S01]  /*e070*/  FMUL.FTZ R94, R95, R5 ;  /* 0x000000055f5e7220 */ /* 0x000fe20000410000 */
[-C--:B---3--:R-:W-:Y:S01]  /*e080*/  FMUL.FTZ R4, R24, R7.reuse ;  /* 0x0000000718047220 */ /* 0x088fe20000410000 */
        /* <DEDUP_REMOVED lines=122> */
.L_x_1954:
        /* <DEDUP_REMOVED lines=9> */
[----:B------:R-:W-:Y:S01]  /*e8c0*/  BAR.SYNC.DEFER_BLOCKING 0x1, 0x100 ;  /* 0x0044000000007b1d */ /* 0x000fe20000010000 */
[C---:B------:R-:W-:Y:S01]  /*e8d0*/  IADD3 R31, P3, R22.reuse, 0x4000, RZ ;  /* 0x00004000161f7810 */ /* 0x040fe20007f7e0ff */
[----:B------:R-:W-:Y:S01]  /*e8e0*/  USHF.R.S32.HI UR5, URZ, 0x1f, UR43 ;  /* 0x0000001f3f057899 */ /* 0x000fe2000801142b */
[----:B------:R-:W-:Y:S02]  /*e8f0*/  LOP3.LUT R26, R27, 0x380, RZ, 0xc0, !PT ;  /* 0x000003801b1a7812 */ /* 0x000fe400078ec0ff */
[C---:B------:R-:W-:Y:S01]  /*e900*/  IADD3 R19, P6, R22.reuse, 0x20, RZ ;  /* 0x0000002016137810 */ /* 0x040fe20007fde0ff */
[----:B------:R-:W-:Y:S01]  /*e910*/  ULDC UR10, c[0x0][0xa88] ;  /* 0x0002a200000a7ab9 */ /* 0x000fe20000000800 */
[----:B------:R-:W-:Y:S01]  /*e920*/  IADD3 R21, P5, R22, 0x40, RZ ;  /* 0x0000004016157810 */ /* 0x000fe20007fbe0ff */
[----:B------:R-:W-:Y:S01]  /*e930*/  ULDC.64 UR6, c[0x0][0xb70] ;  /* 0x0002dc0000067ab9 */ /* 0x000fe20000000a00 */
[----:B------:R-:W-:Y:S01]  /*e940*/  LOP3.LUT R30, R31, 0x380, RZ, 0xc0, !PT ;  /* 0x000003801f1e7812 */ /* 0x000fe200078ec0ff */
[----:B------:R-:W-:Y:S01]  /*e950*/  UIMAD UR5, UR5, UR6, URZ ;  /* 0x00000006050572a4 */ /* 0x000fe2000f8e023f */
[----:B------:R-:W-:Y:S01]  /*e960*/  SHF.R.U64 R26, R26, 0x3, RZ ;  /* 0x000000031a1a7819 */ /* 0x000fe200000012ff */
[----:B------:R-:W-:Y:S01]  /*e970*/  UIMAD.WIDE.U32 UR8, UR43, UR6, URZ ;  /* 0x000000062b0872a5 */ /* 0x000fe2000f8e003f */
[----:B------:R-:W-:Y:S01]  /*e980*/  LOP3.LUT R18, R19, 0x380, RZ, 0xc0, !PT ;  /* 0x0000038013127812 */ /* 0x000fe200078ec0ff */
[----:B------:R-:W-:Y:S01]  /*e990*/  UIMAD UR5, UR43, UR7, UR5 ;  /* 0x000000072b0572a4 */ /* 0x000fe2000f8e0205 */
[----:B------:R-:W-:Y:S01]  /*e9a0*/  IADD3 R35, P2, R22, 0x4020, RZ ;  /* 0x0000402016237810 */ /* 0x000fe20007f5e0ff */
[----:B------:R-:W-:Y:S01]  /*e9b0*/  ULDC.64 UR12, c[0x0][0x208] ;  /* 0x00008200000c7ab9 */ /* 0x000fe20000000a00 */
[----:B------:R-:W-:Y:S01]  /*e9c0*/  LOP3.LUT R20, R21, 0x380, RZ, 0xc0, !PT ;  /* 0x0000038015147812 */ /* 0x000fe200078ec0ff */
[----:B------:R-:W-:Y:S01]  /*e9d0*/  UIADD3 UR5, UR9, UR5, URZ ;  /* 0x0000000509057290 */ /* 0x000fe2000fffe03f */
[----:B------:R-:W-:Y:S01]  /*e9e0*/  SHF.R.U64 R30, R30, 0x3, RZ ;  /* 0x000000031e1e7819 */ /* 0x000fe200000012ff */
[----:B------:R-:W-:Y:S01]  /*e9f0*/  ULDC.64 UR6, c[0x0][0xb40] ;  /* 0x0002d00000067ab9 */ /* 0x000fe20000000a00 */
[----:B------:R-:W-:Y:S01]  /*ea00*/  LOP3.LUT R26, R26, R27, RZ, 0x3c, !PT ;  /* 0x0000001b1a1a7212 */ /* 0x000fe200078e3cff */
[----:B------:R-:W-:Y:S01]  /*ea10*/  IMAD.X R27, RZ, RZ, R23, P4 ;  /* 0x000000ffff1b7224 */ /* 0x000fe200020e0617 */
[----:B------:R-:W-:-:S02]  /*ea20*/  SHF.R.U64 R18, R18, 0x3, RZ ;  /* 0x0000000312127819 */ /* 0x000fc400000012ff */
[----:B------:R-:W-:Y:S02]  /*ea30*/  LOP3.LUT R34, R35, 0x380, RZ, 0xc0, !PT ;  /* 0x0000038023227812 */ /* 0x000fe400078ec0ff */
[----:B------:R-:W-:Y:S02]  /*ea40*/  SHF.R.U64 R20, R20, 0x3, RZ ;  /* 0x0000000314147819 */ /* 0x000fe400000012ff */
[----:B------:R-:W-:Y:S02]  /*ea50*/  IADD3 R47, P4, R22, 0x8000, RZ ;  /* 0x00008000162f7810 */ /* 0x000fe40007f9e0ff */
[----:B------:R-:W-:Y:S01]  /*ea60*/  LOP3.LUT R30, R30, R31, RZ, 0x3c, !PT ;  /* 0x0000001f1e1e7212 */ /* 0x000fe200078e3cff */
[--C-:B------:R-:W-:Y:S01]  /*ea70*/  IMAD.X R31, RZ, RZ, R23.reuse, P3 ;  /* 0x000000ffff1f7224 */ /* 0x100fe200018e0617 */
[----:B------:R-:W-:Y:S02]  /*ea80*/  IADD3 R103, R215, UR42, RZ ;  /* 0x0000002ad7677c10 */ /* 0x000fe4000fffe0ff */
[----:B------:R-:W-:Y:S01]  /*ea90*/  LOP3.LUT R18, R18, R19, RZ, 0x3c, !PT ;  /* 0x0000001312127212 */ /* 0x000fe200078e3cff */
[----:B------:R-:W-:Y:S01]  /*eaa0*/  IMAD.X R19, RZ, RZ, R23, P6 ;  /* 0x000000ffff137224 */ /* 0x000fe200030e0617 */
[----:B------:R-:W-:Y:S01]  /*eab0*/  SHF.R.U64 R34, R34, 0x3, RZ ;  /* 0x0000000322227819 */ /* 0x000fe200000012ff */
[----:B------:R-:W-:Y:S01]  /*eac0*/  VIADD R5, R103, 0x8 ;  /* 0x0000000867057836 */ /* 0x000fe20000000000 */
[----:B------:R-:W-:-:S02]  /*ead0*/  IADD3 R51, P3, R22, 0x8020, RZ ;  /* 0x0000802016337810 */ /* 0x000fc40007f7e0ff */
[----:B------:R-:W-:Y:S02]  /*eae0*/  LOP3.LUT R20, R20, R21, RZ, 0x3c, !PT ;  /* 0x0000001514147212 */ /* 0x000fe400078e3cff */
[----:B------:R-:W-:Y:S02]  /*eaf0*/  LOP3.LUT R46, R47, 0x380, RZ, 0xc0, !PT ;  /* 0x000003802f2e7812 */ /* 0x000fe400078ec0ff */
[C---:B------:R-:W-:Y:S02]  /*eb00*/  IADD3 R39, P6, R22.reuse, 0x4040, RZ ;  /* 0x0000404016277810 */ /* 0x040fe40007fde0ff */
[----:B------:R-:W-:Y:S02]  /*eb10*/  IADD3.X R21, RZ, R23, RZ, P5, !PT ;  /* 0x00000017ff157210 */ /* 0x000fe40002ffe4ff */
[----:B------:R-:W-:Y:S02]  /*eb20*/  IADD3 R43, P5, R22, 0x4060, RZ ;  /* 0x00004060162b7810 */ /* 0x000fe40007fbe0ff */
[----:B------:R-:W-:-:S02]  /*eb30*/  LOP3.LUT R34, R34, R35, RZ, 0x3c, !PT ;  /* 0x0000002322227212 */ /* 0x000fc400078e3cff */
[----:B------:R-:W-:Y:S02]  /*eb40*/  LOP3.LUT R67, R22, 0x380, RZ, 0xc0, !PT ;  /* 0x0000038016437812 */ /* 0x000fe400078ec0ff */
[----:B------:R-:W-:Y:S02]  /*eb50*/  LOP3.LUT R50, R51, 0x380, RZ, 0xc0, !PT ;  /* 0x0000038033327812 */ /* 0x000fe400078ec0ff */
[----:B------:R-:W-:Y:S02]  /*eb60*/  LOP3.LUT P0, RZ, R220, 0x3, RZ, 0xc0, !PT ;  /* 0x00000003dcff7812 */ /* 0x000fe4000780c0ff */
[----:B------:R-:W-:Y:S02]  /*eb70*/  SHF.R.U64 R46, R46, 0x3, RZ ;  /* 0x000000032e2e7819 */ /* 0x000fe400000012ff */
[----:B------:R-:W-:Y:S02]  /*eb80*/  IADD3.X R35, RZ, R23, RZ, P2, !PT ;  /* 0x00000017ff237210 */ /* 0x000fe400017fe4ff */
[----:B------:R-:W-:-:S02]  /*eb90*/  LOP3.LUT R38, R39, 0x380, RZ, 0xc0, !PT ;  /* 0x0000038027267812 */ /* 0x000fc400078ec0ff */
[----:B------:R-:W-:Y:S02]  /*eba0*/  IADD3 R55, P2, R22, 0x8040, RZ ;  /* 0x0000804016377810 */ /* 0x000fe40007f5e0ff */
[----:B------:R-:W-:Y:S02]  /*ebb0*/  LOP3.LUT R42, R43, 0x380, RZ, 0xc0, !PT ;  /* 0x000003802b2a7812 */ /* 0x000fe400078ec0ff */
[----:B------:R-:W-:Y:S02]  /*ebc0*/  SHF.R.U64 R67, R67, 0x3, RZ ;  /* 0x0000000343437819 */ /* 0x000fe400000012ff */
[----:B------:R-:W-:Y:S02]  /*ebd0*/  SHF.R.U64 R50, R50, 0x3, RZ ;  /* 0x0000000332327819 */ /* 0x000fe400000012ff */
[----:B------:R-:W-:Y:S02]  /*ebe0*/  ISETP.GE.OR P1, PT, R5, UR10, P0 ;  /* 0x0000000a05007c0c */ /* 0x000fe40008726670 */
[----:B------:R-:W-:Y:S01]  /*ebf0*/  LOP3.LUT R46, R46, R47, RZ, 0x3c, !PT ;  /* 0x0000002f2e2e7212 */ /* 0x000fe200078e3cff */
[----:B------:R-:W-:Y:S01]  /*ec00*/  IMAD.X R47, RZ, RZ, R23, P4 ;  /* 0x000000ffff2f7224 */ /* 0x000fe200020e0617 */
[----:B------:R-:W-:-:S02]  /*ec10*/  SHF.R.U64 R38, R38, 0x3, RZ ;  /* 0x0000000326267819 */ /* 0x000fc400000012ff */
[----:B------:R-:W-:Y:S02]  /*ec20*/  LOP3.LUT R54, R55, 0x380, RZ, 0xc0, !PT ;  /* 0x0000038037367812 */ /* 0x000fe400078ec0ff */
[----:B------:R-:W-:Y:S02]  /*ec30*/  F2FP.BF16.F32.PACK_AB R5, R165, R162 ;  /* 0x000000a2a505723e */ /* 0x000fe400000010ff */
[----:B------:R-:W-:Y:S02]  /*ec40*/  SHF.R.U64 R42, R42, 0x3, RZ ;  /* 0x000000032a2a7819 */ /* 0x000fe400000012ff */
[----:B------:R-:W-:Y:S02]  /*ec50*/  IADD3 R75, P4, R22, 0xc020, RZ ;  /* 0x0000c020164b7810 */ /* 0x000fe40007f9e0ff */
[----:B------:R-:W-:Y:S02]  /*ec60*/  MOV R165, R20 ;  /* 0x0000001400a57202 */ /* 0x000fe40000000f00 */
[----:B------:R-:W-:Y:S01]  /*ec70*/  LOP3.LUT R66, R67, R22, RZ, 0x3c, !PT ;  /* 0x0000001643427212 */ /* 0x000fe200078e3cff */
[----:B------:R-:W1:Y:S01]  /*ec80*/  LDC.64 R20, c[0x0][0xb78] ;  /* 0x0002de00ff147b82 */ /* 0x000e620000000a00 */
[----:B------:R-:W-:Y:S01]  /*ec90*/  LOP3.LUT R50, R50, R51, RZ, 0x3c, !PT ;  /* 0x0000003332327212 */ /* 0x000fe200078e3cff */
[----:B------:R-:W-:Y:S01]  /*eca0*/  IMAD.X R51, RZ, RZ, R23, P3 ;  /* 0x000000ffff337224 */ /* 0x000fe200018e0617 */
[----:B------:R-:W-:-:S02]  /*ecb0*/  MOV R67, R23 ;  /* 0x0000001700437202 */ /* 0x000fc40000000f00 */
[----:B------:R-:W-:Y:S02]  /*ecc0*/  F2FP.BF16.F32.PACK_AB R4, R25, R4 ;  /* 0x000000041904723e */ /* 0x000fe400000010ff */
[----:B------:R-:W-:Y:S01]  /*ecd0*/  LOP3.LUT R38, R38, R39, RZ, 0x3c, !PT ;  /* 0x0000002726267212 */ /* 0x000fe200078e3cff */
[--C-:B------:R-:W-:Y:S01]  /*ece0*/  IMAD.X R39, RZ, RZ, R23.reuse, P6 ;  /* 0x000000ffff277224 */ /* 0x100fe200030e0617 */
[----:B------:R-:W-:Y:S02]  /*ecf0*/  SHF.R.U64 R54, R54, 0x3, RZ ;  /* 0x0000000336367819 */ /* 0x000fe400000012ff */
[----:B------:R-:W-:Y:S02]  /*ed00*/  IADD3 R25, P3, R22, 0xc040, RZ ;  /* 0x0000c04016197810 */ /* 0x000fe40007f7e0ff */
[----:B------:R-:W-:Y:S01]  /*ed10*/  LOP3.LUT R42, R42, R43, RZ, 0x3c, !PT ;  /* 0x0000002b2a2a7212 */ /* 0x000fe200078e3cff */
[----:B------:R-:W-:Y:S01]  /*ed20*/  IMAD.X R43, RZ, RZ, R23, P5 ;  /* 0x000000ffff2b7224 */ /* 0x000fe200028e0617 */
[----:B------:R-:W-:-:S02]  /*ed30*/  LOP3.LUT R74, R75, 0x380, RZ, 0xc0, !PT ;  /* 0x000003804b4a7812 */ /* 0x000fc400078ec0ff */
[C---:B------:R-:W-:Y:S02]  /*ed40*/  IADD3 R59, P6, R22.reuse, 0x8060, RZ ;  /* 0x00008060163b7810 */ /* 0x040fe40007fde0ff */
[----:B------:R-:W-:Y:S02]  /*ed50*/  IADD3 R63, P5, R22, 0xc000, RZ ;  /* 0x0000c000163f7810 */ /* 0x000fe40007fbe0ff */
[----:B------:R-:W-:Y:S02]  /*ed60*/  MOV R67, R66 ;  /* 0x0000004200437202 */ /* 0x000fe40000000f00 */
[----:B------:R-:W-:Y:S02]  /*ed70*/  LOP3.LUT R54, R54, R55, RZ, 0x3c, !PT ;  /* 0x0000003736367212 */ /* 0x000fe400078e3cff */
[----:B------:R-:W-:Y:S02]  /*ed80*/  LOP3.LUT R66, R25, 0x380, RZ, 0xc0, !PT ;  /* 0x0000038019427812 */ /* 0x000fe400078ec0ff */
[----:B------:R-:W-:-:S02]  /*ed90*/  F2FP.BF16.F32.PACK_AB R6, R29, R6 ;  /* 0x000000061d06723e */ /* 0x000fc400000010ff */
[----:B------:R-:W-:Y:S02]  /*eda0*/  F2FP.BF16.F32.PACK_AB R7, R164, R7 ;  /* 0x00000007a407723e */ /* 0x000fe400000010ff */
[----:B------:R-:W-:Y:S02]  /*edb0*/  IADD3.X R55, RZ, R23, RZ, P2, !PT ;  /* 0x00000017ff377210 */ /* 0x000fe400017fe4ff */
[----:B------:R-:W-:Y:S01]  /*edc0*/  SHF.R.U64 R74, R74, 0x3, RZ ;  /* 0x000000034a4a7819 */ /* 0x000fe200000012ff */
[----:B------:R2:W-:Y:S01]  /*edd0*/  STSM.16.M88.4 [R67], R4 ;  /* 0x0000000443007844 */ /* 0x0005e20000000200 */
[----:B------:R-:W-:Y:S02]  /*ede0*/  LOP3.LUT R58, R59, 0x380, RZ, 0xc0, !PT ;  /* 0x000003803b3a7812 */ /* 0x000fe400078ec0ff */
[----:B------:R-:W-:Y:S02]  /*edf0*/  IADD3 R71, P2, R22, 0xc060, RZ ;  /* 0x0000c06016477810 */ /* 0x000fe40007f5e0ff */
[----:B------:R-:W-:-:S02]  /*ee00*/  LOP3.LUT R62, R63, 0x380, RZ, 0xc0, !PT ;  /* 0x000003803f3e7812 */ /* 0x000fc400078ec0ff */
[----:B------:R-:W-:Y:S02]  /*ee10*/  SHF.R.U64 R66, R66, 0x3, RZ ;  /* 0x0000000342427819 */ /* 0x000fe400000012ff */
[----:B------:R-:W-:Y:S02]  /*ee20*/  LOP3.LUT R74, R74, R75, RZ, 0x3c, !PT ;  /* 0x0000004b4a4a7212 */ /* 0x000fe400078e3cff */
[----:B------:R-:W-:Y:S02]  /*ee30*/  SHF.R.U64 R58, R58, 0x3, RZ ;  /* 0x000000033a3a7819 */ /* 0x000fe400000012ff */
[----:B------:R-:W-:Y:S02]  /*ee40*/  LOP3.LUT R70, R71, 0x380, RZ, 0xc0, !PT ;  /* 0x0000038047467812 */ /* 0x000fe400078ec0ff */
[----:B------:R-:W-:Y:S01]  /*ee50*/  MOV R166, R18 ;  /* 0x0000001200a67202 */ /* 0x000fe20000000f00 */
[----:B------:R-:W-:Y:S01]  /*ee60*/  IMAD.U32 R19, RZ, RZ, UR9 ;  /* 0x00000009ff137e24 */ /* 0x000fe2000f8e00ff */
[----:B------:R-:W-:Y:S01]  /*ee70*/  IADD3.X R75, RZ, R23, RZ, P4, !PT ;  /* 0x00000017ff4b7210 */ /* 0x000fe200027fe4ff */
[----:B------:R-:W-:Y:S01]  /*ee80*/  IMAD.U32 R19, RZ, RZ, UR5 ;  /* 0x00000005ff137e24 */ /* 0x000fe2000f8e00ff */
[----:B--2---:R-:W-:Y:S01]  /*ee90*/  F2FP.BF16.F32.PACK_AB R4, R33, R32 ;  /* 0x000000202104723e */ /* 0x004fe200000010ff */
[----:B------:R-:W-:Y:S01]  /*eea0*/  USHF.R.S32.HI UR5, URZ, 0x1f, UR44 ;  /* 0x0000001f3f057899 */ /* 0x000fe2000801142c */
[----:B------:R-:W-:Y:S01]  /*eeb0*/  F2FP.BF16.F32.PACK_AB R5, R153, R56 ;  /* 0x000000389905723e */ /* 0x000fe200000010ff */
[----:B------:R-:W-:Y:S01]  /*eec0*/  IMAD.X R67, RZ, RZ, R23, P3 ;  /* 0x000000ffff437224 */ /* 0x000fe200018e0617 */
[----:B------:R-:W-:-:S02]  /*eed0*/  F2FP.BF16.F32.PACK_AB R6, R37, R36 ;  /* 0x000000242506723e */ /* 0x000fc400000010ff */
[----:B------:R-:W-:Y:S02]  /*eee0*/  F2FP.BF16.F32.PACK_AB R7, R155, R52 ;  /* 0x000000349b07723e */ /* 0x000fe400000010ff */
[----:B------:R-:W-:Y:S02]  /*eef0*/  SHF.R.U64 R62, R62, 0x3, RZ ;  /* 0x000000033e3e7819 */ /* 0x000fe400000012ff */
[----:B------:R-:W-:Y:S01]  /*ef00*/  F2FP.BF16.F32.PACK_AB R8, R41, R8 ;  /* 0x000000082908723e */ /* 0x000fe200000010ff */
[----:B------:R1:W-:Y:S01]  /*ef10*/  STSM.16.M88.4 [R166], R4 ;  /* 0x00000004a6007844 */ /* 0x0003e20000000200 */
[----:B------:R-:W-:Y:S02]  /*ef20*/  F2FP.BF16.F32.PACK_AB R9, R64, R9 ;  /* 0x000000094009723e */ /* 0x000fe400000010ff */
[----:B------:R-:W-:Y:S02]  /*ef30*/  F2FP.BF16.F32.PACK_AB R10, R45, R10 ;  /* 0x0000000a2d0a723e */ /* 0x000fe400000010ff */
[----:B------:R-:W-:-:S02]  /*ef40*/  F2FP.BF16.F32.PACK_AB R11, R152, R11 ;  /* 0x0000000b980b723e */ /* 0x000fc400000010ff */
[----:B------:R-:W-:Y:S02]  /*ef50*/  LOP3.LUT R66, R66, R25, RZ, 0x3c, !PT ;  /* 0x0000001942427212 */ /* 0x000fe400078e3cff */
[----:B------:R-:W-:Y:S01]  /*ef60*/  MOV R164, R26 ;  /* 0x0000001a00a47202 */ /* 0x000fe20000000f00 */
[----:B------:R-:W-:Y:S01]  /*ef70*/  STSM.16.M88.4 [R165], R8 ;  /* 0x00000008a5007844 */ /* 0x000fe20000000200 */
[----:B------:R-:W-:Y:S02]  /*ef80*/  F2FP.BF16.F32.PACK_AB R12, R49, R12 ;  /* 0x0000000c310c723e */ /* 0x000fe400000010ff */
[----:B------:R-:W-:Y:S02]  /*ef90*/  F2FP.BF16.F32.PACK_AB R13, R154, R13 ;  /* 0x0000000d9a0d723e */ /* 0x000fe400000010ff */
[----:B------:R-:W-:Y:S01]  /*efa0*/  F2FP.BF16.F32.PACK_AB R14, R53, R14 ;  /* 0x0000000e350e723e */ /* 0x000fe200000010ff */
[----:B-1----:R-:W-:Y:S01]  /*efb0*/  IMAD R4, R20, UR5, RZ ;  /* 0x0000000514047c24 */ /* 0x002fe2000f8e02ff */
[----:B------:R-:W-:-:S02]  /*efc0*/  F2FP.BF16.F32.PACK_AB R15, R156, R15 ;  /* 0x0000000f9c0f723e */ /* 0x000fc400000010ff */
[----:B------:R-:W-:Y:S01]  /*efd0*/  MOV R162, R30 ;  /* 0x0000001e00a27202 */ /* 0x000fe20000000f00 */
[----:B------:R-:W-:Y:S01]  /*efe0*/  IMAD R4, R21, UR44, R4 ;  /* 0x0000002c15047c24 */ /* 0x000fe2000f8e0204 */
[----:B------:R-:W-:Y:S01]  /*eff0*/  MOV R35, R34 ;  /* 0x0000002200237202 */ /* 0x000fe20000000f00 */
[----:B------:R-:W-:Y:S01]  /*f000*/  STSM.16.M88.4 [R164], R12 ;  /* 0x0000000ca4007844 */ /* 0x000fe20000000200 */
[----:B------:R-:W-:Y:S02]  /*f010*/  F2FP.BF16.F32.PACK_AB R24, R57, R24 ;  /* 0x000000183918723e */ /* 0x000fe400000010ff */
[----:B------:R-:W-:Y:S02]  /*f020*/  F2FP.BF16.F32.PACK_AB R25, R157, R48 ;  /* 0x000000309d19723e */ /* 0x000fe400000010ff */
[----:B------:R-:W-:Y:S02]  /*f030*/  F2FP.BF16.F32.PACK_AB R26, R61, R60 ;  /* 0x0000003c3d1a723e */ /* 0x000fe400000010ff */
[----:B------:R-:W-:-:S02]  /*f040*/  F2FP.BF16.F32.PACK_AB R27, R159, R44 ;  /* 0x0000002c9f1b723e */ /* 0x000fc400000010ff */
[----:B------:R-:W-:Y:S01]  /*f050*/  LOP3.LUT R58, R58, R59, RZ, 0x3c, !PT ;  /* 0x0000003b3a3a7212 */ /* 0x000fe200078e3cff */
[----:B------:R-:W-:Y:S01]  /*f060*/  IMAD.X R59, RZ, RZ, R23, P6 ;  /* 0x000000ffff3b7224 */ /* 0x000fe200030e0617 */
[----:B------:R-:W-:Y:S01]  /*f070*/  SHF.R.U64 R70, R70, 0x3, RZ ;  /* 0x0000000346467819 */ /* 0x000fe200000012ff */
[----:B------:R-:W-:Y:S01]  /*f080*/  STSM.16.M88.4 [R162], R24 ;  /* 0x00000018a2007844 */ /* 0x000fe20000000200 */
[----:B------:R-:W-:Y:S02]  /*f090*/  MOV R34, R74 ;  /* 0x0000004a00227202 */ /* 0x000fe40000000f00 */
[----:B------:R-:W-:Y:S02]  /*f0a0*/  F2FP.BF16.F32.PACK_AB R28, R65, R28 ;  /* 0x0000001c411c723e */ /* 0x000fe400000010ff */
[----:B------:R-:W-:Y:S02]  /*f0b0*/  F2FP.BF16.F32.PACK_AB R29, R161, R40 ;  /* 0x00000028a11d723e */ /* 0x000fe400000010ff */
[----:B------:R-:W-:-:S02]  /*f0c0*/  F2FP.BF16.F32.PACK_AB R30, R69, R68 ;  /* 0x00000044451e723e */ /* 0x000fc400000010ff */
[----:B------:R-:W-:Y:S02]  /*f0d0*/  F2FP.BF16.F32.PACK_AB R31, R158, R17 ;  /* 0x000000119e1f723e */ /* 0x000fe400000010ff */
[----:B------:R-:W-:Y:S02]  /*f0e0*/  F2FP.BF16.F32.PACK_AB R72, R73, R72 ;  /* 0x000000484948723e */ /* 0x000fe400000010ff */
[----:B------:R-:W-:Y:S01]  /*f0f0*/  F2FP.BF16.F32.PACK_AB R80, R81, R80 ;  /* 0x000000505150723e */ /* 0x000fe200000010ff */
[----:B------:R-:W-:Y:S01]  /*f100*/  STSM.16.M88.4 [R35], R28 ;  /* 0x0000001c23007844 */ /* 0x000fe20000000200 */
[----:B------:R-:W-:Y:S01]  /*f110*/  LOP3.LUT R62, R62, R63, RZ, 0x3c, !PT ;  /* 0x0000003f3e3e7212 */ /* 0x000fe200078e3cff */
[----:B------:R-:W-:Y:S01]  /*f120*/  IMAD.X R63, RZ, RZ, R23, P5 ;  /* 0x000000ffff3f7224 */ /* 0x000fe200028e0617 */
[----:B------:R-:W-:Y:S02]  /*f130*/  MOV R38, R38 ;  /* 0x0000002600267202 */ /* 0x000fe40000000f00 */
[----:B------:R-:W-:-:S02]  /*f140*/  F2FP.BF16.F32.PACK_AB R73, R160, R3 ;  /* 0x00000003a049723e */ /* 0x000fc400000010ff */
        /* <DEDUP_REMOVED lines=12> */
[----:B------:R-:W-:Y:S02]  /*f210*/  MOV R18, UR8 ;  /* 0x0000000800127c02 */ /* 0x000fe40008000f00 */
[----:B------:R-:W-:-:S02]  /*f220*/  F2FP.BF16.F32.PACK_AB R90, R93, R92 ;  /* 0x0000005c5d5a723e */ /* 0x000fc400000010ff */
[----:B------:R-:W-:Y:S01]  /*f230*/  F2FP.BF16.F32.PACK_AB R91, R94, R91 ;  /* 0x0000005b5e5b723e */ /* 0x000fe200000010ff */
[----:B------:R-:W-:Y:S01]  /*f240*/  IMAD.WIDE.U32 R18, R20, UR44, R18 ;  /* 0x0000002c14127c25 */ /* 0x000fe2000f8e0012 */
        /* <DEDUP_REMOVED lines=23> */
[----:B------:R-:W-:Y:S02]  /*f3c0*/  MOV R62, R62 ;  /* 0x0000003e003e7202 */ /* 0x000fe40000000f00 */
        /* <DEDUP_REMOVED lines=68> */
.L_x_1988:
[----:B------:R-:W-:Y:S05]  /*f810*/  BSYNC B0 ;  /* 0x0000000000007941 */ /* 0x000fea0003800000 */
.L_x_1987:
[----:B------:R-:W-:Y:S05]  /*f820*/  BRA `(.L_x_1986) ;  /* 0x0000000800947947 */ /* 0x000fea0003800000 */
.L_x_1985:
        /* <DEDUP_REMOVED lines=12> */
[----:B------:R-:W-:Y:S01]  /*f8f0*/  MOV R2, UR42 ;  /* 0x0000002a00027c02 */ /* 0x000fe20008000f00 */
[----:B------:R-:W-:-:S03]  /*f900*/  ULDC UR7, c[0x0][0xa88] ;  /* 0x0002a20000077ab9 */ /* 0x000fc60000000800 */
        /* <DEDUP_REMOVED lines=17> */
[----:B------:R-:W-:Y:S02]  /*fa20*/  LEA.HI.X R5, R2, UR9, R3, 0x2, P0 ;  /* 0x0000000902057c11 */ /* 0x000fe400080f1403 */
[----:B------:R-:W-:-:S05]  /*fa30*/  MOV R3, 0xff800000 ;  /* 0xff80000000037802 */ /* 0x000fca0000000f00 */
[----:B------:R1:W-:Y:S02]  /*fa40*/  STG.E desc[UR10][R4.64], R3 ;  /* 0x0000000304007986 */ /* 0x0003e4000c10190a */
.L_x_1990:
[----:B------:R-:W-:Y:S05]  /*fa50*/  BSYNC B0 ;  /* 0x0000000000007941 */ /* 0x000fea0003800000 */
.L_x_1989:
[----:B------:R-:W-:Y:S01]  /*fa60*/  R2UR UR7, R218 ;  /* 0x00000000da0772ca */ /* 0x000fe200000e0000 */
[----:B------:R-:W-:Y:S01]  /*fa70*/  ULDC UR5, c[0x0][0xa88] ;  /* 0x0002a20000057ab9 */ /* 0x000fe20000000800 */
[----:B-1----:R-:W-:Y:S01]  /*fa80*/  IMAD R3, R9, UR43, R8 ;  /* 0x0000002b09037c24 */ /* 0x002fe2000f8e0208 */
[----:B------:R-:W-:Y:S01]  /*fa90*/  UIADD3 UR42, -UR42, UR5, URZ ;  /* 0x000000052a2a7290 */ /* 0x000fe2000fffe13f */
[C---:B------:R-:W-:Y:S01]  /*faa0*/  VIADD R0, R216.reuse, 0x20 ;  /* 0x00000020d8007836 */ /* 0x040fe20000000000 */
[----:B------:R-:W-:Y:S01]  /*fab0*/  SHF.R.S32.HI R217, RZ, 0x1f, R216 ;  /* 0x0000001fffd97819 */ /* 0x000fe200000114d8 */
[C---:B------:R-:W-:Y:S01]  /*fac0*/  VIADD R2, R216.reuse, 0x40 ;  /* 0x00000040d8027836 */ /* 0x040fe20000000000 */
[----:B------:R-:W-:Y:S01]  /*fad0*/  IADD3 R7, R7, R3, RZ ;  /* 0x0000000307077210 */ /* 0x000fe20007ffe0ff */
[----:B------:R-:W-:Y:S01]  /*fae0*/  BSSY B0, `(.L_x_1991) ;  /* 0x0000024000007945 */ /* 0x000fe20003800000 */
        /* <DEDUP_REMOVED lines=8> */
[----:B--2---:R-:W-:-:S03]  /*fb70*/  VIADD R5, R14, UR5 ;  /* 0x000000050e057c36 */ /* 0x004fc60008000000 */
[----:B------:R-:W-:Y:S01]  /*fb80*/  IADD3 R11, R7, R3, RZ ;  /* 0x00000003070b7210 */ /* 0x000fe20007ffe0ff */
[----:B------:R-:W-:Y:S01]  /*fb90*/  IMAD.WIDE R4, R5, 0x80, R216 ;  /* 0x0000008005047825 */ /* 0x000fe200078e02d8 */
[----:B------:R-:W-:Y:S06]  /*fba0*/  @P2 BRA `(.L_x_1992) ;  /* 0x00000000005c2947 */ /* 0x000fec0003800000 */
[C---:B------:R-:W-:Y:S01]  /*fbb0*/  VIADD R2, R212.reuse, 0x80 ;  /* 0x00000080d4027836 */ /* 0x040fe20000000000 */
[----:B------:R-:W-:Y:S01]  /*fbc0*/  ULDC UR5, c[0x0][0xa8c] ;  /* 0x0002a30000057ab9 */ /* 0x000fe20000000800 */
[----:B------:R-:W-:Y:S01]  /*fbd0*/  VIADD R0, R212, 0x40 ;  /* 0x00000040d4007836 */ /* 0x000fe20000000000 */
[----:B------:R-:W-:Y:S01]  /*fbe0*/  ULDC.64 UR6, c[0x0][0xad8] ;  /* 0x0002b60000067ab9 */ /* 0x000fe20000000a00 */
[----:B------:R-:W-:Y:S01]  /*fbf0*/  IMAD.MOV.U32 R3, RZ, RZ, R11 ;  /* 0x000000ffff037224 */ /* 0x000fe200078e000b */
[----:B------:R-:W-:Y:S01]  /*fc00*/  ISETP.GE.AND P4, PT, R2, UR5, PT ;  /* 0x0000000502007c0c */ /* 0x000fe2000bf86270 */
[----:B------:R-:W-:Y:S01]  /*fc10*/  IMAD R9, R5, UR6, RZ ;  /* 0x0000000605097c24 */ /* 0x000fe2000f8e02ff */
[----:B------:R-:W-:Y:S01]  /*fc20*/  ISETP.GE.AND P3, PT, R0, UR5, PT ;  /* 0x0000000500007c0c */ /* 0x000fe2000bf66270 */
[----:B------:R-:W-:Y:S01]  /*fc30*/  IMAD.MOV.U32 R2, RZ, RZ, R6 ;  /* 0x000000ffff027224 */ /* 0x000fe200078e0006 */
[----:B------:R-:W-:Y:S01]  /*fc40*/  IADD3 R0, R212, 0xc0, RZ ;  /* 0x000000c0d4007810 */ /* 0x000fe20007ffe0ff */
[----:B------:R-:W-:Y:S01]  /*fc50*/  IMAD R9, R4, UR7, R9 ;  /* 0x0000000704097c24 */ /* 0x000fe2000f8e0209 */
[----:B------:R-:W-:Y:S01]  /*fc60*/  ISETP.GE.AND P2, PT, R212, UR5, PT ;  /* 0x00000005d4007c0c */ /* 0x000fe2000bf46270 */
[----:B------:R-:W-:Y:S01]  /*fc70*/  IMAD.WIDE.U32 R2, R4, UR6, R2 ;  /* 0x0000000604027c25 */ /* 0x000fe2000f8e0002 */
[----:B------:R-:W-:Y:S01]  /*fc80*/  ISETP.GE.AND P5, PT, R0, UR5, PT ;  /* 0x0000000500007c0c */ /* 0x000fe2000bfa6270 */
[----:B------:R-:W-:Y:S01]  /*fc90*/  ULDC.64 UR6, c[0x0][0xa80] ;  /* 0x0002a00000067ab9 */ /* 0x000fe20000000a00 */
[----:B------:R-:W-:Y:S01]  /*fca0*/  ULDC.64 UR8, c[0x0][0x208] ;  /* 0x0000820000087ab9 */ /* 0x000fe20000000a00 */
[----:B------:R-:W-:-:S02]  /*fcb0*/  LEA R12, P6, R2, UR6, 0x1 ;  /* 0x00000006020c7c11 */ /* 0x000fc4000f8c08ff */
[----:B------:R-:W-:-:S04]  /*fcc0*/  IADD3 R3, R3, R9, RZ ;  /* 0x0000000903037210 */ /* 0x000fc80007ffe0ff */
[----:B------:R-:W-:-:S05]  /*fcd0*/  LEA.HI.X R13, R2, UR7, R3, 0x1, P6 ;  /* 0x00000007020d7c11 */ /* 0x000fca000b0f0c03 */
[----:B------:R1:W-:Y:S04]  /*fce0*/  @!P2 STG.E.128 desc[UR8][R12.64], RZ ;  /* 0x000000ff0c00a986 */ /* 0x0003e8000c101d08 */
[----:B------:R1:W-:Y:S04]  /*fcf0*/  @!P3 STG.E.128 desc[UR8][R12.64+0x80], RZ ;  /* 0x000080ff0c00b986 */ /* 0x0003e8000c101d08 */
[----:B------:R1:W-:Y:S04]  /*fd00*/  @!P4 STG.E.128 desc[UR8][R12.64+0x100], RZ ;  /* 0x000100ff0c00c986 */ /* 0x0003e8000c101d08 */
[----:B------:R1:W-:Y:S02]  /*fd10*/  @!P5 STG.E.128 desc[UR8][R12.64+0x180], RZ ;  /* 0x000180ff0c00d986 */ /* 0x0003e4000c101d08 */
.L_x_1992:
[----:B------:R-:W-:Y:S05]  /*fd20*/  BSYNC B0 ;  /* 0x0000000000007941 */ /* 0x000fea0003800000 */
.L_x_1991:
[----:B------:R-:W-:Y:S01]  /*fd30*/  BSSY B0, `(.L_x_1993) ;  /* 0x000001c000007945 */ /* 0x000fe20003800000 */
[----:B------:R-:W-:-:S03]  /*fd40*/  ISETP.GE.AND P2, PT, R8, UR42, PT ;  /* 0x0000002a08007c0c */ /* 0x000fc6000bf46270 */
[----:B------:R-:W-:Y:S10]  /*fd50*/  @P0 BRA `(.L_x_1994) ;  /* 0x0000000000640947 */ /* 0x000ff40003800000 */
[----:B------:R-:W-:Y:S01]  /*fd60*/  IADD3 R9, P0, R4, 0x20, RZ ;  /* 0x0000002004097810 */ /* 0x000fe20007f1e0ff */
[C---:B------:R-:W-:Y:S01]  /*fd70*/  VIADD R3, R212.reuse, 0x80 ;  /* 0x00000080d4037836 */ /* 0x040fe20000000000 */
[----:B------:R-:W-:Y:S01]  /*fd80*/  ULDC UR5, c[0x0][0xa8c] ;  /* 0x0002a30000057ab9 */ /* 0x000fe20000000800 */
[C---:B------:R-:W-:Y:S01]  /*fd90*/  VIADD R2, R212.reuse, 0x40 ;  /* 0x00000040d4027836 */ /* 0x040fe20000000000 */
[----:B------:R-:W-:Y:S01]  /*fda0*/  IADD3.X R0, RZ, R5, RZ, P0, !PT ;  /* 0x00000005ff007210 */ /* 0x000fe200007fe4ff */
[----:B------:R-:W-:Y:S01]  /*fdb0*/  ULDC.64 UR6, c[0x0][0xad8] ;  /* 0x0002b60000067ab9 */ /* 0x000fe20000000a00 */
        /* <DEDUP_REMOVED lines=19> */
.L_x_1994:
[----:B------:R-:W-:Y:S05]  /*fef0*/  BSYNC B0 ;  /* 0x0000000000007941 */ /* 0x000fea0003800000 */
.L_x_1993:
        /* <DEDUP_REMOVED lines=27> */
.L_x_1996:
[----:B------:R-:W-:Y:S05]  /*100b0*/  BSYNC B0 ;  /* 0x0000000000007941 */ /* 0x000fea0003800000 */
.L_x_1995:
[----:B------:R-:W-:Y:S04]  /*100c0*/  BSSY B0, `(.L_x_1986) ;  /* 0x000001b000007945 */ /* 0x000fe80003800000 */
[----:B------:R-:W-:Y:S05]  /*100d0*/  @P2 BRA `(.L_x_1997) ;  /* 0x0000000000642947 */ /* 0x000fea0003800000 */
[----:B------:R-:W-:Y:S01]  /*100e0*/  IADD3 R7, P0, R4, 0x60, RZ ;  /* 0x0000006004077810 */ /* 0x000fe20007f1e0ff */
[----:B------:R-:W-:Y:S01]  /*100f0*/  VIADD R0, R212, 0x40 ;  /* 0x00000040d4007836 */ /* 0x000fe20000000000 */
[----:B------:R-:W-:Y:S01]  /*10100*/  ULDC UR5, c[0x0][0xa8c] ;  /* 0x0002a30000057ab9 */ /* 0x000fe20000000800 */
[----:B------:R-:W-:Y:S01]  /*10110*/  MOV R2, R6 ;  /* 0x0000000600027202 */ /* 0x000fe20000000f00 */
[----:B------:R-:W-:Y:S01]  /*10120*/  ULDC.64 UR6, c[0x0][0xad8] ;  /* 0x0002b60000067ab9 */ /* 0x000fe20000000a00 */
[----:B------:R-:W-:Y:S01]  /*10130*/  IADD3.X R4, RZ, R5, RZ, P0, !PT ;  /* 0x00000005ff047210 */ /* 0x000fe200007fe4ff */
[----:B------:R-:W-:Y:S01]  /*10140*/  IMAD.MOV.U32 R3, RZ, RZ, R11 ;  /* 0x000000ffff037224 */ /* 0x000fe200078e000b */
[----:B------:R-:W-:Y:S01]  /*10150*/  ISETP.GE.AND P2, PT, R0, UR5, PT ;  /* 0x0000000500007c0c */ /* 0x000fe2000bf46270 */
[C---:B------:R-:W-:Y:S01]  /*10160*/  VIADD R5, R212.reuse, 0x80 ;  /* 0x00000080d4057836 */ /* 0x040fe20000000000 */
[----:B------:R-:W-:Y:S01]  /*10170*/  ISETP.GE.AND P1, PT, R212, UR5, PT ;  /* 0x00000005d4007c0c */ /* 0x000fe2000bf26270 */
[----:B------:R-:W-:Y:S01]  /*10180*/  IMAD R4, R4, UR6, RZ ;  /* 0x0000000604047c24 */ /* 0x000fe2000f8e02ff */
[----:B------:R-:W-:Y:S01]  /*10190*/  ULDC.64 UR8, c[0x0][0x208] ;  /* 0x0000820000087ab9 */ /* 0x000fe20000000a00 */
[----:B------:R-:W-:Y:S01]  /*101a0*/  VIADD R0, R212, 0xc0 ;  /* 0x000000c0d4007836 */ /* 0x000fe20000000000 */
[----:B------:R-:W-:Y:S01]  /*101b0*/  ISETP.GE.AND P3, PT, R5, UR5, PT ;  /* 0x0000000505007c0c */ /* 0x000fe2000bf66270 */
[----:B------:R-:W-:-:S03]  /*101c0*/  IMAD.WIDE.U32 R2, R7, UR6, R2 ;  /* 0x0000000607027c25 */ /* 0x000fc6000f8e0002 */
[----:B------:R-:W-:Y:S01]  /*101d0*/  ISETP.GE.AND P4, PT, R0, UR5, PT ;  /* 0x0000000500007c0c */ /* 0x000fe2000bf86270 */
[----:B------:R-:W-:Y:S01]  /*101e0*/  IMAD R7, R7, UR7, R4 ;  /* 0x0000000707077c24 */ /* 0x000fe2000f8e0204 */
[----:B------:R-:W-:Y:S02]  /*101f0*/  ULDC.64 UR6, c[0x0][0xa80] ;  /* 0x0002a00000067ab9 */ /* 0x000fe40000000a00 */
[----:B------:R-:W-:Y:S02]  /*10200*/  LEA R4, P0, R2, UR6, 0x1 ;  /* 0x0000000602047c11 */ /* 0x000fe4000f8008ff */
[----:B------:R-:W-:-:S04]  /*10210*/  IADD3 R3, R3, R7, RZ ;  /* 0x0000000703037210 */ /* 0x000fc80007ffe0ff */
[----:B------:R-:W-:-:S05]  /*10220*/  LEA.HI.X R5, R2, UR7, R3, 0x1, P0 ;  /* 0x0000000702057c11 */ /* 0x000fca00080f0c03 */
[----:B------:R4:W-:Y:S04]  /*10230*/  @!P1 STG.E.128 desc[UR8][R4.64], RZ ;  /* 0x000000ff04009986 */ /* 0x0009e8000c101d08 */
[----:B------:R4:W-:Y:S04]  /*10240*/  @!P2 STG.E.128 desc[UR8][R4.64+0x80], RZ ;  /* 0x000080ff0400a986 */ /* 0x0009e8000c101d08 */
[----:B------:R4:W-:Y:S04]  /*10250*/  @!P3 STG.E.128 desc[UR8][R4.64+0x100], RZ ;  /* 0x000100ff0400b986 */ /* 0x0009e8000c101d08 */
[----:B------:R4:W-:Y:S02]  /*10260*/  @!P4 STG.E.128 desc[UR8][R4.64+0x180], RZ ;  /* 0x000180ff0400c986 */ /* 0x0009e4000c101d08 */
.L_x_1997:
[----:B------:R-:W-:Y:S05]  /*10270*/  BSYNC B0 ;  /* 0x0000000000007941 */ /* 0x000fea0003800000 */
.L_x_1986:
[----:B------:R-:W5:Y:S02]  /*10280*/  LDC R0, c[0x0][0xda8] ;  /* 0x00036a00ff007b82 */ /* 0x000f640000000800 */
[----:B-----5:R-:W-:-:S13]  /*10290*/  ISETP.LE.AND P0, PT, R0, UR4, PT ;  /* 0x0000000400007c0c */ /* 0x020fda000bf03270 */
[----:B------:R-:W-:Y:S05]  /*102a0*/  @!P0 BRA `(.L_x_1998) ;  /* 0xffffff0800cc8947 */ /* 0x000fea000383ffff */
[----:B------:R-:W-:Y:S05]  /*102b0*/  EXIT ;  /* 0x000000000000794d */ /* 0x000fea0003800000 */
.L_x_1950:
        /* <DEDUP_REMOVED lines=8> */
[----:B------:R-:W-:Y:S02]  /*10340*/  IMAD.MOV.U32 R17, RZ, RZ, 0x1 ;  /* 0x00000001ff117424 */ /* 0x000fe400078e00ff */
[----:B------:R-:W-:-:S04]  /*10350*/  IMAD.MOV.U32 R16, RZ, RZ, RZ ;  /* 0x000000ffff107224 */ /* 0x000fc800078e00ff */
[----:B------:R-:W1:Y:S02]  /*10360*/  LDC R0, c[0x0][0xda8] ;  /* 0x00036a00ff007b82 */ /* 0x000e640000000800 */
[----:B-1----:R-:W-:-:S13]  /*10370*/  ISETP.LE.AND P0, PT, R0, UR4, PT ;  /* 0x0000000400007c0c */ /* 0x002fda000bf03270 */
[----:B------:R-:W-:Y:S05]  /*10380*/  @P0 BRA `(.L_x_1999) ;  /* 0x0000003000000947 */ /* 0x000fea0003800000 */
[----:B------:R-:W1:Y:S01]  /*10390*/  S2R R2, SR_TID.X ;  /* 0x0000000000027919 */ /* 0x000e620000002100 */
[----:B------:R-:W-:Y:S01]  /*103a0*/  MOV R18, UR4 ;  /* 0x0000000400127c02 */ /* 0x000fe20008000f00 */
[----:B------:R-:W-:Y:S01]  /*103b0*/  IMAD.MOV.U32 R16, RZ, RZ, RZ ;  /* 0x000000ffff107224 */ /* 0x000fe200078e00ff */
[----:B------:R-:W-:Y:S01]  /*103c0*/  ULDC UR50, c[0x0][0xc] ;  /* 0x0000030000327ab9 */ /* 0x000fe20000000800 */
[----:B------:R-:W-:Y:S01]  /*103d0*/  IMAD.MOV.U32 R17, RZ, RZ, 0x1 ;  /* 0x00000001ff117424 */ /* 0x000fe200078e00ff */
[----:B------:R-:W-:Y:S01]  /*103e0*/  ULDC.64 UR42, c[0x0][0x198] ;  /* 0x00006600002a7ab9 */ /* 0x000fe20000000a00 */
[----:B------:R-:W-:Y:S01]  /*103f0*/  UMOV UR49, URZ ;  /* 0x0000003f00317c82 */ /* 0x000fe20008000000 */
[----:B-1----:R-:W-:-:S07]  /*10400*/  LOP3.LUT R19, R2, 0x1f, RZ, 0xc0, !PT ;  /* 0x0000001f02137812 */ /* 0x002fce00078ec0ff */
.L_x_2047:
        /* <DEDUP_REMOVED lines=21> */
.L_x_2000:
[----:B------:R-:W-:Y:S01]  /*10560*/  ULDC UR9, c[0x0][0xdc4] ;  /* 0x0003710000097ab9 */ /* 0x000fe20000000800 */
[----:B------:R-:W-:Y:S01]  /*10570*/  UMOV UR6, UR7 ;  /* 0x0000000700067c82 */ /* 0x000fe20008000000 */
[----:B------:R-:W-:-:S11]  /*10580*/  UISETP.NE.AND UP0, UPT, UR9, 0x1, UPT ;  /* 0x000000010900788c */ /* 0x000fd6000bf05270 */
[----:B------:R-:W-:Y:S02]  /*10590*/  @UP0 ULDC.64 UR10, c[0x0][0xdc8] ;  /* 0x00037200000a0ab9 */ /* 0x000fe40000000a00 */
[----:B------:R-:W-:-:S04]  /*105a0*/  UIMAD.WIDE.U32 UR4, UR7, UR10, URZ ;  /* 0x0000000a070472a5 */ /* 0x000fc8000f8e003f */
[----:B------:R-:W-:-:S04]  /*105b0*/  @UP0 USHF.R.U32.HI UR6, URZ, UR11, UR5 ;  /* 0x0000000b3f060299 */ /* 0x000fc80008011605 */
[----:B------:R-:W-:-:S12]  /*105c0*/  UIMAD UR4, UR6, UR9, URZ ;  /* 0x00000009060472a4 */ /* 0x000fd8000f8e023f */
.L_x_2001:
[----:B------:R-:W-:Y:S01]  /*105d0*/  ULDC.64 UR10, c[0x0][0x3f8] ;  /* 0x0000fe00000a7ab9 */ /* 0x000fe20000000a00 */
[----:B------:R-:W-:Y:S01]  /*105e0*/  ULOP3.LUT UR6, URZ, UR6, URZ, 0x33, !UPT ;  /* 0x000000063f067292 */ /* 0x000fe2000f8e333f */
[----:B------:R-:W-:Y:S01]  /*105f0*/  BSSY B6, `(.L_x_2002) ;  /* 0x00002ca000067945 */ /* 0x000fe20003800000 */
[----:B------:R-:W-:Y:S02]  /*10600*/  UISETP.NE.U32.AND UP0, UPT, UR10, URZ, UPT ;  /* 0x0000003f0a00728c */ /* 0x000fe4000bf05070 */
[----:B------:R-:W-:Y:S02]  /*10610*/  UIADD3 UR9, UR7, -UR4, URZ ;  /* 0x8000000407097290 */ /* 0x000fe4000fffe03f */
[----:B------:R-:W-:Y:S01]  /*10620*/  UISETP.NE.AND.EX UP0, UPT, UR11, URZ, UPT, UP0 ;  /* 0x0000003f0b00728c */ /* 0x000fe2000bf05300 */
[----:B------:R-:W-:Y:S01]  /*10630*/  ULDC UR4, c[0x0][0xdac] ;  /* 0x00036b0000047ab9 */ /* 0x000fe20000000800 */
[----:B------:R-:W-:Y:S01]  /*10640*/  ULDC UR5, c[0x0][0x404] ;  /* 0x0001010000057ab9 */ /* 0x000fe20000000800 */
[----:B------:R-:W-:Y:S01]  /*10650*/  UIADD3 UR6, UR6, UR4, URZ ;  /* 0x0000000406067290 */ /* 0x000fe2000fffe03f */
[----:B------:R-:W-:-:S02]  /*10660*/  ULDC UR7, c[0x0][0x2e0] ;  /* 0x0000b80000077ab9 */ /* 0x000fc40000000800 */
[----:B------:R-:W-:Y:S01]  /*10670*/  ULDC UR4, c[0x0][0x288] ;  /* 0x0000a20000047ab9 */ /* 0x000fe20000000800 */
[----:B------:R-:W-:Y:S02]  /*10680*/  USHF.L.U32 UR45, UR6, 0x7, URZ ;  /* 0x00000007062d7899 */ /* 0x000fe4000800063f */
[----:B------:R-:W-:Y:S02]  /*10690*/  USEL UR6, UR5, 0x1, UP0 ;  /* 0x0000000105067887 */ /* 0x000fe40008000000 */
[----:B------:R-:W-:Y:S02]  /*106a0*/  UIADD3 UR5, UR45, 0xcf, -UR4 ;  /* 0x000000cf2d057890 */ /* 0x000fe4000fffe804 */
[----:B------:R-:W-:Y:S02]  /*106b0*/  UIMAD UR4, UR6, UR7, 0x4f ;  /* 0x0000004f060474a4 */ /* 0x000fe4000f8e0207 */
[----:B------:R-:W-:Y:S02]  /*106c0*/  UIMAD UR6, UR6, UR7, UR5 ;  /* 0x00000007060672a4 */ /* 0x000fe4000f8e0205 */
[----:B------:R-:W-:Y:S01]  /*106d0*/  UIMAD.WIDE UR4, UR4, 0x66666667, URZ ;  /* 0x66666667040478a5 */ /* 0x000fe2000f8e023f */
[----:B------:R-:W-:Y:S01]  /*106e0*/  ULDC UR10, c[0x0][0xdc4] ;  /* 0x00037100000a7ab9 */ /* 0x000fe20000000800 */
[----:B------:R-:W-:-:S02]  /*106f0*/  UIMAD.WIDE UR6, UR6, 0x66666667, URZ ;  /* 0x66666667060678a5 */ /* 0x000fc4000f8e023f */
[----:B------:R-:W-:Y:S02]  /*10700*/  UIMAD UR10, UR8, UR10, UR9 ;  /* 0x0000000a080a72a4 */ /* 0x000fe4000f8e0209 */
[----:B------:R-:W-:Y:S01]  /*10710*/  USHF.R.U32.HI UR6, URZ, 0x1f, UR7 ;  /* 0x0000001f3f067899 */ /* 0x000fe20008011607 */
[----:B------:R-:W-:Y:S01]  /*10720*/  UMOV UR8, UR5 ;  /* 0x0000000500087c82 */ /* 0x000fe20008000000 */
[----:B------:R-:W-:Y:S01]  /*10730*/  ULDC UR11, c[0x0][0xdb8] ;  /* 0x00036e00000b7ab9 */ /* 0x000fe20000000800 */
[----:B------:R-:W-:Y:S02]  /*10740*/  USHF.R.U32.HI UR9, URZ, 0x1f, UR8 ;  /* 0x0000001f3f097899 */ /* 0x000fe40008011608 */
[----:B------:R-:W-:Y:S02]  /*10750*/  ULEA.HI.SX32 UR6, UR7, UR6, 0x1b ;  /* 0x0000000607067291 */ /* 0x000fe4000f8fda3f */
[----:B------:R-:W-:Y:S02]  /*10760*/  ULEA.HI.SX32 UR9, UR8, UR9, 0x1b ;  /* 0x0000000908097291 */ /* 0x000fe4000f8fda3f */
[----:B------:R-:W-:-:S02]  /*10770*/  UISETP.NE.AND UP1, UPT, UR11, 0x1, UPT ;  /* 0x000000010b00788c */ /* 0x000fc4000bf25270 */
[----:B------:R-:W-:Y:S01]  /*10780*/  UISETP.LT.AND UP0, UPT, UR9, UR6, UPT ;  /* 0x000000060900728c */ /* 0x000fe2000bf01270 */
[----:B------:R-:W-:-:S03]  /*10790*/  UMOV UR47, UR10 ;  /* 0x0000000a002f7c82 */ /* 0x000fc60008000000 */
[----:B------:R-:W-:-:S05]  /*107a0*/  USEL UR41, UR9, UR6, UP0 ;  /* 0x0000000609297287 */ /* 0x000fca0008000000 */
[----:B------:R-:W-:Y:S01]  /*107b0*/  @UP1 ULDC UR12, c[0x0][0xdbc] ;  /* 0x00036f00000c1ab9 */ /* 0x000fe20000000800 */
[----:B------:R-:W-:Y:S01]  /*107c0*/  ISETP.LT.AND P0, PT, RZ, UR41, PT ;  /* 0x00000029ff007c0c */ /* 0x000fe2000bf01270 */
[----:B------:R-:W-:Y:S01]  /*107d0*/  UIMAD.WIDE.U32 UR4, UR10, UR12, URZ ;  /* 0x0000000c0a0472a5 */ /* 0x000fe2000f8e003f */
[----:B------:R-:W-:-:S03]  /*107e0*/  @UP1 ULDC UR7, c[0x0][0xdc0] ;  /* 0x0003700000071ab9 */ /* 0x000fc60000000800 */
[----:B------:R-:W-:-:S04]  /*107f0*/  @UP1 USHF.R.U32.HI UR47, URZ, UR7, UR5 ;  /* 0x000000073f2f1299 */ /* 0x000fc80008011605 */
[----:B------:R-:W-:-:S04]  /*10800*/  UIADD3 UR46, -UR47, URZ, URZ ;  /* 0x0000003f2f2e7290 */ /* 0x000fc8000fffe13f */
[----:B------:R-:W-:Y:S01]  /*10810*/  UIMAD UR46, UR11, UR46, UR10 ;  /* 0x0000002e0b2e72a4 */ /* 0x000fe2000f8e020a */
[----:B------:R-:W-:Y:S11]  /*10820*/  @P0 BRA `(.L_x_2003) ;  /* 0x0000000000440947 */ /* 0x000ff60003800000 */
[----:B------:R-:W-:Y:S02]  /*10830*/  ISETP.NE.AND P0, PT, R19, RZ, PT ;  /* 0x000000ff1300720c */ /* 0x000fe40003f05270 */
[----:B------:R-:W-:-:S11]  /*10840*/  MOV R13, R18 ;  /* 0x00000012000d7202 */ /* 0x000fd60000000f00 */
        /* <DEDUP_REMOVED lines=15> */
.L_x_2003:
        /* <DEDUP_REMOVED lines=23> */
.L_x_2005:
        /* <DEDUP_REMOVED lines=20> */
.L_x_2007:
        /* <DEDUP_REMOVED lines=16> */
.L_x_2006:
[----:B------:R-:W-:Y:S01]  /*10cf0*/  ULDC.64 UR4, c[0x0][0x9f8] ;  /* 0x00027e0000047ab9 */ /* 0x000fe20000000a00 */
[----:B------:R-:W-:Y:S01]  /*10d00*/  IMAD.U32 R5, RZ, RZ, UR47 ;  /* 0x0000002fff057e24 */ /* 0x000fe2000f8e00ff */
[----:B------:R-:W-:Y:S01]  /*10d10*/  ISETP.NE.U32.AND P0, PT, RZ, UR4, PT ;  /* 0x00000004ff007c0c */ /* 0x000fe2000bf05070 */
[----:B------:R-:W-:Y:S01]  /*10d20*/  IMAD.U32 R0, RZ, RZ, UR47 ;  /* 0x0000002fff007e24 */ /* 0x000fe2000f8e00ff */
[----:B------:R-:W-:Y:S01]  /*10d30*/  ULDC.64 UR6, c[0x0][0x208] ;  /* 0x0000820000067ab9 */ /* 0x000fe20000000a00 */
[----:B------:R-:W1:Y:S01]  /*10d40*/  LDC R4, c[0x0][0x428] ;  /* 0x00010a00ff047b82 */ /* 0x000e620000000800 */
[----:B------:R-:W-:-:S13]  /*10d50*/  ISETP.NE.AND.EX P0, PT, RZ, UR5, PT, P0 ;  /* 0x00000005ff007c0c */ /* 0x000fda000bf05300 */
[----:B------:R-:W2:Y:S02]  /*10d60*/  @P0 LDC.64 R2, c[0x0][0x9f8] ;  /* 0x00027e00ff020b82 */ /* 0x000ea40000000a00 */
[----:B--2---:R-:W-:-:S05]  /*10d70*/  @P0 IMAD.WIDE R2, R5, 0x4, R2 ;  /* 0x0000000405020825 */ /* 0x004fca00078e0202 */
[----:B------:R2:W3:Y:S01]  /*10d80*/  @P0 LDG.E R0, desc[UR6][R2.64] ;  /* 0x0000000602000981 */ /* 0x0004e2000c1e1900 */
[----:B-1----:R-:W-:Y:S01]  /*10d90*/  ISETP.NE.AND P0, PT, R4, 0x1, PT ;  /* 0x000000010400780c */ /* 0x002fe20003f05270 */
[----:B------:R-:W-:Y:S01]  /*10da0*/  UMOV UR44, URZ ;  /* 0x0000003f002c7c82 */ /* 0x000fe20008000000 */
[----:B------:R-:W-:Y:S01]  /*10db0*/  ISETP.NE.AND P1, PT, R19, RZ, PT ;  /* 0x000000ff1300720c */ /* 0x000fe20003f25270 */
[----:B------:R-:W-:Y:S01]  /*10dc0*/  UMOV UR8, 0x40 ;  /* 0x0000004000087882 */ /* 0x000fe20000000000 */
[----:B------:R-:W-:Y:S01]  /*10dd0*/  MOV R4, UR46 ;  /* 0x0000002e00047c02 */ /* 0x000fe20008000f00 */
[----:B------:R-:W-:Y:S01]  /*10de0*/  UMOV UR9, UR45 ;  /* 0x0000002d00097c82 */ /* 0x000fe20008000000 */
[----:B------:R-:W-:Y:S01]  /*10df0*/  UMOV UR10, UR46 ;  /* 0x0000002e000a7c82 */ /* 0x000fe20008000000 */
[----:B------:R-:W-:Y:S01]  /*10e00*/  UMOV UR11, UR47 ;  /* 0x0000002f000b7c82 */ /* 0x000fe20008000000 */
[----:B------:R-:W-:Y:S01]  /*10e10*/  UMOV UR12, 0x80 ;  /* 0x00000080000c7882 */ /* 0x000fe20000000000 */
[----:B--2---:R-:W1:Y:S01]  /*10e20*/  LDC.64 R2, c[0x0][0x3f8] ;  /* 0x0000fe00ff027b82 */ /* 0x004e620000000a00 */
[----:B------:R-:W-:Y:S01]  /*10e30*/  UMOV UR13, UR45 ;  /* 0x0000002d000d7c82 */ /* 0x000fe20008000000 */
[----:B------:R-:W-:Y:S01]  /*10e40*/  UMOV UR14, UR46 ;  /* 0x0000002e000e7c82 */ /* 0x000fe20008000000 */
[----:B------:R-:W-:Y:S01]  /*10e50*/  UMOV UR15, UR47 ;  /* 0x0000002f000f7c82 */ /* 0x000fe20008000000 */
[----:B------:R-:W-:Y:S01]  /*10e60*/  UMOV UR16, 0xc0 ;  /* 0x000000c000107882 */ /* 0x000fe20000000000 */
[----:B------:R-:W-:Y:S01]  /*10e70*/  UMOV UR17, UR45 ;  /* 0x0000002d00117c82 */ /* 0x000fe20008000000 */
[----:B------:R-:W-:Y:S01]  /*10e80*/  VOTEU.ALL UP1, P1 ;  /* 0x00000000003f7886 */ /* 0x000fe20000820000 */
[----:B------:R-:W-:Y:S01]  /*10e90*/  UMOV UR18, UR46 ;  /* 0x0000002e00127c82 */ /* 0x000fe20008000000 */
[----:B------:R-:W2:Y:S01]  /*10ea0*/  @P0 LDC R5, c[0x0][0x42c] ;  /* 0x00010b00ff050b82 */ /* 0x000ea20000000800 */
[----:B------:R-:W-:Y:S01]  /*10eb0*/  UMOV UR19, UR47 ;  /* 0x0000002f00137c82 */ /* 0x000fe20008000000 */
[----:B------:R-:W-:Y:S01]  /*10ec0*/  UMOV UR6, 0xffffffff ;  /* 0xffffffff00067882 */ /* 0x000fe20000000000 */
[----:B------:R-:W-:-:S04]  /*10ed0*/  @!UP1 UIADD3 UR4, UP0, UR42, 0x270, URZ ;  /* 0x000002702a049890 */ /* 0x000fc8000ff1e03f */
[----:B------:R-:W-:Y:S01]  /*10ee0*/  @!UP1 UIADD3.X UR5, URZ, UR43, URZ, UP0, !UPT ;  /* 0x0000002b3f059290 */ /* 0x000fe200087fe43f */
[----:B------:R-:W4:Y:S08]  /*10ef0*/  @P0 LDC R6, c[0x0][0x430] ;  /* 0x00010c00ff060b82 */ /* 0x000f300000000800 */
[----:B------:R1:W-:Y:S01]  /*10f00*/  @!UP1 UTMAPF.L2.4D [UR44], [UR4] ;  /* 0x0000002c040095b8 */ /* 0x0003e20008018000 */
[----:B--2---:R-:W-:Y:S01]  /*10f10*/  @P0 IMAD.HI.U32 R5, R5, UR46, RZ ;  /* 0x0000002e05050c27 */ /* 0x004fe2000f8e00ff */
[----:B------:R2:W-:Y:S04]  /*10f20*/  @!UP1 UTMAPF.L2.4D [UR8], [UR4] ;  /* 0x00000008040095b8 */ /* 0x0005e80008018000 */
[----:B----4-:R-:W-:Y:S01]  /*10f30*/  @P0 SHF.R.U32.HI R4, RZ, R6, R5 ;  /* 0x00000006ff040219 */ /* 0x010fe20000011605 */
[----:B------:R2:W-:Y:S01]  /*10f40*/  @!UP1 UTMAPF.L2.4D [UR12], [UR4] ;  /* 0x0000000c040095b8 */ /* 0x0005e20008018000 */
[----:B-1----:R-:W-:Y:S01]  /*10f50*/  ISETP.NE.U32.AND P0, PT, R2, RZ, PT ;  /* 0x000000ff0200720c */ /* 0x002fe20003f05070 */
[----:B------:R-:W-:-:S03]  /*10f60*/  IMAD.U32 R5, RZ, RZ, UR41 ;  /* 0x00000029ff057e24 */ /* 0x000fc6000f8e00ff */
[----:B------:R-:W-:Y:S01]  /*10f70*/  ISETP.NE.AND.EX P0, PT, R3, RZ, PT, P0 ;  /* 0x000000ff0300720c */ /* 0x000fe20003f05300 */
[----:B------:R-:W-:Y:S01]  /*10f80*/  VIADD R5, R5, 0xffffffff ;  /* 0xffffffff05057836 */ /* 0x000fe20000000000 */
[----:B------:R2:W-:Y:S02]  /*10f90*/  @!UP1 UTMAPF.L2.4D [UR16], [UR4] ;  /* 0x00000010040095b8 */ /* 0x0005e40008018000 */
[----:B---3--:R-:W-:Y:S01]  /*10fa0*/  SEL R6, R0, RZ, !P0 ;  /* 0x000000ff00067207 */ /* 0x008fe20004000000 */
[----:B--2---:R-:W-:Y:S08]  /*10fb0*/  BRA.DIV UR6, `(.L_x_2008) ;  /* 0x0000002a06707947 */ /* 0x004ff0000b800000 */
.L_x_2059:
[----:B------:R-:W-:Y:S01]  /*10fc0*/  UMOV UR4, 0xffffffff ;  /* 0xffffffff00047882 */ /* 0x000fe20000000000 */
[----:B------:R-:W-:Y:S02]  /*10fd0*/  SHF.R.S32.HI R12, RZ, 0x1f, R0 ;  /* 0x0000001fff0c7819 */ /* 0x000fe40000011400 */
[----:B------:R-:W-:Y:S05]  /*10fe0*/  BRA.DIV UR4, `(.L_x_2009) ;  /* 0x0000002a04907947 */ /* 0x000fea000b800000 */
[----:B------:R-:W-:-:S13]  /*10ff0*/  ELECT P6, URZ, PT ;  /* 0x00000000003f782f */ /* 0x000fda00038c0000 */
.L_x_2062:
[----:B------:R-:W-:Y:S05]  /*11000*/  @!P6 BRA `(.L_x_2010) ;  /* 0x000000040004e947 */ /* 0x000fea0003800000 */
[----:B------:R-:W-:Y:S01]  /*11010*/  MOV R6, R0 ;  /* 0x0000000000067202 */ /* 0x000fe20000000f00 */
        /* <DEDUP_REMOVED lines=11> */
[--C-:B------:R-:W-:Y:S01]  /*110d0*/  SHF.R.S32.HI R7, RZ, 0x1f, R10.reuse ;  /* 0x0000001fff077819 */ /* 0x100fe2000001140a */
[----:B------:R-:W-:-:S04]  /*110e0*/  IMAD.MOV.U32 R6, RZ, RZ, R10 ;  /* 0x000000ffff067224 */ /* 0x000fc800078e000a */
[----:B------:R-:W-:-:S05]  /*110f0*/  IMAD.WIDE.U32 R6, R0, UR4, R6 ;  /* 0x0000000400067c25 */ /* 0x000fca000f8e0006 */
[----:B------:R-:W-:Y:S02]  /*11100*/  IADD3 R7, R7, R9, RZ ;  /* 0x0000000907077210 */ /* 0x000fe40007ffe0ff */
[----:B------:R-:W-:-:S04]  /*11110*/  LEA R8, P2, R6, R2, 0x2 ;  /* 0x0000000206087211 */ /* 0x000fc800078410ff */
[----:B------:R-:W-:-:S05]  /*11120*/  LEA.HI.X R9, R6, R3, R7, 0x2, P2 ;  /* 0x0000000306097211 */ /* 0x000fca00010f1407 */
[----:B------:R1:W5:Y:S01]  /*11130*/  LDG.E R6, desc[UR6][R8.64] ;  /* 0x0000000608067981 */ /* 0x000362000c1e1900 */
[----:B------:R-:W-:-:S04]  /*11140*/  IMAD.MOV R10, RZ, RZ, -R10 ;  /* 0x000000ffff0a7224 */ /* 0x000fc800078e0a0a */
[----:B------:R-:W-:-:S07]  /*11150*/  IMAD R5, R11, R10, R5 ;  /* 0x0000000a0b057224 */ /* 0x000fce00078e0205 */
.L_x_2011:
[----:B------:R-:W2:Y:S01]  /*11160*/  S2R R7, SR_TID.X ;  /* 0x0000000000077919 */ /* 0x000ea20000002100 */
[----:B-1----:R-:W-:Y:S02]  /*11170*/  LEA R8, R16, UR40, 0x3 ;  /* 0x0000002810087c11 */ /* 0x002fe4000f8e18ff */
[----:B--2---:R-:W-:Y:S02]  /*11180*/  LOP3.LUT R9, R7, 0x7f, RZ, 0xc0, !PT ;  /* 0x0000007f07097812 */ /* 0x004fe400078ec0ff */
[----:B------:R-:W-:Y:S02]  /*11190*/  SHF.L.U32 R7, R17, 0x1f, RZ ;  /* 0x0000001f11077819 */ /* 0x000fe400000006ff */
[----:B------:R-:W-:Y:S02]  /*111a0*/  ISETP.NE.AND P3, PT, R9, RZ, PT ;  /* 0x000000ff0900720c */ /* 0x000fe40003f65270 */
[----:B------:R-:W1:Y:S02]  /*111b0*/  SYNCS.PHASECHK.TRANS64.TRYWAIT P2, [R8+URZ+0x38840], R7 ;  /* 0x03884007080075a7 */ /* 0x000e64000804017f */
[----:B-1----:R-:W-:Y:S09]  /*111c0*/  @!P2 BRA `(.L_x_2012) ;  /* 0x000000280038a947 */ /* 0x002ff20003800000 */
.L_x_2063:
[----:B------:R-:W-:Y:S05]  /*111d0*/  @P3 BRA `(.L_x_2013) ;  /* 0x0000000000143947 */ /* 0x000fea0003800000 */
[----:B------:R-:W-:Y:S01]  /*111e0*/  ISETP.NE.AND P2, PT, R19, RZ, PT ;  /* 0x000000ff1300720c */ /* 0x000fe20003f45270 */
[----:B-1----:R-:W-:-:S04]  /*111f0*/  IMAD.MOV.U32 R7, RZ, RZ, 0xa000 ;  /* 0x0000a000ff077424 */ /* 0x002fc800078e00ff */
[----:B------:R2:W-:Y:S08]  /*11200*/  SYNCS.ARRIVE.TRANS64 RZ, [R8+URZ+0x38830], R7 ;  /* 0x0388300708ff79a7 */ /* 0x0005f0000800003f */
[----:B------:R-:W-:Y:S05]  /*11210*/  @!P2 BRA `(.L_x_2013) ;  /* 0x000000000004a947 */ /* 0x000fea0003800000 */
[----:B------:R-:W-:Y:S01]  /*11220*/  BPT.TRAP 0x1 ;  /* 0x000000040000795c */ /* 0x000fe20000300000 */
.L_x_2013:
        /* <DEDUP_REMOVED lines=11> */
[----:B------:R-:W-:Y:S02]  /*112e0*/  UIMAD UR14, UR14, 0xa000, UR40 ;  /* 0x0000a0000e0e78a4 */ /* 0x000fe4000f8e0228 */
[----:B------:R-:W-:Y:S02]  /*112f0*/  UIADD3 UR9, UR9, 0x38830, URZ ;  /* 0x0003883009097890 */ /* 0x000fe4000fffe03f */
[----:B------:R-:W-:Y:S02]  /*11300*/  UIMAD UR11, UR11, 0x50, URZ ;  /* 0x000000500b0b78a4 */ /* 0x000fe4000f8e023f */
[----:B------:R-:W-:Y:S02]  /*11310*/  UIADD3 UR8, UR14, 0x24400, URZ ;  /* 0x000244000e087890 */ /* 0x000fe4000fffe03f */
[----:B------:R-:W-:Y:S02]  /*11320*/  UIADD3 UR15, UR14, 0x26c00, URZ ;  /* 0x00026c000e0f7890 */ /* 0x000fe4000fffe03f */
[----:B------:R-:W-:-:S02]  /*11330*/  UIADD3 UR17, UR14, 0x29400, URZ ;  /* 0x000294000e117890 */ /* 0x000fc4000fffe03f */
[----:B------:R-:W-:-:S03]  /*11340*/  UIADD3 UR18, UR14, 0x2bc00, URZ ;  /* 0x0002bc000e127890 */ /* 0x000fc6000fffe03f */
[----:B------:R3:W-:Y:S01]  /*11350*/  UTMALDG.4D [UR8], [UR4], desc[UR6] ;  /* 0x00000608040075b4 */ /* 0x0007e20008019000 */
[----:B------:R-:W-:Y:S01]  /*11360*/  UMOV UR14, 0x80 ;  /* 0x00000080000e7882 */ /* 0x000fe20000000000 */
[----:B---3--:R-:W-:Y:S01]  /*11370*/  UMOV UR8, UR15 ;  /* 0x0000000f00087c82 */ /* 0x008fe20008000000 */
[----:B------:R-:W-:Y:S02]  /*11380*/  UMOV UR10, UR16 ;  /* 0x00000010000a7c82 */ /* 0x000fe40008000000 */
[----:B------:R3:W-:Y:S02]  /*11390*/  UTMALDG.4D [UR8], [UR4], desc[UR6] ;  /* 0x00000608040075b4 */ /* 0x0007e40008019000 */
[----:B---3--:R-:W-:Y:S01]  /*113a0*/  UMOV UR8, UR17 ;  /* 0x0000001100087c82 */ /* 0x008fe20008000000 */
[----:B------:R-:W-:Y:S01]  /*113b0*/  UMOV UR10, UR14 ;  /* 0x0000000e000a7c82 */ /* 0x000fe20008000000 */
[----:B------:R-:W-:Y:S01]  /*113c0*/  UMOV UR14, 0xc0 ;  /* 0x000000c0000e7882 */ /* 0x000fe20000000000 */
[----:B------:R3:W-:Y:S02]  /*113d0*/  UTMALDG.4D [UR8], [UR4], desc[UR6] ;  /* 0x00000608040075b4 */ /* 0x0007e40008019000 */
[----:B---3--:R-:W-:Y:S01]  /*113e0*/  UMOV UR8, UR18 ;  /* 0x0000001200087c82 */ /* 0x008fe20008000000 */
[----:B------:R-:W-:-:S02]  /*113f0*/  UMOV UR10, UR14 ;  /* 0x0000000e000a7c82 */ /* 0x000fc40008000000 */
[----:B------:R3:W-:Y:S02]  /*11400*/  UTMALDG.4D [UR8], [UR4], desc[UR6] ;  /* 0x00000608040075b4 */ /* 0x0007e40008019000 */
[----:B---3--:R-:W-:Y:S01]  /*11410*/  NOP ;  /* 0x0000000000007918 */ /* 0x008fe20000000000 */
.L_x_2010:
        /* <DEDUP_REMOVED lines=9> */
[----:B-12---:R-:W-:Y:S01]  /*114b0*/  @P2 MOV R7, 0x10000 ;  /* 0x0001000000072802 */ /* 0x006fe20000000f00 */
        /* <DEDUP_REMOVED lines=35> */
.L_x_2064:
[----:B------:R-:W-:-:S06]  /*116f0*/  UISETP.GE.AND UP0, UPT, UR41, 0x2, UPT ;  /* 0x000000022900788c */ /* 0x000fcc000bf06270 */
[----:B------:R-:W-:-:S13]  /*11700*/  PLOP3.LUT P2, PT, PT, PT, UP0, 0x80, 0x0 ;  /* 0x000000000000781c */ /* 0x000fda0003f4f008 */
[----:B------:R-:W-:Y:S05]  /*11710*/  @!P2 BRA `(.L_x_2015) ;  /* 0x0000001400c8a947 */ /* 0x000fea0003800000 */
[----:B------:R-:W-:Y:S02]  /*11720*/  ULOP3.LUT UR4, UR41, 0x1, URZ, 0xc0, !UPT ;  /* 0x0000000129047892 */ /* 0x000fe4000f8ec03f */
[----:B------:R-:W-:Y:S02]  /*11730*/  UIADD3 UR48, UR41, -0x2, URZ ;  /* 0xfffffffe29307890 */ /* 0x000fe4000fffe03f */
[----:B------:R-:W-:Y:S01]  /*11740*/  UISETP.NE.U32.AND UP0, UPT, UR4, 0x1, UPT ;  /* 0x000000010400788c */ /* 0x000fe2000bf05070 */
[----:B------:R-:W-:-:S03]  /*11750*/  ULDC.64 UR38, c[0x0][0x408] ;  /* 0x0001020000267ab9 */ /* 0x000fc60000000a00 */
[----:B-1----:R-:W-:Y:S02]  /*11760*/  IMAD.U32 R7, RZ, RZ, UR48 ;  /* 0x00000030ff077e24 */ /* 0x002fe4000f8e00ff */
[----:B------:R-:W-:-:S13]  /*11770*/  PLOP3.LUT P2, PT, PT, PT, UP0, 0x80, 0x0 ;  /* 0x000000000000781c */ /* 0x000fda0003f4f008 */
[----:B------:R-:W-:Y:S05]  /*11780*/  @!P2 BRA `(.L_x_2016) ;  /* 0x0000000400f0a947 */ /* 0x000fea0003800000 */
[----:B------:R-:W-:Y:S01]  /*11790*/  IADD3 R7, R16, 0x1, RZ ;  /* 0x0000000110077810 */ /* 0x000fe20007ffe0ff */
[----:B------:R-:W-:Y:S03]  /*117a0*/  BSSY B0, `(.L_x_2017) ;  /* 0x0000076000007945 */ /* 0x000fe60003800000 */
[----:B------:R-:W-:-:S04]  /*117b0*/  ISETP.NE.AND P2, PT, R7, 0x2, PT ;  /* 0x000000020700780c */ /* 0x000fc80003f45270 */
[----:B------:R-:W-:Y:S02]  /*117c0*/  SEL R10, RZ, 0x1, P2 ;  /* 0x00000001ff0a7807 */ /* 0x000fe40001000000 */
[----:B------:R-:W-:Y:S02]  /*117d0*/  SEL R7, R7, RZ, P2 ;  /* 0x000000ff07077207 */ /* 0x000fe40001000000 */
[----:B------:R-:W-:Y:S01]  /*117e0*/  LOP3.LUT R10, R17, R10, RZ, 0x3c, !PT ;  /* 0x0000000a110a7212 */ /* 0x000fe200078e3cff */
[----:B------:R-:W-:Y:S06]  /*117f0*/  @!P6 BRA `(.L_x_2018) ;  /* 0x0000000400c0e947 */ /* 0x000fec0003800000 */
[----:B------:R-:W-:Y:S02]  /*11800*/  IMAD.MOV.U32 R9, RZ, RZ, R6 ;  /* 0x000000ffff097224 */ /* 0x000fe400078e0006 */
[----:B------:R-:W-:Y:S01]  /*11810*/  IMAD.U32 R8, RZ, RZ, UR48 ;  /* 0x00000030ff087e24 */ /* 0x000fe2000f8e00ff */
[----:B------:R-:W-:Y:S06]  /*11820*/  @!P0 BRA `(.L_x_2019) ;  /* 0x0000000000548947 */ /* 0x000fec0003800000 */
[----:B------:R-:W-:Y:S01]  /*11830*/  ULDC UR7, c[0x0][0x41c] ;  /* 0x0001070000077ab9 */ /* 0x000fe20000000800 */
[----:B------:R-:W-:Y:S01]  /*11840*/  UMOV UR6, UR48 ;  /* 0x0000003000067c82 */ /* 0x000fe20008000000 */
[----:B------:R-:W-:Y:S01]  /*11850*/  UISETP.NE.AND UP0, UPT, UR7, 0x1, UPT ;  /* 0x000000010700788c */ /* 0x000fe2000bf05270 */
[----:B------:R-:W-:-:S10]  /*11860*/  ULDC.64 UR10, c[0x0][0x208] ;  /* 0x00008200000a7ab9 */ /* 0x000fd40000000a00 */
[----:B------:R-:W-:Y:S02]  /*11870*/  @UP0 ULDC.64 UR8, c[0x0][0x420] ;  /* 0x0001080000080ab9 */ /* 0x000fe40000000a00 */
[----:B------:R-:W-:-:S04]  /*11880*/  UIMAD.WIDE.U32 UR4, UR48, UR8, URZ ;  /* 0x00000008300472a5 */ /* 0x000fc8000f8e003f */
[----:B------:R-:W-:-:S03]  /*11890*/  @UP0 USHF.R.U32.HI UR6, URZ, UR9, UR5 ;  /* 0x000000093f060299 */ /* 0x000fc60008011605 */
[----:B------:R-:W-:Y:S01]  /*118a0*/  ULDC.64 UR8, c[0x0][0x408] ;  /* 0x0001020000087ab9 */ /* 0x000fe20000000a00 */
[----:B------:R-:W-:Y:S01]  /*118b0*/  USHF.R.S32.HI UR4, URZ, 0x1f, UR6 ;  /* 0x0000001f3f047899 */ /* 0x000fe20008011406 */
[----:B------:R-:W-:Y:S01]  /*118c0*/  IMAD R11, R12, UR8, RZ ;  /* 0x000000080c0b7c24 */ /* 0x000fe2000f8e02ff */
[----:B------:R-:W-:-:S03]  /*118d0*/  MOV R8, UR6 ;  /* 0x0000000600087c02 */ /* 0x000fc60008000f00 */
[C---:B------:R-:W-:Y:S02]  /*118e0*/  IMAD R11, R0.reuse, UR9, R11 ;  /* 0x00000009000b7c24 */ /* 0x040fe4000f8e020b */
[----:B------:R-:W-:Y:S02]  /*118f0*/  IMAD.U32 R9, RZ, RZ, UR4 ;  /* 0x00000004ff097e24 */ /* 0x000fe4000f8e00ff */
[----:B------:R-:W-:-:S04]  /*11900*/  IMAD.WIDE.U32 R8, R0, UR8, R8 ;  /* 0x0000000800087c25 */ /* 0x000fc8000f8e0008 */
[----:B------:R-:W-:Y:S01]  /*11910*/  IMAD.IADD R9, R11, 0x1, R9 ;  /* 0x000000010b097824 */ /* 0x000fe200078e0209 */
[----:B------:R-:W-:-:S04]  /*11920*/  LEA R2, P2, R8, R2, 0x2 ;  /* 0x0000000208027211 */ /* 0x000fc800078410ff */
[----:B------:R-:W-:-:S05]  /*11930*/  LEA.HI.X R3, R8, R3, R9, 0x2, P2 ;  /* 0x0000000308037211 */ /* 0x000fca00010f1409 */
[----:B------:R1:W5:Y:S01]  /*11940*/  LDG.E R9, desc[UR10][R2.64] ;  /* 0x0000000a02097981 */ /* 0x000362000c1e1900 */
[----:B------:R-:W-:-:S04]  /*11950*/  UIADD3 UR4, -UR6, URZ, URZ ;  /* 0x0000003f06047290 */ /* 0x000fc8000fffe13f */
[----:B------:R-:W-:-:S06]  /*11960*/  UIMAD UR4, UR7, UR4, UR48 ;  /* 0x00000004070472a4 */ /* 0x000fcc000f8e0230 */
[----:B-1----:R-:W-:-:S07]  /*11970*/  MOV R8, UR4 ;  /* 0x0000000400087c02 */ /* 0x002fce0008000f00 */
.L_x_2019:
[----:B------:R-:W1:Y:S01]  /*11980*/  S2R R2, SR_TID.X ;  /* 0x0000000000027919 */ /* 0x000e620000002100 */
[----:B------:R-:W-:Y:S02]  /*11990*/  LEA R3, R7, UR40, 0x3 ;  /* 0x0000002807037c11 */ /* 0x000fe4000f8e18ff */
[----:B-1----:R-:W-:Y:S02]  /*119a0*/  LOP3.LUT R11, R2, 0x7f, RZ, 0xc0, !PT ;  /* 0x0000007f020b7812 */ /* 0x002fe400078ec0ff */
[----:B------:R-:W-:Y:S02]  /*119b0*/  SHF.L.U32 R2, R10, 0x1f, RZ ;  /* 0x0000001f0a027819 */ /* 0x000fe400000006ff */
[----:B------:R-:W-:Y:S02]  /*119c0*/  ISETP.NE.AND P2, PT, R11, RZ, PT ;  /* 0x000000ff0b00720c */ /* 0x000fe40003f45270 */
[----:B------:R-:W1:Y:S02]  /*119d0*/  SYNCS.PHASECHK.TRANS64.TRYWAIT P3, [R3+URZ+0x38840], R2 ;  /* 0x03884002030075a7 */ /* 0x000e64000806017f */
[----:B-1----:R-:W-:Y:S09]  /*119e0*/  @!P3 BRA `(.L_x_2020) ;  /* 0x00000020005cb947 */ /* 0x002ff20003800000 */
.L_x_2065:
[----:B------:R-:W-:Y:S05]  /*119f0*/  @P2 BRA `(.L_x_2021) ;  /* 0x0000000000142947 */ /* 0x000fea0003800000 */
[----:B------:R-:W-:Y:S01]  /*11a00*/  ISETP.NE.AND P3, PT, R19, RZ, PT ;  /* 0x000000ff1300720c */ /* 0x000fe20003f65270 */
[----:B-1----:R-:W-:-:S04]  /*11a10*/  IMAD.MOV.U32 R2, RZ, RZ, 0xa000 ;  /* 0x0000a000ff027424 */ /* 0x002fc800078e00ff */
[----:B------:R2:W-:Y:S08]  /*11a20*/  SYNCS.ARRIVE.TRANS64 RZ, [R3+URZ+0x38830], R2 ;  /* 0x0388300203ff79a7 */ /* 0x0005f0000800003f */
[----:B------:R-:W-:Y:S05]  /*11a30*/  @!P3 BRA `(.L_x_2021) ;  /* 0x000000000004b947 */ /* 0x000fea0003800000 */
[----:B------:R-:W-:Y:S01]  /*11a40*/  BPT.TRAP 0x1 ;  /* 0x000000040000795c */ /* 0x000fe20000300000 */
.L_x_2021:
        /* <DEDUP_REMOVED lines=12> */
[----:B-12---:R-:W-:Y:S01]  /*11b10*/  SHF.L.U32 R3, R17, 0x1f, RZ ;  /* 0x0000001f11037819 */ /* 0x006fe200000006ff */
[----:B------:R-:W-:-:S02]  /*11b20*/  UIMAD UR14, UR14, 0xa000, UR40 ;  /* 0x0000a0000e0e78a4 */ /* 0x000fc4000f8e0228 */
[----:B------:R-:W-:Y:S02]  /*11b30*/  UIADD3 UR9, UR9, 0x38830, URZ ;  /* 0x0003883009097890 */ /* 0x000fe4000fffe03f */
[----:B------:R-:W-:Y:S01]  /*11b40*/  UIMAD UR11, UR11, 0x50, URZ ;  /* 0x000000500b0b78a4 */ /* 0x000fe2000f8e023f */
        /* <DEDUP_REMOVED lines=19> */
.L_x_2066:
[----:B------:R-:W-:Y:S05]  /*11c80*/  @P2 BRA `(.L_x_2023) ;  /* 0x0000000000182947 */ /* 0x000fea0003800000 */
[----:B------:R-:W-:Y:S01]  /*11c90*/  ISETP.NE.AND P2, PT, R19, RZ, PT ;  /* 0x000000ff1300720c */ /* 0x000fe20003f45270 */
[----:B-1----:R-:W-:Y:S01]  /*11ca0*/  IMAD.MOV.U32 R3, RZ, RZ, 0xa000 ;  /* 0x0000a000ff037424 */ /* 0x002fe200078e00ff */
[----:B------:R-:W-:-:S04]  /*11cb0*/  LEA R2, R16, UR40, 0x3 ;  /* 0x0000002810027c11 */ /* 0x000fc8000f8e18ff */
[----:B------:R2:W-:Y:S07]  /*11cc0*/  SYNCS.ARRIVE.TRANS64 RZ, [R2+URZ+0x38850], R3 ;  /* 0x0388500302ff79a7 */ /* 0x0005ee000800003f */
[----:B------:R-:W-:Y:S05]  /*11cd0*/  @!P2 BRA `(.L_x_2023) ;  /* 0x000000000004a947 */ /* 0x000fea0003800000 */
[----:B------:R-:W-:Y:S01]  /*11ce0*/  BPT.TRAP 0x1 ;  /* 0x000000040000795c */ /* 0x000fe20000300000 */
.L_x_2023:
        /* <DEDUP_REMOVED lines=10> */
[----:B------:R-:W-:Y:S01]  /*11d90*/  MOV R6, R9 ;  /* 0x0000000900067202 */ /* 0x000fe20000000f00 */
[----:B------:R-:W-:-:S02]  /*11da0*/  IMAD.MOV.U32 R5, RZ, RZ, R8 ;  /* 0x000000ffff057224 */ /* 0x000fc400078e0008 */
[----:B------:R-:W-:Y:S02]  /*11db0*/  UIMAD UR16, UR9, 0xa000, UR40 ;  /* 0x0000a000091078a4 */ /* 0x000fe4000f8e0228 */
[----:B------:R-:W-:Y:S02]  /*11dc0*/  ULEA UR9, UR9, UR40, 0x3 ;  /* 0x0000002809097291 */ /* 0x000fe4000f8e183f */
[----:B------:R-:W-:Y:S02]  /*11dd0*/  UIMAD UR11, UR11, 0x50, URZ ;  /* 0x000000500b0b78a4 */ /* 0x000fe4000f8e023f */
[----:B------:R-:W-:Y:S02]  /*11de0*/  UIADD3 UR8, UR16, 0x400, URZ ;  /* 0x0000040010087890 */ /* 0x000fe4000fffe03f */
[----:B------:R-:W-:Y:S02]  /*11df0*/  UIADD3 UR9, UR9, 0x38850, URZ ;  /* 0x0003885009097890 */ /* 0x000fe4000fffe03f */
[----:B------:R-:W-:-:S02]  /*11e00*/  UIADD3 UR14, UR16, 0x2c00, URZ ;  /* 0x00002c00100e7890 */ /* 0x000fc4000fffe03f */
[----:B------:R-:W-:Y:S02]  /*11e10*/  UIADD3 UR15, UR16, 0x5400, URZ ;  /* 0x00005400100f7890 */ /* 0x000fe4000fffe03f */
[----:B------:R-:W-:-:S03]  /*11e20*/  UIADD3 UR16, UR16, 0x7c00, URZ ;  /* 0x00007c0010107890 */ /* 0x000fc6000fffe03f */
[----:B------:R3:W-:Y:S02]  /*11e30*/  UTMALDG.4D [UR8], [UR4], desc[UR6] ;  /* 0x00000608040075b4 */ /* 0x0007e40008019000 */
[----:B---3--:R-:W-:Y:S01]  /*11e40*/  UMOV UR8, UR14 ;  /* 0x0000000e00087c82 */ /* 0x008fe20008000000 */
[----:B------:R-:W-:Y:S01]  /*11e50*/  UMOV UR10, UR17 ;  /* 0x00000011000a7c82 */ /* 0x000fe20008000000 */
[----:B------:R-:W-:Y:S01]  /*11e60*/  UMOV UR14, 0x80 ;  /* 0x00000080000e7882 */ /* 0x000fe20000000000 */
        /* <DEDUP_REMOVED lines=9> */
.L_x_2018:
[----:B------:R-:W-:Y:S05]  /*11f00*/  BSYNC B0 ;  /* 0x0000000000007941 */ /* 0x000fea0003800000 */
.L_x_2017:
[----:B------:R-:W-:Y:S01]  /*11f10*/  UIADD3 UR4, UR41, -0x3, URZ ;  /* 0xfffffffd29047890 */ /* 0x000fe2000fffe03f */
[----:B------:R-:W-:Y:S01]  /*11f20*/  IMAD.MOV.U32 R16, RZ, RZ, R7 ;  /* 0x000000ffff107224 */ /* 0x000fe200078e0007 */
[----:B------:R-:W-:-:S04]  /*11f30*/  MOV R17, R10 ;  /* 0x0000000a00117202 */ /* 0x000fc80000000f00 */
[----:B------:R-:W-:-:S07]  /*11f40*/  IMAD.U32 R7, RZ, RZ, UR4 ;  /* 0x00000004ff077e24 */ /* 0x000fce000f8e00ff */
.L_x_2016:
[----:B------:R-:W-:Y:S01]  /*11f50*/  ISETP.NE.AND P2, PT, RZ, UR48, PT ;  /* 0x00000030ff007c0c */ /* 0x000fe2000bf45270 */
[----:B------:R-:W-:-:S12]  /*11f60*/  BSSY B0, `(.L_x_2015) ;  /* 0x00000ed000007945 */ /* 0x000fd80003800000 */
[----:B------:R-:W-:Y:S05]  /*11f70*/  @!P2 BRA `(.L_x_2024) ;  /* 0x0000000c00aca947 */ /* 0x000fea0003800000 */
[----:B------:R-:W-:-:S07]  /*11f80*/  IMAD.MOV.U32 R8, RZ, RZ, R6 ;  /* 0x000000ffff087224 */ /* 0x000fce00078e0006 */
.L_x_2039:
[----:B------:R-:W-:Y:S01]  /*11f90*/  IADD3 R10, R16, 0x1, RZ ;  /* 0x00000001100a7810 */ /* 0x000fe20007ffe0ff */
[----:B------:R-:W-:Y:S05]  /*11fa0*/  YIELD ;  /* 0x0000000000007946 */ /* 0x000fea0003800000 */
[----:B------:R-:W-:Y:S01]  /*11fb0*/  ISETP.NE.AND P2, PT, R10, 0x2, PT ;  /* 0x000000020a00780c */ /* 0x000fe20003f45270 */
[----:B------:R-:W-:Y:S03]  /*11fc0*/  BSSY B1, `(.L_x_2025) ;  /* 0x0000070000017945 */ /* 0x000fe60003800000 */
[----:B-12---:R-:W-:-:S02]  /*11fd0*/  SEL R2, RZ, 0x1, P2 ;  /* 0x00000001ff027807 */ /* 0x006fc40001000000 */
        /* <DEDUP_REMOVED lines=23> */
.L_x_2027:
[----:B------:R-:W1:Y:S01]  /*12150*/  S2R R2, SR_TID.X ;  /* 0x0000000000027919 */ /* 0x000e620000002100 */
[----:B------:R-:W-:Y:S02]  /*12160*/  LEA R3, R10, UR40, 0x3 ;  /* 0x000000280a037c11 */ /* 0x000fe4000f8e18ff */
[----:B-1----:R-:W-:Y:S02]  /*12170*/  LOP3.LUT R9, R2, 0x7f, RZ, 0xc0, !PT ;  /* 0x0000007f02097812 */ /* 0x002fe400078ec0ff */
[----:B------:R-:W-:Y:S02]  /*12180*/  SHF.L.U32 R2, R11, 0x1f, RZ ;  /* 0x0000001f0b027819 */ /* 0x000fe400000006ff */
[----:B------:R-:W-:Y:S02]  /*12190*/  ISETP.NE.AND P2, PT, R9, RZ, PT ;  /* 0x000000ff0900720c */ /* 0x000fe40003f45270 */
[----:B------:R-:W1:Y:S02]  /*121a0*/  SYNCS.PHASECHK.TRANS64.TRYWAIT P3, [R3+URZ+0x38840], R2 ;  /* 0x03884002030075a7 */ /* 0x000e64000806017f */
[----:B-1----:R-:W-:Y:S09]  /*121b0*/  @!P3 BRA `(.L_x_2028) ;  /* 0x000000180090b947 */ /* 0x002ff20003800000 */
.L_x_2067:
[----:B------:R-:W-:Y:S05]  /*121c0*/  @P2 BRA `(.L_x_2029) ;  /* 0x0000000000142947 */ /* 0x000fea0003800000 */
[----:B------:R-:W-:Y:S01]  /*121d0*/  ISETP.NE.AND P3, PT, R19, RZ, PT ;  /* 0x000000ff1300720c */ /* 0x000fe20003f65270 */
[----:B-1----:R-:W-:-:S04]  /*121e0*/  IMAD.MOV.U32 R2, RZ, RZ, 0xa000 ;  /* 0x0000a000ff027424 */ /* 0x002fc800078e00ff */
[----:B------:R2:W-:Y:S08]  /*121f0*/  SYNCS.ARRIVE.TRANS64 RZ, [R3+URZ+0x38830], R2 ;  /* 0x0388300203ff79a7 */ /* 0x0005f0000800003f */
[----:B------:R-:W-:Y:S05]  /*12200*/  @!P3 BRA `(.L_x_2029) ;  /* 0x000000000004b947 */ /* 0x000fea0003800000 */
[----:B------:R-:W-:Y:S01]  /*12210*/  BPT.TRAP 0x1 ;  /* 0x000000040000795c */ /* 0x000fe20000300000 */
.L_x_2029:
        /* <DEDUP_REMOVED lines=13> */
[----:B------:R-:W-:-:S02]  /*122f0*/  UIMAD UR14, UR14, 0xa000, UR40 ;  /* 0x0000a0000e0e78a4 */ /* 0x000fc4000f8e0228 */
[----:B------:R-:W-:Y:S02]  /*12300*/  UIADD3 UR9, UR9, 0x38830, URZ ;  /* 0x0003883009097890 */ /* 0x000fe4000fffe03f */
[----:B------:R-:W-:Y:S01]  /*12310*/  UIMAD UR11, UR11, 0x50, URZ ;  /* 0x000000500b0b78a4 */ /* 0x000fe2000f8e023f */
[----:B-12---:R-:W-:Y:S01]  /*12320*/  LEA R2, R16, UR19, 0x3 ;  /* 0x0000001310027c11 */ /* 0x006fe2000f8e18ff */
        /* <DEDUP_REMOVED lines=18> */
.L_x_2068:
[----:B------:R-:W-:Y:S05]  /*12450*/  @P2 BRA `(.L_x_2031) ;  /* 0x0000000000142947 */ /* 0x000fea0003800000 */
[----:B------:R-:W-:Y:S02]  /*12460*/  ISETP.NE.AND P2, PT, R19, RZ, PT ;  /* 0x000000ff1300720c */ /* 0x000fe40003f45270 */
[----:B------:R-:W-:-:S04]  /*12470*/  MOV R3, 0xa000 ;  /* 0x0000a00000037802 */ /* 0x000fc80000000f00 */
[----:B------:R2:W-:Y:S07]  /*12480*/  SYNCS.ARRIVE.TRANS64 RZ, [R2+URZ+0x50], R3 ;  /* 0x0000500302ff79a7 */ /* 0x0005ee000800003f */
[----:B------:R-:W-:Y:S05]  /*12490*/  @!P2 BRA `(.L_x_2031) ;  /* 0x000000000004a947 */ /* 0x000fea0003800000 */
[----:B------:R-:W-:Y:S01]  /*124a0*/  BPT.TRAP 0x1 ;  /* 0x000000040000795c */ /* 0x000fe20000300000 */
.L_x_2031:
        /* <DEDUP_REMOVED lines=12> */
[----:B------:R-:W-:Y:S01]  /*12570*/  UIMAD UR14, UR14, 0xa000, UR40 ;  /* 0x0000a0000e0e78a4 */ /* 0x000fe2000f8e0228 */
[----:B------:R-:W-:Y:S01]  /*12580*/  IMAD.MOV.U32 R6, RZ, RZ, R8 ;  /* 0x000000ffff067224 */ /* 0x000fe200078e0008 */
[----:B------:R-:W-:Y:S02]  /*12590*/  UIMAD UR11, UR11, 0x50, URZ ;  /* 0x000000500b0b78a4 */ /* 0x000fe4000f8e023f */
[----:B------:R-:W-:Y:S02]  /*125a0*/  UIADD3 UR9, UR9, 0x50, URZ ;  /* 0x0000005009097890 */ /* 0x000fe4000fffe03f */
[----:B------:R-:W-:Y:S02]  /*125b0*/  UIADD3 UR8, UR14, 0x400, URZ ;  /* 0x000004000e087890 */ /* 0x000fe4000fffe03f */
[----:B------:R-:W-:Y:S02]  /*125c0*/  UIADD3 UR15, UR14, 0x2c00, URZ ;  /* 0x00002c000e0f7890 */ /* 0x000fe4000fffe03f */
[----:B------:R-:W-:-:S02]  /*125d0*/  UIADD3 UR16, UR14, 0x5400, URZ ;  /* 0x000054000e107890 */ /* 0x000fc4000fffe03f */
        /* <DEDUP_REMOVED lines=14> */
.L_x_2026:
[----:B------:R-:W-:Y:S05]  /*126c0*/  BSYNC B1 ;  /* 0x0000000000017941 */ /* 0x000fea0003800000 */
.L_x_2025:
[----:B------:R-:W-:Y:S01]  /*126d0*/  IADD3 R16, R10, 0x1, RZ ;  /* 0x000000010a107810 */ /* 0x000fe20007ffe0ff */
[----:B------:R-:W-:Y:S03]  /*126e0*/  BSSY B1, `(.L_x_2032) ;  /* 0x0000071000017945 */ /* 0x000fe60003800000 */
[----:B------:R-:W-:-:S04]  /*126f0*/  ISETP.NE.AND P2, PT, R16, 0x2, PT ;  /* 0x000000021000780c */ /* 0x000fc80003f45270 */
[----:B-12---:R-:W-:Y:S02]  /*12700*/  SEL R2, RZ, 0x1, P2 ;  /* 0x00000001ff027807 */ /* 0x006fe40001000000 */
[----:B------:R-:W-:Y:S02]  /*12710*/  SEL R16, R16, RZ, P2 ;  /* 0x000000ff10107207 */ /* 0x000fe40001000000 */
[----:B------:R-:W-:Y:S01]  /*12720*/  LOP3.LUT R17, R11, R2, RZ, 0x3c, !PT ;  /* 0x000000020b117212 */ /* 0x000fe200078e3cff */
[----:B------:R-:W-:Y:S06]  /*12730*/  @!P6 BRA `(.L_x_2033) ;  /* 0x0000000400ace947 */ /* 0x000fec0003800000 */
[----:B------:R-:W-:Y:S01]  /*12740*/  VIADD R13, R7, 0xffffffff ;  /* 0xffffffff070d7836 */ /* 0x000fe20000000000 */
        /* <DEDUP_REMOVED lines=19> */
.L_x_2034:
[----:B------:R-:W1:Y:S01]  /*12880*/  S2R R2, SR_TID.X ;  /* 0x0000000000027919 */ /* 0x000e620000002100 */
[----:B------:R-:W-:Y:S02]  /*12890*/  SHF.L.U32 R3, R17, 0x1f, RZ ;  /* 0x0000001f11037819 */ /* 0x000fe400000006ff */
[----:B-1----:R-:W-:Y:S02]  /*128a0*/  LOP3.LUT R9, R2, 0x7f, RZ, 0xc0, !PT ;  /* 0x0000007f02097812 */ /* 0x002fe400078ec0ff */
[----:B------:R-:W-:Y:S02]  /*128b0*/  LEA R2, R16, UR40, 0x3 ;  /* 0x0000002810027c11 */ /* 0x000fe4000f8e18ff */
[----:B------:R-:W-:Y:S02]  /*128c0*/  ISETP.NE.AND P2, PT, R9, RZ, PT ;  /* 0x000000ff0900720c */ /* 0x000fe40003f45270 */
[----:B------:R-:W1:Y:S02]  /*128d0*/  SYNCS.PHASECHK.TRANS64.TRYWAIT P3, [R2+URZ+0x38840], R3 ;  /* 0x03884003020075a7 */ /* 0x000e64000806017f */
[----:B-1----:R-:W-:Y:S09]  /*128e0*/  @!P3 BRA `(.L_x_2035) ;  /* 0x0000001000ecb947 */ /* 0x002ff20003800000 */
.L_x_2069:
[----:B------:R-:W-:Y:S05]  /*128f0*/  @P2 BRA `(.L_x_2036) ;  /* 0x0000000000142947 */ /* 0x000fea0003800000 */
[----:B------:R-:W-:Y:S01]  /*12900*/  ISETP.NE.AND P3, PT, R19, RZ, PT ;  /* 0x000000ff1300720c */ /* 0x000fe20003f65270 */
[----:B-1----:R-:W-:-:S04]  /*12910*/  IMAD.MOV.U32 R3, RZ, RZ, 0xa000 ;  /* 0x0000a000ff037424 */ /* 0x002fc800078e00ff */
[----:B------:R2:W-:Y:S08]  /*12920*/  SYNCS.ARRIVE.TRANS64 RZ, [R2+URZ+0x38830], R3 ;  /* 0x0388300302ff79a7 */ /* 0x0005f0000800003f */
[----:B------:R-:W-:Y:S05]  /*12930*/  @!P3 BRA `(.L_x_2036) ;  /* 0x000000000004b947 */ /* 0x000fea0003800000 */
[----:B------:R-:W-:Y:S01]  /*12940*/  BPT.TRAP 0x1 ;  /* 0x000000040000795c */ /* 0x000fe20000300000 */
.L_x_2036:
        /* <DEDUP_REMOVED lines=13> */
[----:B------:R-:W-:Y:S01]  /*12a20*/  UIMAD UR14, UR9, 0xa000, UR40 ;  /* 0x0000a000090e78a4 */ /* 0x000fe2000f8e0228 */
[----:B-12---:R-:W-:Y:S01]  /*12a30*/  LEA R2, R10, UR19, 0x3 ;  /* 0x000000130a027c11 */ /* 0x006fe2000f8e18ff */
[----:B------:R-:W-:-:S02]  /*12a40*/  ULEA UR9, UR9, UR19, 0x3 ;  /* 0x0000001309097291 */ /* 0x000fc4000f8e183f */
[----:B------:R-:W-:Y:S02]  /*12a50*/  UIMAD UR11, UR11, 0x50, URZ ;  /* 0x000000500b0b78a4 */ /* 0x000fe4000f8e023f */
        /* <DEDUP_REMOVED lines=18> */
.L_x_2070:
[----:B------:R-:W-:Y:S05]  /*12b80*/  @P2 BRA `(.L_x_2038) ;  /* 0x0000000000142947 */ /* 0x000fea0003800000 */
[----:B------:R-:W-:Y:S02]  /*12b90*/  ISETP.NE.AND P2, PT, R19, RZ, PT ;  /* 0x000000ff1300720c */ /* 0x000fe40003f45270 */
[----:B------:R-:W-:-:S04]  /*12ba0*/  MOV R3, 0xa000 ;  /* 0x0000a00000037802 */ /* 0x000fc80000000f00 */
[----:B------:R2:W-:Y:S07]  /*12bb0*/  SYNCS.ARRIVE.TRANS64 RZ, [R2+URZ+0x50], R3 ;  /* 0x0000500302ff79a7 */ /* 0x0005ee000800003f */
[----:B------:R-:W-:Y:S05]  /*12bc0*/  @!P2 BRA `(.L_x_2038) ;  /* 0x000000000004a947 */ /* 0x000fea0003800000 */
[----:B------:R-:W-:Y:S01]  /*12bd0*/  BPT.TRAP 0x1 ;  /* 0x000000040000795c */ /* 0x000fe20000300000 */
.L_x_2038:
        /* <DEDUP_REMOVED lines=33> */
.L_x_2033:
[----:B------:R-:W-:Y:S05]  /*12df0*/  BSYNC B1 ;  /* 0x0000000000017941 */ /* 0x000fea0003800000 */
.L_x_2032:
[C---:B------:R-:W-:Y:S02]  /*12e00*/  ISETP.GT.AND P2, PT, R7.reuse, 0x1, PT ;  /* 0x000000010700780c */ /* 0x040fe40003f44270 */
[----:B------:R-:W-:-:S11]  /*12e10*/  IADD3 R7, R7, -0x2, RZ ;  /* 0xfffffffe07077810 */ /* 0x000fd60007ffe0ff */
[----:B------:R-:W-:Y:S05]  /*12e20*/  @P2 BRA `(.L_x_2039) ;  /* 0xfffffff000582947 */ /* 0x000fea000383ffff */
.L_x_2024:
[----:B------:R-:W-:Y:S05]  /*12e30*/  BSYNC B0 ;  /* 0x0000000000007941 */ /* 0x000fea0003800000 */
.L_x_2015:
[----:B------:R-:W-:Y:S04]  /*12e40*/  BSSY B0, `(.L_x_2040) ;  /* 0x000000f000007945 */ /* 0x000fe80003800000 */
[----:B------:R-:W-:Y:S05]  /*12e50*/  @P1 BRA `(.L_x_2041) ;  /* 0x0000000000341947 */ /* 0x000fea0003800000 */
[----:B-1----:R-:W1:Y:S01]  /*12e60*/  S2R R7, SR_LANEID ;  /* 0x0000000000077919 */ /* 0x002e620000000000 */
[----:B------:R-:W-:Y:S01]  /*12e70*/  VOTEU.ANY UR4, UPT, PT ;  /* 0x0000000000047886 */ /* 0x000fe200038e0100 */
[----:B--2---:R-:W2:Y:S01]  /*12e80*/  LDC.64 R2, c[0x0][0xdf0] ;  /* 0x00037c00ff027b82 */ /* 0x004ea20000000a00 */
        /* <DEDUP_REMOVED lines=10> */
.L_x_2041:
[----:B------:R-:W-:Y:S05]  /*12f30*/  BSYNC B0 ;  /* 0x0000000000007941 */ /* 0x000fea0003800000 */
.L_x_2040:
[----:B------:R-:W-:Y:S04]  /*12f40*/  BSSY B0, `(.L_x_2042) ;  /* 0x000002e000007945 */ /* 0x000fe80003800000 */
[----:B------:R-:W-:Y:S05]  /*12f50*/  @!P6 BRA `(.L_x_2043) ;  /* 0x0000000000b0e947 */ /* 0x000fea0003800000 */
[----:B------:R-:W3:Y:S01]  /*12f60*/  S2R R0, SR_TID.X ;  /* 0x0000000000007919 */ /* 0x000ee20000002100 */
[----:B-12---:R-:W-:Y:S02]  /*12f70*/  LEA R3, R16, UR40, 0x3 ;  /* 0x0000002810037c11 */ /* 0x006fe4000f8e18ff */
[----:B---3--:R-:W-:Y:S02]  /*12f80*/  LOP3.LUT R2, R0, 0x7f, RZ, 0xc0, !PT ;  /* 0x0000007f00027812 */ /* 0x008fe400078ec0ff */
[----:B------:R-:W-:Y:S02]  /*12f90*/  SHF.L.U32 R0, R17, 0x1f, RZ ;  /* 0x0000001f11007819 */ /* 0x000fe400000006ff */
[----:B------:R-:W-:Y:S02]  /*12fa0*/  ISETP.NE.AND P1, PT, R2, RZ, PT ;  /* 0x000000ff0200720c */ /* 0x000fe40003f25270 */
[----:B------:R-:W1:Y:S02]  /*12fb0*/  SYNCS.PHASECHK.TRANS64.TRYWAIT P0, [R3+URZ+0x38860], R0 ;  /* 0x03886000030075a7 */ /* 0x000e64000800017f */
[----:B-1----:R-:W-:Y:S09]  /*12fc0*/  @!P0 BRA `(.L_x_2044) ;  /* 0x0000000c005c8947 */ /* 0x002ff20003800000 */
.L_x_2071:
[----:B------:R-:W-:Y:S05]  /*12fd0*/  @P1 BRA `(.L_x_2045) ;  /* 0x0000000000141947 */ /* 0x000fea0003800000 */
[----:B------:R-:W-:Y:S01]  /*12fe0*/  ISETP.NE.AND P0, PT, R19, RZ, PT ;  /* 0x000000ff1300720c */ /* 0x000fe20003f05270 */
[----:B-1----:R-:W-:-:S04]  /*12ff0*/  IMAD.MOV.U32 R0, RZ, RZ, 0xa000 ;  /* 0x0000a000ff007424 */ /* 0x002fc800078e00ff */
[----:B------:R2:W-:Y:S08]  /*13000*/  SYNCS.ARRIVE.TRANS64 RZ, [R3+URZ+0x38850], R0 ;  /* 0x0388500003ff79a7 */ /* 0x0005f0000800003f */
[----:B------:R-:W-:Y:S05]  /*13010*/  @!P0 BRA `(.L_x_2045) ;  /* 0x0000000000048947 */ /* 0x000fea0003800000 */
[----:B------:R-:W-:Y:S01]  /*13020*/  BPT.TRAP 0x1 ;  /* 0x000000040000795c */ /* 0x000fe20000300000 */
.L_x_2045:
        /* <DEDUP_REMOVED lines=11> */
[----:B------:R-:W-:Y:S02]  /*130e0*/  UIMAD UR14, UR14, 0xa000, UR40 ;  /* 0x0000a0000e0e78a4 */ /* 0x000fe4000f8e0228 */
        /* <DEDUP_REMOVED lines=19> */
.L_x_2043:
[----:B------:R-:W-:Y:S05]  /*13220*/  BSYNC B0 ;  /* 0x0000000000007941 */ /* 0x000fea0003800000 */
.L_x_2042:
[----:B------:R-:W-:Y:S01]  /*13230*/  VIADD R16, R16, 0x1 ;  /* 0x0000000110107836 */ /* 0x000fe20000000000 */
[----:B------:R-:W-:-:S04]  /*13240*/  MOV R13, R18 ;  /* 0x00000012000d7202 */ /* 0x000fc80000000f00 */
[----:B------:R-:W-:-:S04]  /*13250*/  ISETP.NE.AND P0, PT, R16, 0x2, PT ;  /* 0x000000021000780c */ /* 0x000fc80003f05270 */
[----:B-12---:R-:W-:Y:S02]  /*13260*/  SEL R0, RZ, 0x1, P0 ;  /* 0x00000001ff007807 */ /* 0x006fe40000000000 */
[----:B------:R-:W-:Y:S02]  /*13270*/  SEL R16, R16, RZ, P0 ;  /* 0x000000ff10107207 */ /* 0x000fe40000000000 */
[----:B------:R-:W-:-:S07]  /*13280*/  LOP3.LUT R17, R17, R0, RZ, 0x3c, !PT ;  /* 0x0000000011117212 */ /* 0x000fce00078e3cff */
.L_x_2004:
[----:B------:R-:W-:Y:S05]  /*13290*/  BSYNC B6 ;  /* 0x0000000000067941 */ /* 0x000fea0003800000 */
.L_x_2002:
[----:B------:R-:W-:-:S03]  /*132a0*/  UMOV UR4, 0xffffffff ;  /* 0xffffffff00047882 */ /* 0x000fc60000000000 */
[----:B------:R-:W-:Y:S05]  /*132b0*/  BRA.DIV UR4, `(.L_x_2046) ;  /* 0x0000000a04b47947 */ /* 0x000fea000b800000 */
[----:B------:R1:W2:Y:S02]  /*132c0*/  SHFL.IDX PT, R14, R13, RZ, 0x1f ;  /* 0x00001fff0d0e7589 */ /* 0x0002a400000e0000 */
.L_x_2074:
[----:B------:R-:W-:Y:S01]  /*132d0*/  ISETP.NE.AND P0, PT, R19, RZ, PT ;  /* 0x000000ff1300720c */ /* 0x000fe20003f05270 */
[----:B------:R-:W-:Y:S05]  /*132e0*/  WARPSYNC.ALL ;  /* 0x0000000000007948 */ /* 0x000fea0003800000 */
[----:B------:R-:W-:Y:S01]  /*132f0*/  BAR.SYNC.DEFER_BLOCKING 0x4, 0x120 ;  /* 0x0104800000007b1d */ /* 0x000fe20000010000 */
[----:B--2---:R-:W-:-:S05]  /*13300*/  IMAD.MOV.U32 R18, RZ, RZ, R14 ;  /* 0x000000ffff127224 */ /* 0x004fca00078e000e */
[----:B------:R-:W-:Y:S01]  /*13310*/  ULDC UR4, c[0x0][0xda8] ;  /* 0x00036a0000047ab9 */ /* 0x000fe20000000800 */
[----:B------:R-:W-:Y:S01]  /*13320*/  @!P0 MOV R0, 0x400 ;  /* 0x0000040000008802 */ /* 0x000fe20000000f00 */
[----:B------:R-:W2:Y:S03]  /*13330*/  @!P0 S2R R3, SR_CgaCtaId ;  /* 0x0000000000038919 */ /* 0x000ea60000008800 */
[----:B--2---:R-:W-:-:S05]  /*13340*/  @!P0 LEA R0, R3, R0, 0x18 ;  /* 0x0000000003008211 */ /* 0x004fca00078ec0ff */
[----:B------:R2:W-:Y:S01]  /*13350*/  @!P0 STS [R0+0x388d0], R13 ;  /* 0x0388d00d00008388 */ /* 0x0005e20000000800 */
[----:B------:R-:W-:Y:S06]  /*13360*/  BAR.ARV 0x5, 0x120 ;  /* 0x0144800000007b1d */ /* 0x000fec0000002000 */
[----:B------:R-:W-:-:S13]  /*13370*/  ISETP.GE.AND P0, PT, R18, UR4, PT ;  /* 0x0000000412007c0c */ /* 0x000fda000bf06270 */
[----:B--2---:R-:W-:Y:S05]  /*13380*/  @!P0 BRA `(.L_x_2047) ;  /* 0xffffffd000208947 */ /* 0x004fea000383ffff */
.L_x_1999:
        /* <DEDUP_REMOVED lines=11> */
.L_x_2075:
        /* <DEDUP_REMOVED lines=12> */
[----:B------:R-:W-:-:S04]  /*13500*/  MOV R0, UR4 ;  /* 0x0000000400007c02 */ /* 0x000fc80008000f00 */
[----:B------:R-:W-:-:S13]  /*13510*/  ISETP.NE.AND P2, PT, R0, 0x3, PT ;  /* 0x000000030000780c */ /* 0x000fda0003f45270 */
[----:B------:R-:W-:Y:S05]  /*13520*/  @!P2 BRA `(.L_x_2051) ;  /* 0x000000000004a947 */ /* 0x000fea0003800000 */
[----:B------:R-:W-:Y:S01]  /*13530*/  BPT.TRAP 0x1 ;  /* 0x000000040000795c */ /* 0x000fe20000300000 */
.L_x_2051:
[----:B------:R-:W-:Y:S01]  /*13540*/  VIADD R3, R7, 0x38840 ;  /* 0x0003884007037836 */ /* 0x000fe20000000000 */
[----:B------:R-:W-:Y:S02]  /*13550*/  SHF.L.U32 R4, R17, 0x1f, RZ ;  /* 0x0000001f11047819 */ /* 0x000fe400000006ff */
[C---:B------:R-:W-:Y:S01]  /*13560*/  IADD3 R0, R16.reuse, 0x1, RZ ;  /* 0x0000000110007810 */ /* 0x040fe20007ffe0ff */
[----:B------:R-:W-:-:S03]  /*13570*/  IMAD R5, R16, 0x8, R3 ;  /* 0x0000000810057824 */ /* 0x000fc600078e0203 */
[----:B------:R-:W-:Y:S01]  /*13580*/  ISETP.NE.AND P1, PT, R0, 0x2, PT ;  /* 0x000000020000780c */ /* 0x000fe20003f25270 */
[----:B------:R-:W2:Y:S03]  /*13590*/  SYNCS.PHASECHK.TRANS64.TRYWAIT P0, [R5+URZ], R4 ;  /* 0x00000004050075a7 */ /* 0x000ea6000800017f */
[----:B------:R-:W-:-:S04]  /*135a0*/  SEL R2, RZ, 0x1, P1 ;  /* 0x00000001ff027807 */ /* 0x000fc80000800000 */
[----:B------:R-:W-:Y:S02]  /*135b0*/  LOP3.LUT R17, R17, R2, RZ, 0x3c, !PT ;  /* 0x0000000211117212 */ /* 0x000fe400078e3cff */
[----:B------:R-:W-:Y:S02]  /*135c0*/  SEL R2, R0, RZ, P1 ;  /* 0x000000ff00027207 */ /* 0x000fe40000800000 */
[----:B------:R-:W-:-:S03]  /*135d0*/  SHF.L.U32 R0, R17, 0x1f, RZ ;  /* 0x0000001f11007819 */ /* 0x000fc600000006ff */
[----:B------:R-:W-:Y:S01]  /*135e0*/  IMAD R3, R2, 0x8, R3 ;  /* 0x0000000802037824 */ /* 0x000fe200078e0203 */
[----:B--2---:R-:W-:Y:S06]  /*135f0*/  @!P0 BRA `(.L_x_2052) ;  /* 0x00000008001c8947 */ /* 0x004fec0003800000 */
.L_x_2076:
[----:B------:R-:W3:Y:S02]  /*13600*/  SYNCS.PHASECHK.TRANS64.TRYWAIT P0, [R3+URZ], R0 ;  /* 0x00000000030075a7 */ /* 0x000ee4000800017f */
[----:B---3--:R-:W-:Y:S05]  /*13610*/  @!P0 BRA `(.L_x_2053) ;  /* 0x0000000800288947 */ /* 0x008fea0003800000 */
.L_x_2077:
[----:B------:R-:W-:Y:S05]  /*13620*/  @!P2 BRA `(.L_x_2054) ;  /* 0x000000000004a947 */ /* 0x000fea0003800000 */
[----:B------:R-:W-:Y:S01]  /*13630*/  BPT.TRAP 0x1 ;  /* 0x000000040000795c */ /* 0x000fe20000300000 */
.L_x_2054:
[----:B---3--:R-:W-:-:S05]  /*13640*/  VIADD R3, R7, 0x38860 ;  /* 0x0003886007037836 */ /* 0x008fca0000000000 */
[----:B--2---:R-:W-:-:S04]  /*13650*/  LEA R5, R16, R3, 0x3 ;  /* 0x0000000310057211 */ /* 0x004fc800078e18ff */
[----:B------:R-:W2:Y:S02]  /*13660*/  SYNCS.PHASECHK.TRANS64.TRYWAIT P0, [R5+URZ], R4 ;  /* 0x00000004050075a7 */ /* 0x000ea4000800017f */
[----:B--2---:R-:W-:Y:S05]  /*13670*/  @!P0 BRA `(.L_x_2055) ;  /* 0x0000000800248947 */ /* 0x004fea0003800000 */
.L_x_2078:
[----:B------:R-:W-:-:S07]  /*13680*/  IMAD R3, R2, 0x8, R3 ;  /* 0x0000000802037824 */ /* 0x000fce00078e0203 */
.L_x_2056:
[----:B---3--:R3:W4:Y:S02]  /*13690*/  SYNCS.PHASECHK.TRANS64.TRYWAIT P0, [R3+URZ], R0 ;  /* 0x00000000030075a7 */ /* 0x008724000800017f */
[----:B----4-:R-:W-:Y:S05]  /*136a0*/  @!P0 NANOSLEEP.SYNCS 0x989680 ;  /* 0x009896800000895d */ /* 0x010fea0003900000 */
[----:B------:R-:W4:Y:S02]  /*136b0*/  @!P0 SYNCS.PHASECHK.TRANS64 P0, [R3+URZ], R0 ;  /* 0x00000000030085a7 */ /* 0x000f24000800007f */
[----:B----4-:R-:W-:Y:S05]  /*136c0*/  @!P0 BRA `(.L_x_2056) ;  /* 0xfffffffc00f08947 */ /* 0x010fea000383ffff */
.L_x_2050:
[----:B------:R-:W-:Y:S05]  /*136d0*/  BSYNC B0 ;  /* 0x0000000000007941 */ /* 0x000fea0003800000 */
.L_x_2049:
[----:B------:R-:W-:Y:S05]  /*136e0*/  EXIT ;  /* 0x000000000000794d */ /* 0x000fea0003800000 */
.L_x_1956:
[----:B-1----:R-:W-:-:S04]  /*136f0*/  IMAD.U32 R3, RZ, RZ, UR60 ;  /* 0x0000003cff037e24 */ /* 0x002fc8000f8e00ff */
[----:B------:R1:W2:Y:S03]  /*13700*/  SYNCS.PHASECHK.TRANS64.TRYWAIT P1, [R3+URZ+0x38800], R0 ;  /* 0x03880000030075a7 */ /* 0x0002a6000802017f */
[----:B--2---:R-:W-:Y:S05]  /*13710*/  @!P1 NANOSLEEP.SYNCS 0x989680 ;  /* 0x009896800000995d */ /* 0x004fea0003900000 */
[----:B------:R-:W2:Y:S02]  /*13720*/  @!P1 SYNCS.PHASECHK.TRANS64 P1, [R3+URZ+0x38800], R0 ;  /* 0x03880000030095a7 */ /* 0x000ea4000802007f */
[----:B--2---:R-:W-:Y:S05]  /*13730*/  @!P1 BRA `(.L_x_1956) ;  /* 0xfffffffc00ec9947 */ /* 0x004fea000383ffff */
[----:B------:R-:W-:Y:S05]  /*13740*/  BRA `(.L_x_2057) ;  /* 0xfffffee000607947 */ /* 0x000fea000383ffff */
.L_x_1960:
[----:B--2---:R2:W3:Y:S02]  /*13750*/  SYNCS.PHASECHK.TRANS64.TRYWAIT P2, [R0+URZ+0x38830], R3 ;  /* 0x03883003000075a7 */ /* 0x0044e4000804017f */
[----:B---3--:R-:W-:Y:S05]  /*13760*/  @!P2 NANOSLEEP.SYNCS 0x989680 ;  /* 0x009896800000a95d */ /* 0x008fea0003900000 */
[----:B------:R-:W3:Y:S02]  /*13770*/  @!P2 SYNCS.PHASECHK.TRANS64 P2, [R0+URZ+0x38830], R3 ;  /* 0x038830030000a5a7 */ /* 0x000ee4000804007f */
[----:B---3--:R-:W-:Y:S05]  /*13780*/  @!P2 BRA `(.L_x_1960) ;  /* 0xfffffffc00f0a947 */ /* 0x008fea000383ffff */
[----:B------:R-:W-:Y:S05]  /*13790*/  BRA `(.L_x_1959) ;  /* 0xfffffee0008c7947 */ /* 0x000fea000383ffff */
.L_x_1965:
[----:B--2---:R-:W-:-:S04]  /*137a0*/  MOV R4, UR47 ;  /* 0x0000002f00047c02 */ /* 0x004fc80008000f00 */
[----:B------:R2:W3:Y:S03]  /*137b0*/  SYNCS.PHASECHK.TRANS64.TRYWAIT P2, [R4+URZ+0x38830], R3 ;  /* 0x03883003040075a7 */ /* 0x0004e6000804017f */
[----:B---3--:R-:W-:Y:S05]  /*137c0*/  @!P2 NANOSLEEP.SYNCS 0x989680 ;  /* 0x009896800000a95d */ /* 0x008fea0003900000 */
[----:B------:R-:W3:Y:S02]  /*137d0*/  @!P2 SYNCS.PHASECHK.TRANS64 P2, [R4+URZ+0x38830], R3 ;  /* 0x038830030400a5a7 */ /* 0x000ee4000804007f */
[----:B---3--:R-:W-:Y:S05]  /*137e0*/  @!P2 BRA `(.L_x_1965) ;  /* 0xfffffffc00eca947 */ /* 0x008fea000383ffff */
[----:B------:R-:W-:Y:S05]  /*137f0*/  BRA `(.L_x_1964) ;  /* 0xffffff2000ec7947 */ /* 0x000fea000383ffff */
.L_x_1969:
[----:B-12---:R-:W-:-:S04]  /*13800*/  IMAD.U32 R3, RZ, RZ, UR5 ;  /* 0x00000005ff037e24 */ /* 0x006fc8000f8e00ff */
[----:B------:R1:W2:Y:S03]  /*13810*/  SYNCS.PHASECHK.TRANS64.TRYWAIT P2, [R3+URZ+0x38850], R0 ;  /* 0x03885000030075a7 */ /* 0x0002a6000804017f */
[----:B--2---:R-:W-:Y:S05]  /*13820*/  @!P2 NANOSLEEP.SYNCS 0x989680 ;  /* 0x009896800000a95d */ /* 0x004fea0003900000 */
[----:B------:R-:W2:Y:S02]  /*13830*/  @!P2 SYNCS.PHASECHK.TRANS64 P2, [R3+URZ+0x38850], R0 ;  /* 0x038850000300a5a7 */ /* 0x000ea4000804007f */
[----:B--2---:R-:W-:Y:S05]  /*13840*/  @!P2 BRA `(.L_x_1969) ;  /* 0xfffffffc00eca947 */ /* 0x004fea000383ffff */
[----:B------:R-:W-:Y:S05]  /*13850*/  BRA `(.L_x_1968) ;  /* 0xffffff4800647947 */ /* 0x000fea000383ffff */
.L_x_1975:
[----:B--2---:R-:W-:-:S04]  /*13860*/  IMAD.U32 R4, RZ, RZ, UR4 ;  /* 0x00000004ff047e24 */ /* 0x004fc8000f8e00ff */
[----:B------:R2:W3:Y:S03]  /*13870*/  SYNCS.PHASECHK.TRANS64.TRYWAIT P2, [R4+URZ+0x38830], R3 ;  /* 0x03883003040075a7 */ /* 0x0004e6000804017f */
[----:B---3--:R-:W-:Y:S05]  /*13880*/  @!P2 NANOSLEEP.SYNCS 0x989680 ;  /* 0x009896800000a95d */ /* 0x008fea0003900000 */
[----:B------:R-:W3:Y:S02]  /*13890*/  @!P2 SYNCS.PHASECHK.TRANS64 P2, [R4+URZ+0x38830], R3 ;  /* 0x038830030400a5a7 */ /* 0x000ee4000804007f */
[----:B---3--:R-:W-:Y:S05]  /*138a0*/  @!P2 BRA `(.L_x_1975) ;  /* 0xfffffffc00eca947 */ /* 0x008fea000383ffff */
[----:B------:R-:W-:Y:S05]  /*138b0*/  BRA `(.L_x_1974) ;  /* 0xffffff6000147947 */ /* 0x000fea000383ffff */
.L_x_1979:
[----:B-12---:R-:W-:-:S04]  /*138c0*/  MOV R3, UR5 ;  /* 0x0000000500037c02 */ /* 0x006fc80008000f00 */
[----:B------:R1:W2:Y:S03]  /*138d0*/  SYNCS.PHASECHK.TRANS64.TRYWAIT P2, [R3+URZ+0x38850], R0 ;  /* 0x03885000030075a7 */ /* 0x0002a6000804017f */
[----:B--2---:R-:W-:Y:S05]  /*138e0*/  @!P2 NANOSLEEP.SYNCS 0x989680 ;  /* 0x009896800000a95d */ /* 0x004fea0003900000 */
[----:B------:R-:W2:Y:S02]  /*138f0*/  @!P2 SYNCS.PHASECHK.TRANS64 P2, [R3+URZ+0x38850], R0 ;  /* 0x038850000300a5a7 */ /* 0x000ea4000804007f */
[----:B--2---:R-:W-:Y:S05]  /*13900*/  @!P2 BRA `(.L_x_1979) ;  /* 0xfffffffc00eca947 */ /* 0x004fea000383ffff */
[----:B------:R-:W-:Y:S05]  /*13910*/  BRA `(.L_x_1978) ;  /* 0xffffff8800887947 */ /* 0x000fea000383ffff */
.L_x_1984:
[----:B--2---:R-:W-:-:S04]  /*13920*/  IMAD.U32 R7, RZ, RZ, UR5 ;  /* 0x00000005ff077e24 */ /* 0x004fc8000f8e00ff */
[----:B------:R2:W3:Y:S03]  /*13930*/  SYNCS.PHASECHK.TRANS64.TRYWAIT P0, [R7+URZ+0x38850], R0 ;  /* 0x03885000070075a7 */ /* 0x0004e6000800017f */
[----:B---3--:R-:W-:Y:S05]  /*13940*/  @!P0 NANOSLEEP.SYNCS 0x989680 ;  /* 0x009896800000895d */ /* 0x008fea0003900000 */
[----:B------:R-:W3:Y:S02]  /*13950*/  @!P0 SYNCS.PHASECHK.TRANS64 P0, [R7+URZ+0x38850], R0 ;  /* 0x03885000070085a7 */ /* 0x000ee4000800007f */
[----:B---3--:R-:W-:Y:S05]  /*13960*/  @!P0 BRA `(.L_x_1984) ;  /* 0xfffffffc00ec8947 */ /* 0x008fea000383ffff */
[----:B------:R-:W-:Y:S05]  /*13970*/  BRA `(.L_x_1983) ;  /* 0xffffffa0007c7947 */ /* 0x000fea000383ffff */
.L_x_2008:
[----:B------:R-:W1:Y:S01]  /*13980*/  S2R R7, SR_TID.X ;  /* 0x0000000000077919 */ /* 0x000e620000002100 */
[----:B------:R-:W-:Y:S01]  /*13990*/  MOV R12, RZ ;  /* 0x000000ff000c7202 */ /* 0x000fe20000000f00 */
[----:B------:R-:W-:Y:S02]  /*139a0*/  IMAD.MOV.U32 R11, RZ, RZ, 0x1f ;  /* 0x0000001fff0b7424 */ /* 0x000fe400078e00ff */
[----:B------:R-:W-:Y:S01]  /*139b0*/  IMAD.MOV.U32 R15, RZ, RZ, -0x1 ;  /* 0xffffffffff0f7424 */ /* 0x000fe200078e00ff */
[----:B-1----:R-:W-:-:S04]  /*139c0*/  SHF.R.U32.HI R7, RZ, 0x5, R7 ;  /* 0x00000005ff077819 */ /* 0x002fc80000011607 */
[----:B------:R-:W-:-:S05]  /*139d0*/  LOP3.LUT R7, R7, 0x3, RZ, 0xc0, !PT ;  /* 0x0000000307077812 */ /* 0x000fca00078ec0ff */
[----:B------:R-:W-:-:S07]  /*139e0*/  IMAD.MOV.U32 R13, RZ, RZ, R7 ;  /* 0x000000ffff0d7224 */ /* 0x000fce00078e0007 */
[----:B------:R-:W-:Y:S05]  /*139f0*/  WARPSYNC.COLLECTIVE R15, `(.L_x_2058) ;  /* 0x000000000f087348 */ /* 0x000fea0003c00000 */
[----:B------:R1:W2:Y:S02]  /*13a00*/  SHFL.IDX P6, R14, R13, R12, R11 ;  /* 0x0000000c0d0e7389 */ /* 0x0002a400000c000b */
[----:B-12---:R-:W-:Y:S01]  /*13a10*/  ENDCOLLECTIVE ;  /* 0x000000000000791b */ /* 0x006fe20003800000 */
.L_x_2058:
[----:B------:R-:W-:Y:S05]  /*13a20*/  BRA `(.L_x_2059) ;  /* 0xffffffd400647947 */ /* 0x000fea000383ffff */
.L_x_2009:
[----:B------:R-:W-:Y:S01]  /*13a30*/  BSSY B0, `(.L_x_2060) ;  /* 0x0000006000007945 */ /* 0x000fe20003800000 */
[----:B------:R-:W-:-:S07]  /*13a40*/  MOV R15, 0xffffffff ;  /* 0xffffffff000f7802 */ /* 0x000fce0000000f00 */
[----:B------:R-:W-:Y:S05]  /*13a50*/  WARPSYNC.COLLECTIVE R15, `(.L_x_2061) ;  /* 0x000000000f0c7348 */ /* 0x000fea0003c00000 */
[----:B------:R-:W-:Y:S02]  /*13a60*/  ELECT P6, UR62, PT ;  /* 0x00000000003e782f */ /* 0x000fe400038c0000 */
[----:B------:R-:W-:Y:S01]  /*13a70*/  MOV R14, UR62 ;  /* 0x0000003e000e7c02 */ /* 0x000fe20008000f00 */
[----:B------:R-:W-:Y:S10]  /*13a80*/  ENDCOLLECTIVE ;  /* 0x000000000000791b */ /* 0x000ff40003800000 */
.L_x_2061:
[----:B------:R-:W-:Y:S05]  /*13a90*/  BSYNC B0 ;  /* 0x0000000000007941 */ /* 0x000fea0003800000 */
.L_x_2060:
[----:B------:R-:W-:Y:S05]  /*13aa0*/  BRA `(.L_x_2062) ;  /* 0xffffffd400547947 */ /* 0x000fea000383ffff */
.L_x_2012:
[----:B-1----:R1:W2:Y:S02]  /*13ab0*/  SYNCS.PHASECHK.TRANS64.TRYWAIT P2, [R8+URZ+0x38840], R7 ;  /* 0x03884007080075a7 */ /* 0x0022a4000804017f */
[----:B--2---:R-:W-:Y:S05]  /*13ac0*/  @!P2 NANOSLEEP.SYNCS 0x989680 ;  /* 0x009896800000a95d */ /* 0x004fea0003900000 */
[----:B------:R-:W2:Y:S02]  /*13ad0*/  @!P2 SYNCS.PHASECHK.TRANS64 P2, [R8+URZ+0x38840], R7 ;  /* 0x038840070800a5a7 */ /* 0x000ea4000804007f */
[----:B--2---:R-:W-:Y:S05]  /*13ae0*/  @!P2 BRA `(.L_x_2012) ;  /* 0xfffffffc00f0a947 */ /* 0x004fea000383ffff */
[----:B------:R-:W-:Y:S05]  /*13af0*/  BRA `(.L_x_2063) ;  /* 0xffffffd400b47947 */ /* 0x000fea000383ffff */
.L_x_2014:
[----:B-1----:R-:W-:-:S04]  /*13b00*/  IMAD.U32 R8, RZ, RZ, UR40 ;  /* 0x00000028ff087e24 */ /* 0x002fc8000f8e00ff */
[----:B------:R1:W2:Y:S03]  /*13b10*/  SYNCS.PHASECHK.TRANS64.TRYWAIT P2, [R8+URZ+0x38820], R7 ;  /* 0x03882007080075a7 */ /* 0x0002a6000804017f */
[----:B--2---:R-:W-:Y:S05]  /*13b20*/  @!P2 NANOSLEEP.SYNCS 0x989680 ;  /* 0x009896800000a95d */ /* 0x004fea0003900000 */
[----:B------:R-:W2:Y:S02]  /*13b30*/  @!P2 SYNCS.PHASECHK.TRANS64 P2, [R8+URZ+0x38820], R7 ;  /* 0x038820070800a5a7 */ /* 0x000ea4000804007f */
[----:B--2---:R-:W-:Y:S05]  /*13b40*/  @!P2 BRA `(.L_x_2014) ;  /* 0xfffffffc00eca947 */ /* 0x004fea000383ffff */
[----:B------:R-:W-:Y:S05]  /*13b50*/  BRA `(.L_x_2064) ;  /* 0xffffffd800e47947 */ /* 0x000fea000383ffff */
.L_x_2020:
[----:B-1----:R1:W2:Y:S02]  /*13b60*/  SYNCS.PHASECHK.TRANS64.TRYWAIT P3, [R3+URZ+0x38840], R2 ;  /* 0x03884002030075a7 */ /* 0x0022a4000806017f */
[----:B--2---:R-:W-:Y:S05]  /*13b70*/  @!P3 NANOSLEEP.SYNCS 0x989680 ;  /* 0x009896800000b95d */ /* 0x004fea0003900000 */
[----:B------:R-:W2:Y:S02]  /*13b80*/  @!P3 SYNCS.PHASECHK.TRANS64 P3, [R3+URZ+0x38840], R2 ;  /* 0x038840020300b5a7 */ /* 0x000ea4000806007f */
[----:B--2---:R-:W-:Y:S05]  /*13b90*/  @!P3 BRA `(.L_x_2020) ;  /* 0xfffffffc00f0b947 */ /* 0x004fea000383ffff */
[----:B------:R-:W-:Y:S05]  /*13ba0*/  BRA `(.L_x_2065) ;  /* 0xffffffdc00907947 */ /* 0x000fea000383ffff */
.L_x_2022:
[----:B-1----:R1:W2:Y:S02]  /*13bb0*/  SYNCS.PHASECHK.TRANS64.TRYWAIT P3, [R2+URZ+0x60], R3 ;  /* 0x00006003020075a7 */ /* 0x0022a4000806017f */
[----:B--2---:R-:W-:Y:S05]  /*13bc0*/  @!P3 NANOSLEEP.SYNCS 0x989680 ;  /* 0x009896800000b95d */ /* 0x004fea0003900000 */
[----:B------:R-:W2:Y:S02]  /*13bd0*/  @!P3 SYNCS.PHASECHK.TRANS64 P3, [R2+URZ+0x60], R3 ;  /* 0x000060030200b5a7 */ /* 0x000ea4000806007f */
[----:B--2---:R-:W-:Y:S05]  /*13be0*/  @!P3 BRA `(.L_x_2022) ;  /* 0xfffffffc00f0b947 */ /* 0x004fea000383ffff */
[----:B------:R-:W-:Y:S05]  /*13bf0*/  BRA `(.L_x_2066) ;  /* 0xffffffe000207947 */ /* 0x000fea000383ffff */
.L_x_2028:
[----:B-1----:R1:W2:Y:S02]  /*13c00*/  SYNCS.PHASECHK.TRANS64.TRYWAIT P3, [R3+URZ+0x38840], R2 ;  /* 0x03884002030075a7 */ /* 0x0022a4000806017f */
[----:B--2---:R-:W-:Y:S05]  /*13c10*/  @!P3 NANOSLEEP.SYNCS 0x989680 ;  /* 0x009896800000b95d */ /* 0x004fea0003900000 */
[----:B------:R-:W2:Y:S02]  /*13c20*/  @!P3 SYNCS.PHASECHK.TRANS64 P3, [R3+URZ+0x38840], R2 ;  /* 0x038840020300b5a7 */ /* 0x000ea4000806007f */
[----:B--2---:R-:W-:Y:S05]  /*13c30*/  @!P3 BRA `(.L_x_2028) ;  /* 0xfffffffc00f0b947 */ /* 0x004fea000383ffff */
[----:B------:R-:W-:Y:S05]  /*13c40*/  BRA `(.L_x_2067) ;  /* 0xffffffe4005c7947 */ /* 0x000fea000383ffff */
.L_x_2030:
[----:B-1----:R1:W2:Y:S02]  /*13c50*/  SYNCS.PHASECHK.TRANS64.TRYWAIT P3, [R2+URZ+0x60], R17 ;  /* 0x00006011020075a7 */ /* 0x0022a4000806017f */
[----:B--2---:R-:W-:Y:S05]  /*13c60*/  @!P3 NANOSLEEP.SYNCS 0x989680 ;  /* 0x009896800000b95d */ /* 0x004fea0003900000 */
[----:B------:R-:W2:Y:S02]  /*13c70*/  @!P3 SYNCS.PHASECHK.TRANS64 P3, [R2+URZ+0x60], R17 ;  /* 0x000060110200b5a7 */ /* 0x000ea4000806007f */
[----:B--2---:R-:W-:Y:S05]  /*13c80*/  @!P3 BRA `(.L_x_2030) ;  /* 0xfffffffc00f0b947 */ /* 0x004fea000383ffff */
[----:B------:R-:W-:Y:S05]  /*13c90*/  BRA `(.L_x_2068) ;  /* 0xffffffe400ec7947 */ /* 0x000fea000383ffff */
.L_x_2035:
[----:B-1----:R1:W2:Y:S02]  /*13ca0*/  SYNCS.PHASECHK.TRANS64.TRYWAIT P3, [R2+URZ+0x38840], R3 ;  /* 0x03884003020075a7 */ /* 0x0022a4000806017f */
[----:B--2---:R-:W-:Y:S05]  /*13cb0*/  @!P3 NANOSLEEP.SYNCS 0x989680 ;  /* 0x009896800000b95d */ /* 0x004fea0003900000 */
[----:B------:R-:W2:Y:S02]  /*13cc0*/  @!P3 SYNCS.PHASECHK.TRANS64 P3, [R2+URZ+0x38840], R3 ;  /* 0x038840030200b5a7 */ /* 0x000ea4000806007f */
[----:B--2---:R-:W-:Y:S05]  /*13cd0*/  @!P3 BRA `(.L_x_2035) ;  /* 0xfffffffc00f0b947 */ /* 0x004fea000383ffff */
[----:B------:R-:W-:Y:S05]  /*13ce0*/  BRA `(.L_x_2069) ;  /* 0xffffffec00007947 */ /* 0x000fea000383ffff */
.L_x_2037:
[----:B-1----:R1:W2:Y:S02]  /*13cf0*/  SYNCS.PHASECHK.TRANS64.TRYWAIT P3, [R2+URZ+0x60], R11 ;  /* 0x0000600b020075a7 */ /* 0x0022a4000806017f */
[----:B--2---:R-:W-:Y:S05]  /*13d00*/  @!P3 NANOSLEEP.SYNCS 0x989680 ;  /* 0x009896800000b95d */ /* 0x004fea0003900000 */
[----:B------:R-:W2:Y:S02]  /*13d10*/  @!P3 SYNCS.PHASECHK.TRANS64 P3, [R2+URZ+0x60], R11 ;  /* 0x0000600b0200b5a7 */ /* 0x000ea4000806007f */
[----:B--2---:R-:W-:Y:S05]  /*13d20*/  @!P3 BRA `(.L_x_2037) ;  /* 0xfffffffc00f0b947 */ /* 0x004fea000383ffff */
[----:B------:R-:W-:Y:S05]  /*13d30*/  BRA `(.L_x_2070) ;  /* 0xffffffec00907947 */ /* 0x000fea000383ffff */
.L_x_2044:
[----:B-1----:R1:W2:Y:S02]  /*13d40*/  SYNCS.PHASECHK.TRANS64.TRYWAIT P0, [R3+URZ+0x38860], R0 ;  /* 0x03886000030075a7 */ /* 0x0022a4000800017f */
[----:B--2---:R-:W-:Y:S05]  /*13d50*/  @!P0 NANOSLEEP.SYNCS 0x989680 ;  /* 0x009896800000895d */ /* 0x004fea0003900000 */
[----:B------:R-:W2:Y:S02]  /*13d60*/  @!P0 SYNCS.PHASECHK.TRANS64 P0, [R3+URZ+0x38860], R0 ;  /* 0x03886000030085a7 */ /* 0x000ea4000800007f */
[----:B--2---:R-:W-:Y:S05]  /*13d70*/  @!P0 BRA `(.L_x_2044) ;  /* 0xfffffffc00f08947 */ /* 0x004fea000383ffff */
[----:B------:R-:W-:Y:S05]  /*13d80*/  BRA `(.L_x_2071) ;  /* 0xfffffff000907947 */ /* 0x000fea000383ffff */
.L_x_2046:
[----:B------:R-:W-:Y:S01]  /*13d90*/  BSSY B0, `(.L_x_2072) ;  /* 0x0000007000007945 */ /* 0x000fe20003800000 */
[----:B------:R-:W-:Y:S01]  /*13da0*/  IMAD.MOV.U32 R12, RZ, RZ, RZ ;  /* 0x000000ffff0c7224 */ /* 0x000fe200078e00ff */
[----:B------:R-:W-:Y:S01]  /*13db0*/  MOV R11, 0x1f ;  /* 0x0000001f000b7802 */ /* 0x000fe20000000f00 */
[----:B------:R-:W-:-:S07]  /*13dc0*/  IMAD.MOV.U32 R15, RZ, RZ, -0x1 ;  /* 0xffffffffff0f7424 */ /* 0x000fce00078e00ff */
[----:B------:R-:W-:Y:S05]  /*13dd0*/  WARPSYNC.COLLECTIVE R15, `(.L_x_2073) ;  /* 0x000000000f087348 */ /* 0x000fea0003c00000 */
[----:B------:R1:W2:Y:S02]  /*13de0*/  SHFL.IDX P6, R14, R13, R12, R11 ;  /* 0x0000000c0d0e7389 */ /* 0x0002a400000c000b */
[----:B-12---:R-:W-:Y:S01]  /*13df0*/  ENDCOLLECTIVE ;  /* 0x000000000000791b */ /* 0x006fe20003800000 */
.L_x_2073:
[----:B------:R-:W-:Y:S05]  /*13e00*/  BSYNC B0 ;  /* 0x0000000000007941 */ /* 0x000fea0003800000 */
.L_x_2072:
[----:B------:R-:W-:Y:S05]  /*13e10*/  BRA `(.L_x_2074) ;  /* 0xfffffff4002c7947 */ /* 0x000fea000383ffff */
.L_x_2048:
[----:B--2---:R2:W3:Y:S02]  /*13e20*/  SYNCS.PHASECHK.TRANS64.TRYWAIT P0, [R7+URZ+0x38820], R0 ;  /* 0x03882000070075a7 */ /* 0x0044e4000800017f */
[----:B---3--:R-:W-:Y:S05]  /*13e30*/  @!P0 NANOSLEEP.SYNCS 0x989680 ;  /* 0x009896800000895d */ /* 0x008fea0003900000 */
[----:B------:R-:W3:Y:S02]  /*13e40*/  @!P0 SYNCS.PHASECHK.TRANS64 P0, [R7+URZ+0x38820], R0 ;  /* 0x03882000070085a7 */ /* 0x000ee4000800007f */
[----:B---3--:R-:W-:Y:S05]  /*13e50*/  @!P0 BRA `(.L_x_2048) ;  /* 0xfffffffc00f08947 */ /* 0x008fea000383ffff */
[----:B------:R-:W-:Y:S05]  /*13e60*/  BRA `(.L_x_2075) ;  /* 0xfffffff400747947 */ /* 0x000fea000383ffff */
.L_x_2052:
[----:B--2---:R2:W3:Y:S02]  /*13e70*/  SYNCS.PHASECHK.TRANS64.TRYWAIT P0, [R5+URZ], R4 ;  /* 0x00000004050075a7 */ /* 0x0044e4000800017f */
[----:B---3--:R-:W-:Y:S05]  /*13e80*/  @!P0 NANOSLEEP.SYNCS 0x989680 ;  /* 0x009896800000895d */ /* 0x008fea0003900000 */
[----:B------:R-:W3:Y:S02]  /*13e90*/  @!P0 SYNCS.PHASECHK.TRANS64 P0, [R5+URZ], R4 ;  /* 0x00000004050085a7 */ /* 0x000ee4000800007f */
[----:B---3--:R-:W-:Y:S05]  /*13ea0*/  @!P0 BRA `(.L_x_2052) ;  /* 0xfffffffc00f08947 */ /* 0x008fea000383ffff */
[----:B------:R-:W-:Y:S05]  /*13eb0*/  BRA `(.L_x_2076) ;  /* 0xfffffff400d07947 */ /* 0x000fea000383ffff */
.L_x_2053:
[----:B---3--:R3:W4:Y:S02]  /*13ec0*/  SYNCS.PHASECHK.TRANS64.TRYWAIT P0, [R3+URZ], R0 ;  /* 0x00000000030075a7 */ /* 0x008724000800017f */
[----:B----4-:R-:W-:Y:S05]  /*13ed0*/  @!P0 NANOSLEEP.SYNCS 0x989680 ;  /* 0x009896800000895d */ /* 0x010fea0003900000 */
[----:B------:R-:W4:Y:S02]  /*13ee0*/  @!P0 SYNCS.PHASECHK.TRANS64 P0, [R3+URZ], R0 ;  /* 0x00000000030085a7 */ /* 0x000f24000800007f */
[----:B----4-:R-:W-:Y:S05]  /*13ef0*/  @!P0 BRA `(.L_x_2053) ;  /* 0xfffffffc00f08947 */ /* 0x010fea000383ffff */
[----:B------:R-:W-:Y:S05]  /*13f00*/  BRA `(.L_x_2077) ;  /* 0xfffffff400c47947 */ /* 0x000fea000383ffff */
.L_x_2055:
[----:B--2---:R2:W3:Y:S02]  /*13f10*/  SYNCS.PHASECHK.TRANS64.TRYWAIT P0, [R5+URZ], R4 ;  /* 0x00000004050075a7 */ /* 0x0044e4000800017f */
[----:B---3--:R-:W-:Y:S05]  /*13f20*/  @!P0 NANOSLEEP.SYNCS 0x989680 ;  /* 0x009896800000895d */ /* 0x008fea0003900000 */
[----:B------:R-:W3:Y:S02]  /*13f30*/  @!P0 SYNCS.PHASECHK.TRANS64 P0, [R5+URZ], R4 ;  /* 0x00000004050085a7 */ /* 0x000ee4000800007f */
[----:B---3--:R-:W-:Y:S05]  /*13f40*/  @!P0 BRA `(.L_x_2055) ;  /* 0xfffffffc00f08947 */ /* 0x008fea000383ffff */
[----:B------:R-:W-:Y:S05]  /*13f50*/  BRA `(.L_x_2078) ;  /* 0xfffffff400c87947 */ /* 0x000fea000383ffff */
.L_x_2079:
        /* <DEDUP_REMOVED lines=10> */
.L_x_12756:


//--------------------- .text._ZN7cutlass13device_kernelIN5flash11enable_sm90INS1_16FlashAttnFwdSm90INS1_25CollectiveMainloopFwdSm90ILi2EN4cute5tupleIJNS5_1CILi1EEES8_S8_EEENS6_IJNS7_ILi128EEENS7_ILi80EEENS7_ILi256EEEEEELi256ENS_10bfloat16_tEfNS_4arch4Sm90ELb1ELb0ELb0ELb1ELb0ELb0ELb0ELb1ELb1ELb0ELb0ELb0EEENS1_21CollectiveEpilogueFwdINS6_IJSA_SC_SB_EEES9_SE_SG_Li256ELb1ELb0ELb0ELb0EEENS1_36VarlenDynamicPersistentTileSchedulerILi128ELi80ELi256ELi32ELb0ELb0ELb1ELb1ELb1ELb1EEEEEEEEEvNT_6ParamsE --------------------------
	.section	.text._ZN7cutlass13device_kernelIN5flash11enable_sm90INS1_16FlashAttnFwdSm90INS1_25CollectiveMainloopFwdSm90ILi2EN4cute5tupleIJNS5_1CILi1EEES8_S8_EEENS6_IJNS7_ILi128EEENS7_ILi80EEENS7_ILi256EEEEEELi256ENS_10bfloat16_tEfNS_4arch4Sm90ELb1ELb0ELb0ELb1ELb0ELb0ELb0ELb1ELb1ELb0ELb0ELb0EEENS1_21CollectiveEpilogueFwdINS6_IJSA_SC_SB_EEES9_SE_SG_Li256ELb1ELb0ELb0ELb0EEENS1_36VarlenDynamicPersistentTileSchedulerILi128ELi80ELi256ELi32ELb0ELb0ELb1ELb1ELb1ELb1EEEEEEEEEvNT_6ParamsE,"ax",@progbits
	.align	128
.text._ZN7cutlass13device_kernelIN5flash11enable_sm90INS1_16FlashAttnFwdSm90INS1_25CollectiveMainloopFwdSm90ILi2EN4cute5tupleIJNS5_1CILi1EEES8_S8_EEENS6_IJNS7_ILi128EEENS7_ILi80EEENS7_ILi256EEEEEELi256ENS_10bfloat16_tEfNS_4arch4Sm90ELb1ELb0ELb0ELb1ELb0ELb0ELb0ELb1ELb1ELb0ELb0ELb0EEENS1_21CollectiveEpilogueFwdINS6_IJSA_SC_SB_EEES9_SE_SG_Li256ELb1ELb0ELb0ELb0EEENS1_36VarlenDynamicPersistentTileSchedulerILi128ELi80ELi256ELi32ELb0ELb0ELb1ELb1ELb1ELb1EEEEEEEEEvNT_6ParamsE:
        .type           _ZN7cutlass13device_kernelIN5flash11enable_sm90INS1_16FlashAttnFwdSm90INS1_25CollectiveMainloopFwdSm90ILi2EN4cute5tupleIJNS5_1CILi1EEES8_S8_EEENS6_IJNS7_ILi128EEENS7_ILi80EEENS7_ILi256EEEEEELi256ENS_10bfloat16_tEfNS_4arch4Sm90ELb1ELb0ELb0ELb1ELb0ELb0ELb0ELb1ELb1ELb0ELb0ELb0EEENS1_21CollectiveEpilogueFwdINS6_IJSA_SC_SB_EEES9_SE_SG_Li256ELb1ELb0ELb0ELb0EEENS1_36VarlenDynamicPersistentTileSchedulerILi128ELi80ELi256ELi32ELb0ELb0ELb1ELb1ELb1ELb1EEEEEEEEEvNT_6ParamsE,@function
        .size           _ZN7cutlass13device_kernelIN5flash11enable_sm90INS1_16FlashAttnFwdSm90INS1_25CollectiveMainloopFwdSm90ILi2EN4cute5tupleIJNS5_1CILi1EEES8_S8_EEENS6_IJNS7_ILi128EEENS7_ILi80EEENS7_ILi256EEEEEELi256ENS_10bfloat16_tEfNS_4arch4Sm90ELb1ELb0ELb0ELb1ELb0ELb0ELb0ELb1ELb1ELb0ELb0ELb0EEENS1_21CollectiveEpilogueFwdINS6_IJSA_SC_SB_EEES9_SE_SG_Li256ELb1ELb0ELb0ELb0EEENS1_36VarlenDynamicPersistentTileSchedulerILi128ELi80ELi256ELi32ELb0ELb0ELb1ELb1ELb1ELb1EEEEEEEEEvNT_6ParamsE,(.L_x_12757 - _ZN7cutlass13device_kernelIN5flash11enable_sm90INS1_16FlashAttnFwdSm90INS1_25CollectiveMainloopFwdSm90ILi2EN4cute5tupleIJNS5_1CILi1EEES8_S8_EEENS6_IJNS7_ILi128EEENS7_ILi80EEENS7_ILi256EEEEEELi256ENS_10bfloat16_tEfNS_4arch4Sm90ELb1ELb0ELb0ELb1ELb0ELb0ELb0ELb1ELb1ELb0ELb0ELb0EEENS1_21CollectiveEpilogueFwdINS6_IJSA_SC_SB_EEES9_SE_SG_Li256ELb1ELb0ELb0ELb0EEENS1_36VarlenDynamicPersistentTileSchedulerILi128ELi80ELi256ELi32ELb0ELb0ELb1ELb1ELb1ELb1EEEEEEEEEvNT_6ParamsE)
        .other          _ZN7cutlass13device_kernelIN5flash11enable_sm90INS1_16FlashAttnFwdSm90INS1_25CollectiveMainloopFwdSm90ILi2EN4cute5tupleIJNS5_1CILi1EEES8_S8_EEENS6_IJNS7_ILi128EEENS7_ILi80EEENS7_ILi256EEEEEELi256ENS_10bfloat16_tEfNS_4arch4Sm90ELb1ELb0ELb0ELb1ELb0ELb0ELb0ELb1ELb1ELb0ELb0ELb0EEENS1_21CollectiveEpilogueFwdINS6_IJSA_SC_SB_EEES9_SE_SG_Li256ELb1ELb0ELb0ELb0EEENS1_36VarlenDynamicPersistentTileSchedulerILi128ELi80ELi256ELi32ELb0ELb0ELb1ELb1ELb1ELb1EEEEEEEEEvNT_6ParamsE,@"STO_CUDA_ENTRY STV_DEFAULT"
_ZN7cutlass13device_kernelIN5flash11enable_sm90INS1_16FlashAttnFwdSm90INS1_25CollectiveMainloopFwdSm90ILi2EN4cute5tupleIJNS5_1CILi1EEES8_S8_EEENS6_IJNS7_ILi128EEENS7_ILi80EEENS7_ILi256EEEEEELi256ENS_10bfloat16_tEfNS_4arch4Sm90ELb1ELb0ELb0ELb1ELb0ELb0ELb0ELb1ELb1ELb0ELb0ELb0EEENS1_21CollectiveEpilogueFwdINS6_IJSA_SC_SB_EEES9_SE_SG_Li256ELb1ELb0ELb0ELb0EEENS1_36VarlenDynamicPersistentTileSchedulerILi128ELi80ELi256ELi32ELb0ELb0ELb1ELb1ELb1ELb1EEEEEEEEEvNT_6ParamsE:
        /* <DEDUP_REMOVED lines=21> */
.L_x_2081:
[----:B------:R-:W-:Y:S05]  /*0150*/  BSYNC B0 ;  /* 0x0000000000007941 */ /* 0x000fea0003800000 */
.L_x_2080:
        /* <DEDUP_REMOVED lines=41> */
.L_x_2082:
        /* <DEDUP_REMOVED lines=22> */
.L_x_2083:
        /* <DEDUP_REMOVED lines=18> */
.L_x_2084:
        /* <DEDUP_REMOVED lines=22> */
.L_x_2085:
        /* <DEDUP_REMOVED lines=22> */
.L_x_2086:
        /* <DEDUP_REMOVED lines=8> */
.L_x_2088:
        /* <DEDUP_REMOVED lines=17> */
[----:B------:R-:W0:Y:S11]  /*0ac0*/  S2R R0, SR_TID.X ;  /* 0x0000000000007919 */ /* 0x000e360000002100 */
[----:B------:R-:W-:Y:S01]  /*0ad0*/  IMAD.U32 R19, RZ, RZ, UR5 ;  /* 0x00000005ff137e24 */ /* 0x000fe2000f8e00ff */
[----:B------:R-:W-:Y:S01]  /*0ae0*/  R2UR UR5, R14 ;  /* 0x000000000e0572ca */ /* 0x000fe200000e0000 */
[----:B0-----:R-:W-:-:S05]  /*0af0*/  VIADD R225, R0, 0xffffff80 ;  /* 0xffffff8000e17836 */ /* 0x001fca0000000000 */
[----:B------:R-:W-:-:S04]  /*0b00*/  SHF.R.S32.HI R0, RZ, 0x1f, R225 ;  /* 0x0000001fff007819 */ /* 0x000fc800000114e1 */
[CC--:B------:R-:W-:Y:S02]  /*0b10*/  LEA.HI R3, R0.reuse, R225.reuse, RZ, 0x7 ;  /* 0x000000e100037211 */ /* 0x0c0fe400078f38ff */
[----:B------:R-:W-:Y:S02]  /*0b20*/  LEA.HI R4, R0, R225, RZ, 0x5 ;  /* 0x000000e100047211 */ /* 0x000fe400078f28ff */
[----:B------:R-:W-:Y:S02]  /*0b30*/  SHF.R.S32.HI R222, RZ, 0x7, R3 ;  /* 0x00000007ffde7819 */ /* 0x000fe40000011403 */
[----:B--2---:R-:W-:Y:S02]  /*0b40*/  R2UR UR4, R2 ;  /* 0x00000000020472ca */ /* 0x004fe400000e0000 */
[C---:B------:R-:W-:Y:S02]  /*0b50*/  LOP3.LUT R2, R3.reuse, 0xffffff80, RZ, 0xc0, !PT ;  /* 0xffffff8003027812 */ /* 0x040fe400078ec0ff */
[----:B------:R-:W-:-:S03]  /*0b60*/  LEA.HI R3, R3, R222, RZ, 0x1 ;  /* 0x000000de03037211 */ /* 0x000fc600078f08ff */
[----:B------:R-:W-:Y:S01]  /*0b70*/  IMAD.IADD R221, R225, 0x1, -R2 ;  /* 0x00000001e1dd7824 */ /* 0x000fe200078e0a02 */
[----:B------:R-:W-:-:S04]  /*0b80*/  LOP3.LUT R3, R3, 0x3fffffe, RZ, 0xc0, !PT ;  /* 0x03fffffe03037812 */ /* 0x000fc800078ec0ff */
[----:B------:R-:W-:Y:S01]  /*0b90*/  SHF.R.S32.HI R8, RZ, 0x1f, R221 ;  /* 0x0000001fff087819 */ /* 0x000fe200000114dd */
[----:B------:R-:W-:Y:S01]  /*0ba0*/  ULOP3.LUT UR4, UR4, 0x1, URZ, 0xfc, !UPT ;  /* 0x0000000104047892 */ /* 0x000fe2000f8efc3f */
[----:B------:R-:W-:Y:S02]  /*0bb0*/  IMAD.IADD R3, R222, 0x1, -R3 ;  /* 0x00000001de037824 */ /* 0x000fe400078e0a03 */
[CC--:B------:R-:W-:Y:S02]  /*0bc0*/  LEA.HI R9, R8.reuse, R221.reuse, RZ, 0x2 ;  /* 0x000000dd08097211 */ /* 0x0c0fe400078f10ff */
[----:B------:R-:W-:Y:S01]  /*0bd0*/  LEA.HI R8, R8, R221, RZ, 0x5 ;  /* 0x000000dd08087211 */ /* 0x000fe200078f28ff */
[----:B------:R-:W-:Y:S01]  /*0be0*/  IMAD.U32 R224, RZ, RZ, UR4 ;  /* 0x00000004ffe07e24 */ /* 0x000fe2000f8e00ff */
[--C-:B------:R-:W-:Y:S01]  /*0bf0*/  SHF.R.S32.HI R5, RZ, 0x2, R9.reuse ;  /* 0x00000002ff057819 */ /* 0x100fe20000011409 */
[----:B------:R-:W-:Y:S01]  /*0c00*/  UMOV UR4, URZ ;  /* 0x0000003f00047c82 */ /* 0x000fe20008000000 */
[----:B------:R-:W-:Y:S01]  /*0c10*/  SHF.R.S32.HI R2, RZ, 0x1f, R9 ;  /* 0x0000001fff027819 */ /* 0x000fe20000011409 */
[----:B------:R-:W-:Y:S01]  /*0c20*/  IMAD.U32 R220, RZ, RZ, UR4 ;  /* 0x00000004ffdc7e24 */ /* 0x000fe2000f8e00ff */
[----:B------:R-:W-:Y:S01]  /*0c30*/  SHF.R.S32.HI R8, RZ, 0x5, R8 ;  /* 0x00000005ff087819 */ /* 0x000fe20000011408 */
[----:B------:R-:W-:Y:S01]  /*0c40*/  IMAD.U32 R16, RZ, RZ, UR4 ;  /* 0x00000004ff107e24 */ /* 0x000fe2000f8e00ff */
[----:B------:R-:W-:-:S02]  /*0c50*/  LEA.HI R2, R2, R5, RZ, 0x3 ;  /* 0x0000000502027211 */ /* 0x000fc400078f18ff */
[----:B------:R-:W-:Y:S02]  /*0c60*/  LOP3.LUT R214, R9, 0x7ffffffc, RZ, 0xc0, !PT ;  /* 0x7ffffffc09d67812 */ /* 0x000fe400078ec0ff */
[----:B------:R-:W-:Y:S02]  /*0c70*/  LOP3.LUT R6, R2, 0xfffffff8, RZ, 0xc0, !PT ;  /* 0xfffffff802067812 */ /* 0x000fe400078ec0ff */
[CC--:B------:R-:W-:Y:S02]  /*0c80*/  LEA.HI R2, R0.reuse, R225.reuse, RZ, 0x4 ;  /* 0x000000e100027211 */ /* 0x0c0fe400078f20ff */
[----:B------:R-:W-:Y:S01]  /*0c90*/  LEA.HI R0, R0, R225, RZ, 0x3 ;  /* 0x000000e100007211 */ /* 0x000fe200078f18ff */
[----:B------:R-:W-:Y:S01]  /*0ca0*/  IMAD.IADD R11, R5, 0x1, -R6 ;  /* 0x00000001050b7824 */ /* 0x000fe200078e0a06 */
[----:B------:R-:W-:Y:S01]  /*0cb0*/  SHF.R.S32.HI R5, RZ, 0x4, R2 ;  /* 0x00000004ff057819 */ /* 0x000fe20000011402 */
[----:B------:R-:W-:Y:S01]  /*0cc0*/  IMAD.SHL.U32 R6, R4, 0x20, RZ ;  /* 0x0000002004067824 */ /* 0x000fe200078e00ff */
[----:B------:R-:W-:Y:S01]  /*0cd0*/  LOP3.LUT R4, R2, 0x3fffff0, RZ, 0xc0, !PT ;  /* 0x03fffff002047812 */ /* 0x000fe200078ec0ff */
[----:B------:R-:W-:Y:S01]  /*0ce0*/  IMAD R8, R8, 0x10, R11 ;  /* 0x0000001008087824 */ /* 0x000fe200078e020b */
[----:B------:R-:W-:-:S02]  /*0cf0*/  LEA.HI R2, R2, R5, RZ, 0x1 ;  /* 0x0000000502027211 */ /* 0x000fc400078f08ff */
[----:B------:R-:W-:Y:S01]  /*0d00*/  LOP3.LUT R7, R6, 0xfffffc00, RZ, 0xc0, !PT ;  /* 0xfffffc0006077812 */ /* 0x000fe200078ec0ff */
[----:B------:R-:W-:Y:S01]  /*0d10*/  IMAD.IADD R4, R225, 0x1, -R4 ;  /* 0x00000001e1047824 */ /* 0x000fe200078e0a04 */
[----:B------:R-:W-:Y:S01]  /*0d20*/  LOP3.LUT R2, R2, 0x1ffffffe, RZ, 0xc0, !PT ;  /* 0x1ffffffe02027812 */ /* 0x000fe200078ec0ff */
[----:B------:R-:W-:Y:S01]  /*0d30*/  IMAD R215, R3, 0x40, R8 ;  /* 0x0000004003d77824 */ /* 0x000fe200078e0208 */
[----:B------:R-:W-:Y:S01]  /*0d40*/  SHF.R.S32.HI R212, RZ, 0x3, R0 ;  /* 0x00000003ffd47819 */ /* 0x000fe20000011400 */
[----:B------:R-:W-:Y:S01]  /*0d50*/  IMAD R7, R4, 0x40, R7 ;  /* 0x0000004004077824 */ /* 0x000fe200078e0207 */
[----:B------:R-:W-:Y:S02]  /*0d60*/  IADD3 R2, R5, -R2, RZ ;  /* 0x8000000205027210 */ /* 0x000fe40007ffe0ff */
[----:B------:R-:W-:-:S03]  /*0d70*/  IADD3 R214, R221, -R214, RZ ;  /* 0x800000d6ddd67210 */ /* 0x000fc60007ffe0ff */
[----:B------:R-:W-:Y:S01]  /*0d80*/  IMAD R223, R2, 0x8, R7 ;  /* 0x0000000802df7824 */ /* 0x000fe200078e0207 */
[----:B------:R-:W-:Y:S01]  /*0d90*/  LOP3.LUT R2, R0, 0x1ffffff8, RZ, 0xc0, !PT ;  /* 0x1ffffff800027812 */ /* 0x000fe200078ec0ff */
[----:B------:R-:W-:-:S04]  /*0da0*/  IMAD.MOV.U32 R7, RZ, RZ, R15 ;  /* 0x000000ffff077224 */ /* 0x000fc800078e000f */
[----:B------:R-:W-:-:S04]  /*0db0*/  IMAD.IADD R2, R225, 0x1, -R2 ;  /* 0x00000001e1027824 */ /* 0x000fc800078e0a02 */
[----:B------:R-:W-:-:S07]  /*0dc0*/  IMAD.SHL.U32 R18, R2, 0x8, RZ ;  /* 0x0000000802127824 */ /* 0x000fce00078e00ff */
.L_x_2142:
        /* <DEDUP_REMOVED lines=14> */
[----:B------:R-:W-:Y:S01]  /*0eb0*/  IMAD.U32 R216, RZ, RZ, UR4 ;  /* 0x00000004ffd87e24 */ /* 0x000fe2000f8e00ff */
[----:B------:R-:W-:-:S04]  /*0ec0*/  @UP0 ULEA UR6, UP2, UR4, UR6, 0x2 ;  /* 0x0000000604060291 */ /* 0x000fc8000f84103f */
[----:B------:R-:W-:Y:S02]  /*0ed0*/  @UP0 ULEA.HI.X UR7, UR4, UR7, UR12, 0x2, UP2 ;  /* 0x0000000704070291 */ /* 0x000fe400090f140c */
[----:B------:R-:W-:Y:S01]  /*0ee0*/  IMAD.U32 R218, RZ, RZ, UR12 ;  /* 0x0000000cffda7e24 */ /* 0x000fe2000f8e00ff */
[----:B------:R-:W-:Y:S01]  /*0ef0*/  @UP1 ULEA UR8, UP0, UR4, UR8, 0x2 ;  /* 0x0000000804081291 */ /* 0x000fe2000f80103f */
[----:B------:R-:W-:-:S03]  /*0f00*/  IMAD.U32 R2, RZ, RZ, UR6 ;  /* 0x00000006ff027e24 */ /* 0x000fc6000f8e00ff */
[----:B------:R-:W-:Y:S01]  /*0f10*/  @UP1 ULEA.HI.X UR9, UR4, UR9, UR12, 0x2, UP0 ;  /* 0x0000000904091291 */ /* 0x000fe200080f140c */
[----:B------:R-:W-:Y:S01]  /*0f20*/  IMAD.U32 R3, RZ, RZ, UR7 ;  /* 0x00000007ff037e24 */ /* 0x000fe2000f8e00ff */
[----:B------:R-:W-:Y:S01]  /*0f30*/  ULDC.64 UR6, c[0x0][0x3f8] ;  /* 0x0000fe0000067ab9 */ /* 0x000fe20000000a00 */
[----:B---34-:R-:W-:-:S03]  /*0f40*/  IMAD.U32 R4, RZ, RZ, UR8 ;  /* 0x00000008ff047e24 */ /* 0x018fc6000f8e00ff */
[----:B------:R-:W-:Y:S01]  /*0f50*/  IMAD.U32 R5, RZ, RZ, UR9 ;  /* 0x00000009ff057e24 */ /* 0x000fe2000f8e00ff */
[----:B------:R-:W2:Y:S01]  /*0f60*/  @P0 LDG.E R2, desc[UR10][R2.64] ;  /* 0x0000000a02020981 */ /* 0x000ea2000c1e1900 */
[----:B------:R-:W-:Y:S01]  /*0f70*/  UISETP.NE.U32.AND UP0, UPT, UR6, URZ, UPT ;  /* 0x0000003f0600728c */ /* 0x000fe2000bf05070 */
[----:B------:R-:W-:Y:S02]  /*0f80*/  ULDC UR8, c[0x0][0x2e0] ;  /* 0x0000b80000087ab9 */ /* 0x000fe40000000800 */
[----:B------:R-:W3:Y:S01]  /*0f90*/  @P2 LDG.E R4, desc[UR10][R4.64] ;  /* 0x0000000a04042981 */ /* 0x000ee2000c1e1900 */
[----:B------:R-:W-:Y:S01]  /*0fa0*/  ULDC UR9, c[0x0][0x288] ;  /* 0x0000a20000097ab9 */ /* 0x000fe20000000800 */
[----:B------:R-:W-:Y:S01]  /*0fb0*/  UISETP.NE.AND.EX UP0, UPT, UR7, URZ, UPT, UP0 ;  /* 0x0000003f0700728c */ /* 0x000fe2000bf05300 */
[----:B------:R-:W-:Y:S01]  /*0fc0*/  IMAD.U32 R217, RZ, RZ, UR5 ;  /* 0x00000005ffd97e24 */ /* 0x000fe2000f8e00ff */
[----:B------:R-:W-:Y:S01]  /*0fd0*/  ULDC UR6, c[0x0][0x404] ;  /* 0x0001010000067ab9 */ /* 0x000fe20000000800 */
[----:B------:R-:W-:Y:S01]  /*0fe0*/  ULDC.64 UR10, c[0x0][0xa20] ;  /* 0x00028800000a7ab9 */ /* 0x000fe20000000a00 */
[----:B------:R-:W-:Y:S01]  /*0ff0*/  USEL UR6, UR6, 0x1, UP0 ;  /* 0x0000000106067887 */ /* 0x000fe20008000000 */
[----:B------:R-:W-:Y:S01]  /*1000*/  ISETP.NE.U32.AND P1, PT, RZ, UR10, PT ;  /* 0x0000000aff007c0c */ /* 0x000fe2000bf25070 */
[----:B------:R-:W-:-:S02]  /*1010*/  UMOV UR4, URZ ;  /* 0x0000003f00047c82 */ /* 0x000fc40008000000 */
[----:B------:R-:W-:Y:S01]  /*1020*/  UIMAD UR8, UR6, UR8, URZ ;  /* 0x00000008060872a4 */ /* 0x000fe2000f8e023f */
[----:B------:R-:W-:Y:S02]  /*1030*/  ISETP.NE.AND.EX P1, PT, RZ, UR11, PT, P1 ;  /* 0x0000000bff007c0c */ /* 0x000fe4000bf25310 */
[----:B--2---:R-:W-:Y:S02]  /*1040*/  @P0 R2UR UR4, R2 ;  /* 0x00000000020402ca */ /* 0x004fe400000e0000 */
[----:B---3--:R-:W-:-:S13]  /*1050*/  @P2 R2UR UR9, R4 ;  /* 0x00000000040922ca */ /* 0x008fda00000e0000 */
[----:B-----5:R-:W-:Y:S01]  /*1060*/  IMAD.U32 R22, RZ, RZ, UR9 ;  /* 0x00000009ff167e24 */ /* 0x020fe2000f8e00ff */
[----:B-1----:R-:W-:Y:S06]  /*1070*/  @P2 BRA `(.L_x_2089) ;  /* 0x0000000000402947 */ /* 0x002fec0003800000 */
        /* <DEDUP_REMOVED lines=8> */
[----:B------:R-:W-:Y:S01]  /*1100*/  MOV R2, UR6 ;  /* 0x0000000600027c02 */ /* 0x000fe20008000f00 */
[----:B------:R-:W-:-:S05]  /*1110*/  IMAD.U32 R3, RZ, RZ, UR7 ;  /* 0x00000007ff037e24 */ /* 0x000fca000f8e00ff */
[----:B------:R-:W2:Y:S04]  /*1120*/  LDG.E R4, desc[UR12][R2.64] ;  /* 0x0000000c02047981 */ /* 0x000ea8000c1e1900 */
[----:B------:R-:W3:Y:S01]  /*1130*/  LDG.E R0, desc[UR12][R2.64+0x4] ;  /* 0x0000040c02007981 */ /* 0x000ee2000c1e1900 */
[----:B--2---:R-:W-:Y:S02]  /*1140*/  R2UR UR5, R4 ;  /* 0x00000000040572ca */ /* 0x004fe400000e0000 */
[----:B---3--:R-:W-:-:S13]  /*1150*/  R2UR UR6, R0 ;  /* 0x00000000000672ca */ /* 0x008fda00000e0000 */
[----:B------:R-:W-:-:S06]  /*1160*/  UIADD3 UR5, -UR5, UR6, URZ ;  /* 0x0000000605057290 */ /* 0x000fcc000fffe13f */
[----:B------:R-:W-:-:S07]  /*1170*/  IMAD.U32 R22, RZ, RZ, UR5 ;  /* 0x00000005ff167e24 */ /* 0x000fce000f8e00ff */
.L_x_2089:
[----:B------:R-:W-:-:S13]  /*1180*/  R2UR UR5, R19 ;  /* 0x00000000130572ca */ /* 0x000fda00000e0000 */
[----:B------:R-:W-:Y:S01]  /*1190*/  IMAD.U32 R219, RZ, RZ, UR5 ;  /* 0x00000005ffdb7e24 */ /* 0x000fe2000f8e00ff */
[----:B------:R-:W-:Y:S06]  /*11a0*/  @!P1 BRA `(.L_x_2090) ;  /* 0x0000000000289947 */ /* 0x000fec0003800000 */
[----:B------:R-:W-:Y:S01]  /*11b0*/  R2UR UR6, R216 ;  /* 0x00000000d80672ca */ /* 0x000fe200000e0000 */
[----:B------:R-:W-:Y:S01]  /*11c0*/  ULDC.64 UR8, c[0x0][0x208] ;  /* 0x0000820000087ab9 */ /* 0x000fe20000000a00 */
[----:B------:R-:W-:-:S11]  /*11d0*/  R2UR UR7, R218 ;  /* 0x00000000da0772ca */ /* 0x000fd600000e0000 */
[----:B------:R-:W-:-:S04]  /*11e0*/  ULEA UR5, UP0, UR6, UR10, 0x2 ;  /* 0x0000000a06057291 */ /* 0x000fc8000f80103f */
[----:B------:R-:W-:Y:S02]  /*11f0*/  ULEA.HI.X UR6, UR6, UR11, UR7, 0x2, UP0 ;  /* 0x0000000b06067291 */ /* 0x000fe400080f1407 */
[----:B------:R-:W-:-:S04]  /*1200*/  IMAD.U32 R2, RZ, RZ, UR5 ;  /* 0x00000005ff027e24 */ /* 0x000fc8000f8e00ff */
[----:B------:R-:W-:-:S05]  /*1210*/  IMAD.U32 R3, RZ, RZ, UR6 ;  /* 0x00000006ff037e24 */ /* 0x000fca000f8e00ff */
[----:B------:R-:W2:Y:S02]  /*1220*/  LDG.E R2, desc[UR8][R2.64] ;  /* 0x0000000802027981 */ /* 0x000ea4000c1e1900 */
[----:B--2---:R-:W-:Y:S01]  /*1230*/  R2UR UR8, R2 ;  /* 0x00000000020872ca */ /* 0x004fe200000e0000 */
[----:B------:R-:W-:-:S14]  /*1240*/  BRA `(.L_x_2091) ;  /* 0x00000000003c7947 */ /* 0x000fdc0003800000 */
.L_x_2090:
        /* <DEDUP_REMOVED lines=15> */
.L_x_2091:
[----:B------:R-:W-:Y:S01]  /*1340*/  R2UR UR5, R19 ;  /* 0x00000000130572ca */ /* 0x000fe200000e0000 */
[----:B------:R-:W-:Y:S01]  /*1350*/  UIADD3 UR6, -UR4, UR8, URZ ;  /* 0x0000000804067290 */ /* 0x000fe2000fffe13f */
[----:B------:R-:W-:Y:S01]  /*1360*/  R2UR UR7, R22 ;  /* 0x00000000160772ca */ /* 0x000fe200000e0000 */
[----:B------:R-:W-:Y:S01]  /*1370*/  IMAD.MOV.U32 R0, RZ, RZ, RZ ;  /* 0x000000ffff007224 */ /* 0x000fe200078e00ff */
[----:B------:R-:W-:Y:S01]  /*1380*/  PLOP3.LUT P0, PT, PT, PT, PT, 0x80, 0x0 ;  /* 0x000000000000781c */ /* 0x000fe20003f0f070 */
[----:B------:R-:W-:Y:S01]  /*1390*/  UIADD3 UR4, UR6, 0x4f, URZ ;  /* 0x0000004f06047890 */ /* 0x000fe2000fffe03f */
[----:B------:R-:W-:Y:S01]  /*13a0*/  CS2R R2, SRZ ;  /* 0x0000000000027805 */ /* 0x000fe2000001ff00 */
[----:B------:R-:W-:Y:S01]  /*13b0*/  IMAD.U32 R23, RZ, RZ, UR6 ;  /* 0x00000006ff177e24 */ /* 0x000fe2000f8e00ff */
[----:B------:R-:W-:Y:S02]  /*13c0*/  CS2R R150, SRZ ;  /* 0x0000000000967805 */ /* 0x000fe4000001ff00 */
[----:B------:R-:W-:-:S02]  /*13d0*/  CS2R R148, SRZ ;  /* 0x0000000000947805 */ /* 0x000fc4000001ff00 */
[----:B------:R-:W-:Y:S02]  /*13e0*/  CS2R R146, SRZ ;  /* 0x0000000000927805 */ /* 0x000fe4000001ff00 */
[----:B------:R-:W-:Y:S02]  /*13f0*/  CS2R R144, SRZ ;  /* 0x0000000000907805 */ /* 0x000fe4000001ff00 */
[----:B------:R-:W-:Y:S01]  /*1400*/  CS2R R142, SRZ ;  /* 0x00000000008e7805 */ /* 0x000fe2000001ff00 */
[----:B------:R-:W-:Y:S01]  /*1410*/  ULEA UR5, UR5, 0xcf, 0x7 ;  /* 0x000000cf05057891 */ /* 0x000fe2000f8e383f */
[----:B------:R-:W-:Y:S02]  /*1420*/  CS2R R140, SRZ ;  /* 0x00000000008c7805 */ /* 0x000fe4000001ff00 */
[----:B------:R-:W-:Y:S02]  /*1430*/  CS2R R138, SRZ ;  /* 0x00000000008a7805 */ /* 0x000fe4000001ff00 */
[----:B------:R-:W-:Y:S01]  /*1440*/  CS2R R136, SRZ ;  /* 0x0000000000887805 */ /* 0x000fe2000001ff00 */
[----:B------:R-:W-:Y:S01]  /*1450*/  UIADD3 UR6, UR6, UR5, -UR7 ;  /* 0x0000000506067290 */ /* 0x000fe2000fffe807 */
        /* <DEDUP_REMOVED lines=12> */
[----:B------:R-:W-:-:S02]  /*1520*/  CS2R R122, SRZ ;  /* 0x00000000007a7805 */ /* 0x000fc4000001ff00 */
[----:B------:R-:W-:Y:S02]  /*1530*/  CS2R R120, SRZ ;  /* 0x0000000000787805 */ /* 0x000fe4000001ff00 */
[----:B------:R-:W-:Y:S01]  /*1540*/  CS2R R118, SRZ ;  /* 0x0000000000767805 */ /* 0x000fe2000001ff00 */
[----:B------:R-:W-:Y:S01]  /*1550*/  UISETP.LT.AND UP0, UPT, UR4, UR6, UPT ;  /* 0x000000060400728c */ /* 0x000fe2000bf01270 */
[----:B------:R-:W-:Y:S02]  /*1560*/  CS2R R116, SRZ ;  /* 0x0000000000747805 */ /* 0x000fe4000001ff00 */
[----:B------:R-:W-:Y:S02]  /*1570*/  CS2R R114, SRZ ;  /* 0x0000000000727805 */ /* 0x000fe4000001ff00 */
[----:B------:R-:W-:Y:S01]  /*1580*/  CS2R R112, SRZ ;  /* 0x0000000000707805 */ /* 0x000fe2000001ff00 */
[----:B------:R-:W-:Y:S01]  /*1590*/  USEL UR61, UR4, UR6, UP0 ;  /* 0x00000006043d7287 */ /* 0x000fe20008000000 */
[----:B------:R-:W-:-:S02]  /*15a0*/  CS2R R110, SRZ ;  /* 0x00000000006e7805 */ /* 0x000fc4000001ff00 */
[----:B------:R-:W-:Y:S02]  /*15b0*/  CS2R R108, SRZ ;  /* 0x00000000006c7805 */ /* 0x000fe4000001ff00 */
[----:B------:R-:W-:Y:S01]  /*15c0*/  CS2R R106, SRZ ;  /* 0x00000000006a7805 */ /* 0x000fe2000001ff00 */
[----:B------:R-:W-:Y:S01]  /*15d0*/  UISETP.GE.AND UP0, UPT, UR61, 0x1, UPT ;  /* 0x000000013d00788c */ /* 0x000fe2000bf06270 */
[----:B------:R-:W-:Y:S02]  /*15e0*/  CS2R R104, SRZ ;  /* 0x0000000000687805 */ /* 0x000fe4000001ff00 */
[----:B------:R-:W-:Y:S02]  /*15f0*/  MOV R168, RZ ;  /* 0x000000ff00a87202 */ /* 0x000fe40000000f00 */
[----:B------:R-:W-:Y:S02]  /*1600*/  CS2R R166, SRZ ;  /* 0x0000000000a67805 */ /* 0x000fe4000001ff00 */
[----:B------:R-:W-:-:S02]  /*1610*/  CS2R R100, SRZ ;  /* 0x0000000000647805 */ /* 0x000fc4000001ff00 */
[----:B------:R-:W-:Y:S02]  /*1620*/  CS2R R164, SRZ ;  /* 0x0000000000a47805 */ /* 0x000fe4000001ff00 */
[----:B------:R-:W-:Y:S02]  /*1630*/  PLOP3.LUT P1, PT, PT, PT, UP0, 0x80, 0x0 ;  /* 0x000000000000781c */ /* 0x000fe40003f2f008 */
        /* <DEDUP_REMOVED lines=36> */
[----:B------:R-:W-:Y:S01]  /*1880*/  CS2R R24, SRZ ;  /* 0x0000000000187805 */ /* 0x000fe2000001ff00 */
[----:B------:R-:W-:Y:S06]  /*1890*/  @!P1 BRA `(.L_x_2092) ;  /* 0x000000cc00d89947 */ /* 0x000fec0003800000 */
[----:B------:R-:W0:Y:S01]  /*18a0*/  SHFL.IDX PT, R0, R222, RZ, 0x1f ;  /* 0x00001fffde007589 */ /* 0x000e2200000e0000 */
[----:B------:R-:W1:Y:S01]  /*18b0*/  S2UR UR7, SR_CgaCtaId ;  /* 0x00000000000779c3 */ /* 0x000e620000008800 */
[----:B------:R-:W-:Y:S01]  /*18c0*/  UMOV UR6, 0x400 ;  /* 0x0000040000067882 */ /* 0x000fe20000000000 */
[----:B0-----:R-:W-:Y:S01]  /*18d0*/  R2UR UR4, R0 ;  /* 0x00000000000472ca */ /* 0x001fe200000e0000 */
[----:B-1----:R-:W-:-:S04]  /*18e0*/  ULEA UR8, UR7, UR6, 0x18 ;  /* 0x0000000607087291 */ /* 0x002fc8000f8ec03f */
[----:B------:R-:W-:Y:S02]  /*18f0*/  UIADD3 UR6, UR8, 0x14400, URZ ;  /* 0x0001440008067890 */ /* 0x000fe4000fffe03f */
[----:B------:R-:W-:Y:S02]  /*1900*/  IMAD.U32 R17, RZ, RZ, UR8 ;  /* 0x00000008ff117e24 */ /* 0x000fe4000f8e00ff */
        /* <DEDUP_REMOVED lines=24> */
[----:B-1----:R-:W-:Y:S05]  /*1a90*/  CALL.ABS.NOINC R2 ;  /* 0x0000000002007343 */ /* 0x002fea0003c00000 */
.L_x_2093:
[----:B------:R-:W-:Y:S02]  /*1aa0*/  R2UR UR7, R220 ;  /* 0x00000000dc0772ca */ /* 0x000fe400000e0000 */
[----:B------:R-:W-:Y:S02]  /*1ab0*/  R2UR UR6, R17 ;  /* 0x00000000110672ca */ /* 0x000fe400000e0000 */
[----:B------:R-:W-:-:S09]  /*1ac0*/  R2UR UR5, R224 ;  /* 0x00000000e00572ca */ /* 0x000fd200000e0000 */
[----:B------:R-:W-:-:S04]  /*1ad0*/  ULEA.HI UR4, UR7, UR7, URZ, 0x1 ;  /* 0x0000000707047291 */ /* 0x000fc8000f8f083f */
[----:B------:R-:W-:Y:S01]  /*1ae0*/  ULOP3.LUT UR4, UR4, 0xfffffffe, URZ, 0xc0, !UPT ;  /* 0xfffffffe04047892 */ /* 0x000fe2000f8ec03f */
[----:B------:R-:W-:-:S03]  /*1af0*/  IMAD.U32 R2, RZ, RZ, UR5 ;  /* 0x00000005ff027e24 */ /* 0x000fc6000f8e00ff */
[----:B------:R-:W-:Y:S02]  /*1b00*/  UIADD3 UR4, UR7, -UR4, URZ ;  /* 0x8000000407047290 */ /* 0x000fe4000fffe03f */
[----:B------:R-:W-:-:S04]  /*1b10*/  ISETP.NE.AND P0, PT, R2, 0x3, PT ;  /* 0x000000030200780c */ /* 0x000fc80003f05270 */
[----:B------:R-:W-:-:S05]  /*1b20*/  IMAD.U32 R0, RZ, RZ, UR4 ;  /* 0x00000004ff007e24 */ /* 0x000fca000f8e00ff */
[----:B------:R-:W-:-:S04]  /*1b30*/  SHF.L.U32 R0, R0, 0x1f, RZ ;  /* 0x0000001f00007819 */ /* 0x000fc800000006ff */
[----:B------:R-:W0:Y:S02]  /*1b40*/  SYNCS.PHASECHK.TRANS64.TRYWAIT P1, [UR6+0x38800], R0 ;  /* 0x03880000ff0075a7 */ /* 0x000e240008020146 */
[----:B0-----:R-:W-:Y:S05]  /*1b50*/  @!P1 BRA `(.L_x_2094) ;  /* 0x0000015000749947 */ /* 0x001fea0003800000 */
.L_x_2231:
[----:B------:R-:W-:Y:S05]  /*1b60*/  @!P0 BRA `(.L_x_2095) ;  /* 0x0000000000048947 */ /* 0x000fea0003800000 */
[----:B------:R-:W-:Y:S01]  /*1b70*/  BPT.TRAP 0x1 ;  /* 0x000000040000795c */ /* 0x000fe20000300000 */
.L_x_2095:
[----:B------:R-:W-:Y:S01]  /*1b80*/  R2UR UR5, R16 ;  /* 0x00000000100572ca */ /* 0x000fe200000e0000 */
[----:B0-----:R-:W-:Y:S01]  /*1b90*/  IMAD.U32 R0, RZ, RZ, UR60 ;  /* 0x0000003cff007e24 */ /* 0x001fe2000f8e00ff */
[----:B------:R-:W-:-:S11]  /*1ba0*/  R2UR UR4, R17 ;  /* 0x00000000110472ca */ /* 0x000fd600000e0000 */
[----:B------:R-:W-:Y:S02]  /*1bb0*/  IMAD.U32 R3, RZ, RZ, UR5 ;  /* 0x00000005ff037e24 */ /* 0x000fe4000f8e00ff */
[----:B------:R-:W-:-:S03]  /*1bc0*/  LEA R0, R0, UR4, 0x3 ;  /* 0x0000000400007c11 */ /* 0x000fc6000f8e18ff */
[----:B------:R-:W-:-:S04]  /*1bd0*/  SHF.L.U32 R3, R3, 0x1f, RZ ;  /* 0x0000001f03037819 */ /* 0x000fc800000006ff */
[----:B------:R0:W1:Y:S01]  /*1be0*/  SYNCS.PHASECHK.TRANS64.TRYWAIT P2, [R0+URZ+0x38830], R3 ;  /* 0x03883003000075a7 */ /* 0x000062000804017f */
[----:B------:R-:W-:Y:S05]  /*1bf0*/  @!P0 BRA `(.L_x_2096) ;  /* 0x0000000000048947 */ /* 0x000fea0003800000 */
[----:B------:R-:W-:Y:S01]  /*1c00*/  BPT.TRAP 0x1 ;  /* 0x000000040000795c */ /* 0x000fe20000300000 */
.L_x_2096:
[----:B------:R-:W2:Y:S01]  /*1c10*/  S2R R2, SR_TID.X ;  /* 0x0000000000027919 */ /* 0x000ea20000002100 */
[----:B------:R-:W-:Y:S01]  /*1c20*/  IMAD.MOV.U32 R151, RZ, RZ, RZ ;  /* 0x000000ffff977224 */ /* 0x000fe200078e00ff */
[----:B--2---:R-:W-:Y:S01]  /*1c30*/  LOP3.LUT P1, RZ, R2, 0x7f, RZ, 0xc0, !PT ;  /* 0x0000007f02ff7812 */ /* 0x004fe2000782c0ff */
[----:B-1----:R-:W-:-:S12]  /*1c40*/  @P2 BRA `(.L_x_2097) ;  /* 0x0000000000082947 */ /* 0x002fd80003800000 */
[----:B------:R-:W1:Y:S02]  /*1c50*/  SYNCS.PHASECHK.TRANS64.TRYWAIT P2, [R0+URZ+0x38830], R3 ;  /* 0x03883003000075a7 */ /* 0x000e64000804017f */
[----:B-1----:R-:W-:Y:S05]  /*1c60*/  @!P2 BRA `(.L_x_2098) ;  /* 0x00000150004ca947 */ /* 0x002fea0003800000 */
.L_x_2097:
[----:B------:R-:W-:Y:S05]  /*1c70*/  WARPSYNC.ALL ;  /* 0x0000000000007948 */ /* 0x000fea0003800000 */
[----:B------:R-:W-:Y:S01]  /*1c80*/  R2UR UR4, R17 ;  /* 0x00000000110472ca */ /* 0x000fe200000e0000 */
[----:B------:R-:W-:Y:S01]  /*1c90*/  ULOP3.LUT UR5, UR36, 0x10000, URZ, 0xfc, !UPT ;  /* 0x0001000024057892 */ /* 0x000fe2000f8efc3f */
[----:B------:R-:W-:Y:S01]  /*1ca0*/  WARPGROUP.ARRIVE ;  /* 0x00000000000079c5 */ /* 0x000fe20000000000 */
[----:B------:R-:W-:Y:S01]  /*1cb0*/  UMOV UR9, 0x40000040 ;  /* 0x4000004000097882 */ /* 0x000fe20000000000 */
[----:B------:R-:W-:Y:S01]  /*1cc0*/  UMOV UR11, 0x40000040 ;  /* 0x40000040000b7882 */ /* 0x000fe20000000000 */
[----:B------:R-:W-:Y:S01]  /*1cd0*/  UMOV UR15, UR9 ;  /* 0x00000009000f7c82 */ /* 0x000fe20008000000 */
[----:B------:R-:W-:Y:S01]  /*1ce0*/  MOV R13, UR9 ;  /* 0x00000009000d7c02 */ /* 0x000fe20008000f00 */
[----:B------:R-:W-:Y:S01]  /*1cf0*/  UIADD3 UR7, UR5, 0x2, URZ ;  /* 0x0000000205077890 */ /* 0x000fe2000fffe03f */
[----:B01----:R-:W-:Y:S01]  /*1d00*/  @!P1 VIADD R0, R0, 0x38840 ;  /* 0x0003884000009836 */ /* 0x003fe20000000000 */
[----:B------:R-:W-:Y:S01]  /*1d10*/  UMOV UR8, UR5 ;  /* 0x0000000500087c82 */ /* 0x000fe20008000000 */
[----:B------:R-:W-:Y:S01]  /*1d20*/  UMOV UR17, 0x40000040 ;  /* 0x4000004000117882 */ /* 0x000fe20000000000 */
[----:B------:R-:W-:Y:S01]  /*1d30*/  UMOV UR14, UR8 ;  /* 0x00000008000e7c82 */ /* 0x000fe20008000000 */
[----:B------:R-:W-:Y:S01]  /*1d40*/  IMAD.U32 R12, RZ, RZ, UR8 ;  /* 0x00000008ff0c7e24 */ /* 0x000fe2000f8e00ff */
[----:B------:R-:W-:Y:S01]  /*1d50*/  UIADD3 UR4, UR4, 0x24400, URZ ;  /* 0x0002440004047890 */ /* 0x000fe2000fffe03f */
[----:B------:R-:W-:Y:S01]  /*1d60*/  IMAD.U32 R11, RZ, RZ, UR17 ;  /* 0x00000011ff0b7e24 */ /* 0x000fe2000f8e00ff */
[----:B------:R-:W-:Y:S01]  /*1d70*/  UMOV UR16, UR7 ;  /* 0x0000000700107c82 */ /* 0x000fe20008000000 */
[----:B------:R-:W-:Y:S01]  /*1d80*/  UMOV UR19, 0x40000040 ;  /* 0x4000004000137882 */ /* 0x000fe20000000000 */
[----:B------:R-:W-:Y:S01]  /*1d90*/  USHF.R.U32.HI UR4, URZ, 0x4, UR4 ;  /* 0x000000043f047899 */ /* 0x000fe20008011604 */
[----:B------:R-:W-:Y:S01]  /*1da0*/  IMAD.U32 R10, RZ, RZ, UR16 ;  /* 0x00000010ff0a7e24 */ /* 0x000fe2000f8e00ff */
[----:B------:R-:W-:Y:S01]  /*1db0*/  UIADD3 UR7, UR5, 0x4, URZ ;  /* 0x0000000405077890 */ /* 0x000fe2000fffe03f */
[----:B------:R-:W-:Y:S01]  /*1dc0*/  @!P1 PRMT R0, RZ, 0x654, R0 ;  /* 0x00000654ff009816 */ /* 0x000fe20000000000 */
[----:B------:R-:W-:Y:S01]  /*1dd0*/  ULOP3.LUT UR4, UR4, 0x3fff, URZ, 0xc0, !UPT ;  /* 0x00003fff04047892 */ /* 0x000fe2000f8ec03f */
[--C-:B------:R-:W-:Y:S01]  /*1de0*/  IMAD.MOV.U32 R150, RZ, RZ, R151.reuse ;  /* 0x000000ffff967224 */ /* 0x100fe200078e0097 */
[----:B------:R-:W-:Y:S01]  /*1df0*/  UMOV UR13, 0x40000040 ;  /* 0x40000040000d7882 */ /* 0x000fe20000000000 */
[----:B------:R-:W-:Y:S01]  /*1e00*/  UIADD3 UR20, UR5, 0x404, URZ ;  /* 0x0000040405147890 */ /* 0x000fe2000fffe03f */
[--C-:B------:R-:W-:Y:S01]  /*1e10*/  IMAD.MOV.U32 R149, RZ, RZ, R151.reuse ;  /* 0x000000ffff957224 */ /* 0x100fe200078e0097 */
[----:B------:R-:W-:Y:S01]  /*1e20*/  ULOP3.LUT UR6, UR4, 0x10000, URZ, 0xfc, !UPT ;  /* 0x0001000004067892 */ /* 0x000fe2000f8efc3f */
[--C-:B------:R-:W-:Y:S01]  /*1e30*/  IMAD.MOV.U32 R148, RZ, RZ, R151.reuse ;  /* 0x000000ffff947224 */ /* 0x100fe200078e0097 */
[----:B------:R-:W-:Y:S01]  /*1e40*/  UMOV UR21, 0x40000040 ;  /* 0x4000004000157882 */ /* 0x000fe20000000000 */
[----:B------:R-:W-:Y:S01]  /*1e50*/  UMOV UR23, 0x40000040 ;  /* 0x4000004000177882 */ /* 0x000fe20000000000 */
[----:B------:R-:W-:Y:S01]  /*1e60*/  UIMAD UR4, UR60, 0xa00, UR6 ;  /* 0x00000a003c0478a4 */ /* 0x000fe2000f8e0206 */
[--C-:B------:R-:W-:Y:S01]  /*1e70*/  IMAD.MOV.U32 R147, RZ, RZ, R151.reuse ;  /* 0x000000ffff937224 */ /* 0x100fe200078e0097 */
[----:B------:R-:W-:Y:S01]  /*1e80*/  UIADD3 UR24, UR5, 0x406, URZ ;  /* 0x0000040605187890 */ /* 0x000fe2000fffe03f */
[----:B------:R-:W-:Y:S01]  /*1e90*/  IMAD.U32 R15, RZ, RZ, UR6 ;  /* 0x00000006ff0f7e24 */ /* 0x000fe2000f8e00ff */
[----:B------:R-:W-:Y:S01]  /*1ea0*/  UIADD3 UR6, UR4, 0x200, URZ ;  /* 0x0000020004067890 */ /* 0x000fe2000fffe03f */
[--C-:B------:R-:W-:Y:S01]  /*1eb0*/  IMAD.MOV.U32 R146, RZ, RZ, R151.reuse ;  /* 0x000000ffff927224 */ /* 0x100fe200078e0097 */
[----:B------:R-:W-:Y:S01]  /*1ec0*/  UIADD3 UR12, UR4, 0x2, URZ ;  /* 0x00000002040c7890 */ /* 0x000fe2000fffe03f */
[-C--:B------:R-:W-:Y:S01]  /*1ed0*/  MOV R145, R151.reuse ;  /* 0x0000009700917202 */ /* 0x080fe20000000f00 */
[----:B------:R-:W-:Y:S01]  /*1ee0*/  UMOV UR10, UR4 ;  /* 0x00000004000a7c82 */ /* 0x000fe20008000000 */
[----:B------:R-:W-:Y:S01]  /*1ef0*/  UIADD3 UR22, UR4, 0x284, URZ ;  /* 0x0000028404167890 */ /* 0x000fe2000fffe03f */
[----:B------:R-:W-:Y:S01]  /*1f00*/  HGMMA.64x16x16.F32.BF16 R56, gdesc[UR8], RZ, !UPT, gsb0 ;  /* 0x00200000083879f0 */ /* 0x000fe2000c0018ff */
[----:B------:R-:W-:Y:S01]  /*1f10*/  UIADD3 UR10, UR4, 0x80, URZ ;  /* 0x00000080040a7890 */ /* 0x000fe2000fffe03f */
[--C-:B------:R-:W-:Y:S01]  /*1f20*/  IMAD.MOV.U32 R144, RZ, RZ, R151.reuse ;  /* 0x000000ffff907224 */ /* 0x100fe200078e0097 */
        /* <DEDUP_REMOVED lines=47> */
[----:B------:R-:W-:Y:S01]  /*2220*/  IMAD.MOV.U32 R129, RZ, RZ, R151 ;  /* 0x000000ffff817224 */ /* 0x000fe200078e0097 */
[----:B------:R-:W-:Y:S01]  /*2230*/  UIADD3 UR54, UR4, 0x784, URZ ;  /* 0x0000078404367890 */ /* 0x000fe2000fffe03f */
        /* <DEDUP_REMOVED lines=42> */
[--C-:B------:R-:W-:Y:S01]  /*24e0*/  IMAD.MOV.U32 R102, RZ, RZ, R151.reuse ;  /* 0x000000ffff667224 */ /* 0x100fe200078e0097 */
[----:B------:R-:W-:Y:S02]  /*24f0*/  WARPGROUP.DEPBAR.LE gsb0, 0x0 ;  /* 0x00008000000079c5 */ /* 0x000fe40000010000 */
[----:B------:R-:W-:Y:S01]  /*2500*/  WARPGROUP.ARRIVE ;  /* 0x00000000000079c5 */ /* 0x000fe20000000000 */
[--C-:B------:R-:W-:Y:S02]  /*2510*/  IMAD.MOV.U32 R101, RZ, RZ, R151.reuse ;  /* 0x000000ffff657224 */ /* 0x100fe400078e0097 */
[----:B------:R-:W-:-:S02]  /*2520*/  IMAD.MOV.U32 R100, RZ, RZ, R151 ;  /* 0x000000ffff647224 */ /* 0x000fc400078e0097 */
[--C-:B------:R-:W-:Y:S01]  /*2530*/  IMAD.MOV.U32 R98, RZ, RZ, R151.reuse ;  /* 0x000000ffff627224 */ /* 0x100fe200078e0097 */
[----:B------:R-:W-:Y:S01]  /*2540*/  HGMMA.64x16x16.F32.BF16 R40, gdesc[UR8], RZ, !UPT, gsb0 ;  /* 0x00200000082879f0 */ /* 0x000fe2000c0018ff */
[----:B------:R-:W-:Y:S01]  /*2550*/  UIADD3 UR10, UR4, 0x180, URZ ;  /* 0x00000180040a7890 */ /* 0x000fe2000fffe03f */
[--C-:B------:R-:W-:Y:S01]  /*2560*/  IMAD.MOV.U32 R97, RZ, RZ, R151.reuse ;  /* 0x000000ffff617224 */ /* 0x100fe200078e0097 */
[----:B------:R-:W-:Y:S01]  /*2570*/  UMOV UR8, UR14 ;  /* 0x0000000e00087c82 */ /* 0x000fe20008000000 */
[----:B------:R-:W-:Y:S01]  /*2580*/  UMOV UR9, UR15 ;  /* 0x0000000f00097c82 */ /* 0x000fe20008000000 */
[----:B------:R-:W-:Y:S01]  /*2590*/  UMOV UR11, 0x40000040 ;  /* 0x40000040000b7882 */ /* 0x000fe20000000000 */
        /* <DEDUP_REMOVED lines=22> */
[--C-:B------:R-:W-:Y:S01]  /*2700*/  IMAD.MOV.U32 R71, RZ, RZ, R151.reuse ;  /* 0x000000ffff477224 */ /* 0x100fe200078e0097 */
[----:B------:R-:W-:Y:S02]  /*2710*/  WARPGROUP.DEPBAR.LE gsb0, 0x0 ;  /* 0x00008000000079c5 */ /* 0x000fe40000010000 */
[----:B------:R-:W-:Y:S01]  /*2720*/  WARPGROUP.ARRIVE ;  /* 0x00000000000079c5 */ /* 0x000fe20000000000 */
[--C-:B------:R-:W-:Y:S02]  /*2730*/  IMAD.MOV.U32 R70, RZ, RZ, R151.reuse ;  /* 0x000000ffff467224 */ /* 0x100fe400078e0097 */
        /* <DEDUP_REMOVED lines=13> */
[----:B------:R-:W-:Y:S01]  /*2810*/  IMAD.MOV.U32 R64, RZ, RZ, R151 ;  /* 0x000000ffff407224 */ /* 0x000fe200078e0097 */
        /* <DEDUP_REMOVED lines=90> */
[----:B------:R-:W-:Y:S02]  /*2dc0*/  UMOV UR56, UR5 ;  /* 0x0000000500387c82 */ /* 0x000fe40008000000 */
[----:B------:R-:W-:Y:S01]  /*2dd0*/  UMOV UR58, UR7 ;  /* 0x00000007003a7c82 */ /* 0x000fe20008000000 */
[----:B------:R-:W-:Y:S01]  /*2de0*/  IMAD.U32 R6, RZ, RZ, UR56 ;  /* 0x00000038ff067e24 */ /* 0x000fe2000f8e00ff */
        /* <DEDUP_REMOVED lines=24> */
[----:B------:R-:W-:Y:S01]  /*2f70*/  R2UR UR11, R19 ;  /* 0x00000000130b72ca */ /* 0x000fe200000e0000 */
[----:B------:R-:W-:-:S06]  /*2f80*/  UIADD3 UR10, UR61, -0x2, URZ ;  /* 0xfffffffe3d0a7890 */ /* 0x000fcc000fffe03f */
[----:B------:R-:W-:-:S06]  /*2f90*/  IMAD.U32 R227, RZ, RZ, UR10 ;  /* 0x0000000affe37e24 */ /* 0x000fcc000f8e00ff */
[----:B------:R-:W-:-:S05]  /*2fa0*/  IMAD.U32 R4, RZ, RZ, UR11 ;  /* 0x0000000bff047e24 */ /* 0x000fca000f8e00ff */
[----:B------:R-:W-:Y:S01]  /*2fb0*/  LEA R4, R4, R215, 0x7 ;  /* 0x000000d704047211 */ /* 0x000fe200078e38ff */
        /* <DEDUP_REMOVED lines=26> */
[----:B------:R-:W-:Y:S01]  /*3160*/  UIMAD UR5, UR61, -0x50, UR15 ;  /* 0xffffffb03d0578a4 */ /* 0x000fe2000f8e020f */
        /* <DEDUP_REMOVED lines=238> */
[----:B------:R-:W-:Y:S02]  /*4050*/  UIADD3 UR6, -UR14, 0x51, UR5 ;  /* 0x000000510e067890 */ /* 0x000fe4000fffe105 */
[----:B------:R-:W-:-:S04]  /*4060*/  UIADD3 UR5, UR5, 0x50, URZ ;  /* 0x0000005005057890 */ /* 0x000fc8000fffe03f */
[----:B------:R-:W-:Y:S02]  /*4070*/  IMAD.U32 R3, RZ, RZ, UR6 ;  /* 0x00000006ff037e24 */ /* 0x000fe4000f8e00ff */
[----:B------:R-:W-:Y:S01]  /*4080*/  IMAD.U32 R5, RZ, RZ, UR5 ;  /* 0x00000005ff057e24 */ /* 0x000fe2000f8e00ff */
[----:B------:R-:W-:Y:S01]  /*4090*/  ULDC UR5, c[0x0][0x988] ;  /* 0x0002620000057ab9 */ /* 0x000fe20000000800 */
[C---:B------:R-:W-:Y:S02]  /*40a0*/  IMAD R3, R214.reuse, -0x2, R3 ;  /* 0xfffffffed6037824 */ /* 0x040fe400078e0203 */
[----:B------:R-:W-:-:S03]  /*40b0*/  IMAD R2, R214, -0x2, R5 ;  /* 0xfffffffed6027824 */ /* 0x000fc600078e0205 */
[----:B------:R-:W-:-:S04]  /*40c0*/  IADD3 R5, R3, 0x8, R4 ;  /* 0x0000000803057810 */ /* 0x000fc80007ffe004 */
[----:B------:R-:W-:Y:S02]  /*40d0*/  VIMNMX R5, R2, R5, PT ;  /* 0x0000000502057248 */ /* 0x000fe40003fe0100 */
[----:B------:R-:W-:Y:S02]  /*40e0*/  VIADDMNMX R2, R4, R3, R2, PT ;  /* 0x0000000304027246 */ /* 0x000fe40003800102 */
[C---:B------:R-:W-:Y:S02]  /*40f0*/  ISETP.GT.AND P2, PT, R5.reuse, RZ, PT ;  /* 0x000000ff0500720c */ /* 0x040fe40003f44270 */
[C---:B------:R-:W-:Y:S02]  /*4100*/  ISETP.GT.AND P3, PT, R5.reuse, 0x1, PT ;  /* 0x000000010500780c */ /* 0x040fe40003f64270 */
[----:B------:R-:W-:Y:S01]  /*4110*/  ISETP.GT.AND P4, PT, R5, 0x8, PT ;  /* 0x000000080500780c */ /* 0x000fe20003f84270 */
        /* <DEDUP_REMOVED lines=62> */
[----:B------:R-:W-:Y:S01]  /*4500*/  UIADD3 UR4, UR15, -UR14, URZ ;  /* 0x8000000e0f047290 */ /* 0x000fe2000fffe03f */
[----:B------:R-:W-:-:S02]  /*4510*/  FSEL R46, R46, -INF , P3 ;  /* 0xff8000002e2e7808 */ /* 0x000fc40001800000 */
[----:B------:R-:W-:Y:S01]  /*4520*/  FMNMX.FTZ R21, R43, R14, !PT ;  /* 0x0000000e2b157209 */ /* 0x000fe20007810000 */
[----:B------:R-:W-:Y:S01]  /*4530*/  ULEA UR4, UR11, UR4, 0x7 ;  /* 0x000000040b047291 */ /* 0x000fe2000f8e383f */
[----:B------:R-:W-:Y:S02]  /*4540*/  ISETP.GT.AND P3, PT, R5, 0x30, PT ;  /* 0x000000300500780c */ /* 0x000fe40003f64270 */
[----:B------:R-:W-:Y:S01]  /*4550*/  FSEL R47, R47, -INF , P2 ;  /* 0xff8000002f2f7808 */ /* 0x000fe20001000000 */
[----:B------:R-:W-:Y:S01]  /*4560*/  UIMAD.WIDE UR6, UR4, 0x66666667, URZ ;  /* 0x66666667040678a5 */ /* 0x000fe2000f8e023f */
[----:B------:R-:W-:Y:S02]  /*4570*/  FMNMX.FTZ R14, R46, R21, !PT ;  /* 0x000000152e0e7209 */ /* 0x000fe40007810000 */
[----:B------:R-:W-:Y:S01]  /*4580*/  ISETP.GT.AND P2, PT, R5, 0x31, PT ;  /* 0x000000310500780c */ /* 0x000fe20003f44270 */
[----:B------:R-:W-:Y:S01]  /*4590*/  USHF.R.U32.HI UR4, URZ, 0x1f, UR7 ;  /* 0x0000001f3f047899 */ /* 0x000fe20008011607 */
[----:B------:R-:W-:-:S03]  /*45a0*/  FMNMX.FTZ R21, R47, R14, !PT ;  /* 0x0000000e2f157209 */ /* 0x000fc60007810000 */
[----:B------:R-:W-:-:S04]  /*45b0*/  ULEA.HI.SX32 UR4, UR7, UR4, 0x1b ;  /* 0x0000000407047291 */ /* 0x000fc8000f8fda3f */
[----:B------:R-:W-:-:S04]  /*45c0*/  UISETP.LT.AND UP0, UPT, URZ, UR4, UPT ;  /* 0x000000043f00728c */ /* 0x000fc8000bf01270 */
[----:B------:R-:W-:-:S04]  /*45d0*/  USEL UR11, URZ, UR4, !UP0 ;  /* 0x000000043f0b7287 */ /* 0x000fc8000c000000 */
[----:B------:R-:W-:Y:S02]  /*45e0*/  UISETP.GE.AND UP0, UPT, UR10, UR11, UPT ;  /* 0x0000000b0a00728c */ /* 0x000fe4000bf06270 */
[----:B------:R-:W-:Y:S01]  /*45f0*/  IMAD.U32 R226, RZ, RZ, UR11 ;  /* 0x0000000bffe27e24 */ /* 0x000fe2000f8e00ff */
[----:B------:R-:W-:Y:S02]  /*4600*/  WARPGROUP.DEPBAR.LE gsb0, 0x0 ;  /* 0x00008000000079c5 */ /* 0x000fe40000010000 */
[----:B------:R-:W-:Y:S01]  /*4610*/  WARPGROUP.ARRIVE ;  /* 0x00000000000079c5 */ /* 0x000fe20000000000 */
[----:B------:R-:W-:Y:S02]  /*4620*/  FSEL R34, R34, -INF , P3 ;  /* 0xff80000022227808 */ /* 0x000fe40001800000 */
[----:B------:R-:W-:Y:S02]  /*4630*/  ISETP.GT.AND P3, PT, R5, 0x38, PT ;  /* 0x000000380500780c */ /* 0x000fe40003f64270 */
[----:B------:R-:W-:Y:S01]  /*4640*/  FSEL R35, R35, -INF , P2 ;  /* 0xff80000023237808 */ /* 0x000fe20001000000 */
[----:B------:R-:W-:Y:S01]  /*4650*/  HGMMA.64x16x16.F32.BF16 R24, gdesc[UR56], R24, gsb0 ;  /* 0x00200000381879f0 */ /* 0x000fe20008001818 */
        /* <DEDUP_REMOVED lines=8> */
[----:B------:R-:W-:Y:S01]  /*46e0*/  FMNMX.FTZ R21, R39, R14, !PT ;  /* 0x0000000e27157209 */ /* 0x000fe20007810000 */
[----:B------:R-:W-:Y:S02]  /*46f0*/  WARPGROUP.DEPBAR.LE gsb0, 0x0 ;  /* 0x00008000000079c5 */ /* 0x000fe40000010000 */
[----:B------:R-:W-:Y:S01]  /*4700*/  FSEL R26, R26, -INF , P3 ;  /* 0xff8000001a1a7808 */ /* 0x000fe20001800000 */
[----:B------:R0:W-:Y:S01]  /*4710*/  @!P1 SYNCS.ARRIVE.TRANS64.RED.A1T0 RZ, [R0+URZ], RZ ;  /* 0x000000ff00ff99a7 */ /* 0x0001e2000810043f */
[----:B------:R-:W-:Y:S02]  /*4720*/  ISETP.GT.AND P3, PT, R5, 0x48, PT ;  /* 0x000000480500780c */ /* 0x000fe40003f64270 */
[----:B------:R-:W-:Y:S02]  /*4730*/  FSEL R27, R27, -INF , P2 ;  /* 0xff8000001b1b7808 */ /* 0x000fe40001000000 */
[----:B------:R-:W-:-:S02]  /*4740*/  FMNMX.FTZ R14, R26, R21, !PT ;  /* 0x000000151a0e7209 */ /* 0x000fc40007810000 */
[----:B------:R-:W-:Y:S02]  /*4750*/  ISETP.GT.AND P2, PT, R5, 0x49, PT ;  /* 0x000000490500780c */ /* 0x000fe40003f44270 */
[----:B------:R-:W-:Y:S02]  /*4760*/  FSEL R30, R30, -INF , P3 ;  /* 0xff8000001e1e7808 */ /* 0x000fe40001800000 */
[----:B------:R-:W-:Y:S02]  /*4770*/  FMNMX.FTZ R5, R27, R14, !PT ;  /* 0x0000000e1b057209 */ /* 0x000fe40007810000 */
[----:B------:R-:W-:Y:S02]  /*4780*/  FSEL R31, R31, -INF , P2 ;  /* 0xff8000001f1f7808 */ /* 0x000fe40001000000 */
[----:B------:R-:W-:Y:S02]  /*4790*/  FMNMX.FTZ R14, R30, R5, !PT ;  /* 0x000000051e0e7209 */ /* 0x000fe40007810000 */
[----:B------:R-:W-:-:S02]  /*47a0*/  ISETP.GT.AND P2, PT, R2, RZ, PT ;  /* 0x000000ff0200720c */ /* 0x000fc40003f44270 */
[----:B------:R-:W-:Y:S02]  /*47b0*/  FMNMX.FTZ R14, R31, R14, !PT ;  /* 0x0000000e1f0e7209 */ /* 0x000fe40007810000 */
[----:B------:R-:W-:Y:S02]  /*47c0*/  ISETP.GT.AND P3, PT, R2, 0x1, PT ;  /* 0x000000010200780c */ /* 0x000fe40003f64270 */
[----:B------:R-:W-:Y:S01]  /*47d0*/  FSEL R56, R56, -INF , P2 ;  /* 0xff80000038387808 */ /* 0x000fe20001000000 */
[----:B------:R-:W1:Y:S01]  /*47e0*/  SHFL.BFLY PT, R5, R14, 0x2, 0x1f ;  /* 0x0c401f000e057f89 */ /* 0x000e6200000e0000 */
[----:B------:R-:W-:Y:S02]  /*47f0*/  FSEL R57, R57, -INF , P3 ;  /* 0xff80000039397808 */ /* 0x000fe40001800000 */
[C---:B------:R-:W-:Y:S02]  /*4800*/  ISETP.GT.AND P2, PT, R2.reuse, 0x9, PT ;  /* 0x000000090200780c */ /* 0x040fe40003f44270 */
[----:B------:R-:W-:-:S02]  /*4810*/  ISETP.GT.AND P3, PT, R2, 0x11, PT ;  /* 0x000000110200780c */ /* 0x000fc40003f64270 */
[----:B------:R-:W-:Y:S02]  /*4820*/  FSEL R61, R61, -INF , P2 ;  /* 0xff8000003d3d7808 */ /* 0x000fe40001000000 */
[----:B------:R-:W-:Y:S02]  /*4830*/  ISETP.GT.AND P2, PT, R2, 0x10, PT ;  /* 0x000000100200780c */ /* 0x000fe40003f44270 */
[----:B------:R-:W-:Y:S02]  /*4840*/  FSEL R49, R49, -INF , P3 ;  /* 0xff80000031317808 */ /* 0x000fe40001800000 */
[----:B------:R-:W-:Y:S02]  /*4850*/  FSEL R48, R48, -INF , P2 ;  /* 0xff80000030307808 */ /* 0x000fe40001000000 */
[----:B------:R-:W-:-:S04]  /*4860*/  ISETP.GT.AND P2, PT, R2, 0x18, PT ;  /* 0x000000180200780c */ /* 0x000fc80003f44270 */
[----:B------:R-:W-:Y:S02]  /*4870*/  FSEL R52, R52, -INF , P2 ;  /* 0xff80000034347808 */ /* 0x000fe40001000000 */
[----:B------:R-:W-:Y:S02]  /*4880*/  ISETP.GT.AND P2, PT, R2, 0x20, PT ;  /* 0x000000200200780c */ /* 0x000fe40003f44270 */
[----:B-1----:R-:W-:Y:S02]  /*4890*/  FMNMX.FTZ R20, R14, R5, !PT ;  /* 0x000000050e147209 */ /* 0x002fe40007810000 */
[----:B------:R-:W-:Y:S02]  /*48a0*/  FMNMX.FTZ R5, R56, R57, !PT ;  /* 0x0000003938057209 */ /* 0x000fe40007810000 */
[----:B------:R-:W-:Y:S01]  /*48b0*/  FSEL R40, R40, -INF , P2 ;  /* 0xff80000028287808 */ /* 0x000fe20001000000 */
[----:B------:R-:W1:Y:S01]  /*48c0*/  SHFL.BFLY PT, R21, R20, 0x1, 0x1f ;  /* 0x0c201f0014157f89 */ /* 0x000e6200000e0000 */
        /* <DEDUP_REMOVED lines=12> */
[----:B-1----:R-:W-:-:S02]  /*4990*/  FMNMX.FTZ R3, R20, R21, !PT ;  /* 0x0000001514037209 */ /* 0x002fc40007810000 */
        /* <DEDUP_REMOVED lines=21> */
[----:B------:R-:W1:Y:S01]  /*4af0*/  MUFU.EX2 R59, R59 ;  /* 0x0000003b003b7308 */ /* 0x000e620000000800 */
        /* <DEDUP_REMOVED lines=15> */
[----:B------:R-:W2:Y:S01]  /*4bf0*/  MUFU.EX2 R63, R63 ;  /* 0x0000003f003f7308 */ /* 0x000ea20000000800 */
        /* <DEDUP_REMOVED lines=15> */
[--C-:B------:R-:W-:Y:S01]  /*4cf0*/  FFMA.FTZ R30, R30, UR5, -R14.reuse ;  /* 0x000000051e1e7c23 */ /* 0x100fe2000801080e */
[----:B------:R-:W3:Y:S01]  /*4d00*/  MUFU.EX2 R51, R51 ;  /* 0x0000003300337308 */ /* 0x000ee20000000800 */
[----:B------:R-:W-:Y:S01]  /*4d10*/  FFMA.FTZ R14, R31, UR5, -R14 ;  /* 0x000000051f0e7c23 */ /* 0x000fe2000801080e */
[----:B------:R-:W-:Y:S01]  /*4d20*/  FMNMX.FTZ R2, R29, R2, !PT ;  /* 0x000000021d027209 */ /* 0x000fe20007810000 */
[----:B------:R-:W-:Y:S01]  /*4d30*/  IMAD.MOV.U32 R31, RZ, RZ, R151 ;  /* 0x000000ffff1f7224 */ /* 0x000fe200078e0097 */
[----:B-1----:R-:W-:-:S02]  /*4d40*/  F2FP.BF16.F32.PACK_AB R209, R59, R58 ;  /* 0x0000003a3bd1723e */ /* 0x002fc400000010ff */
[----:B--2---:R-:W-:Y:S01]  /*4d50*/  F2FP.BF16.F32.PACK_AB R211, R63, R62 ;  /* 0x0000003e3fd3723e */ /* 0x004fe200000010ff */
[----:B------:R-:W1:Y:S01]  /*4d60*/  SHFL.BFLY PT, R5, R2, 0x2, 0x1f ;  /* 0x0c401f0002057f89 */ /* 0x000e6200000e0000 */
[----:B------:R-:W-:Y:S08]  /*4d70*/  MUFU.EX2 R54, R54 ;  /* 0x0000003600367308 */ /* 0x000ff00000000800 */
[----:B------:R-:W-:Y:S01]  /*4d80*/  MUFU.EX2 R195, R14 ;  /* 0x0000000e00c37308 */ /* 0x000fe20000000800 */
[----:B---3--:R-:W-:-:S07]  /*4d90*/  F2FP.BF16.F32.PACK_AB R205, R51, R50 ;  /* 0x0000003233cd723e */ /* 0x008fce00000010ff */
[----:B------:R-:W2:Y:S01]  /*4da0*/  MUFU.EX2 R55, R55 ;  /* 0x0000003700377308 */ /* 0x000ea20000000800 */
[----:B-1----:R-:W-:-:S07]  /*4db0*/  FMNMX.FTZ R5, R2, R5, !PT ;  /* 0x0000000502057209 */ /* 0x002fce0007810000 */
[----:B------:R-:W-:Y:S01]  /*4dc0*/  MUFU.EX2 R42, R42 ;  /* 0x0000002a002a7308 */ /* 0x000fe20000000800 */
[----:B------:R-:W1:Y:S07]  /*4dd0*/  SHFL.BFLY PT, R4, R5, 0x1, 0x1f ;  /* 0x0c201f0005047f89 */ /* 0x000e6e00000e0000 */
[----:B------:R-:W3:Y:S01]  /*4de0*/  MUFU.EX2 R43, R43 ;  /* 0x0000002b002b7308 */ /* 0x000ee20000000800 */
[----:B--2---:R-:W-:-:S07]  /*4df0*/  F2FP.BF16.F32.PACK_AB R207, R55, R54 ;  /* 0x0000003637cf723e */ /* 0x004fce00000010ff */
[----:B------:R-:W-:Y:S08]  /*4e00*/  MUFU.EX2 R46, R46 ;  /* 0x0000002e002e7308 */ /* 0x000ff00000000800 */
[----:B------:R-:W2:Y:S01]  /*4e10*/  MUFU.EX2 R47, R47 ;  /* 0x0000002f002f7308 */ /* 0x000ea20000000800 */
[----:B---3--:R-:W-:Y:S02]  /*4e20*/  F2FP.BF16.F32.PACK_AB R201, R43, R42 ;  /* 0x0000002a2bc9723e */ /* 0x008fe400000010ff */
[----:B-1----:R-:W-:Y:S01]  /*4e30*/  FMNMX.FTZ R4, R5, R4, !PT ;  /* 0x0000000405047209 */ /* 0x002fe20007810000 */
[----:B------:R-:W-:Y:S01]  /*4e40*/  FADD.FTZ R5, R58, R59 ;  /* 0x0000003b3a057221 */ /* 0x000fe20000010000 */
[----:B------:R-:W-:-:S02]  /*4e50*/  IMAD.MOV.U32 R59, RZ, RZ, R151 ;  /* 0x000000ffff3b7224 */ /* 0x000fc400078e0097 */
[C---:B------:R-:W-:Y:S01]  /*4e60*/  FSETP.NEU.FTZ.AND P2, PT, R4.reuse, -INF , PT ;  /* 0xff8000000400780b */ /* 0x040fe20003f5d000 */
[----:B------:R-:W-:Y:S01]  /*4e70*/  FMUL.FTZ R2, R4, UR5 ;  /* 0x0000000504027c20 */ /* 0x000fe20008410000 */
[----:B------:R-:W-:Y:S01]  /*4e80*/  FADD.FTZ R14, R62, R5 ;  /* 0x000000053e0e7221 */ /* 0x000fe20000010000 */
[----:B------:R-:W-:Y:S01]  /*4e90*/  MUFU.EX2 R34, R34 ;  /* 0x0000002200227308 */ /* 0x000fe20000000800 */
[--C-:B------:R-:W-:Y:S02]  /*4ea0*/  IMAD.MOV.U32 R62, RZ, RZ, R151.reuse ;  /* 0x000000ffff3e7224 */ /* 0x100fe400078e0097 */
[----:B------:R-:W-:Y:S01]  /*4eb0*/  FSEL R2, R2, RZ, P2 ;  /* 0x000000ff02027208 */ /* 0x000fe20001000000 */
[----:B------:R-:W-:Y:S01]  /*4ec0*/  FADD.FTZ R5, R63, R14 ;  /* 0x0000000e3f057221 */ /* 0x000fe20000010000 */
[----:B------:R-:W-:Y:S01]  /*4ed0*/  PLOP3.LUT P2, PT, PT, PT, UP0, 0x80, 0x0 ;  /* 0x000000000000781c */ /* 0x000fe20003f4f008 */
[----:B------:R-:W-:Y:S01]  /*4ee0*/  IMAD.MOV.U32 R58, RZ, RZ, R151 ;  /* 0x000000ffff3a7224 */ /* 0x000fe200078e0097 */
[----:B--2---:R-:W-:Y:S01]  /*4ef0*/  F2FP.BF16.F32.PACK_AB R203, R47, R46 ;  /* 0x0000002e2fcb723e */ /* 0x004fe200000010ff */
[--C-:B------:R-:W-:Y:S01]  /*4f00*/  FFMA.FTZ R56, R56, UR5, -R2.reuse ;  /* 0x0000000538387c23 */ /* 0x100fe20008010802 */
[--C-:B------:R-:W-:Y:S01]  /*4f10*/  FFMA.FTZ R57, R57, UR5, -R2.reuse ;  /* 0x0000000539397c23 */ /* 0x100fe20008010802 */
[--C-:B------:R-:W-:Y:S01]  /*4f20*/  FFMA.FTZ R60, R60, UR5, -R2.reuse ;  /* 0x000000053c3c7c23 */ /* 0x100fe20008010802 */
[--C-:B------:R-:W-:Y:S01]  /*4f30*/  FFMA.FTZ R61, R61, UR5, -R2.reuse ;  /* 0x000000053d3d7c23 */ /* 0x100fe20008010802 */
[--C-:B------:R-:W-:Y:S01]  /*4f40*/  FFMA.FTZ R48, R48, UR5, -R2.reuse ;  /* 0x0000000530307c23 */ /* 0x100fe20008010802 */
[--C-:B------:R-:W-:Y:S01]  /*4f50*/  FFMA.FTZ R49, R49, UR5, -R2.reuse ;  /* 0x0000000531317c23 */ /* 0x100fe20008010802 */
[----:B------:R-:W-:Y:S01]  /*4f60*/  MUFU.EX2 R56, R56 ;  /* 0x0000003800387308 */ /* 0x000fe20000000800 */
[----:B------:R-:W-:Y:S01]  /*4f70*/  FADD.FTZ R14, R50, R5 ;  /* 0x00000005320e7221 */ /* 0x000fe20000010000 */
[--C-:B------:R-:W-:Y:S01]  /*4f80*/  FFMA.FTZ R52, R52, UR5, -R2.reuse ;  /* 0x0000000534347c23 */ /* 0x100fe20008010802 */
[--C-:B------:R-:W-:Y:S01]  /*4f90*/  FFMA.FTZ R53, R53, UR5, -R2.reuse ;  /* 0x0000000535357c23 */ /* 0x100fe20008010802 */
[----:B------:R-:W-:Y:S01]  /*4fa0*/  FFMA.FTZ R40, R40, UR5, -R2 ;  /* 0x0000000528287c23 */ /* 0x000fe20008010802 */
[----:B------:R-:W-:Y:S01]  /*4fb0*/  FADD.FTZ R21, R51, R14 ;  /* 0x0000000e33157221 */ /* 0x000fe20000010000 */
[--C-:B------:R-:W-:Y:S01]  /*4fc0*/  FFMA.FTZ R41, R41, UR5, -R2.reuse ;  /* 0x0000000529297c23 */ /* 0x100fe20008010802 */
[--C-:B------:R-:W-:Y:S01]  /*4fd0*/  FFMA.FTZ R44, R44, UR5, -R2.reuse ;  /* 0x000000052c2c7c23 */ /* 0x100fe20008010802 */
[----:B------:R-:W1:Y:S01]  /*4fe0*/  MUFU.EX2 R57, R57 ;  /* 0x0000003900397308 */ /* 0x000e620000000800 */
[----:B------:R-:W-:Y:S01]  /*4ff0*/  FADD.FTZ R20, R54, R21 ;  /* 0x0000001536147221 */ /* 0x000fe20000010000 */
[--C-:B------:R-:W-:Y:S01]  /*5000*/  FFMA.FTZ R45, R45, UR5, -R2.reuse ;  /* 0x000000052d2d7c23 */ /* 0x100fe20008010802 */
[--C-:B------:R-:W-:Y:S01]  /*5010*/  FFMA.FTZ R32, R32, UR5, -R2.reuse ;  /* 0x0000000520207c23 */ /* 0x100fe20008010802 */
[----:B------:R-:W-:Y:S01]  /*5020*/  FFMA.FTZ R33, R33, UR5, -R2 ;  /* 0x0000000521217c23 */ /* 0x000fe20008010802 */
[----:B------:R-:W-:Y:S01]  /*5030*/  FADD.FTZ R21, R55, R20 ;  /* 0x0000001437157221 */ /* 0x000fe20000010000 */
[--C-:B------:R-:W-:Y:S01]  /*5040*/  FFMA.FTZ R36, R36, UR5, -R2.reuse ;  /* 0x0000000524247c23 */ /* 0x100fe20008010802 */
[--C-:B------:R-:W-:Y:S01]  /*5050*/  FFMA.FTZ R37, R37, UR5, -R2.reuse ;  /* 0x0000000525257c23 */ /* 0x100fe20008010802 */
[----:B------:R-:W2:Y:S01]  /*5060*/  MUFU.EX2 R60, R60 ;  /* 0x0000003c003c7308 */ /* 0x000ea20000000800 */
[----:B------:R-:W-:Y:S01]  /*5070*/  FADD.FTZ R20, R42, R21 ;  /* 0x000000152a147221 */ /* 0x000fe20000010000 */
[--C-:B------:R-:W-:Y:S01]  /*5080*/  FFMA.FTZ R24, R24, UR5, -R2.reuse ;  /* 0x0000000518187c23 */ /* 0x100fe20008010802 */
[--C-:B------:R-:W-:Y:S01]  /*5090*/  FFMA.FTZ R25, R25, UR5, -R2.reuse ;  /* 0x0000000519197c23 */ /* 0x100fe20008010802 */
[----:B------:R-:W-:Y:S01]  /*50a0*/  FFMA.FTZ R28, R28, UR5, -R2 ;  /* 0x000000051c1c7c23 */ /* 0x000fe20008010802 */
[----:B------:R-:W-:Y:S01]  /*50b0*/  FADD.FTZ R21, R43, R20 ;  /* 0x000000142b157221 */ /* 0x000fe20000010000 */
[----:B------:R-:W-:Y:S01]  /*50c0*/  FFMA.FTZ R2, R29, UR5, -R2 ;  /* 0x000000051d027c23 */ /* 0x000fe20008010802 */
[-C--:B------:R-:W-:Y:S01]  /*50d0*/  MOV R63, R151.reuse ;  /* 0x00000097003f7202 */ /* 0x080fe20000000f00 */
[----:B------:R-:W3:Y:S01]  /*50e0*/  MUFU.EX2 R61, R61 ;  /* 0x0000003d003d7308 */ /* 0x000ee20000000800 */
[----:B-1----:R-:W-:Y:S01]  /*50f0*/  FADD.FTZ R5, R56, R57 ;  /* 0x0000003938057221 */ /* 0x002fe20000010000 */
[----:B------:R-:W-:Y:S01]  /*5100*/  F2FP.BF16.F32.PACK_AB R208, R57, R56 ;  /* 0x0000003839d0723e */ /* 0x000fe200000010ff */
[--C-:B------:R-:W-:Y:S01]  /*5110*/  IMAD.MOV.U32 R57, RZ, RZ, R151.reuse ;  /* 0x000000ffff397224 */ /* 0x100fe200078e0097 */
[----:B------:R-:W-:Y:S01]  /*5120*/  MOV R54, R151 ;  /* 0x0000009700367202 */ /* 0x000fe20000000f00 */
[----:B------:R-:W-:-:S02]  /*5130*/  IMAD.MOV.U32 R56, RZ, RZ, R151 ;  /* 0x000000ffff387224 */ /* 0x000fc400078e0097 */
[----:B------:R-:W-:Y:S01]  /*5140*/  IMAD.MOV.U32 R55, RZ, RZ, R151 ;  /* 0x000000ffff377224 */ /* 0x000fe200078e0097 */
[----:B------:R-:W1:Y:S01]  /*5150*/  MUFU.EX2 R48, R48 ;  /* 0x0000003000307308 */ /* 0x000e620000000800 */
[----:B--2---:R-:W-:Y:S01]  /*5160*/  FADD.FTZ R14, R60, R5 ;  /* 0x000000053c0e7221 */ /* 0x004fe20000010000 */
[--C-:B------:R-:W-:Y:S02]  /*5170*/  IMAD.MOV.U32 R51, RZ, RZ, R151.reuse ;  /* 0x000000ffff337224 */ /* 0x100fe400078e0097 */
[--C-:B------:R-:W-:Y:S02]  /*5180*/  IMAD.MOV.U32 R50, RZ, RZ, R151.reuse ;  /* 0x000000ffff327224 */ /* 0x100fe400078e0097 */
[--C-:B------:R-:W-:Y:S02]  /*5190*/  IMAD.MOV.U32 R43, RZ, RZ, R151.reuse ;  /* 0x000000ffff2b7224 */ /* 0x100fe400078e0097 */
[----:B------:R-:W2:Y:S01]  /*51a0*/  MUFU.EX2 R49, R49 ;  /* 0x0000003100317308 */ /* 0x000ea20000000800 */
[C---:B---3--:R-:W-:Y:S01]  /*51b0*/  FADD.FTZ R5, R61.reuse, R14 ;  /* 0x0000000e3d057221 */ /* 0x048fe20000010000 */
[----:B------:R-:W-:Y:S01]  /*51c0*/  F2FP.BF16.F32.PACK_AB R210, R61, R60 ;  /* 0x0000003c3dd2723e */ /* 0x000fe200000010ff */
[----:B------:R-:W-:-:S02]  /*51d0*/  IMAD.MOV.U32 R61, RZ, RZ, R151 ;  /* 0x000000ffff3d7224 */ /* 0x000fc400078e0097 */
[--C-:B------:R-:W-:Y:S02]  /*51e0*/  IMAD.MOV.U32 R60, RZ, RZ, R151.reuse ;  /* 0x000000ffff3c7224 */ /* 0x100fe400078e0097 */
[----:B------:R-:W-:Y:S01]  /*51f0*/  IMAD.MOV.U32 R42, RZ, RZ, R151 ;  /* 0x000000ffff2a7224 */ /* 0x000fe200078e0097 */
[----:B------:R-:W0:Y:S01]  /*5200*/  MUFU.EX2 R52, R52 ;  /* 0x0000003400347308 */ /* 0x000e220000000800 */
[----:B-1----:R-:W-:Y:S01]  /*5210*/  FADD.FTZ R14, R48, R5 ;  /* 0x00000005300e7221 */ /* 0x002fe20000010000 */
[----:B------:R-:W-:-:S06]  /*5220*/  IMAD.MOV.U32 R29, RZ, RZ, R151 ;  /* 0x000000ffff1d7224 */ /* 0x000fcc00078e0097 */
[----:B------:R-:W1:Y:S01]  /*5230*/  MUFU.EX2 R53, R53 ;  /* 0x0000003500357308 */ /* 0x000e620000000800 */
[C---:B--2---:R-:W-:Y:S01]  /*5240*/  FADD.FTZ R5, R49.reuse, R14 ;  /* 0x0000000e31057221 */ /* 0x044fe20000010000 */
[----:B------:R-:W-:Y:S01]  /*5250*/  FADD.FTZ R14, R46, R21 ;  /* 0x000000152e0e7221 */ /* 0x000fe20000010000 */
[----:B------:R-:W-:Y:S01]  /*5260*/  F2FP.BF16.F32.PACK_AB R204, R49, R48 ;  /* 0x0000003031cc723e */ /* 0x000fe200000010ff */
[--C-:B------:R-:W-:Y:S02]  /*5270*/  IMAD.MOV.U32 R49, RZ, RZ, R151.reuse ;  /* 0x000000ffff317224 */ /* 0x100fe400078e0097 */
[----:B------:R-:W-:Y:S01]  /*5280*/  FADD.FTZ R21, R47, R14 ;  /* 0x0000000e2f157221 */ /* 0x000fe20000010000 */
[----:B------:R-:W-:Y:S01]  /*5290*/  IMAD.MOV.U32 R48, RZ, RZ, R151 ;  /* 0x000000ffff307224 */ /* 0x000fe200078e0097 */
[----:B------:R-:W2:Y:S01]  /*52a0*/  MUFU.EX2 R40, R40 ;  /* 0x0000002800287308 */ /* 0x000ea20000000800 */
[----:B0-----:R-:W-:Y:S01]  /*52b0*/  FADD.FTZ R0, R52, R5 ;  /* 0x0000000534007221 */ /* 0x001fe20000010000 */
[----:B------:R-:W-:Y:S01]  /*52c0*/  FADD.FTZ R14, R34, R21 ;  /* 0x00000015220e7221 */ /* 0x000fe20000010000 */
[----:B------:R-:W-:-:S02]  /*52d0*/  IMAD.MOV.U32 R47, RZ, RZ, R151 ;  /* 0x000000ffff2f7224 */ /* 0x000fc400078e0097 */
        /* <DEDUP_REMOVED lines=21> */
[----:B0-----:R-:W-:-:S07]  /*5430*/  FADD.FTZ R0, R44, R5 ;  /* 0x000000052c007221 */ /* 0x001fce0000010000 */
[----:B------:R-:W0:Y:S01]  /*5440*/  MUFU.EX2 R26, R26 ;  /* 0x0000001a001a7308 */ /* 0x000e220000000800 */
[C---:B-1----:R-:W-:Y:S01]  /*5450*/  FADD.FTZ R21, R39.reuse, R14 ;  /* 0x0000000e27157221 */ /* 0x042fe20000010000 */
[----:B------:R-:W-:Y:S01]  /*5460*/  F2FP.BF16.F32.PACK_AB R199, R39, R38 ;  /* 0x0000002627c7723e */ /* 0x000fe200000010ff */
[--C-:B------:R-:W-:Y:S02]  /*5470*/  IMAD.MOV.U32 R39, RZ, RZ, R151.reuse ;  /* 0x000000ffff277224 */ /* 0x100fe400078e0097 */
[----:B------:R-:W-:-:S03]  /*5480*/  IMAD.MOV.U32 R38, RZ, RZ, R151 ;  /* 0x000000ffff267224 */ /* 0x000fc600078e0097 */
[----:B------:R-:W1:Y:S01]  /*5490*/  MUFU.EX2 R32, R32 ;  /* 0x0000002000207308 */ /* 0x000e620000000800 */
[C---:B--2---:R-:W-:Y:S01]  /*54a0*/  FADD.FTZ R5, R45.reuse, R0 ;  /* 0x000000002d057221 */ /* 0x044fe20000010000 */
[----:B------:R-:W-:Y:S01]  /*54b0*/  F2FP.BF16.F32.PACK_AB R202, R45, R44 ;  /* 0x0000002c2dca723e */ /* 0x000fe200000010ff */
[----:B------:R-:W-:Y:S01]  /*54c0*/  IMAD.MOV.U32 R44, RZ, RZ, R151 ;  /* 0x000000ffff2c7224 */ /* 0x000fe200078e0097 */
[----:B------:R-:W-:-:S04]  /*54d0*/  MOV R45, R151 ;  /* 0x00000097002d7202 */ /* 0x000fc80000000f00 */
[----:B------:R-:W2:Y:S01]  /*54e0*/  MUFU.EX2 R27, R27 ;  /* 0x0000001b001b7308 */ /* 0x000ea20000000800 */
[----:B0-----:R-:W-:-:S07]  /*54f0*/  FADD.FTZ R14, R26, R21 ;  /* 0x000000151a0e7221 */ /* 0x001fce0000010000 */
[----:B------:R-:W0:Y:S01]  /*5500*/  MUFU.EX2 R33, R33 ;  /* 0x0000002100217308 */ /* 0x000e220000000800 */
[----:B-1----:R-:W-:-:S07]  /*5510*/  FADD.FTZ R0, R32, R5 ;  /* 0x0000000520007221 */ /* 0x002fce0000010000 */
[----:B------:R-:W1:Y:S01]  /*5520*/  MUFU.EX2 R36, R36 ;  /* 0x0000002400247308 */ /* 0x000e620000000800 */
[C---:B--2---:R-:W-:Y:S01]  /*5530*/  FADD.FTZ R21, R27.reuse, R14 ;  /* 0x0000000e1b157221 */ /* 0x044fe20000010000 */
[----:B------:R-:W-:Y:S01]  /*5540*/  F2FP.BF16.F32.PACK_AB R193, R27, R26 ;  /* 0x0000001a1bc1723e */ /* 0x000fe200000010ff */
[----:B------:R-:W-:-:S05]  /*5550*/  IMAD.MOV.U32 R26, RZ, RZ, R151 ;  /* 0x000000ffff1a7224 */ /* 0x000fca00078e0097 */
        /* <DEDUP_REMOVED lines=8> */
[----:B--2---:R-:W-:-:S04]  /*55e0*/  FADD.FTZ R14, R30, R21 ;  /* 0x000000151e0e7221 */ /* 0x004fc80000010000 */
[C---:B------:R-:W-:Y:S01]  /*55f0*/  FADD.FTZ R5, R195.reuse, R14 ;  /* 0x0000000ec3057221 */ /* 0x040fe20000010000 */
[----:B------:R-:W-:Y:S01]  /*5600*/  F2FP.BF16.F32.PACK_AB R195, R195, R30 ;  /* 0x0000001ec3c3723e */ /* 0x000fe200000010ff */
[--C-:B------:R-:W-:Y:S01]  /*5610*/  IMAD.MOV.U32 R30, RZ, RZ, R151.reuse ;  /* 0x000000ffff1e7224 */ /* 0x100fe200078e0097 */
[----:B------:R-:W2:Y:S01]  /*5620*/  MUFU.EX2 R25, R25 ;  /* 0x0000001900197308 */ /* 0x000ea20000000800 */
[C---:B0-----:R-:W-:Y:S01]  /*5630*/  FADD.FTZ R27, R37.reuse, R0 ;  /* 0x00000000251b7221 */ /* 0x041fe20000010000 */
[----:B------:R-:W-:Y:S01]  /*5640*/  F2FP.BF16.F32.PACK_AB R198, R37, R36 ;  /* 0x0000002425c6723e */ /* 0x000fe200000010ff */
[----:B------:R-:W-:Y:S01]  /*5650*/  IMAD.MOV.U32 R37, RZ, RZ, R151 ;  /* 0x000000ffff257224 */ /* 0x000fe200078e0097 */
[----:B------:R-:W-:-:S04]  /*5660*/  MOV R36, R151 ;  /* 0x0000009700247202 */ /* 0x000fc80000000f00 */
[----:B------:R-:W0:Y:S01]  /*5670*/  MUFU.EX2 R28, R28 ;  /* 0x0000001c001c7308 */ /* 0x000e220000000800 */
[----:B-1----:R-:W-:-:S07]  /*5680*/  FADD.FTZ R0, R24, R27 ;  /* 0x0000001b18007221 */ /* 0x002fce0000010000 */
[----:B------:R1:W3:Y:S01]  /*5690*/  MUFU.EX2 R21, R2 ;  /* 0x0000000200157308 */ /* 0x0002e20000000800 */
[C---:B--2---:R-:W-:Y:S01]  /*56a0*/  FADD.FTZ R27, R25.reuse, R0 ;  /* 0x00000000191b7221 */ /* 0x044fe20000010000 */
[----:B------:R-:W-:Y:S01]  /*56b0*/  F2FP.BF16.F32.PACK_AB R192, R25, R24 ;  /* 0x0000001819c0723e */ /* 0x000fe200000010ff */
[----:B------:R-:W-:Y:S02]  /*56c0*/  IMAD.MOV.U32 R0, RZ, RZ, 0x3f800000 ;  /* 0x3f800000ff007424 */ /* 0x000fe400078e00ff */
[--C-:B------:R-:W-:Y:S02]  /*56d0*/  IMAD.MOV.U32 R25, RZ, RZ, R151.reuse ;  /* 0x000000ffff197224 */ /* 0x100fe400078e0097 */
[----:B------:R-:W-:Y:S02]  /*56e0*/  IMAD.MOV.U32 R24, RZ, RZ, R151 ;  /* 0x000000ffff187224 */ /* 0x000fe400078e0097 */
[----:B0-----:R-:W-:Y:S01]  /*56f0*/  FADD.FTZ R14, R28, R27 ;  /* 0x0000001b1c0e7221 */ /* 0x001fe20000010000 */
[----:B-1----:R-:W-:-:S02]  /*5700*/  IMAD.MOV.U32 R2, RZ, RZ, 0x3f800000 ;  /* 0x3f800000ff027424 */ /* 0x002fc400078e00ff */
[----:B------:R-:W-:Y:S01]  /*5710*/  IMAD.MOV.U32 R27, RZ, RZ, R151 ;  /* 0x000000ffff1b7224 */ /* 0x000fe200078e0097 */
[C---:B---3--:R-:W-:Y:S01]  /*5720*/  F2FP.BF16.F32.PACK_AB R194, R21.reuse, R28 ;  /* 0x0000001c15c2723e */ /* 0x048fe200000010ff */
[----:B------:R-:W-:Y:S01]  /*5730*/  FADD.FTZ R14, R21, R14 ;  /* 0x0000000e150e7221 */ /* 0x000fe20000010000 */
[----:B------:R-:W-:Y:S01]  /*5740*/  MOV R28, R151 ;  /* 0x00000097001c7202 */ /* 0x000fe20000000f00 */
[----:B------:R-:W-:Y:S06]  /*5750*/  @!P2 BRA `(.L_x_2099) ;  /* 0x00000040002ca947 */ /* 0x000fec0003800000 */
[----:B------:R-:W-:Y:S01]  /*5760*/  R2UR UR5, R227 ;  /* 0x00000000e30572ca */ /* 0x000fe200000e0000 */
[----:B------:R-:W-:Y:S01]  /*5770*/  IMAD.MOV.U32 R21, RZ, RZ, R3 ;  /* 0x000000ffff157224 */ /* 0x000fe200078e0003 */
[----:B------:R-:W-:Y:S01]  /*5780*/  R2UR UR4, R16 ;  /* 0x00000000100472ca */ /* 0x000fe200000e0000 */
[----:B------:R-:W-:Y:S01]  /*5790*/  IMAD.MOV.U32 R20, RZ, RZ, R4 ;  /* 0x000000ffff147224 */ /* 0x000fe200078e0004 */
[----:B------:R-:W-:Y:S01]  /*57a0*/  CS2R R150, SRZ ;  /* 0x0000000000967805 */ /* 0x000fe2000001ff00 */
[----:B------:R-:W-:Y:S01]  /*57b0*/  IMAD.MOV.U32 R2, RZ, RZ, 0x3f800000 ;  /* 0x3f800000ff027424 */ /* 0x000fe200078e00ff */
[----:B------:R-:W-:Y:S02]  /*57c0*/  CS2R R146, SRZ ;  /* 0x0000000000927805 */ /* 0x000fe4000001ff00 */
[----:B------:R-:W-:Y:S02]  /*57d0*/  CS2R R142, SRZ ;  /* 0x00000000008e7805 */ /* 0x000fe4000001ff00 */
[----:B------:R-:W-:-:S02]  /*57e0*/  CS2R R138, SRZ ;  /* 0x00000000008a7805 */ /* 0x000fc4000001ff00 */
[----:B------:R-:W-:Y:S02]  /*57f0*/  CS2R R134, SRZ ;  /* 0x0000000000867805 */ /* 0x000fe4000001ff00 */
[----:B------:R-:W-:Y:S02]  /*5800*/  CS2R R130, SRZ ;  /* 0x0000000000827805 */ /* 0x000fe4000001ff00 */
[----:B------:R-:W-:Y:S02]  /*5810*/  CS2R R126, SRZ ;  /* 0x00000000007e7805 */ /* 0x000fe4000001ff00 */
[----:B------:R-:W-:Y:S01]  /*5820*/  CS2R R122, SRZ ;  /* 0x00000000007a7805 */ /* 0x000fe2000001ff00 */
[----:B------:R-:W-:Y:S01]  /*5830*/  IMAD.U32 R228, RZ, RZ, UR5 ;  /* 0x00000005ffe47e24 */ /* 0x000fe2000f8e00ff */
[----:B------:R-:W-:Y:S02]  /*5840*/  CS2R R118, SRZ ;  /* 0x0000000000767805 */ /* 0x000fe4000001ff00 */
[----:B------:R-:W-:-:S02]  /*5850*/  MOV R229, UR4 ;  /* 0x0000000400e57c02 */ /* 0x000fc40008000f00 */
        /* <DEDUP_REMOVED lines=56> */
.L_x_2108:
[----:B------:R-:W-:Y:S01]  /*5be0*/  R2UR UR6, R229 ;  /* 0x00000000e50672ca */ /* 0x000fe200000e0000 */
        /* <DEDUP_REMOVED lines=8> */
.L_x_2100:
[----:B------:R-:W-:Y:S02]  /*5c70*/  R2UR UR4, R17 ;  /* 0x00000000110472ca */ /* 0x000fe400000e0000 */
[----:B------:R-:W-:-:S11]  /*5c80*/  R2UR UR5, R16 ;  /* 0x00000000100572ca */ /* 0x000fd600000e0000 */
[----:B------:R-:W-:Y:S02]  /*5c90*/  ULEA UR4, UR60, UR4, 0x3 ;  /* 0x000000043c047291 */ /* 0x000fe4000f8e183f */
[----:B------:R-:W-:-:S04]  /*5ca0*/  IMAD.U32 R3, RZ, RZ, UR5 ;  /* 0x00000005ff037e24 */ /* 0x000fc8000f8e00ff */
[----:B------:R-:W-:Y:S01]  /*5cb0*/  IMAD.U32 R227, RZ, RZ, UR4 ;  /* 0x00000004ffe37e24 */ /* 0x000fe2000f8e00ff */
[----:B------:R-:W-:-:S04]  /*5cc0*/  SHF.L.U32 R3, R3, 0x1f, RZ ;  /* 0x0000001f03037819 */ /* 0x000fc800000006ff */
[----:B------:R0:W1:Y:S01]  /*5cd0*/  SYNCS.PHASECHK.TRANS64.TRYWAIT P2, [UR4+0x38830], R3 ;  /* 0x03883003ff0075a7 */ /* 0x0000620008040144 */
[----:B------:R-:W-:Y:S05]  /*5ce0*/  @!P0 BRA `(.L_x_2101) ;  /* 0x0000000000048947 */ /* 0x000fea0003800000 */
[----:B------:R-:W-:Y:S01]  /*5cf0*/  BPT.TRAP 0x1 ;  /* 0x000000040000795c */ /* 0x000fe20000300000 */
.L_x_2101:
[----:B-1----:R-:W-:Y:S05]  /*5d00*/  @P2 BRA `(.L_x_2102) ;  /* 0x00000000000c2947 */ /* 0x002fea0003800000 */
[----:B------:R-:W-:-:S13]  /*5d10*/  R2UR UR4, R227 ;  /* 0x00000000e30472ca */ /* 0x000fda00000e0000 */
[----:B------:R-:W1:Y:S02]  /*5d20*/  SYNCS.PHASECHK.TRANS64.TRYWAIT P2, [UR4+0x38830], R3 ;  /* 0x03883003ff0075a7 */ /* 0x000e640008040144 */
[----:B-1----:R-:W-:Y:S05]  /*5d30*/  @!P2 BRA `(.L_x_2103) ;  /* 0x00000110002ca947 */ /* 0x002fea0003800000 */
.L_x_2102:
        /* <DEDUP_REMOVED lines=580> */
.L_x_2104:
[----:B------:R-:W-:Y:S02]  /*8180*/  R2UR UR4, R17 ;  /* 0x00000000110472ca */ /* 0x000fe400000e0000 */
[----:B------:R-:W-:-:S11]  /*8190*/  R2UR UR5, R229 ;  /* 0x00000000e50572ca */ /* 0x000fd600000e0000 */
[----:B------:R-:W-:Y:S02]  /*81a0*/  ULEA UR4, UR61, UR4, 0x3 ;  /* 0x000000043d047291 */ /* 0x000fe4000f8e183f */
[----:B------:R-:W-:-:S05]  /*81b0*/  IMAD.U32 R0, RZ, RZ, UR5 ;  /* 0x00000005ff007e24 */ /* 0x000fca000f8e00ff */
[----:B------:R-:W-:-:S04]  /*81c0*/  SHF.L.U32 R0, R0, 0x1f, RZ ;  /* 0x0000001f00007819 */ /* 0x000fc800000006ff */
[----:B------:R2:W3:Y:S01]  /*81d0*/  SYNCS.PHASECHK.TRANS64.TRYWAIT P2, [UR4+0x38850], R0 ;  /* 0x03885000ff0075a7 */ /* 0x0004e20008040144 */
[----:B------:R-:W-:Y:S05]  /*81e0*/  @!P0 BRA `(.L_x_2105) ;  /* 0x0000000000048947 */ /* 0x000fea0003800000 */
[----:B------:R-:W-:Y:S01]  /*81f0*/  BPT.TRAP 0x1 ;  /* 0x000000040000795c */ /* 0x000fe20000300000 */
.L_x_2105:
[----:B---3--:R-:W-:Y:S05]  /*8200*/  @P2 BRA `(.L_x_2106) ;  /* 0x0000000000082947 */ /* 0x008fea0003800000 */
[----:B------:R-:W3:Y:S02]  /*8210*/  SYNCS.PHASECHK.TRANS64.TRYWAIT P2, [UR4+0x38850], R0 ;  /* 0x03885000ff0075a7 */ /* 0x000ee40008040144 */
[----:B---3--:R-:W-:Y:S05]  /*8220*/  @!P2 BRA `(.L_x_2107) ;  /* 0x000000ec000ca947 */ /* 0x008fea0003800000 */
.L_x_2106:
[----:B------:R-:W-:Y:S01]  /*8230*/  R2UR UR5, R17 ;  /* 0x00000000110572ca */ /* 0x000fe200000e0000 */
[----:B------:R-:W-:Y:S01]  /*8240*/  WARPGROUP.ARRIVE ;  /* 0x00000000000079c5 */ /* 0x000fe20000000000 */
[----:B------:R-:W-:Y:S01]  /*8250*/  UMOV UR7, 0x40000040 ;  /* 0x4000004000077882 */ /* 0x000fe20000000000 */
[----:B------:R-:W-:Y:S01]  /*8260*/  R2UR UR18, R19 ;  /* 0x00000000131272ca */ /* 0x000fe200000e0000 */
[----:B01----:R-:W-:Y:S01]  /*8270*/  IMAD.MOV.U32 R3, RZ, RZ, -0x2 ;  /* 0xfffffffeff037424 */ /* 0x003fe200078e00ff */
[----:B------:R-:W-:Y:S02]  /*8280*/  R2UR UR11, R228 ;  /* 0x00000000e40b72ca */ /* 0x000fe400000e0000 */
[----:B------:R-:W-:Y:S02]  /*8290*/  R2UR UR15, R23 ;  /* 0x00000000170f72ca */ /* 0x000fe400000e0000 */
[----:B------:R-:W-:-:S04]  /*82a0*/  R2UR UR14, R22 ;  /* 0x00000000160e72ca */ /* 0x000fc800000e0000 */
[----:B------:R-:W-:-:S04]  /*82b0*/  UIADD3 UR5, UR5, 0x400, URZ ;  /* 0x0000040005057890 */ /* 0x000fc8000fffe03f */
[----:B------:R-:W-:-:S04]  /*82c0*/  USHF.R.U32.HI UR5, URZ, 0x4, UR5 ;  /* 0x000000043f057899 */ /* 0x000fc80008011605 */
[----:B------:R-:W-:-:S04]  /*82d0*/  ULOP3.LUT UR5, UR5, 0x3fff, URZ, 0xc0, !UPT ;  /* 0x00003fff05057892 */ /* 0x000fc8000f8ec03f */
[----:B------:R-:W-:-:S04]  /*82e0*/  ULOP3.LUT UR5, UR5, 0x2800000, URZ, 0xfc, !UPT ;  /* 0x0280000005057892 */ /* 0x000fc8000f8efc3f */
[----:B------:R-:W-:Y:S02]  /*82f0*/  UIMAD UR10, UR61, 0xa00, UR5 ;  /* 0x00000a003d0a78a4 */ /* 0x000fe4000f8e0205 */
[----:B------:R-:W-:Y:S01]  /*8300*/  USHF.L.U32 UR5, UR18, 0x7, URZ ;  /* 0x0000000712057899 */ /* 0x000fe2000800063f */
[----:B------:R-:W-:-:S03]  /*8310*/  UMOV UR61, UR60 ;  /* 0x0000003c003d7c82 */ /* 0x000fc60008000000 */
[----:B------:R-:W-:Y:S01]  /*8320*/  UIMAD UR5, UR11, -0x50, UR5 ;  /* 0xffffffb00b0578a4 */ /* 0x000fe2000f8e0205 */
[----:B------:R-:W-:-:S08]  /*8330*/  UMOV UR6, UR10 ;  /* 0x0000000a00067c82 */ /* 0x000fd00008000000 */
[----:B------:R-:W-:Y:S01]  /*8340*/  HGMMA.64x256x16.F32.BF16 R24, R208, gdesc[UR4].tnspB, R24, gsb0 ;  /* 0x43e00004d0187df0 */ /* 0x000fe20008001818 */
[----:B------:R-:W-:Y:S01]  /*8350*/  UIADD3 UR6, UR10, 0x80, URZ ;  /* 0x000000800a067890 */ /* 0x000fe2000fffe03f */
[----:B------:R-:W-:Y:S01]  /*8360*/  UMOV UR7, 0x40000040 ;  /* 0x4000004000077882 */ /* 0x000fe20000000000 */
[----:B------:R-:W-:-:S04]  /*8370*/  UIADD3 UR5, UR5, 0x1, UR15 ;  /* 0x0000000105057890 */ /* 0x000fc8000fffe00f */
[----:B------:R-:W-:-:S03]  /*8380*/  UIADD3 UR5, UR5, -UR14, URZ ;  /* 0x8000000e05057290 */ /* 0x000fc6000fffe03f */
[----:B------:R-:W-:-:S03]  /*8390*/  ULDC UR14, c[0x0][0x988] ;  /* 0x00026200000e7ab9 */ /* 0x000fc60000000800 */
[----:B--2---:R-:W-:Y:S01]  /*83a0*/  IMAD R0, R214, R3, UR5 ;  /* 0x00000005d6007e24 */ /* 0x004fe2000f8e0203 */
[----:B------:R-:W-:Y:S01]  /*83b0*/  UMOV UR5, UR14 ;  /* 0x0000000e00057c82 */ /* 0x000fe20008000000 */
[----:B------:R-:W-:Y:S02]  /*83c0*/  R2UR UR14, R227 ;  /* 0x00000000e30e72ca */ /* 0x000fe400000e0000 */
[----:B------:R-:W-:-:S05]  /*83d0*/  IMAD.IADD R0, R215, 0x1, R0 ;  /* 0x00000001d7007824 */ /* 0x000fca00078e0200 */
        /* <DEDUP_REMOVED lines=8> */
[C---:B------:R-:W-:Y:S02]  /*8460*/  ISETP.GT.AND P2, PT, R0.reuse, 0x10, PT ;  /* 0x000000100000780c */ /* 0x040fe40003f44270 */
[----:B------:R-:W-:Y:S02]  /*8470*/  FSEL R189, R189, -INF , P3 ;  /* 0xff800000bdbd7808 */ /* 0x000fe40001800000 */
[----:B------:R-:W-:Y:S02]  /*8480*/  ISETP.GT.AND P3, PT, R0, 0x11, PT ;  /* 0x000000110000780c */ /* 0x000fe40003f64270 */
[----:B------:R-:W-:-:S02]  /*8490*/  FSEL R176, R176, -INF , P2 ;  /* 0xff800000b0b07808 */ /* 0x000fc40001000000 */
[C---:B------:R-:W-:Y:S02]  /*84a0*/  ISETP.GT.AND P2, PT, R0.reuse, 0x18, PT ;  /* 0x000000180000780c */ /* 0x040fe40003f44270 */
[----:B------:R-:W-:Y:S02]  /*84b0*/  FSEL R177, R177, -INF , P3 ;  /* 0xff800000b1b17808 */ /* 0x000fe40001800000 */
[----:B------:R-:W-:Y:S02]  /*84c0*/  ISETP.GT.AND P3, PT, R0, 0x19, PT ;  /* 0x000000190000780c */ /* 0x000fe40003f64270 */
[----:B------:R-:W-:Y:S02]  /*84d0*/  FSEL R180, R180, -INF , P2 ;  /* 0xff800000b4b47808 */ /* 0x000fe40001000000 */
[----:B------:R-:W-:Y:S02]  /*84e0*/  ISETP.GT.AND P2, PT, R0, 0x20, PT ;  /* 0x000000200000780c */ /* 0x000fe40003f44270 */
[----:B------:R-:W-:-:S02]  /*84f0*/  FSEL R181, R181, -INF , P3 ;  /* 0xff800000b5b57808 */ /* 0x000fc40001800000 */
        /* <DEDUP_REMOVED lines=20> */
[C---:B------:R-:W-:Y:S01]  /*8640*/  ISETP.GT.AND P3, PT, R0.reuse, 0x49, PT ;  /* 0x000000490000780c */ /* 0x040fe20003f64270 */
[----:B------:R-:W-:Y:S01]  /*8650*/  VIADD R0, R0, 0x8 ;  /* 0x0000000800007836 */ /* 0x000fe20000000000 */
[----:B------:R-:W-:Y:S02]  /*8660*/  FSEL R156, R156, -INF , P2 ;  /* 0xff8000009c9c7808 */ /* 0x000fe40001000000 */
[----:B------:R-:W-:Y:S02]  /*8670*/  FSEL R157, R157, -INF , P3 ;  /* 0xff8000009d9d7808 */ /* 0x000fe40001800000 */
[----:B------:R-:W-:-:S02]  /*8680*/  ISETP.GT.AND P2, PT, R0, RZ, PT ;  /* 0x000000ff0000720c */ /* 0x000fc40003f44270 */
        /* <DEDUP_REMOVED lines=23> */
[----:B------:R-:W-:Y:S01]  /*8800*/  FSEL R158, R158, -INF , P3 ;  /* 0xff8000009e9e7808 */ /* 0x000fe20001800000 */
        /* <DEDUP_REMOVED lines=13> */
[----:B------:R-:W-:-:S04]  /*88e0*/  FMNMX.FTZ R201, R185, R2, !PT ;  /* 0x00000002b9c97209 */ /* 0x000fc80007810000 */
[----:B------:R-:W-:-:S15]  /*88f0*/  FMNMX.FTZ R2, R188, R201, !PT ;  /* 0x000000c9bc027209 */ /* 0x000fde0007810000 */
[----:B------:R-:W-:-:S03]  /*8900*/  NOP ;  /* 0x0000000000007918 */ /* 0x000fc60000000000 */
        /* <DEDUP_REMOVED lines=21> */
[----:B0-----:R-:W-:Y:S02]  /*8a60*/  FMNMX.FTZ R201, R2, R201, !PT ;  /* 0x000000c902c97209 */ /* 0x001fe40007810000 */
[----:B------:R-:W-:-:S03]  /*8a70*/  FMNMX.FTZ R2, R186, R21, !PT ;  /* 0x00000015ba027209 */ /* 0x000fc60007810000 */
[----:B------:R-:W0:Y:S02]  /*8a80*/  SHFL.BFLY PT, R4, R201, 0x1, 0x1f ;  /* 0x0c201f00c9047f89 */ /* 0x000e2400000e0000 */
[----:B0-----:R-:W-:-:S04]  /*8a90*/  FMNMX.FTZ R4, R201, R4, !PT ;  /* 0x00000004c9047209 */ /* 0x001fc80007810000 */
[C---:B------:R-:W-:Y:S01]  /*8aa0*/  FSETP.NEU.FTZ.AND P2, PT, R4.reuse, -INF , PT ;  /* 0xff8000000400780b */ /* 0x040fe20003f5d000 */
[----:B------:R-:W-:Y:S01]  /*8ab0*/  FMUL.FTZ R184, R4, UR5 ;  /* 0x0000000504b87c20 */ /* 0x000fe20008410000 */
[----:B------:R-:W-:Y:S02]  /*8ac0*/  WARPGROUP.DEPBAR.LE gsb0, 0x0 ;  /* 0x00008000000079c5 */ /* 0x000fe40000010000 */
[----:B------:R-:W-:Y:S01]  /*8ad0*/  FMNMX.FTZ R197, R187, R2, !PT ;  /* 0x00000002bbc57209 */ /* 0x000fe20007810000 */
[----:B------:R-:W-:Y:S01]  /*8ae0*/  WARPGROUP.ARRIVE ;  /* 0x00000000000079c5 */ /* 0x000fe20000000000 */
[----:B------:R-:W-:Y:S02]  /*8af0*/  FSEL R2, R184, RZ, P2 ;  /* 0x000000ffb8027208 */ /* 0x000fe40001000000 */
[----:B------:R-:W-:-:S03]  /*8b00*/  FMNMX.FTZ R184, R190, R197, !PT ;  /* 0x000000c5beb87209 */ /* 0x000fc60007810000 */
[--C-:B------:R-:W-:Y:S01]  /*8b10*/  FFMA.FTZ R197, R3, UR5, -R2.reuse ;  /* 0x0000000503c57c23 */ /* 0x100fe20008010802 */
[----:B------:R-:W-:Y:S01]  /*8b20*/  FMNMX.FTZ R3, R191, R184, !PT ;  /* 0x000000b8bf037209 */ /* 0x000fe20007810000 */
[----:B------:R-:W-:Y:S01]  /*8b30*/  HGMMA.64x256x16.F32.BF16 R24, R192, gdesc[UR4].tnspB, R24, gsb0 ;  /* 0x43e00004c0187df0 */ /* 0x000fe20008001818 */
        /* <DEDUP_REMOVED lines=50> */
[----:B0-----:R-:W-:Y:S02]  /*8e60*/  FSEL R177, R159, -INF , P4 ;  /* 0xff8000009fb17808 */ /* 0x001fe40002000000 */
[----:B------:R-:W-:Y:S02]  /*8e70*/  FMNMX.FTZ R0, R158, R3, !PT ;  /* 0x000000039e007209 */ /* 0x000fe40007810000 */
[----:B------:R-:W-:Y:S02]  /*8e80*/  R2UR UR6, R226 ;  /* 0x00000000e20672ca */ /* 0x000fe400000e0000 */
[----:B------:R-:W-:Y:S01]  /*8e90*/  FMNMX.FTZ R0, R177, R0, !PT ;  /* 0x00000000b1007209 */ /* 0x000fe20007810000 */
[----:B------:R0:W-:Y:S04]  /*8ea0*/  MUFU.EX2 R159, R181 ;  /* 0x000000b5009f7308 */ /* 0x0001e80000000800 */
[----:B------:R-:W1:Y:S04]  /*8eb0*/  SHFL.BFLY PT, R3, R0, 0x2, 0x1f ;  /* 0x0c401f0000037f89 */ /* 0x000e6800000e0000 */
[----:B------:R-:W-:Y:S01]  /*8ec0*/  MUFU.EX2 R210, R210 ;  /* 0x000000d200d27308 */ /* 0x000fe20000000800 */
[----:B0-----:R-:W-:Y:S01]  /*8ed0*/  FSEL R181, R4, RZ, P2 ;  /* 0x000000ff04b57208 */ /* 0x001fe20001000000 */
[----:B------:R-:W-:Y:S01]  /*8ee0*/  UISETP.GT.AND UP0, UPT, UR11, UR6, UPT ;  /* 0x000000060b00728c */ /* 0x000fe2000bf04270 */
[----:B------:R-:W-:-:S03]  /*8ef0*/  R2UR UR6, R16 ;  /* 0x00000000100672ca */ /* 0x000fc600000e0000 */
[----:B------:R-:W-:Y:S02]  /*8f00*/  FADD.FTZ R181, -R181, R20 ;  /* 0x00000014b5b57221 */ /* 0x000fe40000010100 */
[----:B------:R-:W-:Y:S08]  /*8f10*/  MUFU.EX2 R175, R189 ;  /* 0x000000bd00af7308 */ /* 0x000ff00000000800 */
[----:B------:R-:W-:Y:S01]  /*8f20*/  MUFU.EX2 R204, R204 ;  /* 0x000000cc00cc7308 */ /* 0x000fe20000000800 */
[----:B------:R-:W-:Y:S01]  /*8f30*/  IMAD.U32 R229, RZ, RZ, UR6 ;  /* 0x00000006ffe57e24 */ /* 0x000fe2000f8e00ff */
[----:B-1----:R-:W-:Y:S01]  /*8f40*/  FMNMX.FTZ R160, R0, R3, !PT ;  /* 0x0000000300a07209 */ /* 0x002fe20007810000 */
[----:B------:R-:W-:-:S05]  /*8f50*/  FMUL.FTZ R0, R181, UR5 ;  /* 0x00000005b5007c20 */ /* 0x000fca0008410000 */
[----:B------:R-:W-:Y:S01]  /*8f60*/  MUFU.EX2 R206, R206 ;  /* 0x000000ce00ce7308 */ /* 0x000fe20000000800 */
[----:B------:R-:W0:Y:S07]  /*8f70*/  SHFL.BFLY PT, R3, R160, 0x1, 0x1f ;  /* 0x0c201f00a0037f89 */ /* 0x000e2e00000e0000 */
[----:B------:R-:W1:Y:S08]  /*8f80*/  MUFU.EX2 R0, R0 ;  /* 0x0000000000007308 */ /* 0x000e700000000800 */
[----:B------:R-:W-:Y:S08]  /*8f90*/  MUFU.EX2 R200, R200 ;  /* 0x000000c800c87308 */ /* 0x000ff00000000800 */
[----:B------:R-:W-:Y:S01]  /*8fa0*/  MUFU.EX2 R169, R169 ;  /* 0x000000a900a97308 */ /* 0x000fe20000000800 */
[----:B0-----:R-:W-:-:S04]  /*8fb0*/  FMNMX.FTZ R3, R160, R3, !PT ;  /* 0x00000003a0037209 */ /* 0x001fc80007810000 */
[C---:B------:R-:W-:Y:S01]  /*8fc0*/  FSETP.NEU.FTZ.AND P2, PT, R3.reuse, -INF , PT ;  /* 0xff8000000300780b */ /* 0x040fe20003f5d000 */
[C---:B------:R-:W-:Y:S02]  /*8fd0*/  FMUL.FTZ R2, R3.reuse, UR5 ;  /* 0x0000000503027c20 */ /* 0x040fe40008410000 */
[----:B------:R-:W-:Y:S03]  /*8fe0*/  MUFU.EX2 R202, R202 ;  /* 0x000000ca00ca7308 */ /* 0x000fe60000000800 */
[----:B------:R-:W-:Y:S02]  /*8ff0*/  FSEL R181, R2, RZ, P2 ;  /* 0x000000ff02b57208 */ /* 0x000fe40001000000 */
[----:B------:R-:W-:Y:S02]  /*9000*/  FSEL R2, R3, RZ, P2 ;  /* 0x000000ff03027208 */ /* 0x000fe40001000000 */
[----:B------:R-:W-:Y:S01]  /*9010*/  PLOP3.LUT P2, PT, PT, PT, UP0, 0x80, 0x0 ;  /* 0x000000000000781c */ /* 0x000fe20003f4f008 */
[--C-:B------:R-:W-:Y:S01]  /*9020*/  FFMA.FTZ R209, R186, UR5, -R181.reuse ;  /* 0x00000005bad17c23 */ /* 0x100fe200080108b5 */
[----:B------:R-:W-:Y:S01]  /*9030*/  FFMA.FTZ R20, R187, UR5, -R181 ;  /* 0x00000005bb147c23 */ /* 0x000fe200080108b5 */
[----:B------:R-:W-:Y:S01]  /*9040*/  FADD.FTZ R2, -R2, R21 ;  /* 0x0000001502027221 */ /* 0x000fe20000010100 */
[----:B-1----:R-:W-:Y:S01]  /*9050*/  FFMA.FTZ R21, R0, R14, R179 ;  /* 0x0000000e00157223 */ /* 0x002fe200000100b3 */
[--C-:B------:R-:W-:Y:S01]  /*9060*/  FFMA.FTZ R211, R190, UR5, -R181.reuse ;  /* 0x00000005bed37c23 */ /* 0x100fe200080108b5 */
[----:B------:R-:W-:Y:S01]  /*9070*/  FFMA.FTZ R201, R170, UR5, -R181 ;  /* 0x00000005aac97c23 */ /* 0x000fe200080108b5 */
[----:B------:R-:W-:Y:S01]  /*9080*/  FMUL.FTZ R2, R2, UR5 ;  /* 0x0000000502027c20 */ /* 0x000fe20008410000 */
[----:B------:R-:W-:Y:S01]  /*9090*/  MUFU.EX2 R209, R209 ;  /* 0x000000d100d17308 */ /* 0x000fe20000000800 */
[----:B------:R-:W-:Y:S01]  /*90a0*/  FADD.FTZ R21, R208, R21 ;  /* 0x00000015d0157221 */ /* 0x000fe20000010000 */
[--C-:B------:R-:W-:Y:S01]  /*90b0*/  FFMA.FTZ R160, R191, UR5, -R181.reuse ;  /* 0x00000005bfa07c23 */ /* 0x100fe200080108b5 */
[----:B------:R-:W-:Y:S01]  /*90c0*/  FFMA.FTZ R170, R171, UR5, -R181 ;  /* 0x00000005abaa7c23 */ /* 0x000fe200080108b5 */
[----:B------:R-:W-:-:S02]  /*90d0*/  IMAD.U32 R171, RZ, RZ, UR14 ;  /* 0x0000000effab7e24 */ /* 0x000fc4000f8e00ff */
[----:B------:R-:W-:Y:S01]  /*90e0*/  FADD.FTZ R14, R210, R21 ;  /* 0x00000015d20e7221 */ /* 0x000fe20000010000 */
[--C-:B------:R-:W-:Y:S01]  /*90f0*/  FFMA.FTZ R205, R178, UR5, -R181.reuse ;  /* 0x00000005b2cd7c23 */ /* 0x100fe200080108b5 */
[--C-:B------:R-:W-:Y:S01]  /*9100*/  FFMA.FTZ R164, R184, UR5, -R181.reuse ;  /* 0x00000005b8a47c23 */ /* 0x100fe200080108b5 */
[----:B------:R-:W0:Y:S01]  /*9110*/  MUFU.EX2 R2, R2 ;  /* 0x0000000200027308 */ /* 0x000e220000000800 */
[----:B------:R-:W-:Y:S01]  /*9120*/  FADD.FTZ R21, R175, R14 ;  /* 0x0000000eaf157221 */ /* 0x000fe20000010000 */
[----:B------:R-:W-:Y:S01]  /*9130*/  @!P1 IADD3 R14, R171, 0x38840, RZ ;  /* 0x00038840ab0e9810 */ /* 0x000fe20007ffe0ff */
[--C-:B------:R-:W-:Y:S01]  /*9140*/  FFMA.FTZ R207, R182, UR5, -R181.reuse ;  /* 0x00000005b6cf7c23 */ /* 0x100fe200080108b5 */
[--C-:B------:R-:W-:Y:S01]  /*9150*/  FFMA.FTZ R168, R183, UR5, -R181.reuse ;  /* 0x00000005b7a87c23 */ /* 0x100fe200080108b5 */
[----:B------:R-:W-:Y:S01]  /*9160*/  FFMA.FTZ R203, R174, UR5, -R181 ;  /* 0x00000005aecb7c23 */ /* 0x000fe200080108b5 */
[----:B------:R-:W-:Y:S01]  /*9170*/  @!P1 PRMT R14, RZ, 0x654, R14 ;  /* 0x00000654ff0e9816 */ /* 0x000fe2000000000e */
[----:B------:R-:W-:Y:S01]  /*9180*/  FADD.FTZ R174, R204, R21 ;  /* 0x00000015ccae7221 */ /* 0x000fe20000010000 */
[----:B------:R-:W1:Y:S01]  /*9190*/  MUFU.EX2 R20, R20 ;  /* 0x0000001400147308 */ /* 0x000e620000000800 */
[--C-:B------:R-:W-:Y:S01]  /*91a0*/  FFMA.FTZ R172, R185, UR5, -R181.reuse ;  /* 0x00000005b9ac7c23 */ /* 0x100fe200080108b5 */
[--C-:B------:R-:W-:Y:S01]  /*91b0*/  FFMA.FTZ R197, R162, UR5, -R181.reuse ;  /* 0x00000005a2c57c23 */ /* 0x100fe200080108b5 */
[----:B------:R-:W-:Y:S01]  /*91c0*/  FADD.FTZ R21, R167, R174 ;  /* 0x000000aea7157221 */ /* 0x000fe20000010000 */
[--C-:B------:R-:W-:Y:S01]  /*91d0*/  FFMA.FTZ R162, R163, UR5, -R181.reuse ;  /* 0x00000005a3a27c23 */ /* 0x100fe200080108b5 */
[--C-:B------:R-:W-:Y:S01]  /*91e0*/  FFMA.FTZ R199, R166, UR5, -R181.reuse ;  /* 0x00000005a6c77c23 */ /* 0x100fe200080108b5 */
[----:B------:R-:W-:Y:S01]  /*91f0*/  FFMA.FTZ R176, R176, UR5, -R181 ;  /* 0x00000005b0b07c23 */ /* 0x000fe200080108b5 */
[----:B------:R-:W-:Y:S01]  /*9200*/  FADD.FTZ R174, R206, R21 ;  /* 0x00000015ceae7221 */ /* 0x000fe20000010000 */
[----:B------:R-:W-:Y:S01]  /*9210*/  MUFU.EX2 R211, R211 ;  /* 0x000000d300d37308 */ /* 0x000fe20000000800 */
[----:B0-----:R-:W-:Y:S01]  /*9220*/  FFMA.FTZ R5, R2, R5, R209 ;  /* 0x0000000502057223 */ /* 0x001fe200000100d1 */
[--C-:B------:R-:W-:Y:S01]  /*9230*/  FFMA.FTZ R155, R155, UR5, -R181.reuse ;  /* 0x000000059b9b7c23 */ /* 0x100fe200080108b5 */
[----:B------:R-:W-:Y:S01]  /*9240*/  FADD.FTZ R21, R159, R174 ;  /* 0x000000ae9f157221 */ /* 0x000fe20000010000 */
[--C-:B------:R-:W-:Y:S01]  /*9250*/  FFMA.FTZ R158, R158, UR5, -R181.reuse ;  /* 0x000000059e9e7c23 */ /* 0x100fe200080108b5 */
[----:B------:R-:W-:Y:S01]  /*9260*/  FFMA.FTZ R177, R177, UR5, -R181 ;  /* 0x00000005b1b17c23 */ /* 0x000fe200080108b5 */
[----:B------:R-:W-:-:S02]  /*9270*/  IMAD.U32 R171, RZ, RZ, UR4 ;  /* 0x00000004ffab7e24 */ /* 0x000fc4000f8e00ff */
[----:B------:R-:W-:Y:S01]  /*9280*/  FADD.FTZ R174, R200, R21 ;  /* 0x00000015c8ae7221 */ /* 0x000fe20000010000 */
[----:B------:R-:W-:Y:S01]  /*9290*/  MUFU.EX2 R160, R160 ;  /* 0x000000a000a07308 */ /* 0x000fe20000000800 */
[----:B------:R-:W-:Y:S01]  /*92a0*/  UIADD3 UR4, UR11, -0x1, URZ ;  /* 0xffffffff0b047890 */ /* 0x000fe2000fffe03f */
[----:B------:R-:W-:Y:S02]  /*92b0*/  @!P1 VIADD R163, R171, 0x38860 ;  /* 0x00038860aba39836 */ /* 0x000fe40000000000 */
[----:B------:R-:W-:Y:S01]  /*92c0*/  FADD.FTZ R21, R169, R174 ;  /* 0x000000aea9157221 */ /* 0x000fe20000010000 */
[----:B-1----:R-:W-:Y:S02]  /*92d0*/  F2FP.BF16.F32.PACK_AB R209, R20, R209 ;  /* 0x000000d114d1723e */ /* 0x002fe400000010ff */
[----:B------:R-:W-:Y:S01]  /*92e0*/  F2FP.BF16.F32.PACK_AB R208, R208, R179 ;  /* 0x000000b3d0d0723e */ /* 0x000fe200000010ff */
[----:B------:R-:W-:Y:S01]  /*92f0*/  FADD.FTZ R166, R202, R21 ;  /* 0x00000015caa67221 */ /* 0x000fe20000010000 */
[----:B------:R-:W-:Y:S01]  /*9300*/  MUFU.EX2 R205, R205 ;  /* 0x000000cd00cd7308 */ /* 0x000fe20000000800 */
[----:B------:R-:W-:Y:S01]  /*9310*/  @!P1 PRMT R163, RZ, 0x654, R163 ;  /* 0x00000654ffa39816 */ /* 0x000fe200000000a3 */
[----:B------:R-:W-:Y:S01]  /*9320*/  IMAD.U32 R228, RZ, RZ, UR4 ;  /* 0x00000004ffe47e24 */ /* 0x000fe2000f8e00ff */
[----:B------:R-:W-:-:S02]  /*9330*/  F2FP.BF16.F32.PACK_AB R210, R175, R210 ;  /* 0x000000d2afd2723e */ /* 0x000fc400000010ff */
[----:B------:R-:W-:Y:S02]  /*9340*/  F2FP.BF16.F32.PACK_AB R204, R167, R204 ;  /* 0x000000cca7cc723e */ /* 0x000fe400000010ff */
[----:B------:R-:W-:Y:S01]  /*9350*/  F2FP.BF16.F32.PACK_AB R206, R159, R206 ;  /* 0x000000ce9fce723e */ /* 0x000fe200000010ff */
[----:B------:R-:W-:Y:S01]  /*9360*/  MUFU.EX2 R164, R164 ;  /* 0x000000a400a47308 */ /* 0x000fe20000000800 */
[----:B------:R-:W-:-:S07]  /*9370*/  F2FP.BF16.F32.PACK_AB R200, R169, R200 ;  /* 0x000000c8a9c8723e */ /* 0x000fce00000010ff */
[----:B------:R-:W-:Y:S08]  /*9380*/  MUFU.EX2 R207, R207 ;  /* 0x000000cf00cf7308 */ /* 0x000ff00000000800 */
[----:B------:R-:W-:Y:S08]  /*9390*/  MUFU.EX2 R168, R168 ;  /* 0x000000a800a87308 */ /* 0x000ff00000000800 */
[----:B------:R-:W-:Y:S08]  /*93a0*/  MUFU.EX2 R201, R201 ;  /* 0x000000c900c97308 */ /* 0x000ff00000000800 */
[----:B------:R-:W-:Y:S08]  /*93b0*/  MUFU.EX2 R170, R170 ;  /* 0x000000aa00aa7308 */ /* 0x000ff00000000800 */
[----:B------:R-:W0:Y:S08]  /*93c0*/  MUFU.EX2 R173, R173 ;  /* 0x000000ad00ad7308 */ /* 0x000e300000000800 */
[----:B------:R-:W-:Y:S08]  /*93d0*/  MUFU.EX2 R203, R203 ;  /* 0x000000cb00cb7308 */ /* 0x000ff00000000800 */
[----:B------:R-:W1:Y:S01]  /*93e0*/  MUFU.EX2 R196, R196 ;  /* 0x000000c400c47308 */ /* 0x000e620000000800 */
[C---:B0-----:R-:W-:Y:S01]  /*93f0*/  FADD.FTZ R21, R173.reuse, R166 ;  /* 0x000000a6ad157221 */ /* 0x041fe20000010000 */
[----:B------:R-:W-:-:S06]  /*9400*/  F2FP.BF16.F32.PACK_AB R202, R173, R202 ;  /* 0x000000caadca723e */ /* 0x000fcc00000010ff */
[----:B------:R-:W-:Y:S08]  /*9410*/  MUFU.EX2 R172, R172 ;  /* 0x000000ac00ac7308 */ /* 0x000ff00000000800 */
[----:B------:R-:W0:Y:S01]  /*9420*/  MUFU.EX2 R161, R161 ;  /* 0x000000a100a17308 */ /* 0x000e220000000800 */
[----:B-1----:R-:W-:Y:S01]  /*9430*/  FADD.FTZ R166, R196, R21 ;  /* 0x00000015c4a67221 */ /* 0x002fe20000010000 */
[----:B------:R-:W-:-:S02]  /*9440*/  WARPGROUP.DEPBAR.LE gsb0, 0x0 ;  /* 0x00008000000079c5 */ /* 0x000fc40000010000 */
[----:B------:R1:W-:Y:S04]  /*9450*/  @!P1 SYNCS.ARRIVE.TRANS64.RED.A1T0 RZ, [R14+URZ], RZ ;  /* 0x000000ff0eff99a7 */ /* 0x0003e8000810043f */
[----:B------:R-:W-:Y:S01]  /*9460*/  MUFU.EX2 R197, R197 ;  /* 0x000000c500c57308 */ /* 0x000fe20000000800 */
[----:B------:R-:W-:Y:S01]  /*9470*/  FFMA.FTZ R193, R154, UR5, -R181 ;  /* 0x000000059ac17c23 */ /* 0x000fe200080108b5 */
[----:B-1----:R-:W-:-:S06]  /*9480*/  FADD.FTZ R14, R20, R5 ;  /* 0x00000005140e7221 */ /* 0x002fcc0000010000 */
[----:B------:R-:W1:Y:S01]  /*9490*/  MUFU.EX2 R198, R198 ;  /* 0x000000c600c67308 */ /* 0x000e620000000800 */
[----:B0-----:R-:W-:Y:S01]  /*94a0*/  FADD.FTZ R21, R161, R166 ;  /* 0x000000a6a1157221 */ /* 0x001fe20000010000 */
[----:B------:R0:W-:Y:S01]  /*94b0*/  @!P1 SYNCS.ARRIVE.TRANS64.RED.A1T0 RZ, [R163+URZ], RZ ;  /* 0x000000ffa3ff99a7 */ /* 0x0001e2000810043f */
[----:B------:R-:W-:Y:S01]  /*94c0*/  FADD.FTZ R5, R211, R14 ;  /* 0x0000000ed3057221 */ /* 0x000fe20000010000 */
[----:B------:R-:W-:Y:S01]  /*94d0*/  F2FP.BF16.F32.PACK_AB R196, R161, R196 ;  /* 0x000000c4a1c4723e */ /* 0x000fe200000010ff */
[----:B------:R-:W-:Y:S01]  /*94e0*/  IMAD.MOV.U32 R20, RZ, RZ, R4 ;  /* 0x000000ffff147224 */ /* 0x000fe200078e0004 */
[C---:B------:R-:W-:Y:S01]  /*94f0*/  F2FP.BF16.F32.PACK_AB R211, R160.reuse, R211 ;  /* 0x000000d3a0d3723e */ /* 0x040fe200000010ff */
[----:B------:R-:W-:Y:S01]  /*9500*/  FADD.FTZ R14, R160, R5 ;  /* 0x00000005a00e7221 */ /* 0x000fe20000010000 */
[----:B------:R-:W-:Y:S03]  /*9510*/  MUFU.EX2 R162, R162 ;  /* 0x000000a200a27308 */ /* 0x000fe60000000800 */
[----:B------:R-:W-:Y:S01]  /*9520*/  FADD.FTZ R5, R205, R14 ;  /* 0x0000000ecd057221 */ /* 0x000fe20000010000 */
[----:B------:R-:W-:-:S03]  /*9530*/  F2FP.BF16.F32.PACK_AB R205, R164, R205 ;  /* 0x000000cda4cd723e */ /* 0x000fc600000010ff */
[----:B------:R-:W-:Y:S01]  /*9540*/  FADD.FTZ R14, R164, R5 ;  /* 0x00000005a40e7221 */ /* 0x000fe20000010000 */
[----:B------:R-:W2:Y:S01]  /*9550*/  MUFU.EX2 R165, R165 ;  /* 0x000000a500a57308 */ /* 0x000ea20000000800 */
[----:B-1----:R-:W-:Y:S02]  /*9560*/  FADD.FTZ R166, R198, R21 ;  /* 0x00000015c6a67221 */ /* 0x002fe40000010000 */
[----:B------:R-:W-:Y:S01]  /*9570*/  FADD.FTZ R5, R207, R14 ;  /* 0x0000000ecf057221 */ /* 0x000fe20000010000 */
[----:B------:R-:W-:-:S03]  /*9580*/  F2FP.BF16.F32.PACK_AB R207, R168, R207 ;  /* 0x000000cfa8cf723e */ /* 0x000fc600000010ff */
[----:B------:R-:W-:Y:S01]  /*9590*/  FADD.FTZ R14, R168, R5 ;  /* 0x00000005a80e7221 */ /* 0x000fe20000010000 */
[----:B------:R-:W-:Y:S03]  /*95a0*/  MUFU.EX2 R199, R199 ;  /* 0x000000c700c77308 */ /* 0x000fe60000000800 */
[----:B------:R-:W-:Y:S01]  /*95b0*/  FADD.FTZ R5, R201, R14 ;  /* 0x0000000ec9057221 */ /* 0x000fe20000010000 */
[----:B------:R-:W-:-:S03]  /*95c0*/  F2FP.BF16.F32.PACK_AB R201, R170, R201 ;  /* 0x000000c9aac9723e */ /* 0x000fc600000010ff */
[----:B------:R-:W-:Y:S01]  /*95d0*/  FADD.FTZ R14, R170, R5 ;  /* 0x00000005aa0e7221 */ /* 0x000fe20000010000 */
[----:B------:R-:W1:Y:S01]  /*95e0*/  MUFU.EX2 R152, R152 ;  /* 0x0000009800987308 */ /* 0x000e620000000800 */
[C---:B--2---:R-:W-:Y:S01]  /*95f0*/  FADD.FTZ R21, R165.reuse, R166 ;  /* 0x000000a6a5157221 */ /* 0x044fe20000010000 */
[----:B------:R-:W-:Y:S01]  /*9600*/  F2FP.BF16.F32.PACK_AB R198, R165, R198 ;  /* 0x000000c6a5c6723e */ /* 0x000fe200000010ff */
[----:B------:R-:W-:Y:S01]  /*9610*/  FADD.FTZ R5, R203, R14 ;  /* 0x0000000ecb057221 */ /* 0x000fe20000010000 */
[----:B------:R-:W-:-:S03]  /*9620*/  F2FP.BF16.F32.PACK_AB R203, R172, R203 ;  /* 0x000000cbaccb723e */ /* 0x000fc600000010ff */
[----:B------:R-:W-:Y:S01]  /*9630*/  FADD.FTZ R14, R172, R5 ;  /* 0x00000005ac0e7221 */ /* 0x000fe20000010000 */
[----:B------:R-:W2:Y:S03]  /*9640*/  MUFU.EX2 R153, R153 ;  /* 0x0000009900997308 */ /* 0x000ea60000000800 */
[----:B------:R-:W-:Y:S01]  /*9650*/  FADD.FTZ R5, R197, R14 ;  /* 0x0000000ec5057221 */ /* 0x000fe20000010000 */
[----:B------:R-:W-:-:S03]  /*9660*/  F2FP.BF16.F32.PACK_AB R197, R162, R197 ;  /* 0x000000c5a2c5723e */ /* 0x000fc600000010ff */
[----:B------:R-:W-:Y:S01]  /*9670*/  FADD.FTZ R14, R162, R5 ;  /* 0x00000005a20e7221 */ /* 0x000fe20000010000 */
[----:B------:R-:W3:Y:S01]  /*9680*/  MUFU.EX2 R154, R176 ;  /* 0x000000b0009a7308 */ /* 0x000ee20000000800 */
[----:B-1----:R-:W-:Y:S02]  /*9690*/  FADD.FTZ R166, R152, R21 ;  /* 0x0000001598a67221 */ /* 0x002fe40000010000 */
[----:B------:R-:W-:-:S05]  /*96a0*/  FADD.FTZ R5, R199, R14 ;  /* 0x0000000ec7057221 */ /* 0x000fca0000010000 */
[----:B------:R-:W1:Y:S01]  /*96b0*/  MUFU.EX2 R193, R193 ;  /* 0x000000c100c17308 */ /* 0x000e620000000800 */
[C---:B--2---:R-:W-:Y:S01]  /*96c0*/  F2FP.BF16.F32.PACK_AB R192, R153.reuse, R152 ;  /* 0x0000009899c0723e */ /* 0x044fe200000010ff */
[----:B------:R-:W-:-:S06]  /*96d0*/  FADD.FTZ R21, R153, R166 ;  /* 0x000000a699157221 */ /* 0x000fcc0000010000 */
[----:B------:R-:W2:Y:S01]  /*96e0*/  MUFU.EX2 R155, R155 ;  /* 0x0000009b009b7308 */ /* 0x000ea20000000800 */
[C---:B---3--:R-:W-:Y:S01]  /*96f0*/  FADD.FTZ R152, R154.reuse, R5 ;  /* 0x000000059a987221 */ /* 0x048fe20000010000 */
[----:B------:R-:W-:-:S06]  /*9700*/  F2FP.BF16.F32.PACK_AB R199, R154, R199 ;  /* 0x000000c79ac7723e */ /* 0x000fcc00000010ff */
[----:B------:R-:W3:Y:S01]  /*9710*/  MUFU.EX2 R156, R156 ;  /* 0x0000009c009c7308 */ /* 0x000ee20000000800 */
[----:B-1----:R-:W-:-:S07]  /*9720*/  FADD.FTZ R152, R193, R152 ;  /* 0x00000098c1987221 */ /* 0x002fce0000010000 */
[----:B------:R-:W1:Y:S01]  /*9730*/  MUFU.EX2 R195, R158 ;  /* 0x0000009e00c37308 */ /* 0x000e620000000800 */
[C---:B--2---:R-:W-:Y:S01]  /*9740*/  FADD.FTZ R152, R155.reuse, R152 ;  /* 0x000000989b987221 */ /* 0x044fe20000010000 */
[----:B------:R-:W-:-:S06]  /*9750*/  F2FP.BF16.F32.PACK_AB R193, R155, R193 ;  /* 0x000000c19bc1723e */ /* 0x000fcc00000010ff */
[----:B------:R-:W2:Y:S01]  /*9760*/  MUFU.EX2 R157, R157 ;  /* 0x0000009d009d7308 */ /* 0x000ea20000000800 */
[----:B---3--:R-:W-:Y:S01]  /*9770*/  FADD.FTZ R166, R156, R21 ;  /* 0x000000159ca67221 */ /* 0x008fe20000010000 */
[----:B------:R-:W-:-:S06]  /*9780*/  IMAD.MOV.U32 R21, RZ, RZ, R3 ;  /* 0x000000ffff157224 */ /* 0x000fcc00078e0003 */
[----:B------:R-:W3:Y:S01]  /*9790*/  MUFU.EX2 R177, R177 ;  /* 0x000000b100b17308 */ /* 0x000ee20000000800 */
[----:B-1----:R-:W-:Y:S01]  /*97a0*/  FADD.FTZ R152, R195, R152 ;  /* 0x00000098c3987221 */ /* 0x002fe20000010000 */
[C---:B--2---:R-:W-:Y:S01]  /*97b0*/  FADD.FTZ R14, R157.reuse, R166 ;  /* 0x000000a69d0e7221 */ /* 0x044fe20000010000 */
[----:B------:R-:W-:Y:S02]  /*97c0*/  F2FP.BF16.F32.PACK_AB R194, R157, R156 ;  /* 0x0000009c9dc2723e */ /* 0x000fe400000010ff */
[C---:B---3--:R-:W-:Y:S01]  /*97d0*/  FADD.FTZ R5, R177.reuse, R152 ;  /* 0x00000098b1057221 */ /* 0x048fe20000010000 */
[----:B------:R-:W-:Y:S01]  /*97e0*/  F2FP.BF16.F32.PACK_AB R195, R177, R195 ;  /* 0x000000c3b1c3723e */ /* 0x000fe200000010ff */
[----:B0-----:R-:W-:Y:S06]  /*97f0*/  @P2 BRA `(.L_x_2108) ;  /* 0xffffffc000f82947 */ /* 0x001fec000383ffff */
[----:B------:R-:W-:-:S07]  /*9800*/  IMAD.U32 R227, RZ, RZ, UR4 ;  /* 0x00000004ffe37e24 */ /* 0x000fce000f8e00ff */
.L_x_2099:
[----:B------:R-:W-:-:S13]  /*9810*/  R2UR UR4, R227 ;  /* 0x00000000e30472ca */ /* 0x000fda00000e0000 */
[----:B------:R-:W-:-:S13]  /*9820*/  ISETP.LE.AND P2, PT, RZ, UR4, PT ;  /* 0x00000004ff007c0c */ /* 0x000fda000bf43270 */
[----:B------:R-:W-:Y:S05]  /*9830*/  @!P2 BRA `(.L_x_2109) ;  /* 0x000000380080a947 */ /* 0x000fea0003800000 */
[----:B------:R-:W-:Y:S01]  /*9840*/  R2UR UR4, R16 ;  /* 0x00000000100472ca */ /* 0x000fe200000e0000 */
[----:B------:R-:W-:Y:S01]  /*9850*/  IMAD.MOV.U32 R19, RZ, RZ, R3 ;  /* 0x000000ffff137224 */ /* 0x000fe200078e0003 */
[----:B------:R-:W-:Y:S01]  /*9860*/  MOV R21, R4 ;  /* 0x0000000400157202 */ /* 0x000fe20000000f00 */
[----:B------:R-:W-:-:S10]  /*9870*/  UMOV UR61, UR60 ;  /* 0x0000003c003d7c82 */ /* 0x000fd40008000000 */
[----:B------:R-:W-:-:S07]  /*9880*/  IMAD.U32 R20, RZ, RZ, UR4 ;  /* 0x00000004ff147e24 */ /* 0x000fce000f8e00ff */
.L_x_2118:
        /* <DEDUP_REMOVED lines=9> */
.L_x_2110:
[----:B------:R-:W-:Y:S02]  /*9920*/  R2UR UR4, R17 ;  /* 0x00000000110472ca */ /* 0x000fe400000e0000 */
[----:B------:R-:W-:-:S11]  /*9930*/  R2UR UR5, R16 ;  /* 0x00000000100572ca */ /* 0x000fd600000e0000 */
[----:B------:R-:W-:Y:S02]  /*9940*/  ULEA UR4, UR60, UR4, 0x3 ;  /* 0x000000043c047291 */ /* 0x000fe4000f8e183f */
[----:B------:R-:W-:-:S05]  /*9950*/  IMAD.U32 R3, RZ, RZ, UR5 ;  /* 0x00000005ff037e24 */ /* 0x000fca000f8e00ff */
[----:B------:R-:W-:-:S04]  /*9960*/  SHF.L.U32 R3, R3, 0x1f, RZ ;  /* 0x0000001f03037819 */ /* 0x000fc800000006ff */
[----:B------:R0:W1:Y:S01]  /*9970*/  SYNCS.PHASECHK.TRANS64.TRYWAIT P2, [UR4+0x38830], R3 ;  /* 0x03883003ff0075a7 */ /* 0x0000620008040144 */
[----:B------:R-:W-:Y:S05]  /*9980*/  @!P0 BRA `(.L_x_2111) ;  /* 0x0000000000048947 */ /* 0x000fea0003800000 */
[----:B------:R-:W-:Y:S01]  /*9990*/  BPT.TRAP 0x1 ;  /* 0x000000040000795c */ /* 0x000fe20000300000 */
.L_x_2111:
[----:B-1----:R-:W-:Y:S05]  /*99a0*/  @P2 BRA `(.L_x_2112) ;  /* 0x0000000000082947 */ /* 0x002fea0003800000 */
[----:B------:R-:W1:Y:S02]  /*99b0*/  SYNCS.PHASECHK.TRANS64.TRYWAIT P2, [UR4+0x38830], R3 ;  /* 0x03883003ff0075a7 */ /* 0x000e640008040144 */
[----:B-1----:R-:W-:Y:S05]  /*99c0*/  @!P2 BRA `(.L_x_2113) ;  /* 0x000000d4003ca947 */ /* 0x002fea0003800000 */
.L_x_2112:
        /* <DEDUP_REMOVED lines=627> */
[----:B------:R-:W-:Y:S01]  /*c100*/  UMOV UR7, 0x40000040 ;  /* 0x4000004000077882 */ /* 0x000fe20000000000 */
        /* <DEDUP_REMOVED lines=16> */
.L_x_2114:
        /* <DEDUP_REMOVED lines=8> */
.L_x_2115:
[----:B---3--:R-:W-:Y:S05]  /*c290*/  @P2 BRA `(.L_x_2116) ;  /* 0x0000000000082947 */ /* 0x008fea0003800000 */
[----:B------:R-:W3:Y:S02]  /*c2a0*/  SYNCS.PHASECHK.TRANS64.TRYWAIT P2, [UR4+0x38850], R0 ;  /* 0x03885000ff0075a7 */ /* 0x000ee40008040144 */
[----:B---3--:R-:W-:Y:S05]  /*c2b0*/  @!P2 BRA `(.L_x_2117) ;  /* 0x000000ac0018a947 */ /* 0x008fea0003800000 */
.L_x_2116:
[----:B------:R-:W-:Y:S01]  /*c2c0*/  R2UR UR11, R17 ;  /* 0x00000000110b72ca */ /* 0x000fe200000e0000 */
[----:B------:R-:W-:Y:S01]  /*c2d0*/  WARPGROUP.ARRIVE ;  /* 0x00000000000079c5 */ /* 0x000fe20000000000 */
[----:B------:R-:W-:Y:S01]  /*c2e0*/  UMOV UR7, 0x40000040 ;  /* 0x4000004000077882 */ /* 0x000fe20000000000 */
[----:B0-2---:R-:W-:Y:S01]  /*c2f0*/  FMNMX.FTZ R0, R184, R21, !PT ;  /* 0x00000015b8007209 */ /* 0x005fe20007810000 */
[----:B------:R-:W-:-:S03]  /*c300*/  ULDC UR14, c[0x0][0x988] ;  /* 0x00026200000e7ab9 */ /* 0x000fc60000000800 */
[----:B-1----:R-:W-:-:S04]  /*c310*/  FMNMX.FTZ R3, R185, R0, !PT ;  /* 0x00000000b9037209 */ /* 0x002fc80007810000 */
[----:B------:R-:W-:Y:S02]  /*c320*/  FMNMX.FTZ R0, R188, R3, !PT ;  /* 0x00000003bc007209 */ /* 0x000fe40007810000 */
[----:B------:R-:W-:Y:S02]  /*c330*/  UIADD3 UR5, UR11, 0x400, URZ ;  /* 0x000004000b057890 */ /* 0x000fe4000fffe03f */
[----:B------:R-:W-:Y:S02]  /*c340*/  FMNMX.FTZ R3, R189, R0, !PT ;  /* 0x00000000bd037209 */ /* 0x000fe40007810000 */
[----:B------:R-:W-:Y:S02]  /*c350*/  USHF.R.U32.HI UR5, URZ, 0x4, UR5 ;  /* 0x000000043f057899 */ /* 0x000fe40008011605 */
[----:B------:R-:W-:Y:S02]  /*c360*/  FMNMX.FTZ R0, R176, R3, !PT ;  /* 0x00000003b0007209 */ /* 0x000fe40007810000 */
[----:B------:R-:W-:-:S02]  /*c370*/  ULOP3.LUT UR5, UR5, 0x3fff, URZ, 0xc0, !UPT ;  /* 0x00003fff05057892 */ /* 0x000fc4000f8ec03f */
[----:B------:R-:W-:Y:S02]  /*c380*/  FMNMX.FTZ R3, R177, R0, !PT ;  /* 0x00000000b1037209 */ /* 0x000fe40007810000 */
[----:B------:R-:W-:Y:S02]  /*c390*/  ULOP3.LUT UR5, UR5, 0x2800000, URZ, 0xfc, !UPT ;  /* 0x0280000005057892 */ /* 0x000fe4000f8efc3f */
[----:B------:R-:W-:Y:S02]  /*c3a0*/  FMNMX.FTZ R0, R180, R3, !PT ;  /* 0x00000003b4007209 */ /* 0x000fe40007810000 */
[----:B------:R-:W-:Y:S02]  /*c3b0*/  UIMAD UR10, UR61, 0xa00, UR5 ;  /* 0x00000a003d0a78a4 */ /* 0x000fe4000f8e0205 */
[----:B------:R-:W-:Y:S01]  /*c3c0*/  FMNMX.FTZ R3, R181, R0, !PT ;  /* 0x00000000b5037209 */ /* 0x000fe20007810000 */
[----:B------:R-:W-:Y:S01]  /*c3d0*/  UMOV UR5, UR14 ;  /* 0x0000000e00057c82 */ /* 0x000fe20008000000 */
[----:B------:R-:W-:-:S02]  /*c3e0*/  UMOV UR61, UR60 ;  /* 0x0000003c003d7c82 */ /* 0x000fc40008000000 */
[----:B------:R-:W-:Y:S01]  /*c3f0*/  FMNMX.FTZ R0, R168, R3, !PT ;  /* 0x00000003a8007209 */ /* 0x000fe20007810000 */
        /* <DEDUP_REMOVED lines=16> */
[----:B------:R-:W0:Y:S02]  /*c500*/  SHFL.BFLY PT, R3, R2, 0x2, 0x1f ;  /* 0x0c401f0002037f89 */ /* 0x000e2400000e0000 */
[----:B0-----:R-:W-:-:S05]  /*c510*/  FMNMX.FTZ R22, R2, R3, !PT ;  /* 0x0000000302167209 */ /* 0x001fca0007810000 */
[----:B------:R-:W0:Y:S02]  /*c520*/  SHFL.BFLY PT, R3, R22, 0x1, 0x1f ;  /* 0x0c201f0016037f89 */ /* 0x000e2400000e0000 */
[----:B0-----:R-:W-:Y:S02]  /*c530*/  FMNMX.FTZ R4, R22, R3, !PT ;  /* 0x0000000316047209 */ /* 0x001fe40007810000 */
[----:B------:R-:W-:-:S03]  /*c540*/  FMNMX.FTZ R3, R187, R0, !PT ;  /* 0x00000000bb037209 */ /* 0x000fc60007810000 */
[C---:B------:R-:W-:Y:S01]  /*c550*/  FADD.FTZ R20, -R4.reuse, R21 ;  /* 0x0000001504147221 */ /* 0x040fe20000010100 */
[----:B------:R-:W-:-:S03]  /*c560*/  FMUL.FTZ R2, R4, UR5 ;  /* 0x0000000504027c20 */ /* 0x000fc60008410000 */
[----:B------:R-:W-:Y:S01]  /*c570*/  FMUL.FTZ R0, R20, UR5 ;  /* 0x0000000514007c20 */ /* 0x000fe20008410000 */
        /* <DEDUP_REMOVED lines=14> */
[----:B------:R-:W-:Y:S01]  /*c660*/  MUFU.EX2 R0, R0 ;  /* 0x0000000000007308 */ /* 0x000fe20000000800 */
[----:B------:R-:W-:Y:S01]  /*c670*/  IMAD.U32 R165, RZ, RZ, UR4 ;  /* 0x00000004ffa57e24 */ /* 0x000fe2000f8e00ff */
[----:B------:R-:W-:-:S03]  /*c680*/  FMNMX.FTZ R20, R182, R3, !PT ;  /* 0x00000003b6147209 */ /* 0x000fc60007810000 */
[----:B------:R-:W-:Y:S01]  /*c690*/  @!P1 VIADD R165, R165, 0x38860 ;  /* 0x00038860a5a59836 */ /* 0x000fe20000000000 */
[----:B------:R-:W-:Y:S02]  /*c6a0*/  FMNMX.FTZ R3, R183, R20, !PT ;  /* 0x00000014b7037209 */ /* 0x000fe40007810000 */
[----:B------:R-:W-:Y:S02]  /*c6b0*/  MUFU.EX2 R21, R21 ;  /* 0x0000001500157308 */ /* 0x000fe40000000800 */
[----:B------:R-:W-:Y:S02]  /*c6c0*/  FMNMX.FTZ R20, R170, R3, !PT ;  /* 0x00000003aa147209 */ /* 0x000fe40007810000 */
[----:B------:R-:W-:Y:S02]  /*c6d0*/  @!P1 PRMT R165, RZ, 0x654, R165 ;  /* 0x00000654ffa59816 */ /* 0x000fe400000000a5 */
[----:B------:R-:W-:Y:S02]  /*c6e0*/  FMNMX.FTZ R3, R171, R20, !PT ;  /* 0x00000014ab037209 */ /* 0x000fe40007810000 */
[----:B------:R-:W-:Y:S02]  /*c6f0*/  MUFU.EX2 R23, R23 ;  /* 0x0000001700177308 */ /* 0x000fe40000000800 */
[----:B------:R-:W-:-:S04]  /*c700*/  FMNMX.FTZ R20, R174, R3, !PT ;  /* 0x00000003ae147209 */ /* 0x000fc80007810000 */
        /* <DEDUP_REMOVED lines=13> */
[----:B------:R-:W-:Y:S03]  /*c7e0*/  MUFU.EX2 R161, R161 ;  /* 0x000000a100a17308 */ /* 0x000fe60000000800 */
[----:B------:R-:W0:Y:S05]  /*c7f0*/  SHFL.BFLY PT, R3, R20, 0x2, 0x1f ;  /* 0x0c401f0014037f89 */ /* 0x000e2a00000e0000 */
[----:B------:R-:W-:Y:S08]  /*c800*/  MUFU.EX2 R153, R153 ;  /* 0x0000009900997308 */ /* 0x000ff00000000800 */
[----:B------:R-:W-:Y:S01]  /*c810*/  MUFU.EX2 R22, R22 ;  /* 0x0000001600167308 */ /* 0x000fe20000000800 */
[----:B------:R-:W-:-:S02]  /*c820*/  WARPGROUP.DEPBAR.LE gsb0, 0x0 ;  /* 0x00008000000079c5 */ /* 0x000fc40000010000 */
[----:B------:R-:W-:Y:S01]  /*c830*/  WARPGROUP.ARRIVE ;  /* 0x00000000000079c5 */ /* 0x000fe20000000000 */
[--C-:B------:R-:W-:Y:S01]  /*c840*/  FFMA.FTZ R208, R185, UR5, -R2.reuse ;  /* 0x00000005b9d07c23 */ /* 0x100fe20008010802 */
[--C-:B------:R-:W-:Y:S01]  /*c850*/  FFMA.FTZ R210, R188, UR5, -R2.reuse ;  /* 0x00000005bcd27c23 */ /* 0x100fe20008010802 */
[----:B------:R-:W-:-:S03]  /*c860*/  FFMA.FTZ R185, R189, UR5, -R2 ;  /* 0x00000005bdb97c23 */ /* 0x000fc60008010802 */
[----:B------:R-:W-:Y:S01]  /*c870*/  HGMMA.64x256x16.F32.BF16 R24, R204, gdesc[UR4].tnspB, R24, gsb0 ;  /* 0x43e00004cc187df0 */ /* 0x000fe20008001818 */
[----:B------:R-:W-:Y:S01]  /*c880*/  UIADD3 UR6, UR10, 0x100, URZ ;  /* 0x000001000a067890 */ /* 0x000fe2000fffe03f */
[----:B------:R-:W-:Y:S01]  /*c890*/  MUFU.EX2 R208, R208 ;  /* 0x000000d000d07308 */ /* 0x000fe20000000800 */
[----:B------:R-:W-:-:S07]  /*c8a0*/  UMOV UR7, 0x40000040 ;  /* 0x4000004000077882 */ /* 0x000fce0000000000 */
[----:B------:R-:W-:Y:S08]  /*c8b0*/  MUFU.EX2 R210, R210 ;  /* 0x000000d200d27308 */ /* 0x000ff00000000800 */
[----:B------:R-:W-:Y:S01]  /*c8c0*/  MUFU.EX2 R185, R185 ;  /* 0x000000b900b97308 */ /* 0x000fe20000000800 */
[----:B------:R-:W-:Y:S02]  /*c8d0*/  WARPGROUP.DEPBAR.LE gsb0, 0x0 ;  /* 0x00008000000079c5 */ /* 0x000fe40000010000 */
[----:B------:R-:W-:Y:S01]  /*c8e0*/  WARPGROUP.ARRIVE ;  /* 0x00000000000079c5 */ /* 0x000fe20000000000 */
[--C-:B------:R-:W-:Y:S01]  /*c8f0*/  FFMA.FTZ R204, R176, UR5, -R2.reuse ;  /* 0x00000005b0cc7c23 */ /* 0x100fe20008010802 */
[----:B------:R-:W-:-:S05]  /*c900*/  FFMA.FTZ R206, R180, UR5, -R2 ;  /* 0x00000005b4ce7c23 */ /* 0x000fca0008010802 */
[----:B------:R-:W-:Y:S01]  /*c910*/  HGMMA.64x256x16.F32.BF16 R24, R200, gdesc[UR4].tnspB, R24, gsb0 ;  /* 0x43e00004c8187df0 */ /* 0x000fe20008001818 */
[----:B------:R-:W-:Y:S01]  /*c920*/  UIADD3 UR6, UR10, 0x180, URZ ;  /* 0x000001800a067890 */ /* 0x000fe2000fffe03f */
[----:B------:R-:W-:Y:S01]  /*c930*/  MUFU.EX2 R204, R204 ;  /* 0x000000cc00cc7308 */ /* 0x000fe20000000800 */
[----:B------:R-:W-:-:S07]  /*c940*/  UMOV UR7, 0x40000040 ;  /* 0x4000004000077882 */ /* 0x000fce0000000000 */
[----:B------:R-:W-:Y:S01]  /*c950*/  MUFU.EX2 R206, R206 ;  /* 0x000000ce00ce7308 */ /* 0x000fe20000000800 */
[----:B------:R-:W-:Y:S02]  /*c960*/  WARPGROUP.DEPBAR.LE gsb0, 0x0 ;  /* 0x00008000000079c5 */ /* 0x000fe40000010000 */
[----:B------:R-:W-:Y:S01]  /*c970*/  WARPGROUP.ARRIVE ;  /* 0x00000000000079c5 */ /* 0x000fe20000000000 */
[--C-:B------:R-:W-:Y:S01]  /*c980*/  FFMA.FTZ R200, R168, UR5, -R2.reuse ;  /* 0x00000005a8c87c23 */ /* 0x100fe20008010802 */
[----:B------:R-:W-:-:S13]  /*c990*/  FFMA.FTZ R202, R172, UR5, -R2 ;  /* 0x00000005acca7c23 */ /* 0x000fda0008010802 */
        /* <DEDUP_REMOVED lines=8> */
[----:B0-----:R-:W-:Y:S01]  /*ca20*/  FMNMX.FTZ R160, R20, R3, !PT ;  /* 0x0000000314a07209 */ /* 0x001fe20007810000 */
[--C-:B------:R-:W-:Y:S01]  /*ca30*/  FFMA.FTZ R198, R164, UR5, -R2.reuse ;  /* 0x00000005a4c67c23 */ /* 0x100fe20008010802 */
[----:B------:R-:W-:-:S11]  /*ca40*/  FFMA.FTZ R20, R152, UR5, -R2 ;  /* 0x0000000598147c23 */ /* 0x000fd60008010802 */
[----:B------:R-:W-:Y:S01]  /*ca50*/  HGMMA.64x256x16.F32.BF16 R24, R192, gdesc[UR4].tnspB, R24, gsb0 ;  /* 0x43e00004c0187df0 */ /* 0x000fe20008001818 */
[----:B------:R-:W0:Y:S01]  /*ca60*/  SHFL.BFLY PT, R3, R160, 0x1, 0x1f ;  /* 0x0c201f00a0037f89 */ /* 0x000e2200000e0000 */
[----:B------:R-:W-:Y:S01]  /*ca70*/  MUFU.EX2 R196, R196 ;  /* 0x000000c400c47308 */ /* 0x000fe20000000800 */
[----:B------:R-:W-:-:S07]  /*ca80*/  R2UR UR6, R227 ;  /* 0x00000000e30672ca */ /* 0x000fce00000e0000 */
[----:B------:R-:W-:Y:S06]  /*ca90*/  MUFU.EX2 R198, R198 ;  /* 0x000000c600c67308 */ /* 0x000fec0000000800 */
[----:B------:R-:W-:Y:S02]  /*caa0*/  UIADD3 UR4, UR6, -0x1, URZ ;  /* 0xffffffff06047890 */ /* 0x000fe4000fffe03f */
[----:B------:R-:W-:Y:S01]  /*cab0*/  ISETP.LT.AND P2, PT, RZ, UR6, PT ;  /* 0x00000006ff007c0c */ /* 0x000fe2000bf41270 */
[----:B------:R-:W-:Y:S01]  /*cac0*/  MUFU.EX2 R20, R20 ;  /* 0x0000001400147308 */ /* 0x000fe20000000800 */
[----:B------:R-:W-:-:S02]  /*cad0*/  R2UR UR6, R16 ;  /* 0x00000000100672ca */ /* 0x000fc400000e0000 */
[----:B------:R-:W-:Y:S01]  /*cae0*/  IMAD.U32 R227, RZ, RZ, UR4 ;  /* 0x00000004ffe37e24 */ /* 0x000fe2000f8e00ff */
        /* <DEDUP_REMOVED lines=11> */
[----:B0-----:R-:W-:-:S02]  /*cba0*/  IMAD.U32 R157, RZ, RZ, UR60 ;  /* 0x0000003cff9d7e24 */ /* 0x001fc4000f8e00ff */
[--C-:B------:R-:W-:Y:S01]  /*cbb0*/  FFMA.FTZ R164, R179, UR5, -R152.reuse ;  /* 0x00000005b3a47c23 */ /* 0x100fe20008010898 */
[--C-:B------:R-:W-:Y:S01]  /*cbc0*/  FFMA.FTZ R207, R182, UR5, -R152.reuse ;  /* 0x00000005b6cf7c23 */ /* 0x100fe20008010898 */
[--C-:B------:R-:W-:Y:S01]  /*cbd0*/  FFMA.FTZ R197, R162, UR5, -R152.reuse ;  /* 0x00000005a2c57c23 */ /* 0x100fe20008010898 */
[--C-:B------:R-:W-:Y:S01]  /*cbe0*/  FFMA.FTZ R168, R183, UR5, -R152.reuse ;  /* 0x00000005b7a87c23 */ /* 0x100fe20008010898 */
[----:B------:R-:W-:Y:S01]  /*cbf0*/  @!P1 LEA R157, R157, UR11, 0x3 ;  /* 0x0000000b9d9d9c11 */ /* 0x000fe2000f8e18ff */
[--C-:B------:R-:W-:Y:S01]  /*cc00*/  FFMA.FTZ R203, R174, UR5, -R152.reuse ;  /* 0x00000005aecb7c23 */ /* 0x100fe20008010898 */
[----:B------:R-:W0:Y:S01]  /*cc10*/  MUFU.EX2 R209, R209 ;  /* 0x000000d100d17308 */ /* 0x000e220000000800 */
[--C-:B------:R-:W-:Y:S01]  /*cc20*/  FFMA.FTZ R201, R170, UR5, -R152.reuse ;  /* 0x00000005aac97c23 */ /* 0x100fe20008010898 */
[--C-:B------:R-:W-:Y:S01]  /*cc30*/  FFMA.FTZ R170, R171, UR5, -R152.reuse ;  /* 0x00000005abaa7c23 */ /* 0x100fe20008010898 */
[----:B------:R-:W-:Y:S02]  /*cc40*/  @!P1 VIADD R157, R157, 0x38840 ;  /* 0x000388409d9d9836 */ /* 0x000fe40000000000 */
[--C-:B------:R-:W-:Y:S01]  /*cc50*/  FFMA.FTZ R199, R166, UR5, -R152.reuse ;  /* 0x00000005a6c77c23 */ /* 0x100fe20008010898 */
[--C-:B------:R-:W-:Y:S01]  /*cc60*/  FFMA.FTZ R172, R175, UR5, -R152.reuse ;  /* 0x00000005afac7c23 */ /* 0x100fe20008010898 */
[--C-:B------:R-:W-:Y:S01]  /*cc70*/  FFMA.FTZ R167, R167, UR5, -R152.reuse ;  /* 0x00000005a7a77c23 */ /* 0x100fe20008010898 */
[--C-:B------:R-:W-:Y:S01]  /*cc80*/  FFMA.FTZ R154, R154, UR5, -R152.reuse ;  /* 0x000000059a9a7c23 */ /* 0x100fe20008010898 */
[----:B------:R-:W1:Y:S01]  /*cc90*/  MUFU.EX2 R156, R156 ;  /* 0x0000009c009c7308 */ /* 0x000e620000000800 */
[----:B------:R-:W-:Y:S01]  /*cca0*/  @!P1 PRMT R157, RZ, 0x654, R157 ;  /* 0x00000654ff9d9816 */ /* 0x000fe2000000009d */
[--C-:B------:R-:W-:Y:S01]  /*ccb0*/  FFMA.FTZ R155, R155, UR5, -R152.reuse ;  /* 0x000000059b9b7c23 */ /* 0x100fe20008010898 */
[--C-:B------:R-:W-:Y:S01]  /*ccc0*/  FFMA.FTZ R158, R158, UR5, -R152.reuse ;  /* 0x000000059e9e7c23 */ /* 0x100fe20008010898 */
[----:B------:R-:W-:-:S04]  /*ccd0*/  FFMA.FTZ R159, R159, UR5, -R152 ;  /* 0x000000059f9f7c23 */ /* 0x000fc80008010898 */
[----:B------:R-:W2:Y:S01]  /*cce0*/  MUFU.EX2 R211, R211 ;  /* 0x000000d300d37308 */ /* 0x000ea20000000800 */
[----:B0-----:R-:W-:-:S07]  /*ccf0*/  FFMA.FTZ R5, R2, R5, R209 ;  /* 0x0000000502057223 */ /* 0x001fce00000100d1 */
        /* <DEDUP_REMOVED lines=25> */
[----:B------:R-:W-:Y:S01]  /*ce90*/  MUFU.EX2 R199, R199 ;  /* 0x000000c700c77308 */ /* 0x000fe20000000800 */
[C---:B--2---:R-:W-:Y:S01]  /*cea0*/  FADD.FTZ R156, R172.reuse, R5 ;  /* 0x00000005ac9c7221 */ /* 0x044fe20000010000 */
[----:B------:R-:W-:-:S06]  /*ceb0*/  F2FP.BF16.F32.PACK_AB R203, R172, R203 ;  /* 0x000000cbaccb723e */ /* 0x000fcc00000010ff */
[----:B------:R-:W-:Y:S01]  /*cec0*/  MUFU.EX2 R162, R154 ;  /* 0x0000009a00a27308 */ /* 0x000fe20000000800 */
[----:B0-----:R-:W-:-:S07]  /*ced0*/  FADD.FTZ R5, R197, R156 ;  /* 0x0000009cc5057221 */ /* 0x001fce0000010000 */
[----:B------:R-:W0:Y:S08]  /*cee0*/  MUFU.EX2 R155, R155 ;  /* 0x0000009b009b7308 */ /* 0x000e300000000800 */
[----:B------:R-:W-:Y:S08]  /*cef0*/  MUFU.EX2 R158, R158 ;  /* 0x0000009e009e7308 */ /* 0x000ff00000000800 */
[----:B------:R-:W1:Y:S01]  /*cf00*/  MUFU.EX2 R159, R159 ;  /* 0x0000009f009f7308 */ /* 0x000e620000000800 */
[----:B------:R-:W-:-:S02]  /*cf10*/  WARPGROUP.DEPBAR.LE gsb0, 0x0 ;  /* 0x00008000000079c5 */ /* 0x000fc40000010000 */
[----:B------:R2:W-:Y:S01]  /*cf20*/  @!P1 SYNCS.ARRIVE.TRANS64.RED.A1T0 RZ, [R157+URZ], RZ ;  /* 0x000000ff9dff99a7 */ /* 0x0005e2000810043f */
[----:B------:R-:W-:Y:S02]  /*cf30*/  F2FP.BF16.F32.PACK_AB R192, R153, R20 ;  /* 0x0000001499c0723e */ /* 0x000fe400000010ff */
[----:B------:R-:W-:Y:S02]  /*cf40*/  F2FP.BF16.F32.PACK_AB R194, R19, R22 ;  /* 0x0000001613c2723e */ /* 0x000fe400000010ff */
[----:B0-----:R-:W-:Y:S02]  /*cf50*/  F2FP.BF16.F32.PACK_AB R193, R155, R162 ;  /* 0x000000a29bc1723e */ /* 0x001fe400000010ff */
[----:B-1----:R-:W-:Y:S01]  /*cf60*/  F2FP.BF16.F32.PACK_AB R195, R159, R158 ;  /* 0x0000009e9fc3723e */ /* 0x002fe200000010ff */
[----:B--2---:R-:W-:Y:S01]  /*cf70*/  FFMA.FTZ R157, R0, R14, R21 ;  /* 0x0000000e009d7223 */ /* 0x004fe20000010015 */
[----:B------:R-:W-:Y:S01]  /*cf80*/  FFMA.FTZ R14, R163, UR5, -R152 ;  /* 0x00000005a30e7c23 */ /* 0x000fe20008010898 */
[----:B------:R0:W-:Y:S01]  /*cf90*/  @!P1 SYNCS.ARRIVE.TRANS64.RED.A1T0 RZ, [R165+URZ], RZ ;  /* 0x000000ffa5ff99a7 */ /* 0x0001e2000810043f */
[----:B------:R-:W-:Y:S01]  /*cfa0*/  MUFU.EX2 R152, R167 ;  /* 0x000000a700987308 */ /* 0x000fe20000000800 */
[C---:B------:R-:W-:Y:S01]  /*cfb0*/  FADD.FTZ R157, R208.reuse, R157 ;  /* 0x0000009dd09d7221 */ /* 0x040fe20000010000 */
[----:B------:R-:W-:-:S03]  /*cfc0*/  F2FP.BF16.F32.PACK_AB R208, R208, R21 ;  /* 0x00000015d0d0723e */ /* 0x000fc600000010ff */
[----:B------:R-:W-:Y:S01]  /*cfd0*/  FADD.FTZ R174, R210, R157 ;  /* 0x0000009dd2ae7221 */ /* 0x000fe20000010000 */
[C---:B------:R-:W-:Y:S02]  /*cfe0*/  F2FP.BF16.F32.PACK_AB R210, R185.reuse, R210 ;  /* 0x000000d2b9d2723e */ /* 0x040fe400000010ff */
[----:B------:R-:W1:Y:S01]  /*cff0*/  MUFU.EX2 R14, R14 ;  /* 0x0000000e000e7308 */ /* 0x000e620000000800 */
[----:B------:R-:W-:-:S04]  /*d000*/  FADD.FTZ R157, R185, R174 ;  /* 0x000000aeb99d7221 */ /* 0x000fc80000010000 */
[----:B------:R-:W-:Y:S01]  /*d010*/  FADD.FTZ R166, R204, R157 ;  /* 0x0000009dcca67221 */ /* 0x000fe20000010000 */
[----:B------:R-:W-:-:S03]  /*d020*/  F2FP.BF16.F32.PACK_AB R204, R23, R204 ;  /* 0x000000cc17cc723e */ /* 0x000fc600000010ff */
[----:B------:R-:W-:-:S04]  /*d030*/  FADD.FTZ R157, R23, R166 ;  /* 0x000000a6179d7221 */ /* 0x000fc80000010000 */
[----:B------:R-:W-:Y:S01]  /*d040*/  FADD.FTZ R166, R206, R157 ;  /* 0x0000009dcea67221 */ /* 0x000fe20000010000 */
[----:B------:R-:W-:-:S03]  /*d050*/  F2FP.BF16.F32.PACK_AB R206, R181, R206 ;  /* 0x000000ceb5ce723e */ /* 0x000fc600000010ff */
[----:B------:R-:W-:Y:S01]  /*d060*/  FADD.FTZ R21, R181, R166 ;  /* 0x000000a6b5157221 */ /* 0x000fe20000010000 */
[----:B-1----:R-:W-:-:S03]  /*d070*/  F2FP.BF16.F32.PACK_AB R197, R14, R197 ;  /* 0x000000c50ec5723e */ /* 0x002fc600000010ff */
[----:B------:R-:W-:Y:S01]  /*d080*/  FADD.FTZ R166, R200, R21 ;  /* 0x00000015c8a67221 */ /* 0x000fe20000010000 */
[----:B------:R-:W-:-:S03]  /*d090*/  F2FP.BF16.F32.PACK_AB R200, R169, R200 ;  /* 0x000000c8a9c8723e */ /* 0x000fc600000010ff */
[----:B------:R-:W-:-:S04]  /*d0a0*/  FADD.FTZ R21, R169, R166 ;  /* 0x000000a6a9157221 */ /* 0x000fc80000010000 */
[----:B------:R-:W-:Y:S01]  /*d0b0*/  FADD.FTZ R160, R202, R21 ;  /* 0x00000015caa07221 */ /* 0x000fe20000010000 */
[----:B------:R-:W-:-:S03]  /*d0c0*/  F2FP.BF16.F32.PACK_AB R202, R173, R202 ;  /* 0x000000caadca723e */ /* 0x000fc600000010ff */
[----:B------:R-:W-:-:S04]  /*d0d0*/  FADD.FTZ R21, R173, R160 ;  /* 0x000000a0ad157221 */ /* 0x000fc80000010000 */
[----:B------:R-:W-:Y:S01]  /*d0e0*/  FADD.FTZ R154, R196, R21 ;  /* 0x00000015c49a7221 */ /* 0x000fe20000010000 */
[----:B------:R-:W-:-:S03]  /*d0f0*/  F2FP.BF16.F32.PACK_AB R196, R177, R196 ;  /* 0x000000c4b1c4723e */ /* 0x000fc600000010ff */
[----:B------:R-:W-:Y:S01]  /*d100*/  FADD.FTZ R21, R177, R154 ;  /* 0x0000009ab1157221 */ /* 0x000fe20000010000 */
[----:B------:R-:W-:-:S03]  /*d110*/  FADD.FTZ R154, R14, R5 ;  /* 0x000000050e9a7221 */ /* 0x000fc60000010000 */
        /* <DEDUP_REMOVED lines=8> */
[----:B------:R-:W-:-:S02]  /*d1a0*/  IMAD.U32 R20, RZ, RZ, UR6 ;  /* 0x00000006ff147e24 */ /* 0x000fc4000f8e00ff */
[----:B------:R-:W-:Y:S01]  /*d1b0*/  FADD.FTZ R21, R153, R14 ;  /* 0x0000000e99157221 */ /* 0x000fe20000010000 */
[----:B------:R-:W-:-:S03]  /*d1c0*/  FADD.FTZ R5, R155, R5 ;  /* 0x000000059b057221 */ /* 0x000fc60000010000 */
[----:B------:R-:W-:Y:S01]  /*d1d0*/  FADD.FTZ R14, R22, R21 ;  /* 0x00000015160e7221 */ /* 0x000fe20000010000 */
[----:B------:R-:W-:Y:S01]  /*d1e0*/  FADD.FTZ R5, R158, R5 ;  /* 0x000000059e057221 */ /* 0x000fe20000010000 */
[----:B------:R-:W-:Y:S02]  /*d1f0*/  IMAD.MOV.U32 R21, RZ, RZ, R4 ;  /* 0x000000ffff157224 */ /* 0x000fe400078e0004 */
[----:B------:R-:W-:Y:S01]  /*d200*/  FADD.FTZ R14, R19, R14 ;  /* 0x0000000e130e7221 */ /* 0x000fe20000010000 */
[----:B------:R-:W-:Y:S01]  /*d210*/  FADD.FTZ R5, R159, R5 ;  /* 0x000000059f057221 */ /* 0x000fe20000010000 */
[----:B------:R-:W-:Y:S01]  /*d220*/  MOV R19, R3 ;  /* 0x0000000300137202 */ /* 0x000fe20000000f00 */
[----:B0-----:R-:W-:Y:S06]  /*d230*/  @P2 BRA `(.L_x_2118) ;  /* 0xffffffc400942947 */ /* 0x001fec000383ffff */
.L_x_2109:
        /* <DEDUP_REMOVED lines=131> */
.L_x_2119:
        /* <DEDUP_REMOVED lines=8> */
.L_x_2120:
[----:B-1----:R-:W-:Y:S05]  /*daf0*/  @P2 BRA `(.L_x_2121) ;  /* 0x0000000000082947 */ /* 0x002fea0003800000 */
[----:B------:R-:W1:Y:S02]  /*db00*/  SYNCS.PHASECHK.TRANS64.TRYWAIT P0, [UR7+0x38850], R0 ;  /* 0x03885000ff0075a7 */ /* 0x000e640008000147 */
[----:B-1----:R-:W-:Y:S05]  /*db10*/  @!P0 BRA `(.L_x_2122) ;  /* 0x0000009400188947 */ /* 0x002fea0003800000 */
.L_x_2121:
[----:B------:R-:W-:Y:S01]  /*db20*/  R2UR UR4, R17 ;  /* 0x00000000110472ca */ /* 0x000fe200000e0000 */
[----:B------:R-:W-:Y:S01]  /*db30*/  WARPGROUP.ARRIVE ;  /* 0x00000000000079c5 */ /* 0x000fe20000000000 */
[----:B------:R-:W-:Y:S01]  /*db40*/  UMOV UR11, 0x40000040 ;  /* 0x40000040000b7882 */ /* 0x000fe20000000000 */
[----:B01----:R-:W0:Y:S01]  /*db50*/  SHFL.BFLY PT, R0, R5, 0x2, 0x1f ;  /* 0x0c401f0005007f89 */ /* 0x003e2200000e0000 */
[----:B------:R-:W-:Y:S01]  /*db60*/  IMAD.MOV.U32 R6, RZ, RZ, RZ ;  /* 0x000000ffff067224 */ /* 0x000fe200078e00ff */
[----:B------:R-:W-:Y:S01]  /*db70*/  R2UR UR9, R220 ;  /* 0x00000000dc0972ca */ /* 0x000fe200000e0000 */
[----:B------:R-:W-:Y:S01]  /*db80*/  IMAD.U32 R12, RZ, RZ, UR7 ;  /* 0x00000007ff0c7e24 */ /* 0x000fe2000f8e00ff */
[----:B------:R-:W1:Y:S01]  /*db90*/  SHFL.BFLY PT, R7, R14, 0x2, 0x1f ;  /* 0x0c401f000e077f89 */ /* 0x000e6200000e0000 */
[----:B------:R-:W-:Y:S02]  /*dba0*/  R2UR UR8, R16 ;  /* 0x00000000100872ca */ /* 0x000fe400000e0000 */
[----:B------:R-:W-:-:S03]  /*dbb0*/  MOV R13, UR5 ;  /* 0x00000005000d7c02 */ /* 0x000fc60008000f00 */
[----:B------:R-:W-:-:S04]  /*dbc0*/  UIADD3 UR4, UR4, 0x400, URZ ;  /* 0x0000040004047890 */ /* 0x000fc8000fffe03f */
[----:B------:R-:W-:Y:S02]  /*dbd0*/  USHF.R.U32.HI UR4, URZ, 0x4, UR4 ;  /* 0x000000043f047899 */ /* 0x000fe40008011604 */
[----:B------:R-:W-:Y:S02]  /*dbe0*/  UIADD3 UR9, UR9, 0x1, URZ ;  /* 0x0000000109097890 */ /* 0x000fe4000fffe03f */
[----:B------:R-:W-:-:S04]  /*dbf0*/  ULOP3.LUT UR4, UR4, 0x3fff, URZ, 0xc0, !UPT ;  /* 0x00003fff04047892 */ /* 0x000fc8000f8ec03f */
[----:B------:R-:W-:Y:S01]  /*dc00*/  ULOP3.LUT UR4, UR4, 0x2800000, URZ, 0xfc, !UPT ;  /* 0x0280000004047892 */ /* 0x000fe2000f8efc3f */
[----:B------:R-:W-:Y:S02]  /*dc10*/  IMAD.U32 R220, RZ, RZ, UR9 ;  /* 0x00000009ffdc7e24 */ /* 0x000fe4000f8e00ff */
[----:B0-----:R-:W-:Y:S01]  /*dc20*/  FADD.FTZ R2, R0, R5 ;  /* 0x0000000500027221 */ /* 0x001fe20000010000 */
[----:B------:R-:W-:Y:S01]  /*dc30*/  IMAD.MOV.U32 R5, RZ, RZ, RZ ;  /* 0x000000ffff057224 */ /* 0x000fe200078e00ff */
[----:B------:R-:W-:Y:S01]  /*dc40*/  UIMAD UR4, UR60, 0xa00, UR4 ;  /* 0x00000a003c0478a4 */ /* 0x000fe2000f8e0204 */
[----:B-1----:R-:W-:Y:S02]  /*dc50*/  FADD.FTZ R7, R7, R14 ;  /* 0x0000000e07077221 */ /* 0x002fe40000010000 */
[----:B------:R-:W0:Y:S01]  /*dc60*/  SHFL.BFLY PT, R9, R2, 0x1, 0x1f ;  /* 0x0c201f0002097f89 */ /* 0x000e2200000e0000 */
[----:B------:R-:W-:Y:S02]  /*dc70*/  UIADD3 UR6, UR4, 0x80, URZ ;  /* 0x0000008004067890 */ /* 0x000fe4000fffe03f */
[----:B------:R-:W-:Y:S01]  /*dc80*/  UIADD3 UR60, UR60, 0x1, URZ ;  /* 0x000000013c3c7890 */ /* 0x000fe2000fffe03f */
[----:B------:R-:W1:Y:S01]  /*dc90*/  SHFL.BFLY PT, R0, R7, 0x1, 0x1f ;  /* 0x0c201f0007007f89 */ /* 0x000e6200000e0000 */
[----:B------:R-:W-:-:S02]  /*dca0*/  UMOV UR10, UR4 ;  /* 0x00000004000a7c82 */ /* 0x000fc40008000000 */
[----:B------:R-:W-:Y:S01]  /*dcb0*/  HGMMA.64x256x16.F32.BF16 R24, R208, gdesc[UR8].tnspB, R24, gsb0 ;  /* 0x43e00008d0187df0 */ /* 0x000fe20008001818 */
[----:B------:R-:W-:Y:S01]  /*dcc0*/  UMOV UR10, UR6 ;  /* 0x00000006000a7c82 */ /* 0x000fe20008000000 */
[----:B------:R-:W-:Y:S01]  /*dcd0*/  UMOV UR11, 0x40000040 ;  /* 0x40000040000b7882 */ /* 0x000fe20000000000 */
[----:B------:R-:W-:Y:S02]  /*dce0*/  UIADD3 UR6, UR4, 0x100, URZ ;  /* 0x0000010004067890 */ /* 0x000fe4000fffe03f */
[----:B------:R-:W-:-:S04]  /*dcf0*/  UISETP.NE.AND UP0, UPT, UR60, 0x2, UPT ;  /* 0x000000023c00788c */ /* 0x000fc8000bf05270 */
[----:B------:R-:W-:Y:S01]  /*dd00*/  USEL UR60, UR60, URZ, UP0 ;  /* 0x0000003f3c3c7287 */ /* 0x000fe20008000000 */
[----:B0-----:R-:W-:Y:S01]  /*dd10*/  FADD.FTZ R11, R2, R9 ;  /* 0x00000009020b7221 */ /* 0x001fe20000010000 */
[----:B------:R-:W-:Y:S02]  /*dd20*/  IMAD.MOV.U32 R2, RZ, RZ, -0x800000 ;  /* 0xff800000ff027424 */ /* 0x000fe400078e00ff */
[----:B-1----:R-:W-:Y:S02]  /*dd30*/  FADD.FTZ R10, R7, R0 ;  /* 0x00000000070a7221 */ /* 0x002fe40000010000 */
[----:B------:R-:W-:Y:S01]  /*dd40*/  FSETP.NE.FTZ.AND P2, PT, R11, RZ, PT ;  /* 0x000000ff0b00720b */ /* 0x000fe20003f55000 */
[----:B------:R-:W-:Y:S02]  /*dd50*/  IMAD.U32 R7, RZ, RZ, UR5 ;  /* 0x00000005ff077e24 */ /* 0x000fe4000f8e00ff */
[----:B------:R-:W-:Y:S01]  /*dd60*/  IMAD.MOV.U32 R0, RZ, RZ, -0x800000 ;  /* 0xff800000ff007424 */ /* 0x000fe200078e00ff */
[----:B------:R-:W-:-:S09]  /*dd70*/  FSETP.NE.FTZ.AND P0, PT, R10, RZ, PT ;  /* 0x000000ff0a00720b */ /* 0x000fd20003f15000 */
[----:B------:R-:W0:Y:S01]  /*dd80*/  @P2 MUFU.LG2 R9, R11 ;  /* 0x0000000b00092308 */ /* 0x000e220000000c00 */
[----:B------:R-:W-:-:S03]  /*dd90*/  @P2 FMUL.FTZ R13, R13, 0.69314718246459960938 ;  /* 0x3f3172180d0d2820 */ /* 0x000fc60000410000 */
[----:B------:R-:W-:-:S04]  /*dda0*/  @P0 FMUL.FTZ R7, R7, 0.69314718246459960938 ;  /* 0x3f31721807070820 */ /* 0x000fc80000410000 */
        /* <DEDUP_REMOVED lines=30> */
[----:B------:R-:W-:-:S06]  /*df90*/  ULOP3.LUT UR8, UR8, UR4, URZ, 0x3c, !UPT ;  /* 0x0000000408087292 */ /* 0x000fcc000f8e3c3f */
[----:B------:R-:W-:Y:S01]  /*dfa0*/  IMAD.U32 R16, RZ, RZ, UR8 ;  /* 0x00000008ff107e24 */ /* 0x000fe2000f8e00ff */
[----:B------:R-:W-:Y:S02]  /*dfb0*/  WARPGROUP.DEPBAR.LE gsb0, 0x0 ;  /* 0x00008000000079c5 */ /* 0x000fe40000010000 */
[----:B------:R-:W-:-:S12]  /*dfc0*/  WARPGROUP.ARRIVE ;  /* 0x00000000000079c5 */ /* 0x000fd80000000000 */
[----:B------:R-:W-:Y:S03]  /*dfd0*/  HGMMA.64x256x16.F32.BF16 R24, R192, gdesc[UR8].tnspB, R24, gsb0 ;  /* 0x43e00008c0187df0 */ /* 0x000fe60008001818 */
[----:B------:R-:W-:Y:S02]  /*dfe0*/  WARPGROUP.DEPBAR.LE gsb0, 0x0 ;  /* 0x00008000000079c5 */ /* 0x000fe40000010000 */
[----:B------:R0:W-:Y:S01]  /*dff0*/  @!P1 SYNCS.ARRIVE.TRANS64.RED.A1T0 RZ, [R9+URZ], RZ ;  /* 0x000000ff09ff99a7 */ /* 0x0001e2000810043f */
[-C--:B--2---:R-:W-:Y:S01]  /*e000*/  FMUL.FTZ R3, R83, R5.reuse ;  /* 0x0000000553037220 */ /* 0x084fe20000410000 */
        /* <DEDUP_REMOVED lines=127> */
.L_x_2092:
[----:B------:R-:W0:Y:S01]  /*e800*/  S2R R4, SR_CgaCtaId ;  /* 0x0000000000047919 */ /* 0x000e220000008800 */
[----:B------:R-:W-:Y:S01]  /*e810*/  MOV R169, 0x400 ;  /* 0x0000040000a97802 */ /* 0x000fe20000000f00 */
[----:B------:R-:W-:Y:S01]  /*e820*/  BSSY B0, `(.L_x_2123) ;  /* 0x00002d0000007945 */ /* 0x000fe20003800000 */
[----:B------:R-:W-:Y:S02]  /*e830*/  BAR.SYNC.DEFER_BLOCKING 0x5, 0x120 ;  /* 0x0144800000007b1d */ /* 0x000fe40000010000 */
[----:B0-----:R-:W-:-:S05]  /*e840*/  LEA R169, R4, R169, 0x18 ;  /* 0x000000a904a97211 */ /* 0x001fca00078ec0ff */
[----:B------:R-:W0:Y:S02]  /*e850*/  LDS.128 R4, [R169+0x388d0] ;  /* 0x0388d000a9047984 */ /* 0x000e240000000c00 */
[----:B0-----:R-:W-:Y:S02]  /*e860*/  R2UR UR4, R5 ;  /* 0x00000000050472ca */ /* 0x001fe400000e0000 */
[----:B------:R-:W-:-:S11]  /*e870*/  R2UR UR5, R6 ;  /* 0x00000000060572ca */ /* 0x000fd600000e0000 */
[----:B------:R-:W-:Y:S01]  /*e880*/  IMAD.U32 R19, RZ, RZ, UR4 ;  /* 0x00000004ff137e24 */ /* 0x000fe2000f8e00ff */
[----:B------:R-:W-:Y:S06]  /*e890*/  BAR.ARV 0x4, 0x120 ;  /* 0x0104800000007b1d */ /* 0x000fec0000002000 */
[----:B------:R-:W-:Y:S05]  /*e8a0*/  @P0 BRA `(.L_x_2124) ;  /* 0x0000001c00c00947 */ /* 0x000fea0003800000 */
[----:B------:R-:W0:Y:S01]  /*e8b0*/  S2R R6, SR_SWINHI ;  /* 0x0000000000067919 */ /* 0x000e220000002f00 */
[----:B------:R-:W-:Y:S01]  /*e8c0*/  F2FP.BF16.F32.PACK_AB R24, R25, R24 ;  /* 0x000000181918723e */ /* 0x000fe200000010ff */
[----:B------:R-:W-:Y:S01]  /*e8d0*/  ULDC.64 UR8, c[0x0][0xbe0] ;  /* 0x0002f80000087ab9 */ /* 0x000fe20000000a00 */
[----:B------:R-:W-:Y:S01]  /*e8e0*/  F2FP.BF16.F32.PACK_AB R25, R163, R26 ;  /* 0x0000001aa319723e */ /* 0x000fe200000010ff */
[----:B------:R-:W-:Y:S01]  /*e8f0*/  UISETP.NE.U32.AND UP0, UPT, UR8, URZ, UPT ;  /* 0x0000003f0800728c */ /* 0x000fe2000bf05070 */
[----:B------:R-:W-:Y:S01]  /*e900*/  F2FP.BF16.F32.PACK_AB R32, R33, R32 ;  /* 0x000000202120723e */ /* 0x000fe200000010ff */
[----:B------:R-:W-:Y:S01]  /*e910*/  ULDC.64 UR12, c[0x0][0x208] ;  /* 0x00008200000c7ab9 */ /* 0x000fe20000000a00 */
[----:B------:R-:W-:Y:S01]  /*e920*/  F2FP.BF16.F32.PACK_AB R26, R29, R28 ;  /* 0x0000001c1d1a723e */ /* 0x000fe200000010ff */
[----:B------:R-:W-:Y:S01]  /*e930*/  UISETP.NE.AND.EX UP0, UPT, UR9, URZ, UPT, UP0 ;  /* 0x0000003f0900728c */ /* 0x000fe2000bf05300 */
        /* <DEDUP_REMOVED lines=40> */
[----:B------:R-:W-:Y:S02]  /*ebc0*/  IADD3 R187, P0, R102, 0x8020, RZ ;  /* 0x0000802066bb7810 */ /* 0x000fe40007f1e0ff */
[----:B------:R-:W-:Y:S02]  /*ebd0*/  IADD3.X R15, RZ, R103, RZ, P4, !PT ;  /* 0x00000067ff0f7210 */ /* 0x000fe400027fe4ff */
[----:B------:R-:W-:Y:S01]  /*ebe0*/  SHF.R.U64 R10, R10, 0x3, RZ ;  /* 0x000000030a0a7819 */ /* 0x000fe200000012ff */
[----:B------:R-:W-:Y:S01]  /*ebf0*/  IMAD.X R55, RZ, RZ, R103, P0 ;  /* 0x000000ffff377224 */ /* 0x000fe200000e0667 */
[----:B------:R-:W-:-:S02]  /*ec00*/  LOP3.LUT R22, R179, 0x380, RZ, 0xc0, !PT ;  /* 0x00000380b3167812 */ /* 0x000fc400078ec0ff */
[----:B------:R-:W-:Y:S02]  /*ec10*/  IADD3 R189, P4, R102, 0x8040, RZ ;  /* 0x0000804066bd7810 */ /* 0x000fe40007f9e0ff */
[----:B------:R-:W-:Y:S02]  /*ec20*/  SHF.R.U64 R12, R12, 0x3, RZ ;  /* 0x000000030c0c7819 */ /* 0x000fe400000012ff */
[----:B------:R-:W-:Y:S01]  /*ec30*/  LOP3.LUT R30, R181, 0x380, RZ, 0xc0, !PT ;  /* 0x00000380b51e7812 */ /* 0x000fe200078ec0ff */
[--C-:B------:R-:W-:Y:S01]  /*ec40*/  IMAD.X R63, RZ, RZ, R103.reuse, P4 ;  /* 0x000000ffff3f7224 */ /* 0x100fe200020e0667 */
[C---:B------:R-:W-:Y:S02]  /*ec50*/  IADD3 R191, P3, R102.reuse, 0x8060, RZ ;  /* 0x0000806066bf7810 */ /* 0x040fe40007f7e0ff */
[C---:B------:R-:W-:Y:S02]  /*ec60*/  IADD3 R193, P6, R102.reuse, 0xc000, RZ ;  /* 0x0000c00066c17810 */ /* 0x040fe40007fde0ff */
[C---:B------:R-:W-:Y:S01]  /*ec70*/  IADD3 R6, P5, R102.reuse, 0xc020, RZ ;  /* 0x0000c02066067810 */ /* 0x040fe20007fbe0ff */
[----:B------:R-:W-:Y:S01]  /*ec80*/  IMAD.X R71, RZ, RZ, R103, P3 ;  /* 0x000000ffff477224 */ /* 0x000fe200018e0667 */
[----:B------:R-:W-:-:S02]  /*ec90*/  IADD3 R98, P2, R102, 0xc040, RZ ;  /* 0x0000c04066627810 */ /* 0x000fc40007f5e0ff */
[----:B------:R-:W-:Y:S01]  /*eca0*/  IADD3 R170, P1, R102, 0xc060, RZ ;  /* 0x0000c06066aa7810 */ /* 0x000fe20007f3e0ff */
[--C-:B------:R-:W-:Y:S01]  /*ecb0*/  IMAD.X R95, RZ, RZ, R103.reuse, P5 ;  /* 0x000000ffff5f7224 */ /* 0x100fe200028e0667 */
[----:B------:R-:W-:Y:S01]  /*ecc0*/  SHF.R.U64 R14, R14, 0x3, RZ ;  /* 0x000000030e0e7819 */ /* 0x000fe200000012ff */
[--C-:B------:R-:W-:Y:S01]  /*ecd0*/  IMAD.X R99, RZ, RZ, R103.reuse, P2 ;  /* 0x000000ffff637224 */ /* 0x100fe200010e0667 */
[----:B------:R-:W-:Y:S02]  /*ece0*/  LOP3.LUT R38, R183, 0x380, RZ, 0xc0, !PT ;  /* 0x00000380b7267812 */ /* 0x000fe400078ec0ff */
[----:B------:R-:W-:Y:S01]  /*ecf0*/  LOP3.LUT R102, R9, R102, RZ, 0x3c, !PT ;  /* 0x0000006609667212 */ /* 0x000fe200078e3cff */
[----:B------:R-:W-:Y:S01]  /*ed00*/  IMAD.X R9, RZ, RZ, R103, P1 ;  /* 0x000000ffff097224 */ /* 0x000fe200008e0667 */
        /* <DEDUP_REMOVED lines=14> */
[----:B------:R-:W-:Y:S01]  /*edf0*/  MOV R102, R102 ;  /* 0x0000006600667202 */ /* 0x000fe20000000f00 */
[----:B------:R-:W-:Y:S01]  /*ee00*/  BAR.SYNC.DEFER_BLOCKING 0x1, 0x100 ;  /* 0x0044000000007b1d */ /* 0x000fe20000010000 */
[----:B------:R-:W-:Y:S02]  /*ee10*/  IADD3.X R79, RZ, R103, RZ, P6, !PT ;  /* 0x00000067ff4f7210 */ /* 0x000fe400037fe4ff */
[----:B------:R-:W-:Y:S02]  /*ee20*/  LOP3.LUT R22, R22, R179, RZ, 0x3c, !PT ;  /* 0x000000b316167212 */ /* 0x000fe400078e3cff */
[----:B------:R-:W-:Y:S02]  /*ee30*/  SHF.R.U64 R54, R54, 0x3, RZ ;  /* 0x0000000336367819 */ /* 0x000fe400000012ff */
[----:B------:R-:W-:Y:S02]  /*ee40*/  LOP3.LUT R94, R6, 0x380, RZ, 0xc0, !PT ;  /* 0x00000380065e7812 */ /* 0x000fe400078ec0ff */
[----:B------:R-:W-:-:S02]  /*ee50*/  MOV R10, R10 ;  /* 0x0000000a000a7202 */ /* 0x000fc40000000f00 */
[----:B------:R-:W-:Y:S02]  /*ee60*/  LOP3.LUT R30, R30, R181, RZ, 0x3c, !PT ;  /* 0x000000b51e1e7212 */ /* 0x000fe400078e3cff */
[----:B------:R-:W-:Y:S02]  /*ee70*/  SHF.R.U64 R62, R62, 0x3, RZ ;  /* 0x000000033e3e7819 */ /* 0x000fe400000012ff */
[----:B------:R-:W-:Y:S02]  /*ee80*/  LOP3.LUT R103, R98, 0x380, RZ, 0xc0, !PT ;  /* 0x0000038062677812 */ /* 0x000fe400078ec0ff */
[----:B------:R-:W-:Y:S02]  /*ee90*/  MOV R12, R12 ;  /* 0x0000000c000c7202 */ /* 0x000fe40000000f00 */
[----:B------:R-:W-:Y:S02]  /*eea0*/  LOP3.LUT R38, R38, R183, RZ, 0x3c, !PT ;  /* 0x000000b726267212 */ /* 0x000fe400078e3cff */
[----:B------:R-:W-:-:S02]  /*eeb0*/  SHF.R.U64 R70, R70, 0x3, RZ ;  /* 0x0000000346467819 */ /* 0x000fc400000012ff */
[----:B------:R-:W-:Y:S01]  /*eec0*/  LOP3.LUT R163, R170, 0x380, RZ, 0xc0, !PT ;  /* 0x00000380aaa37812 */ /* 0x000fe200078ec0ff */
[----:B------:R-:W-:Y:S01]  /*eed0*/  STSM.16.M88.4 [R102], R24 ;  /* 0x0000001866007844 */ /* 0x000fe20000000200 */
[----:B------:R-:W-:Y:S02]  /*eee0*/  MOV R14, R14 ;  /* 0x0000000e000e7202 */ /* 0x000fe40000000f00 */
[----:B------:R-:W-:Y:S01]  /*eef0*/  LOP3.LUT R46, R46, R185, RZ, 0x3c, !PT ;  /* 0x000000b92e2e7212 */ /* 0x000fe200078e3cff */
[----:B------:R0:W-:Y:S01]  /*ef00*/  STSM.16.M88.4 [R10], R32 ;  /* 0x000000200a007844 */ /* 0x0001e20000000200 */
[----:B------:R-:W-:Y:S02]  /*ef10*/  SHF.R.U64 R78, R78, 0x3, RZ ;  /* 0x000000034e4e7819 */ /* 0x000fe400000012ff */
[----:B------:R-:W-:Y:S01]  /*ef20*/  MOV R20, R20 ;  /* 0x0000001400147202 */ /* 0x000fe20000000f00 */
[----:B------:R1:W-:Y:S01]  /*ef30*/  STSM.16.M88.4 [R12], R40 ;  /* 0x000000280c007844 */ /* 0x0003e20000000200 */
[----:B------:R-:W-:-:S02]  /*ef40*/  F2FP.BF16.F32.PACK_AB R59, R155, R59 ;  /* 0x0000003b9b3b723e */ /* 0x000fc400000010ff */
[----:B------:R-:W-:Y:S01]  /*ef50*/  F2FP.BF16.F32.PACK_AB R65, R154, R66 ;  /* 0x000000429a41723e */ /* 0x000fe200000010ff */
[----:B------:R1:W-:Y:S01]  /*ef60*/  STSM.16.M88.4 [R14], R48 ;  /* 0x000000300e007844 */ /* 0x0003e20000000200 */
[----:B------:R-:W-:Y:S02]  /*ef70*/  F2FP.BF16.F32.PACK_AB R72, R73, R72 ;  /* 0x000000484948723e */ /* 0x000fe400000010ff */
[----:B------:R-:W-:Y:S01]  /*ef80*/  LOP3.LUT R54, R54, R187, RZ, 0x3c, !PT ;  /* 0x000000bb36367212 */ /* 0x000fe200078e3cff */
[----:B------:R1:W-:Y:S01]  /*ef90*/  STSM.16.M88.4 [R20], R56 ;  /* 0x0000003814007844 */ /* 0x0003e20000000200 */
[----:B------:R-:W-:Y:S02]  /*efa0*/  SHF.R.U64 R29, R94, 0x3, RZ ;  /* 0x000000035e1d7819 */ /* 0x000fe400000012ff */
[----:B------:R-:W-:Y:S02]  /*efb0*/  MOV R22, R22 ;  /* 0x0000001600167202 */ /* 0x000fe40000000f00 */
[----:B------:R-:W-:-:S02]  /*efc0*/  F2FP.BF16.F32.PACK_AB R66, R69, R68 ;  /* 0x000000444542723e */ /* 0x000fc400000010ff */
[----:B------:R-:W-:Y:S02]  /*efd0*/  F2FP.BF16.F32.PACK_AB R67, R153, R67 ;  /* 0x000000439943723e */ /* 0x000fe400000010ff */
[----:B------:R-:W-:Y:S02]  /*efe0*/  F2FP.BF16.F32.PACK_AB R73, R152, R74 ;  /* 0x0000004a9849723e */ /* 0x000fe400000010ff */
[----:B------:R-:W-:Y:S01]  /*eff0*/  F2FP.BF16.F32.PACK_AB R80, R81, R80 ;  /* 0x000000505150723e */ /* 0x000fe200000010ff */
[----:B------:R1:W-:Y:S01]  /*f000*/  STSM.16.M88.4 [R22], R64 ;  /* 0x0000004016007844 */ /* 0x0003e20000000200 */
[----:B------:R-:W-:Y:S02]  /*f010*/  R2UR UR6, R218 ;  /* 0x00000000da0672ca */ /* 0x000fe400000e0000 */
[----:B------:R-:W-:Y:S02]  /*f020*/  R2UR UR4, R216 ;  /* 0x00000000d80472ca */ /* 0x000fe400000e0000 */
[----:B------:R-:W-:-:S02]  /*f030*/  LOP3.LUT R62, R62, R189, RZ, 0x3c, !PT ;  /* 0x000000bd3e3e7212 */ /* 0x000fc400078e3cff */
[----:B------:R-:W-:Y:S02]  /*f040*/  SHF.R.U64 R103, R103, 0x3, RZ ;  /* 0x0000000367677819 */ /* 0x000fe400000012ff */
[----:B------:R-:W-:Y:S02]  /*f050*/  MOV R30, R30 ;  /* 0x0000001e001e7202 */ /* 0x000fe40000000f00 */
[----:B------:R-:W-:Y:S02]  /*f060*/  F2FP.BF16.F32.PACK_AB R74, R77, R76 ;  /* 0x0000004c4d4a723e */ /* 0x000fe400000010ff */
[----:B------:R-:W-:Y:S02]  /*f070*/  F2FP.BF16.F32.PACK_AB R75, R17, R75 ;  /* 0x0000004b114b723e */ /* 0x000fe400000010ff */
[----:B------:R-:W-:Y:S01]  /*f080*/  F2FP.BF16.F32.PACK_AB R81, R3, R82 ;  /* 0x000000520351723e */ /* 0x000fe200000010ff */
[----:B------:R-:W-:Y:S01]  /*f090*/  USHF.L.U64.HI UR11, UR4, 0x2, UR6 ;  /* 0x00000002040b7899 */ /* 0x000fe20008010206 */
[----:B------:R-:W-:Y:S01]  /*f0a0*/  LOP3.LUT R70, R70, R191, RZ, 0x3c, !PT ;  /* 0x000000bf46467212 */ /* 0x000fe200078e3cff */
[----:B------:R1:W-:Y:S01]  /*f0b0*/  STSM.16.M88.4 [R30], R72 ;  /* 0x000000481e007844 */ /* 0x0003e20000000200 */
        /* <DEDUP_REMOVED lines=13> */
[----:B------:R-:W-:Y:S01]  /*f190*/  @UP0 UIADD3 UR6, UP3, UR10, UR8, URZ ;  /* 0x000000080a060290 */ /* 0x000fe2000ff7e03f */
[----:B------:R-:W-:Y:S01]  /*f1a0*/  F2FP.BF16.F32.PACK_AB R85, R91, R90 ;  /* 0x0000005a5b55723e */ /* 0x000fe200000010ff */
[----:B------:R-:W-:Y:S01]  /*f1b0*/  UIADD3.X UR8, UR11, UR7, URZ, UP2, !UPT ;  /* 0x000000070b087290 */ /* 0x000fe200097fe43f */
[----:B------:R-:W-:Y:S01]  /*f1c0*/  F2FP.BF16.F32.PACK_AB R86, R93, R92 ;  /* 0x0000005c5d56723e */ /* 0x000fe200000010ff */
[----:B------:R-:W-:Y:S01]  /*f1d0*/  @UP0 UIADD3.X UR7, UR11, UR9, URZ, UP3, !UPT ;  /* 0x000000090b070290 */ /* 0x000fe20009ffe43f */
[----:B------:R-:W-:-:S02]  /*f1e0*/  F2FP.BF16.F32.PACK_AB R87, R164, R87 ;  /* 0x00000057a457723e */ /* 0x000fc400000010ff */
[----:B------:R-:W-:Y:S02]  /*f1f0*/  F2FP.BF16.F32.PACK_AB R165, R166, R165 ;  /* 0x000000a5a6a5723e */ /* 0x000fe400000010ff */
[----:B------:R-:W-:Y:S01]  /*f200*/  F2FP.BF16.F32.PACK_AB R104, R105, R104 ;  /* 0x000000686968723e */ /* 0x000fe200000010ff */
[----:B------:R1:W-:Y:S01]  /*f210*/  STSM.16.M88.4 [R46], R84 ;  /* 0x000000542e007844 */ /* 0x0003e20000000200 */
[----:B------:R-:W-:Y:S02]  /*f220*/  LOP3.LUT R94, R29, R6, RZ, 0x3c, !PT ;  /* 0x000000061d5e7212 */ /* 0x000fe400078e3cff */
[----:B------:R-:W-:Y:S02]  /*f230*/  MOV R54, R54 ;  /* 0x0000003600367202 */ /* 0x000fe40000000f00 */
[----:B------:R-:W-:Y:S02]  /*f240*/  F2FP.BF16.F32.PACK_AB R164, R97, R96 ;  /* 0x0000006061a4723e */ /* 0x000fe400000010ff */
[----:B------:R-:W-:-:S02]  /*f250*/  F2FP.BF16.F32.PACK_AB R166, R101, R100 ;  /* 0x0000006465a6723e */ /* 0x000fc400000010ff */
[----:B------:R-:W-:Y:S02]  /*f260*/  F2FP.BF16.F32.PACK_AB R167, R168, R167 ;  /* 0x000000a7a8a7723e */ /* 0x000fe400000010ff */
[----:B------:R-:W-:Y:S02]  /*f270*/  F2FP.BF16.F32.PACK_AB R105, R107, R106 ;  /* 0x0000006a6b69723e */ /* 0x000fe400000010ff */
[----:B------:R-:W-:Y:S01]  /*f280*/  F2FP.BF16.F32.PACK_AB R112, R113, R112 ;  /* 0x000000707170723e */ /* 0x000fe200000010ff */
[----:B------:R1:W-:Y:S01]  /*f290*/  STSM.16.M88.4 [R54], R164 ;  /* 0x000000a436007844 */ /* 0x0003e20000000200 */
[----:B------:R-:W-:Y:S02]  /*f2a0*/  LOP3.LUT R98, R103, R98, RZ, 0x3c, !PT ;  /* 0x0000006267627212 */ /* 0x000fe400078e3cff */
[----:B------:R-:W-:Y:S02]  /*f2b0*/  MOV R62, R62 ;  /* 0x0000003e003e7202 */ /* 0x000fe40000000f00 */
        /* <DEDUP_REMOVED lines=16> */
[----:B------:R-:W-:Y:S01]  /*f3c0*/  F2FP.BF16.F32.PACK_AB R136, R137, R136 ;  /* 0x000000888988723e */ /* 0x000fe200000010ff */
[----:B------:R1:W-:Y:S01]  /*f3d0*/  STSM.16.M88.4 [R78], R120 ;  /* 0x000000784e007844 */ /* 0x0003e20000000200 */
[----:B------:R-:W-:Y:S02]  /*f3e0*/  MOV R94, R94 ;  /* 0x0000005e005e7202 */ /* 0x000fe40000000f00 */
[----:B------:R-:W-:Y:S02]  /*f3f0*/  F2FP.BF16.F32.PACK_AB R130, R133, R132 ;  /* 0x000000848582723e */ /* 0x000fe400000010ff */
        /* <DEDUP_REMOVED lines=8> */
[----:B------:R-:W-:Y:S01]  /*f480*/  MOV R6, R8 ;  /* 0x0000000800067202 */ /* 0x000fe20000000f00 */
[----:B------:R1:W-:Y:S01]  /*f490*/  STSM.16.M88.4 [R98], R136 ;  /* 0x0000008862007844 */ /* 0x0003e20000000200 */
[----:B------:R-:W-:-:S02]  /*f4a0*/  F2FP.BF16.F32.PACK_AB R146, R149, R148 ;  /* 0x000000949592723e */ /* 0x000fc400000010ff */
[----:B------:R-:W-:Y:S02]  /*f4b0*/  PLOP3.LUT P1, PT, PT, PT, UP1, 0x80, 0x0 ;  /* 0x000000000000781c */ /* 0x000fe40003f2f018 */
[----:B------:R-:W-:Y:S01]  /*f4c0*/  PLOP3.LUT P2, PT, PT, PT, UP0, 0x80, 0x0 ;  /* 0x000000000000781c */ /* 0x000fe20003f4f008 */
[----:B0-----:R-:W-:Y:S01]  /*f4d0*/  IMAD.U32 R10, RZ, RZ, UR6 ;  /* 0x00000006ff0a7e24 */ /* 0x001fe2000f8e00ff */
[----:B------:R-:W-:Y:S01]  /*f4e0*/  F2FP.BF16.F32.PACK_AB R147, R151, R150 ;  /* 0x000000969793723e */ /* 0x000fe200000010ff */
[----:B------:R-:W-:Y:S02]  /*f4f0*/  IMAD.U32 R8, RZ, RZ, UR4 ;  /* 0x00000004ff087e24 */ /* 0x000fe4000f8e00ff */
[----:B------:R-:W-:Y:S02]  /*f500*/  IMAD.U32 R9, RZ, RZ, UR8 ;  /* 0x00000008ff097e24 */ /* 0x000fe4000f8e00ff */
[----:B------:R1:W-:Y:S01]  /*f510*/  STSM.16.M88.4 [R6], R144 ;  /* 0x0000009006007844 */ /* 0x0003e20000000200 */
[----:B------:R-:W-:Y:S01]  /*f520*/  BAR.SYNC.DEFER_BLOCKING 0x1, 0x100 ;  /* 0x0044000000007b1d */ /* 0x000fe20000010000 */
[----:B------:R-:W-:-:S05]  /*f530*/  IMAD.U32 R11, RZ, RZ, UR7 ;  /* 0x00000007ff0b7e24 */ /* 0x000fca000f8e00ff */
[----:B------:R-:W2:Y:S04]  /*f540*/  @P1 LDG.E R3, desc[UR12][R8.64] ;  /* 0x0000000c08031981 */ /* 0x000ea8000c1e1900 */
[----:B------:R-:W3:Y:S01]  /*f550*/  @P2 LDG.E R10, desc[UR12][R10.64] ;  /* 0x0000000c0a0a2981 */ /* 0x000ee2000c1e1900 */
[----:B------:R-:W-:Y:S01]  /*f560*/  IMAD R13, R212, 0x40, R18 ;  /* 0x00000040d40d7824 */ /* 0x000fe200078e0212 */
[----:B------:R-:W-:Y:S01]  /*f570*/  UMOV UR4, URZ ;  /* 0x0000003f00047c82 */ /* 0x000fe20008000000 */
[----:B------:R-:W-:Y:S02]  /*f580*/  ULDC UR10, c[0x0][0xa88] ;  /* 0x0002a200000a7ab9 */ /* 0x000fe40000000800 */
[----:B------:R-:W-:-:S03]  /*f590*/  IMAD.WIDE R4, R13, 0x2, R4 ;  /* 0x000000020d047825 */ /* 0x000fc600078e0204 */
[----:B------:R-:W-:Y:S02]  /*f5a0*/  IADD3 R21, P0, R4, 0x1000, RZ ;  /* 0x0000100004157810 */ /* 0x000fe40007f1e0ff */
[----:B--2---:R-:W-:Y:S02]  /*f5b0*/  @P1 R2UR UR4, R3 ;  /* 0x00000000030412ca */ /* 0x004fe400000e0000 */
[----:B---3--:R-:W-:Y:S01]  /*f5c0*/  @P2 R2UR UR10, R10 ;  /* 0x000000000a0a22ca */ /* 0x008fe200000e0000 */
[----:B-1----:R-:W-:-:S14]  /*f5d0*/  @P2 BRA `(.L_x_2125) ;  /* 0x00000000001c2947 */ /* 0x002fdc0003800000 */
[----:B------:R-:W-:Y:S05]  /*f5e0*/  @!P1 BRA `(.L_x_2125) ;  /* 0x0000000000189947 */ /* 0x000fea0003800000 */
[----:B------:R-:W-:Y:S02]  /*f5f0*/  ULDC.64 UR6, c[0x0][0x208] ;  /* 0x0000820000067ab9 */ /* 0x000fe40000000a00 */
[----:B------:R-:W2:Y:S04]  /*f600*/  LDG.E R6, desc[UR6][R8.64] ;  /* 0x0000000608067981 */ /* 0x000ea8000c1e1900 */
[----:B------:R-:W3:Y:S01]  /*f610*/  LDG.E R3, desc[UR6][R8.64+0x4] ;  /* 0x0000040608037981 */ /* 0x000ee2000c1e1900 */
[----:B--2---:R-:W-:Y:S02]  /*f620*/  R2UR UR6, R6 ;  /* 0x00000000060672ca */ /* 0x004fe400000e0000 */
[----:B---3--:R-:W-:-:S13]  /*f630*/  R2UR UR10, R3 ;  /* 0x00000000030a72ca */ /* 0x008fda00000e0000 */
[----:B------:R-:W-:-:S12]  /*f640*/  UIADD3 UR10, -UR6, UR10, URZ ;  /* 0x0000000a060a7290 */ /* 0x000fd8000fffe13f */
.L_x_2125:
[----:B------:R-:W-:Y:S01]  /*f650*/  R2UR UR18, R217 ;  /* 0x00000000d91272ca */ /* 0x000fe200000e0000 */
[----:B------:R-:W-:Y:S01]  /*f660*/  ULDC.64 UR12, c[0x0][0xb70] ;  /* 0x0002dc00000c7ab9 */ /* 0x000fe20000000a00 */
[----:B------:R-:W-:Y:S01]  /*f670*/  R2UR UR16, R218 ;  /* 0x00000000da1072ca */ /* 0x000fe200000e0000 */
[----:B------:R-:W-:Y:S01]  /*f680*/  USHF.R.S32.HI UR9, URZ, 0x1f, UR4 ;  /* 0x0000001f3f097899 */ /* 0x000fe20008011404 */
[----:B------:R-:W-:Y:S01]  /*f690*/  R2UR UR15, R216 ;  /* 0x00000000d80f72ca */ /* 0x000fe200000e0000 */
[----:B------:R-:W-:Y:S01]  /*f6a0*/  UMOV UR8, UR4 ;  /* 0x0000000400087c82 */ /* 0x000fe20008000000 */
[----:B------:R-:W-:Y:S01]  /*f6b0*/  R2UR UR17, R219 ;  /* 0x00000000db1172ca */ /* 0x000fe200000e0000 */
[----:B------:R-:W-:Y:S01]  /*f6c0*/  ULDC.64 UR20, c[0x0][0x208] ;  /* 0x0000820000147ab9 */ /* 0x000fe20000000a00 */
[----:B------:R-:W-:Y:S02]  /*f6d0*/  LOP3.LUT R20, R21, 0x380, RZ, 0xc0, !PT ;  /* 0x0000038015147812 */ /* 0x000fe400078ec0ff */
[----:B------:R-:W-:-:S02]  /*f6e0*/  IADD3 R13, P1, R4, 0x2000, RZ ;  /* 0x00002000040d7810 */ /* 0x000fc40007f3e0ff */
[----:B------:R-:W-:Y:S01]  /*f6f0*/  IADD3 R9, P2, R4, 0x3000, RZ ;  /* 0x0000300004097810 */ /* 0x000fe20007f5e0ff */
[----:B------:R-:W-:Y:S01]  /*f700*/  USHF.R.S32.HI UR14, URZ, 0x1f, UR18 ;  /* 0x0000001f3f0e7899 */ /* 0x000fe20008011412 */
[----:B------:R-:W-:Y:S01]  /*f710*/  SHF.R.U64 R20, R20, 0x3, RZ ;  /* 0x0000000314147819 */ /* 0x000fe200000012ff */
[----:B------:R-:W-:Y:S01]  /*f720*/  USEL UR16, UR16, URZ, !UP1 ;  /* 0x0000003f10107287 */ /* 0x000fe2000c800000 */
[----:B------:R-:W-:Y:S01]  /*f730*/  LOP3.LUT R12, R13, 0x380, RZ, 0xc0, !PT ;  /* 0x000003800d0c7812 */ /* 0x000fe200078ec0ff */
[----:B------:R-:W-:Y:S01]  /*f740*/  UIMAD UR11, UR14, UR12, URZ ;  /* 0x0000000c0e0b72a4 */ /* 0x000fe2000f8e023f */
[----:B------:R-:W-:Y:S01]  /*f750*/  LOP3.LUT R8, R9, 0x380, RZ, 0xc0, !PT ;  /* 0x0000038009087812 */ /* 0x000fe200078ec0ff */
[----:B------:R-:W-:Y:S01]  /*f760*/  UIMAD.WIDE.U32 UR6, UR18, UR12, UR8 ;  /* 0x0000000c120672a5 */ /* 0x000fe2000f8e0008 */
[----:B------:R-:W-:Y:S01]  /*f770*/  MOV R10, UR17 ;  /* 0x00000011000a7c02 */ /* 0x000fe20008000f00 */
[----:B------:R-:W-:Y:S01]  /*f780*/  UIMAD UR11, UR18, UR13, UR11 ;  /* 0x0000000d120b72a4 */ /* 0x000fe2000f8e020b */
[----:B------:R-:W-:Y:S01]  /*f790*/  LOP3.LUT R20, R20, R21, RZ, 0x3c, !PT ;  /* 0x0000001514147212 */ /* 0x000fe200078e3cff */
[----:B------:R-:W-:Y:S01]  /*f7a0*/  USEL UR15, UR15, URZ, !UP1 ;  /* 0x0000003f0f0f7287 */ /* 0x000fe2000c800000 */
[----:B------:R-:W-:Y:S01]  /*f7b0*/  SHF.R.U64 R12, R12, 0x3, RZ ;  /* 0x000000030c0c7819 */ /* 0x000fe200000012ff */
[----:B------:R-:W-:Y:S01]  /*f7c0*/  ULDC.64 UR12, c[0x0][0xb78] ;  /* 0x0002de00000c7ab9 */ /* 0x000fe20000000a00 */
[----:B------:R-:W-:Y:S01]  /*f7d0*/  UIADD3 UR7, UR7, UR11, URZ ;  /* 0x0000000b07077290 */ /* 0x000fe2000fffe03f */
[----:B------:R-:W-:Y:S01]  /*f7e0*/  IMAD R10, R10, 0x80, R215 ;  /* 0x000000800a0a7824 */ /* 0x000fe200078e02d7 */
[----:B------:R-:W-:Y:S01]  /*f7f0*/  UIMAD UR8, UR16, UR12, URZ ;  /* 0x0000000c100872a4 */ /* 0x000fe2000f8e023f */
[----:B------:R-:W-:Y:S01]  /*f800*/  SHF.R.U64 R8, R8, 0x3, RZ ;  /* 0x0000000308087819 */ /* 0x000fe200000012ff */
[----:B------:R-:W-:Y:S01]  /*f810*/  UIMAD.WIDE.U32 UR6, UR15, UR12, UR6 ;  /* 0x0000000c0f0672a5 */ /* 0x000fe2000f8e0006 */
[----:B------:R-:W-:Y:S01]  /*f820*/  IMAD.X R21, RZ, RZ, R5, P0 ;  /* 0x000000ffff157224 */ /* 0x000fe200000e0605 */
[----:B------:R-:W-:Y:S01]  /*f830*/  UIMAD UR8, UR15, UR13, UR8 ;  /* 0x0000000d0f0872a4 */ /* 0x000fe2000f8e0208 */
[----:B------:R-:W-:-:S02]  /*f840*/  SHF.R.S32.HI R3, RZ, 0x1f, R10 ;  /* 0x0000001fff037819 */ /* 0x000fc4000001140a */
[----:B------:R-:W-:Y:S01]  /*f850*/  IADD3 R69, P0, R4, 0x8000, RZ ;  /* 0x0000800004457810 */ /* 0x000fe20007f1e0ff */
[----:B------:R-:W-:Y:S01]  /*f860*/  ULDC.64 UR12, c[0x0][0xaa0] ;  /* 0x0002a800000c7ab9 */ /* 0x000fe20000000a00 */
[----:B------:R-:W-:Y:S01]  /*f870*/  IADD3 R6, P3, R10, UR6, RZ ;  /* 0x000000060a067c10 */ /* 0x000fe2000ff7e0ff */
[----:B------:R-:W-:Y:S01]  /*f880*/  IMAD.U32 R14, RZ, RZ, UR8 ;  /* 0x00000008ff0e7e24 */ /* 0x000fe2000f8e00ff */
[----:B------:R-:W-:Y:S01]  /*f890*/  LOP3.LUT R12, R12, R13, RZ, 0x3c, !PT ;  /* 0x0000000d0c0c7212 */ /* 0x000fe200078e3cff */
[--C-:B------:R-:W-:Y:S01]  /*f8a0*/  IMAD.X R13, RZ, RZ, R5.reuse, P1 ;  /* 0x000000ffff0d7224 */ /* 0x100fe200008e0605 */
[----:B------:R-:W-:Y:S01]  /*f8b0*/  LOP3.LUT R8, R8, R9, RZ, 0x3c, !PT ;  /* 0x0000000908087212 */ /* 0x000fe200078e3cff */
[----:B------:R-:W-:Y:S01]  /*f8c0*/  IMAD.X R9, RZ, RZ, R5, P2 ;  /* 0x000000ffff097224 */ /* 0x000fe200010e0605 */
[----:B------:R-:W-:Y:S01]  /*f8d0*/  IADD3.X R3, R3, UR7, R14, P3, !PT ;  /* 0x0000000703037c10 */ /* 0x000fe20009ffe40e */
[----:B------:R-:W-:Y:S01]  /*f8e0*/  ULDC.64 UR6, c[0x0][0xb40] ;  /* 0x0002d00000067ab9 */ /* 0x000fe20000000a00 */
[----:B------:R-:W-:-:S02]  /*f8f0*/  IADD3 R61, P6, R4, 0x4000, RZ ;  /* 0x00004000043d7810 */ /* 0x000fc40007fde0ff */
[----:B------:R-:W-:Y:S02]  /*f900*/  LEA R38, P3, R6, UR6, 0x2 ;  /* 0x0000000606267c11 */ /* 0x000fe4000f8610ff */
[----:B------:R-:W-:Y:S02]  /*f910*/  IADD3 R49, P5, R4, 0x5000, RZ ;  /* 0x0000500004317810 */ /* 0x000fe40007fbe0ff */
[----:B------:R-:W-:Y:S01]  /*f920*/  LEA.HI.X R39, R6, UR7, R3, 0x2, P3 ;  /* 0x0000000706277c11 */ /* 0x000fe200098f1403 */
[----:B------:R-:W-:Y:S01]  /*f930*/  VIADD R3, R10, 0x8 ;  /* 0x000000080a037836 */ /* 0x000fe20000000000 */
[C---:B------:R-:W-:Y:S02]  /*f940*/  IADD3 R33, P4, R4.reuse, 0x6000, RZ ;  /* 0x0000600004217810 */ /* 0x040fe40007f9e0ff */
[C---:B------:R-:W-:Y:S02]  /*f950*/  IADD3 R25, P3, R4.reuse, 0x7000, RZ ;  /* 0x0000700004197810 */ /* 0x040fe40007f7e0ff */
[----:B------:R-:W-:-:S02]  /*f960*/  IADD3 R57, P1, R4, 0x9000, RZ ;  /* 0x0000900004397810 */ /* 0x000fc40007f3e0ff */
[----:B------:R-:W-:Y:S02]  /*f970*/  IADD3 R45, P2, R4, 0xa000, RZ ;  /* 0x0000a000042d7810 */ /* 0x000fe40007f5e0ff */
[----:B------:R-:W-:Y:S02]  /*f980*/  LOP3.LUT R68, R69, 0x380, RZ, 0xc0, !PT ;  /* 0x0000038045447812 */ /* 0x000fe400078ec0ff */
[----:B------:R-:W-:Y:S02]  /*f990*/  LOP3.LUT R60, R61, 0x380, RZ, 0xc0, !PT ;  /* 0x000003803d3c7812 */ /* 0x000fe400078ec0ff */
[----:B------:R-:W-:Y:S02]  /*f9a0*/  LOP3.LUT R48, R49, 0x380, RZ, 0xc0, !PT ;  /* 0x0000038031307812 */ /* 0x000fe400078ec0ff */
[----:B------:R-:W-:Y:S02]  /*f9b0*/  LOP3.LUT R32, R33, 0x380, RZ, 0xc0, !PT ;  /* 0x0000038021207812 */ /* 0x000fe400078ec0ff */
[----:B------:R-:W-:-:S02]  /*f9c0*/  LOP3.LUT R24, R25, 0x380, RZ, 0xc0, !PT ;  /* 0x0000038019187812 */ /* 0x000fc400078ec0ff */
[----:B------:R-:W-:Y:S02]  /*f9d0*/  LOP3.LUT R56, R57, 0x380, RZ, 0xc0, !PT ;  /* 0x0000038039387812 */ /* 0x000fe400078ec0ff */
[----:B------:R-:W-:Y:S02]  /*f9e0*/  LOP3.LUT R44, R45, 0x380, RZ, 0xc0, !PT ;  /* 0x000003802d2c7812 */ /* 0x000fe400078ec0ff */
[----:B------:R-:W-:Y:S02]  /*f9f0*/  SHF.R.U64 R68, R68, 0x3, RZ ;  /* 0x0000000344447819 */ /* 0x000fe400000012ff */
[----:B------:R-:W-:Y:S02]  /*fa00*/  SHF.R.U64 R60, R60, 0x3, RZ ;  /* 0x000000033c3c7819 */ /* 0x000fe400000012ff */
[----:B------:R-:W-:Y:S02]  /*fa10*/  SHF.R.U64 R48, R48, 0x3, RZ ;  /* 0x0000000330307819 */ /* 0x000fe400000012ff */
[----:B------:R-:W-:-:S02]  /*fa20*/  SHF.R.U64 R32, R32, 0x3, RZ ;  /* 0x0000000320207819 */ /* 0x000fc400000012ff */
[----:B------:R-:W-:Y:S02]  /*fa30*/  SHF.R.U64 R24, R24, 0x3, RZ ;  /* 0x0000000318187819 */ /* 0x000fe400000012ff */
[----:B------:R-:W-:Y:S02]  /*fa40*/  SHF.R.U64 R56, R56, 0x3, RZ ;  /* 0x0000000338387819 */ /* 0x000fe400000012ff */
[----:B------:R-:W-:Y:S02]  /*fa50*/  SHF.R.U64 R44, R44, 0x3, RZ ;  /* 0x000000032c2c7819 */ /* 0x000fe400000012ff */
[----:B------:R-:W-:Y:S01]  /*fa60*/  LOP3.LUT R68, R68, R69, RZ, 0x3c, !PT ;  /* 0x0000004544447212 */ /* 0x000fe200078e3cff */
[--C-:B------:R-:W-:Y:S01]  /*fa70*/  IMAD.X R69, RZ, RZ, R5.reuse, P0 ;  /* 0x000000ffff457224 */ /* 0x100fe200000e0605 */
        /* <DEDUP_REMOVED lines=12> */
[----:B------:R-:W-:Y:S02]  /*fb40*/  IADD3.X R25, RZ, R5, RZ, P3, !PT ;  /* 0x00000005ff197210 */ /* 0x000fe40001ffe4ff */
[C---:B------:R-:W-:Y:S02]  /*fb50*/  IADD3 R37, P6, R4.reuse, 0xb000, RZ ;  /* 0x0000b00004257810 */ /* 0x040fe40007fde0ff */
[C---:B------:R-:W-:Y:S02]  /*fb60*/  IADD3 R73, P5, R4.reuse, 0xc000, RZ ;  /* 0x0000c00004497810 */ /* 0x040fe40007fbe0ff */
[----:B------:R-:W-:-:S02]  /*fb70*/  IADD3 R65, P4, R4, 0xd000, RZ ;  /* 0x0000d00004417810 */ /* 0x000fc40007f9e0ff */
[----:B------:R-:W-:Y:S02]  /*fb80*/  IADD3 R53, P3, R4, 0xe000, RZ ;  /* 0x0000e00004357810 */ /* 0x000fe40007f7e0ff */
[----:B------:R-:W-:Y:S02]  /*fb90*/  ISETP.GE.OR P1, PT, R10, UR10, P0 ;  /* 0x0000000a0a007c0c */ /* 0x000fe40008726670 */
[C---:B------:R-:W-:Y:S02]  /*fba0*/  IADD3 R6, P2, R4.reuse, 0xf000, RZ ;  /* 0x0000f00004067810 */ /* 0x040fe40007f5e0ff */
[----:B------:R-:W-:Y:S02]  /*fbb0*/  ISETP.GE.OR P0, PT, R3, UR10, P0 ;  /* 0x0000000a03007c0c */ /* 0x000fe40008706670 */
[----:B------:R-:W-:Y:S02]  /*fbc0*/  LOP3.LUT R11, R4, 0x380, RZ, 0xc0, !PT ;  /* 0x00000380040b7812 */ /* 0x000fe400078ec0ff */
[----:B------:R-:W-:-:S02]  /*fbd0*/  LOP3.LUT R36, R37, 0x380, RZ, 0xc0, !PT ;  /* 0x0000038025247812 */ /* 0x000fc400078ec0ff */
[----:B------:R-:W-:Y:S02]  /*fbe0*/  LOP3.LUT R72, R73, 0x380, RZ, 0xc0, !PT ;  /* 0x0000038049487812 */ /* 0x000fe400078ec0ff */
[----:B------:R-:W-:Y:S01]  /*fbf0*/  LOP3.LUT R64, R65, 0x380, RZ, 0xc0, !PT ;  /* 0x0000038041407812 */ /* 0x000fe200078ec0ff */
[----:B------:R0:W-:Y:S01]  /*fc00*/  @!P1 STG.E desc[UR20][R38.64], R2 ;  /* 0x0000000226009986 */ /* 0x0001e2000c101914 */
[----:B------:R-:W-:Y:S02]  /*fc10*/  LOP3.LUT R52, R53, 0x380, RZ, 0xc0, !PT ;  /* 0x0000038035347812 */ /* 0x000fe400078ec0ff */
[----:B------:R-:W-:Y:S01]  /*fc20*/  LOP3.LUT R3, R6, 0x380, RZ, 0xc0, !PT ;  /* 0x0000038006037812 */ /* 0x000fe200078ec0ff */
[----:B------:R1:W-:Y:S01]  /*fc30*/  @!P0 STG.E desc[UR20][R38.64+0x20], R0 ;  /* 0x0000200026008986 */ /* 0x0003e2000c101914 */
[----:B------:R-:W-:Y:S02]  /*fc40*/  SHF.R.U64 R11, R11, 0x3, RZ ;  /* 0x000000030b0b7819 */ /* 0x000fe400000012ff */
[----:B------:R-:W-:Y:S01]  /*fc50*/  SHF.R.U64 R36, R36, 0x3, RZ ;  /* 0x0000000324247819 */ /* 0x000fe200000012ff */
[----:B------:R-:W-:Y:S01]  /*fc60*/  UIMAD UR6, UR9, UR12, URZ ;  /* 0x0000000c090672a4 */ /* 0x000fe2000f8e023f */
[----:B------:R-:W-:Y:S01]  /*fc70*/  SHF.R.U64 R72, R72, 0x3, RZ ;  /* 0x0000000348487819 */ /* 0x000fe200000012ff */
[----:B------:R-:W5:Y:S01]  /*fc80*/  LD.E.128 R20, desc[UR20][R20.64] ;  /* 0x0000001414147980 */ /* 0x000f62000c101d00 */
[----:B------:R-:W-:-:S02]  /*fc90*/  SHF.R.U64 R64, R64, 0x3, RZ ;  /* 0x0000000340407819 */ /* 0x000fc400000012ff */
[----:B------:R-:W-:Y:S01]  /*fca0*/  IADD3.X R41, RZ, R5, RZ, P2, !PT ;  /* 0x00000005ff297210 */ /* 0x000fe200017fe4ff */
[--C-:B0-----:R-:W-:Y:S01]  /*fcb0*/  IMAD.MOV.U32 R2, RZ, RZ, R18.reuse ;  /* 0x000000ffff027224 */ /* 0x101fe200078e0012 */
[----:B------:R-:W-:Y:S01]  /*fcc0*/  SHF.R.U64 R52, R52, 0x3, RZ ;  /* 0x0000000334347819 */ /* 0x000fe200000012ff */
[----:B------:R-:W5:Y:S01]  /*fcd0*/  LD.E.128 R12, desc[UR20][R12.64] ;  /* 0x000000140c0c7980 */ /* 0x000f62000c101d00 */
[----:B------:R-:W-:Y:S01]  /*fce0*/  SHF.R.U64 R3, R3, 0x3, RZ ;  /* 0x0000000303037819 */ /* 0x000fe200000012ff */
[----:B------:R-:W-:Y:S01]  /*fcf0*/  ULDC.64 UR8, c[0x0][0xae0] ;  /* 0x0002b80000087ab9 */ /* 0x000fe20000000a00 */
[----:B------:R-:W-:Y:S01]  /*fd00*/  LOP3.LUT R4, R11, R4, RZ, 0x3c, !PT ;  /* 0x000000040b047212 */ /* 0x000fe200078e3cff */
[----:B------:R-:W5:Y:S01]  /*fd10*/  LD.E.128 R60, desc[UR20][R60.64] ;  /* 0x000000143c3c7980 */ /* 0x000f62000c101d00 */
        /* <DEDUP_REMOVED lines=9> */
[----:B------:R0:W5:Y:S01]  /*fdb0*/  LD.E.128 R28, desc[UR20][R4.64] ;  /* 0x00000014041c7980 */ /* 0x000162000c101d00 */
[----:B------:R-:W-:Y:S01]  /*fdc0*/  SHF.R.S32.HI R3, RZ, 0x1f, R18 ;  /* 0x0000001fff037819 */ /* 0x000fe20000011412 */
[----:B------:R-:W-:-:S02]  /*fdd0*/  UIMAD UR6, UR4, UR13, UR6 ;  /* 0x0000000d040672a4 */ /* 0x000fc4000f8e0206 */
[----:B------:R-:W5:Y:S04]  /*fde0*/  LD.E.128 R8, desc[UR20][R8.64] ;  /* 0x0000001408087980 */ /* 0x000f68000c101d00 */
[----:B------:R-:W5:Y:S01]  /*fdf0*/  LD.E.128 R48, desc[UR20][R48.64] ;  /* 0x0000001430307980 */ /* 0x000f62000c101d00 */
[----:B0-----:R-:W-:-:S03]  /*fe00*/  IMAD.U32 R5, RZ, RZ, UR12 ;  /* 0x0000000cff057e24 */ /* 0x001fc6000f8e00ff */
[----:B------:R-:W5:Y:S01]  /*fe10*/  LD.E.128 R32, desc[UR20][R32.64] ;  /* 0x0000001420207980 */ /* 0x000f62000c101d00 */
[----:B------:R-:W-:-:S03]  /*fe20*/  IMAD.WIDE.U32 R2, R5, UR4, R2 ;  /* 0x0000000405027c25 */ /* 0x000fc6000f8e0002 */
[----:B------:R-:W5:Y:S04]  /*fe30*/  LD.E.128 R24, desc[UR20][R24.64] ;  /* 0x0000001418187980 */ /* 0x000f68000c101d00 */
[----:B------:R-:W5:Y:S04]  /*fe40*/  LD.E.128 R68, desc[UR20][R68.64] ;  /* 0x0000001444447980 */ /* 0x000f68000c101d00 */
[----:B------:R-:W5:Y:S04]  /*fe50*/  LD.E.128 R56, desc[UR20][R56.64] ;  /* 0x0000001438387980 */ /* 0x000f68000c101d00 */
[----:B------:R-:W5:Y:S04]  /*fe60*/  LD.E.128 R44, desc[UR20][R44.64] ;  /* 0x000000142c2c7980 */ /* 0x000f68000c101d00 */
[----:B-1----:R-:W5:Y:S04]  /*fe70*/  LD.E.128 R36, desc[UR20][R36.64] ;  /* 0x0000001424247980 */ /* 0x002f68000c101d00 */
        /* <DEDUP_REMOVED lines=11> */
[----:B------:R-:W-:Y:S01]  /*ff30*/  VIADD R3, R3, UR6 ;  /* 0x0000000603037c36 */ /* 0x000fe20008000000 */
[----:B------:R-:W-:Y:S01]  /*ff40*/  UIMAD UR10, UR17, -0x80, UR10 ;  /* 0xffffff80110a78a4 */ /* 0x000fe2000f8e020a */
[----:B------:R-:W-:Y:S01]  /*ff50*/  IMAD.U32 R5, RZ, RZ, UR8 ;  /* 0x00000008ff057e24 */ /* 0x000fe2000f8e00ff */
[----:B------:R-:W-:Y:S01]  /*ff60*/  UIMAD UR4, UR18, UR9, UR4 ;  /* 0x00000009120472a4 */ /* 0x000fe2000f8e0204 */
[----:B------:R-:W-:-:S02]  /*ff70*/  ULDC.64 UR6, c[0x0][0xae8] ;  /* 0x0002ba0000067ab9 */ /* 0x000fc40000000a00 */
[----:B------:R-:W-:Y:S01]  /*ff80*/  IMAD.WIDE.U32 R2, R5, UR18, R2 ;  /* 0x0000001205027c25 */ /* 0x000fe2000f8e0002 */
[----:B------:R-:W-:-:S03]  /*ff90*/  ISETP.GE.AND P3, PT, R212, UR10, PT ;  /* 0x0000000ad4007c0c */ /* 0x000fc6000bf66270 */
[----:B------:R-:W-:Y:S01]  /*ffa0*/  VIADD R3, R3, UR4 ;  /* 0x0000000403037c36 */ /* 0x000fe20008000000 */
[----:B------:R-:W-:Y:S01]  /*ffb0*/  UIMAD UR4, UR16, UR6, URZ ;  /* 0x00000006100472a4 */ /* 0x000fe2000f8e023f */
[----:B------:R-:W-:Y:S01]  /*ffc0*/  IADD3 R169, R169, 0x38820, RZ ;  /* 0x00038820a9a97810 */ /* 0x000fe20007ffe0ff */
[----:B------:R-:W-:Y:S02]  /*ffd0*/  IMAD.U32 R77, RZ, RZ, UR6 ;  /* 0x00000006ff4d7e24 */ /* 0x000fe4000f8e00ff */
[C---:B------:R-:W-:Y:S01]  /*ffe0*/  VIADD R5, R212.reuse, 0x60 ;  /* 0x00000060d4057836 */ /* 0x040fe20000000000 */
[----:B------:R-:W-:Y:S02]  /*fff0*/  UIMAD UR4, UR15, UR7, UR4 ;  /* 0x000000070f0472a4 */ /* 0x000fe4000f8e0204 */
[----:B------:R-:W-:Y:S01]  /*10000*/  IMAD.WIDE.U32 R76, R77, UR15, R2 ;  /* 0x0000000f4d4c7c25 */ /* 0x000fe2000f8e0002 */
[----:B------:R-:W-:Y:S02]  /*10010*/  PRMT R169, RZ, 0x654, R169 ;  /* 0x00000654ffa97816 */ /* 0x000fe400000000a9 */
[----:B------:R-:W-:Y:S01]  /*10020*/  ISETP.GE.AND P2, PT, R5, UR10, PT ;  /* 0x0000000a05007c0c */ /* 0x000fe2000bf46270 */
[C---:B------:R-:W-:Y:S01]  /*10030*/  VIADD R4, R212.reuse, 0x40 ;  /* 0x00000040d4047836 */ /* 0x040fe20000000000 */
[--C-:B------:R-:W-:Y:S01]  /*10040*/  SHF.R.S32.HI R213, RZ, 0x1f, R212.reuse ;  /* 0x0000001fffd57819 */ /* 0x100fe200000114d4 */
[----:B------:R-:W-:Y:S01]  /*10050*/  VIADD R0, R212, 0x20 ;  /* 0x00000020d4007836 */ /* 0x000fe20000000000 */
[----:B0-----:R0:W-:Y:S01]  /*10060*/  SYNCS.ARRIVE.TRANS64.RED.A1T0 RZ, [R169+URZ], RZ ;  /* 0x000000ffa9ff79a7 */ /* 0x0011e2000810043f */
[----:B------:R-:W-:Y:S01]  /*10070*/  IMAD.U32 R5, RZ, RZ, UR17 ;  /* 0x00000011ff057e24 */ /* 0x000fe2000f8e00ff */
[----:B------:R-:W-:Y:S01]  /*10080*/  BSSY B1, `(.L_x_2126) ;  /* 0x000001d000017945 */ /* 0x000fe20003800000 */
[----:B------:R-:W-:Y:S01]  /*10090*/  VIADD R81, R77, UR4 ;  /* 0x000000044d517c36 */ /* 0x000fe20008000000 */
[----:B------:R-:W-:Y:S01]  /*100a0*/  ISETP.GE.AND P1, PT, R4, UR10, PT ;  /* 0x0000000a04007c0c */ /* 0x000fe2000bf26270 */
[----:B------:R-:W-:Y:S01]  /*100b0*/  IMAD.WIDE R4, R5, 0x80, R212 ;  /* 0x0000008005047825 */ /* 0x000fe200078e02d4 */
[----:B------:R-:W-:Y:S01]  /*100c0*/  ISETP.GE.AND P0, PT, R0, UR10, PT ;  /* 0x0000000a00007c0c */ /* 0x000fe2000bf06270 */
[----:B------:R-:W-:-:S12]  /*100d0*/  @P3 BRA `(.L_x_2127) ;  /* 0x00000000005c3947 */ /* 0x000fd80003800000 */
[----:B------:R-:W-:Y:S01]  /*100e0*/  ULDC.64 UR6, c[0x0][0xad8] ;  /* 0x0002b60000067ab9 */ /* 0x000fe20000000a00 */
[----:B------:R-:W-:Y:S01]  /*100f0*/  IMAD.MOV.U32 R2, RZ, RZ, R76 ;  /* 0x000000ffff027224 */ /* 0x000fe200078e004c */
[----:B------:R-:W-:Y:S01]  /*10100*/  ULDC UR4, c[0x0][0xa8c] ;  /* 0x0002a30000047ab9 */ /* 0x000fe20000000800 */
[----:B------:R-:W-:Y:S01]  /*10110*/  IMAD R17, R5, UR6, RZ ;  /* 0x0000000605117c24 */ /* 0x000fe2000f8e02ff */
[C---:B------:R-:W-:Y:S01]  /*10120*/  IADD3 R6, R18.reuse, 0xc0, RZ ;  /* 0x000000c012067810 */ /* 0x040fe20007ffe0ff */
[----:B------:R-:W-:Y:S01]  /*10130*/  IMAD.MOV.U32 R3, RZ, RZ, R81 ;  /* 0x000000ffff037224 */ /* 0x000fe200078e0051 */
[C---:B------:R-:W-:Y:S01]  /*10140*/  ISETP.GE.AND P4, PT, R18.reuse, UR4, PT ;  /* 0x0000000412007c0c */ /* 0x040fe2000bf86270 */
[----:B------:R-:W-:Y:S01]  /*10150*/  VIADD R0, R18, 0x40 ;  /* 0x0000004012007836 */ /* 0x000fe20000000000 */
[----:B------:R-:W-:Y:S01]  /*10160*/  ULDC.64 UR8, c[0x0][0x208] ;  /* 0x0000820000087ab9 */ /* 0x000fe20000000a00 */
[----:B------:R-:W-:-:S03]  /*10170*/  IMAD.WIDE.U32 R2, R4, UR6, R2 ;  /* 0x0000000604027c25 */ /* 0x000fc6000f8e0002 */
[----:B------:R-:W-:Y:S01]  /*10180*/  ISETP.GE.AND P3, PT, R0, UR4, PT ;  /* 0x0000000400007c0c */ /* 0x000fe2000bf66270 */
[----:B------:R-:W-:Y:S01]  /*10190*/  IMAD R17, R4, UR7, R17 ;  /* 0x0000000704117c24 */ /* 0x000fe2000f8e0211 */
[----:B------:R-:W-:Y:S01]  /*101a0*/  ULDC.64 UR6, c[0x0][0xa80] ;  /* 0x0002a00000067ab9 */ /* 0x000fe20000000a00 */
[----:B------:R-:W-:Y:S01]  /*101b0*/  VIADD R0, R18, 0x80 ;  /* 0x0000008012007836 */ /* 0x000fe20000000000 */
[----:B------:R-:W-:Y:S01]  /*101c0*/  LEA R78, P6, R2, UR6, 0x1 ;  /* 0x00000006024e7c11 */ /* 0x000fe2000f8c08ff */
[----:B------:R-:W-:-:S03]  /*101d0*/  IMAD.IADD R3, R3, 0x1, R17 ;  /* 0x0000000103037824 */ /* 0x000fc600078e0211 */
[----:B------:R-:W-:Y:S02]  /*101e0*/  ISETP.GE.AND P5, PT, R0, UR4, PT ;  /* 0x0000000400007c0c */ /* 0x000fe4000bfa6270 */
[----:B------:R-:W-:Y:S02]  /*101f0*/  LEA.HI.X R79, R2, UR7, R3, 0x1, P6 ;  /* 0x00000007024f7c11 */ /* 0x000fe4000b0f0c03 */
[----:B------:R-:W-:-:S03]  /*10200*/  ISETP.GE.AND P6, PT, R6, UR4, PT ;  /* 0x0000000406007c0c */ /* 0x000fc6000bfc6270 */
[----:B-----5:R1:W-:Y:S04]  /*10210*/  @!P4 STG.E.128 desc[UR8][R78.64], R28 ;  /* 0x0000001c4e00c986 */ /* 0x0203e8000c101d08 */
[----:B------:R1:W-:Y:S04]  /*10220*/  @!P3 STG.E.128 desc[UR8][R78.64+0x80], R60 ;  /* 0x0000803c4e00b986 */ /* 0x0003e8000c101d08 */
[----:B------:R1:W-:Y:S04]  /*10230*/  @!P5 STG.E.128 desc[UR8][R78.64+0x100], R68 ;  /* 0x000100444e00d986 */ /* 0x0003e8000c101d08 */
[----:B------:R1:W-:Y:S02]  /*10240*/  @!P6 STG.E.128 desc[UR8][R78.64+0x180], R72 ;  /* 0x000180484e00e986 */ /* 0x0003e4000c101d08 */
.L_x_2127:
[----:B------:R-:W-:Y:S05]  /*10250*/  BSYNC B1 ;  /* 0x0000000000017941 */ /* 0x000fea0003800000 */
.L_x_2126:
        /* <DEDUP_REMOVED lines=27> */
.L_x_2129:
[----:B------:R-:W-:Y:S05]  /*10410*/  BSYNC B1 ;  /* 0x0000000000017941 */ /* 0x000fea0003800000 */
.L_x_2128:
[----:B------:R-:W-:Y:S04]  /*10420*/  BSSY B1, `(.L_x_2130) ;  /* 0x000001b000017945 */ /* 0x000fe80003800000 */
[----:B------:R-:W-:Y:S05]  /*10430*/  @P1 BRA `(.L_x_2131) ;  /* 0x0000000000641947 */ /* 0x000fea0003800000 */
[----:B------:R-:W-:Y:S01]  /*10440*/  IADD3 R17, P0, R4, 0x40, RZ ;  /* 0x0000004004117810 */ /* 0x000fe20007f1e0ff */
        /* <DEDUP_REMOVED lines=24> */
.L_x_2131:
[----:B------:R-:W-:Y:S05]  /*105d0*/  BSYNC B1 ;  /* 0x0000000000017941 */ /* 0x000fea0003800000 */
.L_x_2130:
[----:B------:R-:W-:Y:S05]  /*105e0*/  @P2 BRA `(.L_x_2132) ;  /* 0x0000000c00cc2947 */ /* 0x000fea0003800000 */
[----:B---3-5:R-:W-:Y:S01]  /*105f0*/  IADD3 R13, P0, R4, 0x60, RZ ;  /* 0x00000060040d7810 */ /* 0x028fe20007f1e0ff */
[----:B------:R-:W-:Y:S01]  /*10600*/  ULDC.64 UR6, c[0x0][0xad8] ;  /* 0x0002b60000067ab9 */ /* 0x000fe20000000a00 */
[----:B------:R-:W-:Y:S01]  /*10610*/  IADD3 R0, R18, 0x40, RZ ;  /* 0x0000004012007810 */ /* 0x000fe20007ffe0ff */
[----:B------:R-:W-:Y:S01]  /*10620*/  IMAD.MOV.U32 R2, RZ, RZ, R76 ;  /* 0x000000ffff027224 */ /* 0x000fe200078e004c */
[----:B------:R-:W-:Y:S01]  /*10630*/  ULDC UR4, c[0x0][0xa8c] ;  /* 0x0002a30000047ab9 */ /* 0x000fe20000000800 */
[----:B------:R-:W-:Y:S01]  /*10640*/  IMAD.X R4, RZ, RZ, R5, P0 ;  /* 0x000000ffff047224 */ /* 0x000fe200000e0605 */
        /* <DEDUP_REMOVED lines=22> */
.L_x_2124:
[----:B------:R-:W-:Y:S01]  /*107b0*/  R2UR UR8, R218 ;  /* 0x00000000da0872ca */ /* 0x000fe200000e0000 */
[----:B------:R-:W-:Y:S01]  /*107c0*/  ULDC.64 UR6, c[0x0][0xbe0] ;  /* 0x0002f80000067ab9 */ /* 0x000fe20000000a00 */
[----:B------:R-:W-:Y:S01]  /*107d0*/  R2UR UR4, R216 ;  /* 0x00000000d80472ca */ /* 0x000fe200000e0000 */
[----:B------:R-:W-:Y:S01]  /*107e0*/  UISETP.NE.U32.AND UP0, UPT, UR6, URZ, UPT ;  /* 0x0000003f0600728c */ /* 0x000fe2000bf05070 */
[----:B------:R-:W-:-:S03]  /*107f0*/  ULDC.64 UR12, c[0x0][0x208] ;  /* 0x00008200000c7ab9 */ /* 0x000fc60000000a00 */
[----:B------:R-:W-:-:S06]  /*10800*/  UISETP.NE.AND.EX UP1, UPT, UR7, URZ, UPT, UP0 ;  /* 0x0000003f0700728c */ /* 0x000fcc000bf25300 */
[----:B------:R-:W-:Y:S02]  /*10810*/  PLOP3.LUT P2, PT, PT, PT, UP1, 0x80, 0x0 ;  /* 0x000000000000781c */ /* 0x000fe40003f4f018 */
[----:B------:R-:W-:Y:S02]  /*10820*/  USHF.L.U64.HI UR10, UR4, 0x2, UR8 ;  /* 0x00000002040a7899 */ /* 0x000fe40008010208 */
[----:B------:R-:W-:Y:S01]  /*10830*/  USHF.L.U32 UR4, UR4, 0x2, URZ ;  /* 0x0000000204047899 */ /* 0x000fe2000800063f */
[----:B------:R-:W-:-:S03]  /*10840*/  ULDC.64 UR8, c[0x0][0xbd8] ;  /* 0x0002f60000087ab9 */ /* 0x000fc60000000a00 */
[----:B------:R-:W-:Y:S02]  /*10850*/  @UP1 UIADD3 UR6, UP2, UR4, UR6, URZ ;  /* 0x0000000604061290 */ /* 0x000fe4000ff5e03f */
[----:B------:R-:W-:Y:S02]  /*10860*/  UISETP.NE.U32.AND UP0, UPT, UR8, URZ, UPT ;  /* 0x0000003f0800728c */ /* 0x000fe4000bf05070 */
[----:B------:R-:W-:Y:S02]  /*10870*/  @UP1 UIADD3.X UR7, UR10, UR7, URZ, UP2, !UPT ;  /* 0x000000070a071290 */ /* 0x000fe400097fe43f */
[----:B------:R-:W-:Y:S01]  /*10880*/  IMAD.U32 R4, RZ, RZ, UR6 ;  /* 0x00000006ff047e24 */ /* 0x000fe2000f8e00ff */
[----:B------:R-:W-:Y:S02]  /*10890*/  UISETP.NE.AND.EX UP0, UPT, UR9, URZ, UPT, UP0 ;  /* 0x0000003f0900728c */ /* 0x000fe4000bf05300 */
[----:B------:R-:W-:Y:S01]  /*108a0*/  UIADD3 UR4, UP1, UR4, UR8, URZ ;  /* 0x0000000804047290 */ /* 0x000fe2000ff3e03f */
[----:B------:R-:W-:-:S03]  /*108b0*/  IMAD.U32 R5, RZ, RZ, UR7 ;  /* 0x00000007ff057e24 */ /* 0x000fc6000f8e00ff */
[----:B------:R-:W-:Y:S01]  /*108c0*/  PLOP3.LUT P1, PT, PT, PT, UP0, 0x80, 0x0 ;  /* 0x000000000000781c */ /* 0x000fe20003f2f008 */
[----:B------:R-:W-:Y:S01]  /*108d0*/  UIADD3.X UR6, UR10, UR9, URZ, UP1, !UPT ;  /* 0x000000090a067290 */ /* 0x000fe20008ffe43f */
[----:B------:R-:W2:Y:S01]  /*108e0*/  @P2 LDG.E R4, desc[UR12][R4.64] ;  /* 0x0000000c04042981 */ /* 0x000ea2000c1e1900 */
[----:B------:R-:W-:Y:S02]  /*108f0*/  IMAD.MOV.U32 R9, RZ, RZ, RZ ;  /* 0x000000ffff097224 */ /* 0x000fe400078e00ff */
[----:B------:R-:W-:Y:S02]  /*10900*/  IMAD.U32 R2, RZ, RZ, UR4 ;  /* 0x00000004ff027e24 */ /* 0x000fe4000f8e00ff */
[----:B------:R-:W-:Y:S01]  /*10910*/  IMAD.U32 R3, RZ, RZ, UR6 ;  /* 0x00000006ff037e24 */ /* 0x000fe2000f8e00ff */
[----:B------:R-:W-:Y:S01]  /*10920*/  ULDC UR4, c[0x0][0xa88] ;  /* 0x0002a20000047ab9 */ /* 0x000fe20000000800 */
[----:B------:R-:W-:-:S04]  /*10930*/  ISETP.GT.AND P0, PT, R225, 0x7f, PT ;  /* 0x0000007fe100780c */ /* 0x000fc80003f04270 */
[----:B------:R0:W5:Y:S01]  /*10940*/  @P1 LDG.E R9, desc[UR12][R2.64] ;  /* 0x0000000c02091981 */ /* 0x000162000c1e1900 */
[----:B--2---:R-:W-:Y:S01]  /*10950*/  @P2 R2UR UR4, R4 ;  /* 0x00000000040422ca */ /* 0x004fe200000e0000 */
[----:B0-----:R-:W-:-:S14]  /*10960*/  @P2 BRA `(.L_x_2133) ;  /* 0x00000000001c2947 */ /* 0x001fdc0003800000 */
[----:B------:R-:W-:Y:S05]  /*10970*/  @!P1 BRA `(.L_x_2133) ;  /* 0x0000000000189947 */ /* 0x000fea0003800000 */
[----:B------:R-:W-:Y:S02]  /*10980*/  ULDC.64 UR6, c[0x0][0x208] ;  /* 0x0000820000067ab9 */ /* 0x000fe40000000a00 */
[----:B------:R-:W2:Y:S04]  /*10990*/  LDG.E R4, desc[UR6][R2.64] ;  /* 0x0000000602047981 */ /* 0x000ea8000c1e1900 */
[----:B------:R-:W3:Y:S01]  /*109a0*/  LDG.E R0, desc[UR6][R2.64+0x4] ;  /* 0x0000040602007981 */ /* 0x000ee2000c1e1900 */
[----:B--2---:R-:W-:Y:S02]  /*109b0*/  R2UR UR6, R4 ;  /* 0x00000000040672ca */ /* 0x004fe400000e0000 */
[----:B---3--:R-:W-:-:S13]  /*109c0*/  R2UR UR4, R0 ;  /* 0x00000000000472ca */ /* 0x008fda00000e0000 */
[----:B------:R-:W-:-:S12]  /*109d0*/  UIADD3 UR4, -UR6, UR4, URZ ;  /* 0x0000000406047290 */ /* 0x000fd8000fffe13f */
.L_x_2133:
        /* <DEDUP_REMOVED lines=10> */
[----:B------:R-:W0:Y:S01]  /*10a80*/  S2R R2, SR_TID.X ;  /* 0x0000000000027919 */ /* 0x000e220000002100 */
[----:B------:R-:W-:-:S13]  /*10a90*/  R2UR UR6, R219 ;  /* 0x00000000db0672ca */ /* 0x000fda00000e0000 */
[----:B------:R-:W-:-:S05]  /*10aa0*/  MOV R0, UR6 ;  /* 0x0000000600007c02 */ /* 0x000fca0008000f00 */
[----:B0-----:R-:W-:-:S04]  /*10ab0*/  IMAD R0, R0, 0x80, R2 ;  /* 0x0000008000007824 */ /* 0x001fc800078e0202 */
[----:B------:R-:W-:-:S05]  /*10ac0*/  VIADD R0, R0, 0xffffff80 ;  /* 0xffffff8000007836 */ /* 0x000fca0000000000 */
[----:B------:R-:W-:-:S13]  /*10ad0*/  ISETP.GE.AND P0, PT, R0, UR4, PT ;  /* 0x0000000400007c0c */ /* 0x000fda000bf06270 */
[----:B------:R-:W-:Y:S05]  /*10ae0*/  @P0 BRA `(.L_x_2135) ;  /* 0x0000000000540947 */ /* 0x000fea0003800000 */
[----:B------:R-:W-:Y:S01]  /*10af0*/  R2UR UR7, R217 ;  /* 0x00000000d90772ca */ /* 0x000fe200000e0000 */
[----:B------:R-:W-:Y:S01]  /*10b00*/  ULDC.64 UR12, c[0x0][0xb70] ;  /* 0x0002dc00000c7ab9 */ /* 0x000fe20000000a00 */
[C---:B------:R-:W-:Y:S01]  /*10b10*/  IADD3 R2, P0, R0.reuse, R9, RZ ;  /* 0x0000000900027210 */ /* 0x040fe20007f1e0ff */
        /* <DEDUP_REMOVED lines=18> */
.L_x_2135:
[----:B------:R-:W-:Y:S05]  /*10c40*/  BSYNC B1 ;  /* 0x0000000000017941 */ /* 0x000fea0003800000 */
.L_x_2134:
[----:B------:R-:W-:Y:S01]  /*10c50*/  R2UR UR11, R219 ;  /* 0x00000000db0b72ca */ /* 0x000fe200000e0000 */
[----:B------:R-:W-:Y:S01]  /*10c60*/  ULDC.64 UR6, c[0x0][0xaa0] ;  /* 0x0002a80000067ab9 */ /* 0x000fe20000000a00 */
[----:B------:R-:W-:Y:S01]  /*10c70*/  R2UR UR14, R217 ;  /* 0x00000000d90e72ca */ /* 0x000fe200000e0000 */
[----:B------:R-:W-:Y:S01]  /*10c80*/  IMAD.MOV.U32 R2, RZ, RZ, R18 ;  /* 0x000000ffff027224 */ /* 0x000fe200078e0012 */
[----:B0-----:R-:W-:Y:S01]  /*10c90*/  MOV R3, R11 ;  /* 0x0000000b00037202 */ /* 0x001fe20000000f00 */
[----:B------:R-:W-:Y:S01]  /*10ca0*/  IMAD R0, R6, UR6, RZ ;  /* 0x0000000606007c24 */ /* 0x000fe2000f8e02ff */
[----:B------:R-:W-:Y:S01]  /*10cb0*/  ULDC.64 UR12, c[0x0][0xae0] ;  /* 0x0002b800000c7ab9 */ /* 0x000fe20000000a00 */
[C---:B------:R-:W-:Y:S01]  /*10cc0*/  VIADD R4, R212.reuse, 0x40 ;  /* 0x00000040d4047836 */ /* 0x040fe20000000000 */
[----:B------:R-:W-:Y:S01]  /*10cd0*/  BSSY B1, `(.L_x_2136) ;  /* 0x0000031000017945 */ /* 0x000fe20003800000 */
[----:B------:R-:W-:Y:S01]  /*10ce0*/  IMAD.WIDE.U32 R2, R9, UR6, R2 ;  /* 0x0000000609027c25 */ /* 0x000fe2000f8e0002 */
[----:B------:R-:W-:Y:S01]  /*10cf0*/  UIMAD UR6, UR8, UR12, URZ ;  /* 0x0000000c080672a4 */ /* 0x000fe2000f8e023f */
[----:B------:R-:W-:-:S02]  /*10d00*/  IADD3 R6, R212, 0x60, RZ ;  /* 0x00000060d4067810 */ /* 0x000fc40007ffe0ff */
[----:B------:R-:W-:Y:S01]  /*10d10*/  IMAD R9, R9, UR7, R0 ;  /* 0x0000000709097c24 */ /* 0x000fe2000f8e0200 */
[----:B------:R-:W-:Y:S01]  /*10d20*/  UIMAD UR7, UR11, -0x80, UR4 ;  /* 0xffffff800b0778a4 */ /* 0x000fe2000f8e0204 */
[----:B------:R-:W-:Y:S01]  /*10d30*/  IMAD.U32 R5, RZ, RZ, UR12 ;  /* 0x0000000cff057e24 */ /* 0x000fe2000f8e00ff */
[----:B------:R-:W-:Y:S01]  /*10d40*/  UIMAD UR6, UR14, UR13, UR6 ;  /* 0x0000000d0e0672a4 */ /* 0x000fe2000f8e0206 */
[----:B------:R-:W-:Y:S01]  /*10d50*/  IMAD.IADD R3, R3, 0x1, R9 ;  /* 0x0000000103037824 */ /* 0x000fe200078e0209 */
[----:B------:R-:W-:Y:S01]  /*10d60*/  SHF.R.S32.HI R9, RZ, 0x1f, R212 ;  /* 0x0000001fff097819 */ /* 0x000fe200000114d4 */
[----:B------:R-:W-:Y:S01]  /*10d70*/  ULDC.64 UR12, c[0x0][0xae8] ;  /* 0x0002ba00000c7ab9 */ /* 0x000fe20000000a00 */
[----:B------:R-:W-:Y:S01]  /*10d80*/  ISETP.GE.AND P2, PT, R212, UR7, PT ;  /* 0x00000007d4007c0c */ /* 0x000fe2000bf46270 */
[----:B------:R-:W-:Y:S01]  /*10d90*/  IMAD.WIDE.U32 R2, R5, UR14, R2 ;  /* 0x0000000e05027c25 */ /* 0x000fe2000f8e0002 */
[----:B------:R-:W-:Y:S01]  /*10da0*/  UIMAD UR4, UR10, UR12, URZ ;  /* 0x0000000c0a0472a4 */ /* 0x000fe2000f8e023f */
[----:B------:R-:W-:-:S02]  /*10db0*/  ISETP.GE.AND P0, PT, R4, UR7, PT ;  /* 0x0000000704007c0c */ /* 0x000fc4000bf06270 */
[----:B------:R-:W-:Y:S01]  /*10dc0*/  VIADD R3, R3, UR6 ;  /* 0x0000000603037c36 */ /* 0x000fe20008000000 */
[----:B------:R-:W-:Y:S01]  /*10dd0*/  UIMAD UR4, UR9, UR13, UR4 ;  /* 0x0000000d090472a4 */ /* 0x000fe2000f8e0204 */
[----:B------:R-:W-:Y:S02]  /*10de0*/  IMAD.U32 R5, RZ, RZ, UR12 ;  /* 0x0000000cff057e24 */ /* 0x000fe4000f8e00ff */
[----:B------:R-:W-:Y:S02]  /*10df0*/  VIADD R0, R212, 0x20 ;  /* 0x00000020d4007836 */ /* 0x000fe40000000000 */
[----:B------:R-:W-:-:S03]  /*10e00*/  IMAD.WIDE.U32 R4, R5, UR9, R2 ;  /* 0x0000000905047c25 */ /* 0x000fc6000f8e0002 */
[----:B------:R-:W-:Y:S01]  /*10e10*/  ISETP.GE.AND P1, PT, R0, UR7, PT ;  /* 0x0000000700007c0c */ /* 0x000fe2000bf26270 */
[----:B------:R-:W-:Y:S02]  /*10e20*/  IMAD.U32 R11, RZ, RZ, UR11 ;  /* 0x0000000bff0b7e24 */ /* 0x000fe4000f8e00ff */
[----:B------:R-:W-:Y:S02]  /*10e30*/  IMAD.MOV.U32 R8, RZ, RZ, R212 ;  /* 0x000000ffff087224 */ /* 0x000fe400078e00d4 */
[----:B------:R-:W-:Y:S02]  /*10e40*/  VIADD R13, R5, UR4 ;  /* 0x00000004050d7c36 */ /* 0x000fe40008000000 */
        /* <DEDUP_REMOVED lines=10> */
[C---:B------:R-:W-:Y:S01]  /*10ef0*/  VIADD R0, R18.reuse, 0xc0 ;  /* 0x000000c012007836 */ /* 0x040fe20000000000 */
[----:B------:R-:W-:Y:S01]  /*10f00*/  ISETP.GE.AND P3, PT, R18, UR4, PT ;  /* 0x0000000412007c0c */ /* 0x000fe2000bf66270 */
[----:B------:R-:W-:Y:S01]  /*10f10*/  IMAD.MOV.U32 R2, RZ, RZ, R4 ;  /* 0x000000ffff027224 */ /* 0x000fe200078e0004 */
[----:B------:R-:W-:Y:S01]  /*10f20*/  ULDC.64 UR10, c[0x0][0x208] ;  /* 0x00008200000a7ab9 */ /* 0x000fe20000000a00 */
[----:B------:R-:W-:Y:S01]  /*10f30*/  IMAD R11, R8, UR9, R11 ;  /* 0x00000009080b7c24 */ /* 0x000fe2000f8e020b */
[----:B------:R-:W-:Y:S01]  /*10f40*/  ISETP.GE.AND P6, PT, R0, UR4, PT ;  /* 0x0000000400007c0c */ /* 0x000fe2000bfc6270 */
        /* <DEDUP_REMOVED lines=9> */
.L_x_2137:
[----:B------:R-:W-:Y:S05]  /*10fe0*/  BSYNC B1 ;  /* 0x0000000000017941 */ /* 0x000fea0003800000 */
.L_x_2136:
[----:B------:R-:W-:Y:S01]  /*10ff0*/  BSSY B1, `(.L_x_2138) ;  /* 0x000001c000017945 */ /* 0x000fe20003800000 */
[----:B------:R-:W-:-:S03]  /*11000*/  ISETP.GE.AND P2, PT, R6, UR7, PT ;  /* 0x0000000706007c0c */ /* 0x000fc6000bf46270 */
[----:B------:R-:W-:Y:S10]  /*11010*/  @P1 BRA `(.L_x_2139) ;  /* 0x0000000000641947 */ /* 0x000ff40003800000 */
[----:B0-----:R-:W-:Y:S01]  /*11020*/  IADD3 R11, P1, R8, 0x20, RZ ;  /* 0x00000020080b7810 */ /* 0x001fe20007f3e0ff */
        /* <DEDUP_REMOVED lines=24> */
.L_x_2139:
[----:B------:R-:W-:Y:S05]  /*111b0*/  BSYNC B1 ;  /* 0x0000000000017941 */ /* 0x000fea0003800000 */
.L_x_2138:
        /* <DEDUP_REMOVED lines=12> */
[----:B------:R-:W-:Y:S01]  /*11280*/  IADD3 R6, R18, 0xc0, RZ ;  /* 0x000000c012067810 */ /* 0x000fe20007ffe0ff */
[----:B------:R-:W-:Y:S01]  /*11290*/  IMAD R0, R0, UR8, RZ ;  /* 0x0000000800007c24 */ /* 0x000fe2000f8e02ff */
[----:B------:R-:W-:Y:S01]  /*112a0*/  ISETP.GE.AND P1, PT, R18, UR4, PT ;  /* 0x0000000412007c0c */ /* 0x000fe2000bf26270 */
[----:B------:R-:W-:Y:S01]  /*112b0*/  IMAD.WIDE.U32 R2, R11, UR8, R2 ;  /* 0x000000080b027c25 */ /* 0x000fe2000f8e0002 */
[----:B------:R-:W-:Y:S01]  /*112c0*/  ISETP.GE.AND P5, PT, R6, UR4, PT ;  /* 0x0000000406007c0c */ /* 0x000fe2000bfa6270 */
[----:B------:R-:W-:-:S02]  /*112d0*/  ULDC.64 UR10, c[0x0][0x208] ;  /* 0x00008200000a7ab9 */ /* 0x000fc40000000a00 */
        /* <DEDUP_REMOVED lines=9> */
.L_x_2141:
[----:B------:R-:W-:Y:S05]  /*11370*/  BSYNC B1 ;  /* 0x0000000000017941 */ /* 0x000fea0003800000 */
.L_x_2140:
[----:B------:R-:W-:Y:S05]  /*11380*/  @P2 BRA `(.L_x_2132) ;  /* 0x0000000000642947 */ /* 0x000fea0003800000 */
[----:B------:R-:W-:Y:S01]  /*11390*/  IADD3 R5, P0, R8, 0x60, RZ ;  /* 0x0000006008057810 */ /* 0x000fe20007f1e0ff */
[C---:B------:R-:W-:Y:S01]  /*113a0*/  VIADD R0, R18.reuse, 0x40 ;  /* 0x0000004012007836 */ /* 0x040fe20000000000 */
[----:B------:R-:W-:Y:S01]  /*113b0*/  ULDC UR4, c[0x0][0xa8c] ;  /* 0x0002a30000047ab9 */ /* 0x000fe20000000800 */
[----:B------:R-:W-:Y:S01]  /*113c0*/  ULDC.64 UR6, c[0x0][0xad8] ;  /* 0x0002b60000067ab9 */ /* 0x000fe20000000a00 */
[----:B------:R-:W-:Y:S01]  /*113d0*/  IMAD.MOV.U32 R2, RZ, RZ, R4 ;  /* 0x000000ffff027224 */ /* 0x000fe200078e0004 */
[----:B------:R-:W-:Y:S01]  /*113e0*/  ISETP.GE.AND P1, PT, R18, UR4, PT ;  /* 0x0000000412007c0c */ /* 0x000fe2000bf26270 */
[----:B------:R-:W-:Y:S01]  /*113f0*/  IMAD.X R8, RZ, RZ, R9, P0 ;  /* 0x000000ffff087224 */ /* 0x000fe200000e0609 */
[----:B------:R-:W-:Y:S01]  /*11400*/  ISETP.GE.AND P2, PT, R0, UR4, PT ;  /* 0x0000000400007c0c */ /* 0x000fe2000bf46270 */
[----:B------:R-:W-:Y:S01]  /*11410*/  IMAD.MOV.U32 R3, RZ, RZ, R13 ;  /* 0x000000ffff037224 */ /* 0x000fe200078e000d */
[C---:B------:R-:W-:Y:S01]  /*11420*/  IADD3 R0, R18.reuse, 0xc0, RZ ;  /* 0x000000c012007810 */ /* 0x040fe20007ffe0ff */
[----:B------:R-:W-:Y:S01]  /*11430*/  VIADD R4, R18, 0x80 ;  /* 0x0000008012047836 */ /* 0x000fe20000000000 */
[----:B------:R-:W-:Y:S01]  /*11440*/  ULDC.64 UR8, c[0x0][0x208] ;  /* 0x0000820000087ab9 */ /* 0x000fe20000000a00 */
[----:B------:R-:W-:Y:S01]  /*11450*/  IMAD R8, R8, UR6, RZ ;  /* 0x0000000608087c24 */ /* 0x000fe2000f8e02ff */
[----:B------:R-:W-:Y:S01]  /*11460*/  ISETP.GE.AND P4, PT, R0, UR4, PT ;  /* 0x0000000400007c0c */ /* 0x000fe2000bf86270 */
[----:B------:R-:W-:Y:S01]  /*11470*/  IMAD.WIDE.U32 R2, R5, UR6, R2 ;  /* 0x0000000605027c25 */ /* 0x000fe2000f8e0002 */
[----:B------:R-:W-:-:S03]  /*11480*/  ISETP.GE.AND P3, PT, R4, UR4, PT ;  /* 0x0000000404007c0c */ /* 0x000fc6000bf66270 */
        /* <DEDUP_REMOVED lines=9> */
.L_x_2132:
[----:B------:R-:W-:Y:S05]  /*11520*/  BSYNC B0 ;  /* 0x0000000000007941 */ /* 0x000fea0003800000 */
.L_x_2123:
[----:B------:R-:W-:Y:S02]  /*11530*/  ULDC UR4, c[0x0][0xc14] ;  /* 0x0003050000047ab9 */ /* 0x000fe40000000800 */
[----:B------:R-:W-:-:S13]  /*11540*/  ISETP.GE.AND P0, PT, R7, UR4, PT ;  /* 0x0000000407007c0c */ /* 0x000fda000bf06270 */
[----:B------:R-:W-:Y:S05]  /*11550*/  @!P0 BRA `(.L_x_2142) ;  /* 0xfffffef8001c8947 */ /* 0x000fea000383ffff */
[----:B------:R-:W-:Y:S05]  /*11560*/  EXIT ;  /* 0x000000000000794d */ /* 0x000fea0003800000 */
.L_x_2087:
        /* <DEDUP_REMOVED lines=23> */
[----:B------:R-:W-:-:S09]  /*116e0*/  LOP3.LUT R0, R0, 0xfffffffe, RZ, 0xc0, !PT ;  /* 0xfffffffe00007812 */ /* 0x000fd200078ec0ff */
        /* <DEDUP_REMOVED lines=16> */
[----:B------:R-:W-:Y:S01]  /*117f0*/  MOV R6, RZ ;  /* 0x000000ff00067202 */ /* 0x000fe20000000f00 */
        /* <DEDUP_REMOVED lines=21> */
.L_x_2147:
        /* <DEDUP_REMOVED lines=16> */
.L_x_2146:
[----:B------:R-:W-:Y:S05]  /*11a50*/  BSYNC B0 ;  /* 0x0000000000007941 */ /* 0x000fea0003800000 */
.L_x_2145:
        /* <DEDUP_REMOVED lines=25> */
.L_x_2143:
        /* <DEDUP_REMOVED lines=21> */
.L_x_2148:
[----:B-1----:R-:W-:Y:S01]  /*11d40*/  IADD3 R2, RZ, -R3, RZ ;  /* 0x80000003ff027210 */ /* 0x002fe20007ffe0ff */
[----:B---3--:R-:W-:Y:S01]  /*11d50*/  IMAD R16, R16, UR4, R7 ;  /* 0x0000000410107c24 */ /* 0x008fe2000f8e0207 */
[----:B--2---:R-:W-:-:S03]  /*11d60*/  IABS R4, R6 ;  /* 0x0000000600047213 */ /* 0x004fc60000000000 */
        /* <DEDUP_REMOVED lines=18> */
[----:B------:R-:W-:Y:S01]  /*11e90*/  IMAD R4, R8, R9, RZ ;  /* 0x0000000908047224 */ /* 0x000fe200078e02ff */
[----:B------:R-:W-:-:S03]  /*11ea0*/  IADD3 R9, -R9, RZ, RZ ;  /* 0x000000ff09097210 */ /* 0x000fc60007ffe1ff */
        /* <DEDUP_REMOVED lines=27> */
[----:B------:R-:W-:Y:S02]  /*12060*/  @!P0 LOP3.LUT R3, RZ, R8, RZ, 0x33, !PT ;  /* 0x00000008ff038212 */ /* 0x000fe400078e33ff */
[----:B------:R-:W-:Y:S02]  /*12070*/  IADD3 R8, -R8, RZ, RZ ;  /* 0x000000ff08087210 */ /* 0x000fe40007ffe1ff */
[----:B------:R-:W-:-:S03]  /*12080*/  LOP3.LUT R2, RZ, R3, RZ, 0x33, !PT ;  /* 0x00000003ff027212 */ /* 0x000fc600078e33ff */
[----:B------:R-:W-:Y:S02]  /*12090*/  IMAD R18, R3, R8, R4 ;  /* 0x0000000803127224 */ /* 0x000fe400078e0204 */
[----:B------:R-:W-:Y:S01]  /*120a0*/  IMAD.IADD R17, R17, 0x1, R2 ;  /* 0x0000000111117824 */ /* 0x000fe200078e0202 */
[----:B------:R-:W-:Y:S06]  /*120b0*/  BRA `(.L_x_2149) ;  /* 0x00000000000c7947 */ /* 0x000fec0003800000 */
.L_x_2144:
[----:B------:R-:W-:Y:S02]  /*120c0*/  IMAD.MOV.U32 R17, RZ, RZ, RZ ;  /* 0x000000ffff117224 */ /* 0x000fe400078e00ff */
[----:B------:R-:W-:Y:S02]  /*120d0*/  IMAD.U32 R16, RZ, RZ, UR6 ;  /* 0x00000006ff107e24 */ /* 0x000fe4000f8e00ff */
[----:B------:R-:W-:-:S07]  /*120e0*/  IMAD.MOV.U32 R18, RZ, RZ, RZ ;  /* 0x000000ffff127224 */ /* 0x000fce00078e00ff */
.L_x_2149:
[----:B------:R-:W1:Y:S01]  /*120f0*/  S2R R2, SR_TID.X ;  /* 0x0000000000027919 */ /* 0x000e620000002100 */
[----:B------:R-:W-:Y:S01]  /*12100*/  STL [R1+0x20], RZ ;  /* 0x000020ff01007387 */ /* 0x000fe20000100800 */
        /* <DEDUP_REMOVED lines=10> */
[----:B------:R1:W-:Y:S03]  /*121b0*/  STL [R1], RZ ;  /* 0x000000ff01007387 */ /* 0x0003e60000100800 */
[----:B------:R-:W-:Y:S05]  /*121c0*/  @P0 BRA `(.L_x_2150) ;  /* 0x0000004400dc0947 */ /* 0x000fea0003800000 */
[----:B-1----:R-:W-:Y:S01]  /*121d0*/  IMAD.MOV.U32 R0, RZ, RZ, 0x1 ;  /* 0x00000001ff007424 */ /* 0x002fe200078e00ff */
[----:B------:R1:W-:Y:S01]  /*121e0*/  STL [R1], RZ ;  /* 0x000000ff01007387 */ /* 0x0003e20000100800 */
[----:B------:R-:W-:Y:S01]  /*121f0*/  ULDC UR38, c[0x0][0xc] ;  /* 0x0000030000267ab9 */ /* 0x000fe20000000800 */
[----:B------:R-:W-:Y:S02]  /*12200*/  ULDC.64 UR36, c[0x0][0x198] ;  /* 0x0000660000247ab9 */ /* 0x000fe40000000a00 */
[----:B------:R1:W-:Y:S04]  /*12210*/  STL [R1+0x8], R0 ;  /* 0x0000080001007387 */ /* 0x0003e80000100800 */
[----:B------:R1:W-:Y:S02]  /*12220*/  STL [R1+0x20], RZ ;  /* 0x000020ff01007387 */ /* 0x0003e40000100800 */
.L_x_2218:
[----:B--2---:R-:W2:Y:S01]  /*12230*/  LDC.64 R2, c[0x0][0xc60] ;  /* 0x00031800ff027b82 */ /* 0x004ea20000000a00 */
[----:B------:R-:W-:Y:S01]  /*12240*/  ULDC.64 UR4, c[0x0][0x208] ;  /* 0x0000820000047ab9 */ /* 0x000fe20000000a00 */
[----:B--2---:R-:W-:-:S05]  /*12250*/  IMAD.WIDE R2, R19, 0x4, R2 ;  /* 0x0000000413027825 */ /* 0x004fca00078e0202 */
[----:B------:R-:W2:Y:S01]  /*12260*/  LDG.E R5, desc[UR4][R2.64] ;  /* 0x0000000402057981 */ /* 0x000ea2000c1e1900 */
[----:B------:R-:W-:Y:S05]  /*12270*/  YIELD ;  /* 0x0000000000007946 */ /* 0x000fea0003800000 */
[----:B------:R-:W-:Y:S01]  /*12280*/  ULDC.64 UR4, c[0x0][0xa28] ;  /* 0x00028a0000047ab9 */ /* 0x000fe20000000a00 */
[----:B-1----:R-:W-:Y:S01]  /*12290*/  IMAD.MOV.U32 R0, RZ, RZ, RZ ;  /* 0x000000ffff007224 */ /* 0x002fe200078e00ff */
[----:B------:R-:W-:Y:S01]  /*122a0*/  ISETP.NE.U32.AND P0, PT, RZ, UR4, PT ;  /* 0x00000004ff007c0c */ /* 0x000fe2000bf05070 */
[----:B------:R-:W-:Y:S01]  /*122b0*/  ULDC.64 UR8, c[0x0][0x208] ;  /* 0x0000820000087ab9 */ /* 0x000fe20000000a00 */
[----:B------:R-:W-:Y:S01]  /*122c0*/  MOV R6, RZ ;  /* 0x000000ff00067202 */ /* 0x000fe20000000f00 */
[----:B------:R-:W-:Y:S01]  /*122d0*/  ULDC.64 UR6, c[0x0][0xa08] ;  /* 0x0002820000067ab9 */ /* 0x000fe20000000a00 */
[----:B------:R-:W-:-:S02]  /*122e0*/  ISETP.NE.AND.EX P0, PT, RZ, UR5, PT, P0 ;  /* 0x00000005ff007c0c */ /* 0x000fc4000bf05300 */
[----:B--2---:R-:W-:Y:S01]  /*122f0*/  SHF.R.S32.HI R4, RZ, 0x1f, R5 ;  /* 0x0000001fff047819 */ /* 0x004fe20000011405 */
[----:B------:R-:W-:-:S10]  /*12300*/  IMAD.SHL.U32 R11, R5, 0x4, RZ ;  /* 0x00000004050b7824 */ /* 0x000fd400078e00ff */
[C---:B------:R-:W-:Y:S01]  /*12310*/  @P0 LEA R2, P1, R5.reuse, UR4, 0x2 ;  /* 0x0000000405020c11 */ /* 0x040fe2000f8210ff */
[----:B------:R1:W-:Y:S03]  /*12320*/  STL [R1+0x10], R5 ;  /* 0x0000100501007387 */ /* 0x0003e60000100800 */
[C-C-:B------:R-:W-:Y:S01]  /*12330*/  @P0 LEA.HI.X R3, R5.reuse, UR5, R4.reuse, 0x2, P1 ;  /* 0x0000000505030c11 */ /* 0x140fe200088f1404 */
[----:B------:R-:W-:Y:S02]  /*12340*/  ULDC.64 UR4, c[0x0][0xa18] ;  /* 0x0002860000047ab9 */ /* 0x000fe40000000a00 */
[----:B------:R-:W-:Y:S02]  /*12350*/  ISETP.NE.U32.AND P1, PT, RZ, UR4, PT ;  /* 0x00000004ff007c0c */ /* 0x000fe4000bf25070 */
[----:B------:R2:W5:Y:S01]  /*12360*/  @P0 LDG.E R0, desc[UR8][R2.64] ;  /* 0x0000000802000981 */ /* 0x000562000c1e1900 */
[----:B------:R-:W-:-:S02]  /*12370*/  SHF.L.U64.HI R10, R5, 0x2, R4 ;  /* 0x00000002050a7819 */ /* 0x000fc40000010204 */
[----:B------:R-:W-:Y:S01]  /*12380*/  ISETP.NE.AND.EX P1, PT, RZ, UR5, PT, P1 ;  /* 0x00000005ff007c0c */ /* 0x000fe2000bf25310 */
[----:B------:R-:W-:Y:S04]  /*12390*/  STL [R1+0x18], R11 ;  /* 0x0000180b01007387 */ /* 0x000fe80000100800 */
[----:B------:R-:W-:Y:S08]  /*123a0*/  STL [R1+0x1c], R10 ;  /* 0x00001c0a01007387 */ /* 0x000ff00000100800 */
[----:B------:R-:W-:-:S04]  /*123b0*/  @P1 IADD3 R8, P0, R11, UR4, RZ ;  /* 0x000000040b081c10 */ /* 0x000fc8000ff1e0ff */
[C---:B------:R-:W-:Y:S01]  /*123c0*/  @P1 IADD3.X R9, R10.reuse, UR5, RZ, P0, !PT ;  /* 0x000000050a091c10 */ /* 0x040fe200087fe4ff */
[----:B------:R-:W-:Y:S02]  /*123d0*/  ULDC.64 UR4, c[0x0][0xa00] ;  /* 0x0002800000047ab9 */ /* 0x000fe40000000a00 */
[----:B------:R-:W-:Y:S02]  /*123e0*/  ISETP.NE.U32.AND P2, PT, RZ, UR4, PT ;  /* 0x00000004ff007c0c */ /* 0x000fe4000bf45070 */
[C---:B--2---:R-:W-:Y:S02]  /*123f0*/  IADD3 R2, P0, R11.reuse, UR4, RZ ;  /* 0x000000040b027c10 */ /* 0x044fe4000ff1e0ff */
[----:B------:R-:W-:Y:S02]  /*12400*/  ISETP.NE.AND.EX P2, PT, RZ, UR5, PT, P2 ;  /* 0x00000005ff007c0c */ /* 0x000fe4000bf45320 */
[----:B------:R-:W-:Y:S01]  /*12410*/  IADD3.X R3, R10, UR5, RZ, P0, !PT ;  /* 0x000000050a037c10 */ /* 0x000fe200087fe4ff */
[----:B------:R-:W-:Y:S01]  /*12420*/  ULDC UR4, c[0x0][0x288] ;  /* 0x0000a20000047ab9 */ /* 0x000fe20000000800 */
[----:B------:R-:W-:-:S04]  /*12430*/  IADD3 R4, P0, R11, UR6, RZ ;  /* 0x000000060b047c10 */ /* 0x000fc8000ff1e0ff */
[----:B-1----:R-:W-:-:S05]  /*12440*/  IADD3.X R5, R10, UR7, RZ, P0, !PT ;  /* 0x000000070a057c10 */ /* 0x002fca00087fe4ff */
[----:B------:R-:W2:Y:S01]  /*12450*/  @P2 LDG.E R6, desc[UR8][R2.64] ;  /* 0x0000000802062981 */ /* 0x000ea2000c1e1900 */
[----:B------:R-:W-:-:S04]  /*12460*/  ISETP.NE.U32.AND P0, PT, RZ, UR6, PT ;  /* 0x00000006ff007c0c */ /* 0x000fc8000bf05070 */
[----:B------:R-:W-:Y:S01]  /*12470*/  ISETP.NE.AND.EX P0, PT, RZ, UR7, PT, P0 ;  /* 0x00000007ff007c0c */ /* 0x000fe2000bf05300 */
[----:B--2---:R1:W-:Y:S02]  /*12480*/  STL [R1+0x24], R6 ;  /* 0x0000240601007387 */ /* 0x0043e40000100800 */
[----:B-1----:R-:W-:Y:S01]  /*12490*/  IMAD.U32 R6, RZ, RZ, UR4 ;  /* 0x00000004ff067e24 */ /* 0x002fe2000f8e00ff */
[----:B------:R-:W-:Y:S02]  /*124a0*/  ULDC.64 UR4, c[0x0][0x3f8] ;  /* 0x0000fe0000047ab9 */ /* 0x000fe40000000a00 */
[----:B------:R-:W-:-:S03]  /*124b0*/  UISETP.NE.U32.AND UP0, UPT, UR4, URZ, UPT ;  /* 0x0000003f0400728c */ /* 0x000fc6000bf05070 */
[----:B------:R-:W-:Y:S01]  /*124c0*/  ULDC UR4, c[0x0][0x404] ;  /* 0x0001010000047ab9 */ /* 0x000fe20000000800 */
[----:B------:R-:W-:Y:S01]  /*124d0*/  UISETP.NE.AND.EX UP0, UPT, UR5, URZ, UPT, UP0 ;  /* 0x0000003f0500728c */ /* 0x000fe2000bf05300 */
[----:B------:R1:W5:Y:S02]  /*124e0*/  @P1 LDG.E R6, desc[UR8][R8.64] ;  /* 0x0000000808061981 */ /* 0x000364000c1e1900 */
[----:B------:R-:W-:Y:S01]  /*124f0*/  ULDC UR5, c[0x0][0x2e0] ;  /* 0x0000b80000057ab9 */ /* 0x000fe20000000800 */
[----:B------:R-:W-:-:S04]  /*12500*/  USEL UR4, UR4, 0x1, UP0 ;  /* 0x0000000104047887 */ /* 0x000fc80008000000 */
[----:B------:R-:W-:-:S06]  /*12510*/  UIMAD UR4, UR4, UR5, URZ ;  /* 0x00000005040472a4 */ /* 0x000fcc000f8e023f */
[----:B------:R-:W-:Y:S01]  /*12520*/  IMAD.U32 R7, RZ, RZ, UR4 ;  /* 0x00000004ff077e24 */ /* 0x000fe2000f8e00ff */
[----:B-1----:R-:W-:Y:S06]  /*12530*/  @P1 BRA `(.L_x_2151) ;  /* 0x0000000000141947 */ /* 0x002fec0003800000 */
[----:B------:R-:W-:Y:S05]  /*12540*/  @!P2 BRA `(.L_x_2151) ;  /* 0x000000000010a947 */ /* 0x000fea0003800000 */
[----:B------:R-:W-:Y:S02]  /*12550*/  ULDC.64 UR4, c[0x0][0x208] ;  /* 0x0000820000047ab9 */ /* 0x000fe40000000a00 */
[----:B-----5:R-:W2:Y:S04]  /*12560*/  LDG.E R6, desc[UR4][R2.64] ;  /* 0x0000000402067981 */ /* 0x020ea8000c1e1900 */
[----:B------:R-:W2:Y:S02]  /*12570*/  LDG.E R9, desc[UR4][R2.64+0x4] ;  /* 0x0000040402097981 */ /* 0x000ea4000c1e1900 */
[----:B--2---:R-:W-:-:S07]  /*12580*/  IMAD.IADD R6, R9, 0x1, -R6 ;  /* 0x0000000109067824 */ /* 0x004fce00078e0a06 */
.L_x_2151:
[----:B------:R-:W-:Y:S01]  /*12590*/  IMAD.MOV.U32 R3, RZ, RZ, RZ ;  /* 0x000000ffff037224 */ /* 0x000fe200078e00ff */
[----:B------:R-:W-:-:S05]  /*125a0*/  ULDC.64 UR4, c[0x0][0x208] ;  /* 0x0000820000047ab9 */ /* 0x000fca0000000a00 */
[----:B------:R-:W2:Y:S01]  /*125b0*/  @P0 LDG.E R3, desc[UR4][R4.64] ;  /* 0x0000000404030981 */ /* 0x000ea2000c1e1900 */
[----:B------:R-:W-:Y:S02]  /*125c0*/  ULDC.64 UR4, c[0x0][0xa20] ;  /* 0x0002880000047ab9 */ /* 0x000fe40000000a00 */
[----:B------:R-:W-:-:S04]  /*125d0*/  ISETP.NE.U32.AND P1, PT, RZ, UR4, PT ;  /* 0x00000004ff007c0c */ /* 0x000fc8000bf25070 */
[----:B------:R-:W-:Y:S01]  /*125e0*/  ISETP.NE.AND.EX P1, PT, RZ, UR5, PT, P1 ;  /* 0x00000005ff007c0c */ /* 0x000fe2000bf25310 */
[----:B--2--5:R-:W-:-:S05]  /*125f0*/  IMAD.IADD R2, R3, 0x1, R0 ;  /* 0x0000000103027824 */ /* 0x024fca00078e0200 */
[----:B------:R1:W-:Y:S07]  /*12600*/  STL [R1+0x4], R2 ;  /* 0x0000040201007387 */ /* 0x0003ee0000100800 */
[----:B------:R-:W-:Y:S05]  /*12610*/  @!P1 BRA `(.L_x_2152) ;  /* 0x0000000000149947 */ /* 0x000fea0003800000 */
[----:B-1----:R-:W-:Y:S01]  /*12620*/  IADD3 R2, P0, R11, UR4, RZ ;  /* 0x000000040b027c10 */ /* 0x002fe2000ff1e0ff */
[----:B------:R-:W-:-:S03]  /*12630*/  ULDC.64 UR6, c[0x0][0x208] ;  /* 0x0000820000067ab9 */ /* 0x000fc60000000a00 */
[----:B------:R-:W-:-:S05]  /*12640*/  IADD3.X R3, R10, UR5, RZ, P0, !PT ;  /* 0x000000050a037c10 */ /* 0x000fca00087fe4ff */
[----:B------:R2:W5:Y:S01]  /*12650*/  LDG.E R7, desc[UR6][R2.64] ;  /* 0x0000000602077981 */ /* 0x000562000c1e1900 */
[----:B------:R-:W-:Y:S05]  /*12660*/  BRA `(.L_x_2153) ;  /* 0x0000000000147947 */ /* 0x000fea0003800000 */
.L_x_2152:
[----:B------:R-:W-:Y:S05]  /*12670*/  @!P0 BRA `(.L_x_2153) ;  /* 0x0000000000108947 */ /* 0x000fea0003800000 */
[----:B------:R-:W-:Y:S02]  /*12680*/  ULDC.64 UR4, c[0x0][0x208] ;  /* 0x0000820000047ab9 */ /* 0x000fe40000000a00 */
[----:B------:R-:W2:Y:S04]  /*12690*/  LDG.E R7, desc[UR4][R4.64] ;  /* 0x0000000404077981 */ /* 0x000ea8000c1e1900 */
[----:B-1----:R-:W2:Y:S02]  /*126a0*/  LDG.E R2, desc[UR4][R4.64+0x4] ;  /* 0x0000040404027981 */ /* 0x002ea4000c1e1900 */
[----:B--2---:R-:W-:-:S07]  /*126b0*/  IMAD.IADD R7, R2, 0x1, -R7 ;  /* 0x0000000102077824 */ /* 0x004fce00078e0a07 */
.L_x_2153:
[----:B-----5:R-:W-:Y:S01]  /*126c0*/  IMAD.IADD R7, R7, 0x1, -R0 ;  /* 0x0000000107077824 */ /* 0x020fe200078e0a00 */
[----:B------:R-:W-:Y:S01]  /*126d0*/  LEA R0, R17, 0xcf, 0x7 ;  /* 0x000000cf11007811 */ /* 0x000fe200078e38ff */
[----:B------:R-:W-:Y:S03]  /*126e0*/  BSSY B6, `(.L_x_2154) ;  /* 0x0000361000067945 */ /* 0x000fe60003800000 */
[C---:B------:R-:W-:Y:S01]  /*126f0*/  IADD3 R0, R7.reuse, R0, -R6 ;  /* 0x0000000007007210 */ /* 0x040fe20007ffe806 */
[----:B------:R-:W-:-:S04]  /*12700*/  VIADD R7, R7, 0x4f ;  /* 0x0000004f07077836 */ /* 0x000fc80000000000 */
[----:B------:R-:W-:-:S04]  /*12710*/  IMAD.HI R7, R7, 0x66666667, RZ ;  /* 0x6666666707077827 */ /* 0x000fc800078e02ff */
[----:B-12---:R-:W-:Y:S01]  /*12720*/  IMAD.HI R2, R0, 0x66666667, RZ ;  /* 0x6666666700027827 */ /* 0x006fe200078e02ff */
[----:B------:R-:W-:-:S04]  /*12730*/  SHF.R.U32.HI R0, RZ, 0x1f, R7 ;  /* 0x0000001fff007819 */ /* 0x000fc80000011607 */
[----:B------:R-:W-:Y:S02]  /*12740*/  SHF.R.U32.HI R3, RZ, 0x1f, R2 ;  /* 0x0000001fff037819 */ /* 0x000fe40000011602 */
[----:B------:R-:W-:Y:S02]  /*12750*/  LEA.HI.SX32 R0, R7, R0, 0x1b ;  /* 0x0000000007007211 */ /* 0x000fe400078fdaff */
[----:B------:R-:W-:-:S04]  /*12760*/  LEA.HI.SX32 R3, R2, R3, 0x1b ;  /* 0x0000000302037211 */ /* 0x000fc800078fdaff */
[----:B------:R-:W-:-:S04]  /*12770*/  VIMNMX R4, R0, R3, PT ;  /* 0x0000000300047248 */ /* 0x000fc80003fe0100 */
[----:B------:R-:W-:Y:S01]  /*12780*/  ISETP.GT.AND P0, PT, R4, RZ, PT ;  /* 0x000000ff0400720c */ /* 0x000fe20003f04270 */
[----:B------:R1:W-:-:S12]  /*12790*/  STL [R1+0x14], R4 ;  /* 0x0000140401007387 */ /* 0x0003d80000100800 */
[----:B-1----:R-:W-:Y:S05]  /*127a0*/  @P0 BRA `(.L_x_2155) ;  /* 0x0000000000480947 */ /* 0x002fea0003800000 */
[----:B------:R-:W1:Y:S02]  /*127b0*/  S2R R4, SR_TID.X ;  /* 0x0000000000047919 */ /* 0x000e640000002100 */
        /* <DEDUP_REMOVED lines=17> */
.L_x_2155:
[----:B------:R-:W1:Y:S01]  /*128d0*/  S2R R3, SR_CgaCtaId ;  /* 0x0000000000037919 */ /* 0x000e620000008800 */
[----:B------:R-:W-:-:S04]  /*128e0*/  MOV R0, 0x400 ;  /* 0x0000040000007802 */ /* 0x000fc80000000f00 */
[----:B-1----:R-:W-:-:S04]  /*128f0*/  LEA R2, R3, R0, 0x18 ;  /* 0x0000000003027211 */ /* 0x002fc800078ec0ff */
[----:B------:R-:W-:Y:S01]  /*12900*/  IADD3 R0, R2, 0x24400, RZ ;  /* 0x0002440002007810 */ /* 0x000fe20007ffe0ff */
[----:B------:R1:W-:Y:S03]  /*12910*/  STL [R1+0xc], R2 ;  /* 0x00000c0201007387 */ /* 0x0003e60000100800 */
[----:B------:R-:W-:-:S13]  /*12920*/  LOP3.LUT P0, RZ, R0, 0x3ff, RZ, 0xc0, !PT ;  /* 0x000003ff00ff7812 */ /* 0x000fda000780c0ff */
[----:B-1----:R-:W-:Y:S05]  /*12930*/  @!P0 BRA `(.L_x_2157) ;  /* 0x0000000000408947 */ /* 0x002fea0003800000 */
[----:B------:R-:W-:Y:S01]  /*12940*/  MOV R2, 0x0 ;  /* 0x0000000000027802 */ /* 0x000fe20000000f00 */
[----:B------:R-:W-:Y:S01]  /*12950*/  ULDC.64 UR6, c[0x4][0x1b8] ;  /* 0x01006e0000067ab9 */ /* 0x000fe20000000a00 */
[----:B------:R-:W-:Y:S01]  /*12960*/  ULDC.64 UR8, c[0x4][0x1c0] ;  /* 0x0100700000087ab9 */ /* 0x000fe20000000a00 */
[----:B------:R-:W-:Y:S01]  /*12970*/  ULDC.64 UR4, c[0x4][0x118] ;  /* 0x0100460000047ab9 */ /* 0x000fe20000000a00 */
[----:B------:R-:W-:Y:S01]  /*12980*/  IMAD.U32 R4, RZ, RZ, UR6 ;  /* 0x00000006ff047e24 */ /* 0x000fe2000f8e00ff */
[----:B0-----:R-:W-:Y:S01]  /*12990*/  MOV R13, RZ ;  /* 0x000000ff000d7202 */ /* 0x001fe20000000f00 */
[----:B------:R-:W0:Y:S01]  /*129a0*/  LDC.64 R2, c[0x4][R2] ;  /* 0x0100000002027b82 */ /* 0x000e220000000a00 */
[----:B------:R-:W-:Y:S02]  /*129b0*/  IMAD.U32 R5, RZ, RZ, UR7 ;  /* 0x00000007ff057e24 */ /* 0x000fe4000f8e00ff */
[----:B------:R-:W-:Y:S02]  /*129c0*/  IMAD.U32 R6, RZ, RZ, UR8 ;  /* 0x00000008ff067e24 */ /* 0x000fe4000f8e00ff */
[----:B------:R-:W-:-:S02]  /*129d0*/  IMAD.U32 R7, RZ, RZ, UR9 ;  /* 0x00000009ff077e24 */ /* 0x000fc4000f8e00ff */
[----:B------:R-:W-:Y:S02]  /*129e0*/  IMAD.U32 R10, RZ, RZ, UR4 ;  /* 0x00000004ff0a7e24 */ /* 0x000fe4000f8e00ff */
[----:B------:R-:W-:Y:S02]  /*129f0*/  IMAD.U32 R11, RZ, RZ, UR5 ;  /* 0x00000005ff0b7e24 */ /* 0x000fe4000f8e00ff */
[----:B------:R-:W-:Y:S02]  /*12a00*/  IMAD.MOV.U32 R8, RZ, RZ, 0x70 ;  /* 0x00000070ff087424 */ /* 0x000fe400078e00ff */
[----:B------:R-:W-:-:S07]  /*12a10*/  IMAD.MOV.U32 R12, RZ, RZ, 0x1 ;  /* 0x00000001ff0c7424 */ /* 0x000fce00078e00ff */
[----:B------:R-:W-:-:S07]  /*12a20*/  LEPC R20, `(.L_x_2157) ;  /* 0x000000001014794e */ /* 0x000fce0000000000 */
[----:B0-----:R-:W-:Y:S05]  /*12a30*/  CALL.ABS.NOINC R2 ;  /* 0x0000000002007343 */ /* 0x001fea0003c00000 */
.L_x_2157:
        /* <DEDUP_REMOVED lines=17> */
[----:B01----:R-:W-:-:S07]  /*12b50*/  IMAD.MOV.U32 R13, RZ, RZ, RZ ;  /* 0x000000ffff0d7224 */ /* 0x003fce00078e00ff */
[----:B------:R-:W-:-:S07]  /*12b60*/  LEPC R20, `(.L_x_2159) ;  /* 0x000000001014794e */ /* 0x000fce0000000000 */
[----:B--2---:R-:W-:Y:S05]  /*12b70*/  CALL.ABS.NOINC R2 ;  /* 0x0000000002007343 */ /* 0x004fea0003c00000 */
.L_x_2159:
[----:B------:R-:W-:Y:S01]  /*12b80*/  MOV R2, 0x0 ;  /* 0x0000000000027802 */ /* 0x000fe20000000f00 */
[----:B------:R-:W-:Y:S01]  /*12b90*/  ULDC.64 UR6, c[0x4][0x1b8] ;  /* 0x01006e0000067ab9 */ /* 0x000fe20000000a00 */
[----:B------:R-:W-:Y:S01]  /*12ba0*/  ULDC.64 UR8, c[0x4][0x1c0] ;  /* 0x0100700000087ab9 */ /* 0x000fe20000000a00 */
[----:B------:R-:W-:Y:S01]  /*12bb0*/  ULDC.64 UR4, c[0x4][0x128] ;  /* 0x01004a0000047ab9 */ /* 0x000fe20000000a00 */
[----:B------:R-:W-:Y:S01]  /*12bc0*/  IMAD.U32 R4, RZ, RZ, UR6 ;  /* 0x00000006ff047e24 */ /* 0x000fe2000f8e00ff */
[----:B------:R-:W-:Y:S01]  /*12bd0*/  MOV R12, 0x1 ;  /* 0x00000001000c7802 */ /* 0x000fe20000000f00 */
[----:B------:R-:W0:Y:S01]  /*12be0*/  LDC.64 R2, c[0x4][R2] ;  /* 0x0100000002027b82 */ /* 0x000e220000000a00 */
        /* <DEDUP_REMOVED lines=8> */
[----:B0-----:R-:W-:Y:S05]  /*12c70*/  CALL.ABS.NOINC R2 ;  /* 0x0000000002007343 */ /* 0x001fea0003c00000 */
.L_x_2158:
        /* <DEDUP_REMOVED lines=18> */
[----:B------:R-:W1:Y:S01]  /*12da0*/  LDC R0, c[0x0][0x428] ;  /* 0x00010a00ff007b82 */ /* 0x000e620000000800 */
[----:B----4-:R-:W-:-:S06]  /*12db0*/  IMAD.MOV.U32 R4, RZ, RZ, R7 ;  /* 0x000000ffff047224 */ /* 0x010fcc00078e0007 */
[----:B------:R2:W5:Y:S01]  /*12dc0*/  @P0 LDG.E R4, desc[UR6][R2.64] ;  /* 0x0000000602040981 */ /* 0x000562000c1e1900 */
[----:B------:R-:W-:Y:S01]  /*12dd0*/  IMAD R17, R17, 0x80, R8 ;  /* 0x0000008011117824 */ /* 0x000fe200078e0208 */
[----:B------:R-:W-:Y:S02]  /*12de0*/  PLOP3.LUT P1, PT, P6, PT, PT, 0x8, 0x0 ;  /* 0x000000000000781c */ /* 0x000fe4000372e170 */
[----:B-1----:R-:W-:Y:S01]  /*12df0*/  ISETP.NE.AND P0, PT, R0, 0x1, PT ;  /* 0x000000010000780c */ /* 0x002fe20003f05270 */
[----:B------:R-:W-:-:S12]  /*12e00*/  IMAD.MOV.U32 R0, RZ, RZ, R18 ;  /* 0x000000ffff007224 */ /* 0x000fd800078e0012 */
[----:B------:R-:W1:Y:S08]  /*12e10*/  @P0 LDC R5, c[0x0][0x42c] ;  /* 0x00010b00ff050b82 */ /* 0x000e700000000800 */
[----:B------:R-:W3:Y:S01]  /*12e20*/  @P0 LDC R6, c[0x0][0x430] ;  /* 0x00010c00ff060b82 */ /* 0x000ee20000000800 */
[----:B-1----:R-:W-:-:S05]  /*12e30*/  @P0 IMAD.HI.U32 R5, R18, R5, RZ ;  /* 0x0000000512050227 */ /* 0x002fca00078e00ff */
[----:B---3--:R-:W-:Y:S02]  /*12e40*/  @P0 SHF.R.U32.HI R0, RZ, R6, R5 ;  /* 0x00000006ff000219 */ /* 0x008fe40000011605 */
[----:B------:R-:W-:-:S04]  /*12e50*/  ISETP.NE.U32.AND P0, PT, RZ, UR4, PT ;  /* 0x00000004ff007c0c */ /* 0x000fc8000bf05070 */
[----:B------:R-:W-:-:S04]  /*12e60*/  ISETP.NE.AND.EX P0, PT, RZ, UR5, PT, P0 ;  /* 0x00000005ff007c0c */ /* 0x000fc8000bf05300 */
[----:B--2---:R-:W-:-:S09]  /*12e70*/  SEL R7, R7, RZ, !P0 ;  /* 0x000000ff07077207 */ /* 0x004fd20004000000 */
.L_x_2160:
        /* <DEDUP_REMOVED lines=16> */
.L_x_2161:
        /* <DEDUP_REMOVED lines=15> */
.L_x_2162:
        /* <DEDUP_REMOVED lines=15> */
.L_x_2163:
        /* <DEDUP_REMOVED lines=18> */
.L_x_2234:
[----:B------:R-:W-:Y:S01]  /*13280*/  UMOV UR4, 0xffffffff ;  /* 0xffffffff00047882 */ /* 0x000fe20000000000 */
[----:B0-----:R-:W-:Y:S02]  /*13290*/  SHF.R.S32.HI R13, RZ, 0x1f, R4 ;  /* 0x0000001fff0d7819 */ /* 0x001fe40000011404 */
[----:B------:R-:W-:Y:S05]  /*132a0*/  BRA.DIV UR4, `(.L_x_2165) ;  /* 0x0000003e04807947 */ /* 0x000fea000b800000 */
[----:B------:R-:W-:-:S13]  /*132b0*/  ELECT P6, URZ, PT ;  /* 0x00000000003f782f */ /* 0x000fda00038c0000 */
.L_x_2237:
[----:B------:R-:W-:Y:S05]  /*132c0*/  @!P6 BRA `(.L_x_2166) ;  /* 0x00000004003ce947 */ /* 0x000fea0003800000 */
[----:B------:R-:W-:-:S04]  /*132d0*/  ISETP.NE.U32.AND P0, PT, R2, RZ, PT ;  /* 0x000000ff0200720c */ /* 0x000fc80003f05070 */
        /* <DEDUP_REMOVED lines=10> */
[--C-:B------:R-:W-:Y:S01]  /*13380*/  SHF.R.S32.HI R9, RZ, 0x1f, R6.reuse ;  /* 0x0000001fff097819 */ /* 0x100fe20000011406 */
[----:B------:R-:W-:-:S04]  /*13390*/  IMAD.MOV R8, RZ, RZ, -R6 ;  /* 0x000000ffff087224 */ /* 0x000fc800078e0a06 */
[----:B------:R-:W-:Y:S02]  /*133a0*/  IMAD R5, R10, R8, R5 ;  /* 0x000000080a057224 */ /* 0x000fe400078e0205 */
[----:B------:R-:W-:-:S04]  /*133b0*/  IMAD R8, R13, UR4, RZ ;  /* 0x000000040d087c24 */ /* 0x000fc8000f8e02ff */
[----:B------:R-:W-:Y:S02]  /*133c0*/  IMAD R10, R4, UR5, R8 ;  /* 0x00000005040a7c24 */ /* 0x000fe4000f8e0208 */
[----:B------:R-:W-:-:S04]  /*133d0*/  IMAD.MOV.U32 R8, RZ, RZ, R6 ;  /* 0x000000ffff087224 */ /* 0x000fc800078e0006 */
[----:B------:R-:W-:-:S05]  /*133e0*/  IMAD.WIDE.U32 R8, R4, UR4, R8 ;  /* 0x0000000404087c25 */ /* 0x000fca000f8e0008 */
[----:B------:R-:W-:Y:S02]  /*133f0*/  IADD3 R6, R9, R10, RZ ;  /* 0x0000000a09067210 */ /* 0x000fe40007ffe0ff */
[----:B------:R-:W-:-:S04]  /*13400*/  LEA R10, P0, R8, R2, 0x2 ;  /* 0x00000002080a7211 */ /* 0x000fc800078010ff */
[----:B------:R-:W-:-:S05]  /*13410*/  LEA.HI.X R11, R8, R3, R6, 0x2, P0 ;  /* 0x00000003080b7211 */ /* 0x000fca00000f1406 */
[----:B------:R0:W5:Y:S04]  /*13420*/  LDG.E R6, desc[UR6][R10.64] ;  /* 0x000000060a067981 */ /* 0x000168000c1e1900 */
.L_x_2167:
        /* <DEDUP_REMOVED lines=9> */
.L_x_2238:
        /* <DEDUP_REMOVED lines=11> */
.L_x_2169:
        /* <DEDUP_REMOVED lines=18> */
[----:B------:R-:W-:-:S04]  /*13690*/  UIMAD UR11, UR11, 0x50, UR5 ;  /* 0x000000500b0b78a4 */ /* 0x000fc8000f8e0205 */
        /* <DEDUP_REMOVED lines=18> */
.L_x_2166:
[----:B------:R-:W2:Y:S01]  /*137c0*/  LDL.LU R11, [R1+0x20] ;  /* 0x00002000010b7983 */ /* 0x000ea20000300800 */
[----:B------:R-:W-:Y:S01]  /*137d0*/  MOV R9, 0x400 ;  /* 0x0000040000097802 */ /* 0x000fe20000000f00 */
[----:B------:R-:W-:Y:S05]  /*137e0*/  WARPSYNC.ALL ;  /* 0x0000000000007948 */ /* 0x000fea0003800000 */
[----:B------:R-:W0:Y:S01]  /*137f0*/  S2R R10, SR_CgaCtaId ;  /* 0x00000000000a7919 */ /* 0x000e220000008800 */
[----:B------:R-:W-:-:S13]  /*13800*/  ELECT P0, URZ, PT ;  /* 0x00000000003f782f */ /* 0x000fda0003800000 */
[----:B------:R-:W-:Y:S01]  /*13810*/  @P0 R2UR UR13, R7 ;  /* 0x00000000070d02ca */ /* 0x000fe200000e0000 */
[----:B------:R-:W-:Y:S01]  /*13820*/  UIADD3 UR4, UP0, UR36, 0x270, URZ ;  /* 0x0000027024047890 */ /* 0x000fe2000ff1e03f */
[C---:B------:R-:W-:Y:S01]  /*13830*/  @P0 R2UR UR12, R18.reuse ;  /* 0x00000000120c02ca */ /* 0x040fe200000e0000 */
        /* <DEDUP_REMOVED lines=47> */
.L_x_2239:
[----:B------:R-:W-:Y:S05]  /*13b30*/  BSYNC B0 ;  /* 0x0000000000007941 */ /* 0x000fea0003800000 */
.L_x_2170:
[----:B0-----:R-:W2:Y:S01]  /*13b40*/  LDL R8, [R1+0x14] ;  /* 0x0000140001087983 */ /* 0x001ea20000100800 */
[----:B------:R-:W-:Y:S01]  /*13b50*/  BSSY B0, `(.L_x_2172) ;  /* 0x00001c1000007945 */ /* 0x000fe20003800000 */
[----:B--2---:R-:W-:-:S13]  /*13b60*/  ISETP.GE.AND P0, PT, R8, 0x2, PT ;  /* 0x000000020800780c */ /* 0x004fda0003f06270 */
[----:B------:R-:W-:Y:S05]  /*13b70*/  @!P0 BRA `(.L_x_2173) ;  /* 0x0000001800f88947 */ /* 0x000fea0003800000 */
[C---:B------:R-:W-:Y:S01]  /*13b80*/  LOP3.LUT R7, R8.reuse, 0x1, RZ, 0xc0, !PT ;  /* 0x0000000108077812 */ /* 0x040fe200078ec0ff */
[----:B------:R-:W-:Y:S01]  /*13b90*/  VIADD R10, R8, 0xfffffffe ;  /* 0xfffffffe080a7836 */ /* 0x000fe20000000000 */
[----:B------:R-:W-:Y:S02]  /*13ba0*/  BSSY B1, `(.L_x_2174) ;  /* 0x000009c000017945 */ /* 0x000fe40003800000 */
[----:B------:R-:W-:Y:S01]  /*13bb0*/  ISETP.NE.U32.AND P0, PT, R7, 0x1, PT ;  /* 0x000000010700780c */ /* 0x000fe20003f05070 */
[----:B------:R-:W-:-:S12]  /*13bc0*/  IMAD.MOV.U32 R7, RZ, RZ, R10 ;  /* 0x000000ffff077224 */ /* 0x000fd800078e000a */
[----:B------:R-:W-:Y:S05]  /*13bd0*/  @!P0 BRA `(.L_x_2175) ;  /* 0x0000000800608947 */ /* 0x000fea0003800000 */
        /* <DEDUP_REMOVED lines=10> */
[----:B------:R-:W-:Y:S01]  /*13c80*/  IMAD.MOV.U32 R7, RZ, RZ, R10 ;  /* 0x000000ffff077224 */ /* 0x000fe200078e000a */
[----:B------:R-:W-:Y:S02]  /*13c90*/  MOV R8, R6 ;  /* 0x0000000600087202 */ /* 0x000fe40000000f00 */
        /* <DEDUP_REMOVED lines=11> */
[--C-:B------:R-:W-:Y:S01]  /*13d50*/  SHF.R.S32.HI R9, RZ, 0x1f, R7.reuse ;  /* 0x0000001fff097819 */ /* 0x100fe20000011407 */
        /* <DEDUP_REMOVED lines=9> */
.L_x_2178:
[----:B0-----:R-:W0:Y:S01]  /*13df0*/  S2R R3, SR_CgaCtaId ;  /* 0x0000000000037919 */ /* 0x001e220000008800 */
[----:B------:R-:W-:-:S04]  /*13e00*/  MOV R2, 0x400 ;  /* 0x0000040000027802 */ /* 0x000fc80000000f00 */
[----:B0-----:R-:W-:Y:S02]  /*13e10*/  LEA R2, R3, R2, 0x18 ;  /* 0x0000000203027211 */ /* 0x001fe400078ec0ff */
[----:B------:R-:W-:-:S03]  /*13e20*/  SHF.L.U32 R3, R12, 0x1f, RZ ;  /* 0x0000001f0c037819 */ /* 0x000fc600000006ff */
[----:B------:R-:W-:-:S04]  /*13e30*/  IMAD R2, R11, 0x8, R2 ;  /* 0x000000080b027824 */ /* 0x000fc800078e0202 */
[----:B------:R-:W0:Y:S02]  /*13e40*/  SYNCS.PHASECHK.TRANS64.TRYWAIT P0, [R2+URZ+0x38840], R3 ;  /* 0x03884003020075a7 */ /* 0x000e24000800017f */
[----:B0-----:R-:W-:Y:S05]  /*13e50*/  @!P0 BRA `(.L_x_2179) ;  /* 0x0000003000e88947 */ /* 0x001fea0003800000 */
.L_x_2240:
        /* <DEDUP_REMOVED lines=11> */
.L_x_2180:
        /* <DEDUP_REMOVED lines=42> */
.L_x_2241:
        /* <DEDUP_REMOVED lines=13> */
.L_x_2182:
        /* <DEDUP_REMOVED lines=41> */
.L_x_2177:
[----:B------:R-:W-:Y:S05]  /*14510*/  BSYNC B2 ;  /* 0x0000000000027941 */ /* 0x000fea0003800000 */
.L_x_2176:
[----:B------:R-:W2:Y:S04]  /*14520*/  LDL.LU R2, [R1+0x14] ;  /* 0x0000140001027983 */ /* 0x000ea80000300800 */
[----:B------:R0:W-:Y:S04]  /*14530*/  STL [R1], R11 ;  /* 0x0000000b01007387 */ /* 0x0001e80000100800 */
[----:B------:R0:W-:Y:S02]  /*14540*/  STL [R1+0x8], R12 ;  /* 0x0000080c01007387 */ /* 0x0001e40000100800 */
[----:B0-2---:R-:W-:-:S07]  /*14550*/  VIADD R7, R2, 0xfffffffd ;  /* 0xfffffffd02077836 */ /* 0x005fce0000000000 */
.L_x_2175:
[----:B------:R-:W-:Y:S05]  /*14560*/  BSYNC B1 ;  /* 0x0000000000017941 */ /* 0x000fea0003800000 */
.L_x_2174:
[----:B------:R-:W-:-:S13]  /*14570*/  ISETP.NE.AND P0, PT, R10, RZ, PT ;  /* 0x000000ff0a00720c */ /* 0x000fda0003f05270 */
[----:B------:R-:W-:Y:S05]  /*14580*/  @!P0 BRA `(.L_x_2173) ;  /* 0x0000001000748947 */ /* 0x000fea0003800000 */
[----:B------:R-:W-:-:S07]  /*14590*/  IMAD.MOV.U32 R10, RZ, RZ, R6 ;  /* 0x000000ffff0a7224 */ /* 0x000fce00078e0006 */
.L_x_2197:
[----:B------:R-:W2:Y:S04]  /*145a0*/  LDL R3, [R1] ;  /* 0x0000000001037983 */ /* 0x000ea80000100800 */
[----:B------:R-:W3:Y:S01]  /*145b0*/  LDL R2, [R1+0x8] ;  /* 0x0000080001027983 */ /* 0x000ee20000100800 */
[----:B------:R-:W-:Y:S05]  /*145c0*/  YIELD ;  /* 0x0000000000007946 */ /* 0x000fea0003800000 */
[----:B------:R-:W-:Y:S01]  /*145d0*/  BSSY B1, `(.L_x_2183) ;  /* 0x0000089000017945 */ /* 0x000fe20003800000 */
[----:B--2---:R-:W-:-:S04]  /*145e0*/  IADD3 R8, R3, 0x1, RZ ;  /* 0x0000000103087810 */ /* 0x004fc80007ffe0ff */
        /* <DEDUP_REMOVED lines=28> */
.L_x_2185:
[----:B------:R-:W1:Y:S01]  /*147b0*/  S2R R3, SR_CgaCtaId ;  /* 0x0000000000037919 */ /* 0x000e620000008800 */
[----:B------:R-:W-:-:S04]  /*147c0*/  MOV R2, 0x400 ;  /* 0x0000040000027802 */ /* 0x000fc80000000f00 */
[----:B-1----:R-:W-:Y:S02]  /*147d0*/  LEA R2, R3, R2, 0x18 ;  /* 0x0000000203027211 */ /* 0x002fe400078ec0ff */
[----:B------:R-:W-:-:S03]  /*147e0*/  SHF.L.U32 R3, R9, 0x1f, RZ ;  /* 0x0000001f09037819 */ /* 0x000fc600000006ff */
[----:B------:R-:W-:-:S04]  /*147f0*/  IMAD R2, R8, 0x8, R2 ;  /* 0x0000000808027824 */ /* 0x000fc800078e0202 */
[----:B------:R-:W1:Y:S02]  /*14800*/  SYNCS.PHASECHK.TRANS64.TRYWAIT P0, [R2+URZ+0x38840], R3 ;  /* 0x03884003020075a7 */ /* 0x000e64000800017f */
[----:B-1----:R-:W-:Y:S05]  /*14810*/  @!P0 BRA `(.L_x_2186) ;  /* 0x0000002800a08947 */ /* 0x002fea0003800000 */
.L_x_2242:
        /* <DEDUP_REMOVED lines=11> */
.L_x_2187:
        /* <DEDUP_REMOVED lines=42> */
.L_x_2243:
[----:B------:R-:W-:Y:S05]  /*14b70*/  @P0 BRA `(.L_x_2189) ;  /* 0x00000000001c0947 */ /* 0x000fea0003800000 */
[----:B------:R-:W1:Y:S01]  /*14b80*/  S2R R11, SR_TID.X ;  /* 0x00000000000b7919 */ /* 0x000e620000002100 */
[----:B0-----:R-:W-:-:S04]  /*14b90*/  MOV R2, 0xa000 ;  /* 0x0000a00000027802 */ /* 0x001fc80000000f00 */
[----:B------:R2:W-:Y:S01]  /*14ba0*/  SYNCS.ARRIVE.TRANS64 RZ, [R3+URZ+0x50], R2 ;  /* 0x0000500203ff79a7 */ /* 0x0005e2000800003f */
[----:B-1----:R-:W-:-:S04]  /*14bb0*/  LOP3.LUT R11, R11, 0x1f, RZ, 0xc0, !PT ;  /* 0x0000001f0b0b7812 */ /* 0x002fc800078ec0ff */
[----:B------:R-:W-:-:S13]  /*14bc0*/  ISETP.NE.AND P1, PT, R11, RZ, PT ;  /* 0x000000ff0b00720c */ /* 0x000fda0003f25270 */
[----:B--2---:R-:W-:Y:S05]  /*14bd0*/  @!P1 BRA `(.L_x_2189) ;  /* 0x0000000000049947 */ /* 0x004fea0003800000 */
[----:B------:R-:W-:Y:S01]  /*14be0*/  BPT.TRAP 0x1 ;  /* 0x000000040000795c */ /* 0x000fe20000300000 */
.L_x_2189:
        /* <DEDUP_REMOVED lines=39> */
.L_x_2184:
[----:B------:R-:W-:Y:S05]  /*14e60*/  BSYNC B1 ;  /* 0x0000000000017941 */ /* 0x000fea0003800000 */
.L_x_2183:
        /* <DEDUP_REMOVED lines=32> */
.L_x_2192:
[----:B------:R-:W2:Y:S01]  /*15070*/  S2R R3, SR_CgaCtaId ;  /* 0x0000000000037919 */ /* 0x000ea20000008800 */
[----:B------:R-:W-:-:S04]  /*15080*/  MOV R2, 0x400 ;  /* 0x0000040000027802 */ /* 0x000fc80000000f00 */
[----:B--2---:R-:W-:Y:S02]  /*15090*/  LEA R2, R3, R2, 0x18 ;  /* 0x0000000203027211 */ /* 0x004fe400078ec0ff */
[----:B------:R-:W-:-:S03]  /*150a0*/  SHF.L.U32 R3, R14, 0x1f, RZ ;  /* 0x0000001f0e037819 */ /* 0x000fc600000006ff */
[----:B------:R-:W-:-:S04]  /*150b0*/  IMAD R2, R15, 0x8, R2 ;  /* 0x000000080f027824 */ /* 0x000fc800078e0202 */
[----:B------:R-:W2:Y:S02]  /*150c0*/  SYNCS.PHASECHK.TRANS64.TRYWAIT P0, [R2+URZ+0x38840], R3 ;  /* 0x03884003020075a7 */ /* 0x000ea4000800017f */
[----:B--2---:R-:W-:Y:S05]  /*150d0*/  @!P0 BRA `(.L_x_2193) ;  /* 0x0000002000988947 */ /* 0x004fea0003800000 */
.L_x_2244:
        /* <DEDUP_REMOVED lines=11> */
.L_x_2194:
        /* <DEDUP_REMOVED lines=42> */
.L_x_2245:
        /* <DEDUP_REMOVED lines=8> */
.L_x_2196:
        /* <DEDUP_REMOVED lines=38> */
.L_x_2191:
[----:B------:R-:W-:Y:S05]  /*15710*/  BSYNC B1 ;  /* 0x0000000000017941 */ /* 0x000fea0003800000 */
.L_x_2190:
[C---:B------:R-:W-:Y:S01]  /*15720*/  ISETP.GT.AND P0, PT, R7.reuse, 0x1, PT ;  /* 0x000000010700780c */ /* 0x040fe20003f04270 */
[----:B------:R-:W-:-:S04]  /*15730*/  VIADD R2, R7, 0xfffffffe ;  /* 0xfffffffe07027836 */ /* 0x000fc80000000000 */
[----:B------:R-:W-:-:S08]  /*15740*/  IMAD.MOV.U32 R7, RZ, RZ, R2 ;  /* 0x000000ffff077224 */ /* 0x000fd000078e0002 */
[----:B------:R-:W-:Y:S05]  /*15750*/  @P0 BRA `(.L_x_2197) ;  /* 0xffffffec00900947 */ /* 0x000fea000383ffff */
.L_x_2173:
[----:B------:R-:W-:Y:S05]  /*15760*/  BSYNC B0 ;  /* 0x0000000000007941 */ /* 0x000fea0003800000 */
.L_x_2172:
        /* <DEDUP_REMOVED lines=18> */
.L_x_2199:
[----:B------:R-:W-:Y:S05]  /*15890*/  BSYNC B0 ;  /* 0x0000000000007941 */ /* 0x000fea0003800000 */
.L_x_2198:
[----:B------:R-:W-:Y:S04]  /*158a0*/  BSSY B0, `(.L_x_2200) ;  /* 0x000003b000007945 */ /* 0x000fe80003800000 */
[----:B------:R-:W-:Y:S05]  /*158b0*/  @!P6 BRA `(.L_x_2201) ;  /* 0x0000000000e4e947 */ /* 0x000fea0003800000 */
[----:B------:R-:W2:Y:S01]  /*158c0*/  LDL R3, [R1] ;  /* 0x0000000001037983 */ /* 0x000ea20000100800 */
[----:B------:R-:W-:-:S03]  /*158d0*/  MOV R4, 0x400 ;  /* 0x0000040000047802 */ /* 0x000fc60000000f00 */
[----:B------:R-:W3:Y:S01]  /*158e0*/  LDL R2, [R1+0x8] ;  /* 0x0000080001027983 */ /* 0x000ee20000100800 */
[----:B------:R-:W1:Y:S02]  /*158f0*/  S2R R7, SR_CgaCtaId ;  /* 0x0000000000077919 */ /* 0x000e640000008800 */
[----:B-1----:R-:W-:-:S04]  /*15900*/  LEA R4, R7, R4, 0x18 ;  /* 0x0000000407047211 */ /* 0x002fc800078ec0ff */
[----:B--2---:R-:W-:Y:S02]  /*15910*/  LEA R3, R3, R4, 0x3 ;  /* 0x0000000403037211 */ /* 0x004fe400078e18ff */
[----:B---3--:R-:W-:-:S04]  /*15920*/  SHF.L.U32 R2, R2, 0x1f, RZ ;  /* 0x0000001f02027819 */ /* 0x008fc800000006ff */
[----:B------:R-:W1:Y:S02]  /*15930*/  SYNCS.PHASECHK.TRANS64.TRYWAIT P0, [R3+URZ+0x38860], R2 ;  /* 0x03886002030075a7 */ /* 0x000e64000800017f */
[----:B-1----:R-:W-:Y:S05]  /*15940*/  @!P0 BRA `(.L_x_2202) ;  /* 0x0000001800a48947 */ /* 0x002fea0003800000 */
.L_x_2246:
        /* <DEDUP_REMOVED lines=11> */
.L_x_2203:
[----:B-1----:R-:W2:Y:S01]  /*15a00*/  LDL R2, [R1] ;  /* 0x0000000001027983 */ /* 0x002ea20000100800 */
[----:B------:R-:W-:-:S03]  /*15a10*/  MOV R7, 0x400 ;  /* 0x0000040000077802 */ /* 0x000fc60000000f00 */
[----:B------:R-:W3:Y:S01]  /*15a20*/  LDL.LU R4, [R1+0x4] ;  /* 0x0000040001047983 */ /* 0x000ee20000300800 */
        /* <DEDUP_REMOVED lines=34> */
.L_x_2201:
[----:B------:R-:W-:Y:S05]  /*15c50*/  BSYNC B0 ;  /* 0x0000000000007941 */ /* 0x000fea0003800000 */
.L_x_2200:
        /* <DEDUP_REMOVED lines=9> */
.L_x_2156:
[----:B------:R-:W-:Y:S05]  /*15cf0*/  BSYNC B6 ;  /* 0x0000000000067941 */ /* 0x000fea0003800000 */
.L_x_2154:
[----:B------:R-:W-:-:S03]  /*15d00*/  UMOV UR4, 0xffffffff ;  /* 0xffffffff00047882 */ /* 0x000fc60000000000 */
[----:B------:R-:W-:Y:S05]  /*15d10*/  BRA.DIV UR4, `(.L_x_2204) ;  /* 0x0000001604c47947 */ /* 0x000fea000b800000 */
[----:B------:R2:W3:Y:S04]  /*15d20*/  SHFL.IDX PT, R4, R16, RZ, 0x1f ;  /* 0x00001fff10047589 */ /* 0x0004e800000e0000 */
[----:B------:R-:W4:Y:S02]  /*15d30*/  SHFL.IDX PT, R16, R16, 0x1, 0x1f ;  /* 0x00201f0010107f89 */ /* 0x000f2400000e0000 */
.L_x_2250:
        /* <DEDUP_REMOVED lines=14> */
.L_x_2206:
[----:B------:R-:W-:Y:S05]  /*15e20*/  BSYNC B0 ;  /* 0x0000000000007941 */ /* 0x000fea0003800000 */
.L_x_2205:
        /* <DEDUP_REMOVED lines=17> */
[----:B0-----:R-:W-:-:S04]  /*15f40*/  SEL R14, R14, RZ, P1 ;  /* 0x000000ff0e0e7207 */ /* 0x001fc80000800000 */
[----:B------:R-:W-:-:S05]  /*15f50*/  IADD3 R5, R3, R14, RZ ;  /* 0x0000000e03057210 */ /* 0x000fca0007ffe0ff */
[----:B------:R-:W0:Y:S02]  /*15f60*/  SHFL.UP PT, R14, R5, 0x10, RZ ;  /* 0x06000000050e7989 */ /* 0x000e2400000e00ff */
[----:B0-----:R-:W-:-:S05]  /*15f70*/  SEL R14, R14, RZ, P0 ;  /* 0x000000ff0e0e7207 */ /* 0x001fca0000000000 */
[----:B------:R-:W-:-:S05]  /*15f80*/  IMAD.IADD R2, R5, 0x1, R14 ;  /* 0x0000000105027824 */ /* 0x000fca00078e020e */
[----:B------:R0:W1:Y:S02]  /*15f90*/  SHFL.IDX PT, R14, R2, 0x1f, 0x1f ;  /* 0x03e01f00020e7f89 */ /* 0x00006400000e0000 */
.L_x_2258:
[----:B------:R-:W-:Y:S02]  /*15fa0*/  ULDC UR4, c[0x0][0xc10] ;  /* 0x0003040000047ab9 */ /* 0x000fe40000000800 */
[----:B------:R-:W-:-:S04]  /*15fb0*/  IMAD.U32 R5, RZ, RZ, UR4 ;  /* 0x00000004ff057e24 */ /* 0x000fc8000f8e00ff */
[----:B-1----:R-:W-:-:S04]  /*15fc0*/  IMAD R3, R14, R5, RZ ;  /* 0x000000050e037224 */ /* 0x002fc800078e02ff */
[----:B--2-4-:R-:W-:-:S05]  /*15fd0*/  IMAD.IADD R16, R16, 0x1, R3 ;  /* 0x0000000110107824 */ /* 0x014fca00078e0203 */
[----:B---3--:R-:W-:-:S13]  /*15fe0*/  ISETP.GT.AND P0, PT, R16, R4, PT ;  /* 0x000000041000720c */ /* 0x008fda0003f04270 */
[----:B------:R-:W-:Y:S05]  /*15ff0*/  @P0 BRA `(.L_x_2208) ;  /* 0x0000000000b80947 */ /* 0x000fea0003800000 */
[----:B------:R-:W1:Y:S02]  /*16000*/  LDC R0, c[0x0][0xc14] ;  /* 0x00030500ff007b82 */ /* 0x000e640000000800 */
.L_x_2213:
        /* <DEDUP_REMOVED lines=15> */
.L_x_2211:
[----:B------:R-:W-:Y:S05]  /*16100*/  BSYNC B0 ;  /* 0x0000000000007941 */ /* 0x000fea0003800000 */
.L_x_2210:
        /* <DEDUP_REMOVED lines=17> */
[----:B0-----:R-:W-:-:S05]  /*16220*/  SEL R14, R14, RZ, P1 ;  /* 0x000000ff0e0e7207 */ /* 0x001fca0000800000 */
[----:B------:R-:W-:-:S05]  /*16230*/  IMAD.IADD R5, R3, 0x1, R14 ;  /* 0x0000000103057824 */ /* 0x000fca00078e020e */
[----:B------:R-:W0:Y:S02]  /*16240*/  SHFL.UP PT, R14, R5, 0x10, RZ ;  /* 0x06000000050e7989 */ /* 0x000e2400000e00ff */
[----:B0-----:R-:W-:-:S05]  /*16250*/  SEL R14, R14, RZ, P0 ;  /* 0x000000ff0e0e7207 */ /* 0x001fca0000000000 */
[----:B------:R-:W-:-:S05]  /*16260*/  IMAD.IADD R2, R5, 0x1, R14 ;  /* 0x0000000105027824 */ /* 0x000fca00078e020e */
[----:B------:R0:W1:Y:S02]  /*16270*/  SHFL.IDX PT, R14, R2, 0x1f, 0x1f ;  /* 0x03e01f00020e7f89 */ /* 0x00006400000e0000 */
.L_x_2266:
[----:B------:R-:W-:Y:S02]  /*16280*/  ULDC UR4, c[0x0][0xc10] ;  /* 0x0003040000047ab9 */ /* 0x000fe40000000800 */
[----:B------:R-:W-:-:S04]  /*16290*/  IMAD.U32 R5, RZ, RZ, UR4 ;  /* 0x00000004ff057e24 */ /* 0x000fc8000f8e00ff */
[----:B-1----:R-:W-:-:S04]  /*162a0*/  IMAD R3, R14, R5, RZ ;  /* 0x000000050e037224 */ /* 0x002fc800078e02ff */
[----:B------:R-:W-:-:S05]  /*162b0*/  IMAD.IADD R16, R3, 0x1, R16 ;  /* 0x0000000103107824 */ /* 0x000fca00078e0210 */
[----:B------:R-:W-:-:S13]  /*162c0*/  ISETP.GT.AND P0, PT, R16, R4, PT ;  /* 0x000000041000720c */ /* 0x000fda0003f04270 */
[----:B------:R-:W-:Y:S05]  /*162d0*/  @!P0 BRA `(.L_x_2213) ;  /* 0xfffffffc004c8947 */ /* 0x000fea000383ffff */
.L_x_2208:
        /* <DEDUP_REMOVED lines=8> */
.L_x_2270:
[----:B------:R-:W-:Y:S01]  /*16360*/  ISETP.NE.AND P0, PT, R3, RZ, PT ;  /* 0x000000ff0300720c */ /* 0x000fe20003f05270 */
[----:B------:R-:W-:-:S12]  /*16370*/  IMAD.MOV.U32 R7, RZ, RZ, RZ ;  /* 0x000000ffff077224 */ /* 0x000fd800078e00ff */
[----:B------:R-:W-:Y:S05]  /*16380*/  @!P0 BRA `(.L_x_2215) ;  /* 0x0000000000108947 */ /* 0x000fea0003800000 */
[----:B------:R-:W-:Y:S01]  /*16390*/  UMOV UR4, 0xffffffff ;  /* 0xffffffff00047882 */ /* 0x000fe20000000000 */
[----:B------:R-:W-:Y:S02]  /*163a0*/  VIADD R12, R6, 0xffffffff ;  /* 0xffffffff060c7836 */ /* 0x000fe40000000000 */
[----:B------:R-:W-:Y:S05]  /*163b0*/  BRA.DIV UR4, `(.L_x_2216) ;  /* 0x0000001a04507947 */ /* 0x000fea000b800000 */
[----:B------:R3:W4:Y:S02]  /*163c0*/  SHFL.IDX PT, R7, R2, R12, 0x1f ;  /* 0x00001f0c02077589 */ /* 0x00072400000e0000 */
.L_x_2215:
[----:B0--3--:R-:W0:Y:S01]  /*163d0*/  LDC.64 R2, c[0x0][0xc68] ;  /* 0x00031a00ff027b82 */ /* 0x009e220000000a00 */
[----:B------:R-:W-:Y:S01]  /*163e0*/  IMAD.IADD R19, R6, 0x1, R19 ;  /* 0x0000000106137824 */ /* 0x000fe200078e0213 */
[----:B------:R-:W-:-:S03]  /*163f0*/  ULDC.64 UR4, c[0x0][0x208] ;  /* 0x0000820000047ab9 */ /* 0x000fc60000000a00 */
        /* <DEDUP_REMOVED lines=11> */
[----:B0-----:R-:W-:-:S06]  /*164b0*/  IADD3 R11, R10, 0xffffffe, RZ ;  /* 0x0ffffffe0a0b7810 */ /* 0x001fcc0007ffe0ff */
        /* <DEDUP_REMOVED lines=15> */
[----:B------:R-:W-:Y:S02]  /*165b0*/  @!P0 IADD3 R9, -R9, RZ, RZ ;  /* 0x000000ff09098210 */ /* 0x000fe40007ffe1ff */
        /* <DEDUP_REMOVED lines=27> */
[----:B------:R-:W-:Y:S02]  /*16770*/  @P0 IADD3 R3, R3, 0x1, RZ ;  /* 0x0000000103030810 */ /* 0x000fe40007ffe0ff */
        /* <DEDUP_REMOVED lines=9> */
.L_x_2209:
[----:B------:R-:W-:Y:S01]  /*16810*/  UMOV UR4, URZ ;  /* 0x0000003f00047c82 */ /* 0x000fe20008000000 */
[----:B------:R-:W-:Y:S01]  /*16820*/  UMOV UR5, URZ ;  /* 0x0000003f00057c82 */ /* 0x000fe20008000000 */
[----:B------:R-:W-:Y:S01]  /*16830*/  ULDC UR6, c[0x0][0xc14] ;  /* 0x0003050000067ab9 */ /* 0x000fe20000000800 */
[----:B------:R-:W-:Y:S02]  /*16840*/  IMAD.MOV.U32 R16, RZ, RZ, R4 ;  /* 0x000000ffff107224 */ /* 0x000fe400078e0004 */
[----:B------:R-:W-:Y:S02]  /*16850*/  IMAD.U32 R17, RZ, RZ, UR4 ;  /* 0x00000004ff117e24 */ /* 0x000fe4000f8e00ff */
[----:B------:R-:W-:Y:S02]  /*16860*/  IMAD.U32 R18, RZ, RZ, UR5 ;  /* 0x00000005ff127e24 */ /* 0x000fe4000f8e00ff */
[----:B------:R-:W-:-:S07]  /*16870*/  IMAD.U32 R19, RZ, RZ, UR6 ;  /* 0x00000006ff137e24 */ /* 0x000fce000f8e00ff */
.L_x_2217:
        /* <DEDUP_REMOVED lines=12> */
.L_x_2150:
[----:B-1----:R-:W3:Y:S01]  /*16940*/  LDL.LU R0, [R1+0x20] ;  /* 0x0000200001007983 */ /* 0x002ee20000300800 */
[----:B------:R-:W-:Y:S01]  /*16950*/  BSSY B0, `(.L_x_2219) ;  /* 0x000000b000007945 */ /* 0x000fe20003800000 */
[----:B------:R-:W1:Y:S01]  /*16960*/  S2R R5, SR_CgaCtaId ;  /* 0x0000000000057919 */ /* 0x000e620000008800 */
[----:B---3--:R-:W-:-:S04]  /*16970*/  IADD3 R0, R0, 0x1, RZ ;  /* 0x0000000100007810 */ /* 0x008fc80007ffe0ff */
        /* <DEDUP_REMOVED lines=8> */
.L_x_2273:
[----:B------:R-:W-:Y:S05]  /*16a00*/  BSYNC B0 ;  /* 0x0000000000007941 */ /* 0x000fea0003800000 */
.L_x_2219:
[----:B------:R-:W-:-:S03]  /*16a10*/  UMOV UR4, 0xffffffff ;  /* 0xffffffff00047882 */ /* 0x000fc60000000000 */
[----:B------:R-:W-:Y:S05]  /*16a20*/  BRA.DIV UR4, `(.L_x_2221) ;  /* 0x0000001204f07947 */ /* 0x000fea000b800000 */
[----:B------:R-:W2:Y:S02]  /*16a30*/  S2R R2, SR_TID.X ;  /* 0x0000000000027919 */ /* 0x000ea40000002100 */
[----:B--2---:R-:W-:-:S04]  /*16a40*/  SHF.R.U32.HI R2, RZ, 0x5, R2 ;  /* 0x00000005ff027819 */ /* 0x004fc80000011602 */
[----:B------:R-:W-:-:S05]  /*16a50*/  LOP3.LUT R2, R2, 0x3, RZ, 0xc0, !PT ;  /* 0x0000000302027812 */ /* 0x000fca00078ec0ff */
[----:B------:R2:W3:Y:S02]  /*16a60*/  SHFL.IDX PT, R14, R2, RZ, 0x1f ;  /* 0x00001fff020e7589 */ /* 0x0004e400000e0000 */
.L_x_2276:
[----:B---3--:R-:W-:Y:S01]  /*16a70*/  ISETP.NE.AND P0, PT, R14, RZ, PT ;  /* 0x000000ff0e00720c */ /* 0x008fe20003f05270 */
[----:B------:R-:W-:-:S12]  /*16a80*/  BSSY B0, `(.L_x_2222) ;  /* 0x0000029000007945 */ /* 0x000fd80003800000 */
[----:B------:R-:W-:Y:S05]  /*16a90*/  @P0 BRA `(.L_x_2223) ;  /* 0x00000000009c0947 */ /* 0x000fea0003800000 */
[----:B------:R-:W-:-:S03]  /*16aa0*/  UMOV UR4, 0xffffffff ;  /* 0xffffffff00047882 */ /* 0x000fc60000000000 */
[----:B------:R-:W-:Y:S05]  /*16ab0*/  BRA.DIV UR4, `(.L_x_2224) ;  /* 0x0000001604007947 */ /* 0x000fea000b800000 */
[----:B------:R-:W-:-:S13]  /*16ac0*/  ELECT P6, URZ, PT ;  /* 0x00000000003f782f */ /* 0x000fda00038c0000 */
.L_x_2279:
        /* <DEDUP_REMOVED lines=8> */
.L_x_2225:
        /* <DEDUP_REMOVED lines=14> */
.L_x_2280:
[----:B------:R-:W2:Y:S02]  /*16c30*/  SYNCS.PHASECHK.TRANS64.TRYWAIT P0, [R7+URZ], R2 ;  /* 0x00000002070075a7 */ /* 0x000ea4000800017f */
[----:B--2---:R-:W-:Y:S05]  /*16c40*/  @!P0 BRA `(.L_x_2227) ;  /* 0x0000001000d08947 */ /* 0x004fea0003800000 */
.L_x_2281:
[----:B------:R-:W-:Y:S05]  /*16c50*/  @!P2 BRA `(.L_x_2228) ;  /* 0x000000000004a947 */ /* 0x000fea0003800000 */
[----:B------:R-:W-:Y:S01]  /*16c60*/  BPT.TRAP 0x1 ;  /* 0x000000040000795c */ /* 0x000fe20000300000 */
.L_x_2228:
[----:B------:R-:W3:Y:S01]  /*16c70*/  LDL.LU R4, [R1] ;  /* 0x0000000001047983 */ /* 0x000ee20000300800 */
[----:B------:R-:W-:-:S04]  /*16c80*/  VIADD R0, R0, 0x38860 ;  /* 0x0003886000007836 */ /* 0x000fc80000000000 */
[----:B---3--:R-:W-:-:S04]  /*16c90*/  IMAD R4, R4, 0x8, R0 ;  /* 0x0000000804047824 */ /* 0x008fc800078e0200 */
[----:B------:R-:W3:Y:S02]  /*16ca0*/  SYNCS.PHASECHK.TRANS64.TRYWAIT P0, [R4+URZ], R5 ;  /* 0x00000005040075a7 */ /* 0x000ee4000800017f */
[----:B---3--:R-:W-:Y:S05]  /*16cb0*/  @!P0 BRA `(.L_x_2229) ;  /* 0x0000001000c88947 */ /* 0x008fea0003800000 */
.L_x_2282:
[----:B------:R-:W-:-:S07]  /*16cc0*/  LEA R3, R3, R0, 0x3 ;  /* 0x0000000003037211 */ /* 0x000fce00078e18ff */
.L_x_2230:
[----:B----4-:R4:W0:Y:S02]  /*16cd0*/  SYNCS.PHASECHK.TRANS64.TRYWAIT P0, [R3+URZ], R2 ;  /* 0x00000002030075a7 */ /* 0x010824000800017f */
[----:B0-----:R-:W-:Y:S05]  /*16ce0*/  @!P0 NANOSLEEP.SYNCS 0x989680 ;  /* 0x009896800000895d */ /* 0x001fea0003900000 */
[----:B------:R-:W0:Y:S02]  /*16cf0*/  @!P0 SYNCS.PHASECHK.TRANS64 P0, [R3+URZ], R2 ;  /* 0x00000002030085a7 */ /* 0x000e24000800007f */
[----:B0-----:R-:W-:Y:S05]  /*16d00*/  @!P0 BRA `(.L_x_2230) ;  /* 0xfffffffc00f08947 */ /* 0x001fea000383ffff */
.L_x_2223:
[----:B------:R-:W-:Y:S05]  /*16d10*/  BSYNC B0 ;  /* 0x0000000000007941 */ /* 0x000fea0003800000 */
.L_x_2222:
[----:B------:R-:W-:Y:S05]  /*16d20*/  EXIT ;  /* 0x000000000000794d */ /* 0x000fea0003800000 */
.L_x_2094:
[----:B------:R-:W-:-:S13]  /*16d30*/  R2UR UR4, R17 ;  /* 0x00000000110472ca */ /* 0x000fda00000e0000 */
[----:B0-----:R-:W-:-:S04]  /*16d40*/  IMAD.U32 R3, RZ, RZ, UR4 ;  /* 0x00000004ff037e24 */ /* 0x001fc8000f8e00ff */
[----:B------:R0:W1:Y:S03]  /*16d50*/  SYNCS.PHASECHK.TRANS64.TRYWAIT P1, [R3+URZ+0x38800], R0 ;  /* 0x03880000030075a7 */ /* 0x000066000802017f */
[----:B-1----:R-:W-:Y:S05]  /*16d60*/  @!P1 NANOSLEEP.SYNCS 0x989680 ;  /* 0x009896800000995d */ /* 0x002fea0003900000 */
[----:B------:R-:W1:Y:S02]  /*16d70*/  @!P1 SYNCS.PHASECHK.TRANS64 P1, [R3+URZ+0x38800], R0 ;  /* 0x03880000030095a7 */ /* 0x000e64000802007f */
[----:B-1----:R-:W-:Y:S05]  /*16d80*/  @!P1 BRA `(.L_x_2094) ;  /* 0xfffffffc00e89947 */ /* 0x002fea000383ffff */
[----:B------:R-:W-:Y:S05]  /*16d90*/  BRA `(.L_x_2231) ;  /* 0xfffffeac00707947 */ /* 0x000fea000383ffff */
.L_x_2098:
[----:B-1----:R1:W2:Y:S02]  /*16da0*/  SYNCS.PHASECHK.TRANS64.TRYWAIT P2, [R0+URZ+0x38830], R3 ;  /* 0x03883003000075a7 */ /* 0x0022a4000804017f */
[----:B--2---:R-:W-:Y:S05]  /*16db0*/  @!P2 NANOSLEEP.SYNCS 0x989680 ;  /* 0x009896800000a95d */ /* 0x004fea0003900000 */
[----:B------:R-:W2:Y:S02]  /*16dc0*/  @!P2 SYNCS.PHASECHK.TRANS64 P2, [R0+URZ+0x38830], R3 ;  /* 0x038830030000a5a7 */ /* 0x000ea4000804007f */
[----:B--2---:R-:W-:Y:S05]  /*16dd0*/  @!P2 BRA `(.L_x_2098) ;  /* 0xfffffffc00f0a947 */ /* 0x004fea000383ffff */
[----:B------:R-:W-:Y:S05]  /*16de0*/  BRA `(.L_x_2097) ;  /* 0xfffffeac00a07947 */ /* 0x000fea000383ffff */
.L_x_2103:
[----:B------:R-:W-:-:S13]  /*16df0*/  R2UR UR4, R227 ;  /* 0x00000000e30472ca */ /* 0x000fda00000e0000 */
[----:B-1----:R-:W-:-:S04]  /*16e00*/  IMAD.U32 R4, RZ, RZ, UR4 ;  /* 0x00000004ff047e24 */ /* 0x002fc8000f8e00ff */
[----:B------:R1:W2:Y:S03]  /*16e10*/  SYNCS.PHASECHK.TRANS64.TRYWAIT P2, [R4+URZ+0x38830], R3 ;  /* 0x03883003040075a7 */ /* 0x0002a6000804017f */
[----:B--2---:R-:W-:Y:S05]  /*16e20*/  @!P2 NANOSLEEP.SYNCS 0x989680 ;  /* 0x009896800000a95d */ /* 0x004fea0003900000 */
[----:B------:R-:W2:Y:S02]  /*16e30*/  @!P2 SYNCS.PHASECHK.TRANS64 P2, [R4+URZ+0x38830], R3 ;  /* 0x038830030400a5a7 */ /* 0x000ea4000804007f */
[----:B--2---:R-:W-:Y:S05]  /*16e40*/  @!P2 BRA `(.L_x_2103) ;  /* 0xfffffffc00e8a947 */ /* 0x004fea000383ffff */
[----:B------:R-:W-:Y:S05]  /*16e50*/  BRA `(.L_x_2102) ;  /* 0xfffffeec00b87947 */ /* 0x000fea000383ffff */
.L_x_2107:
[----:B01----:R-:W-:-:S04]  /*16e60*/  IMAD.U32 R3, RZ, RZ, UR4 ;  /* 0x00000004ff037e24 */ /* 0x003fc8000f8e00ff */
[----:B------:R0:W1:Y:S03]  /*16e70*/  SYNCS.PHASECHK.TRANS64.TRYWAIT P2, [R3+URZ+0x38850], R0 ;  /* 0x03885000030075a7 */ /* 0x000066000804017f */
[----:B-1----:R-:W-:Y:S05]  /*16e80*/  @!P2 NANOSLEEP.SYNCS 0x989680 ;  /* 0x009896800000a95d */ /* 0x002fea0003900000 */
[----:B------:R-:W1:Y:S02]  /*16e90*/  @!P2 SYNCS.PHASECHK.TRANS64 P2, [R3+URZ+0x38850], R0 ;  /* 0x038850000300a5a7 */ /* 0x000e64000804007f */
[----:B-1----:R-:W-:Y:S05]  /*16ea0*/  @!P2 BRA `(.L_x_2107) ;  /* 0xfffffffc00eca947 */ /* 0x002fea000383ffff */
[----:B------:R-:W-:Y:S05]  /*16eb0*/  BRA `(.L_x_2106) ;  /* 0xffffff1000dc7947 */ /* 0x000fea000383ffff */
.L_x_2113:
[----:B-1----:R-:W-:-:S04]  /*16ec0*/  IMAD.U32 R4, RZ, RZ, UR4 ;  /* 0x00000004ff047e24 */ /* 0x002fc8000f8e00ff */
[----:B------:R1:W2:Y:S03]  /*16ed0*/  SYNCS.PHASECHK.TRANS64.TRYWAIT P2, [R4+URZ+0x38830], R3 ;  /* 0x03883003040075a7 */ /* 0x0002a6000804017f */
[----:B--2---:R-:W-:Y:S05]  /*16ee0*/  @!P2 NANOSLEEP.SYNCS 0x989680 ;  /* 0x009896800000a95d */ /* 0x004fea0003900000 */
[----:B------:R-:W2:Y:S02]  /*16ef0*/  @!P2 SYNCS.PHASECHK.TRANS64 P2, [R4+URZ+0x38830], R3 ;  /* 0x038830030400a5a7 */ /* 0x000ea4000804007f */
[----:B--2---:R-:W-:Y:S05]  /*16f00*/  @!P2 BRA `(.L_x_2113) ;  /* 0xfffffffc00eca947 */ /* 0x004fea000383ffff */
[----:B------:R-:W-:Y:S05]  /*16f10*/  BRA `(.L_x_2112) ;  /* 0xffffff2800ac7947 */ /* 0x000fea000383ffff */
.L_x_2117:
[----:B01----:R-:W-:-:S04]  /*16f20*/  IMAD.U32 R3, RZ, RZ, UR4 ;  /* 0x00000004ff037e24 */ /* 0x003fc8000f8e00ff */
[----:B------:R0:W1:Y:S03]  /*16f30*/  SYNCS.PHASECHK.TRANS64.TRYWAIT P2, [R3+URZ+0x38850], R0 ;  /* 0x03885000030075a7 */ /* 0x000066000804017f */
[----:B-1----:R-:W-:Y:S05]  /*16f40*/  @!P2 NANOSLEEP.SYNCS 0x989680 ;  /* 0x009896800000a95d */ /* 0x002fea0003900000 */
[----:B------:R-:W1:Y:S02]  /*16f50*/  @!P2 SYNCS.PHASECHK.TRANS64 P2, [R3+URZ+0x38850], R0 ;  /* 0x038850000300a5a7 */ /* 0x000e64000804007f */
[----:B-1----:R-:W-:Y:S05]  /*16f60*/  @!P2 BRA `(.L_x_2117) ;  /* 0xfffffffc00eca947 */ /* 0x002fea000383ffff */
[----:B------:R-:W-:Y:S05]  /*16f70*/  BRA `(.L_x_2116) ;  /* 0xffffff5000d07947 */ /* 0x000fea000383ffff */
.L_x_2122:
[----:B-1----:R-:W-:-:S04]  /*16f80*/  IMAD.U32 R7, RZ, RZ, UR7 ;  /* 0x00000007ff077e24 */ /* 0x002fc8000f8e00ff */
[----:B------:R1:W2:Y:S03]  /*16f90*/  SYNCS.PHASECHK.TRANS64.TRYWAIT P0, [R7+URZ+0x38850], R0 ;  /* 0x03885000070075a7 */ /* 0x0002a6000800017f */
[----:B--2---:R-:W-:Y:S05]  /*16fa0*/  @!P0 NANOSLEEP.SYNCS 0x989680 ;  /* 0x009896800000895d */ /* 0x004fea0003900000 */
[----:B------:R-:W2:Y:S02]  /*16fb0*/  @!P0 SYNCS.PHASECHK.TRANS64 P0, [R7+URZ+0x38850], R0 ;  /* 0x03885000070085a7 */ /* 0x000ea4000800007f */
[----:B--2---:R-:W-:Y:S05]  /*16fc0*/  @!P0 BRA `(.L_x_2122) ;  /* 0xfffffffc00ec8947 */ /* 0x004fea000383ffff */
[----:B------:R-:W-:Y:S05]  /*16fd0*/  BRA `(.L_x_2121) ;  /* 0xffffff6800d07947 */ /* 0x000fea000383ffff */
.L_x_2164:
[----:B------:R-:W1:Y:S01]  /*16fe0*/  S2R R8, SR_TID.X ;  /* 0x0000000000087919 */ /* 0x000e620000002100 */
[----:B------:R-:W-:Y:S01]  /*16ff0*/  BSSY B0, `(.L_x_2232) ;  /* 0x000000a000007945 */ /* 0x000fe20003800000 */
[----:B------:R-:W-:Y:S01]  /*17000*/  IMAD.MOV.U32 R12, RZ, RZ, RZ ;  /* 0x000000ffff0c7224 */ /* 0x000fe200078e00ff */
[----:B------:R-:W-:Y:S01]  /*17010*/  MOV R11, 0x1f ;  /* 0x0000001f000b7802 */ /* 0x000fe20000000f00 */
[----:B------:R-:W-:Y:S01]  /*17020*/  IMAD.MOV.U32 R15, RZ, RZ, -0x1 ;  /* 0xffffffffff0f7424 */ /* 0x000fe200078e00ff */
[----:B-1----:R-:W-:-:S04]  /*17030*/  SHF.R.U32.HI R8, RZ, 0x5, R8 ;  /* 0x00000005ff087819 */ /* 0x002fc80000011608 */
[----:B------:R-:W-:-:S05]  /*17040*/  LOP3.LUT R8, R8, 0x3, RZ, 0xc0, !PT ;  /* 0x0000000308087812 */ /* 0x000fca00078ec0ff */
[----:B0-----:R-:W-:-:S07]  /*17050*/  IMAD.MOV.U32 R13, RZ, RZ, R8 ;  /* 0x000000ffff0d7224 */ /* 0x001fce00078e0008 */
[----:B------:R-:W-:Y:S05]  /*17060*/  WARPSYNC.COLLECTIVE R15, `(.L_x_2233) ;  /* 0x000000000f087348 */ /* 0x000fea0003c00000 */
[----:B------:R0:W1:Y:S02]  /*17070*/  SHFL.IDX P6, R14, R13, R12, R11 ;  /* 0x0000000c0d0e7389 */ /* 0x00006400000c000b */
[----:B01----:R-:W-:Y:S01]  /*17080*/  ENDCOLLECTIVE ;  /* 0x000000000000791b */ /* 0x003fe20003800000 */
.L_x_2233:
[----:B------:R-:W-:Y:S05]  /*17090*/  BSYNC B0 ;  /* 0x0000000000007941 */ /* 0x000fea0003800000 */
.L_x_2232:
[----:B------:R-:W-:Y:S05]  /*170a0*/  BRA `(.L_x_2234) ;  /* 0xffffffc000747947 */ /* 0x000fea000383ffff */
.L_x_2165:
[----:B------:R-:W-:Y:S01]  /*170b0*/  BSSY B0, `(.L_x_2235) ;  /* 0x0000006000007945 */ /* 0x000fe20003800000 */
[----:B------:R-:W-:-:S07]  /*170c0*/  IMAD.MOV.U32 R15, RZ, RZ, -0x1 ;  /* 0xffffffffff0f7424 */ /* 0x000fce00078e00ff */
[----:B------:R-:W-:Y:S05]  /*170d0*/  WARPSYNC.COLLECTIVE R15, `(.L_x_2236) ;  /* 0x000000000f0c7348 */ /* 0x000fea0003c00000 */
[----:B------:R-:W-:Y:S02]  /*170e0*/  ELECT P6, UR62, PT ;  /* 0x00000000003e782f */ /* 0x000fe400038c0000 */
[----:B------:R-:W-:Y:S01]  /*170f0*/  MOV R14, UR62 ;  /* 0x0000003e000e7c02 */ /* 0x000fe20008000f00 */
[----:B------:R-:W-:Y:S10]  /*17100*/  ENDCOLLECTIVE ;  /* 0x000000000000791b */ /* 0x000ff40003800000 */
.L_x_2236:
[----:B------:R-:W-:Y:S05]  /*17110*/  BSYNC B0 ;  /* 0x0000000000007941 */ /* 0x000fea0003800000 */
.L_x_2235:
[----:B------:R-:W-:Y:S05]  /*17120*/  BRA `(.L_x_2237) ;  /* 0xffffffc000647947 */ /* 0x000fea000383ffff */
.L_x_2168:
[----:B0-----:R0:W1:Y:S02]  /*17130*/  SYNCS.PHASECHK.TRANS64.TRYWAIT P0, [R8+URZ+0x38840], R9 ;  /* 0x03884009080075a7 */ /* 0x001064000800017f */
[----:B-1----:R-:W-:Y:S05]  /*17140*/  @!P0 NANOSLEEP.SYNCS 0x989680 ;  /* 0x009896800000895d */ /* 0x002fea0003900000 */
[----:B------:R-:W1:Y:S02]  /*17150*/  @!P0 SYNCS.PHASECHK.TRANS64 P0, [R8+URZ+0x38840], R9 ;  /* 0x03884009080085a7 */ /* 0x000e64000800007f */
[----:B-1----:R-:W-:Y:S05]  /*17160*/  @!P0 BRA `(.L_x_2168) ;  /* 0xfffffffc00f08947 */ /* 0x002fea000383ffff */
[----:B------:R-:W-:Y:S05]  /*17170*/  BRA `(.L_x_2238) ;  /* 0xffffffc000d07947 */ /* 0x000fea000383ffff */
.L_x_2171:
        /* <DEDUP_REMOVED lines=8> */
.L_x_2179:
[----:B0-----:R0:W1:Y:S02]  /*17200*/  SYNCS.PHASECHK.TRANS64.TRYWAIT P0, [R2+URZ+0x38840], R3 ;  /* 0x03884003020075a7 */ /* 0x001064000800017f */
[----:B-1----:R-:W-:Y:S05]  /*17210*/  @!P0 NANOSLEEP.SYNCS 0x989680 ;  /* 0x009896800000895d */ /* 0x002fea0003900000 */
[----:B------:R-:W1:Y:S02]  /*17220*/  @!P0 SYNCS.PHASECHK.TRANS64 P0, [R2+URZ+0x38840], R3 ;  /* 0x03884003020085a7 */ /* 0x000e64000800007f */
[----:B-1----:R-:W-:Y:S05]  /*17230*/  @!P0 BRA `(.L_x_2179) ;  /* 0xfffffffc00f08947 */ /* 0x002fea000383ffff */
[----:B------:R-:W-:Y:S05]  /*17240*/  BRA `(.L_x_2240) ;  /* 0xffffffcc00047947 */ /* 0x000fea000383ffff */
.L_x_2181:
[----:B0-----:R0:W1:Y:S02]  /*17250*/  SYNCS.PHASECHK.TRANS64.TRYWAIT P0, [R3+URZ+0x60], R2 ;  /* 0x00006002030075a7 */ /* 0x001064000800017f */
[----:B-1----:R-:W-:Y:S05]  /*17260*/  @!P0 NANOSLEEP.SYNCS 0x989680 ;  /* 0x009896800000895d */ /* 0x002fea0003900000 */
[----:B------:R-:W1:Y:S02]  /*17270*/  @!P0 SYNCS.PHASECHK.TRANS64 P0, [R3+URZ+0x60], R2 ;  /* 0x00006002030085a7 */ /* 0x000e64000800007f */
[----:B-1----:R-:W-:Y:S05]  /*17280*/  @!P0 BRA `(.L_x_2181) ;  /* 0xfffffffc00f08947 */ /* 0x002fea000383ffff */
[----:B------:R-:W-:Y:S05]  /*17290*/  BRA `(.L_x_2241) ;  /* 0xffffffcc00c47947 */ /* 0x000fea000383ffff */
.L_x_2186:
[----:B-1----:R1:W2:Y:S02]  /*172a0*/  SYNCS.PHASECHK.TRANS64.TRYWAIT P0, [R2+URZ+0x38840], R3 ;  /* 0x03884003020075a7 */ /* 0x0022a4000800017f */
[----:B--2---:R-:W-:Y:S05]  /*172b0*/  @!P0 NANOSLEEP.SYNCS 0x989680 ;  /* 0x009896800000895d */ /* 0x004fea0003900000 */
[----:B------:R-:W2:Y:S02]  /*172c0*/  @!P0 SYNCS.PHASECHK.TRANS64 P0, [R2+URZ+0x38840], R3 ;  /* 0x03884003020085a7 */ /* 0x000ea4000800007f */
[----:B--2---:R-:W-:Y:S05]  /*172d0*/  @!P0 BRA `(.L_x_2186) ;  /* 0xfffffffc00f08947 */ /* 0x004fea000383ffff */
[----:B------:R-:W-:Y:S05]  /*172e0*/  BRA `(.L_x_2242) ;  /* 0xffffffd4004c7947 */ /* 0x000fea000383ffff */
.L_x_2188:
[----:B0-----:R0:W1:Y:S02]  /*172f0*/  SYNCS.PHASECHK.TRANS64.TRYWAIT P1, [R3+URZ+0x60], R2 ;  /* 0x00006002030075a7 */ /* 0x001064000802017f */
[----:B-1----:R-:W-:Y:S05]  /*17300*/  @!P1 NANOSLEEP.SYNCS 0x989680 ;  /* 0x009896800000995d */ /* 0x002fea0003900000 */
[----:B------:R-:W1:Y:S02]  /*17310*/  @!P1 SYNCS.PHASECHK.TRANS64 P1, [R3+URZ+0x60], R2 ;  /* 0x00006002030095a7 */ /* 0x000e64000802007f */
[----:B-1----:R-:W-:Y:S05]  /*17320*/  @!P1 BRA `(.L_x_2188) ;  /* 0xfffffffc00f09947 */ /* 0x002fea000383ffff */
[----:B------:R-:W-:Y:S05]  /*17330*/  BRA `(.L_x_2243) ;  /* 0xffffffd8000c7947 */ /* 0x000fea000383ffff */
.L_x_2193:
[----:B--2---:R2:W3:Y:S02]  /*17340*/  SYNCS.PHASECHK.TRANS64.TRYWAIT P0, [R2+URZ+0x38840], R3 ;  /* 0x03884003020075a7 */ /* 0x0044e4000800017f */
[----:B---3--:R-:W-:Y:S05]  /*17350*/  @!P0 NANOSLEEP.SYNCS 0x989680 ;  /* 0x009896800000895d */ /* 0x008fea0003900000 */
[----:B------:R-:W3:Y:S02]  /*17360*/  @!P0 SYNCS.PHASECHK.TRANS64 P0, [R2+URZ+0x38840], R3 ;  /* 0x03884003020085a7 */ /* 0x000ee4000800007f */
[----:B---3--:R-:W-:Y:S05]  /*17370*/  @!P0 BRA `(.L_x_2193) ;  /* 0xfffffffc00f08947 */ /* 0x008fea000383ffff */
[----:B------:R-:W-:Y:S05]  /*17380*/  BRA `(.L_x_2244) ;  /* 0xffffffdc00547947 */ /* 0x000fea000383ffff */
.L_x_2195:
[----:B0-----:R0:W1:Y:S02]  /*17390*/  SYNCS.PHASECHK.TRANS64.TRYWAIT P1, [R2+URZ+0x60], R9 ;  /* 0x00006009020075a7 */ /* 0x001064000802017f */
[----:B-1----:R-:W-:Y:S05]  /*173a0*/  @!P1 NANOSLEEP.SYNCS 0x989680 ;  /* 0x009896800000995d */ /* 0x002fea0003900000 */
[----:B------:R-:W1:Y:S02]  /*173b0*/  @!P1 SYNCS.PHASECHK.TRANS64 P1, [R2+URZ+0x60], R9 ;  /* 0x00006009020095a7 */ /* 0x000e64000802007f */
[----:B-1----:R-:W-:Y:S05]  /*173c0*/  @!P1 BRA `(.L_x_2195) ;  /* 0xfffffffc00f09947 */ /* 0x002fea000383ffff */
[----:B------:R-:W-:Y:S05]  /*173d0*/  BRA `(.L_x_2245) ;  /* 0xffffffe000147947 */ /* 0x000fea000383ffff */
.L_x_2202:
[----:B-1----:R1:W2:Y:S02]  /*173e0*/  SYNCS.PHASECHK.TRANS64.TRYWAIT P0, [R3+URZ+0x38860], R2 ;  /* 0x03886002030075a7 */ /* 0x0022a4000800017f */
[----:B--2---:R-:W-:Y:S05]  /*173f0*/  @!P0 NANOSLEEP.SYNCS 0x989680 ;  /* 0x009896800000895d */ /* 0x004fea0003900000 */
[----:B------:R-:W2:Y:S02]  /*17400*/  @!P0 SYNCS.PHASECHK.TRANS64 P0, [R3+URZ+0x38860], R2 ;  /* 0x03886002030085a7 */ /* 0x000ea4000800007f */
[----:B--2---:R-:W-:Y:S05]  /*17410*/  @!P0 BRA `(.L_x_2202) ;  /* 0xfffffffc00f08947 */ /* 0x004fea000383ffff */
[----:B------:R-:W-:Y:S05]  /*17420*/  BRA `(.L_x_2246) ;  /* 0xffffffe400487947 */ /* 0x000fea000383ffff */
.L_x_2204:
        /* <DEDUP_REMOVED lines=8> */
.L_x_2248:
[----:B------:R-:W-:Y:S05]  /*174b0*/  BSYNC B0 ;  /* 0x0000000000007941 */ /* 0x000fea0003800000 */
.L_x_2247:
[----:B------:R-:W-:Y:S01]  /*174c0*/  IMAD.MOV.U32 R13, RZ, RZ, R16 ;  /* 0x000000ffff0d7224 */ /* 0x000fe200078e0010 */
[----:B------:R-:W-:Y:S01]  /*174d0*/  MOV R12, 0x1 ;  /* 0x00000001000c7802 */ /* 0x000fe20000000f00 */
[----:B------:R-:W-:Y:S02]  /*174e0*/  IMAD.MOV.U32 R11, RZ, RZ, 0x1f ;  /* 0x0000001fff0b7424 */ /* 0x000fe400078e00ff */
[----:B------:R-:W-:Y:S02]  /*174f0*/  IMAD.MOV.U32 R15, RZ, RZ, -0x1 ;  /* 0xffffffffff0f7424 */ /* 0x000fe400078e00ff */
[----:B------:R-:W-:-:S07]  /*17500*/  IMAD.MOV.U32 R4, RZ, RZ, R14 ;  /* 0x000000ffff047224 */ /* 0x000fce00078e000e */
[----:B------:R-:W-:Y:S05]  /*17510*/  WARPSYNC.COLLECTIVE R15, `(.L_x_2249) ;  /* 0x000000000f087348 */ /* 0x000fea0003c00000 */
[----:B------:R0:W1:Y:S02]  /*17520*/  SHFL.IDX P6, R14, R13, R12, R11 ;  /* 0x0000000c0d0e7389 */ /* 0x00006400000c000b */
[----:B01----:R-:W-:Y:S01]  /*17530*/  ENDCOLLECTIVE ;  /* 0x000000000000791b */ /* 0x003fe20003800000 */
.L_x_2249:
[----:B------:R-:W-:Y:S01]  /*17540*/  IMAD.MOV.U32 R16, RZ, RZ, R14 ;  /* 0x000000ffff107224 */ /* 0x000fe200078e000e */
[----:B------:R-:W-:Y:S06]  /*17550*/  BRA `(.L_x_2250) ;  /* 0xffffffe400f87947 */ /* 0x000fec000383ffff */
.L_x_2207:
        /* <DEDUP_REMOVED lines=8> */
.L_x_2252:
[----:B------:R-:W-:Y:S05]  /*175e0*/  BSYNC B0 ;  /* 0x0000000000007941 */ /* 0x000fea0003800000 */
.L_x_2251:
[----:B------:R-:W-:Y:S01]  /*175f0*/  ISETP.NE.AND P0, PT, R6, RZ, PT ;  /* 0x000000ff0600720c */ /* 0x000fe20003f05270 */
[----:B------:R-:W-:Y:S01]  /*17600*/  IMAD.MOV.U32 R11, RZ, RZ, RZ ;  /* 0x000000ffff0b7224 */ /* 0x000fe200078e00ff */
[----:B------:R-:W-:Y:S01]  /*17610*/  MOV R12, 0x2 ;  /* 0x00000002000c7802 */ /* 0x000fe20000000f00 */
[----:B------:R-:W-:Y:S01]  /*17620*/  IMAD.MOV.U32 R15, RZ, RZ, -0x1 ;  /* 0xffffffffff0f7424 */ /* 0x000fe200078e00ff */
[----:B------:R-:W-:Y:S02]  /*17630*/  SEL R14, R14, RZ, P0 ;  /* 0x000000ff0e0e7207 */ /* 0x000fe40000000000 */
[----:B------:R-:W-:-:S03]  /*17640*/  ISETP.GE.U32.AND P0, PT, R6, 0x2, PT ;  /* 0x000000020600780c */ /* 0x000fc60003f06070 */
[----:B------:R-:W-:-:S10]  /*17650*/  IMAD.IADD R13, R17, 0x1, R14 ;  /* 0x00000001110d7824 */ /* 0x000fd400078e020e */
[----:B------:R-:W-:Y:S05]  /*17660*/  WARPSYNC.COLLECTIVE R15, `(.L_x_2253) ;  /* 0x000000000f087348 */ /* 0x000fea0003c00000 */
[----:B------:R0:W1:Y:S02]  /*17670*/  SHFL.UP P6, R14, R13, R12, R11 ;  /* 0x0400000c0d0e7389 */ /* 0x00006400000c000b */
[----:B01----:R-:W-:Y:S01]  /*17680*/  ENDCOLLECTIVE ;  /* 0x000000000000791b */ /* 0x003fe20003800000 */
.L_x_2253:
        /* <DEDUP_REMOVED lines=8> */
.L_x_2254:
        /* <DEDUP_REMOVED lines=8> */
.L_x_2255:
        /* <DEDUP_REMOVED lines=8> */
.L_x_2256:
        /* <DEDUP_REMOVED lines=8> */
.L_x_2257:
[----:B------:R-:W-:Y:S05]  /*17890*/  BRA `(.L_x_2258) ;  /* 0xffffffe400c07947 */ /* 0x000fea000383ffff */
.L_x_2212:
[----:B------:R-:W-:Y:S01]  /*178a0*/  BSSY B0, `(.L_x_2259) ;  /* 0x0000008000007945 */ /* 0x000fe20003800000 */
[----:B-----5:R-:W-:Y:S01]  /*178b0*/  IMAD.MOV.U32 R13, RZ, RZ, R17 ;  /* 0x000000ffff0d7224 */ /* 0x020fe200078e0011 */
[----:B------:R-:W-:Y:S01]  /*178c0*/  MOV R11, RZ ;  /* 0x000000ff000b7202 */ /* 0x000fe20000000f00 */
[----:B------:R-:W-:Y:S02]  /*178d0*/  IMAD.MOV.U32 R12, RZ, RZ, 0x1 ;  /* 0x00000001ff0c7424 */ /* 0x000fe400078e00ff */
[----:B------:R-:W-:-:S07]  /*178e0*/  IMAD.MOV.U32 R15, RZ, RZ, -0x1 ;  /* 0xffffffffff0f7424 */ /* 0x000fce00078e00ff */
[----:B0-----:R-:W-:Y:S05]  /*178f0*/  WARPSYNC.COLLECTIVE R15, `(.L_x_2260) ;  /* 0x000000000f087348 */ /* 0x001fea0003c00000 */
[----:B------:R1:W2:Y:S02]  /*17900*/  SHFL.UP P6, R14, R13, R12, R11 ;  /* 0x0400000c0d0e7389 */ /* 0x0002a400000c000b */
[----:B012---:R-:W-:Y:S01]  /*17910*/  ENDCOLLECTIVE ;  /* 0x000000000000791b */ /* 0x007fe20003800000 */
.L_x_2260:
[----:B------:R-:W-:Y:S05]  /*17920*/  BSYNC B0 ;  /* 0x0000000000007941 */ /* 0x000fea0003800000 */
.L_x_2259:
        /* <DEDUP_REMOVED lines=10> */
.L_x_2261:
        /* <DEDUP_REMOVED lines=8> */
.L_x_2262:
        /* <DEDUP_REMOVED lines=8> */
.L_x_2263:
        /* <DEDUP_REMOVED lines=8> */
.L_x_2264:
[----:B------:R-:W-:Y:S01]  /*17b50*/  IMAD.MOV.U32 R12, RZ, RZ, 0x1f ;  /* 0x0000001fff0c7424 */ /* 0x000fe200078e00ff */
[----:B------:R-:W-:Y:S02]  /*17b60*/  MOV R11, 0x1f ;  /* 0x0000001f000b7802 */ /* 0x000fe40000000f00 */
[----:B------:R-:W-:-:S05]  /*17b70*/  SEL R2, R14, RZ, P0 ;  /* 0x000000ff0e027207 */ /* 0x000fca0000000000 */
[----:B------:R-:W-:-:S04]  /*17b80*/  IMAD.IADD R2, R5, 0x1, R2 ;  /* 0x0000000105027824 */ /* 0x000fc800078e0202 */
[----:B------:R-:W-:-:S07]  /*17b90*/  IMAD.MOV.U32 R13, RZ, RZ, R2 ;  /* 0x000000ffff0d7224 */ /* 0x000fce00078e0002 */
[----:B------:R-:W-:Y:S05]  /*17ba0*/  WARPSYNC.COLLECTIVE R15, `(.L_x_2265) ;  /* 0x000000000f087348 */ /* 0x000fea0003c00000 */
[----:B------:R0:W1:Y:S02]  /*17bb0*/  SHFL.IDX P6, R14, R13, R12, R11 ;  /* 0x0000000c0d0e7389 */ /* 0x00006400000c000b */
[----:B01----:R-:W-:Y:S01]  /*17bc0*/  ENDCOLLECTIVE ;  /* 0x000000000000791b */ /* 0x003fe20003800000 */
.L_x_2265:
[----:B------:R-:W-:Y:S05]  /*17bd0*/  BRA `(.L_x_2266) ;  /* 0xffffffe400a87947 */ /* 0x000fea000383ffff */
.L_x_2214:
[----:B------:R-:W-:Y:S01]  /*17be0*/  BSSY B0, `(.L_x_2267) ;  /* 0x0000006000007945 */ /* 0x000fe20003800000 */
[----:B------:R-:W-:Y:S01]  /*17bf0*/  PLOP3.LUT P6, PT, P6, PT, PT, 0x8, 0x0 ;  /* 0x000000000000781c */ /* 0x000fe200037ce170 */
[----:B------:R-:W-:-:S12]  /*17c00*/  IMAD.MOV.U32 R15, RZ, RZ, -0x1 ;  /* 0xffffffffff0f7424 */ /* 0x000fd800078e00ff */
[----:B0-----:R-:W-:Y:S05]  /*17c10*/  WARPSYNC.COLLECTIVE R15, `(.L_x_2268) ;  /* 0x000000000f087348 */ /* 0x001fea0003c00000 */
[----:B------:R-:W-:Y:S01]  /*17c20*/  VOTE.ANY R14, PT, P6 ;  /* 0x00000000000e7806 */ /* 0x000fe200030e0100 */
[----:B0-----:R-:W-:Y:S06]  /*17c30*/  ENDCOLLECTIVE ;  /* 0x000000000000791b */ /* 0x001fec0003800000 */
.L_x_2268:
[----:B------:R-:W-:Y:S05]  /*17c40*/  BSYNC B0 ;  /* 0x0000000000007941 */ /* 0x000fea0003800000 */
.L_x_2267:
        /* <DEDUP_REMOVED lines=9> */
.L_x_2269:
[----:B------:R-:W-:Y:S01]  /*17ce0*/  IMAD.MOV.U32 R17, RZ, RZ, R14 ;  /* 0x000000ffff117224 */ /* 0x000fe200078e000e */
[----:B------:R-:W-:Y:S06]  /*17cf0*/  BRA `(.L_x_2270) ;  /* 0xffffffe400987947 */ /* 0x000fec000383ffff */
.L_x_2216:
[----:B------:R-:W-:Y:S01]  /*17d00*/  BSSY B0, `(.L_x_2271) ;  /* 0x0000007000007945 */ /* 0x000fe20003800000 */
[----:B------:R-:W-:Y:S01]  /*17d10*/  IMAD.MOV.U32 R13, RZ, RZ, R2 ;  /* 0x000000ffff0d7224 */ /* 0x000fe200078e0002 */
[----:B------:R-:W-:Y:S01]  /*17d20*/  MOV R11, 0x1f ;  /* 0x0000001f000b7802 */ /* 0x000fe20000000f00 */
[----:B------:R-:W-:-:S07]  /*17d30*/  IMAD.MOV.U32 R15, RZ, RZ, -0x1 ;  /* 0xffffffffff0f7424 */ /* 0x000fce00078e00ff */
[----:B012---:R-:W-:Y:S05]  /*17d40*/  WARPSYNC.COLLECTIVE R15, `(.L_x_2272) ;  /* 0x000000000f087348 */ /* 0x007fea0003c00000 */
[----:B------:R3:W4:Y:S02]  /*17d50*/  SHFL.IDX P6, R14, R13, R12, R11 ;  /* 0x0000000c0d0e7389 */ /* 0x00072400000c000b */
[----:B01234-:R-:W-:Y:S01]  /*17d60*/  ENDCOLLECTIVE ;  /* 0x000000000000791b */ /* 0x01ffe20003800000 */
.L_x_2272:
[----:B------:R-:W-:Y:S05]  /*17d70*/  BSYNC B0 ;  /* 0x0000000000007941 */ /* 0x000fea0003800000 */
.L_x_2271:
[----:B------:R-:W-:Y:S01]  /*17d80*/  IMAD.MOV.U32 R7, RZ, RZ, R14 ;  /* 0x000000ffff077224 */ /* 0x000fe200078e000e */
[----:B------:R-:W-:Y:S06]  /*17d90*/  BRA `(.L_x_2215) ;  /* 0xffffffe4008c7947 */ /* 0x000fec000383ffff */
.L_x_2220:
[----:B-1----:R1:W2:Y:S02]  /*17da0*/  SYNCS.PHASECHK.TRANS64.TRYWAIT P0, [R0+URZ+0x38820], R3 ;  /* 0x03882003000075a7 */ /* 0x0022a4000800017f */
[----:B--2---:R-:W-:Y:S05]  /*17db0*/  @!P0 NANOSLEEP.SYNCS 0x989680 ;  /* 0x009896800000895d */ /* 0x004fea0003900000 */
[----:B------:R-:W2:Y:S02]  /*17dc0*/  @!P0 SYNCS.PHASECHK.TRANS64 P0, [R0+URZ+0x38820], R3 ;  /* 0x03882003000085a7 */ /* 0x000ea4000800007f */
[----:B--2---:R-:W-:Y:S05]  /*17dd0*/  @!P0 BRA `(.L_x_2220) ;  /* 0xfffffffc00f08947 */ /* 0x004fea000383ffff */
[----:B------:R-:W-:Y:S05]  /*17de0*/  BRA `(.L_x_2273) ;  /* 0xffffffec00047947 */ /* 0x000fea000383ffff */
.L_x_2221:
        /* <DEDUP_REMOVED lines=11> */
.L_x_2275:
[----:B------:R-:W-:Y:S05]  /*17ea0*/  BSYNC B0 ;  /* 0x0000000000007941 */ /* 0x000fea0003800000 */
.L_x_2274:
[----:B------:R-:W-:Y:S05]  /*17eb0*/  BRA `(.L_x_2276) ;  /* 0xffffffe800ec7947 */ /* 0x000fea000383ffff */
.L_x_2224:
[----:B------:R-:W-:Y:S01]  /*17ec0*/  BSSY B1, `(.L_x_2277) ;  /* 0x0000006000017945 */ /* 0x000fe20003800000 */
[----:B------:R-:W-:-:S07]  /*17ed0*/  IMAD.MOV.U32 R15, RZ, RZ, -0x1 ;  /* 0xffffffffff0f7424 */ /* 0x000fce00078e00ff */
[----:B012---:R-:W-:Y:S05]  /*17ee0*/  WARPSYNC.COLLECTIVE R15, `(.L_x_2278) ;  /* 0x000000000f0c7348 */ /* 0x007fea0003c00000 */
[----:B------:R-:W-:Y:S02]  /*17ef0*/  ELECT P6, UR62, PT ;  /* 0x00000000003e782f */ /* 0x000fe400038c0000 */
[----:B------:R-:W-:Y:S01]  /*17f00*/  MOV R14, UR62 ;  /* 0x0000003e000e7c02 */ /* 0x000fe20008000f00 */
[----:B012---:R-:W-:Y:S10]  /*17f10*/  ENDCOLLECTIVE ;  /* 0x000000000000791b */ /* 0x007ff40003800000 */
.L_x_2278:
[----:B------:R-:W-:Y:S05]  /*17f20*/  BSYNC B1 ;  /* 0x0000000000017941 */ /* 0x000fea0003800000 */
.L_x_2277:
[----:B------:R-:W-:Y:S05]  /*17f30*/  BRA `(.L_x_2279) ;  /* 0xffffffe800e47947 */ /* 0x000fea000383ffff */
.L_x_2226:
[----:B-1----:R1:W2:Y:S02]  /*17f40*/  SYNCS.PHASECHK.TRANS64.TRYWAIT P0, [R6+URZ], R5 ;  /* 0x00000005060075a7 */ /* 0x0022a4000800017f */
[----:B--2---:R-:W-:Y:S05]  /*17f50*/  @!P0 NANOSLEEP.SYNCS 0x989680 ;  /* 0x009896800000895d */ /* 0x004fea0003900000 */
[----:B------:R-:W2:Y:S02]  /*17f60*/  @!P0 SYNCS.PHASECHK.TRANS64 P0, [R6+URZ], R5 ;  /* 0x00000005060085a7 */ /* 0x000ea4000800007f */
[----:B--2---:R-:W-:Y:S05]  /*17f70*/  @!P0 BRA `(.L_x_2226) ;  /* 0xfffffffc00f08947 */ /* 0x004fea000383ffff */
[----:B------:R-:W-:Y:S05]  /*17f80*/  BRA `(.L_x_2280) ;  /* 0xffffffec00287947 */ /* 0x000fea000383ffff */
.L_x_2227:
[----:B--2---:R2:W3:Y:S02]  /*17f90*/  SYNCS.PHASECHK.TRANS64.TRYWAIT P0, [R7+URZ], R2 ;  /* 0x00000002070075a7 */ /* 0x0044e4000800017f */
[----:B---3--:R-:W-:Y:S05]  /*17fa0*/  @!P0 NANOSLEEP.SYNCS 0x989680 ;  /* 0x009896800000895d */ /* 0x008fea0003900000 */
[----:B------:R-:W3:Y:S02]  /*17fb0*/  @!P0 SYNCS.PHASECHK.TRANS64 P0, [R7+URZ], R2 ;  /* 0x00000002070085a7 */ /* 0x000ee4000800007f */
[----:B---3--:R-:W-:Y:S05]  /*17fc0*/  @!P0 BRA `(.L_x_2227) ;  /* 0xfffffffc00f08947 */ /* 0x008fea000383ffff */
[----:B------:R-:W-:Y:S05]  /*17fd0*/  BRA `(.L_x_2281) ;  /* 0xffffffec001c7947 */ /* 0x000fea000383ffff */
.L_x_2229:
[----:B---3--:R3:W4:Y:S02]  /*17fe0*/  SYNCS.PHASECHK.TRANS64.TRYWAIT P0, [R4+URZ], R5 ;  /* 0x00000005040075a7 */ /* 0x008724000800017f */
[----:B----4-:R-:W-:Y:S05]  /*17ff0*/  @!P0 NANOSLEEP.SYNCS 0x989680 ;  /* 0x009896800000895d */ /* 0x010fea0003900000 */
[----:B------:R-:W4:Y:S02]  /*18000*/  @!P0 SYNCS.PHASECHK.TRANS64 P0, [R4+URZ], R5 ;  /* 0x00000005040085a7 */ /* 0x000f24000800007f */
[----:B----4-:R-:W-:Y:S05]  /*18010*/  @!P0 BRA `(.L_x_2229) ;  /* 0xfffffffc00f08947 */ /* 0x010fea000383ffff */
[----:B------:R-:W-:Y:S05]  /*18020*/  BRA `(.L_x_2282) ;  /* 0xffffffec00247947 */ /* 0x000fea000383ffff */
.L_x_2283:
        /* <DEDUP_REMOVED lines=13> */
.L_x_12757:


//--------------------- .text._ZN7cutlass13device_kernelIN5flash11enable_sm90INS1_16FlashAttnFwdSm90INS1_25CollectiveMainloopFwdSm90ILi2EN4cute5tupleIJNS5_1CILi1EEES8_S8_EEENS6_IJNS7_ILi128EEENS7_ILi80EEENS7_ILi256EEEEEELi256ENS_10bfloat16_tEfNS_4arch4Sm90ELb1ELb0ELb0ELb1ELb0ELb1ELb0ELb1ELb1ELb0ELb0ELb0EEENS1_21CollectiveEpilogueFwdINS6_IJSA_SC_SB_EEES9_SE_SG_Li256ELb1ELb0ELb0ELb0EEENS1_36VarlenDynamicPersistentTileSchedulerILi128ELi80ELi256ELi32ELb0ELb0ELb1ELb1ELb1ELb1EEEEEEEEEvNT_6ParamsE --------------------------
	.section	.text._ZN7cutlass13device_kernelIN5flash11enable_sm90INS1_16FlashAttnFwdSm90INS1_25CollectiveMainloopFwdSm90ILi2EN4cute5tupleIJNS5_1CILi1EEES8_S8_EEENS6_IJNS7_ILi128EEENS7_ILi80EEENS7_ILi256EEEEEELi256ENS_10bfloat16_tEfNS_4arch4Sm90ELb1ELb0ELb0ELb1ELb0ELb1ELb0ELb1ELb1ELb0ELb0ELb0EEENS1_21CollectiveEpilogueFwdINS6_IJSA_SC_SB_EEES9_SE_SG_Li256ELb1ELb0ELb0ELb0EEENS1_36VarlenDynamicPersistentTileSchedulerILi128ELi80ELi256ELi32ELb0ELb0ELb1ELb1ELb1ELb1EEEEEEEEEvNT_6ParamsE,"ax",@progbits
	.align	128
.text._ZN7cutlass13device_kernelIN5flash11enable_sm90INS1_16FlashAttnFwdSm90INS1_25CollectiveMainloopFwdSm90ILi2EN4cute5tupleIJNS5_1CILi1EEES8_S8_EEENS6_IJNS7_ILi128EEENS7_ILi80EEENS7_ILi256EEEEEELi256ENS_10bfloat16_tEfNS_4arch4Sm90ELb1ELb0ELb0ELb1ELb0ELb1ELb0ELb1ELb1ELb0ELb0ELb0EEENS1_21CollectiveEpilogueFwdINS6_IJSA_SC_SB_EEES9_SE_SG_Li256ELb1ELb0ELb0ELb0EEENS1_36VarlenDynamicPersistentTileSchedulerILi128ELi80ELi256ELi32ELb0ELb0ELb1ELb1ELb1ELb1EEEEEEEEEvNT_6ParamsE:
        .type           _ZN7cutlass13device_kernelIN5flash11enable_sm90INS1_16FlashAttnFwdSm90INS1_25CollectiveMainloopFwdSm90ILi2EN4cute5tupleIJNS5_1CILi1EEES8_S8_EEENS6_IJNS7_ILi128EEENS7_ILi80EEENS7_ILi256EEEEEELi256ENS_10bfloat16_tEfNS_4arch4Sm90ELb1ELb0ELb0ELb1ELb0ELb1ELb0ELb1ELb1ELb0ELb0ELb0EEENS1_21CollectiveEpilogueFwdINS6_IJSA_SC_SB_EEES9_SE_SG_Li256ELb1ELb0ELb0ELb0EEENS1_36VarlenDynamicPersistentTileSchedulerILi128ELi80ELi256ELi32ELb0ELb0ELb1ELb1ELb1ELb1EEEEEEEEEvNT_6ParamsE,@function
        .size           _ZN7cutlass13device_kernelIN5flash11enable_sm90INS1_16FlashAttnFwdSm90INS1_25CollectiveMainloopFwdSm90ILi2EN4cute5tupleIJNS5_1CILi1EEES8_S8_EEENS6_IJNS7_ILi128EEENS7_ILi80EEENS7_ILi256EEEEEELi256ENS_10bfloat16_tEfNS_4arch4Sm90ELb1ELb0ELb0ELb1ELb0ELb1ELb0ELb1ELb1ELb0ELb0ELb0EEENS1_21CollectiveEpilogueFwdINS6_IJSA_SC_SB_EEES9_SE_SG_Li256ELb1ELb0ELb0ELb0EEENS1_36VarlenDynamicPersistentTileSchedulerILi128ELi80ELi256ELi32ELb0ELb0ELb1ELb1ELb1ELb1EEEEEEEEEvNT_6ParamsE,(.L_x_12758 - _ZN7cutlass13device_kernelIN5flash11enable_sm90INS1_16FlashAttnFwdSm90INS1_25CollectiveMainloopFwdSm90ILi2EN4cute5tupleIJNS5_1CILi1EEES8_S8_EEENS6_IJNS7_ILi128EEENS7_ILi80EEENS7_ILi256EEEEEELi256ENS_10bfloat16_tEfNS_4arch4Sm90ELb1ELb0ELb0ELb1ELb0ELb1ELb0ELb1ELb1ELb0ELb0ELb0EEENS1_21CollectiveEpilogueFwdINS6_IJSA_SC_SB_EEES9_SE_SG_Li256ELb1ELb0ELb0ELb0EEENS1_36VarlenDynamicPersistentTileSchedulerILi128ELi80ELi256ELi32ELb0ELb0ELb1ELb1ELb1ELb1EEEEEEEEEvNT_6ParamsE)
        .other          _ZN7cutlass13device_kernelIN5flash11enable_sm90INS1_16FlashAttnFwdSm90INS1_25CollectiveMainloopFwdSm90ILi2EN4cute5tupleIJNS5_1CILi1EEES8_S8_EEENS6_IJNS7_ILi128EEENS7_ILi80EEENS7_ILi256EEEEEELi256ENS_10bfloat16_tEfNS_4arch4Sm90ELb1ELb0ELb0ELb1ELb0ELb1ELb0ELb1ELb1ELb0ELb0ELb0EEENS1_21CollectiveEpilogueFwdINS6_IJSA_SC_SB_EEES9_SE_SG_Li256ELb1ELb0ELb0ELb0EEENS1_36VarlenDynamicPersistentTileSchedulerILi128ELi80ELi256ELi32ELb0ELb0ELb1ELb1ELb1ELb1EEEEEEEEEvNT_6ParamsE,@"STO_CUDA_ENTRY STV_DEFAULT"
_ZN7cutlass13device_kernelIN5flash11enable_sm90INS1_16FlashAttnFwdSm90INS1_25CollectiveMainloopFwdSm90ILi2EN4cute5tupleIJNS5_1CILi1EEES8_S8_EEENS6_IJNS7_ILi128EEENS7_ILi80EEENS7_ILi256EEEEEELi256ENS_10bfloat16_tEfNS_4arch4Sm90ELb1ELb0ELb0ELb1ELb0ELb1ELb0ELb1ELb1ELb0ELb0ELb0EEENS1_21CollectiveEpilogueFwdINS6_IJSA_SC_SB_EEES9_SE_SG_Li256ELb1ELb0ELb0ELb0EEENS1_36VarlenDynamicPersistentTileSchedulerILi128ELi80ELi256ELi32ELb0ELb0ELb1ELb1ELb1ELb1EEEEEEEEEvNT_6ParamsE:
        /* <DEDUP_REMOVED lines=27> */
.L_x_2285:
[----:B------:R-:W-:Y:S05]  /*01b0*/  BSYNC B0 ;  /* 0x0000000000007941 */ /* 0x000fea0003800000 */
.L_x_2284:
        /* <DEDUP_REMOVED lines=41> */
.L_x_2286:
        /* <DEDUP_REMOVED lines=22> */
.L_x_2287:
        /* <DEDUP_REMOVED lines=18> */
.L_x_2288:
        /* <DEDUP_REMOVED lines=22> */
.L_x_2289:
        /* <DEDUP_REMOVED lines=22> */
.L_x_2290:
[----:B0-----:R-:W-:Y:S01]  /*0990*/  UMOV UR4, 0x1 ;  /* 0x0000000100047882 */ /* 0x001fe20000000000 */
[----:B------:R-:W-:Y:S01]  /*09a0*/  PLOP3.LUT P0, PT, PT, PT, UP0, 0x80, 0x0 ;  /* 0x000000000000781c */ /* 0x000fe20003f0f008 */
[----:B------:R-:W-:Y:S01]  /*09b0*/  USEL UR4, UR4, 0x2, !UP0 ;  /* 0x0000000204047887 */ /* 0x000fe2000c000000 */
[----:B------:R-:W-:Y:S01]  /*09c0*/  NOP ;  /* 0x0000000000007918 */ /* 0x000fe20000000000 */
[----:B------:R-:W-:Y:S01]  /*09d0*/  ULDC.64 UR60, c[0x0][0x208] ;  /* 0x00008200003c7ab9 */ /* 0x000fe20000000a00 */
[----:B------:R-:W-:Y:S03]  /*09e0*/  BSSY B7, `(.L_x_2291) ;  /* 0x0002d91000077945 */ /* 0x000fe60003800000 */
[----:B------:R-:W-:-:S05]  /*09f0*/  IMAD.U32 R2, RZ, RZ, UR4 ;  /* 0x00000004ff027e24 */ /* 0x000fca000f8e00ff */
[----:B------:R0:W-:Y:S01]  /*0a00*/  STL [R1+0x9c], R2 ;  /* 0x00009c0201007387 */ /* 0x0001e20000100800 */
[----:B-12-4-:R-:W-:Y:S06]  /*0a10*/  BAR.SYNC.DEFER_BLOCKING 0x0 ;  /* 0x0000000000007b1d */ /* 0x016fec0000010000 */
[----:B------:R-:W-:Y:S05]  /*0a20*/  @!P0 BRA `(.L_x_2292) ;  /* 0x0000026c00f88947 */ /* 0x000fea0003800000 */
.L_x_2293:
        /* <DEDUP_REMOVED lines=16> */
[----:B------:R-:W-:Y:S01]  /*0b30*/  R2UR UR4, R16 ;  /* 0x00000000100472ca */ /* 0x000fe200000e0000 */
[----:B------:R-:W-:Y:S01]  /*0b40*/  IMAD.MOV.U32 R17, RZ, RZ, RZ ;  /* 0x000000ffff117224 */ /* 0x000fe200078e00ff */
[----:B------:R-:W0:Y:S01]  /*0b50*/  S2R R0, SR_TID.X ;  /* 0x0000000000007919 */ /* 0x000e220000002100 */
[----:B------:R-:W-:Y:S02]  /*0b60*/  IMAD.MOV.U32 R221, RZ, RZ, RZ ;  /* 0x000000ffffdd7224 */ /* 0x000fe400078e00ff */
[----:B------:R-:W-:Y:S02]  /*0b70*/  IMAD.MOV.U32 R219, RZ, RZ, RZ ;  /* 0x000000ffffdb7224 */ /* 0x000fe400078e00ff */
[----:B------:R-:W-:-:S06]  /*0b80*/  IMAD.MOV.U32 R214, RZ, RZ, RZ ;  /* 0x000000ffffd67224 */ /* 0x000fcc00078e00ff */
[----:B------:R-:W-:Y:S01]  /*0b90*/  UIADD3 UR4, UR4, 0x14400, URZ ;  /* 0x0001440004047890 */ /* 0x000fe2000fffe03f */
        /* <DEDUP_REMOVED lines=8> */
[----:B------:R-:W-:Y:S01]  /*0c20*/  LOP3.LUT R7, R18, 0xfffffff8, RZ, 0xc0, !PT ;  /* 0xfffffff812077812 */ /* 0x000fe200078ec0ff */
[----:B------:R-:W-:Y:S01]  /*0c30*/  IMAD.SHL.U32 R5, R4, 0x20, RZ ;  /* 0x0000002004057824 */ /* 0x000fe200078e00ff */
[----:B------:R-:W-:Y:S01]  /*0c40*/  SHF.R.S32.HI R18, RZ, 0x3, R18 ;  /* 0x00000003ff127819 */ /* 0x000fe20000011412 */
[----:B------:R-:W-:Y:S01]  /*0c50*/  IMAD.SHL.U32 R10, R10, 0x8, RZ ;  /* 0x000000080a0a7824 */ /* 0x000fe200078e00ff */
[----:B------:R-:W-:-:S02]  /*0c60*/  SHF.R.S32.HI R9, RZ, 0x1f, R6 ;  /* 0x0000001fff097819 */ /* 0x000fc40000011406 */
[----:B------:R-:W-:Y:S01]  /*0c70*/  SHF.R.S32.HI R19, RZ, 0x1f, R18 ;  /* 0x0000001fff137819 */ /* 0x000fe20000011412 */
[C---:B------:R-:W-:Y:S01]  /*0c80*/  IMAD.SHL.U32 R234, R18.reuse, 0x40, RZ ;  /* 0x0000004012ea7824 */ /* 0x040fe200078e00ff */
[CC--:B------:R-:W-:Y:S01]  /*0c90*/  LEA.HI R8, R9.reuse, R6.reuse, RZ, 0x2 ;  /* 0x0000000609087211 */ /* 0x0c0fe200078f10ff */
[C---:B------:R-:W-:Y:S01]  /*0ca0*/  VIADD R218, R18.reuse, 0x20 ;  /* 0x0000002012da7836 */ /* 0x040fe20000000000 */
[----:B------:R-:W-:Y:S01]  /*0cb0*/  LEA.HI R9, R9, R6, RZ, 0x5 ;  /* 0x0000000609097211 */ /* 0x000fe200078f28ff */
[----:B------:R-:W-:Y:S01]  /*0cc0*/  VIADD R220, R18, 0x40 ;  /* 0x0000004012dc7836 */ /* 0x000fe20000000000 */
[----:B------:R-:W-:Y:S01]  /*0cd0*/  SHF.R.S32.HI R11, RZ, 0x1f, R8 ;  /* 0x0000001fff0b7819 */ /* 0x000fe20000011408 */
[----:B------:R-:W-:Y:S01]  /*0ce0*/  IMAD.SHL.U32 R229, R218, 0x40, RZ ;  /* 0x00000040dae57824 */ /* 0x000fe200078e00ff */
[----:B------:R-:W-:Y:S01]  /*0cf0*/  SHF.R.S32.HI R9, RZ, 0x5, R9 ;  /* 0x00000005ff097819 */ /* 0x000fe20000011409 */
[----:B------:R-:W-:Y:S01]  /*0d00*/  IMAD.SHL.U32 R228, R220, 0x40, RZ ;  /* 0x00000040dce47824 */ /* 0x000fe200078e00ff */
[----:B------:R-:W-:-:S02]  /*0d10*/  LOP3.LUT R236, R10, 0xfffffe00, RZ, 0xc0, !PT ;  /* 0xfffffe000aec7812 */ /* 0x000fc400078ec0ff */
[----:B------:R-:W-:Y:S02]  /*0d20*/  LOP3.LUT R229, R229, 0x1c0, RZ, 0xc0, !PT ;  /* 0x000001c0e5e57812 */ /* 0x000fe400078ec0ff */
[----:B------:R-:W-:Y:S02]  /*0d30*/  LOP3.LUT R228, R228, 0x1c0, RZ, 0xc0, !PT ;  /* 0x000001c0e4e47812 */ /* 0x000fe400078ec0ff */
[----:B------:R-:W-:Y:S02]  /*0d40*/  SHF.R.U32.HI R233, RZ, 0x3, R229 ;  /* 0x00000003ffe97819 */ /* 0x000fe400000116e5 */
[----:B------:R-:W-:Y:S02]  /*0d50*/  SHF.R.U32.HI R232, RZ, 0x3, R228 ;  /* 0x00000003ffe87819 */ /* 0x000fe400000116e4 */
[----:B--2---:R-:W-:Y:S02]  /*0d60*/  R2UR UR5, R2 ;  /* 0x00000000020572ca */ /* 0x004fe400000e0000 */
[----:B------:R-:W-:-:S04]  /*0d70*/  LEA.HI R2, R3, R222, RZ, 0x4 ;  /* 0x000000de03027211 */ /* 0x000fc800078f20ff */
[----:B------:R-:W-:-:S05]  /*0d80*/  LOP3.LUT R3, R2, 0x3fffff0, RZ, 0xc0, !PT ;  /* 0x03fffff002037812 */ /* 0x000fca00078ec0ff */
[C---:B------:R-:W-:Y:S01]  /*0d90*/  IMAD.IADD R4, R222.reuse, 0x1, -R3 ;  /* 0x00000001de047824 */ /* 0x040fe200078e0a03 */
[----:B------:R-:W-:Y:S01]  /*0da0*/  SHF.R.S32.HI R3, RZ, 0x7, R0 ;  /* 0x00000007ff037819 */ /* 0x000fe20000011400 */
[----:B------:R-:W-:Y:S01]  /*0db0*/  IMAD.IADD R222, R222, 0x1, -R7 ;  /* 0x00000001dede7824 */ /* 0x000fe200078e0a07 */
[----:B------:R-:W-:Y:S01]  /*0dc0*/  LOP3.LUT R7, R5, 0xfffffc00, RZ, 0xc0, !PT ;  /* 0xfffffc0005077812 */ /* 0x000fe200078ec0ff */
[----:B------:R-:W-:Y:S01]  /*0dd0*/  ULOP3.LUT UR5, UR5, 0x1, URZ, 0xfc, !UPT ;  /* 0x0000000105057892 */ /* 0x000fe2000f8efc3f */
[----:B------:R-:W-:Y:S01]  /*0de0*/  SHF.R.S32.HI R5, RZ, 0x4, R2 ;  /* 0x00000004ff057819 */ /* 0x000fe20000011402 */
[----:B------:R-:W-:Y:S01]  /*0df0*/  IMAD.SHL.U32 R22, R222, 0x4, RZ ;  /* 0x00000004de167824 */ /* 0x000fe200078e00ff */
[----:B------:R-:W-:Y:S01]  /*0e00*/  LEA.HI R0, R0, R3, RZ, 0x1 ;  /* 0x0000000300007211 */ /* 0x000fe200078f08ff */
[----:B------:R-:W-:Y:S01]  /*0e10*/  IMAD R7, R4, 0x40, R7 ;  /* 0x0000004004077824 */ /* 0x000fe200078e0207 */
[----:B------:R-:W-:Y:S01]  /*0e20*/  LEA.HI R2, R2, R5, RZ, 0x1 ;  /* 0x0000000502027211 */ /* 0x000fe200078f08ff */
[----:B------:R-:W-:Y:S01]  /*0e30*/  VIADD R215, R22, 0x40 ;  /* 0x0000004016d77836 */ /* 0x000fe20000000000 */
[----:B------:R-:W-:Y:S01]  /*0e40*/  LOP3.LUT R0, R0, 0x3fffffe, RZ, 0xc0, !PT ;  /* 0x03fffffe00007812 */ /* 0x000fe200078ec0ff */
[----:B------:R-:W-:Y:S01]  /*0e50*/  IMAD.SHL.U32 R213, R222, 0x8, RZ ;  /* 0x00000008ded57824 */ /* 0x000fe200078e00ff */
[----:B------:R-:W-:Y:S01]  /*0e60*/  SHF.R.S32.HI R4, RZ, 0x2, R8 ;  /* 0x00000002ff047819 */ /* 0x000fe20000011408 */
[----:B------:R-:W-:Y:S01]  /*0e70*/  IMAD.IADD R212, R22, 0x1, R215 ;  /* 0x0000000116d47824 */ /* 0x000fe200078e02d7 */
[----:B------:R-:W-:Y:S01]  /*0e80*/  LOP3.LUT R2, R2, 0x1ffffffe, RZ, 0xc0, !PT ;  /* 0x1ffffffe02027812 */ /* 0x000fe200078ec0ff */
[----:B------:R-:W-:Y:S01]  /*0e90*/  IMAD.IADD R0, R3, 0x1, -R0 ;  /* 0x0000000103007824 */ /* 0x000fe200078e0a00 */
[----:B------:R-:W-:Y:S01]  /*0ea0*/  LEA.HI R11, R11, R4, RZ, 0x3 ;  /* 0x000000040b0b7211 */ /* 0x000fe200078f18ff */
[C---:B------:R-:W-:Y:S01]  /*0eb0*/  VIADD R216, R22.reuse, 0x20 ;  /* 0x0000002016d87836 */ /* 0x040fe20000000000 */
[----:B------:R-:W-:Y:S01]  /*0ec0*/  SHF.R.S32.HI R3, RZ, 0x1f, R212 ;  /* 0x0000001fff037819 */ /* 0x000fe200000114d4 */
[----:B------:R-:W-:Y:S01]  /*0ed0*/  IMAD.IADD R2, R5, 0x1, -R2 ;  /* 0x0000000105027824 */ /* 0x000fe200078e0a02 */
[----:B------:R-:W-:Y:S01]  /*0ee0*/  LOP3.LUT R11, R11, 0xfffffff8, RZ, 0xc0, !PT ;  /* 0xfffffff80b0b7812 */ /* 0x000fe200078ec0ff */
[----:B------:R-:W-:Y:S01]  /*0ef0*/  VIADD R217, R22, 0x60 ;  /* 0x0000006016d97836 */ /* 0x000fe20000000000 */
[CC--:B------:R-:W-:Y:S01]  /*0f00*/  LEA.HI R5, R3.reuse, R212.reuse, RZ, 0x3 ;  /* 0x000000d403057211 */ /* 0x0c0fe200078f18ff */
[----:B------:R-:W-:Y:S01]  /*0f10*/  IMAD R2, R2, 0x8, R7 ;  /* 0x0000000802027824 */ /* 0x000fe200078e0207 */
[----:B------:R-:W-:Y:S01]  /*0f20*/  LEA.HI R3, R3, R212, RZ, 0x6 ;  /* 0x000000d403037211 */ /* 0x000fe200078f30ff */
[----:B------:R-:W-:Y:S01]  /*0f30*/  IMAD.IADD R4, R4, 0x1, -R11 ;  /* 0x0000000104047824 */ /* 0x000fe200078e0a0b */
[----:B------:R-:W-:-:S02]  /*0f40*/  LOP3.LUT R5, R5, 0x38, RZ, 0xc0, !PT ;  /* 0x0000003805057812 */ /* 0x000fc400078ec0ff */
[----:B------:R0:W-:Y:S01]  /*0f50*/  STL [R1+0x98], R2 ;  /* 0x0000980201007387 */ /* 0x0001e20000100800 */
[----:B------:R-:W-:Y:S01]  /*0f60*/  IMAD.SHL.U32 R7, R3, 0x80, RZ ;  /* 0x0000008003077824 */ /* 0x000fe200078e00ff */
[----:B------:R-:W-:Y:S01]  /*0f70*/  LOP3.LUT R3, R8, 0x7ffffffc, RZ, 0xc0, !PT ;  /* 0x7ffffffc08037812 */ /* 0x000fe200078ec0ff */
[----:B------:R-:W-:Y:S01]  /*0f80*/  IMAD R9, R9, 0x10, R4 ;  /* 0x0000001009097824 */ /* 0x000fe200078e0204 */
[----:B------:R-:W-:Y:S02]  /*0f90*/  LOP3.LUT R4, R5, 0x1c0, R234, 0xf8, !PT ;  /* 0x000001c005047812 */ /* 0x000fe400078ef8ea */
[----:B------:R-:W-:Y:S01]  /*0fa0*/  LOP3.LUT R7, R7, 0xffffe000, RZ, 0xc0, !PT ;  /* 0xffffe00007077812 */ /* 0x000fe200078ec0ff */
[----:B------:R-:W-:Y:S01]  /*0fb0*/  IMAD.IADD R3, R6, 0x1, -R3 ;  /* 0x0000000106037824 */ /* 0x000fe200078e0a03 */
[----:B------:R-:W-:Y:S01]  /*0fc0*/  SHF.R.S32.HI R8, RZ, 0x1f, R218 ;  /* 0x0000001fff087819 */ /* 0x000fe200000114da */
[----:B------:R-:W-:Y:S01]  /*0fd0*/  IMAD R0, R0, 0x40, R9 ;  /* 0x0000004000007824 */ /* 0x000fe200078e0209 */
[----:B0-----:R-:W-:Y:S01]  /*0fe0*/  LOP3.LUT R2, R234, 0x1c0, RZ, 0xc0, !PT ;  /* 0x000001c0ea027812 */ /* 0x001fe200078ec0ff */
[----:B------:R-:W-:Y:S01]  /*0ff0*/  VIADD R6, R18, 0x60 ;  /* 0x0000006012067836 */ /* 0x000fe20000000000 */
[----:B------:R-:W-:Y:S01]  /*1000*/  STL [R1+0x68], R3 ;  /* 0x0000680301007387 */ /* 0x000fe20000100800 */
[----:B------:R-:W-:-:S02]  /*1010*/  SHF.R.S32.HI R5, RZ, 0x1f, R220 ;  /* 0x0000001fff057819 */ /* 0x000fc400000114dc */
[----:B------:R-:W-:Y:S01]  /*1020*/  SHF.R.U32.HI R235, RZ, 0x3, R2 ;  /* 0x00000003ffeb7819 */ /* 0x000fe20000011602 */
[----:B------:R0:W-:Y:S01]  /*1030*/  STL [R1+0x6c], R0 ;  /* 0x00006c0001007387 */ /* 0x0001e20000100800 */
[----:B------:R-:W-:Y:S02]  /*1040*/  LOP3.LUT R2, R2, 0x38, R213, 0xf8, !PT ;  /* 0x0000003802027812 */ /* 0x000fe400078ef8d5 */
[----:B------:R-:W-:Y:S01]  /*1050*/  LOP3.LUT R4, R4, R235, RZ, 0x3c, !PT ;  /* 0x000000eb04047212 */ /* 0x000fe200078e3cff */
[----:B------:R-:W-:Y:S01]  /*1060*/  STL [R1+0x84], RZ ;  /* 0x000084ff01007387 */ /* 0x000fe20000100800 */
[----:B------:R-:W-:Y:S02]  /*1070*/  LOP3.LUT R2, R236, R2, R235, 0xf6, !PT ;  /* 0x00000002ec027212 */ /* 0x000fe400078ef6eb */
[----:B------:R-:W-:Y:S02]  /*1080*/  IADD3 R4, R4, R7, R236 ;  /* 0x0000000704047210 */ /* 0x000fe40007ffe0ec */
[----:B------:R-:W-:Y:S01]  /*1090*/  SHF.R.S32.HI R7, RZ, 0x1f, R220 ;  /* 0x0000001fff077819 */ /* 0x000fe200000114dc */
[----:B0-----:R-:W-:Y:S01]  /*10a0*/  IMAD.U32 R0, RZ, RZ, UR5 ;  /* 0x00000005ff007e24 */ /* 0x001fe2000f8e00ff */
[----:B------:R-:W-:-:S02]  /*10b0*/  SHF.R.S32.HI R3, RZ, 0x1f, R218 ;  /* 0x0000001fff037819 */ /* 0x000fc400000114da */
[----:B------:R-:W-:Y:S02]  /*10c0*/  LEA.HI R5, R5, R220, RZ, 0x3 ;  /* 0x000000dc05057211 */ /* 0x000fe400078f18ff */
[----:B------:R0:W-:Y:S01]  /*10d0*/  STL [R1+0x60], R0 ;  /* 0x0000600001007387 */ /* 0x0001e20000100800 */
[----:B------:R-:W-:Y:S02]  /*10e0*/  LEA.HI R3, R3, R218, RZ, 0x3 ;  /* 0x000000da03037211 */ /* 0x000fe400078f18ff */
[----:B------:R-:W-:-:S03]  /*10f0*/  IMAD.SHL.U32 R5, R5, 0x40, RZ ;  /* 0x0000004005057824 */ /* 0x000fc600078e00ff */
[----:B------:R-:W-:Y:S02]  /*1100*/  IMAD.SHL.U32 R3, R3, 0x40, RZ ;  /* 0x0000004003037824 */ /* 0x000fe400078e00ff */
[----:B------:R-:W-:Y:S01]  /*1110*/  LOP3.LUT R231, R5, 0xfffffe00, RZ, 0xc0, !PT ;  /* 0xfffffe0005e77812 */ /* 0x000fe200078ec0ff */
[----:B0-----:R-:W-:Y:S02]  /*1120*/  IMAD.U32 R0, RZ, RZ, UR4 ;  /* 0x00000004ff007e24 */ /* 0x001fe4000f8e00ff */
[----:B------:R-:W-:-:S03]  /*1130*/  LOP3.LUT R230, R3, 0xfffffe00, RZ, 0xc0, !PT ;  /* 0xfffffe0003e67812 */ /* 0x000fc600078ec0ff */
[----:B------:R0:W-:Y:S04]  /*1140*/  STL [R1+0x80], R0 ;  /* 0x0000800001007387 */ /* 0x0001e80000100800 */
[----:B------:R1:W-:Y:S04]  /*1150*/  STL [R1+0x8c], R6 ;  /* 0x00008c0601007387 */ /* 0x0003e80000100800 */
[----:B------:R-:W-:Y:S01]  /*1160*/  STL [R1+0x74], R8 ;  /* 0x0000740801007387 */ /* 0x000fe20000100800 */
[----:B0-----:R-:W-:-:S03]  /*1170*/  SHF.R.S32.HI R0, RZ, 0x1f, R6 ;  /* 0x0000001fff007819 */ /* 0x001fc60000011406 */
[----:B------:R0:W-:Y:S01]  /*1180*/  STL [R1+0x70], R7 ;  /* 0x0000700701007387 */ /* 0x0001e20000100800 */
[----:B------:R-:W-:Y:S01]  /*1190*/  LEA.HI R0, R0, R6, RZ, 0x3 ;  /* 0x0000000600007211 */ /* 0x000fe200078f18ff */
[C---:B-1----:R-:W-:Y:S02]  /*11a0*/  VIADD R6, R213.reuse, 0xc0 ;  /* 0x000000c0d5067836 */ /* 0x042fe40000000000 */
[----:B------:R1:W-:Y:S02]  /*11b0*/  STL [R1+0x64], R2 ;  /* 0x0000640201007387 */ /* 0x0003e40000100800 */
[----:B------:R-:W-:Y:S02]  /*11c0*/  IMAD.SHL.U32 R0, R0, 0x40, RZ ;  /* 0x0000004000007824 */ /* 0x000fe400078e00ff */
[----:B0-----:R-:W-:-:S03]  /*11d0*/  VIADD R7, R213, 0x80 ;  /* 0x00000080d5077836 */ /* 0x001fc60000000000 */
[----:B-1----:R-:W-:Y:S02]  /*11e0*/  LOP3.LUT R2, R0, 0xfffffe00, RZ, 0xc0, !PT ;  /* 0xfffffe0000027812 */ /* 0x002fe400078ec0ff */
[----:B------:R-:W-:-:S05]  /*11f0*/  LEA R0, R4, UR4, 0x1 ;  /* 0x0000000404007c11 */ /* 0x000fca000f8e08ff */
[----:B------:R0:W-:Y:S04]  /*1200*/  STL [R1+0x94], R0 ;  /* 0x0000940001007387 */ /* 0x0001e80000100800 */
[----:B------:R0:W-:Y:S02]  /*1210*/  STL [R1+0x90], R2 ;  /* 0x0000900201007387 */ /* 0x0001e40000100800 */
.L_x_2574:
[----:B0-----:R-:W0:Y:S01]  /*1220*/  LDC.64 R2, c[0x0][0xc60] ;  /* 0x00031800ff027b82 */ /* 0x001e220000000a00 */
        /* <DEDUP_REMOVED lines=13> */
[C---:B------:R-:W-:Y:S02]  /*1300*/  IMAD.SHL.U32 R28, R8.reuse, 0x4, RZ ;  /* 0x00000004081c7824 */ /* 0x040fe400078e00ff */
[C---:B------:R-:W-:Y:S01]  /*1310*/  @P2 LEA R2, P3, R8.reuse, UR4, 0x2 ;  /* 0x0000000408022c11 */ /* 0x040fe2000f8610ff */
[----:B------:R0:W-:Y:S01]  /*1320*/  STL [R1+0x78], R8 ;  /* 0x0000780801007387 */ /* 0x0001e20000100800 */
[C-C-:B------:R-:W-:Y:S02]  /*1330*/  SHF.L.U64.HI R29, R8.reuse, 0x2, R0.reuse ;  /* 0x00000002081d7819 */ /* 0x140fe40000010200 */
[----:B------:R-:W-:Y:S01]  /*1340*/  @P2 LEA.HI.X R3, R8, UR5, R0, 0x2, P3 ;  /* 0x0000000508032c11 */ /* 0x000fe200098f1400 */
[----:B------:R-:W-:Y:S01]  /*1350*/  IMAD.MOV.U32 R0, RZ, RZ, RZ ;  /* 0x000000ffff007224 */ /* 0x000fe200078e00ff */
[----:B------:R-:W-:Y:S01]  /*1360*/  IADD3 R6, P4, R28, UR6, RZ ;  /* 0x000000061c067c10 */ /* 0x000fe2000ff9e0ff */
[----:B------:R-:W-:-:S04]  /*1370*/  ULDC UR4, c[0x0][0x288] ;  /* 0x0000a20000047ab9 */ /* 0x000fc80000000800 */
[----:B------:R0:W5:Y:S01]  /*1380*/  @P2 LDG.E R0, desc[UR60][R2.64] ;  /* 0x0000003c02002981 */ /* 0x000162000c1e1900 */
[----:B------:R-:W-:Y:S01]  /*1390*/  @P1 IADD3 R4, P2, R28, UR8, RZ ;  /* 0x000000081c041c10 */ /* 0x000fe2000ff5e0ff */
[----:B------:R-:W-:Y:S01]  /*13a0*/  IMAD.U32 R227, RZ, RZ, UR4 ;  /* 0x00000004ffe37e24 */ /* 0x000fe2000f8e00ff */
[C---:B------:R-:W-:Y:S01]  /*13b0*/  IADD3.X R7, R29.reuse, UR7, RZ, P4, !PT ;  /* 0x000000071d077c10 */ /* 0x040fe2000a7fe4ff */
[----:B------:R0:W-:Y:S01]  /*13c0*/  STL [R1+0x88], R225 ;  /* 0x000088e101007387 */ /* 0x0001e20000100800 */
[----:B------:R-:W-:Y:S01]  /*13d0*/  @P1 IADD3.X R5, R29, UR9, RZ, P2, !PT ;  /* 0x000000091d051c10 */ /* 0x000fe200097fe4ff */
[----:B------:R-:W-:Y:S01]  /*13e0*/  ULDC.64 UR4, c[0x0][0x3f8] ;  /* 0x0000fe0000047ab9 */ /* 0x000fe20000000a00 */
[----:B------:R-:W-:Y:S01]  /*13f0*/  ULDC.64 UR6, c[0x0][0xa20] ;  /* 0x0002880000067ab9 */ /* 0x000fe20000000a00 */
[----:B------:R0:W5:Y:S04]  /*1400*/  @P0 LDG.E R26, desc[UR60][R6.64] ;  /* 0x0000003c061a0981 */ /* 0x000168000c1e1900 */
[----:B------:R0:W5:Y:S04]  /*1410*/  @P1 LDG.E R227, desc[UR60][R4.64] ;  /* 0x0000003c04e31981 */ /* 0x000168000c1e1900 */
[----:B------:R0:W-:Y:S01]  /*1420*/  STL [R1+0x7c], R226 ;  /* 0x00007ce201007387 */ /* 0x0001e20000100800 */
[----:B------:R-:W-:-:S03]  /*1430*/  UISETP.NE.U32.AND UP0, UPT, UR4, URZ, UPT ;  /* 0x0000003f0400728c */ /* 0x000fc6000bf05070 */
[----:B------:R-:W-:Y:S01]  /*1440*/  ULDC UR4, c[0x0][0x404] ;  /* 0x0001010000047ab9 */ /* 0x000fe20000000800 */
[----:B------:R-:W-:Y:S01]  /*1450*/  UISETP.NE.AND.EX UP0, UPT, UR5, URZ, UPT, UP0 ;  /* 0x0000003f0500728c */ /* 0x000fe2000bf05300 */
[----:B------:R-:W-:Y:S02]  /*1460*/  ISETP.NE.U32.AND P2, PT, RZ, UR6, PT ;  /* 0x00000006ff007c0c */ /* 0x000fe4000bf45070 */
[----:B------:R-:W-:Y:S01]  /*1470*/  ULDC UR5, c[0x0][0x2e0] ;  /* 0x0000b80000057ab9 */ /* 0x000fe20000000800 */
[----:B------:R-:W-:Y:S01]  /*1480*/  USEL UR4, UR4, 0x1, UP0 ;  /* 0x0000000104047887 */ /* 0x000fe20008000000 */
[----:B------:R-:W-:-:S03]  /*1490*/  ISETP.NE.AND.EX P2, PT, RZ, UR7, PT, P2 ;  /* 0x00000007ff007c0c */ /* 0x000fc6000bf45320 */
[----:B------:R-:W-:-:S03]  /*14a0*/  UIMAD UR4, UR4, UR5, URZ ;  /* 0x00000005040472a4 */ /* 0x000fc6000f8e023f */
[----:B------:R-:W-:Y:S01]  /*14b0*/  ULDC UR5, c[0x0][0x338] ;  /* 0x0000ce0000057ab9 */ /* 0x000fe20000000800 */
[----:B------:R-:W-:Y:S01]  /*14c0*/  IMAD.MOV.U32 R25, RZ, RZ, R8 ;  /* 0x000000ffff197224 */ /* 0x000fe200078e0008 */
[----:B0-----:R-:W-:Y:S07]  /*14d0*/  @P1 BRA `(.L_x_2295) ;  /* 0x0000000000241947 */ /* 0x001fee0003800000 */
[----:B------:R-:W-:Y:S02]  /*14e0*/  ULDC.64 UR8, c[0x0][0xa00] ;  /* 0x0002800000087ab9 */ /* 0x000fe40000000a00 */
[----:B------:R-:W-:-:S04]  /*14f0*/  ISETP.NE.U32.AND P1, PT, RZ, UR8, PT ;  /* 0x00000008ff007c0c */ /* 0x000fc8000bf25070 */
[----:B------:R-:W-:-:S13]  /*1500*/  ISETP.NE.AND.EX P1, PT, RZ, UR9, PT, P1 ;  /* 0x00000009ff007c0c */ /* 0x000fda000bf25310 */
[----:B------:R-:W-:Y:S05]  /*1510*/  @!P1 BRA `(.L_x_2295) ;  /* 0x0000000000149947 */ /* 0x000fea0003800000 */
[----:B------:R-:W0:Y:S02]  /*1520*/  LDC.64 R2, c[0x0][0xa00] ;  /* 0x00028000ff027b82 */ /* 0x000e240000000a00 */
[----:B0-----:R-:W-:-:S05]  /*1530*/  IMAD.WIDE R2, R25, 0x4, R2 ;  /* 0x0000000419027825 */ /* 0x001fca00078e0202 */
[----:B-----5:R-:W2:Y:S04]  /*1540*/  LDG.E R227, desc[UR60][R2.64] ;  /* 0x0000003c02e37981 */ /* 0x020ea8000c1e1900 */
[----:B------:R-:W2:Y:S02]  /*1550*/  LDG.E R4, desc[UR60][R2.64+0x4] ;  /* 0x0000043c02047981 */ /* 0x000ea4000c1e1900 */
[----:B--2---:R-:W-:-:S07]  /*1560*/  IMAD.IADD R227, R4, 0x1, -R227 ;  /* 0x0000000104e37824 */ /* 0x004fce00078e0ae3 */
.L_x_2295:
[----:B------:R-:W-:Y:S02]  /*1570*/  IMAD.U32 R2, RZ, RZ, UR5 ;  /* 0x00000005ff027e24 */ /* 0x000fe4000f8e00ff */
[----:B------:R-:W-:Y:S01]  /*1580*/  IMAD.U32 R27, RZ, RZ, UR4 ;  /* 0x00000004ff1b7e24 */ /* 0x000fe2000f8e00ff */
[----:B------:R-:W-:Y:S06]  /*1590*/  @!P2 BRA `(.L_x_2296) ;  /* 0x000000000010a947 */ /* 0x000fec0003800000 */
[----:B------:R-:W-:-:S04]  /*15a0*/  IADD3 R4, P0, R28, UR6, RZ ;  /* 0x000000061c047c10 */ /* 0x000fc8000ff1e0ff */
[----:B------:R-:W-:-:S05]  /*15b0*/  IADD3.X R5, R29, UR7, RZ, P0, !PT ;  /* 0x000000071d057c10 */ /* 0x000fca00087fe4ff */
[----:B------:R0:W5:Y:S01]  /*15c0*/  LDG.E R27, desc[UR60][R4.64] ;  /* 0x0000003c041b7981 */ /* 0x000162000c1e1900 */
[----:B------:R-:W-:Y:S05]  /*15d0*/  BRA `(.L_x_2297) ;  /* 0x0000000000107947 */ /* 0x000fea0003800000 */
.L_x_2296:
[----:B------:R-:W-:Y:S05]  /*15e0*/  @!P0 BRA `(.L_x_2297) ;  /* 0x00000000000c8947 */ /* 0x000fea0003800000 */
[----:B------:R-:W2:Y:S04]  /*15f0*/  LDG.E R4, desc[UR60][R6.64] ;  /* 0x0000003c06047981 */ /* 0x000ea8000c1e1900 */
[----:B------:R-:W2:Y:S02]  /*1600*/  LDG.E R27, desc[UR60][R6.64+0x4] ;  /* 0x0000043c061b7981 */ /* 0x000ea4000c1e1900 */
[----:B--2---:R-:W-:-:S07]  /*1610*/  IMAD.IADD R27, R27, 0x1, -R4 ;  /* 0x000000011b1b7824 */ /* 0x004fce00078e0a04 */
.L_x_2297:
[----:B------:R-:W-:Y:S02]  /*1620*/  ULDC.64 UR4, c[0x0][0xa10] ;  /* 0x0002840000047ab9 */ /* 0x000fe40000000a00 */
[----:B------:R-:W-:-:S04]  /*1630*/  ISETP.NE.U32.AND P0, PT, RZ, UR4, PT ;  /* 0x00000004ff007c0c */ /* 0x000fc8000bf05070 */
[----:B------:R-:W-:Y:S01]  /*1640*/  ISETP.NE.AND.EX P0, PT, RZ, UR5, PT, P0 ;  /* 0x00000005ff007c0c */ /* 0x000fe2000bf05300 */
[----:B------:R-:W-:-:S12]  /*1650*/  ULDC.64 UR4, c[0x0][0xa30] ;  /* 0x00028c0000047ab9 */ /* 0x000fd80000000a00 */
[----:B0-----:R-:W0:Y:S02]  /*1660*/  @P0 LDC.64 R4, c[0x0][0xa10] ;  /* 0x00028400ff040b82 */ /* 0x001e240000000a00 */
[----:B0-----:R-:W-:-:S05]  /*1670*/  @P0 IMAD.WIDE R4, R25, 0x4, R4 ;  /* 0x0000000419040825 */ /* 0x001fca00078e0204 */
[----:B------:R-:W2:Y:S04]  /*1680*/  @P0 LDG.E R3, desc[UR60][R4.64] ;  /* 0x0000003c04030981 */ /* 0x000ea8000c1e1900 */
[----:B------:R0:W2:Y:S01]  /*1690*/  @P0 LDG.E R8, desc[UR60][R4.64+0x4] ;  /* 0x0000043c04080981 */ /* 0x0000a2000c1e1900 */
[----:B------:R-:W-:Y:S01]  /*16a0*/  ISETP.NE.U32.AND P1, PT, RZ, UR4, PT ;  /* 0x00000004ff007c0c */ /* 0x000fe2000bf25070 */
[----:B-----5:R-:W-:-:S03]  /*16b0*/  IMAD.MOV.U32 R144, RZ, RZ, R27 ;  /* 0x000000ffff907224 */ /* 0x020fc600078e001b */
[----:B------:R-:W-:-:S13]  /*16c0*/  ISETP.NE.AND.EX P1, PT, RZ, UR5, PT, P1 ;  /* 0x00000005ff007c0c */ /* 0x000fda000bf25310 */
[----:B------:R-:W-:-:S04]  /*16d0*/  @P1 IADD3 R6, P2, R28, UR4, RZ ;  /* 0x000000041c061c10 */ /* 0x000fc8000ff5e0ff */
[----:B------:R-:W-:-:S05]  /*16e0*/  @P1 IADD3.X R7, R29, UR5, RZ, P2, !PT ;  /* 0x000000051d071c10 */ /* 0x000fca00097fe4ff */
[----:B------:R1:W5:Y:S01]  /*16f0*/  @P1 LDG.E R144, desc[UR60][R6.64] ;  /* 0x0000003c06901981 */ /* 0x000362000c1e1900 */
[----:B------:R-:W-:Y:S01]  /*1700*/  IMAD.IADD R9, R27, 0x1, -R0 ;  /* 0x000000011b097824 */ /* 0x000fe200078e0a00 */
[----:B0-----:R-:W-:Y:S02]  /*1710*/  LEA R4, R225, 0xcf, 0x7 ;  /* 0x000000cfe1047811 */ /* 0x001fe400078e38ff */
[----:B------:R-:W-:Y:S01]  /*1720*/  PLOP3.LUT P2, PT, PT, PT, PT, 0x80, 0x0 ;  /* 0x000000000000781c */ /* 0x000fe20003f4f070 */
[----:B------:R-:W-:-:S05]  /*1730*/  IMAD.MOV R124, RZ, RZ, -R9 ;  /* 0x000000ffff7c7224 */ /* 0x000fca00078e0a09 */
[----:B------:R-:W-:Y:S01]  /*1740*/  VIMNMX R124, RZ, R124, !PT ;  /* 0x0000007cff7c7248 */ /* 0x000fe20007fe0100 */
[----:B--2---:R-:W-:-:S04]  /*1750*/  @P0 IMAD.IADD R2, R8, 0x1, -R3 ;  /* 0x0000000108020824 */ /* 0x004fc800078e0a03 */
[----:B------:R-:W-:-:S04]  /*1760*/  IMAD.IADD R237, R9, 0x1, R2 ;  /* 0x0000000109ed7824 */ /* 0x000fc800078e0202 */
[C---:B------:R-:W-:Y:S01]  /*1770*/  VIADD R0, R237.reuse, 0x4f ;  /* 0x0000004fed007836 */ /* 0x040fe20000000000 */
[----:B------:R-:W-:-:S03]  /*1780*/  IADD3 R4, R237, R4, -R227 ;  /* 0x00000004ed047210 */ /* 0x000fc60007ffe8e3 */
[----:B------:R-:W-:-:S04]  /*1790*/  IMAD.HI R0, R0, 0x66666667, RZ ;  /* 0x6666666700007827 */ /* 0x000fc800078e02ff */
[----:B------:R-:W-:Y:S01]  /*17a0*/  IMAD.HI R4, R4, 0x66666667, RZ ;  /* 0x6666666704047827 */ /* 0x000fe200078e02ff */
[----:B------:R-:W-:-:S04]  /*17b0*/  SHF.R.U32.HI R3, RZ, 0x1f, R0 ;  /* 0x0000001fff037819 */ /* 0x000fc80000011600 */
[----:B------:R-:W-:Y:S02]  /*17c0*/  SHF.R.U32.HI R5, RZ, 0x1f, R4 ;  /* 0x0000001fff057819 */ /* 0x000fe40000011604 */
[----:B------:R-:W-:Y:S02]  /*17d0*/  LEA.HI.SX32 R3, R0, R3, 0x1b ;  /* 0x0000000300037211 */ /* 0x000fe400078fdaff */
[----:B------:R-:W-:-:S04]  /*17e0*/  LEA.HI.SX32 R148, R4, R5, 0x1b ;  /* 0x0000000504947211 */ /* 0x000fc800078fdaff */
[----:B------:R-:W-:-:S05]  /*17f0*/  VIMNMX R148, R3, R148, PT ;  /* 0x0000009403947248 */ /* 0x000fca0003fe0100 */
        /* <DEDUP_REMOVED lines=11> */
[----:B-1----:R-:W-:Y:S05]  /*18b0*/  @!P0 BRA `(.L_x_2298) ;  /* 0x00000094004c8947 */ /* 0x002fea0003800000 */
        /* <DEDUP_REMOVED lines=20> */
.L_x_2300:
[----:B------:R-:W-:Y:S05]  /*1a00*/  BSYNC B6 ;  /* 0x0000000000067941 */ /* 0x000fea0003800000 */
.L_x_2299:
        /* <DEDUP_REMOVED lines=20> */
.L_x_2302:
[----:B------:R-:W-:Y:S05]  /*1b50*/  BSYNC B6 ;  /* 0x0000000000067941 */ /* 0x000fea0003800000 */
.L_x_2301:
[----:B------:R-:W-:Y:S01]  /*1b60*/  ULDC.64 UR4, c[0x0][0x9f8] ;  /* 0x00027e0000047ab9 */ /* 0x000fe20000000a00 */
[----:B------:R-:W0:Y:S01]  /*1b70*/  LDC R0, c[0x0][0x428] ;  /* 0x00010a00ff007b82 */ /* 0x000e220000000800 */
[----:B------:R-:W-:-:S07]  /*1b80*/  ISETP.NE.U32.AND P0, PT, RZ, UR4, PT ;  /* 0x00000004ff007c0c */ /* 0x000fce000bf05070 */
[----:B------:R-:W1:Y:S01]  /*1b90*/  LDC.64 R98, c[0x0][0x2f0] ;  /* 0x0000bc00ff627b82 */ /* 0x000e620000000a00 */
[----:B------:R-:W-:Y:S01]  /*1ba0*/  ISETP.NE.AND.EX P0, PT, RZ, UR5, PT, P0 ;  /* 0x00000005ff007c0c */ /* 0x000fe2000bf05300 */
[----:B------:R-:W-:Y:S01]  /*1bb0*/  IMAD.IADD R113, R26, 0x1, R27 ;  /* 0x000000011a717824 */ /* 0x000fe200078e021b */
[----:B------:R-:W-:Y:S01]  /*1bc0*/  ULDC UR6, c[0x0][0x2e4] ;  /* 0x0000b90000067ab9 */ /* 0x000fe20000000800 */
[----:B------:R-:W-:Y:S01]  /*1bd0*/  VIADD R20, R213, 0x80 ;  /* 0x00000080d5147836 */ /* 0x000fe20000000000 */
[----:B------:R-:W-:-:S03]  /*1be0*/  ULDC.64 UR8, c[0x0][0x320] ;  /* 0x0000c80000087ab9 */ /* 0x000fc60000000a00 */
[----:B------:R-:W2:Y:S06]  /*1bf0*/  LDC.64 R104, c[0x0][0x3e8] ;  /* 0x0000fa00ff687b82 */ /* 0x000eac0000000a00 */
[----:B------:R-:W-:Y:S02]  /*1c00*/  @P0 IADD3 R4, P1, R28, UR4, RZ ;  /* 0x000000041c040c10 */ /* 0x000fe4000ff3e0ff */
[----:B------:R-:W3:Y:S02]  /*1c10*/  LDC.64 R110, c[0x0][0x3d8] ;  /* 0x0000f600ff6e7b82 */ /* 0x000ee40000000a00 */
[----:B------:R-:W-:Y:S01]  /*1c20*/  @P0 IADD3.X R5, R29, UR5, RZ, P1, !PT ;  /* 0x000000051d050c10 */ /* 0x000fe20008ffe4ff */
[----:B------:R-:W-:-:S04]  /*1c30*/  ULDC.64 UR4, c[0x0][0x2f8] ;  /* 0x0000be0000047ab9 */ /* 0x000fc80000000a00 */
[----:B------:R4:W3:Y:S01]  /*1c40*/  @P0 LDG.E R25, desc[UR60][R4.64] ;  /* 0x0000003c04190981 */ /* 0x0008e2000c1e1900 */
[----:B0-----:R-:W-:Y:S01]  /*1c50*/  ISETP.NE.AND P0, PT, R0, 0x1, PT ;  /* 0x000000010000780c */ /* 0x001fe20003f05270 */
[----:B------:R-:W0:Y:S01]  /*1c60*/  LDC R117, c[0x0][0x3d4] ;  /* 0x0000f500ff757b82 */ /* 0x000e220000000800 */
[----:B------:R-:W-:Y:S01]  /*1c70*/  SHF.R.S32.HI R21, RZ, 0x1f, R113 ;  /* 0x0000001fff157819 */ /* 0x000fe20000011471 */
[----:B------:R-:W0:Y:S01]  /*1c80*/  S2R R147, SR_TID.X ;  /* 0x0000000000937919 */ /* 0x000e220000002100 */
[----:B------:R-:W-:Y:S01]  /*1c90*/  ISETP.GE.AND P1, PT, R212, UR6, PT ;  /* 0x00000006d4007c0c */ /* 0x000fe2000bf26270 */
[----:B------:R-:W-:Y:S01]  /*1ca0*/  VIADD R12, R213, 0xc0 ;  /* 0x000000c0d50c7836 */ /* 0x000fe20000000000 */
[----:B------:R-:W-:Y:S01]  /*1cb0*/  SHF.R.S32.HI R23, RZ, 0x1f, R22 ;  /* 0x0000001fff177819 */ /* 0x000fe20000011416 */
[-C--:B-1----:R-:W-:Y:S01]  /*1cc0*/  IMAD R6, R21, R98.reuse, RZ ;  /* 0x0000006215067224 */ /* 0x082fe200078e02ff */
[----:B------:R-:W-:Y:S01]  /*1cd0*/  IADD3 R112, P3, R18, R113, RZ ;  /* 0x0000007112707210 */ /* 0x000fe20007f7e0ff */
[----:B----4-:R-:W-:Y:S01]  /*1ce0*/  IMAD.WIDE.U32 R4, R113, R98, RZ ;  /* 0x0000006271047225 */ /* 0x010fe200078e00ff */
[----:B------:R-:W-:-:S02]  /*1cf0*/  ISETP.GE.AND P2, PT, R12, UR6, PT ;  /* 0x000000060c007c0c */ /* 0x000fc4000bf46270 */
[----:B------:R-:W-:Y:S01]  /*1d00*/  SHF.L.U64.HI R128, R98, 0x5, R99 ;  /* 0x0000000562807819 */ /* 0x000fe20000010263 */
[----:B------:R-:W1:Y:S01]  /*1d10*/  @P0 LDC R3, c[0x0][0x42c] ;  /* 0x00010b00ff030b82 */ /* 0x000e620000000800 */
[----:B--2---:R-:W-:Y:S01]  /*1d20*/  IMAD.WIDE.U32 R100, R18, R104, R22 ;  /* 0x0000006812647225 */ /* 0x004fe200078e0016 */
[----:B------:R-:W-:Y:S02]  /*1d30*/  SHF.L.U64.HI R130, R98, 0x6, R99 ;  /* 0x0000000662827819 */ /* 0x000fe40000010263 */
[----:B---3--:R-:W-:Y:S01]  /*1d40*/  SHF.L.U64.HI R30, R110, 0x5, R111 ;  /* 0x000000056e1e7819 */ /* 0x008fe2000001026f */
[----:B------:R-:W-:Y:S01]  /*1d50*/  IMAD.WIDE.U32 R106, R18, R110, R22 ;  /* 0x0000006e126a7225 */ /* 0x000fe200078e0016 */
[C---:B------:R-:W-:Y:S02]  /*1d60*/  SHF.L.U64.HI R29, R110.reuse, 0x6, R111 ;  /* 0x000000066e1d7819 */ /* 0x040fe4000001026f */
[----:B------:R-:W2:Y:S01]  /*1d70*/  @P0 LDC R7, c[0x0][0x430] ;  /* 0x00010c00ff070b82 */ /* 0x000ea20000000800 */
[----:B------:R-:W-:Y:S01]  /*1d80*/  IMAD.SHL.U32 R28, R110, 0x20, RZ ;  /* 0x000000206e1c7824 */ /* 0x000fe200078e00ff */
[--C-:B------:R-:W-:Y:S01]  /*1d90*/  SHF.L.U64.HI R34, R104, 0x5, R105.reuse ;  /* 0x0000000568227819 */ /* 0x100fe20000010269 */
[----:B------:R-:W-:Y:S01]  /*1da0*/  IMAD.SHL.U32 R27, R110, 0x40, RZ ;  /* 0x000000406e1b7824 */ /* 0x000fe200078e00ff */
[----:B------:R-:W-:Y:S01]  /*1db0*/  SHF.L.U64.HI R33, R104, 0x6, R105 ;  /* 0x0000000668217819 */ /* 0x000fe20000010269 */
[----:B------:R-:W-:-:S02]  /*1dc0*/  IMAD R125, R99, 0x50, RZ ;  /* 0x00000050637d7824 */ /* 0x000fc400078e02ff */
[C---:B------:R-:W-:Y:S02]  /*1dd0*/  IMAD.SHL.U32 R129, R98.reuse, 0x20, RZ ;  /* 0x0000002062817824 */ /* 0x040fe400078e00ff */
[----:B------:R-:W-:Y:S02]  /*1de0*/  IMAD.SHL.U32 R131, R98, 0x40, RZ ;  /* 0x0000004062837824 */ /* 0x000fe400078e00ff */
[----:B------:R-:W-:Y:S02]  /*1df0*/  IMAD R127, R105, 0x50, RZ ;  /* 0x00000050697f7824 */ /* 0x000fe400078e02ff */
[C---:B------:R-:W-:Y:S01]  /*1e00*/  IMAD.SHL.U32 R32, R104.reuse, 0x20, RZ ;  /* 0x0000002068207824 */ /* 0x040fe200078e00ff */
[----:B0-----:R-:W-:Y:S01]  /*1e10*/  LEA.HI R147, R147, 0x8, RZ, 0x19 ;  /* 0x0000000893937811 */ /* 0x001fe200078fc8ff */
[----:B------:R-:W-:Y:S02]  /*1e20*/  IMAD.SHL.U32 R31, R104, 0x40, RZ ;  /* 0x00000040681f7824 */ /* 0x000fe400078e00ff */
        /* <DEDUP_REMOVED lines=9> */
[----:B------:R-:W-:Y:S01]  /*1ec0*/  ISETP.GE.AND P1, PT, R212, R117, PT ;  /* 0x00000075d400720c */ /* 0x000fe20003f26270 */
        /* <DEDUP_REMOVED lines=12> */
[C---:B------:R-:W-:Y:S01]  /*1f90*/  IMAD R6, R19.reuse, R104, RZ ;  /* 0x0000006813067224 */ /* 0x040fe200078e02ff */
        /* <DEDUP_REMOVED lines=12> */
[----:B------:R-:W-:-:S04]  /*2060*/  IMAD.WIDE.U32 R102, R18, R104, R4 ;  /* 0x0000006812667225 */ /* 0x000fc800078e0004 */
[----:B------:R-:W-:Y:S01]  /*2070*/  IMAD.WIDE.U32 R108, R18, R110, R4 ;  /* 0x0000006e126c7225 */ /* 0x000fe200078e0004 */
[----:B------:R-:W-:-:S03]  /*2080*/  SEL R5, R117, RZ, P1 ;  /* 0x000000ff75057207 */ /* 0x000fc60000800000 */
[----:B------:R-:W-:Y:S02]  /*2090*/  IMAD.IADD R9, R9, 0x1, R15 ;  /* 0x0000000109097824 */ /* 0x000fe400078e020f */
        /* <DEDUP_REMOVED lines=11> */
[----:B------:R-:W-:Y:S01]  /*2150*/  IADD3 R36, P0, R38, R6, RZ ;  /* 0x0000000626247210 */ /* 0x000fe20007f1e0ff */
[----:B------:R-:W-:Y:S02]  /*2160*/  IMAD.IADD R6, R212, 0x1, R5 ;  /* 0x00000001d4067824 */ /* 0x000fe400078e0205 */
[----:B------:R-:W-:Y:S01]  /*2170*/  IMAD R37, R11, UR5, R10 ;  /* 0x000000050b257c24 */ /* 0x000fe2000f8e020a */
[----:B------:R-:W-:Y:S02]  /*2180*/  ULDC.64 UR4, c[0x0][0x328] ;  /* 0x0000ca0000047ab9 */ /* 0x000fe40000000a00 */
[----:B------:R-:W-:Y:S02]  /*2190*/  IMAD R0, R0, UR4, RZ ;  /* 0x0000000400007c24 */ /* 0x000fe4000f8e02ff */
[----:B------:R-:W-:Y:S02]  /*21a0*/  IMAD.IADD R37, R39, 0x1, R37 ;  /* 0x0000000127257824 */ /* 0x000fe400078e0225 */
[----:B------:R-:W-:-:S02]  /*21b0*/  IMAD R41, R11, UR5, R0 ;  /* 0x000000050b297c24 */ /* 0x000fc4000f8e0200 */
[----:B------:R-:W-:Y:S01]  /*21c0*/  IMAD R0, R19, R110, RZ ;  /* 0x0000006e13007224 */ /* 0x000fe200078e02ff */
[----:B------:R-:W-:Y:S01]  /*21d0*/  IADD3.X R35, R37, R7, R35, P0, !PT ;  /* 0x0000000725237210 */ /* 0x000fe200007fe423 */
[----:B------:R-:W-:Y:S01]  /*21e0*/  IMAD.WIDE.U32 R96, R11, UR4, R8 ;  /* 0x000000040b607c25 */ /* 0x000fe2000f8e0008 */
[----:B------:R-:W-:-:S03]  /*21f0*/  ISETP.GE.AND P0, PT, R213, R117, PT ;  /* 0x00000075d500720c */ /* 0x000fc60003f06270 */
[----:B------:R-:W-:Y:S01]  /*2200*/  IMAD R7, R18, R111, R0 ;  /* 0x0000006f12077224 */ /* 0x000fe200078e0200 */
[C---:B------:R-:W-:Y:S01]  /*2210*/  SEL R0, R117.reuse, RZ, P0 ;  /* 0x000000ff75007207 */ /* 0x040fe20000000000 */
[----:B------:R-:W-:Y:S02]  /*2220*/  IMAD.SHL.U32 R117, R117, 0x2, RZ ;  /* 0x0000000275757824 */ /* 0x000fe400078e00ff */
[----:B------:R-:W-:Y:S02]  /*2230*/  IMAD.IADD R107, R107, 0x1, R7 ;  /* 0x000000016b6b7824 */ /* 0x000fe400078e0207 */
[----:B------:R-:W-:Y:S02]  /*2240*/  IMAD.IADD R0, R213, 0x1, R0 ;  /* 0x00000001d5007824 */ /* 0x000fe400078e0200 */
[----:B------:R-:W-:Y:S01]  /*2250*/  IMAD.IADD R109, R7, 0x1, R109 ;  /* 0x00000001076d7824 */ /* 0x000fe200078e026d */
[----:B------:R-:W-:Y:S01]  /*2260*/  SHF.R.S32.HI R7, RZ, 0x1f, R6 ;  /* 0x0000001fff077819 */ /* 0x000fe20000011406 */
[----:B------:R-:W-:Y:S01]  /*2270*/  IMAD.WIDE.U32 R106, R144, R110, R106 ;  /* 0x0000006e906a7225 */ /* 0x000fe200078e006a */
[----:B------:R-:W-:-:S03]  /*2280*/  SHF.R.S32.HI R5, RZ, 0x1f, R0 ;  /* 0x0000001fff057819 */ /* 0x000fc60000011400 */
[----:B------:R-:W-:Y:S01]  /*2290*/  IMAD.WIDE.U32 R108, R144, R110, R108 ;  /* 0x0000006e906c7225 */ /* 0x000fe200078e006c */
[CC--:B------:R-:W-:Y:S02]  /*22a0*/  LEA.HI R4, R5.reuse, R0.reuse, RZ, 0x6 ;  /* 0x0000000005047211 */ /* 0x0c0fe400078f30ff */
[----:B------:R-:W-:Y:S02]  /*22b0*/  LEA.HI R5, R5, R0, RZ, 0x3 ;  /* 0x0000000005057211 */ /* 0x000fe400078f18ff */
[CC--:B------:R-:W-:Y:S02]  /*22c0*/  LEA.HI R0, R7.reuse, R6.reuse, RZ, 0x6 ;  /* 0x0000000607007211 */ /* 0x0c0fe400078f30ff */
[----:B------:R-:W-:Y:S02]  /*22d0*/  LEA.HI R6, R7, R6, RZ, 0x3 ;  /* 0x0000000607067211 */ /* 0x000fe400078f18ff */
[----:B------:R-:W-:Y:S02]  /*22e0*/  SHF.R.S32.HI R13, RZ, 0x6, R0 ;  /* 0x00000006ff0d7819 */ /* 0x000fe40000011400 */
[----:B------:R-:W-:-:S02]  /*22f0*/  LOP3.LUT R0, R229, 0x38, R6, 0xf8, !PT ;  /* 0x00000038e5007812 */ /* 0x000fc400078ef806 */
[----:B------:R-:W-:Y:S01]  /*2300*/  SHF.R.S32.HI R9, RZ, 0x6, R4 ;  /* 0x00000006ff097819 */ /* 0x000fe20000011404 */
[----:B------:R-:W-:Y:S01]  /*2310*/  IMAD R140, R13, 0x1400, R230 ;  /* 0x000014000d8c7824 */ /* 0x000fe200078e02e6 */
[--C-:B------:R-:W-:Y:S01]  /*2320*/  LOP3.LUT R4, R229, 0x38, R5.reuse, 0xf8, !PT ;  /* 0x00000038e5047812 */ /* 0x100fe200078ef805 */
[----:B------:R-:W-:Y:S01]  /*2330*/  IMAD R142, R13, 0x1400, R236 ;  /* 0x000014000d8e7824 */ /* 0x000fe200078e02ec */
[-C--:B------:R-:W-:Y:S01]  /*2340*/  LOP3.LUT R11, R0, R233.reuse, RZ, 0x3c, !PT ;  /* 0x000000e9000b7212 */ /* 0x080fe200078e3cff */
[C---:B------:R-:W-:Y:S01]  /*2350*/  IMAD R141, R9.reuse, 0x1400, R230 ;  /* 0x00001400098d7824 */ /* 0x040fe200078e02e6 */
[----:B------:R-:W-:Y:S01]  /*2360*/  LOP3.LUT R7, R228, 0x38, R5, 0xf8, !PT ;  /* 0x00000038e4077812 */ /* 0x000fe200078ef805 */
[C---:B------:R-:W-:Y:S01]  /*2370*/  IMAD R143, R9.reuse, 0x1400, R236 ;  /* 0x00001400098f7824 */ /* 0x040fe200078e02ec */
[----:B------:R-:W-:Y:S01]  /*2380*/  LOP3.LUT R4, R4, R233, RZ, 0x3c, !PT ;  /* 0x000000e904047212 */ /* 0x000fe200078e3cff */
[----:B------:R-:W-:Y:S01]  /*2390*/  IMAD.IADD R140, R140, 0x1, R11 ;  /* 0x000000018c8c7824 */ /* 0x000fe200078e020b */
[----:B------:R-:W-:Y:S01]  /*23a0*/  LOP3.LUT R11, R6, 0x38, RZ, 0xc0, !PT ;  /* 0x00000038060b7812 */ /* 0x000fe200078ec0ff */
[--C-:B------:R-:W-:Y:S01]  /*23b0*/  IMAD R133, R9, 0x1400, R231.reuse ;  /* 0x0000140009857824 */ /* 0x100fe200078e02e7 */
[----:B------:R-:W-:Y:S01]  /*23c0*/  LOP3.LUT R8, R7, R232, RZ, 0x3c, !PT ;  /* 0x000000e807087212 */ /* 0x000fe200078e3cff */
[----:B------:R-:W-:Y:S01]  /*23d0*/  IMAD.IADD R141, R141, 0x1, R4 ;  /* 0x000000018d8d7824 */ /* 0x000fe200078e0204 */
[----:B------:R-:W-:Y:S01]  /*23e0*/  LOP3.LUT R7, R5, 0x38, RZ, 0xc0, !PT ;  /* 0x0000003805077812 */ /* 0x000fe200078ec0ff */
[----:B------:R-:W-:Y:S01]  /*23f0*/  IMAD R132, R13, 0x1400, R231 ;  /* 0x000014000d847824 */ /* 0x000fe200078e02e7 */
[----:B------:R-:W-:Y:S01]  /*2400*/  LOP3.LUT R4, R11, 0x1c0, R234, 0xf8, !PT ;  /* 0x000001c00b047812 */ /* 0x000fe200078ef8ea */
[----:B------:R-:W-:Y:S01]  /*2410*/  IMAD.IADD R133, R133, 0x1, R8 ;  /* 0x0000000185857824 */ /* 0x000fe200078e0208 */
[----:B------:R-:W-:-:S02]  /*2420*/  LOP3.LUT R0, R7, 0x1c0, R234, 0xf8, !PT ;  /* 0x000001c007007812 */ /* 0x000fc400078ef8ea */
[-C--:B------:R-:W-:Y:S02]  /*2430*/  LOP3.LUT R7, R4, R235.reuse, RZ, 0x3c, !PT ;  /* 0x000000eb04077212 */ /* 0x080fe400078e3cff */
[----:B------:R-:W-:Y:S02]  /*2440*/  LOP3.LUT R0, R0, R235, RZ, 0x3c, !PT ;  /* 0x000000eb00007212 */ /* 0x000fe400078e3cff */
[----:B------:R-:W-:Y:S01]  /*2450*/  LOP3.LUT R15, R228, 0x38, R6, 0xf8, !PT ;  /* 0x00000038e40f7812 */ /* 0x000fe200078ef806 */
[----:B------:R-:W-:Y:S01]  /*2460*/  IMAD.IADD R142, R142, 0x1, R7 ;  /* 0x000000018e8e7824 */ /* 0x000fe200078e0207 */
[----:B------:R-:W-:Y:S01]  /*2470*/  SHF.R.S32.HI R7, RZ, 0x1f, R144 ;  /* 0x0000001fff077819 */ /* 0x000fe20000011490 */
[----:B------:R-:W-:Y:S01]  /*2480*/  IMAD.IADD R143, R143, 0x1, R0 ;  /* 0x000000018f8f7824 */ /* 0x000fe200078e0200 */
[----:B------:R-:W-:Y:S02]  /*2490*/  LOP3.LUT R15, R15, R232, RZ, 0x3c, !PT ;  /* 0x000000e80f0f7212 */ /* 0x000fe400078e3cff */
[----:B------:R-:W-:Y:S01]  /*24a0*/  LOP3.LUT R13, R5, 0xfffffff8, RZ, 0xc0, !PT ;  /* 0xfffffff8050d7812 */ /* 0x000fe200078ec0ff */
[C---:B------:R-:W-:Y:S01]  /*24b0*/  IMAD R0, R7.reuse, R104, RZ ;  /* 0x0000006807007224 */ /* 0x040fe200078e02ff */
[----:B------:R-:W-:Y:S01]  /*24c0*/  LOP3.LUT R11, R6, 0xfffffff8, RZ, 0xc0, !PT ;  /* 0xfffffff8060b7812 */ /* 0x000fe200078ec0ff */
[----:B------:R-:W-:Y:S01]  /*24d0*/  IMAD.IADD R132, R132, 0x1, R15 ;  /* 0x0000000184847824 */ /* 0x000fe200078e020f */
[----:B------:R-:W-:Y:S01]  /*24e0*/  SHF.R.S32.HI R14, RZ, 0x3, R5 ;  /* 0x00000003ff0e7819 */ /* 0x000fe20000011405 */
[----:B------:R-:W-:Y:S01]  /*24f0*/  IMAD R9, R144, R105, R0 ;  /* 0x0000006990097224 */ /* 0x000fe200078e0200 */
[----:B------:R-:W-:Y:S01]  /*2500*/  SHF.R.S32.HI R12, RZ, 0x3, R6 ;  /* 0x00000003ff0c7819 */ /* 0x000fe20000011406 */
[----:B------:R-:W-:Y:S01]  /*2510*/  IMAD R0, R7, R110, RZ ;  /* 0x0000006e07007224 */ /* 0x000fe200078e02ff */
[----:B------:R-:W-:Y:S01]  /*2520*/  SHF.R.S32.HI R6, RZ, 0x1f, R11 ;  /* 0x0000001fff067819 */ /* 0x000fe2000001140b */
[----:B------:R-:W-:-:S02]  /*2530*/  IMAD R7, R111, 0x50, RZ ;  /* 0x000000506f077824 */ /* 0x000fc400078e02ff */
[----:B------:R-:W-:Y:S01]  /*2540*/  IMAD R15, R144, R111, R0 ;  /* 0x0000006f900f7224 */ /* 0x000fe200078e0200 */
[----:B------:R-:W-:Y:S01]  /*2550*/  SEL R0, RZ, 0x8, P2 ;  /* 0x00000008ff007807 */ /* 0x000fe20001000000 */
[----:B------:R-:W-:-:S03]  /*2560*/  IMAD.WIDE.U32 R110, R110, 0x50, RZ ;  /* 0x000000506e6e7825 */ /* 0x000fc600078e00ff */
[----:B------:R-:W-:Y:S01]  /*2570*/  LOP3.LUT R0, R3, R0, RZ, 0xfc, !PT ;  /* 0x0000000003007212 */ /* 0x000fe200078efcff */
[----:B------:R-:W-:-:S03]  /*2580*/  IMAD.WIDE.U32 R104, R104, 0x50, RZ ;  /* 0x0000005068687825 */ /* 0x000fc600078e00ff */
[C---:B------:R-:W-:Y:S01]  /*2590*/  LOP3.LUT R10, R0.reuse, 0x2, RZ, 0xc0, !PT ;  /* 0x00000002000a7812 */ /* 0x040fe200078ec0ff */
[----:B------:R-:W-:Y:S01]  /*25a0*/  IMAD.IADD R126, R111, 0x1, R7 ;  /* 0x000000016f7e7824 */ /* 0x000fe200078e0207 */
[C---:B------:R-:W-:Y:S01]  /*25b0*/  LOP3.LUT R8, R0.reuse, 0x8, RZ, 0xc0, !PT ;  /* 0x0000000800087812 */ /* 0x040fe200078ec0ff */
[----:B------:R-:W-:Y:S01]  /*25c0*/  IMAD.IADD R25, R101, 0x1, R9 ;  /* 0x0000000165197824 */ /* 0x000fe200078e0209 */
[----:B------:R-:W-:Y:S01]  /*25d0*/  SHF.R.S32.HI R7, RZ, 0x1f, R13 ;  /* 0x0000001fff077819 */ /* 0x000fe2000001140d */
[----:B------:R-:W-:Y:S01]  /*25e0*/  IMAD.IADD R21, R9, 0x1, R103 ;  /* 0x0000000109157824 */ /* 0x000fe200078e0267 */
[----:B------:R-:W-:Y:S01]  /*25f0*/  LOP3.LUT R9, R0, 0x4, RZ, 0xc0, !PT ;  /* 0x0000000400097812 */ /* 0x000fe200078ec0ff */
[----:B------:R-:W-:Y:S02]  /*2600*/  IMAD.IADD R20, R107, 0x1, R15 ;  /* 0x000000016b147824 */ /* 0x000fe400078e020f */
[----:B------:R-:W-:Y:S02]  /*2610*/  IMAD.IADD R127, R105, 0x1, R127 ;  /* 0x00000001697f7824 */ /* 0x000fe400078e027f */
[----:B------:R-:W-:-:S02]  /*2620*/  IMAD.IADD R15, R15, 0x1, R109 ;  /* 0x000000010f0f7824 */ /* 0x000fc400078e026d */
[----:B------:R-:W-:-:S07]  /*2630*/  IMAD.IADD R5, R97, 0x1, R41 ;  /* 0x0000000161057824 */ /* 0x000fce00078e0229 */
.L_x_2410:
[----:B--23--:R-:W2:Y:S01]  /*2640*/  LDL R43, [R1+0x64] ;  /* 0x00006400012b7983 */ /* 0x00cea20000100800 */
[----:B------:R-:W0:Y:S01]  /*2650*/  LDC.64 R118, c[0x0][0x2d8] ;  /* 0x0000b600ff767b82 */ /* 0x000e220000000a00 */
[----:B------:R-:W-:Y:S01]  /*2660*/  VIADD R45, R24, 0xffffffff ;  /* 0xffffffff182d7836 */ /* 0x000fe20000000000 */
[----:B------:R-:W-:Y:S05]  /*2670*/  YIELD ;  /* 0x0000000000007946 */ /* 0x000fea0003800000 */
[----:B------:R-:W-:Y:S01]  /*2680*/  SHF.R.S32.HI R42, RZ, 0x1f, R45 ;  /* 0x0000001fff2a7819 */ /* 0x000fe2000001142d */
[----:B------:R-:W1:Y:S01]  /*2690*/  LDC R116, c[0x0][0x3d4] ;  /* 0x0000f500ff747b82 */ /* 0x000e620000000800 */
[-C--:B------:R-:W-:Y:S01]  /*26a0*/  IMAD R3, R125, R45.reuse, RZ ;  /* 0x0000002d7d037224 */ /* 0x080fe200078e02ff */
[----:B------:R-:W-:Y:S01]  /*26b0*/  BSSY B0, `(.L_x_2303) ;  /* 0x00007d9000007945 */ /* 0x000fe20003800000 */
[----:B------:R-:W-:-:S04]  /*26c0*/  IMAD.WIDE.U32 R122, R98, R45, RZ ;  /* 0x0000002d627a7225 */ /* 0x000fc800078e00ff */
[----:B------:R-:W-:Y:S01]  /*26d0*/  IMAD R3, R42, R98, R3 ;  /* 0x000000622a037224 */ /* 0x000fe200078e0203 */
[CC--:B------:R-:W-:Y:S02]  /*26e0*/  IADD3 R40, P2, R36.reuse, R122.reuse, RZ ;  /* 0x0000007a24287210 */ /* 0x0c0fe40007f5e0ff */
[CC--:B------:R-:W-:Y:S01]  /*26f0*/  IADD3 R0, P3, P4, R36.reuse, R122.reuse, R131 ;  /* 0x0000007a24007210 */ /* 0x0c0fe20007c7e083 */
[----:B------:R-:W-:Y:S01]  /*2700*/  IMAD.IADD R92, R123, 0x1, R3 ;  /* 0x000000017b5c7824 */ /* 0x000fe200078e0203 */
[----:B------:R-:W-:-:S03]  /*2710*/  IADD3 R4, P5, P6, R36, R122, R129 ;  /* 0x0000007a24047210 */ /* 0x000fc60007ebe081 */
[----:B------:R-:W-:Y:S01]  /*2720*/  IMAD.X R41, R92, 0x1, R35, P2 ;  /* 0x000000015c297824 */ /* 0x000fe200010e0623 */
[C---:B0-----:R-:W-:Y:S02]  /*2730*/  LEA R52, P2, R0.reuse, R118, 0x1 ;  /* 0x0000007600347211 */ /* 0x041fe400078408ff */
[CC--:B------:R-:W-:Y:S02]  /*2740*/  IADD3.X R3, R35.reuse, R92.reuse, R130, P3, P4 ;  /* 0x0000005c23037210 */ /* 0x0c0fe40001fe8482 */
[----:B------:R-:W-:Y:S02]  /*2750*/  IADD3.X R24, R35, R92, R128, P5, P6 ;  /* 0x0000005c23187210 */ /* 0x000fe40002fec480 */
[----:B------:R-:W-:Y:S02]  /*2760*/  LEA.HI.X R53, R0, R119, R3, 0x1, P2 ;  /* 0x0000007700357211 */ /* 0x000fe400010f0c03 */
[----:B-1----:R-:W-:Y:S02]  /*2770*/  ISETP.GE.AND P2, PT, R116, 0x1, PT ;  /* 0x000000017400780c */ /* 0x002fe40003f46270 */
[----:B------:R-:W-:-:S02]  /*2780*/  LEA R54, P5, R4, R118, 0x1 ;  /* 0x0000007604367211 */ /* 0x000fc400078a08ff */
[----:B-----5:R-:W-:Y:S02]  /*2790*/  LEA R60, P6, R40, R118, 0x1 ;  /* 0x00000076283c7211 */ /* 0x020fe400078c08ff */
[----:B------:R-:W-:Y:S02]  /*27a0*/  ISETP.GT.AND P3, PT, R45, R124, PT ;  /* 0x0000007c2d00720c */ /* 0x000fe40003f64270 */
[-C--:B------:R-:W-:Y:S01]  /*27b0*/  LEA.HI.X R55, R4, R119.reuse, R24, 0x1, P5 ;  /* 0x0000007704377211 */ /* 0x080fe200028f0c18 */
[----:B------:R-:W-:Y:S01]  /*27c0*/  IMAD.MOV.U32 R24, RZ, RZ, R45 ;  /* 0x000000ffff187224 */ /* 0x000fe200078e002d */
[----:B------:R-:W-:Y:S02]  /*27d0*/  LEA.HI.X R61, R40, R119, R41, 0x1, P6 ;  /* 0x00000077283d7211 */ /* 0x000fe400030f0c29 */
[----:B------:R-:W-:Y:S01]  /*27e0*/  P2R R114, PR, RZ, 0x8 ;  /* 0x00000008ff727803 */ /* 0x000fe20000000000 */
[----:B--2---:R-:W-:-:S04]  /*27f0*/  IMAD R3, R17, 0x5000, R43 ;  /* 0x0000500011037824 */ /* 0x004fc800078e022b */
[----:B------:R-:W-:Y:S01]  /*2800*/  IMAD R4, R3, 0x2, R16 ;  /* 0x0000000203047824 */ /* 0x000fe200078e0210 */
[----:B------:R-:W-:Y:S06]  /*2810*/  @!P2 BRA `(.L_x_2304) ;  /* 0x000000780018a947 */ /* 0x000fec0003800000 */
[----:B------:R-:W-:Y:S01]  /*2820*/  ULDC.U8 UR4, c[0x0][0x3f0] ;  /* 0x0000fc0000047ab9 */ /* 0x000fe20000000000 */
[-C--:B------:R-:W-:Y:S01]  /*2830*/  IMAD R3, R126, R45.reuse, RZ ;  /* 0x0000002d7e037224 */ /* 0x080fe200078e02ff */
[----:B------:R-:W-:Y:S01]  /*2840*/  ISETP.NE.AND P2, PT, RZ, UR4, PT ;  /* 0x00000004ff007c0c */ /* 0x000fe2000bf45270 */
[-C--:B------:R-:W-:Y:S02]  /*2850*/  IMAD R43, R127, R45.reuse, RZ ;  /* 0x0000002d7f2b7224 */ /* 0x080fe400078e02ff */
        /* <DEDUP_REMOVED lines=25> */
[----:B------:R-:W-:Y:S01]  /*29f0*/  ISETP.GE.AND P5, PT, R22, R116, PT ;  /* 0x000000741600720c */ /* 0x000fe20003fa6270 */
[----:B------:R-:W-:Y:S01]  /*2a00*/  IMAD.X R42, R0, 0x1, R20, P2 ;  /* 0x00000001002a7824 */ /* 0x000fe200010e0614 */
[----:B------:R-:W-:Y:S01]  /*2a10*/  LEA R40, P2, R41, UR4, 0x1 ;  /* 0x0000000429287c11 */ /* 0x000fe2000f8408ff */
[----:B------:R-:W-:Y:S01]  /*2a20*/  IMAD.X R44, R115, 0x1, R25, P4 ;  /* 0x00000001732c7824 */ /* 0x000fe200020e0619 */
[----:B------:R-:W-:-:S02]  /*2a30*/  CS2R R122, SRZ ;  /* 0x00000000007a7805 */ /* 0x000fc4000001ff00 */
[-C--:B------:R-:W-:Y:S02]  /*2a40*/  ISETP.GE.AND P4, PT, R216, R116.reuse, PT ;  /* 0x00000074d800720c */ /* 0x080fe40003f86270 */
[----:B------:R-:W-:Y:S01]  /*2a50*/  LEA.HI.X R41, R41, UR5, R42, 0x1, P2 ;  /* 0x0000000529297c11 */ /* 0x000fe200090f0c2a */
[----:B------:R-:W-:Y:S02]  /*2a60*/  ULDC.64 UR4, c[0x0][0x3e0] ;  /* 0x0000f80000047ab9 */ /* 0x000fe40000000a00 */
[C---:B------:R-:W-:Y:S02]  /*2a70*/  LEA R42, P2, R43.reuse, UR4, 0x1 ;  /* 0x000000042b2a7c11 */ /* 0x040fe4000f8408ff */
[----:B------:R0:W5:Y:S02]  /*2a80*/  @!P5 LDG.E.64 R120, desc[UR60][R40.64] ;  /* 0x0000003c2878d981 */ /* 0x000164000c1e1b00 */
        /* <DEDUP_REMOVED lines=16> */
.L_x_2307:
[----:B------:R-:W-:Y:S05]  /*2b90*/  BSYNC B1 ;  /* 0x0000000000017941 */ /* 0x000fea0003800000 */
.L_x_2306:
        /* <DEDUP_REMOVED lines=33> */
[----:B------:R-:W-:Y:S02]  /*2db0*/  CS2R R74, SRZ ;  /* 0x00000000004a7805 */ /* 0x000fe4000001ff00 */
[----:B------:R-:W-:Y:S02]  /*2dc0*/  CS2R R78, SRZ ;  /* 0x00000000004e7805 */ /* 0x000fe4000001ff00 */
[----:B------:R-:W-:-:S02]  /*2dd0*/  PRMT R186, R40, 0x7610, R186 ;  /* 0x0000761028ba7816 */ /* 0x000fc400000000ba */
[----:B------:R-:W-:Y:S02]  /*2de0*/  CS2R R68, SRZ ;  /* 0x0000000000447805 */ /* 0x000fe4000001ff00 */
[----:B------:R-:W-:Y:S02]  /*2df0*/  PRMT R137, R137, 0x5410, R41 ;  /* 0x0000541089897816 */ /* 0x000fe40000000029 */
[----:B------:R-:W-:Y:S02]  /*2e00*/  CS2R R72, SRZ ;  /* 0x0000000000487805 */ /* 0x000fe4000001ff00 */
[----:B------:R-:W-:Y:S02]  /*2e10*/  CS2R R76, SRZ ;  /* 0x00000000004c7805 */ /* 0x000fe4000001ff00 */
        /* <DEDUP_REMOVED lines=32> */
.L_x_2309:
[----:B------:R-:W-:Y:S05]  /*3020*/  BSYNC B1 ;  /* 0x0000000000017941 */ /* 0x000fea0003800000 */
.L_x_2308:
        /* <DEDUP_REMOVED lines=42> */
.L_x_2311:
[----:B------:R-:W-:Y:S05]  /*32d0*/  BSYNC B1 ;  /* 0x0000000000017941 */ /* 0x000fea0003800000 */
.L_x_2310:
[----:B------:R-:W2:Y:S01]  /*32e0*/  LDL R0, [R1+0x60] ;  /* 0x0000600001007983 */ /* 0x000ea20000100800 */
[----:B01----:R-:W-:Y:S01]  /*32f0*/  IMAD.MOV.U32 R40, RZ, RZ, R70 ;  /* 0x000000ffff287224 */ /* 0x003fe200078e0046 */
[----:B------:R-:W-:Y:S01]  /*3300*/  PRMT R163, R138, 0x7610, R163 ;  /* 0x000076108aa37816 */ /* 0x000fe200000000a3 */
[----:B------:R-:W-:Y:S02]  /*3310*/  IMAD.MOV.U32 R41, RZ, RZ, R71 ;  /* 0x000000ffff297224 */ /* 0x000fe400078e0047 */
        /* <DEDUP_REMOVED lines=65> */
.L_x_2312:
[----:B------:R-:W-:Y:S01]  /*3730*/  IMAD R0, R17, 0x8, R16 ;  /* 0x0000000811007824 */ /* 0x000fe200078e0210 */
[----:B------:R-:W-:Y:S01]  /*3740*/  SHF.L.U32 R115, R221, 0x1f, RZ ;  /* 0x0000001fdd737819 */ /* 0x000fe200000006ff */
[----:B------:R-:W-:Y:S03]  /*3750*/  BSSY B1, `(.L_x_2313) ;  /* 0x0000003000017945 */ /* 0x000fe60003800000 */
[----:B------:R-:W0:Y:S02]  /*3760*/  SYNCS.PHASECHK.TRANS64.TRYWAIT P6, [R0+URZ+0x38890], R115 ;  /* 0x03889073000075a7 */ /* 0x000e2400080c017f */
[----:B0-----:R-:W-:Y:S05]  /*3770*/  @!P6 BRA `(.L_x_2314) ;  /* 0x000002a800e4e947 */ /* 0x001fea0003800000 */
.L_x_2684:
[----:B------:R-:W-:Y:S05]  /*3780*/  BSYNC B1 ;  /* 0x0000000000017941 */ /* 0x000fea0003800000 */
.L_x_2313:
        /* <DEDUP_REMOVED lines=9> */
[----:B------:R-:W-:Y:S02]  /*3820*/  SHF.R.U64 R149, R120, 0x10, R121 ;  /* 0x0000001078957819 */ /* 0x000fe40000001279 */
[--C-:B------:R-:W-:Y:S02]  /*3830*/  SHF.R.U64 R150, R122, 0x10, R123.reuse ;  /* 0x000000107a967819 */ /* 0x100fe4000000127b */
[----:B------:R-:W-:Y:S02]  /*3840*/  SHF.R.U32.HI R152, RZ, 0x10, R123 ;  /* 0x00000010ff987819 */ /* 0x000fe4000001167b */
[----:B------:R-:W-:Y:S01]  /*3850*/  SHF.R.U32.HI R151, RZ, 0x10, R121 ;  /* 0x00000010ff977819 */ /* 0x000fe20000011679 */
[----:B--2---:R-:W-:Y:S01]  /*3860*/  IMAD.U32 R121, R42, 0x10000, RZ ;  /* 0x000100002a797824 */ /* 0x004fe200078e00ff */
[----:B------:R-:W-:Y:S02]  /*3870*/  PRMT R122, R154, 0x5410, R149 ;  /* 0x000054109a7a7816 */ /* 0x000fe40000000095 */
[----:B------:R-:W-:-:S02]  /*3880*/  PRMT R149, R136, 0x5432, R150 ;  /* 0x0000543288957816 */ /* 0x000fc40000000096 */
[----:B------:R-:W-:Y:S02]  /*3890*/  PRMT R150, R137, 0x5432, R152 ;  /* 0x0000543289967816 */ /* 0x000fe40000000098 */
[----:B------:R-:W-:Y:S01]  /*38a0*/  PRMT R123, R153, 0x5410, R151 ;  /* 0x00005410997b7816 */ /* 0x000fe20000000097 */
[C---:B------:R-:W-:Y:S01]  /*38b0*/  IMAD.U32 R151, R41.reuse, 0x10000, RZ ;  /* 0x0001000029977824 */ /* 0x040fe200078e00ff */
[----:B------:R-:W-:Y:S01]  /*38c0*/  LOP3.LUT R42, R42, 0xffff0000, RZ, 0xc0, !PT ;  /* 0xffff00002a2a7812 */ /* 0x000fe200078ec0ff */
        /* <DEDUP_REMOVED lines=8> */
[C---:B------:R-:W-:Y:S01]  /*3950*/  FMUL.FTZ R158, R155.reuse, R152 ;  /* 0x000000989b9e7220 */ /* 0x040fe20000410000 */
[----:B------:R-:W-:Y:S01]  /*3960*/  FMUL.FTZ R42, R42, R154 ;  /* 0x0000009a2a2a7220 */ /* 0x000fe20000410000 */
[----:B------:R-:W-:Y:S01]  /*3970*/  FMUL.FTZ R155, R155, R156 ;  /* 0x0000009c9b9b7220 */ /* 0x000fe20000410000 */
[----:B------:R-:W-:Y:S01]  /*3980*/  LOP3.LUT R150, R150, 0xffff0000, RZ, 0xc0, !PT ;  /* 0xffff000096967812 */ /* 0x000fe200078ec0ff */
[----:B------:R-:W-:Y:S01]  /*3990*/  IMAD.U32 R149, R149, 0x10000, RZ ;  /* 0x0001000095957824 */ /* 0x000fe200078e00ff */
[----:B------:R-:W-:Y:S01]  /*39a0*/  LOP3.LUT R123, R123, 0xffff0000, RZ, 0xc0, !PT ;  /* 0xffff00007b7b7812 */ /* 0x000fe200078ec0ff */
[----:B------:R-:W-:Y:S01]  /*39b0*/  FFMA.FTZ R162, R121, R154, -R162 ;  /* 0x0000009a79a27223 */ /* 0x000fe200000108a2 */
[----:B------:R-:W-:Y:S01]  /*39c0*/  LOP3.LUT R40, R40, 0xffff0000, RZ, 0xc0, !PT ;  /* 0xffff000028287812 */ /* 0x000fe200078ec0ff */
[----:B------:R-:W-:-:S02]  /*39d0*/  IMAD.U32 R122, R122, 0x10000, RZ ;  /* 0x000100007a7a7824 */ /* 0x000fc400078e00ff */
[C---:B------:R-:W-:Y:S01]  /*39e0*/  FFMA.FTZ R158, R151.reuse, R156, -R158 ;  /* 0x0000009c979e7223 */ /* 0x040fe2000001089e */
[----:B------:R-:W-:Y:S01]  /*39f0*/  FFMA.FTZ R155, R151, R152, R155 ;  /* 0x00000098979b7223 */ /* 0x000fe2000001009b */
[----:B------:R-:W-:Y:S01]  /*3a00*/  FFMA.FTZ R121, R121, R153, R42 ;  /* 0x0000009979797223 */ /* 0x000fe2000001002a */
[C---:B------:R-:W-:Y:S01]  /*3a10*/  FMUL.FTZ R42, R120.reuse, R150 ;  /* 0x00000096782a7220 */ /* 0x040fe20000410000 */
[----:B------:R-:W-:Y:S01]  /*3a20*/  FMUL.FTZ R151, R120, R123 ;  /* 0x0000007b78977220 */ /* 0x000fe20000410000 */
[C---:B------:R-:W-:Y:S01]  /*3a30*/  FMUL.FTZ R120, R40.reuse, R149 ;  /* 0x0000009528787220 */ /* 0x040fe20000410000 */
[----:B------:R-:W-:Y:S02]  /*3a40*/  IMAD.U32 R43, R43, 0x10000, RZ ;  /* 0x000100002b2b7824 */ /* 0x000fe400078e00ff */
[----:B------:R-:W-:Y:S01]  /*3a50*/  FMUL.FTZ R40, R40, R122 ;  /* 0x0000007a28287220 */ /* 0x000fe20000410000 */
[----:B------:R-:W-:Y:S01]  /*3a60*/  F2FP.BF16.F32.PACK_AB R155, R155, R158 ;  /* 0x0000009e9b9b723e */ /* 0x000fe200000010ff */
[----:B------:R-:W-:Y:S01]  /*3a70*/  FFMA.FTZ R120, R41, R122, -R120 ;  /* 0x0000007a29787223 */ /* 0x000fe20000010878 */
[C---:B------:R-:W-:Y:S01]  /*3a80*/  FFMA.FTZ R42, R43.reuse, R123, -R42 ;  /* 0x0000007b2b2a7223 */ /* 0x040fe2000001082a */
[----:B------:R-:W-:Y:S01]  /*3a90*/  FFMA.FTZ R151, R43, R150, R151 ;  /* 0x000000962b977223 */ /* 0x000fe20000010097 */
[----:B------:R-:W-:-:S04]  /*3aa0*/  FFMA.FTZ R41, R41, R149, R40 ;  /* 0x0000009529297223 */ /* 0x000fc80000010028 */
[----:B------:R-:W-:Y:S02]  /*3ab0*/  F2FP.BF16.F32.PACK_AB R43, R151, R42 ;  /* 0x0000002a972b723e */ /* 0x000fe400000010ff */
[----:B------:R-:W-:Y:S01]  /*3ac0*/  F2FP.BF16.F32.PACK_AB R40, R41, R120 ;  /* 0x000000782928723e */ /* 0x000fe200000010ff */
[----:B------:R-:W-:Y:S01]  /*3ad0*/  IMAD.MOV.U32 R41, RZ, RZ, R155 ;  /* 0x000000ffff297224 */ /* 0x000fe200078e009b */
[----:B------:R-:W-:-:S07]  /*3ae0*/  F2FP.BF16.F32.PACK_AB R42, R121, R162 ;  /* 0x000000a2792a723e */ /* 0x000fce00000010ff */
.L_x_2320:
[----:B------:R-:W-:Y:S05]  /*3af0*/  BSYNC B3 ;  /* 0x0000000000037941 */ /* 0x000fea0003800000 */
.L_x_2319:
[----:B--2---:R1:W-:Y:S02]  /*3b00*/  STG.E.128 desc[UR60][R60.64], R40 ;  /* 0x000000283c007986 */ /* 0x0043e4000c101d3c */
.L_x_2318:
[----:B------:R-:W-:Y:S05]  /*3b10*/  BSYNC B2 ;  /* 0x0000000000027941 */ /* 0x000fea0003800000 */
.L_x_2317:
        /* <DEDUP_REMOVED lines=52> */
.L_x_2324:
[----:B------:R-:W-:Y:S05]  /*3e60*/  BSYNC B3 ;  /* 0x0000000000037941 */ /* 0x000fea0003800000 */
.L_x_2323:
[----:B--2---:R2:W-:Y:S02]  /*3e70*/  STG.E.128 desc[UR60][R60.64+0x80], R40 ;  /* 0x000080283c007986 */ /* 0x0045e4000c101d3c */
.L_x_2322:
[----:B------:R-:W-:Y:S05]  /*3e80*/  BSYNC B2 ;  /* 0x0000000000027941 */ /* 0x000fea0003800000 */
.L_x_2321:
        /* <DEDUP_REMOVED lines=12> */
[----:B------:R-:W-:Y:S01]  /*3f50*/  SHF.R.U32.HI R95, RZ, 0x10, R87 ;  /* 0x00000010ff5f7819 */ /* 0x000fe20000011657 */
[----:B------:R-:W-:Y:S01]  /*3f60*/  IMAD.U32 R87, R42, 0x10000, RZ ;  /* 0x000100002a577824 */ /* 0x000fe200078e00ff */
[----:B------:R-:W-:Y:S01]  /*3f70*/  PRMT R94, R134, 0x5432, R92 ;  /* 0x00005432865e7816 */ /* 0x000fe2000000005c */
[----:B------:R-:W-:Y:S01]  /*3f80*/  IMAD.U32 R92, R41, 0x10000, RZ ;  /* 0x00010000295c7824 */ /* 0x000fe200078e00ff */
[----:B------:R-:W-:-:S02]  /*3f90*/  PRMT R93, R185, 0x5410, R93 ;  /* 0x00005410b95d7816 */ /* 0x000fc4000000005d */
[----:B------:R-:W-:Y:S02]  /*3fa0*/  LOP3.LUT R122, R41, 0xffff0000, RZ, 0xc0, !PT ;  /* 0xffff0000297a7812 */ /* 0x000fe400078ec0ff */
[----:B------:R-:W-:Y:S01]  /*3fb0*/  PRMT R180, R180, 0x5410, R95 ;  /* 0x00005410b4b47816 */ /* 0x000fe2000000005f */
[----:B------:R-:W-:Y:S01]  /*3fc0*/  IMAD.U32 R119, R93, 0x10000, RZ ;  /* 0x000100005d777824 */ /* 0x000fe200078e00ff */
[----:B------:R-:W-:Y:S02]  /*3fd0*/  LOP3.LUT R41, R94, 0xffff0000, RZ, 0xc0, !PT ;  /* 0xffff00005e297812 */ /* 0x000fe400078ec0ff */
[----:B------:R-:W-:Y:S01]  /*3fe0*/  LOP3.LUT R95, R179, 0xffff0000, RZ, 0xc0, !PT ;  /* 0xffff0000b35f7812 */ /* 0x000fe200078ec0ff */
        /* <DEDUP_REMOVED lines=8> */
[----:B------:R-:W-:Y:S01]  /*4070*/  LOP3.LUT R40, R40, 0xffff0000, RZ, 0xc0, !PT ;  /* 0xffff000028287812 */ /* 0x000fe200078ec0ff */
[----:B------:R-:W-:Y:S01]  /*4080*/  FFMA.FTZ R122, R92, R41, R122 ;  /* 0x000000295c7a7223 */ /* 0x000fe2000001007a */
[----:B------:R-:W-:Y:S01]  /*4090*/  LOP3.LUT R180, R180, 0xffff0000, RZ, 0xc0, !PT ;  /* 0xffff0000b4b47812 */ /* 0x000fe200078ec0ff */
[----:B------:R-:W-:-:S02]  /*40a0*/  IMAD.U32 R41, R94, 0x10000, RZ ;  /* 0x000100005e297824 */ /* 0x000fc400078e00ff */
[----:B------:R-:W-:Y:S01]  /*40b0*/  FFMA.FTZ R150, R87, R120, -R150 ;  /* 0x0000007857967223 */ /* 0x000fe20000010896 */
[----:B------:R-:W-:Y:S02]  /*40c0*/  IMAD.U32 R179, R179, 0x10000, RZ ;  /* 0x00010000b3b37824 */ /* 0x000fe400078e00ff */
[----:B------:R-:W-:Y:S01]  /*40d0*/  FFMA.FTZ R87, R87, R119, R42 ;  /* 0x0000007757577223 */ /* 0x000fe2000001002a */
[----:B------:R-:W-:Y:S02]  /*40e0*/  IMAD.U32 R43, R43, 0x10000, RZ ;  /* 0x000100002b2b7824 */ /* 0x000fe400078e00ff */
[----:B------:R-:W-:Y:S01]  /*40f0*/  FFMA.FTZ R121, R92, R95, -R121 ;  /* 0x0000005f5c797223 */ /* 0x000fe20000010879 */
        /* <DEDUP_REMOVED lines=12> */
.L_x_2328:
[----:B------:R-:W-:Y:S05]  /*41c0*/  BSYNC B3 ;  /* 0x0000000000037941 */ /* 0x000fea0003800000 */
.L_x_2327:
[----:B--2---:R3:W-:Y:S02]  /*41d0*/  STG.E.128 desc[UR60][R60.64+0x100], R40 ;  /* 0x000100283c007986 */ /* 0x0047e4000c101d3c */
.L_x_2326:
[----:B------:R-:W-:Y:S05]  /*41e0*/  BSYNC B2 ;  /* 0x0000000000027941 */ /* 0x000fea0003800000 */
.L_x_2325:
[----:B------:R-:W-:-:S13]  /*41f0*/  ISETP.NE.AND P3, PT, R8, RZ, PT ;  /* 0x000000ff0800720c */ /* 0x000fda0003f65270 */
[----:B------:R-:W-:Y:S05]  /*4200*/  @!P3 BRA `(.L_x_2316) ;  /* 0x0000000000d0b947 */ /* 0x000fea0003800000 */
[----:B-123--:R1:W2:Y:S01]  /*4210*/  LDS.128 R40, [R4+0x2bc00] ;  /* 0x02bc000004287984 */ /* 0x00e2a20000000c00 */
[----:B------:R-:W-:Y:S01]  /*4220*/  ISETP.GE.AND P3, PT, R217, R116, PT ;  /* 0x00000074d900720c */ /* 0x000fe20003f66270 */
[----:B------:R-:W-:-:S12]  /*4230*/  BSSY B2, `(.L_x_2329) ;  /* 0x0000030000027945 */ /* 0x000fd80003800000 */
[----:B-1----:R-:W-:Y:S05]  /*4240*/  @P3 BRA `(.L_x_2330) ;  /* 0x0000000000b83947 */ /* 0x002fea0003800000 */
[--C-:B------:R-:W-:Y:S02]  /*4250*/  SHF.R.U64 R84, R84, 0x10, R85.reuse ;  /* 0x0000001054547819 */ /* 0x100fe40000001255 */
[----:B------:R-:W-:Y:S02]  /*4260*/  SHF.R.U32.HI R85, RZ, 0x10, R85 ;  /* 0x00000010ff557819 */ /* 0x000fe40000011655 */
[--C-:B------:R-:W-:Y:S02]  /*4270*/  SHF.R.U32.HI R87, RZ, 0x10, R83.reuse ;  /* 0x00000010ff577819 */ /* 0x100fe40000011653 */
[----:B------:R-:W-:Y:S01]  /*4280*/  SHF.R.U64 R86, R82, 0x10, R83 ;  /* 0x0000001052567819 */ /* 0x000fe20000001253 */
[----:B--2---:R-:W-:Y:S01]  /*4290*/  IMAD.U32 R82, R42, 0x10000, RZ ;  /* 0x000100002a527824 */ /* 0x004fe200078e00ff */
[----:B------:R-:W-:Y:S02]  /*42a0*/  PRMT R184, R184, 0x5410, R85 ;  /* 0x00005410b8b87816 */ /* 0x000fe40000000055 */
[----:B------:R-:W-:-:S02]  /*42b0*/  PRMT R178, R178, 0x5410, R87 ;  /* 0x00005410b2b27816 */ /* 0x000fc40000000057 */
[----:B------:R-:W-:Y:S01]  /*42c0*/  PRMT R183, R183, 0x5410, R84 ;  /* 0x00005410b7b77816 */ /* 0x000fe20000000054 */
[----:B------:R-:W-:Y:S01]  /*42d0*/  IMAD.U32 R84, R184, 0x10000, RZ ;  /* 0x00010000b8547824 */ /* 0x000fe200078e00ff */
[----:B------:R-:W-:Y:S01]  /*42e0*/  LOP3.LUT R83, R42, 0xffff0000, RZ, 0xc0, !PT ;  /* 0xffff00002a537812 */ /* 0x000fe200078ec0ff */
[----:B------:R-:W-:Y:S01]  /*42f0*/  IMAD.U32 R87, R178, 0x10000, RZ ;  /* 0x00010000b2577824 */ /* 0x000fe200078e00ff */
[----:B------:R-:W-:Y:S01]  /*4300*/  PRMT R177, R177, 0x5410, R86 ;  /* 0x00005410b1b17816 */ /* 0x000fe20000000056 */
[C---:B------:R-:W-:Y:S01]  /*4310*/  IMAD.U32 R86, R41.reuse, 0x10000, RZ ;  /* 0x0001000029567824 */ /* 0x040fe200078e00ff */
[----:B------:R-:W-:Y:S01]  /*4320*/  LOP3.LUT R85, R41, 0xffff0000, RZ, 0xc0, !PT ;  /* 0xffff000029557812 */ /* 0x000fe200078ec0ff */
[----:B------:R-:W-:Y:S01]  /*4330*/  FMUL.FTZ R119, R83, R84 ;  /* 0x0000005453777220 */ /* 0x000fe20000410000 */
[----:B------:R-:W-:Y:S01]  /*4340*/  LOP3.LUT R93, R183, 0xffff0000, RZ, 0xc0, !PT ;  /* 0xffff0000b75d7812 */ /* 0x000fe200078ec0ff */
[----:B------:R-:W-:Y:S01]  /*4350*/  IMAD.U32 R41, R40, 0x10000, RZ ;  /* 0x0001000028297824 */ /* 0x000fe200078e00ff */
[----:B------:R-:W-:Y:S01]  /*4360*/  LOP3.LUT R92, R177, 0xffff0000, RZ, 0xc0, !PT ;  /* 0xffff0000b15c7812 */ /* 0x000fe200078ec0ff */
[----:B------:R-:W-:Y:S01]  /*4370*/  FMUL.FTZ R83, R83, R87 ;  /* 0x0000005753537220 */ /* 0x000fe20000410000 */
[----:B------:R-:W-:Y:S01]  /*4380*/  LOP3.LUT R42, R43, 0xffff0000, RZ, 0xc0, !PT ;  /* 0xffff00002b2a7812 */ /* 0x000fe200078ec0ff */
[----:B------:R-:W-:Y:S01]  /*4390*/  FMUL.FTZ R95, R85, R93 ;  /* 0x0000005d555f7220 */ /* 0x000fe20000410000 */
[----:B------:R-:W-:Y:S01]  /*43a0*/  LOP3.LUT R184, R184, 0xffff0000, RZ, 0xc0, !PT ;  /* 0xffff0000b8b87812 */ /* 0x000fe200078ec0ff */
[----:B------:R-:W-:Y:S01]  /*43b0*/  IMAD.U32 R183, R183, 0x10000, RZ ;  /* 0x00010000b7b77824 */ /* 0x000fe200078e00ff */
[----:B------:R-:W-:Y:S01]  /*43c0*/  LOP3.LUT R178, R178, 0xffff0000, RZ, 0xc0, !PT ;  /* 0xffff0000b2b27812 */ /* 0x000fe200078ec0ff */
[----:B------:R-:W-:Y:S01]  /*43d0*/  FMUL.FTZ R94, R85, R92 ;  /* 0x0000005c555e7220 */ /* 0x000fe20000410000 */
[----:B------:R-:W-:Y:S01]  /*43e0*/  LOP3.LUT R40, R40, 0xffff0000, RZ, 0xc0, !PT ;  /* 0xffff000028287812 */ /* 0x000fe200078ec0ff */
[----:B------:R-:W-:Y:S01]  /*43f0*/  FFMA.FTZ R87, R82, R87, -R119 ;  /* 0x0000005752577223 */ /* 0x000fe20000010877 */
[----:B------:R-:W-:-:S02]  /*4400*/  IMAD.U32 R177, R177, 0x10000, RZ ;  /* 0x00010000b1b17824 */ /* 0x000fc400078e00ff */
[----:B------:R-:W-:Y:S01]  /*4410*/  FFMA.FTZ R82, R82, R84, R83 ;  /* 0x0000005452527223 */ /* 0x000fe20000010053 */
[C---:B------:R-:W-:Y:S01]  /*4420*/  FMUL.FTZ R84, R42.reuse, R184 ;  /* 0x000000b82a547220 */ /* 0x040fe20000410000 */
[----:B------:R-:W-:Y:S01]  /*4430*/  FMUL.FTZ R83, R42, R178 ;  /* 0x000000b22a537220 */ /* 0x000fe20000410000 */
[----:B------:R-:W-:Y:S01]  /*4440*/  FFMA.FTZ R85, R86, R92, -R95 ;  /* 0x0000005c56557223 */ /* 0x000fe2000001085f */
[----:B------:R-:W-:Y:S01]  /*4450*/  FMUL.FTZ R42, R40, R183 ;  /* 0x000000b7282a7220 */ /* 0x000fe20000410000 */
[----:B------:R-:W-:Y:S01]  /*4460*/  FFMA.FTZ R86, R86, R93, R94 ;  /* 0x0000005d56567223 */ /* 0x000fe2000001005e */
[-C--:B------:R-:W-:Y:S01]  /*4470*/  FMUL.FTZ R40, R40, R177.reuse ;  /* 0x000000b128287220 */ /* 0x080fe20000410000 */
[----:B------:R-:W-:Y:S02]  /*4480*/  IMAD.U32 R43, R43, 0x10000, RZ ;  /* 0x000100002b2b7824 */ /* 0x000fe400078e00ff */
[C---:B------:R-:W-:Y:S01]  /*4490*/  FFMA.FTZ R42, R41.reuse, R177, -R42 ;  /* 0x000000b1292a7223 */ /* 0x040fe2000001082a */
[----:B------:R-:W-:Y:S01]  /*44a0*/  F2FP.BF16.F32.PACK_AB R82, R82, R87 ;  /* 0x000000575252723e */ /* 0x000fe200000010ff */
[----:B------:R-:W-:Y:S01]  /*44b0*/  FFMA.FTZ R41, R41, R183, R40 ;  /* 0x000000b729297223 */ /* 0x000fe20000010028 */
[C---:B------:R-:W-:Y:S01]  /*44c0*/  FFMA.FTZ R84, R43.reuse, R178, -R84 ;  /* 0x000000b22b547223 */ /* 0x040fe20000010854 */
[----:B------:R-:W-:Y:S01]  /*44d0*/  FFMA.FTZ R83, R43, R184, R83 ;  /* 0x000000b82b537223 */ /* 0x000fe20000010053 */
[----:B------:R-:W-:-:S02]  /*44e0*/  F2FP.BF16.F32.PACK_AB R85, R86, R85 ;  /* 0x000000555655723e */ /* 0x000fc400000010ff */
[----:B------:R-:W-:Y:S01]  /*44f0*/  F2FP.BF16.F32.PACK_AB R40, R41, R42 ;  /* 0x0000002a2928723e */ /* 0x000fe200000010ff */
[----:B------:R-:W-:Y:S01]  /*4500*/  IMAD.MOV.U32 R42, RZ, RZ, R82 ;  /* 0x000000ffff2a7224 */ /* 0x000fe200078e0052 */
[----:B------:R-:W-:Y:S01]  /*4510*/  F2FP.BF16.F32.PACK_AB R43, R83, R84 ;  /* 0x00000054532b723e */ /* 0x000fe200000010ff */
[----:B------:R-:W-:-:S07]  /*4520*/  IMAD.MOV.U32 R41, RZ, RZ, R85 ;  /* 0x000000ffff297224 */ /* 0x000fce00078e0055 */
.L_x_2330:
[----:B------:R-:W-:Y:S05]  /*4530*/  BSYNC B2 ;  /* 0x0000000000027941 */ /* 0x000fea0003800000 */
.L_x_2329:
[----:B--2---:R4:W-:Y:S02]  /*4540*/  STG.E.128 desc[UR60][R60.64+0x180], R40 ;  /* 0x000180283c007986 */ /* 0x0049e4000c101d3c */
.L_x_2316:
[----:B------:R-:W-:Y:S05]  /*4550*/  BSYNC B1 ;  /* 0x0000000000017941 */ /* 0x000fea0003800000 */
.L_x_2315:
        /* <DEDUP_REMOVED lines=27> */
[-C--:B------:R-:W-:Y:S01]  /*4710*/  FMUL.FTZ R61, R61, R81.reuse ;  /* 0x000000513d3d7220 */ /* 0x080fe20000410000 */
[----:B------:R-:W-:Y:S01]  /*4720*/  LOP3.LUT R42, R43, 0xffff0000, RZ, 0xc0, !PT ;  /* 0xffff00002b2a7812 */ /* 0x000fe200078ec0ff */
[----:B------:R-:W-:Y:S01]  /*4730*/  FMUL.FTZ R84, R78, R82 ;  /* 0x000000524e547220 */ /* 0x000fe20000410000 */
[----:B------:R-:W-:Y:S01]  /*4740*/  LOP3.LUT R188, R188, 0xffff0000, RZ, 0xc0, !PT ;  /* 0xffff0000bcbc7812 */ /* 0x000fe200078ec0ff */
[----:B------:R-:W-:Y:S01]  /*4750*/  FMUL.FTZ R85, R78, R80 ;  /* 0x000000504e557220 */ /* 0x000fe20000410000 */
[----:B------:R-:W-:Y:S01]  /*4760*/  LOP3.LUT R176, R176, 0xffff0000, RZ, 0xc0, !PT ;  /* 0xffff0000b0b07812 */ /* 0x000fe200078ec0ff */
[----:B------:R-:W-:Y:S01]  /*4770*/  IMAD.U32 R187, R187, 0x10000, RZ ;  /* 0x00010000bbbb7824 */ /* 0x000fe200078e00ff */
[----:B------:R-:W-:Y:S01]  /*4780*/  LOP3.LUT R78, R40, 0xffff0000, RZ, 0xc0, !PT ;  /* 0xffff0000284e7812 */ /* 0x000fe200078ec0ff */
[----:B------:R-:W-:Y:S01]  /*4790*/  FFMA.FTZ R87, R60, R81, -R87 ;  /* 0x000000513c577223 */ /* 0x000fe20000010857 */
[----:B------:R-:W-:-:S02]  /*47a0*/  IMAD.U32 R175, R175, 0x10000, RZ ;  /* 0x00010000afaf7824 */ /* 0x000fc400078e00ff */
[C---:B------:R-:W-:Y:S01]  /*47b0*/  FFMA.FTZ R40, R79.reuse, R80, -R84 ;  /* 0x000000504f287223 */ /* 0x040fe20000010854 */
[----:B------:R-:W-:Y:S01]  /*47c0*/  FFMA.FTZ R60, R60, R83, R61 ;  /* 0x000000533c3c7223 */ /* 0x000fe2000001003d */
[C---:B------:R-:W-:Y:S01]  /*47d0*/  FMUL.FTZ R80, R42.reuse, R188 ;  /* 0x000000bc2a507220 */ /* 0x040fe20000410000 */
[----:B------:R-:W-:Y:S01]  /*47e0*/  FMUL.FTZ R61, R42, R176 ;  /* 0x000000b02a3d7220 */ /* 0x000fe20000410000 */
[C---:B------:R-:W-:Y:S01]  /*47f0*/  FMUL.FTZ R42, R78.reuse, R187 ;  /* 0x000000bb4e2a7220 */ /* 0x040fe20000410000 */
        /* <DEDUP_REMOVED lines=13> */
.L_x_2336:
[----:B------:R-:W-:Y:S05]  /*48d0*/  BSYNC B3 ;  /* 0x0000000000037941 */ /* 0x000fea0003800000 */
.L_x_2335:
[----:B--2---:R1:W-:Y:S02]  /*48e0*/  STG.E.128 desc[UR60][R54.64], R40 ;  /* 0x0000002836007986 */ /* 0x0043e4000c101d3c */
.L_x_2334:
[----:B------:R-:W-:Y:S05]  /*48f0*/  BSYNC B2 ;  /* 0x0000000000027941 */ /* 0x000fea0003800000 */
.L_x_2333:
[----:B------:R-:W-:Y:S01]  /*4900*/  ISETP.NE.AND P3, PT, R10, RZ, PT ;  /* 0x000000ff0a00720c */ /* 0x000fe20003f65270 */
[----:B------:R-:W-:-:S12]  /*4910*/  BSSY B2, `(.L_x_2337) ;  /* 0x0000035000027945 */ /* 0x000fd80003800000 */
[----:B------:R-:W-:Y:S05]  /*4920*/  @!P3 BRA `(.L_x_2338) ;  /* 0x0000000000ccb947 */ /* 0x000fea0003800000 */
[----:B-1234-:R1:W2:Y:S01]  /*4930*/  LDS.128 R40, [R4+0x27c00] ;  /* 0x027c000004287984 */ /* 0x01e2a20000000c00 */
[----:B------:R-:W-:Y:S01]  /*4940*/  ISETP.GE.AND P3, PT, R216, R116, PT ;  /* 0x00000074d800720c */ /* 0x000fe20003f66270 */
[----:B------:R-:W-:-:S12]  /*4950*/  BSSY B3, `(.L_x_2339) ;  /* 0x000002f000037945 */ /* 0x000fd80003800000 */
[----:B-1----:R-:W-:Y:S05]  /*4960*/  @P3 BRA `(.L_x_2340) ;  /* 0x0000000000b43947 */ /* 0x002fea0003800000 */
[----:B------:R-:W-:Y:S02]  /*4970*/  SHF.R.U64 R76, R76, 0x10, R77 ;  /* 0x000000104c4c7819 */ /* 0x000fe4000000124d */
[--C-:B------:R-:W-:Y:S01]  /*4980*/  SHF.R.U64 R78, R74, 0x10, R75.reuse ;  /* 0x000000104a4e7819 */ /* 0x100fe2000000124b */
[----:B--2---:R-:W-:Y:S01]  /*4990*/  IMAD.U32 R74, R42, 0x10000, RZ ;  /* 0x000100002a4a7824 */ /* 0x004fe200078e00ff */
[----:B------:R-:W-:Y:S02]  /*49a0*/  SHF.R.U32.HI R61, RZ, 0x10, R75 ;  /* 0x00000010ff3d7819 */ /* 0x000fe4000001164b */
[----:B------:R-:W-:Y:S02]  /*49b0*/  PRMT R173, R173, 0x5410, R76 ;  /* 0x00005410adad7816 */ /* 0x000fe4000000004c */
[----:B------:R-:W-:Y:S02]  /*49c0*/  SHF.R.U32.HI R77, RZ, 0x10, R77 ;  /* 0x00000010ff4d7819 */ /* 0x000fe4000001164d */
        /* <DEDUP_REMOVED lines=10> */
[C---:B------:R-:W-:Y:S01]  /*4a70*/  IMAD.U32 R42, R43.reuse, 0x10000, RZ ;  /* 0x000100002b2a7824 */ /* 0x040fe200078e00ff */
[----:B------:R-:W-:Y:S01]  /*4a80*/  LOP3.LUT R60, R43, 0xffff0000, RZ, 0xc0, !PT ;  /* 0xffff00002b3c7812 */ /* 0x000fe200078ec0ff */
[----:B------:R-:W-:-:S02]  /*4a90*/  IMAD.U32 R43, R41, 0x10000, RZ ;  /* 0x00010000292b7824 */ /* 0x000fc400078e00ff */
[-C--:B------:R-:W-:Y:S01]  /*4aa0*/  FMUL.FTZ R61, R61, R76.reuse ;  /* 0x0000004c3d3d7220 */ /* 0x080fe20000410000 */
[----:B------:R-:W-:Y:S02]  /*4ab0*/  IMAD.U32 R79, R174, 0x10000, RZ ;  /* 0x00010000ae4f7824 */ /* 0x000fe400078e00ff */
[C---:B------:R-:W-:Y:S01]  /*4ac0*/  FFMA.FTZ R80, R43.reuse, R76, -R80 ;  /* 0x0000004c2b507223 */ /* 0x040fe20000010850 */
[----:B------:R-:W-:Y:S01]  /*4ad0*/  FFMA.FTZ R81, R43, R78, R61 ;  /* 0x0000004e2b517223 */ /* 0x000fe2000001003d */
[C---:B------:R-:W-:Y:S01]  /*4ae0*/  FMUL.FTZ R83, R75.reuse, R79 ;  /* 0x0000004f4b537220 */ /* 0x040fe20000410000 */
[----:B------:R-:W-:Y:S02]  /*4af0*/  IMAD.U32 R41, R40, 0x10000, RZ ;  /* 0x0001000028297824 */ /* 0x000fe400078e00ff */
        /* <DEDUP_REMOVED lines=20> */
.L_x_2340:
[----:B------:R-:W-:Y:S05]  /*4c40*/  BSYNC B3 ;  /* 0x0000000000037941 */ /* 0x000fea0003800000 */
.L_x_2339:
[----:B--2---:R1:W-:Y:S02]  /*4c50*/  STG.E.128 desc[UR60][R54.64+0x80], R40 ;  /* 0x0000802836007986 */ /* 0x0043e4000c101d3c */
.L_x_2338:
[----:B------:R-:W-:Y:S05]  /*4c60*/  BSYNC B2 ;  /* 0x0000000000027941 */ /* 0x000fea0003800000 */
.L_x_2337:
        /* <DEDUP_REMOVED lines=53> */
.L_x_2344:
[----:B------:R-:W-:Y:S05]  /*4fc0*/  BSYNC B3 ;  /* 0x0000000000037941 */ /* 0x000fea0003800000 */
.L_x_2343:
[----:B--2---:R1:W-:Y:S02]  /*4fd0*/  STG.E.128 desc[UR60][R54.64+0x100], R40 ;  /* 0x0001002836007986 */ /* 0x0043e4000c101d3c */
.L_x_2342:
[----:B------:R-:W-:Y:S05]  /*4fe0*/  BSYNC B2 ;  /* 0x0000000000027941 */ /* 0x000fea0003800000 */
.L_x_2341:
        /* <DEDUP_REMOVED lines=52> */
.L_x_2346:
[----:B------:R-:W-:Y:S05]  /*5330*/  BSYNC B2 ;  /* 0x0000000000027941 */ /* 0x000fea0003800000 */
.L_x_2345:
[----:B--2---:R1:W-:Y:S02]  /*5340*/  STG.E.128 desc[UR60][R54.64+0x180], R40 ;  /* 0x0001802836007986 */ /* 0x0043e4000c101d3c */
.L_x_2332:
[----:B------:R-:W-:Y:S05]  /*5350*/  BSYNC B1 ;  /* 0x0000000000017941 */ /* 0x000fea0003800000 */
.L_x_2331:
        /* <DEDUP_REMOVED lines=10> */
[----:B------:R-:W-:Y:S01]  /*5400*/  SHF.R.U32.HI R62, RZ, 0x10, R63 ;  /* 0x00000010ff3e7819 */ /* 0x000fe2000001163f */
[----:B------:R-:W-:Y:S01]  /*5410*/  IMAD.U32 R54, R42, 0x10000, RZ ;  /* 0x000100002a367824 */ /* 0x000fe200078e00ff */
[--C-:B------:R-:W-:Y:S02]  /*5420*/  SHF.R.U64 R63, R64, 0x10, R65.reuse ;  /* 0x00000010403f7819 */ /* 0x100fe40000001241 */
[----:B------:R-:W-:Y:S02]  /*5430*/  SHF.R.U32.HI R64, RZ, 0x10, R65 ;  /* 0x00000010ff407819 */ /* 0x000fe40000011641 */
        /* <DEDUP_REMOVED lines=28> */
[CC--:B------:R-:W-:Y:S01]  /*5600*/  FMUL.FTZ R42, R40.reuse, R160.reuse ;  /* 0x000000a0282a7220 */ /* 0x0c0fe20000410000 */
        /* <DEDUP_REMOVED lines=11> */
.L_x_2351:
[----:B------:R-:W-:Y:S05]  /*56c0*/  BSYNC B2 ;  /* 0x0000000000027941 */ /* 0x000fea0003800000 */
.L_x_2350:
[----:B--2---:R1:W-:Y:S02]  /*56d0*/  STG.E.128 desc[UR60][R52.64], R40 ;  /* 0x0000002834007986 */ /* 0x0043e4000c101d3c */
.L_x_2349:
[----:B------:R-:W-:Y:S05]  /*56e0*/  BSYNC B1 ;  /* 0x0000000000017941 */ /* 0x000fea0003800000 */
.L_x_2348:
        /* <DEDUP_REMOVED lines=53> */
.L_x_2355:
[----:B------:R-:W-:Y:S05]  /*5a40*/  BSYNC B2 ;  /* 0x0000000000027941 */ /* 0x000fea0003800000 */
.L_x_2354:
[----:B--2---:R1:W-:Y:S02]  /*5a50*/  STG.E.128 desc[UR60][R52.64+0x80], R40 ;  /* 0x0000802834007986 */ /* 0x0043e4000c101d3c */
.L_x_2353:
[----:B------:R-:W-:Y:S05]  /*5a60*/  BSYNC B1 ;  /* 0x0000000000017941 */ /* 0x000fea0003800000 */
.L_x_2352:
        /* <DEDUP_REMOVED lines=53> */
.L_x_2359:
[----:B------:R-:W-:Y:S05]  /*5dc0*/  BSYNC B2 ;  /* 0x0000000000027941 */ /* 0x000fea0003800000 */
.L_x_2358:
[----:B--2---:R1:W-:Y:S02]  /*5dd0*/  STG.E.128 desc[UR60][R52.64+0x100], R40 ;  /* 0x0001002834007986 */ /* 0x0043e4000c101d3c */
.L_x_2357:
[----:B------:R-:W-:Y:S05]  /*5de0*/  BSYNC B1 ;  /* 0x0000000000017941 */ /* 0x000fea0003800000 */
.L_x_2356:
        /* <DEDUP_REMOVED lines=52> */
.L_x_2361:
[----:B------:R-:W-:Y:S05]  /*6130*/  BSYNC B1 ;  /* 0x0000000000017941 */ /* 0x000fea0003800000 */
.L_x_2360:
[----:B--2---:R1:W-:Y:S01]  /*6140*/  STG.E.128 desc[UR60][R52.64+0x180], R40 ;  /* 0x0001802834007986 */ /* 0x0043e2000c101d3c */
[----:B------:R-:W-:Y:S05]  /*6150*/  BRA `(.L_x_2347) ;  /* 0x0000004000b87947 */ /* 0x000fea0003800000 */
.L_x_2305:
        /* <DEDUP_REMOVED lines=32> */
[----:B------:R0:W5:Y:S04]  /*6360*/  @!P4 LDG.E.128 R40, desc[UR60][R56.64+0x80] ;  /* 0x0000803c3828c981 */ /* 0x000168000c1e1d00 */
[----:B------:R0:W5:Y:S04]  /*6370*/  @!P3 LDG.E.128 R44, desc[UR60][R56.64] ;  /* 0x0000003c382cb981 */ /* 0x000168000c1e1d00 */
[----:B------:R0:W5:Y:S04]  /*6380*/  @!P3 LDG.E.128 R52, desc[UR60][R60.64] ;  /* 0x0000003c3c34b981 */ /* 0x000168000c1e1d00 */
[----:B------:R0:W5:Y:S02]  /*6390*/  @!P4 LDG.E.128 R48, desc[UR60][R60.64+0x80] ;  /* 0x0000803c3c30c981 */ /* 0x000164000c1e1d00 */
.L_x_2363:
[----:B------:R-:W-:Y:S05]  /*63a0*/  BSYNC B1 ;  /* 0x0000000000017941 */ /* 0x000fea0003800000 */
.L_x_2362:
        /* <DEDUP_REMOVED lines=21> */
[----:B------:R-:W-:Y:S01]  /*6500*/  CS2R R64, SRZ ;  /* 0x0000000000407805 */ /* 0x000fe2000001ff00 */
[----:B------:R-:W-:Y:S01]  /*6510*/  IMAD.MOV.U32 R60, RZ, RZ, R48 ;  /* 0x000000ffff3c7224 */ /* 0x000fe200078e0030 */
[----:B------:R-:W-:Y:S02]  /*6520*/  CS2R R70, SRZ ;  /* 0x0000000000467805 */ /* 0x000fe4000001ff00 */
[----:B------:R-:W-:-:S02]  /*6530*/  CS2R R68, SRZ ;  /* 0x0000000000447805 */ /* 0x000fc4000001ff00 */
[----:B------:R-:W-:Y:S01]  /*6540*/  PRMT R178, R56, 0x5410, R57 ;  /* 0x0000541038b27816 */ /* 0x000fe20000000039 */
[----:B------:R-:W-:Y:S01]  /*6550*/  IMAD.MOV.U32 R56, RZ, RZ, R49 ;  /* 0x000000ffff387224 */ /* 0x000fe200078e0031 */
[----:B------:R-:W-:Y:S01]  /*6560*/  PRMT R179, R60, 0x7610, R179 ;  /* 0x000076103cb37816 */ /* 0x000fe200000000b3 */
[----:B------:R-:W-:Y:S02]  /*6570*/  IMAD.MOV.U32 R57, RZ, RZ, R54 ;  /* 0x000000ffff397224 */ /* 0x000fe400078e0036 */
[----:B------:R-:W-:Y:S01]  /*6580*/  IMAD.MOV.U32 R60, RZ, RZ, R52 ;  /* 0x000000ffff3c7224 */ /* 0x000fe200078e0034 */
[----:B------:R-:W-:Y:S01]  /*6590*/  PRMT R182, R182, 0x5410, R56 ;  /* 0x00005410b6b67816 */ /* 0x000fe20000000038 */
[----:B------:R-:W-:Y:S01]  /*65a0*/  IMAD.MOV.U32 R56, RZ, RZ, R55 ;  /* 0x000000ffff387224 */ /* 0x000fe200078e0037 */
[----:B------:R-:W-:Y:S01]  /*65b0*/  PRMT R167, R57, 0x7610, R167 ;  /* 0x0000761039a77816 */ /* 0x000fe200000000a7 */
[----:B------:R-:W-:-:S03]  /*65c0*/  IMAD.MOV.U32 R57, RZ, RZ, R53 ;  /* 0x000000ffff397224 */ /* 0x000fc600078e0035 */
[----:B------:R-:W-:Y:S02]  /*65d0*/  PRMT R168, R60, 0x5410, R56 ;  /* 0x000054103ca87816 */ /* 0x000fe40000000038 */
[----:B------:R-:W-:Y:S02]  /*65e0*/  CS2R R60, SRZ ;  /* 0x00000000003c7805 */ /* 0x000fe4000001ff00 */
        /* <DEDUP_REMOVED lines=15> */
[----:B------:R-:W-:Y:S02]  /*66e0*/  LEA R72, P4, R58, UR4, 0x1 ;  /* 0x000000043a487c11 */ /* 0x000fe4000f8808ff */
        /* <DEDUP_REMOVED lines=11> */
.L_x_2365:
[----:B------:R-:W-:Y:S05]  /*67a0*/  BSYNC B1 ;  /* 0x0000000000017941 */ /* 0x000fea0003800000 */
.L_x_2364:
        /* <DEDUP_REMOVED lines=14> */
[----:B------:R-:W-:Y:S02]  /*6890*/  ULDC.64 UR6, c[0x0][0x3e0] ;  /* 0x0000f80000067ab9 */ /* 0x000fe40000000a00 */
        /* <DEDUP_REMOVED lines=17> */
.L_x_2367:
[----:B------:R-:W-:Y:S05]  /*69b0*/  BSYNC B1 ;  /* 0x0000000000017941 */ /* 0x000fea0003800000 */
.L_x_2366:
[----:B------:R-:W2:Y:S01]  /*69c0*/  LDL R0, [R1+0x60] ;  /* 0x0000600001007983 */ /* 0x000ea20000100800 */
[----:B0-----:R-:W-:Y:S01]  /*69d0*/  IMAD.MOV.U32 R88, RZ, RZ, R56 ;  /* 0x000000ffff587224 */ /* 0x001fe200078e0038 */
[----:B------:R-:W-:Y:S01]  /*69e0*/  PRMT R170, R93, 0x7610, R170 ;  /* 0x000076105daa7816 */ /* 0x000fe200000000aa */
[----:B------:R-:W-:Y:S02]  /*69f0*/  IMAD.MOV.U32 R89, RZ, RZ, R57 ;  /* 0x000000ffff597224 */ /* 0x000fe400078e0039 */
[----:B------:R-:W-:-:S03]  /*6a00*/  IMAD.MOV.U32 R90, RZ, RZ, R62 ;  /* 0x000000ffff5a7224 */ /* 0x000fc600078e003e */
        /* <DEDUP_REMOVED lines=12> */
[----:B------:R-:W-:Y:S02]  /*6ad0*/  IMAD.MOV.U32 R88, RZ, RZ, R68 ;  /* 0x000000ffff587224 */ /* 0x000fe400078e0044 */
[----:B------:R-:W-:-:S03]  /*6ae0*/  IMAD.MOV.U32 R89, RZ, RZ, R69 ;  /* 0x000000ffff597224 */ /* 0x000fc600078e0045 */
[----:B------:R-:W-:Y:S01]  /*6af0*/  PRMT R177, R177, 0x5410, R88 ;  /* 0x00005410b1b17816 */ /* 0x000fe20000000058 */
[----:B-----5:R-:W-:Y:S01]  /*6b00*/  IMAD.MOV.U32 R88, RZ, RZ, R72 ;  /* 0x000000ffff587224 */ /* 0x020fe200078e0048 */
[----:B--2---:R-:W-:Y:S01]  /*6b10*/  R2UR UR4, R0 ;  /* 0x00000000000472ca */ /* 0x004fe200000e0000 */
[----:B------:R-:W-:-:S05]  /*6b20*/  IMAD.MOV.U32 R0, RZ, RZ, R59 ;  /* 0x000000ffff007224 */ /* 0x000fca00078e003b */
[----:B------:R-:W-:Y:S01]  /*6b30*/  PRMT R170, R170, 0x5410, R0 ;  /* 0x00005410aaaa7816 */ /* 0x000fe20000000000 */
[----:B------:R-:W-:-:S05]  /*6b40*/  IMAD.MOV.U32 R0, RZ, RZ, R63 ;  /* 0x000000ffff007224 */ /* 0x000fca00078e003f */
[----:B------:R-:W-:Y:S01]  /*6b50*/  PRMT R174, R0, 0x7610, R174 ;  /* 0x0000761000ae7816 */ /* 0x000fe200000000ae */
[----:B------:R-:W-:Y:S01]  /*6b60*/  IMAD.MOV.U32 R0, RZ, RZ, R67 ;  /* 0x000000ffff007224 */ /* 0x000fe200078e0043 */
[----:B------:R-:W-:Y:S02]  /*6b70*/  UISETP.NE.AND UP0, UPT, UR4, 0x3, UPT ;  /* 0x000000030400788c */ /* 0x000fe4000bf05270 */
[----:B------:R-:W-:Y:S01]  /*6b80*/  PRMT R174, R174, 0x5410, R90 ;  /* 0x00005410aeae7816 */ /* 0x000fe2000000005a */
[----:B------:R-:W-:Y:S01]  /*6b90*/  IMAD.MOV.U32 R90, RZ, RZ, R74 ;  /* 0x000000ffff5a7224 */ /* 0x000fe200078e004a */
[----:B------:R-:W-:Y:S01]  /*6ba0*/  PRMT R172, R172, 0x5410, R0 ;  /* 0x00005410acac7816 */ /* 0x000fe20000000000 */
[----:B------:R-:W-:Y:S01]  /*6bb0*/  IMAD.MOV.U32 R0, RZ, RZ, R71 ;  /* 0x000000ffff007224 */ /* 0x000fe200078e0047 */
[----:B------:R-:W-:Y:S02]  /*6bc0*/  PLOP3.LUT P2, PT, PT, PT, UP0, 0x80, 0x0 ;  /* 0x000000000000781c */ /* 0x000fe40003f4f008 */
        /* <DEDUP_REMOVED lines=24> */
[----:B------:R-:W-:-:S04]  /*6d50*/  PRMT R155, R90, 0x5410, R89 ;  /* 0x000054105a9b7816 */ /* 0x000fc80000000059 */
[----:B------:R-:W-:Y:S01]  /*6d60*/  PRMT R169, R88, 0x5410, R0 ;  /* 0x0000541058a97816 */ /* 0x000fe20000000000 */
[----:B------:R-:W-:Y:S06]  /*6d70*/  @!P2 BRA `(.L_x_2368) ;  /* 0x000000000004a947 */ /* 0x000fec0003800000 */
[----:B------:R-:W-:Y:S01]  /*6d80*/  BPT.TRAP 0x1 ;  /* 0x000000040000795c */ /* 0x000fe20000300000 */
.L_x_2368:
[----:B------:R-:W-:Y:S01]  /*6d90*/  IMAD R0, R17, 0x8, R16 ;  /* 0x0000000811007824 */ /* 0x000fe200078e0210 */
[----:B------:R-:W-:Y:S01]  /*6da0*/  SHF.L.U32 R115, R221, 0x1f, RZ ;  /* 0x0000001fdd737819 */ /* 0x000fe200000006ff */
[----:B------:R-:W0:Y:S01]  /*6db0*/  LDC R145, c[0x0][0x2e4] ;  /* 0x0000b900ff917b82 */ /* 0x000e220000000800 */
[----:B------:R-:W-:Y:S02]  /*6dc0*/  BSSY B1, `(.L_x_2369) ;  /* 0x0000004000017945 */ /* 0x000fe40003800000 */
[----:B------:R-:W1:Y:S05]  /*6dd0*/  SYNCS.PHASECHK.TRANS64.TRYWAIT P6, [R0+URZ+0x38890], R115 ;  /* 0x03889073000075a7 */ /* 0x000e6a00080c017f */
[----:B------:R-:W2:Y:S01]  /*6de0*/  LDC.64 R120, c[0x0][0x2f0] ;  /* 0x0000bc00ff787b82 */ /* 0x000ea20000000a00 */
[----:B-1----:R-:W-:Y:S05]  /*6df0*/  @!P6 BRA `(.L_x_2370) ;  /* 0x000002740058e947 */ /* 0x002fea0003800000 */
.L_x_2685:
[----:B------:R-:W-:Y:S05]  /*6e00*/  BSYNC B1 ;  /* 0x0000000000017941 */ /* 0x000fea0003800000 */
.L_x_2369:
        /* <DEDUP_REMOVED lines=22> */
[----:B------:R-:W-:Y:S02]  /*6f70*/  @!P5 IADD3 R90, P1, P6, R38, R134, R89 ;  /* 0x00000086265ad210 */ /* 0x000fe40007e3e059 */
[----:B------:R-:W-:Y:S02]  /*6f80*/  LOP3.LUT R89, R89, 0x38, RZ, 0xc0, !PT ;  /* 0x0000003859597812 */ /* 0x000fe400078ec0ff */
[----:B------:R-:W-:Y:S02]  /*6f90*/  @!P5 IADD3.X R91, R37, R156, R91, P1, P6 ;  /* 0x0000009c255bd210 */ /* 0x000fe40000fec45b */
[----:B------:R-:W-:Y:S02]  /*6fa0*/  LEA R136, P6, R92, R118, 0x1 ;  /* 0x000000765c887211 */ /* 0x000fe400078c08ff */
[----:B------:R-:W-:-:S02]  /*6fb0*/  LOP3.LUT R89, R89, 0x1c0, R234, 0xf8, !PT ;  /* 0x000001c059597812 */ /* 0x000fc400078ef8ea */
[----:B------:R-:W-:Y:S02]  /*6fc0*/  LEA.HI.X R137, R92, R119, R93, 0x1, P6 ;  /* 0x000000775c897211 */ /* 0x000fe400030f0c5d */
[C---:B------:R-:W-:Y:S02]  /*6fd0*/  @!P5 LEA R138, P6, R90.reuse, R118, 0x1 ;  /* 0x000000765a8ad211 */ /* 0x040fe400078c08ff */
[----:B------:R-:W-:Y:S02]  /*6fe0*/  LOP3.LUT R89, R89, R235, RZ, 0x3c, !PT ;  /* 0x000000eb59597212 */ /* 0x000fe400078e3cff */
[----:B------:R-:W-:Y:S02]  /*6ff0*/  @!P5 LEA.HI.X R139, R90, R119, R91, 0x1, P6 ;  /* 0x000000775a8bd211 */ /* 0x000fe400030f0c5b */
[----:B------:R-:W-:Y:S02]  /*7000*/  SHF.R.S32.HI R90, RZ, 0x1f, R88 ;  /* 0x0000001fff5a7819 */ /* 0x000fe40000011458 */
[----:B------:R-:W-:-:S02]  /*7010*/  ISETP.NE.AND P1, PT, R94, RZ, PT ;  /* 0x000000ff5e00720c */ /* 0x000fc40003f25270 */
[----:B------:R-:W-:Y:S01]  /*7020*/  LEA.HI R90, R90, R88, RZ, 0x3 ;  /* 0x000000585a5a7211 */ /* 0x000fe200078f18ff */
[----:B------:R-:W-:Y:S01]  /*7030*/  IMAD R88, R17, 0x5000, R143 ;  /* 0x0000500011587824 */ /* 0x000fe200078e028f */
[----:B------:R-:W-:Y:S02]  /*7040*/  ISETP.GE.AND P6, PT, R213, R116, PT ;  /* 0x00000074d500720c */ /* 0x000fe40003fc6270 */
[----:B------:R-:W-:Y:S01]  /*7050*/  SHF.R.S32.HI R90, RZ, 0x3, R90 ;  /* 0x00000003ff5a7819 */ /* 0x000fe2000001145a */
[----:B------:R-:W-:-:S04]  /*7060*/  IMAD R88, R88, 0x2, R16 ;  /* 0x0000000258587824 */ /* 0x000fc800078e0210 */
[----:B------:R-:W-:-:S04]  /*7070*/  IMAD R90, R90, 0x1400, R236 ;  /* 0x000014005a5a7824 */ /* 0x000fc800078e02ec */
[----:B------:R-:W-:-:S04]  /*7080*/  IMAD.IADD R89, R90, 0x1, R89 ;  /* 0x000000015a597824 */ /* 0x000fc800078e0259 */
[----:B------:R-:W-:Y:S02]  /*7090*/  IMAD R92, R17, 0x5000, R89 ;  /* 0x00005000115c7824 */ /* 0x000fe400078e0259 */
[----:B------:R-:W0:Y:S02]  /*70a0*/  LDS.128 R88, [R88+0x24400] ;  /* 0x0244000058587984 */ /* 0x000e240000000c00 */
[----:B------:R-:W-:-:S06]  /*70b0*/  IMAD R92, R92, 0x2, R16 ;  /* 0x000000025c5c7824 */ /* 0x000fcc00078e0210 */
        /* <DEDUP_REMOVED lines=8> */
[----:B------:R-:W-:Y:S01]  /*7140*/  SHF.R.U32.HI R52, RZ, 0x10, R53 ;  /* 0x00000010ff347819 */ /* 0x000fe20000011635 */
[----:B------:R-:W-:Y:S01]  /*7150*/  IMAD.U32 R161, R90, 0x10000, RZ ;  /* 0x000100005aa17824 */ /* 0x000fe200078e00ff */
[--C-:B------:R-:W-:Y:S02]  /*7160*/  SHF.R.U64 R44, R44, 0x10, R45.reuse ;  /* 0x000000102c2c7819 */ /* 0x100fe4000000122d */
[----:B------:R-:W-:-:S02]  /*7170*/  SHF.R.U32.HI R45, RZ, 0x10, R45 ;  /* 0x00000010ff2d7819 */ /* 0x000fc4000001162d */
[----:B------:R-:W-:Y:S02]  /*7180*/  PRMT R52, R167, 0x5432, R52 ;  /* 0x00005432a7347816 */ /* 0x000fe40000000034 */
[----:B------:R-:W-:Y:S02]  /*7190*/  SHF.R.U64 R53, R54, 0x10, R55 ;  /* 0x0000001036357819 */ /* 0x000fe40000001237 */
[C---:B------:R-:W-:Y:S02]  /*71a0*/  PRMT R45, R165.reuse, 0x5410, R45 ;  /* 0x00005410a52d7816 */ /* 0x040fe4000000002d */
[----:B------:R-:W-:Y:S01]  /*71b0*/  PRMT R46, R165, 0x5432, R46 ;  /* 0x00005432a52e7816 */ /* 0x000fe2000000002e */
[----:B------:R-:W-:Y:S01]  /*71c0*/  IMAD.U32 R165, R52, 0x10000, RZ ;  /* 0x0001000034a57824 */ /* 0x000fe200078e00ff */
[----:B------:R-:W-:Y:S01]  /*71d0*/  SHF.R.U32.HI R54, RZ, 0x10, R55 ;  /* 0x00000010ff367819 */ /* 0x000fe20000011637 */
[----:B------:R-:W-:Y:S01]  /*71e0*/  IMAD.U32 R55, R89, 0x10000, RZ ;  /* 0x0001000059377824 */ /* 0x000fe200078e00ff */
[----:B------:R-:W-:Y:S01]  /*71f0*/  LOP3.LUT R160, R93, 0xffff0000, RZ, 0xc0, !PT ;  /* 0xffff00005da07812 */ /* 0x000fe200078ec0ff */
[----:B------:R-:W-:Y:S01]  /*7200*/  IMAD.U32 R93, R92, 0x10000, RZ ;  /* 0x000100005c5d7824 */ /* 0x000fe200078e00ff */
[----:B------:R-:W-:-:S02]  /*7210*/  PRMT R44, R166, 0x5432, R44 ;  /* 0x00005432a62c7816 */ /* 0x000fc4000000002c */
[----:B------:R-:W-:Y:S01]  /*7220*/  PRMT R157, R166, 0x5410, R157 ;  /* 0x00005410a69d7816 */ /* 0x000fe2000000009d */
[----:B------:R-:W-:Y:S01]  /*7230*/  IMAD.U32 R166, R45, 0x10000, RZ ;  /* 0x000100002da67824 */ /* 0x000fe200078e00ff */
[----:B------:R-:W-:Y:S01]  /*7240*/  PRMT R167, R167, 0x5410, R53 ;  /* 0x00005410a7a77816 */ /* 0x000fe20000000035 */
[CC--:B------:R-:W-:Y:S01]  /*7250*/  FMUL.FTZ R53, R159.reuse, R165.reuse ;  /* 0x000000a59f357220 */ /* 0x0c0fe20000410000 */
[----:B------:R-:W-:Y:S01]  /*7260*/  LOP3.LUT R52, R52, 0xffff0000, RZ, 0xc0, !PT ;  /* 0xffff000034347812 */ /* 0x000fe200078ec0ff */
[-C--:B------:R-:W-:Y:S01]  /*7270*/  FMUL.FTZ R159, R159, R166.reuse ;  /* 0x000000a69f9f7220 */ /* 0x080fe20000410000 */
[----:B------:R-:W-:Y:S01]  /*7280*/  PRMT R54, R168, 0x5432, R54 ;  /* 0x00005432a8367816 */ /* 0x000fe20000000036 */
[----:B------:R-:W-:Y:S01]  /*7290*/  FFMA.FTZ R53, R55, R166, -R53 ;  /* 0x000000a637357223 */ /* 0x000fe20000010835 */
[----:B------:R-:W-:Y:S01]  /*72a0*/  LOP3.LUT R45, R45, 0xffff0000, RZ, 0xc0, !PT ;  /* 0xffff00002d2d7812 */ /* 0x000fe200078ec0ff */
[----:B------:R-:W-:Y:S01]  /*72b0*/  FFMA.FTZ R159, R55, R165, R159 ;  /* 0x000000a5379f7223 */ /* 0x000fe2000001009f */
[----:B------:R-:W-:Y:S01]  /*72c0*/  LOP3.LUT R158, R89, 0xffff0000, RZ, 0xc0, !PT ;  /* 0xffff0000599e7812 */ /* 0x000fe200078ec0ff */
[----:B------:R-:W-:Y:S01]  /*72d0*/  IMAD.U32 R166, R54, 0x10000, RZ ;  /* 0x0001000036a67824 */ /* 0x000fe200078e00ff */
[----:B------:R-:W-:Y:S01]  /*72e0*/  PRMT R47, R168, 0x5410, R47 ;  /* 0x00005410a82f7816 */ /* 0x000fe2000000002f */
[C---:B------:R-:W-:Y:S01]  /*72f0*/  FMUL.FTZ R168, R160.reuse, R52 ;  /* 0x00000034a0a87220 */ /* 0x040fe20000410000 */
[----:B------:R-:W-:Y:S01]  /*7300*/  LOP3.LUT R95, R95, 0xffff0000, RZ, 0xc0, !PT ;  /* 0xffff00005f5f7812 */ /* 0x000fe200078ec0ff */
[-C--:B------:R-:W-:Y:S01]  /*7310*/  FMUL.FTZ R160, R160, R45.reuse ;  /* 0x0000002da0a07220 */ /* 0x080fe20000410000 */
[----:B------:R-:W-:Y:S01]  /*7320*/  LOP3.LUT R54, R54, 0xffff0000, RZ, 0xc0, !PT ;  /* 0xffff000036367812 */ /* 0x000fe200078ec0ff */
[----:B------:R-:W-:Y:S01]  /*7330*/  FFMA.FTZ R168, R158, R45, -R168 ;  /* 0x0000002d9ea87223 */ /* 0x000fe200000108a8 */
[----:B------:R-:W-:-:S02]  /*7340*/  IMAD.U32 R55, R157, 0x10000, RZ ;  /* 0x000100009d377824 */ /* 0x000fc400078e00ff */
[----:B------:R-:W-:Y:S01]  /*7350*/  FMUL.FTZ R45, R164, R166 ;  /* 0x000000a6a42d7220 */ /* 0x000fe20000410000 */
[----:B------:R-:W-:Y:S01]  /*7360*/  LOP3.LUT R91, R91, 0xffff0000, RZ, 0xc0, !PT ;  /* 0xffff00005b5b7812 */ /* 0x000fe200078ec0ff */
[----:B------:R-:W-:Y:S01]  /*7370*/  FFMA.FTZ R160, R158, R52, R160 ;  /* 0x000000349ea07223 */ /* 0x000fe200000100a0 */
[----:B------:R-:W-:Y:S01]  /*7380*/  LOP3.LUT R157, R157, 0xffff0000, RZ, 0xc0, !PT ;  /* 0xffff00009d9d7812 */ /* 0x000fe200078ec0ff */
[----:B------:R-:W-:Y:S01]  /*7390*/  FMUL.FTZ R158, R95, R54 ;  /* 0x000000365f9e7220 */ /* 0x000fe20000410000 */
[-C--:B------:R-:W-:Y:S01]  /*73a0*/  FMUL.FTZ R164, R164, R55.reuse ;  /* 0x00000037a4a47220 */ /* 0x080fe20000410000 */
[----:B------:R-:W-:Y:S01]  /*73b0*/  FFMA.FTZ R45, R162, R55, -R45 ;  /* 0x00000037a22d7223 */ /* 0x000fe2000001082d */
[----:B------:R-:W-:Y:S02]  /*73c0*/  IMAD.U32 R55, R47, 0x10000, RZ ;  /* 0x000100002f377824 */ /* 0x000fe400078e00ff */
[-C--:B------:R-:W-:Y:S01]  /*73d0*/  FMUL.FTZ R95, R95, R157.reuse ;  /* 0x0000009d5f5f7220 */ /* 0x080fe20000410000 */
[----:B------:R-:W-:Y:S01]  /*73e0*/  FFMA.FTZ R158, R91, R157, -R158 ;  /* 0x0000009d5b9e7223 */ /* 0x000fe2000001089e */
[C---:B------:R-:W-:Y:S01]  /*73f0*/  IMAD.U32 R52, R44.reuse, 0x10000, RZ ;  /* 0x000100002c347824 */ /* 0x040fe200078e00ff */
[----:B------:R-:W-:Y:S01]  /*7400*/  LOP3.LUT R157, R44, 0xffff0000, RZ, 0xc0, !PT ;  /* 0xffff00002c9d7812 */ /* 0x000fe200078ec0ff */
[----:B------:R-:W-:Y:S01]  /*7410*/  IMAD.U32 R89, R88, 0x10000, RZ ;  /* 0x0001000058597824 */ /* 0x000fe200078e00ff */
[----:B------:R-:W-:Y:S01]  /*7420*/  LOP3.LUT R92, R92, 0xffff0000, RZ, 0xc0, !PT ;  /* 0xffff00005c5c7812 */ /* 0x000fe200078ec0ff */
[----:B------:R-:W-:Y:S01]  /*7430*/  FMUL.FTZ R44, R93, R55 ;  /* 0x000000375d2c7220 */ /* 0x000fe20000410000 */
[----:B------:R-:W-:Y:S01]  /*7440*/  LOP3.LUT R47, R47, 0xffff0000, RZ, 0xc0, !PT ;  /* 0xffff00002f2f7812 */ /* 0x000fe200078ec0ff */
[----:B------:R-:W-:Y:S01]  /*7450*/  FMUL.FTZ R93, R93, R52 ;  /* 0x000000345d5d7220 */ /* 0x000fe20000410000 */
[----:B------:R-:W-:Y:S01]  /*7460*/  LOP3.LUT R163, R90, 0xffff0000, RZ, 0xc0, !PT ;  /* 0xffff00005aa37812 */ /* 0x000fe200078ec0ff */
[----:B------:R-:W-:Y:S01]  /*7470*/  FFMA.FTZ R95, R91, R54, R95 ;  /* 0x000000365b5f7223 */ /* 0x000fe2000001005f */
[----:B------:R-:W-:Y:S01]  /*7480*/  FFMA.FTZ R44, R89, R52, -R44 ;  /* 0x00000034592c7223 */ /* 0x000fe2000001082c */
[----:B------:R-:W-:Y:S01]  /*7490*/  LOP3.LUT R88, R88, 0xffff0000, RZ, 0xc0, !PT ;  /* 0xffff000058587812 */ /* 0x000fe200078ec0ff */
[----:B------:R-:W-:-:S02]  /*74a0*/  IMAD.U32 R90, R94, 0x10000, RZ ;  /* 0x000100005e5a7824 */ /* 0x000fc400078e00ff */
[----:B------:R-:W-:Y:S01]  /*74b0*/  FMUL.FTZ R54, R92, R47 ;  /* 0x0000002f5c367220 */ /* 0x000fe20000410000 */
[C---:B------:R-:W-:Y:S01]  /*74c0*/  IMAD.U32 R52, R167.reuse, 0x10000, RZ ;  /* 0x00010000a7347824 */ /* 0x040fe200078e00ff */
[----:B------:R-:W-:Y:S01]  /*74d0*/  LOP3.LUT R94, R94, 0xffff0000, RZ, 0xc0, !PT ;  /* 0xffff00005e5e7812 */ /* 0x000fe200078ec0ff */
[----:B------:R-:W-:Y:S01]  /*74e0*/  FMUL.FTZ R92, R92, R157 ;  /* 0x0000009d5c5c7220 */ /* 0x000fe20000410000 */
[----:B------:R-:W-:Y:S01]  /*74f0*/  LOP3.LUT R167, R167, 0xffff0000, RZ, 0xc0, !PT ;  /* 0xffff0000a7a77812 */ /* 0x000fe200078ec0ff */
[----:B------:R-:W-:Y:S01]  /*7500*/  FFMA.FTZ R93, R89, R55, R93 ;  /* 0x00000037595d7223 */ /* 0x000fe2000001005d */
[----:B------:R-:W-:Y:S02]  /*7510*/  IMAD.U32 R55, R46, 0x10000, RZ ;  /* 0x000100002e377824 */ /* 0x000fe400078e00ff */
[----:B------:R-:W-:Y:S01]  /*7520*/  FFMA.FTZ R54, R88, R157, -R54 ;  /* 0x0000009d58367223 */ /* 0x000fe20000010836 */
        /* <DEDUP_REMOVED lines=24> */
.L_x_2376:
[----:B------:R-:W-:Y:S05]  /*76b0*/  BSYNC B3 ;  /* 0x0000000000037941 */ /* 0x000fea0003800000 */
.L_x_2375:
[----:B0-----:R0:W-:Y:S04]  /*76c0*/  STG.E.128 desc[UR60][R136.64], R88 ;  /* 0x0000005888007986 */ /* 0x0011e8000c101d3c */
[----:B--2---:R0:W-:Y:S02]  /*76d0*/  @!P5 STG.E.128 desc[UR60][R138.64], R92 ;  /* 0x0000005c8a00d986 */ /* 0x0041e4000c101d3c */
.L_x_2374:
[----:B------:R-:W-:Y:S05]  /*76e0*/  BSYNC B2 ;  /* 0x0000000000027941 */ /* 0x000fea0003800000 */
.L_x_2373:
        /* <DEDUP_REMOVED lines=16> */
[----:B0-----:R-:W-:Y:S02]  /*77f0*/  LEA R88, P6, R47, R118, 0x1 ;  /* 0x000000762f587211 */ /* 0x001fe400078c08ff */
[----:B------:R-:W-:-:S02]  /*7800*/  ISETP.NE.AND P0, PT, R52, RZ, PT ;  /* 0x000000ff3400720c */ /* 0x000fc40003f05270 */
[----:B------:R-:W-:Y:S02]  /*7810*/  LEA.HI.X R89, R47, R119, R46, 0x1, P6 ;  /* 0x000000772f597211 */ /* 0x000fe400030f0c2e */
[----:B------:R-:W-:Y:S02]  /*7820*/  SHF.R.S32.HI R47, RZ, 0x1f, R44 ;  /* 0x0000001fff2f7819 */ /* 0x000fe4000001142c */
[----:B------:R-:W-:Y:S02]  /*7830*/  @!P5 LEA R90, P6, R134, R118, 0x1 ;  /* 0x00000076865ad211 */ /* 0x000fe400078c08ff */
[----:B------:R-:W-:Y:S02]  /*7840*/  LEA.HI R47, R47, R44, RZ, 0x3 ;  /* 0x0000002c2f2f7211 */ /* 0x000fe400078f18ff */
[----:B------:R-:W-:Y:S02]  /*7850*/  LOP3.LUT R44, R45, 0x1c0, R234, 0xf8, !PT ;  /* 0x000001c02d2c7812 */ /* 0x000fe400078ef8ea */
[----:B------:R-:W-:-:S02]  /*7860*/  SHF.R.S32.HI R47, RZ, 0x3, R47 ;  /* 0x00000003ff2f7819 */ /* 0x000fc4000001142f */
[----:B------:R-:W-:Y:S02]  /*7870*/  LOP3.LUT R44, R44, R235, RZ, 0x3c, !PT ;  /* 0x000000eb2c2c7212 */ /* 0x000fe400078e3cff */
[----:B------:R-:W-:Y:S01]  /*7880*/  @!P5 LEA.HI.X R91, R134, R119, R156, 0x1, P6 ;  /* 0x00000077865bd211 */ /* 0x000fe200030f0c9c */
[----:B------:R-:W-:Y:S01]  /*7890*/  IMAD R47, R47, 0x1400, R236 ;  /* 0x000014002f2f7824 */ /* 0x000fe200078e02ec */
[----:B------:R-:W-:-:S03]  /*78a0*/  ISETP.GE.AND P6, PT, R212, R116, PT ;  /* 0x00000074d400720c */ /* 0x000fc60003fc6270 */
        /* <DEDUP_REMOVED lines=20> */
[----:B------:R-:W-:Y:S01]  /*79f0*/  PRMT R41, R180, 0x5410, R41 ;  /* 0x00005410b4297816 */ /* 0x000fe20000000029 */
[----:B------:R-:W-:Y:S01]  /*7a00*/  IMAD.U32 R138, R48, 0x10000, RZ ;  /* 0x00010000308a7824 */ /* 0x000fe200078e00ff */
[----:B------:R-:W-:Y:S01]  /*7a10*/  SHF.R.U32.HI R50, RZ, 0x10, R51 ;  /* 0x00000010ff327819 */ /* 0x000fe20000011633 */
[----:B------:R-:W-:Y:S01]  /*7a20*/  IMAD.U32 R51, R45, 0x10000, RZ ;  /* 0x000100002d337824 */ /* 0x000fe200078e00ff */
[----:B------:R-:W-:Y:S01]  /*7a30*/  LOP3.LUT R95, R53, 0xffff0000, RZ, 0xc0, !PT ;  /* 0xffff0000355f7812 */ /* 0x000fe200078ec0ff */
[----:B------:R-:W-:Y:S01]  /*7a40*/  IMAD.U32 R139, R41, 0x10000, RZ ;  /* 0x00010000298b7824 */ /* 0x000fe200078e00ff */
[----:B------:R-:W-:Y:S01]  /*7a50*/  PRMT R156, R178, 0x5410, R49 ;  /* 0x00005410b29c7816 */ /* 0x000fe20000000031 */
        /* <DEDUP_REMOVED lines=8> */
[C---:B------:R-:W-:Y:S01]  /*7ae0*/  IMAD.U32 R139, R50.reuse, 0x10000, RZ ;  /* 0x00010000328b7824 */ /* 0x040fe200078e00ff */
[----:B------:R-:W-:Y:S01]  /*7af0*/  PRMT R92, R179, 0x5432, R92 ;  /* 0x00005432b35c7816 */ /* 0x000fe2000000005c */
[-C--:B------:R-:W-:Y:S01]  /*7b00*/  FMUL.FTZ R95, R95, R41.reuse ;  /* 0x000000295f5f7220 */ /* 0x080fe20000410000 */
[----:B------:R-:W-:Y:S01]  /*7b10*/  LOP3.LUT R55, R55, 0xffff0000, RZ, 0xc0, !PT ;  /* 0xffff000037377812 */ /* 0x000fe200078ec0ff */
[----:B------:R-:W-:Y:S01]  /*7b20*/  FFMA.FTZ R94, R51, R138, R94 ;  /* 0x0000008a335e7223 */ /* 0x000fe2000001005e */
[----:B------:R-:W-:Y:S01]  /*7b30*/  LOP3.LUT R50, R50, 0xffff0000, RZ, 0xc0, !PT ;  /* 0xffff000032327812 */ /* 0x000fe200078ec0ff */
[----:B------:R-:W-:Y:S01]  /*7b40*/  FFMA.FTZ R157, R93, R41, -R157 ;  /* 0x000000295d9d7223 */ /* 0x000fe2000001089d */
[----:B------:R-:W-:Y:S01]  /*7b50*/  PRMT R43, R179, 0x5410, R43 ;  /* 0x00005410b32b7816 */ /* 0x000fe2000000002b */
[----:B------:R-:W-:-:S02]  /*7b60*/  IMAD.U32 R51, R92, 0x10000, RZ ;  /* 0x000100005c337824 */ /* 0x000fc400078e00ff */
        /* <DEDUP_REMOVED lines=57> */
.L_x_2378:
[----:B------:R-:W-:Y:S05]  /*7f00*/  BSYNC B2 ;  /* 0x0000000000027941 */ /* 0x000fea0003800000 */
.L_x_2377:
[----:B0-----:R3:W-:Y:S04]  /*7f10*/  STG.E.128 desc[UR60][R88.64], R44 ;  /* 0x0000002c58007986 */ /* 0x0017e8000c101d3c */
[----:B--2---:R3:W-:Y:S02]  /*7f20*/  @!P5 STG.E.128 desc[UR60][R90.64], R52 ;  /* 0x000000345a00d986 */ /* 0x0047e4000c101d3c */
.L_x_2372:
[----:B------:R-:W-:Y:S05]  /*7f30*/  BSYNC B1 ;  /* 0x0000000000017941 */ /* 0x000fea0003800000 */
.L_x_2371:
[----:B------:R-:W-:Y:S04]  /*7f40*/  BSSY B1, `(.L_x_2379) ;  /* 0x000010a000017945 */ /* 0x000fe80003800000 */
[----:B------:R-:W-:Y:S05]  /*7f50*/  @P3 BRA `(.L_x_2380) ;  /* 0x0000001000203947 */ /* 0x000fea0003800000 */
[----:B------:R-:W4:Y:S01]  /*7f60*/  LDL R40, [R1+0x74] ;  /* 0x0000740001287983 */ /* 0x000f220000100800 */
[----:B------:R-:W-:Y:S01]  /*7f70*/  ISETP.NE.AND P3, PT, R26, RZ, PT ;  /* 0x000000ff1a00720c */ /* 0x000fe20003f65270 */
[-C--:B--2---:R-:W-:Y:S01]  /*7f80*/  IMAD.WIDE.U32 R48, R218, R120.reuse, R122 ;  /* 0x00000078da307225 */ /* 0x084fe200078e007a */
[----:B------:R-:W-:Y:S03]  /*7f90*/  BSSY B2, `(.L_x_2381) ;  /* 0x0000085000027945 */ /* 0x000fe60003800000 */
[----:B----4-:R-:W-:-:S04]  /*7fa0*/  IMAD R40, R40, R120, RZ ;  /* 0x0000007828287224 */ /* 0x010fc800078e02ff */
[----:B------:R-:W-:-:S04]  /*7fb0*/  IMAD R41, R218, R121, R40 ;  /* 0x00000079da297224 */ /* 0x000fc800078e0228 */
[----:B---3--:R-:W-:Y:S01]  /*7fc0*/  IMAD.IADD R54, R49, 0x1, R41 ;  /* 0x0000000131367824 */ /* 0x008fe200078e0229 */
[----:B------:R-:W-:Y:S06]  /*7fd0*/  @!P3 BRA `(.L_x_2382) ;  /* 0x000000080000b947 */ /* 0x000fec0003800000 */
        /* <DEDUP_REMOVED lines=11> */
[----:B------:R-:W-:Y:S02]  /*8090*/  SHF.R.S32.HI R47, RZ, 0x3, R47 ;  /* 0x00000003ff2f7819 */ /* 0x000fe4000001142f */
[----:B------:R-:W-:-:S04]  /*80a0*/  LOP3.LUT R44, R229, 0x38, R45, 0xf8, !PT ;  /* 0x00000038e52c7812 */ /* 0x000fc800078ef82d */
[----:B------:R-:W-:-:S05]  /*80b0*/  LOP3.LUT R44, R44, R233, RZ, 0x3c, !PT ;  /* 0x000000e92c2c7212 */ /* 0x000fca00078e3cff */
[--C-:B------:R-:W-:Y:S02]  /*80c0*/  @!P3 SHF.R.S32.HI R41, RZ, 0x1f, R45.reuse ;  /* 0x0000001fff29b819 */ /* 0x100fe4000001142d */
[----:B------:R-:W-:Y:S01]  /*80d0*/  @!P3 IADD3 R40, P5, P6, R38, R48, R45 ;  /* 0x000000302628b210 */ /* 0x000fe20007ebe02d */
[----:B------:R-:W-:-:S03]  /*80e0*/  IMAD R45, R47, 0x1400, R230 ;  /* 0x000014002f2d7824 */ /* 0x000fc600078e02e6 */
[----:B------:R-:W-:Y:S01]  /*80f0*/  @!P3 IADD3.X R41, R37, R54, R41, P5, P6 ;  /* 0x000000362529b210 */ /* 0x000fe20002fec429 */
[----:B------:R-:W-:Y:S01]  /*8100*/  IMAD.IADD R44, R45, 0x1, R44 ;  /* 0x000000012d2c7824 */ /* 0x000fe200078e022c */
[CC--:B------:R-:W-:Y:S01]  /*8110*/  LEA R50, P5, R42.reuse, R118.reuse, 0x1 ;  /* 0x000000762a327211 */ /* 0x0c0fe200078a08ff */
[C---:B------:R-:W-:Y:S02]  /*8120*/  IMAD R45, R17.reuse, 0x5000, R141 ;  /* 0x00005000112d7824 */ /* 0x040fe400078e028d */
[----:B------:R-:W-:Y:S01]  /*8130*/  IMAD R47, R17, 0x5000, R44 ;  /* 0x00005000112f7824 */ /* 0x000fe200078e022c */
[----:B------:R-:W-:Y:S01]  /*8140*/  LEA.HI.X R51, R42, R119, R43, 0x1, P5 ;  /* 0x000000772a337211 */ /* 0x000fe200028f0c2b */
[--C-:B------:R-:W-:Y:S01]  /*8150*/  IMAD R42, R45, 0x2, R16.reuse ;  /* 0x000000022d2a7824 */ /* 0x100fe200078e0210 */
[----:B------:R-:W-:Y:S01]  /*8160*/  @!P3 LEA R52, P5, R40, R118, 0x1 ;  /* 0x000000762834b211 */ /* 0x000fe200078a08ff */
[----:B------:R-:W-:-:S03]  /*8170*/  IMAD R47, R47, 0x2, R16 ;  /* 0x000000022f2f7824 */ /* 0x000fc600078e0210 */
[----:B------:R-:W-:Y:S02]  /*8180*/  @!P3 LEA.HI.X R53, R40, R119, R41, 0x1, P5 ;  /* 0x000000772835b211 */ /* 0x000fe400028f0c29 */
[----:B------:R-:W2:Y:S01]  /*8190*/  LDS.128 R40, [R42+0x24400] ;  /* 0x024400002a287984 */ /* 0x000ea20000000c00 */
[----:B------:R-:W-:-:S03]  /*81a0*/  ISETP.GE.AND P5, PT, R213, R116, PT ;  /* 0x00000074d500720c */ /* 0x000fc60003fa6270 */
[----:B------:R-:W3:Y:S10]  /*81b0*/  LDS.128 R44, [R47+0x24400] ;  /* 0x024400002f2c7984 */ /* 0x000ef40000000c00 */
        /* <DEDUP_REMOVED lines=13> */
[--C-:B------:R-:W-:Y:S01]  /*8290*/  SHF.R.U64 R69, R70, 0x10, R71.reuse ;  /* 0x0000001046457819 */ /* 0x100fe20000001247 */
[----:B------:R-:W-:Y:S01]  /*82a0*/  IMAD.U32 R136, R60, 0x10000, RZ ;  /* 0x000100003c887824 */ /* 0x000fe200078e00ff */
[----:B------:R-:W-:Y:S01]  /*82b0*/  SHF.R.U32.HI R70, RZ, 0x10, R71 ;  /* 0x00000010ff467819 */ /* 0x000fe20000011647 */
[C---:B------:R-:W-:Y:S01]  /*82c0*/  IMAD.U32 R134, R68.reuse, 0x10000, RZ ;  /* 0x0001000044867824 */ /* 0x040fe200078e00ff */
[----:B------:R-:W-:Y:S01]  /*82d0*/  LOP3.LUT R90, R45, 0xffff0000, RZ, 0xc0, !PT ;  /* 0xffff00002d5a7812 */ /* 0x000fe200078ec0ff */
[----:B------:R-:W-:Y:S01]  /*82e0*/  IMAD.U32 R71, R41, 0x10000, RZ ;  /* 0x0001000029477824 */ /* 0x000fe200078e00ff */
[----:B------:R-:W-:Y:S01]  /*82f0*/  LOP3.LUT R95, R68, 0xffff0000, RZ, 0xc0, !PT ;  /* 0xffff0000445f7812 */ /* 0x000fe200078ec0ff */
[C---:B------:R-:W-:Y:S01]  /*8300*/  FMUL.FTZ R138, R89.reuse, R134 ;  /* 0x00000086598a7220 */ /* 0x040fe20000410000 */
[----:B------:R-:W-:Y:S01]  /*8310*/  SHF.R.U32.HI R63, RZ, 0x10, R63 ;  /* 0x00000010ff3f7819 */ /* 0x000fe2000001163f */
[-C--:B------:R-:W-:Y:S01]  /*8320*/  FMUL.FTZ R68, R89, R136.reuse ;  /* 0x0000008859447220 */ /* 0x080fe20000410000 */
[----:B------:R-:W-:Y:S01]  /*8330*/  PRMT R175, R175, 0x5410, R70 ;  /* 0x00005410afaf7816 */ /* 0x000fe20000000046 */
[----:B------:R-:W-:Y:S01]  /*8340*/  FMUL.FTZ R89, R90, R95 ;  /* 0x0000005f5a597220 */ /* 0x000fe20000410000 */
[----:B------:R-:W-:Y:S01]  /*8350*/  LOP3.LUT R88, R41, 0xffff0000, RZ, 0xc0, !PT ;  /* 0xffff000029587812 */ /* 0x000fe200078ec0ff */
[----:B------:R-:W-:Y:S01]  /*8360*/  FFMA.FTZ R138, R71, R136, -R138 ;  /* 0x00000088478a7223 */ /* 0x000fe2000001088a */
[----:B------:R-:W-:Y:S01]  /*8370*/  LOP3.LUT R135, R60, 0xffff0000, RZ, 0xc0, !PT ;  /* 0xffff00003c877812 */ /* 0x000fe200078ec0ff */
[----:B------:R-:W-:Y:S01]  /*8380*/  IMAD.U32 R60, R175, 0x10000, RZ ;  /* 0x00010000af3c7824 */ /* 0x000fe200078e00ff */
[----:B------:R-:W-:Y:S01]  /*8390*/  PRMT R63, R174, 0x5410, R63 ;  /* 0x00005410ae3f7816 */ /* 0x000fe2000000003f */
[----:B------:R-:W-:Y:S01]  /*83a0*/  FFMA.FTZ R68, R71, R134, R68 ;  /* 0x0000008647447223 */ /* 0x000fe20000010044 */
[----:B------:R-:W-:Y:S01]  /*83b0*/  PRMT R62, R177, 0x5432, R62 ;  /* 0x00005432b13e7816 */ /* 0x000fe2000000003e */
[-C--:B------:R-:W-:Y:S01]  /*83c0*/  FMUL.FTZ R71, R90, R135.reuse ;  /* 0x000000875a477220 */ /* 0x080fe20000410000 */
[----:B------:R-:W-:Y:S01]  /*83d0*/  FFMA.FTZ R89, R88, R135, -R89 ;  /* 0x0000008758597223 */ /* 0x000fe20000010859 */
[----:B------:R-:W-:-:S02]  /*83e0*/  IMAD.U32 R70, R63, 0x10000, RZ ;  /* 0x000100003f467824 */ /* 0x000fc400078e00ff */
[C---:B------:R-:W-:Y:S01]  /*83f0*/  FMUL.FTZ R135, R93.reuse, R60 ;  /* 0x0000003c5d877220 */ /* 0x040fe20000410000 */
[----:B------:R-:W-:Y:S01]  /*8400*/  PRMT R55, R176, 0x5410, R55 ;  /* 0x00005410b0377816 */ /* 0x000fe20000000037 */
[----:B------:R-:W-:Y:S01]  /*8410*/  FFMA.FTZ R71, R88, R95, R71 ;  /* 0x0000005f58477223 */ /* 0x000fe20000010047 */
[-C--:B------:R-:W-:Y:S01]  /*8420*/  FMUL.FTZ R93, R93, R70.reuse ;  /* 0x000000465d5d7220 */ /* 0x080fe20000410000 */
[----:B------:R-:W-:Y:S01]  /*8430*/  FFMA.FTZ R135, R92, R70, -R135 ;  /* 0x000000465c877223 */ /* 0x000fe20000010887 */
[----:B------:R-:W-:Y:S01]  /*8440*/  LOP3.LUT R47, R47, 0xffff0000, RZ, 0xc0, !PT ;  /* 0xffff00002f2f7812 */ /* 0x000fe200078ec0ff */
[----:B------:R-:W-:Y:S01]  /*8450*/  IMAD.U32 R45, R44, 0x10000, RZ ;  /* 0x000100002c2d7824 */ /* 0x000fe200078e00ff */
[----:B------:R-:W-:Y:S01]  /*8460*/  LOP3.LUT R90, R175, 0xffff0000, RZ, 0xc0, !PT ;  /* 0xffff0000af5a7812 */ /* 0x000fe200078ec0ff */
[----:B------:R-:W-:Y:S01]  /*8470*/  FFMA.FTZ R60, R92, R60, R93 ;  /* 0x0000003c5c3c7223 */ /* 0x000fe2000001005d */
[----:B------:R-:W-:Y:S01]  /*8480*/  LOP3.LUT R70, R63, 0xffff0000, RZ, 0xc0, !PT ;  /* 0xffff00003f467812 */ /* 0x000fe200078ec0ff */
[----:B------:R-:W-:Y:S01]  /*8490*/  IMAD.U32 R88, R62, 0x10000, RZ ;  /* 0x000100003e587824 */ /* 0x000fe200078e00ff */
[----:B------:R-:W-:Y:S01]  /*84a0*/  LOP3.LUT R44, R44, 0xffff0000, RZ, 0xc0, !PT ;  /* 0xffff00002c2c7812 */ /* 0x000fe200078ec0ff */
[----:B------:R-:W-:-:S02]  /*84b0*/  IMAD.U32 R92, R55, 0x10000, RZ ;  /* 0x00010000375c7824 */ /* 0x000fc400078e00ff */
[C---:B------:R-:W-:Y:S01]  /*84c0*/  FMUL.FTZ R136, R47.reuse, R90 ;  /* 0x0000005a2f887220 */ /* 0x040fe20000410000 */
[----:B------:R-:W-:Y:S01]  /*84d0*/  FMUL.FTZ R134, R47, R70 ;  /* 0x000000462f867220 */ /* 0x000fe20000410000 */
[----:B------:R-:W-:Y:S01]  /*84e0*/  LOP3.LUT R47, R62, 0xffff0000, RZ, 0xc0, !PT ;  /* 0xffff00003e2f7812 */ /* 0x000fe200078ec0ff */
[----:B------:R-:W-:Y:S01]  /*84f0*/  IMAD.U32 R41, R40, 0x10000, RZ ;  /* 0x0001000028297824 */ /* 0x000fe200078e00ff */
[----:B------:R-:W-:Y:S01]  /*8500*/  LOP3.LUT R55, R55, 0xffff0000, RZ, 0xc0, !PT ;  /* 0xffff000037377812 */ /* 0x000fe200078ec0ff */
[C---:B------:R-:W-:Y:S01]  /*8510*/  FMUL.FTZ R62, R45.reuse, R88 ;  /* 0x000000582d3e7220 */ /* 0x040fe20000410000 */
[----:B------:R-:W-:Y:S01]  /*8520*/  PRMT R69, R174, 0x5432, R69 ;  /* 0x00005432ae457816 */ /* 0x000fe20000000045 */
[-C--:B------:R-:W-:Y:S01]  /*8530*/  FMUL.FTZ R45, R45, R92.reuse ;  /* 0x0000005c2d2d7220 */ /* 0x080fe20000410000 */
[----:B------:R-:W-:Y:S01]  /*8540*/  PRMT R61, R176, 0x5432, R61 ;  /* 0x00005432b03d7816 */ /* 0x000fe2000000003d */
[----:B------:R-:W-:Y:S01]  /*8550*/  FMUL.FTZ R63, R44, R47 ;  /* 0x0000002f2c3f7220 */ /* 0x000fe20000410000 */
[----:B------:R-:W-:Y:S01]  /*8560*/  LOP3.LUT R40, R40, 0xffff0000, RZ, 0xc0, !PT ;  /* 0xffff000028287812 */ /* 0x000fe200078ec0ff */
[----:B------:R-:W-:Y:S01]  /*8570*/  FFMA.FTZ R92, R41, R92, -R62 ;  /* 0x0000005c295c7223 */ /* 0x000fe2000001083e */
[----:B------:R-:W-:Y:S01]  /*8580*/  LOP3.LUT R43, R43, 0xffff0000, RZ, 0xc0, !PT ;  /* 0xffff00002b2b7812 */ /* 0x000fe200078ec0ff */
[-C--:B------:R-:W-:Y:S01]  /*8590*/  FMUL.FTZ R93, R44, R55.reuse ;  /* 0x000000372c5d7220 */ /* 0x080fe20000410000 */
[----:B------:R-:W-:Y:S01]  /*85a0*/  FFMA.FTZ R41, R41, R88, R45 ;  /* 0x0000005829297223 */ /* 0x000fe2000001002d */
[----:B------:R-:W-:Y:S01]  /*85b0*/  IMAD.U32 R44, R69, 0x10000, RZ ;  /* 0x00010000452c7824 */ /* 0x000fe200078e00ff */
[----:B------:R-:W-:Y:S01]  /*85c0*/  LOP3.LUT R46, R46, 0xffff0000, RZ, 0xc0, !PT ;  /* 0xffff00002e2e7812 */ /* 0x000fe200078ec0ff */
[----:B------:R-:W-:Y:S01]  /*85d0*/  IMAD.U32 R45, R61, 0x10000, RZ ;  /* 0x000100003d2d7824 */ /* 0x000fe200078e00ff */
[----:B------:R-:W-:Y:S01]  /*85e0*/  LOP3.LUT R69, R69, 0xffff0000, RZ, 0xc0, !PT ;  /* 0xffff000045457812 */ /* 0x000fe200078ec0ff */
[C---:B------:R-:W-:Y:S01]  /*85f0*/  FFMA.FTZ R55, R40.reuse, R55, -R63 ;  /* 0x0000003728377223 */ /* 0x040fe2000001083f */
[----:B------:R-:W-:Y:S01]  /*8600*/  LOP3.LUT R61, R61, 0xffff0000, RZ, 0xc0, !PT ;  /* 0xffff00003d3d7812 */ /* 0x000fe200078ec0ff */
[C---:B------:R-:W-:Y:S01]  /*8610*/  FFMA.FTZ R70, R43.reuse, R70, -R136 ;  /* 0x000000462b467223 */ /* 0x040fe20000010888 */
[----:B------:R-:W-:Y:S01]  /*8620*/  FFMA.FTZ R40, R40, R47, R93 ;  /* 0x0000002f28287223 */ /* 0x000fe2000001005d */
[----:B------:R-:W-:Y:S01]  /*8630*/  LOP3.LUT R42, R42, 0xffff0000, RZ, 0xc0, !PT ;  /* 0xffff00002a2a7812 */ /* 0x000fe200078ec0ff */
[----:B------:R-:W-:Y:S01]  /*8640*/  FFMA.FTZ R43, R43, R90, R134 ;  /* 0x0000005a2b2b7223 */ /* 0x000fe20000010086 */
[C---:B------:R-:W-:Y:S01]  /*8650*/  FMUL.FTZ R47, R94.reuse, R45 ;  /* 0x0000002d5e2f7220 */ /* 0x040fe20000410000 */
[-C--:B------:R-:W-:Y:S01]  /*8660*/  FMUL.FTZ R62, R94, R44.reuse ;  /* 0x0000002c5e3e7220 */ /* 0x080fe20000410000 */
[C---:B------:R-:W-:Y:S01]  /*8670*/  FMUL.FTZ R63, R46.reuse, R69 ;  /* 0x000000452e3f7220 */ /* 0x040fe20000410000 */
[----:B------:R-:W-:Y:S01]  /*8680*/  FMUL.FTZ R46, R46, R61 ;  /* 0x0000003d2e2e7220 */ /* 0x000fe20000410000 */
[C---:B------:R-:W-:Y:S01]  /*8690*/  FFMA.FTZ R47, R91.reuse, R44, R47 ;  /* 0x0000002c5b2f7223 */ /* 0x040fe2000001002f */
[----:B------:R-:W-:Y:S01]  /*86a0*/  FFMA.FTZ R45, R91, R45, -R62 ;  /* 0x0000002d5b2d7223 */ /* 0x000fe2000001083e */
[C---:B------:R-:W-:Y:S01]  /*86b0*/  FFMA.FTZ R44, R42.reuse, R61, -R63 ;  /* 0x0000003d2a2c7223 */ /* 0x040fe2000001083f */
[----:B------:R-:W-:Y:S01]  /*86c0*/  F2FP.BF16.F32.PACK_AB R60, R43, R60 ;  /* 0x0000003c2b3c723e */ /* 0x000fe200000010ff */
[----:B------:R-:W-:Y:S01]  /*86d0*/  FFMA.FTZ R46, R42, R69, R46 ;  /* 0x000000452a2e7223 */ /* 0x000fe2000001002e */
[----:B------:R-:W-:-:S02]  /*86e0*/  F2FP.BF16.F32.PACK_AB R43, R40, R41 ;  /* 0x00000029282b723e */ /* 0x000fc400000010ff */
[----:B------:R-:W-:Y:S02]  /*86f0*/  F2FP.BF16.F32.PACK_AB R89, R89, R138 ;  /* 0x0000008a5959723e */ /* 0x000fe400000010ff */
[----:B------:R-:W-:Y:S02]  /*8700*/  F2FP.BF16.F32.PACK_AB R70, R70, R135 ;  /* 0x000000874646723e */ /* 0x000fe400000010ff */
[----:B------:R-:W-:Y:S01]  /*8710*/  F2FP.BF16.F32.PACK_AB R68, R71, R68 ;  /* 0x000000444744723e */ /* 0x000fe200000010ff */
[----:B------:R-:W-:Y:S01]  /*8720*/  IMAD.MOV.U32 R41, RZ, RZ, R89 ;  /* 0x000000ffff297224 */ /* 0x000fe200078e0059 */
[----:B------:R-:W-:Y:S02]  /*8730*/  F2FP.BF16.F32.PACK_AB R88, R55, R92 ;  /* 0x0000005c3758723e */ /* 0x000fe400000010ff */
[----:B------:R-:W-:Y:S01]  /*8740*/  F2FP.BF16.F32.PACK_AB R42, R44, R45 ;  /* 0x0000002d2c2a723e */ /* 0x000fe200000010ff */
[----:B------:R-:W-:Y:S01]  /*8750*/  IMAD.MOV.U32 R44, RZ, RZ, R43 ;  /* 0x000000ffff2c7224 */ /* 0x000fe200078e002b */
[----:B------:R-:W-:Y:S01]  /*8760*/  F2FP.BF16.F32.PACK_AB R46, R46, R47 ;  /* 0x0000002f2e2e723e */ /* 0x000fe200000010ff */
[----:B------:R-:W-:-:S02]  /*8770*/  IMAD.MOV.U32 R40, RZ, RZ, R88 ;  /* 0x000000ffff287224 */ /* 0x000fc400078e0058 */
[----:B------:R-:W-:Y:S02]  /*8780*/  IMAD.MOV.U32 R45, RZ, RZ, R68 ;  /* 0x000000ffff2d7224 */ /* 0x000fe400078e0044 */
[----:B------:R-:W-:Y:S02]  /*8790*/  IMAD.MOV.U32 R43, RZ, RZ, R70 ;  /* 0x000000ffff2b7224 */ /* 0x000fe400078e0046 */
[----:B------:R-:W-:-:S07]  /*87a0*/  IMAD.MOV.U32 R47, RZ, RZ, R60 ;  /* 0x000000ffff2f7224 */ /* 0x000fce00078e003c */
.L_x_2384:
[----:B------:R-:W-:Y:S05]  /*87b0*/  BSYNC B3 ;  /* 0x0000000000037941 */ /* 0x000fea0003800000 */
.L_x_2383:
[----:B--2---:R2:W-:Y:S04]  /*87c0*/  STG.E.128 desc[UR60][R50.64], R40 ;  /* 0x0000002832007986 */ /* 0x0045e8000c101d3c */
[----:B---3--:R2:W-:Y:S02]  /*87d0*/  @!P3 STG.E.128 desc[UR60][R52.64], R44 ;  /* 0x0000002c3400b986 */ /* 0x0085e4000c101d3c */
.L_x_2382:
[----:B------:R-:W-:Y:S05]  /*87e0*/  BSYNC B2 ;  /* 0x0000000000027941 */ /* 0x000fea0003800000 */
.L_x_2381:
        /* <DEDUP_REMOVED lines=23> */
[C---:B------:R-:W-:Y:S01]  /*8960*/  IMAD R41, R17.reuse, 0x5000, R140 ;  /* 0x0000500011297824 */ /* 0x040fe200078e028c */
[C---:B------:R-:W-:Y:S01]  /*8970*/  @!P3 LEA R50, P5, R42.reuse, R118, 0x1 ;  /* 0x000000762a32b211 */ /* 0x040fe200078a08ff */
        /* <DEDUP_REMOVED lines=9> */
[----:B---3--:R-:W-:Y:S01]  /*8a10*/  IMAD.U32 R63, R45, 0x10000, RZ ;  /* 0x000100002d3f7824 */ /* 0x008fe200078e00ff */
[----:B------:R-:W-:Y:S01]  /*8a20*/  SHF.R.U32.HI R64, RZ, 0x10, R65 ;  /* 0x00000010ff407819 */ /* 0x000fe20000011641 */
[----:B------:R-:W-:Y:S01]  /*8a30*/  IMAD.U32 R62, R47, 0x10000, RZ ;  /* 0x000100002f3e7824 */ /* 0x000fe200078e00ff */
[--C-:B------:R-:W-:Y:S01]  /*8a40*/  SHF.R.U64 R56, R56, 0x10, R57.reuse ;  /* 0x0000001038387819 */ /* 0x100fe20000001239 */
[----:B--2---:R-:W-:Y:S01]  /*8a50*/  IMAD.U32 R55, R43, 0x10000, RZ ;  /* 0x000100002b377824 */ /* 0x004fe200078e00ff */
[----:B------:R-:W-:Y:S02]  /*8a60*/  SHF.R.U32.HI R68, RZ, 0x10, R57 ;  /* 0x00000010ff447819 */ /* 0x000fe40000011639 */
[----:B------:R-:W-:Y:S02]  /*8a70*/  PRMT R65, R173, 0x5432, R64 ;  /* 0x00005432ad417816 */ /* 0x000fe40000000040 */
[----:B------:R-:W-:-:S02]  /*8a80*/  PRMT R56, R171, 0x5410, R56 ;  /* 0x00005410ab387816 */ /* 0x000fc40000000038 */
[--C-:B------:R-:W-:Y:S01]  /*8a90*/  SHF.R.U64 R61, R66, 0x10, R67.reuse ;  /* 0x00000010423d7819 */ /* 0x100fe20000001243 */
[----:B------:R-:W-:Y:S01]  /*8aa0*/  IMAD.U32 R66, R65, 0x10000, RZ ;  /* 0x0001000041427824 */ /* 0x000fe200078e00ff */
[----:B------:R-:W-:Y:S02]  /*8ab0*/  PRMT R171, R171, 0x5432, R68 ;  /* 0x00005432abab7816 */ /* 0x000fe40000000044 */
[----:B------:R-:W-:Y:S02]  /*8ac0*/  SHF.R.U32.HI R67, RZ, 0x10, R67 ;  /* 0x00000010ff437819 */ /* 0x000fe40000011643 */
[----:B------:R-:W-:Y:S01]  /*8ad0*/  PRMT R173, R173, 0x5410, R60 ;  /* 0x00005410adad7816 */ /* 0x000fe2000000003c */
[----:B------:R-:W-:Y:S01]  /*8ae0*/  IMAD.U32 R64, R171, 0x10000, RZ ;  /* 0x00010000ab407824 */ /* 0x000fe200078e00ff */
[----:B------:R-:W-:Y:S01]  /*8af0*/  SHF.R.U64 R57, R58, 0x10, R59 ;  /* 0x000000103a397819 */ /* 0x000fe2000000123b */
[----:B------:R-:W-:Y:S01]  /*8b00*/  IMAD.U32 R58, R41, 0x10000, RZ ;  /* 0x00010000293a7824 */ /* 0x000fe200078e00ff */
[C---:B------:R-:W-:Y:S01]  /*8b10*/  PRMT R60, R172.reuse, 0x5410, R61 ;  /* 0x00005410ac3c7816 */ /* 0x040fe2000000003d */
[C---:B------:R-:W-:Y:S01]  /*8b20*/  FMUL.FTZ R61, R63.reuse, R66 ;  /* 0x000000423f3d7220 */ /* 0x040fe20000410000 */
[----:B------:R-:W-:Y:S01]  /*8b30*/  SHF.R.U32.HI R69, RZ, 0x10, R59 ;  /* 0x00000010ff457819 */ /* 0x000fe2000001163b */
[-C--:B------:R-:W-:Y:S01]  /*8b40*/  FMUL.FTZ R63, R63, R64.reuse ;  /* 0x000000403f3f7220 */ /* 0x080fe20000410000 */
[----:B------:R-:W-:Y:S01]  /*8b50*/  PRMT R67, R172, 0x5432, R67 ;  /* 0x00005432ac437816 */ /* 0x000fe20000000043 */
[C---:B------:R-:W-:Y:S01]  /*8b60*/  FFMA.FTZ R61, R58.reuse, R64, -R61 ;  /* 0x000000403a3d7223 */ /* 0x040fe2000001083d */
[----:B------:R-:W-:Y:S01]  /*8b70*/  LOP3.LUT R59, R45, 0xffff0000, RZ, 0xc0, !PT ;  /* 0xffff00002d3b7812 */ /* 0x000fe200078ec0ff */
[----:B------:R-:W-:Y:S01]  /*8b80*/  FFMA.FTZ R58, R58, R66, R63 ;  /* 0x000000423a3a7223 */ /* 0x000fe2000001003f */
[----:B------:R-:W-:Y:S01]  /*8b90*/  LOP3.LUT R65, R65, 0xffff0000, RZ, 0xc0, !PT ;  /* 0xffff000041417812 */ /* 0x000fe200078ec0ff */
[----:B------:R-:W-:Y:S01]  /*8ba0*/  IMAD.U32 R68, R67, 0x10000, RZ ;  /* 0x0001000043447824 */ /* 0x000fe200078e00ff */
[----:B------:R-:W-:Y:S01]  /*8bb0*/  LOP3.LUT R64, R171, 0xffff0000, RZ, 0xc0, !PT ;  /* 0xffff0000ab407812 */ /* 0x000fe200078ec0ff */
[----:B------:R-:W-:Y:S01]  /*8bc0*/  IMAD.U32 R45, R44, 0x10000, RZ ;  /* 0x000100002c2d7824 */ /* 0x000fe200078e00ff */
[----:B------:R-:W-:Y:S01]  /*8bd0*/  PRMT R69, R170, 0x5432, R69 ;  /* 0x00005432aa457816 */ /* 0x000fe20000000045 */
[-C--:B------:R-:W-:Y:S01]  /*8be0*/  FMUL.FTZ R71, R59, R65.reuse ;  /* 0x000000413b477220 */ /* 0x080fe20000410000 */
[----:B------:R-:W-:Y:S01]  /*8bf0*/  LOP3.LUT R54, R41, 0xffff0000, RZ, 0xc0, !PT ;  /* 0xffff000029367812 */ /* 0x000fe200078ec0ff */
[----:B------:R-:W-:Y:S01]  /*8c00*/  FMUL.FTZ R59, R59, R64 ;  /* 0x000000403b3b7220 */ /* 0x000fe20000410000 */
[----:B------:R-:W-:Y:S01]  /*8c10*/  FMUL.FTZ R66, R62, R68 ;  /* 0x000000443e427220 */ /* 0x000fe20000410000 */
[----:B------:R-:W-:Y:S01]  /*8c20*/  IMAD.U32 R63, R69, 0x10000, RZ ;  /* 0x00010000453f7824 */ /* 0x000fe200078e00ff */
[----:B------:R-:W-:Y:S01]  /*8c30*/  LOP3.LUT R47, R47, 0xffff0000, RZ, 0xc0, !PT ;  /* 0xffff00002f2f7812 */ /* 0x000fe200078ec0ff */
[C---:B------:R-:W-:Y:S01]  /*8c40*/  FFMA.FTZ R64, R54.reuse, R64, -R71 ;  /* 0x0000004036407223 */ /* 0x040fe20000010847 */
[----:B------:R-:W-:Y:S01]  /*8c50*/  LOP3.LUT R67, R67, 0xffff0000, RZ, 0xc0, !PT ;  /* 0xffff000043437812 */ /* 0x000fe200078ec0ff */
[----:B------:R-:W-:Y:S01]  /*8c60*/  FFMA.FTZ R59, R54, R65, R59 ;  /* 0x00000041363b7223 */ /* 0x000fe2000001003b */
[----:B------:R-:W-:Y:S01]  /*8c70*/  LOP3.LUT R69, R69, 0xffff0000, RZ, 0xc0, !PT ;  /* 0xffff000045457812 */ /* 0x000fe200078ec0ff */
[-C--:B------:R-:W-:Y:S01]  /*8c80*/  FFMA.FTZ R54, R55, R63.reuse, -R66 ;  /* 0x0000003f37367223 */ /* 0x080fe20000010842 */
[----:B------:R-:W-:Y:S01]  /*8c90*/  FMUL.FTZ R71, R62, R63 ;  /* 0x0000003f3e477220 */ /* 0x000fe20000410000 */
[----:B------:R-:W-:-:S02]  /*8ca0*/  IMAD.U32 R66, R173, 0x10000, RZ ;  /* 0x00010000ad427824 */ /* 0x000fc400078e00ff */
[C---:B------:R-:W-:Y:S01]  /*8cb0*/  FMUL.FTZ R63, R47.reuse, R67 ;  /* 0x000000432f3f7220 */ /* 0x040fe20000410000 */
[C---:B------:R-:W-:Y:S02]  /*8cc0*/  IMAD.U32 R62, R56.reuse, 0x10000, RZ ;  /* 0x00010000383e7824 */ /* 0x040fe400078e00ff */
[-C--:B------:R-:W-:Y:S01]  /*8cd0*/  FMUL.FTZ R65, R47, R69.reuse ;  /* 0x000000452f417220 */ /* 0x080fe20000410000 */
[----:B------:R-:W-:Y:S01]  /*8ce0*/  LOP3.LUT R47, R56, 0xffff0000, RZ, 0xc0, !PT ;  /* 0xffff0000382f7812 */ /* 0x000fe200078ec0ff */
[----:B------:R-:W-:Y:S01]  /*8cf0*/  FMUL.FTZ R56, R45, R66 ;  /* 0x000000422d387220 */ /* 0x000fe20000410000 */
[----:B------:R-:W-:Y:S01]  /*8d00*/  LOP3.LUT R52, R43, 0xffff0000, RZ, 0xc0, !PT ;  /* 0xffff00002b347812 */ /* 0x000fe200078ec0ff */
[----:B------:R-:W-:Y:S01]  /*8d10*/  IMAD.U32 R41, R40, 0x10000, RZ ;  /* 0x0001000028297824 */ /* 0x000fe200078e00ff */
[----:B------:R-:W-:Y:S01]  /*8d20*/  LOP3.LUT R44, R44, 0xffff0000, RZ, 0xc0, !PT ;  /* 0xffff00002c2c7812 */ /* 0x000fe200078ec0ff */
[----:B------:R-:W-:Y:S01]  /*8d30*/  FMUL.FTZ R45, R45, R62 ;  /* 0x0000003e2d2d7220 */ /* 0x000fe20000410000 */
[----:B------:R-:W-:Y:S01]  /*8d40*/  PRMT R57, R170, 0x5410, R57 ;  /* 0x00005410aa397816 */ /* 0x000fe20000000039 */
[----:B------:R-:W-:Y:S01]  /*8d50*/  FFMA.FTZ R55, R55, R68, R71 ;  /* 0x0000004437377223 */ /* 0x000fe20000010047 */
[----:B------:R-:W-:Y:S01]  /*8d60*/  LOP3.LUT R173, R173, 0xffff0000, RZ, 0xc0, !PT ;  /* 0xffff0000adad7812 */ /* 0x000fe200078ec0ff */
[----:B------:R-:W-:Y:S01]  /*8d70*/  IMAD.U32 R43, R42, 0x10000, RZ ;  /* 0x000100002a2b7824 */ /* 0x000fe200078e00ff */
[----:B------:R-:W-:Y:S01]  /*8d80*/  LOP3.LUT R40, R40, 0xffff0000, RZ, 0xc0, !PT ;  /* 0xffff000028287812 */ /* 0x000fe200078ec0ff */
[----:B------:R-:W-:Y:S01]  /*8d90*/  FFMA.FTZ R69, R52, R69, -R63 ;  /* 0x0000004534457223 */ /* 0x000fe2000001083f */
[----:B------:R-:W-:Y:S01]  /*8da0*/  LOP3.LUT R53, R42, 0xffff0000, RZ, 0xc0, !PT ;  /* 0xffff00002a357812 */ /* 0x000fe200078ec0ff */
[----:B------:R-:W-:Y:S01]  /*8db0*/  FFMA.FTZ R68, R52, R67, R65 ;  /* 0x0000004334447223 */ /* 0x000fe20000010041 */
[C---:B------:R-:W-:Y:S01]  /*8dc0*/  FFMA.FTZ R56, R41.reuse, R62, -R56 ;  /* 0x0000003e29387223 */ /* 0x040fe20000010838 */
[----:B------:R-:W-:Y:S01]  /*8dd0*/  FFMA.FTZ R45, R41, R66, R45 ;  /* 0x00000042292d7223 */ /* 0x000fe2000001002d */
[----:B------:R-:W-:-:S02]  /*8de0*/  IMAD.U32 R42, R46, 0x10000, RZ ;  /* 0x000100002e2a7824 */ /* 0x000fc400078e00ff */
[C---:B------:R-:W-:Y:S01]  /*8df0*/  FMUL.FTZ R63, R44.reuse, R173 ;  /* 0x000000ad2c3f7220 */ /* 0x040fe20000410000 */
[-C--:B------:R-:W-:Y:S01]  /*8e00*/  FMUL.FTZ R65, R44, R47.reuse ;  /* 0x0000002f2c417220 */ /* 0x080fe20000410000 */
[C---:B------:R-:W-:Y:S01]  /*8e10*/  IMAD.U32 R41, R57.reuse, 0x10000, RZ ;  /* 0x0001000039297824 */ /* 0x040fe200078e00ff */
[----:B------:R-:W-:Y:S01]  /*8e20*/  LOP3.LUT R46, R46, 0xffff0000, RZ, 0xc0, !PT ;  /* 0xffff00002e2e7812 */ /* 0x000fe200078ec0ff */
[----:B------:R-:W-:Y:S01]  /*8e30*/  IMAD.U32 R44, R60, 0x10000, RZ ;  /* 0x000100003c2c7824 */ /* 0x000fe200078e00ff */
[----:B------:R-:W-:Y:S01]  /*8e40*/  LOP3.LUT R57, R57, 0xffff0000, RZ, 0xc0, !PT ;  /* 0xffff000039397812 */ /* 0x000fe200078ec0ff */
[----:B------:R-:W-:Y:S01]  /*8e50*/  FFMA.FTZ R63, R40, R47, -R63 ;  /* 0x0000002f283f7223 */ /* 0x000fe2000001083f */
[----:B------:R-:W-:Y:S01]  /*8e60*/  LOP3.LUT R60, R60, 0xffff0000, RZ, 0xc0, !PT ;  /* 0xffff00003c3c7812 */ /* 0x000fe200078ec0ff */
[----:B------:R-:W-:Y:S01]  /*8e70*/  FFMA.FTZ R40, R40, R173, R65 ;  /* 0x000000ad28287223 */ /* 0x000fe20000010041 */
[C---:B------:R-:W-:Y:S01]  /*8e80*/  FMUL.FTZ R52, R42.reuse, R44 ;  /* 0x0000002c2a347220 */ /* 0x040fe20000410000 */
[----:B------:R-:W-:Y:S01]  /*8e90*/  FMUL.FTZ R47, R42, R41 ;  /* 0x000000292a2f7220 */ /* 0x000fe20000410000 */
[C---:B------:R-:W-:Y:S01]  /*8ea0*/  FMUL.FTZ R65, R46.reuse, R57 ;  /* 0x000000392e417220 */ /* 0x040fe20000410000 */
[----:B------:R-:W-:Y:S01]  /*8eb0*/  FMUL.FTZ R42, R46, R60 ;  /* 0x0000003c2e2a7220 */ /* 0x000fe20000410000 */
[C---:B------:R-:W-:Y:S01]  /*8ec0*/  FFMA.FTZ R52, R43.reuse, R41, -R52 ;  /* 0x000000292b347223 */ /* 0x040fe20000010834 */
[----:B------:R-:W-:Y:S01]  /*8ed0*/  FFMA.FTZ R47, R43, R44, R47 ;  /* 0x0000002c2b2f7223 */ /* 0x000fe2000001002f */
[C---:B------:R-:W-:Y:S01]  /*8ee0*/  FFMA.FTZ R60, R53.reuse, R60, R65 ;  /* 0x0000003c353c7223 */ /* 0x040fe20000010041 */
[----:B------:R-:W-:Y:S01]  /*8ef0*/  FFMA.FTZ R57, R53, R57, -R42 ;  /* 0x0000003935397223 */ /* 0x000fe2000001082a */
[----:B------:R-:W-:-:S02]  /*8f00*/  F2FP.BF16.F32.PACK_AB R58, R59, R58 ;  /* 0x0000003a3b3a723e */ /* 0x000fc400000010ff */
        /* <DEDUP_REMOVED lines=8> */
[----:B------:R-:W-:-:S02]  /*8f90*/  F2FP.BF16.F32.PACK_AB R43, R69, R54 ;  /* 0x00000036452b723e */ /* 0x000fc400000010ff */
[----:B------:R-:W-:-:S07]  /*8fa0*/  F2FP.BF16.F32.PACK_AB R42, R57, R52 ;  /* 0x00000034392a723e */ /* 0x000fce00000010ff */
.L_x_2386:
[----:B------:R-:W-:Y:S05]  /*8fb0*/  BSYNC B2 ;  /* 0x0000000000027941 */ /* 0x000fea0003800000 */
.L_x_2385:
[----:B--2---:R4:W-:Y:S04]  /*8fc0*/  STG.E.128 desc[UR60][R48.64], R40 ;  /* 0x0000002830007986 */ /* 0x0049e8000c101d3c */
[----:B---3--:R4:W-:Y:S02]  /*8fd0*/  @!P3 STG.E.128 desc[UR60][R50.64], R44 ;  /* 0x0000002c3200b986 */ /* 0x0089e4000c101d3c */
.L_x_2380:
[----:B------:R-:W-:Y:S05]  /*8fe0*/  BSYNC B1 ;  /* 0x0000000000017941 */ /* 0x000fea0003800000 */
.L_x_2379:
[----:B--2-4-:R-:W2:Y:S01]  /*8ff0*/  LDL R40, [R1+0x70] ;  /* 0x0000700001287983 */ /* 0x014ea20000100800 */
[----:B------:R-:W-:-:S04]  /*9000*/  IMAD.WIDE.U32 R122, R220, R120, R122 ;  /* 0x00000078dc7a7225 */ /* 0x000fc800078e007a */
[----:B--2---:R-:W-:-:S04]  /*9010*/  IMAD R40, R40, R120, RZ ;  /* 0x0000007828287224 */ /* 0x004fc800078e02ff */
        /* <DEDUP_REMOVED lines=40> */
[----:B--2---:R-:W-:Y:S01]  /*92a0*/  IMAD.U32 R55, R41, 0x10000, RZ ;  /* 0x0001000029377824 */ /* 0x004fe200078e00ff */
[--C-:B------:R-:W-:Y:S01]  /*92b0*/  SHF.R.U64 R66, R76, 0x10, R77.reuse ;  /* 0x000000104c427819 */ /* 0x100fe2000000124d */
[----:B------:R-:W-:Y:S01]  /*92c0*/  IMAD.U32 R61, R47, 0x10000, RZ ;  /* 0x000100002f3d7824 */ /* 0x000fe200078e00ff */
[----:B------:R-:W-:Y:S01]  /*92d0*/  LOP3.LUT R60, R45, 0xffff0000, RZ, 0xc0, !PT ;  /* 0xffff00002d3c7812 */ /* 0x000fe200078ec0ff */
[----:B------:R-:W-:Y:S01]  /*92e0*/  IMAD.U32 R58, R43, 0x10000, RZ ;  /* 0x000100002b3a7824 */ /* 0x000fe200078e00ff */
[----:B------:R-:W-:Y:S01]  /*92f0*/  SHF.R.U32.HI R76, RZ, 0x10, R77 ;  /* 0x00000010ff4c7819 */ /* 0x000fe2000001164d */
[----:B------:R-:W-:Y:S01]  /*9300*/  IMAD.U32 R54, R44, 0x10000, RZ ;  /* 0x000100002c367824 */ /* 0x000fe200078e00ff */
[----:B------:R-:W-:Y:S01]  /*9310*/  PRMT R45, R169, 0x5432, R84 ;  /* 0x00005432a92d7816 */ /* 0x000fe20000000054 */
[----:B------:R-:W-:Y:S01]  /*9320*/  IMAD.U32 R53, R40, 0x10000, RZ ;  /* 0x0001000028357824 */ /* 0x000fe200078e00ff */
[----:B------:R-:W-:-:S02]  /*9330*/  PRMT R63, R153, 0x5432, R66 ;  /* 0x00005432993f7816 */ /* 0x000fc40000000042 */
[--C-:B------:R-:W-:Y:S01]  /*9340*/  SHF.R.U64 R68, R86, 0x10, R87.reuse ;  /* 0x0000001056447819 */ /* 0x100fe20000001257 */
[----:B------:R-:W-:Y:S01]  /*9350*/  IMAD.U32 R66, R45, 0x10000, RZ ;  /* 0x000100002d427824 */ /* 0x000fe200078e00ff */
[----:B------:R-:W-:Y:S02]  /*9360*/  PRMT R153, R153, 0x5410, R76 ;  /* 0x0000541099997816 */ /* 0x000fe4000000004c */
[----:B------:R-:W-:Y:S02]  /*9370*/  SHF.R.U32.HI R86, RZ, 0x10, R87 ;  /* 0x00000010ff567819 */ /* 0x000fe40000011657 */
[--C-:B------:R-:W-:Y:S02]  /*9380*/  SHF.R.U64 R65, R78, 0x10, R79.reuse ;  /* 0x000000104e417819 */ /* 0x100fe4000000124f */
[----:B------:R-:W-:Y:S02]  /*9390*/  SHF.R.U32.HI R79, RZ, 0x10, R79 ;  /* 0x00000010ff4f7819 */ /* 0x000fe4000001164f */
[----:B------:R-:W-:Y:S01]  /*93a0*/  PRMT R169, R169, 0x5410, R64 ;  /* 0x00005410a9a97816 */ /* 0x000fe20000000040 */
[----:B------:R-:W-:Y:S01]  /*93b0*/  IMAD.U32 R64, R153, 0x10000, RZ ;  /* 0x0001000099407824 */ /* 0x000fe200078e00ff */
[----:B------:R-:W-:Y:S01]  /*93c0*/  PRMT R67, R155, 0x5410, R68 ;  /* 0x000054109b437816 */ /* 0x000fe20000000044 */
[----:B------:R-:W-:Y:S01]  /*93d0*/  FMUL.FTZ R68, R59, R66 ;  /* 0x000000423b447220 */ /* 0x000fe20000410000 */
[----:B------:R-:W-:Y:S01]  /*93e0*/  LOP3.LUT R62, R47, 0xffff0000, RZ, 0xc0, !PT ;  /* 0xffff00002f3e7812 */ /* 0x000fe200078ec0ff */
[----:B------:R-:W-:Y:S01]  /*93f0*/  FMUL.FTZ R70, R59, R64 ;  /* 0x000000403b467220 */ /* 0x000fe20000410000 */
[----:B------:R-:W-:-:S02]  /*9400*/  PRMT R155, R155, 0x5432, R86 ;  /* 0x000054329b9b7816 */ /* 0x000fc40000000056 */
[C---:B------:R-:W-:Y:S02]  /*9410*/  PRMT R47, R154.reuse, 0x5432, R65 ;  /* 0x000054329a2f7816 */ /* 0x040fe40000000041 */
[----:B------:R-:W-:Y:S02]  /*9420*/  PRMT R154, R154, 0x5410, R79 ;  /* 0x000054109a9a7816 */ /* 0x000fe4000000004f */
[----:B------:R-:W-:Y:S01]  /*9430*/  LOP3.LUT R65, R45, 0xffff0000, RZ, 0xc0, !PT ;  /* 0xffff00002d417812 */ /* 0x000fe200078ec0ff */
[----:B------:R-:W-:Y:S01]  /*9440*/  FFMA.FTZ R45, R55, R64, -R68 ;  /* 0x00000040372d7223 */ /* 0x000fe20000010844 */
[----:B------:R-:W-:Y:S01]  /*9450*/  IMAD.U32 R64, R155, 0x10000, RZ ;  /* 0x000100009b407824 */ /* 0x000fe200078e00ff */
[----:B------:R-:W-:Y:S01]  /*9460*/  LOP3.LUT R153, R153, 0xffff0000, RZ, 0xc0, !PT ;  /* 0xffff000099997812 */ /* 0x000fe200078ec0ff */
[----:B------:R-:W-:Y:S01]  /*9470*/  IMAD.U32 R59, R154, 0x10000, RZ ;  /* 0x000100009a3b7824 */ /* 0x000fe200078e00ff */
[----:B------:R-:W-:Y:S01]  /*9480*/  LOP3.LUT R57, R41, 0xffff0000, RZ, 0xc0, !PT ;  /* 0xffff000029397812 */ /* 0x000fe200078ec0ff */
[----:B------:R-:W-:Y:S01]  /*9490*/  FMUL.FTZ R69, R61, R64 ;  /* 0x000000403d457220 */ /* 0x000fe20000410000 */
[C---:B------:R-:W-:Y:S01]  /*94a0*/  FMUL.FTZ R68, R60.reuse, R65 ;  /* 0x000000413c447220 */ /* 0x040fe20000410000 */
[----:B------:R-:W-:Y:S01]  /*94b0*/  LOP3.LUT R155, R155, 0xffff0000, RZ, 0xc0, !PT ;  /* 0xffff00009b9b7812 */ /* 0x000fe200078ec0ff */
[----:B------:R-:W-:Y:S01]  /*94c0*/  FMUL.FTZ R61, R61, R59 ;  /* 0x0000003b3d3d7220 */ /* 0x000fe20000410000 */
[----:B------:R-:W-:Y:S01]  /*94d0*/  FMUL.FTZ R60, R60, R153 ;  /* 0x000000993c3c7220 */ /* 0x000fe20000410000 */
[----:B------:R-:W-:Y:S01]  /*94e0*/  FFMA.FTZ R69, R58, R59, -R69 ;  /* 0x0000003b3a457223 */ /* 0x000fe20000010845 */
[----:B------:R-:W-:Y:S01]  /*94f0*/  LOP3.LUT R59, R154, 0xffff0000, RZ, 0xc0, !PT ;  /* 0xffff00009a3b7812 */ /* 0x000fe200078ec0ff */
[----:B------:R-:W-:Y:S01]  /*9500*/  FFMA.FTZ R55, R55, R66, R70 ;  /* 0x0000004237377223 */ /* 0x000fe20000010046 */
[----:B------:R-:W-:Y:S01]  /*9510*/  LOP3.LUT R56, R43, 0xffff0000, RZ, 0xc0, !PT ;  /* 0xffff00002b387812 */ /* 0x000fe200078ec0ff */
[----:B------:R-:W-:Y:S01]  /*9520*/  FFMA.FTZ R64, R58, R64, R61 ;  /* 0x000000403a407223 */ /* 0x000fe2000001003d */
[C---:B------:R-:W-:Y:S01]  /*9530*/  FFMA.FTZ R68, R57.reuse, R153, -R68 ;  /* 0x0000009939447223 */ /* 0x040fe20000010844 */
[----:B------:R-:W-:Y:S01]  /*9540*/  FFMA.FTZ R66, R57, R65, R60 ;  /* 0x0000004139427223 */ /* 0x000fe2000001003c */
[----:B------:R-:W-:Y:S01]  /*9550*/  FMUL.FTZ R61, R62, R155 ;  /* 0x0000009b3e3d7220 */ /* 0x000fe20000410000 */
[----:B------:R-:W-:-:S02]  /*9560*/  IMAD.U32 R57, R63, 0x10000, RZ ;  /* 0x000100003f397824 */ /* 0x000fc400078e00ff */
[-C--:B------:R-:W-:Y:S01]  /*9570*/  FMUL.FTZ R65, R62, R59.reuse ;  /* 0x0000003b3e417220 */ /* 0x080fe20000410000 */
[C---:B------:R-:W-:Y:S02]  /*9580*/  IMAD.U32 R58, R169.reuse, 0x10000, RZ ;  /* 0x00010000a93a7824 */ /* 0x040fe400078e00ff */
[----:B------:R-:W-:Y:S01]  /*9590*/  FFMA.FTZ R62, R56, R59, -R61 ;  /* 0x0000003b383e7223 */ /* 0x000fe2000001083d */
[-C--:B------:R-:W-:Y:S01]  /*95a0*/  FMUL.FTZ R59, R54, R57.reuse ;  /* 0x00000039363b7220 */ /* 0x080fe20000410000 */
[----:B------:R-:W-:Y:S01]  /*95b0*/  LOP3.LUT R44, R44, 0xffff0000, RZ, 0xc0, !PT ;  /* 0xffff00002c2c7812 */ /* 0x000fe200078ec0ff */
[-C--:B------:R-:W-:Y:S01]  /*95c0*/  FMUL.FTZ R60, R54, R58.reuse ;  /* 0x0000003a363c7220 */ /* 0x080fe20000410000 */
[----:B------:R-:W-:Y:S01]  /*95d0*/  LOP3.LUT R169, R169, 0xffff0000, RZ, 0xc0, !PT ;  /* 0xffff0000a9a97812 */ /* 0x000fe200078ec0ff */
[C---:B------:R-:W-:Y:S01]  /*95e0*/  IMAD.U32 R41, R42.reuse, 0x10000, RZ ;  /* 0x000100002a297824 */ /* 0x040fe200078e00ff */
[----:B------:R-:W-:Y:S01]  /*95f0*/  LOP3.LUT R63, R63, 0xffff0000, RZ, 0xc0, !PT ;  /* 0xffff00003f3f7812 */ /* 0x000fe200078ec0ff */
[C---:B------:R-:W-:Y:S01]  /*9600*/  FFMA.FTZ R60, R53.reuse, R57, -R60 ;  /* 0x00000039353c7223 */ /* 0x040fe2000001083c */
[----:B------:R-:W-:Y:S01]  /*9610*/  LOP3.LUT R43, R42, 0xffff0000, RZ, 0xc0, !PT ;  /* 0xffff00002a2b7812 */ /* 0x000fe200078ec0ff */
[----:B------:R-:W-:Y:S01]  /*9620*/  FFMA.FTZ R59, R53, R58, R59 ;  /* 0x0000003a353b7223 */ /* 0x000fe2000001003b */
[C---:B------:R-:W-:Y:S01]  /*9630*/  IMAD.U32 R42, R46.reuse, 0x10000, RZ ;  /* 0x000100002e2a7824 */ /* 0x040fe200078e00ff */
[----:B------:R-:W-:Y:S01]  /*9640*/  LOP3.LUT R46, R46, 0xffff0000, RZ, 0xc0, !PT ;  /* 0xffff00002e2e7812 */ /* 0x000fe200078ec0ff */
[C---:B------:R-:W-:Y:S01]  /*9650*/  IMAD.U32 R53, R67.reuse, 0x10000, RZ ;  /* 0x0001000043357824 */ /* 0x040fe200078e00ff */
[----:B------:R-:W-:Y:S01]  /*9660*/  LOP3.LUT R67, R67, 0xffff0000, RZ, 0xc0, !PT ;  /* 0xffff000043437812 */ /* 0x000fe200078ec0ff */
[C---:B------:R-:W-:Y:S01]  /*9670*/  FMUL.FTZ R61, R44.reuse, R169 ;  /* 0x000000a92c3d7220 */ /* 0x040fe20000410000 */
[----:B------:R-:W-:Y:S01]  /*9680*/  FMUL.FTZ R57, R44, R63 ;  /* 0x0000003f2c397220 */ /* 0x000fe20000410000 */
[C---:B------:R-:W-:Y:S01]  /*9690*/  IMAD.U32 R44, R47.reuse, 0x10000, RZ ;  /* 0x000100002f2c7824 */ /* 0x040fe200078e00ff */
[----:B------:R-:W-:Y:S01]  /*96a0*/  LOP3.LUT R47, R47, 0xffff0000, RZ, 0xc0, !PT ;  /* 0xffff00002f2f7812 */ /* 0x000fe200078ec0ff */
[----:B------:R-:W-:Y:S01]  /*96b0*/  FFMA.FTZ R65, R56, R155, R65 ;  /* 0x0000009b38417223 */ /* 0x000fe20000010041 */
[----:B------:R-:W-:Y:S01]  /*96c0*/  LOP3.LUT R40, R40, 0xffff0000, RZ, 0xc0, !PT ;  /* 0xffff000028287812 */ /* 0x000fe200078ec0ff */
[----:B------:R-:W-:Y:S01]  /*96d0*/  FMUL.FTZ R54, R42, R53 ;  /* 0x000000352a367220 */ /* 0x000fe20000410000 */
[C---:B------:R-:W-:Y:S01]  /*96e0*/  FMUL.FTZ R56, R46.reuse, R67 ;  /* 0x000000432e387220 */ /* 0x040fe20000410000 */
[-C--:B------:R-:W-:Y:S01]  /*96f0*/  FMUL.FTZ R46, R46, R47.reuse ;  /* 0x0000002f2e2e7220 */ /* 0x080fe20000410000 */
[-C--:B------:R-:W-:Y:S01]  /*9700*/  FMUL.FTZ R42, R42, R44.reuse ;  /* 0x0000002c2a2a7220 */ /* 0x080fe20000410000 */
[----:B------:R-:W-:Y:S01]  /*9710*/  FFMA.FTZ R54, R41, R44, -R54 ;  /* 0x0000002c29367223 */ /* 0x000fe20000010836 */
[----:B------:R-:W-:Y:S01]  /*9720*/  FFMA.FTZ R47, R43, R47, -R56 ;  /* 0x0000002f2b2f7223 */ /* 0x000fe20000010838 */
[C---:B------:R-:W-:Y:S01]  /*9730*/  FFMA.FTZ R61, R40.reuse, R63, -R61 ;  /* 0x0000003f283d7223 */ /* 0x040fe2000001083d */
[----:B------:R-:W-:Y:S01]  /*9740*/  FFMA.FTZ R42, R41, R53, R42 ;  /* 0x00000035292a7223 */ /* 0x000fe2000001002a */
        /* <DEDUP_REMOVED lines=14> */
.L_x_2390:
[----:B------:R-:W-:Y:S05]  /*9830*/  BSYNC B2 ;  /* 0x0000000000027941 */ /* 0x000fea0003800000 */
.L_x_2389:
[----:B--2---:R2:W-:Y:S04]  /*9840*/  STG.E.128 desc[UR60][R48.64], R40 ;  /* 0x0000002830007986 */ /* 0x0045e8000c101d3c */
[----:B---3--:R2:W-:Y:S02]  /*9850*/  @!P3 STG.E.128 desc[UR60][R50.64], R44 ;  /* 0x0000002c3200b986 */ /* 0x0085e4000c101d3c */
.L_x_2388:
[----:B------:R-:W-:Y:S05]  /*9860*/  BSYNC B1 ;  /* 0x0000000000017941 */ /* 0x000fea0003800000 */
.L_x_2387:
        /* <DEDUP_REMOVED lines=35> */
[----:B------:R-:W-:Y:S02]  /*9aa0*/  PRMT R60, R150, 0x5410, R65 ;  /* 0x00005410963c7816 */ /* 0x000fe40000000041 */
[----:B------:R-:W-:Y:S01]  /*9ab0*/  SHF.R.U64 R61, R80, 0x10, R81 ;  /* 0x00000010503d7819 */ /* 0x000fe20000001251 */
[----:B------:R-:W-:Y:S01]  /*9ac0*/  IMAD.U32 R64, R63, 0x10000, RZ ;  /* 0x000100003f407824 */ /* 0x000fe200078e00ff */
[----:B------:R-:W-:-:S02]  /*9ad0*/  SHF.R.U64 R66, R82, 0x10, R83 ;  /* 0x0000001052427819 */ /* 0x000fc40000001253 */
[----:B------:R-:W-:Y:S02]  /*9ae0*/  PRMT R150, R150, 0x5432, R73 ;  /* 0x0000543296967816 */ /* 0x000fe40000000049 */
[----:B------:R-:W-:Y:S02]  /*9af0*/  SHF.R.U32.HI R82, RZ, 0x10, R83 ;  /* 0x00000010ff527819 */ /* 0x000fe40000011653 */
[----:B------:R-:W-:Y:S02]  /*9b00*/  SHF.R.U64 R62, R74, 0x10, R75 ;  /* 0x000000104a3e7819 */ /* 0x000fe4000000124b */
[----:B------:R-:W-:Y:S01]  /*9b10*/  PRMT R152, R152, 0x5410, R61 ;  /* 0x0000541098987816 */ /* 0x000fe2000000003d */
[----:B------:R-:W-:Y:S01]  /*9b20*/  IMAD.U32 R61, R150, 0x10000, RZ ;  /* 0x00010000963d7824 */ /* 0x000fe200078e00ff */
[C---:B------:R-:W-:Y:S01]  /*9b30*/  PRMT R65, R151.reuse, 0x5410, R66 ;  /* 0x0000541097417816 */ /* 0x040fe20000000042 */
[CC--:B------:R-:W-:Y:S01]  /*9b40*/  FMUL.FTZ R66, R56.reuse, R64.reuse ;  /* 0x0000004038427220 */ /* 0x0c0fe20000410000 */
[----:B------:R-:W-:Y:S01]  /*9b50*/  SHF.R.U32.HI R74, RZ, 0x10, R75 ;  /* 0x00000010ff4a7819 */ /* 0x000fe2000001164b */
[-C--:B------:R-:W-:Y:S01]  /*9b60*/  FMUL.FTZ R56, R56, R61.reuse ;  /* 0x0000003d38387220 */ /* 0x080fe20000410000 */
[----:B------:R-:W-:Y:S01]  /*9b70*/  PRMT R151, R151, 0x5432, R82 ;  /* 0x0000543297977816 */ /* 0x000fe20000000052 */
[----:B------:R-:W-:Y:S01]  /*9b80*/  FFMA.FTZ R66, R53, R61, -R66 ;  /* 0x0000003d35427223 */ /* 0x000fe20000010842 */
[----:B------:R-:W-:Y:S01]  /*9b90*/  PRMT R62, R149, 0x5432, R62 ;  /* 0x00005432953e7816 */ /* 0x000fe2000000003e */
[----:B------:R-:W-:Y:S01]  /*9ba0*/  FFMA.FTZ R64, R53, R64, R56 ;  /* 0x0000004035407223 */ /* 0x000fe20000010038 */
[----:B------:R-:W-:Y:S01]  /*9bb0*/  LOP3.LUT R57, R45, 0xffff0000, RZ, 0xc0, !PT ;  /* 0xffff00002d397812 */ /* 0x000fe200078ec0ff */
        /* <DEDUP_REMOVED lines=8> */
[----:B------:R-:W-:Y:S01]  /*9c40*/  IMAD.U32 R44, R43, 0x10000, RZ ;  /* 0x000100002b2c7824 */ /* 0x000fe200078e00ff */
[----:B------:R-:W-:Y:S01]  /*9c50*/  LOP3.LUT R54, R41, 0xffff0000, RZ, 0xc0, !PT ;  /* 0xffff000029367812 */ /* 0x000fe200078ec0ff */
[C---:B------:R-:W-:Y:S01]  /*9c60*/  FMUL.FTZ R67, R57.reuse, R63 ;  /* 0x0000003f39437220 */ /* 0x040fe20000410000 */
[-C--:B------:R-:W-:Y:S01]  /*9c70*/  FMUL.FTZ R57, R57, R150.reuse ;  /* 0x0000009639397220 */ /* 0x080fe20000410000 */
[----:B------:R-:W-:Y:S01]  /*9c80*/  LOP3.LUT R59, R47, 0xffff0000, RZ, 0xc0, !PT ;  /* 0xffff00002f3b7812 */ /* 0x000fe200078ec0ff */
[-C--:B------:R-:W-:Y:S01]  /*9c90*/  FMUL.FTZ R58, R58, R53.reuse ;  /* 0x000000353a3a7220 */ /* 0x080fe20000410000 */
[----:B------:R-:W-:Y:S01]  /*9ca0*/  LOP3.LUT R56, R151, 0xffff0000, RZ, 0xc0, !PT ;  /* 0xffff000097387812 */ /* 0x000fe200078ec0ff */
[----:B------:R-:W-:Y:S01]  /*9cb0*/  FFMA.FTZ R69, R44, R53, -R69 ;  /* 0x000000352c457223 */ /* 0x000fe20000010845 */
[C---:B------:R-:W-:Y:S01]  /*9cc0*/  FFMA.FTZ R67, R54.reuse, R150, -R67 ;  /* 0x0000009636437223 */ /* 0x040fe20000010843 */
[----:B------:R-:W-:Y:S01]  /*9cd0*/  FFMA.FTZ R63, R54, R63, R57 ;  /* 0x0000003f363f7223 */ /* 0x000fe20000010039 */
[----:B------:R-:W-:Y:S01]  /*9ce0*/  IMAD.U32 R53, R152, 0x10000, RZ ;  /* 0x0001000098357824 */ /* 0x000fe200078e00ff */
[----:B------:R-:W-:Y:S01]  /*9cf0*/  LOP3.LUT R54, R149, 0xffff0000, RZ, 0xc0, !PT ;  /* 0xffff000095367812 */ /* 0x000fe200078ec0ff */
[----:B------:R-:W-:Y:S01]  /*9d00*/  FFMA.FTZ R58, R44, R61, R58 ;  /* 0x0000003d2c3a7223 */ /* 0x000fe2000001003a */
[----:B------:R-:W-:Y:S01]  /*9d10*/  LOP3.LUT R43, R43, 0xffff0000, RZ, 0xc0, !PT ;  /* 0xffff00002b2b7812 */ /* 0x000fe200078ec0ff */
[----:B------:R-:W-:Y:S01]  /*9d20*/  FMUL.FTZ R68, R59, R56 ;  /* 0x000000383b447220 */ /* 0x000fe20000410000 */
[----:B------:R-:W-:-:S02]  /*9d30*/  IMAD.U32 R44, R60, 0x10000, RZ ;  /* 0x000100003c2c7824 */ /* 0x000fc400078e00ff */
[-C--:B------:R-:W-:Y:S01]  /*9d40*/  FMUL.FTZ R57, R45, R53.reuse ;  /* 0x000000352d397220 */ /* 0x080fe20000410000 */
[-C--:B------:R-:W-:Y:S01]  /*9d50*/  FMUL.FTZ R70, R59, R54.reuse ;  /* 0x000000363b467220 */ /* 0x080fe20000410000 */
[----:B------:R-:W-:Y:S01]  /*9d60*/  FFMA.FTZ R68, R43, R54, -R68 ;  /* 0x000000362b447223 */ /* 0x000fe20000010844 */
[----:B------:R-:W-:Y:S01]  /*9d70*/  LOP3.LUT R152, R152, 0xffff0000, RZ, 0xc0, !PT ;  /* 0xffff000098987812 */ /* 0x000fe200078ec0ff */
[-C--:B------:R-:W-:Y:S01]  /*9d80*/  FMUL.FTZ R54, R45, R44.reuse ;  /* 0x0000002c2d367220 */ /* 0x080fe20000410000 */
[----:B------:R-:W-:Y:S01]  /*9d90*/  FFMA.FTZ R57, R50, R44, -R57 ;  /* 0x0000002c32397223 */ /* 0x000fe20000010839 */
        /* <DEDUP_REMOVED lines=9> */
[----:B------:R-:W-:Y:S01]  /*9e30*/  LOP3.LUT R45, R62, 0xffff0000, RZ, 0xc0, !PT ;  /* 0xffff00003e2d7812 */ /* 0x000fe200078ec0ff */
[----:B------:R-:W-:Y:S01]  /*9e40*/  FFMA.FTZ R54, R50, R53, R54 ;  /* 0x0000003532367223 */ /* 0x000fe20000010036 */
[----:B------:R-:W-:-:S02]  /*9e50*/  IMAD.U32 R40, R42, 0x10000, RZ ;  /* 0x000100002a287824 */ /* 0x000fc400078e00ff */
[----:B------:R-:W-:Y:S01]  /*9e60*/  FMUL.FTZ R50, R55, R60 ;  /* 0x0000003c37327220 */ /* 0x000fe20000410000 */
[C---:B------:R-:W-:Y:S01]  /*9e70*/  FMUL.FTZ R53, R47.reuse, R44 ;  /* 0x0000002c2f357220 */ /* 0x040fe20000410000 */
[----:B------:R-:W-:Y:S01]  /*9e80*/  LOP3.LUT R42, R42, 0xffff0000, RZ, 0xc0, !PT ;  /* 0xffff00002a2a7812 */ /* 0x000fe200078ec0ff */
[----:B------:R-:W-:Y:S01]  /*9e90*/  FMUL.FTZ R47, R47, R43 ;  /* 0x0000002b2f2f7220 */ /* 0x000fe20000410000 */
[C---:B------:R-:W-:Y:S01]  /*9ea0*/  FMUL.FTZ R55, R46.reuse, R65 ;  /* 0x000000412e377220 */ /* 0x040fe20000410000 */
[C---:B------:R-:W-:Y:S01]  /*9eb0*/  FFMA.FTZ R56, R41.reuse, R60, -R56 ;  /* 0x0000003c29387223 */ /* 0x040fe20000010838 */
[----:B------:R-:W-:Y:S01]  /*9ec0*/  FMUL.FTZ R46, R46, R45 ;  /* 0x0000002d2e2e7220 */ /* 0x000fe20000410000 */
[C---:B------:R-:W-:Y:S01]  /*9ed0*/  FFMA.FTZ R53, R40.reuse, R43, -R53 ;  /* 0x0000002b28357223 */ /* 0x040fe20000010835 */
[----:B------:R-:W-:Y:S01]  /*9ee0*/  FFMA.FTZ R47, R40, R44, R47 ;  /* 0x0000002c282f7223 */ /* 0x000fe2000001002f */
        /* <DEDUP_REMOVED lines=14> */
.L_x_2392:
[----:B------:R-:W-:Y:S05]  /*9fd0*/  BSYNC B1 ;  /* 0x0000000000017941 */ /* 0x000fea0003800000 */
.L_x_2391:
[----:B--2---:R2:W-:Y:S01]  /*9fe0*/  STG.E.128 desc[UR60][R48.64], R40 ;  /* 0x0000002830007986 */ /* 0x0045e2000c101d3c */
[----:B------:R-:W-:-:S13]  /*9ff0*/  ISETP.GE.AND P3, PT, R51, R145, PT ;  /* 0x000000913300720c */ /* 0x000fda0003f66270 */
[----:B------:R-:W-:Y:S05]  /*a000*/  @P3 BRA `(.L_x_2347) ;  /* 0x00000004000c3947 */ /* 0x000fea0003800000 */
[--C-:B------:R-:W-:Y:S02]  /*a010*/  IADD3 R122, P3, P4, R38, R122, R51.reuse ;  /* 0x0000007a267a7210 */ /* 0x100fe40007c7e033 */
[----:B------:R-:W-:-:S04]  /*a020*/  SHF.R.S32.HI R51, RZ, 0x1f, R51 ;  /* 0x0000001fff337819 */ /* 0x000fc80000011433 */
[----:B------:R-:W-:Y:S02]  /*a030*/  IADD3.X R52, R37, R52, R51, P3, P4 ;  /* 0x0000003425347210 */ /* 0x000fe40001fe8433 */
[----:B------:R-:W-:-:S04]  /*a040*/  LEA R118, P3, R122, R118, 0x1 ;  /* 0x000000767a767211 */ /* 0x000fc800078608ff */
[----:B------:R-:W-:-:S05]  /*a050*/  LEA.HI.X R119, R122, R119, R52, 0x1, P3 ;  /* 0x000000777a777211 */ /* 0x000fca00018f0c34 */
[----:B---3--:R3:W-:Y:S01]  /*a060*/  STG.E.128 desc[UR60][R118.64], R44 ;  /* 0x0000002c76007986 */ /* 0x0087e2000c101d3c */
[----:B------:R-:W-:Y:S05]  /*a070*/  BRA `(.L_x_2347) ;  /* 0x0000000000f07947 */ /* 0x000fea0003800000 */
.L_x_2304:
[----:B------:R-:W2:Y:S02]  /*a080*/  LDL R40, [R1+0x60] ;  /* 0x0000600001287983 */ /* 0x000ea40000100800 */
[----:B--2---:R-:W-:-:S13]  /*a090*/  R2UR UR4, R40 ;  /* 0x00000000280472ca */ /* 0x004fda00000e0000 */
[----:B------:R-:W-:-:S06]  /*a0a0*/  UISETP.NE.AND UP0, UPT, UR4, 0x3, UPT ;  /* 0x000000030400788c */ /* 0x000fcc000bf05270 */
[----:B------:R-:W-:-:S13]  /*a0b0*/  PLOP3.LUT P2, PT, PT, PT, UP0, 0x80, 0x0 ;  /* 0x000000000000781c */ /* 0x000fda0003f4f008 */
[----:B------:R-:W-:Y:S05]  /*a0c0*/  @!P2 BRA `(.L_x_2393) ;  /* 0x000000000004a947 */ /* 0x000fea0003800000 */
[----:B------:R-:W-:Y:S01]  /*a0d0*/  BPT.TRAP 0x1 ;  /* 0x000000040000795c */ /* 0x000fe20000300000 */
.L_x_2393:
[----:B------:R-:W-:Y:S01]  /*a0e0*/  IMAD R0, R17, 0x8, R16 ;  /* 0x0000000811007824 */ /* 0x000fe200078e0210 */
[----:B------:R-:W-:Y:S01]  /*a0f0*/  SHF.L.U32 R115, R221, 0x1f, RZ ;  /* 0x0000001fdd737819 */ /* 0x000fe200000006ff */
[----:B------:R-:W-:Y:S01]  /*a100*/  IMAD R3, R24, -0x50, R2 ;  /* 0xffffffb018037824 */ /* 0x000fe200078e0202 */
[----:B------:R-:W-:Y:S02]  /*a110*/  BSSY B1, `(.L_x_2394) ;  /* 0x0000005000017945 */ /* 0x000fe40003800000 */
[----:B------:R-:W0:Y:S02]  /*a120*/  SYNCS.PHASECHK.TRANS64.TRYWAIT P3, [R0+URZ+0x38890], R115 ;  /* 0x03889073000075a7 */ /* 0x000e24000806017f */
[----:B------:R-:W-:-:S04]  /*a130*/  VIMNMX R3, R3, 0x50, PT ;  /* 0x0000005003037848 */ /* 0x000fc80003fe0100 */
[----:B------:R-:W-:Y:S01]  /*a140*/  ISETP.GE.AND P4, PT, R18, R3, PT ;  /* 0x000000031200720c */ /* 0x000fe20003f86270 */
[----:B0-----:R-:W-:-:S12]  /*a150*/  @!P3 BRA `(.L_x_2395) ;  /* 0x000002400094b947 */ /* 0x001fd80003800000 */
.L_x_2686:
[----:B------:R-:W-:Y:S05]  /*a160*/  BSYNC B1 ;  /* 0x0000000000017941 */ /* 0x000fea0003800000 */
.L_x_2394:
[----:B------:R-:W-:Y:S04]  /*a170*/  BSSY B1, `(.L_x_2396) ;  /* 0x000000e000017945 */ /* 0x000fe80003800000 */
[----:B------:R-:W-:Y:S05]  /*a180*/  @P4 BRA `(.L_x_2397) ;  /* 0x0000000000304947 */ /* 0x000fea0003800000 */
[----:B------:R-:W-:Y:S02]  /*a190*/  ISETP.NE.AND P5, PT, R26, RZ, PT ;  /* 0x000000ff1a00720c */ /* 0x000fe40003fa5270 */
        /* <DEDUP_REMOVED lines=11> */
.L_x_2397:
[----:B------:R-:W-:Y:S05]  /*a250*/  BSYNC B1 ;  /* 0x0000000000017941 */ /* 0x000fea0003800000 */
.L_x_2396:
[----:B------:R-:W-:Y:S01]  /*a260*/  ISETP.GE.AND P3, PT, R218, R3, PT ;  /* 0x00000003da00720c */ /* 0x000fe20003f66270 */
[----:B------:R-:W-:-:S12]  /*a270*/  BSSY B1, `(.L_x_2398) ;  /* 0x000000e000017945 */ /* 0x000fd80003800000 */
[----:B------:R-:W-:Y:S05]  /*a280*/  @P3 BRA `(.L_x_2399) ;  /* 0x0000000000303947 */ /* 0x000fea0003800000 */
[----:B------:R-:W-:Y:S02]  /*a290*/  ISETP.NE.AND P5, PT, R26, RZ, PT ;  /* 0x000000ff1a00720c */ /* 0x000fe40003fa5270 */
        /* <DEDUP_REMOVED lines=11> */
.L_x_2399:
[----:B------:R-:W-:Y:S05]  /*a350*/  BSYNC B1 ;  /* 0x0000000000017941 */ /* 0x000fea0003800000 */
.L_x_2398:
[----:B------:R-:W-:-:S13]  /*a360*/  ISETP.GE.AND P3, PT, R220, R3, PT ;  /* 0x00000003dc00720c */ /* 0x000fda0003f66270 */
[----:B------:R-:W-:Y:S05]  /*a370*/  @P3 BRA `(.L_x_2347) ;  /* 0x0000000000303947 */ /* 0x000fea0003800000 */
[----:B------:R-:W-:Y:S02]  /*a380*/  ISETP.NE.AND P5, PT, R26, RZ, PT ;  /* 0x000000ff1a00720c */ /* 0x000fe40003fa5270 */
[----:B------:R-:W-:Y:S02]  /*a390*/  ISETP.NE.AND P4, PT, R10, RZ, PT ;  /* 0x000000ff0a00720c */ /* 0x000fe40003f85270 */
[----:B------:R-:W-:-:S09]  /*a3a0*/  ISETP.NE.AND P3, PT, R9, RZ, PT ;  /* 0x000000ff0900720c */ /* 0x000fd20003f65270 */
[----:B-1-3--:R-:W1:Y:S04]  /*a3b0*/  @P5 LDS.128 R40, [R4+0x26400] ;  /* 0x0264000004285984 */ /* 0x00ae680000000c00 */
        /* <DEDUP_REMOVED lines=8> */
.L_x_2347:
[----:B------:R-:W-:Y:S05]  /*a440*/  BSYNC B0 ;  /* 0x0000000000007941 */ /* 0x000fea0003800000 */
.L_x_2303:
        /* <DEDUP_REMOVED lines=17> */
.L_x_2401:
[----:B------:R-:W-:Y:S05]  /*a560*/  BSYNC B0 ;  /* 0x0000000000007941 */ /* 0x000fea0003800000 */
.L_x_2400:
[----:B------:R-:W2:Y:S01]  /*a570*/  SYNCS.PHASECHK.TRANS64.TRYWAIT P2, [R0+URZ+0x388b0], R115 ;  /* 0x0388b073000075a7 */ /* 0x000ea2000804017f */
[----:B------:R-:W-:Y:S01]  /*a580*/  ULDC.64 UR6, c[0x0][0x318] ;  /* 0x0000c60000067ab9 */ /* 0x000fe20000000a00 */
[----:B------:R-:W-:Y:S01]  /*a590*/  ULDC.64 UR4, c[0x0][0x308] ;  /* 0x0000c20000047ab9 */ /* 0x000fe20000000a00 */
[----:B-1----:R-:W-:Y:S01]  /*a5a0*/  IMAD.U32 R40, RZ, RZ, UR6 ;  /* 0x00000006ff287e24 */ /* 0x002fe2000f8e00ff */
[----:B------:R-:W-:Y:S01]  /*a5b0*/  BSSY B0, `(.L_x_2402) ;  /* 0x000000b000007945 */ /* 0x000fe20003800000 */
[----:B------:R-:W-:Y:S01]  /*a5c0*/  IMAD.U32 R42, RZ, RZ, UR7 ;  /* 0x00000007ff2a7e24 */ /* 0x000fe2000f8e00ff */
[----:B------:R-:W-:Y:S01]  /*a5d0*/  ISETP.GE.AND P4, PT, R18, R3, PT ;  /* 0x000000031200720c */ /* 0x000fe20003f86270 */
[----:B------:R-:W-:Y:S01]  /*a5e0*/  IMAD.U32 R41, RZ, RZ, UR4 ;  /* 0x00000004ff297e24 */ /* 0x000fe2000f8e00ff */
[----:B------:R1:W-:Y:S01]  /*a5f0*/  STL [R1+0x5c], R40 ;  /* 0x00005c2801007387 */ /* 0x0003e20000100800 */
[----:B------:R-:W-:-:S03]  /*a600*/  IMAD.WIDE R52, R24, 0x50, R112 ;  /* 0x0000005018347825 */ /* 0x000fc600078e0270 */
[----:B------:R3:W-:Y:S01]  /*a610*/  STL [R1+0x58], R42 ;  /* 0x0000582a01007387 */ /* 0x0007e20000100800 */
[----:B-1----:R-:W-:-:S05]  /*a620*/  IMAD.U32 R40, RZ, RZ, UR5 ;  /* 0x00000005ff287e24 */ /* 0x002fca000f8e00ff */
[----:B------:R3:W-:Y:S04]  /*a630*/  STL [R1+0x50], R40 ;  /* 0x0000502801007387 */ /* 0x0007e80000100800 */
[----:B------:R3:W-:Y:S02]  /*a640*/  STL [R1+0x54], R41 ;  /* 0x0000542901007387 */ /* 0x0007e40000100800 */
[----:B--23--:R-:W-:Y:S05]  /*a650*/  @!P2 BRA `(.L_x_2403) ;  /* 0x0000023c0068a947 */ /* 0x00cfea0003800000 */
.L_x_2687:
[----:B------:R-:W-:Y:S05]  /*a660*/  BSYNC B0 ;  /* 0x0000000000007941 */ /* 0x000fea0003800000 */
.L_x_2402:
        /* <DEDUP_REMOVED lines=8> */
[----:B------:R-:W-:Y:S01]  /*a6f0*/  IMAD.MOV.U32 R44, RZ, RZ, R96 ;  /* 0x000000ffff2c7224 */ /* 0x000fe200078e0060 */
[----:B------:R-:W-:Y:S01]  /*a700*/  ISETP.GE.AND P4, PT, R212, UR4, PT ;  /* 0x00000004d4007c0c */ /* 0x000fe2000bf86270 */
[----:B------:R-:W-:-:S02]  /*a710*/  IMAD.MOV.U32 R45, RZ, RZ, R5 ;  /* 0x000000ffff2d7224 */ /* 0x000fc400078e0005 */
[C---:B------:R-:W-:Y:S02]  /*a720*/  VIADD R48, R213.reuse, 0x80 ;  /* 0x00000080d5307836 */ /* 0x040fe40000000000 */
[----:B------:R-:W-:Y:S01]  /*a730*/  VIADD R46, R213, 0xc0 ;  /* 0x000000c0d52e7836 */ /* 0x000fe20000000000 */
[----:B--2---:R-:W-:Y:S02]  /*a740*/  R2UR UR8, R43 ;  /* 0x000000002b0872ca */ /* 0x004fe400000e0000 */
[----:B---3--:R-:W-:Y:S02]  /*a750*/  R2UR UR7, R42 ;  /* 0x000000002a0772ca */ /* 0x008fe400000e0000 */
[----:B----4-:R-:W-:Y:S02]  /*a760*/  R2UR UR6, R41 ;  /* 0x00000000290672ca */ /* 0x010fe400000e0000 */
[----:B-----5:R-:W-:-:S07]  /*a770*/  R2UR UR5, R40 ;  /* 0x00000000280572ca */ /* 0x020fce00000e0000 */
[----:B------:R-:W-:Y:S01]  /*a780*/  IMAD R47, R53, UR8, RZ ;  /* 0x00000008352f7c24 */ /* 0x000fe2000f8e02ff */
[----:B------:R-:W2:Y:S01]  /*a790*/  @!P5 LDS.128 R40, [R4+0x400] ;  /* 0x000400000428d984 */ /* 0x000ea20000000c00 */
[----:B------:R-:W-:-:S04]  /*a7a0*/  IMAD.WIDE.U32 R44, R52, UR8, R44 ;  /* 0x00000008342c7c25 */ /* 0x000fc8000f8e002c */
[----:B------:R-:W-:Y:S01]  /*a7b0*/  IMAD R47, R52, UR7, R47 ;  /* 0x00000007342f7c24 */ /* 0x000fe2000f8e022f */
[----:B------:R-:W-:-:S03]  /*a7c0*/  LEA R54, P2, R44, UR6, 0x1 ;  /* 0x000000062c367c11 */ /* 0x000fc6000f8408ff */
[----:B------:R-:W-:-:S05]  /*a7d0*/  IMAD.IADD R45, R45, 0x1, R47 ;  /* 0x000000012d2d7824 */ /* 0x000fca00078e022f */
        /* <DEDUP_REMOVED lines=10> */
.L_x_2405:
[----:B------:R-:W-:Y:S05]  /*a880*/  BSYNC B0 ;  /* 0x0000000000007941 */ /* 0x000fea0003800000 */
.L_x_2404:
[----:B------:R3:W5:Y:S04]  /*a890*/  LDL R61, [R1+0x5c] ;  /* 0x00005c00013d7983 */ /* 0x0007680000100800 */
[----:B------:R3:W5:Y:S04]  /*a8a0*/  LDL R60, [R1+0x58] ;  /* 0x00005800013c7983 */ /* 0x0007680000100800 */
[----:B------:R3:W5:Y:S04]  /*a8b0*/  LDL R59, [R1+0x54] ;  /* 0x00005400013b7983 */ /* 0x0007680000100800 */
[----:B------:R3:W5:Y:S01]  /*a8c0*/  LDL R58, [R1+0x50] ;  /* 0x00005000013a7983 */ /* 0x0007620000100800 */
[----:B------:R-:W-:Y:S01]  /*a8d0*/  ISETP.GE.AND P2, PT, R218, R3, PT ;  /* 0x00000003da00720c */ /* 0x000fe20003f46270 */
[----:B------:R-:W-:Y:S01]  /*a8e0*/  BSSY B0, `(.L_x_2406) ;  /* 0x000001f000007945 */ /* 0x000fe20003800000 */
[----:B------:R-:W-:-:S02]  /*a8f0*/  VIADD R56, R213, 0xc0 ;  /* 0x000000c0d5387836 */ /* 0x000fc40000000000 */
[----:B------:R-:W-:-:S09]  /*a900*/  VIADD R57, R213, 0x80 ;  /* 0x00000080d5397836 */ /* 0x000fd20000000000 */
[----:B---3--:R-:W-:Y:S05]  /*a910*/  @P2 BRA `(.L_x_2407) ;  /* 0x00000000006c2947 */ /* 0x008fea0003800000 */
[----:B------:R-:W-:Y:S01]  /*a920*/  ULDC UR4, c[0x0][0x2e4] ;  /* 0x0000b90000047ab9 */ /* 0x000fe20000000800 */
[----:B-----5:R-:W-:Y:S01]  /*a930*/  R2UR UR8, R61 ;  /* 0x000000003d0872ca */ /* 0x020fe200000e0000 */
[----:B--2---:R-:W-:Y:S01]  /*a940*/  IMAD.MOV.U32 R45, RZ, RZ, R5 ;  /* 0x000000ffff2d7224 */ /* 0x004fe200078e0005 */
[----:B------:R-:W-:Y:S02]  /*a950*/  ISETP.GE.AND P2, PT, R213, UR4, PT ;  /* 0x00000004d5007c0c */ /* 0x000fe4000bf46270 */
[----:B------:R-:W-:Y:S02]  /*a960*/  IADD3 R47, P4, R52, 0x20, RZ ;  /* 0x00000020342f7810 */ /* 0x000fe40007f9e0ff */
[----:B------:R-:W-:Y:S02]  /*a970*/  R2UR UR7, R60 ;  /* 0x000000003c0772ca */ /* 0x000fe400000e0000 */
[----:B------:R-:W-:Y:S01]  /*a980*/  R2UR UR6, R59 ;  /* 0x000000003b0672ca */ /* 0x000fe200000e0000 */
[----:B------:R-:W-:Y:S01]  /*a990*/  IMAD.X R44, RZ, RZ, R53, P4 ;  /* 0x000000ffff2c7224 */ /* 0x000fe200020e0635 */
[----:B------:R-:W-:-:S02]  /*a9a0*/  R2UR UR5, R58 ;  /* 0x000000003a0572ca */ /* 0x000fc400000e0000 */
[----:B------:R-:W-:Y:S01]  /*a9b0*/  ISETP.GE.AND P5, PT, R212, UR4, PT ;  /* 0x00000004d4007c0c */ /* 0x000fe2000bfa6270 */
[----:B------:R-:W-:Y:S02]  /*a9c0*/  IMAD R46, R44, UR8, RZ ;  /* 0x000000082c2e7c24 */ /* 0x000fe4000f8e02ff */
[----:B------:R-:W2:Y:S01]  /*a9d0*/  @!P2 LDS.128 R40, [R4+0x1400] ;  /* 0x001400000428a984 */ /* 0x000ea20000000c00 */
[----:B------:R-:W-:-:S04]  /*a9e0*/  IMAD.MOV.U32 R44, RZ, RZ, R96 ;  /* 0x000000ffff2c7224 */ /* 0x000fc800078e0060 */
[----:B------:R-:W-:-:S04]  /*a9f0*/  IMAD.WIDE.U32 R44, R47, UR8, R44 ;  /* 0x000000082f2c7c25 */ /* 0x000fc8000f8e002c */
[----:B------:R-:W-:Y:S01]  /*aa00*/  IMAD R47, R47, UR7, R46 ;  /* 0x000000072f2f7c24 */ /* 0x000fe2000f8e022e */
[----:B------:R-:W-:-:S03]  /*aa10*/  LEA R54, P4, R44, UR6, 0x1 ;  /* 0x000000062c367c11 */ /* 0x000fc6000f8808ff */
[----:B------:R-:W-:-:S05]  /*aa20*/  IMAD.IADD R45, R45, 0x1, R47 ;  /* 0x000000012d2d7824 */ /* 0x000fca00078e022f */
[----:B------:R-:W-:Y:S02]  /*aa30*/  LEA.HI.X R55, R44, UR5, R45, 0x1, P4 ;  /* 0x000000052c377c11 */ /* 0x000fe4000a0f0c2d */
[----:B------:R-:W-:-:S13]  /*aa40*/  ISETP.GE.AND P4, PT, R57, UR4, PT ;  /* 0x0000000439007c0c */ /* 0x000fda000bf86270 */
[----:B------:R-:W3:Y:S04]  /*aa50*/  @!P4 LDS.128 R44, [R4+0x6400] ;  /* 0x00640000042cc984 */ /* 0x000ee80000000c00 */
[----:B--2---:R-:W-:Y:S01]  /*aa60*/  @!P2 STG.E.128 desc[UR60][R54.64], R40 ;  /* 0x000000283600a986 */ /* 0x004fe2000c101d3c */
[----:B------:R-:W-:-:S03]  /*aa70*/  ISETP.GE.AND P2, PT, R56, UR4, PT ;  /* 0x0000000438007c0c */ /* 0x000fc6000bf46270 */
[----:B------:R-:W2:Y:S10]  /*aa80*/  @!P5 LDS.128 R40, [R4+0x3c00] ;  /* 0x003c00000428d984 */ /* 0x000eb40000000c00 */
[----:B------:R-:W4:Y:S04]  /*aa90*/  @!P2 LDS.128 R48, [R4+0x8c00] ;  /* 0x008c00000430a984 */ /* 0x000f280000000c00 */
[----:B---3--:R3:W-:Y:S04]  /*aaa0*/  @!P4 STG.E.128 desc[UR60][R54.64+0x100], R44 ;  /* 0x0001002c3600c986 */ /* 0x0087e8000c101d3c */
[----:B--2---:R3:W-:Y:S04]  /*aab0*/  @!P5 STG.E.128 desc[UR60][R54.64+0x80], R40 ;  /* 0x000080283600d986 */ /* 0x0047e8000c101d3c */
[----:B----4-:R3:W-:Y:S02]  /*aac0*/  @!P2 STG.E.128 desc[UR60][R54.64+0x180], R48 ;  /* 0x000180303600a986 */ /* 0x0107e4000c101d3c */
.L_x_2407:
[----:B------:R-:W-:Y:S05]  /*aad0*/  BSYNC B0 ;  /* 0x0000000000007941 */ /* 0x000fea0003800000 */
.L_x_2406:
[----:B------:R-:W-:Y:S01]  /*aae0*/  ISETP.GE.AND P2, PT, R220, R3, PT ;  /* 0x00000003dc00720c */ /* 0x000fe20003f46270 */
[----:B------:R-:W-:-:S12]  /*aaf0*/  BSSY B0, `(.L_x_2408) ;  /* 0x000001d000007945 */ /* 0x000fd80003800000 */
[----:B------:R-:W-:Y:S05]  /*ab00*/  @P2 BRA `(.L_x_2409) ;  /* 0x00000000006c2947 */ /* 0x000fea0003800000 */
[----:B------:R-:W-:Y:S01]  /*ab10*/  ULDC UR4, c[0x0][0x2e4] ;  /* 0x0000b90000047ab9 */ /* 0x000fe20000000800 */
[----:B-----5:R-:W-:Y:S01]  /*ab20*/  R2UR UR8, R61 ;  /* 0x000000003d0872ca */ /* 0x020fe200000e0000 */
[----:B--23--:R-:W-:Y:S01]  /*ab30*/  IMAD.MOV.U32 R44, RZ, RZ, R96 ;  /* 0x000000ffff2c7224 */ /* 0x00cfe200078e0060 */
[----:B------:R-:W-:Y:S01]  /*ab40*/  ISETP.GE.AND P2, PT, R213, UR4, PT ;  /* 0x00000004d5007c0c */ /* 0x000fe2000bf46270 */
[----:B------:R-:W-:Y:S01]  /*ab50*/  IMAD.MOV.U32 R45, RZ, RZ, R5 ;  /* 0x000000ffff2d7224 */ /* 0x000fe200078e0005 */
[----:B------:R-:W-:Y:S02]  /*ab60*/  R2UR UR7, R60 ;  /* 0x000000003c0772ca */ /* 0x000fe400000e0000 */
[----:B------:R-:W-:Y:S02]  /*ab70*/  IADD3 R3, P4, R52, 0x40, RZ ;  /* 0x0000004034037810 */ /* 0x000fe40007f9e0ff */
[----:B------:R-:W-:Y:S02]  /*ab80*/  R2UR UR6, R59 ;  /* 0x000000003b0672ca */ /* 0x000fe400000e0000 */
[----:B------:R-:W-:Y:S01]  /*ab90*/  R2UR UR5, R58 ;  /* 0x000000003a0572ca */ /* 0x000fe200000e0000 */
[----:B------:R-:W-:Y:S01]  /*aba0*/  IMAD.X R52, RZ, RZ, R53, P4 ;  /* 0x000000ffff347224 */ /* 0x000fe200020e0635 */
[----:B------:R-:W-:Y:S01]  /*abb0*/  ISETP.GE.AND P5, PT, R212, UR4, PT ;  /* 0x00000004d4007c0c */ /* 0x000fe2000bfa6270 */
[----:B------:R-:W-:-:S02]  /*abc0*/  IMAD.WIDE.U32 R44, R3, UR8, R44 ;  /* 0x00000008032c7c25 */ /* 0x000fc4000f8e002c */
[----:B------:R-:W2:Y:S02]  /*abd0*/  @!P2 LDS.128 R40, [R4+0x2400] ;  /* 0x002400000428a984 */ /* 0x000ea40000000c00 */
[----:B------:R-:W-:-:S04]  /*abe0*/  IMAD R52, R52, UR8, RZ ;  /* 0x0000000834347c24 */ /* 0x000fc8000f8e02ff */
[----:B------:R-:W-:Y:S01]  /*abf0*/  IMAD R3, R3, UR7, R52 ;  /* 0x0000000703037c24 */ /* 0x000fe2000f8e0234 */
[----:B------:R-:W-:-:S03]  /*ac00*/  LEA R52, P4, R44, UR6, 0x1 ;  /* 0x000000062c347c11 */ /* 0x000fc6000f8808ff */
[----:B------:R-:W-:-:S05]  /*ac10*/  IMAD.IADD R3, R45, 0x1, R3 ;  /* 0x000000012d037824 */ /* 0x000fca00078e0203 */
[----:B------:R-:W-:Y:S02]  /*ac20*/  LEA.HI.X R53, R44, UR5, R3, 0x1, P4 ;  /* 0x000000052c357c11 */ /* 0x000fe4000a0f0c03 */
[----:B------:R-:W-:Y:S01]  /*ac30*/  ISETP.GE.AND P4, PT, R57, UR4, PT ;  /* 0x0000000439007c0c */ /* 0x000fe2000bf86270 */
[----:B------:R-:W3:Y:S04]  /*ac40*/  @!P5 LDS.128 R44, [R4+0x4c00] ;  /* 0x004c0000042cd984 */ /* 0x000ee80000000c00 */
[----:B--2---:R-:W-:Y:S01]  /*ac50*/  @!P2 STG.E.128 desc[UR60][R52.64], R40 ;  /* 0x000000283400a986 */ /* 0x004fe2000c101d3c */
[----:B------:R-:W-:-:S07]  /*ac60*/  ISETP.GE.AND P2, PT, R56, UR4, PT ;  /* 0x0000000438007c0c */ /* 0x000fce000bf46270 */
[----:B------:R-:W2:Y:S06]  /*ac70*/  @!P4 LDS.128 R40, [R4+0x7400] ;  /* 0x007400000428c984 */ /* 0x000eac0000000c00 */
[----:B------:R-:W4:Y:S04]  /*ac80*/  @!P2 LDS.128 R48, [R4+0x9c00] ;  /* 0x009c00000430a984 */ /* 0x000f280000000c00 */
[----:B---3--:R3:W-:Y:S04]  /*ac90*/  @!P5 STG.E.128 desc[UR60][R52.64+0x80], R44 ;  /* 0x0000802c3400d986 */ /* 0x0087e8000c101d3c */
[----:B--2---:R3:W-:Y:S04]  /*aca0*/  @!P4 STG.E.128 desc[UR60][R52.64+0x100], R40 ;  /* 0x000100283400c986 */ /* 0x0047e8000c101d3c */
[----:B----4-:R3:W-:Y:S02]  /*acb0*/  @!P2 STG.E.128 desc[UR60][R52.64+0x180], R48 ;  /* 0x000180303400a986 */ /* 0x0107e4000c101d3c */
.L_x_2409:
[----:B------:R-:W-:Y:S05]  /*acc0*/  BSYNC B0 ;  /* 0x0000000000007941 */ /* 0x000fea0003800000 */
.L_x_2408:
[----:B------:R-:W-:Y:S01]  /*acd0*/  @!PT LDS RZ, [RZ] ;  /* 0x00000000fffff984 */ /* 0x000fe20000000800 */
[----:B------:R-:W-:Y:S01]  /*ace0*/  @!PT LDS RZ, [RZ] ;  /* 0x00000000fffff984 */ /* 0x000fe20000000800 */
[----:B------:R-:W-:Y:S01]  /*acf0*/  @!PT LDS RZ, [RZ] ;  /* 0x00000000fffff984 */ /* 0x000fe20000000800 */
[----:B------:R-:W-:Y:S01]  /*ad00*/  @!PT LDS RZ, [RZ] ;  /* 0x00000000fffff984 */ /* 0x000fe20000000800 */
[----:B------:R4:W-:Y:S06]  /*ad10*/  MEMBAR.ALL.CTA ;  /* 0x0000000000007992 */ /* 0x0009ec0000008000 */
[----:B----4-:R-:W4:Y:S01]  /*ad20*/  FENCE.VIEW.ASYNC.S ;  /* 0x00000000000073c6 */ /* 0x010f220000000000 */
[----:B01----:R-:W-:Y:S01]  /*ad30*/  @!P3 VIADD R0, R0, 0x388c0 ;  /* 0x000388c00000b836 */ /* 0x003fe20000000000 */
[----:B----4-:R0:W-:Y:S01]  /*ad40*/  BAR.SYNC.DEFER_BLOCKING R147, 0x80 ;  /* 0x000200930000751d */ /* 0x0101e20000010000 */
[----:B------:R-:W-:Y:S01]  /*ad50*/  ISETP.NE.AND P4, PT, R114, RZ, PT ;  /* 0x000000ff7200720c */ /* 0x000fe20003f85270 */
[----:B------:R-:W-:-:S02]  /*ad60*/  VIADD R17, R17, 0x1 ;  /* 0x0000000111117836 */ /* 0x000fc40000000000 */
[----:B------:R-:W-:Y:S02]  /*ad70*/  @!P3 PRMT R0, RZ, 0x654, R0 ;  /* 0x00000654ff00b816 */ /* 0x000fe40000000000 */
[----:B------:R-:W-:Y:S02]  /*ad80*/  PLOP3.LUT P2, PT, PT, PT, PT, 0x8, 0x0 ;  /* 0x000000000000781c */ /* 0x000fe40003f4e170 */
[----:B------:R1:W-:Y:S01]  /*ad90*/  @!P3 SYNCS.ARRIVE.TRANS64.RED.A1T0 RZ, [R0+URZ], RZ ;  /* 0x000000ff00ffb9a7 */ /* 0x0003e2000810043f */
[----:B------:R-:W-:-:S04]  /*ada0*/  ISETP.NE.AND P3, PT, R17, 0x2, PT ;  /* 0x000000021100780c */ /* 0x000fc80003f65270 */
[----:B------:R-:W-:Y:S02]  /*adb0*/  SEL R17, R17, RZ, P3 ;  /* 0x000000ff11117207 */ /* 0x000fe40001800000 */
[----:B-1----:R-:W-:-:S04]  /*adc0*/  SEL R0, RZ, 0x1, P3 ;  /* 0x00000001ff007807 */ /* 0x002fc80001800000 */
[----:B------:R-:W-:Y:S01]  /*add0*/  LOP3.LUT R221, R221, R0, RZ, 0x3c, !PT ;  /* 0x00000000dddd7212 */ /* 0x000fe200078e3cff */
[----:B0-----:R-:W-:Y:S06]  /*ade0*/  @P4 BRA `(.L_x_2410) ;  /* 0xffffff7800144947 */ /* 0x001fec000383ffff */
.L_x_2298:
[----:B------:R-:W-:Y:S01]  /*adf0*/  BSSY B0, `(.L_x_2411) ;  /* 0x000004c000007945 */ /* 0x000fe20003800000 */
[----:B------:R-:W-:Y:S02]  /*ae00*/  ISETP.GE.AND P1, PT, R148, 0x1, PT ;  /* 0x000000019400780c */ /* 0x000fe40003f26270 */
[----:B------:R-:W-:Y:S02]  /*ae10*/  CS2R R2, SRZ ;  /* 0x0000000000027805 */ /* 0x000fe4000001ff00 */
[----:B------:R-:W-:Y:S01]  /*ae20*/  PLOP3.LUT P0, PT, PT, PT, PT, 0x80, 0x0 ;  /* 0x000000000000781c */ /* 0x000fe20003f0f070 */
[----:B------:R-:W-:Y:S01]  /*ae30*/  IMAD.MOV.U32 R0, RZ, RZ, RZ ;  /* 0x000000ffff007224 */ /* 0x000fe200078e00ff */
[----:B------:R-:W-:Y:S01]  /*ae40*/  CS2R R150, SRZ ;  /* 0x0000000000967805 */ /* 0x000fe2000001ff00 */
[----:B------:R-:W-:Y:S01]  /*ae50*/  IMAD.MOV.U32 R149, RZ, RZ, RZ ;  /* 0x000000ffff957224 */ /* 0x000fe200078e00ff */
[----:B------:R-:W-:Y:S01]  /*ae60*/  CS2R R146, SRZ ;  /* 0x0000000000927805 */ /* 0x000fe2000001ff00 */
[----:B------:R-:W-:Y:S01]  /*ae70*/  IMAD.MOV.U32 R178, RZ, RZ, RZ ;  /* 0x000000ffffb27224 */ /* 0x000fe200078e00ff */
[----:B------:R-:W-:Y:S01]  /*ae80*/  CS2R R142, SRZ ;  /* 0x00000000008e7805 */ /* 0x000fe2000001ff00 */
[----:B------:R-:W-:Y:S01]  /*ae90*/  IMAD.MOV.U32 R145, RZ, RZ, RZ ;  /* 0x000000ffff917224 */ /* 0x000fe200078e00ff */
        /* <DEDUP_REMOVED lines=15> */
[----:B-----5:R-:W-:Y:S02]  /*af90*/  CS2R R60, SRZ ;  /* 0x00000000003c7805 */ /* 0x020fe4000001ff00 */
[----:B------:R-:W-:Y:S02]  /*afa0*/  CS2R R56, SRZ ;  /* 0x0000000000387805 */ /* 0x000fe4000001ff00 */
[----:B--23--:R-:W-:Y:S02]  /*afb0*/  CS2R R50, SRZ ;  /* 0x0000000000327805 */ /* 0x00cfe4000001ff00 */
        /* <DEDUP_REMOVED lines=38> */
[----:B------:R-:W-:Y:S01]  /*b220*/  CS2R R34, SRZ ;  /* 0x0000000000227805 */ /* 0x000fe2000001ff00 */
[----:B------:R-:W-:Y:S01]  /*b230*/  IMAD.MOV.U32 R31, RZ, RZ, RZ ;  /* 0x000000ffff1f7224 */ /* 0x000fe200078e00ff */
[----:B------:R-:W-:Y:S01]  /*b240*/  CS2R R28, SRZ ;  /* 0x00000000001c7805 */ /* 0x000fe2000001ff00 */
[----:B------:R-:W-:Y:S02]  /*b250*/  IMAD.MOV.U32 R7, RZ, RZ, RZ ;  /* 0x000000ffff077224 */ /* 0x000fe400078e00ff */
[----:B------:R-:W-:Y:S02]  /*b260*/  IMAD.MOV.U32 R27, RZ, RZ, RZ ;  /* 0x000000ffff1b7224 */ /* 0x000fe400078e00ff */
[----:B------:R-:W-:Y:S01]  /*b270*/  IMAD.MOV.U32 R5, RZ, RZ, RZ ;  /* 0x000000ffff057224 */ /* 0x000fe200078e00ff */
[----:B------:R-:W-:Y:S06]  /*b280*/  @P2 BRA `(.L_x_2412) ;  /* 0x0000000000082947 */ /* 0x000fec0003800000 */
[----:B------:R-:W0:Y:S02]  /*b290*/  FENCE.VIEW.ASYNC.G ;  /* 0x00000000000073c6 */ /* 0x000e240000000100 */
[----:B0-----:R-:W-:Y:S06]  /*b2a0*/  BAR.ARV 0xc, 0x120 ;  /* 0x0304800000007b1d */ /* 0x001fec0000002000 */
.L_x_2412:
[----:B------:R-:W-:Y:S05]  /*b2b0*/  BSYNC B0 ;  /* 0x0000000000007941 */ /* 0x000fea0003800000 */
.L_x_2411:
[----:B------:R-:W-:Y:S02]  /*b2c0*/  IMAD.MOV.U32 R25, RZ, RZ, RZ ;  /* 0x000000ffff197224 */ /* 0x000fe400078e00ff */
[----:B------:R-:W-:Y:S01]  /*b2d0*/  IMAD.MOV.U32 R4, RZ, RZ, RZ ;  /* 0x000000ffff047224 */ /* 0x000fe200078e00ff */
[----:B------:R-:W-:Y:S06]  /*b2e0*/  @!P1 BRA `(.L_x_2413) ;  /* 0x0000019c00809947 */ /* 0x000fec0003800000 */
[----:B------:R-:W2:Y:S01]  /*b2f0*/  LDL R20, [R1+0x80] ;  /* 0x0000800001147983 */ /* 0x000ea20000100800 */
[----:B------:R-:W0:Y:S02]  /*b300*/  S2R R6, SR_TID.X ;  /* 0x0000000000067919 */ /* 0x000e240000002100 */
[----:B0-----:R-:W-:-:S05]  /*b310*/  VIADD R0, R6, 0xffffff80 ;  /* 0xffffff8006007836 */ /* 0x001fca0000000000 */
[----:B------:R-:W-:-:S04]  /*b320*/  SHF.R.S32.HI R3, RZ, 0x1f, R0 ;  /* 0x0000001fff037819 */ /* 0x000fc80000011400 */
[----:B------:R-:W-:-:S04]  /*b330*/  LEA.HI R3, R3, R0, RZ, 0x7 ;  /* 0x0000000003037211 */ /* 0x000fc800078f38ff */
[----:B------:R-:W-:-:S06]  /*b340*/  SHF.R.S32.HI R0, RZ, 0x7, R3 ;  /* 0x00000007ff007819 */ /* 0x000fcc0000011403 */
[----:B------:R-:W0:Y:S02]  /*b350*/  SHFL.IDX PT, R0, R0, RZ, 0x1f ;  /* 0x00001fff00007589 */ /* 0x000e2400000e0000 */
[----:B0-----:R-:W-:-:S04]  /*b360*/  LEA.HI R2, R0, R0, RZ, 0x1 ;  /* 0x0000000000027211 */ /* 0x001fc800078f08ff */
[----:B------:R-:W-:-:S05]  /*b370*/  LOP3.LUT R3, R2, 0x1e, RZ, 0xc0, !PT ;  /* 0x0000001e02037812 */ /* 0x000fca00078ec0ff */
[----:B------:R-:W-:Y:S01]  /*b380*/  IMAD.IADD R3, R0, 0x1, -R3 ;  /* 0x0000000100037824 */ /* 0x000fe200078e0a03 */
[----:B--2---:R-:W-:-:S13]  /*b390*/  R2UR UR4, R20 ;  /* 0x00000000140472ca */ /* 0x004fda00000e0000 */
[----:B------:R-:W-:Y:S02]  /*b3a0*/  ULOP3.LUT UP0, URZ, UR4, 0x9f, URZ, 0xc0, !UPT ;  /* 0x0000009f043f7892 */ /* 0x000fe4000f80c03f */
[----:B------:R-:W-:-:S04]  /*b3b0*/  LEA R3, R3, UR4, 0xd ;  /* 0x0000000403037c11 */ /* 0x000fc8000f8e68ff */
[----:B------:R-:W-:Y:S02]  /*b3c0*/  SHF.R.U32.HI R2, RZ, 0x4, R3 ;  /* 0x00000004ff027819 */ /* 0x000fe40000011603 */
[----:B------:R-:W-:Y:S02]  /*b3d0*/  PLOP3.LUT P0, PT, PT, PT, UP0, 0x80, 0x0 ;  /* 0x000000000000781c */ /* 0x000fe40003f0f008 */
[----:B------:R-:W-:-:S11]  /*b3e0*/  LOP3.LUT R2, R2, 0x3fff, RZ, 0xc0, !PT ;  /* 0x00003fff02027812 */ /* 0x000fd600078ec0ff */
        /* <DEDUP_REMOVED lines=17> */
.L_x_2414:
        /* <DEDUP_REMOVED lines=13> */
.L_x_2418:
[----:B-1----:R1:W2:Y:S02]  /*b5d0*/  SYNCS.PHASECHK.TRANS64.TRYWAIT P0, [R16+URZ+0x38800], R3 ;  /* 0x03880003100075a7 */ /* 0x0022a4000800017f */
[----:B--2---:R-:W-:Y:S05]  /*b5e0*/  @!P0 NANOSLEEP.SYNCS 0x989680 ;  /* 0x009896800000895d */ /* 0x004fea0003900000 */
[----:B------:R-:W2:Y:S02]  /*b5f0*/  @!P0 SYNCS.PHASECHK.TRANS64 P0, [R16+URZ+0x38800], R3 ;  /* 0x03880003100085a7 */ /* 0x000ea4000800007f */
[----:B--2---:R-:W-:Y:S05]  /*b600*/  @!P0 BRA `(.L_x_2418) ;  /* 0xfffffffc00f08947 */ /* 0x004fea000383ffff */
.L_x_2417:
[----:B------:R-:W-:Y:S05]  /*b610*/  BSYNC B0 ;  /* 0x0000000000007941 */ /* 0x000fea0003800000 */
.L_x_2416:
[----:B------:R-:W-:Y:S05]  /*b620*/  BRA `(.L_x_2419) ;  /* 0x0000009c00847947 */ /* 0x000fea0003800000 */
.L_x_2415:
[----:B------:R-:W2:Y:S01]  /*b630*/  LDL R24, [R1+0x80] ;  /* 0x0000800001187983 */ /* 0x000ea20000100800 */
[----:B------:R-:W0:Y:S01]  /*b640*/  LDC.64 R10, c[0x0][0x3d8] ;  /* 0x0000f600ff0a7b82 */ /* 0x000e220000000a00 */
[----:B------:R-:W-:Y:S01]  /*b650*/  SHF.R.S32.HI R3, RZ, 0x1f, R144 ;  /* 0x0000001fff037819 */ /* 0x000fe20000011490 */
[--C-:B------:R-:W-:Y:S01]  /*b660*/  IMAD.MOV.U32 R4, RZ, RZ, R22.reuse ;  /* 0x000000ffff047224 */ /* 0x100fe200078e0016 */
[----:B------:R-:W-:Y:S02]  /*b670*/  SHF.R.S32.HI R5, RZ, 0x1f, R22 ;  /* 0x0000001fff057819 */ /* 0x000fe40000011416 */
[----:B------:R-:W-:-:S03]  /*b680*/  SHF.R.S32.HI R9, RZ, 0x1f, R213 ;  /* 0x0000001fff097819 */ /* 0x000fc600000114d5 */
[----:B------:R-:W1:Y:S01]  /*b690*/  LDC.64 R12, c[0x0][0x3e8] ;  /* 0x0000fa00ff0c7b82 */ /* 0x000e620000000a00 */
[-C--:B0-----:R-:W-:Y:S01]  /*b6a0*/  IMAD R0, R3, R10.reuse, RZ ;  /* 0x0000000a03007224 */ /* 0x081fe200078e02ff */
[----:B------:R-:W-:Y:S01]  /*b6b0*/  SHF.L.U64.HI R88, R10, 0x5, R11 ;  /* 0x000000050a587819 */ /* 0x000fe2000001020b */
[-C--:B------:R-:W-:Y:S02]  /*b6c0*/  IMAD R8, R19, R10.reuse, RZ ;  /* 0x0000000a13087224 */ /* 0x080fe400078e02ff */
[----:B------:R-:W-:-:S04]  /*b6d0*/  IMAD.WIDE.U32 R82, R144, R10, RZ ;  /* 0x0000000a90527225 */ /* 0x000fc800078e00ff */
[----:B------:R-:W-:Y:S01]  /*b6e0*/  IMAD R25, R144, R11, R0 ;  /* 0x0000000b90197224 */ /* 0x000fe200078e0200 */
[----:B-1----:R-:W-:Y:S01]  /*b6f0*/  SHF.L.U64.HI R94, R12, 0x5, R13 ;  /* 0x000000050c5e7819 */ /* 0x002fe2000001020d */
[----:B------:R-:W-:-:S04]  /*b700*/  IMAD.WIDE.U32 R6, R18, R10, R4 ;  /* 0x0000000a12067225 */ /* 0x000fc800078e0004 */
[----:B------:R-:W-:Y:S01]  /*b710*/  IMAD R101, R18, R11, R8 ;  /* 0x0000000b12657224 */ /* 0x000fe200078e0208 */
[----:B------:R-:W-:Y:S01]  /*b720*/  IADD3 R87, P0, R6, R82, RZ ;  /* 0x0000005206577210 */ /* 0x000fe20007f1e0ff */
[----:B------:R-:W-:Y:S02]  /*b730*/  IMAD.IADD R25, R25, 0x1, R83 ;  /* 0x0000000119197824 */ /* 0x000fe400078e0253 */
[----:B------:R-:W-:Y:S02]  /*b740*/  IMAD.MOV.U32 R8, RZ, RZ, R213 ;  /* 0x000000ffff087224 */ /* 0x000fe400078e00d5 */
[----:B------:R-:W-:Y:S01]  /*b750*/  IMAD R3, R3, R12, RZ ;  /* 0x0000000c03037224 */ /* 0x000fe200078e02ff */
[----:B------:R-:W-:Y:S01]  /*b760*/  IADD3.X R89, R25, R7, R101, P0, !PT ;  /* 0x0000000719597210 */ /* 0x000fe200007fe465 */
[----:B------:R-:W-:-:S04]  /*b770*/  IMAD.WIDE.U32 R6, R18, R10, R8 ;  /* 0x0000000a12067225 */ /* 0x000fc800078e0008 */
[----:B------:R-:W-:Y:S01]  /*b780*/  IMAD R0, R19, R12, RZ ;  /* 0x0000000c13007224 */ /* 0x000fe200078e02ff */
[----:B------:R-:W-:Y:S01]  /*b790*/  IADD3 R99, P1, R6, R82, RZ ;  /* 0x0000005206637210 */ /* 0x000fe20007f3e0ff */
[C---:B------:R-:W-:Y:S02]  /*b7a0*/  IMAD R3, R144.reuse, R13, R3 ;  /* 0x0000000d90037224 */ /* 0x040fe400078e0203 */
[----:B------:R-:W-:Y:S01]  /*b7b0*/  IMAD.WIDE.U32 R90, R144, R12, RZ ;  /* 0x0000000c905a7225 */ /* 0x000fe200078e00ff */
[----:B------:R-:W-:-:S03]  /*b7c0*/  IADD3.X R101, R25, R101, R7, P1, !PT ;  /* 0x0000006519657210 */ /* 0x000fc60000ffe407 */
[----:B------:R-:W-:-:S04]  /*b7d0*/  IMAD.WIDE.U32 R4, R18, R12, R4 ;  /* 0x0000000c12047225 */ /* 0x000fc800078e0004 */
[----:B------:R-:W-:Y:S01]  /*b7e0*/  IMAD.WIDE.U32 R8, R18, R12, R8 ;  /* 0x0000000c12087225 */ /* 0x000fe200078e0008 */
[----:B------:R-:W-:-:S03]  /*b7f0*/  IADD3 R93, P0, R4, R90, RZ ;  /* 0x0000005a045d7210 */ /* 0x000fc60007f1e0ff */
[----:B------:R-:W-:Y:S01]  /*b800*/  IMAD R0, R18, R13, R0 ;  /* 0x0000000d12007224 */ /* 0x000fe200078e0200 */
[----:B------:R-:W-:Y:S01]  /*b810*/  IADD3 R97, P2, R8, R90, RZ ;  /* 0x0000005a08617210 */ /* 0x000fe20007f5e0ff */
[----:B------:R-:W-:Y:S02]  /*b820*/  IMAD.IADD R27, R3, 0x1, R91 ;  /* 0x00000001031b7824 */ /* 0x000fe400078e025b */
[----:B------:R-:W-:Y:S02]  /*b830*/  IMAD.SHL.U32 R92, R10, 0x20, RZ ;  /* 0x000000200a5c7824 */ /* 0x000fe400078e00ff */
[----:B------:R-:W-:Y:S01]  /*b840*/  IMAD.SHL.U32 R96, R12, 0x20, RZ ;  /* 0x000000200c607824 */ /* 0x000fe200078e00ff */
[C---:B------:R-:W-:Y:S02]  /*b850*/  IADD3.X R95, R27.reuse, R5, R0, P0, !PT ;  /* 0x000000051b5f7210 */ /* 0x040fe400007fe400 */
[----:B------:R-:W-:Y:S02]  /*b860*/  IADD3.X R103, R27, R0, R9, P2, !PT ;  /* 0x000000001b677210 */ /* 0x000fe400017fe409 */
        /* <DEDUP_REMOVED lines=20> */
.L_x_2420:
[----:B------:R-:W2:Y:S01]  /*b9b0*/  LDL R20, [R1+0x64] ;  /* 0x0000640001147983 */ /* 0x000ea20000100800 */
[----:B------:R-:W0:Y:S01]  /*b9c0*/  LDC.64 R84, c[0x0][0x3d8] ;  /* 0x0000f600ff547b82 */ /* 0x000e220000000a00 */
[----:B------:R-:W-:Y:S01]  /*b9d0*/  SHF.R.S32.HI R3, RZ, 0x1f, R225 ;  /* 0x0000001fff037819 */ /* 0x000fe200000114e1 */
[----:B------:R-:W-:Y:S01]  /*b9e0*/  ULDC.U8 UR4, c[0x0][0x3f0] ;  /* 0x0000fc0000047ab9 */ /* 0x000fe20000000000 */
[----:B------:R-:W-:Y:S01]  /*b9f0*/  R2UR UR5, R24 ;  /* 0x00000000180572ca */ /* 0x000fe200000e0000 */
[----:B------:R-:W-:Y:S01]  /*ba00*/  BSSY B0, `(.L_x_2421) ;  /* 0x000099b000007945 */ /* 0x000fe20003800000 */
[----:B------:R-:W-:-:S03]  /*ba10*/  ISETP.NE.AND P0, PT, RZ, UR4, PT ;  /* 0x00000004ff007c0c */ /* 0x000fc6000bf05270 */
[----:B------:R-:W1:Y:S01]  /*ba20*/  LDC.64 R14, c[0x0][0x3e8] ;  /* 0x0000fa00ff0e7b82 */ /* 0x000e620000000a00 */
[-C--:B0-----:R-:W-:Y:S02]  /*ba30*/  IMAD R0, R3, R84.reuse, RZ ;  /* 0x0000005403007224 */ /* 0x081fe400078e02ff */
[----:B------:R-:W-:-:S04]  /*ba40*/  IMAD.WIDE.U32 R4, R225, R84, RZ ;  /* 0x00000054e1047225 */ /* 0x000fc800078e00ff */
[----:B------:R-:W-:Y:S02]  /*ba50*/  IMAD.SHL.U32 R12, R4, 0x80, RZ ;  /* 0x00000080040c7824 */ /* 0x000fe400078e00ff */
[-C--:B-1----:R-:W-:Y:S02]  /*ba60*/  IMAD R8, R3, R14.reuse, RZ ;  /* 0x0000000e03087224 */ /* 0x082fe400078e02ff */
[C---:B------:R-:W-:Y:S02]  /*ba70*/  IMAD R3, R225.reuse, R85, R0 ;  /* 0x00000055e1037224 */ /* 0x040fe400078e0200 */
[----:B------:R-:W-:-:S04]  /*ba80*/  IMAD.WIDE.U32 R6, R225, R14, RZ ;  /* 0x0000000ee1067225 */ /* 0x000fc800078e00ff */
[----:B------:R-:W-:Y:S02]  /*ba90*/  IMAD R9, R225, R15, R8 ;  /* 0x0000000fe1097224 */ /* 0x000fe400078e0208 */
[----:B------:R-:W-:Y:S02]  /*baa0*/  IMAD.IADD R5, R5, 0x1, R3 ;  /* 0x0000000105057824 */ /* 0x000fe400078e0203 */
[----:B------:R-:W-:Y:S02]  /*bab0*/  IMAD R0, R225, -0x80, R227 ;  /* 0xffffff80e1007824 */ /* 0x000fe400078e02e3 */
[----:B------:R-:W-:Y:S01]  /*bac0*/  IMAD.IADD R3, R7, 0x1, R9 ;  /* 0x0000000107037824 */ /* 0x000fe200078e0209 */
[----:B------:R-:W-:Y:S01]  /*bad0*/  SHF.L.U64.HI R13, R4, 0x7, R5 ;  /* 0x00000007040d7819 */ /* 0x000fe20000010205 */
[----:B------:R-:W-:Y:S01]  /*bae0*/  IMAD.SHL.U32 R10, R6, 0x80, RZ ;  /* 0x00000080060a7824 */ /* 0x000fe200078e00ff */
[----:B------:R-:W-:Y:S02]  /*baf0*/  VIMNMX R29, R0, 0x80, PT ;  /* 0x00000080001d7848 */ /* 0x000fe40003fe0100 */
[----:B------:R-:W-:-:S02]  /*bb00*/  SHF.L.U64.HI R11, R6, 0x7, R3 ;  /* 0x00000007060b7819 */ /* 0x000fc40000010203 */
[----:B--2---:R-:W-:Y:S01]  /*bb10*/  LEA R21, R20, UR5, 0x1 ;  /* 0x0000000514157c11 */ /* 0x004fe2000f8e08ff */
[----:B------:R-:W-:Y:S06]  /*bb20*/  @!P0 BRA `(.L_x_2422) ;  /* 0x0000004800788947 */ /* 0x000fec0003800000 */
[-C--:B------:R-:W-:Y:S01]  /*bb30*/  ISETP.GE.AND P0, PT, R18, R29.reuse, PT ;  /* 0x0000001d1200720c */ /* 0x080fe20003f06270 */
[----:B------:R-:W-:Y:S01]  /*bb40*/  BSSY B1, `(.L_x_2423) ;  /* 0x0000034000017945 */ /* 0x000fe20003800000 */
[-C--:B------:R-:W-:Y:S02]  /*bb50*/  ISETP.GE.AND P1, PT, R218, R29.reuse, PT ;  /* 0x0000001dda00720c */ /* 0x080fe40003f26270 */
[----:B------:R-:W-:Y:S02]  /*bb60*/  CS2R R50, SRZ ;  /* 0x0000000000327805 */ /* 0x000fe4000001ff00 */
[----:B------:R-:W-:Y:S02]  /*bb70*/  ISETP.GE.AND P2, PT, R220, R29, PT ;  /* 0x0000001ddc00720c */ /* 0x000fe40003f46270 */
        /* <DEDUP_REMOVED lines=33> */
[----:B------:R-:W-:-:S02]  /*bd90*/  ISETP.GE.AND P4, PT, R216, UR4, PT ;  /* 0x00000004d8007c0c */ /* 0x000fc4000bf86270 */
[----:B------:R-:W-:Y:S02]  /*bda0*/  ISETP.GE.AND P5, PT, R215, UR4, PT ;  /* 0x00000004d7007c0c */ /* 0x000fe4000bfa6270 */
        /* <DEDUP_REMOVED lines=13> */
.L_x_2424:
[----:B------:R-:W-:Y:S05]  /*be80*/  BSYNC B1 ;  /* 0x0000000000017941 */ /* 0x000fea0003800000 */
.L_x_2423:
        /* <DEDUP_REMOVED lines=16> */
[----:B------:R-:W-:-:S02]  /*bf90*/  LEA.HI.X R9, R0, UR7, R3, 0x1, P4 ;  /* 0x0000000700097c11 */ /* 0x000fc4000a0f0c03 */
[----:B------:R-:W-:Y:S02]  /*bfa0*/  ISETP.GE.AND P3, PT, R22, UR4, PT ;  /* 0x0000000416007c0c */ /* 0x000fe4000bf66270 */
[----:B------:R-:W-:Y:S02]  /*bfb0*/  ISETP.GE.AND P4, PT, R216, UR4, PT ;  /* 0x00000004d8007c0c */ /* 0x000fe4000bf86270 */
[----:B------:R-:W-:Y:S02]  /*bfc0*/  ISETP.GE.AND P5, PT, R215, UR4, PT ;  /* 0x00000004d7007c0c */ /* 0x000fe4000bfa6270 */
[----:B------:R-:W-:Y:S02]  /*bfd0*/  ISETP.GE.AND P6, PT, R217, UR4, PT ;  /* 0x00000004d9007c0c */ /* 0x000fe4000bfc6270 */
[----:B------:R-:W-:Y:S02]  /*bfe0*/  CS2R R62, SRZ ;  /* 0x00000000003e7805 */ /* 0x000fe4000001ff00 */
[----:B------:R-:W-:-:S02]  /*bff0*/  CS2R R58, SRZ ;  /* 0x00000000003a7805 */ /* 0x000fc4000001ff00 */
        /* <DEDUP_REMOVED lines=10> */
.L_x_2426:
[----:B------:R-:W-:Y:S05]  /*c0a0*/  BSYNC B1 ;  /* 0x0000000000017941 */ /* 0x000fea0003800000 */
.L_x_2425:
        /* <DEDUP_REMOVED lines=22> */
[----:B------:R-:W-:Y:S01]  /*c210*/  LEA R6, P3, R7, UR4, 0x1 ;  /* 0x0000000407067c11 */ /* 0x000fe2000f8608ff */
[----:B------:R-:W-:Y:S01]  /*c220*/  ULDC UR4, c[0x0][0x3d4] ;  /* 0x0000f50000047ab9 */ /* 0x000fe20000000800 */
[----:B------:R-:W-:Y:S01]  /*c230*/  CS2R R34, SRZ ;  /* 0x0000000000227805 */ /* 0x000fe2000001ff00 */
[----:B------:R-:W-:Y:S01]  /*c240*/  IMAD.X R3, R8, 0x1, R95, P6 ;  /* 0x0000000108037824 */ /* 0x000fe200030e065f */
[----:B------:R-:W-:-:S02]  /*c250*/  LEA R8, P4, R0, UR6, 0x1 ;  /* 0x0000000600087c11 */ /* 0x000fc4000f8808ff */
[----:B------:R-:W-:Y:S02]  /*c260*/  LEA.HI.X R7, R7, UR5, R20, 0x1, P3 ;  /* 0x0000000507077c11 */ /* 0x000fe400098f0c14 */
[----:B------:R-:W-:Y:S02]  /*c270*/  LEA.HI.X R9, R0, UR7, R3, 0x1, P4 ;  /* 0x0000000700097c11 */ /* 0x000fe4000a0f0c03 */
[----:B------:R-:W-:Y:S02]  /*c280*/  ISETP.GE.AND P3, PT, R22, UR4, PT ;  /* 0x0000000416007c0c */ /* 0x000fe4000bf66270 */
[----:B------:R-:W-:Y:S02]  /*c290*/  ISETP.GE.AND P4, PT, R216, UR4, PT ;  /* 0x00000004d8007c0c */ /* 0x000fe4000bf86270 */
[----:B------:R-:W-:Y:S02]  /*c2a0*/  ISETP.GE.AND P5, PT, R215, UR4, PT ;  /* 0x00000004d7007c0c */ /* 0x000fe4000bfa6270 */
[----:B------:R-:W-:-:S02]  /*c2b0*/  ISETP.GE.AND P6, PT, R217, UR4, PT ;  /* 0x00000004d9007c0c */ /* 0x000fc4000bfc6270 */
        /* <DEDUP_REMOVED lines=12> */
.L_x_2428:
[----:B------:R-:W-:Y:S05]  /*c380*/  BSYNC B1 ;  /* 0x0000000000017941 */ /* 0x000fea0003800000 */
.L_x_2427:
        /* <DEDUP_REMOVED lines=58> */
[----:B------:R-:W-:-:S03]  /*c730*/  IMAD R0, R15, 0x60, RZ ;  /* 0x000000600f007824 */ /* 0x000fc600078e02ff */
        /* <DEDUP_REMOVED lines=24> */
.L_x_2430:
[----:B------:R-:W-:Y:S05]  /*c8c0*/  BSYNC B1 ;  /* 0x0000000000017941 */ /* 0x000fea0003800000 */
.L_x_2429:
[----:B------:R-:W2:Y:S01]  /*c8d0*/  LDL R92, [R1+0x84] ;  /* 0x00008400015c7983 */ /* 0x000ea20000100800 */
[----:B------:R-:W-:Y:S01]  /*c8e0*/  ISETP.NE.AND P4, PT, R20, 0x1, PT ;  /* 0x000000011400780c */ /* 0x000fe20003f85270 */
[----:B0-----:R-:W-:Y:S01]  /*c8f0*/  IMAD.MOV.U32 R11, RZ, RZ, R60 ;  /* 0x000000ffff0b7224 */ /* 0x001fe200078e003c */
[----:B------:R-:W-:Y:S01]  /*c900*/  ULDC.64 UR4, c[0x0][0x3c8] ;  /* 0x0000f20000047ab9 */ /* 0x000fe20000000a00 */
[----:B------:R-:W-:Y:S01]  /*c910*/  IMAD.MOV.U32 R0, RZ, RZ, R51 ;  /* 0x000000ffff007224 */ /* 0x000fe200078e0033 */
        /* <DEDUP_REMOVED lines=12> */
[----:B------:R-:W0:Y:S01]  /*c9e0*/  @P4 LDC R0, c[0x0][0x42c] ;  /* 0x00010b00ff004b82 */ /* 0x000e220000000800 */
[----:B------:R-:W-:Y:S01]  /*c9f0*/  PRMT R112, R10, 0x7610, R112 ;  /* 0x000076100a707816 */ /* 0x000fe20000000070 */
[----:B------:R-:W-:Y:S01]  /*ca00*/  IMAD.MOV.U32 R10, RZ, RZ, R65 ;  /* 0x000000ffff0a7224 */ /* 0x000fe200078e0041 */
[----:B------:R-:W-:Y:S01]  /*ca10*/  PRMT R114, R11, 0x7610, R114 ;  /* 0x000076100b727816 */ /* 0x000fe20000000072 */
[----:B------:R-:W-:Y:S01]  /*ca20*/  IMAD.MOV.U32 R12, RZ, RZ, R58 ;  /* 0x000000ffff0c7224 */ /* 0x000fe200078e003a */
[----:B------:R-:W-:Y:S01]  /*ca30*/  PRMT R129, R3, 0x7610, R129 ;  /* 0x0000761003817816 */ /* 0x000fe20000000081 */
[----:B------:R-:W-:Y:S01]  /*ca40*/  IMAD.MOV.U32 R3, RZ, RZ, R53 ;  /* 0x000000ffff037224 */ /* 0x000fe200078e0035 */
[----:B------:R-:W-:Y:S01]  /*ca50*/  PRMT R130, R10, 0x7610, R130 ;  /* 0x000076100a827816 */ /* 0x000fe20000000082 */
[----:B------:R-:W1:Y:S01]  /*ca60*/  @P4 LDC R11, c[0x0][0x430] ;  /* 0x00010c00ff0b4b82 */ /* 0x000e620000000800 */
        /* <DEDUP_REMOVED lines=8> */
[----:B------:R-:W-:-:S02]  /*caf0*/  IMAD.MOV.U32 R13, RZ, RZ, R63 ;  /* 0x000000ffff0d7224 */ /* 0x000fc400078e003f */
[----:B------:R-:W-:Y:S01]  /*cb00*/  IMAD.MOV.U32 R12, RZ, RZ, R35 ;  /* 0x000000ffff0c7224 */ /* 0x000fe200078e0023 */
[----:B------:R-:W-:Y:S01]  /*cb10*/  PRMT R122, R10, 0x7610, R122 ;  /* 0x000076100a7a7816 */ /* 0x000fe2000000007a */
[----:B------:R-:W-:Y:S01]  /*cb20*/  IMAD R3, R222, 0x20, R3 ;  /* 0x00000020de037824 */ /* 0x000fe200078e0203 */
[----:B------:R-:W-:Y:S01]  /*cb30*/  PRMT R132, R13, 0x7610, R132 ;  /* 0x000076100d847816 */ /* 0x000fe20000000084 */
[----:B------:R-:W-:Y:S01]  /*cb40*/  IMAD.MOV.U32 R10, RZ, RZ, R34 ;  /* 0x000000ffff0a7224 */ /* 0x000fe200078e0022 */
[----:B------:R-:W-:Y:S01]  /*cb50*/  PRMT R86, R12, 0x7610, R86 ;  /* 0x000076100c567816 */ /* 0x000fe20000000056 */
[----:B0-----:R-:W-:-:S03]  /*cb60*/  @P4 IMAD.HI.U32 R0, R3, R0, RZ ;  /* 0x0000000003004227 */ /* 0x001fc600078e00ff */
        /* <DEDUP_REMOVED lines=29> */
[----:B------:R-:W-:Y:S01]  /*cd40*/  IMAD.MOV.U32 R20, RZ, RZ, R47 ;  /* 0x000000ffff147224 */ /* 0x000fe200078e002f */
[----:B------:R-:W-:Y:S01]  /*cd50*/  UMOV UR4, 0xffffffff ;  /* 0xffffffff00047882 */ /* 0x000fe20000000000 */
[----:B------:R-:W-:Y:S02]  /*cd60*/  IMAD.IADD R11, R13, 0x1, R11 ;  /* 0x000000010d0b7824 */ /* 0x000fe400078e020b */
[----:B------:R-:W-:Y:S01]  /*cd70*/  IMAD.IADD R3, R83, 0x1, R3 ;  /* 0x0000000153037824 */ /* 0x000fe200078e0203 */
[----:B------:R-:W-:Y:S01]  /*cd80*/  PRMT R105, R20, 0x7610, R105 ;  /* 0x0000761014697816 */ /* 0x000fe20000000069 */
        /* <DEDUP_REMOVED lines=8> */
.L_x_2690:
[----:B------:R-:W-:-:S03]  /*ce10*/  UMOV UR4, 0xffffffff ;  /* 0xffffffff00047882 */ /* 0x000fc60000000000 */
[----:B------:R-:W-:Y:S05]  /*ce20*/  BRA.DIV UR4, `(.L_x_2432) ;  /* 0x0000021604b07947 */ /* 0x000fea000b800000 */
.L_x_2693:
[----:B------:R-:W-:-:S03]  /*ce30*/  UMOV UR4, 0xffffffff ;  /* 0xffffffff00047882 */ /* 0x000fc60000000000 */
[----:B------:R-:W-:Y:S05]  /*ce40*/  BRA.DIV UR4, `(.L_x_2433) ;  /* 0x0000021604d07947 */ /* 0x000fea000b800000 */
.L_x_2696:
[----:B------:R-:W-:-:S03]  /*ce50*/  UMOV UR4, 0xffffffff ;  /* 0xffffffff00047882 */ /* 0x000fc60000000000 */
[----:B------:R-:W-:Y:S05]  /*ce60*/  BRA.DIV UR4, `(.L_x_2434) ;  /* 0x0000021604f07947 */ /* 0x000fea000b800000 */
.L_x_2699:
[----:B------:R-:W-:-:S03]  /*ce70*/  UMOV UR4, 0xffffffff ;  /* 0xffffffff00047882 */ /* 0x000fc60000000000 */
[----:B------:R-:W-:Y:S05]  /*ce80*/  BRA.DIV UR4, `(.L_x_2435) ;  /* 0x0000021a04107947 */ /* 0x000fea000b800000 */
.L_x_2702:
[----:B------:R-:W-:-:S03]  /*ce90*/  UMOV UR4, 0xffffffff ;  /* 0xffffffff00047882 */ /* 0x000fc60000000000 */
[----:B------:R-:W-:Y:S05]  /*cea0*/  BRA.DIV UR4, `(.L_x_2436) ;  /* 0x0000021a04307947 */ /* 0x000fea000b800000 */
.L_x_2705:
[----:B------:R-:W-:-:S03]  /*ceb0*/  UMOV UR4, 0xffffffff ;  /* 0xffffffff00047882 */ /* 0x000fc60000000000 */
[----:B------:R-:W-:Y:S05]  /*cec0*/  BRA.DIV UR4, `(.L_x_2437) ;  /* 0x0000021a04507947 */ /* 0x000fea000b800000 */
.L_x_2708:
[----:B------:R-:W-:-:S03]  /*ced0*/  UMOV UR4, 0xffffffff ;  /* 0xffffffff00047882 */ /* 0x000fc60000000000 */
[----:B------:R-:W-:Y:S05]  /*cee0*/  BRA.DIV UR4, `(.L_x_2438) ;  /* 0x0000021a04707947 */ /* 0x000fea000b800000 */
.L_x_2711:
[----:B------:R-:W-:-:S03]  /*cef0*/  UMOV UR4, 0xffffffff ;  /* 0xffffffff00047882 */ /* 0x000fc60000000000 */
[----:B------:R-:W-:Y:S05]  /*cf00*/  BRA.DIV UR4, `(.L_x_2439) ;  /* 0x0000021a04907947 */ /* 0x000fea000b800000 */
.L_x_2714:
[----:B------:R-:W-:-:S03]  /*cf10*/  UMOV UR4, 0xffffffff ;  /* 0xffffffff00047882 */ /* 0x000fc60000000000 */
[----:B------:R-:W-:Y:S05]  /*cf20*/  BRA.DIV UR4, `(.L_x_2440) ;  /* 0x0000021a04b07947 */ /* 0x000fea000b800000 */
.L_x_2717:
[----:B------:R-:W-:-:S03]  /*cf30*/  UMOV UR4, 0xffffffff ;  /* 0xffffffff00047882 */ /* 0x000fc60000000000 */
[----:B------:R-:W-:Y:S05]  /*cf40*/  BRA.DIV UR4, `(.L_x_2441) ;  /* 0x0000021a04d07947 */ /* 0x000fea000b800000 */
.L_x_2720:
[----:B------:R-:W-:-:S03]  /*cf50*/  UMOV UR4, 0xffffffff ;  /* 0xffffffff00047882 */ /* 0x000fc60000000000 */
[----:B------:R-:W-:Y:S05]  /*cf60*/  BRA.DIV UR4, `(.L_x_2442) ;  /* 0x0000021a04f07947 */ /* 0x000fea000b800000 */
.L_x_2723:
[----:B------:R-:W-:-:S03]  /*cf70*/  UMOV UR4, 0xffffffff ;  /* 0xffffffff00047882 */ /* 0x000fc60000000000 */
[----:B------:R-:W-:Y:S05]  /*cf80*/  BRA.DIV UR4, `(.L_x_2443) ;  /* 0x0000021e04107947 */ /* 0x000fea000b800000 */
.L_x_2726:
[----:B------:R-:W-:Y:S01]  /*cf90*/  UMOV UR4, 0xffffffff ;  /* 0xffffffff00047882 */ /* 0x000fe20000000000 */
[----:B------:R-:W-:Y:S02]  /*cfa0*/  LOP3.LUT R82, R82, 0xfffffffe, RZ, 0xc0, !PT ;  /* 0xfffffffe52527812 */ /* 0x000fe400078ec0ff */
[----:B------:R-:W-:Y:S05]  /*cfb0*/  BRA.DIV UR4, `(.L_x_2444) ;  /* 0x0000021e042c7947 */ /* 0x000fea000b800000 */
.L_x_2729:
[----:B------:R-:W-:Y:S01]  /*cfc0*/  UMOV UR4, 0xffffffff ;  /* 0xffffffff00047882 */ /* 0x000fe20000000000 */
[----:B------:R-:W-:Y:S02]  /*cfd0*/  IMAD.IADD R82, R92, 0x1, -R82 ;  /* 0x000000015c527824 */ /* 0x000fe400078e0a52 */
[----:B------:R-:W-:Y:S05]  /*cfe0*/  BRA.DIV UR4, `(.L_x_2445) ;  /* 0x0000021e04487947 */ /* 0x000fea000b800000 */
.L_x_2732:
[----:B------:R-:W-:Y:S01]  /*cff0*/  UMOV UR4, 0xffffffff ;  /* 0xffffffff00047882 */ /* 0x000fe20000000000 */
[----:B------:R-:W-:Y:S02]  /*d000*/  SHF.L.U32 R99, R82, 0x1f, RZ ;  /* 0x0000001f52637819 */ /* 0x000fe400000006ff */
[----:B------:R-:W-:Y:S05]  /*d010*/  BRA.DIV UR4, `(.L_x_2446) ;  /* 0x0000021e04647947 */ /* 0x000fea000b800000 */
.L_x_2735:
        /* <DEDUP_REMOVED lines=37> */
.L_x_2736:
[----:B------:R-:W-:Y:S05]  /*d270*/  BSYNC B1 ;  /* 0x0000000000017941 */ /* 0x000fea0003800000 */
.L_x_2447:
[----:B------:R-:W-:Y:S01]  /*d280*/  BSSY B1, `(.L_x_2449) ;  /* 0x00000cb000017945 */ /* 0x000fe20003800000 */
[----:B------:R-:W-:Y:S02]  /*d290*/  PRMT R98, R12, 0x7610, R98 ;  /* 0x000076100c627816 */ /* 0x000fe40000000062 */
[----:B0-----:R-:W-:Y:S01]  /*d2a0*/  PRMT R99, R13, 0x7610, R99 ;  /* 0x000076100d637816 */ /* 0x001fe20000000063 */
[----:B------:R-:W-:Y:S06]  /*d2b0*/  @P0 BRA `(.L_x_2450) ;  /* 0x0000000c001c0947 */ /* 0x000fec0003800000 */
[----:B------:R-:W0:Y:S01]  /*d2c0*/  LDC R12, c[0x0][0x3d4] ;  /* 0x0000f500ff0c7b82 */ /* 0x000e220000000800 */
[----:B------:R-:W-:Y:S01]  /*d2d0*/  BSSY B2, `(.L_x_2451) ;  /* 0x0000034000027945 */ /* 0x000fe20003800000 */
[-C--:B0-----:R-:W-:Y:S02]  /*d2e0*/  ISETP.GE.AND P0, PT, R22, R12.reuse, PT ;  /* 0x0000000c1600720c */ /* 0x081fe40003f06270 */
[-C--:B------:R-:W-:Y:S02]  /*d2f0*/  ISETP.GE.AND P4, PT, R216, R12.reuse, PT ;  /* 0x0000000cd800720c */ /* 0x080fe40003f86270 */
[-C--:B------:R-:W-:Y:S02]  /*d300*/  ISETP.GE.AND P5, PT, R215, R12.reuse, PT ;  /* 0x0000000cd700720c */ /* 0x080fe40003fa6270 */
[----:B------:R-:W-:-:S07]  /*d310*/  ISETP.GE.AND P6, PT, R217, R12, PT ;  /* 0x0000000cd900720c */ /* 0x000fce0003fc6270 */
[----:B------:R-:W-:Y:S06]  /*d320*/  @P0 BRA `(.L_x_2452) ;  /* 0x0000000000b80947 */ /* 0x000fec0003800000 */
[----:B------:R-:W0:Y:S01]  /*d330*/  LDS.128 R12, [R21] ;  /* 0x00000000150c7984 */ /* 0x000e220000000c00 */
        /* <DEDUP_REMOVED lines=45> */
.L_x_2452:
[----:B------:R-:W-:Y:S05]  /*d610*/  BSYNC B2 ;  /* 0x0000000000027941 */ /* 0x000fea0003800000 */
.L_x_2451:
[----:B------:R-:W-:Y:S04]  /*d620*/  BSSY B2, `(.L_x_2453) ;  /* 0x0000030000027945 */ /* 0x000fe80003800000 */
[----:B------:R-:W-:Y:S05]  /*d630*/  @P4 BRA `(.L_x_2454) ;  /* 0x0000000000b84947 */ /* 0x000fea0003800000 */
[----:B0-----:R-:W0:Y:S01]  /*d640*/  LDS.128 R12, [R21+0x4000] ;  /* 0x00400000150c7984 */ /* 0x001e220000000c00 */
        /* <DEDUP_REMOVED lines=45> */
.L_x_2454:
[----:B------:R-:W-:Y:S05]  /*d920*/  BSYNC B2 ;  /* 0x0000000000027941 */ /* 0x000fea0003800000 */
.L_x_2453:
[----:B------:R-:W-:Y:S04]  /*d930*/  BSSY B2, `(.L_x_2455) ;  /* 0x0000030000027945 */ /* 0x000fe80003800000 */
[----:B------:R-:W-:Y:S05]  /*d940*/  @P5 BRA `(.L_x_2456) ;  /* 0x0000000000b85947 */ /* 0x000fea0003800000 */
[----:B01----:R-:W0:Y:S01]  /*d950*/  LDS.128 R12, [R21+0x8000] ;  /* 0x00800000150c7984 */ /* 0x003e220000000c00 */
        /* <DEDUP_REMOVED lines=45> */
.L_x_2456:
[----:B------:R-:W-:Y:S05]  /*dc30*/  BSYNC B2 ;  /* 0x0000000000027941 */ /* 0x000fea0003800000 */
.L_x_2455:
[----:B------:R-:W-:Y:S05]  /*dc40*/  @P6 BRA `(.L_x_2450) ;  /* 0x0000000000b86947 */ /* 0x000fea0003800000 */
[----:B012---:R-:W0:Y:S01]  /*dc50*/  LDS.128 R12, [R21+0xc000] ;  /* 0x00c00000150c7984 */ /* 0x007e220000000c00 */
        /* <DEDUP_REMOVED lines=45> */
.L_x_2450:
[----:B------:R-:W-:Y:S05]  /*df30*/  BSYNC B1 ;  /* 0x0000000000017941 */ /* 0x000fea0003800000 */
.L_x_2449:
[----:B------:R-:W-:Y:S04]  /*df40*/  BSSY B1, `(.L_x_2457) ;  /* 0x00000c9000017945 */ /* 0x000fe80003800000 */
[----:B------:R-:W-:Y:S05]  /*df50*/  @P1 BRA `(.L_x_2458) ;  /* 0x0000000c001c1947 */ /* 0x000fea0003800000 */
[----:B0123--:R-:W0:Y:S01]  /*df60*/  LDC R12, c[0x0][0x3d4] ;  /* 0x0000f500ff0c7b82 */ /* 0x00fe220000000800 */
[----:B------:R-:W-:Y:S01]  /*df70*/  BSSY B2, `(.L_x_2459) ;  /* 0x0000034000027945 */ /* 0x000fe20003800000 */
[-C--:B0-----:R-:W-:Y:S02]  /*df80*/  ISETP.GE.AND P0, PT, R22, R12.reuse, PT ;  /* 0x0000000c1600720c */ /* 0x081fe40003f06270 */
[-C--:B------:R-:W-:Y:S02]  /*df90*/  ISETP.GE.AND P1, PT, R216, R12.reuse, PT ;  /* 0x0000000cd800720c */ /* 0x080fe40003f26270 */
[-C--:B------:R-:W-:Y:S02]  /*dfa0*/  ISETP.GE.AND P4, PT, R215, R12.reuse, PT ;  /* 0x0000000cd700720c */ /* 0x080fe40003f86270 */
[----:B------:R-:W-:-:S07]  /*dfb0*/  ISETP.GE.AND P5, PT, R217, R12, PT ;  /* 0x0000000cd900720c */ /* 0x000fce0003fa6270 */
[----:B------:R-:W-:Y:S06]  /*dfc0*/  @P0 BRA `(.L_x_2460) ;  /* 0x0000000000b80947 */ /* 0x000fec0003800000 */
[----:B------:R-:W0:Y:S01]  /*dfd0*/  LDS.128 R12, [R21+0x1000] ;  /* 0x00100000150c7984 */ /* 0x000e220000000c00 */
        /* <DEDUP_REMOVED lines=45> */
.L_x_2460:
[----:B------:R-:W-:Y:S05]  /*e2b0*/  BSYNC B2 ;  /* 0x0000000000027941 */ /* 0x000fea0003800000 */
.L_x_2459:
        /* <DEDUP_REMOVED lines=48> */
.L_x_2462:
[----:B------:R-:W-:Y:S05]  /*e5c0*/  BSYNC B2 ;  /* 0x0000000000027941 */ /* 0x000fea0003800000 */
.L_x_2461:
        /* <DEDUP_REMOVED lines=48> */
.L_x_2464:
[----:B------:R-:W-:Y:S05]  /*e8d0*/  BSYNC B2 ;  /* 0x0000000000027941 */ /* 0x000fea0003800000 */
.L_x_2463:
        /* <DEDUP_REMOVED lines=47> */
.L_x_2458:
[----:B------:R-:W-:Y:S05]  /*ebd0*/  BSYNC B1 ;  /* 0x0000000000017941 */ /* 0x000fea0003800000 */
.L_x_2457:
[----:B------:R-:W-:Y:S04]  /*ebe0*/  BSSY B1, `(.L_x_2465) ;  /* 0x00000c9000017945 */ /* 0x000fe80003800000 */
        /* <DEDUP_REMOVED lines=54> */
.L_x_2468:
[----:B------:R-:W-:Y:S05]  /*ef50*/  BSYNC B2 ;  /* 0x0000000000027941 */ /* 0x000fea0003800000 */
.L_x_2467:
[----:B------:R-:W-:Y:S04]  /*ef60*/  BSSY B2, `(.L_x_2469) ;  /* 0x0000030000027945 */ /* 0x000fe80003800000 */
[----:B------:R-:W-:Y:S05]  /*ef70*/  @P1 BRA `(.L_x_2470) ;  /* 0x0000000000b81947 */ /* 0x000fea0003800000 */
[----:B0-----:R-:W0:Y:S01]  /*ef80*/  LDS.128 R12, [R21+0x6000] ;  /* 0x00600000150c7984 */ /* 0x001e220000000c00 */
        /* <DEDUP_REMOVED lines=45> */
.L_x_2470:
[----:B------:R-:W-:Y:S05]  /*f260*/  BSYNC B2 ;  /* 0x0000000000027941 */ /* 0x000fea0003800000 */
.L_x_2469:
        /* <DEDUP_REMOVED lines=48> */
.L_x_2472:
[----:B------:R-:W-:Y:S05]  /*f570*/  BSYNC B2 ;  /* 0x0000000000027941 */ /* 0x000fea0003800000 */
.L_x_2471:
[----:B------:R-:W-:Y:S05]  /*f580*/  @P4 BRA `(.L_x_2466) ;  /* 0x0000000000b84947 */ /* 0x000fea0003800000 */
[----:B012---:R-:W0:Y:S01]  /*f590*/  LDS.128 R12, [R21+0xe000] ;  /* 0x00e00000150c7984 */ /* 0x007e220000000c00 */
        /* <DEDUP_REMOVED lines=17> */
[----:B------:R-:W-:Y:S01]  /*f6b0*/  FMUL.FTZ R41, R35, R39 ;  /* 0x0000002723297220 */ /* 0x000fe20000410000 */
[C---:B------:R-:W-:Y:S01]  /*f6c0*/  FMUL.FTZ R35, R37.reuse, R89 ;  /* 0x0000005925237220 */ /* 0x040fe20000410000 */
[----:B------:R-:W-:Y:S02]  /*f6d0*/  IMAD.U32 R14, R12, 0x10000, RZ ;  /* 0x000100000c0e7824 */ /* 0x000fe400078e00ff */
[C---:B------:R-:W-:Y:S01]  /*f6e0*/  FFMA.FTZ R43, R34.reuse, R39, R42 ;  /* 0x00000027222b7223 */ /* 0x040fe2000001002a */
[----:B------:R-:W-:Y:S01]  /*f6f0*/  FMUL.FTZ R39, R37, R86 ;  /* 0x0000005625277220 */ /* 0x000fe20000410000 */
[C---:B------:R-:W-:Y:S02]  /*f700*/  IMAD.U32 R15, R13.reuse, 0x10000, RZ ;  /* 0x000100000d0f7824 */ /* 0x040fe400078e00ff */
[----:B------:R-:W-:Y:S01]  /*f710*/  FFMA.FTZ R40, R34, R38, -R41 ;  /* 0x0000002622287223 */ /* 0x000fe20000010829 */
[----:B------:R-:W-:Y:S01]  /*f720*/  IMAD.U32 R37, R88, 0x10000, RZ ;  /* 0x0001000058257824 */ /* 0x000fe200078e00ff */
[----:B------:R-:W-:Y:S01]  /*f730*/  LOP3.LUT R12, R12, 0xffff0000, RZ, 0xc0, !PT ;  /* 0xffff00000c0c7812 */ /* 0x000fe200078ec0ff */
[----:B------:R-:W-:Y:S01]  /*f740*/  FFMA.FTZ R86, R36, R86, -R35 ;  /* 0x0000005624567223 */ /* 0x000fe20000010823 */
[----:B------:R-:W-:Y:S01]  /*f750*/  LOP3.LUT R13, R13, 0xffff0000, RZ, 0xc0, !PT ;  /* 0xffff00000d0d7812 */ /* 0x000fe200078ec0ff */
[C---:B------:R-:W-:Y:S01]  /*f760*/  IMAD.U32 R35, R87.reuse, 0x10000, RZ ;  /* 0x0001000057237824 */ /* 0x040fe200078e00ff */
        /* <DEDUP_REMOVED lines=15> */
[----:B------:R0:W-:Y:S02]  /*f860*/  STS.128 [R21+0xe000], R12 ;  /* 0x00e0000c15007388 */ /* 0x0001e40000000c00 */
.L_x_2466:
[----:B------:R-:W-:Y:S05]  /*f870*/  BSYNC B1 ;  /* 0x0000000000017941 */ /* 0x000fea0003800000 */
.L_x_2465:
        /* <DEDUP_REMOVED lines=54> */
.L_x_2475:
[----:B------:R-:W-:Y:S05]  /*fbe0*/  BSYNC B1 ;  /* 0x0000000000017941 */ /* 0x000fea0003800000 */
.L_x_2474:
        /* <DEDUP_REMOVED lines=48> */
.L_x_2477:
[----:B------:R-:W-:Y:S05]  /*fef0*/  BSYNC B1 ;  /* 0x0000000000017941 */ /* 0x000fea0003800000 */
.L_x_2476:
[----:B------:R-:W-:Y:S04]  /*ff00*/  BSSY B1, `(.L_x_2478) ;  /* 0x0000030000017945 */ /* 0x000fe80003800000 */
[----:B------:R-:W-:Y:S05]  /*ff10*/  @P2 BRA `(.L_x_2479) ;  /* 0x0000000000b82947 */ /* 0x000fea0003800000 */
[----:B01----:R-:W0:Y:S01]  /*ff20*/  LDS.128 R12, [R21+0xb000] ;  /* 0x00b00000150c7984 */ /* 0x003e220000000c00 */
        /* <DEDUP_REMOVED lines=23> */
[----:B------:R-:W-:Y:S01]  /*100a0*/  FMUL.FTZ R25, R15, R83 ;  /* 0x000000530f197220 */ /* 0x000fe20000410000 */
[----:B------:R-:W-:Y:S01]  /*100b0*/  FFMA.FTZ R28, R20, R27, R14 ;  /* 0x0000001b141c7223 */ /* 0x000fe2000001000e */
[----:B------:R-:W-:Y:S01]  /*100c0*/  IMAD.U32 R15, R82, 0x10000, RZ ;  /* 0x00010000520f7824 */ /* 0x000fe200078e00ff */
[----:B------:R-:W-:Y:S01]  /*100d0*/  LOP3.LUT R13, R13, 0xffff0000, RZ, 0xc0, !PT ;  /* 0xffff00000d0d7812 */ /* 0x000fe200078ec0ff */
[----:B------:R-:W-:Y:S01]  /*100e0*/  IMAD.U32 R14, R84, 0x10000, RZ ;  /* 0x00010000540e7824 */ /* 0x000fe200078e00ff */
[----:B------:R-:W-:Y:S01]  /*100f0*/  LOP3.LUT R82, R82, 0xffff0000, RZ, 0xc0, !PT ;  /* 0xffff000052527812 */ /* 0x000fe200078ec0ff */
[----:B------:R-:W-:Y:S01]  /*10100*/  FFMA.FTZ R31, R24, R83, -R31 ;  /* 0x00000053181f7223 */ /* 0x000fe2000001081f */
        /* <DEDUP_REMOVED lines=15> */
.L_x_2479:
[----:B------:R-:W-:Y:S05]  /*10200*/  BSYNC B1 ;  /* 0x0000000000017941 */ /* 0x000fea0003800000 */
.L_x_2478:
[----:B------:R-:W-:Y:S05]  /*10210*/  @P3 BRA `(.L_x_2473) ;  /* 0x0000005000643947 */ /* 0x000fea0003800000 */
[----:B012---:R-:W0:Y:S01]  /*10220*/  LDS.128 R12, [R21+0xf000] ;  /* 0x00f00000150c7984 */ /* 0x007e220000000c00 */
        /* <DEDUP_REMOVED lines=20> */
[----:B------:R-:W-:Y:S01]  /*10370*/  FMUL.FTZ R6, R6, R10 ;  /* 0x0000000a06067220 */ /* 0x000fe20000410000 */
        /* <DEDUP_REMOVED lines=25> */
.L_x_2422:
[----:B------:R-:W2:Y:S01]  /*10510*/  LDL R0, [R1+0x8c] ;  /* 0x00008c0001007983 */ /* 0x000ea20000100800 */
[-C--:B------:R-:W-:Y:S01]  /*10520*/  ISETP.GE.AND P0, PT, R18, R29.reuse, PT ;  /* 0x0000001d1200720c */ /* 0x080fe20003f06270 */
[----:B------:R-:W-:Y:S01]  /*10530*/  BSSY B1, `(.L_x_2480) ;  /* 0x0000031000017945 */ /* 0x000fe20003800000 */
[-C--:B------:R-:W-:Y:S01]  /*10540*/  ISETP.GE.AND P1, PT, R218, R29.reuse, PT ;  /* 0x0000001dda00720c */ /* 0x080fe20003f26270 */
[----:B------:R-:W-:Y:S01]  /*10550*/  IMAD.MOV.U32 R87, RZ, RZ, R25 ;  /* 0x000000ffff577224 */ /* 0x000fe200078e0019 */
        /* <DEDUP_REMOVED lines=42> */
[----:B------:R0:W5:Y:S04]  /*10800*/  @!P6 LDG.E.128 R44, desc[UR60][R50.64+0x80] ;  /* 0x0000803c322ce981 */ /* 0x000168000c1e1d00 */
[----:B------:R0:W5:Y:S04]  /*10810*/  @!P5 LDG.E.128 R4, desc[UR60][R50.64] ;  /* 0x0000003c3204d981 */ /* 0x000168000c1e1d00 */
[----:B------:R0:W5:Y:S04]  /*10820*/  @!P5 LDG.E.128 R28, desc[UR60][R52.64] ;  /* 0x0000003c341cd981 */ /* 0x000168000c1e1d00 */
[----:B------:R0:W5:Y:S02]  /*10830*/  @!P6 LDG.E.128 R24, desc[UR60][R52.64+0x80] ;  /* 0x0000803c3418e981 */ /* 0x000164000c1e1d00 */
.L_x_2481:
[----:B------:R-:W-:Y:S05]  /*10840*/  BSYNC B1 ;  /* 0x0000000000017941 */ /* 0x000fea0003800000 */
.L_x_2480:
        /* <DEDUP_REMOVED lines=24> */
[----:B------:R-:W-:Y:S02]  /*109d0*/  CS2R R32, SRZ ;  /* 0x0000000000207805 */ /* 0x000fe4000001ff00 */
[----:B------:R-:W-:Y:S01]  /*109e0*/  LEA.HI.X R55, R0, UR7, R3, 0x1, P4 ;  /* 0x0000000700377c11 */ /* 0x000fe2000a0f0c03 */
[----:B------:R0:W5:Y:S04]  /*109f0*/  @!P5 LDG.E.128 R40, desc[UR60][R52.64] ;  /* 0x0000003c3428d981 */ /* 0x000168000c1e1d00 */
[----:B------:R0:W5:Y:S04]  /*10a00*/  @!P6 LDG.E.128 R48, desc[UR60][R52.64+0x80] ;  /* 0x0000803c3430e981 */ /* 0x000168000c1e1d00 */
[----:B------:R0:W5:Y:S04]  /*10a10*/  @!P5 LDG.E.128 R36, desc[UR60][R54.64] ;  /* 0x0000003c3624d981 */ /* 0x000168000c1e1d00 */
[----:B------:R0:W5:Y:S02]  /*10a20*/  @!P6 LDG.E.128 R32, desc[UR60][R54.64+0x80] ;  /* 0x0000803c3620e981 */ /* 0x000164000c1e1d00 */
.L_x_2483:
[----:B------:R-:W-:Y:S05]  /*10a30*/  BSYNC B1 ;  /* 0x0000000000017941 */ /* 0x000fea0003800000 */
.L_x_2482:
[----:B------:R-:W-:Y:S01]  /*10a40*/  IMAD.MOV.U32 R0, RZ, RZ, R6 ;  /* 0x000000ffff007224 */ /* 0x000fe200078e0006 */
[----:B------:R-:W1:Y:S01]  /*10a50*/  LDC R96, c[0x0][0x428] ;  /* 0x00010a00ff607b82 */ /* 0x000e620000000800 */
        /* <DEDUP_REMOVED lines=32> */
[----:B0-----:R-:W-:Y:S02]  /*10c60*/  CS2R R54, SRZ ;  /* 0x0000000000367805 */ /* 0x001fe4000001ff00 */
        /* <DEDUP_REMOVED lines=34> */
[----:B------:R-:W-:Y:S02]  /*10e90*/  LEA.HI.X R52, R14, R11, R15, 0x6, P4 ;  /* 0x0000000b0e347211 */ /* 0x000fe400020f340f */
[----:B------:R-:W-:Y:S02]  /*10ea0*/  CS2R R54, SRZ ;  /* 0x0000000000367805 */ /* 0x000fe4000001ff00 */
[----:B------:R-:W-:Y:S02]  /*10eb0*/  LEA.HI.X R89, R3, UR5, R20, 0x1, P5 ;  /* 0x0000000503597c11 */ /* 0x000fe4000a8f0c14 */
        /* <DEDUP_REMOVED lines=10> */
.L_x_2485:
[----:B------:R-:W-:Y:S05]  /*10f60*/  BSYNC B1 ;  /* 0x0000000000017941 */ /* 0x000fea0003800000 */
.L_x_2484:
        /* <DEDUP_REMOVED lines=23> */
[----:B------:R-:W-:Y:S02]  /*110e0*/  ISETP.GE.AND P6, PT, R212, UR4, PT ;  /* 0x00000004d4007c0c */ /* 0x000fe4000bfc6270 */
[----:B------:R-:W-:Y:S02]  /*110f0*/  LEA.HI.X R11, R99, UR5, R12, 0x1, P4 ;  /* 0x00000005630b7c11 */ /* 0x000fe4000a0f0c0c */
[----:B------:R-:W-:-:S04]  /*11100*/  LEA R12, P4, R97, UR6, 0x1 ;  /* 0x00000006610c7c11 */ /* 0x000fc8000f8808ff */
[----:B------:R-:W-:Y:S01]  /*11110*/  LEA.HI.X R13, R97, UR7, R0, 0x1, P4 ;  /* 0x00000007610d7c11 */ /* 0x000fe2000a0f0c00 */
[----:B------:R1:W5:Y:S04]  /*11120*/  @!P5 LDG.E.128 R72, desc[UR60][R10.64] ;  /* 0x0000003c0a48d981 */ /* 0x000368000c1e1d00 */
[----:B------:R1:W5:Y:S04]  /*11130*/  @!P6 LDG.E.128 R76, desc[UR60][R10.64+0x80] ;  /* 0x0000803c0a4ce981 */ /* 0x000368000c1e1d00 */
[----:B------:R1:W5:Y:S04]  /*11140*/  @!P5 LDG.E.128 R68, desc[UR60][R12.64] ;  /* 0x0000003c0c44d981 */ /* 0x000368000c1e1d00 */
[----:B------:R1:W5:Y:S02]  /*11150*/  @!P6 LDG.E.128 R64, desc[UR60][R12.64+0x80] ;  /* 0x0000803c0c40e981 */ /* 0x000364000c1e1d00 */
.L_x_2487:
[----:B------:R-:W-:Y:S05]  /*11160*/  BSYNC B1 ;  /* 0x0000000000017941 */ /* 0x000fea0003800000 */
.L_x_2486:
[----:B0-----:R-:W2:Y:S01]  /*11170*/  LDL R88, [R1+0x84] ;  /* 0x0000840001587983 */ /* 0x001ea20000100800 */
[----:B------:R-:W-:Y:S01]  /*11180*/  ISETP.NE.AND P4, PT, R96, 0x1, PT ;  /* 0x000000016000780c */ /* 0x000fe20003f85270 */
[----:B-1----:R-:W-:Y:S01]  /*11190*/  IMAD.MOV.U32 R11, RZ, RZ, R39 ;  /* 0x000000ffff0b7224 */ /* 0x002fe200078e0027 */
        /* <DEDUP_REMOVED lines=18> */
[----:B-----5:R-:W-:Y:S01]  /*112c0*/  IMAD.MOV.U32 R13, RZ, RZ, R54 ;  /* 0x000000ffff0d7224 */ /* 0x020fe200078e0036 */
        /* <DEDUP_REMOVED lines=42> */
[C---:B------:R-:W-:Y:S01]  /*11570*/  IMAD.WIDE.U32 R12, R3.reuse, R14, R8 ;  /* 0x0000000e030c7225 */ /* 0x040fe200078e0008 */
[----:B------:R-:W-:Y:S01]  /*11580*/  LEA R8, P4, R10, UR4, 0x1 ;  /* 0x000000040a087c11 */ /* 0x000fe2000f8808ff */
[----:B------:R-:W-:Y:S02]  /*11590*/  UMOV UR4, 0xffffffff ;  /* 0xffffffff00047882 */ /* 0x000fe40000000000 */
[C---:B------:R-:W-:Y:S02]  /*115a0*/  IMAD R9, R3.reuse, R85, R84 ;  /* 0x0000005503097224 */ /* 0x040fe400078e0254 */
[----:B------:R-:W-:Y:S01]  /*115b0*/  IMAD R3, R3, R15, R0 ;  /* 0x0000000f03037224 */ /* 0x000fe200078e0200 */
[----:B------:R-:W-:Y:S01]  /*115c0*/  LEA R0, P5, R12, UR6, 0x1 ;  /* 0x000000060c007c11 */ /* 0x000fe2000f8a08ff */
[----:B------:R-:W-:-:S02]  /*115d0*/  IMAD.MOV.U32 R20, RZ, RZ, R60 ;  /* 0x000000ffff147224 */ /* 0x000fc400078e003c */
[----:B------:R-:W-:Y:S02]  /*115e0*/  IMAD.IADD R9, R11, 0x1, R9 ;  /* 0x000000010b097824 */ /* 0x000fe400078e0209 */
[----:B------:R-:W-:Y:S01]  /*115f0*/  IMAD.IADD R3, R13, 0x1, R3 ;  /* 0x000000010d037824 */ /* 0x000fe200078e0203 */
[----:B------:R-:W-:Y:S01]  /*11600*/  PRMT R111, R20, 0x7610, R111 ;  /* 0x00007610146f7816 */ /* 0x000fe2000000006f */
[----:B------:R-:W-:Y:S01]  /*11610*/  IMAD.MOV.U32 R20, RZ, RZ, R80 ;  /* 0x000000ffff147224 */ /* 0x000fe200078e0050 */
[----:B------:R-:W-:Y:S01]  /*11620*/  LEA.HI.X R9, R10, UR5, R9, 0x1, P4 ;  /* 0x000000050a097c11 */ /* 0x000fe2000a0f0c09 */
[----:B------:R-:W-:Y:S01]  /*11630*/  IMAD.MOV.U32 R14, RZ, RZ, R81 ;  /* 0x000000ffff0e7224 */ /* 0x000fe200078e0051 */
[----:B------:R-:W-:Y:S01]  /*11640*/  LEA.HI.X R3, R12, UR7, R3, 0x1, P5 ;  /* 0x000000070c037c11 */ /* 0x000fe2000a8f0c03 */
[----:B------:R-:W-:Y:S01]  /*11650*/  IMAD.MOV.U32 R15, RZ, RZ, R82 ;  /* 0x000000ffff0f7224 */ /* 0x000fe200078e0052 */
[----:B------:R-:W-:Y:S02]  /*11660*/  PRMT R104, R20, 0x7610, R104 ;  /* 0x0000761014687816 */ /* 0x000fe40000000068 */
[----:B------:R-:W-:-:S02]  /*11670*/  PRMT R105, R14, 0x7610, R105 ;  /* 0x000076100e697816 */ /* 0x000fc40000000069 */
[----:B------:R-:W-:Y:S02]  /*11680*/  PRMT R106, R15, 0x7610, R106 ;  /* 0x000076100f6a7816 */ /* 0x000fe4000000006a */
[----:B--2---:R-:W-:Y:S01]  /*11690*/  LEA.HI R10, R88, R88, RZ, 0x1 ;  /* 0x00000058580a7211 */ /* 0x004fe200078f08ff */
[----:B------:R-:W-:Y:S06]  /*116a0*/  BRA.DIV UR4, `(.L_x_2488) ;  /* 0x000001d604fc7947 */ /* 0x000fec000b800000 */
.L_x_2739:
[----:B------:R-:W-:-:S03]  /*116b0*/  UMOV UR4, 0xffffffff ;  /* 0xffffffff00047882 */ /* 0x000fc60000000000 */
[----:B------:R-:W-:Y:S05]  /*116c0*/  BRA.DIV UR4, `(.L_x_2489) ;  /* 0x000001da041c7947 */ /* 0x000fea000b800000 */
.L_x_2742:
[----:B------:R-:W-:-:S03]  /*116d0*/  UMOV UR4, 0xffffffff ;  /* 0xffffffff00047882 */ /* 0x000fc60000000000 */
[----:B------:R-:W-:Y:S05]  /*116e0*/  BRA.DIV UR4, `(.L_x_2490) ;  /* 0x000001da043c7947 */ /* 0x000fea000b800000 */
.L_x_2745:
[----:B------:R-:W-:-:S03]  /*116f0*/  UMOV UR4, 0xffffffff ;  /* 0xffffffff00047882 */ /* 0x000fc60000000000 */
[----:B------:R-:W-:Y:S05]  /*11700*/  BRA.DIV UR4, `(.L_x_2491) ;  /* 0x000001da045c7947 */ /* 0x000fea000b800000 */
.L_x_2748:
[----:B------:R-:W-:-:S03]  /*11710*/  UMOV UR4, 0xffffffff ;  /* 0xffffffff00047882 */ /* 0x000fc60000000000 */
[----:B------:R-:W-:Y:S05]  /*11720*/  BRA.DIV UR4, `(.L_x_2492) ;  /* 0x000001da047c7947 */ /* 0x000fea000b800000 */
.L_x_2751:
[----:B------:R-:W-:-:S03]  /*11730*/  UMOV UR4, 0xffffffff ;  /* 0xffffffff00047882 */ /* 0x000fc60000000000 */
[----:B------:R-:W-:Y:S05]  /*11740*/  BRA.DIV UR4, `(.L_x_2493) ;  /* 0x000001da049c7947 */ /* 0x000fea000b800000 */
.L_x_2754:
[----:B------:R-:W-:-:S03]  /*11750*/  UMOV UR4, 0xffffffff ;  /* 0xffffffff00047882 */ /* 0x000fc60000000000 */
[----:B------:R-:W-:Y:S05]  /*11760*/  BRA.DIV UR4, `(.L_x_2494) ;  /* 0x000001da04bc7947 */ /* 0x000fea000b800000 */
.L_x_2757:
[----:B------:R-:W-:-:S03]  /*11770*/  UMOV UR4, 0xffffffff ;  /* 0xffffffff00047882 */ /* 0x000fc60000000000 */
[----:B------:R-:W-:Y:S05]  /*11780*/  BRA.DIV UR4, `(.L_x_2495) ;  /* 0x000001da04dc7947 */ /* 0x000fea000b800000 */
.L_x_2760:
[----:B------:R-:W-:-:S03]  /*11790*/  UMOV UR4, 0xffffffff ;  /* 0xffffffff00047882 */ /* 0x000fc60000000000 */
[----:B------:R-:W-:Y:S05]  /*117a0*/  BRA.DIV UR4, `(.L_x_2496) ;  /* 0x000001da04fc7947 */ /* 0x000fea000b800000 */
.L_x_2763:
[----:B------:R-:W-:-:S03]  /*117b0*/  UMOV UR4, 0xffffffff ;  /* 0xffffffff00047882 */ /* 0x000fc60000000000 */
[----:B------:R-:W-:Y:S05]  /*117c0*/  BRA.DIV UR4, `(.L_x_2497) ;  /* 0x000001de041c7947 */ /* 0x000fea000b800000 */
.L_x_2766:
[----:B------:R-:W-:-:S03]  /*117d0*/  UMOV UR4, 0xffffffff ;  /* 0xffffffff00047882 */ /* 0x000fc60000000000 */
[----:B------:R-:W-:Y:S05]  /*117e0*/  BRA.DIV UR4, `(.L_x_2498) ;  /* 0x000001de043c7947 */ /* 0x000fea000b800000 */
.L_x_2769:
[----:B------:R-:W-:-:S03]  /*117f0*/  UMOV UR4, 0xffffffff ;  /* 0xffffffff00047882 */ /* 0x000fc60000000000 */
[----:B------:R-:W-:Y:S05]  /*11800*/  BRA.DIV UR4, `(.L_x_2499) ;  /* 0x000001de045c7947 */ /* 0x000fea000b800000 */
.L_x_2772:
[----:B------:R-:W-:-:S03]  /*11810*/  UMOV UR4, 0xffffffff ;  /* 0xffffffff00047882 */ /* 0x000fc60000000000 */
[----:B------:R-:W-:Y:S05]  /*11820*/  BRA.DIV UR4, `(.L_x_2500) ;  /* 0x000001de047c7947 */ /* 0x000fea000b800000 */
.L_x_2775:
[----:B------:R-:W-:Y:S01]  /*11830*/  UMOV UR4, 0xffffffff ;  /* 0xffffffff00047882 */ /* 0x000fe20000000000 */
[----:B------:R-:W-:Y:S02]  /*11840*/  LOP3.LUT R10, R10, 0xfffffffe, RZ, 0xc0, !PT ;  /* 0xfffffffe0a0a7812 */ /* 0x000fe400078ec0ff */
[----:B------:R-:W-:Y:S05]  /*11850*/  BRA.DIV UR4, `(.L_x_2501) ;  /* 0x000001de04987947 */ /* 0x000fea000b800000 */
.L_x_2778:
[----:B------:R-:W-:Y:S01]  /*11860*/  UMOV UR4, 0xffffffff ;  /* 0xffffffff00047882 */ /* 0x000fe20000000000 */
[----:B------:R-:W-:Y:S02]  /*11870*/  IMAD.IADD R9, R88, 0x1, -R10 ;  /* 0x0000000158097824 */ /* 0x000fe400078e0a0a */
[----:B------:R-:W-:Y:S05]  /*11880*/  BRA.DIV UR4, `(.L_x_2502) ;  /* 0x000001de04b47947 */ /* 0x000fea000b800000 */
.L_x_2781:
[----:B------:R-:W-:Y:S01]  /*11890*/  UMOV UR4, 0xffffffff ;  /* 0xffffffff00047882 */ /* 0x000fe20000000000 */
[----:B------:R-:W-:Y:S01]  /*118a0*/  SHF.L.U32 R9, R9, 0x1f, RZ ;  /* 0x0000001f09097819 */ /* 0x000fe200000006ff */
[----:B------:R-:W-:Y:S01]  /*118b0*/  IMAD.MOV.U32 R3, RZ, RZ, R83 ;  /* 0x000000ffff037224 */ /* 0x000fe200078e0053 */
[----:B------:R-:W-:Y:S06]  /*118c0*/  BRA.DIV UR4, `(.L_x_2503) ;  /* 0x000001de04cc7947 */ /* 0x000fec000b800000 */
.L_x_2784:
[----:B------:R-:W0:Y:S01]  /*118d0*/  SYNCS.PHASECHK.TRANS64.TRYWAIT P4, [R16+URZ+0x38800], R9 ;  /* 0x03880009100075a7 */ /* 0x000e22000808017f */
[----:B------:R-:W-:Y:S01]  /*118e0*/  PRMT R115, R3, 0x7610, R115 ;  /* 0x0000761003737816 */ /* 0x000fe20000000073 */
[----:B------:R-:W-:Y:S01]  /*118f0*/  IMAD.MOV.U32 R3, RZ, RZ, R67 ;  /* 0x000000ffff037224 */ /* 0x000fe200078e0043 */
[----:B------:R-:W-:Y:S01]  /*11900*/  BSSY B1, `(.L_x_2504) ;  /* 0x0000022000017945 */ /* 0x000fe20003800000 */
        /* <DEDUP_REMOVED lines=33> */
.L_x_2785:
[----:B------:R-:W-:Y:S05]  /*11b20*/  BSYNC B1 ;  /* 0x0000000000017941 */ /* 0x000fea0003800000 */
.L_x_2504:
[----:B------:R-:W-:Y:S01]  /*11b30*/  BSSY B1, `(.L_x_2506) ;  /* 0x00000da000017945 */ /* 0x000fe20003800000 */
[----:B------:R-:W-:Y:S02]  /*11b40*/  PRMT R91, R8, 0x7610, R91 ;  /* 0x00007610085b7816 */ /* 0x000fe4000000005b */
[----:B------:R-:W-:Y:S01]  /*11b50*/  SHF.R.S32.HI R20, RZ, 0x3, R3 ;  /* 0x00000003ff147819 */ /* 0x000fe20000011403 */
[----:B------:R-:W-:Y:S06]  /*11b60*/  @P0 BRA `(.L_x_2507) ;  /* 0x0000000c00580947 */ /* 0x000fec0003800000 */
[----:B------:R-:W1:Y:S01]  /*11b70*/  LDC R141, c[0x0][0x3d4] ;  /* 0x0000f500ff8d7b82 */ /* 0x000e620000000800 */
[----:B------:R-:W-:Y:S01]  /*11b80*/  BSSY B2, `(.L_x_2508) ;  /* 0x000006b000027945 */ /* 0x000fe20003800000 */
[-C--:B-1----:R-:W-:Y:S02]  /*11b90*/  ISETP.GE.AND P0, PT, R213, R141.reuse, PT ;  /* 0x0000008dd500720c */ /* 0x082fe40003f06270 */
[----:B------:R-:W-:-:S11]  /*11ba0*/  ISETP.GE.AND P4, PT, R212, R141, PT ;  /* 0x0000008dd400720c */ /* 0x000fd60003f86270 */
[----:B------:R-:W-:Y:S05]  /*11bb0*/  @P0 BRA `(.L_x_2509) ;  /* 0x00000004009c0947 */ /* 0x000fea0003800000 */
[----:B------:R-:W-:Y:S02]  /*11bc0*/  LEA.HI R8, R141, R222, RZ, 0x1d ;  /* 0x000000de8d087211 */ /* 0x000fe400078fe8ff */
[----:B------:R-:W-:Y:S02]  /*11bd0*/  SHF.R.U64 R146, R28, 0x10, R29 ;  /* 0x000000101c927819 */ /* 0x000fe4000000121d */
[----:B------:R-:W-:Y:S01]  /*11be0*/  SHF.R.S32.HI R11, RZ, 0x1f, R8 ;  /* 0x0000001fff0b7819 */ /* 0x000fe20000011408 */
[----:B0-----:R-:W-:Y:S01]  /*11bf0*/  IMAD.SHL.U32 R9, R8, 0x8, RZ ;  /* 0x0000000808097824 */ /* 0x001fe200078e00ff */
[----:B------:R-:W-:Y:S02]  /*11c00*/  SHF.R.U64 R4, R4, 0x10, R5 ;  /* 0x0000001004047819 */ /* 0x000fe40000001205 */
[----:B------:R-:W-:Y:S02]  /*11c10*/  LEA.HI R11, R11, R8, RZ, 0x3 ;  /* 0x000000080b0b7211 */ /* 0x000fe400078f18ff */
[----:B------:R-:W-:-:S02]  /*11c20*/  LOP3.LUT R9, R9, 0x38, RZ, 0xc0, !PT ;  /* 0x0000003809097812 */ /* 0x000fc400078ec0ff */
[----:B------:R-:W-:Y:S01]  /*11c30*/  SHF.R.U32.HI R29, RZ, 0x10, R29 ;  /* 0x00000010ff1d7819 */ /* 0x000fe2000001161d */
[----:B------:R-:W-:Y:S01]  /*11c40*/  IMAD.SHL.U32 R11, R11, 0x400, RZ ;  /* 0x000004000b0b7824 */ /* 0x000fe200078e00ff */
[----:B------:R-:W-:Y:S02]  /*11c50*/  LOP3.LUT R8, R9, 0x1c0, R234, 0xf8, !PT ;  /* 0x000001c009087812 */ /* 0x000fe400078ef8ea */
[----:B------:R-:W-:Y:S02]  /*11c60*/  SHF.R.U32.HI R147, RZ, 0x10, R5 ;  /* 0x00000010ff937819 */ /* 0x000fe40000011605 */
[----:B------:R-:W-:Y:S02]  /*11c70*/  LOP3.LUT R8, R8, R235, RZ, 0x3c, !PT ;  /* 0x000000eb08087212 */ /* 0x000fe400078e3cff */
[----:B------:R-:W-:Y:S02]  /*11c80*/  LOP3.LUT R11, R11, 0x7fffe000, RZ, 0xc0, !PT ;  /* 0x7fffe0000b0b7812 */ /* 0x000fe400078ec0ff */
[----:B------:R-:W-:-:S02]  /*11c90*/  PRMT R145, R145, 0x5410, R146 ;  /* 0x0000541091917816 */ /* 0x000fc40000000092 */
[----:B------:R-:W-:Y:S02]  /*11ca0*/  IADD3 R13, R8, R11, R236 ;  /* 0x0000000b080d7210 */ /* 0x000fe40007ffe0ec */
[----:B------:R-:W0:Y:S01]  /*11cb0*/  LDS.128 R8, [R21] ;  /* 0x0000000015087984 */ /* 0x000e220000000c00 */
[----:B------:R-:W-:Y:S01]  /*11cc0*/  PRMT R5, R95, 0x5432, R4 ;  /* 0x000054325f057816 */ /* 0x000fe20000000004 */
[----:B------:R-:W-:Y:S01]  /*11cd0*/  IMAD.U32 R153, R145, 0x10000, RZ ;  /* 0x0001000091997824 */ /* 0x000fe200078e00ff */
[----:B------:R-:W-:Y:S01]  /*11ce0*/  SHF.R.U64 R28, R30, 0x10, R31 ;  /* 0x000000101e1c7819 */ /* 0x000fe2000000121f */
[----:B------:R-:W-:Y:S01]  /*11cf0*/  IMAD R140, R13, 0x2, R16 ;  /* 0x000000020d8c7824 */ /* 0x000fe200078e0210 */
[----:B------:R-:W-:Y:S01]  /*11d00*/  PRMT R144, R144, 0x5410, R29 ;  /* 0x0000541090907816 */ /* 0x000fe2000000001d */
[----:B------:R-:W-:Y:S01]  /*11d10*/  IMAD.U32 R152, R5, 0x10000, RZ ;  /* 0x0001000005987824 */ /* 0x000fe200078e00ff */
[----:B------:R-:W-:Y:S02]  /*11d20*/  SHF.R.U64 R6, R6, 0x10, R7 ;  /* 0x0000001006067819 */ /* 0x000fe40000001207 */
[----:B------:R-:W1:Y:S01]  /*11d30*/  LDS.128 R12, [R140+0x14400] ;  /* 0x014400008c0c7984 */ /* 0x000e620000000c00 */
[----:B------:R-:W-:Y:S01]  /*11d40*/  SHF.R.U32.HI R31, RZ, 0x10, R31 ;  /* 0x00000010ff1f7819 */ /* 0x000fe2000001161f */
[----:B------:R-:W-:Y:S01]  /*11d50*/  IMAD.U32 R154, R144, 0x10000, RZ ;  /* 0x00010000909a7824 */ /* 0x000fe200078e00ff */
[----:B------:R-:W-:-:S02]  /*11d60*/  PRMT R4, R94, 0x5432, R147 ;  /* 0x000054325e047816 */ /* 0x000fc40000000093 */
[----:B------:R-:W-:Y:S02]  /*11d70*/  SHF.R.U32.HI R7, RZ, 0x10, R7 ;  /* 0x00000010ff077819 */ /* 0x000fe40000011607 */
[----:B------:R-:W-:Y:S02]  /*11d80*/  PRMT R143, R143, 0x5410, R28 ;  /* 0x000054108f8f7816 */ /* 0x000fe4000000001c */
[----:B------:R-:W-:Y:S02]  /*11d90*/  PRMT R142, R142, 0x5410, R31 ;  /* 0x000054108e8e7816 */ /* 0x000fe4000000001f */
[----:B------:R-:W-:Y:S02]  /*11da0*/  PRMT R7, R92, 0x5432, R7 ;  /* 0x000054325c077816 */ /* 0x000fe40000000007 */
[----:B------:R-:W-:Y:S01]  /*11db0*/  LOP3.LUT R5, R5, 0xffff0000, RZ, 0xc0, !PT ;  /* 0xffff000005057812 */ /* 0x000fe200078ec0ff */
[----:B------:R-:W-:Y:S01]  /*11dc0*/  IMAD.U32 R156, R142, 0x10000, RZ ;  /* 0x000100008e9c7824 */ /* 0x000fe200078e00ff */
[----:B------:R-:W-:-:S02]  /*11dd0*/  LOP3.LUT R144, R144, 0xffff0000, RZ, 0xc0, !PT ;  /* 0xffff000090907812 */ /* 0x000fc400078ec0ff */
[----:B------:R-:W-:Y:S01]  /*11de0*/  PRMT R6, R93, 0x5432, R6 ;  /* 0x000054325d067816 */ /* 0x000fe20000000006 */
[C---:B0-----:R-:W-:Y:S01]  /*11df0*/  IMAD.U32 R149, R9.reuse, 0x10000, RZ ;  /* 0x0001000009957824 */ /* 0x041fe200078e00ff */
[----:B------:R-:W-:Y:S01]  /*11e00*/  LOP3.LUT R29, R9, 0xffff0000, RZ, 0xc0, !PT ;  /* 0xffff0000091d7812 */ /* 0x000fe200078ec0ff */
[----:B------:R-:W-:Y:S01]  /*11e10*/  IMAD.U32 R146, R8, 0x10000, RZ ;  /* 0x0001000008927824 */ /* 0x000fe200078e00ff */
[C---:B------:R-:W-:Y:S01]  /*11e20*/  LOP3.LUT R9, R10.reuse, 0xffff0000, RZ, 0xc0, !PT ;  /* 0xffff00000a097812 */ /* 0x040fe200078ec0ff */
[----:B------:R-:W-:Y:S01]  /*11e30*/  IMAD.U32 R28, R10, 0x10000, RZ ;  /* 0x000100000a1c7824 */ /* 0x000fe200078e00ff */
[C---:B------:R-:W-:Y:S01]  /*11e40*/  LOP3.LUT R10, R11.reuse, 0xffff0000, RZ, 0xc0, !PT ;  /* 0xffff00000b0a7812 */ /* 0x040fe200078ec0ff */
[----:B------:R-:W-:Y:S01]  /*11e50*/  IMAD.U32 R31, R11, 0x10000, RZ ;  /* 0x000100000b1f7824 */ /* 0x000fe200078e00ff */
[----:B------:R-:W-:Y:S01]  /*11e60*/  LOP3.LUT R8, R8, 0xffff0000, RZ, 0xc0, !PT ;  /* 0xffff000008087812 */ /* 0x000fe200078ec0ff */
[C---:B-1----:R-:W-:Y:S01]  /*11e70*/  IMAD.U32 R147, R12.reuse, 0x10000, RZ ;  /* 0x000100000c937824 */ /* 0x042fe200078e00ff */
[----:B------:R-:W-:Y:S01]  /*11e80*/  LOP3.LUT R30, R12, 0xffff0000, RZ, 0xc0, !PT ;  /* 0xffff00000c1e7812 */ /* 0x000fe200078ec0ff */
[----:B------:R-:W-:Y:S01]  /*11e90*/  IMAD.U32 R150, R13, 0x10000, RZ ;  /* 0x000100000d967824 */ /* 0x000fe200078e00ff */
[C---:B------:R-:W-:Y:S01]  /*11ea0*/  LOP3.LUT R11, R14.reuse, 0xffff0000, RZ, 0xc0, !PT ;  /* 0xffff00000e0b7812 */ /* 0x040fe200078ec0ff */
[C---:B------:R-:W-:Y:S01]  /*11eb0*/  FMUL.FTZ R155, R147.reuse, R153 ;  /* 0x00000099939b7220 */ /* 0x040fe20000410000 */
[----:B------:R-:W-:Y:S01]  /*11ec0*/  FMUL.FTZ R157, R147, R152 ;  /* 0x00000098939d7220 */ /* 0x000fe20000410000 */
[----:B------:R-:W-:Y:S01]  /*11ed0*/  IMAD.U32 R12, R14, 0x10000, RZ ;  /* 0x000100000e0c7824 */ /* 0x000fe200078e00ff */
[----:B------:R-:W-:Y:S01]  /*11ee0*/  LOP3.LUT R14, R15, 0xffff0000, RZ, 0xc0, !PT ;  /* 0xffff00000f0e7812 */ /* 0x000fe200078ec0ff */
[----:B------:R-:W-:-:S02]  /*11ef0*/  IMAD.U32 R147, R4, 0x10000, RZ ;  /* 0x0001000004937824 */ /* 0x000fc400078e00ff */
[----:B------:R-:W-:Y:S01]  /*11f00*/  FMUL.FTZ R158, R150, R154 ;  /* 0x0000009a969e7220 */ /* 0x000fe20000410000 */
[----:B------:R-:W-:Y:S02]  /*11f10*/  IMAD.U32 R151, R15, 0x10000, RZ ;  /* 0x000100000f977824 */ /* 0x000fe400078e00ff */
[----:B------:R-:W-:Y:S01]  /*11f20*/  FFMA.FTZ R15, R146, R152, -R155 ;  /* 0x00000098920f7223 */ /* 0x000fe2000001089b */
[----:B------:R-:W-:Y:S02]  /*11f30*/  IMAD.U32 R152, R7, 0x10000, RZ ;  /* 0x0001000007987824 */ /* 0x000fe400078e00ff */
[-C--:B------:R-:W-:Y:S01]  /*11f40*/  FMUL.FTZ R150, R150, R147.reuse ;  /* 0x0000009396967220 */ /* 0x080fe20000410000 */
[----:B------:R-:W-:Y:S01]  /*11f50*/  FFMA.FTZ R147, R149, R147, -R158 ;  /* 0x0000009395937223 */ /* 0x000fe2000001089e */
[----:B------:R-:W-:Y:S01]  /*11f60*/  FFMA.FTZ R146, R146, R153, R157 ;  /* 0x0000009992927223 */ /* 0x000fe2000001009d */
[----:B------:R-:W-:Y:S01]  /*11f70*/  FMUL.FTZ R158, R151, R156 ;  /* 0x0000009c979e7220 */ /* 0x000fe20000410000 */
[----:B------:R-:W-:Y:S01]  /*11f80*/  LOP3.LUT R153, R145, 0xffff0000, RZ, 0xc0, !PT ;  /* 0xffff000091997812 */ /* 0x000fe200078ec0ff */
[-C--:B------:R-:W-:Y:S01]  /*11f90*/  FMUL.FTZ R151, R151, R152.reuse ;  /* 0x0000009897977220 */ /* 0x080fe20000410000 */
[----:B------:R-:W-:Y:S01]  /*11fa0*/  LOP3.LUT R13, R13, 0xffff0000, RZ, 0xc0, !PT ;  /* 0xffff00000d0d7812 */ /* 0x000fe200078ec0ff */
[----:B------:R-:W-:Y:S01]  /*11fb0*/  FFMA.FTZ R145, R31, R152, -R158 ;  /* 0x000000981f917223 */ /* 0x000fe2000001089e */
[----:B------:R-:W-:Y:S01]  /*11fc0*/  FFMA.FTZ R149, R149, R154, R150 ;  /* 0x0000009a95957223 */ /* 0x000fe20000010096 */
[----:B------:R-:W-:Y:S01]  /*11fd0*/  FFMA.FTZ R31, R31, R156, R151 ;  /* 0x0000009c1f1f7223 */ /* 0x000fe20000010097 */
[----:B------:R-:W-:Y:S01]  /*11fe0*/  FMUL.FTZ R151, R30, R153 ;  /* 0x000000991e977220 */ /* 0x000fe20000410000 */
[----:B------:R-:W-:Y:S01]  /*11ff0*/  LOP3.LUT R150, R4, 0xffff0000, RZ, 0xc0, !PT ;  /* 0xffff000004967812 */ /* 0x000fe200078ec0ff */
[-C--:B------:R-:W-:Y:S01]  /*12000*/  FMUL.FTZ R155, R30, R5.reuse ;  /* 0x000000051e9b7220 */ /* 0x080fe20000410000 */
[----:B------:R-:W-:Y:S01]  /*12010*/  FMUL.FTZ R30, R13, R144 ;  /* 0x000000900d1e7220 */ /* 0x000fe20000410000 */
[----:B------:R-:W-:Y:S01]  /*12020*/  FFMA.FTZ R4, R8, R5, -R151 ;  /* 0x0000000508047223 */ /* 0x000fe20000010897 */
[----:B------:R-:W-:-:S02]  /*12030*/  IMAD.U32 R151, R143, 0x10000, RZ ;  /* 0x000100008f977824 */ /* 0x000fc400078e00ff */
[----:B------:R-:W-:Y:S01]  /*12040*/  FMUL.FTZ R13, R13, R150 ;  /* 0x000000960d0d7220 */ /* 0x000fe20000410000 */
[----:B------:R-:W-:Y:S01]  /*12050*/  FFMA.FTZ R155, R8, R153, R155 ;  /* 0x00000099089b7223 */ /* 0x000fe2000001009b */
[----:B------:R-:W-:Y:S02]  /*12060*/  IMAD.U32 R5, R6, 0x10000, RZ ;  /* 0x0001000006057824 */ /* 0x000fe400078e00ff */
[C---:B------:R-:W-:Y:S01]  /*12070*/  FMUL.FTZ R153, R12.reuse, R151 ;  /* 0x000000970c997220 */ /* 0x040fe20000410000 */
[----:B------:R-:W-:Y:S01]  /*12080*/  FFMA.FTZ R144, R29, R144, R13 ;  /* 0x000000901d907223 */ /* 0x000fe2000001000d */
[----:B------:R-:W-:Y:S01]  /*12090*/  LOP3.LUT R8, R143, 0xffff0000, RZ, 0xc0, !PT ;  /* 0xffff00008f087812 */ /* 0x000fe200078ec0ff */
[-C--:B------:R-:W-:Y:S01]  /*120a0*/  FMUL.FTZ R13, R12, R5.reuse ;  /* 0x000000050c0d7220 */ /* 0x080fe20000410000 */
[----:B------:R-:W-:Y:S01]  /*120b0*/  FFMA.FTZ R153, R28, R5, -R153 ;  /* 0x000000051c997223 */ /* 0x000fe20000010899 */
[----:B------:R-:W-:Y:S01]  /*120c0*/  LOP3.LUT R5, R142, 0xffff0000, RZ, 0xc0, !PT ;  /* 0xffff00008e057812 */ /* 0x000fe200078ec0ff */
[----:B------:R-:W-:Y:S01]  /*120d0*/  FFMA.FTZ R30, R29, R150, -R30 ;  /* 0x000000961d1e7223 */ /* 0x000fe2000001081e */
[----:B------:R-:W-:Y:S01]  /*120e0*/  LOP3.LUT R6, R6, 0xffff0000, RZ, 0xc0, !PT ;  /* 0xffff000006067812 */ /* 0x000fe200078ec0ff */
[----:B------:R-:W-:Y:S01]  /*120f0*/  FFMA.FTZ R13, R28, R151, R13 ;  /* 0x000000971c0d7223 */ /* 0x000fe2000001000d */
[----:B------:R-:W-:Y:S01]  /*12100*/  LOP3.LUT R7, R7, 0xffff0000, RZ, 0xc0, !PT ;  /* 0xffff000007077812 */ /* 0x000fe200078ec0ff */
[C---:B------:R-:W-:Y:S01]  /*12110*/  FMUL.FTZ R12, R11.reuse, R8 ;  /* 0x000000080b0c7220 */ /* 0x040fe20000410000 */
[----:B------:R-:W-:Y:S01]  /*12120*/  FMUL.FTZ R29, R14, R5 ;  /* 0x000000050e1d7220 */ /* 0x000fe20000410000 */
[-C--:B------:R-:W-:Y:S01]  /*12130*/  FMUL.FTZ R11, R11, R6.reuse ;  /* 0x000000060b0b7220 */ /* 0x080fe20000410000 */
[----:B------:R-:W-:Y:S01]  /*12140*/  F2FP.BF16.F32.PACK_AB R4, R4, R15 ;  /* 0x0000000f0404723e */ /* 0x000fe200000010ff */
        /* <DEDUP_REMOVED lines=10> */
[----:B------:R1:W-:Y:S01]  /*121f0*/  STS.128 [R21], R4 ;  /* 0x0000000415007388 */ /* 0x0003e20000000c00 */
[----:B------:R-:W-:Y:S02]  /*12200*/  F2FP.BF16.F32.PACK_AB R10, R12, R13 ;  /* 0x0000000d0c0a723e */ /* 0x000fe400000010ff */
[----:B------:R-:W-:-:S05]  /*12210*/  F2FP.BF16.F32.PACK_AB R11, R28, R31 ;  /* 0x0000001f1c0b723e */ /* 0x000fca00000010ff */
[----:B------:R1:W-:Y:S02]  /*12220*/  STS.128 [R140+0x14400], R8 ;  /* 0x014400088c007388 */ /* 0x0003e40000000c00 */
.L_x_2509:
[----:B------:R-:W-:Y:S05]  /*12230*/  BSYNC B2 ;  /* 0x0000000000027941 */ /* 0x000fea0003800000 */
.L_x_2508:
        /* <DEDUP_REMOVED lines=9> */
[--C-:B------:R-:W-:Y:S01]  /*122d0*/  SHF.R.U64 R21, R46, 0x10, R47.reuse ;  /* 0x000000102e157819 */ /* 0x100fe2000000122f */
[----:B------:R-:W-:Y:S01]  /*122e0*/  IMAD.SHL.U32 R6, R6, 0x400, RZ ;  /* 0x0000040006067824 */ /* 0x000fe200078e00ff */
[----:B------:R-:W-:Y:S02]  /*122f0*/  LOP3.LUT R4, R5, 0x1c0, R234, 0xf8, !PT ;  /* 0x000001c005047812 */ /* 0x000fe400078ef8ea */
[----:B------:R-:W-:Y:S02]  /*12300*/  SHF.R.U32.HI R46, RZ, 0x10, R47 ;  /* 0x00000010ff2e7819 */ /* 0x000fe4000001162f */
[----:B------:R-:W-:Y:S02]  /*12310*/  LOP3.LUT R4, R4, R235, RZ, 0x3c, !PT ;  /* 0x000000eb04047212 */ /* 0x000fe400078e3cff */
[----:B------:R-:W-:Y:S02]  /*12320*/  LOP3.LUT R5, R6, 0x7fffe000, RZ, 0xc0, !PT ;  /* 0x7fffe00006057812 */ /* 0x000fe400078ec0ff */
[----:B------:R-:W-:-:S02]  /*12330*/  PRMT R136, R136, 0x5410, R15 ;  /* 0x0000541088887816 */ /* 0x000fc4000000000f */
[----:B0-----:R-:W-:Y:S02]  /*12340*/  IADD3 R9, R4, R5, R236 ;  /* 0x0000000504097210 */ /* 0x001fe40007ffe0ec */
[--C-:B------:R-:W-:Y:S02]  /*12350*/  SHF.R.U64 R13, R26, 0x10, R27.reuse ;  /* 0x000000101a0d7819 */ /* 0x100fe4000000121b */
[----:B------:R-:W-:Y:S01]  /*12360*/  SHF.R.U32.HI R26, RZ, 0x10, R27 ;  /* 0x00000010ff1a7819 */ /* 0x000fe2000001161b */
[----:B------:R-:W-:Y:S01]  /*12370*/  IMAD R12, R9, 0x2, R16 ;  /* 0x00000002090c7824 */ /* 0x000fe200078e0210 */
[----:B------:R-:W-:Y:S02]  /*12380*/  PRMT R132, R132, 0x5410, R29 ;  /* 0x0000541084847816 */ /* 0x000fe4000000001d */
[----:B------:R-:W-:Y:S02]  /*12390*/  SHF.R.U32.HI R44, RZ, 0x10, R45 ;  /* 0x00000010ff2c7819 */ /* 0x000fe4000001162d */
[----:B------:R-:W0:Y:S01]  /*123a0*/  LDS.128 R8, [R12+0x14400] ;  /* 0x014400000c087984 */ /* 0x000e220000000c00 */
[----:B------:R-:W-:-:S02]  /*123b0*/  SHF.R.U32.HI R24, RZ, 0x10, R25 ;  /* 0x00000010ff187819 */ /* 0x000fc40000011619 */
[----:B------:R-:W-:Y:S01]  /*123c0*/  PRMT R139, R139, 0x5410, R46 ;  /* 0x000054108b8b7816 */ /* 0x000fe2000000002e */
[----:B------:R-:W-:Y:S01]  /*123d0*/  IMAD.U32 R46, R136, 0x10000, RZ ;  /* 0x00010000882e7824 */ /* 0x000fe200078e00ff */
[----:B------:R-:W-:Y:S02]  /*123e0*/  PRMT R135, R135, 0x5410, R26 ;  /* 0x0000541087877816 */ /* 0x000fe4000000001a */
[----:B------:R-:W-:Y:S02]  /*123f0*/  PRMT R133, R133, 0x5410, R44 ;  /* 0x0000541085857816 */ /* 0x000fe4000000002c */
[----:B------:R-:W-:Y:S01]  /*12400*/  PRMT R134, R134, 0x5410, R13 ;  /* 0x0000541086867816 */ /* 0x000fe2000000000d */
[----:B------:R-:W-:Y:S01]  /*12410*/  IMAD.U32 R31, R135, 0x10000, RZ ;  /* 0x00010000871f7824 */ /* 0x000fe200078e00ff */
[----:B------:R-:W-:Y:S02]  /*12420*/  PRMT R137, R137, 0x5410, R24 ;  /* 0x0000541089897816 */ /* 0x000fe40000000018 */
[----:B------:R-:W-:-:S02]  /*12430*/  PRMT R138, R138, 0x5410, R21 ;  /* 0x000054108a8a7816 */ /* 0x000fc40000000015 */
[----:B------:R-:W-:Y:S01]  /*12440*/  LOP3.LUT R135, R135, 0xffff0000, RZ, 0xc0, !PT ;  /* 0xffff000087877812 */ /* 0x000fe200078ec0ff */
[C---:B------:R-:W-:Y:S01]  /*12450*/  IMAD.U32 R140, R137.reuse, 0x10000, RZ ;  /* 0x00010000898c7824 */ /* 0x040fe200078e00ff */
[----:B------:R-:W-:Y:S01]  /*12460*/  LOP3.LUT R137, R137, 0xffff0000, RZ, 0xc0, !PT ;  /* 0xffff000089897812 */ /* 0x000fe200078ec0ff */
[C---:B0-----:R-:W-:Y:S01]  /*12470*/  IMAD.U32 R25, R8.reuse, 0x10000, RZ ;  /* 0x0001000008197824 */ /* 0x041fe200078e00ff */
[----:B------:R-:W-:Y:S01]  /*12480*/  LOP3.LUT R26, R8, 0xffff0000, RZ, 0xc0, !PT ;  /* 0xffff0000081a7812 */ /* 0x000fe200078ec0ff */
[----:B------:R-:W-:Y:S01]  /*12490*/  IMAD.U32 R8, R132, 0x10000, RZ ;  /* 0x0001000084087824 */ /* 0x000fe200078e00ff */
[----:B------:R-:W-:Y:S01]  /*124a0*/  LOP3.LUT R28, R9, 0xffff0000, RZ, 0xc0, !PT ;  /* 0xffff0000091c7812 */ /* 0x000fe200078ec0ff */
[----:B------:R-:W-:Y:S01]  /*124b0*/  FMUL.FTZ R44, R25, R46 ;  /* 0x0000002e192c7220 */ /* 0x000fe20000410000 */
[----:B------:R-:W-:Y:S02]  /*124c0*/  IMAD.U32 R27, R9, 0x10000, RZ ;  /* 0x00010000091b7824 */ /* 0x000fe400078e00ff */
[----:B------:R-:W-:Y:S01]  /*124d0*/  FMUL.FTZ R142, R25, R8 ;  /* 0x00000008198e7220 */ /* 0x000fe20000410000 */
[----:B------:R-:W-:Y:S01]  /*124e0*/  IMAD.U32 R30, R11, 0x10000, RZ ;  /* 0x000100000b1e7824 */ /* 0x000fe200078e00ff */
[----:B------:R-:W-:Y:S01]  /*124f0*/  LOP3.LUT R25, R136, 0xffff0000, RZ, 0xc0, !PT ;  /* 0xffff000088197812 */ /* 0x000fe200078ec0ff */
[----:B------:R-:W-:Y:S01]  /*12500*/  FMUL.FTZ R144, R27, R140 ;  /* 0x0000008c1b907220 */ /* 0x000fe20000410000 */
[----:B------:R-:W-:Y:S01]  /*12510*/  IMAD.U32 R29, R10, 0x10000, RZ ;  /* 0x000100000a1d7824 */ /* 0x000fe200078e00ff */
[----:B--2---:R-:W0:Y:S02]  /*12520*/  LDS.128 R4, [R143] ;  /* 0x000000008f047984 */ /* 0x004e240000000c00 */
[C---:B0-----:R-:W-:Y:S01]  /*12530*/  IMAD.U32 R13, R4.reuse, 0x10000, RZ ;  /* 0x00010000040d7824 */ /* 0x041fe200078e00ff */
[----:B------:R-:W-:Y:S01]  /*12540*/  LOP3.LUT R14, R4, 0xffff0000, RZ, 0xc0, !PT ;  /* 0xffff0000040e7812 */ /* 0x000fe200078ec0ff */
[----:B------:R-:W-:Y:S01]  /*12550*/  IMAD.U32 R24, R7, 0x10000, RZ ;  /* 0x0001000007187824 */ /* 0x000fe200078e00ff */
[----:B------:R-:W-:Y:S01]  /*12560*/  LOP3.LUT R21, R5, 0xffff0000, RZ, 0xc0, !PT ;  /* 0xffff000005157812 */ /* 0x000fe200078ec0ff */
[----:B------:R-:W-:Y:S01]  /*12570*/  FFMA.FTZ R8, R13, R8, -R44 ;  /* 0x000000080d087223 */ /* 0x000fe2000001082c */
[----:B------:R-:W-:-:S02]  /*12580*/  IMAD.U32 R44, R133, 0x10000, RZ ;  /* 0x00010000852c7824 */ /* 0x000fc400078e00ff */
[----:B------:R-:W-:Y:S01]  /*12590*/  FFMA.FTZ R9, R13, R46, R142 ;  /* 0x0000002e0d097223 */ /* 0x000fe2000001008e */
[----:B------:R-:W-:Y:S01]  /*125a0*/  IMAD.U32 R13, R139, 0x10000, RZ ;  /* 0x000100008b0d7824 */ /* 0x000fe200078e00ff */
[----:B------:R-:W-:Y:S01]  /*125b0*/  LOP3.LUT R4, R6, 0xffff0000, RZ, 0xc0, !PT ;  /* 0xffff000006047812 */ /* 0x000fe200078ec0ff */
[----:B------:R-:W-:Y:S01]  /*125c0*/  FMUL.FTZ R46, R27, R44 ;  /* 0x0000002c1b2e7220 */ /* 0x000fe20000410000 */
[C---:B------:R-:W-:Y:S01]  /*125d0*/  FMUL.FTZ R27, R30.reuse, R31 ;  /* 0x0000001f1e1b7220 */ /* 0x040fe20000410000 */
[----:B------:R-:W-:Y:S02]  /*125e0*/  IMAD.U32 R15, R5, 0x10000, RZ ;  /* 0x00010000050f7824 */ /* 0x000fe400078e00ff */
[-C--:B------:R-:W-:Y:S01]  /*125f0*/  FMUL.FTZ R30, R30, R13.reuse ;  /* 0x0000000d1e1e7220 */ /* 0x080fe20000410000 */
[----:B------:R-:W-:Y:S02]  /*12600*/  IMAD.U32 R5, R6, 0x10000, RZ ;  /* 0x0001000006057824 */ /* 0x000fe400078e00ff */
[----:B------:R-:W-:Y:S01]  /*12610*/  FFMA.FTZ R45, R24, R13, -R27 ;  /* 0x0000000d182d7223 */ /* 0x000fe2000001081b */
[----:B------:R-:W-:Y:S01]  /*12620*/  LOP3.LUT R13, R132, 0xffff0000, RZ, 0xc0, !PT ;  /* 0xffff0000840d7812 */ /* 0x000fe200078ec0ff */
[----:B------:R-:W-:Y:S01]  /*12630*/  FFMA.FTZ R31, R24, R31, R30 ;  /* 0x0000001f181f7223 */ /* 0x000fe2000001001e */
[----:B------:R-:W-:Y:S01]  /*12640*/  LOP3.LUT R133, R133, 0xffff0000, RZ, 0xc0, !PT ;  /* 0xffff000085857812 */ /* 0x000fe200078ec0ff */
[----:B------:R-:W-:Y:S01]  /*12650*/  FFMA.FTZ R46, R15, R140, R46 ;  /* 0x0000008c0f2e7223 */ /* 0x000fe2000001002e */
[----:B------:R-:W-:Y:S01]  /*12660*/  LOP3.LUT R6, R7, 0xffff0000, RZ, 0xc0, !PT ;  /* 0xffff000007067812 */ /* 0x000fe200078ec0ff */
[----:B------:R-:W-:Y:S01]  /*12670*/  FMUL.FTZ R30, R28, R137 ;  /* 0x000000891c1e7220 */ /* 0x000fe20000410000 */
[----:B------:R-:W-:Y:S01]  /*12680*/  LOP3.LUT R7, R10, 0xffff0000, RZ, 0xc0, !PT ;  /* 0xffff00000a077812 */ /* 0x000fe200078ec0ff */
[C---:B------:R-:W-:Y:S01]  /*12690*/  FMUL.FTZ R27, R26.reuse, R13 ;  /* 0x0000000d1a1b7220 */ /* 0x040fe20000410000 */
[----:B------:R-:W-:Y:S01]  /*126a0*/  LOP3.LUT R10, R11, 0xffff0000, RZ, 0xc0, !PT ;  /* 0xffff00000b0a7812 */ /* 0x000fe200078ec0ff */
[----:B------:R-:W-:Y:S01]  /*126b0*/  FFMA.FTZ R11, R15, R44, -R144 ;  /* 0x0000002c0f0b7223 */ /* 0x000fe20000010890 */
[----:B------:R-:W-:Y:S01]  /*126c0*/  FMUL.FTZ R15, R26, R25 ;  /* 0x000000191a0f7220 */ /* 0x000fe20000410000 */
[----:B------:R-:W-:Y:S01]  /*126d0*/  FMUL.FTZ R28, R28, R133 ;  /* 0x000000851c1c7220 */ /* 0x000fe20000410000 */
[----:B------:R-:W-:-:S02]  /*126e0*/  IMAD.U32 R26, R134, 0x10000, RZ ;  /* 0x00010000861a7824 */ /* 0x000fc400078e00ff */
[C---:B------:R-:W-:Y:S01]  /*126f0*/  FFMA.FTZ R30, R21.reuse, R133, -R30 ;  /* 0x00000085151e7223 */ /* 0x040fe2000001081e */
[----:B------:R-:W-:Y:S02]  /*12700*/  IMAD.U32 R24, R138, 0x10000, RZ ;  /* 0x000100008a187824 */ /* 0x000fe400078e00ff */
[----:B------:R-:W-:Y:S01]  /*12710*/  FFMA.FTZ R21, R21, R137, R28 ;  /* 0x0000008915157223 */ /* 0x000fe2000001001c */
[C---:B------:R-:W-:Y:S01]  /*12720*/  FMUL.FTZ R44, R29.reuse, R26 ;  /* 0x0000001a1d2c7220 */ /* 0x040fe20000410000 */
[----:B------:R-:W-:Y:S01]  /*12730*/  LOP3.LUT R134, R134, 0xffff0000, RZ, 0xc0, !PT ;  /* 0xffff000086867812 */ /* 0x000fe200078ec0ff */
[-C--:B------:R-:W-:Y:S01]  /*12740*/  FMUL.FTZ R28, R29, R24.reuse ;  /* 0x000000181d1c7220 */ /* 0x080fe20000410000 */
[----:B------:R-:W-:Y:S01]  /*12750*/  LOP3.LUT R138, R138, 0xffff0000, RZ, 0xc0, !PT ;  /* 0xffff00008a8a7812 */ /* 0x000fe200078ec0ff */
[C---:B------:R-:W-:Y:S01]  /*12760*/  FFMA.FTZ R15, R14.reuse, R13, -R15 ;  /* 0x0000000d0e0f7223 */ /* 0x040fe2000001080f */
[----:B------:R-:W-:Y:S01]  /*12770*/  LOP3.LUT R139, R139, 0xffff0000, RZ, 0xc0, !PT ;  /* 0xffff00008b8b7812 */ /* 0x000fe200078ec0ff */
[C---:B------:R-:W-:Y:S01]  /*12780*/  FFMA.FTZ R44, R5.reuse, R24, -R44 ;  /* 0x00000018052c7223 */ /* 0x040fe2000001082c */
[----:B------:R-:W-:Y:S01]  /*12790*/  FFMA.FTZ R28, R5, R26, R28 ;  /* 0x0000001a051c7223 */ /* 0x000fe2000001001c */
[----:B------:R-:W-:Y:S01]  /*127a0*/  FFMA.FTZ R14, R14, R25, R27 ;  /* 0x000000190e0e7223 */ /* 0x000fe2000001001b */
[C---:B------:R-:W-:Y:S01]  /*127b0*/  FMUL.FTZ R5, R7.reuse, R134 ;  /* 0x0000008607057220 */ /* 0x040fe20000410000 */
[C---:B------:R-:W-:Y:S01]  /*127c0*/  FMUL.FTZ R25, R10.reuse, R135 ;  /* 0x000000870a197220 */ /* 0x040fe20000410000 */
        /* <DEDUP_REMOVED lines=16> */
.L_x_2507:
[----:B------:R-:W-:Y:S05]  /*128d0*/  BSYNC B1 ;  /* 0x0000000000017941 */ /* 0x000fea0003800000 */
.L_x_2506:
[----:B------:R-:W-:Y:S04]  /*128e0*/  BSSY B1, `(.L_x_2510) ;  /* 0x00000e2000017945 */ /* 0x000fe80003800000 */
[----:B------:R-:W-:Y:S05]  /*128f0*/  @P1 BRA `(.L_x_2511) ;  /* 0x0000000c00801947 */ /* 0x000fea0003800000 */
[----:B------:R3:W5:Y:S01]  /*12900*/  LDL R45, [R1+0x80] ;  /* 0x00008000012d7983 */ /* 0x0007620000100800 */
[----:B------:R-:W4:Y:S01]  /*12910*/  LDC R13, c[0x0][0x3d4] ;  /* 0x0000f500ff0d7b82 */ /* 0x000f220000000800 */
[----:B------:R-:W-:Y:S01]  /*12920*/  BSSY B2, `(.L_x_2512) ;  /* 0x000006e000027945 */ /* 0x000fe20003800000 */
[-C--:B----4-:R-:W-:Y:S02]  /*12930*/  ISETP.GE.AND P0, PT, R213, R13.reuse, PT ;  /* 0x0000000dd500720c */ /* 0x090fe40003f06270 */
[----:B------:R-:W-:-:S11]  /*12940*/  ISETP.GE.AND P1, PT, R212, R13, PT ;  /* 0x0000000dd400720c */ /* 0x000fd60003f26270 */
[----:B---3--:R-:W-:Y:S05]  /*12950*/  @P0 BRA `(.L_x_2513) ;  /* 0x0000000400a80947 */ /* 0x008fea0003800000 */
[----:B-12---:R-:W-:Y:S02]  /*12960*/  LEA.HI R4, R13, R222, RZ, 0x1d ;  /* 0x000000de0d047211 */ /* 0x006fe400078fe8ff */
[----:B-----5:R-:W-:Y:S02]  /*12970*/  R2UR UR4, R45 ;  /* 0x000000002d0472ca */ /* 0x020fe400000e0000 */
[----:B------:R-:W-:Y:S01]  /*12980*/  SHF.R.S32.HI R5, RZ, 0x1f, R4 ;  /* 0x0000001fff057819 */ /* 0x000fe20000011404 */
[----:B------:R-:W-:Y:S01]  /*12990*/  IMAD.SHL.U32 R6, R4, 0x8, RZ ;  /* 0x0000000804067824 */ /* 0x000fe200078e00ff */
[----:B------:R-:W-:Y:S02]  /*129a0*/  LOP3.LUT R7, R229, 0x38, R213, 0xf8, !PT ;  /* 0x00000038e5077812 */ /* 0x000fe400078ef8d5 */
[----:B------:R-:W-:Y:S02]  /*129b0*/  LEA.HI R5, R5, R4, RZ, 0x3 ;  /* 0x0000000405057211 */ /* 0x000fe400078f18ff */
[----:B------:R-:W-:-:S02]  /*129c0*/  LOP3.LUT R4, R229, 0x38, R6, 0xf8, !PT ;  /* 0x00000038e5047812 */ /* 0x000fc400078ef806 */
[----:B------:R-:W-:Y:S01]  /*129d0*/  LOP3.LUT R7, R230, R7, R233, 0xf6, !PT ;  /* 0x00000007e6077212 */ /* 0x000fe200078ef6e9 */
[----:B------:R-:W-:Y:S01]  /*129e0*/  IMAD.SHL.U32 R6, R5, 0x400, RZ ;  /* 0x0000040005067824 */ /* 0x000fe200078e00ff */
[----:B------:R-:W-:Y:S02]  /*129f0*/  LOP3.LUT R5, R4, R233, RZ, 0x3c, !PT ;  /* 0x000000e904057212 */ /* 0x000fe400078e3cff */
[----:B------:R-:W-:Y:S02]  /*12a00*/  LEA R12, R7, UR4, 0x1 ;  /* 0x00000004070c7c11 */ /* 0x000fe4000f8e08ff */
[----:B------:R-:W-:Y:S02]  /*12a10*/  LOP3.LUT R6, R6, 0x7fffe000, RZ, 0xc0, !PT ;  /* 0x7fffe00006067812 */ /* 0x000fe400078ec0ff */
[----:B------:R-:W-:Y:S02]  /*12a20*/  SHF.R.U64 R21, R36, 0x10, R37 ;  /* 0x0000001024157819 */ /* 0x000fe40000001225 */
[----:B0-----:R-:W-:-:S02]  /*12a30*/  IADD3 R9, R5, R6, R230 ;  /* 0x0000000605097210 */ /* 0x001fc40007ffe0e6 */
[----:B------:R-:W0:Y:S01]  /*12a40*/  LDS.128 R4, [R12] ;  /* 0x000000000c047984 */ /* 0x000e220000000c00 */
[----:B------:R-:W-:Y:S02]  /*12a50*/  SHF.R.U64 R27, R40, 0x10, R41 ;  /* 0x00000010281b7819 */ /* 0x000fe40000001229 */
[----:B------:R-:W-:Y:S01]  /*12a60*/  IMAD R14, R9, 0x2, R16 ;  /* 0x00000002090e7824 */ /* 0x000fe200078e0210 */
[----:B------:R-:W-:Y:S02]  /*12a70*/  SHF.R.U32.HI R36, RZ, 0x10, R37 ;  /* 0x00000010ff247819 */ /* 0x000fe40000011625 */
[----:B------:R-:W-:Y:S02]  /*12a80*/  PRMT R126, R126, 0x5410, R21 ;  /* 0x000054107e7e7816 */ /* 0x000fe40000000015 */
[----:B------:R-:W1:Y:S01]  /*12a90*/  LDS.128 R8, [R14+0x14400] ;  /* 0x014400000e087984 */ /* 0x000e620000000c00 */
[----:B------:R-:W-:Y:S02]  /*12aa0*/  SHF.R.U64 R15, R38, 0x10, R39 ;  /* 0x00000010260f7819 */ /* 0x000fe40000001227 */
[----:B------:R-:W-:Y:S01]  /*12ab0*/  PRMT R128, R128, 0x5410, R27 ;  /* 0x0000541080807816 */ /* 0x000fe2000000001b */
[----:B------:R-:W-:Y:S01]  /*12ac0*/  IMAD.U32 R31, R126, 0x10000, RZ ;  /* 0x000100007e1f7824 */ /* 0x000fe200078e00ff */
[----:B------:R-:W-:-:S02]  /*12ad0*/  SHF.R.U32.HI R40, RZ, 0x10, R41 ;  /* 0x00000010ff287819 */ /* 0x000fc40000011629 */
[----:B------:R-:W-:Y:S01]  /*12ae0*/  SHF.R.U32.HI R38, RZ, 0x10, R39 ;  /* 0x00000010ff267819 */ /* 0x000fe20000011627 */
[----:B------:R-:W-:Y:S01]  /*12af0*/  IMAD.U32 R30, R128, 0x10000, RZ ;  /* 0x00010000801e7824 */ /* 0x000fe200078e00ff */
[----:B------:R-:W-:Y:S02]  /*12b00*/  PRMT R127, R127, 0x5410, R36 ;  /* 0x000054107f7f7816 */ /* 0x000fe40000000024 */
[--C-:B------:R-:W-:Y:S02]  /*12b10*/  SHF.R.U64 R25, R42, 0x10, R43.reuse ;  /* 0x000000102a197819 */ /* 0x100fe4000000122b */
[----:B------:R-:W-:Y:S01]  /*12b20*/  SHF.R.U32.HI R42, RZ, 0x10, R43 ;  /* 0x00000010ff2a7819 */ /* 0x000fe2000001162b */
[----:B------:R-:W-:Y:S01]  /*12b30*/  IMAD.U32 R36, R127, 0x10000, RZ ;  /* 0x000100007f247824 */ /* 0x000fe200078e00ff */
[----:B------:R-:W-:Y:S02]  /*12b40*/  PRMT R129, R129, 0x5410, R40 ;  /* 0x0000541081817816 */ /* 0x000fe40000000028 */
[----:B------:R-:W-:-:S02]  /*12b50*/  PRMT R124, R124, 0x5410, R15 ;  /* 0x000054107c7c7816 */ /* 0x000fc4000000000f */
[----:B------:R-:W-:Y:S02]  /*12b60*/  PRMT R125, R125, 0x5410, R38 ;  /* 0x000054107d7d7816 */ /* 0x000fe40000000026 */
[----:B------:R-:W-:Y:S02]  /*12b70*/  PRMT R131, R131, 0x5410, R42 ;  /* 0x0000541083837816 */ /* 0x000fe4000000002a */
[----:B------:R-:W-:Y:S01]  /*12b80*/  PRMT R130, R130, 0x5410, R25 ;  /* 0x0000541082827816 */ /* 0x000fe20000000019 */
        /* <DEDUP_REMOVED lines=16> */
[----:B------:R-:W-:Y:S01]  /*12c90*/  FFMA.FTZ R37, R15, R30, -R38 ;  /* 0x0000001e0f257223 */ /* 0x000fe20000010826 */
[----:B------:R-:W-:Y:S02]  /*12ca0*/  IMAD.U32 R29, R11, 0x10000, RZ ;  /* 0x000100000b1d7824 */ /* 0x000fe400078e00ff */
[-C--:B------:R-:W-:Y:S01]  /*12cb0*/  FMUL.FTZ R44, R27, R26.reuse ;  /* 0x0000001a1b2c7220 */ /* 0x080fe20000410000 */
[----:B------:R-:W-:Y:S02]  /*12cc0*/  IMAD.U32 R38, R125, 0x10000, RZ ;  /* 0x000100007d267824 */ /* 0x000fe400078e00ff */
[----:B------:R-:W-:Y:S01]  /*12cd0*/  FFMA.FTZ R42, R21, R26, -R42 ;  /* 0x0000001a152a7223 */ /* 0x000fe2000001082a */
[----:B------:R-:W-:Y:S01]  /*12ce0*/  IMAD.U32 R30, R131, 0x10000, RZ ;  /* 0x00010000831e7824 */ /* 0x000fe200078e00ff */
[----:B------:R-:W-:Y:S01]  /*12cf0*/  LOP3.LUT R27, R126, 0xffff0000, RZ, 0xc0, !PT ;  /* 0xffff00007e1b7812 */ /* 0x000fe200078ec0ff */
[----:B------:R-:W-:Y:S01]  /*12d00*/  FMUL.FTZ R26, R29, R38 ;  /* 0x000000261d1a7220 */ /* 0x000fe20000410000 */
[----:B------:R-:W-:Y:S01]  /*12d10*/  FFMA.FTZ R40, R15, R31, R40 ;  /* 0x0000001f0f287223 */ /* 0x000fe20000010028 */
[-C--:B------:R-:W-:Y:S01]  /*12d20*/  FMUL.FTZ R29, R29, R30.reuse ;  /* 0x0000001e1d1d7220 */ /* 0x080fe20000410000 */
[----:B------:R-:W-:Y:S01]  /*12d30*/  LOP3.LUT R15, R128, 0xffff0000, RZ, 0xc0, !PT ;  /* 0xffff0000800f7812 */ /* 0x000fe200078ec0ff */
[----:B------:R-:W-:Y:S01]  /*12d40*/  FFMA.FTZ R41, R25, R30, -R26 ;  /* 0x0000001e19297223 */ /* 0x000fe2000001081a */
[----:B------:R-:W-:Y:S01]  /*12d50*/  LOP3.LUT R30, R127, 0xffff0000, RZ, 0xc0, !PT ;  /* 0xffff00007f1e7812 */ /* 0x000fe200078ec0ff */
[----:B------:R-:W-:Y:S01]  /*12d60*/  FFMA.FTZ R44, R21, R36, R44 ;  /* 0x00000024152c7223 */ /* 0x000fe2000001002c */
[----:B------:R-:W-:Y:S01]  /*12d70*/  LOP3.LUT R26, R129, 0xffff0000, RZ, 0xc0, !PT ;  /* 0xffff0000811a7812 */ /* 0x000fe200078ec0ff */
[C---:B------:R-:W-:Y:S01]  /*12d80*/  FMUL.FTZ R21, R8.reuse, R27 ;  /* 0x0000001b08157220 */ /* 0x040fe20000410000 */
[----:B------:R-:W-:Y:S01]  /*12d90*/  FFMA.FTZ R38, R25, R38, R29 ;  /* 0x0000002619267223 */ /* 0x000fe2000001001d */
[-C--:B------:R-:W-:Y:S01]  /*12da0*/  FMUL.FTZ R25, R8, R15.reuse ;  /* 0x0000000f08197220 */ /* 0x080fe20000410000 */
[C---:B------:R-:W-:Y:S01]  /*12db0*/  FMUL.FTZ R8, R9.reuse, R30 ;  /* 0x0000001e09087220 */ /* 0x040fe20000410000 */
[----:B------:R-:W-:Y:S01]  /*12dc0*/  FFMA.FTZ R36, R4, R15, -R21 ;  /* 0x0000000f04247223 */ /* 0x000fe20000010815 */
[----:B------:R-:W-:Y:S01]  /*12dd0*/  FMUL.FTZ R9, R9, R26 ;  /* 0x0000001a09097220 */ /* 0x000fe20000410000 */
[----:B------:R-:W-:-:S02]  /*12de0*/  IMAD.U32 R28, R10, 0x10000, RZ ;  /* 0x000100000a1c7824 */ /* 0x000fc400078e00ff */
[----:B------:R-:W-:Y:S01]  /*12df0*/  FFMA.FTZ R25, R4, R27, R25 ;  /* 0x0000001b04197223 */ /* 0x000fe20000010019 */
[----:B------:R-:W-:Y:S02]  /*12e00*/  IMAD.U32 R21, R124, 0x10000, RZ ;  /* 0x000100007c157824 */ /* 0x000fe400078e00ff */
[C---:B------:R-:W-:Y:S01]  /*12e10*/  FFMA.FTZ R27, R5.reuse, R26, -R8 ;  /* 0x0000001a051b7223 */ /* 0x040fe20000010808 */
        /* <DEDUP_REMOVED lines=30> */
.L_x_2513:
[----:B------:R-:W-:Y:S05]  /*13000*/  BSYNC B2 ;  /* 0x0000000000027941 */ /* 0x000fea0003800000 */
.L_x_2512:
[----:B------:R-:W-:Y:S05]  /*13010*/  @P1 BRA `(.L_x_2511) ;  /* 0x0000000400b81947 */ /* 0x000fea0003800000 */
[----:B------:R-:W-:Y:S02]  /*13020*/  LEA.HI R13, R13, R20, RZ, 0x1d ;  /* 0x000000140d0d7211 */ /* 0x000fe400078fe8ff */
[----:B-123--:R-:W-:Y:S02]  /*13030*/  LEA.HI R5, R0, R212, RZ, 0x6 ;  /* 0x000000d400057211 */ /* 0x00efe400078f30ff */
[----:B------:R-:W-:Y:S02]  /*13040*/  SHF.R.S32.HI R4, RZ, 0x1f, R13 ;  /* 0x0000001fff047819 */ /* 0x000fe4000001140d */
[----:B-----5:R-:W-:Y:S01]  /*13050*/  R2UR UR4, R45 ;  /* 0x000000002d0472ca */ /* 0x020fe200000e0000 */
[----:B------:R-:W-:Y:S01]  /*13060*/  IMAD.SHL.U32 R6, R5, 0x80, RZ ;  /* 0x0000008005067824 */ /* 0x000fe200078e00ff */
[----:B------:R-:W-:Y:S01]  /*13070*/  LEA.HI R5, R4, R13, RZ, 0x3 ;  /* 0x0000000d04057211 */ /* 0x000fe200078f18ff */
[----:B------:R-:W-:Y:S01]  /*13080*/  IMAD.SHL.U32 R4, R13, 0x8, RZ ;  /* 0x000000080d047824 */ /* 0x000fe200078e00ff */
[----:B------:R-:W-:-:S02]  /*13090*/  LOP3.LUT R8, R229, 0x38, R3, 0xf8, !PT ;  /* 0x00000038e5087812 */ /* 0x000fc400078ef803 */
[----:B------:R-:W-:Y:S01]  /*130a0*/  LOP3.LUT R7, R6, 0xffffe000, RZ, 0xc0, !PT ;  /* 0xffffe00006077812 */ /* 0x000fe200078ec0ff */
[----:B------:R-:W-:Y:S01]  /*130b0*/  IMAD.SHL.U32 R6, R5, 0x400, RZ ;  /* 0x0000040005067824 */ /* 0x000fe200078e00ff */
[----:B------:R-:W-:Y:S02]  /*130c0*/  LOP3.LUT R4, R229, 0x38, R4, 0xf8, !PT ;  /* 0x00000038e5047812 */ /* 0x000fe400078ef804 */
[-C--:B------:R-:W-:Y:S02]  /*130d0*/  LOP3.LUT R8, R8, R233.reuse, RZ, 0x3c, !PT ;  /* 0x000000e908087212 */ /* 0x080fe400078e3cff */
[----:B------:R-:W-:Y:S02]  /*130e0*/  LOP3.LUT R5, R4, R233, RZ, 0x3c, !PT ;  /* 0x000000e904057212 */ /* 0x000fe400078e3cff */
[----:B------:R-:W-:Y:S02]  /*130f0*/  LOP3.LUT R6, R6, 0x7fffe000, RZ, 0xc0, !PT ;  /* 0x7fffe00006067812 */ /* 0x000fe400078ec0ff */
[----:B------:R-:W-:-:S02]  /*13100*/  IADD3 R7, R8, R7, R230 ;  /* 0x0000000708077210 */ /* 0x000fc40007ffe0e6 */
[----:B------:R-:W-:Y:S02]  /*13110*/  IADD3 R13, R5, R6, R230 ;  /* 0x00000006050d7210 */ /* 0x000fe40007ffe0e6 */
[----:B------:R-:W-:Y:S02]  /*13120*/  LEA R12, R7, UR4, 0x1 ;  /* 0x00000004070c7c11 */ /* 0x000fe4000f8e08ff */
[----:B------:R-:W-:Y:S01]  /*13130*/  SHF.R.U64 R21, R32, 0x10, R33 ;  /* 0x0000001020157819 */ /* 0x000fe20000001221 */
[----:B------:R-:W-:Y:S01]  /*13140*/  IMAD R13, R13, 0x2, R16 ;  /* 0x000000020d0d7824 */ /* 0x000fe200078e0210 */
[----:B------:R-:W-:Y:S01]  /*13150*/  SHF.R.U64 R27, R48, 0x10, R49 ;  /* 0x00000010301b7819 */ /* 0x000fe20000001231 */
[----:B------:R-:W1:Y:S01]  /*13160*/  LDS.128 R4, [R12] ;  /* 0x000000000c047984 */ /* 0x000e620000000c00 */
[----:B------:R-:W-:Y:S02]  /*13170*/  SHF.R.U64 R25, R50, 0x10, R51 ;  /* 0x0000001032197819 */ /* 0x000fe40000001233 */
[----:B------:R-:W-:Y:S01]  /*13180*/  PRMT R118, R118, 0x5410, R21 ;  /* 0x0000541076767816 */ /* 0x000fe20000000015 */
[----:B0-----:R-:W0:Y:S01]  /*13190*/  LDS.128 R8, [R13+0x14400] ;  /* 0x014400000d087984 */ /* 0x001e220000000c00 */
[----:B------:R-:W-:-:S02]  /*131a0*/  SHF.R.U32.HI R32, RZ, 0x10, R33 ;  /* 0x00000010ff207819 */ /* 0x000fc40000011621 */
[----:B------:R-:W-:Y:S01]  /*131b0*/  PRMT R120, R120, 0x5410, R27 ;  /* 0x0000541078787816 */ /* 0x000fe2000000001b */
[----:B------:R-:W-:Y:S01]  /*131c0*/  IMAD.U32 R30, R118, 0x10000, RZ ;  /* 0x00010000761e7824 */ /* 0x000fe200078e00ff */
[----:B------:R-:W-:Y:S02]  /*131d0*/  SHF.R.U32.HI R48, RZ, 0x10, R49 ;  /* 0x00000010ff307819 */ /* 0x000fe40000011631 */
[----:B------:R-:W-:Y:S01]  /*131e0*/  SHF.R.U64 R15, R34, 0x10, R35 ;  /* 0x00000010220f7819 */ /* 0x000fe20000001223 */
[----:B------:R-:W-:Y:S01]  /*131f0*/  IMAD.U32 R29, R120, 0x10000, RZ ;  /* 0x00010000781d7824 */ /* 0x000fe200078e00ff */
[----:B------:R-:W-:Y:S02]  /*13200*/  PRMT R122, R122, 0x5410, R25 ;  /* 0x000054107a7a7816 */ /* 0x000fe40000000019 */
[----:B------:R-:W-:Y:S02]  /*13210*/  SHF.R.U32.HI R34, RZ, 0x10, R35 ;  /* 0x00000010ff227819 */ /* 0x000fe40000011623 */
[----:B------:R-:W-:-:S02]  /*13220*/  SHF.R.U32.HI R50, RZ, 0x10, R51 ;  /* 0x00000010ff327819 */ /* 0x000fc40000011633 */
[----:B------:R-:W-:Y:S02]  /*13230*/  PRMT R119, R119, 0x5410, R32 ;  /* 0x0000541077777816 */ /* 0x000fe40000000020 */
[----:B------:R-:W-:Y:S02]  /*13240*/  PRMT R121, R121, 0x5410, R48 ;  /* 0x0000541079797816 */ /* 0x000fe40000000030 */
[----:B------:R-:W-:Y:S01]  /*13250*/  PRMT R117, R117, 0x5410, R34 ;  /* 0x0000541075757816 */ /* 0x000fe20000000022 */
[----:B------:R-:W-:Y:S01]  /*13260*/  IMAD.U32 R31, R119, 0x10000, RZ ;  /* 0x00010000771f7824 */ /* 0x000fe200078e00ff */
[----:B------:R-:W-:Y:S02]  /*13270*/  PRMT R123, R123, 0x5410, R50 ;  /* 0x000054107b7b7816 */ /* 0x000fe40000000032 */
[----:B------:R-:W-:Y:S01]  /*13280*/  PRMT R116, R116, 0x5410, R15 ;  /* 0x0000541074747816 */ /* 0x000fe2000000000f */
[C---:B-1----:R-:W-:Y:S01]  /*13290*/  IMAD.U32 R14, R4.reuse, 0x10000, RZ ;  /* 0x00010000040e7824 */ /* 0x042fe200078e00ff */
[----:B------:R-:W-:Y:S01]  /*132a0*/  LOP3.LUT R4, R4, 0xffff0000, RZ, 0xc0, !PT ;  /* 0xffff000004047812 */ /* 0x000fe200078ec0ff */
[C---:B------:R-:W-:Y:S01]  /*132b0*/  IMAD.U32 R15, R5.reuse, 0x10000, RZ ;  /* 0x00010000050f7824 */ /* 0x040fe200078e00ff */
        /* <DEDUP_REMOVED lines=13> */
[----:B------:R-:W-:Y:S01]  /*13390*/  FFMA.FTZ R35, R14, R30, R35 ;  /* 0x0000001e0e237223 */ /* 0x000fe20000010023 */
[----:B------:R-:W-:Y:S02]  /*133a0*/  IMAD.U32 R29, R123, 0x10000, RZ ;  /* 0x000100007b1d7824 */ /* 0x000fe400078e00ff */
[----:B------:R-:W-:Y:S01]  /*133b0*/  FFMA.FTZ R34, R15, R25, -R34 ;  /* 0x000000190f227223 */ /* 0x000fe20000010822 */
[----:B------:R-:W-:Y:S01]  /*133c0*/  FMUL.FTZ R37, R28, R33 ;  /* 0x000000211c257220 */ /* 0x000fe20000410000 */
[----:B------:R-:W-:-:S02]  /*133d0*/  IMAD.U32 R24, R7, 0x10000, RZ ;  /* 0x0001000007187824 */ /* 0x000fc400078e00ff */
[----:B------:R-:W-:Y:S01]  /*133e0*/  FMUL.FTZ R28, R28, R29 ;  /* 0x0000001d1c1c7220 */ /* 0x000fe20000410000 */
[----:B------:R-:W-:Y:S01]  /*133f0*/  FFMA.FTZ R30, R15, R31, R26 ;  /* 0x0000001f0f1e7223 */ /* 0x000fe2000001001a */
[----:B------:R-:W-:Y:S01]  /*13400*/  LOP3.LUT R25, R118, 0xffff0000, RZ, 0xc0, !PT ;  /* 0xffff000076197812 */ /* 0x000fe200078ec0ff */
[----:B------:R-:W-:Y:S01]  /*13410*/  FFMA.FTZ R37, R24, R29, -R37 ;  /* 0x0000001d18257223 */ /* 0x000fe20000010825 */
        /* <DEDUP_REMOVED lines=8> */
[----:B------:R-:W-:Y:S02]  /*134a0*/  IMAD.U32 R26, R116, 0x10000, RZ ;  /* 0x00010000741a7824 */ /* 0x000fe400078e00ff */
[C---:B------:R-:W-:Y:S01]  /*134b0*/  FFMA.FTZ R29, R4.reuse, R15, -R29 ;  /* 0x0000000f041d7223 */ /* 0x040fe2000001081d */
[----:B------:R-:W-:Y:S01]  /*134c0*/  FMUL.FTZ R9, R9, R14 ;  /* 0x0000000e09097220 */ /* 0x000fe20000410000 */
[----:B------:R-:W-:Y:S01]  /*134d0*/  FFMA.FTZ R28, R4, R25, R31 ;  /* 0x00000019041c7223 */ /* 0x000fe2000001001f */
[----:B------:R-:W-:Y:S02]  /*134e0*/  IMAD.U32 R21, R6, 0x10000, RZ ;  /* 0x0001000006157824 */ /* 0x000fe400078e00ff */
[----:B------:R-:W-:Y:S01]  /*134f0*/  FMUL.FTZ R4, R27, R26 ;  /* 0x0000001a1b047220 */ /* 0x000fe20000410000 */
[----:B------:R-:W-:Y:S02]  /*13500*/  IMAD.U32 R8, R122, 0x10000, RZ ;  /* 0x000100007a087824 */ /* 0x000fe400078e00ff */
[C---:B------:R-:W-:Y:S01]  /*13510*/  FFMA.FTZ R15, R5.reuse, R14, -R36 ;  /* 0x0000000e050f7223 */ /* 0x040fe20000010824 */
[----:B------:R-:W-:Y:S01]  /*13520*/  FFMA.FTZ R25, R5, R24, R9 ;  /* 0x0000001805197223 */ /* 0x000fe20000010009 */
[----:B------:R-:W-:Y:S01]  /*13530*/  LOP3.LUT R10, R10, 0xffff0000, RZ, 0xc0, !PT ;  /* 0xffff00000a0a7812 */ /* 0x000fe200078ec0ff */
[-C--:B------:R-:W-:Y:S01]  /*13540*/  FMUL.FTZ R24, R27, R8.reuse ;  /* 0x000000081b187220 */ /* 0x080fe20000410000 */
[----:B------:R-:W-:Y:S01]  /*13550*/  FFMA.FTZ R14, R21, R8, -R4 ;  /* 0x00000008150e7223 */ /* 0x000fe20000010804 */
[----:B------:R-:W-:-:S02]  /*13560*/  LOP3.LUT R9, R116, 0xffff0000, RZ, 0xc0, !PT ;  /* 0xffff000074097812 */ /* 0x000fc400078ec0ff */
[----:B------:R-:W-:Y:S01]  /*13570*/  LOP3.LUT R11, R11, 0xffff0000, RZ, 0xc0, !PT ;  /* 0xffff00000b0b7812 */ /* 0x000fe200078ec0ff */
[----:B------:R-:W-:Y:S01]  /*13580*/  FFMA.FTZ R24, R21, R26, R24 ;  /* 0x0000001a15187223 */ /* 0x000fe20000010018 */
[----:B------:R-:W-:Y:S01]  /*13590*/  LOP3.LUT R5, R122, 0xffff0000, RZ, 0xc0, !PT ;  /* 0xffff00007a057812 */ /* 0x000fe200078ec0ff */
[C---:B------:R-:W-:Y:S01]  /*135a0*/  FMUL.FTZ R21, R10.reuse, R9 ;  /* 0x000000090a157220 */ /* 0x040fe20000410000 */
[----:B------:R-:W-:Y:S02]  /*135b0*/  LOP3.LUT R8, R117, 0xffff0000, RZ, 0xc0, !PT ;  /* 0xffff000075087812 */ /* 0x000fe400078ec0ff */
[----:B------:R-:W-:Y:S01]  /*135c0*/  LOP3.LUT R4, R123, 0xffff0000, RZ, 0xc0, !PT ;  /* 0xffff00007b047812 */ /* 0x000fe200078ec0ff */
[----:B------:R-:W-:Y:S01]  /*135d0*/  FMUL.FTZ R10, R10, R5 ;  /* 0x000000050a0a7220 */ /* 0x000fe20000410000 */
[----:B------:R-:W-:Y:S01]  /*135e0*/  LOP3.LUT R6, R6, 0xffff0000, RZ, 0xc0, !PT ;  /* 0xffff000006067812 */ /* 0x000fe200078ec0ff */
[----:B------:R-:W-:Y:S01]  /*135f0*/  FMUL.FTZ R26, R11, R8 ;  /* 0x000000080b1a7220 */ /* 0x000fe20000410000 */
[----:B------:R-:W-:Y:S01]  /*13600*/  LOP3.LUT R7, R7, 0xffff0000, RZ, 0xc0, !PT ;  /* 0xffff000007077812 */ /* 0x000fe200078ec0ff */
[----:B------:R-:W-:-:S02]  /*13610*/  FMUL.FTZ R27, R11, R4 ;  /* 0x000000040b1b7220 */ /* 0x000fc40000410000 */
[C---:B------:R-:W-:Y:S01]  /*13620*/  FFMA.FTZ R21, R6.reuse, R5, -R21 ;  /* 0x0000000506157223 */ /* 0x040fe20000010815 */
[----:B------:R-:W-:Y:S01]  /*13630*/  FFMA.FTZ R11, R6, R9, R10 ;  /* 0x00000009060b7223 */ /* 0x000fe2000001000a */
[C---:B------:R-:W-:Y:S01]  /*13640*/  FFMA.FTZ R26, R7.reuse, R4, -R26 ;  /* 0x00000004071a7223 */ /* 0x040fe2000001081a */
[----:B------:R-:W-:Y:S01]  /*13650*/  FFMA.FTZ R36, R7, R8, R27 ;  /* 0x0000000807247223 */ /* 0x000fe2000001001b */
[----:B------:R-:W-:Y:S02]  /*13660*/  F2FP.BF16.F32.PACK_AB R4, R29, R32 ;  /* 0x000000201d04723e */ /* 0x000fe400000010ff */
[----:B------:R-:W-:Y:S02]  /*13670*/  F2FP.BF16.F32.PACK_AB R5, R15, R34 ;  /* 0x000000220f05723e */ /* 0x000fe400000010ff */
[----:B------:R-:W-:Y:S02]  /*13680*/  F2FP.BF16.F32.PACK_AB R6, R21, R14 ;  /* 0x0000000e1506723e */ /* 0x000fe400000010ff */
[----:B------:R-:W-:-:S02]  /*13690*/  F2FP.BF16.F32.PACK_AB R10, R11, R24 ;  /* 0x000000180b0a723e */ /* 0x000fc400000010ff */
[----:B------:R-:W-:Y:S02]  /*136a0*/  F2FP.BF16.F32.PACK_AB R7, R26, R37 ;  /* 0x000000251a07723e */ /* 0x000fe400000010ff */
[----:B------:R-:W-:Y:S02]  /*136b0*/  F2FP.BF16.F32.PACK_AB R8, R28, R35 ;  /* 0x000000231c08723e */ /* 0x000fe400000010ff */
[----:B------:R-:W-:Y:S01]  /*136c0*/  F2FP.BF16.F32.PACK_AB R9, R25, R30 ;  /* 0x0000001e1909723e */ /* 0x000fe200000010ff */
[----:B------:R4:W-:Y:S01]  /*136d0*/  STS.128 [R12], R4 ;  /* 0x000000040c007388 */ /* 0x0009e20000000c00 */
[----:B------:R-:W-:-:S05]  /*136e0*/  F2FP.BF16.F32.PACK_AB R11, R36, R33 ;  /* 0x00000021240b723e */ /* 0x000fca00000010ff */
[----:B------:R4:W-:Y:S02]  /*136f0*/  STS.128 [R13+0x14400], R8 ;  /* 0x014400080d007388 */ /* 0x0009e40000000c00 */
.L_x_2511:
[----:B------:R-:W-:Y:S05]  /*13700*/  BSYNC B1 ;  /* 0x0000000000017941 */ /* 0x000fea0003800000 */
.L_x_2510:
[----:B------:R-:W-:Y:S04]  /*13710*/  BSSY B1, `(.L_x_2514) ;  /* 0x00000e2000017945 */ /* 0x000fe80003800000 */
[----:B------:R-:W-:Y:S05]  /*13720*/  @P2 BRA `(.L_x_2515) ;  /* 0x0000000c00802947 */ /* 0x000fea0003800000 */
[----:B------:R0:W5:Y:S01]  /*13730*/  LDL R35, [R1+0x80] ;  /* 0x0000800001237983 */ /* 0x0001620000100800 */
[----:B----4-:R-:W4:Y:S01]  /*13740*/  LDC R13, c[0x0][0x3d4] ;  /* 0x0000f500ff0d7b82 */ /* 0x010f220000000800 */
[----:B------:R-:W-:Y:S01]  /*13750*/  BSSY B2, `(.L_x_2516) ;  /* 0x000006e000027945 */ /* 0x000fe20003800000 */
[-C--:B----4-:R-:W-:Y:S02]  /*13760*/  ISETP.GE.AND P0, PT, R213, R13.reuse, PT ;  /* 0x0000000dd500720c */ /* 0x090fe40003f06270 */
[----:B------:R-:W-:-:S11]  /*13770*/  ISETP.GE.AND P1, PT, R212, R13, PT ;  /* 0x0000000dd400720c */ /* 0x000fd60003f26270 */
[----:B0-----:R-:W-:Y:S05]  /*13780*/  @P0 BRA `(.L_x_2517) ;  /* 0x0000000400a80947 */ /* 0x001fea0003800000 */
[----:B-123--:R-:W-:Y:S02]  /*13790*/  LEA.HI R4, R13, R222, RZ, 0x1d ;  /* 0x000000de0d047211 */ /* 0x00efe400078fe8ff */
[----:B-----5:R-:W-:Y:S02]  /*137a0*/  R2UR UR4, R35 ;  /* 0x00000000230472ca */ /* 0x020fe400000e0000 */
[----:B------:R-:W-:Y:S01]  /*137b0*/  SHF.R.S32.HI R7, RZ, 0x1f, R4 ;  /* 0x0000001fff077819 */ /* 0x000fe20000011404 */
[----:B------:R-:W-:Y:S01]  /*137c0*/  IMAD.SHL.U32 R5, R4, 0x8, RZ ;  /* 0x0000000804057824 */ /* 0x000fe200078e00ff */
[C---:B------:R-:W-:Y:S02]  /*137d0*/  LOP3.LUT R6, R228.reuse, 0x38, R213, 0xf8, !PT ;  /* 0x00000038e4067812 */ /* 0x040fe400078ef8d5 */
        /* <DEDUP_REMOVED lines=8> */
[----:B------:R-:W-:-:S02]  /*13860*/  IADD3 R9, R4, R7, R231 ;  /* 0x0000000704097210 */ /* 0x000fc40007ffe0e7 */
[----:B------:R-:W0:Y:S01]  /*13870*/  LDS.128 R4, [R12] ;  /* 0x000000000c047984 */ /* 0x000e220000000c00 */
[----:B------:R-:W-:Y:S02]  /*13880*/  SHF.R.U64 R30, R60, 0x10, R61 ;  /* 0x000000103c1e7819 */ /* 0x000fe4000000123d */
[----:B------:R-:W-:Y:S01]  /*13890*/  IMAD R14, R9, 0x2, R16 ;  /* 0x00000002090e7824 */ /* 0x000fe200078e0210 */
[----:B------:R-:W-:Y:S02]  /*138a0*/  SHF.R.U32.HI R57, RZ, 0x10, R57 ;  /* 0x00000010ff397819 */ /* 0x000fe40000011639 */
[----:B------:R-:W-:Y:S02]  /*138b0*/  PRMT R109, R109, 0x5410, R26 ;  /* 0x000054106d6d7816 */ /* 0x000fe4000000001a */
[----:B------:R-:W1:Y:S01]  /*138c0*/  LDS.128 R8, [R14+0x14400] ;  /* 0x014400000e087984 */ /* 0x000e620000000c00 */
[----:B------:R-:W-:Y:S02]  /*138d0*/  PRMT R111, R111, 0x5410, R30 ;  /* 0x000054106f6f7816 */ /* 0x000fe4000000001e */
[----:B------:R-:W-:Y:S01]  /*138e0*/  SHF.R.U32.HI R61, RZ, 0x10, R61 ;  /* 0x00000010ff3d7819 */ /* 0x000fe2000001163d */
[----:B------:R-:W-:Y:S01]  /*138f0*/  IMAD.U32 R31, R109, 0x10000, RZ ;  /* 0x000100006d1f7824 */ /* 0x000fe200078e00ff */
[----:B------:R-:W-:Y:S01]  /*13900*/  SHF.R.U64 R24, R58, 0x10, R59 ;  /* 0x000000103a187819 */ /* 0x000fe2000000123b */
[----:B------:R-:W-:Y:S01]  /*13910*/  IMAD.U32 R30, R111, 0x10000, RZ ;  /* 0x000100006f1e7824 */ /* 0x000fe200078e00ff */
[----:B------:R-:W-:-:S02]  /*13920*/  PRMT R110, R110, 0x5410, R57 ;  /* 0x000054106e6e7816 */ /* 0x000fc40000000039 */
[----:B------:R-:W-:Y:S02]  /*13930*/  SHF.R.U64 R28, R62, 0x10, R63 ;  /* 0x000000103e1c7819 */ /* 0x000fe4000000123f */
[----:B------:R-:W-:Y:S01]  /*13940*/  SHF.R.U32.HI R59, RZ, 0x10, R59 ;  /* 0x00000010ff3b7819 */ /* 0x000fe2000001163b */
[----:B------:R-:W-:Y:S01]  /*13950*/  IMAD.U32 R32, R110, 0x10000, RZ ;  /* 0x000100006e207824 */ /* 0x000fe200078e00ff */
[----:B------:R-:W-:Y:S02]  /*13960*/  SHF.R.U32.HI R63, RZ, 0x10, R63 ;  /* 0x00000010ff3f7819 */ /* 0x000fe4000001163f */
[----:B------:R-:W-:Y:S02]  /*13970*/  PRMT R112, R112, 0x5410, R61 ;  /* 0x0000541070707816 */ /* 0x000fe4000000003d */
[----:B------:R-:W-:Y:S02]  /*13980*/  PRMT R108, R108, 0x5410, R59 ;  /* 0x000054106c6c7816 */ /* 0x000fe4000000003b */
[----:B------:R-:W-:-:S02]  /*13990*/  PRMT R114, R114, 0x5410, R63 ;  /* 0x0000541072727816 */ /* 0x000fc4000000003f */
[----:B------:R-:W-:Y:S02]  /*139a0*/  LOP3.LUT R109, R109, 0xffff0000, RZ, 0xc0, !PT ;  /* 0xffff00006d6d7812 */ /* 0x000fe400078ec0ff */
[----:B------:R-:W-:Y:S02]  /*139b0*/  LOP3.LUT R111, R111, 0xffff0000, RZ, 0xc0, !PT ;  /* 0xffff00006f6f7812 */ /* 0x000fe400078ec0ff */
[----:B------:R-:W-:Y:S02]  /*139c0*/  LOP3.LUT R110, R110, 0xffff0000, RZ, 0xc0, !PT ;  /* 0xffff00006e6e7812 */ /* 0x000fe400078ec0ff */
        /* <DEDUP_REMOVED lines=23> */
[----:B------:R-:W-:Y:S02]  /*13b40*/  IMAD.U32 R30, R114, 0x10000, RZ ;  /* 0x00010000721e7824 */ /* 0x000fe400078e00ff */
[----:B------:R-:W-:Y:S01]  /*13b50*/  FFMA.FTZ R36, R15, R31, R36 ;  /* 0x0000001f0f247223 */ /* 0x000fe20000010024 */
[C---:B------:R-:W-:Y:S01]  /*13b60*/  FMUL.FTZ R26, R29.reuse, R34 ;  /* 0x000000221d1a7220 */ /* 0x040fe20000410000 */
[----:B------:R-:W-:Y:S01]  /*13b70*/  LOP3.LUT R112, R112, 0xffff0000, RZ, 0xc0, !PT ;  /* 0xffff000070707812 */ /* 0x000fe200078ec0ff */
[-C--:B------:R-:W-:Y:S01]  /*13b80*/  FMUL.FTZ R29, R29, R30.reuse ;  /* 0x0000001e1d1d7220 */ /* 0x080fe20000410000 */
[C---:B------:R-:W-:Y:S01]  /*13b90*/  FMUL.FTZ R15, R8.reuse, R109 ;  /* 0x0000006d080f7220 */ /* 0x040fe20000410000 */
[----:B------:R-:W-:Y:S01]  /*13ba0*/  FFMA.FTZ R30, R25, R30, -R26 ;  /* 0x0000001e191e7223 */ /* 0x000fe2000001081a */
[----:B------:R-:W-:Y:S01]  /*13bb0*/  FMUL.FTZ R26, R9, R110 ;  /* 0x0000006e091a7220 */ /* 0x000fe20000410000 */
[----:B------:R-:W-:Y:S01]  /*13bc0*/  FFMA.FTZ R34, R25, R34, R29 ;  /* 0x0000002219227223 */ /* 0x000fe2000001001d */
[-C--:B------:R-:W-:Y:S01]  /*13bd0*/  FMUL.FTZ R25, R8, R111.reuse ;  /* 0x0000006f08197220 */ /* 0x080fe20000410000 */
[----:B------:R-:W-:Y:S01]  /*13be0*/  FFMA.FTZ R8, R4, R111, -R15 ;  /* 0x0000006f04087223 */ /* 0x000fe2000001080f */
        /* <DEDUP_REMOVED lines=12> */
[----:B------:R-:W-:Y:S01]  /*13cb0*/  FFMA.FTZ R21, R24, R21, R5 ;  /* 0x0000001518157223 */ /* 0x000fe20000010005 */
[----:B------:R-:W-:Y:S01]  /*13cc0*/  LOP3.LUT R108, R108, 0xffff0000, RZ, 0xc0, !PT ;  /* 0xffff00006c6c7812 */ /* 0x000fe200078ec0ff */
[----:B------:R-:W-:Y:S01]  /*13cd0*/  FFMA.FTZ R25, R4, R109, R25 ;  /* 0x0000006d04197223 */ /* 0x000fe20000010019 */
[----:B------:R-:W-:Y:S01]  /*13ce0*/  LOP3.LUT R113, R113, 0xffff0000, RZ, 0xc0, !PT ;  /* 0xffff000071717812 */ /* 0x000fe200078ec0ff */
[----:B------:R-:W-:Y:S01]  /*13cf0*/  FFMA.FTZ R29, R24, R15, -R29 ;  /* 0x0000000f181d7223 */ /* 0x000fe2000001081d */
[----:B------:R-:W-:Y:S01]  /*13d00*/  LOP3.LUT R114, R114, 0xffff0000, RZ, 0xc0, !PT ;  /* 0xffff000072727812 */ /* 0x000fe200078ec0ff */
[C---:B------:R-:W-:Y:S01]  /*13d10*/  FMUL.FTZ R5, R10.reuse, R107 ;  /* 0x0000006b0a057220 */ /* 0x040fe20000410000 */
[----:B------:R-:W-:Y:S01]  /*13d20*/  FMUL.FTZ R26, R11, R108 ;  /* 0x0000006c0b1a7220 */ /* 0x000fe20000410000 */
[----:B------:R-:W-:-:S02]  /*13d30*/  FMUL.FTZ R4, R10, R113 ;  /* 0x000000710a047220 */ /* 0x000fc40000410000 */
[-C--:B------:R-:W-:Y:S01]  /*13d40*/  FMUL.FTZ R15, R11, R114.reuse ;  /* 0x000000720b0f7220 */ /* 0x080fe20000410000 */
[C---:B------:R-:W-:Y:S01]  /*13d50*/  FFMA.FTZ R10, R6.reuse, R113, -R5 ;  /* 0x00000071060a7223 */ /* 0x040fe20000010805 */
[C---:B------:R-:W-:Y:S01]  /*13d60*/  FFMA.FTZ R11, R7.reuse, R114, -R26 ;  /* 0x00000072070b7223 */ /* 0x040fe2000001081a */
[----:B------:R-:W-:Y:S01]  /*13d70*/  FFMA.FTZ R24, R6, R107, R4 ;  /* 0x0000006b06187223 */ /* 0x000fe20000010004 */
[----:B------:R-:W-:Y:S01]  /*13d80*/  FFMA.FTZ R15, R7, R108, R15 ;  /* 0x0000006c070f7223 */ /* 0x000fe2000001000f */
[----:B------:R-:W-:Y:S02]  /*13d90*/  F2FP.BF16.F32.PACK_AB R4, R8, R33 ;  /* 0x000000210804723e */ /* 0x000fe400000010ff */
        /* <DEDUP_REMOVED lines=9> */
.L_x_2517:
[----:B------:R-:W-:Y:S05]  /*13e30*/  BSYNC B2 ;  /* 0x0000000000027941 */ /* 0x000fea0003800000 */
.L_x_2516:
[----:B------:R-:W-:Y:S05]  /*13e40*/  @P1 BRA `(.L_x_2515) ;  /* 0x0000000400b81947 */ /* 0x000fea0003800000 */
[----:B------:R-:W-:Y:S02]  /*13e50*/  LEA.HI R13, R13, R20, RZ, 0x1d ;  /* 0x000000140d0d7211 */ /* 0x000fe400078fe8ff */
[----:B0123--:R-:W-:Y:S02]  /*13e60*/  LEA.HI R5, R0, R212, RZ, 0x6 ;  /* 0x000000d400057211 */ /* 0x00ffe400078f30ff */
        /* <DEDUP_REMOVED lines=18> */
[----:B------:R-:W0:Y:S01]  /*13f90*/  LDS.128 R4, [R35] ;  /* 0x0000000023047984 */ /* 0x000e220000000c00 */
[----:B------:R-:W-:Y:S02]  /*13fa0*/  SHF.R.U32.HI R53, RZ, 0x10, R53 ;  /* 0x00000010ff357819 */ /* 0x000fe40000011635 */
[----:B------:R-:W-:Y:S01]  /*13fb0*/  PRMT R93, R93, 0x5410, R24 ;  /* 0x000054105d5d7816 */ /* 0x000fe20000000018 */
[----:B------:R-:W1:Y:S01]  /*13fc0*/  LDS.128 R8, [R12+0x14400] ;  /* 0x014400000c087984 */ /* 0x000e620000000c00 */
[----:B------:R-:W-:-:S02]  /*13fd0*/  PRMT R104, R104, 0x5410, R15 ;  /* 0x0000541068687816 */ /* 0x000fc4000000000f */
[----:B------:R-:W-:Y:S01]  /*13fe0*/  SHF.R.U32.HI R80, RZ, 0x10, R81 ;  /* 0x00000010ff507819 */ /* 0x000fe20000011651 */
[----:B------:R-:W-:Y:S01]  /*13ff0*/  IMAD.U32 R29, R93, 0x10000, RZ ;  /* 0x000100005d1d7824 */ /* 0x000fe200078e00ff */
[----:B------:R-:W-:Y:S01]  /*14000*/  SHF.R.U64 R13, R82, 0x10, R83 ;  /* 0x00000010520d7819 */ /* 0x000fe20000001253 */
[----:B------:R-:W-:Y:S01]  /*14010*/  IMAD.U32 R28, R104, 0x10000, RZ ;  /* 0x00010000681c7824 */ /* 0x000fe200078e00ff */
[----:B------:R-:W-:Y:S02]  /*14020*/  SHF.R.U64 R14, R54, 0x10, R55 ;  /* 0x00000010360e7819 */ /* 0x000fe40000001237 */
[----:B------:R-:W-:Y:S02]  /*14030*/  PRMT R92, R92, 0x5410, R53 ;  /* 0x000054105c5c7816 */ /* 0x000fe40000000035 */
[----:B------:R-:W-:Y:S02]  /*14040*/  SHF.R.U32.HI R82, RZ, 0x10, R83 ;  /* 0x00000010ff527819 */ /* 0x000fe40000011653 */
[----:B------:R-:W-:Y:S01]  /*14050*/  SHF.R.U32.HI R55, RZ, 0x10, R55 ;  /* 0x00000010ff377819 */ /* 0x000fe20000011637 */
[----:B------:R-:W-:Y:S01]  /*14060*/  IMAD.U32 R30, R92, 0x10000, RZ ;  /* 0x000100005c1e7824 */ /* 0x000fe200078e00ff */
[----:B------:R-:W-:-:S02]  /*14070*/  PRMT R105, R105, 0x5410, R80 ;  /* 0x0000541069697816 */ /* 0x000fc40000000050 */
[----:B------:R-:W-:Y:S02]  /*14080*/  PRMT R106, R106, 0x5410, R13 ;  /* 0x000054106a6a7816 */ /* 0x000fe4000000000d */
[----:B------:R-:W-:Y:S02]  /*14090*/  PRMT R115, R115, 0x5410, R82 ;  /* 0x0000541073737816 */ /* 0x000fe40000000052 */
[----:B------:R-:W-:Y:S02]  /*140a0*/  PRMT R94, R94, 0x5410, R55 ;  /* 0x000054105e5e7816 */ /* 0x000fe40000000037 */
[----:B------:R-:W-:Y:S02]  /*140b0*/  PRMT R95, R95, 0x5410, R14 ;  /* 0x000054105f5f7816 */ /* 0x000fe4000000000e */
[----:B------:R-:W-:Y:S02]  /*140c0*/  LOP3.LUT R93, R93, 0xffff0000, RZ, 0xc0, !PT ;  /* 0xffff00005d5d7812 */ /* 0x000fe400078ec0ff */
[----:B------:R-:W-:Y:S01]  /*140d0*/  LOP3.LUT R92, R92, 0xffff0000, RZ, 0xc0, !PT ;  /* 0xffff00005c5c7812 */ /* 0x000fe200078ec0ff */
[C---:B0-----:R-:W-:Y:S01]  /*140e0*/  IMAD.U32 R13, R4.reuse, 0x10000, RZ ;  /* 0x00010000040d7824 */ /* 0x041fe200078e00ff */
        /* <DEDUP_REMOVED lines=13> */
[----:B------:R-:W-:Y:S01]  /*141c0*/  FFMA.FTZ R34, R13, R29, R34 ;  /* 0x0000001d0d227223 */ /* 0x000fe20000010022 */
[----:B------:R-:W-:Y:S02]  /*141d0*/  IMAD.U32 R32, R94, 0x10000, RZ ;  /* 0x000100005e207824 */ /* 0x000fe400078e00ff */
[-C--:B------:R-:W-:Y:S01]  /*141e0*/  FMUL.FTZ R25, R25, R24.reuse ;  /* 0x0000001819197220 */ /* 0x080fe20000410000 */
[----:B------:R-:W-:Y:S02]  /*141f0*/  IMAD.U32 R28, R115, 0x10000, RZ ;  /* 0x00010000731c7824 */ /* 0x000fe400078e00ff */
[----:B------:R-:W-:Y:S01]  /*14200*/  FFMA.FTZ R33, R14, R24, -R33 ;  /* 0x000000180e217223 */ /* 0x000fe20000010821 */
[----:B------:R-:W-:-:S02]  /*14210*/  IMAD.U32 R21, R7, 0x10000, RZ ;  /* 0x0001000007157824 */ /* 0x000fc400078e00ff */
[C---:B------:R-:W-:Y:S01]  /*14220*/  FMUL.FTZ R24, R27.reuse, R32 ;  /* 0x000000201b187220 */ /* 0x040fe20000410000 */
[----:B------:R-:W-:Y:S01]  /*14230*/  FMUL.FTZ R29, R27, R28 ;  /* 0x0000001c1b1d7220 */ /* 0x000fe20000410000 */
[----:B------:R-:W-:Y:S01]  /*14240*/  LOP3.LUT R13, R104, 0xffff0000, RZ, 0xc0, !PT ;  /* 0xffff0000680d7812 */ /* 0x000fe200078ec0ff */
[----:B------:R-:W-:Y:S01]  /*14250*/  FFMA.FTZ R30, R14, R30, R25 ;  /* 0x0000001e0e1e7223 */ /* 0x000fe20000010019 */
[C---:B------:R-:W-:Y:S01]  /*14260*/  FFMA.FTZ R27, R21.reuse, R28, -R24 ;  /* 0x0000001c151b7223 */ /* 0x040fe20000010818 */
[----:B------:R-:W-:Y:S01]  /*14270*/  FFMA.FTZ R29, R21, R32, R29 ;  /* 0x00000020151d7223 */ /* 0x000fe2000001001d */
[C---:B------:R-:W-:Y:S01]  /*14280*/  FMUL.FTZ R21, R8.reuse, R93 ;  /* 0x0000005d08157220 */ /* 0x040fe20000410000 */
[----:B------:R-:W-:Y:S01]  /*14290*/  LOP3.LUT R14, R105, 0xffff0000, RZ, 0xc0, !PT ;  /* 0xffff0000690e7812 */ /* 0x000fe200078ec0ff */
[-C--:B------:R-:W-:Y:S01]  /*142a0*/  FMUL.FTZ R25, R8, R13.reuse ;  /* 0x0000000d08197220 */ /* 0x080fe20000410000 */
[----:B------:R-:W-:Y:S02]  /*142b0*/  IMAD.U32 R26, R10, 0x10000, RZ ;  /* 0x000100000a1a7824 */ /* 0x000fe400078e00ff */
[----:B------:R-:W-:Y:S01]  /*142c0*/  FFMA.FTZ R24, R4, R13, -R21 ;  /* 0x0000000d04187223 */ /* 0x000fe20000010815 */
[----:B------:R-:W-:-:S02]  /*142d0*/  IMAD.U32 R13, R95, 0x10000, RZ ;  /* 0x000100005f0d7824 */ /* 0x000fc400078e00ff */
[C---:B------:R-:W-:Y:S01]  /*142e0*/  FMUL.FTZ R28, R9.reuse, R92 ;  /* 0x0000005c091c7220 */ /* 0x040fe20000410000 */
[----:B------:R-:W-:Y:S01]  /*142f0*/  FFMA.FTZ R25, R4, R93, R25 ;  /* 0x0000005d04197223 */ /* 0x000fe20000010019 */
[----:B------:R-:W-:Y:S02]  /*14300*/  IMAD.U32 R15, R6, 0x10000, RZ ;  /* 0x00010000060f7824 */ /* 0x000fe400078e00ff */
[-C--:B------:R-:W-:Y:S01]  /*14310*/  FMUL.FTZ R9, R9, R14.reuse ;  /* 0x0000000e09097220 */ /* 0x080fe20000410000 */
[----:B------:R-:W-:Y:S02]  /*14320*/  IMAD.U32 R8, R106, 0x10000, RZ ;  /* 0x000100006a087824 */ /* 0x000fe400078e00ff */
[----:B------:R-:W-:Y:S01]  /*14330*/  FMUL.FTZ R4, R26, R13 ;  /* 0x0000000d1a047220 */ /* 0x000fe20000410000 */
[C---:B------:R-:W-:Y:S01]  /*14340*/  FFMA.FTZ R28, R5.reuse, R14, -R28 ;  /* 0x0000000e051c7223 */ /* 0x040fe2000001081c */
[----:B------:R-:W-:Y:S01]  /*14350*/  LOP3.LUT R10, R10, 0xffff0000, RZ, 0xc0, !PT ;  /* 0xffff00000a0a7812 */ /* 0x000fe200078ec0ff */
        /* <DEDUP_REMOVED lines=8> */
[----:B------:R-:W-:Y:S01]  /*143e0*/  FMUL.FTZ R13, R10, R95 ;  /* 0x0000005f0a0d7220 */ /* 0x000fe20000410000 */
[----:B------:R-:W-:Y:S01]  /*143f0*/  LOP3.LUT R4, R115, 0xffff0000, RZ, 0xc0, !PT ;  /* 0xffff000073047812 */ /* 0x000fe200078ec0ff */
[----:B------:R-:W-:Y:S01]  /*14400*/  FMUL.FTZ R8, R11, R94 ;  /* 0x0000005e0b087220 */ /* 0x000fe20000410000 */
[----:B------:R-:W-:Y:S01]  /*14410*/  LOP3.LUT R6, R6, 0xffff0000, RZ, 0xc0, !PT ;  /* 0xffff000006067812 */ /* 0x000fe200078ec0ff */
[-C--:B------:R-:W-:Y:S01]  /*14420*/  FMUL.FTZ R10, R10, R5.reuse ;  /* 0x000000050a0a7220 */ /* 0x080fe20000410000 */
[----:B------:R-:W-:Y:S01]  /*14430*/  LOP3.LUT R7, R7, 0xffff0000, RZ, 0xc0, !PT ;  /* 0xffff000007077812 */ /* 0x000fe200078ec0ff */
[----:B------:R-:W-:Y:S01]  /*14440*/  FMUL.FTZ R11, R11, R4 ;  /* 0x000000040b0b7220 */ /* 0x000fe20000410000 */
[----:B------:R-:W-:Y:S01]  /*14450*/  F2FP.BF16.F32.PACK_AB R9, R9, R30 ;  /* 0x0000001e0909723e */ /* 0x000fe200000010ff */
        /* <DEDUP_REMOVED lines=13> */
.L_x_2515:
[----:B------:R-:W-:Y:S05]  /*14530*/  BSYNC B1 ;  /* 0x0000000000017941 */ /* 0x000fea0003800000 */
.L_x_2514:
[----:B------:R-:W-:Y:S05]  /*14540*/  @P3 BRA `(.L_x_2473) ;  /* 0x0000000c00983947 */ /* 0x000fea0003800000 */
[----:B01234-:R-:W2:Y:S01]  /*14550*/  LDL R4, [R1+0x8c] ;  /* 0x00008c0001047983 */ /* 0x01fea20000100800 */
[----:B------:R-:W0:Y:S03]  /*14560*/  LDC R37, c[0x0][0x3d4] ;  /* 0x0000f500ff257b82 */ /* 0x000e260000000800 */
[----:B------:R-:W3:Y:S04]  /*14570*/  LDL R5, [R1+0x80] ;  /* 0x0000800001057983 */ /* 0x000ee80000100800 */
[----:B------:R1:W5:Y:S01]  /*14580*/  LDL R41, [R1+0x90] ;  /* 0x0000900001297983 */ /* 0x0003620000100800 */
[----:B------:R-:W-:Y:S01]  /*14590*/  BSSY B1, `(.L_x_2518) ;  /* 0x0000072000017945 */ /* 0x000fe20003800000 */
[----:B0-----:R-:W-:-:S02]  /*145a0*/  ISETP.GE.AND P0, PT, R213, R37, PT ;  /* 0x00000025d500720c */ /* 0x001fc40003f06270 */
[----:B------:R-:W-:Y:S01]  /*145b0*/  ISETP.GE.AND P1, PT, R212, R37, PT ;  /* 0x00000025d400720c */ /* 0x000fe20003f26270 */
[----:B--2---:R-:W-:-:S05]  /*145c0*/  IMAD.SHL.U32 R4, R4, 0x40, RZ ;  /* 0x0000004004047824 */ /* 0x004fca00078e00ff */
[----:B------:R-:W-:Y:S01]  /*145d0*/  LOP3.LUT R38, R4, 0x1c0, RZ, 0xc0, !PT ;  /* 0x000001c004267812 */ /* 0x000fe200078ec0ff */
[----:B---3--:R-:W-:-:S03]  /*145e0*/  IMAD.MOV.U32 R42, RZ, RZ, R5 ;  /* 0x000000ffff2a7224 */ /* 0x008fc600078e0005 */
[----:B------:R-:W-:Y:S01]  /*145f0*/  SHF.R.U32.HI R39, RZ, 0x3, R38 ;  /* 0x00000003ff277819 */ /* 0x000fe20000011626 */
[----:B-1----:R-:W-:Y:S06]  /*14600*/  @P0 BRA `(.L_x_2519) ;  /* 0x0000000400a80947 */ /* 0x002fec0003800000 */
[----:B------:R-:W-:Y:S02]  /*14610*/  LEA.HI R4, R37, R222, RZ, 0x1d ;  /* 0x000000de25047211 */ /* 0x000fe400078fe8ff */
[----:B------:R-:W-:Y:S02]  /*14620*/  R2UR UR4, R42 ;  /* 0x000000002a0472ca */ /* 0x000fe400000e0000 */
[----:B------:R-:W-:Y:S01]  /*14630*/  SHF.R.S32.HI R7, RZ, 0x1f, R4 ;  /* 0x0000001fff077819 */ /* 0x000fe20000011404 */
[----:B------:R-:W-:Y:S01]  /*14640*/  IMAD.SHL.U32 R5, R4, 0x8, RZ ;  /* 0x0000000804057824 */ /* 0x000fe200078e00ff */
[C---:B------:R-:W-:Y:S02]  /*14650*/  LOP3.LUT R6, R38.reuse, 0x38, R213, 0xf8, !PT ;  /* 0x0000003826067812 */ /* 0x040fe400078ef8d5 */
[----:B------:R-:W-:Y:S02]  /*14660*/  LEA.HI R7, R7, R4, RZ, 0x3 ;  /* 0x0000000407077211 */ /* 0x000fe400078f18ff */
[----:B------:R-:W-:-:S02]  /*14670*/  LOP3.LUT R4, R38, 0x38, R5, 0xf8, !PT ;  /* 0x0000003826047812 */ /* 0x000fc400078ef805 */
[----:B-----5:R-:W-:Y:S01]  /*14680*/  LOP3.LUT R6, R41, R6, R39, 0xf6, !PT ;  /* 0x0000000629067212 */ /* 0x020fe200078ef627 */
        /* <DEDUP_REMOVED lines=57> */
[----:B------:R-:W-:Y:S01]  /*14a20*/  FMUL.FTZ R21, R8, R25 ;  /* 0x0000001908157220 */ /* 0x000fe20000410000 */
[----:B------:R-:W-:Y:S01]  /*14a30*/  LOP3.LUT R24, R99, 0xffff0000, RZ, 0xc0, !PT ;  /* 0xffff000063187812 */ /* 0x000fe200078ec0ff */
[----:B------:R-:W-:Y:S01]  /*14a40*/  IMAD.U32 R26, R10, 0x10000, RZ ;  /* 0x000100000a1a7824 */ /* 0x000fe200078e00ff */
[----:B------:R-:W-:Y:S01]  /*14a50*/  LOP3.LUT R14, R101, 0xffff0000, RZ, 0xc0, !PT ;  /* 0xffff0000650e7812 */ /* 0x000fe200078ec0ff */
[-C--:B------:R-:W-:Y:S01]  /*14a60*/  FMUL.FTZ R27, R8, R13.reuse ;  /* 0x0000000d081b7220 */ /* 0x080fe20000410000 */
[----:B------:R-:W-:Y:S01]  /*14a70*/  FFMA.FTZ R28, R4, R13, -R21 ;  /* 0x0000000d041c7223 */ /* 0x000fe20000010815 */
[----:B------:R-:W-:-:S02]  /*14a80*/  IMAD.U32 R13, R96, 0x10000, RZ ;  /* 0x00010000600d7824 */ /* 0x000fc400078e00ff */
[C---:B------:R-:W-:Y:S01]  /*14a90*/  FMUL.FTZ R32, R9.reuse, R24 ;  /* 0x0000001809207220 */ /* 0x040fe20000410000 */
[-C--:B------:R-:W-:Y:S01]  /*14aa0*/  FMUL.FTZ R9, R9, R14.reuse ;  /* 0x0000000e09097220 */ /* 0x080fe20000410000 */
[----:B------:R-:W-:Y:S01]  /*14ab0*/  FFMA.FTZ R27, R4, R25, R27 ;  /* 0x00000019041b7223 */ /* 0x000fe2000001001b */
[----:B------:R-:W-:Y:S02]  /*14ac0*/  IMAD.U32 R8, R102, 0x10000, RZ ;  /* 0x0001000066087824 */ /* 0x000fe400078e00ff */
[----:B------:R-:W-:Y:S01]  /*14ad0*/  FMUL.FTZ R4, R26, R13 ;  /* 0x0000000d1a047220 */ /* 0x000fe20000410000 */
        /* <DEDUP_REMOVED lines=12> */
[-C--:B------:R-:W-:Y:S01]  /*14ba0*/  FMUL.FTZ R10, R10, R5.reuse ;  /* 0x000000050a0a7220 */ /* 0x080fe20000410000 */
[----:B------:R-:W-:Y:S01]  /*14bb0*/  FFMA.FTZ R13, R6, R5, -R13 ;  /* 0x00000005060d7223 */ /* 0x000fe2000001080d */
[C---:B------:R-:W-:Y:S01]  /*14bc0*/  FMUL.FTZ R24, R11.reuse, R8 ;  /* 0x000000080b187220 */ /* 0x040fe20000410000 */
[----:B------:R-:W-:Y:S01]  /*14bd0*/  F2FP.BF16.F32.PACK_AB R5, R32, R33 ;  /* 0x000000212005723e */ /* 0x000fe200000010ff */
[-C--:B------:R-:W-:Y:S01]  /*14be0*/  FMUL.FTZ R15, R11, R4.reuse ;  /* 0x000000040b0f7220 */ /* 0x080fe20000410000 */
[----:B------:R-:W-:Y:S01]  /*14bf0*/  FFMA.FTZ R11, R6, R9, R10 ;  /* 0x00000009060b7223 */ /* 0x000fe2000001000a */
[C---:B------:R-:W-:Y:S01]  /*14c00*/  FFMA.FTZ R24, R7.reuse, R4, -R24 ;  /* 0x0000000407187223 */ /* 0x040fe20000010818 */
[----:B------:R-:W-:Y:S01]  /*14c10*/  F2FP.BF16.F32.PACK_AB R4, R28, R31 ;  /* 0x0000001f1c04723e */ /* 0x000fe200000010ff */
[----:B------:R-:W-:Y:S01]  /*14c20*/  FFMA.FTZ R36, R7, R8, R15 ;  /* 0x0000000807247223 */ /* 0x000fe2000001000f */
[----:B------:R-:W-:-:S02]  /*14c30*/  F2FP.BF16.F32.PACK_AB R6, R13, R14 ;  /* 0x0000000e0d06723e */ /* 0x000fc400000010ff */
[----:B------:R-:W-:Y:S02]  /*14c40*/  F2FP.BF16.F32.PACK_AB R10, R11, R26 ;  /* 0x0000001a0b0a723e */ /* 0x000fe400000010ff */
[----:B------:R-:W-:Y:S02]  /*14c50*/  F2FP.BF16.F32.PACK_AB R7, R24, R29 ;  /* 0x0000001d1807723e */ /* 0x000fe400000010ff */
[----:B------:R-:W-:Y:S02]  /*14c60*/  F2FP.BF16.F32.PACK_AB R8, R27, R34 ;  /* 0x000000221b08723e */ /* 0x000fe400000010ff */
[----:B------:R-:W-:Y:S01]  /*14c70*/  F2FP.BF16.F32.PACK_AB R9, R21, R30 ;  /* 0x0000001e1509723e */ /* 0x000fe200000010ff */
[----:B------:R0:W-:Y:S01]  /*14c80*/  STS.128 [R40], R4 ;  /* 0x0000000428007388 */ /* 0x0001e20000000c00 */
[----:B------:R-:W-:-:S05]  /*14c90*/  F2FP.BF16.F32.PACK_AB R11, R36, R35 ;  /* 0x00000023240b723e */ /* 0x000fca00000010ff */
[----:B------:R0:W-:Y:S02]  /*14ca0*/  STS.128 [R12+0x14400], R8 ;  /* 0x014400080c007388 */ /* 0x0001e40000000c00 */
.L_x_2519:
[----:B------:R-:W-:Y:S05]  /*14cb0*/  BSYNC B1 ;  /* 0x0000000000017941 */ /* 0x000fea0003800000 */
.L_x_2518:
[----:B------:R-:W-:Y:S05]  /*14cc0*/  @P1 BRA `(.L_x_2473) ;  /* 0x0000000400b81947 */ /* 0x000fea0003800000 */
[----:B------:R-:W-:Y:S02]  /*14cd0*/  LEA.HI R20, R37, R20, RZ, 0x1d ;  /* 0x0000001425147211 */ /* 0x000fe400078fe8ff */
[----:B------:R-:W-:Y:S02]  /*14ce0*/  LEA.HI R0, R0, R212, RZ, 0x6 ;  /* 0x000000d400007211 */ /* 0x000fe400078f30ff */
[----:B0-----:R-:W-:Y:S02]  /*14cf0*/  LOP3.LUT R6, R38, 0x38, R3, 0xf8, !PT ;  /* 0x0000003826067812 */ /* 0x001fe400078ef803 */
[----:B------:R-:W-:Y:S01]  /*14d00*/  SHF.R.S32.HI R3, RZ, 0x1f, R20 ;  /* 0x0000001fff037819 */ /* 0x000fe20000011414 */
[----:B------:R-:W-:Y:S01]  /*14d10*/  IMAD.SHL.U32 R4, R0, 0x80, RZ ;  /* 0x0000008000047824 */ /* 0x000fe200078e00ff */
[----:B------:R-:W-:Y:S01]  /*14d20*/  R2UR UR4, R42 ;  /* 0x000000002a0472ca */ /* 0x000fe200000e0000 */
[----:B------:R-:W-:Y:S01]  /*14d30*/  IMAD.SHL.U32 R0, R20, 0x8, RZ ;  /* 0x0000000814007824 */ /* 0x000fe200078e00ff */
[----:B------:R-:W-:-:S02]  /*14d40*/  LEA.HI R3, R3, R20, RZ, 0x3 ;  /* 0x0000001403037211 */ /* 0x000fc400078f18ff */
[-C--:B------:R-:W-:Y:S02]  /*14d50*/  LOP3.LUT R5, R6, R39.reuse, RZ, 0x3c, !PT ;  /* 0x0000002706057212 */ /* 0x080fe400078e3cff */
[----:B------:R-:W-:Y:S01]  /*14d60*/  LOP3.LUT R0, R38, 0x38, R0, 0xf8, !PT ;  /* 0x0000003826007812 */ /* 0x000fe200078ef800 */
[----:B------:R-:W-:Y:S01]  /*14d70*/  IMAD.SHL.U32 R3, R3, 0x400, RZ ;  /* 0x0000040003037824 */ /* 0x000fe200078e00ff */
[----:B------:R-:W-:Y:S02]  /*14d80*/  LOP3.LUT R4, R4, 0xffffe000, RZ, 0xc0, !PT ;  /* 0xffffe00004047812 */ /* 0x000fe400078ec0ff */
[----:B------:R-:W-:Y:S02]  /*14d90*/  LOP3.LUT R0, R0, R39, RZ, 0x3c, !PT ;  /* 0x0000002700007212 */ /* 0x000fe400078e3cff */
[----:B------:R-:W-:Y:S02]  /*14da0*/  LOP3.LUT R3, R3, 0x7fffe000, RZ, 0xc0, !PT ;  /* 0x7fffe00003037812 */ /* 0x000fe400078ec0ff */
[----:B-----5:R-:W-:-:S02]  /*14db0*/  IADD3 R4, R5, R4, R41 ;  /* 0x0000000405047210 */ /* 0x020fc40007ffe029 */
        /* <DEDUP_REMOVED lines=14> */
[----:B------:R-:W-:Y:S02]  /*14ea0*/  PRMT R84, R84, 0x5410, R65 ;  /* 0x0000541054547816 */ /* 0x000fe40000000041 */
[----:B------:R-:W-:Y:S02]  /*14eb0*/  SHF.R.U32.HI R67, RZ, 0x10, R67 ;  /* 0x00000010ff437819 */ /* 0x000fe40000011643 */
[----:B------:R-:W-:Y:S01]  /*14ec0*/  SHF.R.U64 R13, R78, 0x10, R79 ;  /* 0x000000104e0d7819 */ /* 0x000fe2000000124f */
[----:B------:R-:W-:Y:S01]  /*14ed0*/  IMAD.U32 R27, R84, 0x10000, RZ ;  /* 0x00010000541b7824 */ /* 0x000fe200078e00ff */
[----:B------:R-:W-:-:S02]  /*14ee0*/  PRMT R89, R89, 0x5410, R76 ;  /* 0x0000541059597816 */ /* 0x000fc4000000004c */
[----:B------:R-:W-:Y:S02]  /*14ef0*/  PRMT R87, R87, 0x5410, R0 ;  /* 0x0000541057577816 */ /* 0x000fe40000000000 */
[----:B------:R-:W-:Y:S02]  /*14f00*/  SHF.R.U32.HI R78, RZ, 0x10, R79 ;  /* 0x00000010ff4e7819 */ /* 0x000fe4000001164f */
[----:B------:R-:W-:Y:S02]  /*14f10*/  PRMT R86, R86, 0x5410, R67 ;  /* 0x0000541056567816 */ /* 0x000fe40000000043 */
[----:B------:R-:W-:Y:S02]  /*14f20*/  PRMT R91, R91, 0x5410, R78 ;  /* 0x000054105b5b7816 */ /* 0x000fe4000000004e */
[----:B------:R-:W-:Y:S02]  /*14f30*/  LOP3.LUT R85, R85, 0xffff0000, RZ, 0xc0, !PT ;  /* 0xffff000055557812 */ /* 0x000fe400078ec0ff */
[----:B------:R-:W-:-:S02]  /*14f40*/  LOP3.LUT R84, R84, 0xffff0000, RZ, 0xc0, !PT ;  /* 0xffff000054547812 */ /* 0x000fc400078ec0ff */
[----:B------:R-:W-:Y:S01]  /*14f50*/  PRMT R90, R90, 0x5410, R13 ;  /* 0x000054105a5a7816 */ /* 0x000fe2000000000d */
        /* <DEDUP_REMOVED lines=19> */
[----:B------:R-:W-:-:S02]  /*15090*/  IMAD.U32 R25, R91, 0x10000, RZ ;  /* 0x000100005b197824 */ /* 0x000fc400078e00ff */
[----:B------:R-:W-:Y:S01]  /*150a0*/  FMUL.FTZ R15, R24, R29 ;  /* 0x0000001d180f7220 */ /* 0x000fe20000410000 */
[----:B------:R-:W-:Y:S01]  /*150b0*/  LOP3.LUT R0, R89, 0xffff0000, RZ, 0xc0, !PT ;  /* 0xffff000059007812 */ /* 0x000fe200078ec0ff */
[----:B------:R-:W-:Y:S01]  /*150c0*/  FFMA.FTZ R35, R12, R27, R35 ;  /* 0x0000001b0c237223 */ /* 0x000fe20000010023 */
[-C--:B------:R-:W-:Y:S01]  /*150d0*/  FMUL.FTZ R24, R24, R25.reuse ;  /* 0x0000001918187220 */ /* 0x080fe20000410000 */
[----:B------:R-:W-:Y:S01]  /*150e0*/  FFMA.FTZ R26, R14, R25, -R15 ;  /* 0x000000190e1a7223 */ /* 0x000fe2000001080f */
[----:B------:R-:W-:Y:S01]  /*150f0*/  LOP3.LUT R15, R88, 0xffff0000, RZ, 0xc0, !PT ;  /* 0xffff0000580f7812 */ /* 0x000fe200078ec0ff */
[----:B------:R-:W-:Y:S01]  /*15100*/  FMUL.FTZ R25, R8, R85 ;  /* 0x0000005508197220 */ /* 0x000fe20000410000 */
[C---:B------:R-:W-:Y:S01]  /*15110*/  FMUL.FTZ R20, R9.reuse, R84 ;  /* 0x0000005409147220 */ /* 0x040fe20000410000 */
[----:B------:R-:W-:Y:S02]  /*15120*/  IMAD.U32 R21, R10, 0x10000, RZ ;  /* 0x000100000a157824 */ /* 0x000fe400078e00ff */
[----:B------:R-:W-:Y:S01]  /*15130*/  FMUL.FTZ R9, R9, R0 ;  /* 0x0000000009097220 */ /* 0x000fe20000410000 */
[----:B------:R-:W-:Y:S01]  /*15140*/  FMUL.FTZ R27, R8, R15 ;  /* 0x0000000f081b7220 */ /* 0x000fe20000410000 */
[----:B------:R-:W-:-:S02]  /*15150*/  IMAD.U32 R12, R87, 0x10000, RZ ;  /* 0x00010000570c7824 */ /* 0x000fc400078e00ff */
[----:B------:R-:W-:Y:S01]  /*15160*/  FFMA.FTZ R29, R14, R29, R24 ;  /* 0x0000001d0e1d7223 */ /* 0x000fe20000010018 */
[----:B------:R-:W-:Y:S02]  /*15170*/  IMAD.U32 R8, R90, 0x10000, RZ ;  /* 0x000100005a087824 */ /* 0x000fe400078e00ff */
[C---:B------:R-:W-:Y:S01]  /*15180*/  FFMA.FTZ R25, R4.reuse, R15, -R25 ;  /* 0x0000000f04197223 */ /* 0x040fe20000010819 */
[----:B------:R-:W-:Y:S01]  /*15190*/  FFMA.FTZ R14, R4, R85, R27 ;  /* 0x00000055040e7223 */ /* 0x000fe2000001001b */
[----:B------:R-:W-:Y:S01]  /*151a0*/  IMAD.U32 R13, R6, 0x10000, RZ ;  /* 0x00010000060d7824 */ /* 0x000fe200078e00ff */
[----:B------:R-:W-:Y:S01]  /*151b0*/  LOP3.LUT R10, R10, 0xffff0000, RZ, 0xc0, !PT ;  /* 0xffff00000a0a7812 */ /* 0x000fe200078ec0ff */
[----:B------:R-:W-:Y:S01]  /*151c0*/  FMUL.FTZ R4, R21, R12 ;  /* 0x0000000c15047220 */ /* 0x000fe20000410000 */
[----:B------:R-:W-:Y:S01]  /*151d0*/  LOP3.LUT R11, R11, 0xffff0000, RZ, 0xc0, !PT ;  /* 0xffff00000b0b7812 */ /* 0x000fe200078ec0ff */
[C---:B------:R-:W-:Y:S01]  /*151e0*/  FFMA.FTZ R20, R5.reuse, R0, -R20 ;  /* 0x0000000005147223 */ /* 0x040fe20000010814 */
[----:B------:R-:W-:Y:S01]  /*151f0*/  FFMA.FTZ R84, R5, R84, R9 ;  /* 0x0000005405547223 */ /* 0x000fe20000010009 */
        /* <DEDUP_REMOVED lines=12> */
[-C--:B------:R-:W-:Y:S01]  /*152c0*/  FMUL.FTZ R13, R11, R0.reuse ;  /* 0x000000000b0d7220 */ /* 0x080fe20000410000 */
[----:B------:R-:W-:Y:S01]  /*152d0*/  FFMA.FTZ R10, R6, R5, -R9 ;  /* 0x00000005060a7223 */ /* 0x000fe20000010809 */
[----:B------:R-:W-:Y:S01]  /*152e0*/  F2FP.BF16.F32.PACK_AB R5, R20, R33 ;  /* 0x000000211405723e */ /* 0x000fe200000010ff */
        /* <DEDUP_REMOVED lines=12> */
.L_x_2473:
[----:B------:R-:W-:Y:S05]  /*153b0*/  BSYNC B0 ;  /* 0x0000000000007941 */ /* 0x000fea0003800000 */
.L_x_2421:
        /* <DEDUP_REMOVED lines=8> */
.L_x_2419:
[----:B------:R-:W2:Y:S02]  /*15440*/  LDL R0, [R1+0x60] ;  /* 0x0000600001007983 */ /* 0x000ea40000100800 */
[----:B--2---:R-:W-:-:S13]  /*15450*/  R2UR UR4, R0 ;  /* 0x00000000000472ca */ /* 0x004fda00000e0000 */
[----:B------:R-:W-:-:S05]  /*15460*/  IMAD.U32 R0, RZ, RZ, UR4 ;  /* 0x00000004ff007e24 */ /* 0x000fca000f8e00ff */
[----:B------:R-:W-:-:S13]  /*15470*/  ISETP.NE.AND P0, PT, R0, 0x3, PT ;  /* 0x000000030000780c */ /* 0x000fda0003f05270 */
[----:B------:R-:W-:Y:S05]  /*15480*/  @!P0 BRA `(.L_x_2520) ;  /* 0x0000000000048947 */ /* 0x000fea0003800000 */
[----:B------:R-:W-:Y:S01]  /*15490*/  BPT.TRAP 0x1 ;  /* 0x000000040000795c */ /* 0x000fe20000300000 */
.L_x_2520:
[----:B------:R-:W-:Y:S01]  /*154a0*/  IMAD R0, R214, 0x8, R16 ;  /* 0x00000008d6007824 */ /* 0x000fe200078e0210 */
[----:B01----:R-:W-:-:S04]  /*154b0*/  SHF.L.U32 R3, R219, 0x1f, RZ ;  /* 0x0000001fdb037819 */ /* 0x003fc800000006ff */
[----:B------:R0:W1:Y:S01]  /*154c0*/  SYNCS.PHASECHK.TRANS64.TRYWAIT P2, [R0+URZ+0x38830], R3 ;  /* 0x03883003000075a7 */ /* 0x000062000804017f */
[----:B------:R-:W-:Y:S05]  /*154d0*/  @!P0 BRA `(.L_x_2521) ;  /* 0x0000000000048947 */ /* 0x000fea0003800000 */
[----:B------:R-:W-:Y:S01]  /*154e0*/  BPT.TRAP 0x1 ;  /* 0x000000040000795c */ /* 0x000fe20000300000 */
.L_x_2521:
[----:B---34-:R-:W2:Y:S01]  /*154f0*/  S2R R4, SR_TID.X ;  /* 0x0000000000047919 */ /* 0x018ea20000002100 */
[----:B------:R-:W-:Y:S01]  /*15500*/  IMAD.MOV.U32 R151, RZ, RZ, RZ ;  /* 0x000000ffff977224 */ /* 0x000fe200078e00ff */
[----:B--2---:R-:W-:-:S04]  /*15510*/  LOP3.LUT R4, R4, 0x7f, RZ, 0xc0, !PT ;  /* 0x0000007f04047812 */ /* 0x004fc800078ec0ff */
[----:B------:R-:W-:Y:S01]  /*15520*/  ISETP.NE.AND P1, PT, R4, RZ, PT ;  /* 0x000000ff0400720c */ /* 0x000fe20003f25270 */
[----:B-1----:R-:W-:-:S12]  /*15530*/  @P2 BRA `(.L_x_2522) ;  /* 0x0000000000082947 */ /* 0x002fd80003800000 */
[----:B------:R-:W1:Y:S02]  /*15540*/  SYNCS.PHASECHK.TRANS64.TRYWAIT P2, [R0+URZ+0x38830], R3 ;  /* 0x03883003000075a7 */ /* 0x000e64000804017f */
[----:B-1----:R-:W-:Y:S05]  /*15550*/  @!P2 BRA `(.L_x_2523) ;  /* 0x000001a000e4a947 */ /* 0x002fea0003800000 */
.L_x_2522:
[----:B------:R-:W-:Y:S05]  /*15560*/  WARPSYNC.ALL ;  /* 0x0000000000007948 */ /* 0x000fea0003800000 */
[----:B01----:R-:W-:Y:S01]  /*15570*/  VIADD R3, R16, 0x24400 ;  /* 0x0002440010037836 */ /* 0x003fe20000000000 */
[----:B------:R-:W-:Y:S01]  /*15580*/  R2UR UR12, R2 ;  /* 0x00000000020c72ca */ /* 0x000fe200000e0000 */
[----:B------:R-:W-:Y:S01]  /*15590*/  WARPGROUP.ARRIVE ;  /* 0x00000000000079c5 */ /* 0x000fe20000000000 */
[----:B------:R-:W-:Y:S01]  /*155a0*/  UMOV UR9, 0x40000040 ;  /* 0x4000004000097882 */ /* 0x000fe20000000000 */
[----:B------:R-:W-:Y:S01]  /*155b0*/  IMAD.MOV.U32 R5, RZ, RZ, 0x40000040 ;  /* 0x40000040ff057424 */ /* 0x000fe200078e00ff */
[----:B------:R-:W-:Y:S01]  /*155c0*/  SHF.R.U32.HI R3, RZ, 0x4, R3 ;  /* 0x00000004ff037819 */ /* 0x000fe20000011603 */
[----:B------:R-:W-:Y:S01]  /*155d0*/  UMOV UR5, UR9 ;  /* 0x0000000900057c82 */ /* 0x000fe20008000000 */
[----:B------:R-:W-:Y:S01]  /*155e0*/  IMAD.MOV.U32 R7, RZ, RZ, 0x40000040 ;  /* 0x40000040ff077424 */ /* 0x000fe200078e00ff */
[----:B------:R-:W-:Y:S01]  /*155f0*/  UMOV UR17, 0x40000040 ;  /* 0x4000004000117882 */ /* 0x000fe20000000000 */
[----:B------:R-:W-:Y:S01]  /*15600*/  LOP3.LUT R3, R3, 0x3fff, RZ, 0xc0, !PT ;  /* 0x00003fff03037812 */ /* 0x000fe200078ec0ff */
[----:B------:R-:W-:Y:S01]  /*15610*/  IMAD.U32 R9, RZ, RZ, UR9 ;  /* 0x00000009ff097e24 */ /* 0x000fe2000f8e00ff */
[----:B------:R-:W-:Y:S01]  /*15620*/  R2UR UR7, R5 ;  /* 0x00000000050772ca */ /* 0x000fe200000e0000 */
[----:B------:R-:W-:Y:S01]  /*15630*/  IMAD.MOV.U32 R5, RZ, RZ, 0x40000040 ;  /* 0x40000040ff057424 */ /* 0x000fe200078e00ff */
[----:B------:R-:W-:Y:S01]  /*15640*/  LOP3.LUT R223, R3, 0x10000, RZ, 0xfc, !PT ;  /* 0x0001000003df7812 */ /* 0x000fe200078efcff */
[----:B------:R-:W-:Y:S01]  /*15650*/  IMAD.MOV.U32 R3, RZ, RZ, 0x40000040 ;  /* 0x40000040ff037424 */ /* 0x000fe200078e00ff */
[----:B------:R-:W-:-:S03]  /*15660*/  ULOP3.LUT UR12, UR12, 0x10000, URZ, 0xfc, !UPT ;  /* 0x000100000c0c7892 */ /* 0x000fc6000f8efc3f */
[----:B------:R-:W-:Y:S01]  /*15670*/  IMAD R2, R214, 0xa00, R223 ;  /* 0x00000a00d6027824 */ /* 0x000fe200078e02df */
[----:B------:R-:W-:-:S03]  /*15680*/  R2UR UR11, R3 ;  /* 0x00000000030b72ca */ /* 0x000fc600000e0000 */
[----:B------:R-:W-:Y:S01]  /*15690*/  UMOV UR8, UR12 ;  /* 0x0000000c00087c82 */ /* 0x000fe20008000000 */
[C---:B------:R-:W-:Y:S01]  /*156a0*/  R2UR UR10, R2.reuse ;  /* 0x00000000020a72ca */ /* 0x040fe200000e0000 */
[C---:B------:R-:W-:Y:S01]  /*156b0*/  VIADD R4, R2.reuse, 0x80 ;  /* 0x0000008002047836 */ /* 0x040fe20000000000 */
[----:B------:R-:W-:Y:S01]  /*156c0*/  UMOV UR4, UR8 ;  /* 0x0000000800047c82 */ /* 0x000fe20008000000 */
[----:B------:R-:W-:Y:S02]  /*156d0*/  VIADD R6, R2, 0x200 ;  /* 0x0000020002067836 */ /* 0x000fe40000000000 */
[----:B------:R-:W-:Y:S01]  /*156e0*/  IMAD.U32 R8, RZ, RZ, UR8 ;  /* 0x00000008ff087e24 */ /* 0x000fe2000f8e00ff */
[----:B------:R-:W-:Y:S01]  /*156f0*/  R2UR UR6, R4 ;  /* 0x00000000040672ca */ /* 0x000fe200000e0000 */
[----:B------:R-:W-:-:S03]  /*15700*/  VIADD R4, R2, 0x100 ;  /* 0x0000010002047836 */ /* 0x000fc60000000000 */
[----:B------:R0:W-:Y:S03]  /*15710*/  STL.64 [R1+0x48], R8 ;  /* 0x0000480801007387 */ /* 0x0001e60000100a00 */
[----:B------:R-:W-:Y:S01]  /*15720*/  HGMMA.64x16x16.F32.BF16 R56, gdesc[UR8], RZ, !UPT, gsb0 ;  /* 0x00200000083879f0 */ /* 0x000fe2000c0018ff */
[----:B------:R-:W-:Y:S01]  /*15730*/  R2UR UR10, R6 ;  /* 0x00000000060a72ca */ /* 0x000fe200000e0000 */
[----:B------:R-:W-:Y:S01]  /*15740*/  VIADD R6, R2, 0x202 ;  /* 0x0000020202067836 */ /* 0x000fe20000000000 */
[----:B------:R-:W-:Y:S01]  /*15750*/  R2UR UR11, R7 ;  /* 0x00000000070b72ca */ /* 0x000fe200000e0000 */
[----:B------:R-:W-:Y:S02]  /*15760*/  IMAD.MOV.U32 R7, RZ, RZ, 0x40000040 ;  /* 0x40000040ff077424 */ /* 0x000fe400078e00ff */
[----:B0-----:R-:W-:Y:S01]  /*15770*/  IMAD.U32 R9, RZ, RZ, UR17 ;  /* 0x00000011ff097e24 */ /* 0x001fe2000f8e00ff */
[----:B------:R-:W-:-:S02]  /*15780*/  WARPGROUP.DEPBAR.LE gsb0, 0x0 ;  /* 0x00008000000079c5 */ /* 0x000fc40000010000 */
[----:B------:R-:W-:-:S06]  /*15790*/  WARPGROUP.ARRIVE ;  /* 0x00000000000079c5 */ /* 0x000fcc0000000000 */
[----:B------:R-:W-:Y:S01]  /*157a0*/  HGMMA.64x16x16.F32.BF16 R48, gdesc[UR4], RZ, !UPT, gsb0 ;  /* 0x00200000043079f0 */ /* 0x000fe2000c0018ff */
[----:B------:R-:W-:Y:S01]  /*157b0*/  R2UR UR6, R4 ;  /* 0x00000000040672ca */ /* 0x000fe200000e0000 */
[----:B------:R-:W-:Y:S01]  /*157c0*/  UMOV UR4, UR8 ;  /* 0x0000000800047c82 */ /* 0x000fe20008000000 */
[----:B------:R-:W-:Y:S01]  /*157d0*/  R2UR UR7, R5 ;  /* 0x00000000050772ca */ /* 0x000fe200000e0000 */
[----:B------:R-:W-:Y:S01]  /*157e0*/  UMOV UR5, UR9 ;  /* 0x0000000900057c82 */ /* 0x000fe20008000000 */
[----:B------:R-:W-:Y:S02]  /*157f0*/  VIADD R4, R2, 0x180 ;  /* 0x0000018002047836 */ /* 0x000fe40000000000 */
[----:B------:R-:W-:Y:S01]  /*15800*/  IMAD.MOV.U32 R5, RZ, RZ, 0x40000040 ;  /* 0x40000040ff057424 */ /* 0x000fe200078e00ff */
[----:B------:R-:W-:Y:S02]  /*15810*/  WARPGROUP.DEPBAR.LE gsb0, 0x0 ;  /* 0x00008000000079c5 */ /* 0x000fe40000010000 */
[----:B-----5:R-:W-:-:S06]  /*15820*/  WARPGROUP.ARRIVE ;  /* 0x00000000000079c5 */ /* 0x020fcc0000000000 */
[----:B------:R-:W-:Y:S01]  /*15830*/  HGMMA.64x16x16.F32.BF16 R40, gdesc[UR4], RZ, !UPT, gsb0 ;  /* 0x00200000042879f0 */ /* 0x000fe2000c0018ff */
        /* <DEDUP_REMOVED lines=364> */
[----:B------:R-:W-:Y:S01]  /*16f00*/  IMAD.U32 R8, RZ, RZ, UR16 ;  /* 0x00000010ff087e24 */ /* 0x000fe2000f8e00ff */
[----:B------:R-:W-:Y:S01]  /*16f10*/  UIADD3 UR56, UR12, 0x804, URZ ;  /* 0x000008040c387890 */ /* 0x000fe2000fffe03f */
[----:B------:R-:W-:Y:S01]  /*16f20*/  UMOV UR57, 0x40000040 ;  /* 0x4000004000397882 */ /* 0x000fe20000000000 */
[----:B------:R-:W-:Y:S02]  /*16f30*/  UIADD3 UR52, UR12, 0x806, URZ ;  /* 0x000008060c347890 */ /* 0x000fe4000fffe03f */
[----:B------:R0:W-:Y:S01]  /*16f40*/  STL.64 [R1+0x8], R8 ;  /* 0x0000080801007387 */ /* 0x0001e20000100a00 */
[----:B------:R-:W-:Y:S01]  /*16f50*/  UMOV UR53, 0x40000040 ;  /* 0x4000004000357882 */ /* 0x000fe20000000000 */
[----:B------:R-:W-:Y:S01]  /*16f60*/  UIADD3 UR48, UR12, 0xc00, URZ ;  /* 0x00000c000c307890 */ /* 0x000fe2000fffe03f */
[----:B------:R-:W-:Y:S01]  /*16f70*/  UMOV UR49, 0x40000040 ;  /* 0x4000004000317882 */ /* 0x000fe20000000000 */
[----:B------:R-:W-:Y:S01]  /*16f80*/  UIADD3 UR44, UR12, 0xc02, URZ ;  /* 0x00000c020c2c7890 */ /* 0x000fe2000fffe03f */
[----:B------:R-:W-:Y:S01]  /*16f90*/  UMOV UR45, 0x40000040 ;  /* 0x40000040002d7882 */ /* 0x000fe20000000000 */
[----:B------:R-:W-:Y:S01]  /*16fa0*/  UIADD3 UR40, UR12, 0xc04, URZ ;  /* 0x00000c040c287890 */ /* 0x000fe2000fffe03f */
[----:B------:R-:W-:Y:S01]  /*16fb0*/  UMOV UR41, 0x40000040 ;  /* 0x4000004000297882 */ /* 0x000fe20000000000 */
[----:B0-----:R-:W2:Y:S04]  /*16fc0*/  LDL R9, [R1+0x6c] ;  /* 0x00006c0001097983 */ /* 0x001ea80000100800 */
[----:B------:R-:W3:Y:S01]  /*16fd0*/  LDL R8, [R1+0x68] ;  /* 0x0000680001087983 */ /* 0x000ee20000100800 */
[----:B------:R-:W-:-:S02]  /*16fe0*/  WARPGROUP.DEPBAR.LE gsb0, 0x0 ;  /* 0x00008000000079c5 */ /* 0x000fc40000010000 */
        /* <DEDUP_REMOVED lines=8> */
[----:B------:R-:W-:Y:S02]  /*17070*/  WARPGROUP.DEPBAR.LE gsb0, 0x0 ;  /* 0x00008000000079c5 */ /* 0x000fe40000010000 */
[----:B------:R-:W-:-:S06]  /*17080*/  WARPGROUP.ARRIVE ;  /* 0x00000000000079c5 */ /* 0x000fcc0000000000 */
[----:B------:R-:W-:Y:S01]  /*17090*/  HGMMA.64x16x16.F32.BF16 R56, gdesc[UR16], R56, gsb0 ;  /* 0x00200000103879f0 */ /* 0x000fe20008001838 */
[----:B------:R-:W-:Y:S02]  /*170a0*/  UMOV UR17, 0x40000040 ;  /* 0x4000004000117882 */ /* 0x000fe40000000000 */
[----:B------:R-:W-:Y:S02]  /*170b0*/  WARPGROUP.DEPBAR.LE gsb0, 0x0 ;  /* 0x00008000000079c5 */ /* 0x000fe40000010000 */
[----:B------:R-:W-:Y:S01]  /*170c0*/  WARPGROUP.ARRIVE ;  /* 0x00000000000079c5 */ /* 0x000fe20000000000 */
[----:B------:R-:W-:Y:S01]  /*170d0*/  UMOV UR15, UR17 ;  /* 0x00000011000f7c82 */ /* 0x000fe20008000000 */
[----:B------:R-:W-:Y:S02]  /*170e0*/  VIADD R6, R2, 0x702 ;  /* 0x0000070202067836 */ /* 0x000fe40000000000 */
[----:B------:R-:W-:Y:S02]  /*170f0*/  IMAD.MOV.U32 R7, RZ, RZ, 0x40000040 ;  /* 0x40000040ff077424 */ /* 0x000fe400078e00ff */
[----:B------:R-:W-:Y:S01]  /*17100*/  HGMMA.64x16x16.F32.BF16 R48, gdesc[UR4], R48, gsb0 ;  /* 0x00200000043079f0 */ /* 0x000fe20008001830 */
[----:B------:R-:W-:Y:S01]  /*17110*/  R2UR UR6, R4 ;  /* 0x00000000040672ca */ /* 0x000fe200000e0000 */
[----:B------:R-:W-:Y:S01]  /*17120*/  UMOV UR4, UR8 ;  /* 0x0000000800047c82 */ /* 0x000fe20008000000 */
[----:B------:R-:W-:Y:S01]  /*17130*/  R2UR UR7, R5 ;  /* 0x00000000050772ca */ /* 0x000fe200000e0000 */
[----:B------:R-:W-:Y:S01]  /*17140*/  UMOV UR5, UR9 ;  /* 0x0000000900057c82 */ /* 0x000fe20008000000 */
[----:B------:R-:W-:-:S02]  /*17150*/  VIADD R4, R2, 0x680 ;  /* 0x0000068002047836 */ /* 0x000fc40000000000 */
[----:B------:R-:W-:Y:S01]  /*17160*/  IMAD.MOV.U32 R5, RZ, RZ, 0x40000040 ;  /* 0x40000040ff057424 */ /* 0x000fe200078e00ff */
[----:B------:R-:W-:Y:S01]  /*17170*/  UIADD3 UR36, UR12, 0xc06, URZ ;  /* 0x00000c060c247890 */ /* 0x000fe2000fffe03f */
[----:B------:R-:W-:Y:S01]  /*17180*/  IMAD.U32 R11, RZ, RZ, UR17 ;  /* 0x00000011ff0b7e24 */ /* 0x000fe2000f8e00ff */
        /* <DEDUP_REMOVED lines=18> */
[----:B------:R-:W-:-:S04]  /*172b0*/  R2UR UR7, R5 ;  /* 0x00000000050772ca */ /* 0x000fc800000e0000 */
[----:B------:R-:W-:Y:S01]  /*172c0*/  UMOV UR16, UR4 ;  /* 0x0000000400107c82 */ /* 0x000fe20008000000 */
[----:B------:R-:W-:Y:S02]  /*172d0*/  WARPGROUP.DEPBAR.LE gsb0, 0x0 ;  /* 0x00008000000079c5 */ /* 0x000fe40000010000 */
[----:B------:R-:W-:Y:S01]  /*172e0*/  WARPGROUP.ARRIVE ;  /* 0x00000000000079c5 */ /* 0x000fe20000000000 */
[----:B------:R-:W-:Y:S01]  /*172f0*/  UMOV UR14, UR16 ;  /* 0x00000010000e7c82 */ /* 0x000fe20008000000 */
[----:B------:R-:W-:Y:S01]  /*17300*/  UMOV UR5, UR15 ;  /* 0x0000000f00057c82 */ /* 0x000fe20008000000 */
[----:B------:R-:W-:Y:S02]  /*17310*/  VIADD R4, R2, 0x602 ;  /* 0x0000060202047836 */ /* 0x000fe40000000000 */
[----:B------:R-:W-:Y:S01]  /*17320*/  IMAD.MOV.U32 R5, RZ, RZ, 0x40000040 ;  /* 0x40000040ff057424 */ /* 0x000fe200078e00ff */
[----:B------:R-:W-:Y:S01]  /*17330*/  HGMMA.64x16x16.F32.BF16 R24, gdesc[UR8], R24, gsb0 ;  /* 0x00200000081879f0 */ /* 0x000fe20008001818 */
[----:B------:R-:W-:Y:S01]  /*17340*/  UMOV UR37, 0x40000040 ;  /* 0x4000004000257882 */ /* 0x000fe20000000000 */
[----:B------:R-:W-:Y:S01]  /*17350*/  IMAD.U32 R10, RZ, RZ, UR16 ;  /* 0x00000010ff0a7e24 */ /* 0x000fe2000f8e00ff */
[----:B------:R-:W-:-:S02]  /*17360*/  WARPGROUP.DEPBAR.LE gsb0, 0x0 ;  /* 0x00008000000079c5 */ /* 0x000fc40000010000 */
[----:B------:R-:W-:-:S06]  /*17370*/  WARPGROUP.ARRIVE ;  /* 0x00000000000079c5 */ /* 0x000fcc0000000000 */
[----:B------:R-:W-:Y:S01]  /*17380*/  HGMMA.64x16x16.F32.BF16 R56, gdesc[UR16], R56, gsb0 ;  /* 0x00200000103879f0 */ /* 0x000fe20008001838 */
[----:B------:R-:W-:Y:S02]  /*17390*/  UMOV UR4, UR14 ;  /* 0x0000000e00047c82 */ /* 0x000fe40008000000 */
[----:B------:R-:W-:Y:S02]  /*173a0*/  WARPGROUP.DEPBAR.LE gsb0, 0x0 ;  /* 0x00008000000079c5 */ /* 0x000fe40000010000 */
[----:B------:R-:W-:-:S06]  /*173b0*/  WARPGROUP.ARRIVE ;  /* 0x00000000000079c5 */ /* 0x000fcc0000000000 */
[----:B------:R-:W-:Y:S01]  /*173c0*/  HGMMA.64x16x16.F32.BF16 R48, gdesc[UR4], R48, gsb0 ;  /* 0x00200000043079f0 */ /* 0x000fe20008001830 */
        /* <DEDUP_REMOVED lines=245> */
[C---:B------:R-:W-:Y:S01]  /*18320*/  VIADD R4, R2.reuse, 0x806 ;  /* 0x0000080602047836 */ /* 0x040fe20000000000 */
[----:B------:R-:W-:Y:S01]  /*18330*/  UMOV UR4, UR36 ;  /* 0x0000002400047c82 */ /* 0x000fe20008000000 */
[----:B------:R-:W-:Y:S01]  /*18340*/  IMAD.MOV.U32 R5, RZ, RZ, 0x40000040 ;  /* 0x40000040ff057424 */ /* 0x000fe200078e00ff */
[----:B------:R-:W-:Y:S01]  /*18350*/  UMOV UR5, UR37 ;  /* 0x0000002500057c82 */ /* 0x000fe20008000000 */
[----:B------:R-:W-:Y:S01]  /*18360*/  VIADD R6, R2, 0x906 ;  /* 0x0000090602067836 */ /* 0x000fe20000000000 */
[----:B------:R-:W-:Y:S01]  /*18370*/  R2UR UR6, R4 ;  /* 0x00000000040672ca */ /* 0x000fe200000e0000 */
[----:B------:R-:W-:Y:S01]  /*18380*/  IMAD.MOV.U32 R7, RZ, RZ, 0x40000040 ;  /* 0x40000040ff077424 */ /* 0x000fe200078e00ff */
[----:B------:R-:W-:Y:S01]  /*18390*/  R2UR UR7, R5 ;  /* 0x00000000050772ca */ /* 0x000fe200000e0000 */
[----:B------:R-:W-:Y:S01]  /*183a0*/  STL.64 [R1], R10 ;  /* 0x0000000a01007387 */ /* 0x000fe20000100a00 */
[----:B------:R-:W-:Y:S01]  /*183b0*/  @!P1 VIADD R0, R0, 0x38840 ;  /* 0x0003884000009836 */ /* 0x000fe20000000000 */
[----:B------:R-:W-:Y:S01]  /*183c0*/  ULDC UR38, c[0x0][0x988] ;  /* 0x0002620000267ab9 */ /* 0x000fe20000000800 */
[----:B------:R-:W-:Y:S01]  /*183d0*/  ULDC UR39, c[0x0][0x988] ;  /* 0x0002620000277ab9 */ /* 0x000fe20000000800 */
[----:B------:R-:W-:-:S02]  /*183e0*/  WARPGROUP.DEPBAR.LE gsb0, 0x0 ;  /* 0x00008000000079c5 */ /* 0x000fc40000010000 */
        /* <DEDUP_REMOVED lines=15> */
[----:B------:R-:W-:-:S05]  /*184e0*/  IMAD R4, R148, -0x50, R237 ;  /* 0xffffffb094047824 */ /* 0x000fca00078e02ed */
[----:B------:R-:W-:Y:S01]  /*184f0*/  IADD3 R3, -R227, 0x51, R4 ;  /* 0x00000051e3037810 */ /* 0x000fe20007ffe104 */
[----:B------:R-:W-:Y:S02]  /*18500*/  VIADD R4, R4, 0x50 ;  /* 0x0000005004047836 */ /* 0x000fe40000000000 */
[----:B--2---:R-:W-:Y:S01]  /*18510*/  IMAD R6, R225, 0x80, R9 ;  /* 0x00000080e1067824 */ /* 0x004fe200078e0209 */
[----:B------:R-:W-:Y:S02]  /*18520*/  WARPGROUP.DEPBAR.LE gsb0, 0x0 ;  /* 0x00008000000079c5 */ /* 0x000fe40000010000 */
[----:B------:R-:W-:-:S06]  /*18530*/  WARPGROUP.ARRIVE ;  /* 0x00000000000079c5 */ /* 0x000fcc0000000000 */
[----:B------:R-:W-:Y:S01]  /*18540*/  HGMMA.64x16x16.F32.BF16 R32, gdesc[UR4], R32, gsb0 ;  /* 0x00200000042079f0 */ /* 0x000fe20008001820 */
[C---:B---3--:R-:W-:Y:S02]  /*18550*/  IMAD R5, R8.reuse, -0x2, R3 ;  /* 0xfffffffe08057824 */ /* 0x048fe400078e0203 */
[----:B------:R-:W-:-:S03]  /*18560*/  IMAD R4, R8, -0x2, R4 ;  /* 0xfffffffe08047824 */ /* 0x000fc600078e0204 */
[----:B------:R-:W-:Y:S01]  /*18570*/  IADD3 R3, R5, 0x8, R6 ;  /* 0x0000000805037810 */ /* 0x000fe20007ffe006 */
[----:B------:R-:W-:-:S03]  /*18580*/  VIADD R2, R2, 0x986 ;  /* 0x0000098602027836 */ /* 0x000fc60000000000 */
[----:B------:R-:W-:Y:S01]  /*18590*/  VIMNMX R7, R4, R3, PT ;  /* 0x0000000304077248 */ /* 0x000fe20003fe0100 */
[----:B------:R-:W-:Y:S01]  /*185a0*/  IMAD.MOV.U32 R3, RZ, RZ, 0x40000040 ;  /* 0x40000040ff037424 */ /* 0x000fe200078e00ff */
[----:B------:R-:W-:Y:S02]  /*185b0*/  R2UR UR6, R2 ;  /* 0x00000000020672ca */ /* 0x000fe400000e0000 */
[----:B------:R-:W-:Y:S02]  /*185c0*/  ISETP.GT.AND P2, PT, R7, RZ, PT ;  /* 0x000000ff0700720c */ /* 0x000fe40003f44270 */
[----:B------:R-:W-:Y:S02]  /*185d0*/  R2UR UR7, R3 ;  /* 0x00000000030772ca */ /* 0x000fe400000e0000 */
[C---:B------:R-:W-:Y:S02]  /*185e0*/  ISETP.GT.AND P3, PT, R7.reuse, 0x1, PT ;  /* 0x000000010700780c */ /* 0x040fe40003f64270 */
[----:B------:R-:W-:-:S02]  /*185f0*/  ISETP.GT.AND P4, PT, R7, 0x8, PT ;  /* 0x000000080700780c */ /* 0x000fc40003f84270 */
[----:B------:R-:W-:Y:S02]  /*18600*/  FSEL R58, R58, -INF , P2 ;  /* 0xff8000003a3a7808 */ /* 0x000fe40001000000 */
[----:B------:R-:W-:Y:S02]  /*18610*/  FSEL R59, R59, -INF , P3 ;  /* 0xff8000003b3b7808 */ /* 0x000fe40001800000 */
[C---:B------:R-:W-:Y:S02]  /*18620*/  ISETP.GT.AND P2, PT, R7.reuse, 0x9, PT ;  /* 0x000000090700780c */ /* 0x040fe40003f44270 */
[----:B------:R-:W-:Y:S02]  /*18630*/  FSEL R62, R62, -INF , P4 ;  /* 0xff8000003e3e7808 */ /* 0x000fe40002000000 */
[----:B------:R-:W-:Y:S01]  /*18640*/  FMNMX.FTZ R3, R58, R59, !PT ;  /* 0x0000003b3a037209 */ /* 0x000fe20007810000 */
[----:B------:R-:W-:Y:S01]  /*18650*/  UMOV UR4, UR36 ;  /* 0x0000002400047c82 */ /* 0x000fe20008000000 */
[----:B------:R-:W-:Y:S01]  /*18660*/  UMOV UR5, UR37 ;  /* 0x0000002500057c82 */ /* 0x000fe20008000000 */
[----:B------:R-:W-:-:S02]  /*18670*/  ISETP.GT.AND P3, PT, R7, 0x10, PT ;  /* 0x000000100700780c */ /* 0x000fc40003f64270 */
[----:B------:R-:W-:Y:S02]  /*18680*/  FSEL R64, R63, -INF , P2 ;  /* 0xff8000003f407808 */ /* 0x000fe40001000000 */
[----:B------:R-:W-:Y:S02]  /*18690*/  FMNMX.FTZ R3, R62, R3, !PT ;  /* 0x000000033e037209 */ /* 0x000fe40007810000 */
[----:B------:R-:W-:Y:S02]  /*186a0*/  ISETP.GT.AND P2, PT, R7, 0x11, PT ;  /* 0x000000110700780c */ /* 0x000fe40003f44270 */
[----:B------:R-:W-:Y:S01]  /*186b0*/  FSEL R50, R50, -INF , P3 ;  /* 0xff80000032327808 */ /* 0x000fe20001800000 */
[----:B------:R-:W-:Y:S02]  /*186c0*/  WARPGROUP.DEPBAR.LE gsb0, 0x0 ;  /* 0x00008000000079c5 */ /* 0x000fe40000010000 */
[----:B------:R-:W-:Y:S01]  /*186d0*/  WARPGROUP.ARRIVE ;  /* 0x00000000000079c5 */ /* 0x000fe20000000000 */
[----:B------:R-:W-:-:S05]  /*186e0*/  FMNMX.FTZ R3, R64, R3, !PT ;  /* 0x0000000340037209 */ /* 0x000fca0007810000 */
[----:B------:R-:W-:Y:S01]  /*186f0*/  HGMMA.64x16x16.F32.BF16 R24, gdesc[UR4], R24, gsb0 ;  /* 0x00200000041879f0 */ /* 0x000fe20008001818 */
[----:B------:R-:W-:Y:S01]  /*18700*/  ISETP.GT.AND P3, PT, R7, 0x18, PT ;  /* 0x000000180700780c */ /* 0x000fe20003f64270 */
[----:B------:R-:W-:Y:S01]  /*18710*/  ULDC UR4, c[0x0][0x988] ;  /* 0x0002620000047ab9 */ /* 0x000fe20000000800 */
        /* <DEDUP_REMOVED lines=31> */
[----:B------:R-:W-:Y:S01]  /*18910*/  FMNMX.FTZ R3, R78, R3, !PT ;  /* 0x000000034e037209 */ /* 0x000fe20007810000 */
[----:B------:R-:W-:Y:S02]  /*18920*/  WARPGROUP.DEPBAR.LE gsb0, 0x0 ;  /* 0x00008000000079c5 */ /* 0x000fe40000010000 */
        /* <DEDUP_REMOVED lines=9> */
[----:B------:R-:W-:Y:S02]  /*189c0*/  FSEL R88, R31, -INF , P2 ;  /* 0xff8000001f587808 */ /* 0x000fe40001000000 */
[----:B------:R-:W-:-:S04]  /*189d0*/  FMNMX.FTZ R3, R86, R3, !PT ;  /* 0x0000000356037209 */ /* 0x000fc80007810000 */
[----:B------:R-:W-:-:S05]  /*189e0*/  FMNMX.FTZ R3, R88, R3, !PT ;  /* 0x0000000358037209 */ /* 0x000fca0007810000 */
[----:B------:R-:W0:Y:S01]  /*189f0*/  SHFL.BFLY PT, R2, R3, 0x2, 0x1f ;  /* 0x0c401f0003027f89 */ /* 0x000e2200000e0000 */
[----:B------:R-:W-:-:S04]  /*18a00*/  VIADDMNMX R5, R6, R5, R4, PT ;  /* 0x0000000506057246 */ /* 0x000fc80003800104 */
[----:B------:R-:W-:Y:S02]  /*18a10*/  ISETP.GT.AND P2, PT, R5, RZ, PT ;  /* 0x000000ff0500720c */ /* 0x000fe40003f44270 */
[----:B0-----:R-:W-:-:S05]  /*18a20*/  FMNMX.FTZ R2, R3, R2, !PT ;  /* 0x0000000203027209 */ /* 0x001fca0007810000 */
[----:B------:R-:W0:Y:S01]  /*18a30*/  SHFL.BFLY PT, R7, R2, 0x1, 0x1f ;  /* 0x0c201f0002077f89 */ /* 0x000e2200000e0000 */
[C---:B------:R-:W-:Y:S02]  /*18a40*/  ISETP.GT.AND P3, PT, R5.reuse, 0x1, PT ;  /* 0x000000010500780c */ /* 0x040fe40003f64270 */
[----:B------:R-:W-:Y:S02]  /*18a50*/  ISETP.GT.AND P4, PT, R5, 0x8, PT ;  /* 0x000000080500780c */ /* 0x000fe40003f84270 */
[----:B------:R-:W-:Y:S02]  /*18a60*/  FSEL R56, R56, -INF , P2 ;  /* 0xff80000038387808 */ /* 0x000fe40001000000 */
[----:B------:R-:W-:Y:S02]  /*18a70*/  FSEL R57, R57, -INF , P3 ;  /* 0xff80000039397808 */ /* 0x000fe40001800000 */
[----:B------:R-:W-:Y:S02]  /*18a80*/  ISETP.GT.AND P5, PT, R5, 0x9, PT ;  /* 0x000000090500780c */ /* 0x000fe40003fa4270 */
[----:B------:R-:W-:-:S02]  /*18a90*/  FSEL R60, R60, -INF , P4 ;  /* 0xff8000003c3c7808 */ /* 0x000fc40002000000 */
[----:B------:R-:W-:Y:S02]  /*18aa0*/  FMNMX.FTZ R3, R56, R57, !PT ;  /* 0x0000003938037209 */ /* 0x000fe40007810000 */
[----:B------:R-:W-:Y:S02]  /*18ab0*/  FSEL R8, R61, -INF , P5 ;  /* 0xff8000003d087808 */ /* 0x000fe40002800000 */
[C---:B------:R-:W-:Y:S02]  /*18ac0*/  ISETP.GT.AND P2, PT, R5.reuse, 0x10, PT ;  /* 0x000000100500780c */ /* 0x040fe40003f44270 */
[----:B------:R-:W-:Y:S02]  /*18ad0*/  ISETP.GT.AND P3, PT, R5, 0x11, PT ;  /* 0x000000110500780c */ /* 0x000fe40003f64270 */
[----:B0-----:R-:W-:Y:S02]  /*18ae0*/  FMNMX.FTZ R4, R2, R7, !PT ;  /* 0x0000000702047209 */ /* 0x001fe40007810000 */
[----:B------:R-:W-:-:S02]  /*18af0*/  FMNMX.FTZ R7, R60, R3, !PT ;  /* 0x000000033c077209 */ /* 0x000fc40007810000 */
[----:B------:R-:W-:Y:S02]  /*18b00*/  FSEL R48, R48, -INF , P2 ;  /* 0xff80000030307808 */ /* 0x000fe40001000000 */
[----:B------:R-:W-:Y:S02]  /*18b10*/  FMNMX.FTZ R7, R8, R7, !PT ;  /* 0x0000000708077209 */ /* 0x000fe40007810000 */
[----:B------:R-:W-:Y:S02]  /*18b20*/  ISETP.GT.AND P2, PT, R5, 0x18, PT ;  /* 0x000000180500780c */ /* 0x000fe40003f44270 */
[----:B------:R-:W-:Y:S02]  /*18b30*/  FSEL R10, R49, -INF , P3 ;  /* 0xff800000310a7808 */ /* 0x000fe40001800000 */
[----:B------:R-:W-:Y:S01]  /*18b40*/  FMNMX.FTZ R7, R48, R7, !PT ;  /* 0x0000000730077209 */ /* 0x000fe20007810000 */
[----:B------:R-:W-:Y:S01]  /*18b50*/  IMAD.U32 R3, RZ, RZ, UR4 ;  /* 0x00000004ff037e24 */ /* 0x000fe2000f8e00ff */
[----:B------:R-:W-:-:S02]  /*18b60*/  ISETP.GT.AND P4, PT, R5, 0x19, PT ;  /* 0x000000190500780c */ /* 0x000fc40003f84270 */
[----:B------:R-:W-:Y:S02]  /*18b70*/  FSEL R52, R52, -INF , P2 ;  /* 0xff80000034347808 */ /* 0x000fe40001000000 */
[----:B------:R-:W-:Y:S01]  /*18b80*/  FMNMX.FTZ R7, R10, R7, !PT ;  /* 0x000000070a077209 */ /* 0x000fe20007810000 */
[C---:B------:R-:W-:Y:S01]  /*18b90*/  FMUL.FTZ R2, R4.reuse, R3 ;  /* 0x0000000304027220 */ /* 0x040fe20000410000 */
[----:B------:R-:W-:Y:S02]  /*18ba0*/  FSETP.NEU.FTZ.AND P3, PT, R4, -INF , PT ;  /* 0xff8000000400780b */ /* 0x000fe40003f7d000 */
[----:B------:R-:W-:Y:S02]  /*18bb0*/  ISETP.GT.AND P2, PT, R5, 0x20, PT ;  /* 0x000000200500780c */ /* 0x000fe40003f44270 */
[----:B------:R-:W-:Y:S02]  /*18bc0*/  FSEL R12, R53, -INF , P4 ;  /* 0xff800000350c7808 */ /* 0x000fe40002000000 */
[----:B------:R-:W-:-:S02]  /*18bd0*/  FMNMX.FTZ R7, R52, R7, !PT ;  /* 0x0000000734077209 */ /* 0x000fc40007810000 */
[----:B------:R-:W-:Y:S02]  /*18be0*/  FSEL R9, R2, RZ, P3 ;  /* 0x000000ff02097208 */ /* 0x000fe40001800000 */
[C---:B------:R-:W-:Y:S02]  /*18bf0*/  ISETP.GT.AND P3, PT, R5.reuse, 0x21, PT ;  /* 0x000000210500780c */ /* 0x040fe40003f64270 */
[----:B------:R-:W-:Y:S02]  /*18c00*/  FSEL R40, R40, -INF , P2 ;  /* 0xff80000028287808 */ /* 0x000fe40001000000 */
[----:B------:R-:W-:Y:S02]  /*18c10*/  FMNMX.FTZ R7, R12, R7, !PT ;  /* 0x000000070c077209 */ /* 0x000fe40007810000 */
[----:B------:R-:W-:Y:S02]  /*18c20*/  ISETP.GT.AND P2, PT, R5, 0x28, PT ;  /* 0x000000280500780c */ /* 0x000fe40003f44270 */
[----:B------:R-:W-:-:S02]  /*18c30*/  FSEL R14, R41, -INF , P3 ;  /* 0xff800000290e7808 */ /* 0x000fc40001800000 */
[----:B------:R-:W-:Y:S02]  /*18c40*/  FMNMX.FTZ R7, R40, R7, !PT ;  /* 0x0000000728077209 */ /* 0x000fe40007810000 */
[----:B------:R-:W-:Y:S02]  /*18c50*/  ISETP.GT.AND P3, PT, R5, 0x29, PT ;  /* 0x000000290500780c */ /* 0x000fe40003f64270 */
[----:B------:R-:W-:Y:S02]  /*18c60*/  FSEL R44, R44, -INF , P2 ;  /* 0xff8000002c2c7808 */ /* 0x000fe40001000000 */
[----:B------:R-:W-:Y:S02]  /*18c70*/  FMNMX.FTZ R7, R14, R7, !PT ;  /* 0x000000070e077209 */ /* 0x000fe40007810000 */
[----:B------:R-:W-:Y:S02]  /*18c80*/  FSEL R20, R45, -INF , P3 ;  /* 0xff8000002d147808 */ /* 0x000fe40001800000 */
[----:B------:R-:W-:-:S02]  /*18c90*/  ISETP.GT.AND P2, PT, R5, 0x30, PT ;  /* 0x000000300500780c */ /* 0x000fc40003f44270 */
[----:B------:R-:W-:Y:S02]  /*18ca0*/  FMNMX.FTZ R7, R44, R7, !PT ;  /* 0x000000072c077209 */ /* 0x000fe40007810000 */
        /* <DEDUP_REMOVED lines=22> */
[----:B------:R-:W-:Y:S01]  /*18e10*/  FMNMX.FTZ R7, R28, R7, !PT ;  /* 0x000000071c077209 */ /* 0x000fe20007810000 */
[----:B------:R-:W-:-:S03]  /*18e20*/  FFMA.FTZ R50, R50, R3, -R9 ;  /* 0x0000000332327223 */ /* 0x000fc60000010809 */
[----:B------:R-:W-:Y:S01]  /*18e30*/  FMNMX.FTZ R7, R38, R7, !PT ;  /* 0x0000000726077209 */ /* 0x000fe20007810000 */
[----:B------:R0:W-:Y:S04]  /*18e40*/  MUFU.EX2 R205, R50 ;  /* 0x0000003200cd7308 */ /* 0x0001e80000000800 */
[----:B0-----:R-:W0:Y:S02]  /*18e50*/  SHFL.BFLY PT, R50, R7, 0x2, 0x1f ;  /* 0x0c401f0007327f89 */ /* 0x001e2400000e0000 */
[----:B0-----:R-:W-:-:S05]  /*18e60*/  FMNMX.FTZ R50, R7, R50, !PT ;  /* 0x0000003207327209 */ /* 0x001fca0007810000 */
[----:B------:R-:W0:Y:S01]  /*18e70*/  SHFL.BFLY PT, R5, R50, 0x1, 0x1f ;  /* 0x0c201f0032057f89 */ /* 0x000e2200000e0000 */
[-CC-:B------:R-:W-:Y:S01]  /*18e80*/  FFMA.FTZ R209, R58, R3.reuse, -R9.reuse ;  /* 0x000000033ad17223 */ /* 0x180fe20000010809 */
[-CC-:B------:R-:W-:Y:S01]  /*18e90*/  FFMA.FTZ R2, R59, R3.reuse, -R9.reuse ;  /* 0x000000033b027223 */ /* 0x180fe20000010809 */
[-CC-:B------:R-:W-:Y:S01]  /*18ea0*/  FFMA.FTZ R211, R62, R3.reuse, -R9.reuse ;  /* 0x000000033ed37223 */ /* 0x180fe20000010809 */
[----:B------:R-:W-:-:S03]  /*18eb0*/  FFMA.FTZ R6, R64, R3, -R9 ;  /* 0x0000000340067223 */ /* 0x000fc60000010809 */
[----:B------:R-:W-:Y:S08]  /*18ec0*/  MUFU.EX2 R209, R209 ;  /* 0x000000d100d17308 */ /* 0x000ff00000000800 */
[----:B------:R-:W1:Y:S01]  /*18ed0*/  MUFU.EX2 R2, R2 ;  /* 0x0000000200027308 */ /* 0x000e620000000800 */
[----:B0-----:R-:W-:-:S04]  /*18ee0*/  FMNMX.FTZ R5, R50, R5, !PT ;  /* 0x0000000532057209 */ /* 0x001fc80007810000 */
[C---:B------:R-:W-:Y:S01]  /*18ef0*/  FSETP.NEU.FTZ.AND P2, PT, R5.reuse, -INF , PT ;  /* 0xff8000000500780b */ /* 0x040fe20003f5d000 */
[-C--:B------:R-:W-:Y:S02]  /*18f00*/  FMUL.FTZ R7, R5, R3.reuse ;  /* 0x0000000305077220 */ /* 0x080fe40000410000 */
[----:B------:R-:W0:Y:S03]  /*18f10*/  MUFU.EX2 R211, R211 ;  /* 0x000000d300d37308 */ /* 0x000e260000000800 */
[----:B------:R-:W-:Y:S01]  /*18f20*/  FSEL R7, R7, RZ, P2 ;  /* 0x000000ff07077208 */ /* 0x000fe20001000000 */
[----:B------:R-:W-:-:S04]  /*18f30*/  FFMA.FTZ R66, R66, R3, -R9 ;  /* 0x0000000342427223 */ /* 0x000fc80000010809 */
[----:B------:R-:W2:Y:S01]  /*18f40*/  MUFU.EX2 R6, R6 ;  /* 0x0000000600067308 */ /* 0x000ea20000000800 */
[-CC-:B------:R-:W-:Y:S01]  /*18f50*/  FFMA.FTZ R56, R56, R3.reuse, -R7.reuse ;  /* 0x0000000338387223 */ /* 0x180fe20000010807 */
[-CC-:B------:R-:W-:Y:S01]  /*18f60*/  FFMA.FTZ R57, R57, R3.reuse, -R7.reuse ;  /* 0x0000000339397223 */ /* 0x180fe20000010807 */
[-CC-:B------:R-:W-:Y:S01]  /*18f70*/  FFMA.FTZ R60, R60, R3.reuse, -R7.reuse ;  /* 0x000000033c3c7223 */ /* 0x180fe20000010807 */
[-C--:B------:R-:W-:Y:S01]  /*18f80*/  FFMA.FTZ R8, R8, R3.reuse, -R7 ;  /* 0x0000000308087223 */ /* 0x080fe20000010807 */
[-CC-:B------:R-:W-:Y:S01]  /*18f90*/  FFMA.FTZ R54, R54, R3.reuse, -R9.reuse ;  /* 0x0000000336367223 */ /* 0x180fe20000010809 */
[-CC-:B------:R-:W-:Y:S02]  /*18fa0*/  FFMA.FTZ R68, R68, R3.reuse, -R9.reuse ;  /* 0x0000000344447223 */ /* 0x180fe40000010809 */
[----:B------:R-:W-:Y:S01]  /*18fb0*/  MUFU.EX2 R56, R56 ;  /* 0x0000003800387308 */ /* 0x000fe20000000800 */
[-CC-:B------:R-:W-:Y:S01]  /*18fc0*/  FFMA.FTZ R42, R42, R3.reuse, -R9.reuse ;  /* 0x000000032a2a7223 */ /* 0x180fe20000010809 */
[-CC-:B------:R-:W-:Y:S01]  /*18fd0*/  FFMA.FTZ R70, R70, R3.reuse, -R9.reuse ;  /* 0x0000000346467223 */ /* 0x180fe20000010809 */
[-CC-:B------:R-:W-:Y:S01]  /*18fe0*/  FFMA.FTZ R46, R46, R3.reuse, -R9.reuse ;  /* 0x000000032e2e7223 */ /* 0x180fe20000010809 */
[-CC-:B------:R-:W-:Y:S01]  /*18ff0*/  FFMA.FTZ R72, R72, R3.reuse, -R9.reuse ;  /* 0x0000000348487223 */ /* 0x180fe20000010809 */
[-CC-:B------:R-:W-:Y:S01]  /*19000*/  FFMA.FTZ R74, R74, R3.reuse, -R9.reuse ;  /* 0x000000034a4a7223 */ /* 0x180fe20000010809 */
[----:B------:R-:W-:-:S02]  /*19010*/  FFMA.FTZ R76, R76, R3, -R9 ;  /* 0x000000034c4c7223 */ /* 0x000fc40000010809 */
[----:B------:R-:W3:Y:S01]  /*19020*/  MUFU.EX2 R57, R57 ;  /* 0x0000003900397308 */ /* 0x000ee20000000800 */
[-CC-:B------:R-:W-:Y:S01]  /*19030*/  FFMA.FTZ R78, R78, R3.reuse, -R9.reuse ;  /* 0x000000034e4e7223 */ /* 0x180fe20000010809 */
[-CC-:B------:R-:W-:Y:S01]  /*19040*/  FFMA.FTZ R80, R80, R3.reuse, -R9.reuse ;  /* 0x0000000350507223 */ /* 0x180fe20000010809 */
[-CC-:B------:R-:W-:Y:S01]  /*19050*/  FFMA.FTZ R82, R82, R3.reuse, -R9.reuse ;  /* 0x0000000352527223 */ /* 0x180fe20000010809 */
[-CC-:B------:R-:W-:Y:S01]  /*19060*/  FFMA.FTZ R84, R84, R3.reuse, -R9.reuse ;  /* 0x0000000354547223 */ /* 0x180fe20000010809 */
[-CC-:B------:R-:W-:Y:S01]  /*19070*/  FFMA.FTZ R86, R86, R3.reuse, -R9.reuse ;  /* 0x0000000356567223 */ /* 0x180fe20000010809 */
[-C--:B------:R-:W-:Y:S02]  /*19080*/  FFMA.FTZ R88, R88, R3.reuse, -R9 ;  /* 0x0000000358587223 */ /* 0x080fe40000010809 */
[----:B------:R-:W4:Y:S01]  /*19090*/  MUFU.EX2 R66, R66 ;  /* 0x0000004200427308 */ /* 0x000f220000000800 */
[-CC-:B------:R-:W-:Y:S01]  /*190a0*/  FFMA.FTZ R10, R10, R3.reuse, -R7.reuse ;  /* 0x000000030a0a7223 */ /* 0x180fe20000010807 */
[----:B------:R-:W-:-:S06]  /*190b0*/  FFMA.FTZ R48, R48, R3, -R7 ;  /* 0x0000000330307223 */ /* 0x000fcc0000010807 */
[----:B------:R1:W-:Y:S08]  /*190c0*/  MUFU.EX2 R9, R8 ;  /* 0x0000000800097308 */ /* 0x0003f00000000800 */
[----:B------:R-:W4:Y:S01]  /*190d0*/  MUFU.EX2 R60, R60 ;  /* 0x0000003c003c7308 */ /* 0x000f220000000800 */
[----:B-1----:R-:W-:-:S04]  /*190e0*/  FADD.FTZ R8, R209, R2 ;  /* 0x00000002d1087221 */ /* 0x002fc80000010000 */
[----:B0-----:R-:W-:-:S03]  /*190f0*/  FADD.FTZ R25, R211, R8 ;  /* 0x00000008d3197221 */ /* 0x001fc60000010000 */
[----:B------:R-:W0:Y:S01]  /*19100*/  MUFU.EX2 R54, R54 ;  /* 0x0000003600367308 */ /* 0x000e220000000800 */
[----:B--2---:R-:W-:Y:S01]  /*19110*/  FADD.FTZ R8, R6, R25 ;  /* 0x0000001906087221 */ /* 0x004fe20000010000 */
[----:B------:R-:W-:-:S06]  /*19120*/  FFMA.FTZ R52, R52, R3, -R7 ;  /* 0x0000000334347223 */ /* 0x000fcc0000010807 */
[----:B------:R1:W-:Y:S01]  /*19130*/  MUFU.EX2 R11, R10 ;  /* 0x0000000a000b7308 */ /* 0x0003e20000000800 */
[----:B------:R-:W-:Y:S01]  /*19140*/  FADD.FTZ R27, R205, R8 ;  /* 0x00000008cd1b7221 */ /* 0x000fe20000010000 */
[----:B---3--:R-:W-:-:S06]  /*19150*/  FADD.FTZ R25, R56, R57 ;  /* 0x0000003938197221 */ /* 0x008fcc0000010000 */
[----:B------:R-:W2:Y:S01]  /*19160*/  MUFU.EX2 R207, R68 ;  /* 0x0000004400cf7308 */ /* 0x000ea20000000800 */
[----:B-1----:R-:W-:-:S04]  /*19170*/  IMAD.IADD R10, R237, 0x1, -R227 ;  /* 0x00000001ed0a7824 */ /* 0x002fc800078e0ae3 */
[----:B------:R-:W-:-:S03]  /*19180*/  IMAD R10, R225, 0x80, R10 ;  /* 0x00000080e10a7824 */ /* 0x000fc600078e020a */
[----:B------:R-:W1:Y:S01]  /*19190*/  MUFU.EX2 R48, R48 ;  /* 0x0000003000307308 */ /* 0x000e620000000800 */
[----:B------:R-:W-:-:S04]  /*191a0*/  IMAD.HI R224, R10, 0x66666667, RZ ;  /* 0x666666670ae07827 */ /* 0x000fc800078e02ff */
[-C--:B------:R-:W-:Y:S01]  /*191b0*/  FFMA.FTZ R12, R12, R3.reuse, -R7 ;  /* 0x000000030c0c7223 */ /* 0x080fe20000010807 */
[----:B----4-:R-:W-:Y:S02]  /*191c0*/  FADD.FTZ R27, R66, R27 ;  /* 0x0000001b421b7221 */ /* 0x010fe40000010000 */
[----:B------:R-:W3:Y:S01]  /*191d0*/  MUFU.EX2 R42, R42 ;  /* 0x0000002a002a7308 */ /* 0x000ee20000000800 */
[----:B------:R-:W-:Y:S01]  /*191e0*/  FADD.FTZ R8, R60, R25 ;  /* 0x000000193c087221 */ /* 0x000fe20000010000 */
[----:B------:R-:W-:Y:S01]  /*191f0*/  FFMA.FTZ R40, R40, R3, -R7 ;  /* 0x0000000328287223 */ /* 0x000fe20000010807 */
[----:B------:R-:W-:-:S05]  /*19200*/  SHF.R.U32.HI R29, RZ, 0x1f, R224 ;  /* 0x0000001fff1d7819 */ /* 0x000fca00000116e0 */
[----:B------:R-:W4:Y:S01]  /*19210*/  MUFU.EX2 R201, R70 ;  /* 0x0000004600c97308 */ /* 0x000f220000000800 */
[----:B0-----:R-:W-:Y:S01]  /*19220*/  FADD.FTZ R10, R54, R27 ;  /* 0x0000001b360a7221 */ /* 0x001fe20000010000 */
[----:B------:R-:W-:-:S06]  /*19230*/  FADD.FTZ R27, R9, R8 ;  /* 0x00000008091b7221 */ /* 0x000fcc0000010000 */
[----:B------:R-:W0:Y:S01]  /*19240*/  MUFU.EX2 R52, R52 ;  /* 0x0000003400347308 */ /* 0x000e220000000800 */
[----:B------:R-:W-:Y:S01]  /*19250*/  LEA.HI.SX32 R224, R224, R29, 0x1b ;  /* 0x0000001de0e07211 */ /* 0x000fe200078fdaff */
[----:B------:R-:W-:Y:S01]  /*19260*/  FFMA.FTZ R14, R14, R3, -R7 ;  /* 0x000000030e0e7223 */ /* 0x000fe20000010807 */
[----:B--2---:R-:W-:-:S05]  /*19270*/  FADD.FTZ R29, R207, R10 ;  /* 0x0000000acf1d7221 */ /* 0x004fca0000010000 */
[----:B------:R-:W2:Y:S01]  /*19280*/  MUFU.EX2 R46, R46 ;  /* 0x0000002e002e7308 */ /* 0x000ea20000000800 */
[----:B-1----:R-:W-:Y:S01]  /*19290*/  FADD.FTZ R8, R48, R27 ;  /* 0x0000001b30087221 */ /* 0x002fe20000010000 */
[----:B------:R-:W-:-:S06]  /*192a0*/  FFMA.FTZ R44, R44, R3, -R7 ;  /* 0x000000032c2c7223 */ /* 0x000fcc0000010807 */
[----:B------:R-:W1:Y:S01]  /*192b0*/  MUFU.EX2 R13, R12 ;  /* 0x0000000c000d7308 */ /* 0x000e620000000800 */
[----:B---3--:R-:W-:Y:S01]  /*192c0*/  FADD.FTZ R10, R42, R29 ;  /* 0x0000001d2a0a7221 */ /* 0x008fe20000010000 */
[----:B------:R-:W-:-:S06]  /*192d0*/  FADD.FTZ R27, R11, R8 ;  /* 0x000000080b1b7221 */ /* 0x000fcc0000010000 */
[----:B------:R-:W3:Y:S01]  /*192e0*/  MUFU.EX2 R203, R72 ;  /* 0x0000004800cb7308 */ /* 0x000ee20000000800 */
[----:B------:R-:W-:-:S07]  /*192f0*/  @!P1 PRMT R0, RZ, 0x654, R0 ;  /* 0x00000654ff009816 */ /* 0x000fce0000000000 */
[----:B------:R-:W3:Y:S01]  /*19300*/  MUFU.EX2 R40, R40 ;  /* 0x0000002800287308 */ /* 0x000ee20000000800 */
[----:B------:R-:W-:Y:S01]  /*19310*/  FFMA.FTZ R20, R20, R3, -R7 ;  /* 0x0000000314147223 */ /* 0x000fe20000010807 */
[----:B----4-:R-:W-:-:S06]  /*19320*/  FADD.FTZ R29, R201, R10 ;  /* 0x0000000ac91d7221 */ /* 0x010fcc0000010000 */
[----:B------:R-:W4:Y:S01]  /*19330*/  MUFU.EX2 R74, R74 ;  /* 0x0000004a004a7308 */ /* 0x000f220000000800 */
[----:B0-----:R-:W-:Y:S01]  /*19340*/  FADD.FTZ R8, R52, R27 ;  /* 0x0000001b34087221 */ /* 0x001fe20000010000 */
[----:B------:R-:W-:Y:S01]  /*19350*/  FFMA.FTZ R32, R32, R3, -R7 ;  /* 0x0000000320207223 */ /* 0x000fe20000010807 */
[----:B------:R2:W-:Y:S05]  /*19360*/  @!P1 SYNCS.ARRIVE.TRANS64.RED.A1T0 RZ, [R0+URZ], RZ ;  /* 0x000000ff00ff99a7 */ /* 0x0005ea000810043f */
[----:B------:R-:W0:Y:S01]  /*19370*/  MUFU.EX2 R15, R14 ;  /* 0x0000000e000f7308 */ /* 0x000e220000000800 */
[----:B--2---:R-:W-:-:S07]  /*19380*/  FADD.FTZ R0, R46, R29 ;  /* 0x0000001d2e007221 */ /* 0x004fce0000010000 */
[----:B------:R-:W2:Y:S01]  /*19390*/  MUFU.EX2 R197, R76 ;  /* 0x0000004c00c57308 */ /* 0x000ea20000000800 */
[----:B-1----:R-:W-:-:S07]  /*193a0*/  FADD.FTZ R29, R13, R8 ;  /* 0x000000080d1d7221 */ /* 0x002fce0000010000 */
[----:B------:R-:W1:Y:S01]  /*193b0*/  MUFU.EX2 R44, R44 ;  /* 0x0000002c002c7308 */ /* 0x000e620000000800 */
[----:B------:R-:W-:Y:S01]  /*193c0*/  FFMA.FTZ R26, R26, R3, -R7 ;  /* 0x000000031a1a7223 */ /* 0x000fe20000010807 */
[----:B---3--:R-:W-:-:S06]  /*193d0*/  FADD.FTZ R31, R203, R0 ;  /* 0x00000000cb1f7221 */ /* 0x008fcc0000010000 */
[----:B------:R-:W3:Y:S01]  /*193e0*/  MUFU.EX2 R78, R78 ;  /* 0x0000004e004e7308 */ /* 0x000ee20000000800 */
[----:B------:R-:W-:Y:S01]  /*193f0*/  FADD.FTZ R0, R40, R29 ;  /* 0x0000001d28007221 */ /* 0x000fe20000010000 */
[----:B------:R-:W-:-:S06]  /*19400*/  FFMA.FTZ R36, R36, R3, -R7 ;  /* 0x0000000324247223 */ /* 0x000fcc0000010807 */
[----:B------:R-:W3:Y:S01]  /*19410*/  MUFU.EX2 R21, R20 ;  /* 0x0000001400157308 */ /* 0x000ee20000000800 */
[----:B----4-:R-:W-:Y:S01]  /*19420*/  FADD.FTZ R8, R74, R31 ;  /* 0x0000001f4a087221 */ /* 0x010fe20000010000 */
[----:B0-----:R-:W-:-:S06]  /*19430*/  FADD.FTZ R29, R15, R0 ;  /* 0x000000000f1d7221 */ /* 0x001fcc0000010000 */
[----:B------:R-:W0:Y:S01]  /*19440*/  MUFU.EX2 R199, R80 ;  /* 0x0000005000c77308 */ /* 0x000e220000000800 */
[----:B------:R-:W-:-:S07]  /*19450*/  FFMA.FTZ R30, R30, R3, -R7 ;  /* 0x000000031e1e7223 */ /* 0x000fce0000010807 */
[----:B------:R-:W4:Y:S01]  /*19460*/  MUFU.EX2 R32, R32 ;  /* 0x0000002000207308 */ /* 0x000f220000000800 */
[-CC-:B------:R-:W-:Y:S01]  /*19470*/  FFMA.FTZ R24, R24, R3.reuse, -R7.reuse ;  /* 0x0000000318187223 */ /* 0x180fe20000010807 */
[-CC-:B------:R-:W-:Y:S01]  /*19480*/  FFMA.FTZ R34, R34, R3.reuse, -R7.reuse ;  /* 0x0000000322227223 */ /* 0x180fe20000010807 */
[-CC-:B------:R-:W-:Y:S01]  /*19490*/  FFMA.FTZ R28, R28, R3.reuse, -R7.reuse ;  /* 0x000000031c1c7223 */ /* 0x180fe20000010807 */
[----:B------:R-:W-:-:S04]  /*194a0*/  FFMA.FTZ R38, R38, R3, -R7 ;  /* 0x0000000326267223 */ /* 0x000fc80000010807 */
[----:B------:R-:W4:Y:S01]  /*194b0*/  MUFU.EX2 R82, R82 ;  /* 0x0000005200527308 */ /* 0x000f220000000800 */
[----:B--2---:R-:W-:Y:S01]  /*194c0*/  FADD.FTZ R7, R197, R8 ;  /* 0x00000008c5077221 */ /* 0x004fe20000010000 */
[----:B-1----:R-:W-:-:S06]  /*194d0*/  FADD.FTZ R0, R44, R29 ;  /* 0x0000001d2c007221 */ /* 0x002fcc0000010000 */
[----:B------:R-:W1:Y:S01]  /*194e0*/  MUFU.EX2 R25, R26 ;  /* 0x0000001a00197308 */ /* 0x000e620000000800 */
[----:B------:R-:W-:Y:S01]  /*194f0*/  F2FP.BF16.F32.PACK_AB R209, R2, R209 ;  /* 0x000000d102d1723e */ /* 0x000fe200000010ff */
[----:B---3--:R-:W-:-:S06]  /*19500*/  FADD.FTZ R2, R78, R7 ;  /* 0x000000074e027221 */ /* 0x008fcc0000010000 */
[----:B------:R-:W2:Y:S01]  /*19510*/  MUFU.EX2 R193, R84 ;  /* 0x0000005400c17308 */ /* 0x000ea20000000800 */
[----:B------:R-:W-:-:S07]  /*19520*/  FADD.FTZ R29, R21, R0 ;  /* 0x00000000151d7221 */ /* 0x000fce0000010000 */
[----:B------:R-:W3:Y:S01]  /*19530*/  MUFU.EX2 R36, R36 ;  /* 0x0000002400247308 */ /* 0x000ee20000000800 */
[----:B0-----:R-:W-:Y:S01]  /*19540*/  FADD.FTZ R31, R199, R2 ;  /* 0x00000002c71f7221 */ /* 0x001fe20000010000 */
[----:B----4-:R-:W-:-:S06]  /*19550*/  FADD.FTZ R0, R32, R29 ;  /* 0x0000001d20007221 */ /* 0x010fcc0000010000 */
[----:B------:R-:W0:Y:S08]  /*19560*/  MUFU.EX2 R86, R86 ;  /* 0x0000005600567308 */ /* 0x000e300000000800 */
[----:B------:R-:W4:Y:S01]  /*19570*/  MUFU.EX2 R27, R30 ;  /* 0x0000001e001b7308 */ /* 0x000f220000000800 */
[----:B------:R-:W-:Y:S01]  /*19580*/  FADD.FTZ R2, R82, R31 ;  /* 0x0000001f52027221 */ /* 0x000fe20000010000 */
[----:B-1----:R-:W-:-:S06]  /*19590*/  FADD.FTZ R29, R25, R0 ;  /* 0x00000000191d7221 */ /* 0x002fcc0000010000 */
[----:B------:R-:W1:Y:S01]  /*195a0*/  MUFU.EX2 R24, R24 ;  /* 0x0000001800187308 */ /* 0x000e620000000800 */
[----:B--2---:R-:W-:Y:S01]  /*195b0*/  FADD.FTZ R31, R193, R2 ;  /* 0x00000002c11f7221 */ /* 0x004fe20000010000 */
[----:B---3--:R-:W-:-:S06]  /*195c0*/  FADD.FTZ R0, R36, R29 ;  /* 0x0000001d24007221 */ /* 0x008fcc0000010000 */
[----:B------:R-:W2:Y:S01]  /*195d0*/  MUFU.EX2 R7, R34 ;  /* 0x0000002200077308 */ /* 0x000ea20000000800 */
[----:B------:R-:W-:Y:S01]  /*195e0*/  VIADD R8, R148, 0xfffffffe ;  /* 0xfffffffe94087836 */ /* 0x000fe20000000000 */
[----:B------:R-:W-:Y:S01]  /*195f0*/  VIMNMX R224, RZ, R224, !PT ;  /* 0x000000e0ffe07248 */ /* 0x000fe20007fe0100 */
[----:B0-----:R-:W-:-:S05]  /*19600*/  FADD.FTZ R12, R86, R31 ;  /* 0x0000001f560c7221 */ /* 0x001fca0000010000 */
[----:B------:R-:W0:Y:S01]  /*19610*/  MUFU.EX2 R28, R28 ;  /* 0x0000001c001c7308 */ /* 0x000e220000000800 */
[----:B----4-:R-:W-:Y:S01]  /*19620*/  FADD.FTZ R31, R27, R0 ;  /* 0x000000001b1f7221 */ /* 0x010fe20000010000 */
[----:B------:R-:W-:-:S06]  /*19630*/  ISETP.GE.AND P2, PT, R8, R224, PT ;  /* 0x000000e00800720c */ /* 0x000fcc0003f46270 */
[----:B------:R-:W3:Y:S01]  /*19640*/  MUFU.EX2 R195, R88 ;  /* 0x0000005800c37308 */ /* 0x000ee20000000800 */
[----:B-1----:R-:W-:-:S07]  /*19650*/  FADD.FTZ R0, R24, R31 ;  /* 0x0000001f18007221 */ /* 0x002fce0000010000 */
[----:B------:R-:W1:Y:S01]  /*19660*/  MUFU.EX2 R29, R38 ;  /* 0x00000026001d7308 */ /* 0x000e620000000800 */
[----:B------:R-:W-:Y:S01]  /*19670*/  F2FP.BF16.F32.PACK_AB R210, R9, R60 ;  /* 0x0000003c09d2723e */ /* 0x000fe200000010ff */
[----:B--2---:R-:W-:Y:S01]  /*19680*/  FADD.FTZ R9, R7, R0 ;  /* 0x0000000007097221 */ /* 0x004fe20000010000 */
[----:B------:R-:W-:Y:S03]  /*19690*/  BSSY B0, `(.L_x_2524) ;  /* 0x00005bf000007945 */ /* 0x000fe60003800000 */
[----:B0-----:R-:W-:Y:S01]  /*196a0*/  FADD.FTZ R0, R28, R9 ;  /* 0x000000091c007221 */ /* 0x001fe20000010000 */
[----:B------:R-:W-:Y:S01]  /*196b0*/  F2FP.BF16.F32.PACK_AB R206, R13, R52 ;  /* 0x000000340dce723e */ /* 0x000fe200000010ff */
[----:B---3--:R-:W-:Y:S01]  /*196c0*/  FADD.FTZ R12, R195, R12 ;  /* 0x0000000cc30c7221 */ /* 0x008fe20000010000 */
[----:B------:R-:W-:Y:S01]  /*196d0*/  F2FP.BF16.F32.PACK_AB R205, R66, R205 ;  /* 0x000000cd42cd723e */ /* 0x000fe200000010ff */
[----:B------:R-:W-:Y:S01]  /*196e0*/  IMAD.MOV.U32 R2, RZ, RZ, 0x3f800000 ;  /* 0x3f800000ff027424 */ /* 0x000fe200078e00ff */
[----:B------:R-:W-:Y:S01]  /*196f0*/  F2FP.BF16.F32.PACK_AB R207, R207, R54 ;  /* 0x00000036cfcf723e */ /* 0x000fe200000010ff */
[--C-:B------:R-:W-:Y:S01]  /*19700*/  IMAD.MOV.U32 R150, RZ, RZ, R151.reuse ;  /* 0x000000ffff967224 */ /* 0x100fe200078e0097 */
[----:B------:R-:W-:Y:S01]  /*19710*/  F2FP.BF16.F32.PACK_AB R201, R201, R42 ;  /* 0x0000002ac9c9723e */ /* 0x000fe200000010ff */
[--C-:B------:R-:W-:Y:S01]  /*19720*/  IMAD.MOV.U32 R149, RZ, RZ, R151.reuse ;  /* 0x000000ffff957224 */ /* 0x100fe200078e0097 */
[----:B------:R-:W-:Y:S01]  /*19730*/  F2FP.BF16.F32.PACK_AB R203, R203, R46 ;  /* 0x0000002ecbcb723e */ /* 0x000fe200000010ff */
[----:B-1----:R-:W-:Y:S01]  /*19740*/  FADD.FTZ R13, R29, R0 ;  /* 0x000000001d0d7221 */ /* 0x002fe20000010000 */
[----:B------:R-:W-:Y:S01]  /*19750*/  F2FP.BF16.F32.PACK_AB R197, R197, R74 ;  /* 0x0000004ac5c5723e */ /* 0x000fe200000010ff */
[----:B------:R-:W-:Y:S01]  /*19760*/  IMAD.MOV.U32 R0, RZ, RZ, 0x3f800000 ;  /* 0x3f800000ff007424 */ /* 0x000fe200078e00ff */
[----:B------:R-:W-:Y:S01]  /*19770*/  F2FP.BF16.F32.PACK_AB R199, R199, R78 ;  /* 0x0000004ec7c7723e */ /* 0x000fe200000010ff */
[--C-:B------:R-:W-:Y:S01]  /*19780*/  IMAD.MOV.U32 R148, RZ, RZ, R151.reuse ;  /* 0x000000ffff947224 */ /* 0x100fe200078e0097 */
        /* <DEDUP_REMOVED lines=135> */
[----:B------:R-:W-:Y:S06]  /*1a000*/  @!P2 BRA `(.L_x_2525) ;  /* 0x00000050009ca947 */ /* 0x000fec0003800000 */
[----:B------:R-:W-:Y:S01]  /*1a010*/  BSSY B1, `(.L_x_2525) ;  /* 0x0000526000017945 */ /* 0x000fe20003800000 */
[----:B------:R-:W-:Y:S01]  /*1a020*/  IMAD.MOV.U32 R6, RZ, RZ, R4 ;  /* 0x000000ffff067224 */ /* 0x000fe200078e0004 */
[----:B------:R-:W-:Y:S01]  /*1a030*/  CS2R R150, SRZ ;  /* 0x0000000000967805 */ /* 0x000fe2000001ff00 */
[----:B------:R-:W-:Y:S01]  /*1a040*/  IMAD.MOV.U32 R7, RZ, RZ, R5 ;  /* 0x000000ffff077224 */ /* 0x000fe200078e0005 */
[----:B------:R-:W-:Y:S01]  /*1a050*/  CS2R R146, SRZ ;  /* 0x0000000000927805 */ /* 0x000fe2000001ff00 */
[----:B------:R-:W-:Y:S01]  /*1a060*/  IMAD.MOV.U32 R9, RZ, RZ, R219 ;  /* 0x000000ffff097224 */ /* 0x000fe200078e00db */
[----:B------:R-:W-:Y:S01]  /*1a070*/  CS2R R142, SRZ ;  /* 0x00000000008e7805 */ /* 0x000fe2000001ff00 */
[----:B------:R-:W-:Y:S01]  /*1a080*/  IMAD.MOV.U32 R10, RZ, RZ, R214 ;  /* 0x000000ffff0a7224 */ /* 0x000fe200078e00d6 */
[----:B------:R-:W-:Y:S01]  /*1a090*/  CS2R R138, SRZ ;  /* 0x00000000008a7805 */ /* 0x000fe2000001ff00 */
[----:B------:R-:W-:Y:S01]  /*1a0a0*/  IMAD.MOV.U32 R2, RZ, RZ, 0x3f800000 ;  /* 0x3f800000ff027424 */ /* 0x000fe200078e00ff */
        /* <DEDUP_REMOVED lines=60> */
.L_x_2536:
[----:B------:R-:W-:-:S05]  /*1a470*/  VIADD R3, R10, 0x1 ;  /* 0x000000010a037836 */ /* 0x000fca0000000000 */
[----:B------:R-:W-:-:S04]  /*1a480*/  ISETP.NE.AND P2, PT, R3, 0x2, PT ;  /* 0x000000020300780c */ /* 0x000fc80003f45270 */
[----:B------:R-:W-:Y:S02]  /*1a490*/  SEL R4, RZ, 0x1, P2 ;  /* 0x00000001ff047807 */ /* 0x000fe40001000000 */
[----:B------:R-:W-:Y:S02]  /*1a4a0*/  SEL R214, R3, RZ, P2 ;  /* 0x000000ff03d67207 */ /* 0x000fe40001000000 */
[----:B------:R-:W-:Y:S01]  /*1a4b0*/  LOP3.LUT R219, R9, R4, RZ, 0x3c, !PT ;  /* 0x0000000409db7212 */ /* 0x000fe200078e3cff */
[----:B------:R-:W-:Y:S06]  /*1a4c0*/  @!P0 BRA `(.L_x_2526) ;  /* 0x0000000000048947 */ /* 0x000fec0003800000 */
[----:B------:R-:W-:Y:S01]  /*1a4d0*/  BPT.TRAP 0x1 ;  /* 0x000000040000795c */ /* 0x000fe20000300000 */
.L_x_2526:
[----:B------:R-:W-:Y:S01]  /*1a4e0*/  IMAD R11, R214, 0x8, R16 ;  /* 0x00000008d60b7824 */ /* 0x000fe200078e0210 */
[----:B------:R-:W-:-:S04]  /*1a4f0*/  SHF.L.U32 R4, R219, 0x1f, RZ ;  /* 0x0000001fdb047819 */ /* 0x000fc800000006ff */
[----:B------:R0:W1:Y:S01]  /*1a500*/  SYNCS.PHASECHK.TRANS64.TRYWAIT P2, [R11+URZ+0x38830], R4 ;  /* 0x038830040b0075a7 */ /* 0x000062000804017f */
[----:B------:R-:W-:Y:S05]  /*1a510*/  @!P0 BRA `(.L_x_2527) ;  /* 0x0000000000048947 */ /* 0x000fea0003800000 */
[----:B------:R-:W-:Y:S01]  /*1a520*/  BPT.TRAP 0x1 ;  /* 0x000000040000795c */ /* 0x000fe20000300000 */
.L_x_2527:
[----:B------:R-:W-:Y:S01]  /*1a530*/  IMAD R3, R214, 0xa00, R223 ;  /* 0x00000a00d6037824 */ /* 0x000fe200078e02df */
[----:B------:R-:W-:Y:S03]  /*1a540*/  BSSY B2, `(.L_x_2528) ;  /* 0x0000006000027945 */ /* 0x000fe60003800000 */
[C---:B------:R-:W-:Y:S02]  /*1a550*/  VIADD R14, R3.reuse, 0x80 ;  /* 0x00000080030e7836 */ /* 0x040fe40000000000 */
[----:B------:R-:W-:Y:S01]  /*1a560*/  VIADD R20, R3, 0x100 ;  /* 0x0000010003147836 */ /* 0x000fe20000000000 */
[----:B-1----:R-:W-:Y:S06]  /*1a570*/  @P2 BRA `(.L_x_2529) ;  /* 0x0000000000082947 */ /* 0x002fec0003800000 */
[----:B------:R-:W1:Y:S02]  /*1a580*/  SYNCS.PHASECHK.TRANS64.TRYWAIT P2, [R11+URZ+0x38830], R4 ;  /* 0x038830040b0075a7 */ /* 0x000e64000804017f */
[----:B-1----:R-:W-:Y:S05]  /*1a590*/  @!P2 BRA `(.L_x_2530) ;  /* 0x0000015000e8a947 */ /* 0x002fea0003800000 */
.L_x_2529:
[----:B------:R-:W-:Y:S05]  /*1a5a0*/  BSYNC B2 ;  /* 0x0000000000027941 */ /* 0x000fea0003800000 */
.L_x_2528:
        /* <DEDUP_REMOVED lines=68> */
[----:B------:R-:W-:Y:S01]  /*1a9f0*/  VIADD R4, R3, 0x182 ;  /* 0x0000018203047836 */ /* 0x000fe20000000000 */
[----:B------:R-:W-:Y:S01]  /*1aa00*/  UMOV UR24, UR28 ;  /* 0x0000001c00187c82 */ /* 0x000fe20008000000 */
[----:B------:R-:W-:Y:S01]  /*1aa10*/  IMAD.MOV.U32 R5, RZ, RZ, 0x40000040 ;  /* 0x40000040ff057424 */ /* 0x000fe200078e00ff */
[----:B------:R-:W-:Y:S01]  /*1aa20*/  UMOV UR25, UR29 ;  /* 0x0000001d00197c82 */ /* 0x000fe20008000000 */
[----:B------:R-:W-:Y:S01]  /*1aa30*/  UMOV UR20, UR28 ;  /* 0x0000001c00147c82 */ /* 0x000fe20008000000 */
[----:B------:R-:W-:Y:S01]  /*1aa40*/  HGMMA.64x16x16.F32.BF16 R176, gdesc[UR12], R176, gsb0 ;  /* 0x002000000cb079f0 */ /* 0x000fe200080018b0 */
[----:B------:R-:W-:Y:S01]  /*1aa50*/  R2UR UR18, R20 ;  /* 0x00000000141272ca */ /* 0x000fe200000e0000 */
[----:B------:R-:W-:Y:S01]  /*1aa60*/  UMOV UR21, UR29 ;  /* 0x0000001d00157c82 */ /* 0x000fe20008000000 */
[----:B------:R-:W-:Y:S01]  /*1aa70*/  R2UR UR19, R21 ;  /* 0x00000000151372ca */ /* 0x000fe200000e0000 */
[----:B------:R-:W2:Y:S01]  /*1aa80*/  LDL.64 R14, [R1+0x30] ;  /* 0x00003000010e7983 */ /* 0x000ea20000100a00 */
[----:B------:R-:W-:Y:S01]  /*1aa90*/  R2UR UR26, R4 ;  /* 0x00000000041a72ca */ /* 0x000fe200000e0000 */
[----:B------:R-:W-:-:S02]  /*1aaa0*/  WARPGROUP.DEPBAR.LE gsb0, 0x0 ;  /* 0x00008000000079c5 */ /* 0x000fc40000010000 */
[----:B------:R-:W-:Y:S01]  /*1aab0*/  WARPGROUP.ARRIVE ;  /* 0x00000000000079c5 */ /* 0x000fe20000000000 */
[----:B------:R-:W-:Y:S01]  /*1aac0*/  R2UR UR27, R5 ;  /* 0x00000000051b72ca */ /* 0x000fe200000e0000 */
[----:B------:R-:W-:Y:S01]  /*1aad0*/  UMOV UR8, UR30 ;  /* 0x0000001e00087c82 */ /* 0x000fe20008000000 */
[----:B------:R-:W-:Y:S01]  /*1aae0*/  UMOV UR9, UR31 ;  /* 0x0000001f00097c82 */ /* 0x000fe20008000000 */
[----:B------:R-:W-:Y:S01]  /*1aaf0*/  UMOV UR4, UR30 ;  /* 0x0000001e00047c82 */ /* 0x000fe20008000000 */
[----:B------:R-:W-:-:S03]  /*1ab00*/  UMOV UR5, UR31 ;  /* 0x0000001f00057c82 */ /* 0x000fc60008000000 */
[----:B------:R-:W-:Y:S01]  /*1ab10*/  HGMMA.64x16x16.F32.BF16 R168, gdesc[UR16], R168, gsb0 ;  /* 0x0020000010a879f0 */ /* 0x000fe200080018a8 */
[----:B------:R-:W-:Y:S01]  /*1ab20*/  VIADD R4, R3, 0x202 ;  /* 0x0000020203047836 */ /* 0x000fe20000000000 */
[----:B------:R-:W-:Y:S01]  /*1ab30*/  UMOV UR12, UR30 ;  /* 0x0000001e000c7c82 */ /* 0x000fe20008000000 */
[----:B------:R-:W-:Y:S01]  /*1ab40*/  IMAD.MOV.U32 R5, RZ, RZ, 0x40000040 ;  /* 0x40000040ff057424 */ /* 0x000fe200078e00ff */
[----:B------:R-:W-:Y:S01]  /*1ab50*/  UMOV UR13, UR31 ;  /* 0x0000001f000d7c82 */ /* 0x000fe20008000000 */
[----:B------:R-:W3:Y:S01]  /*1ab60*/  LDL.64 R20, [R1+0x28] ;  /* 0x0000280001147983 */ /* 0x000ee20000100a00 */
        /* <DEDUP_REMOVED lines=782> */
.L_x_2531:
[----:B------:R-:W-:Y:S01]  /*1dc50*/  SHF.L.U32 R0, R9, 0x1f, RZ ;  /* 0x0000001f09007819 */ /* 0x000fe200000006ff */
[----:B------:R-:W-:-:S04]  /*1dc60*/  IMAD R9, R10, 0x8, R16 ;  /* 0x000000080a097824 */ /* 0x000fc800078e0210 */
[----:B------:R0:W1:Y:S01]  /*1dc70*/  SYNCS.PHASECHK.TRANS64.TRYWAIT P2, [R9+URZ+0x38850], R0 ;  /* 0x03885000090075a7 */ /* 0x000062000804017f */
[----:B------:R-:W-:Y:S05]  /*1dc80*/  @!P0 BRA `(.L_x_2532) ;  /* 0x0000000000048947 */ /* 0x000fea0003800000 */
[----:B------:R-:W-:Y:S01]  /*1dc90*/  BPT.TRAP 0x1 ;  /* 0x000000040000795c */ /* 0x000fe20000300000 */
.L_x_2532:
[----:B------:R-:W-:Y:S04]  /*1dca0*/  BSSY B2, `(.L_x_2533) ;  /* 0x0000004000027945 */ /* 0x000fe80003800000 */
[----:B-1----:R-:W-:Y:S05]  /*1dcb0*/  @P2 BRA `(.L_x_2534) ;  /* 0x0000000000082947 */ /* 0x002fea0003800000 */
[----:B------:R-:W1:Y:S02]  /*1dcc0*/  SYNCS.PHASECHK.TRANS64.TRYWAIT P2, [R9+URZ+0x38850], R0 ;  /* 0x03885000090075a7 */ /* 0x000e64000804017f */
[----:B-1----:R-:W-:Y:S05]  /*1dcd0*/  @!P2 BRA `(.L_x_2535) ;  /* 0x0000011c002ca947 */ /* 0x002fea0003800000 */
.L_x_2534:
[----:B------:R-:W-:Y:S05]  /*1dce0*/  BSYNC B2 ;  /* 0x0000000000027941 */ /* 0x000fea0003800000 */
.L_x_2533:
[----:B01----:R-:W-:Y:S01]  /*1dcf0*/  VIADD R0, R16, 0x400 ;  /* 0x0000040010007836 */ /* 0x003fe20000000000 */
[----:B------:R-:W2:Y:S04]  /*1dd00*/  LDL R15, [R1+0x68] ;  /* 0x00006800010f7983 */ /* 0x000ea80000100800 */
[----:B------:R-:W-:Y:S01]  /*1dd10*/  SHF.R.U32.HI R0, RZ, 0x4, R0 ;  /* 0x00000004ff007819 */ /* 0x000fe20000011600 */
[----:B------:R-:W3:Y:S01]  /*1dd20*/  LDL R14, [R1+0x6c] ;  /* 0x00006c00010e7983 */ /* 0x000ee20000100800 */
[----:B------:R-:W-:Y:S01]  /*1dd30*/  IMAD.MOV.U32 R3, RZ, RZ, 0x40000040 ;  /* 0x40000040ff037424 */ /* 0x000fe200078e00ff */
[----:B------:R-:W-:Y:S01]  /*1dd40*/  WARPGROUP.ARRIVE ;  /* 0x00000000000079c5 */ /* 0x000fe20000000000 */
[----:B------:R-:W-:Y:S01]  /*1dd50*/  LOP3.LUT R0, R0, 0x3fff, RZ, 0xc0, !PT ;  /* 0x00003fff00007812 */ /* 0x000fe200078ec0ff */
[----:B------:R-:W-:-:S02]  /*1dd60*/  IMAD.MOV.U32 R5, RZ, RZ, 0x40000040 ;  /* 0x40000040ff057424 */ /* 0x000fc400078e00ff */
[----:B------:R-:W-:Y:S01]  /*1dd70*/  R2UR UR7, R3 ;  /* 0x00000000030772ca */ /* 0x000fe200000e0000 */
[----:B------:R-:W-:Y:S01]  /*1dd80*/  @!P1 VIADD R11, R11, 0x38840 ;  /* 0x000388400b0b9836 */ /* 0x000fe20000000000 */
[----:B------:R-:W-:Y:S01]  /*1dd90*/  LOP3.LUT R0, R0, 0x2800000, RZ, 0xfc, !PT ;  /* 0x0280000000007812 */ /* 0x000fe200078efcff */
[----:B------:R-:W-:-:S03]  /*1dda0*/  @!P1 VIADD R9, R9, 0x38860 ;  /* 0x0003886009099836 */ /* 0x000fc60000000000 */
[----:B------:R-:W-:Y:S01]  /*1ddb0*/  @!P1 PRMT R11, RZ, 0x654, R11 ;  /* 0x00000654ff0b9816 */ /* 0x000fe2000000000b */
[----:B------:R-:W-:Y:S01]  /*1ddc0*/  IMAD R2, R10, 0xa00, R0 ;  /* 0x00000a000a027824 */ /* 0x000fe200078e0200 */
[----:B------:R-:W-:Y:S01]  /*1ddd0*/  @!P1 PRMT R9, RZ, 0x654, R9 ;  /* 0x00000654ff099816 */ /* 0x000fe20000000009 */
[----:B------:R-:W-:Y:S02]  /*1dde0*/  IMAD.SHL.U32 R0, R225, 0x80, RZ ;  /* 0x00000080e1007824 */ /* 0x000fe400078e00ff */
[C---:B------:R-:W-:Y:S01]  /*1ddf0*/  VIADD R4, R2.reuse, 0x80 ;  /* 0x0000008002047836 */ /* 0x040fe20000000000 */
[----:B------:R-:W-:Y:S01]  /*1de00*/  R2UR UR6, R2 ;  /* 0x00000000020672ca */ /* 0x000fe200000e0000 */
[----:B------:R-:W-:-:S05]  /*1de10*/  IMAD R0, R8, -0x50, R0 ;  /* 0xffffffb008007824 */ /* 0x000fca00078e0200 */
[----:B------:R-:W-:-:S05]  /*1de20*/  IADD3 R0, R0, 0x1, R237 ;  /* 0x0000000100007810 */ /* 0x000fca0007ffe0ed */
[----:B------:R-:W-:Y:S02]  /*1de30*/  IMAD.IADD R0, R0, 0x1, -R227 ;  /* 0x0000000100007824 */ /* 0x000fe400078e0ae3 */
[----:B------:R-:W-:Y:S01]  /*1de40*/  HGMMA.64x256x16.F32.BF16 R24, R208, gdesc[UR4].tnspB, R24, gsb0 ;  /* 0x43e00004d0187df0 */ /* 0x000fe20008001818 */
[----:B------:R-:W-:Y:S01]  /*1de50*/  R2UR UR6, R4 ;  /* 0x00000000040672ca */ /* 0x000fe200000e0000 */
[----:B------:R-:W-:Y:S01]  /*1de60*/  VIADD R4, R2, 0x100 ;  /* 0x0000010002047836 */ /* 0x000fe20000000000 */
[----:B------:R-:W-:Y:S01]  /*1de70*/  R2UR UR7, R5 ;  /* 0x00000000050772ca */ /* 0x000fe200000e0000 */
[----:B------:R-:W-:Y:S02]  /*1de80*/  IMAD.MOV.U32 R5, RZ, RZ, 0x40000040 ;  /* 0x40000040ff057424 */ /* 0x000fe400078e00ff */
[----:B--2---:R-:W-:-:S04]  /*1de90*/  IMAD R0, R15, -0x2, R0 ;  /* 0xfffffffe0f007824 */ /* 0x004fc800078e0200 */
[----:B---3--:R-:W-:Y:S01]  /*1dea0*/  IMAD.IADD R0, R14, 0x1, R0 ;  /* 0x000000010e007824 */ /* 0x008fe200078e0200 */
[----:B------:R-:W-:Y:S02]  /*1deb0*/  WARPGROUP.DEPBAR.LE gsb0, 0x0 ;  /* 0x00008000000079c5 */ /* 0x000fe40000010000 */
[----:B------:R-:W-:Y:S02]  /*1dec0*/  WARPGROUP.ARRIVE ;  /* 0x00000000000079c5 */ /* 0x000fe40000000000 */
[C---:B------:R-:W-:Y:S02]  /*1ded0*/  ISETP.GT.AND P2, PT, R0.reuse, RZ, PT ;  /* 0x000000ff0000720c */ /* 0x040fe40003f44270 */
[----:B------:R-:W-:-:S11]  /*1dee0*/  ISETP.GT.AND P3, PT, R0, 0x1, PT ;  /* 0x000000010000780c */ /* 0x000fd60003f64270 */
[----:B------:R-:W-:Y:S01]  /*1def0*/  HGMMA.64x256x16.F32.BF16 R24, R204, gdesc[UR4].tnspB, R24, gsb0 ;  /* 0x43e00004cc187df0 */ /* 0x000fe20008001818 */
[----:B------:R-:W-:Y:S01]  /*1df00*/  R2UR UR6, R4 ;  /* 0x00000000040672ca */ /* 0x000fe200000e0000 */
[----:B------:R-:W-:Y:S01]  /*1df10*/  VIADD R4, R2, 0x180 ;  /* 0x0000018002047836 */ /* 0x000fe20000000000 */
[----:B------:R-:W-:Y:S01]  /*1df20*/  R2UR UR7, R5 ;  /* 0x00000000050772ca */ /* 0x000fe200000e0000 */
[----:B------:R-:W-:Y:S01]  /*1df30*/  IMAD.MOV.U32 R5, RZ, RZ, 0x40000040 ;  /* 0x40000040ff057424 */ /* 0x000fe200078e00ff */
[----:B------:R-:W-:Y:S01]  /*1df40*/  FSEL R184, R184, -INF , P2 ;  /* 0xff800000b8b87808 */ /* 0x000fe20001000000 */
[----:B------:R-:W-:Y:S01]  /*1df50*/  VIADD R2, R2, 0x200 ;  /* 0x0000020002027836 */ /* 0x000fe20000000000 */
        /* <DEDUP_REMOVED lines=58> */
[----:B------:R-:W-:Y:S02]  /*1e300*/  ISETP.GT.AND P3, PT, R0, 0x1, PT ;  /* 0x000000010000780c */ /* 0x000fe40003f64270 */
[----:B------:R-:W-:Y:S02]  /*1e310*/  FSEL R186, R186, -INF , P2 ;  /* 0xff800000baba7808 */ /* 0x000fe40001000000 */
[C---:B------:R-:W-:Y:S02]  /*1e320*/  ISETP.GT.AND P4, PT, R0.reuse, 0x8, PT ;  /* 0x000000080000780c */ /* 0x040fe40003f84270 */
[----:B------:R-:W-:Y:S02]  /*1e330*/  FSEL R187, R187, -INF , P3 ;  /* 0xff800000bbbb7808 */ /* 0x000fe40001800000 */
[----:B------:R-:W-:Y:S02]  /*1e340*/  ISETP.GT.AND P5, PT, R0, 0x9, PT ;  /* 0x000000090000780c */ /* 0x000fe40003fa4270 */
[----:B------:R-:W-:-:S02]  /*1e350*/  FSEL R190, R190, -INF , P4 ;  /* 0xff800000bebe7808 */ /* 0x000fc40002000000 */
[----:B------:R-:W-:Y:S02]  /*1e360*/  FSEL R191, R191, -INF , P5 ;  /* 0xff800000bfbf7808 */ /* 0x000fe40002800000 */
[C---:B------:R-:W-:Y:S02]  /*1e370*/  ISETP.GT.AND P3, PT, R0.reuse, 0x10, PT ;  /* 0x000000100000780c */ /* 0x040fe40003f64270 */
[----:B------:R-:W-:Y:S02]  /*1e380*/  ISETP.GT.AND P4, PT, R0, 0x11, PT ;  /* 0x000000110000780c */ /* 0x000fe40003f84270 */
[----:B------:R-:W-:Y:S02]  /*1e390*/  FSEL R178, R178, -INF , P3 ;  /* 0xff800000b2b27808 */ /* 0x000fe40001800000 */
[----:B------:R-:W-:Y:S02]  /*1e3a0*/  ISETP.GT.AND P5, PT, R0, 0x18, PT ;  /* 0x000000180000780c */ /* 0x000fe40003fa4270 */
[----:B------:R-:W-:-:S02]  /*1e3b0*/  FSEL R179, R179, -INF , P4 ;  /* 0xff800000b3b37808 */ /* 0x000fc40002000000 */
[----:B------:R-:W-:Y:S02]  /*1e3c0*/  ISETP.GT.AND P6, PT, R0, 0x19, PT ;  /* 0x000000190000780c */ /* 0x000fe40003fc4270 */
[----:B------:R-:W-:Y:S02]  /*1e3d0*/  FSEL R182, R182, -INF , P5 ;  /* 0xff800000b6b67808 */ /* 0x000fe40002800000 */
[----:B------:R-:W-:Y:S02]  /*1e3e0*/  FSEL R183, R183, -INF , P6 ;  /* 0xff800000b7b77808 */ /* 0x000fe40003000000 */
[C---:B------:R-:W-:Y:S02]  /*1e3f0*/  ISETP.GT.AND P3, PT, R0.reuse, 0x20, PT ;  /* 0x000000200000780c */ /* 0x040fe40003f64270 */
[----:B------:R-:W-:Y:S02]  /*1e400*/  ISETP.GT.AND P4, PT, R0, 0x21, PT ;  /* 0x000000210000780c */ /* 0x000fe40003f84270 */
[----:B------:R-:W-:-:S02]  /*1e410*/  FSEL R170, R170, -INF , P3 ;  /* 0xff800000aaaa7808 */ /* 0x000fc40001800000 */
[C---:B------:R-:W-:Y:S02]  /*1e420*/  ISETP.GT.AND P5, PT, R0.reuse, 0x28, PT ;  /* 0x000000280000780c */ /* 0x040fe40003fa4270 */
[----:B------:R-:W-:Y:S02]  /*1e430*/  FSEL R171, R171, -INF , P4 ;  /* 0xff800000abab7808 */ /* 0x000fe40002000000 */
[----:B------:R-:W-:Y:S02]  /*1e440*/  ISETP.GT.AND P6, PT, R0, 0x29, PT ;  /* 0x000000290000780c */ /* 0x000fe40003fc4270 */
[----:B------:R-:W-:Y:S02]  /*1e450*/  FSEL R174, R174, -INF , P5 ;  /* 0xff800000aeae7808 */ /* 0x000fe40002800000 */
[----:B------:R-:W-:Y:S02]  /*1e460*/  FSEL R175, R175, -INF , P6 ;  /* 0xff800000afaf7808 */ /* 0x000fe40003000000 */
[----:B------:R-:W-:-:S02]  /*1e470*/  ISETP.GT.AND P3, PT, R0, 0x30, PT ;  /* 0x000000300000780c */ /* 0x000fc40003f64270 */
        /* <DEDUP_REMOVED lines=13> */
[----:B------:R-:W-:Y:S01]  /*1e550*/  FSEL R158, R158, -INF , P5 ;  /* 0xff8000009e9e7808 */ /* 0x000fe20002800000 */
[----:B------:R-:W-:Y:S02]  /*1e560*/  WARPGROUP.DEPBAR.LE gsb0, 0x0 ;  /* 0x00008000000079c5 */ /* 0x000fe40000010000 */
[----:B------:R-:W-:-:S06]  /*1e570*/  WARPGROUP.ARRIVE ;  /* 0x00000000000079c5 */ /* 0x000fcc0000000000 */
[----:B------:R-:W-:Y:S01]  /*1e580*/  HGMMA.64x256x16.F32.BF16 R24, R200, gdesc[UR4].tnspB, R24, gsb0 ;  /* 0x43e00004c8187df0 */ /* 0x000fe20008001818 */
[----:B------:R-:W-:Y:S02]  /*1e590*/  R2UR UR6, R4 ;  /* 0x00000000040672ca */ /* 0x000fe400000e0000 */
[----:B------:R-:W-:Y:S02]  /*1e5a0*/  R2UR UR7, R5 ;  /* 0x00000000050772ca */ /* 0x000fe400000e0000 */
[----:B------:R-:W-:Y:S02]  /*1e5b0*/  FMNMX.FTZ R5, R157, R3, !PT ;  /* 0x000000039d057209 */ /* 0x000fe40007810000 */
        /* <DEDUP_REMOVED lines=8> */
[----:B0-----:R-:W-:Y:S01]  /*1e640*/  FMNMX.FTZ R5, R5, R3, !PT ;  /* 0x0000000305057209 */ /* 0x001fe20007810000 */
[----:B------:R-:W-:Y:S01]  /*1e650*/  IMAD.MOV.U32 R3, RZ, RZ, 0x40000040 ;  /* 0x40000040ff037424 */ /* 0x000fe200078e00ff */
        /* <DEDUP_REMOVED lines=17> */
[----:B------:R-:W0:Y:S01]  /*1e770*/  SHFL.BFLY PT, R2, R5, 0x1, 0x1f ;  /* 0x0c201f0005027f89 */ /* 0x000e2200000e0000 */
[----:B------:R-:W-:Y:S01]  /*1e780*/  IMAD.U32 R3, RZ, RZ, UR39 ;  /* 0x00000027ff037e24 */ /* 0x000fe2000f8e00ff */
[----:B0-----:R-:W-:-:S04]  /*1e790*/  FMNMX.FTZ R5, R5, R2, !PT ;  /* 0x0000000205057209 */ /* 0x001fc80007810000 */
[C---:B------:R-:W-:Y:S01]  /*1e7a0*/  FSETP.NEU.FTZ.AND P2, PT, R5.reuse, -INF , PT ;  /* 0xff8000000500780b */ /* 0x040fe20003f5d000 */
[----:B------:R-:W-:-:S05]  /*1e7b0*/  FMUL.FTZ R2, R5, R3 ;  /* 0x0000000305027220 */ /* 0x000fca0000410000 */
[----:B------:R-:W-:-:S05]  /*1e7c0*/  FSEL R2, R2, RZ, P2 ;  /* 0x000000ff02027208 */ /* 0x000fca0001000000 */
[-CC-:B------:R-:W-:Y:S01]  /*1e7d0*/  FFMA.FTZ R204, R176, R3.reuse, -R2.reuse ;  /* 0x00000003b0cc7223 */ /* 0x180fe20000010802 */
[----:B------:R-:W-:Y:S01]  /*1e7e0*/  FSEL R176, R159, -INF , P6 ;  /* 0xff8000009fb07808 */ /* 0x000fe20003000000 */
[-CC-:B------:R-:W-:Y:S01]  /*1e7f0*/  FFMA.FTZ R208, R184, R3.reuse, -R2.reuse ;  /* 0x00000003b8d07223 */ /* 0x180fe20000010802 */
[-CC-:B------:R-:W-:Y:S01]  /*1e800*/  FFMA.FTZ R10, R185, R3.reuse, -R2.reuse ;  /* 0x00000003b90a7223 */ /* 0x180fe20000010802 */
[-CC-:B------:R-:W-:Y:S01]  /*1e810*/  FFMA.FTZ R210, R188, R3.reuse, -R2.reuse ;  /* 0x00000003bcd27223 */ /* 0x180fe20000010802 */
[----:B------:R-:W-:Y:S01]  /*1e820*/  FMNMX.FTZ R0, R176, R0, !PT ;  /* 0x00000000b0007209 */ /* 0x000fe20007810000 */
[-CC-:B------:R-:W-:Y:S01]  /*1e830*/  FFMA.FTZ R14, R189, R3.reuse, -R2.reuse ;  /* 0x00000003bd0e7223 */ /* 0x180fe20000010802 */
[-CC-:B------:R-:W-:Y:S01]  /*1e840*/  FFMA.FTZ R15, R177, R3.reuse, -R2.reuse ;  /* 0x00000003b10f7223 */ /* 0x180fe20000010802 */
[-CC-:B------:R-:W-:Y:S01]  /*1e850*/  FFMA.FTZ R206, R180, R3.reuse, -R2.reuse ;  /* 0x00000003b4ce7223 */ /* 0x180fe20000010802 */
[-CC-:B------:R-:W-:Y:S01]  /*1e860*/  FFMA.FTZ R20, R181, R3.reuse, -R2.reuse ;  /* 0x00000003b5147223 */ /* 0x180fe20000010802 */
[----:B------:R-:W0:Y:S01]  /*1e870*/  SHFL.BFLY PT, R4, R0, 0x2, 0x1f ;  /* 0x0c401f0000047f89 */ /* 0x000e2200000e0000 */
[-CC-:B------:R-:W-:Y:S01]  /*1e880*/  FFMA.FTZ R200, R168, R3.reuse, -R2.reuse ;  /* 0x00000003a8c87223 */ /* 0x180fe20000010802 */
[-CC-:B------:R-:W-:Y:S01]  /*1e890*/  FFMA.FTZ R21, R169, R3.reuse, -R2.reuse ;  /* 0x00000003a9157223 */ /* 0x180fe20000010802 */
[-CC-:B------:R-:W-:Y:S01]  /*1e8a0*/  FFMA.FTZ R202, R172, R3.reuse, -R2.reuse ;  /* 0x00000003acca7223 */ /* 0x180fe20000010802 */
[----:B------:R-:W-:Y:S01]  /*1e8b0*/  FFMA.FTZ R159, R173, R3, -R2 ;  /* 0x00000003ad9f7223 */ /* 0x000fe20000010802 */
        /* <DEDUP_REMOVED lines=10> */
[----:B------:R-:W-:Y:S02]  /*1e960*/  FSEL R0, R5, RZ, P2 ;  /* 0x000000ff05007208 */ /* 0x000fe40001000000 */
[C---:B------:R-:W-:Y:S01]  /*1e970*/  FSETP.NEU.FTZ.AND P2, PT, R4.reuse, -INF , PT ;  /* 0xff8000000400780b */ /* 0x040fe20003f5d000 */
[-C--:B------:R-:W-:Y:S02]  /*1e980*/  FMUL.FTZ R168, R4, R3.reuse ;  /* 0x0000000304a87220 */ /* 0x080fe40000410000 */
[----:B------:R-:W-:Y:S02]  /*1e990*/  FADD.FTZ R0, -R0, R7 ;  /* 0x0000000700007221 */ /* 0x000fe40000010100 */
[----:B------:R-:W-:Y:S01]  /*1e9a0*/  MUFU.EX2 R20, R20 ;  /* 0x0000001400147308 */ /* 0x000fe20000000800 */
[----:B------:R-:W-:Y:S01]  /*1e9b0*/  FSEL R168, R168, RZ, P2 ;  /* 0x000000ffa8a87208 */ /* 0x000fe20001000000 */
[----:B------:R-:W-:-:S04]  /*1e9c0*/  FMUL.FTZ R0, R0, R3 ;  /* 0x0000000300007220 */ /* 0x000fc80000410000 */
        /* <DEDUP_REMOVED lines=9> */
[----:B------:R-:W-:Y:S01]  /*1ea60*/  FFMA.FTZ R155, R155, R3, -R168 ;  /* 0x000000039b9b7223 */ /* 0x000fe200000108a8 */
[----:B------:R-:W-:Y:S08]  /*1ea70*/  MUFU.EX2 R209, R209 ;  /* 0x000000d100d17308 */ /* 0x000ff00000000800 */
[----:B------:R-:W-:Y:S01]  /*1ea80*/  MUFU.EX2 R211, R211 ;  /* 0x000000d300d37308 */ /* 0x000fe20000000800 */
[----:B0-----:R-:W-:Y:S01]  /*1ea90*/  FFMA.FTZ R13, R0, R13, R208 ;  /* 0x0000000d000d7223 */ /* 0x001fe200000100d0 */
[----:B------:R-:W-:-:S03]  /*1eaa0*/  F2FP.BF16.F32.PACK_AB R208, R10, R208 ;  /* 0x000000d00ad0723e */ /* 0x000fc600000010ff */
[----:B------:R-:W-:-:S03]  /*1eab0*/  FADD.FTZ R13, R10, R13 ;  /* 0x0000000d0a0d7221 */ /* 0x000fc60000010000 */
[----:B------:R-:W-:Y:S01]  /*1eac0*/  MUFU.EX2 R205, R205 ;  /* 0x000000cd00cd7308 */ /* 0x000fe20000000800 */
[----:B------:R-:W-:Y:S01]  /*1ead0*/  FADD.FTZ R13, R210, R13 ;  /* 0x0000000dd20d7221 */ /* 0x000fe20000010000 */
[----:B------:R-:W-:-:S03]  /*1eae0*/  F2FP.BF16.F32.PACK_AB R210, R14, R210 ;  /* 0x000000d20ed2723e */ /* 0x000fc600000010ff */
[----:B------:R-:W-:-:S03]  /*1eaf0*/  FADD.FTZ R13, R14, R13 ;  /* 0x0000000d0e0d7221 */ /* 0x000fc60000010000 */
[----:B------:R-:W-:Y:S01]  /*1eb00*/  MUFU.EX2 R207, R207 ;  /* 0x000000cf00cf7308 */ /* 0x000fe20000000800 */
[----:B------:R-:W-:Y:S01]  /*1eb10*/  FADD.FTZ R13, R204, R13 ;  /* 0x0000000dcc0d7221 */ /* 0x000fe20000010000 */
[----:B------:R-:W-:-:S03]  /*1eb20*/  F2FP.BF16.F32.PACK_AB R204, R15, R204 ;  /* 0x000000cc0fcc723e */ /* 0x000fc600000010ff */
[----:B------:R-:W-:-:S03]  /*1eb30*/  FADD.FTZ R13, R15, R13 ;  /* 0x0000000d0f0d7221 */ /* 0x000fc60000010000 */
[----:B------:R-:W0:Y:S01]  /*1eb40*/  MUFU.EX2 R200, R200 ;  /* 0x000000c800c87308 */ /* 0x000e220000000800 */
[----:B------:R-:W-:Y:S01]  /*1eb50*/  FADD.FTZ R13, R206, R13 ;  /* 0x0000000dce0d7221 */ /* 0x000fe20000010000 */
[----:B------:R-:W-:-:S03]  /*1eb60*/  F2FP.BF16.F32.PACK_AB R206, R20, R206 ;  /* 0x000000ce14ce723e */ /* 0x000fc600000010ff */
[----:B------:R-:W-:-:S03]  /*1eb70*/  FADD.FTZ R13, R20, R13 ;  /* 0x0000000d140d7221 */ /* 0x000fc60000010000 */
[----:B------:R-:W1:Y:S08]  /*1eb80*/  MUFU.EX2 R21, R21 ;  /* 0x0000001500157308 */ /* 0x000e700000000800 */
[----:B------:R-:W-:Y:S01]  /*1eb90*/  MUFU.EX2 R201, R201 ;  /* 0x000000c900c97308 */ /* 0x000fe20000000800 */
[----:B0-----:R-:W-:-:S07]  /*1eba0*/  FADD.FTZ R13, R200, R13 ;  /* 0x0000000dc80d7221 */ /* 0x001fce0000010000 */
[----:B------:R-:W0:Y:S01]  /*1ebb0*/  MUFU.EX2 R202, R202 ;  /* 0x000000ca00ca7308 */ /* 0x000e220000000800 */
[C---:B-1----:R-:W-:Y:S01]  /*1ebc0*/  FADD.FTZ R13, R21.reuse, R13 ;  /* 0x0000000d150d7221 */ /* 0x042fe20000010000 */
[----:B------:R-:W-:-:S06]  /*1ebd0*/  F2FP.BF16.F32.PACK_AB R200, R21, R200 ;  /* 0x000000c815c8723e */ /* 0x000fcc00000010ff */
[----:B------:R-:W1:Y:S08]  /*1ebe0*/  MUFU.EX2 R159, R159 ;  /* 0x0000009f009f7308 */ /* 0x000e700000000800 */
[----:B------:R-:W-:Y:S01]  /*1ebf0*/  MUFU.EX2 R203, R203 ;  /* 0x000000cb00cb7308 */ /* 0x000fe20000000800 */
[----:B0-----:R-:W-:-:S07]  /*1ec00*/  FADD.FTZ R13, R202, R13 ;  /* 0x0000000dca0d7221 */ /* 0x001fce0000010000 */
[----:B------:R-:W-:Y:S01]  /*1ec10*/  MUFU.EX2 R10, R155 ;  /* 0x0000009b000a7308 */ /* 0x000fe20000000800 */
[C---:B-1----:R-:W-:Y:S01]  /*1ec20*/  FADD.FTZ R13, R159.reuse, R13 ;  /* 0x0000000d9f0d7221 */ /* 0x042fe20000010000 */
[----:B------:R-:W-:Y:S01]  /*1ec30*/  F2FP.BF16.F32.PACK_AB R202, R159, R202 ;  /* 0x000000ca9fca723e */ /* 0x000fe200000010ff */
[----:B------:R-:W-:Y:S02]  /*1ec40*/  WARPGROUP.DEPBAR.LE gsb0, 0x0 ;  /* 0x00008000000079c5 */ /* 0x000fe40000010000 */
[----:B------:R-:W-:Y:S01]  /*1ec50*/  WARPGROUP.ARRIVE ;  /* 0x00000000000079c5 */ /* 0x000fe20000000000 */
[-CC-:B------:R-:W-:Y:S01]  /*1ec60*/  FFMA.FTZ R196, R160, R3.reuse, -R2.reuse ;  /* 0x00000003a0c47223 */ /* 0x180fe20000010802 */
[-CC-:B------:R-:W-:Y:S01]  /*1ec70*/  FFMA.FTZ R160, R161, R3.reuse, -R2.reuse ;  /* 0x00000003a1a07223 */ /* 0x180fe20000010802 */
[-CC-:B------:R-:W-:Y:S01]  /*1ec80*/  FFMA.FTZ R198, R164, R3.reuse, -R2.reuse ;  /* 0x00000003a4c67223 */ /* 0x180fe20000010802 */
[-C--:B------:R-:W-:Y:S01]  /*1ec90*/  FFMA.FTZ R161, R165, R3.reuse, -R2 ;  /* 0x00000003a5a17223 */ /* 0x080fe20000010802 */
[-CC-:B------:R-:W-:Y:S01]  /*1eca0*/  FFMA.FTZ R164, R183, R3.reuse, -R168.reuse ;  /* 0x00000003b7a47223 */ /* 0x180fe200000108a8 */
[----:B------:R-:W-:Y:S01]  /*1ecb0*/  HGMMA.64x256x16.F32.BF16 R24, R192, gdesc[UR4].tnspB, R24, gsb0 ;  /* 0x43e00004c0187df0 */ /* 0x000fe20008001818 */
[-CC-:B------:R-:W-:Y:S01]  /*1ecc0*/  FFMA.FTZ R165, R175, R3.reuse, -R168.reuse ;  /* 0x00000003afa57223 */ /* 0x180fe200000108a8 */
[-CC-:B------:R-:W-:Y:S01]  /*1ecd0*/  FFMA.FTZ R197, R162, R3.reuse, -R168.reuse ;  /* 0x00000003a2c57223 */ /* 0x180fe200000108a8 */
[----:B------:R-:W0:Y:S01]  /*1ece0*/  MUFU.EX2 R196, R196 ;  /* 0x000000c400c47308 */ /* 0x000e220000000800 */
[----:B------:R-:W-:-:S07]  /*1ecf0*/  FFMA.FTZ R199, R166, R3, -R168 ;  /* 0x00000003a6c77223 */ /* 0x000fce00000108a8 */
[----:B------:R-:W-:Y:S08]  /*1ed00*/  MUFU.EX2 R164, R164 ;  /* 0x000000a400a47308 */ /* 0x000ff00000000800 */
[----:B------:R-:W-:Y:S01]  /*1ed10*/  MUFU.EX2 R165, R165 ;  /* 0x000000a500a57308 */ /* 0x000fe20000000800 */
[----:B0-----:R-:W-:-:S07]  /*1ed20*/  FADD.FTZ R13, R196, R13 ;  /* 0x0000000dc40d7221 */ /* 0x001fce0000010000 */
[----:B------:R-:W0:Y:S08]  /*1ed30*/  MUFU.EX2 R160, R160 ;  /* 0x000000a000a07308 */ /* 0x000e300000000800 */
[----:B------:R-:W-:Y:S08]  /*1ed40*/  MUFU.EX2 R197, R197 ;  /* 0x000000c500c57308 */ /* 0x000ff00000000800 */
[----:B------:R-:W1:Y:S01]  /*1ed50*/  MUFU.EX2 R198, R198 ;  /* 0x000000c600c67308 */ /* 0x000e620000000800 */
[C---:B0-----:R-:W-:Y:S01]  /*1ed60*/  FADD.FTZ R13, R160.reuse, R13 ;  /* 0x0000000da00d7221 */ /* 0x041fe20000010000 */
[----:B------:R-:W-:-:S06]  /*1ed70*/  F2FP.BF16.F32.PACK_AB R196, R160, R196 ;  /* 0x000000c4a0c4723e */ /* 0x000fcc00000010ff */
[----:B------:R-:W0:Y:S08]  /*1ed80*/  MUFU.EX2 R161, R161 ;  /* 0x000000a100a17308 */ /* 0x000e300000000800 */
[----:B------:R-:W-:Y:S01]  /*1ed90*/  MUFU.EX2 R199, R199 ;  /* 0x000000c700c77308 */ /* 0x000fe20000000800 */
[----:B-1----:R-:W-:-:S04]  /*1eda0*/  FADD.FTZ R13, R198, R13 ;  /* 0x0000000dc60d7221 */ /* 0x002fc80000010000 */
[C---:B0-----:R-:W-:Y:S01]  /*1edb0*/  FADD.FTZ R13, R161.reuse, R13 ;  /* 0x0000000da10d7221 */ /* 0x041fe20000010000 */
[----:B------:R-:W-:Y:S01]  /*1edc0*/  F2FP.BF16.F32.PACK_AB R198, R161, R198 ;  /* 0x000000c6a1c6723e */ /* 0x000fe200000010ff */
[----:B------:R-:W-:Y:S02]  /*1edd0*/  WARPGROUP.DEPBAR.LE gsb0, 0x0 ;  /* 0x00008000000079c5 */ /* 0x000fe40000010000 */
[-CC-:B------:R-:W-:Y:S01]  /*1ede0*/  FFMA.FTZ R192, R152, R3.reuse, -R2.reuse ;  /* 0x0000000398c07223 */ /* 0x180fe20000010802 */
[-CC-:B------:R-:W-:Y:S01]  /*1edf0*/  FFMA.FTZ R152, R153, R3.reuse, -R2.reuse ;  /* 0x0000000399987223 */ /* 0x180fe20000010802 */
[-CC-:B------:R-:W-:Y:S01]  /*1ee00*/  FFMA.FTZ R194, R156, R3.reuse, -R2.reuse ;  /* 0x000000039cc27223 */ /* 0x180fe20000010802 */
[-C--:B------:R-:W-:Y:S01]  /*1ee10*/  FFMA.FTZ R2, R157, R3.reuse, -R2 ;  /* 0x000000039d027223 */ /* 0x080fe20000010802 */
[-CC-:B------:R-:W-:Y:S01]  /*1ee20*/  FFMA.FTZ R153, R187, R3.reuse, -R168.reuse ;  /* 0x00000003bb997223 */ /* 0x180fe200000108a8 */
[-CC-:B------:R-:W-:Y:S01]  /*1ee30*/  FFMA.FTZ R156, R191, R3.reuse, -R168.reuse ;  /* 0x00000003bf9c7223 */ /* 0x180fe200000108a8 */
[-CC-:B------:R-:W-:Y:S01]  /*1ee40*/  FFMA.FTZ R157, R179, R3.reuse, -R168.reuse ;  /* 0x00000003b39d7223 */ /* 0x180fe200000108a8 */
[----:B------:R0:W-:Y:S01]  /*1ee50*/  MUFU.EX2 R7, R2 ;  /* 0x0000000200077308 */ /* 0x0001e20000000800 */
[----:B------:R-:W-:Y:S01]  /*1ee60*/  @!P1 SYNCS.ARRIVE.TRANS64.RED.A1T0 RZ, [R11+URZ], RZ ;  /* 0x000000ff0bff99a7 */ /* 0x000fe2000810043f */
[-CC-:B------:R-:W-:Y:S01]  /*1ee70*/  FFMA.FTZ R193, R154, R3.reuse, -R168.reuse ;  /* 0x000000039ac17223 */ /* 0x180fe200000108a8 */
[----:B------:R-:W-:-:S05]  /*1ee80*/  FFMA.FTZ R195, R158, R3, -R168 ;  /* 0x000000039ec37223 */ /* 0x000fca00000108a8 */
[----:B------:R-:W-:Y:S01]  /*1ee90*/  MUFU.EX2 R153, R153 ;  /* 0x0000009900997308 */ /* 0x000fe20000000800 */
[----:B0-----:R-:W-:Y:S01]  /*1eea0*/  FSEL R2, R4, RZ, P2 ;  /* 0x000000ff04027208 */ /* 0x001fe20001000000 */
[----:B------:R0:W-:Y:S01]  /*1eeb0*/  @!P1 SYNCS.ARRIVE.TRANS64.RED.A1T0 RZ, [R9+URZ], RZ ;  /* 0x000000ff09ff99a7 */ /* 0x0001e2000810043f */
[C---:B------:R-:W-:Y:S01]  /*1eec0*/  ISETP.GT.AND P2, PT, R8.reuse, R224, PT ;  /* 0x000000e00800720c */ /* 0x040fe20003f44270 */
[----:B------:R-:W-:Y:S02]  /*1eed0*/  VIADD R8, R8, 0xffffffff ;  /* 0xffffffff08087836 */ /* 0x000fe40000000000 */
[----:B------:R-:W-:Y:S02]  /*1eee0*/  FADD.FTZ R2, -R2, R6 ;  /* 0x0000000602027221 */ /* 0x000fe40000010100 */
[----:B------:R-:W-:Y:S02]  /*1eef0*/  MUFU.EX2 R156, R156 ;  /* 0x0000009c009c7308 */ /* 0x000fe40000000800 */
[-C--:B------:R-:W-:Y:S01]  /*1ef00*/  FMUL.FTZ R2, R2, R3.reuse ;  /* 0x0000000302027220 */ /* 0x080fe20000410000 */
[-CC-:B0-----:R-:W-:Y:S01]  /*1ef10*/  FFMA.FTZ R9, R167, R3.reuse, -R168.reuse ;  /* 0x00000003a7097223 */ /* 0x181fe200000108a8 */
[----:B------:R-:W-:-:S04]  /*1ef20*/  FFMA.FTZ R168, R176, R3, -R168 ;  /* 0x00000003b0a87223 */ /* 0x000fc800000108a8 */
[----:B------:R-:W0:Y:S08]  /*1ef30*/  MUFU.EX2 R2, R2 ;  /* 0x0000000200027308 */ /* 0x000e300000000800 */
[----:B------:R-:W1:Y:S08]  /*1ef40*/  MUFU.EX2 R157, R157 ;  /* 0x0000009d009d7308 */ /* 0x000e700000000800 */
        /* <DEDUP_REMOVED lines=10> */
[----:B-1----:R-:W-:-:S03]  /*1eff0*/  F2FP.BF16.F32.PACK_AB R205, R157, R205 ;  /* 0x000000cd9dcd723e */ /* 0x002fc600000010ff */
[----:B------:R-:W-:-:S03]  /*1f000*/  FADD.FTZ R12, R157, R12 ;  /* 0x0000000c9d0c7221 */ /* 0x000fc60000010000 */
[----:B------:R-:W-:Y:S01]  /*1f010*/  MUFU.EX2 R9, R9 ;  /* 0x0000000900097308 */ /* 0x000fe20000000800 */
[----:B------:R-:W-:Y:S01]  /*1f020*/  FADD.FTZ R12, R207, R12 ;  /* 0x0000000ccf0c7221 */ /* 0x000fe20000010000 */
[----:B------:R-:W-:-:S03]  /*1f030*/  F2FP.BF16.F32.PACK_AB R207, R164, R207 ;  /* 0x000000cfa4cf723e */ /* 0x000fc600000010ff */
[----:B------:R-:W-:-:S03]  /*1f040*/  FADD.FTZ R12, R164, R12 ;  /* 0x0000000ca40c7221 */ /* 0x000fc60000010000 */
[----:B------:R-:W1:Y:S01]  /*1f050*/  MUFU.EX2 R152, R152 ;  /* 0x0000009800987308 */ /* 0x000e620000000800 */
[----:B------:R-:W-:Y:S01]  /*1f060*/  FADD.FTZ R12, R201, R12 ;  /* 0x0000000cc90c7221 */ /* 0x000fe20000010000 */
[----:B0-----:R-:W-:Y:S01]  /*1f070*/  FADD.FTZ R13, R192, R13 ;  /* 0x0000000dc00d7221 */ /* 0x001fe20000010000 */
[C---:B------:R-:W-:Y:S02]  /*1f080*/  F2FP.BF16.F32.PACK_AB R201, R6.reuse, R201 ;  /* 0x000000c906c9723e */ /* 0x040fe400000010ff */
[----:B------:R-:W-:Y:S01]  /*1f090*/  FADD.FTZ R12, R6, R12 ;  /* 0x0000000c060c7221 */ /* 0x000fe20000010000 */
[----:B------:R-:W-:Y:S02]  /*1f0a0*/  IMAD.MOV.U32 R6, RZ, RZ, R4 ;  /* 0x000000ffff067224 */ /* 0x000fe400078e0004 */
[----:B------:R-:W0:Y:S01]  /*1f0b0*/  MUFU.EX2 R193, R193 ;  /* 0x000000c100c17308 */ /* 0x000e220000000800 */
[----:B------:R-:W-:Y:S01]  /*1f0c0*/  FADD.FTZ R12, R203, R12 ;  /* 0x0000000ccb0c7221 */ /* 0x000fe20000010000 */
[----:B------:R-:W-:-:S03]  /*1f0d0*/  F2FP.BF16.F32.PACK_AB R203, R165, R203 ;  /* 0x000000cba5cb723e */ /* 0x000fc600000010ff */
[----:B------:R-:W-:-:S03]  /*1f0e0*/  FADD.FTZ R12, R165, R12 ;  /* 0x0000000ca50c7221 */ /* 0x000fc60000010000 */
[----:B------:R-:W2:Y:S01]  /*1f0f0*/  MUFU.EX2 R194, R194 ;  /* 0x000000c200c27308 */ /* 0x000ea20000000800 */
[----:B------:R-:W-:Y:S01]  /*1f100*/  FADD.FTZ R12, R197, R12 ;  /* 0x0000000cc50c7221 */ /* 0x000fe20000010000 */
[C---:B-1----:R-:W-:Y:S01]  /*1f110*/  FADD.FTZ R13, R152.reuse, R13 ;  /* 0x0000000d980d7221 */ /* 0x042fe20000010000 */
[----:B------:R-:W-:Y:S02]  /*1f120*/  F2FP.BF16.F32.PACK_AB R192, R152, R192 ;  /* 0x000000c098c0723e */ /* 0x000fe400000010ff */
[C---:B------:R-:W-:Y:S01]  /*1f130*/  FADD.FTZ R12, R11.reuse, R12 ;  /* 0x0000000c0b0c7221 */ /* 0x040fe20000010000 */
[----:B------:R-:W-:Y:S02]  /*1f140*/  F2FP.BF16.F32.PACK_AB R197, R11, R197 ;  /* 0x000000c50bc5723e */ /* 0x000fe400000010ff */
[----:B------:R-:W1:Y:S01]  /*1f150*/  MUFU.EX2 R195, R195 ;  /* 0x000000c300c37308 */ /* 0x000e620000000800 */
[----:B------:R-:W-:Y:S01]  /*1f160*/  FADD.FTZ R12, R199, R12 ;  /* 0x0000000cc70c7221 */ /* 0x000fe20000010000 */
[----:B------:R-:W-:-:S03]  /*1f170*/  F2FP.BF16.F32.PACK_AB R199, R9, R199 ;  /* 0x000000c709c7723e */ /* 0x000fc600000010ff */
[----:B------:R-:W-:Y:S01]  /*1f180*/  FADD.FTZ R12, R9, R12 ;  /* 0x0000000c090c7221 */ /* 0x000fe20000010000 */
[----:B------:R-:W-:Y:S02]  /*1f190*/  IMAD.MOV.U32 R9, RZ, RZ, R219 ;  /* 0x000000ffff097224 */ /* 0x000fe400078e00db */
[----:B------:R-:W3:Y:S01]  /*1f1a0*/  MUFU.EX2 R168, R168 ;  /* 0x000000a800a87308 */ /* 0x000ee20000000800 */
[----:B0-----:R-:W-:Y:S01]  /*1f1b0*/  FADD.FTZ R12, R193, R12 ;  /* 0x0000000cc10c7221 */ /* 0x001fe20000010000 */
[----:B--2---:R-:W-:Y:S01]  /*1f1c0*/  FADD.FTZ R13, R194, R13 ;  /* 0x0000000dc20d7221 */ /* 0x004fe20000010000 */
[C---:B------:R-:W-:Y:S02]  /*1f1d0*/  F2FP.BF16.F32.PACK_AB R194, R7.reuse, R194 ;  /* 0x000000c207c2723e */ /* 0x040fe400000010ff */
[C---:B------:R-:W-:Y:S01]  /*1f1e0*/  FADD.FTZ R12, R10.reuse, R12 ;  /* 0x0000000c0a0c7221 */ /* 0x040fe20000010000 */
[----:B------:R-:W-:Y:S01]  /*1f1f0*/  FADD.FTZ R13, R7, R13 ;  /* 0x0000000d070d7221 */ /* 0x000fe20000010000 */
[----:B------:R-:W-:Y:S01]  /*1f200*/  F2FP.BF16.F32.PACK_AB R193, R10, R193 ;  /* 0x000000c10ac1723e */ /* 0x000fe200000010ff */
[----:B------:R-:W-:-:S02]  /*1f210*/  IMAD.MOV.U32 R10, RZ, RZ, R214 ;  /* 0x000000ffff0a7224 */ /* 0x000fc400078e00d6 */
[----:B-1----:R-:W-:-:S04]  /*1f220*/  FADD.FTZ R7, R195, R12 ;  /* 0x0000000cc3077221 */ /* 0x002fc80000010000 */
[C---:B---3--:R-:W-:Y:S01]  /*1f230*/  FADD.FTZ R12, R168.reuse, R7 ;  /* 0x00000007a80c7221 */ /* 0x048fe20000010000 */
[----:B------:R-:W-:Y:S01]  /*1f240*/  F2FP.BF16.F32.PACK_AB R195, R168, R195 ;  /* 0x000000c3a8c3723e */ /* 0x000fe200000010ff */
[----:B------:R-:W-:Y:S01]  /*1f250*/  IMAD.MOV.U32 R7, RZ, RZ, R5 ;  /* 0x000000ffff077224 */ /* 0x000fe200078e0005 */
[----:B------:R-:W-:Y:S06]  /*1f260*/  @P2 BRA `(.L_x_2536) ;  /* 0xffffffb000802947 */ /* 0x000fec000383ffff */
[----:B------:R-:W-:Y:S05]  /*1f270*/  BSYNC B1 ;  /* 0x0000000000017941 */ /* 0x000fea0003800000 */
.L_x_2525:
[----:B------:R-:W-:Y:S05]  /*1f280*/  BSYNC B0 ;  /* 0x0000000000007941 */ /* 0x000fea0003800000 */
.L_x_2524:
[----:B------:R-:W-:Y:S01]  /*1f290*/  ISETP.GE.AND P2, PT, R8, RZ, PT ;  /* 0x000000ff0800720c */ /* 0x000fe20003f46270 */
[----:B------:R-:W-:-:S12]  /*1f2a0*/  BSSY B0, `(.L_x_2537) ;  /* 0x000048a000007945 */ /* 0x000fd80003800000 */
[----:B------:R-:W-:Y:S05]  /*1f2b0*/  @!P2 BRA `(.L_x_2538) ;  /* 0x000000480020a947 */ /* 0x000fea0003800000 */
[----:B------:R-:W-:Y:S02]  /*1f2c0*/  IMAD.MOV.U32 R6, RZ, RZ, R4 ;  /* 0x000000ffff067224 */ /* 0x000fe400078e0004 */
[----:B------:R-:W-:Y:S02]  /*1f2d0*/  IMAD.MOV.U32 R7, RZ, RZ, R5 ;  /* 0x000000ffff077224 */ /* 0x000fe400078e0005 */
[----:B------:R-:W-:Y:S02]  /*1f2e0*/  IMAD.MOV.U32 R9, RZ, RZ, R219 ;  /* 0x000000ffff097224 */ /* 0x000fe400078e00db */
[----:B------:R-:W-:-:S07]  /*1f2f0*/  IMAD.MOV.U32 R10, RZ, RZ, R214 ;  /* 0x000000ffff0a7224 */ /* 0x000fce00078e00d6 */
.L_x_2549:
        /* <DEDUP_REMOVED lines=8> */
.L_x_2539:
[----:B------:R-:W-:Y:S01]  /*1f380*/  IMAD R4, R214, 0x8, R16 ;  /* 0x00000008d6047824 */ /* 0x000fe200078e0210 */
[----:B------:R-:W-:-:S04]  /*1f390*/  SHF.L.U32 R5, R219, 0x1f, RZ ;  /* 0x0000001fdb057819 */ /* 0x000fc800000006ff */
[----:B------:R0:W1:Y:S01]  /*1f3a0*/  SYNCS.PHASECHK.TRANS64.TRYWAIT P2, [R4+URZ+0x38830], R5 ;  /* 0x03883005040075a7 */ /* 0x000062000804017f */
[----:B------:R-:W-:Y:S05]  /*1f3b0*/  @!P0 BRA `(.L_x_2540) ;  /* 0x0000000000048947 */ /* 0x000fea0003800000 */
[----:B------:R-:W-:Y:S01]  /*1f3c0*/  BPT.TRAP 0x1 ;  /* 0x000000040000795c */ /* 0x000fe20000300000 */
.L_x_2540:
[----:B------:R-:W-:Y:S01]  /*1f3d0*/  IMAD R3, R214, 0xa00, R223 ;  /* 0x00000a00d6037824 */ /* 0x000fe200078e02df */
[----:B------:R-:W-:Y:S03]  /*1f3e0*/  BSSY B1, `(.L_x_2541) ;  /* 0x0000006000017945 */ /* 0x000fe60003800000 */
[C---:B------:R-:W-:Y:S02]  /*1f3f0*/  VIADD R14, R3.reuse, 0x80 ;  /* 0x00000080030e7836 */ /* 0x040fe40000000000 */
[----:B------:R-:W-:Y:S01]  /*1f400*/  VIADD R20, R3, 0x100 ;  /* 0x0000010003147836 */ /* 0x000fe20000000000 */
[----:B-1----:R-:W-:Y:S06]  /*1f410*/  @P2 BRA `(.L_x_2542) ;  /* 0x0000000000082947 */ /* 0x002fec0003800000 */
[----:B------:R-:W1:Y:S02]  /*1f420*/  SYNCS.PHASECHK.TRANS64.TRYWAIT P2, [R4+URZ+0x38830], R5 ;  /* 0x03883005040075a7 */ /* 0x000e64000804017f */
[----:B-1----:R-:W-:Y:S05]  /*1f430*/  @!P2 BRA `(.L_x_2543) ;  /* 0x000001040068a947 */ /* 0x002fea0003800000 */
.L_x_2542:
[----:B------:R-:W-:Y:S05]  /*1f440*/  BSYNC B1 ;  /* 0x0000000000017941 */ /* 0x000fea0003800000 */
.L_x_2541:
[----:B------:R-:W2:Y:S04]  /*1f450*/  LDL.64 R152, [R1+0x40] ;  /* 0x0000400001987983 */ /* 0x000ea80000100a00 */
[----:B------:R-:W3:Y:S01]  /*1f460*/  LDL.64 R154, [R1+0x48] ;  /* 0x00004800019a7983 */ /* 0x000ee20000100a00 */
[----:B01----:R-:W-:Y:S02]  /*1f470*/  IMAD.MOV.U32 R4, RZ, RZ, R3 ;  /* 0x000000ffff047224 */ /* 0x003fe400078e0003 */
[----:B------:R-:W-:Y:S01]  /*1f480*/  IMAD.MOV.U32 R5, RZ, RZ, 0x40000040 ;  /* 0x40000040ff057424 */ /* 0x000fe200078e00ff */
[----:B------:R-:W4:Y:S02]  /*1f490*/  LDL.64 R224, [R1+0x30] ;  /* 0x0000300001e07983 */ /* 0x000f240000100a00 */
[----:B------:R-:W-:-:S02]  /*1f4a0*/  R2UR UR6, R4 ;  /* 0x00000000040672ca */ /* 0x000fc400000e0000 */
        /* <DEDUP_REMOVED lines=81> */
[----:B------:R-:W-:Y:S01]  /*1f9c0*/  UMOV UR12, UR30 ;  /* 0x0000001e000c7c82 */ /* 0x000fe20008000000 */
[----:B------:R-:W-:Y:S01]  /*1f9d0*/  UMOV UR13, UR31 ;  /* 0x0000001f000d7c82 */ /* 0x000fe20008000000 */
[----:B------:R-:W3:Y:S02]  /*1f9e0*/  LDL.64 R20, [R1+0x28] ;  /* 0x0000280001147983 */ /* 0x000ee40000100a00 */
[----:B------:R-:W-:Y:S01]  /*1f9f0*/  HGMMA.64x16x16.F32.BF16 R168, gdesc[UR16], R168, gsb0 ;  /* 0x0020000010a879f0 */ /* 0x000fe200080018a8 */
[----:B------:R-:W-:Y:S02]  /*1fa00*/  VIADD R4, R3, 0x202 ;  /* 0x0000020203047836 */ /* 0x000fe40000000000 */
[----:B------:R-:W-:Y:S01]  /*1fa10*/  IMAD.MOV.U32 R5, RZ, RZ, 0x40000040 ;  /* 0x40000040ff057424 */ /* 0x000fe200078e00ff */
[----:B------:R-:W-:-:S02]  /*1fa20*/  WARPGROUP.DEPBAR.LE gsb0, 0x0 ;  /* 0x00008000000079c5 */ /* 0x000fc40000010000 */
        /* <DEDUP_REMOVED lines=48> */
[----:B----4-:R-:W-:Y:S02]  /*1fd30*/  R2UR UR28, R224 ;  /* 0x00000000e01c72ca */ /* 0x010fe400000e0000 */
        /* <DEDUP_REMOVED lines=731> */
.L_x_2544:
[----:B------:R-:W-:Y:S01]  /*22af0*/  SHF.L.U32 R0, R9, 0x1f, RZ ;  /* 0x0000001f09007819 */ /* 0x000fe200000006ff */
[----:B------:R-:W-:-:S04]  /*22b00*/  IMAD R9, R10, 0x8, R16 ;  /* 0x000000080a097824 */ /* 0x000fc800078e0210 */
[----:B------:R0:W1:Y:S01]  /*22b10*/  SYNCS.PHASECHK.TRANS64.TRYWAIT P2, [R9+URZ+0x38850], R0 ;  /* 0x03885000090075a7 */ /* 0x000062000804017f */
[----:B------:R-:W-:Y:S05]  /*22b20*/  @!P0 BRA `(.L_x_2545) ;  /* 0x0000000000048947 */ /* 0x000fea0003800000 */
[----:B------:R-:W-:Y:S01]  /*22b30*/  BPT.TRAP 0x1 ;  /* 0x000000040000795c */ /* 0x000fe20000300000 */
.L_x_2545:
[----:B------:R-:W-:Y:S04]  /*22b40*/  BSSY B1, `(.L_x_2546) ;  /* 0x0000004000017945 */ /* 0x000fe80003800000 */
[----:B-1----:R-:W-:Y:S05]  /*22b50*/  @P2 BRA `(.L_x_2547) ;  /* 0x0000000000082947 */ /* 0x002fea0003800000 */
[----:B------:R-:W1:Y:S02]  /*22b60*/  SYNCS.PHASECHK.TRANS64.TRYWAIT P2, [R9+URZ+0x38850], R0 ;  /* 0x03885000090075a7 */ /* 0x000e64000804017f */
[----:B-1----:R-:W-:Y:S05]  /*22b70*/  @!P2 BRA `(.L_x_2548) ;  /* 0x000000cc00aca947 */ /* 0x002fea0003800000 */
.L_x_2547:
[----:B------:R-:W-:Y:S05]  /*22b80*/  BSYNC B1 ;  /* 0x0000000000017941 */ /* 0x000fea0003800000 */
.L_x_2546:
[----:B01----:R-:W-:Y:S01]  /*22b90*/  VIADD R0, R16, 0x400 ;  /* 0x0000040010007836 */ /* 0x003fe20000000000 */
[----:B------:R-:W-:Y:S01]  /*22ba0*/  WARPGROUP.ARRIVE ;  /* 0x00000000000079c5 */ /* 0x000fe20000000000 */
[----:B------:R-:W-:Y:S01]  /*22bb0*/  IMAD.MOV.U32 R3, RZ, RZ, 0x40000040 ;  /* 0x40000040ff037424 */ /* 0x000fe200078e00ff */
[----:B------:R-:W-:Y:S01]  /*22bc0*/  ISETP.GT.AND P2, PT, R8, RZ, PT ;  /* 0x000000ff0800720c */ /* 0x000fe20003f44270 */
[----:B------:R-:W-:Y:S01]  /*22bd0*/  IMAD.MOV.U32 R5, RZ, RZ, 0x40000040 ;  /* 0x40000040ff057424 */ /* 0x000fe200078e00ff */
[----:B------:R-:W-:Y:S01]  /*22be0*/  SHF.R.U32.HI R0, RZ, 0x4, R0 ;  /* 0x00000004ff007819 */ /* 0x000fe20000011600 */
[----:B------:R-:W-:Y:S01]  /*22bf0*/  @!P1 IMAD R11, R11, 0x8, R16 ;  /* 0x000000080b0b9824 */ /* 0x000fe200078e0210 */
[----:B------:R-:W-:Y:S01]  /*22c00*/  R2UR UR7, R3 ;  /* 0x00000000030772ca */ /* 0x000fe200000e0000 */
[----:B------:R-:W-:Y:S01]  /*22c10*/  IMAD.MOV.U32 R3, RZ, RZ, 0x40000040 ;  /* 0x40000040ff037424 */ /* 0x000fe200078e00ff */
[----:B------:R-:W-:Y:S01]  /*22c20*/  LOP3.LUT R0, R0, 0x3fff, RZ, 0xc0, !PT ;  /* 0x00003fff00007812 */ /* 0x000fe200078ec0ff */
[----:B------:R-:W-:-:S02]  /*22c30*/  @!P1 VIADD R11, R11, 0x38840 ;  /* 0x000388400b0b9836 */ /* 0x000fc40000000000 */
[----:B------:R-:W-:Y:S01]  /*22c40*/  @!P1 VIADD R9, R9, 0x38860 ;  /* 0x0003886009099836 */ /* 0x000fe20000000000 */
[----:B------:R-:W-:Y:S01]  /*22c50*/  LOP3.LUT R0, R0, 0x2800000, RZ, 0xfc, !PT ;  /* 0x0280000000007812 */ /* 0x000fe200078efcff */
[----:B------:R-:W-:-:S03]  /*22c60*/  VIADD R8, R8, 0xffffffff ;  /* 0xffffffff08087836 */ /* 0x000fc60000000000 */
[----:B------:R-:W-:Y:S01]  /*22c70*/  @!P1 PRMT R9, RZ, 0x654, R9 ;  /* 0x00000654ff099816 */ /* 0x000fe20000000009 */
        /* <DEDUP_REMOVED lines=67> */
[----:B0-----:R-:W-:Y:S01]  /*230b0*/  FMNMX.FTZ R4, R4, R21, !PT ;  /* 0x0000001504047209 */ /* 0x001fe20007810000 */
[----:B------:R-:W-:Y:S02]  /*230c0*/  WARPGROUP.DEPBAR.LE gsb0, 0x0 ;  /* 0x00008000000079c5 */ /* 0x000fe40000010000 */
[----:B------:R-:W-:-:S06]  /*230d0*/  WARPGROUP.ARRIVE ;  /* 0x00000000000079c5 */ /* 0x000fcc0000000000 */
[----:B------:R-:W-:Y:S01]  /*230e0*/  HGMMA.64x256x16.F32.BF16 R24, R196, gdesc[UR4].tnspB, R24, gsb0 ;  /* 0x43e00004c4187df0 */ /* 0x000fe20008001818 */
[----:B------:R-:W-:Y:S01]  /*230f0*/  R2UR UR6, R2 ;  /* 0x00000000020672ca */ /* 0x000fe200000e0000 */
[----:B------:R-:W-:Y:S01]  /*23100*/  FADD.FTZ R2, -R5, R7 ;  /* 0x0000000705027221 */ /* 0x000fe20000010100 */
[----:B------:R-:W-:Y:S01]  /*23110*/  R2UR UR7, R3 ;  /* 0x00000000030772ca */ /* 0x000fe200000e0000 */
[----:B------:R-:W-:-:S04]  /*23120*/  IMAD.U32 R3, RZ, RZ, UR38 ;  /* 0x00000026ff037e24 */ /* 0x000fc8000f8e00ff */
[-C--:B------:R-:W-:Y:S01]  /*23130*/  FMUL.FTZ R0, R2, R3.reuse ;  /* 0x0000000302007220 */ /* 0x080fe20000410000 */
[----:B------:R-:W-:-:S04]  /*23140*/  FMUL.FTZ R2, R5, R3 ;  /* 0x0000000305027220 */ /* 0x000fc80000410000 */
[-CC-:B------:R-:W-:Y:S01]  /*23150*/  FFMA.FTZ R21, R161, R3.reuse, -R2.reuse ;  /* 0x00000003a1157223 */ /* 0x180fe20000010802 */
[-CC-:B------:R-:W-:Y:S01]  /*23160*/  FFMA.FTZ R208, R184, R3.reuse, -R2.reuse ;  /* 0x00000003b8d07223 */ /* 0x180fe20000010802 */
[----:B------:R-:W0:Y:S01]  /*23170*/  SHFL.BFLY PT, R161, R4, 0x1, 0x1f ;  /* 0x0c201f0004a17f89 */ /* 0x000e2200000e0000 */
        /* <DEDUP_REMOVED lines=13> */
[----:B------:R-:W1:Y:S01]  /*23250*/  MUFU.EX2 R208, R208 ;  /* 0x000000d000d07308 */ /* 0x000e620000000800 */
[----:B0-----:R-:W-:-:S07]  /*23260*/  FMNMX.FTZ R4, R4, R161, !PT ;  /* 0x000000a104047209 */ /* 0x001fce0007810000 */
[----:B------:R-:W0:Y:S08]  /*23270*/  MUFU.EX2 R7, R7 ;  /* 0x0000000700077308 */ /* 0x000e300000000800 */
[----:B------:R-:W2:Y:S01]  /*23280*/  MUFU.EX2 R210, R210 ;  /* 0x000000d200d27308 */ /* 0x000ea20000000800 */
[----:B-1----:R-:W-:-:S07]  /*23290*/  FFMA.FTZ R13, R0, R13, R208 ;  /* 0x0000000d000d7223 */ /* 0x002fce00000100d0 */
        /* <DEDUP_REMOVED lines=12> */
[----:B------:R-:W-:Y:S01]  /*23360*/  F2FP.BF16.F32.PACK_AB R204, R10, R204 ;  /* 0x000000cc0acc723e */ /* 0x000fe200000010ff */
[----:B------:R-:W-:-:S05]  /*23370*/  IMAD.MOV.U32 R10, RZ, RZ, R214 ;  /* 0x000000ffff0a7224 */ /* 0x000fca00078e00d6 */
        /* <DEDUP_REMOVED lines=10> */
[----:B------:R-:W-:Y:S01]  /*23420*/  MUFU.EX2 R21, R21 ;  /* 0x0000001500157308 */ /* 0x000fe20000000800 */
[----:B0-----:R-:W-:-:S04]  /*23430*/  FADD.FTZ R13, R202, R13 ;  /* 0x0000000dca0d7221 */ /* 0x001fc80000010000 */
[C---:B--2---:R-:W-:Y:S01]  /*23440*/  FADD.FTZ R13, R20.reuse, R13 ;  /* 0x0000000d140d7221 */ /* 0x044fe20000010000 */
[----:B------:R-:W-:Y:S01]  /*23450*/  F2FP.BF16.F32.PACK_AB R202, R20, R202 ;  /* 0x000000ca14ca723e */ /* 0x000fe200000010ff */
[----:B------:R-:W-:Y:S02]  /*23460*/  WARPGROUP.DEPBAR.LE gsb0, 0x0 ;  /* 0x00008000000079c5 */ /* 0x000fe40000010000 */
[----:B------:R-:W-:Y:S01]  /*23470*/  WARPGROUP.ARRIVE ;  /* 0x00000000000079c5 */ /* 0x000fe20000000000 */
[-CC-:B------:R-:W-:Y:S01]  /*23480*/  FFMA.FTZ R196, R160, R3.reuse, -R2.reuse ;  /* 0x00000003a0c47223 */ /* 0x180fe20000010802 */
[-CC-:B------:R-:W-:Y:S01]  /*23490*/  FFMA.FTZ R198, R164, R3.reuse, -R2.reuse ;  /* 0x00000003a4c67223 */ /* 0x180fe20000010802 */
[----:B------:R-:W-:-:S03]  /*234a0*/  FFMA.FTZ R160, R165, R3, -R2 ;  /* 0x00000003a5a07223 */ /* 0x000fc60000010802 */
[----:B------:R-:W-:Y:S01]  /*234b0*/  HGMMA.64x256x16.F32.BF16 R24, R192, gdesc[UR4].tnspB, R24, gsb0 ;  /* 0x43e00004c0187df0 */ /* 0x000fe20008001818 */
[----:B------:R-:W0:Y:S08]  /*234c0*/  MUFU.EX2 R196, R196 ;  /* 0x000000c400c47308 */ /* 0x000e300000000800 */
[----:B------:R-:W1:Y:S08]  /*234d0*/  MUFU.EX2 R198, R198 ;  /* 0x000000c600c67308 */ /* 0x000e700000000800 */
[----:B------:R-:W2:Y:S01]  /*234e0*/  MUFU.EX2 R160, R160 ;  /* 0x000000a000a07308 */ /* 0x000ea20000000800 */
[----:B0-----:R-:W-:Y:S01]  /*234f0*/  FADD.FTZ R13, R196, R13 ;  /* 0x0000000dc40d7221 */ /* 0x001fe20000010000 */
[----:B------:R-:W-:-:S03]  /*23500*/  F2FP.BF16.F32.PACK_AB R196, R21, R196 ;  /* 0x000000c415c4723e */ /* 0x000fc600000010ff */
[----:B------:R-:W-:-:S04]  /*23510*/  FADD.FTZ R13, R21, R13 ;  /* 0x0000000d150d7221 */ /* 0x000fc80000010000 */
[----:B-1----:R-:W-:-:S04]  /*23520*/  FADD.FTZ R13, R198, R13 ;  /* 0x0000000dc60d7221 */ /* 0x002fc80000010000 */
[C---:B--2---:R-:W-:Y:S01]  /*23530*/  FADD.FTZ R13, R160.reuse, R13 ;  /* 0x0000000da00d7221 */ /* 0x044fe20000010000 */
[----:B------:R-:W-:Y:S01]  /*23540*/  F2FP.BF16.F32.PACK_AB R198, R160, R198 ;  /* 0x000000c6a0c6723e */ /* 0x000fe200000010ff */
[----:B------:R-:W-:Y:S02]  /*23550*/  WARPGROUP.DEPBAR.LE gsb0, 0x0 ;  /* 0x00008000000079c5 */ /* 0x000fe40000010000 */
[-CC-:B------:R-:W-:Y:S01]  /*23560*/  FFMA.FTZ R192, R152, R3.reuse, -R2.reuse ;  /* 0x0000000398c07223 */ /* 0x180fe20000010802 */
[-CC-:B------:R-:W-:Y:S01]  /*23570*/  FFMA.FTZ R152, R153, R3.reuse, -R2.reuse ;  /* 0x0000000399987223 */ /* 0x180fe20000010802 */
[-C--:B------:R-:W-:Y:S01]  /*23580*/  FFMA.FTZ R194, R156, R3.reuse, -R2 ;  /* 0x000000039cc27223 */ /* 0x080fe20000010802 */
[C---:B------:R-:W-:Y:S01]  /*23590*/  FADD.FTZ R153, -R4.reuse, R6 ;  /* 0x0000000604997221 */ /* 0x040fe20000010100 */
[-C--:B------:R-:W-:Y:S01]  /*235a0*/  FMUL.FTZ R156, R4, R3.reuse ;  /* 0x00000003049c7220 */ /* 0x080fe20000410000 */
[-C--:B------:R-:W-:Y:S01]  /*235b0*/  FFMA.FTZ R2, R157, R3.reuse, -R2 ;  /* 0x000000039d027223 */ /* 0x080fe20000010802 */
[----:B------:R-:W-:Y:S01]  /*235c0*/  @!P1 SYNCS.ARRIVE.TRANS64.RED.A1T0 RZ, [R168+URZ], RZ ;  /* 0x000000ffa8ff99a7 */ /* 0x000fe2000810043f */
[-C--:B------:R-:W-:Y:S01]  /*235d0*/  FMUL.FTZ R153, R153, R3.reuse ;  /* 0x0000000399997220 */ /* 0x080fe20000410000 */
        /* <DEDUP_REMOVED lines=16> */
[----:B------:R1:W-:Y:S01]  /*236e0*/  @!P1 SYNCS.ARRIVE.TRANS64.RED.A1T0 RZ, [R9+URZ], RZ ;  /* 0x000000ff09ff99a7 */ /* 0x0003e2000810043f */
[----:B------:R-:W2:Y:S01]  /*236f0*/  MUFU.EX2 R209, R209 ;  /* 0x000000d100d17308 */ /* 0x000ea20000000800 */
[-CC-:B0-----:R-:W-:Y:S01]  /*23700*/  FFMA.FTZ R153, R187, R3.reuse, -R156.reuse ;  /* 0x00000003bb997223 */ /* 0x181fe2000001089c */
[-CC-:B------:R-:W-:Y:S01]  /*23710*/  FFMA.FTZ R193, R154, R3.reuse, -R156.reuse ;  /* 0x000000039ac17223 */ /* 0x180fe2000001089c */
[-CC-:B------:R-:W-:Y:S01]  /*23720*/  FFMA.FTZ R155, R155, R3.reuse, -R156.reuse ;  /* 0x000000039b9b7223 */ /* 0x180fe2000001089c */
[----:B------:R-:W-:-:S04]  /*23730*/  FFMA.FTZ R158, R158, R3, -R156 ;  /* 0x000000039e9e7223 */ /* 0x000fc8000001089c */
[----:B------:R-:W0:Y:S08]  /*23740*/  MUFU.EX2 R153, R153 ;  /* 0x0000009900997308 */ /* 0x000e300000000800 */
[----:B------:R-:W3:Y:S01]  /*23750*/  MUFU.EX2 R211, R211 ;  /* 0x000000d300d37308 */ /* 0x000ee20000000800 */
[----:B--2---:R-:W-:-:S07]  /*23760*/  FFMA.FTZ R12, R2, R12, R209 ;  /* 0x0000000c020c7223 */ /* 0x004fce00000100d1 */
[----:B------:R-:W2:Y:S01]  /*23770*/  MUFU.EX2 R165, R165 ;  /* 0x000000a500a57308 */ /* 0x000ea20000000800 */
[C---:B0-----:R-:W-:Y:S01]  /*23780*/  FADD.FTZ R12, R153.reuse, R12 ;  /* 0x0000000c990c7221 */ /* 0x041fe20000010000 */
[----:B------:R-:W-:-:S06]  /*23790*/  F2FP.BF16.F32.PACK_AB R209, R153, R209 ;  /* 0x000000d199d1723e */ /* 0x000fcc00000010ff */
[----:B------:R-:W0:Y:S01]  /*237a0*/  MUFU.EX2 R205, R205 ;  /* 0x000000cd00cd7308 */ /* 0x000e220000000800 */
[----:B---3--:R-:W-:-:S07]  /*237b0*/  FADD.FTZ R12, R211, R12 ;  /* 0x0000000cd30c7221 */ /* 0x008fce0000010000 */
[----:B------:R-:W3:Y:S01]  /*237c0*/  MUFU.EX2 R157, R157 ;  /* 0x0000009d009d7308 */ /* 0x000ee20000000800 */
[----:B--2---:R-:W-:Y:S01]  /*237d0*/  FADD.FTZ R162, R165, R12 ;  /* 0x0000000ca5a27221 */ /* 0x004fe20000010000 */
[-CC-:B------:R-:W-:Y:S01]  /*237e0*/  FFMA.FTZ R12, R167, R3.reuse, -R156.reuse ;  /* 0x00000003a70c7223 */ /* 0x180fe2000001089c */
[----:B------:R-:W-:Y:S01]  /*237f0*/  FFMA.FTZ R156, R159, R3, -R156 ;  /* 0x000000039f9c7223 */ /* 0x000fe2000001089c */
[----:B------:R-:W-:-:S04]  /*23800*/  F2FP.BF16.F32.PACK_AB R211, R165, R211 ;  /* 0x000000d3a5d3723e */ /* 0x000fc800000010ff */
[----:B------:R-:W2:Y:S01]  /*23810*/  MUFU.EX2 R207, R207 ;  /* 0x000000cf00cf7308 */ /* 0x000ea20000000800 */
[----:B0-----:R-:W-:-:S07]  /*23820*/  FADD.FTZ R162, R205, R162 ;  /* 0x000000a2cda27221 */ /* 0x001fce0000010000 */
[----:B------:R-:W0:Y:S01]  /*23830*/  MUFU.EX2 R164, R164 ;  /* 0x000000a400a47308 */ /* 0x000e220000000800 */
[C---:B---3--:R-:W-:Y:S01]  /*23840*/  FADD.FTZ R162, R157.reuse, R162 ;  /* 0x000000a29da27221 */ /* 0x048fe20000010000 */
[----:B------:R-:W-:-:S06]  /*23850*/  F2FP.BF16.F32.PACK_AB R205, R157, R205 ;  /* 0x000000cd9dcd723e */ /* 0x000fcc00000010ff */
[----:B------:R-:W3:Y:S01]  /*23860*/  MUFU.EX2 R201, R201 ;  /* 0x000000c900c97308 */ /* 0x000ee20000000800 */
[----:B--2---:R-:W-:-:S07]  /*23870*/  FADD.FTZ R162, R207, R162 ;  /* 0x000000a2cfa27221 */ /* 0x004fce0000010000 */
[----:B------:R-:W2:Y:S01]  /*23880*/  MUFU.EX2 R161, R161 ;  /* 0x000000a100a17308 */ /* 0x000ea20000000800 */
[C---:B0-----:R-:W-:Y:S01]  /*23890*/  FADD.FTZ R162, R164.reuse, R162 ;  /* 0x000000a2a4a27221 */ /* 0x041fe20000010000 */
[----:B------:R-:W-:-:S06]  /*238a0*/  F2FP.BF16.F32.PACK_AB R207, R164, R207 ;  /* 0x000000cfa4cf723e */ /* 0x000fcc00000010ff */
[----:B------:R-:W0:Y:S01]  /*238b0*/  MUFU.EX2 R203, R203 ;  /* 0x000000cb00cb7308 */ /* 0x000e220000000800 */
[----:B---3--:R-:W-:-:S07]  /*238c0*/  FADD.FTZ R162, R201, R162 ;  /* 0x000000a2c9a27221 */ /* 0x008fce0000010000 */
[----:B------:R-:W3:Y:S01]  /*238d0*/  MUFU.EX2 R11, R175 ;  /* 0x000000af000b7308 */ /* 0x000ee20000000800 */
[C---:B--2---:R-:W-:Y:S01]  /*238e0*/  FADD.FTZ R162, R161.reuse, R162 ;  /* 0x000000a2a1a27221 */ /* 0x044fe20000010000 */
[----:B------:R-:W-:-:S06]  /*238f0*/  F2FP.BF16.F32.PACK_AB R201, R161, R201 ;  /* 0x000000c9a1c9723e */ /* 0x000fcc00000010ff */
[----:B------:R-:W2:Y:S01]  /*23900*/  MUFU.EX2 R197, R197 ;  /* 0x000000c500c57308 */ /* 0x000ea20000000800 */
[----:B0-----:R-:W-:-:S07]  /*23910*/  FADD.FTZ R162, R203, R162 ;  /* 0x000000a2cba27221 */ /* 0x001fce0000010000 */
[----:B-1----:R-:W0:Y:S01]  /*23920*/  MUFU.EX2 R9, R163 ;  /* 0x000000a300097308 */ /* 0x002e220000000800 */
[C---:B---3--:R-:W-:Y:S01]  /*23930*/  FADD.FTZ R162, R11.reuse, R162 ;  /* 0x000000a20ba27221 */ /* 0x048fe20000010000 */
[----:B------:R-:W-:-:S06]  /*23940*/  F2FP.BF16.F32.PACK_AB R203, R11, R203 ;  /* 0x000000cb0bcb723e */ /* 0x000fcc00000010ff */
[----:B------:R-:W1:Y:S01]  /*23950*/  MUFU.EX2 R199, R199 ;  /* 0x000000c700c77308 */ /* 0x000e620000000800 */
[----:B--2---:R-:W-:-:S07]  /*23960*/  FADD.FTZ R162, R197, R162 ;  /* 0x000000a2c5a27221 */ /* 0x004fce0000010000 */
[----:B------:R-:W2:Y:S01]  /*23970*/  MUFU.EX2 R12, R12 ;  /* 0x0000000c000c7308 */ /* 0x000ea20000000800 */
[C---:B0-----:R-:W-:Y:S01]  /*23980*/  FADD.FTZ R162, R9.reuse, R162 ;  /* 0x000000a209a27221 */ /* 0x041fe20000010000 */
[----:B------:R-:W-:Y:S01]  /*23990*/  F2FP.BF16.F32.PACK_AB R197, R9, R197 ;  /* 0x000000c509c5723e */ /* 0x000fe200000010ff */
[----:B------:R-:W-:-:S05]  /*239a0*/  IMAD.MOV.U32 R9, RZ, RZ, R219 ;  /* 0x000000ffff097224 */ /* 0x000fca00078e00db */
        /* <DEDUP_REMOVED lines=8> */
[----:B-1----:R-:W-:-:S07]  /*23a30*/  FADD.FTZ R162, R193, R162 ;  /* 0x000000a2c1a27221 */ /* 0x002fce0000010000 */
[----:B------:R-:W1:Y:S01]  /*23a40*/  MUFU.EX2 R194, R194 ;  /* 0x000000c200c27308 */ /* 0x000e620000000800 */
[C---:B--2---:R-:W-:Y:S01]  /*23a50*/  FADD.FTZ R13, R152.reuse, R13 ;  /* 0x0000000d980d7221 */ /* 0x044fe20000010000 */
[----:B------:R-:W-:-:S06]  /*23a60*/  F2FP.BF16.F32.PACK_AB R192, R152, R192 ;  /* 0x000000c098c0723e */ /* 0x000fcc00000010ff */
[----:B------:R-:W2:Y:S01]  /*23a70*/  MUFU.EX2 R158, R158 ;  /* 0x0000009e009e7308 */ /* 0x000ea20000000800 */
[C---:B0-----:R-:W-:Y:S01]  /*23a80*/  FADD.FTZ R7, R155.reuse, R162 ;  /* 0x000000a29b077221 */ /* 0x041fe20000010000 */
[----:B------:R-:W-:-:S06]  /*23a90*/  F2FP.BF16.F32.PACK_AB R193, R155, R193 ;  /* 0x000000c19bc1723e */ /* 0x000fcc00000010ff */
[----:B------:R-:W0:Y:S01]  /*23aa0*/  MUFU.EX2 R156, R156 ;  /* 0x0000009c009c7308 */ /* 0x000e220000000800 */
[----:B-1----:R-:W-:Y:S01]  /*23ab0*/  FADD.FTZ R13, R194, R13 ;  /* 0x0000000dc20d7221 */ /* 0x002fe20000010000 */
[----:B------:R-:W-:-:S03]  /*23ac0*/  F2FP.BF16.F32.PACK_AB R194, R6, R194 ;  /* 0x000000c206c2723e */ /* 0x000fc600000010ff */
[----:B------:R-:W-:Y:S01]  /*23ad0*/  FADD.FTZ R13, R6, R13 ;  /* 0x0000000d060d7221 */ /* 0x000fe20000010000 */
[----:B------:R-:W-:Y:S02]  /*23ae0*/  IMAD.MOV.U32 R6, RZ, RZ, R4 ;  /* 0x000000ffff067224 */ /* 0x000fe400078e0004 */
[----:B--2---:R-:W-:-:S04]  /*23af0*/  FADD.FTZ R7, R158, R7 ;  /* 0x000000079e077221 */ /* 0x004fc80000010000 */
[C---:B0-----:R-:W-:Y:S01]  /*23b00*/  FADD.FTZ R12, R156.reuse, R7 ;  /* 0x000000079c0c7221 */ /* 0x041fe20000010000 */
[----:B------:R-:W-:Y:S01]  /*23b10*/  F2FP.BF16.F32.PACK_AB R195, R156, R158 ;  /* 0x0000009e9cc3723e */ /* 0x000fe200000010ff */
[----:B------:R-:W-:Y:S01]  /*23b20*/  IMAD.MOV.U32 R7, RZ, RZ, R5 ;  /* 0x000000ffff077224 */ /* 0x000fe200078e0005 */
[----:B------:R-:W-:Y:S06]  /*23b30*/  @P2 BRA `(.L_x_2549) ;  /* 0xffffffb400f02947 */ /* 0x000fec000383ffff */
.L_x_2538:
[----:B------:R-:W-:Y:S05]  /*23b40*/  BSYNC B0 ;  /* 0x0000000000007941 */ /* 0x000fea0003800000 */
.L_x_2537:
        /* <DEDUP_REMOVED lines=131> */
.L_x_2550:
[----:B------:R-:W-:Y:S01]  /*24380*/  IMAD R0, R214, 0x8, R16 ;  /* 0x00000008d6007824 */ /* 0x000fe200078e0210 */
[----:B------:R-:W-:-:S04]  /*24390*/  SHF.L.U32 R7, R219, 0x1f, RZ ;  /* 0x0000001fdb077819 */ /* 0x000fc800000006ff */
[----:B------:R0:W1:Y:S01]  /*243a0*/  SYNCS.PHASECHK.TRANS64.TRYWAIT P2, [R0+URZ+0x38850], R7 ;  /* 0x03885007000075a7 */ /* 0x000062000804017f */
[----:B------:R-:W-:Y:S05]  /*243b0*/  @!P0 BRA `(.L_x_2551) ;  /* 0x0000000000048947 */ /* 0x000fea0003800000 */
[----:B------:R-:W-:Y:S01]  /*243c0*/  BPT.TRAP 0x1 ;  /* 0x000000040000795c */ /* 0x000fe20000300000 */
.L_x_2551:
        /* <DEDUP_REMOVED lines=9> */
.L_x_2553:
[----:B------:R-:W-:Y:S05]  /*24460*/  BSYNC B0 ;  /* 0x0000000000007941 */ /* 0x000fea0003800000 */
.L_x_2552:
[----:B------:R-:W-:Y:S01]  /*24470*/  IMAD.MOV.U32 R6, RZ, RZ, R2 ;  /* 0x000000ffff067224 */ /* 0x000fe200078e0002 */
[----:B------:R-:W2:Y:S01]  /*24480*/  LDL.LU R16, [R1+0x84] ;  /* 0x0000840001107983 */ /* 0x000ea20000300800 */
[----:B01----:R-:W-:Y:S01]  /*24490*/  IMAD.MOV.U32 R7, RZ, RZ, 0x40000040 ;  /* 0x40000040ff077424 */ /* 0x003fe200078e00ff */
[----:B------:R-:W-:Y:S01]  /*244a0*/  WARPGROUP.ARRIVE ;  /* 0x00000000000079c5 */ /* 0x000fe20000000000 */
[----:B------:R-:W-:Y:S01]  /*244b0*/  VIADD R214, R214, 0x1 ;  /* 0x00000001d6d67836 */ /* 0x000fe20000000000 */
[----:B------:R-:W-:Y:S01]  /*244c0*/  R2UR UR6, R6 ;  /* 0x00000000060672ca */ /* 0x000fe200000e0000 */
[----:B------:R-:W-:Y:S01]  /*244d0*/  VIADD R6, R2, 0x80 ;  /* 0x0000008002067836 */ /* 0x000fe20000000000 */
[----:B------:R-:W-:Y:S01]  /*244e0*/  R2UR UR7, R7 ;  /* 0x00000000070772ca */ /* 0x000fe200000e0000 */
[----:B------:R-:W-:Y:S01]  /*244f0*/  IMAD.MOV.U32 R7, RZ, RZ, 0x40000040 ;  /* 0x40000040ff077424 */ /* 0x000fe200078e00ff */
[----:B------:R-:W-:Y:S01]  /*24500*/  ISETP.NE.AND P2, PT, R214, 0x2, PT ;  /* 0x00000002d600780c */ /* 0x000fe20003f45270 */
[----:B------:R-:W-:-:S02]  /*24510*/  @!P1 VIADD R11, R0, 0x38860 ;  /* 0x00038860000b9836 */ /* 0x000fc40000000000 */
[----:B------:R-:W-:Y:S01]  /*24520*/  IMAD.MOV.U32 R0, RZ, RZ, -0x800000 ;  /* 0xff800000ff007424 */ /* 0x000fe200078e00ff */
[----:B------:R-:W-:Y:S02]  /*24530*/  SEL R214, R214, RZ, P2 ;  /* 0x000000ffd6d67207 */ /* 0x000fe40001000000 */
[----:B------:R-:W-:-:S05]  /*24540*/  @!P1 PRMT R11, RZ, 0x654, R11 ;  /* 0x00000654ff0b9816 */ /* 0x000fca000000000b */
[----:B------:R-:W-:Y:S01]  /*24550*/  HGMMA.64x256x16.F32.BF16 R24, R208, gdesc[UR4].tnspB, R24, gsb0 ;  /* 0x43e00004d0187df0 */ /* 0x000fe20008001818 */
[----:B------:R-:W-:Y:S01]  /*24560*/  R2UR UR6, R6 ;  /* 0x00000000060672ca */ /* 0x000fe200000e0000 */
[----:B------:R-:W-:Y:S01]  /*24570*/  VIADD R6, R2, 0x100 ;  /* 0x0000010002067836 */ /* 0x000fe20000000000 */
[----:B------:R-:W-:Y:S01]  /*24580*/  R2UR UR7, R7 ;  /* 0x00000000070772ca */ /* 0x000fe200000e0000 */
[----:B------:R-:W-:Y:S01]  /*24590*/  IMAD.MOV.U32 R7, RZ, RZ, 0x40000040 ;  /* 0x40000040ff077424 */ /* 0x000fe200078e00ff */
[----:B------:R-:W-:Y:S02]  /*245a0*/  WARPGROUP.DEPBAR.LE gsb0, 0x0 ;  /* 0x00008000000079c5 */ /* 0x000fe40000010000 */
[----:B------:R-:W-:-:S15]  /*245b0*/  WARPGROUP.ARRIVE ;  /* 0x00000000000079c5 */ /* 0x000fde0000000000 */
[----:B------:R-:W-:-:S06]  /*245c0*/  NOP ;  /* 0x0000000000007918 */ /* 0x000fcc0000000000 */
        /* <DEDUP_REMOVED lines=14> */
[----:B------:R-:W0:Y:S02]  /*246b0*/  SHFL.BFLY PT, R2, R13, 0x2, 0x1f ;  /* 0x0c401f000d027f89 */ /* 0x000e2400000e0000 */
[----:B0-----:R-:W-:Y:S01]  /*246c0*/  FADD.FTZ R2, R2, R13 ;  /* 0x0000000d02027221 */ /* 0x001fe20000010000 */
[----:B------:R-:W-:Y:S02]  /*246d0*/  WARPGROUP.DEPBAR.LE gsb0, 0x0 ;  /* 0x00008000000079c5 */ /* 0x000fe40000010000 */
[----:B------:R-:W-:-:S15]  /*246e0*/  WARPGROUP.ARRIVE ;  /* 0x00000000000079c5 */ /* 0x000fde0000000000 */
[----:B------:R-:W-:-:S03]  /*246f0*/  NOP ;  /* 0x0000000000007918 */ /* 0x000fc60000000000 */
[----:B------:R-:W-:Y:S01]  /*24700*/  HGMMA.64x256x16.F32.BF16 R24, R196, gdesc[UR4].tnspB, R24, gsb0 ;  /* 0x43e00004c4187df0 */ /* 0x000fe20008001818 */
[----:B------:R-:W-:Y:S02]  /*24710*/  R2UR UR6, R6 ;  /* 0x00000000060672ca */ /* 0x000fe400000e0000 */
[----:B------:R-:W-:Y:S02]  /*24720*/  R2UR UR7, R7 ;  /* 0x00000000070772ca */ /* 0x000fe400000e0000 */
[----:B------:R-:W0:Y:S02]  /*24730*/  SHFL.BFLY PT, R7, R12, 0x2, 0x1f ;  /* 0x0c401f000c077f89 */ /* 0x000e2400000e0000 */
[----:B0-----:R-:W-:Y:S02]  /*24740*/  FADD.FTZ R6, R7, R12 ;  /* 0x0000000c07067221 */ /* 0x001fe40000010000 */
[----:B------:R-:W0:Y:S04]  /*24750*/  SHFL.BFLY PT, R7, R2, 0x1, 0x1f ;  /* 0x0c201f0002077f89 */ /* 0x000e2800000e0000 */
[----:B------:R-:W1:Y:S01]  /*24760*/  SHFL.BFLY PT, R9, R6, 0x1, 0x1f ;  /* 0x0c201f0006097f89 */ /* 0x000e6200000e0000 */
[----:B0-----:R-:W-:Y:S01]  /*24770*/  FADD.FTZ R14, R2, R7 ;  /* 0x00000007020e7221 */ /* 0x001fe20000010000 */
[----:B------:R-:W-:Y:S01]  /*24780*/  SEL R2, RZ, 0x1, P2 ;  /* 0x00000001ff027807 */ /* 0x000fe20001000000 */
[----:B-1----:R-:W-:-:S03]  /*24790*/  FADD.FTZ R15, R6, R9 ;  /* 0x00000009060f7221 */ /* 0x002fc60000010000 */
[----:B------:R-:W-:Y:S02]  /*247a0*/  FSETP.NE.FTZ.AND P0, PT, R14, RZ, PT ;  /* 0x000000ff0e00720b */ /* 0x000fe40003f15000 */
[----:B------:R-:W-:Y:S02]  /*247b0*/  CS2R R6, SRZ ;  /* 0x0000000000067805 */ /* 0x000fe4000001ff00 */
[----:B------:R-:W-:Y:S01]  /*247c0*/  LOP3.LUT R219, R219, R2, RZ, 0x3c, !PT ;  /* 0x00000002dbdb7212 */ /* 0x000fe200078e3cff */
[----:B------:R-:W-:Y:S01]  /*247d0*/  IMAD.MOV.U32 R2, RZ, RZ, -0x800000 ;  /* 0xff800000ff027424 */ /* 0x000fe200078e00ff */
[----:B------:R-:W-:-:S07]  /*247e0*/  FSETP.NE.FTZ.AND P3, PT, R15, RZ, PT ;  /* 0x000000ff0f00720b */ /* 0x000fce0003f75000 */
[----:B------:R-:W0:Y:S01]  /*247f0*/  @P0 MUFU.LG2 R9, R14 ;  /* 0x0000000e00090308 */ /* 0x000e220000000c00 */
[----:B------:R-:W-:-:S05]  /*24800*/  @P0 FMUL.FTZ R8, R3, 0.69314718246459960938 ;  /* 0x3f31721803080820 */ /* 0x000fca0000410000 */
[----:B------:R-:W-:Y:S02]  /*24810*/  @P3 FMUL.FTZ R12, R3, 0.69314718246459960938 ;  /* 0x3f317218030c3820 */ /* 0x000fe40000410000 */
[----:B------:R-:W1:Y:S08]  /*24820*/  @P3 MUFU.LG2 R10, R15 ;  /* 0x0000000f000a3308 */ /* 0x000e700000000c00 */
[----:B------:R-:W2:Y:S01]  /*24830*/  @P0 MUFU.RCP R7, R14 ;  /* 0x0000000e00070308 */ /* 0x000ea20000001000 */
[----:B0-----:R-:W-:-:S04]  /*24840*/  @P0 FMUL.FTZ R9, R9, 0.69314718246459960938 ;  /* 0x3f31721809090820 */ /* 0x001fc80000410000 */
[----:B------:R-:W-:Y:S01]  /*24850*/  @P0 FFMA.FTZ R0, R8, R5, R9 ;  /* 0x0000000508000223 */ /* 0x000fe20000010009 */
[----:B------:R-:W-:Y:S02]  /*24860*/  PLOP3.LUT P0, PT, PT, PT, PT, 0x8, 0x0 ;  /* 0x000000000000781c */ /* 0x000fe40003f0e170 */
[----:B------:R-:W0:Y:S01]  /*24870*/  @P3 MUFU.RCP R6, R15 ;  /* 0x0000000f00063308 */ /* 0x000e220000001000 */
[----:B-1----:R-:W-:-:S04]  /*24880*/  @P3 FMUL.FTZ R3, R10, 0.69314718246459960938 ;  /* 0x3f3172180a033820 */ /* 0x002fc80000410000 */
[----:B------:R-:W-:Y:S01]  /*24890*/  @P3 FFMA.FTZ R2, R12, R4, R3 ;  /* 0x000000040c023223 */ /* 0x000fe20000010003 */
[----:B------:R-:W-:Y:S02]  /*248a0*/  WARPGROUP.DEPBAR.LE gsb0, 0x0 ;  /* 0x00008000000079c5 */ /* 0x000fe40000010000 */
[----:B------:R-:W-:-:S06]  /*248b0*/  WARPGROUP.ARRIVE ;  /* 0x00000000000079c5 */ /* 0x000fcc0000000000 */
[----:B------:R-:W-:Y:S03]  /*248c0*/  HGMMA.64x256x16.F32.BF16 R24, R192, gdesc[UR4].tnspB, R24, gsb0 ;  /* 0x43e00004c0187df0 */ /* 0x000fe60008001818 */
[----:B------:R-:W-:Y:S02]  /*248d0*/  WARPGROUP.DEPBAR.LE gsb0, 0x0 ;  /* 0x00008000000079c5 */ /* 0x000fe40000010000 */
[-C--:B--2---:R-:W-:Y:S01]  /*248e0*/  FMUL.FTZ R4, R24, R7.reuse ;  /* 0x0000000718047220 */ /* 0x084fe20000410000 */
[-C--:B------:R-:W-:Y:S01]  /*248f0*/  FMUL.FTZ R14, R44, R7.reuse ;  /* 0x000000072c0e7220 */ /* 0x080fe20000410000 */
        /* <DEDUP_REMOVED lines=127> */
.L_x_2413:
        /* <DEDUP_REMOVED lines=10> */
[----:B------:R-:W3:Y:S01]  /*25190*/  LDL R148, [R1+0x78] ;  /* 0x0000780001947983 */ /* 0x000ee20000100800 */
[----:B------:R-:W4:Y:S01]  /*251a0*/  S2R R55, SR_SWINHI ;  /* 0x0000000000377919 */ /* 0x000f220000002f00 */
[----:B------:R-:W-:Y:S01]  /*251b0*/  F2FP.BF16.F32.PACK_AB R4, R25, R4 ;  /* 0x000000041904723e */ /* 0x000fe200000010ff */
[----:B------:R-:W-:Y:S01]  /*251c0*/  ULDC.64 UR4, c[0x0][0xbd8] ;  /* 0x0002f60000047ab9 */ /* 0x000fe20000000a00 */
[----:B------:R-:W3:Y:S01]  /*251d0*/  LDL R144, [R1+0x7c] ;  /* 0x00007c0001907983 */ /* 0x000ee20000100800 */
[----:B------:R-:W-:Y:S02]  /*251e0*/  MOV R20, R16 ;  /* 0x0000001000147202 */ /* 0x000fe40000000f00 */
[----:B----4-:R-:W-:-:S02]  /*251f0*/  MOV R21, R55 ;  /* 0x0000003700157202 */ /* 0x010fc40000000f00 */
        /* <DEDUP_REMOVED lines=13> */
[----:B------:R-:W-:Y:S01]  /*252d0*/  BAR.SYNC.DEFER_BLOCKING 0x1, 0x100 ;  /* 0x0044000000007b1d */ /* 0x000fe20000010000 */
[----:B--2---:R-:W-:-:S03]  /*252e0*/  IMAD.WIDE R122, R6, 0x2, R20 ;  /* 0x00000002067a7825 */ /* 0x004fc600078e0214 */
[----:B------:R-:W-:-:S04]  /*252f0*/  IADD3 R6, P1, R122, 0x20, RZ ;  /* 0x000000207a067810 */ /* 0x000fc80007f3e0ff */
[----:B------:R-:W-:Y:S01]  /*25300*/  LOP3.LUT R92, R6, 0x380, RZ, 0xc0, !PT ;  /* 0x00000380065c7812 */ /* 0x000fe200078ec0ff */
[----:B------:R-:W-:Y:S01]  /*25310*/  IMAD.X R93, RZ, RZ, R123, P1 ;  /* 0x000000ffff5d7224 */ /* 0x000fe200008e067b */
[----:B------:R-:W-:Y:S02]  /*25320*/  IADD3 R55, P0, R122, 0x40, RZ ;  /* 0x000000407a377810 */ /* 0x000fe40007f1e0ff */
[----:B------:R-:W-:Y:S02]  /*25330*/  SHF.R.U64 R92, R92, 0x3, RZ ;  /* 0x000000035c5c7819 */ /* 0x000fe400000012ff */
[C---:B------:R-:W-:Y:S02]  /*25340*/  IADD3 R110, P1, R122.reuse, 0x8000, RZ ;  /* 0x000080007a6e7810 */ /* 0x040fe40007f3e0ff */
[----:B------:R-:W-:Y:S02]  /*25350*/  IADD3 R84, P4, R122, 0x60, RZ ;  /* 0x000000607a547810 */ /* 0x000fe40007f9e0ff */
[----:B------:R-:W-:-:S02]  /*25360*/  LOP3.LUT R96, R55, 0x380, RZ, 0xc0, !PT ;  /* 0x0000038037607812 */ /* 0x000fc400078ec0ff */
[----:B------:R-:W-:Y:S02]  /*25370*/  IADD3 R88, P3, R122, 0x4000, RZ ;  /* 0x000040007a587810 */ /* 0x000fe40007f7e0ff */
[----:B------:R-:W-:Y:S02]  /*25380*/  LOP3.LUT R92, R92, R6, RZ, 0x3c, !PT ;  /* 0x000000065c5c7212 */ /* 0x000fe400078e3cff */
[----:B------:R-:W-:Y:S02]  /*25390*/  LOP3.LUT R6, R110, 0x380, RZ, 0xc0, !PT ;  /* 0x000003806e067812 */ /* 0x000fe400078ec0ff */
[----:B------:R-:W-:Y:S02]  /*253a0*/  LOP3.LUT R100, R84, 0x380, RZ, 0xc0, !PT ;  /* 0x0000038054647812 */ /* 0x000fe400078ec0ff */
[----:B------:R-:W-:Y:S01]  /*253b0*/  SHF.R.U64 R96, R96, 0x3, RZ ;  /* 0x0000000360607819 */ /* 0x000fe200000012ff */
[----:B------:R-:W-:Y:S01]  /*253c0*/  IMAD.X R103, RZ, RZ, R123, P3 ;  /* 0x000000ffff677224 */ /* 0x000fe200018e067b */
[----:B------:R-:W-:-:S02]  /*253d0*/  IADD3 R108, P2, R122, 0x4060, RZ ;  /* 0x000040607a6c7810 */ /* 0x000fc40007f5e0ff */
[----:B------:R-:W-:Y:S02]  /*253e0*/  SHF.R.U64 R6, R6, 0x3, RZ ;  /* 0x0000000306067819 */ /* 0x000fe400000012ff */
[----:B------:R-:W-:Y:S02]  /*253f0*/  IADD3 R116, P3, R122, 0x8060, RZ ;  /* 0x000080607a747810 */ /* 0x000fe40007f7e0ff */
[----:B------:R-:W-:Y:S02]  /*25400*/  SHF.R.U64 R100, R100, 0x3, RZ ;  /* 0x0000000364647819 */ /* 0x000fe400000012ff */
[C---:B------:R-:W-:Y:S02]  /*25410*/  LOP3.LUT R85, R122.reuse, 0x380, RZ, 0xc0, !PT ;  /* 0x000003807a557812 */ /* 0x040fe400078ec0ff */
[C---:B------:R-:W-:Y:S02]  /*25420*/  IADD3 R104, P6, R122.reuse, 0x4020, RZ ;  /* 0x000040207a687810 */ /* 0x040fe40007fde0ff */
[----:B------:R-:W-:-:S02]  /*25430*/  IADD3 R106, P5, R122, 0x4040, RZ ;  /* 0x000040407a6a7810 */ /* 0x000fc40007fbe0ff */
[----:B------:R-:W-:Y:S02]  /*25440*/  LOP3.LUT R102, R88, 0x380, RZ, 0xc0, !PT ;  /* 0x0000038058667812 */ /* 0x000fe400078ec0ff */
[----:B------:R-:W-:Y:S02]  /*25450*/  LOP3.LUT R96, R96, R55, RZ, 0x3c, !PT ;  /* 0x0000003760607212 */ /* 0x000fe400078e3cff */
[----:B------:R-:W-:Y:S02]  /*25460*/  LOP3.LUT R55, R108, 0x380, RZ, 0xc0, !PT ;  /* 0x000003806c377812 */ /* 0x000fe400078ec0ff */
[----:B------:R-:W-:Y:S02]  /*25470*/  LOP3.LUT R110, R6, R110, RZ, 0x3c, !PT ;  /* 0x0000006e066e7212 */ /* 0x000fe400078e3cff */
[----:B------:R-:W-:Y:S02]  /*25480*/  LOP3.LUT R100, R100, R84, RZ, 0x3c, !PT ;  /* 0x0000005464647212 */ /* 0x000fe400078e3cff */
[----:B------:R-:W-:Y:S01]  /*25490*/  LOP3.LUT R6, R116, 0x380, RZ, 0xc0, !PT ;  /* 0x0000038074067812 */ /* 0x000fe200078ec0ff */
[----:B------:R-:W-:Y:S01]  /*254a0*/  IMAD.X R105, RZ, RZ, R123, P6 ;  /* 0x000000ffff697224 */ /* 0x000fe200030e067b */
[----:B------:R-:W-:-:S02]  /*254b0*/  SHF.R.U64 R85, R85, 0x3, RZ ;  /* 0x0000000355557819 */ /* 0x000fc400000012ff */
[----:B------:R-:W-:Y:S02]  /*254c0*/  SHF.R.U64 R102, R102, 0x3, RZ ;  /* 0x0000000366667819 */ /* 0x000fe400000012ff */
[----:B------:R-:W-:Y:S01]  /*254d0*/  LOP3.LUT R84, R106, 0x380, RZ, 0xc0, !PT ;  /* 0x000003806a547812 */ /* 0x000fe200078ec0ff */
[--C-:B------:R-:W-:Y:S01]  /*254e0*/  IMAD.X R97, RZ, RZ, R123.reuse, P0 ;  /* 0x000000ffff617224 */ /* 0x100fe200000e067b */
[----:B------:R-:W-:Y:S01]  /*254f0*/  SHF.R.U64 R55, R55, 0x3, RZ ;  /* 0x0000000337377819 */ /* 0x000fe200000012ff */
[--C-:B------:R-:W-:Y:S01]  /*25500*/  IMAD.X R101, RZ, RZ, R123.reuse, P4 ;  /* 0x000000ffff657224 */ /* 0x100fe200020e067b */
[C---:B------:R-:W-:Y:S01]  /*25510*/  IADD3 R118, P6, R122.reuse, 0xc000, RZ ;  /* 0x0000c0007a767810 */ /* 0x040fe20007fde0ff */
[--C-:B------:R-:W-:Y:S01]  /*25520*/  IMAD.X R107, RZ, RZ, R123.reuse, P5 ;  /* 0x000000ffff6b7224 */ /* 0x100fe200028e067b */
[C---:B------:R-:W-:Y:S01]  /*25530*/  IADD3 R112, P0, R122.reuse, 0x8020, RZ ;  /* 0x000080207a707810 */ /* 0x040fe20007f1e0ff */
[--C-:B------:R-:W-:Y:S01]  /*25540*/  IMAD.X R109, RZ, RZ, R123.reuse, P2 ;  /* 0x000000ffff6d7224 */ /* 0x100fe200010e067b */
[C---:B------:R-:W-:Y:S01]  /*25550*/  IADD3 R114, P4, R122.reuse, 0x8040, RZ ;  /* 0x000080407a727810 */ /* 0x040fe20007f9e0ff */
[----:B------:R-:W-:Y:S01]  /*25560*/  IMAD.X R111, RZ, RZ, R123, P1 ;  /* 0x000000ffff6f7224 */ /* 0x000fe200008e067b */
[----:B------:R-:W-:-:S02]  /*25570*/  IADD3 R26, P5, R122, 0xc020, RZ ;  /* 0x0000c0207a1a7810 */ /* 0x000fc40007fbe0ff */
[C---:B------:R-:W-:Y:S02]  /*25580*/  IADD3 R30, P2, R122.reuse, 0xc040, RZ ;  /* 0x0000c0407a1e7810 */ /* 0x040fe40007f5e0ff */
[----:B------:R-:W-:Y:S02]  /*25590*/  IADD3 R46, P1, R122, 0xc060, RZ ;  /* 0x0000c0607a2e7810 */ /* 0x000fe40007f3e0ff */
[----:B------:R-:W-:Y:S02]  /*255a0*/  SHF.R.U64 R6, R6, 0x3, RZ ;  /* 0x0000000306067819 */ /* 0x000fe400000012ff */
[----:B------:R-:W-:Y:S02]  /*255b0*/  LOP3.LUT R122, R85, R122, RZ, 0x3c, !PT ;  /* 0x0000007a557a7212 */ /* 0x000fe400078e3cff */
[----:B------:R-:W-:Y:S02]  /*255c0*/  LOP3.LUT R102, R102, R88, RZ, 0x3c, !PT ;  /* 0x0000005866667212 */ /* 0x000fe400078e3cff */
[----:B------:R-:W-:-:S02]  /*255d0*/  SHF.R.U64 R84, R84, 0x3, RZ ;  /* 0x0000000354547819 */ /* 0x000fc400000012ff */
[----:B------:R-:W-:Y:S02]  /*255e0*/  LOP3.LUT R88, R104, 0x380, RZ, 0xc0, !PT ;  /* 0x0000038068587812 */ /* 0x000fe400078ec0ff */
[----:B------:R-:W-:Y:S02]  /*255f0*/  LOP3.LUT R108, R55, R108, RZ, 0x3c, !PT ;  /* 0x0000006c376c7212 */ /* 0x000fe400078e3cff */
[----:B------:R-:W-:Y:S02]  /*25600*/  LOP3.LUT R55, R118, 0x380, RZ, 0xc0, !PT ;  /* 0x0000038076377812 */ /* 0x000fe400078ec0ff */
[----:B------:R-:W-:Y:S02]  /*25610*/  LOP3.LUT R116, R6, R116, RZ, 0x3c, !PT ;  /* 0x0000007406747212 */ /* 0x000fe400078e3cff */
[----:B------:R-:W-:Y:S02]  /*25620*/  LOP3.LUT R106, R84, R106, RZ, 0x3c, !PT ;  /* 0x0000006a546a7212 */ /* 0x000fe400078e3cff */
[----:B------:R-:W-:-:S02]  /*25630*/  MOV R122, R122 ;  /* 0x0000007a007a7202 */ /* 0x000fc40000000f00 */
[----:B------:R-:W-:Y:S02]  /*25640*/  F2FP.BF16.F32.PACK_AB R6, R29, R28 ;  /* 0x0000001c1d06723e */ /* 0x000fe400000010ff */
[----:B------:R-:W-:Y:S02]  /*25650*/  SHF.R.U64 R88, R88, 0x3, RZ ;  /* 0x0000000358587819 */ /* 0x000fe400000012ff */
[----:B------:R-:W-:Y:S02]  /*25660*/  LOP3.LUT R84, R112, 0x380, RZ, 0xc0, !PT ;  /* 0x0000038070547812 */ /* 0x000fe400078ec0ff */
[----:B------:R-:W-:Y:S02]  /*25670*/  SHF.R.U64 R55, R55, 0x3, RZ ;  /* 0x0000000337377819 */ /* 0x000fe400000012ff */
[----:B------:R-:W-:Y:S02]  /*25680*/  LOP3.LUT R25, R26, 0x380, RZ, 0xc0, !PT ;  /* 0x000003801a197812 */ /* 0x000fe400078ec0ff */
[----:B------:R-:W-:Y:S01]  /*25690*/  LOP3.LUT R27, R30, 0x380, RZ, 0xc0, !PT ;  /* 0x000003801e1b7812 */ /* 0x000fe200078ec0ff */
[----:B------:R2:W-:Y:S01]  /*256a0*/  STSM.16.M88.4 [R122], R4 ;  /* 0x000000047a007844 */ /* 0x0005e20000000200 */
[----:B------:R-:W-:-:S02]  /*256b0*/  LOP3.LUT R104, R88, R104, RZ, 0x3c, !PT ;  /* 0x0000006858687212 */ /* 0x000fc400078e3cff */
[----:B------:R-:W-:Y:S02]  /*256c0*/  SHF.R.U64 R84, R84, 0x3, RZ ;  /* 0x0000000354547819 */ /* 0x000fe400000012ff */
[----:B------:R-:W-:Y:S02]  /*256d0*/  LOP3.LUT R88, R114, 0x380, RZ, 0xc0, !PT ;  /* 0x0000038072587812 */ /* 0x000fe400078ec0ff */
[----:B------:R-:W-:Y:S02]  /*256e0*/  LOP3.LUT R118, R55, R118, RZ, 0x3c, !PT ;  /* 0x0000007637767212 */ /* 0x000fe400078e3cff */
[----:B------:R-:W-:Y:S02]  /*256f0*/  SHF.R.U64 R25, R25, 0x3, RZ ;  /* 0x0000000319197819 */ /* 0x000fe400000012ff */
[----:B------:R-:W-:Y:S02]  /*25700*/  SHF.R.U64 R27, R27, 0x3, RZ ;  /* 0x000000031b1b7819 */ /* 0x000fe400000012ff */
[----:B------:R-:W-:-:S02]  /*25710*/  MOV R92, R92 ;  /* 0x0000005c005c7202 */ /* 0x000fc40000000f00 */
[----:B------:R-:W-:Y:S02]  /*25720*/  LOP3.LUT R55, R46, 0x380, RZ, 0xc0, !PT ;  /* 0x000003802e377812 */ /* 0x000fe400078ec0ff */
[----:B--2---:R-:W-:Y:S02]  /*25730*/  F2FP.BF16.F32.PACK_AB R4, R33, R8 ;  /* 0x000000082104723e */ /* 0x004fe400000010ff */
[----:B------:R-:W-:Y:S02]  /*25740*/  F2FP.BF16.F32.PACK_AB R5, R35, R34 ;  /* 0x000000222305723e */ /* 0x000fe400000010ff */
[----:B------:R-:W-:Y:S02]  /*25750*/  F2FP.BF16.F32.PACK_AB R6, R37, R10 ;  /* 0x0000000a2506723e */ /* 0x000fe400000010ff */
[----:B------:R-:W-:Y:S02]  /*25760*/  F2FP.BF16.F32.PACK_AB R7, R39, R38 ;  /* 0x000000262707723e */ /* 0x000fe400000010ff */
[----:B------:R-:W-:-:S02]  /*25770*/  MOV R96, R96 ;  /* 0x0000006000607202 */ /* 0x000fc40000000f00 */
[----:B------:R-:W-:Y:S02]  /*25780*/  F2FP.BF16.F32.PACK_AB R8, R41, R12 ;  /* 0x0000000c2908723e */ /* 0x000fe400000010ff */
[----:B------:R-:W-:Y:S02]  /*25790*/  F2FP.BF16.F32.PACK_AB R10, R45, R14 ;  /* 0x0000000e2d0a723e */ /* 0x000fe400000010ff */
[----:B------:R-:W-:Y:S01]  /*257a0*/  LOP3.LUT R112, R84, R112, RZ, 0x3c, !PT ;  /* 0x0000007054707212 */ /* 0x000fe200078e3cff */
[----:B------:R2:W-:Y:S01]  /*257b0*/  STSM.16.M88.4 [R92], R4 ;  /* 0x000000045c007844 */ /* 0x0005e20000000200 */
[----:B------:R-:W-:Y:S02]  /*257c0*/  SHF.R.U64 R88, R88, 0x3, RZ ;  /* 0x0000000358587819 */ /* 0x000fe400000012ff */
[----:B------:R-:W-:Y:S02]  /*257d0*/  LOP3.LUT R120, R25, R26, RZ, 0x3c, !PT ;  /* 0x0000001a19787212 */ /* 0x000fe400078e3cff */
[----:B------:R-:W-:-:S02]  /*257e0*/  LOP3.LUT R84, R27, R30, RZ, 0x3c, !PT ;  /* 0x0000001e1b547212 */ /* 0x000fc400078e3cff */
[----:B------:R-:W-:Y:S02]  /*257f0*/  MOV R100, R100 ;  /* 0x0000006400647202 */ /* 0x000fe40000000f00 */
[----:B------:R-:W-:Y:S02]  /*25800*/  F2FP.BF16.F32.PACK_AB R12, R49, R24 ;  /* 0x00000018310c723e */ /* 0x000fe400000010ff */
[----:B------:R-:W-:Y:S01]  /*25810*/  F2FP.BF16.F32.PACK_AB R14, R53, R158 ;  /* 0x0000009e350e723e */ /* 0x000fe200000010ff */
[----:B------:R-:W-:Y:S01]  /*25820*/  IMAD.X R113, RZ, RZ, R123, P0 ;  /* 0x000000ffff717224 */ /* 0x000fe200000e067b */
[----:B------:R-:W-:Y:S02]  /*25830*/  SHF.R.U64 R55, R55, 0x3, RZ ;  /* 0x0000000337377819 */ /* 0x000fe400000012ff */
[----:B------:R-:W-:Y:S02]  /*25840*/  MOV R102, R102 ;  /* 0x0000006600667202 */ /* 0x000fe40000000f00 */
[----:B------:R-:W-:-:S02]  /*25850*/  F2FP.BF16.F32.PACK_AB R24, R57, R159 ;  /* 0x0000009f3918723e */ /* 0x000fc400000010ff */
[----:B------:R-:W-:Y:S02]  /*25860*/  F2FP.BF16.F32.PACK_AB R25, R59, R58 ;  /* 0x0000003a3b19723e */ /* 0x000fe400000010ff */
[----:B------:R-:W-:Y:S02]  /*25870*/  F2FP.BF16.F32.PACK_AB R26, R61, R160 ;  /* 0x000000a03d1a723e */ /* 0x000fe400000010ff */
[----:B------:R-:W-:Y:S01]  /*25880*/  F2FP.BF16.F32.PACK_AB R27, R63, R62 ;  /* 0x0000003e3f1b723e */ /* 0x000fe200000010ff */
[----:B------:R-:W-:Y:S01]  /*25890*/  IMAD.X R115, RZ, RZ, R123, P4 ;  /* 0x000000ffff737224 */ /* 0x000fe200020e067b */
[----:B------:R-:W-:Y:S01]  /*258a0*/  MOV R104, R104 ;  /* 0x0000006800687202 */ /* 0x000fe20000000f00 */
[----:B------:R4:W-:Y:S01]  /*258b0*/  STSM.16.M88.4 [R96], R8 ;  /* 0x0000000860007844 */ /* 0x0009e20000000200 */
[----:B--2---:R-:W-:Y:S02]  /*258c0*/  F2FP.BF16.F32.PACK_AB R4, R65, R161 ;  /* 0x000000a14104723e */ /* 0x004fe400000010ff */
[----:B------:R-:W-:-:S02]  /*258d0*/  F2FP.BF16.F32.PACK_AB R5, R67, R66 ;  /* 0x000000424305723e */ /* 0x000fc400000010ff */
[----:B------:R-:W-:Y:S02]  /*258e0*/  F2FP.BF16.F32.PACK_AB R6, R69, R162 ;  /* 0x000000a24506723e */ /* 0x000fe400000010ff */
[----:B------:R-:W-:Y:S01]  /*258f0*/  F2FP.BF16.F32.PACK_AB R7, R71, R70 ;  /* 0x000000464707723e */ /* 0x000fe200000010ff */
[----:B------:R-:W-:Y:S01]  /*25900*/  STSM.16.M88.4 [R100], R12 ;  /* 0x0000000c64007844 */ /* 0x000fe20000000200 */
[----:B------:R-:W-:Y:S02]  /*25910*/  LOP3.LUT R114, R88, R114, RZ, 0x3c, !PT ;  /* 0x0000007258727212 */ /* 0x000fe400078e3cff */
[----:B------:R-:W-:Y:S01]  /*25920*/  MOV R106, R106 ;  /* 0x0000006a006a7202 */ /* 0x000fe20000000f00 */
[----:B------:R-:W-:Y:S01]  /*25930*/  STSM.16.M88.4 [R102], R24 ;  /* 0x0000001866007844 */ /* 0x000fe20000000200 */
[----:B------:R-:W-:Y:S02]  /*25940*/  LOP3.LUT R88, R55, R46, RZ, 0x3c, !PT ;  /* 0x0000002e37587212 */ /* 0x000fe400078e3cff */
[----:B------:R-:W-:-:S02]  /*25950*/  MOV R108, R108 ;  /* 0x0000006c006c7202 */ /* 0x000fc40000000f00 */
[----:B----4-:R-:W-:Y:S02]  /*25960*/  F2FP.BF16.F32.PACK_AB R8, R73, R163 ;  /* 0x000000a34908723e */ /* 0x010fe400000010ff */
[----:B------:R-:W-:Y:S02]  /*25970*/  F2FP.BF16.F32.PACK_AB R9, R75, R74 ;  /* 0x0000004a4b09723e */ /* 0x000fe400000010ff */
[----:B------:R-:W-:Y:S02]  /*25980*/  F2FP.BF16.F32.PACK_AB R10, R77, R164 ;  /* 0x000000a44d0a723e */ /* 0x000fe400000010ff */
        /* <DEDUP_REMOVED lines=9> */
[----:B------:R-:W-:-:S02]  /*25a20*/  MOV R112, R112 ;  /* 0x0000007000707202 */ /* 0x000fc40000000f00 */
        /* <DEDUP_REMOVED lines=10> */
[--C-:B------:R-:W-:Y:S01]  /*25ad0*/  IMAD.X R119, RZ, RZ, R123.reuse, P6 ;  /* 0x000000ffff777224 */ /* 0x100fe200030e067b */
[----:B------:R-:W-:Y:S01]  /*25ae0*/  STSM.16.M88.4 [R108], R28 ;  /* 0x0000001c6c007844 */ /* 0x000fe20000000200 */
[--C-:B------:R-:W-:Y:S02]  /*25af0*/  IMAD.X R121, RZ, RZ, R123.reuse, P5 ;  /* 0x000000ffff797224 */ /* 0x100fe400028e067b */
[--C-:B------:R-:W-:Y:S01]  /*25b00*/  IMAD.X R85, RZ, RZ, R123.reuse, P2 ;  /* 0x000000ffff557224 */ /* 0x100fe200010e067b */
[----:B------:R-:W-:Y:S01]  /*25b10*/  STSM.16.M88.4 [R110], R44 ;  /* 0x0000002c6e007844 */ /* 0x000fe20000000200 */
[----:B------:R-:W-:Y:S01]  /*25b20*/  IMAD.X R89, RZ, RZ, R123, P1 ;  /* 0x000000ffff597224 */ /* 0x000fe200008e067b */
[----:B------:R-:W-:-:S02]  /*25b30*/  MOV R116, R116 ;  /* 0x0000007400747202 */ /* 0x000fc40000000f00 */
[----:B------:R-:W-:Y:S01]  /*25b40*/  STSM.16.M88.4 [R112], R52 ;  /* 0x0000003470007844 */ /* 0x000fe20000000200 */
[----:B----4-:R-:W-:Y:S02]  /*25b50*/  F2FP.BF16.F32.PACK_AB R8, R155, R173 ;  /* 0x000000ad9b08723e */ /* 0x010fe400000010ff */
[----:B------:R-:W-:Y:S01]  /*25b60*/  F2FP.BF16.F32.PACK_AB R9, R56, R51 ;  /* 0x000000333809723e */ /* 0x000fe200000010ff */
[----:B------:R2:W-:Y:S01]  /*25b70*/  STSM.16.M88.4 [R114], R4 ;  /* 0x0000000472007844 */ /* 0x0005e20000000200 */
[----:B------:R-:W-:Y:S02]  /*25b80*/  F2FP.BF16.F32.PACK_AB R10, R156, R174 ;  /* 0x000000ae9c0a723e */ /* 0x000fe400000010ff */
[----:B------:R-:W-:Y:S02]  /*25b90*/  F2FP.BF16.F32.PACK_AB R11, R64, R60 ;  /* 0x0000003c400b723e */ /* 0x000fe400000010ff */
[----:B------:R-:W-:Y:S02]  /*25ba0*/  MOV R118, R118 ;  /* 0x0000007600767202 */ /* 0x000fe40000000f00 */
[----:B------:R-:W-:-:S02]  /*25bb0*/  F2FP.BF16.F32.PACK_AB R12, R157, R175 ;  /* 0x000000af9d0c723e */ /* 0x000fc400000010ff */
[----:B------:R-:W-:Y:S02]  /*25bc0*/  F2FP.BF16.F32.PACK_AB R13, R72, R68 ;  /* 0x00000044480d723e */ /* 0x000fe400000010ff */
[----:B------:R-:W-:Y:S02]  /*25bd0*/  F2FP.BF16.F32.PACK_AB R14, R125, R124 ;  /* 0x0000007c7d0e723e */ /* 0x000fe400000010ff */
[----:B------:R-:W-:Y:S02]  /*25be0*/  F2FP.BF16.F32.PACK_AB R15, R127, R126 ;  /* 0x0000007e7f0f723e */ /* 0x000fe400000010ff */
[----:B---3--:R-:W-:Y:S01]  /*25bf0*/  SHF.R.S32.HI R80, RZ, 0x1f, R148 ;  /* 0x0000001fff507819 */ /* 0x008fe20000011494 */
[----:B--2---:R-:W-:Y:S01]  /*25c00*/  IMAD.SHL.U32 R4, R148, 0x4, RZ ;  /* 0x0000000494047824 */ /* 0x004fe200078e00ff */
        /* <DEDUP_REMOVED lines=9> */
[----:B------:R-:W-:Y:S01]  /*25ca0*/  F2FP.BF16.F32.PACK_AB R31, R143, R142 ;  /* 0x0000008e8f1f723e */ /* 0x000fe200000010ff */
[----:B------:R2:W-:Y:S01]  /*25cb0*/  STSM.16.M88.4 [R116], R8 ;  /* 0x0000000874007844 */ /* 0x0005e20000000200 */
[----:B------:R-:W-:Y:S02]  /*25cc0*/  MOV R88, R88 ;  /* 0x0000005800587202 */ /* 0x000fe40000000f00 */
[----:B------:R-:W-:Y:S01]  /*25cd0*/  ISETP.NE.U32.AND P0, PT, RZ, UR4, PT ;  /* 0x00000004ff007c0c */ /* 0x000fe2000bf05070 */
[----:B------:R2:W-:Y:S01]  /*25ce0*/  STSM.16.M88.4 [R118], R12 ;  /* 0x0000000c76007844 */ /* 0x0005e20000000200 */
[----:B------:R-:W-:Y:S02]  /*25cf0*/  SHF.L.U64.HI R3, R148, 0x2, R80 ;  /* 0x0000000294037819 */ /* 0x000fe40000010250 */
[----:B------:R-:W-:Y:S01]  /*25d00*/  IADD3 R6, P1, R4, UR4, RZ ;  /* 0x0000000404067c10 */ /* 0x000fe2000ff3e0ff */
[----:B------:R2:W-:Y:S01]  /*25d10*/  STSM.16.M88.4 [R120], R24 ;  /* 0x0000001878007844 */ /* 0x0005e20000000200 */
[----:B------:R-:W-:-:S02]  /*25d20*/  ISETP.NE.AND.EX P0, PT, RZ, UR5, PT, P0 ;  /* 0x00000005ff007c0c */ /* 0x000fc4000bf05300 */
[----:B------:R-:W-:Y:S01]  /*25d30*/  IADD3.X R7, R3, UR5, RZ, P1, !PT ;  /* 0x0000000503077c10 */ /* 0x000fe20008ffe4ff */
[----:B------:R2:W-:Y:S01]  /*25d40*/  STSM.16.M88.4 [R84], R28 ;  /* 0x0000001c54007844 */ /* 0x0005e20000000200 */
[----:B------:R-:W-:-:S03]  /*25d50*/  ULDC.64 UR4, c[0x0][0xbe0] ;  /* 0x0002f80000047ab9 */ /* 0x000fc60000000a00 */
[----:B------:R2:W-:Y:S01]  /*25d60*/  STSM.16.M88.4 [R88], R176 ;  /* 0x000000b058007844 */ /* 0x0005e20000000200 */
[----:B------:R-:W-:Y:S01]  /*25d70*/  BAR.SYNC.DEFER_BLOCKING 0x1, 0x100 ;  /* 0x0044000000007b1d */ /* 0x000fe20000010000 */
[----:B------:R-:W-:-:S04]  /*25d80*/  ISETP.NE.U32.AND P1, PT, RZ, UR4, PT ;  /* 0x00000004ff007c0c */ /* 0x000fc8000bf25070 */
[----:B------:R-:W-:Y:S01]  /*25d90*/  ISETP.NE.AND.EX P1, PT, RZ, UR5, PT, P1 ;  /* 0x00000005ff007c0c */ /* 0x000fe2000bf25310 */
[----:B------:R-:W-:-:S12]  /*25da0*/  IMAD.MOV.U32 R76, RZ, RZ, RZ ;  /* 0x000000ffff4c7224 */ /* 0x000fd800078e00ff */
[----:B------:R-:W-:Y:S01]  /*25db0*/  @P1 IADD3 R4, P2, R4, UR4, RZ ;  /* 0x0000000404041c10 */ /* 0x000fe2000ff5e0ff */
[----:B------:R-:W-:Y:S02]  /*25dc0*/  ULDC UR4, c[0x0][0xa88] ;  /* 0x0002a20000047ab9 */ /* 0x000fe40000000800 */
[----:B------:R-:W-:Y:S01]  /*25dd0*/  IMAD.U32 R77, RZ, RZ, UR4 ;  /* 0x00000004ff4d7e24 */ /* 0x000fe2000f8e00ff */
[----:B------:R-:W-:Y:S01]  /*25de0*/  @P1 IADD3.X R5, R3, UR5, RZ, P2, !PT ;  /* 0x0000000503051c10 */ /* 0x000fe200097fe4ff */
[----:B------:R-:W3:Y:S04]  /*25df0*/  @P0 LDG.E R76, desc[UR60][R6.64] ;  /* 0x0000003c064c0981 */ /* 0x000ee8000c1e1900 */
[----:B------:R2:W5:Y:S01]  /*25e00*/  @P1 LDG.E R77, desc[UR60][R4.64] ;  /* 0x0000003c044d1981 */ /* 0x000562000c1e1900 */
[----:B------:R-:W-:-:S02]  /*25e10*/  SHF.R.S32.HI R3, RZ, 0x1f, R144 ;  /* 0x0000001fff037819 */ /* 0x000fc40000011490 */
[----:B---3--:R-:W-:Y:S01]  /*25e20*/  SHF.R.S32.HI R79, RZ, 0x1f, R76 ;  /* 0x0000001fff4f7819 */ /* 0x008fe2000001144c */
[----:B--2---:R-:W-:Y:S06]  /*25e30*/  @P1 BRA `(.L_x_2557) ;  /* 0x0000000000101947 */ /* 0x004fec0003800000 */
[----:B------:R-:W-:Y:S05]  /*25e40*/  @!P0 BRA `(.L_x_2557) ;  /* 0x00000000000c8947 */ /* 0x000fea0003800000 */
[----:B------:R-:W2:Y:S04]  /*25e50*/  LDG.E R4, desc[UR60][R6.64] ;  /* 0x0000003c06047981 */ /* 0x000ea8000c1e1900 */
[----:B-----5:R-:W2:Y:S02]  /*25e60*/  LDG.E R77, desc[UR60][R6.64+0x4] ;  /* 0x0000043c064d7981 */ /* 0x020ea4000c1e1900 */
[----:B--2---:R-:W-:-:S07]  /*25e70*/  IMAD.IADD R77, R77, 0x1, -R4 ;  /* 0x000000014d4d7824 */ /* 0x004fce00078e0a04 */
.L_x_2557:
[----:B------:R-:W2:Y:S01]  /*25e80*/  LDL R8, [R1+0x6c] ;  /* 0x00006c0001087983 */ /* 0x000ea20000100800 */
[----:B------:R-:W-:-:S03]  /*25e90*/  ULDC.64 UR4, c[0x0][0xb70] ;  /* 0x0002dc0000047ab9 */ /* 0x000fc60000000a00 */
[----:B------:R-:W2:Y:S01]  /*25ea0*/  LDL.LU R81, [R1+0x88] ;  /* 0x0000880001517983 */ /* 0x000ea20000300800 */
[----:B------:R-:W-:Y:S01]  /*25eb0*/  IMAD R6, R3, UR4, RZ ;  /* 0x0000000403067c24 */ /* 0x000fe2000f8e02ff */
[----:B------:R-:W-:Y:S01]  /*25ec0*/  SEL R80, R80, RZ, !P0 ;  /* 0x000000ff50507207 */ /* 0x000fe20004000000 */
[----:B------:R-:W-:Y:S01]  /*25ed0*/  IMAD.MOV.U32 R78, RZ, RZ, R76 ;  /* 0x000000ffff4e7224 */ /* 0x000fe200078e004c */
[----:B------:R-:W3:Y:S01]  /*25ee0*/  LDL R82, [R1+0x8c] ;  /* 0x00008c0001527983 */ /* 0x000ee20000100800 */
[C---:B------:R-:W-:Y:S02]  /*25ef0*/  IMAD R9, R144.reuse, UR5, R6 ;  /* 0x0000000590097c24 */ /* 0x040fe4000f8e0206 */
[----:B------:R-:W-:Y:S01]  /*25f00*/  IMAD.WIDE.U32 R4, R144, UR4, R78 ;  /* 0x0000000490047c25 */ /* 0x000fe2000f8e004e */
[----:B------:R-:W4:Y:S01]  /*25f10*/  S2R R10, SR_TID.X ;  /* 0x00000000000a7919 */ /* 0x000f220000002100 */
[----:B------:R-:W-:Y:S01]  /*25f20*/  SEL R78, R148, RZ, !P0 ;  /* 0x000000ff944e7207 */ /* 0x000fe20004000000 */
[----:B------:R-:W-:Y:S01]  /*25f30*/  ULDC.64 UR4, c[0x0][0xb78] ;  /* 0x0002de0000047ab9 */ /* 0x000fe20000000a00 */
[----:B------:R-:W-:-:S02]  /*25f40*/  IMAD R7, R222, 0x8, R234 ;  /* 0x00000008de077824 */ /* 0x000fc400078e02ea */
[----:B------:R-:W-:Y:S02]  /*25f50*/  IMAD.IADD R5, R5, 0x1, R9 ;  /* 0x0000000105057824 */ /* 0x000fe400078e0209 */
[----:B------:R-:W-:-:S04]  /*25f60*/  IMAD.WIDE R20, R7, 0x2, R20 ;  /* 0x0000000207147825 */ /* 0x000fc800078e0214 */
[----:B------:R-:W-:Y:S02]  /*25f70*/  IMAD R7, R80, UR4, RZ ;  /* 0x0000000450077c24 */ /* 0x000fe4000f8e02ff */
[----:B------:R-:W-:-:S04]  /*25f80*/  IMAD.WIDE.U32 R4, R78, UR4, R4 ;  /* 0x000000044e047c25 */ /* 0x000fc8000f8e0004 */
[----:B----4-:R-:W-:-:S05]  /*25f90*/  VIADD R11, R10, 0xffffff80 ;  /* 0xffffff800a0b7836 */ /* 0x010fca0000000000 */
[----:B------:R-:W-:Y:S02]  /*25fa0*/  SHF.R.S32.HI R6, RZ, 0x1f, R11 ;  /* 0x0000001fff067819 */ /* 0x000fe4000001140b */
[C---:B------:R-:W-:Y:S02]  /*25fb0*/  IADD3 R9, P4, R20.reuse, 0x1000, RZ ;  /* 0x0000100014097810 */ /* 0x040fe40007f9e0ff */
[C---:B------:R-:W-:Y:S02]  /*25fc0*/  IADD3 R13, P3, R20.reuse, 0x2000, RZ ;  /* 0x00002000140d7810 */ /* 0x040fe40007f7e0ff */
[----:B------:R-:W-:-:S04]  /*25fd0*/  IADD3 R29, P2, R20, 0x4000, RZ ;  /* 0x00004000141d7810 */ /* 0x000fc80007f5e0ff */
[----:B------:R-:W-:-:S04]  /*25fe0*/  LOP3.LUT R28, R29, 0x380, RZ, 0xc0, !PT ;  /* 0x000003801d1c7812 */ /* 0x000fc800078ec0ff */
[----:B------:R-:W-:Y:S02]  /*25ff0*/  SHF.R.U64 R28, R28, 0x3, RZ ;  /* 0x000000031c1c7819 */ /* 0x000fe400000012ff */
[----:B------:R-:W-:Y:S02]  /*26000*/  IADD3 R33, P6, R20, 0x5000, RZ ;  /* 0x0000500014217810 */ /* 0x000fe40007fde0ff */
[----:B------:R-:W-:Y:S01]  /*26010*/  LOP3.LUT R28, R28, R29, RZ, 0x3c, !PT ;  /* 0x0000001d1c1c7212 */ /* 0x000fe200078e3cff */
[----:B------:R-:W-:Y:S01]  /*26020*/  IMAD.X R29, RZ, RZ, R21, P2 ;  /* 0x000000ffff1d7224 */ /* 0x000fe200010e0615 */
[C---:B------:R-:W-:Y:S02]  /*26030*/  IADD3 R37, P5, R20.reuse, 0x6000, RZ ;  /* 0x0000600014257810 */ /* 0x040fe40007fbe0ff */
[----:B------:R-:W-:Y:S02]  /*26040*/  IADD3 R53, P2, R20, 0xa000, RZ ;  /* 0x0000a00014357810 */ /* 0x000fe40007f5e0ff */
[----:B------:R-:W-:-:S02]  /*26050*/  LOP3.LUT R32, R33, 0x380, RZ, 0xc0, !PT ;  /* 0x0000038021207812 */ /* 0x000fc400078ec0ff */
[----:B------:R-:W-:Y:S02]  /*26060*/  LOP3.LUT R36, R37, 0x380, RZ, 0xc0, !PT ;  /* 0x0000038025247812 */ /* 0x000fe400078ec0ff */
[----:B------:R-:W-:Y:S02]  /*26070*/  LOP3.LUT R52, R53, 0x380, RZ, 0xc0, !PT ;  /* 0x0000038035347812 */ /* 0x000fe400078ec0ff */
[----:B------:R-:W-:Y:S02]  /*26080*/  SHF.R.U64 R32, R32, 0x3, RZ ;  /* 0x0000000320207819 */ /* 0x000fe400000012ff */
[----:B------:R-:W-:Y:S02]  /*26090*/  SHF.R.U64 R36, R36, 0x3, RZ ;  /* 0x0000000324247819 */ /* 0x000fe400000012ff */
[----:B------:R-:W-:Y:S02]  /*260a0*/  SHF.R.U64 R52, R52, 0x3, RZ ;  /* 0x0000000334347819 */ /* 0x000fe400000012ff */
[----:B------:R-:W-:Y:S01]  /*260b0*/  LOP3.LUT R32, R32, R33, RZ, 0x3c, !PT ;  /* 0x0000002120207212 */ /* 0x000fe200078e3cff */
[--C-:B------:R-:W-:Y:S01]  /*260c0*/  IMAD.X R33, RZ, RZ, R21.reuse, P6 ;  /* 0x000000ffff217224 */ /* 0x100fe200030e0615 */
[----:B------:R-:W-:Y:S01]  /*260d0*/  LOP3.LUT R36, R36, R37, RZ, 0x3c, !PT ;  /* 0x0000002524247212 */ /* 0x000fe200078e3cff */
[--C-:B------:R-:W-:Y:S01]  /*260e0*/  IMAD.X R37, RZ, RZ, R21.reuse, P5 ;  /* 0x000000ffff257224 */ /* 0x100fe200028e0615 */
[----:B------:R-:W-:Y:S01]  /*260f0*/  LOP3.LUT R52, R52, R53, RZ, 0x3c, !PT ;  /* 0x0000003534347212 */ /* 0x000fe200078e3cff */
[----:B------:R-:W-:Y:S01]  /*26100*/  IMAD.X R53, RZ, RZ, R21, P2 ;  /* 0x000000ffff357224 */ /* 0x000fe200010e0615 */
[----:B------:R-:W-:-:S02]  /*26110*/  IADD3 R57, P6, R20, 0xb000, RZ ;  /* 0x0000b00014397810 */ /* 0x000fc40007fde0ff */
[----:B------:R-:W-:Y:S02]  /*26120*/  IADD3 R61, P5, R20, 0xc000, RZ ;  /* 0x0000c000143d7810 */ /* 0x000fe40007fbe0ff */
[----:B------:R-:W-:Y:S02]  /*26130*/  LOP3.LUT R56, R57, 0x380, RZ, 0xc0, !PT ;  /* 0x0000038039387812 */ /* 0x000fe400078ec0ff */
[----:B------:R-:W-:Y:S02]  /*26140*/  LOP3.LUT R60, R61, 0x380, RZ, 0xc0, !PT ;  /* 0x000003803d3c7812 */ /* 0x000fe400078ec0ff */
[----:B------:R-:W-:Y:S02]  /*26150*/  SHF.R.U64 R56, R56, 0x3, RZ ;  /* 0x0000000338387819 */ /* 0x000fe400000012ff */
[----:B------:R-:W-:Y:S02]  /*26160*/  SHF.R.U64 R60, R60, 0x3, RZ ;  /* 0x000000033c3c7819 */ /* 0x000fe400000012ff */
[----:B------:R-:W-:Y:S01]  /*26170*/  LOP3.LUT R56, R56, R57, RZ, 0x3c, !PT ;  /* 0x0000003938387212 */ /* 0x000fe200078e3cff */
[--C-:B------:R-:W-:Y:S01]  /*26180*/  IMAD.X R57, RZ, RZ, R21.reuse, P6 ;  /* 0x000000ffff397224 */ /* 0x100fe200030e0615 */
[----:B------:R-:W-:Y:S01]  /*26190*/  LOP3.LUT R60, R60, R61, RZ, 0x3c, !PT ;  /* 0x0000003d3c3c7212 */ /* 0x000fe200078e3cff */
[----:B------:R-:W-:Y:S01]  /*261a0*/  IMAD.X R61, RZ, RZ, R21, P5 ;  /* 0x000000ffff3d7224 */ /* 0x000fe200028e0615 */
[----:B------:R-:W-:Y:S01]  /*261b0*/  BSSY B1, `(.L_x_2558) ;  /* 0x0000086000017945 */ /* 0x000fe20003800000 */
[----:B------:R-:W-:-:S02]  /*261c0*/  VIADD R83, R213, 0x80 ;  /* 0x00000080d5537836 */ /* 0x000fc40000000000 */
[----:B--2---:R-:W-:Y:S01]  /*261d0*/  IMAD R10, R81, 0x80, R8 ;  /* 0x00000080510a7824 */ /* 0x004fe200078e0208 */
[----:B------:R-:W-:Y:S01]  /*261e0*/  LEA.HI R8, R6, R11, RZ, 0x7 ;  /* 0x0000000b06087211 */ /* 0x000fe200078f38ff */
[----:B------:R-:W-:Y:S01]  /*261f0*/  IMAD R6, R78, UR5, R7 ;  /* 0x000000054e067c24 */ /* 0x000fe2000f8e0207 */
[----:B------:R-:W-:Y:S02]  /*26200*/  ULDC.64 UR4, c[0x0][0xb40] ;  /* 0x0002d00000047ab9 */ /* 0x000fe40000000a00 */
[----:B------:R-:W-:Y:S02]  /*26210*/  SHF.R.S32.HI R7, RZ, 0x1f, R10 ;  /* 0x0000001fff077819 */ /* 0x000fe4000001140a */
[----:B------:R-:W-:Y:S02]  /*26220*/  IADD3 R4, P0, R10, R4, RZ ;  /* 0x000000040a047210 */ /* 0x000fe40007f1e0ff */
[----:B------:R-:W-:Y:S02]  /*26230*/  LOP3.LUT R12, R8, 0xffffff80, RZ, 0xc0, !PT ;  /* 0xffffff80080c7812 */ /* 0x000fe400078ec0ff */
[----:B------:R-:W-:-:S02]  /*26240*/  IADD3.X R7, R7, R5, R6, P0, !PT ;  /* 0x0000000507077210 */ /* 0x000fc400007fe406 */
[----:B------:R-:W-:Y:S01]  /*26250*/  LEA R54, P1, R4, UR4, 0x2 ;  /* 0x0000000404367c11 */ /* 0x000fe2000f8210ff */
[----:B------:R-:W-:-:S03]  /*26260*/  IMAD.IADD R11, R11, 0x1, -R12 ;  /* 0x000000010b0b7824 */ /* 0x000fc600078e0a0c */
[----:B------:R-:W-:Y:S02]  /*26270*/  LEA.HI.X R55, R4, UR5, R7, 0x2, P1 ;  /* 0x0000000504377c11 */ /* 0x000fe400088f1407 */
[----:B------:R-:W-:Y:S02]  /*26280*/  LOP3.LUT R8, R9, 0x380, RZ, 0xc0, !PT ;  /* 0x0000038009087812 */ /* 0x000fe400078ec0ff */
[----:B------:R-:W-:Y:S01]  /*26290*/  LOP3.LUT R12, R13, 0x380, RZ, 0xc0, !PT ;  /* 0x000003800d0c7812 */ /* 0x000fe200078ec0ff */
[----:B------:R-:W-:Y:S01]  /*262a0*/  VIADD R4, R10, 0x8 ;  /* 0x000000080a047836 */ /* 0x000fe20000000000 */
[----:B------:R-:W-:Y:S01]  /*262b0*/  IADD3 R25, P1, R20, 0x3000, RZ ;  /* 0x0000300014197810 */ /* 0x000fe20007f3e0ff */
[----:B------:R-:W-:-:S03]  /*262c0*/  ULDC.64 UR4, c[0x0][0xaa0] ;  /* 0x0002a80000047ab9 */ /* 0x000fc60000000a00 */
        /* <DEDUP_REMOVED lines=12> */
[----:B------:R-:W-:Y:S02]  /*26390*/  IADD3 R49, P1, R20, 0x9000, RZ ;  /* 0x0000900014317810 */ /* 0x000fe40007f3e0ff */
[----:B------:R-:W-:Y:S02]  /*263a0*/  LOP3.LUT R40, R41, 0x380, RZ, 0xc0, !PT ;  /* 0x0000038029287812 */ /* 0x000fe400078ec0ff */
[----:B------:R-:W-:Y:S02]  /*263b0*/  LOP3.LUT R44, R45, 0x380, RZ, 0xc0, !PT ;  /* 0x000003802d2c7812 */ /* 0x000fe400078ec0ff */
[----:B------:R-:W-:Y:S02]  /*263c0*/  LOP3.LUT R48, R49, 0x380, RZ, 0xc0, !PT ;  /* 0x0000038031307812 */ /* 0x000fe400078ec0ff */
[----:B------:R-:W-:-:S02]  /*263d0*/  SHF.R.U64 R40, R40, 0x3, RZ ;  /* 0x0000000328287819 */ /* 0x000fc400000012ff */
        /* <DEDUP_REMOVED lines=11> */
[-C--:B-----5:R-:W-:Y:S02]  /*26490*/  ISETP.GE.OR P1, PT, R10, R77.reuse, P0 ;  /* 0x0000004d0a00720c */ /* 0x0a0fe40000726670 */
[----:B------:R-:W-:Y:S02]  /*264a0*/  IADD3 R5, P2, R20, 0xf000, RZ ;  /* 0x0000f00014057810 */ /* 0x000fe40007f5e0ff */
[----:B------:R-:W-:Y:S02]  /*264b0*/  ISETP.GE.OR P0, PT, R4, R77, P0 ;  /* 0x0000004d0400720c */ /* 0x000fe40000706670 */
        /* <DEDUP_REMOVED lines=13> */
[----:B------:R-:W-:Y:S01]  /*26590*/  IMAD.X R69, RZ, RZ, R21, P3 ;  /* 0x000000ffff457224 */ /* 0x000fe200018e0615 */
[----:B------:R-:W-:Y:S01]  /*265a0*/  LOP3.LUT R72, R4, R5, RZ, 0x3c, !PT ;  /* 0x0000000504487212 */ /* 0x000fe200078e3cff */
[----:B------:R-:W-:Y:S01]  /*265b0*/  @!P1 STG.E desc[UR60][R54.64], R0 ;  /* 0x0000000036009986 */ /* 0x000fe2000c10193c */
[----:B------:R-:W-:-:S03]  /*265c0*/  IMAD R79, R79, UR4, RZ ;  /* 0x000000044f4f7c24 */ /* 0x000fc6000f8e02ff */
[----:B------:R2:W-:Y:S04]  /*265d0*/  @!P0 STG.E desc[UR60][R54.64+0x20], R2 ;  /* 0x0000200236008986 */ /* 0x0005e8000c10193c */
[----:B------:R4:W5:Y:S01]  /*265e0*/  LD.E.128 R4, desc[UR60][R20.64] ;  /* 0x0000003c14047980 */ /* 0x000962000c101d00 */
[----:B------:R-:W-:-:S03]  /*265f0*/  IMAD R79, R76, UR5, R79 ;  /* 0x000000054c4f7c24 */ /* 0x000fc6000f8e024f */
[----:B------:R-:W5:Y:S04]  /*26600*/  LD.E.128 R8, desc[UR60][R8.64] ;  /* 0x0000003c08087980 */ /* 0x000f68000c101d00 */
[----:B------:R-:W5:Y:S01]  /*26610*/  LD.E.128 R12, desc[UR60][R12.64] ;  /* 0x0000003c0c0c7980 */ /* 0x000f62000c101d00 */
[--C-:B----4-:R-:W-:Y:S01]  /*26620*/  SHF.R.S32.HI R21, RZ, 0x1f, R213.reuse ;  /* 0x0000001fff157819 */ /* 0x110fe200000114d5 */
[----:B------:R-:W-:Y:S02]  /*26630*/  IMAD.MOV.U32 R20, RZ, RZ, R213 ;  /* 0x000000ffff147224 */ /* 0x000fe400078e00d5 */
[----:B------:R-:W5:Y:S04]  /*26640*/  LD.E.128 R24, desc[UR60][R24.64] ;  /* 0x0000003c18187980 */ /* 0x000f68000c101d00 */
[----:B------:R-:W5:Y:S01]  /*26650*/  LD.E.128 R28, desc[UR60][R28.64] ;  /* 0x0000003c1c1c7980 */ /* 0x000f62000c101d00 */
[----:B------:R-:W-:Y:S01]  /*26660*/  IMAD.WIDE.U32 R20, R76, UR4, R20 ;  /* 0x000000044c147c25 */ /* 0x000fe2000f8e0014 */
[----:B------:R-:W-:-:S02]  /*26670*/  ULDC.64 UR4, c[0x0][0xae0] ;  /* 0x0002b80000047ab9 */ /* 0x000fc40000000a00 */
        /* <DEDUP_REMOVED lines=16> */
[----:B--2---:R-:W2:Y:S01]  /*26780*/  FENCE.VIEW.ASYNC.S ;  /* 0x00000000000073c6 */ /* 0x004ea20000000000 */
[----:B------:R-:W-:-:S02]  /*26790*/  IMAD.IADD R21, R21, 0x1, R79 ;  /* 0x0000000115157824 */ /* 0x000fc400078e024f */
[----:B------:R-:W-:Y:S02]  /*267a0*/  IMAD R79, R81, -0x80, R77 ;  /* 0xffffff80514f7824 */ /* 0x000fe400078e024d */
[----:B------:R-:W-:-:S03]  /*267b0*/  IMAD R3, R3, UR4, RZ ;  /* 0x0000000403037c24 */ /* 0x000fc6000f8e02ff */
[----:B------:R-:W-:Y:S01]  /*267c0*/  ISETP.GE.AND P3, PT, R18, R79, PT ;  /* 0x0000004f1200720c */ /* 0x000fe20003f66270 */
[C---:B------:R-:W-:Y:S02]  /*267d0*/  IMAD R77, R144.reuse, UR5, R3 ;  /* 0x00000005904d7c24 */ /* 0x040fe4000f8e0203 */
[----:B------:R-:W-:Y:S01]  /*267e0*/  IMAD.WIDE.U32 R2, R144, UR4, R20 ;  /* 0x0000000490027c25 */ /* 0x000fe2000f8e0014 */
[----:B------:R-:W-:-:S03]  /*267f0*/  ULDC.64 UR4, c[0x0][0xae8] ;  /* 0x0002ba0000047ab9 */ /* 0x000fc60000000a00 */
[----:B------:R-:W-:Y:S02]  /*26800*/  VIADD R0, R16, 0x38820 ;  /* 0x0003882010007836 */ /* 0x000fe40000000000 */
[----:B------:R-:W-:Y:S02]  /*26810*/  IMAD R21, R80, UR4, RZ ;  /* 0x0000000450157c24 */ /* 0x000fe4000f8e02ff */
[----:B------:R-:W-:Y:S01]  /*26820*/  IMAD.IADD R3, R3, 0x1, R77 ;  /* 0x0000000103037824 */ /* 0x000fe200078e024d */
[----:B------:R-:W-:Y:S01]  /*26830*/  PRMT R0, RZ, 0x654, R0 ;  /* 0x00000654ff007816 */ /* 0x000fe20000000000 */
[----:B------:R-:W-:Y:S01]  /*26840*/  IMAD R77, R78, UR5, R21 ;  /* 0x000000054e4d7c24 */ /* 0x000fe2000f8e0215 */
[-C--:B------:R-:W-:Y:S02]  /*26850*/  ISETP.GE.AND P0, PT, R218, R79.reuse, PT ;  /* 0x0000004fda00720c */ /* 0x080fe40003f06270 */
[-C--:B------:R-:W-:Y:S01]  /*26860*/  ISETP.GE.AND P1, PT, R220, R79.reuse, PT ;  /* 0x0000004fdc00720c */ /* 0x080fe20003f26270 */
[----:B--2---:R2:W-:Y:S01]  /*26870*/  SYNCS.ARRIVE.TRANS64.RED.A1T0 RZ, [R0+URZ], RZ ;  /* 0x000000ff00ff79a7 */ /* 0x0045e2000810043f */
[----:B---3--:R-:W-:Y:S01]  /*26880*/  ISETP.GE.AND P2, PT, R82, R79, PT ;  /* 0x0000004f5200720c */ /* 0x008fe20003f46270 */
[----:B------:R-:W-:-:S04]  /*26890*/  IMAD.WIDE.U32 R78, R78, UR4, R2 ;  /* 0x000000044e4e7c25 */ /* 0x000fc8000f8e0002 */
[----:B------:R-:W-:-:S04]  /*268a0*/  IMAD.WIDE R20, R81, 0x80, R18 ;  /* 0x0000008051147825 */ /* 0x000fc800078e0212 */
[----:B------:R-:W-:Y:S02]  /*268b0*/  VIADD R82, R213, 0xc0 ;  /* 0x000000c0d5527836 */ /* 0x000fe40000000000 */
[----:B------:R-:W-:Y:S01]  /*268c0*/  IMAD.IADD R81, R79, 0x1, R77 ;  /* 0x000000014f517824 */ /* 0x000fe200078e024d */
[----:B--2---:R-:W-:Y:S06]  /*268d0*/  @P3 BRA `(.L_x_2559) ;  /* 0x00000000004c3947 */ /* 0x004fec0003800000 */
[----:B------:R-:W-:Y:S01]  /*268e0*/  ULDC.64 UR4, c[0x0][0xad8] ;  /* 0x0002b60000047ab9 */ /* 0x000fe20000000a00 */
[----:B------:R-:W-:Y:S01]  /*268f0*/  IMAD.MOV.U32 R2, RZ, RZ, R78 ;  /* 0x000000ffff027224 */ /* 0x000fe200078e004e */
[----:B------:R-:W-:Y:S01]  /*26900*/  ULDC.64 UR6, c[0x0][0xa80] ;  /* 0x0002a00000067ab9 */ /* 0x000fe20000000a00 */
[----:B------:R-:W-:Y:S02]  /*26910*/  IMAD R77, R21, UR4, RZ ;  /* 0x00000004154d7c24 */ /* 0x000fe4000f8e02ff */
        /* <DEDUP_REMOVED lines=15> */
.L_x_2559:
[----:B------:R-:W-:Y:S05]  /*26a10*/  BSYNC B1 ;  /* 0x0000000000017941 */ /* 0x000fea0003800000 */
.L_x_2558:
[----:B------:R-:W-:Y:S04]  /*26a20*/  BSSY B1, `(.L_x_2560) ;  /* 0x0000017000017945 */ /* 0x000fe80003800000 */
[----:B------:R-:W-:Y:S05]  /*26a30*/  @P0 BRA `(.L_x_2561) ;  /* 0x0000000000540947 */ /* 0x000fea0003800000 */
[----:B--2--5:R-:W-:Y:S01]  /*26a40*/  IADD3 R5, P0, R20, 0x20, RZ ;  /* 0x0000002014057810 */ /* 0x024fe20007f1e0ff */
        /* <DEDUP_REMOVED lines=8> */
[----:B------:R-:W-:Y:S02]  /*26ad0*/  ISETP.GE.AND P5, PT, R83, UR4, PT ;  /* 0x0000000453007c0c */ /* 0x000fe4000bfa6270 */
        /* <DEDUP_REMOVED lines=11> */
.L_x_2561:
[----:B------:R-:W-:Y:S05]  /*26b90*/  BSYNC B1 ;  /* 0x0000000000017941 */ /* 0x000fea0003800000 */
.L_x_2560:
[----:B------:R-:W-:Y:S04]  /*26ba0*/  BSSY B1, `(.L_x_2562) ;  /* 0x0000017000017945 */ /* 0x000fe80003800000 */
[----:B------:R-:W-:Y:S05]  /*26bb0*/  @P1 BRA `(.L_x_2563) ;  /* 0x0000000000541947 */ /* 0x000fea0003800000 */
[----:B--23-5:R-:W-:Y:S01]  /*26bc0*/  IADD3 R5, P0, R20, 0x40, RZ ;  /* 0x0000004014057810 */ /* 0x02cfe20007f1e0ff */
        /* <DEDUP_REMOVED lines=20> */
.L_x_2563:
[----:B------:R-:W-:Y:S05]  /*26d10*/  BSYNC B1 ;  /* 0x0000000000017941 */ /* 0x000fea0003800000 */
.L_x_2562:
[----:B------:R-:W-:Y:S05]  /*26d20*/  @P2 BRA `(.L_x_2564) ;  /* 0x0000000c00242947 */ /* 0x000fea0003800000 */
[----:B--2345:R-:W-:Y:S01]  /*26d30*/  IADD3 R5, P0, R20, 0x60, RZ ;  /* 0x0000006014057810 */ /* 0x03cfe20007f1e0ff */
        /* <DEDUP_REMOVED lines=8> */
[----:B------:R-:W-:-:S03]  /*26dc0*/  ISETP.GE.AND P3, PT, R83, UR4, PT ;  /* 0x0000000453007c0c */ /* 0x000fc6000bf66270 */
        /* <DEDUP_REMOVED lines=13> */
.L_x_2556:
[----:B------:R-:W2:Y:S01]  /*26ea0*/  LDL R13, [R1+0x78] ;  /* 0x00007800010d7983 */ /* 0x000ea20000100800 */
[----:B------:R-:W-:Y:S01]  /*26eb0*/  ULDC.64 UR4, c[0x0][0xbd8] ;  /* 0x0002f60000047ab9 */ /* 0x000fe20000000a00 */
[----:B------:R-:W-:Y:S01]  /*26ec0*/  IMAD.MOV.U32 R7, RZ, RZ, RZ ;  /* 0x000000ffff077224 */ /* 0x000fe200078e00ff */
[----:B------:R-:W-:-:S04]  /*26ed0*/  ISETP.NE.U32.AND P0, PT, RZ, UR4, PT ;  /* 0x00000004ff007c0c */ /* 0x000fc8000bf05070 */
[----:B------:R-:W-:Y:S01]  /*26ee0*/  ISETP.NE.AND.EX P0, PT, RZ, UR5, PT, P0 ;  /* 0x00000005ff007c0c */ /* 0x000fe2000bf05300 */
        /* <DEDUP_REMOVED lines=12> */
[----:B------:R-:W-:-:S06]  /*26fb0*/  IMAD.U32 R0, RZ, RZ, UR4 ;  /* 0x00000004ff007e24 */ /* 0x000fcc000f8e00ff */
[----:B------:R2:W5:Y:S01]  /*26fc0*/  @P1 LDG.E R0, desc[UR60][R4.64] ;  /* 0x0000003c04001981 */ /* 0x000562000c1e1900 */
[----:B------:R-:W3:Y:S02]  /*26fd0*/  S2R R8, SR_TID.X ;  /* 0x0000000000087919 */ /* 0x000ee40000002100 */
[----:B---3--:R-:W-:-:S05]  /*26fe0*/  VIADD R6, R8, 0xffffff80 ;  /* 0xffffff8008067836 */ /* 0x008fca0000000000 */
[----:B------:R-:W-:Y:S01]  /*26ff0*/  ISETP.GT.AND P2, PT, R6, 0x7f, PT ;  /* 0x0000007f0600780c */ /* 0x000fe20003f44270 */
[----:B--2---:R-:W-:-:S12]  /*27000*/  @P1 BRA `(.L_x_2565) ;  /* 0x0000000000101947 */ /* 0x004fd80003800000 */
[----:B------:R-:W-:Y:S05]  /*27010*/  @!P0 BRA `(.L_x_2565) ;  /* 0x00000000000c8947 */ /* 0x000fea0003800000 */
[----:B------:R-:W2:Y:S04]  /*27020*/  LDG.E R5, desc[UR60][R2.64] ;  /* 0x0000003c02057981 */ /* 0x000ea8000c1e1900 */
[----:B-----5:R-:W2:Y:S02]  /*27030*/  LDG.E R0, desc[UR60][R2.64+0x4] ;  /* 0x0000043c02007981 */ /* 0x020ea4000c1e1900 */
[----:B--2---:R-:W-:-:S07]  /*27040*/  IMAD.IADD R0, R0, 0x1, -R5 ;  /* 0x0000000100007824 */ /* 0x004fce00078e0a05 */
.L_x_2565:
[----:B------:R-:W2:Y:S04]  /*27050*/  LDL R11, [R1+0x7c] ;  /* 0x00007c00010b7983 */ /* 0x000ea80000100800 */
[----:B------:R3:W5:Y:S01]  /*27060*/  LDL R14, [R1+0x88] ;  /* 0x00008800010e7983 */ /* 0x0007620000100800 */
[----:B------:R-:W-:Y:S01]  /*27070*/  BSSY B1, `(.L_x_2566) ;  /* 0x000001c000017945 */ /* 0x000fe20003800000 */
[----:B------:R-:W-:Y:S02]  /*27080*/  SHF.R.S32.HI R12, RZ, 0x1f, R213 ;  /* 0x0000001fff0c7819 */ /* 0x000fe400000114d5 */
[----:B------:R-:W-:Y:S02]  /*27090*/  SEL R13, R13, RZ, !P0 ;  /* 0x000000ff0d0d7207 */ /* 0x000fe40004000000 */
[----:B------:R-:W-:-:S02]  /*270a0*/  SEL R10, R10, RZ, !P0 ;  /* 0x000000ff0a0a7207 */ /* 0x000fc40004000000 */
[----:B-----5:R-:W-:Y:S02]  /*270b0*/  SHF.R.S32.HI R6, RZ, 0x1f, R7 ;  /* 0x0000001fff067819 */ /* 0x020fe40000011407 */
[----:B--2---:R-:W-:Y:S01]  /*270c0*/  SHF.R.S32.HI R9, RZ, 0x1f, R11 ;  /* 0x0000001fff097819 */ /* 0x004fe2000001140b */
[----:B---3--:R-:W-:Y:S06]  /*270d0*/  @P2 BRA `(.L_x_2567) ;  /* 0x0000000000542947 */ /* 0x008fec0003800000 */
[----:B------:R-:W-:-:S04]  /*270e0*/  IMAD R2, R14, 0x80, R8 ;  /* 0x000000800e027824 */ /* 0x000fc800078e0208 */
[----:B------:R-:W-:-:S05]  /*270f0*/  VIADD R3, R2, 0xffffff80 ;  /* 0xffffff8002037836 */ /* 0x000fca0000000000 */
[----:B------:R-:W-:-:S13]  /*27100*/  ISETP.GE.AND P0, PT, R3, R0, PT ;  /* 0x000000000300720c */ /* 0x000fda0003f06270 */
[----:B------:R-:W-:Y:S05]  /*27110*/  @P0 BRA `(.L_x_2567) ;  /* 0x0000000000440947 */ /* 0x000fea0003800000 */
[----:B------:R-:W-:Y:S01]  /*27120*/  IADD3 R2, P0, R3, R7, RZ ;  /* 0x0000000703027210 */ /* 0x000fe20007f1e0ff */
[----:B------:R-:W-:Y:S02]  /*27130*/  ULDC.64 UR4, c[0x0][0xb70] ;  /* 0x0002dc0000047ab9 */ /* 0x000fe40000000a00 */
        /* <DEDUP_REMOVED lines=15> */
.L_x_2567:
[----:B------:R-:W-:Y:S05]  /*27230*/  BSYNC B1 ;  /* 0x0000000000017941 */ /* 0x000fea0003800000 */
.L_x_2566:
[----:B------:R-:W-:Y:S01]  /*27240*/  ULDC.64 UR4, c[0x0][0xaa0] ;  /* 0x0002a80000047ab9 */ /* 0x000fe20000000a00 */
[----:B------:R-:W-:Y:S01]  /*27250*/  IMAD.MOV.U32 R2, RZ, RZ, R213 ;  /* 0x000000ffff027224 */ /* 0x000fe200078e00d5 */
[----:B------:R-:W-:Y:S01]  /*27260*/  BSSY B1, `(.L_x_2568) ;  /* 0x000002d000017945 */ /* 0x000fe20003800000 */
[----:B--2---:R-:W-:Y:S02]  /*27270*/  IMAD.MOV.U32 R3, RZ, RZ, R12 ;  /* 0x000000ffff037224 */ /* 0x004fe400078e000c */
[----:B------:R-:W-:Y:S02]  /*27280*/  IMAD R4, R6, UR4, RZ ;  /* 0x0000000406047c24 */ /* 0x000fe4000f8e02ff */
[----:B------:R-:W-:-:S04]  /*27290*/  IMAD.WIDE.U32 R2, R7, UR4, R2 ;  /* 0x0000000407027c25 */ /* 0x000fc8000f8e0002 */
[----:B------:R-:W-:Y:S01]  /*272a0*/  IMAD R7, R7, UR5, R4 ;  /* 0x0000000507077c24 */ /* 0x000fe2000f8e0204 */
[----:B------:R-:W-:Y:S01]  /*272b0*/  ULDC.64 UR4, c[0x0][0xae0] ;  /* 0x0002b80000047ab9 */ /* 0x000fe20000000a00 */
[----:B------:R-:W-:Y:S02]  /*272c0*/  VIADD R15, R213, 0x80 ;  /* 0x00000080d50f7836 */ /* 0x000fe40000000000 */
[----:B------:R-:W-:Y:S02]  /*272d0*/  IMAD R4, R9, UR4, RZ ;  /* 0x0000000409047c24 */ /* 0x000fe4000f8e02ff */
[----:B------:R-:W-:Y:S02]  /*272e0*/  IMAD.IADD R3, R3, 0x1, R7 ;  /* 0x0000000103037824 */ /* 0x000fe400078e0207 */
[C---:B------:R-:W-:Y:S02]  /*272f0*/  IMAD R5, R11.reuse, UR5, R4 ;  /* 0x000000050b057c24 */ /* 0x040fe4000f8e0204 */
[----:B------:R-:W-:Y:S01]  /*27300*/  IMAD.WIDE.U32 R2, R11, UR4, R2 ;  /* 0x000000040b027c25 */ /* 0x000fe2000f8e0002 */
[----:B------:R-:W-:-:S03]  /*27310*/  ULDC.64 UR4, c[0x0][0xae8] ;  /* 0x0002ba0000047ab9 */ /* 0x000fc60000000a00 */
[----:B------:R-:W-:Y:S02]  /*27320*/  IMAD R11, R14, -0x80, R0 ;  /* 0xffffff800e0b7824 */ /* 0x000fe400078e0200 */
[----:B------:R-:W-:Y:S02]  /*27330*/  IMAD.IADD R3, R3, 0x1, R5 ;  /* 0x0000000103037824 */ /* 0x000fe400078e0205 */
[----:B------:R-:W-:Y:S01]  /*27340*/  IMAD R0, R10, UR4, RZ ;  /* 0x000000040a007c24 */ /* 0x000fe2000f8e02ff */
[-C--:B------:R-:W-:Y:S01]  /*27350*/  ISETP.GE.AND P2, PT, R18, R11.reuse, PT ;  /* 0x0000000b1200720c */ /* 0x080fe20003f46270 */
[----:B------:R-:W-:Y:S01]  /*27360*/  IMAD.WIDE.U32 R4, R13, UR4, R2 ;  /* 0x000000040d047c25 */ /* 0x000fe2000f8e0002 */
[-C--:B------:R-:W-:Y:S02]  /*27370*/  ISETP.GE.AND P1, PT, R218, R11.reuse, PT ;  /* 0x0000000bda00720c */ /* 0x080fe40003f26270 */
[----:B------:R-:W-:Y:S01]  /*27380*/  ISETP.GE.AND P0, PT, R220, R11, PT ;  /* 0x0000000bdc00720c */ /* 0x000fe20003f06270 */
[----:B------:R-:W-:-:S02]  /*27390*/  IMAD.MOV.U32 R2, RZ, RZ, R18 ;  /* 0x000000ffff027224 */ /* 0x000fc400078e0012 */
[----:B------:R-:W-:Y:S02]  /*273a0*/  IMAD.MOV.U32 R3, RZ, RZ, R19 ;  /* 0x000000ffff037224 */ /* 0x000fe400078e0013 */
[----:B------:R-:W-:Y:S02]  /*273b0*/  IMAD R9, R13, UR5, R0 ;  /* 0x000000050d097c24 */ /* 0x000fe4000f8e0200 */
[----:B------:R-:W-:-:S04]  /*273c0*/  IMAD.WIDE R6, R14, 0x80, R2 ;  /* 0x000000800e067825 */ /* 0x000fc800078e0202 */
[----:B------:R-:W-:Y:S02]  /*273d0*/  VIADD R14, R213, 0xc0 ;  /* 0x000000c0d50e7836 */ /* 0x000fe40000000000 */
[----:B------:R-:W-:Y:S01]  /*273e0*/  IMAD.IADD R13, R5, 0x1, R9 ;  /* 0x00000001050d7824 */ /* 0x000fe200078e0209 */
        /* <DEDUP_REMOVED lines=9> */
[----:B------:R-:W-:Y:S01]  /*27480*/  ISETP.GE.AND P5, PT, R15, UR4, PT ;  /* 0x000000040f007c0c */ /* 0x000fe2000bfa6270 */
[----:B------:R-:W-:Y:S01]  /*27490*/  IMAD.WIDE.U32 R2, R6, UR6, R2 ;  /* 0x0000000606027c25 */ /* 0x000fe2000f8e0002 */
[----:B------:R-:W-:Y:S01]  /*274a0*/  ISETP.GE.AND P6, PT, R14, UR4, PT ;  /* 0x000000040e007c0c */ /* 0x000fe2000bfc6270 */
        /* <DEDUP_REMOVED lines=8> */
.L_x_2569:
[----:B------:R-:W-:Y:S05]  /*27530*/  BSYNC B1 ;  /* 0x0000000000017941 */ /* 0x000fea0003800000 */
.L_x_2568:
        /* <DEDUP_REMOVED lines=25> */
.L_x_2571:
[----:B------:R-:W-:Y:S05]  /*276d0*/  BSYNC B1 ;  /* 0x0000000000017941 */ /* 0x000fea0003800000 */
.L_x_2570:
        /* <DEDUP_REMOVED lines=23> */
.L_x_2573:
[----:B------:R-:W-:Y:S05]  /*27850*/  BSYNC B1 ;  /* 0x0000000000017941 */ /* 0x000fea0003800000 */
.L_x_2572:
        /* <DEDUP_REMOVED lines=22> */
.L_x_2564:
[----:B------:R-:W-:Y:S05]  /*279c0*/  BSYNC B0 ;  /* 0x0000000000007941 */ /* 0x000fea0003800000 */
.L_x_2555:
[----:B------:R-:W-:Y:S02]  /*279d0*/  ULDC UR4, c[0x0][0xc14] ;  /* 0x0003050000047ab9 */ /* 0x000fe40000000800 */
[----:B-1----:R-:W-:-:S13]  /*279e0*/  ISETP.GE.AND P0, PT, R227, UR4, PT ;  /* 0x00000004e3007c0c */ /* 0x002fda000bf06270 */
[----:B------:R-:W-:Y:S05]  /*279f0*/  @!P0 BRA `(.L_x_2574) ;  /* 0xfffffd9800088947 */ /* 0x000fea000383ffff */
[----:B------:R-:W-:Y:S05]  /*27a00*/  BRA `(.L_x_2294) ;  /* 0x0000006800387947 */ /* 0x000fea0003800000 */
.L_x_2292:
        /* <DEDUP_REMOVED lines=10> */
[----:B------:R-:W1:Y:S01]  /*27ab0*/  S2UR UR6, SR_CTAID.X ;  /* 0x00000000000679c3 */ /* 0x000e620000002500 */
        /* <DEDUP_REMOVED lines=16> */
[----:B------:R-:W-:Y:S01]  /*27bc0*/  IMAD.MOV.U32 R19, RZ, RZ, RZ ;  /* 0x000000ffff137224 */ /* 0x000fe200078e00ff */
[----:B--2---:R-:W0:Y:S02]  /*27bd0*/  SHFL.UP PT, R0, R17, 0x1, RZ ;  /* 0x0420000011007989 */ /* 0x004e2400000e00ff */
[----:B0-----:R-:W-:-:S05]  /*27be0*/  SEL R0, R0, RZ, P1 ;  /* 0x000000ff00007207 */ /* 0x001fca0000800000 */
[----:B------:R-:W-:-:S05]  /*27bf0*/  IMAD.IADD R0, R17, 0x1, R0 ;  /* 0x0000000111007824 */ /* 0x000fca00078e0200 */
[----:B------:R-:W0:Y:S02]  /*27c00*/  SHFL.UP PT, R4, R0, 0x2, RZ ;  /* 0x0440000000047989 */ /* 0x000e2400000e00ff */
[----:B0-----:R-:W-:-:S05]  /*27c10*/  SEL R5, R4, RZ, P0 ;  /* 0x000000ff04057207 */ /* 0x001fca0000000000 */
[----:B------:R-:W-:-:S05]  /*27c20*/  IMAD.IADD R5, R0, 0x1, R5 ;  /* 0x0000000100057824 */ /* 0x000fca00078e0205 */
[----:B------:R-:W0:Y:S01]  /*27c30*/  SHFL.UP PT, R4, R5, 0x4, RZ ;  /* 0x0480000005047989 */ /* 0x000e2200000e00ff */
[----:B------:R-:W-:-:S04]  /*27c40*/  ISETP.GE.U32.AND P0, PT, R7, 0x4, PT ;  /* 0x000000040700780c */ /* 0x000fc80003f06070 */
[----:B0-----:R-:W-:-:S05]  /*27c50*/  SEL R4, R4, RZ, P0 ;  /* 0x000000ff04047207 */ /* 0x001fca0000000000 */
[----:B------:R-:W-:-:S05]  /*27c60*/  IMAD.IADD R4, R5, 0x1, R4 ;  /* 0x0000000105047824 */ /* 0x000fca00078e0204 */
[----:B------:R-:W0:Y:S01]  /*27c70*/  SHFL.UP PT, R2, R4, 0x8, RZ ;  /* 0x0500000004027989 */ /* 0x000e2200000e00ff */
[----:B------:R-:W-:Y:S02]  /*27c80*/  @P0 LOP3.LUT R6, R6, 0x10, RZ, 0xfc, !PT ;  /* 0x0000001006060812 */ /* 0x000fe400078efcff */
[----:B------:R-:W-:-:S04]  /*27c90*/  ISETP.GE.U32.AND P0, PT, R7, 0x8, PT ;  /* 0x000000080700780c */ /* 0x000fc80003f06070 */
[----:B0-----:R-:W-:-:S05]  /*27ca0*/  SEL R3, R2, RZ, P0 ;  /* 0x000000ff02037207 */ /* 0x001fca0000000000 */
[----:B------:R-:W-:-:S05]  /*27cb0*/  IMAD.IADD R3, R4, 0x1, R3 ;  /* 0x0000000104037824 */ /* 0x000fca00078e0203 */
[----:B------:R-:W0:Y:S01]  /*27cc0*/  SHFL.UP PT, R0, R3, 0x10, RZ ;  /* 0x0600000003007989 */ /* 0x000e2200000e00ff */
[----:B------:R-:W-:-:S04]  /*27cd0*/  LOP3.LUT R6, R6, 0xfffffff7, RZ, 0xc0, !PT ;  /* 0xfffffff706067812 */ /* 0x000fc800078ec0ff */
[----:B------:R-:W-:Y:S02]  /*27ce0*/  @P0 LOP3.LUT R6, R6, 0x8, RZ, 0xfc, !PT ;  /* 0x0000000806060812 */ /* 0x000fe400078efcff */
[----:B------:R-:W-:-:S04]  /*27cf0*/  ISETP.GE.U32.AND P0, PT, R7, 0x10, PT ;  /* 0x000000100700780c */ /* 0x000fc80003f06070 */
[----:B0-----:R-:W-:-:S05]  /*27d00*/  SEL R0, R0, RZ, P0 ;  /* 0x000000ff00007207 */ /* 0x001fca0000000000 */
[----:B------:R-:W-:-:S05]  /*27d10*/  IMAD.IADD R0, R3, 0x1, R0 ;  /* 0x0000000103007824 */ /* 0x000fca00078e0200 */
[----:B------:R-:W0:Y:S01]  /*27d20*/  SHFL.IDX PT, R2, R0, 0x1f, 0x1f ;  /* 0x03e01f0000027f89 */ /* 0x000e2200000e0000 */
[----:B------:R-:W-:-:S04]  /*27d30*/  LOP3.LUT R6, R6, 0xfffffffb, RZ, 0xc0, !PT ;  /* 0xfffffffb06067812 */ /* 0x000fc800078ec0ff */
[----:B------:R-:W-:-:S05]  /*27d40*/  @P0 LOP3.LUT R6, R6, 0x4, RZ, 0xfc, !PT ;  /* 0x0000000406060812 */ /* 0x000fca00078efcff */
[----:B------:R2:W-:Y:S01]  /*27d50*/  STL [R1+0x14], R6 ;  /* 0x0000140601007387 */ /* 0x0005e20000100800 */
[----:B0-----:R-:W-:-:S05]  /*27d60*/  IMAD R4, R2, UR4, RZ ;  /* 0x0000000402047c24 */ /* 0x001fca000f8e02ff */
[----:B-1----:R-:W-:Y:S01]  /*27d70*/  ISETP.GT.AND P0, PT, R4, UR6, PT ;  /* 0x0000000604007c0c */ /* 0x002fe2000bf04270 */
[----:B------:R-:W-:-:S12]  /*27d80*/  IMAD.MOV.U32 R5, RZ, RZ, R4 ;  /* 0x000000ffff057224 */ /* 0x000fd800078e0004 */
[----:B--2---:R-:W-:Y:S05]  /*27d90*/  @P0 BRA `(.L_x_2575) ;  /* 0x0000000000bc0947 */ /* 0x004fea0003800000 */
[----:B------:R-:W-:Y:S01]  /*27da0*/  IMAD.MOV.U32 R4, RZ, RZ, R5 ;  /* 0x000000ffff047224 */ /* 0x000fe200078e0005 */
[----:B------:R-:W-:Y:S01]  /*27db0*/  ULDC UR5, c[0x0][0xc14] ;  /* 0x0003050000057ab9 */ /* 0x000fe20000000800 */
[----:B------:R-:W-:Y:S01]  /*27dc0*/  IMAD.MOV.U32 R19, RZ, RZ, RZ ;  /* 0x000000ffff137224 */ /* 0x000fe200078e00ff */
[----:B------:R-:W-:Y:S01]  /*27dd0*/  ULDC UR7, c[0x0][0xc14] ;  /* 0x0003050000077ab9 */ /* 0x000fe20000000800 */
[----:B------:R-:W-:-:S05]  /*27de0*/  ULDC UR4, c[0x0][0xc10] ;  /* 0x0003040000047ab9 */ /* 0x000fca0000000800 */
.L_x_2579:
        /* <DEDUP_REMOVED lines=16> */
.L_x_2578:
[----:B------:R-:W-:Y:S05]  /*27ef0*/  BSYNC B0 ;  /* 0x0000000000007941 */ /* 0x000fea0003800000 */
.L_x_2577:
        /* <DEDUP_REMOVED lines=25> */
.L_x_2575:
        /* <DEDUP_REMOVED lines=20> */
.L_x_2580:
        /* <DEDUP_REMOVED lines=56> */
.L_x_2576:
[----:B------:R-:W-:Y:S02]  /*28550*/  IMAD.MOV.U32 R17, RZ, RZ, RZ ;  /* 0x000000ffff117224 */ /* 0x000fe400078e00ff */
[----:B------:R-:W-:Y:S02]  /*28560*/  IMAD.U32 R16, RZ, RZ, UR6 ;  /* 0x00000006ff107e24 */ /* 0x000fe4000f8e00ff */
[----:B------:R-:W-:-:S07]  /*28570*/  IMAD.MOV.U32 R18, RZ, RZ, RZ ;  /* 0x000000ffff127224 */ /* 0x000fce00078e00ff */
.L_x_2581:
        /* <DEDUP_REMOVED lines=38> */
.L_x_2673:
[----:B--2---:R-:W1:Y:S02]  /*287e0*/  LDC.64 R2, c[0x0][0xc60] ;  /* 0x00031800ff027b82 */ /* 0x004e640000000a00 */
[----:B-1----:R-:W-:-:S05]  /*287f0*/  IMAD.WIDE R2, R19, 0x4, R2 ;  /* 0x0000000413027825 */ /* 0x002fca00078e0202 */
[----:B0-----:R-:W2:Y:S01]  /*28800*/  LDG.E R11, desc[UR60][R2.64] ;  /* 0x0000003c020b7981 */ /* 0x001ea2000c1e1900 */
        /* <DEDUP_REMOVED lines=8> */
[----:B------:R-:W-:-:S10]  /*28890*/  IMAD.SHL.U32 R15, R11, 0x4, RZ ;  /* 0x000000040b0f7824 */ /* 0x000fd400078e00ff */
[C---:B------:R-:W-:Y:S01]  /*288a0*/  @P0 LEA R2, P1, R11.reuse, UR4, 0x2 ;  /* 0x000000040b020c11 */ /* 0x040fe2000f8210ff */
[----:B------:R-:W-:Y:S03]  /*288b0*/  STL [R1+0x20], R11 ;  /* 0x0000200b01007387 */ /* 0x000fe60000100800 */
[----:B------:R-:W-:Y:S01]  /*288c0*/  @P0 LEA.HI.X R3, R11, UR5, R0, 0x2, P1 ;  /* 0x000000050b030c11 */ /* 0x000fe200088f1400 */
[----:B------:R-:W-:-:S04]  /*288d0*/  ULDC.64 UR4, c[0x0][0xa18] ;  /* 0x0002860000047ab9 */ /* 0x000fc80000000a00 */
[----:B------:R0:W5:Y:S01]  /*288e0*/  @P0 LDG.E R8, desc[UR60][R2.64] ;  /* 0x0000003c02080981 */ /* 0x000162000c1e1900 */
[----:B------:R-:W-:Y:S02]  /*288f0*/  ISETP.NE.U32.AND P0, PT, RZ, UR4, PT ;  /* 0x00000004ff007c0c */ /* 0x000fe4000bf05070 */
[----:B------:R-:W-:Y:S01]  /*28900*/  SHF.L.U64.HI R14, R11, 0x2, R0 ;  /* 0x000000020b0e7819 */ /* 0x000fe20000010200 */
[----:B------:R-:W-:Y:S01]  /*28910*/  STL [R1+0x28], R15 ;  /* 0x0000280f01007387 */ /* 0x000fe20000100800 */
[----:B------:R-:W-:Y:S01]  /*28920*/  ISETP.NE.AND.EX P0, PT, RZ, UR5, PT, P0 ;  /* 0x00000005ff007c0c */ /* 0x000fe2000bf05300 */
[----:B------:R-:W-:Y:S02]  /*28930*/  ULDC UR6, c[0x0][0x338] ;  /* 0x0000ce0000067ab9 */ /* 0x000fe40000000800 */
[----:B------:R-:W-:Y:S10]  /*28940*/  STL [R1+0x2c], R14 ;  /* 0x00002c0e01007387 */ /* 0x000ff40000100800 */
[----:B------:R-:W-:-:S04]  /*28950*/  @P0 IADD3 R12, P1, R15, UR4, RZ ;  /* 0x000000040f0c0c10 */ /* 0x000fc8000ff3e0ff */
[C---:B------:R-:W-:Y:S01]  /*28960*/  @P0 IADD3.X R13, R14.reuse, UR5, RZ, P1, !PT ;  /* 0x000000050e0d0c10 */ /* 0x040fe20008ffe4ff */
[----:B------:R-:W-:Y:S02]  /*28970*/  ULDC.64 UR4, c[0x0][0xa00] ;  /* 0x0002800000047ab9 */ /* 0x000fe40000000a00 */
[----:B------:R-:W-:Y:S02]  /*28980*/  ISETP.NE.U32.AND P2, PT, RZ, UR4, PT ;  /* 0x00000004ff007c0c */ /* 0x000fe4000bf45070 */
[C---:B0-----:R-:W-:Y:S02]  /*28990*/  IADD3 R2, P1, R15.reuse, UR4, RZ ;  /* 0x000000040f027c10 */ /* 0x041fe4000ff3e0ff */
[----:B------:R-:W-:Y:S02]  /*289a0*/  ISETP.NE.AND.EX P2, PT, RZ, UR5, PT, P2 ;  /* 0x00000005ff007c0c */ /* 0x000fe4000bf45320 */
[----:B------:R-:W-:Y:S01]  /*289b0*/  IADD3.X R3, R14, UR5, RZ, P1, !PT ;  /* 0x000000050e037c10 */ /* 0x000fe20008ffe4ff */
[----:B------:R-:W-:Y:S01]  /*289c0*/  ULDC UR4, c[0x0][0x288] ;  /* 0x0000a20000047ab9 */ /* 0x000fe20000000800 */
[----:B------:R-:W-:Y:S01]  /*289d0*/  IADD3 R6, P1, R15, UR8, RZ ;  /* 0x000000080f067c10 */ /* 0x000fe2000ff3e0ff */
[----:B------:R-:W-:Y:S01]  /*289e0*/  IMAD.U32 R10, RZ, RZ, UR4 ;  /* 0x00000004ff0a7e24 */ /* 0x000fe2000f8e00ff */
[----:B------:R-:W-:-:S02]  /*289f0*/  ULDC.64 UR4, c[0x0][0x3f8] ;  /* 0x0000fe0000047ab9 */ /* 0x000fc40000000a00 */
[----:B------:R-:W-:-:S03]  /*28a00*/  IADD3.X R7, R14, UR9, RZ, P1, !PT ;  /* 0x000000090e077c10 */ /* 0x000fc60008ffe4ff */
[----:B------:R0:W5:Y:S04]  /*28a10*/  @P0 LDG.E R10, desc[UR60][R12.64] ;  /* 0x0000003c0c0a0981 */ /* 0x000168000c1e1900 */
[----:B------:R-:W2:Y:S01]  /*28a20*/  @P2 LDG.E R9, desc[UR60][R2.64] ;  /* 0x0000003c02092981 */ /* 0x000ea2000c1e1900 */
[----:B------:R-:W-:Y:S01]  /*28a30*/  UISETP.NE.U32.AND UP0, UPT, UR4, URZ, UPT ;  /* 0x0000003f0400728c */ /* 0x000fe2000bf05070 */
[----:B------:R-:W-:Y:S02]  /*28a40*/  IADD3 R4, P1, R15, UR10, RZ ;  /* 0x0000000a0f047c10 */ /* 0x000fe4000ff3e0ff */
[----:B------:R-:W-:Y:S01]  /*28a50*/  ULDC UR4, c[0x0][0x404] ;  /* 0x0001010000047ab9 */ /* 0x000fe20000000800 */
[----:B------:R-:W-:Y:S01]  /*28a60*/  UISETP.NE.AND.EX UP0, UPT, UR5, URZ, UPT, UP0 ;  /* 0x0000003f0500728c */ /* 0x000fe2000bf05300 */
[----:B------:R-:W-:-:S02]  /*28a70*/  IADD3.X R5, R14, UR11, RZ, P1, !PT ;  /* 0x0000000b0e057c10 */ /* 0x000fc40008ffe4ff */
[----:B------:R-:W-:Y:S01]  /*28a80*/  ISETP.NE.U32.AND P1, PT, RZ, UR8, PT ;  /* 0x00000008ff007c0c */ /* 0x000fe2000bf25070 */
[----:B------:R-:W-:Y:S01]  /*28a90*/  USEL UR4, UR4, 0x1, UP0 ;  /* 0x0000000104047887 */ /* 0x000fe20008000000 */
[----:B------:R-:W-:Y:S02]  /*28aa0*/  ULDC UR5, c[0x0][0x2e0] ;  /* 0x0000b80000057ab9 */ /* 0x000fe40000000800 */
[----:B------:R-:W-:Y:S01]  /*28ab0*/  ISETP.NE.AND.EX P3, PT, RZ, UR9, PT, P1 ;  /* 0x00000009ff007c0c */ /* 0x000fe2000bf65310 */
[----:B------:R-:W-:Y:S01]  /*28ac0*/  UIMAD UR4, UR4, UR5, URZ ;  /* 0x00000005040472a4 */ /* 0x000fe2000f8e023f */
[----:B------:R-:W-:Y:S01]  /*28ad0*/  ISETP.NE.U32.AND P1, PT, RZ, UR10, PT ;  /* 0x0000000aff007c0c */ /* 0x000fe2000bf25070 */
[----:B------:R-:W-:-:S03]  /*28ae0*/  IMAD.U32 R0, RZ, RZ, UR6 ;  /* 0x00000006ff007e24 */ /* 0x000fc6000f8e00ff */
[----:B------:R-:W-:Y:S01]  /*28af0*/  ISETP.NE.AND.EX P1, PT, RZ, UR11, PT, P1 ;  /* 0x0000000bff007c0c */ /* 0x000fe2000bf25310 */
[----:B--2---:R1:W-:Y:S02]  /*28b00*/  STL [R1+0x34], R9 ;  /* 0x0000340901007387 */ /* 0x0043e40000100800 */
[----:B-1----:R-:W-:Y:S01]  /*28b10*/  IMAD.U32 R9, RZ, RZ, UR4 ;  /* 0x00000004ff097e24 */ /* 0x002fe2000f8e00ff */
[----:B0-----:R-:W-:Y:S09]  /*28b20*/  @P0 BRA `(.L_x_2583) ;  /* 0x0000000000100947 */ /* 0x001ff20003800000 */
[----:B------:R-:W-:Y:S05]  /*28b30*/  @!P2 BRA `(.L_x_2583) ;  /* 0x00000000000ca947 */ /* 0x000fea0003800000 */
[----:B-----5:R-:W2:Y:S04]  /*28b40*/  LDG.E R10, desc[UR60][R2.64] ;  /* 0x0000003c020a7981 */ /* 0x020ea8000c1e1900 */
[----:B------:R-:W2:Y:S02]  /*28b50*/  LDG.E R2, desc[UR60][R2.64+0x4] ;  /* 0x0000043c02027981 */ /* 0x000ea4000c1e1900 */
[----:B--2---:R-:W-:-:S07]  /*28b60*/  IMAD.IADD R10, R2, 0x1, -R10 ;  /* 0x00000001020a7824 */ /* 0x004fce00078e0a0a */
.L_x_2583:
[----:B------:R-:W-:Y:S01]  /*28b70*/  IMAD.MOV.U32 R2, RZ, RZ, RZ ;  /* 0x000000ffff027224 */ /* 0x000fe200078e00ff */
[----:B------:R-:W-:-:S05]  /*28b80*/  ULDC.64 UR4, c[0x0][0xa20] ;  /* 0x0002880000047ab9 */ /* 0x000fca0000000a00 */
[----:B------:R-:W2:Y:S01]  /*28b90*/  @P3 LDG.E R2, desc[UR60][R6.64] ;  /* 0x0000003c06023981 */ /* 0x000ea2000c1e1900 */
[----:B------:R-:W-:-:S06]  /*28ba0*/  IMAD.MOV.U32 R20, RZ, RZ, RZ ;  /* 0x000000ffff147224 */ /* 0x000fcc00078e00ff */
[----:B------:R0:W5:Y:S01]  /*28bb0*/  @P1 LDG.E R20, desc[UR60][R4.64] ;  /* 0x0000003c04141981 */ /* 0x000162000c1e1900 */
[----:B------:R-:W-:-:S04]  /*28bc0*/  ISETP.NE.U32.AND P0, PT, RZ, UR4, PT ;  /* 0x00000004ff007c0c */ /* 0x000fc8000bf05070 */
[----:B------:R-:W-:Y:S01]  /*28bd0*/  ISETP.NE.AND.EX P0, PT, RZ, UR5, PT, P0 ;  /* 0x00000005ff007c0c */ /* 0x000fe2000bf05300 */
[----:B--2--5:R-:W-:-:S05]  /*28be0*/  IMAD.IADD R2, R2, 0x1, R8 ;  /* 0x0000000102027824 */ /* 0x024fca00078e0208 */
[----:B------:R0:W-:Y:S07]  /*28bf0*/  STL [R1+0x4], R2 ;  /* 0x0000040201007387 */ /* 0x0001ee0000100800 */
[----:B------:R-:W-:Y:S05]  /*28c00*/  @!P0 BRA `(.L_x_2584) ;  /* 0x0000000000108947 */ /* 0x000fea0003800000 */
[----:B0-----:R-:W-:-:S04]  /*28c10*/  IADD3 R2, P0, R15, UR4, RZ ;  /* 0x000000040f027c10 */ /* 0x001fc8000ff1e0ff */
[----:B------:R-:W-:-:S05]  /*28c20*/  IADD3.X R3, R14, UR5, RZ, P0, !PT ;  /* 0x000000050e037c10 */ /* 0x000fca00087fe4ff */
[----:B------:R0:W5:Y:S01]  /*28c30*/  LDG.E R9, desc[UR60][R2.64] ;  /* 0x0000003c02097981 */ /* 0x000162000c1e1900 */
[----:B------:R-:W-:Y:S05]  /*28c40*/  BRA `(.L_x_2585) ;  /* 0x0000000000107947 */ /* 0x000fea0003800000 */
.L_x_2584:
[----:B------:R-:W-:Y:S05]  /*28c50*/  @!P3 BRA `(.L_x_2585) ;  /* 0x00000000000cb947 */ /* 0x000fea0003800000 */
[----:B------:R-:W2:Y:S04]  /*28c60*/  LDG.E R9, desc[UR60][R6.64] ;  /* 0x0000003c06097981 */ /* 0x000ea8000c1e1900 */
[----:B------:R-:W2:Y:S02]  /*28c70*/  LDG.E R6, desc[UR60][R6.64+0x4] ;  /* 0x0000043c06067981 */ /* 0x000ea4000c1e1900 */
[----:B--2---:R-:W-:-:S07]  /*28c80*/  IMAD.IADD R9, R6, 0x1, -R9 ;  /* 0x0000000106097824 */ /* 0x004fce00078e0a09 */
.L_x_2585:
[----:B0-----:R-:W2:Y:S01]  /*28c90*/  @P1 LDG.E R2, desc[UR60][R4.64] ;  /* 0x0000003c04021981 */ /* 0x001ea2000c1e1900 */
[----:B-----5:R-:W-:-:S03]  /*28ca0*/  IMAD.IADD R9, R9, 0x1, -R8 ;  /* 0x0000000109097824 */ /* 0x020fc600078e0a08 */
[----:B------:R-:W2:Y:S01]  /*28cb0*/  @P1 LDG.E R4, desc[UR60][R4.64+0x4] ;  /* 0x0000043c04041981 */ /* 0x000ea2000c1e1900 */
[----:B------:R-:W-:Y:S01]  /*28cc0*/  LEA R3, R17, 0xcf, 0x7 ;  /* 0x000000cf11037811 */ /* 0x000fe200078e38ff */
[----:B------:R-:W-:Y:S01]  /*28cd0*/  BSSY B0, `(.L_x_2586) ;  /* 0x0000108000007945 */ /* 0x000fe20003800000 */
[----:B------:R-:W-:Y:S01]  /*28ce0*/  PLOP3.LUT P2, PT, PT, PT, PT, 0x80, 0x0 ;  /* 0x000000000000781c */ /* 0x000fe20003f4f070 */
[----:B--2---:R-:W-:-:S04]  /*28cf0*/  @P1 IMAD.IADD R0, R4, 0x1, -R2 ;  /* 0x0000000104001824 */ /* 0x004fc800078e0a02 */
[----:B------:R-:W-:-:S05]  /*28d00*/  IMAD.IADD R2, R9, 0x1, R0 ;  /* 0x0000000109027824 */ /* 0x000fca00078e0200 */
[C---:B------:R-:W-:Y:S01]  /*28d10*/  IADD3 R3, R2.reuse, R3, -R10 ;  /* 0x0000000302037210 */ /* 0x040fe20007ffe80a */
[----:B------:R-:W-:-:S04]  /*28d20*/  VIADD R2, R2, 0x4f ;  /* 0x0000004f02027836 */ /* 0x000fc80000000000 */
[----:B------:R-:W-:-:S04]  /*28d30*/  IMAD.HI R2, R2, 0x66666667, RZ ;  /* 0x6666666702027827 */ /* 0x000fc800078e02ff */
[----:B------:R-:W-:Y:S01]  /*28d40*/  IMAD.HI R3, R3, 0x66666667, RZ ;  /* 0x6666666703037827 */ /* 0x000fe200078e02ff */
[----:B------:R-:W-:-:S04]  /*28d50*/  SHF.R.U32.HI R4, RZ, 0x1f, R2 ;  /* 0x0000001fff047819 */ /* 0x000fc80000011602 */
[----:B------:R-:W-:Y:S02]  /*28d60*/  LEA.HI.SX32 R4, R2, R4, 0x1b ;  /* 0x0000000402047211 */ /* 0x000fe400078fdaff */
[----:B------:R-:W-:-:S04]  /*28d70*/  SHF.R.U32.HI R2, RZ, 0x1f, R3 ;  /* 0x0000001fff027819 */ /* 0x000fc80000011603 */
[----:B------:R-:W-:-:S04]  /*28d80*/  LEA.HI.SX32 R2, R3, R2, 0x1b ;  /* 0x0000000203027211 */ /* 0x000fc800078fdaff */
[----:B------:R-:W-:-:S05]  /*28d90*/  VIMNMX R6, R4, R2, PT ;  /* 0x0000000204067248 */ /* 0x000fca0003fe0100 */
[--C-:B------:R-:W-:Y:S02]  /*28da0*/  IMAD R2, R6, 0x50, -R9.reuse ;  /* 0x0000005006027824 */ /* 0x100fe400078e0a09 */
[----:B------:R-:W-:-:S03]  /*28db0*/  IMAD.MOV R9, RZ, RZ, -R9 ;  /* 0x000000ffff097224 */ /* 0x000fc600078e0a09 */
[----:B------:R-:W-:Y:S02]  /*28dc0*/  VIMNMX R2, R2, R0, PT ;  /* 0x0000000002027248 */ /* 0x000fe40003fe0100 */
[----:B------:R-:W-:-:S04]  /*28dd0*/  VIMNMX R9, RZ, R9, !PT ;  /* 0x00000009ff097248 */ /* 0x000fc80007fe0100 */
[----:B------:R-:W-:Y:S01]  /*28de0*/  ISETP.GT.AND P0, PT, R2, R9, PT ;  /* 0x000000090200720c */ /* 0x000fe20003f04270 */
[----:B------:R-:W-:-:S05]  /*28df0*/  IMAD.WIDE.U32 R4, R9, -0x33333333, RZ ;  /* 0xcccccccd09047825 */ /* 0x000fca00078e00ff */
[----:B------:R-:W-:-:S07]  /*28e00*/  SHF.R.U32.HI R0, RZ, 0x6, R5 ;  /* 0x00000006ff007819 */ /* 0x000fce0000011605 */
[----:B------:R-:W-:-:S04]  /*28e10*/  @P0 VIADD R2, R2, 0x4f ;  /* 0x0000004f02020836 */ /* 0x000fc80000000000 */
[----:B------:R-:W-:Y:S01]  /*28e20*/  @P0 IMAD.HI R2, R2, 0x66666667, RZ ;  /* 0x6666666702020827 */ /* 0x000fe200078e02ff */
[----:B------:R0:W-:Y:S04]  /*28e30*/  STL [R1+0x24], R6 ;  /* 0x0000240601007387 */ /* 0x0001e80000100800 */
[----:B------:R-:W-:Y:S01]  /*28e40*/  @P0 SHF.R.U32.HI R3, RZ, 0x1f, R2 ;  /* 0x0000001fff030819 */ /* 0x000fe20000011602 */
[----:B------:R-:W-:-:S03]  /*28e50*/  IMAD.MOV.U32 R4, RZ, RZ, R0 ;  /* 0x000000ffff047224 */ /* 0x000fc600078e0000 */
[----:B------:R-:W-:-:S04]  /*28e60*/  @P0 LEA.HI.SX32 R4, R2, R3, 0x1b ;  /* 0x0000000302040211 */ /* 0x000fc800078fdaff */
        /* <DEDUP_REMOVED lines=12> */
.L_x_2788:
[----:B------:R-:W-:-:S03]  /*28f30*/  UMOV UR4, 0xffffffff ;  /* 0xffffffff00047882 */ /* 0x000fc60000000000 */
[----:B------:R-:W-:Y:S05]  /*28f40*/  BRA.DIV UR4, `(.L_x_2589) ;  /* 0x0000006e04147947 */ /* 0x000fea000b800000 */
[----:B------:R-:W-:-:S13]  /*28f50*/  ELECT P6, URZ, PT ;  /* 0x00000000003f782f */ /* 0x000fda00038c0000 */
.L_x_2791:
        /* <DEDUP_REMOVED lines=12> */
.L_x_2792:
[----:B------:R-:W-:Y:S05]  /*29020*/  BSYNC B1 ;  /* 0x0000000000017941 */ /* 0x000fea0003800000 */
.L_x_2590:
        /* <DEDUP_REMOVED lines=8> */
.L_x_2793:
        /* <DEDUP_REMOVED lines=11> */
.L_x_2595:
[----:B-1----:R-:W2:Y:S01]  /*29160*/  LDL R6, [R1+0xc] ;  /* 0x00000c0001067983 */ /* 0x002ea20000100800 */
[----:B------:R-:W-:Y:S01]  /*29170*/  R2UR UR9, R5 ;  /* 0x00000000050972ca */ /* 0x000fe200000e0000 */
[----:B------:R-:W-:Y:S01]  /*29180*/  IMAD R7, R4, 0x50, R20 ;  /* 0x0000005004077824 */ /* 0x000fe200078e0214 */
        /* <DEDUP_REMOVED lines=31> */
.L_x_2794:
        /* <DEDUP_REMOVED lines=8> */
.L_x_2597:
        /* <DEDUP_REMOVED lines=29> */
.L_x_2593:
[----:B------:R-:W-:Y:S05]  /*295d0*/  BSYNC B1 ;  /* 0x0000000000017941 */ /* 0x000fea0003800000 */
.L_x_2592:
[----:B01----:R-:W2:Y:S04]  /*295e0*/  LDL.LU R5, [R1+0xc] ;  /* 0x00000c0001057983 */ /* 0x003ea80000300800 */
[----:B------:R-:W3:Y:S01]  /*295f0*/  LDL.LU R7, [R1+0x10] ;  /* 0x0000100001077983 */ /* 0x000ee20000300800 */
[----:B------:R-:W-:Y:S01]  /*29600*/  PLOP3.LUT P2, PT, PT, PT, PT, 0x8, 0x0 ;  /* 0x000000000000781c */ /* 0x000fe20003f4e170 */
[----:B--2---:R-:W-:-:S05]  /*29610*/  VIADD R5, R5, 0x1 ;  /* 0x0000000105057836 */ /* 0x004fca0000000000 */
[----:B------:R-:W-:-:S04]  /*29620*/  ISETP.NE.AND P0, PT, R5, 0x2, PT ;  /* 0x000000020500780c */ /* 0x000fc80003f05270 */
[----:B------:R-:W-:Y:S02]  /*29630*/  SEL R6, RZ, 0x1, P0 ;  /* 0x00000001ff067807 */ /* 0x000fe40000000000 */
[----:B------:R-:W-:Y:S01]  /*29640*/  SEL R8, R5, RZ, P0 ;  /* 0x000000ff05087207 */ /* 0x000fe20000000000 */
[----:B------:R-:W-:Y:S01]  /*29650*/  VIADD R5, R4, 0xfffffffe ;  /* 0xfffffffe04057836 */ /* 0x000fe20000000000 */
[----:B---3--:R-:W-:-:S03]  /*29660*/  LOP3.LUT R7, R7, R6, RZ, 0x3c, !PT ;  /* 0x0000000607077212 */ /* 0x008fc600078e3cff */
[----:B------:R0:W-:Y:S01]  /*29670*/  STL [R1+0xc], R8 ;  /* 0x00000c0801007387 */ /* 0x0001e20000100800 */
[----:B------:R-:W-:-:S03]  /*29680*/  ISETP.GE.AND P0, PT, R5, R0, PT ;  /* 0x000000000500720c */ /* 0x000fc60003f06270 */
[----:B------:R0:W-:Y:S10]  /*29690*/  STL [R1+0x10], R7 ;  /* 0x0000100701007387 */ /* 0x0001f40000100800 */
[----:B0-----:R-:W-:Y:S05]  /*296a0*/  @!P0 BRA `(.L_x_2587) ;  /* 0x0000000400a88947 */ /* 0x001fea0003800000 */
[C---:B------:R-:W-:Y:S02]  /*296b0*/  IMAD R5, R4.reuse, 0x50, R20 ;  /* 0x0000005004057824 */ /* 0x040fe400078e0214 */
[----:B------:R-:W-:Y:S02]  /*296c0*/  VIADD R4, R4, 0xffffffff ;  /* 0xffffffff04047836 */ /* 0x000fe40000000000 */
[----:B------:R-:W-:-:S07]  /*296d0*/  VIADD R5, R5, 0xffffff60 ;  /* 0xffffff6005057836 */ /* 0x000fce0000000000 */
.L_x_2604:
        /* <DEDUP_REMOVED lines=9> */
.L_x_2795:
        /* <DEDUP_REMOVED lines=11> */
.L_x_2601:
        /* <DEDUP_REMOVED lines=32> */
.L_x_2796:
        /* <DEDUP_REMOVED lines=8> */
.L_x_2603:
        /* <DEDUP_REMOVED lines=29> */
.L_x_2599:
[----:B------:R-:W-:Y:S05]  /*29c70*/  BSYNC B1 ;  /* 0x0000000000017941 */ /* 0x000fea0003800000 */
.L_x_2598:
        /* <DEDUP_REMOVED lines=13> */
.L_x_2587:
[----:B------:R-:W-:Y:S05]  /*29d50*/  BSYNC B0 ;  /* 0x0000000000007941 */ /* 0x000fea0003800000 */
.L_x_2586:
        /* <DEDUP_REMOVED lines=13> */
[----:B------:R-:W0:Y:S08]  /*29e30*/  FLO.U32 R0, UR4 ;  /* 0x0000000400007d00 */ /* 0x000e3000080e0000 */
        /* <DEDUP_REMOVED lines=9> */
.L_x_2606:
        /* <DEDUP_REMOVED lines=18> */
[----:B------:R-:W-:Y:S02]  /*29ff0*/  IMAD.MOV.U32 R8, RZ, RZ, 0x70 ;  /* 0x00000070ff087424 */ /* 0x000fe400078e00ff */
[----:B------:R-:W-:Y:S02]  /*2a000*/  IMAD.MOV.U32 R12, RZ, RZ, 0x1 ;  /* 0x00000001ff0c7424 */ /* 0x000fe400078e00ff */
[----:B------:R-:W-:-:S07]  /*2a010*/  IMAD.MOV.U32 R13, RZ, RZ, RZ ;  /* 0x000000ffff0d7224 */ /* 0x000fce00078e00ff */
[----:B------:R-:W-:-:S07]  /*2a020*/  LEPC R20, `(.L_x_2608) ;  /* 0x000000001014794e */ /* 0x000fce0000000000 */
[----:B-1----:R-:W-:Y:S05]  /*2a030*/  CALL.ABS.NOINC R2 ;  /* 0x0000000002007343 */ /* 0x002fea0003c00000 */
.L_x_2608:
        /* <DEDUP_REMOVED lines=9> */
[----:B------:R-:W-:Y:S02]  /*2a0d0*/  IMAD.U32 R4, RZ, RZ, UR6 ;  /* 0x00000006ff047e24 */ /* 0x000fe4000f8e00ff */
[----:B------:R-:W-:Y:S02]  /*2a0e0*/  IMAD.U32 R5, RZ, RZ, UR7 ;  /* 0x00000007ff057e24 */ /* 0x000fe4000f8e00ff */
[----:B------:R-:W-:Y:S02]  /*2a0f0*/  IMAD.U32 R6, RZ, RZ, UR8 ;  /* 0x00000008ff067e24 */ /* 0x000fe4000f8e00ff */
[----:B0-----:R-:W-:-:S02]  /*2a100*/  IMAD.U32 R7, RZ, RZ, UR9 ;  /* 0x00000009ff077e24 */ /* 0x001fc4000f8e00ff */
[----:B------:R-:W-:Y:S02]  /*2a110*/  IMAD.U32 R10, RZ, RZ, UR4 ;  /* 0x00000004ff0a7e24 */ /* 0x000fe4000f8e00ff */
[----:B------:R-:W-:Y:S02]  /*2a120*/  IMAD.U32 R11, RZ, RZ, UR5 ;  /* 0x00000005ff0b7e24 */ /* 0x000fe4000f8e00ff */
[----:B------:R-:W-:Y:S02]  /*2a130*/  IMAD.MOV.U32 R8, RZ, RZ, 0x70 ;  /* 0x00000070ff087424 */ /* 0x000fe400078e00ff */
[----:B------:R-:W-:Y:S02]  /*2a140*/  IMAD.MOV.U32 R12, RZ, RZ, 0x1 ;  /* 0x00000001ff0c7424 */ /* 0x000fe400078e00ff */
[----:B-1----:R-:W-:-:S07]  /*2a150*/  IMAD.MOV.U32 R13, RZ, RZ, RZ ;  /* 0x000000ffff0d7224 */ /* 0x002fce00078e00ff */
[----:B------:R-:W-:-:S07]  /*2a160*/  LEPC R20, `(.L_x_2610) ;  /* 0x000000001014794e */ /* 0x000fce0000000000 */
[----:B--2---:R-:W-:Y:S05]  /*2a170*/  CALL.ABS.NOINC R2 ;  /* 0x0000000002007343 */ /* 0x004fea0003c00000 */
.L_x_2610:
        /* <DEDUP_REMOVED lines=16> */
.L_x_2609:
[----:B------:R-:W2:Y:S01]  /*2a280*/  LDL.LU R2, [R1+0x28] ;  /* 0x0000280001027983 */ /* 0x000ea20000300800 */
[----:B------:R-:W-:-:S03]  /*2a290*/  ULDC.64 UR4, c[0x0][0x9f8] ;  /* 0x00027e0000047ab9 */ /* 0x000fc60000000a00 */
[----:B------:R-:W3:Y:S04]  /*2a2a0*/  LDL.LU R0, [R1+0x2c] ;  /* 0x00002c0001007983 */ /* 0x000ee80000300800 */
[----:B------:R-:W4:Y:S04]  /*2a2b0*/  LDL.LU R4, [R1+0x34] ;  /* 0x0000340001047983 */ /* 0x000f280000300800 */
[----:B------:R-:W4:Y:S01]  /*2a2c0*/  LDL.LU R6, [R1+0x20] ;  /* 0x0000200001067983 */ /* 0x000f220000300800 */
[----:B------:R-:W-:-:S04]  /*2a2d0*/  ISETP.NE.U32.AND P0, PT, RZ, UR4, PT ;  /* 0x00000004ff007c0c */ /* 0x000fc8000bf05070 */
[----:B------:R-:W-:Y:S01]  /*2a2e0*/  ISETP.NE.AND.EX P0, PT, RZ, UR5, PT, P0 ;  /* 0x00000005ff007c0c */ /* 0x000fe2000bf05300 */
[----:B0-----:R-:W0:Y:S02]  /*2a2f0*/  S2R R7, SR_TID.X ;  /* 0x0000000000077919 */ /* 0x001e240000002100 */
        /* <DEDUP_REMOVED lines=9> */
[----:B----4-:R-:W-:-:S06]  /*2a390*/  IMAD.MOV.U32 R0, RZ, RZ, R6 ;  /* 0x000000ffff007224 */ /* 0x010fcc00078e0006 */
[----:B------:R0:W5:Y:S01]  /*2a3a0*/  @P0 LDG.E R0, desc[UR60][R2.64] ;  /* 0x0000003c02000981 */ /* 0x000162000c1e1900 */
[----:B------:R-:W-:Y:S01]  /*2a3b0*/  PLOP3.LUT P1, PT, P6, PT, PT, 0x8, 0x0 ;  /* 0x000000000000781c */ /* 0x000fe2000372e170 */
[----:B0-----:R-:W-:Y:S02]  /*2a3c0*/  IMAD R3, R17, 0x80, R4 ;  /* 0x0000008011037824 */ /* 0x001fe400078e0204 */
[----:B------:R-:W0:Y:S02]  /*2a3d0*/  LDC R4, c[0x0][0x428] ;  /* 0x00010a00ff047b82 */ /* 0x000e240000000800 */
[----:B0-----:R-:W-:-:S13]  /*2a3e0*/  ISETP.NE.AND P0, PT, R4, 0x1, PT ;  /* 0x000000010400780c */ /* 0x001fda0003f05270 */
[----:B------:R-:W0:Y:S08]  /*2a3f0*/  @P0 LDC R5, c[0x0][0x42c] ;  /* 0x00010b00ff050b82 */ /* 0x000e300000000800 */
[----:B------:R-:W1:Y:S01]  /*2a400*/  @P0 LDC R2, c[0x0][0x430] ;  /* 0x00010c00ff020b82 */ /* 0x000e620000000800 */
[----:B0-----:R-:W-:-:S04]  /*2a410*/  @P0 IMAD.HI.U32 R4, R18, R5, RZ ;  /* 0x0000000512040227 */ /* 0x001fc800078e00ff */
[----:B------:R-:W-:Y:S01]  /*2a420*/  IMAD.MOV.U32 R5, RZ, RZ, R18 ;  /* 0x000000ffff057224 */ /* 0x000fe200078e0012 */
[----:B-1----:R-:W-:Y:S02]  /*2a430*/  @P0 SHF.R.U32.HI R5, RZ, R2, R4 ;  /* 0x00000002ff050219 */ /* 0x002fe40000011604 */
[----:B------:R-:W-:-:S04]  /*2a440*/  ISETP.NE.U32.AND P0, PT, RZ, UR4, PT ;  /* 0x00000004ff007c0c */ /* 0x000fc8000bf05070 */
[----:B------:R-:W-:-:S04]  /*2a450*/  ISETP.NE.AND.EX P0, PT, RZ, UR5, PT, P0 ;  /* 0x00000005ff007c0c */ /* 0x000fc8000bf05300 */
[----:B------:R-:W-:-:S09]  /*2a460*/  SEL R2, R6, RZ, !P0 ;  /* 0x000000ff06027207 */ /* 0x000fd20004000000 */
.L_x_2611:
        /* <DEDUP_REMOVED lines=16> */
.L_x_2612:
        /* <DEDUP_REMOVED lines=15> */
.L_x_2613:
        /* <DEDUP_REMOVED lines=15> */
.L_x_2614:
        /* <DEDUP_REMOVED lines=18> */
.L_x_2799:
[----:B------:R-:W-:Y:S01]  /*2a870*/  UMOV UR4, 0xffffffff ;  /* 0xffffffff00047882 */ /* 0x000fe20000000000 */
[----:B------:R-:W-:Y:S02]  /*2a880*/  SHF.R.S32.HI R17, RZ, 0x1f, R0 ;  /* 0x0000001fff117819 */ /* 0x000fe40000011400 */
[----:B------:R-:W-:Y:S05]  /*2a890*/  BRA.DIV UR4, `(.L_x_2616) ;  /* 0x0000005604787947 */ /* 0x000fea000b800000 */
[----:B------:R-:W-:-:S13]  /*2a8a0*/  ELECT P6, URZ, PT ;  /* 0x00000000003f782f */ /* 0x000fda00038c0000 */
.L_x_2802:
[----:B------:R-:W-:Y:S05]  /*2a8b0*/  @!P6 BRA `(.L_x_2617) ;  /* 0x000000040034e947 */ /* 0x000fea0003800000 */
[----:B------:R-:W-:-:S04]  /*2a8c0*/  ISETP.NE.U32.AND P0, PT, R8, RZ, PT ;  /* 0x000000ff0800720c */ /* 0x000fc80003f05070 */
        /* <DEDUP_REMOVED lines=19> */
.L_x_2618:
        /* <DEDUP_REMOVED lines=9> */
.L_x_2803:
        /* <DEDUP_REMOVED lines=11> */
.L_x_2620:
        /* <DEDUP_REMOVED lines=37> */
.L_x_2617:
        /* <DEDUP_REMOVED lines=55> */
.L_x_2804:
[----:B------:R-:W-:Y:S05]  /*2b100*/  BSYNC B0 ;  /* 0x0000000000007941 */ /* 0x000fea0003800000 */
.L_x_2621:
[----:B0-----:R-:W2:Y:S01]  /*2b110*/  LDL R3, [R1+0x24] ;  /* 0x0000240001037983 */ /* 0x001ea20000100800 */
[----:B------:R-:W-:Y:S01]  /*2b120*/  BSSY B0, `(.L_x_2623) ;  /* 0x00001c4000007945 */ /* 0x000fe20003800000 */
[----:B--2---:R-:W-:-:S13]  /*2b130*/  ISETP.GE.AND P0, PT, R3, 0x2, PT ;  /* 0x000000020300780c */ /* 0x004fda0003f06270 */
[----:B------:R-:W-:Y:S05]  /*2b140*/  @!P0 BRA `(.L_x_2624) ;  /* 0x0000001c00048947 */ /* 0x000fea0003800000 */
[C---:B------:R-:W-:Y:S01]  /*2b150*/  LOP3.LUT R2, R3.reuse, 0x1, RZ, 0xc0, !PT ;  /* 0x0000000103027812 */ /* 0x040fe200078ec0ff */
[----:B------:R-:W-:Y:S03]  /*2b160*/  BSSY B1, `(.L_x_2625) ;  /* 0x000009a000017945 */ /* 0x000fe60003800000 */
[----:B------:R-:W-:Y:S01]  /*2b170*/  ISETP.NE.U32.AND P0, PT, R2, 0x1, PT ;  /* 0x000000010200780c */ /* 0x000fe20003f05070 */
[----:B------:R-:W-:-:S04]  /*2b180*/  VIADD R2, R3, 0xfffffffe ;  /* 0xfffffffe03027836 */ /* 0x000fc80000000000 */
[----:B------:R-:W-:-:S08]  /*2b190*/  IMAD.MOV.U32 R7, RZ, RZ, R2 ;  /* 0x000000ffff077224 */ /* 0x000fd000078e0002 */
        /* <DEDUP_REMOVED lines=11> */
[----:B------:R-:W-:Y:S02]  /*2b250*/  IMAD.MOV.U32 R3, RZ, RZ, R2 ;  /* 0x000000ffff037224 */ /* 0x000fe400078e0002 */
[----:B------:R-:W-:Y:S01]  /*2b260*/  IMAD.MOV.U32 R7, RZ, RZ, R6 ;  /* 0x000000ffff077224 */ /* 0x000fe200078e0006 */
[----:B------:R-:W-:-:S13]  /*2b270*/  ISETP.NE.AND.EX P0, PT, R9, RZ, PT, P0 ;  /* 0x000000ff0900720c */ /* 0x000fda0003f05300 */
[----:B------:R-:W-:Y:S05]  /*2b280*/  @!P0 BRA `(.L_x_2629) ;  /* 0x0000000000488947 */ /* 0x000fea0003800000 */
[----:B------:R-:W0:Y:S01]  /*2b290*/  LDC R14, c[0x0][0x41c] ;  /* 0x00010700ff0e7b82 */ /* 0x000e220000000800 */
[----:B------:R-:W-:Y:S01]  /*2b2a0*/  IMAD.MOV.U32 R3, RZ, RZ, R2 ;  /* 0x000000ffff037224 */ /* 0x000fe200078e0002 */
[----:B------:R-:W-:Y:S02]  /*2b2b0*/  ULDC.64 UR4, c[0x0][0x408] ;  /* 0x0001020000047ab9 */ /* 0x000fe40000000a00 */
[----:B------:R-:W-:-:S04]  /*2b2c0*/  IMAD R7, R17, UR4, RZ ;  /* 0x0000000411077c24 */ /* 0x000fc8000f8e02ff */
[----:B------:R-:W-:Y:S01]  /*2b2d0*/  IMAD R7, R0, UR5, R7 ;  /* 0x0000000500077c24 */ /* 0x000fe2000f8e0207 */
[----:B0-----:R-:W-:-:S13]  /*2b2e0*/  ISETP.NE.AND P0, PT, R14, 0x1, PT ;  /* 0x000000010e00780c */ /* 0x001fda0003f05270 */
[----:B------:R-:W0:Y:S02]  /*2b2f0*/  @P0 LDC.64 R10, c[0x0][0x420] ;  /* 0x00010800ff0a0b82 */ /* 0x000e240000000a00 */
[----:B0-----:R-:W-:-:S05]  /*2b300*/  @P0 IMAD.HI.U32 R10, R2, R10, RZ ;  /* 0x0000000a020a0227 */ /* 0x001fca00078e00ff */
[----:B------:R-:W-:-:S04]  /*2b310*/  @P0 SHF.R.U32.HI R3, RZ, R11, R10 ;  /* 0x0000000bff030219 */ /* 0x000fc8000001160a */
[--C-:B------:R-:W-:Y:S01]  /*2b320*/  SHF.R.S32.HI R11, RZ, 0x1f, R3.reuse ;  /* 0x0000001fff0b7819 */ /* 0x100fe20000011403 */
        /* <DEDUP_REMOVED lines=8> */
.L_x_2629:
[----:B0-----:R-:W0:Y:S01]  /*2b3b0*/  S2R R9, SR_CgaCtaId ;  /* 0x0000000000097919 */ /* 0x001e220000008800 */
[----:B------:R-:W-:-:S04]  /*2b3c0*/  MOV R8, 0x400 ;  /* 0x0000040000087802 */ /* 0x000fc80000000f00 */
[----:B0-----:R-:W-:Y:S02]  /*2b3d0*/  LEA R8, R9, R8, 0x18 ;  /* 0x0000000809087211 */ /* 0x001fe400078ec0ff */
[----:B------:R-:W-:-:S03]  /*2b3e0*/  SHF.L.U32 R9, R13, 0x1f, RZ ;  /* 0x0000001f0d097819 */ /* 0x000fc600000006ff */
[----:B------:R-:W-:-:S04]  /*2b3f0*/  IMAD R8, R12, 0x8, R8 ;  /* 0x000000080c087824 */ /* 0x000fc800078e0208 */
[----:B------:R-:W0:Y:S02]  /*2b400*/  SYNCS.PHASECHK.TRANS64.TRYWAIT P0, [R8+URZ+0x38840], R9 ;  /* 0x03884009080075a7 */ /* 0x000e24000800017f */
[----:B0-----:R-:W-:Y:S05]  /*2b410*/  @!P0 BRA `(.L_x_2630) ;  /* 0x0000004800ec8947 */ /* 0x001fea0003800000 */
.L_x_2805:
        /* <DEDUP_REMOVED lines=11> */
.L_x_2631:
        /* <DEDUP_REMOVED lines=41> */
.L_x_2806:
        /* <DEDUP_REMOVED lines=10> */
.L_x_2633:
[----:B------:R-:W2:Y:S02]  /*2b800*/  LDL R9, [R1+0x14] ;  /* 0x0000140001097983 */ /* 0x000ea40000100800 */
[----:B--2---:R-:W-:-:S13]  /*2b810*/  LOP3.LUT P0, RZ, R9, 0x40, RZ, 0xc0, !PT ;  /* 0x0000004009ff7812 */ /* 0x004fda000780c0ff */
[----:B------:R-:W-:Y:S05]  /*2b820*/  @P0 BRA `(.L_x_2634) ;  /* 0x0000000000040947 */ /* 0x000fea0003800000 */
[----:B------:R-:W-:Y:S01]  /*2b830*/  BPT.TRAP 0x1 ;  /* 0x000000040000795c */ /* 0x000fe20000300000 */
.L_x_2634:
        /* <DEDUP_REMOVED lines=39> */
.L_x_2628:
[----:B------:R-:W-:Y:S05]  /*2bab0*/  BSYNC B2 ;  /* 0x0000000000027941 */ /* 0x000fea0003800000 */
.L_x_2627:
[----:B------:R-:W2:Y:S04]  /*2bac0*/  LDL.LU R3, [R1+0x24] ;  /* 0x0000240001037983 */ /* 0x000ea80000300800 */
[----:B------:R0:W-:Y:S04]  /*2bad0*/  STL [R1], R12 ;  /* 0x0000000c01007387 */ /* 0x0001e80000100800 */
[----:B------:R0:W-:Y:S02]  /*2bae0*/  STL [R1+0x8], R13 ;  /* 0x0000080d01007387 */ /* 0x0001e40000100800 */
[----:B0-2---:R-:W-:-:S07]  /*2baf0*/  VIADD R7, R3, 0xfffffffd ;  /* 0xfffffffd03077836 */ /* 0x005fce0000000000 */
.L_x_2626:
[----:B------:R-:W-:Y:S05]  /*2bb00*/  BSYNC B1 ;  /* 0x0000000000017941 */ /* 0x000fea0003800000 */
.L_x_2625:
[----:B------:R-:W-:-:S13]  /*2bb10*/  ISETP.NE.AND P0, PT, R2, RZ, PT ;  /* 0x000000ff0200720c */ /* 0x000fda0003f05270 */
[----:B------:R-:W-:Y:S05]  /*2bb20*/  @!P0 BRA `(.L_x_2624) ;  /* 0x00000010008c8947 */ /* 0x000fea0003800000 */
[----:B------:R-:W-:-:S07]  /*2bb30*/  IMAD.MOV.U32 R11, RZ, RZ, R6 ;  /* 0x000000ffff0b7224 */ /* 0x000fce00078e0006 */
.L_x_2651:
        /* <DEDUP_REMOVED lines=30> */
[----:B------:R-:W-:-:S06]  /*2bd20*/  LEA.HI.X R11, R2, UR5, R3, 0x2, P0 ;  /* 0x00000005020b7c11 */ /* 0x000fcc00080f1403 */
[----:B------:R0:W5:Y:S03]  /*2bd30*/  LDG.E R11, desc[UR60][R10.64] ;  /* 0x0000003c0a0b7981 */ /* 0x000166000c1e1900 */
.L_x_2637:
[----:B------:R-:W1:Y:S01]  /*2bd40*/  S2R R3, SR_CgaCtaId ;  /* 0x0000000000037919 */ /* 0x000e620000008800 */
[----:B------:R-:W-:-:S04]  /*2bd50*/  MOV R2, 0x400 ;  /* 0x0000040000027802 */ /* 0x000fc80000000f00 */
[----:B-1----:R-:W-:Y:S02]  /*2bd60*/  LEA R2, R3, R2, 0x18 ;  /* 0x0000000203027211 */ /* 0x002fe400078ec0ff */
[----:B------:R-:W-:-:S03]  /*2bd70*/  SHF.L.U32 R3, R9, 0x1f, RZ ;  /* 0x0000001f09037819 */ /* 0x000fc600000006ff */
[----:B------:R-:W-:-:S04]  /*2bd80*/  IMAD R2, R8, 0x8, R2 ;  /* 0x0000000808027824 */ /* 0x000fc800078e0202 */
[----:B------:R-:W1:Y:S02]  /*2bd90*/  SYNCS.PHASECHK.TRANS64.TRYWAIT P0, [R2+URZ+0x38840], R3 ;  /* 0x03884003020075a7 */ /* 0x000e64000800017f */
[----:B-1----:R-:W-:Y:S05]  /*2bda0*/  @!P0 BRA `(.L_x_2638) ;  /* 0x0000004000b08947 */ /* 0x002fea0003800000 */
.L_x_2807:
        /* <DEDUP_REMOVED lines=11> */
.L_x_2639:
        /* <DEDUP_REMOVED lines=41> */
.L_x_2808:
        /* <DEDUP_REMOVED lines=10> */
.L_x_2641:
[----:B------:R-:W2:Y:S02]  /*2c190*/  LDL R3, [R1+0x14] ;  /* 0x0000140001037983 */ /* 0x000ea40000100800 */
[----:B--2---:R-:W-:-:S13]  /*2c1a0*/  LOP3.LUT P0, RZ, R3, 0x40, RZ, 0xc0, !PT ;  /* 0x0000004003ff7812 */ /* 0x004fda000780c0ff */
[----:B------:R-:W-:Y:S05]  /*2c1b0*/  @P0 BRA `(.L_x_2642) ;  /* 0x0000000000040947 */ /* 0x000fea0003800000 */
[----:B------:R-:W-:Y:S01]  /*2c1c0*/  BPT.TRAP 0x1 ;  /* 0x000000040000795c */ /* 0x000fe20000300000 */
.L_x_2642:
        /* <DEDUP_REMOVED lines=39> */
.L_x_2636:
[----:B------:R-:W-:Y:S05]  /*2c440*/  BSYNC B1 ;  /* 0x0000000000017941 */ /* 0x000fea0003800000 */
.L_x_2635:
        /* <DEDUP_REMOVED lines=31> */
.L_x_2645:
[----:B------:R-:W2:Y:S01]  /*2c640*/  S2R R3, SR_CgaCtaId ;  /* 0x0000000000037919 */ /* 0x000ea20000008800 */
[----:B------:R-:W-:-:S04]  /*2c650*/  MOV R2, 0x400 ;  /* 0x0000040000027802 */ /* 0x000fc80000000f00 */
[----:B--2---:R-:W-:Y:S02]  /*2c660*/  LEA R2, R3, R2, 0x18 ;  /* 0x0000000203027211 */ /* 0x004fe400078ec0ff */
[----:B------:R-:W-:-:S03]  /*2c670*/  SHF.L.U32 R3, R14, 0x1f, RZ ;  /* 0x0000001f0e037819 */ /* 0x000fc600000006ff */
[----:B------:R-:W-:-:S04]  /*2c680*/  IMAD R2, R15, 0x8, R2 ;  /* 0x000000080f027824 */ /* 0x000fc800078e0202 */
[----:B------:R-:W2:Y:S02]  /*2c690*/  SYNCS.PHASECHK.TRANS64.TRYWAIT P0, [R2+URZ+0x38840], R3 ;  /* 0x03884003020075a7 */ /* 0x000ea4000800017f */
[----:B--2---:R-:W-:Y:S05]  /*2c6a0*/  @!P0 BRA `(.L_x_2646) ;  /* 0x0000003800988947 */ /* 0x004fea0003800000 */
.L_x_2809:
        /* <DEDUP_REMOVED lines=11> */
.L_x_2647:
        /* <DEDUP_REMOVED lines=40> */
.L_x_2810:
        /* <DEDUP_REMOVED lines=10> */
.L_x_2649:
[----:B------:R-:W2:Y:S02]  /*2ca80*/  LDL R3, [R1+0x14] ;  /* 0x0000140001037983 */ /* 0x000ea40000100800 */
[----:B--2---:R-:W-:-:S13]  /*2ca90*/  LOP3.LUT P0, RZ, R3, 0x40, RZ, 0xc0, !PT ;  /* 0x0000004003ff7812 */ /* 0x004fda000780c0ff */
[----:B------:R-:W-:Y:S05]  /*2caa0*/  @P0 BRA `(.L_x_2650) ;  /* 0x0000000000040947 */ /* 0x000fea0003800000 */
[----:B------:R-:W-:Y:S01]  /*2cab0*/  BPT.TRAP 0x1 ;  /* 0x000000040000795c */ /* 0x000fe20000300000 */
.L_x_2650:
        /* <DEDUP_REMOVED lines=38> */
.L_x_2644:
[----:B------:R-:W-:Y:S05]  /*2cd20*/  BSYNC B1 ;  /* 0x0000000000017941 */ /* 0x000fea0003800000 */
.L_x_2643:
[C---:B------:R-:W-:Y:S01]  /*2cd30*/  ISETP.GT.AND P0, PT, R7.reuse, 0x1, PT ;  /* 0x000000010700780c */ /* 0x040fe20003f04270 */
[----:B------:R-:W-:-:S12]  /*2cd40*/  VIADD R7, R7, 0xfffffffe ;  /* 0xfffffffe07077836 */ /* 0x000fd80000000000 */
[----:B------:R-:W-:Y:S05]  /*2cd50*/  @P0 BRA `(.L_x_2651) ;  /* 0xffffffec00780947 */ /* 0x000fea000383ffff */
.L_x_2624:
[----:B------:R-:W-:Y:S05]  /*2cd60*/  BSYNC B0 ;  /* 0x0000000000007941 */ /* 0x000fea0003800000 */
.L_x_2623:
        /* <DEDUP_REMOVED lines=8> */
[----:B------:R-:W1:Y:S02]  /*2cdf0*/  FLO.U32 R0, UR4 ;  /* 0x0000000400007d00 */ /* 0x000e6400080e0000 */
        /* <DEDUP_REMOVED lines=8> */
.L_x_2653:
[----:B------:R-:W-:Y:S05]  /*2ce80*/  BSYNC B0 ;  /* 0x0000000000007941 */ /* 0x000fea0003800000 */
.L_x_2652:
        /* <DEDUP_REMOVED lines=11> */
.L_x_2811:
        /* <DEDUP_REMOVED lines=10> */
.L_x_2657:
[----:B------:R-:W2:Y:S02]  /*2cfe0*/  LDL R0, [R1+0x14] ;  /* 0x0000140001007983 */ /* 0x000ea40000100800 */
[----:B--2---:R-:W-:-:S13]  /*2cff0*/  LOP3.LUT P0, RZ, R0, 0x40, RZ, 0xc0, !PT ;  /* 0x0000004000ff7812 */ /* 0x004fda000780c0ff */
[----:B------:R-:W-:Y:S05]  /*2d000*/  @P0 BRA `(.L_x_2658) ;  /* 0x0000000000040947 */ /* 0x000fea0003800000 */
[----:B------:R-:W-:Y:S01]  /*2d010*/  BPT.TRAP 0x1 ;  /* 0x000000040000795c */ /* 0x000fe20000300000 */
.L_x_2658:
[----:B------:R-:W2:Y:S01]  /*2d020*/  LDL R0, [R1] ;  /* 0x0000000001007983 */ /* 0x000ea20000100800 */
        /* <DEDUP_REMOVED lines=36> */
.L_x_2655:
[----:B------:R-:W-:Y:S05]  /*2d270*/  BSYNC B0 ;  /* 0x0000000000007941 */ /* 0x000fea0003800000 */
.L_x_2654:
        /* <DEDUP_REMOVED lines=9> */
.L_x_2607:
[----:B------:R-:W-:Y:S05]  /*2d310*/  BSYNC B6 ;  /* 0x0000000000067941 */ /* 0x000fea0003800000 */
.L_x_2605:
[----:B------:R-:W-:-:S03]  /*2d320*/  UMOV UR4, 0xffffffff ;  /* 0xffffffff00047882 */ /* 0x000fc60000000000 */
[----:B------:R-:W-:Y:S05]  /*2d330*/  BRA.DIV UR4, `(.L_x_2659) ;  /* 0x0000002e04b07947 */ /* 0x000fea000b800000 */
[----:B------:R2:W3:Y:S04]  /*2d340*/  SHFL.IDX PT, R4, R16, RZ, 0x1f ;  /* 0x00001fff10047589 */ /* 0x0004e800000e0000 */
[----:B------:R-:W4:Y:S02]  /*2d350*/  SHFL.IDX PT, R16, R16, 0x1, 0x1f ;  /* 0x00201f0010107f89 */ /* 0x000f2400000e0000 */
.L_x_2815:
[----:B-1----:R-:W0:Y:S01]  /*2d360*/  S2R R0, SR_TID.X ;  /* 0x0000000000007919 */ /* 0x002e220000002100 */
        /* <DEDUP_REMOVED lines=9> */
[----:B------:R-:W0:Y:S02]  /*2d400*/  LDC.64 R2, c[0x0][0xc58] ;  /* 0x00031600ff027b82 */ /* 0x000e240000000a00 */
[----:B0-----:R-:W-:-:S05]  /*2d410*/  IMAD.WIDE R2, R5, 0x4, R2 ;  /* 0x0000000405027825 */ /* 0x001fca00078e0202 */
[----:B------:R0:W5:Y:S02]  /*2d420*/  LDG.E R17, desc[UR60][R2.64] ;  /* 0x0000003c02117981 */ /* 0x000164000c1e1900 */
.L_x_2661:
[----:B------:R-:W-:Y:S05]  /*2d430*/  BSYNC B0 ;  /* 0x0000000000007941 */ /* 0x000fea0003800000 */
.L_x_2660:
        /* <DEDUP_REMOVED lines=23> */
.L_x_2823:
[----:B------:R-:W-:Y:S02]  /*2d5b0*/  ULDC UR4, c[0x0][0xc10] ;  /* 0x0003040000047ab9 */ /* 0x000fe40000000800 */
[----:B------:R-:W-:-:S04]  /*2d5c0*/  IMAD.U32 R5, RZ, RZ, UR4 ;  /* 0x00000004ff057e24 */ /* 0x000fc8000f8e00ff */
[----:B-1----:R-:W-:-:S04]  /*2d5d0*/  IMAD R3, R14, R5, RZ ;  /* 0x000000050e037224 */ /* 0x002fc800078e02ff */
[----:B--2-4-:R-:W-:-:S05]  /*2d5e0*/  IMAD.IADD R16, R16, 0x1, R3 ;  /* 0x0000000110107824 */ /* 0x014fca00078e0203 */
[----:B---3--:R-:W-:-:S13]  /*2d5f0*/  ISETP.GT.AND P0, PT, R16, R4, PT ;  /* 0x000000041000720c */ /* 0x008fda0003f04270 */
[----:B------:R-:W-:Y:S05]  /*2d600*/  @P0 BRA `(.L_x_2663) ;  /* 0x0000000000b40947 */ /* 0x000fea0003800000 */
[----:B------:R-:W1:Y:S02]  /*2d610*/  LDC R0, c[0x0][0xc14] ;  /* 0x00030500ff007b82 */ /* 0x000e640000000800 */
.L_x_2668:
        /* <DEDUP_REMOVED lines=14> */
.L_x_2666:
[----:B------:R-:W-:Y:S05]  /*2d700*/  BSYNC B0 ;  /* 0x0000000000007941 */ /* 0x000fea0003800000 */
.L_x_2665:
        /* <DEDUP_REMOVED lines=23> */
.L_x_2831:
[----:B------:R-:W-:Y:S02]  /*2d880*/  ULDC UR4, c[0x0][0xc10] ;  /* 0x0003040000047ab9 */ /* 0x000fe40000000800 */
[----:B------:R-:W-:-:S04]  /*2d890*/  IMAD.U32 R5, RZ, RZ, UR4 ;  /* 0x00000004ff057e24 */ /* 0x000fc8000f8e00ff */
[----:B-1----:R-:W-:-:S04]  /*2d8a0*/  IMAD R3, R14, R5, RZ ;  /* 0x000000050e037224 */ /* 0x002fc800078e02ff */
[----:B------:R-:W-:-:S05]  /*2d8b0*/  IMAD.IADD R16, R3, 0x1, R16 ;  /* 0x0000000103107824 */ /* 0x000fca00078e0210 */
[----:B------:R-:W-:-:S13]  /*2d8c0*/  ISETP.GT.AND P0, PT, R16, R4, PT ;  /* 0x000000041000720c */ /* 0x000fda0003f04270 */
[----:B------:R-:W-:Y:S05]  /*2d8d0*/  @!P0 BRA `(.L_x_2668) ;  /* 0xfffffffc00508947 */ /* 0x000fea000383ffff */
.L_x_2663:
        /* <DEDUP_REMOVED lines=8> */
.L_x_2835:
[----:B------:R-:W-:Y:S01]  /*2d960*/  ISETP.NE.AND P0, PT, R3, RZ, PT ;  /* 0x000000ff0300720c */ /* 0x000fe20003f05270 */
[----:B------:R-:W-:-:S12]  /*2d970*/  IMAD.MOV.U32 R7, RZ, RZ, RZ ;  /* 0x000000ffff077224 */ /* 0x000fd800078e00ff */
[----:B------:R-:W-:Y:S05]  /*2d980*/  @!P0 BRA `(.L_x_2670) ;  /* 0x0000000000108947 */ /* 0x000fea0003800000 */
[----:B------:R-:W-:Y:S01]  /*2d990*/  UMOV UR4, 0xffffffff ;  /* 0xffffffff00047882 */ /* 0x000fe20000000000 */
[----:B------:R-:W-:Y:S02]  /*2d9a0*/  VIADD R12, R6, 0xffffffff ;  /* 0xffffffff060c7836 */ /* 0x000fe40000000000 */
[----:B------:R-:W-:Y:S05]  /*2d9b0*/  BRA.DIV UR4, `(.L_x_2671) ;  /* 0x0000003204447947 */ /* 0x000fea000b800000 */
[----:B------:R3:W4:Y:S02]  /*2d9c0*/  SHFL.IDX PT, R7, R2, R12, 0x1f ;  /* 0x00001f0c02077589 */ /* 0x00072400000e0000 */
.L_x_2670:
[----:B0--3--:R-:W0:Y:S01]  /*2d9d0*/  LDC.64 R2, c[0x0][0xc68] ;  /* 0x00031a00ff027b82 */ /* 0x009e220000000a00 */
[----:B------:R-:W-:-:S04]  /*2d9e0*/  IMAD.IADD R19, R6, 0x1, R19 ;  /* 0x0000000106137824 */ /* 0x000fc800078e0213 */
        /* <DEDUP_REMOVED lines=65> */
.L_x_2664:
[----:B------:R-:W-:Y:S01]  /*2de00*/  UMOV UR4, URZ ;  /* 0x0000003f00047c82 */ /* 0x000fe20008000000 */
[----:B------:R-:W-:Y:S01]  /*2de10*/  UMOV UR5, URZ ;  /* 0x0000003f00057c82 */ /* 0x000fe20008000000 */
[----:B------:R-:W-:Y:S01]  /*2de20*/  ULDC UR6, c[0x0][0xc14] ;  /* 0x0003050000067ab9 */ /* 0x000fe20000000800 */
[----:B------:R-:W-:Y:S02]  /*2de30*/  IMAD.MOV.U32 R16, RZ, RZ, R4 ;  /* 0x000000ffff107224 */ /* 0x000fe400078e0004 */
[----:B------:R-:W-:Y:S02]  /*2de40*/  IMAD.U32 R17, RZ, RZ, UR4 ;  /* 0x00000004ff117e24 */ /* 0x000fe4000f8e00ff */
[----:B------:R-:W-:Y:S02]  /*2de50*/  IMAD.U32 R18, RZ, RZ, UR5 ;  /* 0x00000005ff127e24 */ /* 0x000fe4000f8e00ff */
[----:B------:R-:W-:-:S07]  /*2de60*/  IMAD.U32 R19, RZ, RZ, UR6 ;  /* 0x00000006ff137e24 */ /* 0x000fce000f8e00ff */
.L_x_2672:
        /* <DEDUP_REMOVED lines=12> */
.L_x_2582:
        /* <DEDUP_REMOVED lines=12> */
.L_x_2838:
[----:B------:R-:W-:Y:S05]  /*2dff0*/  BSYNC B0 ;  /* 0x0000000000007941 */ /* 0x000fea0003800000 */
.L_x_2674:
[----:B------:R-:W-:-:S03]  /*2e000*/  UMOV UR4, 0xffffffff ;  /* 0xffffffff00047882 */ /* 0x000fc60000000000 */
[----:B------:R-:W-:Y:S05]  /*2e010*/  BRA.DIV UR4, `(.L_x_2676) ;  /* 0x0000002a04e87947 */ /* 0x000fea000b800000 */
[----:B------:R-:W2:Y:S02]  /*2e020*/  S2R R2, SR_TID.X ;  /* 0x0000000000027919 */ /* 0x000ea40000002100 */
[----:B--2---:R-:W-:-:S04]  /*2e030*/  SHF.R.U32.HI R2, RZ, 0x5, R2 ;  /* 0x00000005ff027819 */ /* 0x004fc80000011602 */
[----:B------:R-:W-:-:S05]  /*2e040*/  LOP3.LUT R2, R2, 0x3, RZ, 0xc0, !PT ;  /* 0x0000000302027812 */ /* 0x000fca00078ec0ff */
[----:B------:R2:W3:Y:S02]  /*2e050*/  SHFL.IDX PT, R14, R2, RZ, 0x1f ;  /* 0x00001fff020e7589 */ /* 0x0004e400000e0000 */
.L_x_2841:
[----:B---3--:R-:W-:-:S13]  /*2e060*/  ISETP.NE.AND P0, PT, R14, RZ, PT ;  /* 0x000000ff0e00720c */ /* 0x008fda0003f05270 */
[----:B------:R-:W-:Y:S05]  /*2e070*/  @P0 BRA `(.L_x_2294) ;  /* 0x00000000009c0947 */ /* 0x000fea0003800000 */
[----:B------:R-:W-:-:S03]  /*2e080*/  UMOV UR4, 0xffffffff ;  /* 0xffffffff00047882 */ /* 0x000fc60000000000 */
[----:B------:R-:W-:Y:S05]  /*2e090*/  BRA.DIV UR4, `(.L_x_2677) ;  /* 0x0000002a04fc7947 */ /* 0x000fea000b800000 */
[----:B------:R-:W-:-:S13]  /*2e0a0*/  ELECT P6, URZ, PT ;  /* 0x00000000003f782f */ /* 0x000fda00038c0000 */
.L_x_2844:
        /* <DEDUP_REMOVED lines=8> */
.L_x_2678:
        /* <DEDUP_REMOVED lines=14> */
.L_x_2845:
[----:B------:R-:W2:Y:S02]  /*2e210*/  SYNCS.PHASECHK.TRANS64.TRYWAIT P0, [R7+URZ], R2 ;  /* 0x00000002070075a7 */ /* 0x000ea4000800017f */
[----:B--2---:R-:W-:Y:S05]  /*2e220*/  @!P0 BRA `(.L_x_2680) ;  /* 0x0000002800cc8947 */ /* 0x004fea0003800000 */
.L_x_2846:
[----:B------:R-:W-:Y:S05]  /*2e230*/  @!P2 BRA `(.L_x_2681) ;  /* 0x000000000004a947 */ /* 0x000fea0003800000 */
[----:B------:R-:W-:Y:S01]  /*2e240*/  BPT.TRAP 0x1 ;  /* 0x000000040000795c */ /* 0x000fe20000300000 */
.L_x_2681:
[----:B------:R-:W3:Y:S01]  /*2e250*/  LDL.LU R4, [R1] ;  /* 0x0000000001047983 */ /* 0x000ee20000300800 */
[----:B------:R-:W-:-:S04]  /*2e260*/  VIADD R0, R0, 0x38860 ;  /* 0x0003886000007836 */ /* 0x000fc80000000000 */
[----:B---3--:R-:W-:-:S04]  /*2e270*/  IMAD R4, R4, 0x8, R0 ;  /* 0x0000000804047824 */ /* 0x008fc800078e0200 */
[----:B------:R-:W3:Y:S02]  /*2e280*/  SYNCS.PHASECHK.TRANS64.TRYWAIT P0, [R4+URZ], R5 ;  /* 0x00000005040075a7 */ /* 0x000ee4000800017f */
[----:B---3--:R-:W-:Y:S05]  /*2e290*/  @!P0 BRA `(.L_x_2682) ;  /* 0x0000002800c48947 */ /* 0x008fea0003800000 */
.L_x_2847:
[----:B------:R-:W-:-:S07]  /*2e2a0*/  IMAD R3, R3, 0x8, R0 ;  /* 0x0000000803037824 */ /* 0x000fce00078e0200 */
.L_x_2683:
[----:B----4-:R4:W0:Y:S02]  /*2e2b0*/  SYNCS.PHASECHK.TRANS64.TRYWAIT P0, [R3+URZ], R2 ;  /* 0x00000002030075a7 */ /* 0x010824000800017f */
[----:B0-----:R-:W-:Y:S05]  /*2e2c0*/  @!P0 NANOSLEEP.SYNCS 0x989680 ;  /* 0x009896800000895d */ /* 0x001fea0003900000 */
[----:B------:R-:W0:Y:S02]  /*2e2d0*/  @!P0 SYNCS.PHASECHK.TRANS64 P0, [R3+URZ], R2 ;  /* 0x00000002030085a7 */ /* 0x000e24000800007f */
[----:B0-----:R-:W-:Y:S05]  /*2e2e0*/  @!P0 BRA `(.L_x_2683) ;  /* 0xfffffffc00f08947 */ /* 0x001fea000383ffff */
.L_x_2294:
[----:B------:R-:W-:Y:S05]  /*2e2f0*/  BSYNC B7 ;  /* 0x0000000000077941 */ /* 0x000fea0003800000 */
.L_x_2291:
[----:B------:R-:W-:Y:S05]  /*2e300*/  EXIT ;  /* 0x000000000000794d */ /* 0x000fea0003800000 */
.L_x_2314:
[----:B0-----:R0:W1:Y:S02]  /*2e310*/  SYNCS.PHASECHK.TRANS64.TRYWAIT P6, [R0+URZ+0x38890], R115 ;  /* 0x03889073000075a7 */ /* 0x00106400080c017f */
[----:B-1----:R-:W-:Y:S05]  /*2e320*/  @!P6 NANOSLEEP.SYNCS 0x989680 ;  /* 0x009896800000e95d */ /* 0x002fea0003900000 */
[----:B------:R-:W1:Y:S02]  /*2e330*/  @!P6 SYNCS.PHASECHK.TRANS64 P6, [R0+URZ+0x38890], R115 ;  /* 0x038890730000e5a7 */ /* 0x000e6400080c007f */
[----:B-1----:R-:W-:Y:S05]  /*2e340*/  @!P6 BRA `(.L_x_2314) ;  /* 0xfffffffc00f0e947 */ /* 0x002fea000383ffff */
[----:B------:R-:W-:Y:S05]  /*2e350*/  BRA `(.L_x_2684) ;  /* 0xfffffd5400087947 */ /* 0x000fea000383ffff */
.L_x_2370:
[----:B-1----:R1:W3:Y:S02]  /*2e360*/  SYNCS.PHASECHK.TRANS64.TRYWAIT P6, [R0+URZ+0x38890], R115 ;  /* 0x03889073000075a7 */ /* 0x0022e400080c017f */
[----:B---3--:R-:W-:Y:S05]  /*2e370*/  @!P6 NANOSLEEP.SYNCS 0x989680 ;  /* 0x009896800000e95d */ /* 0x008fea0003900000 */
[----:B------:R-:W3:Y:S02]  /*2e380*/  @!P6 SYNCS.PHASECHK.TRANS64 P6, [R0+URZ+0x38890], R115 ;  /* 0x038890730000e5a7 */ /* 0x000ee400080c007f */
[----:B---3--:R-:W-:Y:S05]  /*2e390*/  @!P6 BRA `(.L_x_2370) ;  /* 0xfffffffc00f0e947 */ /* 0x008fea000383ffff */
[----:B------:R-:W-:Y:S05]  /*2e3a0*/  BRA `(.L_x_2685) ;  /* 0xfffffd8800947947 */ /* 0x000fea000383ffff */
.L_x_2395:
[----:B0-----:R0:W1:Y:S02]  /*2e3b0*/  SYNCS.PHASECHK.TRANS64.TRYWAIT P3, [R0+URZ+0x38890], R115 ;  /* 0x03889073000075a7 */ /* 0x001064000806017f */
[----:B-1----:R-:W-:Y:S05]  /*2e3c0*/  @!P3 NANOSLEEP.SYNCS 0x989680 ;  /* 0x009896800000b95d */ /* 0x002fea0003900000 */
[----:B------:R-:W1:Y:S02]  /*2e3d0*/  @!P3 SYNCS.PHASECHK.TRANS64 P3, [R0+URZ+0x38890], R115 ;  /* 0x038890730000b5a7 */ /* 0x000e64000806007f */
[----:B-1----:R-:W-:Y:S05]  /*2e3e0*/  @!P3 BRA `(.L_x_2395) ;  /* 0xfffffffc00f0b947 */ /* 0x002fea000383ffff */
[----:B------:R-:W-:Y:S05]  /*2e3f0*/  BRA `(.L_x_2686) ;  /* 0xfffffdbc00587947 */ /* 0x000fea000383ffff */
.L_x_2403:
[----:B-1----:R1:W2:Y:S02]  /*2e400*/  SYNCS.PHASECHK.TRANS64.TRYWAIT P2, [R0+URZ+0x388b0], R115 ;  /* 0x0388b073000075a7 */ /* 0x0022a4000804017f */
[----:B--2---:R-:W-:Y:S05]  /*2e410*/  @!P2 NANOSLEEP.SYNCS 0x989680 ;  /* 0x009896800000a95d */ /* 0x004fea0003900000 */
[----:B------:R-:W2:Y:S02]  /*2e420*/  @!P2 SYNCS.PHASECHK.TRANS64 P2, [R0+URZ+0x388b0], R115 ;  /* 0x0388b0730000a5a7 */ /* 0x000ea4000804007f */
[----:B--2---:R-:W-:Y:S05]  /*2e430*/  @!P2 BRA `(.L_x_2403) ;  /* 0xfffffffc00f0a947 */ /* 0x004fea000383ffff */
[----:B------:R-:W-:Y:S05]  /*2e440*/  BRA `(.L_x_2687) ;  /* 0xfffffdc000847947 */ /* 0x000fea000383ffff */
.L_x_2431:
        /* <DEDUP_REMOVED lines=8> */
.L_x_2689:
[----:B------:R-:W-:Y:S05]  /*2e4d0*/  BSYNC B1 ;  /* 0x0000000000017941 */ /* 0x000fea0003800000 */
.L_x_2688:
[----:B------:R-:W-:Y:S05]  /*2e4e0*/  BRA `(.L_x_2690) ;  /* 0xfffffde800487947 */ /* 0x000fea000383ffff */
.L_x_2432:
        /* <DEDUP_REMOVED lines=8> */
.L_x_2692:
[----:B------:R-:W-:Y:S05]  /*2e570*/  BSYNC B1 ;  /* 0x0000000000017941 */ /* 0x000fea0003800000 */
.L_x_2691:
[----:B------:R-:W-:Y:S05]  /*2e580*/  BRA `(.L_x_2693) ;  /* 0xfffffde800287947 */ /* 0x000fea000383ffff */
.L_x_2433:
        /* <DEDUP_REMOVED lines=8> */
.L_x_2695:
[----:B------:R-:W-:Y:S05]  /*2e610*/  BSYNC B1 ;  /* 0x0000000000017941 */ /* 0x000fea0003800000 */
.L_x_2694:
[----:B------:R-:W-:Y:S05]  /*2e620*/  BRA `(.L_x_2696) ;  /* 0xfffffde800087947 */ /* 0x000fea000383ffff */
.L_x_2434:
        /* <DEDUP_REMOVED lines=8> */
.L_x_2698:
[----:B------:R-:W-:Y:S05]  /*2e6b0*/  BSYNC B1 ;  /* 0x0000000000017941 */ /* 0x000fea0003800000 */
.L_x_2697:
[----:B------:R-:W-:Y:S05]  /*2e6c0*/  BRA `(.L_x_2699) ;  /* 0xfffffde400e87947 */ /* 0x000fea000383ffff */
.L_x_2435:
        /* <DEDUP_REMOVED lines=8> */
.L_x_2701:
[----:B------:R-:W-:Y:S05]  /*2e750*/  BSYNC B1 ;  /* 0x0000000000017941 */ /* 0x000fea0003800000 */
.L_x_2700:
[----:B------:R-:W-:Y:S05]  /*2e760*/  BRA `(.L_x_2702) ;  /* 0xfffffde400c87947 */ /* 0x000fea000383ffff */
.L_x_2436:
        /* <DEDUP_REMOVED lines=8> */
.L_x_2704:
[----:B------:R-:W-:Y:S05]  /*2e7f0*/  BSYNC B1 ;  /* 0x0000000000017941 */ /* 0x000fea0003800000 */
.L_x_2703:
[----:B------:R-:W-:Y:S05]  /*2e800*/  BRA `(.L_x_2705) ;  /* 0xfffffde400a87947 */ /* 0x000fea000383ffff */
.L_x_2437:
        /* <DEDUP_REMOVED lines=8> */
.L_x_2707:
[----:B------:R-:W-:Y:S05]  /*2e890*/  BSYNC B1 ;  /* 0x0000000000017941 */ /* 0x000fea0003800000 */
.L_x_2706:
[----:B------:R-:W-:Y:S05]  /*2e8a0*/  BRA `(.L_x_2708) ;  /* 0xfffffde400887947 */ /* 0x000fea000383ffff */
.L_x_2438:
        /* <DEDUP_REMOVED lines=8> */
.L_x_2710:
[----:B------:R-:W-:Y:S05]  /*2e930*/  BSYNC B1 ;  /* 0x0000000000017941 */ /* 0x000fea0003800000 */
.L_x_2709:
[----:B------:R-:W-:Y:S05]  /*2e940*/  BRA `(.L_x_2711) ;  /* 0xfffffde400687947 */ /* 0x000fea000383ffff */
.L_x_2439:
        /* <DEDUP_REMOVED lines=8> */
.L_x_2713:
[----:B------:R-:W-:Y:S05]  /*2e9d0*/  BSYNC B1 ;  /* 0x0000000000017941 */ /* 0x000fea0003800000 */
.L_x_2712:
[----:B------:R-:W-:Y:S05]  /*2e9e0*/  BRA `(.L_x_2714) ;  /* 0xfffffde400487947 */ /* 0x000fea000383ffff */
.L_x_2440:
        /* <DEDUP_REMOVED lines=8> */
.L_x_2716:
[----:B------:R-:W-:Y:S05]  /*2ea70*/  BSYNC B1 ;  /* 0x0000000000017941 */ /* 0x000fea0003800000 */
.L_x_2715:
[----:B------:R-:W-:Y:S05]  /*2ea80*/  BRA `(.L_x_2717) ;  /* 0xfffffde400287947 */ /* 0x000fea000383ffff */
.L_x_2441:
        /* <DEDUP_REMOVED lines=8> */
.L_x_2719:
[----:B------:R-:W-:Y:S05]  /*2eb10*/  BSYNC B1 ;  /* 0x0000000000017941 */ /* 0x000fea0003800000 */
.L_x_2718:
[----:B------:R-:W-:Y:S05]  /*2eb20*/  BRA `(.L_x_2720) ;  /* 0xfffffde400087947 */ /* 0x000fea000383ffff */
.L_x_2442:
        /* <DEDUP_REMOVED lines=8> */
.L_x_2722:
[----:B------:R-:W-:Y:S05]  /*2ebb0*/  BSYNC B1 ;  /* 0x0000000000017941 */ /* 0x000fea0003800000 */
.L_x_2721:
[----:B------:R-:W-:Y:S05]  /*2ebc0*/  BRA `(.L_x_2723) ;  /* 0xfffffde000e87947 */ /* 0x000fea000383ffff */
.L_x_2443:
        /* <DEDUP_REMOVED lines=8> */
.L_x_2725:
[----:B------:R-:W-:Y:S05]  /*2ec50*/  BSYNC B1 ;  /* 0x0000000000017941 */ /* 0x000fea0003800000 */
.L_x_2724:
[----:B------:R-:W-:Y:S05]  /*2ec60*/  BRA `(.L_x_2726) ;  /* 0xfffffde000c87947 */ /* 0x000fea000383ffff */
.L_x_2444:
        /* <DEDUP_REMOVED lines=8> */
.L_x_2728:
[----:B------:R-:W-:Y:S05]  /*2ecf0*/  BSYNC B1 ;  /* 0x0000000000017941 */ /* 0x000fea0003800000 */
.L_x_2727:
[----:B------:R-:W-:Y:S05]  /*2ed00*/  BRA `(.L_x_2729) ;  /* 0xfffffde000ac7947 */ /* 0x000fea000383ffff */
.L_x_2445:
        /* <DEDUP_REMOVED lines=8> */
.L_x_2731:
[----:B------:R-:W-:Y:S05]  /*2ed90*/  BSYNC B1 ;  /* 0x0000000000017941 */ /* 0x000fea0003800000 */
.L_x_2730:
[----:B------:R-:W-:Y:S05]  /*2eda0*/  BRA `(.L_x_2732) ;  /* 0xfffffde000907947 */ /* 0x000fea000383ffff */
.L_x_2446:
        /* <DEDUP_REMOVED lines=8> */
.L_x_2734:
[----:B------:R-:W-:Y:S05]  /*2ee30*/  BSYNC B1 ;  /* 0x0000000000017941 */ /* 0x000fea0003800000 */
.L_x_2733:
[----:B------:R-:W-:Y:S05]  /*2ee40*/  BRA `(.L_x_2735) ;  /* 0xfffffde000747947 */ /* 0x000fea000383ffff */
.L_x_2448:
[----:B0-----:R0:W1:Y:S02]  /*2ee50*/  SYNCS.PHASECHK.TRANS64.TRYWAIT P4, [R16+URZ+0x38800], R99 ;  /* 0x03880063100075a7 */ /* 0x001064000808017f */
[----:B-1----:R-:W-:Y:S05]  /*2ee60*/  @!P4 NANOSLEEP.SYNCS 0x989680 ;  /* 0x009896800000c95d */ /* 0x002fea0003900000 */
[----:B------:R-:W1:Y:S02]  /*2ee70*/  @!P4 SYNCS.PHASECHK.TRANS64 P4, [R16+URZ+0x38800], R99 ;  /* 0x038800631000c5a7 */ /* 0x000e64000808007f */
[----:B-1----:R-:W-:Y:S05]  /*2ee80*/  @!P4 BRA `(.L_x_2448) ;  /* 0xfffffffc00f0c947 */ /* 0x002fea000383ffff */
[----:B------:R-:W-:Y:S05]  /*2ee90*/  BRA `(.L_x_2736) ;  /* 0xfffffde000f47947 */ /* 0x000fea000383ffff */
.L_x_2488:
        /* <DEDUP_REMOVED lines=8> */
.L_x_2738:
[----:B------:R-:W-:Y:S05]  /*2ef20*/  BSYNC B1 ;  /* 0x0000000000017941 */ /* 0x000fea0003800000 */
.L_x_2737:
[----:B------:R-:W-:Y:S05]  /*2ef30*/  BRA `(.L_x_2739) ;  /* 0xfffffe2400dc7947 */ /* 0x000fea000383ffff */
.L_x_2489:
        /* <DEDUP_REMOVED lines=8> */
.L_x_2741:
[----:B------:R-:W-:Y:S05]  /*2efc0*/  BSYNC B1 ;  /* 0x0000000000017941 */ /* 0x000fea0003800000 */
.L_x_2740:
[----:B------:R-:W-:Y:S05]  /*2efd0*/  BRA `(.L_x_2742) ;  /* 0xfffffe2400bc7947 */ /* 0x000fea000383ffff */
.L_x_2490:
        /* <DEDUP_REMOVED lines=8> */
.L_x_2744:
[----:B------:R-:W-:Y:S05]  /*2f060*/  BSYNC B1 ;  /* 0x0000000000017941 */ /* 0x000fea0003800000 */
.L_x_2743:
[----:B------:R-:W-:Y:S05]  /*2f070*/  BRA `(.L_x_2745) ;  /* 0xfffffe24009c7947 */ /* 0x000fea000383ffff */
.L_x_2491:
        /* <DEDUP_REMOVED lines=8> */
.L_x_2747:
[----:B------:R-:W-:Y:S05]  /*2f100*/  BSYNC B1 ;  /* 0x0000000000017941 */ /* 0x000fea0003800000 */
.L_x_2746:
[----:B------:R-:W-:Y:S05]  /*2f110*/  BRA `(.L_x_2748) ;  /* 0xfffffe24007c7947 */ /* 0x000fea000383ffff */
.L_x_2492:
        /* <DEDUP_REMOVED lines=8> */
.L_x_2750:
[----:B------:R-:W-:Y:S05]  /*2f1a0*/  BSYNC B1 ;  /* 0x0000000000017941 */ /* 0x000fea0003800000 */
.L_x_2749:
[----:B------:R-:W-:Y:S05]  /*2f1b0*/  BRA `(.L_x_2751) ;  /* 0xfffffe24005c7947 */ /* 0x000fea000383ffff */
.L_x_2493:
        /* <DEDUP_REMOVED lines=8> */
.L_x_2753:
[----:B------:R-:W-:Y:S05]  /*2f240*/  BSYNC B1 ;  /* 0x0000000000017941 */ /* 0x000fea0003800000 */
.L_x_2752:
[----:B------:R-:W-:Y:S05]  /*2f250*/  BRA `(.L_x_2754) ;  /* 0xfffffe24003c7947 */ /* 0x000fea000383ffff */
.L_x_2494:
        /* <DEDUP_REMOVED lines=8> */
.L_x_2756:
[----:B------:R-:W-:Y:S05]  /*2f2e0*/  BSYNC B1 ;  /* 0x0000000000017941 */ /* 0x000fea0003800000 */
.L_x_2755:
[----:B------:R-:W-:Y:S05]  /*2f2f0*/  BRA `(.L_x_2757) ;  /* 0xfffffe24001c7947 */ /* 0x000fea000383ffff */
.L_x_2495:
        /* <DEDUP_REMOVED lines=8> */
.L_x_2759:
[----:B------:R-:W-:Y:S05]  /*2f380*/  BSYNC B1 ;  /* 0x0000000000017941 */ /* 0x000fea0003800000 */
.L_x_2758:
[----:B------:R-:W-:Y:S05]  /*2f390*/  BRA `(.L_x_2760) ;  /* 0xfffffe2000fc7947 */ /* 0x000fea000383ffff */
.L_x_2496:
        /* <DEDUP_REMOVED lines=8> */
.L_x_2762:
[----:B------:R-:W-:Y:S05]  /*2f420*/  BSYNC B1 ;  /* 0x0000000000017941 */ /* 0x000fea0003800000 */
.L_x_2761:
[----:B------:R-:W-:Y:S05]  /*2f430*/  BRA `(.L_x_2763) ;  /* 0xfffffe2000dc7947 */ /* 0x000fea000383ffff */
.L_x_2497:
        /* <DEDUP_REMOVED lines=8> */
.L_x_2765:
[----:B------:R-:W-:Y:S05]  /*2f4c0*/  BSYNC B1 ;  /* 0x0000000000017941 */ /* 0x000fea0003800000 */
.L_x_2764:
[----:B------:R-:W-:Y:S05]  /*2f4d0*/  BRA `(.L_x_2766) ;  /* 0xfffffe2000bc7947 */ /* 0x000fea000383ffff */
.L_x_2498:
        /* <DEDUP_REMOVED lines=8> */
.L_x_2768:
[----:B------:R-:W-:Y:S05]  /*2f560*/  BSYNC B1 ;  /* 0x0000000000017941 */ /* 0x000fea0003800000 */
.L_x_2767:
[----:B------:R-:W-:Y:S05]  /*2f570*/  BRA `(.L_x_2769) ;  /* 0xfffffe20009c7947 */ /* 0x000fea000383ffff */
.L_x_2499:
        /* <DEDUP_REMOVED lines=8> */
.L_x_2771:
[----:B------:R-:W-:Y:S05]  /*2f600*/  BSYNC B1 ;  /* 0x0000000000017941 */ /* 0x000fea0003800000 */
.L_x_2770:
[----:B------:R-:W-:Y:S05]  /*2f610*/  BRA `(.L_x_2772) ;  /* 0xfffffe20007c7947 */ /* 0x000fea000383ffff */
.L_x_2500:
        /* <DEDUP_REMOVED lines=8> */
.L_x_2774:
[----:B------:R-:W-:Y:S05]  /*2f6a0*/  BSYNC B1 ;  /* 0x0000000000017941 */ /* 0x000fea0003800000 */
.L_x_2773:
[----:B------:R-:W-:Y:S05]  /*2f6b0*/  BRA `(.L_x_2775) ;  /* 0xfffffe20005c7947 */ /* 0x000fea000383ffff */
.L_x_2501:
        /* <DEDUP_REMOVED lines=8> */
.L_x_2777:
[----:B------:R-:W-:Y:S05]  /*2f740*/  BSYNC B1 ;  /* 0x0000000000017941 */ /* 0x000fea0003800000 */
.L_x_2776:
[----:B------:R-:W-:Y:S05]  /*2f750*/  BRA `(.L_x_2778) ;  /* 0xfffffe2000407947 */ /* 0x000fea000383ffff */
.L_x_2502:
        /* <DEDUP_REMOVED lines=8> */
.L_x_2780:
[----:B------:R-:W-:Y:S05]  /*2f7e0*/  BSYNC B1 ;  /* 0x0000000000017941 */ /* 0x000fea0003800000 */
.L_x_2779:
[----:B------:R-:W-:Y:S05]  /*2f7f0*/  BRA `(.L_x_2781) ;  /* 0xfffffe2000247947 */ /* 0x000fea000383ffff */
.L_x_2503:
        /* <DEDUP_REMOVED lines=8> */
.L_x_2783:
[----:B------:R-:W-:Y:S05]  /*2f880*/  BSYNC B1 ;  /* 0x0000000000017941 */ /* 0x000fea0003800000 */
.L_x_2782:
[----:B------:R-:W-:Y:S05]  /*2f890*/  BRA `(.L_x_2784) ;  /* 0xfffffe20000c7947 */ /* 0x000fea000383ffff */
.L_x_2505:
[----:B0-----:R0:W1:Y:S02]  /*2f8a0*/  SYNCS.PHASECHK.TRANS64.TRYWAIT P4, [R16+URZ+0x38800], R9 ;  /* 0x03880009100075a7 */ /* 0x001064000808017f */
[----:B-1----:R-:W-:Y:S05]  /*2f8b0*/  @!P4 NANOSLEEP.SYNCS 0x989680 ;  /* 0x009896800000c95d */ /* 0x002fea0003900000 */
[----:B------:R-:W1:Y:S02]  /*2f8c0*/  @!P4 SYNCS.PHASECHK.TRANS64 P4, [R16+URZ+0x38800], R9 ;  /* 0x038800091000c5a7 */ /* 0x000e64000808007f */
[----:B-1----:R-:W-:Y:S05]  /*2f8d0*/  @!P4 BRA `(.L_x_2505) ;  /* 0xfffffffc00f0c947 */ /* 0x002fea000383ffff */
[----:B------:R-:W-:Y:S05]  /*2f8e0*/  BRA `(.L_x_2785) ;  /* 0xfffffe20008c7947 */ /* 0x000fea000383ffff */
.L_x_2523:
[----:B-1----:R1:W2:Y:S02]  /*2f8f0*/  SYNCS.PHASECHK.TRANS64.TRYWAIT P2, [R0+URZ+0x38830], R3 ;  /* 0x03883003000075a7 */ /* 0x0022a4000804017f */
[----:B--2---:R-:W-:Y:S05]  /*2f900*/  @!P2 NANOSLEEP.SYNCS 0x989680 ;  /* 0x009896800000a95d */ /* 0x004fea0003900000 */
[----:B------:R-:W2:Y:S02]  /*2f910*/  @!P2 SYNCS.PHASECHK.TRANS64 P2, [R0+URZ+0x38830], R3 ;  /* 0x038830030000a5a7 */ /* 0x000ea4000804007f */
[----:B--2---:R-:W-:Y:S05]  /*2f920*/  @!P2 BRA `(.L_x_2523) ;  /* 0xfffffffc00f0a947 */ /* 0x004fea000383ffff */
[----:B------:R-:W-:Y:S05]  /*2f930*/  BRA `(.L_x_2522) ;  /* 0xfffffe5c00087947 */ /* 0x000fea000383ffff */
.L_x_2530:
[----:B-1----:R1:W2:Y:S02]  /*2f940*/  SYNCS.PHASECHK.TRANS64.TRYWAIT P2, [R11+URZ+0x38830], R4 ;  /* 0x038830040b0075a7 */ /* 0x0022a4000804017f */
[----:B--2---:R-:W-:Y:S05]  /*2f950*/  @!P2 NANOSLEEP.SYNCS 0x989680 ;  /* 0x009896800000a95d */ /* 0x004fea0003900000 */
[----:B------:R-:W2:Y:S02]  /*2f960*/  @!P2 SYNCS.PHASECHK.TRANS64 P2, [R11+URZ+0x38830], R4 ;  /* 0x038830040b00a5a7 */ /* 0x000ea4000804007f */
[----:B--2---:R-:W-:Y:S05]  /*2f970*/  @!P2 BRA `(.L_x_2530) ;  /* 0xfffffffc00f0a947 */ /* 0x004fea000383ffff */
[----:B------:R-:W-:Y:S05]  /*2f980*/  BRA `(.L_x_2529) ;  /* 0xfffffeac00047947 */ /* 0x000fea000383ffff */
.L_x_2535:
[----:B-1----:R1:W2:Y:S02]  /*2f990*/  SYNCS.PHASECHK.TRANS64.TRYWAIT P2, [R9+URZ+0x38850], R0 ;  /* 0x03885000090075a7 */ /* 0x0022a4000804017f */
[----:B--2---:R-:W-:Y:S05]  /*2f9a0*/  @!P2 NANOSLEEP.SYNCS 0x989680 ;  /* 0x009896800000a95d */ /* 0x004fea0003900000 */
[----:B------:R-:W2:Y:S02]  /*2f9b0*/  @!P2 SYNCS.PHASECHK.TRANS64 P2, [R9+URZ+0x38850], R0 ;  /* 0x038850000900a5a7 */ /* 0x000ea4000804007f */
[----:B--2---:R-:W-:Y:S05]  /*2f9c0*/  @!P2 BRA `(.L_x_2535) ;  /* 0xfffffffc00f0a947 */ /* 0x004fea000383ffff */
[----:B------:R-:W-:Y:S05]  /*2f9d0*/  BRA `(.L_x_2534) ;  /* 0xfffffee000c07947 */ /* 0x000fea000383ffff */
.L_x_2543:
[----:B-1----:R1:W2:Y:S02]  /*2f9e0*/  SYNCS.PHASECHK.TRANS64.TRYWAIT P2, [R4+URZ+0x38830], R5 ;  /* 0x03883005040075a7 */ /* 0x0022a4000804017f */
[----:B--2---:R-:W-:Y:S05]  /*2f9f0*/  @!P2 NANOSLEEP.SYNCS 0x989680 ;  /* 0x009896800000a95d */ /* 0x004fea0003900000 */
[----:B------:R-:W2:Y:S02]  /*2fa00*/  @!P2 SYNCS.PHASECHK.TRANS64 P2, [R4+URZ+0x38830], R5 ;  /* 0x038830050400a5a7 */ /* 0x000ea4000804007f */
[----:B--2---:R-:W-:Y:S05]  /*2fa10*/  @!P2 BRA `(.L_x_2543) ;  /* 0xfffffffc00f0a947 */ /* 0x004fea000383ffff */
[----:B------:R-:W-:Y:S05]  /*2fa20*/  BRA `(.L_x_2542) ;  /* 0xfffffef800847947 */ /* 0x000fea000383ffff */
.L_x_2548:
[----:B-1----:R1:W2:Y:S02]  /*2fa30*/  SYNCS.PHASECHK.TRANS64.TRYWAIT P2, [R9+URZ+0x38850], R0 ;  /* 0x03885000090075a7 */ /* 0x0022a4000804017f */
[----:B--2---:R-:W-:Y:S05]  /*2fa40*/  @!P2 NANOSLEEP.SYNCS 0x989680 ;  /* 0x009896800000a95d */ /* 0x004fea0003900000 */
[----:B------:R-:W2:Y:S02]  /*2fa50*/  @!P2 SYNCS.PHASECHK.TRANS64 P2, [R9+URZ+0x38850], R0 ;  /* 0x038850000900a5a7 */ /* 0x000ea4000804007f */
[----:B--2---:R-:W-:Y:S05]  /*2fa60*/  @!P2 BRA `(.L_x_2548) ;  /* 0xfffffffc00f0a947 */ /* 0x004fea000383ffff */
[----:B------:R-:W-:Y:S05]  /*2fa70*/  BRA `(.L_x_2547) ;  /* 0xffffff3000407947 */ /* 0x000fea000383ffff */
.L_x_2554:
[----:B-1----:R1:W2:Y:S02]  /*2fa80*/  SYNCS.PHASECHK.TRANS64.TRYWAIT P0, [R0+URZ+0x38850], R7 ;  /* 0x03885007000075a7 */ /* 0x0022a4000800017f */
[----:B--2---:R-:W-:Y:S05]  /*2fa90*/  @!P0 NANOSLEEP.SYNCS 0x989680 ;  /* 0x009896800000895d */ /* 0x004fea0003900000 */
[----:B------:R-:W2:Y:S02]  /*2faa0*/  @!P0 SYNCS.PHASECHK.TRANS64 P0, [R0+URZ+0x38850], R7 ;  /* 0x03885007000085a7 */ /* 0x000ea4000800007f */
[----:B--2---:R-:W-:Y:S05]  /*2fab0*/  @!P0 BRA `(.L_x_2554) ;  /* 0xfffffffc00f08947 */ /* 0x004fea000383ffff */
[----:B------:R-:W-:Y:S05]  /*2fac0*/  BRA `(.L_x_2553) ;  /* 0xffffff4800647947 */ /* 0x000fea000383ffff */
.L_x_2588:
        /* <DEDUP_REMOVED lines=11> */
.L_x_2787:
[----:B------:R-:W-:Y:S05]  /*2fb80*/  BSYNC B1 ;  /* 0x0000000000017941 */ /* 0x000fea0003800000 */
.L_x_2786:
[----:B------:R-:W-:Y:S05]  /*2fb90*/  BRA `(.L_x_2788) ;  /* 0xffffff9000e47947 */ /* 0x000fea000383ffff */
.L_x_2589:
[----:B------:R-:W-:Y:S01]  /*2fba0*/  BSSY B1, `(.L_x_2789) ;  /* 0x0000006000017945 */ /* 0x000fe20003800000 */
[----:B------:R-:W-:-:S07]  /*2fbb0*/  IMAD.MOV.U32 R15, RZ, RZ, -0x1 ;  /* 0xffffffffff0f7424 */ /* 0x000fce00078e00ff */
[----:B------:R-:W-:Y:S05]  /*2fbc0*/  WARPSYNC.COLLECTIVE R15, `(.L_x_2790) ;  /* 0x000000000f0c7348 */ /* 0x000fea0003c00000 */
[----:B------:R-:W-:Y:S02]  /*2fbd0*/  ELECT P6, UR62, PT ;  /* 0x00000000003e782f */ /* 0x000fe400038c0000 */
[----:B------:R-:W-:Y:S01]  /*2fbe0*/  MOV R14, UR62 ;  /* 0x0000003e000e7c02 */ /* 0x000fe20008000f00 */
[----:B------:R-:W-:Y:S10]  /*2fbf0*/  ENDCOLLECTIVE ;  /* 0x000000000000791b */ /* 0x000ff40003800000 */
.L_x_2790:
[----:B------:R-:W-:Y:S05]  /*2fc00*/  BSYNC B1 ;  /* 0x0000000000017941 */ /* 0x000fea0003800000 */
.L_x_2789:
[----:B------:R-:W-:Y:S05]  /*2fc10*/  BRA `(.L_x_2791) ;  /* 0xffffff9000d07947 */ /* 0x000fea000383ffff */
.L_x_2591:
[----:B0-----:R0:W1:Y:S02]  /*2fc20*/  SYNCS.PHASECHK.TRANS64.TRYWAIT P0, [R9+URZ+0x38820], R5 ;  /* 0x03882005090075a7 */ /* 0x001064000800017f */
[----:B-1----:R-:W-:Y:S05]  /*2fc30*/  @!P0 NANOSLEEP.SYNCS 0x989680 ;  /* 0x009896800000895d */ /* 0x002fea0003900000 */
[----:B------:R-:W1:Y:S02]  /*2fc40*/  @!P0 SYNCS.PHASECHK.TRANS64 P0, [R9+URZ+0x38820], R5 ;  /* 0x03882005090085a7 */ /* 0x000e64000800007f */
[----:B-1----:R-:W-:Y:S05]  /*2fc50*/  @!P0 BRA `(.L_x_2591) ;  /* 0xfffffffc00f08947 */ /* 0x002fea000383ffff */
[----:B------:R-:W-:Y:S05]  /*2fc60*/  BRA `(.L_x_2792) ;  /* 0xffffff9000ec7947 */ /* 0x000fea000383ffff */
.L_x_2594:
[----:B0-----:R0:W1:Y:S02]  /*2fc70*/  SYNCS.PHASECHK.TRANS64.TRYWAIT P0, [R5+URZ+0x388a0], R8 ;  /* 0x0388a008050075a7 */ /* 0x001064000800017f */
[----:B-1----:R-:W-:Y:S05]  /*2fc80*/  @!P0 NANOSLEEP.SYNCS 0x989680 ;  /* 0x009896800000895d */ /* 0x002fea0003900000 */
[----:B------:R-:W1:Y:S02]  /*2fc90*/  @!P0 SYNCS.PHASECHK.TRANS64 P0, [R5+URZ+0x388a0], R8 ;  /* 0x0388a008050085a7 */ /* 0x000e64000800007f */
[----:B-1----:R-:W-:Y:S05]  /*2fca0*/  @!P0 BRA `(.L_x_2594) ;  /* 0xfffffffc00f08947 */ /* 0x002fea000383ffff */
[----:B------:R-:W-:Y:S05]  /*2fcb0*/  BRA `(.L_x_2793) ;  /* 0xffffff9000fc7947 */ /* 0x000fea000383ffff */
.L_x_2596:
[----:B-1----:R1:W2:Y:S02]  /*2fcc0*/  SYNCS.PHASECHK.TRANS64.TRYWAIT P0, [R5+URZ+0x388c0], R8 ;  /* 0x0388c008050075a7 */ /* 0x0022a4000800017f */
[----:B--2---:R-:W-:Y:S05]  /*2fcd0*/  @!P0 NANOSLEEP.SYNCS 0x989680 ;  /* 0x009896800000895d */ /* 0x004fea0003900000 */
[----:B------:R-:W2:Y:S02]  /*2fce0*/  @!P0 SYNCS.PHASECHK.TRANS64 P0, [R5+URZ+0x388c0], R8 ;  /* 0x0388c008050085a7 */ /* 0x000ea4000800007f */
[----:B--2---:R-:W-:Y:S05]  /*2fcf0*/  @!P0 BRA `(.L_x_2596) ;  /* 0xfffffffc00f08947 */ /* 0x004fea000383ffff */
[----:B------:R-:W-:Y:S05]  /*2fd00*/  BRA `(.L_x_2794) ;  /* 0xffffff94009c7947 */ /* 0x000fea000383ffff */
.L_x_2600:
[----:B0-----:R0:W1:Y:S02]  /*2fd10*/  SYNCS.PHASECHK.TRANS64.TRYWAIT P0, [R6+URZ+0x388a0], R7 ;  /* 0x0388a007060075a7 */ /* 0x001064000800017f */
[----:B-1----:R-:W-:Y:S05]  /*2fd20*/  @!P0 NANOSLEEP.SYNCS 0x989680 ;  /* 0x009896800000895d */ /* 0x002fea0003900000 */
[----:B------:R-:W1:Y:S02]  /*2fd30*/  @!P0 SYNCS.PHASECHK.TRANS64 P0, [R6+URZ+0x388a0], R7 ;  /* 0x0388a007060085a7 */ /* 0x000e64000800007f */
[----:B-1----:R-:W-:Y:S05]  /*2fd40*/  @!P0 BRA `(.L_x_2600) ;  /* 0xfffffffc00f08947 */ /* 0x002fea000383ffff */
[----:B------:R-:W-:Y:S05]  /*2fd50*/  BRA `(.L_x_2795) ;  /* 0xffffff9800847947 */ /* 0x000fea000383ffff */
.L_x_2602:
[----:B-1----:R1:W2:Y:S02]  /*2fd60*/  SYNCS.PHASECHK.TRANS64.TRYWAIT P1, [R6+URZ+0x388c0], R7 ;  /* 0x0388c007060075a7 */ /* 0x0022a4000802017f */
[----:B--2---:R-:W-:Y:S05]  /*2fd70*/  @!P1 NANOSLEEP.SYNCS 0x989680 ;  /* 0x009896800000995d */ /* 0x004fea0003900000 */
[----:B------:R-:W2:Y:S02]  /*2fd80*/  @!P1 SYNCS.PHASECHK.TRANS64 P1, [R6+URZ+0x388c0], R7 ;  /* 0x0388c007060095a7 */ /* 0x000ea4000802007f */
[----:B--2---:R-:W-:Y:S05]  /*2fd90*/  @!P1 BRA `(.L_x_2602) ;  /* 0xfffffffc00f09947 */ /* 0x004fea000383ffff */
[----:B------:R-:W-:Y:S05]  /*2fda0*/  BRA `(.L_x_2796) ;  /* 0xffffff9c001c7947 */ /* 0x000fea000383ffff */
.L_x_2615:
        /* <DEDUP_REMOVED lines=11> */
.L_x_2798:
[----:B------:R-:W-:Y:S05]  /*2fe60*/  BSYNC B0 ;  /* 0x0000000000007941 */ /* 0x000fea0003800000 */
.L_x_2797:
[----:B------:R-:W-:Y:S05]  /*2fe70*/  BRA `(.L_x_2799) ;  /* 0xffffffa8007c7947 */ /* 0x000fea000383ffff */
.L_x_2616:
[----:B------:R-:W-:Y:S01]  /*2fe80*/  BSSY B0, `(.L_x_2800) ;  /* 0x0000006000007945 */ /* 0x000fe20003800000 */
[----:B------:R-:W-:-:S07]  /*2fe90*/  IMAD.MOV.U32 R15, RZ, RZ, -0x1 ;  /* 0xffffffffff0f7424 */ /* 0x000fce00078e00ff */
[----:B------:R-:W-:Y:S05]  /*2fea0*/  WARPSYNC.COLLECTIVE R15, `(.L_x_2801) ;  /* 0x000000000f0c7348 */ /* 0x000fea0003c00000 */
[----:B------:R-:W-:Y:S02]  /*2feb0*/  ELECT P6, UR62, PT ;  /* 0x00000000003e782f */ /* 0x000fe400038c0000 */
[----:B------:R-:W-:Y:S01]  /*2fec0*/  MOV R14, UR62 ;  /* 0x0000003e000e7c02 */ /* 0x000fe20008000f00 */
[----:B------:R-:W-:Y:S10]  /*2fed0*/  ENDCOLLECTIVE ;  /* 0x000000000000791b */ /* 0x000ff40003800000 */
.L_x_2801:
[----:B------:R-:W-:Y:S05]  /*2fee0*/  BSYNC B0 ;  /* 0x0000000000007941 */ /* 0x000fea0003800000 */
.L_x_2800:
[----:B------:R-:W-:Y:S05]  /*2fef0*/  BRA `(.L_x_2802) ;  /* 0xffffffa8006c7947 */ /* 0x000fea000383ffff */
.L_x_2619:
[----:B0-----:R0:W1:Y:S02]  /*2ff00*/  SYNCS.PHASECHK.TRANS64.TRYWAIT P0, [R7+URZ+0x38840], R10 ;  /* 0x0388400a070075a7 */ /* 0x001064000800017f */
[----:B-1----:R-:W-:Y:S05]  /*2ff10*/  @!P0 NANOSLEEP.SYNCS 0x989680 ;  /* 0x009896800000895d */ /* 0x002fea0003900000 */
[----:B------:R-:W1:Y:S02]  /*2ff20*/  @!P0 SYNCS.PHASECHK.TRANS64 P0, [R7+URZ+0x38840], R10 ;  /* 0x0388400a070085a7 */ /* 0x000e64000800007f */
[----:B-1----:R-:W-:Y:S05]  /*2ff30*/  @!P0 BRA `(.L_x_2619) ;  /* 0xfffffffc00f08947 */ /* 0x002fea000383ffff */
[----:B------:R-:W-:Y:S05]  /*2ff40*/  BRA `(.L_x_2803) ;  /* 0xffffffa800d07947 */ /* 0x000fea000383ffff */
.L_x_2622:
        /* <DEDUP_REMOVED lines=8> */
.L_x_2630:
[----:B0-----:R0:W1:Y:S02]  /*2ffd0*/  SYNCS.PHASECHK.TRANS64.TRYWAIT P0, [R8+URZ+0x38840], R9 ;  /* 0x03884009080075a7 */ /* 0x001064000800017f */
[----:B-1----:R-:W-:Y:S05]  /*2ffe0*/  @!P0 NANOSLEEP.SYNCS 0x989680 ;  /* 0x009896800000895d */ /* 0x002fea0003900000 */
[----:B------:R-:W1:Y:S02]  /*2fff0*/  @!P0 SYNCS.PHASECHK.TRANS64 P0, [R8+URZ+0x38840], R9 ;  /* 0x03884009080085a7 */ /* 0x000e64000800007f */
[----:B-1----:R-:W-:Y:S05]  /*30000*/  @!P0 BRA `(.L_x_2630) ;  /* 0xfffffffc00f08947 */ /* 0x002fea000383ffff */
[----:B------:R-:W-:Y:S05]  /*30010*/  BRA `(.L_x_2805) ;  /* 0xffffffb400007947 */ /* 0x000fea000383ffff */
.L_x_2632:
[----:B0-----:R0:W1:Y:S02]  /*30020*/  SYNCS.PHASECHK.TRANS64.TRYWAIT P0, [R8+URZ+0x38860], R9 ;  /* 0x03886009080075a7 */ /* 0x001064000800017f */
[----:B-1----:R-:W-:Y:S05]  /*30030*/  @!P0 NANOSLEEP.SYNCS 0x989680 ;  /* 0x009896800000895d */ /* 0x002fea0003900000 */
[----:B------:R-:W1:Y:S02]  /*30040*/  @!P0 SYNCS.PHASECHK.TRANS64 P0, [R8+URZ+0x38860], R9 ;  /* 0x03886009080085a7 */ /* 0x000e64000800007f */
[----:B-1----:R-:W-:Y:S05]  /*30050*/  @!P0 BRA `(.L_x_2632) ;  /* 0xfffffffc00f08947 */ /* 0x002fea000383ffff */
[----:B------:R-:W-:Y:S05]  /*30060*/  BRA `(.L_x_2806) ;  /* 0xffffffb400bc7947 */ /* 0x000fea000383ffff */
.L_x_2638:
[----:B-1----:R1:W2:Y:S02]  /*30070*/  SYNCS.PHASECHK.TRANS64.TRYWAIT P0, [R2+URZ+0x38840], R3 ;  /* 0x03884003020075a7 */ /* 0x0022a4000800017f */
[----:B--2---:R-:W-:Y:S05]  /*30080*/  @!P0 NANOSLEEP.SYNCS 0x989680 ;  /* 0x009896800000895d */ /* 0x004fea0003900000 */
[----:B------:R-:W2:Y:S02]  /*30090*/  @!P0 SYNCS.PHASECHK.TRANS64 P0, [R2+URZ+0x38840], R3 ;  /* 0x03884003020085a7 */ /* 0x000ea4000800007f */
[----:B--2---:R-:W-:Y:S05]  /*300a0*/  @!P0 BRA `(.L_x_2638) ;  /* 0xfffffffc00f08947 */ /* 0x004fea000383ffff */
[----:B------:R-:W-:Y:S05]  /*300b0*/  BRA `(.L_x_2807) ;  /* 0xffffffbc003c7947 */ /* 0x000fea000383ffff */
.L_x_2640:
[----:B0-----:R0:W1:Y:S02]  /*300c0*/  SYNCS.PHASECHK.TRANS64.TRYWAIT P0, [R2+URZ+0x38860], R3 ;  /* 0x03886003020075a7 */ /* 0x001064000800017f */
[----:B-1----:R-:W-:Y:S05]  /*300d0*/  @!P0 NANOSLEEP.SYNCS 0x989680 ;  /* 0x009896800000895d */ /* 0x002fea0003900000 */
[----:B------:R-:W1:Y:S02]  /*300e0*/  @!P0 SYNCS.PHASECHK.TRANS64 P0, [R2+URZ+0x38860], R3 ;  /* 0x03886003020085a7 */ /* 0x000e64000800007f */
[----:B-1----:R-:W-:Y:S05]  /*300f0*/  @!P0 BRA `(.L_x_2640) ;  /* 0xfffffffc00f08947 */ /* 0x002fea000383ffff */
[----:B------:R-:W-:Y:S05]  /*30100*/  BRA `(.L_x_2808) ;  /* 0xffffffbc00f87947 */ /* 0x000fea000383ffff */
.L_x_2646:
[----:B--2---:R2:W3:Y:S02]  /*30110*/  SYNCS.PHASECHK.TRANS64.TRYWAIT P0, [R2+URZ+0x38840], R3 ;  /* 0x03884003020075a7 */ /* 0x0044e4000800017f */
[----:B---3--:R-:W-:Y:S05]  /*30120*/  @!P0 NANOSLEEP.SYNCS 0x989680 ;  /* 0x009896800000895d */ /* 0x008fea0003900000 */
[----:B------:R-:W3:Y:S02]  /*30130*/  @!P0 SYNCS.PHASECHK.TRANS64 P0, [R2+URZ+0x38840], R3 ;  /* 0x03884003020085a7 */ /* 0x000ee4000800007f */
[----:B---3--:R-:W-:Y:S05]  /*30140*/  @!P0 BRA `(.L_x_2646) ;  /* 0xfffffffc00f08947 */ /* 0x008fea000383ffff */
[----:B------:R-:W-:Y:S05]  /*30150*/  BRA `(.L_x_2809) ;  /* 0xffffffc400547947 */ /* 0x000fea000383ffff */
.L_x_2648:
[----:B0-----:R0:W1:Y:S02]  /*30160*/  SYNCS.PHASECHK.TRANS64.TRYWAIT P0, [R2+URZ+0x38860], R9 ;  /* 0x03886009020075a7 */ /* 0x001064000800017f */
[----:B-1----:R-:W-:Y:S05]  /*30170*/  @!P0 NANOSLEEP.SYNCS 0x989680 ;  /* 0x009896800000895d */ /* 0x002fea0003900000 */
[----:B------:R-:W1:Y:S02]  /*30180*/  @!P0 SYNCS.PHASECHK.TRANS64 P0, [R2+URZ+0x38860], R9 ;  /* 0x03886009020085a7 */ /* 0x000e64000800007f */
[----:B-1----:R-:W-:Y:S05]  /*30190*/  @!P0 BRA `(.L_x_2648) ;  /* 0xfffffffc00f08947 */ /* 0x002fea000383ffff */
[----:B------:R-:W-:Y:S05]  /*301a0*/  BRA `(.L_x_2810) ;  /* 0xffffffc8000c7947 */ /* 0x000fea000383ffff */
.L_x_2656:
[----:B-1----:R1:W2:Y:S02]  /*301b0*/  SYNCS.PHASECHK.TRANS64.TRYWAIT P0, [R3+URZ+0x38860], R0 ;  /* 0x03886000030075a7 */ /* 0x0022a4000800017f */
[----:B--2---:R-:W-:Y:S05]  /*301c0*/  @!P0 NANOSLEEP.SYNCS 0x989680 ;  /* 0x009896800000895d */ /* 0x004fea0003900000 */
[----:B------:R-:W2:Y:S02]  /*301d0*/  @!P0 SYNCS.PHASECHK.TRANS64 P0, [R3+URZ+0x38860], R0 ;  /* 0x03886000030085a7 */ /* 0x000ea4000800007f */
[----:B--2---:R-:W-:Y:S05]  /*301e0*/  @!P0 BRA `(.L_x_2656) ;  /* 0xfffffffc00f08947 */ /* 0x004fea000383ffff */
[----:B------:R-:W-:Y:S05]  /*301f0*/  BRA `(.L_x_2811) ;  /* 0xffffffcc00507947 */ /* 0x000fea000383ffff */
.L_x_2659:
[----:B------:R-:W-:Y:S01]  /*30200*/  BSSY B0, `(.L_x_2812) ;  /* 0x0000008000007945 */ /* 0x000fe20003800000 */
[----:B------:R-:W-:Y:S02]  /*30210*/  IMAD.MOV.U32 R13, RZ, RZ, R16 ;  /* 0x000000ffff0d7224 */ /* 0x000fe400078e0010 */
[----:B------:R-:W-:Y:S02]  /*30220*/  IMAD.MOV.U32 R12, RZ, RZ, RZ ;  /* 0x000000ffff0c7224 */ /* 0x000fe400078e00ff */
[----:B------:R-:W-:Y:S02]  /*30230*/  IMAD.MOV.U32 R11, RZ, RZ, 0x1f ;  /* 0x0000001fff0b7424 */ /* 0x000fe400078e00ff */
[----:B0-----:R-:W-:-:S07]  /*30240*/  IMAD.MOV.U32 R15, RZ, RZ, -0x1 ;  /* 0xffffffffff0f7424 */ /* 0x001fce00078e00ff */
[----:B-1----:R-:W-:Y:S05]  /*30250*/  WARPSYNC.COLLECTIVE R15, `(.L_x_2813) ;  /* 0x000000000f087348 */ /* 0x002fea0003c00000 */
[----:B------:R0:W2:Y:S02]  /*30260*/  SHFL.IDX P6, R14, R13, R12, R11 ;  /* 0x0000000c0d0e7389 */ /* 0x0000a400000c000b */
[----:B012---:R-:W-:Y:S01]  /*30270*/  ENDCOLLECTIVE ;  /* 0x000000000000791b */ /* 0x007fe20003800000 */
.L_x_2813:
[----:B------:R-:W-:Y:S05]  /*30280*/  BSYNC B0 ;  /* 0x0000000000007941 */ /* 0x000fea0003800000 */
.L_x_2812:
        /* <DEDUP_REMOVED lines=8> */
.L_x_2814:
[----:B------:R-:W-:Y:S01]  /*30310*/  IMAD.MOV.U32 R16, RZ, RZ, R14 ;  /* 0x000000ffff107224 */ /* 0x000fe200078e000e */
[----:B------:R-:W-:Y:S06]  /*30320*/  BRA `(.L_x_2815) ;  /* 0xffffffd0000c7947 */ /* 0x000fec000383ffff */
.L_x_2662:
        /* <DEDUP_REMOVED lines=8> */
.L_x_2817:
[----:B------:R-:W-:Y:S05]  /*303b0*/  BSYNC B0 ;  /* 0x0000000000007941 */ /* 0x000fea0003800000 */
.L_x_2816:
        /* <DEDUP_REMOVED lines=10> */
.L_x_2818:
        /* <DEDUP_REMOVED lines=8> */
.L_x_2819:
        /* <DEDUP_REMOVED lines=8> */
.L_x_2820:
        /* <DEDUP_REMOVED lines=8> */
.L_x_2821:
        /* <DEDUP_REMOVED lines=8> */
.L_x_2822:
[----:B------:R-:W-:Y:S05]  /*30660*/  BRA `(.L_x_2823) ;  /* 0xffffffcc00d07947 */ /* 0x000fea000383ffff */
.L_x_2667:
        /* <DEDUP_REMOVED lines=8> */
.L_x_2825:
[----:B------:R-:W-:Y:S05]  /*306f0*/  BSYNC B0 ;  /* 0x0000000000007941 */ /* 0x000fea0003800000 */
.L_x_2824:
        /* <DEDUP_REMOVED lines=10> */
.L_x_2826:
        /* <DEDUP_REMOVED lines=8> */
.L_x_2827:
        /* <DEDUP_REMOVED lines=8> */
.L_x_2828:
        /* <DEDUP_REMOVED lines=8> */
.L_x_2829:
        /* <DEDUP_REMOVED lines=8> */
.L_x_2830:
[----:B------:R-:W-:Y:S05]  /*309a0*/  BRA `(.L_x_2831) ;  /* 0xffffffcc00b47947 */ /* 0x000fea000383ffff */
.L_x_2669:
[----:B------:R-:W-:Y:S01]  /*309b0*/  BSSY B0, `(.L_x_2832) ;  /* 0x0000006000007945 */ /* 0x000fe20003800000 */
[----:B------:R-:W-:Y:S01]  /*309c0*/  PLOP3.LUT P6, PT, P6, PT, PT, 0x8, 0x0 ;  /* 0x000000000000781c */ /* 0x000fe200037ce170 */
[----:B------:R-:W-:-:S12]  /*309d0*/  IMAD.MOV.U32 R15, RZ, RZ, -0x1 ;  /* 0xffffffffff0f7424 */ /* 0x000fd800078e00ff */
[----:B0-----:R-:W-:Y:S05]  /*309e0*/  WARPSYNC.COLLECTIVE R15, `(.L_x_2833) ;  /* 0x000000000f087348 */ /* 0x001fea0003c00000 */
[----:B------:R-:W-:Y:S01]  /*309f0*/  VOTE.ANY R14, PT, P6 ;  /* 0x00000000000e7806 */ /* 0x000fe200030e0100 */
[----:B0-----:R-:W-:Y:S06]  /*30a00*/  ENDCOLLECTIVE ;  /* 0x000000000000791b */ /* 0x001fec0003800000 */
.L_x_2833:
[----:B------:R-:W-:Y:S05]  /*30a10*/  BSYNC B0 ;  /* 0x0000000000007941 */ /* 0x000fea0003800000 */
.L_x_2832:
        /* <DEDUP_REMOVED lines=9> */
.L_x_2834:
[----:B------:R-:W-:Y:S01]  /*30ab0*/  IMAD.MOV.U32 R17, RZ, RZ, R14 ;  /* 0x000000ffff117224 */ /* 0x000fe200078e000e */
[----:B------:R-:W-:Y:S06]  /*30ac0*/  BRA `(.L_x_2835) ;  /* 0xffffffcc00a47947 */ /* 0x000fec000383ffff */
.L_x_2671:
[----:B------:R-:W-:Y:S01]  /*30ad0*/  BSSY B0, `(.L_x_2836) ;  /* 0x0000007000007945 */ /* 0x000fe20003800000 */
[----:B------:R-:W-:Y:S02]  /*30ae0*/  IMAD.MOV.U32 R13, RZ, RZ, R2 ;  /* 0x000000ffff0d7224 */ /* 0x000fe400078e0002 */
[----:B------:R-:W-:Y:S02]  /*30af0*/  IMAD.MOV.U32 R11, RZ, RZ, 0x1f ;  /* 0x0000001fff0b7424 */ /* 0x000fe400078e00ff */
[----:B------:R-:W-:-:S07]  /*30b00*/  IMAD.MOV.U32 R15, RZ, RZ, -0x1 ;  /* 0xffffffffff0f7424 */ /* 0x000fce00078e00ff */
[----:B012---:R-:W-:Y:S05]  /*30b10*/  WARPSYNC.COLLECTIVE R15, `(.L_x_2837) ;  /* 0x000000000f087348 */ /* 0x007fea0003c00000 */
[----:B------:R3:W4:Y:S02]  /*30b20*/  SHFL.IDX P6, R14, R13, R12, R11 ;  /* 0x0000000c0d0e7389 */ /* 0x00072400000c000b */
[----:B01234-:R-:W-:Y:S01]  /*30b30*/  ENDCOLLECTIVE ;  /* 0x000000000000791b */ /* 0x01ffe20003800000 */
.L_x_2837:
[----:B------:R-:W-:Y:S05]  /*30b40*/  BSYNC B0 ;  /* 0x0000000000007941 */ /* 0x000fea0003800000 */
.L_x_2836:
[----:B------:R-:W-:Y:S01]  /*30b50*/  IMAD.MOV.U32 R7, RZ, RZ, R14 ;  /* 0x000000ffff077224 */ /* 0x000fe200078e000e */
[----:B------:R-:W-:Y:S06]  /*30b60*/  BRA `(.L_x_2670) ;  /* 0xffffffcc00987947 */ /* 0x000fec000383ffff */
.L_x_2675:
[----:B-1----:R1:W2:Y:S02]  /*30b70*/  SYNCS.PHASECHK.TRANS64.TRYWAIT P0, [R0+URZ+0x38820], R3 ;  /* 0x03882003000075a7 */ /* 0x0022a4000800017f */
[----:B--2---:R-:W-:Y:S05]  /*30b80*/  @!P0 NANOSLEEP.SYNCS 0x989680 ;  /* 0x009896800000895d */ /* 0x004fea0003900000 */
[----:B------:R-:W2:Y:S02]  /*30b90*/  @!P0 SYNCS.PHASECHK.TRANS64 P0, [R0+URZ+0x38820], R3 ;  /* 0x03882003000085a7 */ /* 0x000ea4000800007f */
[----:B--2---:R-:W-:Y:S05]  /*30ba0*/  @!P0 BRA `(.L_x_2675) ;  /* 0xfffffffc00f08947 */ /* 0x004fea000383ffff */
[----:B------:R-:W-:Y:S05]  /*30bb0*/  BRA `(.L_x_2838) ;  /* 0xffffffd4000c7947 */ /* 0x000fea000383ffff */
.L_x_2676:
        /* <DEDUP_REMOVED lines=11> */
.L_x_2840:
[----:B------:R-:W-:Y:S05]  /*30c70*/  BSYNC B0 ;  /* 0x0000000000007941 */ /* 0x000fea0003800000 */
.L_x_2839:
[----:B------:R-:W-:Y:S05]  /*30c80*/  BRA `(.L_x_2841) ;  /* 0xffffffd000f47947 */ /* 0x000fea000383ffff */
.L_x_2677:
[----:B------:R-:W-:Y:S01]  /*30c90*/  BSSY B0, `(.L_x_2842) ;  /* 0x0000006000007945 */ /* 0x000fe20003800000 */
[----:B------:R-:W-:-:S07]  /*30ca0*/  IMAD.MOV.U32 R15, RZ, RZ, -0x1 ;  /* 0xffffffffff0f7424 */ /* 0x000fce00078e00ff */
[----:B012---:R-:W-:Y:S05]  /*30cb0*/  WARPSYNC.COLLECTIVE R15, `(.L_x_2843) ;  /* 0x000000000f0c7348 */ /* 0x007fea0003c00000 */
[----:B------:R-:W-:Y:S02]  /*30cc0*/  ELECT P6, UR62, PT ;  /* 0x00000000003e782f */ /* 0x000fe400038c0000 */
[----:B------:R-:W-:Y:S01]  /*30cd0*/  MOV R14, UR62 ;  /* 0x0000003e000e7c02 */ /* 0x000fe20008000f00 */
[----:B012---:R-:W-:Y:S10]  /*30ce0*/  ENDCOLLECTIVE ;  /* 0x000000000000791b */ /* 0x007ff40003800000 */
.L_x_2843:
[----:B------:R-:W-:Y:S05]  /*30cf0*/  BSYNC B0 ;  /* 0x0000000000007941 */ /* 0x000fea0003800000 */
.L_x_2842:
[----:B------:R-:W-:Y:S05]  /*30d00*/  BRA `(.L_x_2844) ;  /* 0xffffffd000e87947 */ /* 0x000fea000383ffff */
.L_x_2679:
[----:B-1----:R1:W2:Y:S02]  /*30d10*/  SYNCS.PHASECHK.TRANS64.TRYWAIT P0, [R6+URZ], R5 ;  /* 0x00000005060075a7 */ /* 0x0022a4000800017f */
[----:B--2---:R-:W-:Y:S05]  /*30d20*/  @!P0 NANOSLEEP.SYNCS 0x989680 ;  /* 0x009896800000895d */ /* 0x004fea0003900000 */
[----:B------:R-:W2:Y:S02]  /*30d30*/  @!P0 SYNCS.PHASECHK.TRANS64 P0, [R6+URZ], R5 ;  /* 0x00000005060085a7 */ /* 0x000ea4000800007f */
[----:B--2---:R-:W-:Y:S05]  /*30d40*/  @!P0 BRA `(.L_x_2679) ;  /* 0xfffffffc00f08947 */ /* 0x004fea000383ffff */
[----:B------:R-:W-:Y:S05]  /*30d50*/  BRA `(.L_x_2845) ;  /* 0xffffffd4002c7947 */ /* 0x000fea000383ffff */
.L_x_2680:
[----:B--2---:R2:W3:Y:S02]  /*30d60*/  SYNCS.PHASECHK.TRANS64.TRYWAIT P0, [R7+URZ], R2 ;  /* 0x00000002070075a7 */ /* 0x0044e4000800017f */
[----:B---3--:R-:W-:Y:S05]  /*30d70*/  @!P0 NANOSLEEP.SYNCS 0x989680 ;  /* 0x009896800000895d */ /* 0x008fea0003900000 */
[----:B------:R-:W3:Y:S02]  /*30d80*/  @!P0 SYNCS.PHASECHK.TRANS64 P0, [R7+URZ], R2 ;  /* 0x00000002070085a7 */ /* 0x000ee4000800007f */
[----:B---3--:R-:W-:Y:S05]  /*30d90*/  @!P0 BRA `(.L_x_2680) ;  /* 0xfffffffc00f08947 */ /* 0x008fea000383ffff */
[----:B------:R-:W-:Y:S05]  /*30da0*/  BRA `(.L_x_2846) ;  /* 0xffffffd400207947 */ /* 0x000fea000383ffff */
.L_x_2682:
[----:B---3--:R3:W4:Y:S02]  /*30db0*/  SYNCS.PHASECHK.TRANS64.TRYWAIT P0, [R4+URZ], R5 ;  /* 0x00000005040075a7 */ /* 0x008724000800017f */
[----:B----4-:R-:W-:Y:S05]  /*30dc0*/  @!P0 NANOSLEEP.SYNCS 0x989680 ;  /* 0x009896800000895d */ /* 0x010fea0003900000 */
[----:B------:R-:W4:Y:S02]  /*30dd0*/  @!P0 SYNCS.PHASECHK.TRANS64 P0, [R4+URZ], R5 ;  /* 0x00000005040085a7 */ /* 0x000f24000800007f */
[----:B----4-:R-:W-:Y:S05]  /*30de0*/  @!P0 BRA `(.L_x_2682) ;  /* 0xfffffffc00f08947 */ /* 0x010fea000383ffff */
[----:B------:R-:W-:Y:S05]  /*30df0*/  BRA `(.L_x_2847) ;  /* 0xffffffd400287947 */ /* 0x000fea000383ffff */
.L_x_2848:
        /* <DEDUP_REMOVED lines=16> */
.L_x_12758:


//--------------------- .text._ZN7cutlass13device_kernelIN5flash11enable_sm90INS1_16FlashAttnFwdSm90INS1_25CollectiveMainloopFwdSm90ILi2EN4cute5tupleIJNS5_1CILi1EEES8_S8_EEENS6_IJNS7_ILi128EEENS7_ILi112EEENS7_ILi192EEEEEELi192ENS_10bfloat16_tEfNS_4arch4Sm90ELb0ELb0ELb0ELb0ELb0ELb0ELb0ELb1ELb1ELb0ELb0ELb0EEENS1_21CollectiveEpilogueFwdINS6_IJSA_SC_SB_EEES9_SE_SG_Li256ELb0ELb0ELb0ELb0EEENS1_29StaticPersistentTileSchedulerILb0EEEEEEEEEvNT_6ParamsE --------------------------
	.section	.text._ZN7cutlass13device_kernelIN5flash11enable_sm90INS1_16FlashAttnFwdSm90INS1_25CollectiveMainloopFwdSm90ILi2EN4cute5tupleIJNS5_1CILi1EEES8_S8_EEENS6_IJNS7_ILi128EEENS7_ILi112EEENS7_ILi192EEEEEELi192ENS_10bfloat16_tEfNS_4arch4Sm90ELb0ELb0ELb0ELb0ELb0ELb0ELb0ELb1ELb1ELb0ELb0ELb0EEENS1_21CollectiveEpilogueFwdINS6_IJSA_SC_SB_EEES9_SE_SG_Li256ELb0ELb0ELb0ELb0EEENS1_29StaticPersistentTileSchedulerILb0EEEEEEEEEvNT_6ParamsE,"ax",@progbits
	.align	128
.text._ZN7cutlass13device_kernelIN5flash11enable_sm90INS1_16FlashAttnFwdSm90INS1_25CollectiveMainloopFwdSm90ILi2EN4cute5tupleIJNS5_1CILi1EEES8_S8_EEENS6_IJNS7_ILi128EEENS7_ILi112EEENS7_ILi192EEEEEELi192ENS_10bfloat16_tEfNS_4arch4Sm90ELb0ELb0ELb0ELb0ELb0ELb0ELb0ELb1ELb1ELb0ELb0ELb0EEENS1_21CollectiveEpilogueFwdINS6_IJSA_SC_SB_EEES9_SE_SG_Li256ELb0ELb0ELb0ELb0EEENS1_29StaticPersistentTileSchedulerILb0EEEEEEEEEvNT_6ParamsE:
        .type           _ZN7cutlass13device_kernelIN5flash11enable_sm90INS1_16FlashAttnFwdSm90INS1_25CollectiveMainloopFwdSm90ILi2EN4cute5tupleIJNS5_1CILi1EEES8_S8_EEENS6_IJNS7_ILi128EEENS7_ILi112EEENS7_ILi192EEEEEELi192ENS_10bfloat16_tEfNS_4arch4Sm90ELb0ELb0ELb0ELb0ELb0ELb0ELb0ELb1ELb1ELb0ELb0ELb0EEENS1_21CollectiveEpilogueFwdINS6_IJSA_SC_SB_EEES9_SE_SG_Li256ELb0ELb0ELb0ELb0EEENS1_29StaticPersistentTileSchedulerILb0EEEEEEEEEvNT_6ParamsE,@function
        .size           _ZN7cutlass13device_kernelIN5flash11enable_sm90INS1_16FlashAttnFwdSm90INS1_25CollectiveMainloopFwdSm90ILi2EN4cute5tupleIJNS5_1CILi1EEES8_S8_EEENS6_IJNS7_ILi128EEENS7_ILi112EEENS7_ILi192EEEEEELi192ENS_10bfloat16_tEfNS_4arch4Sm90ELb0ELb0ELb0ELb0ELb0ELb0ELb0ELb1ELb1ELb0ELb0ELb0EEENS1_21CollectiveEpilogueFwdINS6_IJSA_SC_SB_EEES9_SE_SG_Li256ELb0ELb0ELb0ELb0EEENS1_29StaticPersistentTileSchedulerILb0EEEEEEEEEvNT_6ParamsE,(.L_x_12759 - _ZN7cutlass13device_kernelIN5flash11enable_sm90INS1_16FlashAttnFwdSm90INS1_25CollectiveMainloopFwdSm90ILi2EN4cute5tupleIJNS5_1CILi1EEES8_S8_EEENS6_IJNS7_ILi128EEENS7_ILi112EEENS7_ILi192EEEEEELi192ENS_10bfloat16_tEfNS_4arch4Sm90ELb0ELb0ELb0ELb0ELb0ELb0ELb0ELb1ELb1ELb0ELb0ELb0EEENS1_21CollectiveEpilogueFwdINS6_IJSA_SC_SB_EEES9_SE_SG_Li256ELb0ELb0ELb0ELb0EEENS1_29StaticPersistentTileSchedulerILb0EEEEEEEEEvNT_6ParamsE)
        .other          _ZN7cutlass13device_kernelIN5flash11enable_sm90INS1_16FlashAttnFwdSm90INS1_25CollectiveMainloopFwdSm90ILi2EN4cute5tupleIJNS5_1CILi1EEES8_S8_EEENS6_IJNS7_ILi128EEENS7_ILi112EEENS7_ILi192EEEEEELi192ENS_10bfloat16_tEfNS_4arch4Sm90ELb0ELb0ELb0ELb0ELb0ELb0ELb0ELb1ELb1ELb0ELb0ELb0EEENS1_21CollectiveEpilogueFwdINS6_IJSA_SC_SB_EEES9_SE_SG_Li256ELb0ELb0ELb0ELb0EEENS1_29StaticPersistentTileSchedulerILb0EEEEEEEEEvNT_6ParamsE,@"STO_CUDA_ENTRY STV_DEFAULT"
_ZN7cutlass13device_kernelIN5flash11enable_sm90INS1_16FlashAttnFwdSm90INS1_25CollectiveMainloopFwdSm90ILi2EN4cute5tupleIJNS5_1CILi1EEES8_S8_EEENS6_IJNS7_ILi128EEENS7_ILi112EEENS7_ILi192EEEEEELi192ENS_10bfloat16_tEfNS_4arch4Sm90ELb0ELb0ELb0ELb0ELb0ELb0ELb0ELb1ELb1ELb0ELb0ELb0EEENS1_21CollectiveEpilogueFwdINS6_IJSA_SC_SB_EEES9_SE_SG_Li256ELb0ELb0ELb0ELb0EEENS1_29StaticPersistentTileSchedulerILb0EEEEEEEEEvNT_6ParamsE:
        /* <DEDUP_REMOVED lines=24> */
.L_x_2850:
[----:B------:R-:W-:Y:S05]  /*0180*/  BSYNC B0 ;  /* 0x0000000000007941 */ /* 0x000fea0003800000 */
.L_x_2849:
        /* <DEDUP_REMOVED lines=37> */
.L_x_2851:
        /* <DEDUP_REMOVED lines=22> */
.L_x_2852:
        /* <DEDUP_REMOVED lines=18> */
.L_x_2853:
        /* <DEDUP_REMOVED lines=22> */
.L_x_2854:
        /* <DEDUP_REMOVED lines=22> */
.L_x_2855:
[----:B-1----:R-:W-:Y:S01]  /*0920*/  UMOV UR4, 0x1 ;  /* 0x0000000100047882 */ /* 0x002fe20000000000 */
[----:B------:R-:W-:Y:S01]  /*0930*/  PLOP3.LUT P0, PT, PT, PT, UP0, 0x80, 0x0 ;  /* 0x000000000000781c */ /* 0x000fe20003f0f008 */
[----:B------:R-:W-:Y:S01]  /*0940*/  USEL UR4, UR4, 0x2, !UP0 ;  /* 0x0000000204047887 */ /* 0x000fe2000c000000 */
[----:B------:R-:W-:-:S05]  /*0950*/  NOP ;  /* 0x0000000000007918 */ /* 0x000fca0000000000 */
[----:B------:R-:W-:-:S05]  /*0960*/  IMAD.U32 R2, RZ, RZ, UR4 ;  /* 0x00000004ff027e24 */ /* 0x000fca000f8e00ff */
[----:B------:R1:W-:Y:S01]  /*0970*/  STL [R1+0x1c], R2 ;  /* 0x00001c0201007387 */ /* 0x0003e20000100800 */
[----:B--23--:R-:W-:Y:S06]  /*0980*/  BAR.SYNC.DEFER_BLOCKING 0x0 ;  /* 0x0000000000007b1d */ /* 0x00cfec0000010000 */
[----:B------:R-:W-:Y:S05]  /*0990*/  @!P0 BRA `(.L_x_2856) ;  /* 0x000000a8009c8947 */ /* 0x000fea0003800000 */
.L_x_2857:
        /* <DEDUP_REMOVED lines=9> */
[----:B-1----:R-:W2:Y:S01]  /*0a30*/  LDL R2, [R1+0x1c] ;  /* 0x00001c0001027983 */ /* 0x002ea20000100800 */
[----:B------:R-:W-:Y:S01]  /*0a40*/  VIADD R0, R4, 0xffffff80 ;  /* 0xffffff8004007836 */ /* 0x000fe20000000000 */
[----:B------:R-:W1:Y:S01]  /*0a50*/  S2UR UR5, SR_CgaCtaId ;  /* 0x00000000000579c3 */ /* 0x000e620000008800 */
[----:B------:R-:W-:Y:S01]  /*0a60*/  UMOV UR4, 0x400 ;  /* 0x0000040000047882 */ /* 0x000fe20000000000 */
[----:B------:R-:W-:Y:S01]  /*0a70*/  IMAD.MOV.U32 R210, RZ, RZ, -0x2 ;  /* 0xfffffffeffd27424 */ /* 0x000fe200078e00ff */
[----:B------:R-:W-:Y:S01]  /*0a80*/  UMOV UR38, URZ ;  /* 0x0000003f00267c82 */ /* 0x000fe20008000000 */
[----:B------:R-:W-:Y:S01]  /*0a90*/  SHF.R.S32.HI R3, RZ, 0x1f, R0 ;  /* 0x0000001fff037819 */ /* 0x000fe20000011400 */
[----:B------:R-:W-:-:S03]  /*0aa0*/  IMAD.U32 R22, RZ, RZ, UR7 ;  /* 0x00000007ff167e24 */ /* 0x000fc6000f8e00ff */
[----:B------:R-:W3:Y:S01]  /*0ab0*/  S2UR UR6, SR_SWINHI ;  /* 0x00000000000679c3 */ /* 0x000ee20000002f00 */
[CC--:B------:R-:W-:Y:S02]  /*0ac0*/  LEA.HI R6, R3.reuse, R0.reuse, RZ, 0x4 ;  /* 0x0000000003067211 */ /* 0x0c0fe400078f20ff */
[----:B------:R-:W-:Y:S02]  /*0ad0*/  LEA.HI R208, R3, R0, RZ, 0x5 ;  /* 0x0000000003d07211 */ /* 0x000fe400078f28ff */
[----:B------:R-:W-:Y:S02]  /*0ae0*/  SHF.R.S32.HI R7, RZ, 0x4, R6 ;  /* 0x00000004ff077819 */ /* 0x000fe40000011406 */
[----:B------:R-:W-:Y:S02]  /*0af0*/  SHF.R.S32.HI R208, RZ, 0x5, R208 ;  /* 0x00000005ffd07819 */ /* 0x000fe400000114d0 */
[----:B------:R-:W-:-:S04]  /*0b00*/  LEA.HI R8, R6, R7, RZ, 0x1 ;  /* 0x0000000706087211 */ /* 0x000fc800078f08ff */
[----:B------:R-:W-:Y:S01]  /*0b10*/  LOP3.LUT R8, R8, 0x1ffffffe, RZ, 0xc0, !PT ;  /* 0x1ffffffe08087812 */ /* 0x000fe200078ec0ff */
[----:B-1----:R-:W-:-:S03]  /*0b20*/  ULEA UR9, UR5, UR4, 0x18 ;  /* 0x0000000405097291 */ /* 0x002fc6000f8ec03f */
[----:B------:R-:W-:-:S03]  /*0b30*/  IADD3 R8, R7, -R8, RZ ;  /* 0x8000000807087210 */ /* 0x000fc60007ffe0ff */
[----:B------:R-:W-:Y:S01]  /*0b40*/  IMAD.U32 R16, RZ, RZ, UR9 ;  /* 0x00000009ff107e24 */ /* 0x000fe2000f8e00ff */
[----:B------:R-:W-:Y:S01]  /*0b50*/  UMOV UR4, UR9 ;  /* 0x0000000900047c82 */ /* 0x000fe20008000000 */
[----:B---3--:R-:W-:Y:S01]  /*0b60*/  UMOV UR5, UR6 ;  /* 0x0000000600057c82 */ /* 0x008fe20008000000 */
[----:B------:R-:W-:Y:S02]  /*0b70*/  IMAD.U32 R18, RZ, RZ, UR4 ;  /* 0x00000004ff127e24 */ /* 0x000fe4000f8e00ff */
[----:B------:R-:W-:Y:S01]  /*0b80*/  IMAD.U32 R19, RZ, RZ, UR5 ;  /* 0x00000005ff137e24 */ /* 0x000fe2000f8e00ff */
[----:B------:R-:W-:Y:S02]  /*0b90*/  UMOV UR5, URZ ;  /* 0x0000003f00057c82 */ /* 0x000fe40008000000 */
[----:B------:R-:W-:Y:S01]  /*0ba0*/  IMAD.U32 R23, RZ, RZ, UR5 ;  /* 0x00000005ff177e24 */ /* 0x000fe2000f8e00ff */
[----:B--2---:R-:W-:Y:S02]  /*0bb0*/  R2UR UR8, R2 ;  /* 0x00000000020872ca */ /* 0x004fe400000e0000 */
[----:B------:R-:W-:-:S02]  /*0bc0*/  LEA.HI R2, R3, R0, RZ, 0x7 ;  /* 0x0000000003027211 */ /* 0x000fc400078f38ff */
[----:B------:R-:W-:Y:S02]  /*0bd0*/  LOP3.LUT R3, R6, 0x3fffff0, RZ, 0xc0, !PT ;  /* 0x03fffff006037812 */ /* 0x000fe400078ec0ff */
[----:B------:R-:W-:Y:S02]  /*0be0*/  LOP3.LUT R5, R2, 0xffffff80, RZ, 0xc0, !PT ;  /* 0xffffff8002057812 */ /* 0x000fe400078ec0ff */
[----:B------:R-:W-:Y:S01]  /*0bf0*/  SHF.R.S32.HI R207, RZ, 0x7, R2 ;  /* 0x00000007ffcf7819 */ /* 0x000fe20000011402 */
[C---:B------:R-:W-:Y:S02]  /*0c00*/  IMAD.IADD R3, R0.reuse, 0x1, -R3 ;  /* 0x0000000100037824 */ /* 0x040fe400078e0a03 */
[----:B------:R-:W-:Y:S01]  /*0c10*/  IMAD.IADD R204, R0, 0x1, -R5 ;  /* 0x0000000100cc7824 */ /* 0x000fe200078e0a05 */
[----:B------:R-:W-:Y:S01]  /*0c20*/  LEA.HI R2, R2, R207, RZ, 0x1 ;  /* 0x000000cf02027211 */ /* 0x000fe200078f08ff */
[----:B------:R-:W-:Y:S01]  /*0c30*/  IMAD R3, R208, 0x10, R3 ;  /* 0x00000010d0037824 */ /* 0x000fe200078e0203 */
[----:B------:R-:W-:-:S02]  /*0c40*/  ULOP3.LUT UR4, UR8, 0x1, URZ, 0xfc, !UPT ;  /* 0x0000000108047892 */ /* 0x000fc4000f8efc3f */
[----:B------:R-:W-:Y:S01]  /*0c50*/  SHF.R.S32.HI R5, RZ, 0x1f, R204 ;  /* 0x0000001fff057819 */ /* 0x000fe200000114cc */
[----:B------:R-:W-:Y:S01]  /*0c60*/  IMAD R8, R3, 0x8, R8 ;  /* 0x0000000803087824 */ /* 0x000fe200078e0208 */
[----:B------:R-:W-:Y:S02]  /*0c70*/  LOP3.LUT R2, R2, 0x3fffffe, RZ, 0xc0, !PT ;  /* 0x03fffffe02027812 */ /* 0x000fe400078ec0ff */
[CC--:B------:R-:W-:Y:S01]  /*0c80*/  LEA.HI R4, R5.reuse, R204.reuse, RZ, 0x2 ;  /* 0x000000cc05047211 */ /* 0x0c0fe200078f10ff */
[----:B------:R-:W-:Y:S01]  /*0c90*/  IMAD.U32 R211, RZ, RZ, UR4 ;  /* 0x00000004ffd37e24 */ /* 0x000fe2000f8e00ff */
[----:B------:R-:W-:Y:S01]  /*0ca0*/  LEA.HI R5, R5, R204, RZ, 0x5 ;  /* 0x000000cc05057211 */ /* 0x000fe200078f28ff */
[----:B------:R-:W-:Y:S01]  /*0cb0*/  IMAD.IADD R2, R207, 0x1, -R2 ;  /* 0x00000001cf027824 */ /* 0x000fe200078e0a02 */
[--C-:B------:R-:W-:Y:S01]  /*0cc0*/  SHF.R.S32.HI R6, RZ, 0x2, R4.reuse ;  /* 0x00000002ff067819 */ /* 0x100fe20000011404 */
[----:B------:R-:W-:Y:S01]  /*0cd0*/  UMOV UR4, URZ ;  /* 0x0000003f00047c82 */ /* 0x000fe20008000000 */
[----:B------:R-:W-:Y:S01]  /*0ce0*/  SHF.R.S32.HI R9, RZ, 0x1f, R4 ;  /* 0x0000001fff097819 */ /* 0x000fe20000011404 */
[----:B------:R-:W-:Y:S01]  /*0cf0*/  IMAD.U32 R17, RZ, RZ, UR4 ;  /* 0x00000004ff117e24 */ /* 0x000fe2000f8e00ff */
[----:B------:R-:W-:Y:S01]  /*0d00*/  SHF.R.S32.HI R0, RZ, 0x5, R5 ;  /* 0x00000005ff007819 */ /* 0x000fe20000011405 */
[----:B------:R-:W-:Y:S01]  /*0d10*/  IMAD.SHL.U32 R5, R8, 0x8, RZ ;  /* 0x0000000808057824 */ /* 0x000fe200078e00ff */
[----:B------:R-:W-:-:S02]  /*0d20*/  LEA.HI R9, R9, R6, RZ, 0x3 ;  /* 0x0000000609097211 */ /* 0x000fc400078f18ff */
[----:B------:R-:W-:Y:S01]  /*0d30*/  LOP3.LUT R3, R4, 0x7ffffffc, RZ, 0xc0, !PT ;  /* 0x7ffffffc04037812 */ /* 0x000fe200078ec0ff */
[----:B------:R-:W-:Y:S01]  /*0d40*/  IMAD.WIDE R18, R5, 0x2, R18 ;  /* 0x0000000205127825 */ /* 0x000fe200078e0212 */
[----:B------:R-:W-:Y:S02]  /*0d50*/  LOP3.LUT R9, R9, 0xfffffff8, RZ, 0xc0, !PT ;  /* 0xfffffff809097812 */ /* 0x000fe400078ec0ff */
[----:B------:R-:W-:-:S03]  /*0d60*/  IADD3 R3, R204, -R3, RZ ;  /* 0x80000003cc037210 */ /* 0x000fc60007ffe0ff */
[----:B------:R-:W-:Y:S02]  /*0d70*/  IMAD.IADD R9, R6, 0x1, -R9 ;  /* 0x0000000106097824 */ /* 0x000fe400078e0a09 */
[----:B------:R-:W-:Y:S02]  /*0d80*/  IMAD R210, R3, R210, 0x70 ;  /* 0x0000007003d27424 */ /* 0x000fe400078e02d2 */
[----:B------:R-:W-:-:S05]  /*0d90*/  IMAD R9, R0, 0x10, R9 ;  /* 0x0000001000097824 */ /* 0x000fca00078e0209 */
[----:B------:R-:W-:-:S07]  /*0da0*/  LEA R209, R2, R9, 0x6 ;  /* 0x0000000902d17211 */ /* 0x000fce00078e30ff */
.L_x_2880:
[----:B------:R-:W1:Y:S01]  /*0db0*/  SHFL.IDX PT, R0, R207, RZ, 0x1f ;  /* 0x00001fffcf007589 */ /* 0x000e6200000e0000 */
[----:B------:R-:W-:Y:S01]  /*0dc0*/  R2UR UR9, R16 ;  /* 0x00000000100972ca */ /* 0x000fe200000e0000 */
[----:B------:R-:W-:Y:S01]  /*0dd0*/  ULDC UR5, c[0x0][0xda8] ;  /* 0x00036a0000057ab9 */ /* 0x000fe20000000800 */
[----:B------:R-:W-:Y:S01]  /*0de0*/  ULDC.64 UR6, c[0x0][0x3f8] ;  /* 0x0000fe0000067ab9 */ /* 0x000fe20000000a00 */
[----:B------:R-:W-:Y:S01]  /*0df0*/  R2UR UR12, R22 ;  /* 0x00000000160c72ca */ /* 0x000fe200000e0000 */
[----:B------:R-:W-:Y:S02]  /*0e00*/  UISETP.NE.AND UP1, UPT, UR5, 0x1, UPT ;  /* 0x000000010500788c */ /* 0x000fe4000bf25270 */
[----:B------:R-:W-:Y:S01]  /*0e10*/  UISETP.NE.U32.AND UP0, UPT, UR6, URZ, UPT ;  /* 0x0000003f0600728c */ /* 0x000fe2000bf05070 */
[----:B------:R-:W-:Y:S01]  /*0e20*/  ULDC UR5, c[0x0][0xdb4] ;  /* 0x00036d0000057ab9 */ /* 0x000fe20000000800 */
[----:B------:R-:W-:Y:S01]  /*0e30*/  ULDC UR60, c[0x0][0x404] ;  /* 0x00010100003c7ab9 */ /* 0x000fe20000000800 */
[----:B------:R-:W-:-:S02]  /*0e40*/  UISETP.NE.AND UP2, UPT, UR5, 0x1, UPT ;  /* 0x000000010500788c */ /* 0x000fc4000bf45270 */
[----:B------:R-:W-:Y:S02]  /*0e50*/  UISETP.NE.AND.EX UP0, UPT, UR7, URZ, UPT, UP0 ;  /* 0x0000003f0700728c */ /* 0x000fe4000bf05300 */
[----:B------:R-:W-:Y:S02]  /*0e60*/  UIADD3 UR9, UR9, 0x15400, URZ ;  /* 0x0001540009097890 */ /* 0x000fe4000fffe03f */
[----:B------:R-:W-:Y:S01]  /*0e70*/  USEL UR60, UR60, 0x1, UP0 ;  /* 0x000000013c3c7887 */ /* 0x000fe20008000000 */
[----:B------:R-:W-:Y:S01]  /*0e80*/  ULDC UR8, c[0x0][0x2e0] ;  /* 0x0000b80000087ab9 */ /* 0x000fe20000000800 */
[----:B------:R-:W-:Y:S01]  /*0e90*/  @UP1 ULDC UR6, c[0x0][0xdac] ;  /* 0x00036b0000061ab9 */ /* 0x000fe20000000800 */
[----:B------:R-:W-:Y:S02]  /*0ea0*/  ULOP3.LUT UP0, URZ, UR9, 0x9f, URZ, 0xc0, !UPT ;  /* 0x0000009f093f7892 */ /* 0x000fe4000f80c03f */
[----:B------:R-:W-:Y:S01]  /*0eb0*/  UIMAD.WIDE.U32 UR6, UR12, UR6, URZ ;  /* 0x000000060c0672a5 */ /* 0x000fe2000f8e003f */
[----:B-1----:R-:W-:Y:S01]  /*0ec0*/  R2UR UR4, R0 ;  /* 0x00000000000472ca */ /* 0x002fe200000e0000 */
[----:B------:R-:W-:Y:S01]  /*0ed0*/  UIMAD UR60, UR60, UR8, URZ ;  /* 0x000000083c3c72a4 */ /* 0x000fe2000f8e023f */
[----:B------:R-:W-:-:S02]  /*0ee0*/  UMOV UR13, UR12 ;  /* 0x0000000c000d7c82 */ /* 0x000fc40008000000 */
[----:B------:R-:W-:Y:S01]  /*0ef0*/  @UP1 ULDC UR8, c[0x0][0xdb0] ;  /* 0x00036c0000081ab9 */ /* 0x000fe20000000800 */
[----:B------:R-:W-:Y:S01]  /*0f00*/  PLOP3.LUT P0, PT, PT, PT, UP0, 0x80, 0x0 ;  /* 0x000000000000781c */ /* 0x000fe20003f0f008 */
[----:B------:R-:W-:Y:S01]  /*0f10*/  @UP1 USHF.R.U32.HI UR13, URZ, UR8, UR7 ;  /* 0x000000083f0d1299 */ /* 0x000fe20008011607 */
[----:B------:R-:W-:-:S03]  /*0f20*/  @UP2 ULDC.64 UR10, c[0x0][0xdb8] ;  /* 0x00036e00000a2ab9 */ /* 0x000fc60000000a00 */
[----:B------:R-:W-:Y:S02]  /*0f30*/  UIMAD.WIDE.U32 UR6, UR13, UR10, URZ ;  /* 0x0000000a0d0672a5 */ /* 0x000fe4000f8e003f */
[----:B------:R-:W-:Y:S01]  /*0f40*/  IMAD.U32 R206, RZ, RZ, UR13 ;  /* 0x0000000dffce7e24 */ /* 0x000fe2000f8e00ff */
[----:B------:R-:W-:Y:S01]  /*0f50*/  ULEA.HI UR5, UR4, UR4, URZ, 0x1 ;  /* 0x0000000404057291 */ /* 0x000fe2000f8f083f */
[----:B------:R-:W-:Y:S01]  /*0f60*/  UMOV UR36, UR13 ;  /* 0x0000000d00247c82 */ /* 0x000fe20008000000 */
[----:B------:R-:W-:Y:S02]  /*0f70*/  @UP2 USHF.R.U32.HI UR36, URZ, UR11, UR7 ;  /* 0x0000000b3f242299 */ /* 0x000fe40008011607 */
[----:B------:R-:W-:-:S04]  /*0f80*/  ULOP3.LUT UR5, UR5, 0x1e, URZ, 0xc0, !UPT ;  /* 0x0000001e05057892 */ /* 0x000fc8000f8ec03f */
[----:B------:R-:W-:Y:S02]  /*0f90*/  UIADD3 UR4, UR4, -UR5, URZ ;  /* 0x8000000504047290 */ /* 0x000fe4000fffe03f */
[----:B------:R-:W-:Y:S02]  /*0fa0*/  UIADD3 UR5, UR60, 0x6f, URZ ;  /* 0x0000006f3c057890 */ /* 0x000fe4000fffe03f */
[----:B------:R-:W-:-:S03]  /*0fb0*/  ULEA UR8, UR4, UR9, 0xd ;  /* 0x0000000904087291 */ /* 0x000fc6000f8e683f */
[----:B------:R-:W-:Y:S01]  /*0fc0*/  UMOV UR4, URZ ;  /* 0x0000003f00047c82 */ /* 0x000fe20008000000 */
[----:B------:R-:W-:Y:S02]  /*0fd0*/  USHF.R.U32.HI UR8, URZ, 0x4, UR8 ;  /* 0x000000043f087899 */ /* 0x000fe40008011608 */
[----:B------:R-:W-:Y:S02]  /*0fe0*/  UIMAD.WIDE UR4, UR5, -0x6db6db6d, UR4 ;  /* 0x92492493050478a5 */ /* 0x000fe4000f8e0204 */
[----:B------:R-:W-:Y:S02]  /*0ff0*/  ULOP3.LUT UR39, UR8, 0x3fff, URZ, 0xc0, !UPT ;  /* 0x00003fff08277892 */ /* 0x000fe4000f8ec03f */
[----:B------:R-:W-:-:S03]  /*1000*/  USHF.R.U32.HI UR61, URZ, 0x1f, UR5 ;  /* 0x0000001f3f3d7899 */ /* 0x000fc60008011605 */
[----:B------:R-:W-:Y:S01]  /*1010*/  UMOV UR4, UR12 ;  /* 0x0000000c00047c82 */ /* 0x000fe20008000000 */
[----:B------:R-:W-:Y:S01]  /*1020*/  ULEA.HI.SX32 UR61, UR5, UR61, 0x1a ;  /* 0x0000003d053d7291 */ /* 0x000fe2000f8fd23f */
[----:B------:R-:W-:Y:S01]  /*1030*/  MOV R205, UR4 ;  /* 0x0000000400cd7c02 */ /* 0x000fe20008000f00 */
[----:B------:R-:W-:Y:S10]  /*1040*/  @!P0 BRA `(.L_x_2858) ;  /* 0x0000000000408947 */ /* 0x000ff40003800000 */
        /* <DEDUP_REMOVED lines=8> */
[----:B------:R-:W-:Y:S01]  /*10d0*/  MOV R11, UR7 ;  /* 0x00000007000b7c02 */ /* 0x000fe20008000f00 */
[----:B------:R-:W-:Y:S02]  /*10e0*/  IMAD.U32 R6, RZ, RZ, UR4 ;  /* 0x00000004ff067e24 */ /* 0x000fe4000f8e00ff */
[----:B------:R-:W-:-:S02]  /*10f0*/  IMAD.U32 R7, RZ, RZ, UR5 ;  /* 0x00000005ff077e24 */ /* 0x000fc4000f8e00ff */
[----:B------:R-:W-:Y:S02]  /*1100*/  IMAD.MOV.U32 R8, RZ, RZ, 0x70 ;  /* 0x00000070ff087424 */ /* 0x000fe400078e00ff */
[----:B------:R-:W-:Y:S02]  /*1110*/  IMAD.MOV.U32 R12, RZ, RZ, 0x1 ;  /* 0x00000001ff0c7424 */ /* 0x000fe400078e00ff */
[----:B-1----:R-:W-:-:S07]  /*1120*/  IMAD.MOV.U32 R13, RZ, RZ, RZ ;  /* 0x000000ffff0d7224 */ /* 0x002fce00078e00ff */
[----:B------:R-:W-:-:S07]  /*1130*/  LEPC R20, `(.L_x_2858) ;  /* 0x000000001014794e */ /* 0x000fce0000000000 */
[----:B--2---:R-:W-:Y:S05]  /*1140*/  CALL.ABS.NOINC R2 ;  /* 0x0000000002007343 */ /* 0x004fea0003c00000 */
.L_x_2858:
[----:B------:R-:W-:Y:S02]  /*1150*/  R2UR UR4, R23 ;  /* 0x00000000170472ca */ /* 0x000fe400000e0000 */
[----:B------:R-:W-:Y:S02]  /*1160*/  R2UR UR6, R16 ;  /* 0x00000000100672ca */ /* 0x000fe400000e0000 */
[----:B------:R-:W-:-:S09]  /*1170*/  R2UR UR5, R211 ;  /* 0x00000000d30572ca */ /* 0x000fd200000e0000 */
[----:B------:R-:W-:-:S04]  /*1180*/  ULOP3.LUT UR4, UR4, 0x1, URZ, 0xc0, !UPT ;  /* 0x0000000104047892 */ /* 0x000fc8000f8ec03f */
[----:B------:R-:W-:Y:S02]  /*1190*/  IMAD.U32 R2, RZ, RZ, UR5 ;  /* 0x00000005ff027e24 */ /* 0x000fe4000f8e00ff */
[----:B------:R-:W-:-:S03]  /*11a0*/  IMAD.U32 R0, RZ, RZ, UR4 ;  /* 0x00000004ff007e24 */ /* 0x000fc6000f8e00ff */
[----:B------:R-:W-:Y:S02]  /*11b0*/  ISETP.NE.AND P0, PT, R2, 0x3, PT ;  /* 0x000000030200780c */ /* 0x000fe40003f05270 */
[----:B------:R-:W-:-:S04]  /*11c0*/  SHF.L.U32 R0, R0, 0x1f, RZ ;  /* 0x0000001f00007819 */ /* 0x000fc800000006ff */
[----:B------:R-:W1:Y:S02]  /*11d0*/  SYNCS.PHASECHK.TRANS64.TRYWAIT P1, [UR6+0x36800], R0 ;  /* 0x03680000ff0075a7 */ /* 0x000e640008020146 */
[----:B-1----:R-:W-:Y:S05]  /*11e0*/  @!P1 BRA `(.L_x_2859) ;  /* 0x000000d4004c9947 */ /* 0x002fea0003800000 */
.L_x_2938:
[----:B------:R-:W-:Y:S05]  /*11f0*/  @!P0 BRA `(.L_x_2860) ;  /* 0x0000000000048947 */ /* 0x000fea0003800000 */
[----:B------:R-:W-:Y:S01]  /*1200*/  BPT.TRAP 0x1 ;  /* 0x000000040000795c */ /* 0x000fe20000300000 */
.L_x_2860:
[----:B------:R-:W-:Y:S02]  /*1210*/  R2UR UR5, R17 ;  /* 0x00000000110572ca */ /* 0x000fe400000e0000 */
[----:B------:R-:W-:Y:S02]  /*1220*/  R2UR UR4, R16 ;  /* 0x00000000100472ca */ /* 0x000fe400000e0000 */
[----:B------:R-:W-:-:S09]  /*1230*/  MOV R2, UR38 ;  /* 0x0000002600027c02 */ /* 0x000fd20008000f00 */
[----:B-1----:R-:W-:Y:S02]  /*1240*/  IMAD.U32 R3, RZ, RZ, UR5 ;  /* 0x00000005ff037e24 */ /* 0x002fe4000f8e00ff */
[----:B------:R-:W-:-:S03]  /*1250*/  LEA R2, R2, UR4, 0x3 ;  /* 0x0000000402027c11 */ /* 0x000fc6000f8e18ff */
[----:B------:R-:W-:-:S04]  /*1260*/  SHF.L.U32 R3, R3, 0x1f, RZ ;  /* 0x0000001f03037819 */ /* 0x000fc800000006ff */
[----:B------:R1:W2:Y:S01]  /*1270*/  SYNCS.PHASECHK.TRANS64.TRYWAIT P2, [R2+URZ+0x36830], R3 ;  /* 0x03683003020075a7 */ /* 0x0002a2000804017f */
[----:B------:R-:W-:Y:S05]  /*1280*/  @!P0 BRA `(.L_x_2861) ;  /* 0x0000000000048947 */ /* 0x000fea0003800000 */
[----:B------:R-:W-:Y:S01]  /*1290*/  BPT.TRAP 0x1 ;  /* 0x000000040000795c */ /* 0x000fe20000300000 */
.L_x_2861:
[----:B------:R-:W3:Y:S01]  /*12a0*/  S2R R0, SR_TID.X ;  /* 0x0000000000007919 */ /* 0x000ee20000002100 */
[----:B------:R-:W-:Y:S01]  /*12b0*/  IMAD.MOV.U32 R119, RZ, RZ, RZ ;  /* 0x000000ffff777224 */ /* 0x000fe200078e00ff */
[----:B---3--:R-:W-:-:S04]  /*12c0*/  LOP3.LUT R0, R0, 0x7f, RZ, 0xc0, !PT ;  /* 0x0000007f00007812 */ /* 0x008fc800078ec0ff */
[----:B------:R-:W-:Y:S01]  /*12d0*/  ISETP.NE.AND P1, PT, R0, RZ, PT ;  /* 0x000000ff0000720c */ /* 0x000fe20003f25270 */
[----:B--2---:R-:W-:-:S12]  /*12e0*/  @P2 BRA `(.L_x_2862) ;  /* 0x0000000000082947 */ /* 0x004fd80003800000 */
[----:B------:R-:W2:Y:S02]  /*12f0*/  SYNCS.PHASECHK.TRANS64.TRYWAIT P2, [R2+URZ+0x36830], R3 ;  /* 0x03683003020075a7 */ /* 0x000ea4000804017f */
[----:B--2---:R-:W-:Y:S05]  /*1300*/  @!P2 BRA `(.L_x_2863) ;  /* 0x000000d40020a947 */ /* 0x004fea0003800000 */
.L_x_2862:
[----:B------:R-:W-:Y:S05]  /*1310*/  WARPSYNC.ALL ;  /* 0x0000000000007948 */ /* 0x000fea0003800000 */
[----:B------:R-:W-:Y:S01]  /*1320*/  R2UR UR4, R16 ;  /* 0x00000000100472ca */ /* 0x000fe200000e0000 */
[----:B------:R-:W-:Y:S01]  /*1330*/  ULOP3.LUT UR39, UR39, 0x10000, URZ, 0xfc, !UPT ;  /* 0x0001000027277892 */ /* 0x000fe2000f8efc3f */
[----:B------:R-:W-:Y:S01]  /*1340*/  WARPGROUP.ARRIVE ;  /* 0x00000000000079c5 */ /* 0x000fe20000000000 */
[----:B------:R-:W-:Y:S01]  /*1350*/  UMOV UR57, 0x40000040 ;  /* 0x4000004000397882 */ /* 0x000fe20000000000 */
[----:B------:R-:W-:Y:S01]  /*1360*/  UMOV UR59, 0x40000040 ;  /* 0x40000040003b7882 */ /* 0x000fe20000000000 */
[----:B------:R-:W-:Y:S01]  /*1370*/  UMOV UR7, 0x40000040 ;  /* 0x4000004000077882 */ /* 0x000fe20000000000 */
[----:B------:R-:W-:Y:S01]  /*1380*/  UMOV UR9, UR57 ;  /* 0x0000003900097c82 */ /* 0x000fe20008000000 */
[----:B------:R-:W-:Y:S01]  /*1390*/  UMOV UR11, 0x40000040 ;  /* 0x40000040000b7882 */ /* 0x000fe20000000000 */
[----:B------:R-:W-:Y:S01]  /*13a0*/  UMOV UR56, UR39 ;  /* 0x0000002700387c82 */ /* 0x000fe20008000000 */
[----:B------:R-:W-:Y:S01]  /*13b0*/  UMOV UR13, UR57 ;  /* 0x00000039000d7c82 */ /* 0x000fe20008000000 */
[----:B------:R-:W-:Y:S01]  /*13c0*/  UMOV UR8, UR56 ;  /* 0x0000003800087c82 */ /* 0x000fe20008000000 */
[----:B------:R-:W-:Y:S01]  /*13d0*/  UMOV UR12, UR56 ;  /* 0x00000038000c7c82 */ /* 0x000fe20008000000 */
[----:B------:R-:W-:Y:S01]  /*13e0*/  UMOV UR15, 0x40000040 ;  /* 0x40000040000f7882 */ /* 0x000fe20000000000 */
[----:B------:R-:W-:Y:S01]  /*13f0*/  UIADD3 UR4, UR4, 0x21400, URZ ;  /* 0x0002140004047890 */ /* 0x000fe2000fffe03f */
[----:B------:R-:W-:Y:S01]  /*1400*/  MOV R0, UR57 ;  /* 0x0000003900007c02 */ /* 0x000fe20008000f00 */
[----:B------:R-:W-:Y:S01]  /*1410*/  UMOV UR16, UR56 ;  /* 0x0000003800107c82 */ /* 0x000fe20008000000 */
[----:B------:R-:W-:Y:S01]  /*1420*/  UMOV UR17, UR57 ;  /* 0x0000003900117c82 */ /* 0x000fe20008000000 */
[----:B------:R-:W-:Y:S01]  /*1430*/  USHF.R.U32.HI UR4, URZ, 0x4, UR4 ;  /* 0x000000043f047899 */ /* 0x000fe20008011604 */
[----:B-12---:R-:W-:Y:S01]  /*1440*/  MOV R3, UR56 ;  /* 0x0000003800037c02 */ /* 0x006fe20008000f00 */
[----:B------:R-:W-:Y:S01]  /*1450*/  UMOV UR19, 0x40000040 ;  /* 0x4000004000137882 */ /* 0x000fe20000000000 */
[----:B------:R-:W-:Y:S01]  /*1460*/  UIADD3 UR20, UR39, 0x2, URZ ;  /* 0x0000000227147890 */ /* 0x000fe2000fffe03f */
[----:B------:R-:W-:Y:S01]  /*1470*/  P2R R80, PR, RZ, 0x2 ;  /* 0x00000002ff507803 */ /* 0x000fe20000000000 */
[----:B------:R-:W-:Y:S01]  /*1480*/  ULOP3.LUT UR4, UR4, 0x3fff, URZ, 0xc0, !UPT ;  /* 0x00003fff04047892 */ /* 0x000fe2000f8ec03f */
[----:B------:R-:W-:Y:S01]  /*1490*/  P2R R82, PR, RZ, 0x1 ;  /* 0x00000001ff527803 */ /* 0x000fe20000000000 */
[----:B------:R-:W-:Y:S01]  /*14a0*/  UMOV UR23, 0x40000040 ;  /* 0x4000004000177882 */ /* 0x000fe20000000000 */
[----:B------:R-:W-:Y:S01]  /*14b0*/  UMOV UR27, 0x40000040 ;  /* 0x40000040001b7882 */ /* 0x000fe20000000000 */
[----:B------:R-:W-:Y:S01]  /*14c0*/  ULOP3.LUT UR5, UR4, 0x10000, URZ, 0xfc, !UPT ;  /* 0x0001000004057892 */ /* 0x000fe2000f8efc3f */
[-C--:B------:R-:W-:Y:S01]  /*14d0*/  MOV R118, R119.reuse ;  /* 0x0000007700767202 */ /* 0x080fe20000000f00 */
[----:B------:R-:W-:Y:S01]  /*14e0*/  UMOV UR31, 0x40000040 ;  /* 0x40000040001f7882 */ /* 0x000fe20000000000 */
[----:B------:R-:W-:Y:S01]  /*14f0*/  UMOV UR4, UR56 ;  /* 0x0000003800047c82 */ /* 0x000fe20008000000 */
[----:B------:R-:W-:Y:S01]  /*1500*/  UIMAD UR37, UR38, 0xa80, UR5 ;  /* 0x00000a80262578a4 */ /* 0x000fe2000f8e0205 */
[--C-:B------:R-:W-:Y:S01]  /*1510*/  IMAD.MOV.U32 R116, RZ, RZ, R119.reuse ;  /* 0x000000ffff747224 */ /* 0x100fe200078e0077 */
[----:B------:R-:W-:Y:S01]  /*1520*/  UMOV UR35, 0x40000040 ;  /* 0x4000004000237882 */ /* 0x000fe20000000000 */
[----:B------:R-:W-:Y:S01]  /*1530*/  IMAD.U32 R8, RZ, RZ, UR5 ;  /* 0x00000005ff087e24 */ /* 0x000fe2000f8e00ff */
[----:B------:R-:W-:Y:S01]  /*1540*/  UIADD3 UR6, UR37, 0x80, URZ ;  /* 0x0000008025067890 */ /* 0x000fe2000fffe03f */
[--C-:B------:R-:W-:Y:S01]  /*1550*/  IMAD.MOV.U32 R114, RZ, RZ, R119.reuse ;  /* 0x000000ffff727224 */ /* 0x100fe200078e0077 */
[----:B------:R-:W-:Y:S01]  /*1560*/  UMOV UR5, UR57 ;  /* 0x0000003900057c82 */ /* 0x000fe20008000000 */
[----:B------:R-:W-:Y:S01]  /*1570*/  UMOV UR58, UR37 ;  /* 0x00000025003a7c82 */ /* 0x000fe20008000000 */
[----:B------:R-:W-:Y:S01]  /*1580*/  UIADD3 UR10, UR37, 0x180, URZ ;  /* 0x00000180250a7890 */ /* 0x000fe2000fffe03f */
[----:B------:R-:W-:Y:S01]  /*1590*/  HGMMA.64x16x16.F32.BF16 R72, gdesc[UR56], RZ, !UPT, gsb0 ;  /* 0x00200000384879f0 */ /* 0x000fe2000c0018ff */
[----:B------:R-:W-:Y:S01]  /*15a0*/  UIADD3 UR14, UR37, 0x200, URZ ;  /* 0x00000200250e7890 */ /* 0x000fe2000fffe03f */
[--C-:B------:R-:W-:Y:S01]  /*15b0*/  IMAD.MOV.U32 R112, RZ, RZ, R119.reuse ;  /* 0x000000ffff707224 */ /* 0x100fe200078e0077 */
[----:B------:R-:W-:Y:S01]  /*15c0*/  UIADD3 UR18, UR37, 0x280, URZ ;  /* 0x0000028025127890 */ /* 0x000fe2000fffe03f */
[--C-:B------:R-:W-:Y:S01]  /*15d0*/  IMAD.MOV.U32 R110, RZ, RZ, R119.reuse ;  /* 0x000000ffff6e7224 */ /* 0x100fe200078e0077 */
[----:B------:R-:W-:Y:S01]  /*15e0*/  UIADD3 UR22, UR37, 0x284, URZ ;  /* 0x0000028425167890 */ /* 0x000fe2000fffe03f */
[-C--:B------:R-:W-:Y:S01]  /*15f0*/  MOV R108, R119.reuse ;  /* 0x00000077006c7202 */ /* 0x080fe20000000f00 */
[----:B------:R-:W-:Y:S01]  /*1600*/  UIADD3 UR26, UR37, 0x286, URZ ;  /* 0x00000286251a7890 */ /* 0x000fe2000fffe03f */
[--C-:B------:R-:W-:Y:S01]  /*1610*/  IMAD.MOV.U32 R106, RZ, RZ, R119.reuse ;  /* 0x000000ffff6a7224 */ /* 0x100fe200078e0077 */
[----:B------:R-:W-:Y:S01]  /*1620*/  UIADD3 UR30, UR37, 0x600, URZ ;  /* 0x00000600251e7890 */ /* 0x000fe2000fffe03f */
[--C-:B------:R-:W-:Y:S01]  /*1630*/  IMAD.MOV.U32 R104, RZ, RZ, R119.reuse ;  /* 0x000000ffff687224 */ /* 0x100fe200078e0077 */
[----:B------:R-:W-:Y:S01]  /*1640*/  UIADD3 UR34, UR37, 0x602, URZ ;  /* 0x0000060225227890 */ /* 0x000fe2000fffe03f */
[--C-:B------:R-:W-:Y:S01]  /*1650*/  IMAD.MOV.U32 R102, RZ, RZ, R119.reuse ;  /* 0x000000ffff667224 */ /* 0x100fe200078e0077 */
[----:B------:R-:W-:Y:S01]  /*1660*/  UIADD3 UR42, UR37, 0x604, URZ ;  /* 0x00000604252a7890 */ /* 0x000fe2000fffe03f */
[--C-:B------:R-:W-:Y:S01]  /*1670*/  IMAD.MOV.U32 R100, RZ, RZ, R119.reuse ;  /* 0x000000ffff647224 */ /* 0x100fe200078e0077 */
[----:B------:R-:W-:Y:S01]  /*1680*/  UMOV UR43, 0x40000040 ;  /* 0x40000040002b7882 */ /* 0x000fe20000000000 */
[----:B------:R-:W-:Y:S01]  /*1690*/  UIADD3 UR46, UR37, 0x606, URZ ;  /* 0x00000606252e7890 */ /* 0x000fe2000fffe03f */
[-C--:B------:R-:W-:Y:S01]  /*16a0*/  MOV R98, R119.reuse ;  /* 0x0000007700627202 */ /* 0x080fe20000000f00 */
[----:B------:R-:W-:Y:S01]  /*16b0*/  UMOV UR47, 0x40000040 ;  /* 0x40000040002f7882 */ /* 0x000fe20000000000 */
[----:B------:R-:W-:Y:S01]  /*16c0*/  UIADD3 UR50, UR37, 0x800, URZ ;  /* 0x0000080025327890 */ /* 0x000fe2000fffe03f */
[--C-:B------:R-:W-:Y:S01]  /*16d0*/  IMAD.MOV.U32 R96, RZ, RZ, R119.reuse ;  /* 0x000000ffff607224 */ /* 0x100fe200078e0077 */
[----:B------:R-:W-:Y:S01]  /*16e0*/  UMOV UR51, 0x40000040 ;  /* 0x4000004000337882 */ /* 0x000fe20000000000 */
[----:B------:R-:W-:Y:S01]  /*16f0*/  UIADD3 UR54, UR37, 0x802, URZ ;  /* 0x0000080225367890 */ /* 0x000fe2000fffe03f */
[--C-:B------:R-:W-:Y:S01]  /*1700*/  IMAD.MOV.U32 R94, RZ, RZ, R119.reuse ;  /* 0x000000ffff5e7224 */ /* 0x100fe200078e0077 */
[----:B------:R-:W-:Y:S01]  /*1710*/  UMOV UR55, 0x40000040 ;  /* 0x4000004000377882 */ /* 0x000fe20000000000 */
[----:B------:R-:W-:Y:S01]  /*1720*/  UMOV UR59, 0x40000040 ;  /* 0x40000040003b7882 */ /* 0x000fe20000000000 */
[----:B------:R-:W-:Y:S01]  /*1730*/  UISETP.GE.AND UP0, UPT, UR60, 0x71, UPT ;  /* 0x000000713c00788c */ /* 0x000fe2000bf06270 */
[--C-:B------:R-:W-:Y:S01]  /*1740*/  IMAD.MOV.U32 R92, RZ, RZ, R119.reuse ;  /* 0x000000ffff5c7224 */ /* 0x100fe200078e0077 */
[----:B------:R-:W-:Y:S01]  /*1750*/  MOV R88, R119 ;  /* 0x0000007700587202 */ /* 0x000fe20000000f00 */
[----:B------:R-:W-:-:S02]  /*1760*/  IMAD.MOV.U32 R90, RZ, RZ, R119 ;  /* 0x000000ffff5a7224 */ /* 0x000fc400078e0077 */
        /* <DEDUP_REMOVED lines=21> */
[----:B------:R-:W-:Y:S01]  /*18c0*/  UMOV UR9, 0x40000040 ;  /* 0x4000004000097882 */ /* 0x000fe20000000000 */
[----:B------:R-:W-:Y:S01]  /*18d0*/  UMOV UR11, 0x40000040 ;  /* 0x40000040000b7882 */ /* 0x000fe20000000000 */
        /* <DEDUP_REMOVED lines=49> */
[----:B------:R-:W-:Y:S01]  /*1bf0*/  UIADD3 UR14, UR37, 0x4, URZ ;  /* 0x00000004250e7890 */ /* 0x000fe2000fffe03f */
[----:B------:R-:W-:Y:S01]  /*1c00*/  UMOV UR12, UR20 ;  /* 0x00000014000c7c82 */ /* 0x000fe20008000000 */
[----:B------:R-:W-:Y:S01]  /*1c10*/  UMOV UR13, 0x40000040 ;  /* 0x40000040000d7882 */ /* 0x000fe20000000000 */
[----:B------:R-:W-:Y:S01]  /*1c20*/  UMOV UR15, 0x40000040 ;  /* 0x40000040000f7882 */ /* 0x000fe20000000000 */
[----:B------:R-:W-:Y:S01]  /*1c30*/  UMOV UR20, UR12 ;  /* 0x0000000c00147c82 */ /* 0x000fe20008000000 */
        /* <DEDUP_REMOVED lines=323> */
[----:B------:R-:W-:Y:S01]  /*3070*/  UMOV UR46, UR11 ;  /* 0x0000000b002e7c82 */ /* 0x000fe20008000000 */
[----:B------:R-:W-:Y:S01]  /*3080*/  UMOV UR47, 0x40000040 ;  /* 0x40000040002f7882 */ /* 0x000fe20000000000 */
[----:B------:R-:W-:Y:S01]  /*3090*/  UMOV UR52, UR44 ;  /* 0x0000002c00347c82 */ /* 0x000fe20008000000 */
[----:B------:R-:W-:Y:S01]  /*30a0*/  UMOV UR53, UR45 ;  /* 0x0000002d00357c82 */ /* 0x000fe20008000000 */
[----:B------:R-:W-:Y:S01]  /*30b0*/  UMOV UR48, UR44 ;  /* 0x0000002c00307c82 */ /* 0x000fe20008000000 */
[----:B------:R-:W-:Y:S01]  /*30c0*/  UMOV UR49, UR45 ;  /* 0x0000002d00317c82 */ /* 0x000fe20008000000 */
[----:B------:R-:W-:Y:S02]  /*30d0*/  UIADD3 UR11, UR37, 0xa02, URZ ;  /* 0x00000a02250b7890 */ /* 0x000fe4000fffe03f */
[----:B------:R-:W-:Y:S01]  /*30e0*/  UIADD3 UR10, UR39, 0x804, URZ ;  /* 0x00000804270a7890 */ /* 0x000fe2000fffe03f */
[----:B------:R-:W-:-:S02]  /*30f0*/  WARPGROUP.DEPBAR.LE gsb0, 0x0 ;  /* 0x00008000000079c5 */ /* 0x000fc40000010000 */
        /* <DEDUP_REMOVED lines=32> */
[----:B------:R-:W-:Y:S01]  /*3300*/  UMOV UR52, UR48 ;  /* 0x0000003000347c82 */ /* 0x000fe20008000000 */
[----:B------:R-:W-:Y:S01]  /*3310*/  UMOV UR53, UR49 ;  /* 0x0000003100357c82 */ /* 0x000fe20008000000 */
[----:B------:R-:W-:Y:S01]  /*3320*/  UIADD3 UR10, UR39, 0x806, URZ ;  /* 0x00000806270a7890 */ /* 0x000fe2000fffe03f */
[----:B------:R-:W-:-:S02]  /*3330*/  WARPGROUP.DEPBAR.LE gsb0, 0x0 ;  /* 0x00008000000079c5 */ /* 0x000fc40000010000 */
        /* <DEDUP_REMOVED lines=28> */
[----:B------:R-:W-:-:S04]  /*3500*/  UMOV UR7, 0x40000040 ;  /* 0x4000004000077882 */ /* 0x000fc80000000000 */
[----:B------:R-:W-:Y:S01]  /*3510*/  UMOV UR58, UR6 ;  /* 0x00000006003a7c82 */ /* 0x000fe20008000000 */
[----:B------:R-:W-:Y:S01]  /*3520*/  UIADD3 UR6, UR37, 0x984, URZ ;  /* 0x0000098425067890 */ /* 0x000fe2000fffe03f */
[----:B------:R-:W-:Y:S02]  /*3530*/  WARPGROUP.DEPBAR.LE gsb0, 0x0 ;  /* 0x00008000000079c5 */ /* 0x000fe40000010000 */
[----:B------:R-:W-:-:S06]  /*3540*/  WARPGROUP.ARRIVE ;  /* 0x00000000000079c5 */ /* 0x000fcc0000000000 */
[----:B------:R-:W-:Y:S01]  /*3550*/  HGMMA.64x16x16.F32.BF16 R56, gdesc[UR56], R56, gsb0 ;  /* 0x00200000383879f0 */ /* 0x000fe20008001838 */
[----:B------:R-:W-:Y:S02]  /*3560*/  R2UR UR56, R3 ;  /* 0x00000000033872ca */ /* 0x000fe400000e0000 */
[----:B------:R-:W-:Y:S01]  /*3570*/  R2UR UR57, R0 ;  /* 0x00000000003972ca */ /* 0x000fe200000e0000 */
[----:B------:R-:W-:Y:S01]  /*3580*/  VIADD R0, R210, UR60 ;  /* 0x0000003cd2007c36 */ /* 0x000fe20008000000 */
[----:B------:R-:W-:-:S05]  /*3590*/  MOV R3, UR61 ;  /* 0x0000003d00037c02 */ /* 0x000fca0008000f00 */
[----:B------:R-:W-:-:S05]  /*35a0*/  IMAD R3, R3, -0x70, R0 ;  /* 0xffffff9003037824 */ /* 0x000fca00078e0200 */
[C---:B------:R-:W-:Y:S02]  /*35b0*/  ISETP.GT.AND P2, PT, R3.reuse, RZ, PT ;  /* 0x000000ff0300720c */ /* 0x040fe40003f44270 */
[C---:B------:R-:W-:Y:S02]  /*35c0*/  ISETP.GT.AND P3, PT, R3.reuse, 0x1, PT ;  /* 0x000000010300780c */ /* 0x040fe40003f64270 */
[C---:B------:R-:W-:Y:S02]  /*35d0*/  ISETP.GT.AND P4, PT, R3.reuse, 0x8, PT ;  /* 0x000000080300780c */ /* 0x040fe40003f84270 */
[C---:B------:R-:W-:Y:S02]  /*35e0*/  ISETP.GT.AND P5, PT, R3.reuse, 0x9, PT ;  /* 0x000000090300780c */ /* 0x040fe40003fa4270 */
[C---:B------:R-:W-:Y:S02]  /*35f0*/  ISETP.GT.AND P6, PT, R3.reuse, 0x21, PT ;  /* 0x000000210300780c */ /* 0x040fe40003fc4270 */
[----:B------:R-:W-:-:S02]  /*3600*/  ISETP.GT.AND P1, PT, R3, 0x49, PT ;  /* 0x000000490300780c */ /* 0x000fc40003f24270 */
[----:B------:R-:W-:Y:S01]  /*3610*/  ISETP.GT.AND P0, PT, R3, 0x50, PT ;  /* 0x000000500300780c */ /* 0x000fe20003f04270 */
[----:B------:R-:W-:Y:S02]  /*3620*/  WARPGROUP.DEPBAR.LE gsb0, 0x0 ;  /* 0x00008000000079c5 */ /* 0x000fe40000010000 */
[----:B------:R-:W-:-:S06]  /*3630*/  WARPGROUP.ARRIVE ;  /* 0x00000000000079c5 */ /* 0x000fcc0000000000 */
[----:B------:R-:W-:Y:S01]  /*3640*/  HGMMA.64x16x16.F32.BF16 R48, gdesc[UR52], R48, gsb0 ;  /* 0x00200000343079f0 */ /* 0x000fe20008001830 */
[----:B------:R-:W-:Y:S01]  /*3650*/  UIADD3 UR54, UR37, 0x706, URZ ;  /* 0x0000070625367890 */ /* 0x000fe2000fffe03f */
[----:B------:R-:W-:Y:S01]  /*3660*/  UMOV UR52, UR10 ;  /* 0x0000000a00347c82 */ /* 0x000fe20008000000 */
[----:B------:R-:W-:Y:S01]  /*3670*/  UMOV UR53, 0x40000040 ;  /* 0x4000004000357882 */ /* 0x000fe20000000000 */
        /* <DEDUP_REMOVED lines=23> */
[----:B------:R-:W-:Y:S01]  /*37f0*/  WARPGROUP.ARRIVE ;  /* 0x00000000000079c5 */ /* 0x000fe20000000000 */
[----:B------:R-:W-:Y:S01]  /*3800*/  FSEL R81, R72, -INF , P2 ;  /* 0xff80000048517808 */ /* 0x000fe20001000000 */
[--C-:B------:R-:W-:Y:S01]  /*3810*/  IMAD.MOV.U32 R72, RZ, RZ, R119.reuse ;  /* 0x000000ffff487224 */ /* 0x100fe200078e0077 */
[----:B------:R-:W-:Y:S02]  /*3820*/  FSEL R73, R73, -INF , P3 ;  /* 0xff80000049497808 */ /* 0x000fe40001800000 */
        /* <DEDUP_REMOVED lines=9> */
[----:B------:R-:W-:Y:S01]  /*38c0*/  FSEL R77, R77, -INF , P5 ;  /* 0xff8000004d4d7808 */ /* 0x000fe20002800000 */
[----:B------:R-:W-:Y:S01]  /*38d0*/  IMAD.MOV.U32 R74, RZ, RZ, R119 ;  /* 0x000000ffff4a7224 */ /* 0x000fe200078e0077 */
[----:B------:R-:W-:-:S02]  /*38e0*/  ISETP.GT.AND P2, PT, R3, 0x10, PT ;  /* 0x000000100300780c */ /* 0x000fc40003f44270 */
[----:B------:R-:W-:Y:S02]  /*38f0*/  FMNMX.FTZ R0, R83, R0, !PT ;  /* 0x0000000053007209 */ /* 0x000fe40007810000 */
[----:B------:R-:W-:Y:S02]  /*3900*/  FSEL R75, R75, -INF , P3 ;  /* 0xff8000004b4b7808 */ /* 0x000fe40001800000 */
[----:B------:R-:W-:Y:S02]  /*3910*/  ISETP.GT.AND P3, PT, R3, 0x11, PT ;  /* 0x000000110300780c */ /* 0x000fe40003f64270 */
[----:B------:R-:W-:Y:S02]  /*3920*/  FMNMX.FTZ R0, R77, R0, !PT ;  /* 0x000000004d007209 */ /* 0x000fe40007810000 */
[----:B------:R-:W-:Y:S02]  /*3930*/  FSEL R7, R78, -INF , P4 ;  /* 0xff8000004e077808 */ /* 0x000fe40002000000 */
[----:B------:R-:W-:-:S02]  /*3940*/  ISETP.GT.AND P4, PT, R3, 0x18, PT ;  /* 0x000000180300780c */ /* 0x000fc40003f84270 */
[----:B------:R-:W-:Y:S02]  /*3950*/  FSEL R79, R79, -INF , P5 ;  /* 0xff8000004f4f7808 */ /* 0x000fe40002800000 */
[----:B------:R-:W-:Y:S02]  /*3960*/  ISETP.GT.AND P5, PT, R3, 0x19, PT ;  /* 0x000000190300780c */ /* 0x000fe40003fa4270 */
[----:B------:R-:W-:Y:S01]  /*3970*/  MOV R78, R119 ;  /* 0x00000077004e7202 */ /* 0x000fe20000000f00 */
[----:B------:R-:W-:Y:S02]  /*3980*/  WARPGROUP.DEPBAR.LE gsb0, 0x0 ;  /* 0x00008000000079c5 */ /* 0x000fe40000010000 */
[----:B------:R-:W-:Y:S01]  /*3990*/  WARPGROUP.ARRIVE ;  /* 0x00000000000079c5 */ /* 0x000fe20000000000 */
[----:B------:R-:W-:Y:S01]  /*39a0*/  FSEL R85, R64, -INF , P2 ;  /* 0xff80000040557808 */ /* 0x000fe20001000000 */
[----:B------:R-:W-:Y:S01]  /*39b0*/  IMAD.MOV.U32 R64, RZ, RZ, R119 ;  /* 0x000000ffff407224 */ /* 0x000fe200078e0077 */
[----:B------:R-:W-:-:S02]  /*39c0*/  FSEL R65, R65, -INF , P3 ;  /* 0xff80000041417808 */ /* 0x000fc40001800000 */
[----:B------:R-:W-:Y:S01]  /*39d0*/  FMNMX.FTZ R0, R85, R0, !PT ;  /* 0x0000000055007209 */ /* 0x000fe20007810000 */
[----:B------:R-:W-:Y:S01]  /*39e0*/  HGMMA.64x16x16.F32.BF16 R56, gdesc[UR4], R56, gsb0 ;  /* 0x00200000043879f0 */ /* 0x000fe20008001838 */
[----:B------:R-:W-:Y:S01]  /*39f0*/  UIADD3 UR6, UR37, 0x886, URZ ;  /* 0x0000088625067890 */ /* 0x000fe2000fffe03f */
[----:B------:R-:W-:Y:S01]  /*3a00*/  FSEL R87, R68, -INF , P4 ;  /* 0xff80000044577808 */ /* 0x000fe20002000000 */
[----:B------:R-:W-:Y:S01]  /*3a10*/  UMOV UR4, UR52 ;  /* 0x0000003400047c82 */ /* 0x000fe20008000000 */
[----:B------:R-:W-:Y:S01]  /*3a20*/  UMOV UR5, UR53 ;  /* 0x0000003500057c82 */ /* 0x000fe20008000000 */
[----:B------:R-:W-:Y:S01]  /*3a30*/  UMOV UR7, 0x40000040 ;  /* 0x4000004000077882 */ /* 0x000fe20000000000 */
[----:B------:R-:W-:Y:S02]  /*3a40*/  FMNMX.FTZ R0, R65, R0, !PT ;  /* 0x0000000041007209 */ /* 0x000fe40007810000 */
[----:B------:R-:W-:Y:S01]  /*3a50*/  FSEL R9, R66, -INF , P2 ;  /* 0xff80000042097808 */ /* 0x000fe20001000000 */
[----:B------:R-:W-:Y:S01]  /*3a60*/  IMAD.MOV.U32 R66, RZ, RZ, R119 ;  /* 0x000000ffff427224 */ /* 0x000fe200078e0077 */
[----:B------:R-:W-:-:S02]  /*3a70*/  FSEL R69, R69, -INF , P5 ;  /* 0xff80000045457808 */ /* 0x000fc40002800000 */
[----:B------:R-:W-:Y:S02]  /*3a80*/  ISETP.GT.AND P2, PT, R3, 0x20, PT ;  /* 0x000000200300780c */ /* 0x000fe40003f44270 */
[----:B------:R-:W-:Y:S02]  /*3a90*/  FMNMX.FTZ R0, R87, R0, !PT ;  /* 0x0000000057007209 */ /* 0x000fe40007810000 */
[----:B------:R-:W-:Y:S02]  /*3aa0*/  FSEL R71, R71, -INF , P5 ;  /* 0xff80000047477808 */ /* 0x000fe40002800000 */
[----:B------:R-:W-:Y:S02]  /*3ab0*/  FMNMX.FTZ R0, R69, R0, !PT ;  /* 0x0000000045007209 */ /* 0x000fe40007810000 */
[C---:B------:R-:W-:Y:S02]  /*3ac0*/  ISETP.GT.AND P5, PT, R3.reuse, 0x28, PT ;  /* 0x000000280300780c */ /* 0x040fe40003fa4270 */
[----:B------:R-:W-:Y:S01]  /*3ad0*/  FSEL R11, R70, -INF , P4 ;  /* 0xff800000460b7808 */ /* 0x000fe20002000000 */
[----:B------:R-:W-:Y:S01]  /*3ae0*/  IMAD.MOV.U32 R70, RZ, RZ, R119 ;  /* 0x000000ffff467224 */ /* 0x000fe200078e0077 */
        /* <DEDUP_REMOVED lines=16> */
[----:B------:R-:W-:Y:S01]  /*3bf0*/  FMNMX.FTZ R0, R57, R0, !PT ;  /* 0x0000000039007209 */ /* 0x000fe20007810000 */
[----:B------:R-:W-:Y:S01]  /*3c00*/  IMAD.MOV.U32 R60, RZ, RZ, R119 ;  /* 0x000000ffff3c7224 */ /* 0x000fe200078e0077 */
[----:B------:R-:W-:Y:S02]  /*3c10*/  FSEL R61, R61, -INF , P4 ;  /* 0xff8000003d3d7808 */ /* 0x000fe40002000000 */
[----:B------:R-:W-:-:S02]  /*3c20*/  FMNMX.FTZ R0, R91, R0, !PT ;  /* 0x000000005b007209 */ /* 0x000fc40007810000 */
[----:B------:R-:W-:Y:S02]  /*3c30*/  FSEL R13, R58, -INF , P2 ;  /* 0xff8000003a0d7808 */ /* 0x000fe40001000000 */
[----:B------:R-:W-:Y:S02]  /*3c40*/  ISETP.GT.AND P2, PT, R3, 0x31, PT ;  /* 0x000000310300780c */ /* 0x000fe40003f44270 */
[----:B------:R-:W-:Y:S02]  /*3c50*/  FMNMX.FTZ R0, R61, R0, !PT ;  /* 0x000000003d007209 */ /* 0x000fe40007810000 */
[----:B------:R-:W-:Y:S02]  /*3c60*/  FSEL R59, R59, -INF , P6 ;  /* 0xff8000003b3b7808 */ /* 0x000fe40003000000 */
        /* <DEDUP_REMOVED lines=13> */
[----:B------:R-:W-:Y:S01]  /*3d40*/  UMOV UR4, UR52 ;  /* 0x0000003400047c82 */ /* 0x000fe20008000000 */
[----:B------:R-:W-:Y:S01]  /*3d50*/  UMOV UR5, UR53 ;  /* 0x0000003500057c82 */ /* 0x000fe20008000000 */
[----:B------:R-:W-:Y:S01]  /*3d60*/  UMOV UR6, UR10 ;  /* 0x0000000a00067c82 */ /* 0x000fe20008000000 */
[----:B------:R-:W-:Y:S01]  /*3d70*/  UMOV UR7, 0x40000040 ;  /* 0x4000004000077882 */ /* 0x000fe20000000000 */
[----:B------:R-:W-:Y:S01]  /*3d80*/  FSEL R97, R52, -INF , P6 ;  /* 0xff80000034617808 */ /* 0x000fe20003000000 */
[----:B------:R-:W-:Y:S01]  /*3d90*/  IMAD.MOV.U32 R52, RZ, RZ, R119 ;  /* 0x000000ffff347224 */ /* 0x000fe200078e0077 */
[----:B------:R-:W-:Y:S02]  /*3da0*/  FMNMX.FTZ R0, R95, R0, !PT ;  /* 0x000000005f007209 */ /* 0x000fe40007810000 */
[----:B------:R-:W-:-:S02]  /*3db0*/  FSEL R99, R53, -INF , P5 ;  /* 0xff80000035637808 */ /* 0x000fc40002800000 */
[----:B------:R-:W-:Y:S02]  /*3dc0*/  FMNMX.FTZ R0, R97, R0, !PT ;  /* 0x0000000061007209 */ /* 0x000fe40007810000 */
[----:B------:R-:W-:Y:S01]  /*3dd0*/  FSEL R49, R50, -INF , P3 ;  /* 0xff80000032317808 */ /* 0x000fe20001800000 */
[----:B------:R-:W-:Y:S01]  /*3de0*/  IMAD.MOV.U32 R50, RZ, RZ, R119 ;  /* 0x000000ffff327224 */ /* 0x000fe200078e0077 */
[----:B------:R-:W-:Y:S02]  /*3df0*/  ISETP.GT.AND P3, PT, R3, 0x41, PT ;  /* 0x000000410300780c */ /* 0x000fe40003f64270 */
[----:B------:R-:W-:Y:S02]  /*3e00*/  FMNMX.FTZ R0, R99, R0, !PT ;  /* 0x0000000063007209 */ /* 0x000fe40007810000 */
[----:B------:R-:W-:Y:S02]  /*3e10*/  FSEL R51, R51, -INF , P2 ;  /* 0xff80000033337808 */ /* 0x000fe40001000000 */
[----:B------:R-:W-:-:S02]  /*3e20*/  ISETP.GT.AND P2, PT, R3, 0x48, PT ;  /* 0x000000480300780c */ /* 0x000fc40003f44270 */
[----:B------:R-:W-:Y:S02]  /*3e30*/  FSEL R55, R55, -INF , P5 ;  /* 0xff80000037377808 */ /* 0x000fe40002800000 */
[C---:B------:R-:W-:Y:S02]  /*3e40*/  ISETP.GT.AND P5, PT, R3.reuse, 0x68, PT ;  /* 0x000000680300780c */ /* 0x040fe40003fa4270 */
[----:B------:R-:W-:Y:S01]  /*3e50*/  FSEL R53, R54, -INF , P6 ;  /* 0xff80000036357808 */ /* 0x000fe20003000000 */
[----:B------:R-:W-:Y:S01]  /*3e60*/  IMAD.MOV.U32 R54, RZ, RZ, R119 ;  /* 0x000000ffff367224 */ /* 0x000fe200078e0077 */
[----:B------:R-:W-:Y:S02]  /*3e70*/  ISETP.GT.AND P6, PT, R3, 0x69, PT ;  /* 0x000000690300780c */ /* 0x000fe40003fc4270 */
[----:B------:R-:W-:Y:S01]  /*3e80*/  MOV R48, R119 ;  /* 0x0000007700307202 */ /* 0x000fe20000000f00 */
[----:B------:R-:W-:Y:S02]  /*3e90*/  WARPGROUP.DEPBAR.LE gsb0, 0x0 ;  /* 0x00008000000079c5 */ /* 0x000fe40000010000 */
[----:B------:R-:W-:Y:S01]  /*3ea0*/  WARPGROUP.ARRIVE ;  /* 0x00000000000079c5 */ /* 0x000fe20000000000 */
[----:B------:R-:W-:-:S02]  /*3eb0*/  FSEL R101, R40, -INF , P4 ;  /* 0xff80000028657808 */ /* 0x000fc40002000000 */
        /* <DEDUP_REMOVED lines=10> */
[----:B------:R-:W-:-:S02]  /*3f60*/  FSEL R107, R45, -INF , P1 ;  /* 0xff8000002d6b7808 */ /* 0x000fc40000800000 */
[----:B------:R-:W-:Y:S02]  /*3f70*/  FMNMX.FTZ R0, R105, R0, !PT ;  /* 0x0000000069007209 */ /* 0x000fe40007810000 */
[----:B------:R-:W-:Y:S02]  /*3f80*/  ISETP.GT.AND P1, PT, R3, 0x51, PT ;  /* 0x000000510300780c */ /* 0x000fe40003f24270 */
[----:B------:R-:W-:Y:S02]  /*3f90*/  FMNMX.FTZ R0, R107, R0, !PT ;  /* 0x000000006b007209 */ /* 0x000fe40007810000 */
[----:B------:R-:W-:Y:S01]  /*3fa0*/  FSEL R21, R46, -INF , P2 ;  /* 0xff8000002e157808 */ /* 0x000fe20001000000 */
[----:B------:R-:W-:Y:S01]  /*3fb0*/  IMAD.MOV.U32 R46, RZ, RZ, R119 ;  /* 0x000000ffff2e7224 */ /* 0x000fe200078e0077 */
[----:B------:R-:W-:Y:S02]  /*3fc0*/  ISETP.GT.AND P2, PT, R3, 0x59, PT ;  /* 0x000000590300780c */ /* 0x000fe40003f44270 */
[----:B------:R-:W-:-:S02]  /*3fd0*/  FSEL R43, R43, -INF , P3 ;  /* 0xff8000002b2b7808 */ /* 0x000fc40001800000 */
[C---:B------:R-:W-:Y:S02]  /*3fe0*/  ISETP.GT.AND P3, PT, R3.reuse, 0x60, PT ;  /* 0x000000600300780c */ /* 0x040fe40003f64270 */
[----:B------:R-:W-:Y:S02]  /*3ff0*/  FSEL R41, R42, -INF , P4 ;  /* 0xff8000002a297808 */ /* 0x000fe40002000000 */
[----:B------:R-:W-:Y:S02]  /*4000*/  ISETP.GT.AND P4, PT, R3, 0x61, PT ;  /* 0x000000610300780c */ /* 0x000fe40003f84270 */
[----:B------:R-:W-:Y:S01]  /*4010*/  P2R R14, PR, RZ, 0x4 ;  /* 0x00000004ff0e7803 */ /* 0x000fe20000000000 */
[----:B------:R-:W-:Y:S02]  /*4020*/  WARPGROUP.DEPBAR.LE gsb0, 0x0 ;  /* 0x00008000000079c5 */ /* 0x000fe40000010000 */
[----:B------:R-:W-:Y:S01]  /*4030*/  WARPGROUP.ARRIVE ;  /* 0x00000000000079c5 */ /* 0x000fe20000000000 */
[----:B------:R-:W-:-:S02]  /*4040*/  FSEL R109, R32, -INF , P0 ;  /* 0xff800000206d7808 */ /* 0x000fc40000000000 */
[----:B------:R-:W-:Y:S02]  /*4050*/  ISETP.GT.AND P0, PT, R3, 0x58, PT ;  /* 0x000000580300780c */ /* 0x000fe40003f04270 */
[----:B------:R-:W-:Y:S01]  /*4060*/  FSEL R111, R33, -INF , P1 ;  /* 0xff800000216f7808 */ /* 0x000fe20000800000 */
[----:B------:R-:W-:Y:S01]  /*4070*/  HGMMA.64x16x16.F32.BF16 R24, gdesc[UR4], R24, gsb0 ;  /* 0x00200000041879f0 */ /* 0x000fe20008001818 */
[----:B------:R-:W-:Y:S01]  /*4080*/  FMNMX.FTZ R0, R109, R0, !PT ;  /* 0x000000006d007209 */ /* 0x000fe20007810000 */
[----:B------:R-:W-:Y:S01]  /*4090*/  ULDC UR4, c[0x0][0x988] ;  /* 0x0002620000047ab9 */ /* 0x000fe20000000800 */
[----:B------:R-:W-:Y:S02]  /*40a0*/  FSEL R113, R36, -INF , P0 ;  /* 0xff80000024717808 */ /* 0x000fe40000000000 */
[----:B------:R-:W-:Y:S02]  /*40b0*/  FMNMX.FTZ R0, R111, R0, !PT ;  /* 0x000000006f007209 */ /* 0x000fe40007810000 */
[----:B------:R-:W-:-:S02]  /*40c0*/  FSEL R115, R37, -INF , P2 ;  /* 0xff80000025737808 */ /* 0x000fc40001000000 */
[----:B------:R-:W-:Y:S02]  /*40d0*/  FMNMX.FTZ R0, R113, R0, !PT ;  /* 0x0000000071007209 */ /* 0x000fe40007810000 */
[----:B------:R-:W-:Y:S02]  /*40e0*/  P2R R20, PR, RZ, 0x1 ;  /* 0x00000001ff147803 */ /* 0x000fe40000000000 */
[----:B------:R-:W-:Y:S02]  /*40f0*/  FMNMX.FTZ R0, R115, R0, !PT ;  /* 0x0000000073007209 */ /* 0x000fe40007810000 */
[C---:B------:R-:W-:Y:S02]  /*4100*/  ISETP.GT.AND P0, PT, R3.reuse, 0x49, PT ;  /* 0x000000490300780c */ /* 0x040fe40003f04270 */
[----:B------:R-:W-:Y:S02]  /*4110*/  P2R R32, PR, RZ, 0x2 ;  /* 0x00000002ff207803 */ /* 0x000fe40000000000 */
[----:B------:R-:W-:-:S02]  /*4120*/  ISETP.GT.AND P1, PT, R3, 0x50, PT ;  /* 0x000000500300780c */ /* 0x000fc40003f24270 */
[----:B------:R-:W-:Y:S02]  /*4130*/  FSEL R47, R47, -INF , P0 ;  /* 0xff8000002f2f7808 */ /* 0x000fe40000000000 */
[----:B------:R-:W-:Y:S02]  /*4140*/  FSEL R45, R34, -INF , P1 ;  /* 0xff800000222d7808 */ /* 0x000fe40000800000 */
[----:B------:R-:W-:Y:S02]  /*4150*/  ISETP.NE.AND P1, PT, R32, RZ, PT ;  /* 0x000000ff2000720c */ /* 0x000fe40003f25270 */
[----:B------:R-:W-:Y:S02]  /*4160*/  ISETP.NE.AND P0, PT, R20, RZ, PT ;  /* 0x000000ff1400720c */ /* 0x000fe40003f05270 */
[----:B------:R-:W-:Y:S02]  /*4170*/  FSEL R35, R35, -INF , P1 ;  /* 0xff80000023237808 */ /* 0x000fe40000800000 */
[----:B------:R-:W-:Y:S01]  /*4180*/  ISETP.NE.AND P1, PT, R80, RZ, PT ;  /* 0x000000ff5000720c */ /* 0x000fe20003f25270 */
[----:B------:R-:W-:-:S12]  /*4190*/  IMAD.MOV.U32 R80, RZ, RZ, R119 ;  /* 0x000000ffff507224 */ /* 0x000fd800078e0077 */
[----:B------:R-:W-:-:S05]  /*41a0*/  @!P1 VIADD R2, R2, 0x36840 ;  /* 0x0003684002029836 */ /* 0x000fca0000000000 */
[----:B------:R-:W-:Y:S01]  /*41b0*/  @!P1 PRMT R2, RZ, 0x654, R2 ;  /* 0x00000654ff029816 */ /* 0x000fe20000000002 */
        /* <DEDUP_REMOVED lines=10> */
[----:B------:R-:W-:Y:S01]  /*4260*/  FMNMX.FTZ R6, R125, R0, !PT ;  /* 0x000000007d067209 */ /* 0x000fe20007810000 */
[----:B------:R-:W-:Y:S01]  /*4270*/  IMAD.U32 R0, RZ, RZ, UR4 ;  /* 0x00000004ff007e24 */ /* 0x000fe2000f8e00ff */
[----:B------:R-:W-:Y:S02]  /*4280*/  FSEL R27, R27, -INF , P4 ;  /* 0xff8000001b1b7808 */ /* 0x000fe40002000000 */
[----:B------:R-:W-:Y:S01]  /*4290*/  FSEL R31, R31, -INF , P6 ;  /* 0xff8000001f1f7808 */ /* 0x000fe20003000000 */
[----:B------:R-:W2:Y:S01]  /*42a0*/  SHFL.BFLY PT, R25, R6, 0x2, 0x1f ;  /* 0x0c401f0006197f89 */ /* 0x000ea200000e0000 */
[----:B------:R-:W-:Y:S01]  /*42b0*/  ISETP.NE.AND P0, PT, R82, RZ, PT ;  /* 0x000000ff5200720c */ /* 0x000fe20003f05270 */
[----:B------:R-:W-:Y:S01]  /*42c0*/  IMAD.MOV.U32 R82, RZ, RZ, R119 ;  /* 0x000000ffff527224 */ /* 0x000fe200078e0077 */
[----:B--2---:R-:W-:-:S02]  /*42d0*/  FMNMX.FTZ R25, R6, R25, !PT ;  /* 0x0000001906197209 */ /* 0x004fc40007810000 */
[----:B------:R-:W-:-:S03]  /*42e0*/  FMNMX.FTZ R6, R5, R75, !PT ;  /* 0x0000004b05067209 */ /* 0x000fc60007810000 */
[----:B------:R-:W2:Y:S01]  /*42f0*/  SHFL.BFLY PT, R4, R25, 0x1, 0x1f ;  /* 0x0c201f0019047f89 */ /* 0x000ea200000e0000 */
[----:B------:R-:W-:-:S04]  /*4300*/  FMNMX.FTZ R6, R7, R6, !PT ;  /* 0x0000000607067209 */ /* 0x000fc80007810000 */
[----:B------:R-:W-:-:S04]  /*4310*/  FMNMX.FTZ R6, R79, R6, !PT ;  /* 0x000000064f067209 */ /* 0x000fc80007810000 */
[----:B------:R-:W-:-:S04]  /*4320*/  FMNMX.FTZ R6, R9, R6, !PT ;  /* 0x0000000609067209 */ /* 0x000fc80007810000 */
[----:B------:R-:W-:-:S04]  /*4330*/  FMNMX.FTZ R6, R67, R6, !PT ;  /* 0x0000000643067209 */ /* 0x000fc80007810000 */
[----:B------:R-:W-:-:S04]  /*4340*/  FMNMX.FTZ R6, R11, R6, !PT ;  /* 0x000000060b067209 */ /* 0x000fc80007810000 */
[----:B------:R-:W-:Y:S02]  /*4350*/  FMNMX.FTZ R6, R71, R6, !PT ;  /* 0x0000000647067209 */ /* 0x000fe40007810000 */
[----:B--2---:R-:W-:Y:S02]  /*4360*/  FMNMX.FTZ R4, R25, R4, !PT ;  /* 0x0000000419047209 */ /* 0x004fe40007810000 */
[----:B------:R-:W-:Y:S02]  /*4370*/  FMNMX.FTZ R6, R13, R6, !PT ;  /* 0x000000060d067209 */ /* 0x000fe40007810000 */
[C---:B------:R-:W-:Y:S01]  /*4380*/  FSETP.NEU.FTZ.AND P2, PT, R4.reuse, -INF , PT ;  /* 0xff8000000400780b */ /* 0x040fe20003f5d000 */
[----:B------:R-:W-:Y:S01]  /*4390*/  FMUL.FTZ R10, R4, R0 ;  /* 0x00000000040a7220 */ /* 0x000fe20000410000 */
[----:B------:R-:W-:-:S04]  /*43a0*/  FMNMX.FTZ R6, R59, R6, !PT ;  /* 0x000000063b067209 */ /* 0x000fc80007810000 */
[----:B------:R-:W-:Y:S02]  /*43b0*/  FMNMX.FTZ R6, R15, R6, !PT ;  /* 0x000000060f067209 */ /* 0x000fe40007810000 */
[----:B------:R-:W-:Y:S02]  /*43c0*/  FSEL R12, R10, RZ, P2 ;  /* 0x000000ff0a0c7208 */ /* 0x000fe40001000000 */
[----:B------:R-:W-:Y:S02]  /*43d0*/  FMNMX.FTZ R6, R63, R6, !PT ;  /* 0x000000063f067209 */ /* 0x000fe40007810000 */
[----:B------:R-:W-:Y:S01]  /*43e0*/  ISETP.NE.AND P2, PT, R14, RZ, PT ;  /* 0x000000ff0e00720c */ /* 0x000fe20003f45270 */
[--C-:B------:R-:W-:Y:S01]  /*43f0*/  FFMA.FTZ R57, R57, R0, -R12.reuse ;  /* 0x0000000039397223 */ /* 0x100fe2000001080c */
[----:B------:R-:W-:Y:S01]  /*4400*/  FMNMX.FTZ R6, R49, R6, !PT ;  /* 0x0000000631067209 */ /* 0x000fe20007810000 */
[--C-:B------:R-:W-:Y:S01]  /*4410*/  FFMA.FTZ R3, R61, R0, -R12.reuse ;  /* 0x000000003d037223 */ /* 0x100fe2000001080c */
[----:B------:R-:W-:Y:S01]  /*4420*/  FSEL R39, R39, -INF , P2 ;  /* 0xff80000027277808 */ /* 0x000fe20001000000 */
[----:B------:R2:W-:Y:S01]  /*4430*/  MUFU.EX2 R192, R57 ;  /* 0x0000003900c07308 */ /* 0x0005e20000000800 */
[----:B------:R-:W-:Y:S01]  /*4440*/  FMNMX.FTZ R6, R51, R6, !PT ;  /* 0x0000000633067209 */ /* 0x000fe20007810000 */
[-CC-:B------:R-:W-:Y:S01]  /*4450*/  FFMA.FTZ R200, R81, R0.reuse, -R12.reuse ;  /* 0x0000000051c87223 */ /* 0x180fe2000001080c */
[----:B------:R-:W-:Y:S01]  /*4460*/  FSEL R61, R30, -INF , P5 ;  /* 0xff8000001e3d7808 */ /* 0x000fe20002800000 */
[--C-:B------:R-:W-:Y:S01]  /*4470*/  FFMA.FTZ R25, R73, R0, -R12.reuse ;  /* 0x0000000049197223 */ /* 0x100fe2000001080c */
[----:B------:R-:W-:Y:S01]  /*4480*/  FMNMX.FTZ R6, R53, R6, !PT ;  /* 0x0000000635067209 */ /* 0x000fe20007810000 */
[-CC-:B------:R-:W-:Y:S01]  /*4490*/  FFMA.FTZ R202, R83, R0.reuse, -R12.reuse ;  /* 0x0000000053ca7223 */ /* 0x180fe2000001080c */
[--C-:B------:R-:W-:Y:S01]  /*44a0*/  FFMA.FTZ R33, R77, R0, -R12.reuse ;  /* 0x000000004d217223 */ /* 0x100fe2000001080c */
[----:B------:R3:W-:Y:S01]  /*44b0*/  MUFU.EX2 R194, R3 ;  /* 0x0000000300c27308 */ /* 0x0007e20000000800 */
[----:B------:R-:W-:Y:S01]  /*44c0*/  FMNMX.FTZ R6, R55, R6, !PT ;  /* 0x0000000637067209 */ /* 0x000fe20007810000 */
[-CC-:B------:R-:W-:Y:S01]  /*44d0*/  FFMA.FTZ R196, R85, R0.reuse, -R12.reuse ;  /* 0x0000000055c47223 */ /* 0x180fe2000001080c */
[----:B--2---:R-:W-:Y:S01]  /*44e0*/  FSEL R57, R26, -INF , P3 ;  /* 0xff8000001a397808 */ /* 0x004fe20001800000 */
        /* <DEDUP_REMOVED lines=20> */
[----:B------:R-:W4:Y:S01]  /*4630*/  MUFU.EX2 R202, R202 ;  /* 0x000000ca00ca7308 */ /* 0x000f220000000800 */
[----:B------:R-:W-:Y:S01]  /*4640*/  FMNMX.FTZ R6, R35, R6, !PT ;  /* 0x0000000623067209 */ /* 0x000fe20007810000 */
[-CC-:B------:R-:W-:Y:S01]  /*4650*/  FFMA.FTZ R109, R109, R0.reuse, -R12.reuse ;  /* 0x000000006d6d7223 */ /* 0x180fe2000001080c */
[-CC-:B------:R-:W-:Y:S01]  /*4660*/  FFMA.FTZ R111, R111, R0.reuse, -R12.reuse ;  /* 0x000000006f6f7223 */ /* 0x180fe2000001080c */
[--C-:B------:R-:W-:Y:S01]  /*4670*/  FFMA.FTZ R113, R113, R0, -R12.reuse ;  /* 0x0000000071717223 */ /* 0x100fe2000001080c */
[----:B------:R-:W-:Y:S01]  /*4680*/  FMNMX.FTZ R6, R29, R6, !PT ;  /* 0x000000061d067209 */ /* 0x000fe20007810000 */
[-CC-:B------:R-:W-:Y:S01]  /*4690*/  FFMA.FTZ R115, R115, R0.reuse, -R12.reuse ;  /* 0x0000000073737223 */ /* 0x180fe2000001080c */
[--C-:B------:R-:W-:Y:S01]  /*46a0*/  FFMA.FTZ R117, R117, R0, -R12.reuse ;  /* 0x0000000075757223 */ /* 0x100fe2000001080c */
[----:B------:R-:W5:Y:S01]  /*46b0*/  MUFU.EX2 R33, R33 ;  /* 0x0000002100217308 */ /* 0x000f620000000800 */
[----:B------:R-:W-:Y:S01]  /*46c0*/  FMNMX.FTZ R6, R39, R6, !PT ;  /* 0x0000000627067209 */ /* 0x000fe20007810000 */
[-CC-:B------:R-:W-:Y:S01]  /*46d0*/  FFMA.FTZ R121, R121, R0.reuse, -R12.reuse ;  /* 0x0000000079797223 */ /* 0x180fe2000001080c */
[-CC-:B------:R-:W-:Y:S01]  /*46e0*/  FFMA.FTZ R123, R123, R0.reuse, -R12.reuse ;  /* 0x000000007b7b7223 */ /* 0x180fe2000001080c */
[----:B------:R-:W-:Y:S01]  /*46f0*/  FFMA.FTZ R12, R125, R0, -R12 ;  /* 0x000000007d0c7223 */ /* 0x000fe2000001080c */
[----:B------:R-:W-:Y:S01]  /*4700*/  FMNMX.FTZ R6, R57, R6, !PT ;  /* 0x0000000639067209 */ /* 0x000fe20007810000 */
[--C-:B------:R-:W-:Y:S01]  /*4710*/  IMAD.MOV.U32 R87, RZ, RZ, R119.reuse ;  /* 0x000000ffff577224 */ /* 0x100fe200078e0077 */
[-C--:B------:R-:W-:Y:S01]  /*4720*/  MOV R83, R119.reuse ;  /* 0x0000007700537202 */ /* 0x080fe20000000f00 */
[----:B------:R-:W1:Y:S01]  /*4730*/  MUFU.EX2 R196, R196 ;  /* 0x000000c400c47308 */ /* 0x000e620000000800 */
[----:B------:R-:W-:Y:S01]  /*4740*/  FMNMX.FTZ R6, R27, R6, !PT ;  /* 0x000000061b067209 */ /* 0x000fe20007810000 */
[--C-:B------:R-:W-:Y:S01]  /*4750*/  IMAD.MOV.U32 R85, RZ, RZ, R119.reuse ;  /* 0x000000ffff557224 */ /* 0x100fe200078e0077 */
[----:B------:R-:W-:Y:S01]  /*4760*/  MOV R73, R119 ;  /* 0x0000007700497202 */ /* 0x000fe20000000f00 */
[--C-:B------:R-:W-:Y:S01]  /*4770*/  IMAD.MOV.U32 R81, RZ, RZ, R119.reuse ;  /* 0x000000ffff517224 */ /* 0x100fe200078e0077 */
[----:B------:R-:W-:Y:S01]  /*4780*/  FMNMX.FTZ R6, R61, R6, !PT ;  /* 0x000000063d067209 */ /* 0x000fe20007810000 */
[----:B------:R-:W-:-:S02]  /*4790*/  IMAD.MOV.U32 R77, RZ, RZ, R119 ;  /* 0x000000ffff4d7224 */ /* 0x000fc400078e0077 */
[----:B------:R-:W1:Y:S01]  /*47a0*/  MUFU.EX2 R37, R37 ;  /* 0x0000002500257308 */ /* 0x000e620000000800 */
[----:B------:R-:W-:Y:S01]  /*47b0*/  FMNMX.FTZ R6, R31, R6, !PT ;  /* 0x000000061f067209 */ /* 0x000fe20007810000 */
[----:B------:R-:W-:-:S04]  /*47c0*/  IMAD.MOV.U32 R65, RZ, RZ, R119 ;  /* 0x000000ffff417224 */ /* 0x000fc800078e0077 */
[----:B---3--:R-:W3:Y:S02]  /*47d0*/  SHFL.BFLY PT, R3, R6, 0x2, 0x1f ;  /* 0x0c401f0006037f89 */ /* 0x008ee400000e0000 */
[----:B------:R-:W1:Y:S08]  /*47e0*/  MUFU.EX2 R198, R198 ;  /* 0x000000c600c67308 */ /* 0x000e700000000800 */
[----:B------:R-:W-:Y:S08]  /*47f0*/  MUFU.EX2 R69, R69 ;  /* 0x0000004500457308 */ /* 0x000ff00000000800 */
[----:B------:R-:W-:Y:S01]  /*4800*/  MUFU.EX2 R89, R89 ;  /* 0x0000005900597308 */ /* 0x000fe20000000800 */
[----:B---3--:R-:W-:-:S07]  /*4810*/  FMNMX.FTZ R10, R6, R3, !PT ;  /* 0x00000003060a7209 */ /* 0x008fce0007810000 */
[----:B------:R-:W-:Y:S01]  /*4820*/  MUFU.EX2 R91, R91 ;  /* 0x0000005b005b7308 */ /* 0x000fe20000000800 */
[----:B------:R-:W3:Y:S07]  /*4830*/  SHFL.BFLY PT, R3, R10, 0x1, 0x1f ;  /* 0x0c201f000a037f89 */ /* 0x000eee00000e0000 */
[----:B------:R-:W-:Y:S08]  /*4840*/  MUFU.EX2 R93, R93 ;  /* 0x0000005d005d7308 */ /* 0x000ff00000000800 */
[----:B------:R2:W-:Y:S08]  /*4850*/  MUFU.EX2 R188, R95 ;  /* 0x0000005f00bc7308 */ /* 0x0005f00000000800 */
[----:B------:R-:W-:Y:S01]  /*4860*/  MUFU.EX2 R97, R97 ;  /* 0x0000006100617308 */ /* 0x000fe20000000800 */
[----:B--2---:R-:W-:Y:S01]  /*4870*/  IMAD.MOV.U32 R95, RZ, RZ, R119 ;  /* 0x000000ffff5f7224 */ /* 0x004fe200078e0077 */
[----:B---3--:R-:W-:-:S04]  /*4880*/  FMNMX.FTZ R3, R10, R3, !PT ;  /* 0x000000030a037209 */ /* 0x008fc80007810000 */
[C---:B------:R-:W-:Y:S01]  /*4890*/  FSETP.NEU.FTZ.AND P2, PT, R3.reuse, -INF , PT ;  /* 0xff8000000300780b */ /* 0x040fe20003f5d000 */
[-C--:B------:R-:W-:Y:S01]  /*48a0*/  FMUL.FTZ R6, R3, R0.reuse ;  /* 0x0000000003067220 */ /* 0x080fe20000410000 */
[----:B------:R-:W-:Y:S04]  /*48b0*/  MUFU.EX2 R190, R99 ;  /* 0x0000006300be7308 */ /* 0x000fe80000000800 */
[----:B------:R-:W-:Y:S02]  /*48c0*/  FSEL R6, R6, RZ, P2 ;  /* 0x000000ff06067208 */ /* 0x000fe40001000000 */
[----:B------:R-:W-:Y:S02]  /*48d0*/  PLOP3.LUT P2, PT, PT, PT, UP0, 0x80, 0x0 ;  /* 0x000000000000781c */ /* 0x000fe40003f4f008 */
        /* <DEDUP_REMOVED lines=17> */
[----:B--2---:R-:W-:Y:S01]  /*49f0*/  FADD.FTZ R7, R200, R25 ;  /* 0x00000019c8077221 */ /* 0x004fe20000010000 */
[-CC-:B------:R-:W-:Y:S01]  /*4a00*/  FFMA.FTZ R43, R43, R0.reuse, -R6.reuse ;  /* 0x000000002b2b7223 */ /* 0x180fe20000010806 */
[-CC-:B------:R-:W-:Y:S01]  /*4a10*/  FFMA.FTZ R53, R53, R0.reuse, -R6.reuse ;  /* 0x0000000035357223 */ /* 0x180fe20000010806 */
[-CC-:B------:R-:W-:Y:S01]  /*4a20*/  FFMA.FTZ R55, R55, R0.reuse, -R6.reuse ;  /* 0x0000000037377223 */ /* 0x180fe20000010806 */
[----:B----4-:R-:W-:Y:S01]  /*4a30*/  FADD.FTZ R32, R202, R7 ;  /* 0x00000007ca207221 */ /* 0x010fe20000010000 */
[-CC-:B------:R-:W-:Y:S01]  /*4a40*/  FFMA.FTZ R41, R41, R0.reuse, -R6.reuse ;  /* 0x0000000029297223 */ /* 0x180fe20000010806 */
[-C--:B------:R-:W-:Y:S01]  /*4a50*/  FFMA.FTZ R21, R21, R0.reuse, -R6 ;  /* 0x0000000015157223 */ /* 0x080fe20000010806 */
[----:B------:R-:W2:Y:S01]  /*4a60*/  MUFU.EX2 R10, R75 ;  /* 0x0000004b000a7308 */ /* 0x000ea20000000800 */
[----:B-----5:R-:W-:Y:S01]  /*4a70*/  FADD.FTZ R7, R33, R32 ;  /* 0x0000002021077221 */ /* 0x020fe20000010000 */
[-CC-:B------:R-:W-:Y:S01]  /*4a80*/  FFMA.FTZ R47, R47, R0.reuse, -R6.reuse ;  /* 0x000000002f2f7223 */ /* 0x180fe20000010806 */
[--C-:B------:R-:W-:Y:S01]  /*4a90*/  FFMA.FTZ R45, R45, R0, -R6.reuse ;  /* 0x000000002d2d7223 */ /* 0x100fe20000010806 */
[----:B------:R-:W-:Y:S01]  /*4aa0*/  F2FP.BF16.F32.PACK_AB R200, R25, R200 ;  /* 0x000000c819c8723e */ /* 0x000fe200000010ff */
[----:B-1----:R-:W-:Y:S01]  /*4ab0*/  FADD.FTZ R34, R196, R7 ;  /* 0x00000007c4227221 */ /* 0x002fe20000010000 */
[-CC-:B------:R-:W-:Y:S01]  /*4ac0*/  FFMA.FTZ R35, R35, R0.reuse, -R6.reuse ;  /* 0x0000000023237223 */ /* 0x180fe20000010806 */
[-C--:B------:R-:W-:Y:S01]  /*4ad0*/  FFMA.FTZ R29, R29, R0.reuse, -R6 ;  /* 0x000000001d1d7223 */ /* 0x080fe20000010806 */
[----:B------:R1:W3:Y:S01]  /*4ae0*/  MUFU.EX2 R14, R79 ;  /* 0x0000004f000e7308 */ /* 0x0002e20000000800 */
[----:B------:R-:W-:Y:S01]  /*4af0*/  FADD.FTZ R7, R37, R34 ;  /* 0x0000002225077221 */ /* 0x000fe20000010000 */
[-CC-:B------:R-:W-:Y:S01]  /*4b00*/  FFMA.FTZ R39, R39, R0.reuse, -R6.reuse ;  /* 0x0000000027277223 */ /* 0x180fe20000010806 */
[-CC-:B------:R-:W-:Y:S01]  /*4b10*/  FFMA.FTZ R57, R57, R0.reuse, -R6.reuse ;  /* 0x0000000039397223 */ /* 0x180fe20000010806 */
[-CC-:B------:R-:W-:Y:S01]  /*4b20*/  FFMA.FTZ R27, R27, R0.reuse, -R6.reuse ;  /* 0x000000001b1b7223 */ /* 0x180fe20000010806 */
[----:B------:R-:W-:Y:S01]  /*4b30*/  FADD.FTZ R36, R198, R7 ;  /* 0x00000007c6247221 */ /* 0x000fe20000010000 */
[-CC-:B------:R-:W-:Y:S01]  /*4b40*/  FFMA.FTZ R61, R61, R0.reuse, -R6.reuse ;  /* 0x000000003d3d7223 */ /* 0x180fe20000010806 */
[----:B------:R-:W-:Y:S01]  /*4b50*/  FFMA.FTZ R31, R31, R0, -R6 ;  /* 0x000000001f1f7223 */ /* 0x000fe20000010806 */
[----:B------:R-:W4:Y:S01]  /*4b60*/  MUFU.EX2 R9, R9 ;  /* 0x0000000900097308 */ /* 0x000f220000000800 */
[----:B--2---:R-:W-:Y:S01]  /*4b70*/  FADD.FTZ R34, R5, R10 ;  /* 0x0000000a05227221 */ /* 0x004fe20000010000 */
[----:B------:R-:W-:Y:S01]  /*4b80*/  FADD.FTZ R38, R69, R36 ;  /* 0x0000002445267221 */ /* 0x000fe20000010000 */
[----:B------:R-:W-:Y:S01]  /*4b90*/  F2FP.BF16.F32.PACK_AB R201, R10, R5 ;  /* 0x000000050ac9723e */ /* 0x000fe200000010ff */
[----:B------:R-:W-:-:S02]  /*4ba0*/  IMAD.MOV.U32 R99, RZ, RZ, R119 ;  /* 0x000000ffff637224 */ /* 0x000fc400078e0077 */
[----:B------:R-:W-:Y:S01]  /*4bb0*/  FADD.FTZ R7, R203, R34 ;  /* 0x00000022cb077221 */ /* 0x000fe20000010000 */
[----:B------:R-:W-:Y:S01]  /*4bc0*/  F2FP.BF16.F32.PACK_AB R202, R33, R202 ;  /* 0x000000ca21ca723e */ /* 0x000fe200000010ff */
[----:B-1----:R-:W-:Y:S01]  /*4bd0*/  IMAD.MOV.U32 R79, RZ, RZ, R119 ;  /* 0x000000ffff4f7224 */ /* 0x002fe200078e0077 */
[----:B------:R1:W2:Y:S01]  /*4be0*/  MUFU.EX2 R20, R67 ;  /* 0x0000004300147308 */ /* 0x0002a20000000800 */
[C---:B---3--:R-:W-:Y:S01]  /*4bf0*/  FADD.FTZ R36, R14.reuse, R7 ;  /* 0x000000070e247221 */ /* 0x048fe20000010000 */
[----:B------:R-:W-:Y:S01]  /*4c00*/  F2FP.BF16.F32.PACK_AB R196, R37, R196 ;  /* 0x000000c425c4723e */ /* 0x000fe200000010ff */
[--C-:B------:R-:W-:Y:S01]  /*4c10*/  IMAD.MOV.U32 R75, RZ, RZ, R119.reuse ;  /* 0x000000ffff4b7224 */ /* 0x100fe200078e0077 */
[----:B------:R-:W-:Y:S01]  /*4c20*/  F2FP.BF16.F32.PACK_AB R198, R69, R198 ;  /* 0x000000c645c6723e */ /* 0x000fe200000010ff */
[--C-:B------:R-:W-:Y:S01]  /*4c30*/  IMAD.MOV.U32 R69, RZ, RZ, R119.reuse ;  /* 0x000000ffff457224 */ /* 0x100fe200078e0077 */
[----:B------:R-:W-:Y:S01]  /*4c40*/  F2FP.BF16.F32.PACK_AB R203, R14, R203 ;  /* 0x000000cb0ecb723e */ /* 0x000fe200000010ff */
[--C-:B------:R-:W-:Y:S01]  /*4c50*/  IMAD.MOV.U32 R37, RZ, RZ, R119.reuse ;  /* 0x000000ffff257224 */ /* 0x100fe200078e0077 */
[----:B------:R-:W3:Y:S01]  /*4c60*/  MUFU.EX2 R11, R11 ;  /* 0x0000000b000b7308 */ /* 0x000ee20000000800 */
[----:B----4-:R-:W-:Y:S01]  /*4c70*/  FADD.FTZ R7, R9, R36 ;  /* 0x0000002409077221 */ /* 0x010fe20000010000 */
[----:B-1----:R-:W-:Y:S01]  /*4c80*/  IMAD.MOV.U32 R67, RZ, RZ, R119 ;  /* 0x000000ffff437224 */ /* 0x002fe200078e0077 */
[----:B------:R-:W-:-:S05]  /*4c90*/  MOV R33, R119 ;  /* 0x0000007700217202 */ /* 0x000fca0000000f00 */
[----:B------:R1:W4:Y:S01]  /*4ca0*/  MUFU.EX2 R24, R71 ;  /* 0x0000004700187308 */ /* 0x0003220000000800 */
[C---:B--2---:R-:W-:Y:S01]  /*4cb0*/  FADD.FTZ R36, R20.reuse, R7 ;  /* 0x0000000714247221 */ /* 0x044fe20000010000 */
[----:B------:R-:W-:-:S06]  /*4cc0*/  F2FP.BF16.F32.PACK_AB R197, R20, R9 ;  /* 0x0000000914c5723e */ /* 0x000fcc00000010ff */
[----:B------:R2:W-:Y:S01]  /*4cd0*/  MUFU.EX2 R30, R51 ;  /* 0x00000033001e7308 */ /* 0x0005e20000000800 */
[----:B---3--:R-:W-:Y:S01]  /*4ce0*/  FADD.FTZ R7, R11, R36 ;  /* 0x000000240b077221 */ /* 0x008fe20000010000 */
[----:B-1----:R-:W-:-:S06]  /*4cf0*/  IMAD.MOV.U32 R71, RZ, RZ, R119 ;  /* 0x000000ffff477224 */ /* 0x002fcc00078e0077 */
[----:B------:R-:W1:Y:S01]  /*4d00*/  MUFU.EX2 R13, R13 ;  /* 0x0000000d000d7308 */ /* 0x000e620000000800 */
[----:B--2---:R-:W-:Y:S01]  /*4d10*/  FADD.FTZ R51, R89, R38 ;  /* 0x0000002659337221 */ /* 0x004fe20000010000 */
[----:B----4-:R-:W-:-:S03]  /*4d20*/  F2FP.BF16.F32.PACK_AB R199, R24, R11 ;  /* 0x0000000b18c7723e */ /* 0x010fc600000010ff */
[C---:B------:R-:W-:Y:S01]  /*4d30*/  FADD.FTZ R38, R192.reuse, R51 ;  /* 0x00000033c0267221 */ /* 0x040fe20000010000 */
[----:B------:R-:W-:Y:S01]  /*4d40*/  F2FP.BF16.F32.PACK_AB R192, R192, R89 ;  /* 0x00000059c0c0723e */ /* 0x000fe200000010ff */
[----:B------:R-:W-:Y:S01]  /*4d50*/  IMAD.MOV.U32 R89, RZ, RZ, R119 ;  /* 0x000000ffff597224 */ /* 0x000fe200078e0077 */
[----:B------:R2:W3:Y:S01]  /*4d60*/  MUFU.EX2 R26, R59 ;  /* 0x0000003b001a7308 */ /* 0x0004e20000000800 */
[----:B------:R-:W-:Y:S01]  /*4d70*/  FADD.FTZ R51, R91, R38 ;  /* 0x000000265b337221 */ /* 0x000fe20000010000 */
[----:B------:R-:W-:Y:S01]  /*4d80*/  FADD.FTZ R38, R24, R7 ;  /* 0x0000000718267221 */ /* 0x000fe20000010000 */
[----:B------:R-:W-:Y:S02]  /*4d90*/  IMAD.MOV.U32 R24, RZ, RZ, R119 ;  /* 0x000000ffff187224 */ /* 0x000fe400078e0077 */
[C---:B------:R-:W-:Y:S01]  /*4da0*/  FADD.FTZ R40, R194.reuse, R51 ;  /* 0x00000033c2287221 */ /* 0x040fe20000010000 */
[----:B------:R-:W-:Y:S01]  /*4db0*/  F2FP.BF16.F32.PACK_AB R194, R194, R91 ;  /* 0x0000005bc2c2723e */ /* 0x000fe200000010ff */
[--C-:B------:R-:W-:Y:S01]  /*4dc0*/  IMAD.MOV.U32 R91, RZ, RZ, R119.reuse ;  /* 0x000000ffff5b7224 */ /* 0x100fe200078e0077 */
[----:B------:R-:W4:Y:S01]  /*4dd0*/  MUFU.EX2 R15, R15 ;  /* 0x0000000f000f7308 */ /* 0x000f220000000800 */
[----:B-1----:R-:W-:Y:S01]  /*4de0*/  FADD.FTZ R7, R13, R38 ;  /* 0x000000260d077221 */ /* 0x002fe20000010000 */
[----:B--2---:R-:W-:-:S02]  /*4df0*/  IMAD.MOV.U32 R59, RZ, RZ, R119 ;  /* 0x000000ffff3b7224 */ /* 0x004fc400078e0077 */
[----:B------:R-:W-:-:S04]  /*4e00*/  IMAD.MOV.U32 R51, RZ, RZ, R119 ;  /* 0x000000ffff337224 */ /* 0x000fc800078e0077 */
[----:B------:R1:W2:Y:S01]  /*4e10*/  MUFU.EX2 R28, R63 ;  /* 0x0000003f001c7308 */ /* 0x0002a20000000800 */
[C---:B---3--:R-:W-:Y:S01]  /*4e20*/  FADD.FTZ R2, R26.reuse, R7 ;  /* 0x000000071a027221 */ /* 0x048fe20000010000 */
[----:B------:R-:W-:Y:S01]  /*4e30*/  F2FP.BF16.F32.PACK_AB R193, R26, R13 ;  /* 0x0000000d1ac1723e */ /* 0x000fe200000010ff */
[----:B------:R-:W-:-:S05]  /*4e40*/  IMAD.MOV.U32 R26, RZ, RZ, R119 ;  /* 0x000000ffff1a7224 */ /* 0x000fca00078e0077 */
[----:B------:R3:W-:Y:S01]  /*4e50*/  MUFU.EX2 R34, R43 ;  /* 0x0000002b00227308 */ /* 0x0007e20000000800 */
[----:B----4-:R-:W-:Y:S01]  /*4e60*/  FADD.FTZ R7, R15, R2 ;  /* 0x000000020f077221 */ /* 0x010fe20000010000 */
[----:B-1----:R-:W-:-:S06]  /*4e70*/  MOV R63, R119 ;  /* 0x00000077003f7202 */ /* 0x002fcc0000000f00 */
[----:B------:R-:W1:Y:S01]  /*4e80*/  MUFU.EX2 R49, R49 ;  /* 0x0000003100317308 */ /* 0x000e620000000800 */
[----:B---3--:R-:W-:Y:S01]  /*4e90*/  FADD.FTZ R43, R93, R40 ;  /* 0x000000285d2b7221 */ /* 0x008fe20000010000 */
[----:B--2---:R-:W-:-:S03]  /*4ea0*/  F2FP.BF16.F32.PACK_AB R195, R28, R15 ;  /* 0x0000000f1cc3723e */ /* 0x004fc600000010ff */
[C---:B------:R-:W-:Y:S01]  /*4eb0*/  FADD.FTZ R38, R188.reuse, R43 ;  /* 0x0000002bbc267221 */ /* 0x040fe20000010000 */
[----:B------:R-:W-:Y:S02]  /*4ec0*/  F2FP.BF16.F32.PACK_AB R188, R188, R93 ;  /* 0x0000005dbcbc723e */ /* 0x000fe400000010ff */
[----:B------:R2:W3:Y:S01]  /*4ed0*/  MUFU.EX2 R184, R103 ;  /* 0x0000006700b87308 */ /* 0x0004e20000000800 */
[----:B------:R-:W-:Y:S01]  /*4ee0*/  FADD.FTZ R43, R97, R38 ;  /* 0x00000026612b7221 */ /* 0x000fe20000010000 */
[----:B------:R-:W-:Y:S01]  /*4ef0*/  FADD.FTZ R38, R28, R7 ;  /* 0x000000071c267221 */ /* 0x000fe20000010000 */
[----:B------:R-:W-:Y:S02]  /*4f00*/  MOV R93, R119 ;  /* 0x00000077005d7202 */ /* 0x000fe40000000f00 */
[C---:B------:R-:W-:Y:S01]  /*4f10*/  FADD.FTZ R40, R190.reuse, R43 ;  /* 0x0000002bbe287221 */ /* 0x040fe20000010000 */
[----:B------:R-:W-:Y:S01]  /*4f20*/  F2FP.BF16.F32.PACK_AB R190, R190, R97 ;  /* 0x00000061bebe723e */ /* 0x000fe200000010ff */
[--C-:B------:R-:W-:Y:S01]  /*4f30*/  IMAD.MOV.U32 R97, RZ, RZ, R119.reuse ;  /* 0x000000ffff617224 */ /* 0x100fe200078e0077 */
[----:B------:R-:W4:Y:S01]  /*4f40*/  MUFU.EX2 R105, R105 ;  /* 0x0000006900697308 */ /* 0x000f220000000800 */
[----:B------:R-:W-:Y:S01]  /*4f50*/  FADD.FTZ R43, R101, R40 ;  /* 0x00000028652b7221 */ /* 0x000fe20000010000 */
[----:B-1----:R-:W-:Y:S01]  /*4f60*/  FADD.FTZ R7, R49, R38 ;  /* 0x0000002631077221 */ /* 0x002fe20000010000 */
[C---:B------:R-:W-:Y:S01]  /*4f70*/  F2FP.BF16.F32.PACK_AB R189, R30.reuse, R49 ;  /* 0x000000311ebd723e */ /* 0x040fe200000010ff */
[----:B------:R-:W-:Y:S01]  /*4f80*/  IMAD.MOV.U32 R49, RZ, RZ, R119 ;  /* 0x000000ffff317224 */ /* 0x000fe200078e0077 */
[----:B--2---:R-:W-:Y:S01]  /*4f90*/  MOV R103, R119 ;  /* 0x0000007700677202 */ /* 0x004fe20000000f00 */
[----:B------:R-:W-:Y:S01]  /*4fa0*/  FADD.FTZ R38, R30, R7 ;  /* 0x000000071e267221 */ /* 0x000fe20000010000 */
[----:B------:R-:W-:Y:S01]  /*4fb0*/  IMAD.MOV.U32 R30, RZ, RZ, R119 ;  /* 0x000000ffff1e7224 */ /* 0x000fe200078e0077 */
[----:B------:R-:W1:Y:S01]  /*4fc0*/  MUFU.EX2 R53, R53 ;  /* 0x0000003500357308 */ /* 0x000e620000000800 */
[C---:B---3--:R-:W-:Y:S01]  /*4fd0*/  FADD.FTZ R40, R184.reuse, R43 ;  /* 0x0000002bb8287221 */ /* 0x048fe20000010000 */
[----:B------:R-:W-:Y:S01]  /*4fe0*/  F2FP.BF16.F32.PACK_AB R184, R184, R101 ;  /* 0x00000065b8b8723e */ /* 0x000fe200000010ff */
[----:B------:R-:W-:Y:S01]  /*4ff0*/  IMAD.MOV.U32 R101, RZ, RZ, R119 ;  /* 0x000000ffff657224 */ /* 0x000fe200078e0077 */
[----:B------:R-:W-:-:S04]  /*5000*/  MOV R28, R119 ;  /* 0x00000077001c7202 */ /* 0x000fc80000000f00 */
[----:B------:R2:W3:Y:S01]  /*5010*/  MUFU.EX2 R186, R107 ;  /* 0x0000006b00ba7308 */ /* 0x0004e20000000800 */
[----:B----4-:R-:W-:-:S07]  /*5020*/  FADD.FTZ R43, R105, R40 ;  /* 0x00000028692b7221 */ /* 0x010fce0000010000 */
[----:B------:R4:W5:Y:S01]  /*5030*/  MUFU.EX2 R32, R55 ;  /* 0x0000003700207308 */ /* 0x0009620000000800 */
[----:B-1----:R-:W-:Y:S01]  /*5040*/  FADD.FTZ R7, R53, R38 ;  /* 0x0000002635077221 */ /* 0x002fe20000010000 */
[----:B--2---:R-:W-:-:S06]  /*5050*/  IMAD.MOV.U32 R107, RZ, RZ, R119 ;  /* 0x000000ffff6b7224 */ /* 0x004fcc00078e0077 */
[----:B------:R-:W1:Y:S01]  /*5060*/  MUFU.EX2 R109, R109 ;  /* 0x0000006d006d7308 */ /* 0x000e620000000800 */
[C---:B---3--:R-:W-:Y:S01]  /*5070*/  FADD.FTZ R40, R186.reuse, R43 ;  /* 0x0000002bba287221 */ /* 0x048fe20000010000 */
[----:B------:R-:W-:Y:S01]  /*5080*/  F2FP.BF16.F32.PACK_AB R186, R186, R105 ;  /* 0x00000069baba723e */ /* 0x000fe200000010ff */
[--C-:B------:R-:W-:Y:S01]  /*5090*/  IMAD.MOV.U32 R105, RZ, RZ, R119.reuse ;  /* 0x000000ffff697224 */ /* 0x100fe200078e0077 */
[----:B------:R-:W-:Y:S01]  /*50a0*/  MOV R43, R119 ;  /* 0x00000077002b7202 */ /* 0x000fe20000000f00 */
[----:B----4-:R-:W-:-:S03]  /*50b0*/  IMAD.MOV.U32 R55, RZ, RZ, R119 ;  /* 0x000000ffff377224 */ /* 0x010fc600078e0077 */
[----:B------:R-:W2:Y:S01]  /*50c0*/  MUFU.EX2 R41, R41 ;  /* 0x0000002900297308 */ /* 0x000ea20000000800 */
[C---:B-----5:R-:W-:Y:S01]  /*50d0*/  FADD.FTZ R38, R32.reuse, R7 ;  /* 0x0000000720267221 */ /* 0x060fe20000010000 */
[----:B------:R-:W-:Y:S01]  /*50e0*/  F2FP.BF16.F32.PACK_AB R191, R32, R53 ;  /* 0x0000003520bf723e */ /* 0x000fe200000010ff */
[----:B------:R-:W-:Y:S01]  /*50f0*/  IMAD.MOV.U32 R32, RZ, RZ, R119 ;  /* 0x000000ffff207224 */ /* 0x000fe200078e0077 */
[----:B------:R-:W-:-:S04]  /*5100*/  MOV R53, R119 ;  /* 0x0000007700357202 */ /* 0x000fc80000000f00 */
[----:B------:R3:W4:Y:S01]  /*5110*/  MUFU.EX2 R180, R111 ;  /* 0x0000006f00b47308 */ /* 0x0007220000000800 */
[----:B-1----:R-:W-:-:S07]  /*5120*/  FADD.FTZ R25, R109, R40 ;  /* 0x000000286d197221 */ /* 0x002fce0000010000 */
[----:B------:R-:W1:Y:S01]  /*5130*/  MUFU.EX2 R113, R113 ;  /* 0x0000007100717308 */ /* 0x000e620000000800 */
[----:B--2---:R-:W-:Y:S01]  /*5140*/  FADD.FTZ R7, R41, R38 ;  /* 0x0000002629077221 */ /* 0x004fe20000010000 */
[C---:B------:R-:W-:Y:S01]  /*5150*/  F2FP.BF16.F32.PACK_AB R185, R34.reuse, R41 ;  /* 0x0000002922b9723e */ /* 0x040fe200000010ff */
[----:B---3--:R-:W-:Y:S02]  /*5160*/  IMAD.MOV.U32 R111, RZ, RZ, R119 ;  /* 0x000000ffff6f7224 */ /* 0x008fe400078e0077 */
[----:B------:R-:W-:Y:S01]  /*5170*/  FADD.FTZ R38, R34, R7 ;  /* 0x0000000722267221 */ /* 0x000fe20000010000 */
[----:B------:R-:W-:Y:S02]  /*5180*/  IMAD.MOV.U32 R41, RZ, RZ, R119 ;  /* 0x000000ffff297224 */ /* 0x000fe400078e0077 */
[----:B------:R-:W2:Y:S01]  /*5190*/  MUFU.EX2 R21, R21 ;  /* 0x0000001500157308 */ /* 0x000ea20000000800 */
[C---:B----4-:R-:W-:Y:S01]  /*51a0*/  FADD.FTZ R40, R180.reuse, R25 ;  /* 0x00000019b4287221 */ /* 0x050fe20000010000 */
[----:B------:R-:W-:Y:S01]  /*51b0*/  F2FP.BF16.F32.PACK_AB R180, R180, R109 ;  /* 0x0000006db4b4723e */ /* 0x000fe200000010ff */
[----:B------:R-:W-:-:S02]  /*51c0*/  IMAD.MOV.U32 R109, RZ, RZ, R119 ;  /* 0x000000ffff6d7224 */ /* 0x000fc400078e0077 */
[----:B------:R-:W-:-:S03]  /*51d0*/  IMAD.MOV.U32 R34, RZ, RZ, R119 ;  /* 0x000000ffff227224 */ /* 0x000fc600078e0077 */
[----:B------:R3:W4:Y:S01]  /*51e0*/  MUFU.EX2 R182, R115 ;  /* 0x0000007300b67308 */ /* 0x0007220000000800 */
[----:B-1----:R-:W-:-:S07]  /*51f0*/  FADD.FTZ R25, R113, R40 ;  /* 0x0000002871197221 */ /* 0x002fce0000010000 */
[----:B------:R1:W5:Y:S01]  /*5200*/  MUFU.EX2 R36, R47 ;  /* 0x0000002f00247308 */ /* 0x0003620000000800 */
[----:B--2---:R-:W-:Y:S01]  /*5210*/  FADD.FTZ R7, R21, R38 ;  /* 0x0000002615077221 */ /* 0x004fe20000010000 */
[----:B---3--:R-:W-:-:S06]  /*5220*/  IMAD.MOV.U32 R115, RZ, RZ, R119 ;  /* 0x000000ffff737224 */ /* 0x008fcc00078e0077 */
[----:B------:R-:W2:Y:S01]  /*5230*/  MUFU.EX2 R117, R117 ;  /* 0x0000007500757308 */ /* 0x000ea20000000800 */
[C---:B----4-:R-:W-:Y:S01]  /*5240*/  FADD.FTZ R42, R182.reuse, R25 ;  /* 0x00000019b62a7221 */ /* 0x050fe20000010000 */
[----:B------:R-:W-:Y:S01]  /*5250*/  F2FP.BF16.F32.PACK_AB R182, R182, R113 ;  /* 0x00000071b6b6723e */ /* 0x000fe200000010ff */
[----:B-1----:R-:W-:Y:S01]  /*5260*/  IMAD.MOV.U32 R47, RZ, RZ, R119 ;  /* 0x000000ffff2f7224 */ /* 0x002fe200078e0077 */
[----:B------:R-:W-:-:S04]  /*5270*/  MOV R113, R119 ;  /* 0x0000007700717202 */ /* 0x000fc80000000f00 */
[----:B------:R-:W1:Y:S01]  /*5280*/  MUFU.EX2 R45, R45 ;  /* 0x0000002d002d7308 */ /* 0x000e620000000800 */
[C---:B-----5:R-:W-:Y:S01]  /*5290*/  FADD.FTZ R40, R36.reuse, R7 ;  /* 0x0000000724287221 */ /* 0x060fe20000010000 */
[----:B------:R-:W-:Y:S01]  /*52a0*/  F2FP.BF16.F32.PACK_AB R187, R36, R21 ;  /* 0x0000001524bb723e */ /* 0x000fe200000010ff */
[----:B------:R-:W-:-:S05]  /*52b0*/  IMAD.MOV.U32 R36, RZ, RZ, R119 ;  /* 0x000000ffff247224 */ /* 0x000fca00078e0077 */
[----:B------:R-:W3:Y:S01]  /*52c0*/  MUFU.EX2 R176, R121 ;  /* 0x0000007900b07308 */ /* 0x000ee20000000800 */
[----:B--2---:R-:W-:-:S07]  /*52d0*/  FADD.FTZ R25, R117, R42 ;  /* 0x0000002a75197221 */ /* 0x004fce0000010000 */
[----:B------:R2:W4:Y:S01]  /*52e0*/  MUFU.EX2 R2, R35 ;  /* 0x0000002300027308 */ /* 0x0005220000000800 */
[----:B-1----:R-:W-:-:S07]  /*52f0*/  FADD.FTZ R7, R45, R40 ;  /* 0x000000282d077221 */ /* 0x002fce0000010000 */
[----:B------:R-:W1:Y:S01]  /*5300*/  MUFU.EX2 R123, R123 ;  /* 0x0000007b007b7308 */ /* 0x000e620000000800 */
[C---:B---3--:R-:W-:Y:S01]  /*5310*/  FADD.FTZ R42, R176.reuse, R25 ;  /* 0x00000019b02a7221 */ /* 0x048fe20000010000 */
[----:B------:R-:W-:Y:S01]  /*5320*/  F2FP.BF16.F32.PACK_AB R176, R176, R117 ;  /* 0x00000075b0b0723e */ /* 0x000fe200000010ff */
[--C-:B------:R-:W-:Y:S02]  /*5330*/  IMAD.MOV.U32 R117, RZ, RZ, R119.reuse ;  /* 0x000000ffff757224 */ /* 0x100fe400078e0077 */
[----:B--2---:R-:W-:-:S03]  /*5340*/  IMAD.MOV.U32 R35, RZ, RZ, R119 ;  /* 0x000000ffff237224 */ /* 0x004fc600078e0077 */
[----:B------:R-:W2:Y:S01]  /*5350*/  MUFU.EX2 R29, R29 ;  /* 0x0000001d001d7308 */ /* 0x000ea20000000800 */
[C---:B----4-:R-:W-:Y:S01]  /*5360*/  FADD.FTZ R40, R2.reuse, R7 ;  /* 0x0000000702287221 */ /* 0x050fe20000010000 */
[----:B------:R-:W-:Y:S01]  /*5370*/  F2FP.BF16.F32.PACK_AB R181, R2, R45 ;  /* 0x0000002d02b5723e */ /* 0x000fe200000010ff */
[----:B------:R-:W-:Y:S02]  /*5380*/  IMAD.MOV.U32 R2, RZ, RZ, 0x3f800000 ;  /* 0x3f800000ff027424 */ /* 0x000fe400078e00ff */
[----:B------:R-:W-:-:S03]  /*5390*/  IMAD.MOV.U32 R45, RZ, RZ, R119 ;  /* 0x000000ffff2d7224 */ /* 0x000fc600078e0077 */
[----:B------:R-:W3:Y:S01]  /*53a0*/  MUFU.EX2 R12, R12 ;  /* 0x0000000c000c7308 */ /* 0x000ee20000000800 */
[----:B-1----:R-:W-:Y:S01]  /*53b0*/  FADD.FTZ R7, R123, R42 ;  /* 0x0000002a7b077221 */ /* 0x002fe20000010000 */
[----:B------:R-:W-:-:S06]  /*53c0*/  IMAD.MOV.U32 R42, RZ, RZ, R119 ;  /* 0x000000ffff2a7224 */ /* 0x000fcc00078e0077 */
[----:B------:R1:W4:Y:S01]  /*53d0*/  MUFU.EX2 R6, R39 ;  /* 0x0000002700067308 */ /* 0x0003220000000800 */
[----:B--2---:R-:W-:Y:S01]  /*53e0*/  FADD.FTZ R25, R29, R40 ;  /* 0x000000281d197221 */ /* 0x004fe20000010000 */
[----:B------:R-:W-:-:S06]  /*53f0*/  IMAD.MOV.U32 R40, RZ, RZ, R119 ;  /* 0x000000ffff287224 */ /* 0x000fcc00078e0077 */
[----:B------:R-:W2:Y:S01]  /*5400*/  MUFU.EX2 R57, R57 ;  /* 0x0000003900397308 */ /* 0x000ea20000000800 */
[C---:B---3--:R-:W-:Y:S01]  /*5410*/  FADD.FTZ R7, R12.reuse, R7 ;  /* 0x000000070c077221 */ /* 0x048fe20000010000 */
[----:B------:R-:W-:Y:S01]  /*5420*/  F2FP.BF16.F32.PACK_AB R178, R12, R123 ;  /* 0x0000007b0cb2723e */ /* 0x000fe200000010ff */
[----:B-1----:R-:W-:-:S05]  /*5430*/  IMAD.MOV.U32 R39, RZ, RZ, R119 ;  /* 0x000000ffff277224 */ /* 0x002fca00078e0077 */
[----:B------:R1:W3:Y:S01]  /*5440*/  MUFU.EX2 R38, R27 ;  /* 0x0000001b00267308 */ /* 0x0002e20000000800 */
[C---:B----4-:R-:W-:Y:S01]  /*5450*/  FADD.FTZ R12, R6.reuse, R25 ;  /* 0x00000019060c7221 */ /* 0x050fe20000010000 */
[----:B------:R-:W-:Y:S01]  /*5460*/  F2FP.BF16.F32.PACK_AB R183, R6, R29 ;  /* 0x0000001d06b7723e */ /* 0x000fe200000010ff */
[----:B------:R-:W-:Y:S02]  /*5470*/  IMAD.MOV.U32 R6, RZ, RZ, 0x3f800000 ;  /* 0x3f800000ff067424 */ /* 0x000fe400078e00ff */
[--C-:B------:R-:W-:Y:S02]  /*5480*/  IMAD.MOV.U32 R29, RZ, RZ, R119.reuse ;  /* 0x000000ffff1d7224 */ /* 0x100fe400078e0077 */
[--C-:B------:R-:W-:Y:S01]  /*5490*/  IMAD.MOV.U32 R25, RZ, RZ, R119.reuse ;  /* 0x000000ffff197224 */ /* 0x100fe200078e0077 */
[----:B------:R-:W4:Y:S01]  /*54a0*/  MUFU.EX2 R61, R61 ;  /* 0x0000003d003d7308 */ /* 0x000f220000000800 */
[----:B--2---:R-:W-:Y:S01]  /*54b0*/  FADD.FTZ R5, R57, R12 ;  /* 0x0000000c39057221 */ /* 0x004fe20000010000 */
[----:B-1----:R-:W-:-:S06]  /*54c0*/  IMAD.MOV.U32 R27, RZ, RZ, R119 ;  /* 0x000000ffff1b7224 */ /* 0x002fcc00078e0077 */
[----:B------:R1:W2:Y:S01]  /*54d0*/  MUFU.EX2 R10, R31 ;  /* 0x0000001f000a7308 */ /* 0x0002a20000000800 */
[C---:B---3--:R-:W-:Y:S01]  /*54e0*/  FADD.FTZ R12, R38.reuse, R5 ;  /* 0x00000005260c7221 */ /* 0x048fe20000010000 */
[----:B------:R-:W-:Y:S01]  /*54f0*/  F2FP.BF16.F32.PACK_AB R177, R38, R57 ;  /* 0x0000003926b1723e */ /* 0x000fe200000010ff */
[--C-:B------:R-:W-:Y:S01]  /*5500*/  IMAD.MOV.U32 R57, RZ, RZ, R119.reuse ;  /* 0x000000ffff397224 */ /* 0x100fe200078e0077 */
[----:B------:R-:W-:Y:S01]  /*5510*/  MOV R38, R119 ;  /* 0x0000007700267202 */ /* 0x000fe20000000f00 */
[----:B----4-:R-:W-:Y:S01]  /*5520*/  FADD.FTZ R5, R61, R12 ;  /* 0x0000000c3d057221 */ /* 0x010fe20000010000 */
[----:B-1----:R-:W-:Y:S01]  /*5530*/  IMAD.MOV.U32 R31, RZ, RZ, R119 ;  /* 0x000000ffff1f7224 */ /* 0x002fe200078e0077 */
[C---:B--2---:R-:W-:Y:S02]  /*5540*/  F2FP.BF16.F32.PACK_AB R179, R10.reuse, R61 ;  /* 0x0000003d0ab3723e */ /* 0x044fe400000010ff */
[----:B------:R-:W-:Y:S01]  /*5550*/  FADD.FTZ R5, R10, R5 ;  /* 0x000000050a057221 */ /* 0x000fe20000010000 */
[----:B------:R-:W-:Y:S01]  /*5560*/  IMAD.MOV.U32 R61, RZ, RZ, R119 ;  /* 0x000000ffff3d7224 */ /* 0x000fe200078e0077 */
[----:B------:R-:W-:Y:S06]  /*5570*/  @!P2 BRA `(.L_x_2864) ;  /* 0x0000003c00b4a947 */ /* 0x000fec0003800000 */
[----:B------:R-:W-:Y:S01]  /*5580*/  R2UR UR60, R17 ;  /* 0x00000000113c72ca */ /* 0x000fe200000e0000 */
[----:B------:R-:W-:Y:S01]  /*5590*/  IMAD.MOV.U32 R9, RZ, RZ, R4 ;  /* 0x000000ffff097224 */ /* 0x000fe200078e0004 */
[----:B------:R-:W-:Y:S01]  /*55a0*/  MOV R10, R3 ;  /* 0x00000003000a7202 */ /* 0x000fe20000000f00 */
[----:B------:R-:W-:Y:S01]  /*55b0*/  IMAD.MOV.U32 R2, RZ, RZ, 0x3f800000 ;  /* 0x3f800000ff027424 */ /* 0x000fe200078e00ff */
        /* <DEDUP_REMOVED lines=48> */
[----:B------:R-:W-:Y:S01]  /*58c0*/  UIADD3 UR61, UR61, -0x2, URZ ;  /* 0xfffffffe3d3d7890 */ /* 0x000fe2000fffe03f */
[----:B------:R-:W-:-:S11]  /*58d0*/  UMOV UR37, UR38 ;  /* 0x0000002600257c82 */ /* 0x000fd60008000000 */
.L_x_2873:
        /* <DEDUP_REMOVED lines=8> */
.L_x_2865:
        /* <DEDUP_REMOVED lines=8> */
.L_x_2866:
[----:B--2---:R-:W-:Y:S05]  /*59e0*/  @P2 BRA `(.L_x_2867) ;  /* 0x0000000000082947 */ /* 0x004fea0003800000 */
[----:B------:R-:W2:Y:S02]  /*59f0*/  SYNCS.PHASECHK.TRANS64.TRYWAIT P2, [UR39+0x36830], R0 ;  /* 0x03683000ff0075a7 */ /* 0x000ea40008040167 */
[----:B--2---:R-:W-:Y:S05]  /*5a00*/  @!P2 BRA `(.L_x_2868) ;  /* 0x0000008c0074a947 */ /* 0x004fea0003800000 */
.L_x_2867:
[----:B------:R-:W-:Y:S01]  /*5a10*/  R2UR UR4, R8 ;  /* 0x00000000080472ca */ /* 0x000fe200000e0000 */
[----:B------:R-:W-:Y:S01]  /*5a20*/  WARPGROUP.ARRIVE ;  /* 0x00000000000079c5 */ /* 0x000fe20000000000 */
[----:B------:R-:W-:Y:S01]  /*5a30*/  UMOV UR59, 0x40000040 ;  /* 0x40000040003b7882 */ /* 0x000fe20000000000 */
        /* <DEDUP_REMOVED lines=10> */
[----:B------:R-:W-:Y:S01]  /*5ae0*/  UIMAD UR4, UR38, 0xa80, UR4 ;  /* 0x00000a80260478a4 */ /* 0x000fe2000f8e0204 */
[-C--:B------:R-:W-:Y:S01]  /*5af0*/  FMUL.FTZ R24, R24, R6.reuse ;  /* 0x0000000618187220 */ /* 0x080fe20000410000 */
[----:B------:R-:W-:Y:S01]  /*5b00*/  UMOV UR55, 0x40000040 ;  /* 0x4000004000377882 */ /* 0x000fe20000000000 */
[----:B------:R-:W-:Y:S01]  /*5b10*/  UMOV UR7, 0x40000040 ;  /* 0x4000004000077882 */ /* 0x000fe20000000000 */
[----:B------:R-:W-:Y:S01]  /*5b20*/  UIADD3 UR5, UR4, 0x80, URZ ;  /* 0x0000008004057890 */ /* 0x000fe2000fffe03f */
[-C--:B------:R-:W-:Y:S01]  /*5b30*/  FMUL.FTZ R25, R25, R6.reuse ;  /* 0x0000000619197220 */ /* 0x080fe20000410000 */
[----:B------:R-:W-:Y:S01]  /*5b40*/  UIADD3 UR6, UR4, 0x100, URZ ;  /* 0x0000010004067890 */ /* 0x000fe2000fffe03f */
[-C--:B------:R-:W-:Y:S01]  /*5b50*/  FMUL.FTZ R28, R28, R6.reuse ;  /* 0x000000061c1c7220 */ /* 0x080fe20000410000 */
[----:B------:R-:W-:Y:S01]  /*5b60*/  UMOV UR58, UR4 ;  /* 0x00000004003a7c82 */ /* 0x000fe20008000000 */
[----:B------:R-:W-:Y:S01]  /*5b70*/  UIADD3 UR10, UR4, 0x2, URZ ;  /* 0x00000002040a7890 */ /* 0x000fe2000fffe03f */
[----:B------:R-:W-:Y:S01]  /*5b80*/  HGMMA.64x16x16.F32.BF16 R168, gdesc[UR56], RZ, !UPT, gsb0 ;  /* 0x0020000038a879f0 */ /* 0x000fe2000c0018ff */
        /* <DEDUP_REMOVED lines=60> */
[----:B------:R-:W-:Y:S01]  /*5f50*/  UMOV UR59, 0x40000040 ;  /* 0x40000040003b7882 */ /* 0x000fe20000000000 */
[----:B------:R-:W-:Y:S01]  /*5f60*/  UIADD3 UR6, UR4, 0x200, URZ ;  /* 0x0000020004067890 */ /* 0x000fe2000fffe03f */
        /* <DEDUP_REMOVED lines=51> */
[----:B------:R-:W-:-:S04]  /*62a0*/  FMUL.FTZ R119, R119, R2 ;  /* 0x0000000277777220 */ /* 0x000fc80000410000 */
[----:B------:R-:W-:Y:S01]  /*62b0*/  HGMMA.64x16x16.F32.BF16 R152, gdesc[UR56], RZ, !UPT, gsb0 ;  /* 0x00200000389879f0 */ /* 0x000fe2000c0018ff */
[----:B------:R-:W-:Y:S01]  /*62c0*/  UMOV UR58, UR5 ;  /* 0x00000005003a7c82 */ /* 0x000fe20008000000 */
[----:B------:R-:W-:Y:S01]  /*62d0*/  UMOV UR59, 0x40000040 ;  /* 0x40000040003b7882 */ /* 0x000fe20000000000 */
[----:B------:R-:W-:Y:S01]  /*62e0*/  UIADD3 UR5, UR4, 0x280, URZ ;  /* 0x0000028004057890 */ /* 0x000fe2000fffe03f */
[----:B------:R-:W-:Y:S02]  /*62f0*/  WARPGROUP.DEPBAR.LE gsb0, 0x0 ;  /* 0x00008000000079c5 */ /* 0x000fe40000010000 */
[----:B------:R-:W-:-:S06]  /*6300*/  WARPGROUP.ARRIVE ;  /* 0x00000000000079c5 */ /* 0x000fcc0000000000 */
        /* <DEDUP_REMOVED lines=18> */
[----:B------:R-:W-:Y:S03]  /*6430*/  HGMMA.64x16x16.F32.BF16 R120, gdesc[UR56], RZ, !UPT, gsb0 ;  /* 0x00200000387879f0 */ /* 0x000fe6000c0018ff */
        /* <DEDUP_REMOVED lines=433> */
.L_x_2869:
[----:B------:R-:W-:Y:S02]  /*7f50*/  R2UR UR4, R16 ;  /* 0x00000000100472ca */ /* 0x000fe400000e0000 */
[----:B-12---:R-:W-:-:S04]  /*7f60*/  MOV R0, UR60 ;  /* 0x0000003c00007c02 */ /* 0x006fc80008000f00 */
[----:B------:R-:W-:-:S07]  /*7f70*/  SHF.L.U32 R0, R0, 0x1f, RZ ;  /* 0x0000001f00007819 */ /* 0x000fce00000006ff */
[----:B------:R-:W-:-:S09]  /*7f80*/  ULEA UR4, UR37, UR4, 0x3 ;  /* 0x0000000425047291 */ /* 0x000fd2000f8e183f */
[----:B------:R1:W2:Y:S01]  /*7f90*/  SYNCS.PHASECHK.TRANS64.TRYWAIT P2, [UR4+0x36850], R0 ;  /* 0x03685000ff0075a7 */ /* 0x0002a20008040144 */
[----:B------:R-:W-:Y:S05]  /*7fa0*/  @!P0 BRA `(.L_x_2870) ;  /* 0x0000000000048947 */ /* 0x000fea0003800000 */
[----:B------:R-:W-:Y:S01]  /*7fb0*/  BPT.TRAP 0x1 ;  /* 0x000000040000795c */ /* 0x000fe20000300000 */
.L_x_2870:
[----:B--2---:R-:W-:Y:S05]  /*7fc0*/  @P2 BRA `(.L_x_2871) ;  /* 0x0000000000082947 */ /* 0x004fea0003800000 */
[----:B------:R-:W2:Y:S02]  /*7fd0*/  SYNCS.PHASECHK.TRANS64.TRYWAIT P2, [UR4+0x36850], R0 ;  /* 0x03685000ff0075a7 */ /* 0x000ea40008040144 */
[----:B--2---:R-:W-:Y:S05]  /*7fe0*/  @!P2 BRA `(.L_x_2872) ;  /* 0x000000680014a947 */ /* 0x004fea0003800000 */
.L_x_2871:
[----:B------:R-:W-:Y:S01]  /*7ff0*/  R2UR UR5, R16 ;  /* 0x00000000100572ca */ /* 0x000fe200000e0000 */
[----:B------:R-:W-:Y:S01]  /*8000*/  WARPGROUP.ARRIVE ;  /* 0x00000000000079c5 */ /* 0x000fe20000000000 */
[----:B------:R-:W-:Y:S01]  /*8010*/  UMOV UR7, 0x40000040 ;  /* 0x4000004000077882 */ /* 0x000fe20000000000 */
[----:B-12---:R-:W-:Y:S02]  /*8020*/  FMNMX.FTZ R0, R168, R9, !PT ;  /* 0x00000009a8007209 */ /* 0x006fe40007810000 */
[----:B------:R-:W-:Y:S02]  /*8030*/  ISETP.LT.AND P2, PT, RZ, UR61, PT ;  /* 0x0000003dff007c0c */ /* 0x000fe4000bf41270 */
[----:B------:R-:W-:Y:S02]  /*8040*/  FMNMX.FTZ R3, R169, R0, !PT ;  /* 0x00000000a9037209 */ /* 0x000fe40007810000 */
[----:B------:R-:W-:Y:S02]  /*8050*/  R2UR UR60, R17 ;  /* 0x00000000113c72ca */ /* 0x000fe400000e0000 */
[----:B------:R-:W-:-:S02]  /*8060*/  FMNMX.FTZ R0, R172, R3, !PT ;  /* 0x00000003ac007209 */ /* 0x000fc40007810000 */
[----:B------:R-:W-:Y:S02]  /*8070*/  UIADD3 UR5, UR5, 0x400, URZ ;  /* 0x0000040005057890 */ /* 0x000fe4000fffe03f */
[----:B------:R-:W-:Y:S02]  /*8080*/  FMNMX.FTZ R3, R173, R0, !PT ;  /* 0x00000000ad037209 */ /* 0x000fe40007810000 */
[----:B------:R-:W-:Y:S02]  /*8090*/  USHF.R.U32.HI UR5, URZ, 0x4, UR5 ;  /* 0x000000043f057899 */ /* 0x000fe40008011605 */
[----:B------:R-:W-:Y:S02]  /*80a0*/  FMNMX.FTZ R0, R160, R3, !PT ;  /* 0x00000003a0007209 */ /* 0x000fe40007810000 */
[----:B------:R-:W-:Y:S02]  /*80b0*/  ULOP3.LUT UR5, UR5, 0x3fff, URZ, 0xc0, !UPT ;  /* 0x00003fff05057892 */ /* 0x000fe4000f8ec03f */
[----:B------:R-:W-:-:S02]  /*80c0*/  FMNMX.FTZ R3, R161, R0, !PT ;  /* 0x00000000a1037209 */ /* 0x000fc40007810000 */
[----:B------:R-:W-:Y:S02]  /*80d0*/  ULOP3.LUT UR5, UR5, 0x3800000, URZ, 0xfc, !UPT ;  /* 0x0380000005057892 */ /* 0x000fe4000f8efc3f */
[----:B------:R-:W-:Y:S02]  /*80e0*/  FMNMX.FTZ R0, R164, R3, !PT ;  /* 0x00000003a4007209 */ /* 0x000fe40007810000 */
[----:B------:R-:W-:Y:S02]  /*80f0*/  UIMAD UR5, UR37, 0xa80, UR5 ;  /* 0x00000a80250578a4 */ /* 0x000fe4000f8e0205 */
[----:B------:R-:W-:Y:S01]  /*8100*/  FMNMX.FTZ R3, R165, R0, !PT ;  /* 0x00000000a5037209 */ /* 0x000fe20007810000 */
[----:B------:R-:W-:-:S03]  /*8110*/  UMOV UR37, UR38 ;  /* 0x0000002600257c82 */ /* 0x000fc60008000000 */
[----:B------:R-:W-:Y:S01]  /*8120*/  FMNMX.FTZ R0, R152, R3, !PT ;  /* 0x0000000398007209 */ /* 0x000fe20007810000 */
[----:B------:R-:W-:Y:S02]  /*8130*/  UMOV UR6, UR5 ;  /* 0x0000000500067c82 */ /* 0x000fe40008000000 */
[----:B------:R-:W-:Y:S01]  /*8140*/  HGMMA.64x192x16.F32.BF16 R24, R200, gdesc[UR4].tnspB, R24, gsb0 ;  /* 0x42e00004c8187df0 */ /* 0x000fe20008001818 */
        /* <DEDUP_REMOVED lines=21> */
[----:B------:R-:W1:Y:S03]  /*82a0*/  LDC R0, c[0x0][0x988] ;  /* 0x00026200ff007b82 */ /* 0x000e660000000800 */
[----:B------:R-:W2:Y:S02]  /*82b0*/  SHFL.BFLY PT, R3, R2, 0x2, 0x1f ;  /* 0x0c401f0002037f89 */ /* 0x000ea400000e0000 */
[----:B--2---:R-:W-:Y:S02]  /*82c0*/  FMNMX.FTZ R3, R2, R3, !PT ;  /* 0x0000000302037209 */ /* 0x004fe40007810000 */
[----:B------:R-:W-:-:S03]  /*82d0*/  FMNMX.FTZ R2, R170, R10, !PT ;  /* 0x0000000aaa027209 */ /* 0x000fc60007810000 */
[----:B------:R-:W2:Y:S02]  /*82e0*/  SHFL.BFLY PT, R4, R3, 0x1, 0x1f ;  /* 0x0c201f0003047f89 */ /* 0x000ea400000e0000 */
[----:B--2---:R-:W-:Y:S02]  /*82f0*/  FMNMX.FTZ R4, R3, R4, !PT ;  /* 0x0000000403047209 */ /* 0x004fe40007810000 */
[----:B------:R-:W-:-:S03]  /*8300*/  FMNMX.FTZ R3, R171, R2, !PT ;  /* 0x00000002ab037209 */ /* 0x000fc60007810000 */
[----:B------:R-:W-:Y:S01]  /*8310*/  FADD.FTZ R9, -R4, R9 ;  /* 0x0000000904097221 */ /* 0x000fe20000010100 */
[----:B------:R-:W-:-:S03]  /*8320*/  FMNMX.FTZ R2, R174, R3, !PT ;  /* 0x00000003ae027209 */ /* 0x000fc60007810000 */
[----:B-1----:R-:W-:Y:S01]  /*8330*/  FMUL.FTZ R6, R9, R0 ;  /* 0x0000000009067220 */ /* 0x002fe20000410000 */
[----:B------:R-:W-:-:S04]  /*8340*/  FMNMX.FTZ R3, R175, R2, !PT ;  /* 0x00000002af037209 */ /* 0x000fc80007810000 */
[----:B------:R-:W-:Y:S01]  /*8350*/  FMNMX.FTZ R2, R162, R3, !PT ;  /* 0x00000003a2027209 */ /* 0x000fe20007810000 */
[----:B------:R-:W-:Y:S03]  /*8360*/  MUFU.EX2 R6, R6 ;  /* 0x0000000600067308 */ /* 0x000fe60000000800 */
        /* <DEDUP_REMOVED lines=15> */
[----:B------:R-:W-:Y:S01]  /*8460*/  WARPGROUP.ARRIVE ;  /* 0x00000000000079c5 */ /* 0x000fe20000000000 */
[----:B------:R-:W-:-:S04]  /*8470*/  FMNMX.FTZ R3, R143, R2, !PT ;  /* 0x000000028f037209 */ /* 0x000fc80007810000 */
[----:B------:R-:W-:Y:S01]  /*8480*/  FMNMX.FTZ R2, R130, R3, !PT ;  /* 0x0000000382027209 */ /* 0x000fe20007810000 */
[----:B------:R-:W-:Y:S01]  /*8490*/  HGMMA.64x192x16.F32.BF16 R24, R196, gdesc[UR4].tnspB, R24, gsb0 ;  /* 0x42e00004c4187df0 */ /* 0x000fe20008001818 */
        /* <DEDUP_REMOVED lines=12> */
[----:B-1----:R-:W-:Y:S01]  /*8560*/  FMNMX.FTZ R3, R14, R3, !PT ;  /* 0x000000030e037209 */ /* 0x002fe20007810000 */
[----:B------:R-:W-:Y:S02]  /*8570*/  WARPGROUP.DEPBAR.LE gsb0, 0x0 ;  /* 0x00008000000079c5 */ /* 0x000fe40000010000 */
[----:B------:R-:W-:-:S06]  /*8580*/  WARPGROUP.ARRIVE ;  /* 0x00000000000079c5 */ /* 0x000fcc0000000000 */
[----:B------:R-:W-:Y:S01]  /*8590*/  HGMMA.64x192x16.F32.BF16 R24, R192, gdesc[UR4].tnspB, R24, gsb0 ;  /* 0x42e00004c0187df0 */ /* 0x000fe20008001818 */
[----:B------:R-:W-:Y:S01]  /*85a0*/  UIADD3 UR6, UR5, 0x180, URZ ;  /* 0x0000018005067890 */ /* 0x000fe2000fffe03f */
[----:B------:R-:W-:Y:S01]  /*85b0*/  UMOV UR7, 0x40000040 ;  /* 0x4000004000077882 */ /* 0x000fe20000000000 */
[----:B------:R-:W-:Y:S02]  /*85c0*/  WARPGROUP.DEPBAR.LE gsb0, 0x0 ;  /* 0x00008000000079c5 */ /* 0x000fe40000010000 */
[----:B------:R-:W-:-:S15]  /*85d0*/  WARPGROUP.ARRIVE ;  /* 0x00000000000079c5 */ /* 0x000fde0000000000 */
[----:B------:R-:W-:Y:S01]  /*85e0*/  HGMMA.64x192x16.F32.BF16 R24, R188, gdesc[UR4].tnspB, R24, gsb0 ;  /* 0x42e00004bc187df0 */ /* 0x000fe20008001818 */
[----:B------:R-:W-:Y:S01]  /*85f0*/  UIADD3 UR6, UR5, 0x200, URZ ;  /* 0x0000020005067890 */ /* 0x000fe2000fffe03f */
[----:B------:R-:W-:Y:S01]  /*8600*/  UMOV UR7, 0x40000040 ;  /* 0x4000004000077882 */ /* 0x000fe20000000000 */
[----:B------:R-:W-:Y:S02]  /*8610*/  WARPGROUP.DEPBAR.LE gsb0, 0x0 ;  /* 0x00008000000079c5 */ /* 0x000fe40000010000 */
[----:B------:R-:W-:Y:S01]  /*8620*/  WARPGROUP.ARRIVE ;  /* 0x00000000000079c5 */ /* 0x000fe20000000000 */
[----:B------:R-:W-:-:S04]  /*8630*/  FMUL.FTZ R189, R4, R0 ;  /* 0x0000000004bd7220 */ /* 0x000fc80000410000 */
[----:B------:R-:W-:-:S10]  /*8640*/  FFMA.FTZ R21, R153, R0, -R189 ;  /* 0x0000000099157223 */ /* 0x000fd400000108bd */
[----:B------:R-:W-:Y:S01]  /*8650*/  HGMMA.64x192x16.F32.BF16 R24, R184, gdesc[UR4].tnspB, R24, gsb0 ;  /* 0x42e00004b8187df0 */ /* 0x000fe20008001818 */
[----:B------:R-:W-:Y:S01]  /*8660*/  UIADD3 UR6, UR5, 0x280, URZ ;  /* 0x0000028005067890 */ /* 0x000fe2000fffe03f */
[-CC-:B------:R-:W-:Y:S01]  /*8670*/  FFMA.FTZ R153, R157, R0.reuse, -R189.reuse ;  /* 0x000000009d997223 */ /* 0x180fe200000108bd */
[----:B------:R-:W-:Y:S01]  /*8680*/  UMOV UR7, 0x40000040 ;  /* 0x4000004000077882 */ /* 0x000fe20000000000 */
[----:B------:R-:W-:Y:S01]  /*8690*/  FADD.FTZ R157, -R3, R10 ;  /* 0x0000000a039d7221 */ /* 0x000fe20000010100 */
[-CC-:B------:R-:W-:Y:S01]  /*86a0*/  FFMA.FTZ R9, R168, R0.reuse, -R189.reuse ;  /* 0x00000000a8097223 */ /* 0x180fe200000108bd */
[-CC-:B------:R-:W-:Y:S01]  /*86b0*/  FFMA.FTZ R200, R169, R0.reuse, -R189.reuse ;  /* 0x00000000a9c87223 */ /* 0x180fe200000108bd */
[-CC-:B------:R-:W-:Y:S01]  /*86c0*/  FFMA.FTZ R202, R172, R0.reuse, -R189.reuse ;  /* 0x00000000acca7223 */ /* 0x180fe200000108bd */
[-C--:B------:R-:W-:Y:S01]  /*86d0*/  FMUL.FTZ R2, R157, R0.reuse ;  /* 0x000000009d027220 */ /* 0x080fe20000410000 */
[-C--:B------:R-:W-:Y:S01]  /*86e0*/  FMUL.FTZ R157, R3, R0.reuse ;  /* 0x00000000039d7220 */ /* 0x080fe20000410000 */
[-CC-:B------:R-:W-:Y:S01]  /*86f0*/  FFMA.FTZ R11, R173, R0.reuse, -R189.reuse ;  /* 0x00000000ad0b7223 */ /* 0x180fe200000108bd */
[----:B------:R-:W1:Y:S01]  /*8700*/  MUFU.EX2 R9, R9 ;  /* 0x0000000900097308 */ /* 0x000e620000000800 */
[-C--:B------:R-:W-:Y:S01]  /*8710*/  FFMA.FTZ R196, R160, R0.reuse, -R189 ;  /* 0x00000000a0c47223 */ /* 0x080fe200000108bd */
[-CC-:B------:R-:W-:Y:S01]  /*8720*/  FFMA.FTZ R201, R170, R0.reuse, -R157.reuse ;  /* 0x00000000aac97223 */ /* 0x180fe2000001089d */
[-CC-:B------:R-:W-:Y:S01]  /*8730*/  FFMA.FTZ R10, R171, R0.reuse, -R157.reuse ;  /* 0x00000000ab0a7223 */ /* 0x180fe2000001089d */
[-CC-:B------:R-:W-:Y:S01]  /*8740*/  FFMA.FTZ R203, R174, R0.reuse, -R157.reuse ;  /* 0x00000000aecb7223 */ /* 0x180fe2000001089d */
[-C--:B------:R-:W-:Y:S01]  /*8750*/  FFMA.FTZ R20, R175, R0.reuse, -R157 ;  /* 0x00000000af147223 */ /* 0x080fe2000001089d */
        /* <DEDUP_REMOVED lines=19> */
[-C--:B------:R-:W-:Y:S01]  /*8890*/  FFMA.FTZ R125, R125, R0.reuse, -R189 ;  /* 0x000000007d7d7223 */ /* 0x080fe200000108bd */
[-CC-:B------:R-:W-:Y:S01]  /*88a0*/  FFMA.FTZ R197, R162, R0.reuse, -R157.reuse ;  /* 0x00000000a2c57223 */ /* 0x180fe2000001089d */
[-C--:B------:R-:W-:Y:S01]  /*88b0*/  FFMA.FTZ R120, R163, R0.reuse, -R157 ;  /* 0x00000000a3787223 */ /* 0x080fe2000001089d */
[----:B-1----:R-:W-:Y:S01]  /*88c0*/  FFMA.FTZ R7, R6, R7, R9 ;  /* 0x0000000706077223 */ /* 0x002fe20000010009 */
[-CC-:B------:R-:W-:Y:S01]  /*88d0*/  FFMA.FTZ R199, R166, R0.reuse, -R157.reuse ;  /* 0x00000000a6c77223 */ /* 0x180fe2000001089d */
[-CC-:B------:R-:W-:Y:S01]  /*88e0*/  FFMA.FTZ R193, R154, R0.reuse, -R157.reuse ;  /* 0x000000009ac17223 */ /* 0x180fe2000001089d */
[-C--:B------:R-:W-:Y:S01]  /*88f0*/  FFMA.FTZ R195, R158, R0.reuse, -R157 ;  /* 0x000000009ec37223 */ /* 0x080fe2000001089d */
[----:B------:R-:W1:Y:S01]  /*8900*/  MUFU.EX2 R10, R10 ;  /* 0x0000000a000a7308 */ /* 0x000e620000000800 */
[----:B--2---:R-:W-:Y:S01]  /*8910*/  FFMA.FTZ R5, R2, R5, R201 ;  /* 0x0000000502057223 */ /* 0x004fe200000100c9 */
[-CC-:B------:R-:W-:Y:S01]  /*8920*/  FFMA.FTZ R191, R150, R0.reuse, -R157.reuse ;  /* 0x0000000096bf7223 */ /* 0x180fe2000001089d */
[-CC-:B------:R-:W-:Y:S01]  /*8930*/  FFMA.FTZ R151, R151, R0.reuse, -R157.reuse ;  /* 0x0000000097977223 */ /* 0x180fe2000001089d */
[-CC-:B------:R-:W-:Y:S01]  /*8940*/  FFMA.FTZ R143, R143, R0.reuse, -R157.reuse ;  /* 0x000000008f8f7223 */ /* 0x180fe2000001089d */
[-CC-:B------:R-:W-:Y:S01]  /*8950*/  FFMA.FTZ R130, R130, R0.reuse, -R157.reuse ;  /* 0x0000000082827223 */ /* 0x180fe2000001089d */
[-CC-:B------:R-:W-:Y:S01]  /*8960*/  FFMA.FTZ R131, R131, R0.reuse, -R157.reuse ;  /* 0x0000000083837223 */ /* 0x180fe2000001089d */
[-C--:B------:R-:W-:Y:S01]  /*8970*/  FFMA.FTZ R134, R134, R0.reuse, -R157 ;  /* 0x0000000086867223 */ /* 0x080fe2000001089d */
[----:B------:R-:W-:Y:S01]  /*8980*/  MUFU.EX2 R202, R202 ;  /* 0x000000ca00ca7308 */ /* 0x000fe20000000800 */
[----:B---3--:R-:W-:Y:S01]  /*8990*/  FADD.FTZ R7, R200, R7 ;  /* 0x00000007c8077221 */ /* 0x008fe20000010000 */
[-CC-:B------:R-:W-:Y:S01]  /*89a0*/  FFMA.FTZ R135, R135, R0.reuse, -R157.reuse ;  /* 0x0000000087877223 */ /* 0x180fe2000001089d */
[-CC-:B------:R-:W-:Y:S01]  /*89b0*/  FFMA.FTZ R122, R122, R0.reuse, -R157.reuse ;  /* 0x000000007a7a7223 */ /* 0x180fe2000001089d */
[-CC-:B------:R-:W-:Y:S01]  /*89c0*/  FFMA.FTZ R123, R123, R0.reuse, -R157.reuse ;  /* 0x000000007b7b7223 */ /* 0x180fe2000001089d */
[-CC-:B------:R-:W-:Y:S01]  /*89d0*/  FFMA.FTZ R126, R126, R0.reuse, -R157.reuse ;  /* 0x000000007e7e7223 */ /* 0x180fe2000001089d */
[----:B------:R-:W-:Y:S01]  /*89e0*/  FFMA.FTZ R127, R127, R0, -R157 ;  /* 0x000000007f7f7223 */ /* 0x000fe2000001089d */
[----:B------:R-:W-:Y:S01]  /*89f0*/  F2FP.BF16.F32.PACK_AB R200, R200, R9 ;  /* 0x00000009c8c8723e */ /* 0x000fe200000010ff */
[----:B------:R-:W-:Y:S01]  /*8a00*/  MUFU.EX2 R203, R203 ;  /* 0x000000cb00cb7308 */ /* 0x000fe20000000800 */
[----:B-1----:R-:W-:Y:S01]  /*8a10*/  F2FP.BF16.F32.PACK_AB R201, R10, R201 ;  /* 0x000000c90ac9723e */ /* 0x002fe200000010ff */
[----:B------:R-:W-:-:S06]  /*8a20*/  IMAD.MOV.U32 R9, RZ, RZ, R4 ;  /* 0x000000ffff097224 */ /* 0x000fcc00078e0004 */
[----:B------:R-:W-:Y:S08]  /*8a30*/  MUFU.EX2 R11, R11 ;  /* 0x0000000b000b7308 */ /* 0x000ff00000000800 */
[----:B------:R-:W-:Y:S08]  /*8a40*/  MUFU.EX2 R20, R20 ;  /* 0x0000001400147308 */ /* 0x000ff00000000800 */
[----:B------:R-:W-:Y:S08]  /*8a50*/  MUFU.EX2 R196, R196 ;  /* 0x000000c400c47308 */ /* 0x000ff00000000800 */
[----:B------:R-:W-:Y:S08]  /*8a60*/  MUFU.EX2 R197, R197 ;  /* 0x000000c500c57308 */ /* 0x000ff00000000800 */
[----:B------:R-:W-:Y:S08]  /*8a70*/  MUFU.EX2 R13, R13 ;  /* 0x0000000d000d7308 */ /* 0x000ff00000000800 */
[----:B------:R-:W-:Y:S08]  /*8a80*/  MUFU.EX2 R120, R120 ;  /* 0x0000007800787308 */ /* 0x000ff00000000800 */
[----:B------:R1:W-:Y:S08]  /*8a90*/  MUFU.EX2 R14, R124 ;  /* 0x0000007c000e7308 */ /* 0x0003f00000000800 */
[----:B------:R-:W-:Y:S01]  /*8aa0*/  MUFU.EX2 R198, R198 ;  /* 0x000000c600c67308 */ /* 0x000fe20000000800 */
[----:B-1----:R-:W-:-:S07]  /*8ab0*/  FFMA.FTZ R124, R167, R0, -R157 ;  /* 0x00000000a77c7223 */ /* 0x002fce000001089d */
        /* <DEDUP_REMOVED lines=12> */
[-CC-:B------:R-:W-:Y:S01]  /*8b80*/  FFMA.FTZ R186, R140, R0.reuse, -R189.reuse ;  /* 0x000000008cba7223 */ /* 0x180fe200000108bd */
[----:B------:R-:W-:Y:S02]  /*8b90*/  IMAD.U32 R140, RZ, RZ, UR39 ;  /* 0x00000027ff8c7e24 */ /* 0x000fe4000f8e00ff */
[-C--:B------:R-:W-:Y:S01]  /*8ba0*/  FFMA.FTZ R184, R136, R0.reuse, -R189 ;  /* 0x0000000088b87223 */ /* 0x080fe200000108bd */
[-CC-:B------:R-:W-:Y:S01]  /*8bb0*/  FFMA.FTZ R185, R138, R0.reuse, -R157.reuse ;  /* 0x000000008ab97223 */ /* 0x180fe2000001089d */
[-CC-:B------:R-:W-:Y:S01]  /*8bc0*/  FFMA.FTZ R187, R142, R0.reuse, -R157.reuse ;  /* 0x000000008ebb7223 */ /* 0x180fe2000001089d */
[----:B------:R-:W-:Y:S01]  /*8bd0*/  HGMMA.64x192x16.F32.BF16 R24, R180, gdesc[UR4].tnspB, R24, gsb0 ;  /* 0x42e00004b4187df0 */ /* 0x000fe20008001818 */
[----:B------:R-:W-:Y:S01]  /*8be0*/  UIADD3 UR6, UR5, 0x300, URZ ;  /* 0x0000030005067890 */ /* 0x000fe2000fffe03f */
[----:B------:R-:W-:Y:S01]  /*8bf0*/  @!P1 VIADD R140, R140, 0x36840 ;  /* 0x000368408c8c9836 */ /* 0x000fe20000000000 */
[----:B------:R-:W-:Y:S01]  /*8c00*/  UMOV UR7, 0x40000040 ;  /* 0x4000004000077882 */ /* 0x000fe20000000000 */
[----:B------:R-:W-:Y:S01]  /*8c10*/  FFMA.FTZ R136, R147, R0, -R157 ;  /* 0x0000000093887223 */ /* 0x000fe2000001089d */
        /* <DEDUP_REMOVED lines=20> */
[----:B------:R-:W1:Y:S08]  /*8d60*/  MUFU.EX2 R121, R121 ;  /* 0x0000007900797308 */ /* 0x000e700000000800 */
[----:B------:R-:W-:Y:S08]  /*8d70*/  MUFU.EX2 R127, R127 ;  /* 0x0000007f007f7308 */ /* 0x000ff00000000800 */
[----:B------:R-:W2:Y:S01]  /*8d80*/  MUFU.EX2 R125, R125 ;  /* 0x0000007d007d7308 */ /* 0x000ea20000000800 */
[----:B------:R-:W-:-:S02]  /*8d90*/  WARPGROUP.DEPBAR.LE gsb0, 0x0 ;  /* 0x00008000000079c5 */ /* 0x000fc40000010000 */
[----:B------:R-:W-:Y:S01]  /*8da0*/  WARPGROUP.ARRIVE ;  /* 0x00000000000079c5 */ /* 0x000fe20000000000 */
[-CC-:B------:R-:W-:Y:S01]  /*8db0*/  FFMA.FTZ R180, R128, R0.reuse, -R189.reuse ;  /* 0x0000000080b47223 */ /* 0x180fe200000108bd */
[-C--:B------:R-:W-:Y:S01]  /*8dc0*/  FFMA.FTZ R182, R132, R0.reuse, -R189 ;  /* 0x0000000084b67223 */ /* 0x080fe200000108bd */
[-CC-:B------:R-:W-:Y:S01]  /*8dd0*/  FFMA.FTZ R189, R146, R0.reuse, -R157.reuse ;  /* 0x0000000092bd7223 */ /* 0x180fe2000001089d */
[----:B------:R-:W-:Y:S02]  /*8de0*/  IMAD.U32 R146, RZ, RZ, UR4 ;  /* 0x00000004ff927e24 */ /* 0x000fe4000f8e00ff */
[-CC-:B------:R-:W-:Y:S01]  /*8df0*/  FFMA.FTZ R128, R155, R0.reuse, -R157.reuse ;  /* 0x000000009b807223 */ /* 0x180fe2000001089d */
[----:B------:R-:W-:Y:S01]  /*8e00*/  HGMMA.64x192x16.F32.BF16 R24, R176, gdesc[UR4].tnspB, R24, gsb0 ;  /* 0x42e00004b0187df0 */ /* 0x000fe20008001818 */
[----:B------:R-:W-:Y:S01]  /*8e10*/  FFMA.FTZ R132, R159, R0, -R157 ;  /* 0x000000009f847223 */ /* 0x000fe2000001089d */
[----:B------:R-:W-:Y:S01]  /*8e20*/  MUFU.EX2 R181, R130 ;  /* 0x0000008200b57308 */ /* 0x000fe20000000800 */
[----:B------:R-:W-:-:S07]  /*8e30*/  UIADD3 UR4, UR61, -0x1, URZ ;  /* 0xffffffff3d047890 */ /* 0x000fce000fffe03f */
[----:B------:R-:W3:Y:S01]  /*8e40*/  MUFU.EX2 R128, R128 ;  /* 0x0000008000807308 */ /* 0x000ee20000000800 */
[----:B------:R-:W-:-:S07]  /*8e50*/  UMOV UR61, UR4 ;  /* 0x00000004003d7c82 */ /* 0x000fce0008000000 */
[----:B------:R-:W4:Y:S08]  /*8e60*/  MUFU.EX2 R132, R132 ;  /* 0x0000008400847308 */ /* 0x000f300000000800 */
[----:B------:R-:W5:Y:S08]  /*8e70*/  MUFU.EX2 R189, R189 ;  /* 0x000000bd00bd7308 */ /* 0x000f700000000800 */
[----:B------:R-:W-:Y:S08]  /*8e80*/  MUFU.EX2 R180, R180 ;  /* 0x000000b400b47308 */ /* 0x000ff00000000800 */
[----:B------:R-:W-:Y:S08]  /*8e90*/  MUFU.EX2 R183, R134 ;  /* 0x0000008600b77308 */ /* 0x000ff00000000800 */
[----:B------:R-:W-:Y:S01]  /*8ea0*/  MUFU.EX2 R182, R182 ;  /* 0x000000b600b67308 */ /* 0x000fe20000000800 */
[----:B------:R-:W-:-:S02]  /*8eb0*/  WARPGROUP.DEPBAR.LE gsb0, 0x0 ;  /* 0x00008000000079c5 */ /* 0x000fc40000010000 */
[----:B------:R3:W-:Y:S05]  /*8ec0*/  @!P1 SYNCS.ARRIVE.TRANS64.RED.A1T0 RZ, [R144+URZ], RZ ;  /* 0x000000ff90ff99a7 */ /* 0x0007ea000810043f */
[----:B------:R-:W-:Y:S01]  /*8ed0*/  MUFU.EX2 R177, R122 ;  /* 0x0000007a00b17308 */ /* 0x000fe20000000800 */
[----:B-1----:R-:W-:Y:S02]  /*8ee0*/  F2FP.BF16.F32.PACK_AB R176, R121, R12 ;  /* 0x0000000c79b0723e */ /* 0x002fe400000010ff */
[----:B--2---:R-:W-:Y:S01]  /*8ef0*/  F2FP.BF16.F32.PACK_AB R178, R125, R14 ;  /* 0x0000000e7db2723e */ /* 0x004fe200000010ff */
[----:B---3--:R-:W-:Y:S02]  /*8f00*/  @!P1 VIADD R144, R146, 0x36860 ;  /* 0x0003686092909836 */ /* 0x008fe40000000000 */
[----:B------:R-:W-:-:S02]  /*8f10*/  FADD.FTZ R146, R202, R7 ;  /* 0x00000007ca927221 */ /* 0x000fc40000010000 */
[----:B------:R-:W-:Y:S01]  /*8f20*/  MUFU.EX2 R179, R126 ;  /* 0x0000007e00b37308 */ /* 0x000fe20000000800 */
[C---:B------:R-:W-:Y:S02]  /*8f30*/  F2FP.BF16.F32.PACK_AB R202, R11.reuse, R202 ;  /* 0x000000ca0bca723e */ /* 0x040fe400000010ff */
[----:B------:R-:W-:Y:S01]  /*8f40*/  @!P1 PRMT R138, RZ, 0x654, R144 ;  /* 0x00000654ff8a9816 */ /* 0x000fe20000000090 */
[----:B------:R-:W-:Y:S01]  /*8f50*/  FADD.FTZ R144, R10, R5 ;  /* 0x000000050a907221 */ /* 0x000fe20000010000 */
[----:B------:R-:W-:Y:S02]  /*8f60*/  FADD.FTZ R7, R11, R146 ;  /* 0x000000920b077221 */ /* 0x000fe40000010000 */
[----:B------:R1:W-:Y:S01]  /*8f70*/  @!P1 SYNCS.ARRIVE.TRANS64.RED.A1T0 RZ, [R138+URZ], RZ ;  /* 0x000000ff8aff99a7 */ /* 0x0003e2000810043f */
[----:B------:R-:W-:Y:S01]  /*8f80*/  FADD.FTZ R5, R203, R144 ;  /* 0x00000090cb057221 */ /* 0x000fe20000010000 */
[----:B------:R-:W-:Y:S01]  /*8f90*/  FADD.FTZ R144, R196, R7 ;  /* 0x00000007c4907221 */ /* 0x000fe20000010000 */
[----:B------:R-:W-:-:S02]  /*8fa0*/  F2FP.BF16.F32.PACK_AB R203, R20, R203 ;  /* 0x000000cb14cb723e */ /* 0x000fc400000010ff */
[----:B------:R-:W-:Y:S01]  /*8fb0*/  FADD.FTZ R142, R20, R5 ;  /* 0x00000005148e7221 */ /* 0x000fe20000010000 */
[C---:B------:R-:W-:Y:S01]  /*8fc0*/  FADD.FTZ R7, R13.reuse, R144 ;  /* 0x000000900d077221 */ /* 0x040fe20000010000 */
[----:B------:R-:W-:Y:S01]  /*8fd0*/  F2FP.BF16.F32.PACK_AB R196, R13, R196 ;  /* 0x000000c40dc4723e */ /* 0x000fe200000010ff */
[----:B-1----:R-:W-:Y:S01]  /*8fe0*/  FFMA.FTZ R138, R139, R0, -R157 ;  /* 0x000000008b8a7223 */ /* 0x002fe2000001089d */
[----:B------:R-:W-:Y:S01]  /*8ff0*/  FADD.FTZ R5, R197, R142 ;  /* 0x0000008ec5057221 */ /* 0x000fe20000010000 */
[----:B------:R-:W-:Y:S01]  /*9000*/  FADD.FTZ R144, R198, R7 ;  /* 0x00000007c6907221 */ /* 0x000fe20000010000 */
[C---:B------:R-:W-:Y:S02]  /*9010*/  F2FP.BF16.F32.PACK_AB R197, R120.reuse, R197 ;  /* 0x000000c578c5723e */ /* 0x040fe400000010ff */
[----:B------:R-:W-:Y:S01]  /*9020*/  FADD.FTZ R142, R120, R5 ;  /* 0x00000005788e7221 */ /* 0x000fe20000010000 */
[C---:B------:R-:W-:Y:S01]  /*9030*/  FADD.FTZ R7, R15.reuse, R144 ;  /* 0x000000900f077221 */ /* 0x040fe20000010000 */
[----:B------:R-:W1:Y:S01]  /*9040*/  MUFU.EX2 R138, R138 ;  /* 0x0000008a008a7308 */ /* 0x000e620000000800 */
[----:B------:R-:W-:Y:S01]  /*9050*/  F2FP.BF16.F32.PACK_AB R198, R15, R198 ;  /* 0x000000c60fc6723e */ /* 0x000fe200000010ff */
[----:B------:R-:W-:Y:S01]  /*9060*/  FADD.FTZ R5, R199, R142 ;  /* 0x0000008ec7057221 */ /* 0x000fe20000010000 */
[----:B------:R-:W-:Y:S01]  /*9070*/  FADD.FTZ R144, R192, R7 ;  /* 0x00000007c0907221 */ /* 0x000fe20000010000 */
[----:B------:R-:W-:-:S02]  /*9080*/  F2FP.BF16.F32.PACK_AB R199, R124, R199 ;  /* 0x000000c77cc7723e */ /* 0x000fc400000010ff */
[----:B------:R-:W-:Y:S01]  /*9090*/  FADD.FTZ R142, R124, R5 ;  /* 0x000000057c8e7221 */ /* 0x000fe20000010000 */
[C---:B------:R-:W-:Y:S01]  /*90a0*/  FADD.FTZ R7, R21.reuse, R144 ;  /* 0x0000009015077221 */ /* 0x040fe20000010000 */
[----:B------:R-:W-:Y:S02]  /*90b0*/  F2FP.BF16.F32.PACK_AB R192, R21, R192 ;  /* 0x000000c015c0723e */ /* 0x000fe400000010ff */
[----:B------:R-:W-:Y:S01]  /*90c0*/  FADD.FTZ R5, R193, R142 ;  /* 0x0000008ec1057221 */ /* 0x000fe20000010000 */
[----:B------:R-:W-:Y:S01]  /*90d0*/  FADD.FTZ R144, R194, R7 ;  /* 0x00000007c2907221 */ /* 0x000fe20000010000 */
[C---:B------:R-:W-:Y:S02]  /*90e0*/  F2FP.BF16.F32.PACK_AB R193, R128.reuse, R193 ;  /* 0x000000c180c1723e */ /* 0x040fe400000010ff */
[----:B------:R-:W-:Y:S01]  /*90f0*/  FADD.FTZ R142, R128, R5 ;  /* 0x00000005808e7221 */ /* 0x000fe20000010000 */
[C---:B------:R-:W-:Y:S01]  /*9100*/  FADD.FTZ R7, R153.reuse, R144 ;  /* 0x0000009099077221 */ /* 0x040fe20000010000 */
[----:B------:R-:W-:-:S02]  /*9110*/  F2FP.BF16.F32.PACK_AB R194, R153, R194 ;  /* 0x000000c299c2723e */ /* 0x000fc400000010ff */
[----:B------:R-:W-:Y:S01]  /*9120*/  FADD.FTZ R5, R195, R142 ;  /* 0x0000008ec3057221 */ /* 0x000fe20000010000 */
[----:B------:R-:W-:Y:S01]  /*9130*/  FADD.FTZ R10, R188, R7 ;  /* 0x00000007bc0a7221 */ /* 0x000fe20000010000 */
[C---:B----4-:R-:W-:Y:S02]  /*9140*/  F2FP.BF16.F32.PACK_AB R195, R132.reuse, R195 ;  /* 0x000000c384c3723e */ /* 0x050fe400000010ff */
[----:B------:R-:W-:Y:S01]  /*9150*/  FADD.FTZ R142, R132, R5 ;  /* 0x00000005848e7221 */ /* 0x000fe20000010000 */
[C---:B------:R-:W-:Y:S01]  /*9160*/  FADD.FTZ R7, R145.reuse, R10 ;  /* 0x0000000a91077221 */ /* 0x040fe20000010000 */
[----:B------:R-:W-:Y:S02]  /*9170*/  F2FP.BF16.F32.PACK_AB R188, R145, R188 ;  /* 0x000000bc91bc723e */ /* 0x000fe400000010ff */
[----:B-----5:R-:W-:Y:S01]  /*9180*/  FADD.FTZ R5, R189, R142 ;  /* 0x0000008ebd057221 */ /* 0x020fe20000010000 */
        /* <DEDUP_REMOVED lines=13> */
[C---:B-1----:R-:W-:Y:S02]  /*9260*/  F2FP.BF16.F32.PACK_AB R185, R138.reuse, R185 ;  /* 0x000000b98ab9723e */ /* 0x042fe400000010ff */
[----:B------:R-:W-:Y:S01]  /*9270*/  FADD.FTZ R10, R138, R5 ;  /* 0x000000058a0a7221 */ /* 0x000fe20000010000 */
[C---:B------:R-:W-:Y:S01]  /*9280*/  FADD.FTZ R5, R141.reuse, R20 ;  /* 0x000000148d057221 */ /* 0x040fe20000010000 */
[----:B------:R-:W-:Y:S02]  /*9290*/  F2FP.BF16.F32.PACK_AB R186, R141, R186 ;  /* 0x000000ba8dba723e */ /* 0x000fe400000010ff */
        /* <DEDUP_REMOVED lines=14> */
[C---:B------:R-:W-:Y:S02]  /*9380*/  F2FP.BF16.F32.PACK_AB R183, R135.reuse, R183 ;  /* 0x000000b787b7723e */ /* 0x040fe400000010ff */
[----:B------:R-:W-:Y:S01]  /*9390*/  FADD.FTZ R10, R135, R10 ;  /* 0x0000000a870a7221 */ /* 0x000fe20000010000 */
[----:B------:R-:W-:-:S03]  /*93a0*/  FADD.FTZ R5, R121, R20 ;  /* 0x0000001479057221 */ /* 0x000fc60000010000 */
[----:B------:R-:W-:Y:S01]  /*93b0*/  FADD.FTZ R10, R177, R10 ;  /* 0x0000000ab10a7221 */ /* 0x000fe20000010000 */
[----:B------:R-:W-:Y:S01]  /*93c0*/  FADD.FTZ R12, R14, R5 ;  /* 0x000000050e0c7221 */ /* 0x000fe20000010000 */
[C---:B------:R-:W-:Y:S02]  /*93d0*/  F2FP.BF16.F32.PACK_AB R177, R123.reuse, R177 ;  /* 0x000000b17bb1723e */ /* 0x040fe400000010ff */
[----:B------:R-:W-:Y:S01]  /*93e0*/  FADD.FTZ R10, R123, R10 ;  /* 0x0000000a7b0a7221 */ /* 0x000fe20000010000 */
[----:B------:R-:W-:-:S03]  /*93f0*/  FADD.FTZ R7, R125, R12 ;  /* 0x0000000c7d077221 */ /* 0x000fc60000010000 */
[----:B------:R-:W-:Y:S01]  /*9400*/  FADD.FTZ R10, R179, R10 ;  /* 0x0000000ab30a7221 */ /* 0x000fe20000010000 */
[----:B------:R-:W-:-:S03]  /*9410*/  F2FP.BF16.F32.PACK_AB R179, R127, R179 ;  /* 0x000000b37fb3723e */ /* 0x000fc600000010ff */
[----:B------:R-:W-:Y:S01]  /*9420*/  FADD.FTZ R5, R127, R10 ;  /* 0x0000000a7f057221 */ /* 0x000fe20000010000 */
[----:B------:R-:W-:Y:S01]  /*9430*/  MOV R10, R3 ;  /* 0x00000003000a7202 */ /* 0x000fe20000000f00 */
[----:B------:R-:W-:Y:S06]  /*9440*/  @P2 BRA `(.L_x_2873) ;  /* 0xffffffc400242947 */ /* 0x000fec000383ffff */
.L_x_2864:
        /* <DEDUP_REMOVED lines=99> */
.L_x_2874:
        /* <DEDUP_REMOVED lines=8> */
.L_x_2875:
[----:B--2---:R-:W-:Y:S05]  /*9b00*/  @P2 BRA `(.L_x_2876) ;  /* 0x0000000000082947 */ /* 0x004fea0003800000 */
[----:B------:R-:W2:Y:S02]  /*9b10*/  SYNCS.PHASECHK.TRANS64.TRYWAIT P0, [UR7+0x36850], R2 ;  /* 0x03685002ff0075a7 */ /* 0x000ea40008000147 */
[----:B--2---:R-:W-:Y:S05]  /*9b20*/  @!P0 BRA `(.L_x_2877) ;  /* 0x0000004c005c8947 */ /* 0x004fea0003800000 */
.L_x_2876:
[----:B------:R-:W-:Y:S01]  /*9b30*/  R2UR UR4, R16 ;  /* 0x00000000100472ca */ /* 0x000fe200000e0000 */
[----:B------:R-:W-:Y:S01]  /*9b40*/  WARPGROUP.ARRIVE ;  /* 0x00000000000079c5 */ /* 0x000fe20000000000 */
[----:B------:R-:W-:Y:S01]  /*9b50*/  UMOV UR11, 0x40000040 ;  /* 0x40000040000b7882 */ /* 0x000fe20000000000 */
[C---:B------:R-:W-:Y:S01]  /*9b60*/  IADD3 R15, P4, R18.reuse, 0x40, RZ ;  /* 0x00000040120f7810 */ /* 0x040fe20007f9e0ff */
[----:B-12---:R-:W1:Y:S01]  /*9b70*/  SHFL.BFLY PT, R2, R7, 0x2, 0x1f ;  /* 0x0c401f0007027f89 */ /* 0x006e6200000e0000 */
[----:B------:R-:W-:Y:S01]  /*9b80*/  IADD3 R123, P0, R18, 0x4020, RZ ;  /* 0x00004020127b7810 */ /* 0x000fe20007f1e0ff */
[----:B------:R-:W-:Y:S01]  /*9b90*/  UIADD3 UR35, -UR36, URZ, URZ ;  /* 0x0000003f24237290 */ /* 0x000fe2000fffe13f */
[----:B------:R-:W-:Y:S01]  /*9ba0*/  LOP3.LUT R14, R15, 0x380, RZ, 0xc0, !PT ;  /* 0x000003800f0e7812 */ /* 0x000fe200078ec0ff */
[----:B------:R-:W2:Y:S01]  /*9bb0*/  SHFL.BFLY PT, R6, R5, 0x2, 0x1f ;  /* 0x0c401f0005067f89 */ /* 0x000ea200000e0000 */
[----:B------:R-:W-:Y:S01]  /*9bc0*/  LOP3.LUT R122, R123, 0x380, RZ, 0xc0, !PT ;  /* 0x000003807b7a7812 */ /* 0x000fe200078ec0ff */
[----:B------:R-:W-:Y:S01]  /*9bd0*/  ULDC.64 UR8, c[0x0][0xb70] ;  /* 0x0002dc0000087ab9 */ /* 0x000fe20000000a00 */
[----:B------:R-:W-:-:S02]  /*9be0*/  SHF.R.U64 R14, R14, 0x3, RZ ;  /* 0x000000030e0e7819 */ /* 0x000fc400000012ff */
[----:B------:R-:W-:Y:S01]  /*9bf0*/  UIADD3 UR4, UR4, 0x400, URZ ;  /* 0x0000040004047890 */ /* 0x000fe2000fffe03f */
[----:B------:R-:W-:Y:S02]  /*9c00*/  SHF.R.U64 R122, R122, 0x3, RZ ;  /* 0x000000037a7a7819 */ /* 0x000fe400000012ff */
[----:B------:R-:W-:Y:S01]  /*9c10*/  LOP3.LUT R14, R14, R15, RZ, 0x3c, !PT ;  /* 0x0000000f0e0e7212 */ /* 0x000fe200078e3cff */
[----:B------:R-:W-:Y:S01]  /*9c20*/  USHF.R.U32.HI UR4, URZ, 0x4, UR4 ;  /* 0x000000043f047899 */ /* 0x000fe20008011604 */
[--C-:B------:R-:W-:Y:S01]  /*9c30*/  IMAD.X R15, RZ, RZ, R19.reuse, P4 ;  /* 0x000000ffff0f7224 */ /* 0x100fe200020e0613 */
[----:B------:R-:W-:Y:S02]  /*9c40*/  IADD3 R13, P4, R18, 0x8000, RZ ;  /* 0x00008000120d7810 */ /* 0x000fe40007f9e0ff */
[----:B------:R-:W-:Y:S01]  /*9c50*/  ULOP3.LUT UR4, UR4, 0x3fff, URZ, 0xc0, !UPT ;  /* 0x00003fff04047892 */ /* 0x000fe2000f8ec03f */
[----:B------:R-:W-:Y:S01]  /*9c60*/  LOP3.LUT R122, R122, R123, RZ, 0x3c, !PT ;  /* 0x0000007b7a7a7212 */ /* 0x000fe200078e3cff */
[----:B------:R-:W-:Y:S01]  /*9c70*/  IMAD.X R123, RZ, RZ, R19, P0 ;  /* 0x000000ffff7b7224 */ /* 0x000fe200000e0613 */
[----:B------:R-:W-:Y:S01]  /*9c80*/  LOP3.LUT R12, R13, 0x380, RZ, 0xc0, !PT ;  /* 0x000003800d0c7812 */ /* 0x000fe200078ec0ff */
[----:B------:R-:W-:Y:S01]  /*9c90*/  ULOP3.LUT UR4, UR4, 0x3800000, URZ, 0xfc, !UPT ;  /* 0x0380000004047892 */ /* 0x000fe2000f8efc3f */
[----:B------:R-:W-:-:S02]  /*9ca0*/  IADD3 R132, P0, R18, 0x8060, RZ ;  /* 0x0000806012847810 */ /* 0x000fc40007f1e0ff */
[----:B------:R-:W-:Y:S01]  /*9cb0*/  SHF.R.U64 R12, R12, 0x3, RZ ;  /* 0x000000030c0c7819 */ /* 0x000fe200000012ff */
[----:B------:R-:W-:Y:S01]  /*9cc0*/  UIMAD UR4, UR38, 0xa80, UR4 ;  /* 0x00000a80260478a4 */ /* 0x000fe2000f8e0204 */
[----:B-1----:R-:W-:Y:S01]  /*9cd0*/  FADD.FTZ R2, R2, R7 ;  /* 0x0000000702027221 */ /* 0x002fe20000010000 */
[----:B------:R-:W-:Y:S01]  /*9ce0*/  IADD3 R21, P5, R18, 0x60, RZ ;  /* 0x0000006012157810 */ /* 0x000fe20007fbe0ff */
[----:B--2---:R-:W-:Y:S01]  /*9cf0*/  FADD.FTZ R5, R6, R5 ;  /* 0x0000000506057221 */ /* 0x004fe20000010000 */
[----:B------:R-:W-:Y:S01]  /*9d00*/  UIADD3 UR6, UR4, 0x80, URZ ;  /* 0x0000008004067890 */ /* 0x000fe2000fffe03f */
[----:B------:R-:W-:Y:S01]  /*9d10*/  LOP3.LUT R12, R12, R13, RZ, 0x3c, !PT ;  /* 0x0000000d0c0c7212 */ /* 0x000fe200078e3cff */
[----:B------:R-:W-:Y:S01]  /*9d20*/  SHFL.BFLY PT, R7, R2, 0x1, 0x1f ;  /* 0x0c201f0002077f89 */ /* 0x000fe200000e0000 */
[----:B------:R-:W-:Y:S01]  /*9d30*/  UMOV UR10, UR4 ;  /* 0x00000004000a7c82 */ /* 0x000fe20008000000 */
[----:B------:R-:W-:Y:S01]  /*9d40*/  LOP3.LUT R13, R132, 0x380, RZ, 0xc0, !PT ;  /* 0x00000380840d7812 */ /* 0x000fe200078ec0ff */
[----:B------:R-:W-:Y:S01]  /*9d50*/  HGMMA.64x192x16.F32.BF16 R24, R200, gdesc[UR8].tnspB, R24, gsb0 ;  /* 0x42e00008c8187df0 */ /* 0x000fe20008001818 */
[----:B------:R-:W-:Y:S01]  /*9d60*/  UMOV UR11, 0x40000040 ;  /* 0x40000040000b7882 */ /* 0x000fe20000000000 */
[----:B------:R-:W-:Y:S01]  /*9d70*/  UMOV UR10, UR6 ;  /* 0x00000006000a7c82 */ /* 0x000fe20008000000 */
[----:B------:R-:W-:Y:S01]  /*9d80*/  UIADD3 UR6, UR4, 0x100, URZ ;  /* 0x0000010004067890 */ /* 0x000fe2000fffe03f */
[----:B------:R-:W-:-:S02]  /*9d90*/  SHF.R.U64 R13, R13, 0x3, RZ ;  /* 0x000000030d0d7819 */ /* 0x000fc400000012ff */
[C---:B------:R-:W-:Y:S02]  /*9da0*/  LOP3.LUT R127, R18.reuse, 0x380, RZ, 0xc0, !PT ;  /* 0x00000380127f7812 */ /* 0x040fe400078ec0ff */
[----:B------:R-:W-:Y:S01]  /*9db0*/  LOP3.LUT R6, R13, R132, RZ, 0x3c, !PT ;  /* 0x000000840d067212 */ /* 0x000fe200078e3cff */
[----:B------:R-:W-:Y:S01]  /*9dc0*/  IMAD.X R13, RZ, RZ, R19, P4 ;  /* 0x000000ffff0d7224 */ /* 0x000fe200020e0613 */
[----:B------:R-:W1:Y:S01]  /*9dd0*/  SHFL.BFLY PT, R132, R5, 0x1, 0x1f ;  /* 0x0c201f0005847f89 */ /* 0x000e6200000e0000 */
[C---:B------:R-:W-:Y:S02]  /*9de0*/  IADD3 R129, P3, R18.reuse, 0x20, RZ ;  /* 0x0000002012817810 */ /* 0x040fe40007f7e0ff */
[----:B------:R-:W-:Y:S02]  /*9df0*/  IADD3 R121, P6, R18, 0x4000, RZ ;  /* 0x0000400012797810 */ /* 0x000fe40007fde0ff */
[----:B------:R-:W-:Y:S02]  /*9e00*/  LOP3.LUT R20, R21, 0x380, RZ, 0xc0, !PT ;  /* 0x0000038015147812 */ /* 0x000fe400078ec0ff */
[----:B------:R-:W-:-:S02]  /*9e10*/  SHF.R.U64 R127, R127, 0x3, RZ ;  /* 0x000000037f7f7819 */ /* 0x000fc400000012ff */
[----:B------:R-:W-:Y:S02]  /*9e20*/  IADD3 R131, P2, R18, 0x4040, RZ ;  /* 0x0000404012837810 */ /* 0x000fe40007f5e0ff */
[----:B------:R-:W-:Y:S02]  /*9e30*/  LOP3.LUT R128, R129, 0x380, RZ, 0xc0, !PT ;  /* 0x0000038081807812 */ /* 0x000fe400078ec0ff */
[----:B------:R-:W-:Y:S02]  /*9e40*/  LOP3.LUT R120, R121, 0x380, RZ, 0xc0, !PT ;  /* 0x0000038079787812 */ /* 0x000fe400078ec0ff */
[----:B------:R-:W-:Y:S02]  /*9e50*/  SHF.R.U64 R20, R20, 0x3, RZ ;  /* 0x0000000314147819 */ /* 0x000fe400000012ff */
[----:B------:R-:W-:Y:S01]  /*9e60*/  LOP3.LUT R126, R127, R18, RZ, 0x3c, !PT ;  /* 0x000000127f7e7212 */ /* 0x000fe200078e3cff */
[----:B------:R-:W-:Y:S01]  /*9e70*/  IMAD.MOV.U32 R127, RZ, RZ, R19 ;  /* 0x000000ffff7f7224 */ /* 0x000fe200078e0013 */
[----:B------:R-:W-:-:S02]  /*9e80*/  LOP3.LUT R130, R131, 0x380, RZ, 0xc0, !PT ;  /* 0x0000038083827812 */ /* 0x000fc400078ec0ff */
[----:B------:R-:W-:Y:S02]  /*9e90*/  SHF.R.U64 R128, R128, 0x3, RZ ;  /* 0x0000000380807819 */ /* 0x000fe400000012ff */
[----:B------:R-:W-:Y:S01]  /*9ea0*/  SHF.R.U64 R120, R120, 0x3, RZ ;  /* 0x0000000378787819 */ /* 0x000fe200000012ff */
[----:B-1----:R-:W-:Y:S01]  /*9eb0*/  FADD.FTZ R132, R5, R132 ;  /* 0x0000008405847221 */ /* 0x002fe20000010000 */
[----:B------:R-:W-:Y:S02]  /*9ec0*/  LOP3.LUT R20, R20, R21, RZ, 0x3c, !PT ;  /* 0x0000001514147212 */ /* 0x000fe400078e3cff */
[----:B------:R-:W-:Y:S02]  /*9ed0*/  IADD3.X R21, RZ, R19, RZ, P5, !PT ;  /* 0x00000013ff157210 */ /* 0x000fe40002ffe4ff */
[----:B------:R-:W-:Y:S02]  /*9ee0*/  SHF.R.U64 R130, R130, 0x3, RZ ;  /* 0x0000000382827819 */ /* 0x000fe400000012ff */
[----:B------:R-:W-:-:S02]  /*9ef0*/  IADD3 R11, P5, R18, 0x8020, RZ ;  /* 0x00008020120b7810 */ /* 0x000fc40007fbe0ff */
[----:B------:R-:W-:Y:S01]  /*9f00*/  MOV R126, R126 ;  /* 0x0000007e007e7202 */ /* 0x000fe20000000f00 */
[----:B------:R-:W-:Y:S01]  /*9f10*/  FADD.FTZ R127, R2, R7 ;  /* 0x00000007027f7221 */ /* 0x000fe20000010000 */
[----:B------:R-:W-:Y:S01]  /*9f20*/  LOP3.LUT R128, R128, R129, RZ, 0x3c, !PT ;  /* 0x0000008180807212 */ /* 0x000fe200078e3cff */
[--C-:B------:R-:W-:Y:S01]  /*9f30*/  IMAD.X R129, RZ, RZ, R19.reuse, P3 ;  /* 0x000000ffff817224 */ /* 0x100fe200018e0613 */
[----:B------:R-:W-:Y:S01]  /*9f40*/  LOP3.LUT R120, R120, R121, RZ, 0x3c, !PT ;  /* 0x0000007978787212 */ /* 0x000fe200078e3cff */
[--C-:B------:R-:W-:Y:S01]  /*9f50*/  IMAD.X R121, RZ, RZ, R19.reuse, P6 ;  /* 0x000000ffff797224 */ /* 0x100fe200030e0613 */
[----:B------:R-:W-:Y:S02]  /*9f60*/  IADD3 R125, P3, R18, 0x4060, RZ ;  /* 0x00004060127d7810 */ /* 0x000fe40007f7e0ff */
[----:B------:R-:W-:Y:S01]  /*9f70*/  LOP3.LUT R130, R130, R131, RZ, 0x3c, !PT ;  /* 0x0000008382827212 */ /* 0x000fe200078e3cff */
[----:B------:R-:W-:Y:S01]  /*9f80*/  IMAD.X R131, RZ, RZ, R19, P2 ;  /* 0x000000ffff837224 */ /* 0x000fe200010e0613 */
[----:B------:R-:W-:-:S02]  /*9f90*/  IADD3 R9, P6, R18, 0x8040, RZ ;  /* 0x0000804012097810 */ /* 0x000fc40007fde0ff */
[----:B------:R-:W-:Y:S02]  /*9fa0*/  LOP3.LUT R10, R11, 0x380, RZ, 0xc0, !PT ;  /* 0x000003800b0a7812 */ /* 0x000fe400078ec0ff */
[----:B------:R-:W-:Y:S02]  /*9fb0*/  FSETP.NE.FTZ.AND P2, PT, R127, RZ, PT ;  /* 0x000000ff7f00720b */ /* 0x000fe40003f55000 */
[----:B------:R-:W-:Y:S02]  /*9fc0*/  LOP3.LUT R124, R125, 0x380, RZ, 0xc0, !PT ;  /* 0x000003807d7c7812 */ /* 0x000fe400078ec0ff */
[----:B------:R-:W-:Y:S02]  /*9fd0*/  LOP3.LUT R8, R9, 0x380, RZ, 0xc0, !PT ;  /* 0x0000038009087812 */ /* 0x000fe400078ec0ff */
[----:B------:R-:W-:Y:S02]  /*9fe0*/  SHF.R.U64 R10, R10, 0x3, RZ ;  /* 0x000000030a0a7819 */ /* 0x000fe400000012ff */
[----:B------:R-:W-:-:S02]  /*9ff0*/  FSETP.NE.FTZ.AND P4, PT, R132, RZ, PT ;  /* 0x000000ff8400720b */ /* 0x000fc40003f95000 */
[----:B------:R-:W-:Y:S02]  /*a000*/  R2UR UR5, R206 ;  /* 0x00000000ce0572ca */ /* 0x000fe400000e0000 */
[----:B------:R-:W-:Y:S01]  /*a010*/  SHF.R.U64 R124, R124, 0x3, RZ ;  /* 0x000000037c7c7819 */ /* 0x000fe200000012ff */
[----:B------:R-:W-:Y:S01]  /*a020*/  @P2 FMUL.FTZ R5, R0, 0.69314718246459960938 ;  /* 0x3f31721800052820 */ /* 0x000fe20000410000 */
[----:B------:R-:W-:Y:S02]  /*a030*/  SHF.R.U64 R8, R8, 0x3, RZ ;  /* 0x0000000308087819 */ /* 0x000fe400000012ff */
[----:B------:R-:W-:Y:S01]  /*a040*/  LOP3.LUT R10, R10, R11, RZ, 0x3c, !PT ;  /* 0x0000000b0a0a7212 */ /* 0x000fe200078e3cff */
[----:B------:R-:W-:Y:S01]  /*a050*/  IMAD.X R11, RZ, RZ, R19, P5 ;  /* 0x000000ffff0b7224 */ /* 0x000fe200028e0613 */
[----:B------:R-:W-:Y:S02]  /*a060*/  R2UR UR12, R205 ;  /* 0x00000000cd0c72ca */ /* 0x000fe400000e0000 */
[----:B------:R-:W-:-:S02]  /*a070*/  LOP3.LUT R124, R124, R125, RZ, 0x3c, !PT ;  /* 0x0000007d7c7c7212 */ /* 0x000fc400078e3cff */
[----:B------:R-:W-:Y:S01]  /*a080*/  LOP3.LUT R8, R8, R9, RZ, 0x3c, !PT ;  /* 0x0000000908087212 */ /* 0x000fe200078e3cff */
[----:B------:R-:W-:Y:S01]  /*a090*/  IMAD.X R9, RZ, RZ, R19, P6 ;  /* 0x000000ffff097224 */ /* 0x000fe200030e0613 */
[----:B------:R-:W-:Y:S01]  /*a0a0*/  MOV R121, R120 ;  /* 0x0000007800797202 */ /* 0x000fe20000000f00 */
[----:B------:R-:W-:Y:S01]  /*a0b0*/  UIADD3 UR34, -UR5, URZ, URZ ;  /* 0x0000003f05227290 */ /* 0x000fe2000fffe13f */
[----:B------:R-:W-:Y:S02]  /*a0c0*/  IADD3.X R125, RZ, R19, RZ, P3, !PT ;  /* 0x00000013ff7d7210 */ /* 0x000fe40001ffe4ff */
[----:B------:R-:W-:Y:S01]  /*a0d0*/  MOV R2, R130 ;  /* 0x0000008200027202 */ /* 0x000fe20000000f00 */
[----:B------:R-:W-:Y:S01]  /*a0e0*/  IMAD.MOV.U32 R130, RZ, RZ, RZ ;  /* 0x000000ffff827224 */ /* 0x000fe200078e00ff */
[----:B------:R-:W-:Y:S02]  /*a0f0*/  MOV R120, R10 ;  /* 0x0000000a00787202 */ /* 0x000fe40000000f00 */
[----:B------:R-:W-:Y:S01]  /*a100*/  IADD3.X R7, RZ, R19, RZ, P0, !PT ;  /* 0x00000013ff077210 */ /* 0x000fe200007fe4ff */
[----:B------:R-:W1:Y:S01]  /*a110*/  @P2 MUFU.LG2 R10, R127 ;  /* 0x0000007f000a2308 */ /* 0x000e620000000c00 */
[----:B------:R-:W-:-:S02]  /*a120*/  MOV R14, R14 ;  /* 0x0000000e000e7202 */ /* 0x000fc40000000f00 */
[----:B------:R-:W-:Y:S02]  /*a130*/  MOV R123, R122 ;  /* 0x0000007a007b7202 */ /* 0x000fe40000000f00 */
[----:B------:R-:W-:Y:S01]  /*a140*/  MOV R15, R124 ;  /* 0x0000007c000f7202 */ /* 0x000fe20000000f00 */
[----:B------:R-:W-:Y:S01]  /*a150*/  IMAD.MOV.U32 R124, RZ, RZ, -0x800000 ;  /* 0xff800000ff7c7424 */ /* 0x000fe200078e00ff */
[----:B------:R-:W-:Y:S01]  /*a160*/  MOV R122, R8 ;  /* 0x00000008007a7202 */ /* 0x000fe20000000f00 */
[----:B------:R-:W-:Y:S01]  /*a170*/  @P2 MUFU.RCP R130, R127 ;  /* 0x0000007f00822308 */ /* 0x000fe20000001000 */
[----:B------:R-:W-:Y:S01]  /*a180*/  MOV R125, R6 ;  /* 0x00000006007d7202 */ /* 0x000fe20000000f00 */
[----:B------:R-:W-:Y:S01]  /*a190*/  IMAD.U32 R6, RZ, RZ, UR7 ;  /* 0x00000007ff067e24 */ /* 0x000fe2000f8e00ff */
[----:B------:R-:W-:Y:S01]  /*a1a0*/  MOV R128, R128 ;  /* 0x0000008000807202 */ /* 0x000fe20000000f00 */
[----:B------:R-:W-:Y:S02]  /*a1b0*/  IMAD.MOV.U32 R129, RZ, RZ, RZ ;  /* 0x000000ffff817224 */ /* 0x000fe400078e00ff */
[----:B------:R-:W-:Y:S01]  /*a1c0*/  @P4 FMUL.FTZ R7, R0, 0.69314718246459960938 ;  /* 0x3f31721800074820 */ /* 0x000fe20000410000 */
[----:B------:R-:W-:Y:S01]  /*a1d0*/  LOP3.LUT P0, RZ, R204, 0x3, RZ, 0xc0, !PT ;  /* 0x00000003ccff7812 */ /* 0x000fe2000780c0ff */
[----:B------:R-:W-:Y:S01]  /*a1e0*/  ULDC UR7, c[0x0][0xa88] ;  /* 0x0002a20000077ab9 */ /* 0x000fe20000000800 */
[----:B------:R-:W2:Y:S01]  /*a1f0*/  @P4 MUFU.LG2 R8, R132 ;  /* 0x0000008400084308 */ /* 0x000ea20000000c00 */
[----:B------:R-:W-:Y:S01]  /*a200*/  @!P1 IADD3 R6, R6, 0x36860, RZ ;  /* 0x0003686006069810 */ /* 0x000fe20007ffe0ff */
[----:B-1----:R-:W-:Y:S01]  /*a210*/  @P2 FMUL.FTZ R10, R10, 0.69314718246459960938 ;  /* 0x3f3172180a0a2820 */ /* 0x002fe20000410000 */
[----:B------:R-:W-:-:S02]  /*a220*/  MOV R20, R20 ;  /* 0x0000001400147202 */ /* 0x000fc40000000f00 */
[----:B------:R-:W-:Y:S01]  /*a230*/  @!P1 PRMT R6, RZ, 0x654, R6 ;  /* 0x00000654ff069816 */ /* 0x000fe20000000006 */
[----:B------:R-:W-:Y:S01]  /*a240*/  @P2 FFMA.FTZ R124, R5, R4, R10 ;  /* 0x00000004057c2223 */ /* 0x000fe2000001000a */
[----:B------:R-:W-:Y:S01]  /*a250*/  MOV R21, R12 ;  /* 0x0000000c00157202 */ /* 0x000fe20000000f00 */
[----:B------:R-:W1:Y:S01]  /*a260*/  @P4 MUFU.RCP R129, R132 ;  /* 0x0000008400814308 */ /* 0x000e620000001000 */
[----:B--2---:R-:W-:Y:S01]  /*a270*/  @P4 FMUL.FTZ R8, R8, 0.69314718246459960938 ;  /* 0x3f31721808084820 */ /* 0x004fe20000410000 */
[----:B------:R-:W-:Y:S02]  /*a280*/  WARPGROUP.DEPBAR.LE gsb0, 0x0 ;  /* 0x00008000000079c5 */ /* 0x000fe40000010000 */
[----:B------:R-:W-:-:S06]  /*a290*/  WARPGROUP.ARRIVE ;  /* 0x00000000000079c5 */ /* 0x000fcc0000000000 */
[----:B------:R-:W-:Y:S01]  /*a2a0*/  HGMMA.64x192x16.F32.BF16 R24, R196, gdesc[UR8].tnspB, R24, gsb0 ;  /* 0x42e00008c4187df0 */ /* 0x000fe20008001818 */
[----:B------:R-:W-:Y:S01]  /*a2b0*/  UMOV UR10, UR6 ;  /* 0x00000006000a7c82 */ /* 0x000fe20008000000 */
[----:B------:R-:W-:Y:S01]  /*a2c0*/  UMOV UR11, 0x40000040 ;  /* 0x40000040000b7882 */ /* 0x000fe20000000000 */
[----:B------:R-:W-:Y:S01]  /*a2d0*/  UIADD3 UR6, UR4, 0x180, URZ ;  /* 0x0000018004067890 */ /* 0x000fe2000fffe03f */
[----:B------:R-:W-:Y:S02]  /*a2e0*/  WARPGROUP.DEPBAR.LE gsb0, 0x0 ;  /* 0x00008000000079c5 */ /* 0x000fe40000010000 */
[----:B------:R-:W-:-:S14]  /*a2f0*/  WARPGROUP.ARRIVE ;  /* 0x00000000000079c5 */ /* 0x000fdc0000000000 */
        /* <DEDUP_REMOVED lines=9> */
[----:B------:R-:W-:Y:S02]  /*a390*/  UIADD3 UR6, UR4, 0x280, URZ ;  /* 0x0000028004067890 */ /* 0x000fe4000fffe03f */
[----:B------:R-:W-:Y:S01]  /*a3a0*/  UIADD3 UR4, UR4, 0x300, URZ ;  /* 0x0000030004047890 */ /* 0x000fe2000fffe03f */
[----:B------:R-:W-:Y:S02]  /*a3b0*/  WARPGROUP.DEPBAR.LE gsb0, 0x0 ;  /* 0x00008000000079c5 */ /* 0x000fe40000010000 */
[----:B------:R-:W-:-:S12]  /*a3c0*/  WARPGROUP.ARRIVE ;  /* 0x00000000000079c5 */ /* 0x000fd80000000000 */
[----:B------:R-:W-:Y:S01]  /*a3d0*/  HGMMA.64x192x16.F32.BF16 R24, R184, gdesc[UR8].tnspB, R24, gsb0 ;  /* 0x42e00008b8187df0 */ /* 0x000fe20008001818 */
[----:B------:R-:W-:Y:S01]  /*a3e0*/  UMOV UR10, UR6 ;  /* 0x00000006000a7c82 */ /* 0x000fe20008000000 */
[----:B------:R-:W-:Y:S01]  /*a3f0*/  UMOV UR11, 0x40000040 ;  /* 0x40000040000b7882 */ /* 0x000fe20000000000 */
[----:B------:R-:W-:Y:S02]  /*a400*/  WARPGROUP.DEPBAR.LE gsb0, 0x0 ;  /* 0x00008000000079c5 */ /* 0x000fe40000010000 */
[----:B------:R-:W-:-:S15]  /*a410*/  WARPGROUP.ARRIVE ;  /* 0x00000000000079c5 */ /* 0x000fde0000000000 */
[----:B------:R-:W-:Y:S01]  /*a420*/  HGMMA.64x192x16.F32.BF16 R24, R180, gdesc[UR8].tnspB, R24, gsb0 ;  /* 0x42e00008b4187df0 */ /* 0x000fe20008001818 */
        /* <DEDUP_REMOVED lines=13> */
[----:B------:R-:W-:Y:S01]  /*a500*/  IMAD.U32 R12, RZ, RZ, UR4 ;  /* 0x00000004ff0c7e24 */ /* 0x000fe2000f8e00ff */
[----:B------:R-:W-:Y:S01]  /*a510*/  UIADD3 UR4, UR5, UR6, URZ ;  /* 0x0000000605047290 */ /* 0x000fe2000fffe03f */
[----:B------:R-:W-:Y:S02]  /*a520*/  VIADD R9, R127, 0x8 ;  /* 0x000000087f097836 */ /* 0x000fe40000000000 */
[----:B------:R-:W-:-:S03]  /*a530*/  IMAD.U32 R13, RZ, RZ, UR5 ;  /* 0x00000005ff0d7e24 */ /* 0x000fc6000f8e00ff */
[----:B------:R-:W-:Y:S02]  /*a540*/  ISETP.GE.OR P3, PT, R9, UR7, P0 ;  /* 0x0000000709007c0c */ /* 0x000fe40008766670 */
[----:B------:R-:W-:Y:S01]  /*a550*/  MOV R13, UR4 ;  /* 0x00000004000d7c02 */ /* 0x000fe20008000f00 */
[----:B------:R-:W-:Y:S01]  /*a560*/  USHF.R.S32.HI UR4, URZ, 0x1f, UR36 ;  /* 0x0000001f3f047899 */ /* 0x000fe20008011424 */
[----:B------:R-:W-:Y:S01]  /*a570*/  ISETP.GE.OR P0, PT, R127, UR7, P0 ;  /* 0x000000077f007c0c */ /* 0x000fe20008706670 */
[----:B------:R-:W-:Y:S02]  /*a580*/  WARPGROUP.DEPBAR.LE gsb0, 0x0 ;  /* 0x00008000000079c5 */ /* 0x000fe40000010000 */
[----:B------:R-:W-:-:S06]  /*a590*/  WARPGROUP.ARRIVE ;  /* 0x00000000000079c5 */ /* 0x000fcc0000000000 */
[----:B------:R-:W-:Y:S01]  /*a5a0*/  HGMMA.64x192x16.F32.BF16 R24, R176, gdesc[UR8].tnspB, R24, gsb0 ;  /* 0x42e00008b0187df0 */ /* 0x000fe20008001818 */
[----:B------:R-:W-:Y:S01]  /*a5b0*/  R2UR UR10, R22 ;  /* 0x00000000160a72ca */ /* 0x000fe200000e0000 */
[----:B------:R-:W-:Y:S02]  /*a5c0*/  IMAD.MOV.U32 R22, RZ, RZ, -0x800000 ;  /* 0xff800000ff167424 */ /* 0x000fe400078e00ff */
[----:B------:R-:W-:Y:S01]  /*a5d0*/  @P4 FFMA.FTZ R22, R7, R3, R8 ;  /* 0x0000000307164223 */ /* 0x000fe20000010008 */
[----:B------:R-:W-:Y:S02]  /*a5e0*/  WARPGROUP.DEPBAR.LE gsb0, 0x0 ;  /* 0x00008000000079c5 */ /* 0x000fe40000010000 */
[----:B------:R2:W-:Y:S01]  /*a5f0*/  @!P1 SYNCS.ARRIVE.TRANS64.RED.A1T0 RZ, [R6+URZ], RZ ;  /* 0x000000ff06ff99a7 */ /* 0x0005e2000810043f */
[-C--:B------:R-:W-:Y:S01]  /*a600*/  FMUL.FTZ R10, R37, R130.reuse ;  /* 0x00000082250a7220 */ /* 0x080fe20000410000 */
[-C--:B------:R-:W-:Y:S01]  /*a610*/  FMUL.FTZ R11, R36, R130.reuse ;  /* 0x00000082240b7220 */ /* 0x080fe20000410000 */
[-C--:B------:R-:W-:Y:S01]  /*a620*/  FMUL.FTZ R7, R28, R130.reuse ;  /* 0x000000821c077220 */ /* 0x080fe20000410000 */
[-C--:B------:R-:W-:Y:S01]  /*a630*/  FMUL.FTZ R8, R33, R130.reuse ;  /* 0x0000008221087220 */ /* 0x080fe20000410000 */
[-C--:B------:R-:W-:Y:S01]  /*a640*/  FMUL.FTZ R9, R32, R130.reuse ;  /* 0x0000008220097220 */ /* 0x080fe20000410000 */
[-C--:B-1----:R-:W-:Y:S01]  /*a650*/  FMUL.FTZ R35, R35, R129.reuse ;  /* 0x0000008123237220 */ /* 0x082fe20000410000 */
[-C--:B------:R-:W-:Y:S01]  /*a660*/  FMUL.FTZ R34, R34, R129.reuse ;  /* 0x0000008122227220 */ /* 0x080fe20000410000 */
[----:B------:R-:W1:Y:S01]  /*a670*/  LDC.64 R36, c[0x0][0xb78] ;  /* 0x0002de00ff247b82 */ /* 0x000e620000000a00 */
[-C--:B--2---:R-:W-:Y:S01]  /*a680*/  FMUL.FTZ R6, R29, R130.reuse ;  /* 0x000000821d067220 */ /* 0x084fe20000410000 */
        /* <DEDUP_REMOVED lines=19> */
[----:B------:R-:W-:Y:S01]  /*a7c0*/  F2FP.BF16.F32.PACK_AB R8, R8, R9 ;  /* 0x000000090808723e */ /* 0x000fe200000010ff */
        /* <DEDUP_REMOVED lines=10> */
[----:B------:R-:W-:Y:S01]  /*a870*/  FMUL.FTZ R60, R60, R130 ;  /* 0x000000823c3c7220 */ /* 0x000fe20000410000 */
[----:B------:R-:W-:Y:S01]  /*a880*/  F2FP.BF16.F32.PACK_AB R4, R4, R3 ;  /* 0x000000030404723e */ /* 0x000fe200000010ff */
[-C--:B------:R-:W-:Y:S01]  /*a890*/  FMUL.FTZ R59, R59, R129.reuse ;  /* 0x000000813b3b7220 */ /* 0x080fe20000410000 */
[----:B------:R-:W-:Y:S01]  /*a8a0*/  F2FP.BF16.F32.PACK_AB R5, R5, R26 ;  /* 0x0000001a0505723e */ /* 0x000fe200000010ff */
[----:B------:R-:W-:Y:S01]  /*a8b0*/  FMUL.FTZ R58, R58, R129 ;  /* 0x000000813a3a7220 */ /* 0x000fe20000410000 */
[----:B------:R-:W-:Y:S01]  /*a8c0*/  F2FP.BF16.F32.PACK_AB R7, R7, R30 ;  /* 0x0000001e0707723e */ /* 0x000fe200000010ff */
[----:B------:R-:W-:Y:S01]  /*a8d0*/  BAR.SYNC.DEFER_BLOCKING 0x1, 0x100 ;  /* 0x0044000000007b1d */ /* 0x000fe20000010000 */
[----:B------:R-:W-:Y:S01]  /*a8e0*/  F2FP.BF16.F32.PACK_AB R10, R10, R11 ;  /* 0x0000000b0a0a723e */ /* 0x000fe200000010ff */
        /* <DEDUP_REMOVED lines=22> */
[----:B------:R-:W-:Y:S01]  /*aa50*/  F2FP.BF16.F32.PACK_AB R25, R43, R42 ;  /* 0x0000002a2b19723e */ /* 0x000fe200000010ff */
[----:B------:R-:W-:Y:S01]  /*aa60*/  FMUL.FTZ R81, R81, R130 ;  /* 0x0000008251517220 */ /* 0x000fe20000410000 */
[----:B------:R-:W-:Y:S01]  /*aa70*/  F2FP.BF16.F32.PACK_AB R26, R45, R44 ;  /* 0x0000002c2d1a723e */ /* 0x000fe200000010ff */
        /* <DEDUP_REMOVED lines=20> */
[----:B------:R-:W-:Y:S01]  /*abc0*/  FMUL.FTZ R98, R98, R129 ;  /* 0x0000008162627220 */ /* 0x000fe20000410000 */
[----:B------:R-:W-:Y:S01]  /*abd0*/  F2FP.BF16.F32.PACK_AB R29, R51, R50 ;  /* 0x00000032331d723e */ /* 0x000fe200000010ff */
[----:B------:R-:W-:Y:S01]  /*abe0*/  FMUL.FTZ R101, R101, R130 ;  /* 0x0000008265657220 */ /* 0x000fe20000410000 */
[----:B------:R-:W-:Y:S01]  /*abf0*/  F2FP.BF16.F32.PACK_AB R30, R53, R52 ;  /* 0x00000034351e723e */ /* 0x000fe200000010ff */
[----:B------:R-:W-:Y:S01]  /*ac00*/  FMUL.FTZ R100, R100, R130 ;  /* 0x0000008264647220 */ /* 0x000fe20000410000 */
[----:B------:R-:W-:Y:S01]  /*ac10*/  F2FP.BF16.F32.PACK_AB R31, R31, R54 ;  /* 0x000000361f1f723e */ /* 0x000fe200000010ff */
[-C--:B------:R-:W-:Y:S01]  /*ac20*/  FMUL.FTZ R113, R113, R130.reuse ;  /* 0x0000008271717220 */ /* 0x080fe20000410000 */
[----:B------:R-:W-:Y:S01]  /*ac30*/  F2FP.BF16.F32.PACK_AB R32, R32, R33 ;  /* 0x000000212020723e */ /* 0x000fe200000010ff */
[----:B------:R-:W-:Y:S01]  /*ac40*/  FMUL.FTZ R112, R112, R130 ;  /* 0x0000008270707220 */ /* 0x000fe20000410000 */
[-C--:B------:R-:W-:Y:S01]  /*ac50*/  FMUL.FTZ R103, R103, R129.reuse ;  /* 0x0000008167677220 */ /* 0x080fe20000410000 */
[-C--:B------:R-:W-:Y:S01]  /*ac60*/  FMUL.FTZ R102, R102, R129.reuse ;  /* 0x0000008166667220 */ /* 0x080fe20000410000 */
[-C--:B------:R-:W-:Y:S01]  /*ac70*/  FMUL.FTZ R107, R107, R129.reuse ;  /* 0x000000816b6b7220 */ /* 0x080fe20000410000 */
[-C--:B------:R-:W-:Y:S01]  /*ac80*/  FMUL.FTZ R106, R106, R129.reuse ;  /* 0x000000816a6a7220 */ /* 0x080fe20000410000 */
[----:B------:R2:W-:Y:S01]  /*ac90*/  STSM.16.M88.4 [R126], R4 ;  /* 0x000000047e007844 */ /* 0x0005e20000000200 */
        /* <DEDUP_REMOVED lines=9> */
[----:B------:R3:W-:Y:S01]  /*ad30*/  STSM.16.M88.4 [R128], R8 ;  /* 0x0000000880007844 */ /* 0x0007e20000000200 */
[-C--:B------:R-:W-:Y:S01]  /*ad40*/  FMUL.FTZ R117, R117, R130.reuse ;  /* 0x0000008275757220 */ /* 0x080fe20000410000 */
[----:B------:R-:W-:Y:S01]  /*ad50*/  FMUL.FTZ R116, R116, R130 ;  /* 0x0000008274747220 */ /* 0x000fe20000410000 */
[-C--:B------:R-:W-:Y:S01]  /*ad60*/  FMUL.FTZ R119, R119, R129.reuse ;  /* 0x0000008177777220 */ /* 0x080fe20000410000 */
[----:B------:R-:W-:Y:S01]  /*ad70*/  FMUL.FTZ R118, R118, R129 ;  /* 0x0000008176767220 */ /* 0x000fe20000410000 */
[----:B------:R4:W-:Y:S01]  /*ad80*/  STSM.16.M88.4 [R14], R24 ;  /* 0x000000180e007844 */ /* 0x0009e20000000200 */
[----:B--2---:R-:W-:Y:S01]  /*ad90*/  F2FP.BF16.F32.PACK_AB R4, R65, R64 ;  /* 0x000000404104723e */ /* 0x004fe200000010ff */
[C---:B-1----:R-:W-:Y:S01]  /*ada0*/  IMAD R0, R36.reuse, UR4, RZ ;  /* 0x0000000424007c24 */ /* 0x042fe2000f8e02ff */
[----:B------:R-:W-:Y:S01]  /*adb0*/  F2FP.BF16.F32.PACK_AB R5, R67, R66 ;  /* 0x000000424305723e */ /* 0x000fe200000010ff */
[----:B------:R-:W-:Y:S01]  /*adc0*/  STSM.16.M88.4 [R20], R28 ;  /* 0x0000001c14007844 */ /* 0x000fe20000000200 */
[----:B------:R-:W-:Y:S01]  /*add0*/  F2FP.BF16.F32.PACK_AB R6, R69, R68 ;  /* 0x000000444506723e */ /* 0x000fe200000010ff */
[----:B------:R-:W-:Y:S01]  /*ade0*/  IMAD.WIDE.U32 R12, R36, UR36, R12 ;  /* 0x00000024240c7c25 */ /* 0x000fe2000f8e000c */
[----:B------:R-:W-:Y:S01]  /*adf0*/  F2FP.BF16.F32.PACK_AB R7, R71, R70 ;  /* 0x000000464707723e */ /* 0x000fe200000010ff */
[----:B------:R-:W-:Y:S01]  /*ae00*/  STSM.16.M88.4 [R121], R32 ;  /* 0x0000002079007844 */ /* 0x000fe20000000200 */
[----:B------:R-:W-:Y:S01]  /*ae10*/  F2FP.BF16.F32.PACK_AB R88, R89, R88 ;  /* 0x000000585958723e */ /* 0x000fe200000010ff */
[----:B------:R-:W-:Y:S01]  /*ae20*/  IMAD R0, R37, UR36, R0 ;  /* 0x0000002425007c24 */ /* 0x000fe2000f8e0200 */
[----:B---3--:R-:W-:Y:S01]  /*ae30*/  F2FP.BF16.F32.PACK_AB R8, R73, R72 ;  /* 0x000000484908723e */ /* 0x008fe200000010ff */
[----:B------:R-:W-:Y:S01]  /*ae40*/  STSM.16.M88.4 [R123], R4 ;  /* 0x000000047b007844 */ /* 0x000fe20000000200 */
[----:B------:R-:W-:Y:S01]  /*ae50*/  F2FP.BF16.F32.PACK_AB R9, R75, R74 ;  /* 0x0000004a4b09723e */ /* 0x000fe200000010ff */
[----:B------:R-:W-:Y:S01]  /*ae60*/  ULDC.64 UR4, c[0x0][0xb40] ;  /* 0x0002d00000047ab9 */ /* 0x000fe20000000a00 */
[----:B------:R-:W-:-:S02]  /*ae70*/  F2FP.BF16.F32.PACK_AB R10, R77, R76 ;  /* 0x0000004c4d0a723e */ /* 0x000fc400000010ff */
[----:B------:R-:W-:Y:S02]  /*ae80*/  F2FP.BF16.F32.PACK_AB R11, R79, R78 ;  /* 0x0000004e4f0b723e */ /* 0x000fe400000010ff */
[----:B----4-:R-:W-:Y:S02]  /*ae90*/  F2FP.BF16.F32.PACK_AB R24, R81, R80 ;  /* 0x000000505118723e */ /* 0x010fe400000010ff */
        /* <DEDUP_REMOVED lines=23> */
[----:B------:R-:W-:Y:S02]  /*b010*/  SHF.R.S32.HI R3, RZ, 0x1f, R127 ;  /* 0x0000001fff037819 */ /* 0x000fe4000001147f */
[----:B------:R-:W-:Y:S01]  /*b020*/  IADD3 R127, P1, R127, R12, RZ ;  /* 0x0000000c7f7f7210 */ /* 0x000fe20007f3e0ff */
[----:B------:R-:W-:Y:S03]  /*b030*/  STSM.16.M88.4 [R125], R112 ;  /* 0x000000707d007844 */ /* 0x000fe60000000200 */
[----:B------:R-:W-:Y:S01]  /*b040*/  IADD3.X R12, R3, R13, R0, P1, !PT ;  /* 0x0000000d030c7210 */ /* 0x000fe20000ffe400 */
[----:B------:R-:W-:Y:S01]  /*b050*/  @!PT LDS RZ, [RZ] ;  /* 0x00000000fffff984 */ /* 0x000fe20000000800 */
[----:B------:R-:W-:Y:S01]  /*b060*/  @!PT LDS RZ, [RZ] ;  /* 0x00000000fffff984 */ /* 0x000fe20000000800 */
[----:B------:R-:W-:Y:S01]  /*b070*/  @!PT LDS RZ, [RZ] ;  /* 0x00000000fffff984 */ /* 0x000fe20000000800 */
[----:B------:R-:W-:Y:S01]  /*b080*/  @!PT LDS RZ, [RZ] ;  /* 0x00000000fffff984 */ /* 0x000fe20000000800 */
[----:B------:R2:W-:Y:S06]  /*b090*/  MEMBAR.ALL.CTA ;  /* 0x0000000000007992 */ /* 0x0005ec0000008000 */
[----:B--2---:R-:W2:Y:S02]  /*b0a0*/  FENCE.VIEW.ASYNC.S ;  /* 0x00000000000073c6 */ /* 0x004ea40000000000 */
[----:B--2---:R-:W-:Y:S06]  /*b0b0*/  BAR.ARV 0x1, 0x120 ;  /* 0x0044800000007b1d */ /* 0x004fec0000002000 */
[C---:B-1----:R-:W-:Y:S01]  /*b0c0*/  LEA R2, P1, R127.reuse, UR4, 0x2 ;  /* 0x000000047f027c11 */ /* 0x042fe2000f8210ff */
[----:B------:R-:W-:Y:S01]  /*b0d0*/  ULDC UR4, c[0x0][0xc] ;  /* 0x0000030000047ab9 */ /* 0x000fe20000000800 */
[----:B------:R-:W1:Y:S01]  /*b0e0*/  SHFL.IDX PT, R0, R208, RZ, 0x1f ;  /* 0x00001fffd0007589 */ /* 0x000e6200000e0000 */
[----:B------:R-:W-:Y:S01]  /*b0f0*/  UIADD3 UR10, UR4, UR10, URZ ;  /* 0x0000000a040a7290 */ /* 0x000fe2000fffe03f */
[----:B------:R-:W-:-:S05]  /*b100*/  LEA.HI.X R3, R127, UR5, R12, 0x2, P1 ;  /* 0x000000057f037c11 */ /* 0x000fca00088f140c */
[----:B------:R-:W-:Y:S04]  /*b110*/  @!P0 STG.E desc[UR12][R2.64], R124 ;  /* 0x0000007c02008986 */ /* 0x000fe8000c10190c */
[----:B------:R2:W-:Y:S02]  /*b120*/  @!P3 STG.E desc[UR12][R2.64+0x20], R22 ;  /* 0x000020160200b986 */ /* 0x0005e4000c10190c */
[----:B--2---:R-:W-:Y:S01]  /*b130*/  IMAD.U32 R22, RZ, RZ, UR10 ;  /* 0x0000000aff167e24 */ /* 0x004fe2000f8e00ff */
[----:B-1----:R-:W-:-:S13]  /*b140*/  ISETP.NE.AND P0, PT, R0, 0x7, PT ;  /* 0x000000070000780c */ /* 0x002fda0003f05270 */
        /* <DEDUP_REMOVED lines=14> */
[----:B------:R-:W-:Y:S02]  /*b230*/  UMOV UR32, UR9 ;  /* 0x0000000900207c82 */ /* 0x000fe40008000000 */
        /* <DEDUP_REMOVED lines=13> */
.L_x_2879:
[----:B------:R-:W-:Y:S05]  /*b310*/  BSYNC B0 ;  /* 0x0000000000007941 */ /* 0x000fea0003800000 */
.L_x_2878:
[----:B------:R-:W1:Y:S01]  /*b320*/  LDC R0, c[0x0][0xda4] ;  /* 0x00036900ff007b82 */ /* 0x000e620000000800 */
[----:B------:R-:W-:Y:S01]  /*b330*/  R2UR UR4, R23 ;  /* 0x00000000170472ca */ /* 0x000fe200000e0000 */
[----:B------:R-:W-:Y:S01]  /*b340*/  UIADD3 UR38, UR38, 0x1, URZ ;  /* 0x0000000126267890 */ /* 0x000fe2000fffe03f */
[----:B------:R-:W-:Y:S02]  /*b350*/  R2UR UR6, R22 ;  /* 0x00000000160672ca */ /* 0x000fe400000e0000 */
[----:B------:R-:W-:Y:S01]  /*b360*/  R2UR UR5, R17 ;  /* 0x00000000110572ca */ /* 0x000fe200000e0000 */
[----:B------:R-:W-:-:S04]  /*b370*/  UISETP.NE.AND UP0, UPT, UR38, 0x2, UPT ;  /* 0x000000022600788c */ /* 0x000fc8000bf05270 */
[----:B------:R-:W-:-:S04]  /*b380*/  USEL UR38, UR38, URZ, UP0 ;  /* 0x0000003f26267287 */ /* 0x000fc80008000000 */
[----:B------:R-:W-:-:S06]  /*b390*/  UIADD3 UR4, UR4, 0x1, URZ ;  /* 0x0000000104047890 */ /* 0x000fcc000fffe03f */
[----:B------:R-:W-:Y:S01]  /*b3a0*/  IMAD.U32 R23, RZ, RZ, UR4 ;  /* 0x00000004ff177e24 */ /* 0x000fe2000f8e00ff */
[----:B------:R-:W-:Y:S01]  /*b3b0*/  USEL UR4, URZ, 0x1, UP0 ;  /* 0x000000013f047887 */ /* 0x000fe20008000000 */
[----:B-1----:R-:W-:-:S03]  /*b3c0*/  ISETP.LE.AND P0, PT, R0, UR6, PT ;  /* 0x0000000600007c0c */ /* 0x002fc6000bf03270 */
[----:B------:R-:W-:-:S06]  /*b3d0*/  ULOP3.LUT UR5, UR5, UR4, URZ, 0x3c, !UPT ;  /* 0x0000000405057292 */ /* 0x000fcc000f8e3c3f */
[----:B------:R-:W-:-:S04]  /*b3e0*/  IMAD.U32 R17, RZ, RZ, UR5 ;  /* 0x00000005ff117e24 */ /* 0x000fc8000f8e00ff */
[----:B------:R-:W-:Y:S05]  /*b3f0*/  @!P0 BRA `(.L_x_2880) ;  /* 0xffffff58006c8947 */ /* 0x000fea000383ffff */
[----:B------:R-:W-:Y:S05]  /*b400*/  EXIT ;  /* 0x000000000000794d */ /* 0x000fea0003800000 */
.L_x_2856:
[----:B------:R-:W-:-:S08]  /*b410*/  NOP ;  /* 0x0000000000007918 */ /* 0x000fd00000000000 */
[----:B-1----:R-:W1:-:S00]  /*b420*/  USETMAXREG.DEALLOC.CTAPOOL 0x18 ;  /* 0x00000018000079c8 */ /* 0x002e4000080e0500 */
[----:B-1----:R-:W-:-:S06]  /*b430*/  LOP3.LUT R0, R0, 0x3, RZ, 0xc0, !PT ;  /* 0x0000000300007812 */ /* 0x002fcc00078ec0ff */
[----:B------:R-:W1:Y:S02]  /*b440*/  SHFL.IDX PT, R0, R0, RZ, 0x1f ;  /* 0x00001fff00007589 */ /* 0x000e6400000e0000 */
[----:B-1----:R-:W-:-:S13]  /*b450*/  ISETP.NE.AND P0, PT, R0, RZ, PT ;  /* 0x000000ff0000720c */ /* 0x002fda0003f05270 */
[----:B------:R-:W-:Y:S05]  /*b460*/  @P0 EXIT ;  /* 0x000000000000094d */ /* 0x000fea0003800000 */
        /* <DEDUP_REMOVED lines=8> */
[----:B------:R-:W-:Y:S01]  /*b4f0*/  ULDC.64 UR36, c[0x0][0x198] ;  /* 0x0000660000247ab9 */ /* 0x000fe20000000a00 */
[----:B------:R-:W-:Y:S01]  /*b500*/  IMAD.MOV.U32 R16, RZ, RZ, RZ ;  /* 0x000000ffff107224 */ /* 0x000fe200078e00ff */
[----:B------:R-:W-:Y:S01]  /*b510*/  ULDC UR38, c[0x0][0xc] ;  /* 0x0000030000267ab9 */ /* 0x000fe20000000800 */
[----:B------:R-:W-:Y:S01]  /*b520*/  IMAD.MOV.U32 R17, RZ, RZ, 0x1 ;  /* 0x00000001ff117424 */ /* 0x000fe200078e00ff */
[----:B------:R1:W-:Y:S04]  /*b530*/  STL [R1+0x10], R0 ;  /* 0x0000100001007387 */ /* 0x0003e80000100800 */
[----:B------:R1:W-:Y:S02]  /*b540*/  STL [R1+0x18], RZ ;  /* 0x000018ff01007387 */ /* 0x0003e40000100800 */
.L_x_2925:
[----:B------:R-:W2:Y:S01]  /*b550*/  LDL R4, [R1+0x10] ;  /* 0x0000100001047983 */ /* 0x000ea20000100800 */
[----:B-1----:R-:W1:Y:S01]  /*b560*/  LDC R0, c[0x0][0xda8] ;  /* 0x00036a00ff007b82 */ /* 0x002e620000000800 */
[----:B------:R-:W-:Y:S05]  /*b570*/  YIELD ;  /* 0x0000000000007946 */ /* 0x000fea0003800000 */
[----:B------:R-:W3:Y:S01]  /*b580*/  S2R R5, SR_CgaCtaId ;  /* 0x0000000000057919 */ /* 0x000ee20000008800 */
[----:B------:R-:W-:Y:S02]  /*b590*/  ULDC.64 UR4, c[0x0][0x3f8] ;  /* 0x0000fe0000047ab9 */ /* 0x000fe40000000a00 */
[----:B------:R-:W-:-:S03]  /*b5a0*/  UISETP.NE.U32.AND UP0, UPT, UR4, URZ, UPT ;  /* 0x0000003f0400728c */ /* 0x000fc6000bf05070 */
[----:B------:R-:W-:Y:S01]  /*b5b0*/  ULDC UR4, c[0x0][0x404] ;  /* 0x0001010000047ab9 */ /* 0x000fe20000000800 */
[----:B------:R-:W-:-:S04]  /*b5c0*/  UISETP.NE.AND.EX UP0, UPT, UR5, URZ, UPT, UP0 ;  /* 0x0000003f0500728c */ /* 0x000fc8000bf05300 */
[----:B------:R-:W-:Y:S01]  /*b5d0*/  USEL UR4, UR4, 0x1, UP0 ;  /* 0x0000000104047887 */ /* 0x000fe20008000000 */
[----:B-1----:R-:W-:Y:S02]  /*b5e0*/  ISETP.NE.AND P0, PT, R0, 0x1, PT ;  /* 0x000000010000780c */ /* 0x002fe40003f05270 */
[----:B------:R-:W1:Y:S11]  /*b5f0*/  LDC R0, c[0x0][0xdb4] ;  /* 0x00036d00ff007b82 */ /* 0x000e760000000800 */
[----:B------:R-:W2:Y:S08]  /*b600*/  @P0 LDC R2, c[0x0][0xdac] ;  /* 0x00036b00ff020b82 */ /* 0x000eb00000000800 */
[----:B------:R-:W4:Y:S01]  /*b610*/  @P0 LDC R3, c[0x0][0xdb0] ;  /* 0x00036c00ff030b82 */ /* 0x000f220000000800 */
[----:B-1----:R-:W-:Y:S01]  /*b620*/  ISETP.NE.AND P1, PT, R0, 0x1, PT ;  /* 0x000000010000780c */ /* 0x002fe20003f25270 */
[----:B--2---:R-:W-:Y:S01]  /*b630*/  @P0 IMAD.HI.U32 R2, R4, R2, RZ ;  /* 0x0000000204020227 */ /* 0x004fe200078e00ff */
[----:B------:R-:W-:-:S05]  /*b640*/  MOV R6, R4 ;  /* 0x0000000400067202 */ /* 0x000fca0000000f00 */
[----:B------:R-:W1:Y:S01]  /*b650*/  LDC R4, c[0x0][0x2e0] ;  /* 0x0000b800ff047b82 */ /* 0x000e620000000800 */
[----:B----4-:R-:W-:-:S05]  /*b660*/  @P0 SHF.R.U32.HI R6, RZ, R3, R2 ;  /* 0x00000003ff060219 */ /* 0x010fca0000011602 */
[----:B------:R-:W-:Y:S02]  /*b670*/  IMAD.MOV.U32 R19, RZ, RZ, R6 ;  /* 0x000000ffff137224 */ /* 0x000fe400078e0006 */
[----:B------:R-:W2:Y:S01]  /*b680*/  @P1 LDC.64 R2, c[0x0][0xdb8] ;  /* 0x00036e00ff021b82 */ /* 0x000ea20000000a00 */
[----:B------:R4:W-:Y:S01]  /*b690*/  STL [R1+0x8], R6 ;  /* 0x0000080601007387 */ /* 0x0009e20000100800 */
[----:B-1----:R-:W-:-:S05]  /*b6a0*/  IMAD R8, R4, UR4, RZ ;  /* 0x0000000404087c24 */ /* 0x002fca000f8e02ff */
[----:B------:R4:W-:Y:S01]  /*b6b0*/  STL [R1+0x14], R8 ;  /* 0x0000140801007387 */ /* 0x0009e20000100800 */
[----:B--2---:R-:W-:-:S05]  /*b6c0*/  @P1 IMAD.HI.U32 R2, R6, R2, RZ ;  /* 0x0000000206021227 */ /* 0x004fca00078e00ff */
[----:B------:R-:W-:Y:S01]  /*b6d0*/  @P1 SHF.R.U32.HI R19, RZ, R3, R2 ;  /* 0x00000003ff131219 */ /* 0x000fe20000011602 */
[----:B------:R-:W-:Y:S01]  /*b6e0*/  VIADD R3, R8, 0x6f ;  /* 0x0000006f08037836 */ /* 0x000fe20000000000 */
[----:B------:R-:W-:-:S04]  /*b6f0*/  MOV R2, 0x400 ;  /* 0x0000040000027802 */ /* 0x000fc80000000f00 */
[----:B---3--:R-:W-:Y:S01]  /*b700*/  LEA R7, R5, R2, 0x18 ;  /* 0x0000000205077211 */ /* 0x008fe200078ec0ff */
[----:B------:R-:W-:-:S04]  /*b710*/  IMAD.MOV.U32 R2, RZ, RZ, RZ ;  /* 0x000000ffff027224 */ /* 0x000fc800078e00ff */
[----:B------:R-:W-:Y:S01]  /*b720*/  IMAD.HI R2, R3, -0x6db6db6d, R2 ;  /* 0x9249249303027827 */ /* 0x000fe200078e0202 */
[----:B------:R-:W-:Y:S01]  /*b730*/  IADD3 R3, -R19, RZ, RZ ;  /* 0x000000ff13037210 */ /* 0x000fe20007ffe1ff */
[----:B------:R4:W-:Y:S02]  /*b740*/  STL [R1+0x4], R7 ;  /* 0x0000040701007387 */ /* 0x0009e40000100800 */
[----:B------:R-:W-:-:S05]  /*b750*/  VIADD R4, R7, 0x21400 ;  /* 0x0002140007047836 */ /* 0x000fca0000000000 */
[----:B------:R-:W-:Y:S01]  /*b760*/  LOP3.LUT P0, RZ, R4, 0x3ff, RZ, 0xc0, !PT ;  /* 0x000003ff04ff7812 */ /* 0x000fe2000780c0ff */
[----:B------:R-:W-:Y:S01]  /*b770*/  IMAD R4, R0, R3, R6 ;  /* 0x0000000300047224 */ /* 0x000fe200078e0206 */
[----:B------:R-:W-:-:S04]  /*b780*/  SHF.R.U32.HI R3, RZ, 0x1f, R2 ;  /* 0x0000001fff037819 */ /* 0x000fc80000011602 */
[----:B------:R-:W-:Y:S01]  /*b790*/  LEA.HI.SX32 R0, R2, R3, 0x1a ;  /* 0x0000000302007211 */ /* 0x000fe200078fd2ff */
[----:B------:R4:W-:Y:S04]  /*b7a0*/  STL [R1], R4 ;  /* 0x0000000401007387 */ /* 0x0009e80000100800 */
[----:B------:R4:W-:Y:S02]  /*b7b0*/  STL [R1+0xc], R0 ;  /* 0x00000c0001007387 */ /* 0x0009e40000100800 */
[----:B------:R-:W-:Y:S05]  /*b7c0*/  @!P0 BRA `(.L_x_2882) ;  /* 0x0000000000408947 */ /* 0x000fea0003800000 */
[----:B------:R-:W-:Y:S01]  /*b7d0*/  MOV R2, 0x0 ;  /* 0x0000000000027802 */ /* 0x000fe20000000f00 */
[----:B------:R-:W-:Y:S01]  /*b7e0*/  ULDC.64 UR6, c[0x4][0x1b8] ;  /* 0x01006e0000067ab9 */ /* 0x000fe20000000a00 */
[----:B------:R-:W-:Y:S01]  /*b7f0*/  ULDC.64 UR8, c[0x4][0x1c0] ;  /* 0x0100700000087ab9 */ /* 0x000fe20000000a00 */
[----:B------:R-:W-:Y:S01]  /*b800*/  ULDC.64 UR4, c[0x4][0xd0] ;  /* 0x0100340000047ab9 */ /* 0x000fe20000000a00 */
[----:B----4-:R-:W-:Y:S01]  /*b810*/  IMAD.U32 R4, RZ, RZ, UR6 ;  /* 0x00000006ff047e24 */ /* 0x010fe2000f8e00ff */
        /* <DEDUP_REMOVED lines=11> */
.L_x_2882:
[----:B------:R-:W4:Y:S02]  /*b8d0*/  LDL R2, [R1+0x4] ;  /* 0x0000040001027983 */ /* 0x000f240000100800 */
[----:B----4-:R-:W-:-:S04]  /*b8e0*/  IADD3 R0, R2, 0x400, RZ ;  /* 0x0000040002007810 */ /* 0x010fc80007ffe0ff */
        /* <DEDUP_REMOVED lines=18> */
.L_x_2884:
[----:B------:R-:W-:Y:S01]  /*ba10*/  MOV R2, 0x0 ;  /* 0x0000000000027802 */ /* 0x000fe20000000f00 */
[----:B------:R-:W-:Y:S01]  /*ba20*/  ULDC.64 UR6, c[0x4][0x1b8] ;  /* 0x01006e0000067ab9 */ /* 0x000fe20000000a00 */
[----:B------:R-:W-:Y:S01]  /*ba30*/  ULDC.64 UR8, c[0x4][0x1c0] ;  /* 0x0100700000087ab9 */ /* 0x000fe20000000a00 */
[----:B------:R-:W-:Y:S01]  /*ba40*/  ULDC.64 UR4, c[0x4][0xe0] ;  /* 0x0100380000047ab9 */ /* 0x000fe20000000a00 */
[----:B------:R-:W-:Y:S01]  /*ba50*/  MOV R4, UR6 ;  /* 0x0000000600047c02 */ /* 0x000fe20008000f00 */
[----:B------:R-:W-:Y:S01]  /*ba60*/  IMAD.U32 R5, RZ, RZ, UR7 ;  /* 0x00000007ff057e24 */ /* 0x000fe2000f8e00ff */
[----:B------:R-:W1:Y:S01]  /*ba70*/  LDC.64 R2, c[0x4][R2] ;  /* 0x0100000002027b82 */ /* 0x000e620000000a00 */
[----:B------:R-:W-:Y:S01]  /*ba80*/  IMAD.U32 R6, RZ, RZ, UR8 ;  /* 0x00000008ff067e24 */ /* 0x000fe2000f8e00ff */
[----:B------:R-:W-:Y:S01]  /*ba90*/  MOV R11, UR5 ;  /* 0x00000005000b7c02 */ /* 0x000fe20008000f00 */
[----:B------:R-:W-:Y:S02]  /*baa0*/  IMAD.U32 R7, RZ, RZ, UR9 ;  /* 0x00000009ff077e24 */ /* 0x000fe4000f8e00ff */
[----:B------:R-:W-:-:S02]  /*bab0*/  IMAD.U32 R10, RZ, RZ, UR4 ;  /* 0x00000004ff0a7e24 */ /* 0x000fc4000f8e00ff */
[----:B------:R-:W-:Y:S02]  /*bac0*/  IMAD.MOV.U32 R8, RZ, RZ, 0x70 ;  /* 0x00000070ff087424 */ /* 0x000fe400078e00ff */
[----:B------:R-:W-:Y:S02]  /*bad0*/  IMAD.MOV.U32 R12, RZ, RZ, 0x1 ;  /* 0x00000001ff0c7424 */ /* 0x000fe400078e00ff */
[----:B------:R-:W-:-:S07]  /*bae0*/  IMAD.MOV.U32 R13, RZ, RZ, RZ ;  /* 0x000000ffff0d7224 */ /* 0x000fce00078e00ff */
[----:B------:R-:W-:-:S07]  /*baf0*/  LEPC R20, `(.L_x_2883) ;  /* 0x000000001014794e */ /* 0x000fce0000000000 */
[----:B-1----:R-:W-:Y:S05]  /*bb00*/  CALL.ABS.NOINC R2 ;  /* 0x0000000002007343 */ /* 0x002fea0003c00000 */
.L_x_2883:
[----:B------:R-:W2:Y:S01]  /*bb10*/  LDL R2, [R1] ;  /* 0x0000000001027983 */ /* 0x000ea20000100800 */
[----:B------:R-:W1:Y:S01]  /*bb20*/  LDC R0, c[0x0][0x428] ;  /* 0x00010a00ff007b82 */ /* 0x000e620000000800 */
[----:B------:R-:W-:Y:S02]  /*bb30*/  ULDC.64 UR4, c[0x0][0x9f8] ;  /* 0x00027e0000047ab9 */ /* 0x000fe40000000a00 */
[----:B------:R-:W3:Y:S01]  /*bb40*/  LDL.LU R6, [R1+0x8] ;  /* 0x0000080001067983 */ /* 0x000ee20000300800 */
[----:B-1----:R-:W-:-:S03]  /*bb50*/  ISETP.NE.AND P1, PT, R0, 0x1, PT ;  /* 0x000000010000780c */ /* 0x002fc60003f25270 */
[----:B------:R-:W4:Y:S01]  /*bb60*/  LDL R5, [R1+0x10] ;  /* 0x0000100001057983 */ /* 0x000f220000100800 */
[----:B------:R-:W-:Y:S01]  /*bb70*/  ISETP.NE.U32.AND P0, PT, RZ, UR4, PT ;  /* 0x00000004ff007c0c */ /* 0x000fe2000bf05070 */
[----:B------:R-:W-:Y:S01]  /*bb80*/  ULDC.64 UR6, c[0x0][0x208] ;  /* 0x0000820000067ab9 */ /* 0x000fe20000000a00 */
[----:B------:R-:W-:Y:S01]  /*bb90*/  ULDC UR4, c[0x0][0xda8] ;  /* 0x00036a0000047ab9 */ /* 0x000fe20000000800 */
[----:B------:R-:W1:Y:S01]  /*bba0*/  S2R R7, SR_TID.X ;  /* 0x0000000000077919 */ /* 0x000e620000002100 */
[----:B------:R-:W-:-:S05]  /*bbb0*/  ISETP.NE.AND.EX P0, PT, RZ, UR5, PT, P0 ;  /* 0x00000005ff007c0c */ /* 0x000fca000bf05300 */
[----:B------:R-:W2:Y:S08]  /*bbc0*/  @P1 LDC R0, c[0x0][0x42c] ;  /* 0x00010b00ff001b82 */ /* 0x000eb00000000800 */
[----:B------:R-:W2:Y:S01]  /*bbd0*/  @P1 LDC R3, c[0x0][0x430] ;  /* 0x00010c00ff031b82 */ /* 0x000ea20000000800 */
[----:B-1----:R-:W-:Y:S01]  /*bbe0*/  LOP3.LUT R7, R7, 0x1f, RZ, 0xc0, !PT ;  /* 0x0000001f07077812 */ /* 0x002fe200078ec0ff */
[----:B--2---:R-:W-:-:S04]  /*bbf0*/  @P1 IMAD.HI.U32 R0, R2, R0, RZ ;  /* 0x0000000002001227 */ /* 0x004fc800078e00ff */
[----:B------:R-:W-:Y:S01]  /*bc00*/  IMAD.MOV.U32 R4, RZ, RZ, R2 ;  /* 0x000000ffff047224 */ /* 0x000fe200078e0002 */
[----:B------:R-:W-:Y:S02]  /*bc10*/  @P1 SHF.R.U32.HI R4, RZ, R3, R0 ;  /* 0x00000003ff041219 */ /* 0x000fe40000011600 */
[----:B------:R-:W1:Y:S01]  /*bc20*/  @P0 LDC.64 R2, c[0x0][0x9f8] ;  /* 0x00027e00ff020b82 */ /* 0x000e620000000a00 */
[----:B------:R-:W-:Y:S01]  /*bc30*/  MOV R0, R19 ;  /* 0x0000001300007202 */ /* 0x000fe20000000f00 */
[----:B-1----:R-:W-:-:S05]  /*bc40*/  @P0 IMAD.WIDE R2, R19, 0x4, R2 ;  /* 0x0000000413020825 */ /* 0x002fca00078e0202 */
[----:B------:R1:W5:Y:S01]  /*bc50*/  @P0 LDG.E R0, desc[UR6][R2.64] ;  /* 0x0000000602000981 */ /* 0x000362000c1e1900 */
[----:B------:R-:W-:Y:S01]  /*bc60*/  ISETP.NE.AND P1, PT, R7, RZ, PT ;  /* 0x000000ff0700720c */ /* 0x000fe20003f25270 */
[----:B---3--:R-:W-:-:S03]  /*bc70*/  IMAD.MOV R8, RZ, RZ, -R6 ;  /* 0x000000ffff087224 */ /* 0x008fc600078e0a06 */
[----:B------:R-:W-:Y:S01]  /*bc80*/  PLOP3.LUT P2, PT, P1, PT, PT, 0x8, 0x0 ;  /* 0x000000000000781c */ /* 0x000fe20000f4e170 */
[----:B----4-:R-:W-:-:S04]  /*bc90*/  IMAD R8, R8, UR4, R5 ;  /* 0x0000000408087c24 */ /* 0x010fc8000f8e0205 */
[----:B------:R-:W-:-:S04]  /*bca0*/  IMAD.SHL.U32 R8, R8, 0x80, RZ ;  /* 0x0000008008087824 */ /* 0x000fc800078e00ff */
[----:B------:R-:W-:-:S05]  /*bcb0*/  VOTEU.ALL UP1, P1 ;  /* 0x00000000003f7886 */ /* 0x000fca0000820000 */
[----:B------:R-:W-:-:S04]  /*bcc0*/  @!UP1 UIADD3 UR8, UP0, UR36, 0x270, URZ ;  /* 0x0000027024089890 */ /* 0x000fc8000ff1e03f */
[----:B------:R-:W-:-:S03]  /*bcd0*/  @!UP1 UIADD3.X UR9, URZ, UR37, URZ, UP0, !UPT ;  /* 0x000000253f099290 */ /* 0x000fc600087fe43f */
[----:B-1----:R-:W-:-:S09]  /*bce0*/  VOTEU.ALL UP0, P1 ;  /* 0x00000000003f7886 */ /* 0x002fd20000800000 */
.L_x_2885:
[----:B------:R-:W2:Y:S01]  /*bcf0*/  LDL R2, [R1] ;  /* 0x0000000001027983 */ /* 0x000ea20000100800 */
[----:B------:R-:W-:Y:S02]  /*bd00*/  PLOP3.LUT P0, PT, P0, P2, PT, 0xa2, 0x0 ;  /* 0x000000000000781c */ /* 0x000fe40000705472 */
[----:B------:R-:W-:Y:S01]  /*bd10*/  @P2 R2UR P0, UR7, R19 ;  /* 0x00000000130722ca */ /* 0x000fe20000000000 */
[----:B------:R-:W-:-:S07]  /*bd20*/  UMOV UR4, URZ ;  /* 0x0000003f00047c82 */ /* 0x000fce0008000000 */
[----:B------:R-:W-:Y:S02]  /*bd30*/  PLOP3.LUT P0, PT, P0, P2, PT, 0xa2, 0x0 ;  /* 0x000000000000781c */ /* 0x000fe40000705472 */
[----:B--2---:R-:W-:-:S08]  /*bd40*/  @P2 R2UR.OR P0, UR6, R2 ;  /* 0x00000000020622ca */ /* 0x004fd00000100000 */
        /* <DEDUP_REMOVED lines=8> */
.L_x_2886:
[----:B------:R-:W2:Y:S01]  /*bdd0*/  LDL R2, [R1] ;  /* 0x0000000001027983 */ /* 0x000ea20000100800 */
[----:B------:R-:W-:Y:S02]  /*bde0*/  PLOP3.LUT P0, PT, P0, P2, PT, 0xa2, 0x0 ;  /* 0x000000000000781c */ /* 0x000fe40000705472 */
[----:B------:R-:W-:-:S08]  /*bdf0*/  @P2 R2UR P0, UR7, R19 ;  /* 0x00000000130722ca */ /* 0x000fd00000000000 */
        /* <DEDUP_REMOVED lines=10> */
.L_x_2887:
        /* <DEDUP_REMOVED lines=16> */
.L_x_2941:
[----:B------:R-:W2:Y:S01]  /*bfa0*/  LDL R6, [R1+0xc] ;  /* 0x00000c0001067983 */ /* 0x000ea20000100800 */
[----:B------:R-:W-:Y:S01]  /*bfb0*/  UMOV UR4, 0xffffffff ;  /* 0xffffffff00047882 */ /* 0x000fe20000000000 */
[----:B------:R-:W-:Y:S01]  /*bfc0*/  SHF.R.S32.HI R11, RZ, 0x1f, R0 ;  /* 0x0000001fff0b7819 */ /* 0x000fe20000011400 */
[----:B--2---:R-:W-:Y:S01]  /*bfd0*/  VIADD R10, R6, 0xffffffff ;  /* 0xffffffff060a7836 */ /* 0x004fe20000000000 */
[----:B------:R-:W-:Y:S06]  /*bfe0*/  BRA.DIV UR4, `(.L_x_2889) ;  /* 0x0000002a04787947 */ /* 0x000fec000b800000 */
[----:B------:R-:W-:-:S13]  /*bff0*/  ELECT P6, URZ, PT ;  /* 0x00000000003f782f */ /* 0x000fda00038c0000 */
.L_x_2944:
[----:B------:R-:W-:Y:S05]  /*c000*/  @!P6 BRA `(.L_x_2890) ;  /* 0x000000040018e947 */ /* 0x000fea0003800000 */
[----:B------:R-:W-:Y:S01]  /*c010*/  IMAD.MOV.U32 R18, RZ, RZ, R10 ;  /* 0x000000ffff127224 */ /* 0x000fe200078e000a */
[----:B------:R-:W-:Y:S01]  /*c020*/  MOV R5, R0 ;  /* 0x0000000000057202 */ /* 0x000fe20000000f00 */
        /* <DEDUP_REMOVED lines=8> */
[----:B------:R-:W-:Y:S01]  /*c0b0*/  @P1 SHF.R.U32.HI R5, RZ, R7, R6 ;  /* 0x00000007ff051219 */ /* 0x000fe20000011606 */
[----:B------:R-:W-:-:S03]  /*c0c0*/  IMAD R6, R11, UR4, RZ ;  /* 0x000000040b067c24 */ /* 0x000fc6000f8e02ff */
[--C-:B------:R-:W-:Y:S01]  /*c0d0*/  SHF.R.S32.HI R7, RZ, 0x1f, R5.reuse ;  /* 0x0000001fff077819 */ /* 0x100fe20000011405 */
[----:B------:R-:W-:-:S04]  /*c0e0*/  IMAD.MOV R18, RZ, RZ, -R5 ;  /* 0x000000ffff127224 */ /* 0x000fc800078e0a05 */
[----:B------:R-:W-:Y:S02]  /*c0f0*/  IMAD R18, R9, R18, R10 ;  /* 0x0000001209127224 */ /* 0x000fe400078e020a */
[----:B------:R-:W-:Y:S02]  /*c100*/  IMAD R9, R0, UR5, R6 ;  /* 0x0000000500097c24 */ /* 0x000fe4000f8e0206 */
[----:B------:R-:W-:-:S04]  /*c110*/  IMAD.MOV.U32 R6, RZ, RZ, R5 ;  /* 0x000000ffff067224 */ /* 0x000fc800078e0005 */
[----:B------:R-:W-:-:S04]  /*c120*/  IMAD.WIDE.U32 R6, R0, UR4, R6 ;  /* 0x0000000400067c25 */ /* 0x000fc8000f8e0006 */
[----:B------:R-:W-:Y:S01]  /*c130*/  IMAD.IADD R5, R7, 0x1, R9 ;  /* 0x0000000107057824 */ /* 0x000fe200078e0209 */
[----:B------:R-:W-:-:S04]  /*c140*/  LEA R12, P1, R6, R2, 0x2 ;  /* 0x00000002060c7211 */ /* 0x000fc800078210ff */
[----:B------:R-:W-:-:S05]  /*c150*/  LEA.HI.X R13, R6, R3, R5, 0x2, P1 ;  /* 0x00000003060d7211 */ /* 0x000fca00008f1405 */
[----:B------:R1:W5:Y:S04]  /*c160*/  LDG.E R5, desc[UR6][R12.64] ;  /* 0x000000060c057981 */ /* 0x000368000c1e1900 */
.L_x_2891:
[----:B------:R-:W2:Y:S01]  /*c170*/  S2R R7, SR_CgaCtaId ;  /* 0x0000000000077919 */ /* 0x000ea20000008800 */
[----:B------:R-:W-:-:S04]  /*c180*/  MOV R6, 0x400 ;  /* 0x0000040000067802 */ /* 0x000fc80000000f00 */
[----:B--2---:R-:W-:Y:S02]  /*c190*/  LEA R6, R7, R6, 0x18 ;  /* 0x0000000607067211 */ /* 0x004fe400078ec0ff */
[----:B------:R-:W-:Y:S02]  /*c1a0*/  SHF.L.U32 R7, R17, 0x1f, RZ ;  /* 0x0000001f11077819 */ /* 0x000fe400000006ff */
[----:B------:R-:W-:-:S04]  /*c1b0*/  LEA R6, R16, R6, 0x3 ;  /* 0x0000000610067211 */ /* 0x000fc800078e18ff */
[----:B------:R-:W2:Y:S02]  /*c1c0*/  SYNCS.PHASECHK.TRANS64.TRYWAIT P1, [R6+URZ+0x36840], R7 ;  /* 0x03684007060075a7 */ /* 0x000ea4000802017f */
[----:B--2---:R-:W-:Y:S05]  /*c1d0*/  @!P1 BRA `(.L_x_2892) ;  /* 0x00000028001c9947 */ /* 0x004fea0003800000 */
.L_x_2945:
[----:B------:R-:W3:Y:S02]  /*c1e0*/  S2R R9, SR_TID.X ;  /* 0x0000000000097919 */ /* 0x000ee40000002100 */
[----:B---3--:R-:W-:-:S04]  /*c1f0*/  LOP3.LUT R9, R9, 0x7f, RZ, 0xc0, !PT ;  /* 0x0000007f09097812 */ /* 0x008fc800078ec0ff */
[----:B------:R-:W-:-:S13]  /*c200*/  ISETP.NE.AND P1, PT, R9, RZ, PT ;  /* 0x000000ff0900720c */ /* 0x000fda0003f25270 */
        /* <DEDUP_REMOVED lines=8> */
.L_x_2893:
[----:B------:R-:W3:Y:S01]  /*c290*/  S2R R9, SR_CgaCtaId ;  /* 0x0000000000097919 */ /* 0x000ee20000008800 */
        /* <DEDUP_REMOVED lines=10> */
[----:B------:R-:W-:-:S05]  /*c340*/  UMOV UR16, 0x40 ;  /* 0x0000004000107882 */ /* 0x000fca0000000000 */
[----:B------:R-:W-:Y:S02]  /*c350*/  UIADD3 UR9, UR9, 0x36830, URZ ;  /* 0x0003683009097890 */ /* 0x000fe4000fffe03f */
[----:B------:R-:W-:Y:S01]  /*c360*/  UIMAD UR11, UR11, 0x70, URZ ;  /* 0x000000700b0b78a4 */ /* 0x000fe2000f8e023f */
[----:B---3--:R-:W-:-:S05]  /*c370*/  LEA R7, R9, R7, 0x18 ;  /* 0x0000000709077211 */ /* 0x008fca00078ec0ff */
[----:B------:R-:W-:-:S05]  /*c380*/  IMAD R6, R16, 0xa800, R7 ;  /* 0x0000a80010067824 */ /* 0x000fca00078e0207 */
[----:B------:R-:W-:-:S13]  /*c390*/  R2UR UR8, R6 ;  /* 0x00000000060872ca */ /* 0x000fda00000e0000 */
[----:B------:R-:W-:Y:S02]  /*c3a0*/  UIADD3 UR14, UR8, 0x21400, URZ ;  /* 0x00021400080e7890 */ /* 0x000fe4000fffe03f */
[----:B------:R-:W-:Y:S02]  /*c3b0*/  UIADD3 UR15, UR8, 0x24c00, URZ ;  /* 0x00024c00080f7890 */ /* 0x000fe4000fffe03f */
[----:B------:R-:W-:-:S03]  /*c3c0*/  UIADD3 UR17, UR8, 0x28400, URZ ;  /* 0x0002840008117890 */ /* 0x000fc6000fffe03f */
[----:B------:R-:W-:Y:S01]  /*c3d0*/  UMOV UR8, UR14 ;  /* 0x0000000e00087c82 */ /* 0x000fe20008000000 */
[----:B------:R-:W-:Y:S01]  /*c3e0*/  UMOV UR14, 0x80 ;  /* 0x00000080000e7882 */ /* 0x000fe20000000000 */
[----:B------:R2:W-:Y:S02]  /*c3f0*/  UTMALDG.4D [UR8], [UR4], desc[UR6] ;  /* 0x00000608040075b4 */ /* 0x0005e40008019000 */
[----:B--2---:R-:W-:Y:S01]  /*c400*/  UMOV UR8, UR15 ;  /* 0x0000000f00087c82 */ /* 0x004fe20008000000 */
[----:B------:R-:W-:Y:S02]  /*c410*/  UMOV UR10, UR16 ;  /* 0x00000010000a7c82 */ /* 0x000fe40008000000 */
[----:B------:R2:W-:Y:S02]  /*c420*/  UTMALDG.4D [UR8], [UR4], desc[UR6] ;  /* 0x00000608040075b4 */ /* 0x0005e40008019000 */
[----:B--2---:R-:W-:Y:S01]  /*c430*/  UMOV UR8, UR17 ;  /* 0x0000001100087c82 */ /* 0x004fe20008000000 */
[----:B------:R-:W-:-:S02]  /*c440*/  UMOV UR10, UR14 ;  /* 0x0000000e000a7c82 */ /* 0x000fc40008000000 */
[----:B------:R2:W-:Y:S02]  /*c450*/  UTMALDG.4D [UR8], [UR4], desc[UR6] ;  /* 0x00000608040075b4 */ /* 0x0005e40008019000 */
[----:B--2---:R-:W-:Y:S01]  /*c460*/  NOP ;  /* 0x0000000000007918 */ /* 0x004fe20000000000 */
.L_x_2890:
[----:B------:R-:W2:Y:S04]  /*c470*/  LDL.LU R14, [R1] ;  /* 0x00000000010e7983 */ /* 0x000ea80000300800 */
[----:B-1----:R-:W3:Y:S01]  /*c480*/  LDL R13, [R1+0x18] ;  /* 0x00001800010d7983 */ /* 0x002ee20000100800 */
[----:B------:R-:W-:-:S03]  /*c490*/  MOV R9, 0x400 ;  /* 0x0000040000097802 */ /* 0x000fc60000000f00 */
[----:B------:R-:W4:Y:S01]  /*c4a0*/  LDL.LU R7, [R1+0x14] ;  /* 0x0000140001077983 */ /* 0x000f220000300800 */
[----:B------:R-:W1:Y:S01]  /*c4b0*/  S2R R12, SR_CgaCtaId ;  /* 0x00000000000c7919 */ /* 0x000e620000008800 */
[----:B------:R-:W-:Y:S05]  /*c4c0*/  WARPSYNC.ALL ;  /* 0x0000000000007948 */ /* 0x000fea0003800000 */
[----:B------:R-:W-:-:S13]  /*c4d0*/  ELECT P1, URZ, PT ;  /* 0x00000000003f782f */ /* 0x000fda0003820000 */
[----:B------:R-:W-:Y:S01]  /*c4e0*/  @P1 R2UR UR13, R19 ;  /* 0x00000000130d12ca */ /* 0x000fe200000e0000 */
[----:B------:R-:W-:Y:S01]  /*c4f0*/  UIADD3 UR4, UP0, UR36, 0x270, URZ ;  /* 0x0000027024047890 */ /* 0x000fe2000ff1e03f */
[----:B------:R-:W-:-:S03]  /*c500*/  @P1 R2UR UR11, R8 ;  /* 0x00000000080b12ca */ /* 0x000fc600000e0000 */
[----:B------:R-:W-:Y:S01]  /*c510*/  UIADD3.X UR5, URZ, UR37, URZ, UP0, !UPT ;  /* 0x000000253f057290 */ /* 0x000fe200087fe43f */
[----:B-1----:R-:W-:-:S04]  /*c520*/  LEA R9, R12, R9, 0x18 ;  /* 0x000000090c097211 */ /* 0x002fc800078ec0ff */
[----:B------:R-:W-:Y:S01]  /*c530*/  R2UR UR24, R9 ;  /* 0x00000000091872ca */ /* 0x000fe200000e0000 */
[----:B------:R-:W-:Y:S01]  /*c540*/  @P1 IMAD.MOV.U32 R6, RZ, RZ, 0xc000 ;  /* 0x0000c000ff061424 */ /* 0x000fe200078e00ff */
[----:B------:R-:W-:Y:S01]  /*c550*/  BAR.SYNC.DEFER_BLOCKING 0x8, 0x120 ;  /* 0x0204800000007b1d */ /* 0x000fe20000010000 */
[----:B------:R-:W-:-:S10]  /*c560*/  @P1 R2UR UR21, R19 ;  /* 0x00000000131512ca */ /* 0x000fd400000e0000 */
[----:B------:R-:W-:Y:S02]  /*c570*/  UIADD3 UR8, UR24, 0x15400, URZ ;  /* 0x0001540018087890 */ /* 0x000fe4000fffe03f */
[----:B------:R-:W-:Y:S01]  /*c580*/  UIADD3 UR9, UR24, 0x36800, URZ ;  /* 0x0003680018097890 */ /* 0x000fe2000fffe03f */
[----:B------:R-:W-:Y:S01]  /*c590*/  UMOV UR6, 0x0 ;  /* 0x0000000000067882 */ /* 0x000fe20000000000 */
[----:B------:R-:W-:Y:S01]  /*c5a0*/  UMOV UR7, 0x12f00000 ;  /* 0x12f0000000077882 */ /* 0x000fe20000000000 */
[----:B------:R-:W-:Y:S01]  /*c5b0*/  UMOV UR10, URZ ;  /* 0x0000003f000a7c82 */ /* 0x000fe20008000000 */
[----:B------:R-:W-:Y:S01]  /*c5c0*/  @P1 R2UR UR19, R8 ;  /* 0x00000000081312ca */ /* 0x000fe200000e0000 */
[----:B------:R-:W-:Y:S01]  /*c5d0*/  UIADD3 UR16, UR24, 0x19400, URZ ;  /* 0x0001940018107890 */ /* 0x000fe2000fffe03f */
[----:B------:R3:W-:Y:S01]  /*c5e0*/  @P1 SYNCS.ARRIVE.TRANS64 RZ, [R9+URZ+0x36800], R6 ;  /* 0x0368000609ff19a7 */ /* 0x0007e2000800003f */
[----:B------:R-:W-:Y:S01]  /*c5f0*/  UMOV UR14, 0x0 ;  /* 0x00000000000e7882 */ /* 0x000fe20000000000 */
[----:B------:R-:W-:Y:S01]  /*c600*/  UMOV UR15, 0x12f00000 ;  /* 0x12f00000000f7882 */ /* 0x000fe20000000000 */
[----:B------:R-:W-:Y:S01]  /*c610*/  UMOV UR18, 0x40 ;  /* 0x0000004000127882 */ /* 0x000fe20000000000 */
[----:B------:R-:W-:Y:S01]  /*c620*/  UMOV UR17, UR9 ;  /* 0x0000000900117c82 */ /* 0x000fe20008000000 */
[----:B------:R-:W-:Y:S01]  /*c630*/  UMOV UR22, 0x0 ;  /* 0x0000000000167882 */ /* 0x000fe20000000000 */
[----:B------:R-:W-:Y:S01]  /*c640*/  UMOV UR23, 0x12f00000 ;  /* 0x12f0000000177882 */ /* 0x000fe20000000000 */
[----:B------:R-:W-:Y:S01]  /*c650*/  BSSY B0, `(.L_x_2894) ;  /* 0x0000010000007945 */ /* 0x000fe20003800000 */
[----:B--2---:R-:W-:-:S02]  /*c660*/  @P1 R2UR UR12, R14 ;  /* 0x000000000e0c12ca */ /* 0x004fc400000e0000 */
[----:B------:R-:W-:Y:S02]  /*c670*/  @P1 R2UR UR20, R14 ;  /* 0x000000000e1412ca */ /* 0x000fe400000e0000 */
[----:B---3--:R-:W-:-:S09]  /*c680*/  LOP3.LUT R6, R13, 0x1, RZ, 0xc, !PT ;  /* 0x000000010d067812 */ /* 0x008fd200078e0cff */
[----:B------:R1:W-:Y:S01]  /*c690*/  UTMALDG.4D [UR8], [UR4], desc[UR6] ;  /* 0x00000608040075b4 */ /* 0x0003e20008019000 */
[----:B------:R-:W-:Y:S01]  /*c6a0*/  SHF.L.U32 R6, R6, 0x1f, RZ ;  /* 0x0000001f06067819 */ /* 0x000fe200000006ff */
[----:B------:R2:W-:Y:S01]  /*c6b0*/  UTMALDG.4D [UR16], [UR4], desc[UR14] ;  /* 0x00000e10040075b4 */ /* 0x0005e20008019000 */
[----:B-1----:R-:W-:Y:S02]  /*c6c0*/  @P1 R2UR UR13, R19 ;  /* 0x00000000130d12ca */ /* 0x002fe400000e0000 */
[----:B------:R-:W-:Y:S02]  /*c6d0*/  @P1 R2UR UR12, R14 ;  /* 0x000000000e0c12ca */ /* 0x000fe400000e0000 */
[----:B------:R-:W-:Y:S01]  /*c6e0*/  @P1 R2UR UR11, R8 ;  /* 0x00000000080b12ca */ /* 0x000fe200000e0000 */
[----:B------:R-:W-:Y:S01]  /*c6f0*/  UIADD3 UR8, UR24, 0x1d400, URZ ;  /* 0x0001d40018087890 */ /* 0x000fe2000fffe03f */
[----:B------:R-:W-:-:S11]  /*c700*/  UMOV UR10, 0x80 ;  /* 0x00000080000a7882 */ /* 0x000fd60000000000 */
[----:B------:R2:W-:Y:S01]  /*c710*/  UTMALDG.4D [UR8], [UR4], desc[UR22] ;  /* 0x00001608040075b4 */ /* 0x0005e20008019000 */
[----:B------:R-:W1:Y:S01]  /*c720*/  SYNCS.PHASECHK.TRANS64.TRYWAIT P1, [R9+URZ+0x36820], R6 ;  /* 0x03682006090075a7 */ /* 0x000e62000802017f */
[----:B----4-:R-:W-:Y:S01]  /*c730*/  ISETP.GE.AND P2, PT, R7, 0x71, PT ;  /* 0x000000710700780c */ /* 0x010fe20003f46270 */
[----:B-12---:R-:W-:-:S12]  /*c740*/  @!P1 BRA `(.L_x_2895) ;  /* 0x0000002000d49947 */ /* 0x006fd80003800000 */
.L_x_2946:
[----:B------:R-:W-:Y:S05]  /*c750*/  BSYNC B0 ;  /* 0x0000000000007941 */ /* 0x000fea0003800000 */
.L_x_2894:
[----:B------:R-:W-:Y:S05]  /*c760*/  @!P2 BRA `(.L_x_2896) ;  /* 0x000000180008a947 */ /* 0x000fea0003800000 */
[----:B------:R-:W2:Y:S01]  /*c770*/  LDL R8, [R1+0xc] ;  /* 0x00000c0001087983 */ /* 0x000ea20000100800 */
[----:B-1----:R-:W-:Y:S02]  /*c780*/  IMAD.MOV.U32 R7, RZ, RZ, 0x1 ;  /* 0x00000001ff077424 */ /* 0x002fe400078e00ff */
[----:B--2---:R-:W-:-:S05]  /*c790*/  IMAD.MOV R12, RZ, RZ, -R8 ;  /* 0x000000ffff0c7224 */ /* 0x004fca00078e0a08 */
[----:B------:R-:W-:-:S04]  /*c7a0*/  VIADDMNMX R12, R12, R7, 0xffffffff, !PT ;  /* 0xffffffff0c0c7446 */ /* 0x000fc80007800107 */
[----:B------:R-:W-:-:S04]  /*c7b0*/  IADD3 R6, R8, R12, RZ ;  /* 0x0000000c08067210 */ /* 0x000fc80007ffe0ff */
        /* <DEDUP_REMOVED lines=31> */
.L_x_2900:
[----:B-1----:R-:W1:Y:S01]  /*c9b0*/  S2R R3, SR_CgaCtaId ;  /* 0x0000000000037919 */ /* 0x002e620000008800 */
[----:B------:R-:W-:-:S04]  /*c9c0*/  MOV R2, 0x400 ;  /* 0x0000040000027802 */ /* 0x000fc80000000f00 */
[----:B-1----:R-:W-:Y:S02]  /*c9d0*/  LEA R2, R3, R2, 0x18 ;  /* 0x0000000203027211 */ /* 0x002fe400078ec0ff */
[----:B------:R-:W-:-:S03]  /*c9e0*/  SHF.L.U32 R3, R13, 0x1f, RZ ;  /* 0x0000001f0d037819 */ /* 0x000fc600000006ff */
[----:B------:R-:W-:-:S04]  /*c9f0*/  IMAD R2, R7, 0x8, R2 ;  /* 0x0000000807027824 */ /* 0x000fc800078e0202 */
[----:B------:R-:W1:Y:S02]  /*ca00*/  SYNCS.PHASECHK.TRANS64.TRYWAIT P1, [R2+URZ+0x36840], R3 ;  /* 0x03684003020075a7 */ /* 0x000e64000802017f */
[----:B-1----:R-:W-:Y:S05]  /*ca10*/  @!P1 BRA `(.L_x_2901) ;  /* 0x0000002000409947 */ /* 0x002fea0003800000 */
.L_x_2947:
        /* <DEDUP_REMOVED lines=11> */
.L_x_2902:
        /* <DEDUP_REMOVED lines=13> */
[----:B-1----:R-:W-:-:S03]  /*cba0*/  SHF.L.U32 R3, R17, 0x1f, RZ ;  /* 0x0000001f11037819 */ /* 0x002fc600000006ff */
[----:B------:R-:W-:Y:S02]  /*cbb0*/  UIADD3 UR9, UR9, 0x36830, URZ ;  /* 0x0003683009097890 */ /* 0x000fe4000fffe03f */
[----:B------:R-:W-:Y:S01]  /*cbc0*/  UIMAD UR11, UR11, 0x70, URZ ;  /* 0x000000700b0b78a4 */ /* 0x000fe2000f8e023f */
[----:B--2---:R-:W-:-:S05]  /*cbd0*/  LEA R9, R14, R9, 0x18 ;  /* 0x000000090e097211 */ /* 0x004fca00078ec0ff */
[----:B------:R-:W-:-:S05]  /*cbe0*/  IMAD R2, R7, 0xa800, R9 ;  /* 0x0000a80007027824 */ /* 0x000fca00078e0209 */
[----:B------:R-:W-:Y:S01]  /*cbf0*/  R2UR UR14, R2 ;  /* 0x00000000020e72ca */ /* 0x000fe200000e0000 */
[----:B------:R-:W-:-:S05]  /*cc00*/  VIADD R2, R9, 0x36800 ;  /* 0x0003680009027836 */ /* 0x000fca0000000000 */
[----:B------:R-:W-:-:S07]  /*cc10*/  LEA R2, R16, R2, 0x3 ;  /* 0x0000000210027211 */ /* 0x000fce00078e18ff */
[----:B------:R-:W-:Y:S02]  /*cc20*/  UIADD3 UR8, UR14, 0x21400, URZ ;  /* 0x000214000e087890 */ /* 0x000fe4000fffe03f */
[----:B------:R-:W-:Y:S02]  /*cc30*/  UIADD3 UR15, UR14, 0x24c00, URZ ;  /* 0x00024c000e0f7890 */ /* 0x000fe4000fffe03f */
[----:B------:R-:W-:-:S05]  /*cc40*/  UIADD3 UR14, UR14, 0x28400, URZ ;  /* 0x000284000e0e7890 */ /* 0x000fca000fffe03f */
[----:B------:R1:W-:Y:S02]  /*cc50*/  UTMALDG.4D [UR8], [UR4], desc[UR6] ;  /* 0x00000608040075b4 */ /* 0x0003e40008019000 */
[----:B-1----:R-:W-:Y:S01]  /*cc60*/  UMOV UR8, UR15 ;  /* 0x0000000f00087c82 */ /* 0x002fe20008000000 */
[----:B------:R-:W-:Y:S02]  /*cc70*/  UMOV UR10, UR16 ;  /* 0x00000010000a7c82 */ /* 0x000fe40008000000 */
[----:B------:R1:W-:Y:S02]  /*cc80*/  UTMALDG.4D [UR8], [UR4], desc[UR6] ;  /* 0x00000608040075b4 */ /* 0x0003e40008019000 */
[----:B-1----:R-:W-:Y:S01]  /*cc90*/  UMOV UR8, UR14 ;  /* 0x0000000e00087c82 */ /* 0x002fe20008000000 */
[----:B------:R-:W-:Y:S02]  /*cca0*/  UMOV UR10, UR17 ;  /* 0x00000011000a7c82 */ /* 0x000fe40008000000 */
[----:B------:R1:W-:Y:S01]  /*ccb0*/  UTMALDG.4D [UR8], [UR4], desc[UR6] ;  /* 0x00000608040075b4 */ /* 0x0003e20008019000 */
[----:B------:R-:W2:Y:S02]  /*ccc0*/  SYNCS.PHASECHK.TRANS64.TRYWAIT P1, [R2+URZ+0x60], R3 ;  /* 0x00006003020075a7 */ /* 0x000ea4000802017f */
[----:B-12---:R-:W-:Y:S05]  /*ccd0*/  @!P1 BRA `(.L_x_2903) ;  /* 0x0000001c00a49947 */ /* 0x006fea0003800000 */
.L_x_2948:
[----:B------:R-:W-:Y:S05]  /*cce0*/  @P2 BRA `(.L_x_2904) ;  /* 0x00000000002c2947 */ /* 0x000fea0003800000 */
[----:B------:R-:W2:Y:S01]  /*ccf0*/  S2R R9, SR_TID.X ;  /* 0x0000000000097919 */ /* 0x000ea20000002100 */
[----:B------:R-:W-:Y:S01]  /*cd00*/  MOV R14, 0x400 ;  /* 0x00000400000e7802 */ /* 0x000fe20000000f00 */
[----:B-1----:R-:W-:Y:S01]  /*cd10*/  IMAD.MOV.U32 R3, RZ, RZ, 0xa800 ;  /* 0x0000a800ff037424 */ /* 0x002fe200078e00ff */
[----:B------:R-:W1:Y:S01]  /*cd20*/  S2R R15, SR_CgaCtaId ;  /* 0x00000000000f7919 */ /* 0x000e620000008800 */
[----:B--2---:R-:W-:-:S04]  /*cd30*/  LOP3.LUT R9, R9, 0x1f, RZ, 0xc0, !PT ;  /* 0x0000001f09097812 */ /* 0x004fc800078ec0ff */
[----:B------:R-:W-:Y:S02]  /*cd40*/  ISETP.NE.AND P1, PT, R9, RZ, PT ;  /* 0x000000ff0900720c */ /* 0x000fe40003f25270 */
[----:B-1----:R-:W-:-:S05]  /*cd50*/  LEA R14, R15, R14, 0x18 ;  /* 0x0000000e0f0e7211 */ /* 0x002fca00078ec0ff */
[----:B------:R-:W-:-:S04]  /*cd60*/  IMAD R2, R16, 0x8, R14 ;  /* 0x0000000810027824 */ /* 0x000fc800078e020e */
[----:B------:R2:W-:Y:S02]  /*cd70*/  SYNCS.ARRIVE.TRANS64 RZ, [R2+URZ+0x36850], R3 ;  /* 0x0368500302ff79a7 */ /* 0x0005e4000800003f */
[----:B------:R-:W-:Y:S05]  /*cd80*/  @!P1 BRA `(.L_x_2904) ;  /* 0x0000000000049947 */ /* 0x000fea0003800000 */
[----:B------:R-:W-:Y:S01]  /*cd90*/  BPT.TRAP 0x1 ;  /* 0x000000040000795c */ /* 0x000fe20000300000 */
.L_x_2904:
[----:B------:R-:W3:Y:S01]  /*cda0*/  S2R R9, SR_CgaCtaId ;  /* 0x0000000000097919 */ /* 0x000ee20000008800 */
[----:B-12---:R-:W-:Y:S01]  /*cdb0*/  MOV R3, 0x400 ;  /* 0x0000040000037802 */ /* 0x006fe20000000f00 */
        /* <DEDUP_REMOVED lines=9> */
[----:B------:R-:W-:Y:S01]  /*ce50*/  IMAD.MOV.U32 R5, RZ, RZ, R8 ;  /* 0x000000ffff057224 */ /* 0x000fe200078e0008 */
[----:B------:R-:W-:-:S04]  /*ce60*/  MOV R18, R6 ;  /* 0x0000000600127202 */ /* 0x000fc80000000f00 */
[----:B------:R-:W-:Y:S01]  /*ce70*/  UIMAD UR11, UR11, 0x70, URZ ;  /* 0x000000700b0b78a4 */ /* 0x000fe2000f8e023f */
[----:B---3--:R-:W-:-:S05]  /*ce80*/  LEA R3, R9, R3, 0x18 ;  /* 0x0000000309037211 */ /* 0x008fca00078ec0ff */
[----:B------:R-:W-:-:S05]  /*ce90*/  IMAD R2, R16, 0x8, R3 ;  /* 0x0000000810027824 */ /* 0x000fca00078e0203 */
[----:B------:R-:W-:Y:S01]  /*cea0*/  R2UR UR9, R2 ;  /* 0x00000000020972ca */ /* 0x000fe200000e0000 */
[----:B------:R-:W-:-:S05]  /*ceb0*/  IMAD R2, R16, 0xa800, R3 ;  /* 0x0000a80010027824 */ /* 0x000fca00078e0203 */
[----:B------:R-:W-:-:S07]  /*cec0*/  R2UR UR15, R2 ;  /* 0x00000000020f72ca */ /* 0x000fce00000e0000 */
[----:B------:R-:W-:-:S06]  /*ced0*/  UIADD3 UR9, UR9, 0x36850, URZ ;  /* 0x0003685009097890 */ /* 0x000fcc000fffe03f */
[----:B------:R-:W-:Y:S02]  /*cee0*/  UIADD3 UR8, UR15, 0x400, URZ ;  /* 0x000004000f087890 */ /* 0x000fe4000fffe03f */
[----:B------:R-:W-:Y:S02]  /*cef0*/  UIADD3 UR14, UR15, 0x3c00, URZ ;  /* 0x00003c000f0e7890 */ /* 0x000fe4000fffe03f */
[----:B------:R-:W-:-:S05]  /*cf00*/  UIADD3 UR15, UR15, 0x7400, URZ ;  /* 0x000074000f0f7890 */ /* 0x000fca000fffe03f */
        /* <DEDUP_REMOVED lines=8> */
[----:B-1----:R-:W-:Y:S01]  /*cf90*/  NOP ;  /* 0x0000000000007918 */ /* 0x002fe20000000000 */
.L_x_2899:
[----:B------:R-:W-:Y:S05]  /*cfa0*/  BSYNC B0 ;  /* 0x0000000000007941 */ /* 0x000fea0003800000 */
.L_x_2898:
[----:B------:R-:W2:Y:S01]  /*cfb0*/  LDL.LU R2, [R1+0xc] ;  /* 0x00000c0001027983 */ /* 0x000ea20000300800 */
[----:B------:R-:W-:Y:S02]  /*cfc0*/  IMAD.MOV.U32 R16, RZ, RZ, R7 ;  /* 0x000000ffff107224 */ /* 0x000fe400078e0007 */
[----:B------:R-:W-:Y:S02]  /*cfd0*/  IMAD.MOV.U32 R17, RZ, RZ, R13 ;  /* 0x000000ffff117224 */ /* 0x000fe400078e000d */
[----:B--2---:R-:W-:-:S07]  /*cfe0*/  VIADD R6, R2, 0xfffffffd ;  /* 0xfffffffd02067836 */ /* 0x004fce0000000000 */
.L_x_2897:
[----:B------:R-:W-:Y:S01]  /*cff0*/  IMAD.MOV R3, RZ, RZ, -R12 ;  /* 0x000000ffff037224 */ /* 0x000fe200078e0a0c */
[----:B------:R-:W-:Y:S04]  /*d000*/  BSSY B0, `(.L_x_2896) ;  /* 0x00000f8000007945 */ /* 0x000fe80003800000 */
[----:B------:R-:W-:-:S13]  /*d010*/  ISETP.NE.AND P1, PT, R10, R3, PT ;  /* 0x000000030a00720c */ /* 0x000fda0003f25270 */
[----:B------:R-:W-:Y:S05]  /*d020*/  @!P1 BRA `(.L_x_2905) ;  /* 0x0000000c00d49947 */ /* 0x000fea0003800000 */
[----:B------:R-:W-:-:S07]  /*d030*/  MOV R8, R5 ;  /* 0x0000000500087202 */ /* 0x000fce0000000f00 */
.L_x_2920:
        /* <DEDUP_REMOVED lines=22> */
[----:B------:R-:W1:Y:S01]  /*d1a0*/  LDC.64 R8, c[0x0][0x3f8] ;  /* 0x0000fe00ff087b82 */ /* 0x000e620000000a00 */
[----:B------:R-:W-:-:S05]  /*d1b0*/  IMAD.WIDE.U32 R2, R0, UR4, R2 ;  /* 0x0000000400027c25 */ /* 0x000fca000f8e0002 */
[----:B------:R-:W-:Y:S02]  /*d1c0*/  IADD3 R13, R13, R3, RZ ;  /* 0x000000030d0d7210 */ /* 0x000fe40007ffe0ff */
[----:B-1----:R-:W-:-:S04]  /*d1d0*/  LEA R8, P1, R2, R8, 0x2 ;  /* 0x0000000802087211 */ /* 0x002fc800078210ff */
[----:B------:R-:W-:-:S05]  /*d1e0*/  LEA.HI.X R9, R2, R9, R13, 0x2, P1 ;  /* 0x0000000902097211 */ /* 0x000fca00008f140d */
[----:B------:R1:W5:Y:S04]  /*d1f0*/  LDG.E R8, desc[UR6][R8.64] ;  /* 0x0000000608087981 */ /* 0x000368000c1e1900 */
.L_x_2908:
[----:B------:R-:W2:Y:S01]  /*d200*/  S2R R3, SR_CgaCtaId ;  /* 0x0000000000037919 */ /* 0x000ea20000008800 */
[----:B------:R-:W-:-:S04]  /*d210*/  MOV R2, 0x400 ;  /* 0x0000040000027802 */ /* 0x000fc80000000f00 */
[----:B--2---:R-:W-:Y:S02]  /*d220*/  LEA R2, R3, R2, 0x18 ;  /* 0x0000000203027211 */ /* 0x004fe400078ec0ff */
[----:B------:R-:W-:-:S03]  /*d230*/  SHF.L.U32 R3, R10, 0x1f, RZ ;  /* 0x0000001f0a037819 */ /* 0x000fc600000006ff */
[----:B------:R-:W-:-:S04]  /*d240*/  IMAD R2, R7, 0x8, R2 ;  /* 0x0000000807027824 */ /* 0x000fc800078e0202 */
[----:B------:R-:W2:Y:S02]  /*d250*/  SYNCS.PHASECHK.TRANS64.TRYWAIT P1, [R2+URZ+0x36840], R3 ;  /* 0x03684003020075a7 */ /* 0x000ea4000802017f */
[----:B--2---:R-:W-:Y:S05]  /*d260*/  @!P1 BRA `(.L_x_2909) ;  /* 0x0000001800549947 */ /* 0x004fea0003800000 */
.L_x_2949:
        /* <DEDUP_REMOVED lines=11> */
.L_x_2910:
        /* <DEDUP_REMOVED lines=13> */
[----:B------:R-:W-:-:S03]  /*d3f0*/  SHF.L.U32 R17, R17, 0x1f, RZ ;  /* 0x0000001f11117819 */ /* 0x000fc600000006ff */
        /* <DEDUP_REMOVED lines=19> */
.L_x_2950:
        /* <DEDUP_REMOVED lines=8> */
.L_x_2912:
        /* <DEDUP_REMOVED lines=13> */
[----:B------:R-:W-:Y:S02]  /*d680*/  IMAD.MOV.U32 R5, RZ, RZ, R8 ;  /* 0x000000ffff057224 */ /* 0x000fe400078e0008 */
[----:B------:R-:W-:Y:S02]  /*d690*/  UIMAD UR11, UR11, 0x70, URZ ;  /* 0x000000700b0b78a4 */ /* 0x000fe4000f8e023f */
[----:B------:R-:W-:Y:S01]  /*d6a0*/  UIADD3 UR9, UR9, 0x50, URZ ;  /* 0x0000005009097890 */ /* 0x000fe2000fffe03f */
[----:B--2---:R-:W-:-:S05]  /*d6b0*/  LEA R3, R9, R3, 0x18 ;  /* 0x0000000309037211 */ /* 0x004fca00078ec0ff */
        /* <DEDUP_REMOVED lines=15> */
.L_x_2907:
[----:B------:R-:W-:Y:S05]  /*d7b0*/  BSYNC B1 ;  /* 0x0000000000017941 */ /* 0x000fea0003800000 */
.L_x_2906:
        /* <DEDUP_REMOVED lines=28> */
.L_x_2915:
[----:B------:R-:W2:Y:S01]  /*d980*/  S2R R3, SR_CgaCtaId ;  /* 0x0000000000037919 */ /* 0x000ea20000008800 */
[----:B------:R-:W-:-:S04]  /*d990*/  MOV R2, 0x400 ;  /* 0x0000040000027802 */ /* 0x000fc80000000f00 */
[----:B--2---:R-:W-:Y:S02]  /*d9a0*/  LEA R2, R3, R2, 0x18 ;  /* 0x0000000203027211 */ /* 0x004fe400078ec0ff */
[----:B------:R-:W-:-:S03]  /*d9b0*/  SHF.L.U32 R3, R17, 0x1f, RZ ;  /* 0x0000001f11037819 */ /* 0x000fc600000006ff */
[----:B------:R-:W-:-:S04]  /*d9c0*/  IMAD R2, R16, 0x8, R2 ;  /* 0x0000000810027824 */ /* 0x000fc800078e0202 */
[----:B------:R-:W2:Y:S02]  /*d9d0*/  SYNCS.PHASECHK.TRANS64.TRYWAIT P1, [R2+URZ+0x36840], R3 ;  /* 0x03684003020075a7 */ /* 0x000ea4000802017f */
[----:B--2---:R-:W-:Y:S05]  /*d9e0*/  @!P1 BRA `(.L_x_2916) ;  /* 0x00000010009c9947 */ /* 0x004fea0003800000 */
.L_x_2951:
        /* <DEDUP_REMOVED lines=11> */
.L_x_2917:
        /* <DEDUP_REMOVED lines=11> */
[----:B------:R-:W-:-:S05]  /*db50*/  UMOV UR18, 0x80 ;  /* 0x0000008000127882 */ /* 0x000fca0000000000 */
        /* <DEDUP_REMOVED lines=12> */
[----:B------:R-:W-:-:S03]  /*dc20*/  UIADD3 UR16, UR8, 0x28400, URZ ;  /* 0x0002840008107890 */ /* 0x000fc6000fffe03f */
        /* <DEDUP_REMOVED lines=10> */
.L_x_2952:
        /* <DEDUP_REMOVED lines=8> */
.L_x_2919:
[----:B------:R-:W2:Y:S01]  /*dd50*/  S2R R9, SR_CgaCtaId ;  /* 0x0000000000097919 */ /* 0x000ea20000008800 */
[----:B-1----:R-:W-:Y:S01]  /*dd60*/  MOV R3, 0x400 ;  /* 0x0000040000037802 */ /* 0x002fe20000000f00 */
        /* <DEDUP_REMOVED lines=10> */
[----:B------:R-:W-:Y:S01]  /*de10*/  IMAD.MOV.U32 R18, RZ, RZ, R12 ;  /* 0x000000ffff127224 */ /* 0x000fe200078e000c */
[----:B------:R-:W-:-:S03]  /*de20*/  MOV R5, R8 ;  /* 0x0000000800057202 */ /* 0x000fc60000000f00 */
[----:B------:R-:W-:Y:S02]  /*de30*/  UIMAD UR11, UR11, 0x70, URZ ;  /* 0x000000700b0b78a4 */ /* 0x000fe4000f8e023f */
[----:B------:R-:W-:Y:S01]  /*de40*/  UIADD3 UR9, UR9, 0x50, URZ ;  /* 0x0000005009097890 */ /* 0x000fe2000fffe03f */
[----:B--2---:R-:W-:-:S05]  /*de50*/  LEA R3, R9, R3, 0x18 ;  /* 0x0000000309037211 */ /* 0x004fca00078ec0ff */
[----:B------:R-:W-:-:S05]  /*de60*/  IMAD R7, R7, 0xa800, R3 ;  /* 0x0000a80007077824 */ /* 0x000fca00078e0203 */
[----:B------:R-:W-:-:S13]  /*de70*/  R2UR UR15, R7 ;  /* 0x00000000070f72ca */ /* 0x000fda00000e0000 */
        /* <DEDUP_REMOVED lines=12> */
.L_x_2914:
[----:B------:R-:W-:Y:S05]  /*df40*/  BSYNC B1 ;  /* 0x0000000000017941 */ /* 0x000fea0003800000 */
.L_x_2913:
[C---:B------:R-:W-:Y:S01]  /*df50*/  ISETP.GT.AND P1, PT, R6.reuse, 0x1, PT ;  /* 0x000000010600780c */ /* 0x040fe20003f24270 */
[----:B------:R-:W-:-:S12]  /*df60*/  VIADD R6, R6, 0xfffffffe ;  /* 0xfffffffe06067836 */ /* 0x000fd80000000000 */
[----:B------:R-:W-:Y:S05]  /*df70*/  @P1 BRA `(.L_x_2920) ;  /* 0xfffffff000301947 */ /* 0x000fea000383ffff */
.L_x_2905:
[----:B------:R-:W-:Y:S05]  /*df80*/  BSYNC B0 ;  /* 0x0000000000007941 */ /* 0x000fea0003800000 */
.L_x_2896:
[----:B------:R-:W-:Y:S04]  /*df90*/  BSSY B0, `(.L_x_2921) ;  /* 0x0000032000007945 */ /* 0x000fe80003800000 */
[----:B------:R-:W-:Y:S05]  /*dfa0*/  @!P6 BRA `(.L_x_2922) ;  /* 0x0000000000c0e947 */ /* 0x000fea0003800000 */
[----:B------:R-:W2:Y:S01]  /*dfb0*/  S2R R3, SR_CgaCtaId ;  /* 0x0000000000037919 */ /* 0x000ea20000008800 */
[----:B------:R-:W-:Y:S01]  /*dfc0*/  MOV R0, 0x400 ;  /* 0x0000040000007802 */ /* 0x000fe20000000f00 */
[----:B------:R-:W3:Y:S03]  /*dfd0*/  S2R R2, SR_TID.X ;  /* 0x0000000000027919 */ /* 0x000ee60000002100 */
[----:B--2---:R-:W-:Y:S02]  /*dfe0*/  LEA R0, R3, R0, 0x18 ;  /* 0x0000000003007211 */ /* 0x004fe400078ec0ff */
[----:B---3--:R-:W-:-:S03]  /*dff0*/  LOP3.LUT R2, R2, 0x7f, RZ, 0xc0, !PT ;  /* 0x0000007f02027812 */ /* 0x008fc600078ec0ff */
[----:B------:R-:W-:Y:S01]  /*e000*/  IMAD R3, R16, 0x8, R0 ;  /* 0x0000000810037824 */ /* 0x000fe200078e0200 */
[----:B------:R-:W-:Y:S02]  /*e010*/  SHF.L.U32 R0, R17, 0x1f, RZ ;  /* 0x0000001f11007819 */ /* 0x000fe400000006ff */
[----:B------:R-:W-:Y:S02]  /*e020*/  ISETP.NE.AND P1, PT, R2, RZ, PT ;  /* 0x000000ff0200720c */ /* 0x000fe40003f25270 */
[----:B------:R-:W2:Y:S02]  /*e030*/  SYNCS.PHASECHK.TRANS64.TRYWAIT P0, [R3+URZ+0x36860], R0 ;  /* 0x03686000030075a7 */ /* 0x000ea4000800017f */
[----:B--2---:R-:W-:Y:S09]  /*e040*/  @!P0 BRA `(.L_x_2923) ;  /* 0x0000000c002c8947 */ /* 0x004ff20003800000 */
.L_x_2953:
        /* <DEDUP_REMOVED lines=8> */
.L_x_2924:
        /* <DEDUP_REMOVED lines=30> */
.L_x_2922:
[----:B------:R-:W-:Y:S05]  /*e2b0*/  BSYNC B0 ;  /* 0x0000000000007941 */ /* 0x000fea0003800000 */
.L_x_2921:
        /* <DEDUP_REMOVED lines=15> */
.L_x_2881:
[----:B------:R-:W2:Y:S01]  /*e3b0*/  S2R R3, SR_CgaCtaId ;  /* 0x0000000000037919 */ /* 0x000ea20000008800 */
[----:B------:R-:W-:Y:S01]  /*e3c0*/  MOV R0, 0x400 ;  /* 0x0000040000007802 */ /* 0x000fe20000000f00 */
[----:B------:R-:W-:Y:S03]  /*e3d0*/  BSSY B0, `(.L_x_2926) ;  /* 0x0000005000007945 */ /* 0x000fe60003800000 */
[----:B--2---:R-:W-:Y:S02]  /*e3e0*/  LEA R0, R3, R0, 0x18 ;  /* 0x0000000003007211 */ /* 0x004fe400078ec0ff */
[----:B------:R-:W-:-:S04]  /*e3f0*/  SHF.L.U32 R3, R2, 0x1f, RZ ;  /* 0x0000001f02037819 */ /* 0x000fc800000006ff */
[----:B------:R-:W2:Y:S02]  /*e400*/  SYNCS.PHASECHK.TRANS64.TRYWAIT P0, [R0+URZ+0x36820], R3 ;  /* 0x03682003000075a7 */ /* 0x000ea4000800017f */
[----:B--2---:R-:W-:Y:S05]  /*e410*/  @!P0 BRA `(.L_x_2927) ;  /* 0x00000008004c8947 */ /* 0x004fea0003800000 */
.L_x_2954:
[----:B------:R-:W-:Y:S05]  /*e420*/  BSYNC B0 ;  /* 0x0000000000007941 */ /* 0x000fea0003800000 */
.L_x_2926:
[----:B------:R-:W-:-:S03]  /*e430*/  UMOV UR4, 0xffffffff ;  /* 0xffffffff00047882 */ /* 0x000fc60000000000 */
[----:B------:R-:W-:Y:S05]  /*e440*/  BRA.DIV UR4, `(.L_x_2928) ;  /* 0x0000000a04547947 */ /* 0x000fea000b800000 */
[----:B------:R-:W3:Y:S02]  /*e450*/  S2R R2, SR_TID.X ;  /* 0x0000000000027919 */ /* 0x000ee40000002100 */
[----:B---3--:R-:W-:-:S04]  /*e460*/  SHF.R.U32.HI R2, RZ, 0x5, R2 ;  /* 0x00000005ff027819 */ /* 0x008fc80000011602 */
[----:B------:R-:W-:-:S05]  /*e470*/  LOP3.LUT R2, R2, 0x3, RZ, 0xc0, !PT ;  /* 0x0000000302027812 */ /* 0x000fca00078ec0ff */
[----:B------:R3:W4:Y:S02]  /*e480*/  SHFL.IDX PT, R14, R2, RZ, 0x1f ;  /* 0x00001fff020e7589 */ /* 0x00072400000e0000 */
.L_x_2957:
[----:B----4-:R-:W-:Y:S01]  /*e490*/  ISETP.NE.AND P0, PT, R14, RZ, PT ;  /* 0x000000ff0e00720c */ /* 0x010fe20003f05270 */
[----:B------:R-:W-:-:S12]  /*e4a0*/  BSSY B0, `(.L_x_2929) ;  /* 0x0000026000007945 */ /* 0x000fd80003800000 */
[----:B------:R-:W-:Y:S05]  /*e4b0*/  @P0 BRA `(.L_x_2930) ;  /* 0x0000000000900947 */ /* 0x000fea0003800000 */
[----:B------:R-:W-:-:S03]  /*e4c0*/  UMOV UR4, 0xffffffff ;  /* 0xffffffff00047882 */ /* 0x000fc60000000000 */
[----:B------:R-:W-:Y:S05]  /*e4d0*/  BRA.DIV UR4, `(.L_x_2931) ;  /* 0x0000000a04647947 */ /* 0x000fea000b800000 */
[----:B------:R-:W-:-:S13]  /*e4e0*/  ELECT P6, URZ, PT ;  /* 0x00000000003f782f */ /* 0x000fda00038c0000 */
.L_x_2960:
[----:B------:R-:W-:Y:S05]  /*e4f0*/  @!P6 BRA `(.L_x_2930) ;  /* 0x000000000080e947 */ /* 0x000fea0003800000 */
[----:B---3--:R-:W3:Y:S02]  /*e500*/  LDL R2, [R1+0x1c] ;  /* 0x00001c0001027983 */ /* 0x008ee40000100800 */
[----:B---3--:R-:W-:-:S13]  /*e510*/  R2UR UR4, R2 ;  /* 0x00000000020472ca */ /* 0x008fda00000e0000 */
[----:B------:R-:W-:-:S06]  /*e520*/  ULOP3.LUT UR4, UR4, 0x2, URZ, 0xfc, !UPT ;  /* 0x0000000204047892 */ /* 0x000fcc000f8efc3f */
[----:B------:R-:W-:-:S05]  /*e530*/  IMAD.U32 R2, RZ, RZ, UR4 ;  /* 0x00000004ff027e24 */ /* 0x000fca000f8e00ff */
[----:B------:R-:W-:-:S13]  /*e540*/  ISETP.NE.AND P2, PT, R2, 0x3, PT ;  /* 0x000000030200780c */ /* 0x000fda0003f45270 */
[----:B------:R-:W-:Y:S05]  /*e550*/  @!P2 BRA `(.L_x_2932) ;  /* 0x000000000004a947 */ /* 0x000fea0003800000 */
[----:B------:R-:W-:Y:S01]  /*e560*/  BPT.TRAP 0x1 ;  /* 0x000000040000795c */ /* 0x000fe20000300000 */
.L_x_2932:
[----:B--2---:R-:W-:Y:S01]  /*e570*/  VIADD R3, R0, 0x36840 ;  /* 0x0003684000037836 */ /* 0x004fe20000000000 */
[----:B------:R-:W-:Y:S02]  /*e580*/  SHF.L.U32 R5, R17, 0x1f, RZ ;  /* 0x0000001f11057819 */ /* 0x000fe400000006ff */
[C---:B------:R-:W-:Y:S01]  /*e590*/  IADD3 R2, R16.reuse, 0x1, RZ ;  /* 0x0000000110027810 */ /* 0x040fe20007ffe0ff */
        /* <DEDUP_REMOVED lines=9> */
.L_x_2961:
[----:B------:R-:W2:Y:S02]  /*e630*/  SYNCS.PHASECHK.TRANS64.TRYWAIT P0, [R3+URZ], R2 ;  /* 0x00000002030075a7 */ /* 0x000ea4000800017f */
[----:B--2---:R-:W-:Y:S05]  /*e640*/  @!P0 BRA `(.L_x_2934) ;  /* 0x00000008003c8947 */ /* 0x004fea0003800000 */
.L_x_2962:
[----:B------:R-:W-:Y:S05]  /*e650*/  @!P2 BRA `(.L_x_2935) ;  /* 0x000000000004a947 */ /* 0x000fea0003800000 */
[----:B------:R-:W-:Y:S01]  /*e660*/  BPT.TRAP 0x1 ;  /* 0x000000040000795c */ /* 0x000fe20000300000 */
.L_x_2935:
[----:B--2---:R-:W-:-:S04]  /*e670*/  VIADD R3, R0, 0x36860 ;  /* 0x0003686000037836 */ /* 0x004fc80000000000 */
[----:B------:R-:W-:-:S04]  /*e680*/  IMAD R16, R16, 0x8, R3 ;  /* 0x0000000810107824 */ /* 0x000fc800078e0203 */
[----:B------:R-:W2:Y:S02]  /*e690*/  SYNCS.PHASECHK.TRANS64.TRYWAIT P0, [R16+URZ], R5 ;  /* 0x00000005100075a7 */ /* 0x000ea4000800017f */
[----:B--2---:R-:W-:Y:S05]  /*e6a0*/  @!P0 BRA `(.L_x_2936) ;  /* 0x0000000800388947 */ /* 0x004fea0003800000 */
.L_x_2963:
[----:B------:R-:W-:-:S07]  /*e6b0*/  IMAD R3, R4, 0x8, R3 ;  /* 0x0000000804037824 */ /* 0x000fce00078e0203 */
.L_x_2937:
[----:B---3--:R3:W4:Y:S02]  /*e6c0*/  SYNCS.PHASECHK.TRANS64.TRYWAIT P0, [R3+URZ], R2 ;  /* 0x00000002030075a7 */ /* 0x008724000800017f */
[----:B----4-:R-:W-:Y:S05]  /*e6d0*/  @!P0 NANOSLEEP.SYNCS 0x989680 ;  /* 0x009896800000895d */ /* 0x010fea0003900000 */
[----:B------:R-:W4:Y:S02]  /*e6e0*/  @!P0 SYNCS.PHASECHK.TRANS64 P0, [R3+URZ], R2 ;  /* 0x00000002030085a7 */ /* 0x000f24000800007f */
[----:B----4-:R-:W-:Y:S05]  /*e6f0*/  @!P0 BRA `(.L_x_2937) ;  /* 0xfffffffc00f08947 */ /* 0x010fea000383ffff */
.L_x_2930:
[----:B------:R-:W-:Y:S05]  /*e700*/  BSYNC B0 ;  /* 0x0000000000007941 */ /* 0x000fea0003800000 */
.L_x_2929:
[----:B------:R-:W-:Y:S05]  /*e710*/  EXIT ;  /* 0x000000000000794d */ /* 0x000fea0003800000 */
.L_x_2859:
[----:B------:R-:W-:-:S13]  /*e720*/  R2UR UR4, R16 ;  /* 0x00000000100472ca */ /* 0x000fda00000e0000 */
[----:B-1----:R-:W-:-:S04]  /*e730*/  MOV R3, UR4 ;  /* 0x0000000400037c02 */ /* 0x002fc80008000f00 */
[----:B------:R1:W2:Y:S03]  /*e740*/  SYNCS.PHASECHK.TRANS64.TRYWAIT P1, [R3+URZ+0x36800], R0 ;  /* 0x03680000030075a7 */ /* 0x0002a6000802017f */
[----:B--2---:R-:W-:Y:S05]  /*e750*/  @!P1 NANOSLEEP.SYNCS 0x989680 ;  /* 0x009896800000995d */ /* 0x004fea0003900000 */
[----:B------:R-:W2:Y:S02]  /*e760*/  @!P1 SYNCS.PHASECHK.TRANS64 P1, [R3+URZ+0x36800], R0 ;  /* 0x03680000030095a7 */ /* 0x000ea4000802007f */
[----:B--2---:R-:W-:Y:S05]  /*e770*/  @!P1 BRA `(.L_x_2859) ;  /* 0xfffffffc00e89947 */ /* 0x004fea000383ffff */
[----:B------:R-:W-:Y:S05]  /*e780*/  BRA `(.L_x_2938) ;  /* 0xffffff2800987947 */ /* 0x000fea000383ffff */
.L_x_2863:
[----:B--2---:R2:W3:Y:S02]  /*e790*/  SYNCS.PHASECHK.TRANS64.TRYWAIT P2, [R2+URZ+0x36830], R3 ;  /* 0x03683003020075a7 */ /* 0x0044e4000804017f */
[----:B---3--:R-:W-:Y:S05]  /*e7a0*/  @!P2 NANOSLEEP.SYNCS 0x989680 ;  /* 0x009896800000a95d */ /* 0x008fea0003900000 */
[----:B------:R-:W3:Y:S02]  /*e7b0*/  @!P2 SYNCS.PHASECHK.TRANS64 P2, [R2+URZ+0x36830], R3 ;  /* 0x036830030200a5a7 */ /* 0x000ee4000804007f */
[----:B---3--:R-:W-:Y:S05]  /*e7c0*/  @!P2 BRA `(.L_x_2863) ;  /* 0xfffffffc00f0a947 */ /* 0x008fea000383ffff */
[----:B------:R-:W-:Y:S05]  /*e7d0*/  BRA `(.L_x_2862) ;  /* 0xffffff2800cc7947 */ /* 0x000fea000383ffff */
.L_x_2868:
[----:B--2---:R-:W-:-:S04]  /*e7e0*/  IMAD.U32 R3, RZ, RZ, UR39 ;  /* 0x00000027ff037e24 */ /* 0x004fc8000f8e00ff */
[----:B------:R2:W3:Y:S03]  /*e7f0*/  SYNCS.PHASECHK.TRANS64.TRYWAIT P2, [R3+URZ+0x36830], R0 ;  /* 0x03683000030075a7 */ /* 0x0004e6000804017f */
[----:B---3--:R-:W-:Y:S05]  /*e800*/  @!P2 NANOSLEEP.SYNCS 0x989680 ;  /* 0x009896800000a95d */ /* 0x008fea0003900000 */
[----:B------:R-:W3:Y:S02]  /*e810*/  @!P2 SYNCS.PHASECHK.TRANS64 P2, [R3+URZ+0x36830], R0 ;  /* 0x036830000300a5a7 */ /* 0x000ee4000804007f */
[----:B---3--:R-:W-:Y:S05]  /*e820*/  @!P2 BRA `(.L_x_2868) ;  /* 0xfffffffc00eca947 */ /* 0x008fea000383ffff */
[----:B------:R-:W-:Y:S05]  /*e830*/  BRA `(.L_x_2867) ;  /* 0xffffff7000747947 */ /* 0x000fea000383ffff */
.L_x_2872:
[----:B--2---:R-:W-:-:S04]  /*e840*/  IMAD.U32 R3, RZ, RZ, UR4 ;  /* 0x00000004ff037e24 */ /* 0x004fc8000f8e00ff */
[----:B------:R2:W3:Y:S03]  /*e850*/  SYNCS.PHASECHK.TRANS64.TRYWAIT P2, [R3+URZ+0x36850], R0 ;  /* 0x03685000030075a7 */ /* 0x0004e6000804017f */
[----:B---3--:R-:W-:Y:S05]  /*e860*/  @!P2 NANOSLEEP.SYNCS 0x989680 ;  /* 0x009896800000a95d */ /* 0x008fea0003900000 */
[----:B------:R-:W3:Y:S02]  /*e870*/  @!P2 SYNCS.PHASECHK.TRANS64 P2, [R3+URZ+0x36850], R0 ;  /* 0x036850000300a5a7 */ /* 0x000ee4000804007f */
[----:B---3--:R-:W-:Y:S05]  /*e880*/  @!P2 BRA `(.L_x_2872) ;  /* 0xfffffffc00eca947 */ /* 0x008fea000383ffff */
[----:B------:R-:W-:Y:S05]  /*e890*/  BRA `(.L_x_2871) ;  /* 0xffffff9400d47947 */ /* 0x000fea000383ffff */
.L_x_2877:
[----:B--2---:R-:W-:-:S04]  /*e8a0*/  IMAD.U32 R9, RZ, RZ, UR7 ;  /* 0x00000007ff097e24 */ /* 0x004fc8000f8e00ff */
[----:B------:R2:W3:Y:S03]  /*e8b0*/  SYNCS.PHASECHK.TRANS64.TRYWAIT P0, [R9+URZ+0x36850], R2 ;  /* 0x03685002090075a7 */ /* 0x0004e6000800017f */
[----:B---3--:R-:W-:Y:S05]  /*e8c0*/  @!P0 NANOSLEEP.SYNCS 0x989680 ;  /* 0x009896800000895d */ /* 0x008fea0003900000 */
[----:B------:R-:W3:Y:S02]  /*e8d0*/  @!P0 SYNCS.PHASECHK.TRANS64 P0, [R9+URZ+0x36850], R2 ;  /* 0x03685002090085a7 */ /* 0x000ee4000800007f */
[----:B---3--:R-:W-:Y:S05]  /*e8e0*/  @!P0 BRA `(.L_x_2877) ;  /* 0xfffffffc00ec8947 */ /* 0x008fea000383ffff */
[----:B------:R-:W-:Y:S05]  /*e8f0*/  BRA `(.L_x_2876) ;  /* 0xffffffb0008c7947 */ /* 0x000fea000383ffff */
.L_x_2888:
[----:B------:R-:W1:Y:S01]  /*e900*/  S2R R6, SR_TID.X ;  /* 0x0000000000067919 */ /* 0x000e620000002100 */
[----:B------:R-:W-:Y:S01]  /*e910*/  BSSY B0, `(.L_x_2939) ;  /* 0x000000a000007945 */ /* 0x000fe20003800000 */
        /* <DEDUP_REMOVED lines=9> */
.L_x_2940:
[----:B------:R-:W-:Y:S05]  /*e9b0*/  BSYNC B0 ;  /* 0x0000000000007941 */ /* 0x000fea0003800000 */
.L_x_2939:
[----:B------:R-:W-:Y:S05]  /*e9c0*/  BRA `(.L_x_2941) ;  /* 0xffffffd400747947 */ /* 0x000fea000383ffff */
.L_x_2889:
[----:B------:R-:W-:Y:S01]  /*e9d0*/  BSSY B0, `(.L_x_2942) ;  /* 0x0000006000007945 */ /* 0x000fe20003800000 */
[----:B------:R-:W-:-:S07]  /*e9e0*/  IMAD.MOV.U32 R15, RZ, RZ, -0x1 ;  /* 0xffffffffff0f7424 */ /* 0x000fce00078e00ff */
[----:B------:R-:W-:Y:S05]  /*e9f0*/  WARPSYNC.COLLECTIVE R15, `(.L_x_2943) ;  /* 0x000000000f0c7348 */ /* 0x000fea0003c00000 */
[----:B------:R-:W-:Y:S02]  /*ea00*/  ELECT P6, UR62, PT ;  /* 0x00000000003e782f */ /* 0x000fe400038c0000 */
[----:B------:R-:W-:Y:S01]  /*ea10*/  MOV R14, UR62 ;  /* 0x0000003e000e7c02 */ /* 0x000fe20008000f00 */
[----:B------:R-:W-:Y:S10]  /*ea20*/  ENDCOLLECTIVE ;  /* 0x000000000000791b */ /* 0x000ff40003800000 */
.L_x_2943:
[----:B------:R-:W-:Y:S05]  /*ea30*/  BSYNC B0 ;  /* 0x0000000000007941 */ /* 0x000fea0003800000 */
.L_x_2942:
[----:B------:R-:W-:Y:S05]  /*ea40*/  BRA `(.L_x_2944) ;  /* 0xffffffd4006c7947 */ /* 0x000fea000383ffff */
.L_x_2892:
[----:B--2---:R2:W3:Y:S02]  /*ea50*/  SYNCS.PHASECHK.TRANS64.TRYWAIT P1, [R6+URZ+0x36840], R7 ;  /* 0x03684007060075a7 */ /* 0x0044e4000802017f */
[----:B---3--:R-:W-:Y:S05]  /*ea60*/  @!P1 NANOSLEEP.SYNCS 0x989680 ;  /* 0x009896800000995d */ /* 0x008fea0003900000 */
[----:B------:R-:W3:Y:S02]  /*ea70*/  @!P1 SYNCS.PHASECHK.TRANS64 P1, [R6+URZ+0x36840], R7 ;  /* 0x03684007060095a7 */ /* 0x000ee4000802007f */
[----:B---3--:R-:W-:Y:S05]  /*ea80*/  @!P1 BRA `(.L_x_2892) ;  /* 0xfffffffc00f09947 */ /* 0x008fea000383ffff */
[----:B------:R-:W-:Y:S05]  /*ea90*/  BRA `(.L_x_2945) ;  /* 0xffffffd400d07947 */ /* 0x000fea000383ffff */
.L_x_2895:
        /* <DEDUP_REMOVED lines=8> */
.L_x_2901:
[----:B-1----:R1:W2:Y:S02]  /*eb20*/  SYNCS.PHASECHK.TRANS64.TRYWAIT P1, [R2+URZ+0x36840], R3 ;  /* 0x03684003020075a7 */ /* 0x0022a4000802017f */
[----:B--2---:R-:W-:Y:S05]  /*eb30*/  @!P1 NANOSLEEP.SYNCS 0x989680 ;  /* 0x009896800000995d */ /* 0x004fea0003900000 */
[----:B------:R-:W2:Y:S02]  /*eb40*/  @!P1 SYNCS.PHASECHK.TRANS64 P1, [R2+URZ+0x36840], R3 ;  /* 0x03684003020095a7 */ /* 0x000ea4000802007f */
[----:B--2---:R-:W-:Y:S05]  /*eb50*/  @!P1 BRA `(.L_x_2901) ;  /* 0xfffffffc00f09947 */ /* 0x004fea000383ffff */
[----:B------:R-:W-:Y:S05]  /*eb60*/  BRA `(.L_x_2947) ;  /* 0xffffffdc00ac7947 */ /* 0x000fea000383ffff */
.L_x_2903:
[----:B-1----:R1:W2:Y:S02]  /*eb70*/  SYNCS.PHASECHK.TRANS64.TRYWAIT P1, [R2+URZ+0x60], R3 ;  /* 0x00006003020075a7 */ /* 0x0022a4000802017f */
[----:B--2---:R-:W-:Y:S05]  /*eb80*/  @!P1 NANOSLEEP.SYNCS 0x989680 ;  /* 0x009896800000995d */ /* 0x004fea0003900000 */
[----:B------:R-:W2:Y:S02]  /*eb90*/  @!P1 SYNCS.PHASECHK.TRANS64 P1, [R2+URZ+0x60], R3 ;  /* 0x00006003020095a7 */ /* 0x000ea4000802007f */
[----:B--2---:R-:W-:Y:S05]  /*eba0*/  @!P1 BRA `(.L_x_2903) ;  /* 0xfffffffc00f09947 */ /* 0x004fea000383ffff */
[----:B------:R-:W-:Y:S05]  /*ebb0*/  BRA `(.L_x_2948) ;  /* 0xffffffe000487947 */ /* 0x000fea000383ffff */
.L_x_2909:
[----:B--2---:R2:W3:Y:S02]  /*ebc0*/  SYNCS.PHASECHK.TRANS64.TRYWAIT P1, [R2+URZ+0x36840], R3 ;  /* 0x03684003020075a7 */ /* 0x0044e4000802017f */
[----:B---3--:R-:W-:Y:S05]  /*ebd0*/  @!P1 NANOSLEEP.SYNCS 0x989680 ;  /* 0x009896800000995d */ /* 0x008fea0003900000 */
[----:B------:R-:W3:Y:S02]  /*ebe0*/  @!P1 SYNCS.PHASECHK.TRANS64 P1, [R2+URZ+0x36840], R3 ;  /* 0x03684003020095a7 */ /* 0x000ee4000802007f */
[----:B---3--:R-:W-:Y:S05]  /*ebf0*/  @!P1 BRA `(.L_x_2909) ;  /* 0xfffffffc00f09947 */ /* 0x008fea000383ffff */
[----:B------:R-:W-:Y:S05]  /*ec00*/  BRA `(.L_x_2949) ;  /* 0xffffffe400987947 */ /* 0x000fea000383ffff */
.L_x_2911:
[----:B-1----:R1:W2:Y:S02]  /*ec10*/  SYNCS.PHASECHK.TRANS64.TRYWAIT P1, [R2+URZ+0x60], R17 ;  /* 0x00006011020075a7 */ /* 0x0022a4000802017f */
[----:B--2---:R-:W-:Y:S05]  /*ec20*/  @!P1 NANOSLEEP.SYNCS 0x989680 ;  /* 0x009896800000995d */ /* 0x004fea0003900000 */
[----:B------:R-:W2:Y:S02]  /*ec30*/  @!P1 SYNCS.PHASECHK.TRANS64 P1, [R2+URZ+0x60], R17 ;  /* 0x00006011020095a7 */ /* 0x000ea4000802007f */
[----:B--2---:R-:W-:Y:S05]  /*ec40*/  @!P1 BRA `(.L_x_2911) ;  /* 0xfffffffc00f09947 */ /* 0x004fea000383ffff */
[----:B------:R-:W-:Y:S05]  /*ec50*/  BRA `(.L_x_2950) ;  /* 0xffffffe800347947 */ /* 0x000fea000383ffff */
.L_x_2916:
[----:B--2---:R2:W3:Y:S02]  /*ec60*/  SYNCS.PHASECHK.TRANS64.TRYWAIT P1, [R2+URZ+0x36840], R3 ;  /* 0x03684003020075a7 */ /* 0x0044e4000802017f */
[----:B---3--:R-:W-:Y:S05]  /*ec70*/  @!P1 NANOSLEEP.SYNCS 0x989680 ;  /* 0x009896800000995d */ /* 0x008fea0003900000 */
[----:B------:R-:W3:Y:S02]  /*ec80*/  @!P1 SYNCS.PHASECHK.TRANS64 P1, [R2+URZ+0x36840], R3 ;  /* 0x03684003020095a7 */ /* 0x000ee4000802007f */
[----:B---3--:R-:W-:Y:S05]  /*ec90*/  @!P1 BRA `(.L_x_2916) ;  /* 0xfffffffc00f09947 */ /* 0x008fea000383ffff */
[----:B------:R-:W-:Y:S05]  /*eca0*/  BRA `(.L_x_2951) ;  /* 0xffffffec00507947 */ /* 0x000fea000383ffff */
.L_x_2918:
[----:B-1----:R1:W2:Y:S02]  /*ecb0*/  SYNCS.PHASECHK.TRANS64.TRYWAIT P1, [R2+URZ+0x60], R3 ;  /* 0x00006003020075a7 */ /* 0x0022a4000802017f */
[----:B--2---:R-:W-:Y:S05]  /*ecc0*/  @!P1 NANOSLEEP.SYNCS 0x989680 ;  /* 0x009896800000995d */ /* 0x004fea0003900000 */
[----:B------:R-:W2:Y:S02]  /*ecd0*/  @!P1 SYNCS.PHASECHK.TRANS64 P1, [R2+URZ+0x60], R3 ;  /* 0x00006003020095a7 */ /* 0x000ea4000802007f */
[----:B--2---:R-:W-:Y:S05]  /*ece0*/  @!P1 BRA `(.L_x_2918) ;  /* 0xfffffffc00f09947 */ /* 0x004fea000383ffff */
[----:B------:R-:W-:Y:S05]  /*ecf0*/  BRA `(.L_x_2952) ;  /* 0xffffffec00f47947 */ /* 0x000fea000383ffff */
.L_x_2923:
[----:B--2---:R2:W3:Y:S02]  /*ed00*/  SYNCS.PHASECHK.TRANS64.TRYWAIT P0, [R3+URZ+0x36860], R0 ;  /* 0x03686000030075a7 */ /* 0x0044e4000800017f */
[----:B---3--:R-:W-:Y:S05]  /*ed10*/  @!P0 NANOSLEEP.SYNCS 0x989680 ;  /* 0x009896800000895d */ /* 0x008fea0003900000 */
[----:B------:R-:W3:Y:S02]  /*ed20*/  @!P0 SYNCS.PHASECHK.TRANS64 P0, [R3+URZ+0x36860], R0 ;  /* 0x03686000030085a7 */ /* 0x000ee4000800007f */
[----:B---3--:R-:W-:Y:S05]  /*ed30*/  @!P0 BRA `(.L_x_2923) ;  /* 0xfffffffc00f08947 */ /* 0x008fea000383ffff */
[----:B------:R-:W-:Y:S05]  /*ed40*/  BRA `(.L_x_2953) ;  /* 0xfffffff000c07947 */ /* 0x000fea000383ffff */
.L_x_2927:
[----:B--2---:R2:W3:Y:S02]  /*ed50*/  SYNCS.PHASECHK.TRANS64.TRYWAIT P0, [R0+URZ+0x36820], R3 ;  /* 0x03682003000075a7 */ /* 0x0044e4000800017f */
[----:B---3--:R-:W-:Y:S05]  /*ed60*/  @!P0 NANOSLEEP.SYNCS 0x989680 ;  /* 0x009896800000895d */ /* 0x008fea0003900000 */
[----:B------:R-:W3:Y:S02]  /*ed70*/  @!P0 SYNCS.PHASECHK.TRANS64 P0, [R0+URZ+0x36820], R3 ;  /* 0x03682003000085a7 */ /* 0x000ee4000800007f */
[----:B---3--:R-:W-:Y:S05]  /*ed80*/  @!P0 BRA `(.L_x_2927) ;  /* 0xfffffffc00f08947 */ /* 0x008fea000383ffff */
[----:B------:R-:W-:Y:S05]  /*ed90*/  BRA `(.L_x_2954) ;  /* 0xfffffff400a07947 */ /* 0x000fea000383ffff */
.L_x_2928:
[----:B------:R-:W3:Y:S01]  /*eda0*/  S2R R2, SR_TID.X ;  /* 0x0000000000027919 */ /* 0x000ee20000002100 */
[----:B------:R-:W-:Y:S01]  /*edb0*/  BSSY B0, `(.L_x_2955) ;  /* 0x000000a000007945 */ /* 0x000fe20003800000 */
[----:B------:R-:W-:Y:S01]  /*edc0*/  MOV R12, RZ ;  /* 0x000000ff000c7202 */ /* 0x000fe20000000f00 */
[----:B------:R-:W-:Y:S02]  /*edd0*/  IMAD.MOV.U32 R11, RZ, RZ, 0x1f ;  /* 0x0000001fff0b7424 */ /* 0x000fe400078e00ff */
[----:B------:R-:W-:Y:S01]  /*ede0*/  IMAD.MOV.U32 R15, RZ, RZ, -0x1 ;  /* 0xffffffffff0f7424 */ /* 0x000fe200078e00ff */
[----:B---3--:R-:W-:-:S04]  /*edf0*/  SHF.R.U32.HI R2, RZ, 0x5, R2 ;  /* 0x00000005ff027819 */ /* 0x008fc80000011602 */
[----:B------:R-:W-:-:S05]  /*ee00*/  LOP3.LUT R2, R2, 0x3, RZ, 0xc0, !PT ;  /* 0x0000000302027812 */ /* 0x000fca00078ec0ff */
[----:B------:R-:W-:-:S07]  /*ee10*/  IMAD.MOV.U32 R13, RZ, RZ, R2 ;  /* 0x000000ffff0d7224 */ /* 0x000fce00078e0002 */
[----:B-12---:R-:W-:Y:S05]  /*ee20*/  WARPSYNC.COLLECTIVE R15, `(.L_x_2956) ;  /* 0x000000000f087348 */ /* 0x006fea0003c00000 */
[----:B------:R3:W4:Y:S02]  /*ee30*/  SHFL.IDX P6, R14, R13, R12, R11 ;  /* 0x0000000c0d0e7389 */ /* 0x00072400000c000b */
[----:B-1234-:R-:W-:Y:S01]  /*ee40*/  ENDCOLLECTIVE ;  /* 0x000000000000791b */ /* 0x01efe20003800000 */
.L_x_2956:
[----:B------:R-:W-:Y:S05]  /*ee50*/  BSYNC B0 ;  /* 0x0000000000007941 */ /* 0x000fea0003800000 */
.L_x_2955:
[----:B------:R-:W-:Y:S05]  /*ee60*/  BRA `(.L_x_2957) ;  /* 0xfffffff400887947 */ /* 0x000fea000383ffff */
.L_x_2931:
[----:B------:R-:W-:Y:S01]  /*ee70*/  BSSY B1, `(.L_x_2958) ;  /* 0x0000006000017945 */ /* 0x000fe20003800000 */
[----:B------:R-:W-:-:S07]  /*ee80*/  IMAD.MOV.U32 R15, RZ, RZ, -0x1 ;  /* 0xffffffffff0f7424 */ /* 0x000fce00078e00ff */
[----:B-123--:R-:W-:Y:S05]  /*ee90*/  WARPSYNC.COLLECTIVE R15, `(.L_x_2959) ;  /* 0x000000000f0c7348 */ /* 0x00efea0003c00000 */
[----:B------:R-:W-:Y:S02]  /*eea0*/  ELECT P6, UR62, PT ;  /* 0x00000000003e782f */ /* 0x000fe400038c0000 */
[----:B------:R-:W-:Y:S01]  /*eeb0*/  MOV R14, UR62 ;  /* 0x0000003e000e7c02 */ /* 0x000fe20008000f00 */
[----:B-123--:R-:W-:Y:S10]  /*eec0*/  ENDCOLLECTIVE ;  /* 0x000000000000791b */ /* 0x00eff40003800000 */
.L_x_2959:
[----:B------:R-:W-:Y:S05]  /*eed0*/  BSYNC B1 ;  /* 0x0000000000017941 */ /* 0x000fea0003800000 */
.L_x_2958:
[----:B------:R-:W-:Y:S05]  /*eee0*/  BRA `(.L_x_2960) ;  /* 0xfffffff400807947 */ /* 0x000fea000383ffff */
.L_x_2933:
[----:B-1----:R1:W2:Y:S02]  /*eef0*/  SYNCS.PHASECHK.TRANS64.TRYWAIT P0, [R6+URZ], R5 ;  /* 0x00000005060075a7 */ /* 0x0022a4000800017f */
[----:B--2---:R-:W-:Y:S05]  /*ef00*/  @!P0 NANOSLEEP.SYNCS 0x989680 ;  /* 0x009896800000895d */ /* 0x004fea0003900000 */
[----:B------:R-:W2:Y:S02]  /*ef10*/  @!P0 SYNCS.PHASECHK.TRANS64 P0, [R6+URZ], R5 ;  /* 0x00000005060085a7 */ /* 0x000ea4000800007f */
[----:B--2---:R-:W-:Y:S05]  /*ef20*/  @!P0 BRA `(.L_x_2933) ;  /* 0xfffffffc00f08947 */ /* 0x004fea000383ffff */
[----:B------:R-:W-:Y:S05]  /*ef30*/  BRA `(.L_x_2961) ;  /* 0xfffffff400bc7947 */ /* 0x000fea000383ffff */
.L_x_2934:
[----:B--2---:R2:W3:Y:S02]  /*ef40*/  SYNCS.PHASECHK.TRANS64.TRYWAIT P0, [R3+URZ], R2 ;  /* 0x00000002030075a7 */ /* 0x0044e4000800017f */
[----:B---3--:R-:W-:Y:S05]  /*ef50*/  @!P0 NANOSLEEP.SYNCS 0x989680 ;  /* 0x009896800000895d */ /* 0x008fea0003900000 */
[----:B------:R-:W3:Y:S02]  /*ef60*/  @!P0 SYNCS.PHASECHK.TRANS64 P0, [R3+URZ], R2 ;  /* 0x00000002030085a7 */ /* 0x000ee4000800007f */
[----:B---3--:R-:W-:Y:S05]  /*ef70*/  @!P0 BRA `(.L_x_2934) ;  /* 0xfffffffc00f08947 */ /* 0x008fea000383ffff */
[----:B------:R-:W-:Y:S05]  /*ef80*/  BRA `(.L_x_2962) ;  /* 0xfffffff400b07947 */ /* 0x000fea000383ffff */
.L_x_2936:
[----:B--2---:R2:W3:Y:S02]  /*ef90*/  SYNCS.PHASECHK.TRANS64.TRYWAIT P0, [R16+URZ], R5 ;  /* 0x00000005100075a7 */ /* 0x0044e4000800017f */
[----:B---3--:R-:W-:Y:S05]  /*efa0*/  @!P0 NANOSLEEP.SYNCS 0x989680 ;  /* 0x009896800000895d */ /* 0x008fea0003900000 */
[----:B------:R-:W3:Y:S02]  /*efb0*/  @!P0 SYNCS.PHASECHK.TRANS64 P0, [R16+URZ], R5 ;  /* 0x00000005100085a7 */ /* 0x000ee4000800007f */
[----:B---3--:R-:W-:Y:S05]  /*efc0*/  @!P0 BRA `(.L_x_2936) ;  /* 0xfffffffc00f08947 */ /* 0x008fea000383ffff */
[----:B------:R-:W-:Y:S05]  /*efd0*/  BRA `(.L_x_2963) ;  /* 0xfffffff400b47947 */ /* 0x000fea000383ffff */
.L_x_2964:
        /* <DEDUP_REMOVED lines=10> */
.L_x_12759:


//--------------------- .text._ZN7cutlass13device_kernelIN5flash11enable_sm90INS1_16FlashAttnFwdSm90INS1_25CollectiveMainloopFwdSm90ILi2EN4cute5tupleIJNS5_1CILi2EEENS7_ILi1EEES9_EEENS6_IJNS7_ILi128EEENS7_ILi112EEENS7_ILi192EEEEEELi192ENS_10bfloat16_tEfNS_4arch4Sm90ELb0ELb0ELb0ELb0ELb0ELb0ELb0ELb1ELb1ELb0ELb0ELb0EEENS1_21CollectiveEpilogueFwdINS6_IJSB_SD_SC_EEESA_SF_SH_Li256ELb0ELb0ELb0ELb0EEENS1_29StaticPersistentTileSchedulerILb0EEEEEEEEEvNT_6ParamsE --------------------------
	.section	.text._ZN7cutlass13device_kernelIN5flash11enable_sm90INS1_16FlashAttnFwdSm90INS1_25CollectiveMainloopFwdSm90ILi2EN4cute5tupleIJNS5_1CILi2EEENS7_ILi1EEES9_EEENS6_IJNS7_ILi128EEENS7_ILi112EEENS7_ILi192EEEEEELi192ENS_10bfloat16_tEfNS_4arch4Sm90ELb0ELb0ELb0ELb0ELb0ELb0ELb0ELb1ELb1ELb0ELb0ELb0EEENS1_21CollectiveEpilogueFwdINS6_IJSB_SD_SC_EEESA_SF_SH_Li256ELb0ELb0ELb0ELb0EEENS1_29StaticPersistentTileSchedulerILb0EEEEEEEEEvNT_6ParamsE,"ax",@progbits
	.align	128
.text._ZN7cutlass13device_kernelIN5flash11enable_sm90INS1_16FlashAttnFwdSm90INS1_25CollectiveMainloopFwdSm90ILi2EN4cute5tupleIJNS5_1CILi2EEENS7_ILi1EEES9_EEENS6_IJNS7_ILi128EEENS7_ILi112EEENS7_ILi192EEEEEELi192ENS_10bfloat16_tEfNS_4arch4Sm90ELb0ELb0ELb0ELb0ELb0ELb0ELb0ELb1ELb1ELb0ELb0ELb0EEENS1_21CollectiveEpilogueFwdINS6_IJSB_SD_SC_EEESA_SF_SH_Li256ELb0ELb0ELb0ELb0EEENS1_29StaticPersistentTileSchedulerILb0EEEEEEEEEvNT_6ParamsE:
        .type           _ZN7cutlass13device_kernelIN5flash11enable_sm90INS1_16FlashAttnFwdSm90INS1_25CollectiveMainloopFwdSm90ILi2EN4cute5tupleIJNS5_1CILi2EEENS7_ILi1EEES9_EEENS6_IJNS7_ILi128EEENS7_ILi112EEENS7_ILi192EEEEEELi192ENS_10bfloat16_tEfNS_4arch4Sm90ELb0ELb0ELb0ELb0ELb0ELb0ELb0ELb1ELb1ELb0ELb0ELb0EEENS1_21CollectiveEpilogueFwdINS6_IJSB_SD_SC_EEESA_SF_SH_Li256ELb0ELb0ELb0ELb0EEENS1_29StaticPersistentTileSchedulerILb0EEEEEEEEEvNT_6ParamsE,@function
        .size           _ZN7cutlass13device_kernelIN5flash11enable_sm90INS1_16FlashAttnFwdSm90INS1_25CollectiveMainloopFwdSm90ILi2EN4cute5tupleIJNS5_1CILi2EEENS7_ILi1EEES9_EEENS6_IJNS7_ILi128EEENS7_ILi112EEENS7_ILi192EEEEEELi192ENS_10bfloat16_tEfNS_4arch4Sm90ELb0ELb0ELb0ELb0ELb0ELb0ELb0ELb1ELb1ELb0ELb0ELb0EEENS1_21CollectiveEpilogueFwdINS6_IJSB_SD_SC_EEESA_SF_SH_Li256ELb0ELb0ELb0ELb0EEENS1_29StaticPersistentTileSchedulerILb0EEEEEEEEEvNT_6ParamsE,(.L_x_12760 - _ZN7cutlass13device_kernelIN5flash11enable_sm90INS1_16FlashAttnFwdSm90INS1_25CollectiveMainloopFwdSm90ILi2EN4cute5tupleIJNS5_1CILi2EEENS7_ILi1EEES9_EEENS6_IJNS7_ILi128EEENS7_ILi112EEENS7_ILi192EEEEEELi192ENS_10bfloat16_tEfNS_4arch4Sm90ELb0ELb0ELb0ELb0ELb0ELb0ELb0ELb1ELb1ELb0ELb0ELb0EEENS1_21CollectiveEpilogueFwdINS6_IJSB_SD_SC_EEESA_SF_SH_Li256ELb0ELb0ELb0ELb0EEENS1_29StaticPersistentTileSchedulerILb0EEEEEEEEEvNT_6ParamsE)
        .other          _ZN7cutlass13device_kernelIN5flash11enable_sm90INS1_16FlashAttnFwdSm90INS1_25CollectiveMainloopFwdSm90ILi2EN4cute5tupleIJNS5_1CILi2EEENS7_ILi1EEES9_EEENS6_IJNS7_ILi128EEENS7_ILi112EEENS7_ILi192EEEEEELi192ENS_10bfloat16_tEfNS_4arch4Sm90ELb0ELb0ELb0ELb0ELb0ELb0ELb0ELb1ELb1ELb0ELb0ELb0EEENS1_21CollectiveEpilogueFwdINS6_IJSB_SD_SC_EEESA_SF_SH_Li256ELb0ELb0ELb0ELb0EEENS1_29StaticPersistentTileSchedulerILb0EEEEEEEEEvNT_6ParamsE,@"STO_CUDA_ENTRY STV_DEFAULT"
_ZN7cutlass13device_kernelIN5flash11enable_sm90INS1_16FlashAttnFwdSm90INS1_25CollectiveMainloopFwdSm90ILi2EN4cute5tupleIJNS5_1CILi2EEENS7_ILi1EEES9_EEENS6_IJNS7_ILi128EEENS7_ILi112EEENS7_ILi192EEEEEELi192ENS_10bfloat16_tEfNS_4arch4Sm90ELb0ELb0ELb0ELb0ELb0ELb0ELb0ELb1ELb1ELb0ELb0ELb0EEENS1_21CollectiveEpilogueFwdINS6_IJSB_SD_SC_EEESA_SF_SH_Li256ELb0ELb0ELb0ELb0EEENS1_29StaticPersistentTileSchedulerILb0EEEEEEEEEvNT_6ParamsE:
        /* <DEDUP_REMOVED lines=23> */
.L_x_2966:
[----:B------:R-:W-:Y:S05]  /*0170*/  BSYNC B0 ;  /* 0x0000000000007941 */ /* 0x000fea0003800000 */
.L_x_2965:
[----:B------:R-:W-:Y:S01]  /*0180*/  VOTEU.ANY UP0, P0 ;  /* 0x00000000003f7886 */ /* 0x000fe20000000100 */
[----:B------:R-:W1:Y:S01]  /*0190*/  SHFL.IDX PT, R3, R0, RZ, 0x1f ;  /* 0x00001fff00037589 */ /* 0x000e6200000e0000 */
[----:B------:R-:W-:Y:S01]  /*01a0*/  UMOV UR4, 0x1 ;  /* 0x0000000100047882 */ /* 0x000fe20000000000 */
[----:B------:R-:W-:Y:S01]  /*01b0*/  UMOV UR7, 0x2 ;  /* 0x0000000200077882 */ /* 0x000fe20000000000 */
[----:B------:R-:W-:Y:S01]  /*01c0*/  SHF.R.U32.HI R2, RZ, 0x7, R11 ;  /* 0x00000007ff027819 */ /* 0x000fe2000001160b */
[----:B------:R-:W2:Y:S01]  /*01d0*/  @UP0 S2UR UR8, SR_CgaCtaId ;  /* 0x00000000000809c3 */ /* 0x000ea20000008800 */
[----:B------:R-:W-:Y:S01]  /*01e0*/  @UP0 UMOV UR6, 0x400 ;  /* 0x0000040000060882 */ /* 0x000fe20000000000 */
[----:B------:R-:W-:-:S04]  /*01f0*/  @UP0 UIADD3 UR4, -UR4, 0x100000, URZ ;  /* 0x0010000004040890 */ /* 0x000fc8000fffe13f */
[----:B------:R-:W-:Y:S02]  /*0200*/  @UP0 USHF.L.U32 UR5, UR4, 0xb, URZ ;  /* 0x0000000b04050899 */ /* 0x000fe4000800063f */
[----:B------:R-:W-:Y:S01]  /*0210*/  @UP0 USHF.L.U32 UR4, UR4, 0x1, URZ ;  /* 0x0000000104040899 */ /* 0x000fe2000800063f */
[----:B------:R-:W-:Y:S01]  /*0220*/  VOTEU.ANY UP1, P0 ;  /* 0x00000000003f7886 */ /* 0x000fe20000020100 */
[----:B------:R-:W3:Y:S01]  /*0230*/  SHFL.IDX PT, R2, R2, RZ, 0x1f ;  /* 0x00001fff02027589 */ /* 0x000ee200000e0000 */
[----:B-1----:R-:W-:Y:S01]  /*0240*/  ISETP.NE.AND P1, PT, R3, RZ, PT ;  /* 0x000000ff0300720c */ /* 0x002fe20003f25270 */
[----:B--2---:R-:W-:Y:S02]  /*0250*/  @UP0 ULEA UR8, UR8, UR6, 0x18 ;  /* 0x0000000608080291 */ /* 0x004fe4000f8ec03f */
[----:B------:R-:W-:-:S04]  /*0260*/  @UP0 UIADD3 UR6, -UR7, 0x100000, URZ ;  /* 0x0010000007060890 */ /* 0x000fc8000fffe13f */
[----:B------:R-:W-:Y:S02]  /*0270*/  @UP0 USHF.L.U32 UR7, UR6, 0xb, URZ ;  /* 0x0000000b06070899 */ /* 0x000fe4000800063f */
[----:B------:R-:W-:Y:S01]  /*0280*/  @UP0 USHF.L.U32 UR6, UR6, 0x1, URZ ;  /* 0x0000000106060899 */ /* 0x000fe2000800063f */
[----:B------:R-:W-:Y:S01]  /*0290*/  VOTEU.ANY UP0, P0 ;  /* 0x00000000003f7886 */ /* 0x000fe20000000100 */
[----:B------:R-:W1:Y:S04]  /*02a0*/  FENCE.VIEW.ASYNC.S ;  /* 0x00000000000073c6 */ /* 0x000e680000000000 */
[----:B-1----:R1:W2:Y:S06]  /*02b0*/  @UP0 SYNCS.EXCH.64 URZ, [UR8+0x36800], UR4 ;  /* 0x03680004083f05b2 */ /* 0x0022ac0008000100 */
[----:B------:R1:W4:Y:S01]  /*02c0*/  @UP1 SYNCS.EXCH.64 URZ, [UR8+0x36820], UR6 ;  /* 0x03682006083f15b2 */ /* 0x0003220008000100 */
[----:B---3--:R-:W-:Y:S05]  /*02d0*/  @P1 BRA `(.L_x_2967) ;  /* 0x0000000000481947 */ /* 0x008fea0003800000 */
        /* <DEDUP_REMOVED lines=17> */
[----:B---3--:R-:W-:Y:S01]  /*03f0*/  NOP ;  /* 0x0000000000007918 */ /* 0x008fe20000000000 */
.L_x_2967:
[----:B-1----:R-:W1:Y:S01]  /*0400*/  S2UR UR4, SR_CTAID.Y ;  /* 0x00000000000479c3 */ /* 0x002e620000002600 */
[----:B------:R-:W3:Y:S01]  /*0410*/  SHFL.IDX PT, R7, R0, RZ, 0x1f ;  /* 0x00001fff00077589 */ /* 0x000ee200000e0000 */
[----:B------:R-:W-:Y:S01]  /*0420*/  ULDC UR5, c[0x0][0x154] ;  /* 0x0000550000057ab9 */ /* 0x000fe20000000800 */
[----:B------:R-:W-:-:S05]  /*0430*/  NOP ;  /* 0x0000000000007918 */ /* 0x000fca0000000000 */
[----:B------:R-:W5:Y:S08]  /*0440*/  S2UR UR6, SR_CTAID.X ;  /* 0x00000000000679c3 */ /* 0x000f700000002500 */
[----:B------:R-:W2:Y:S01]  /*0450*/  LDC R8, c[0x0][0x148] ;  /* 0x00005200ff087b82 */ /* 0x000ea20000000800 */
[----:B-1----:R-:W-:Y:S02]  /*0460*/  I2FP.F32.U32 R4, UR4 ;  /* 0x0000000400047c45 */ /* 0x002fe40008201000 */
[----:B---3--:R-:W-:-:S03]  /*0470*/  ISETP.NE.AND P0, PT, R7, RZ, PT ;  /* 0x000000ff0700720c */ /* 0x008fc60003f05270 */
        /* <DEDUP_REMOVED lines=24> */
[----:B------:R1:W3:Y:S01]  /*0600*/  SYNCS.EXCH.64 URZ, [UR8+0x36860], UR6 ;  /* 0x03686006083f75b2 */ /* 0x0002e20008000100 */
[----:B------:R1:W1:Y:S01]  /*0610*/  SYNCS.EXCH.64 URZ, [UR8+0x36858], UR4 ;  /* 0x03685804083f75b2 */ /* 0x0002620008000100 */
[----:B------:R1:W1:Y:S01]  /*0620*/  SYNCS.EXCH.64 URZ, [UR8+0x36868], UR6 ;  /* 0x03686806083f75b2 */ /* 0x0002620008000100 */
[----:B------:R-:W-:Y:S01]  /*0630*/  NOP ;  /* 0x0000000000007918 */ /* 0x000fe20000000000 */
.L_x_2968:
[----:B------:R-:W5:Y:S01]  /*0640*/  SHFL.IDX PT, R10, R0, RZ, 0x1f ;  /* 0x00001fff000a7589 */ /* 0x000f6200000e0000 */
[----:B------:R-:W-:Y:S01]  /*0650*/  LOP3.LUT R4, R4, 0xffffff80, RZ, 0xc0, !PT ;  /* 0xffffff8004047812 */ /* 0x000fe200078ec0ff */
[----:B------:R-:W1:Y:S01]  /*0660*/  F2I.U32.TRUNC.NTZ R9, R9 ;  /* 0x0000000900097305 */ /* 0x000e62000020f000 */
[----:B------:R-:W-:Y:S01]  /*0670*/  SHF.R.S32.HI R8, RZ, 0x1f, R3 ;  /* 0x0000001fff087819 */ /* 0x000fe20000011403 */
[----:B------:R-:W-:Y:S02]  /*0680*/  NOP ;  /* 0x0000000000007918 */ /* 0x000fe40000000000 */
[----:B------:R-:W-:Y:S01]  /*0690*/  IMAD.IADD R4, R11, 0x1, -R4 ;  /* 0x000000010b047824 */ /* 0x000fe200078e0a04 */
[----:B------:R-:W-:Y:S01]  /*06a0*/  LEA.HI R8, R8, R3, RZ, 0x2 ;  /* 0x0000000308087211 */ /* 0x000fe200078f10ff */
[----:B------:R-:W1:Y:S03]  /*06b0*/  LDC R11, c[0x0][0x144] ;  /* 0x00005100ff0b7b82 */ /* 0x000e660000000800 */
[----:B------:R-:W-:-:S02]  /*06c0*/  SHF.R.S32.HI R5, RZ, 0x1f, R4 ;  /* 0x0000001fff057819 */ /* 0x000fc40000011404 */
[----:B------:R-:W-:Y:S02]  /*06d0*/  LOP3.LUT R8, R8, 0x3ffffffc, RZ, 0xc0, !PT ;  /* 0x3ffffffc08087812 */ /* 0x000fe400078ec0ff */
        /* <DEDUP_REMOVED lines=27> */
.L_x_2969:
[----:B------:R-:W5:Y:S01]  /*0890*/  SHFL.IDX PT, R13, R0, RZ, 0x1f ;  /* 0x00001fff000d7589 */ /* 0x000f6200000e0000 */
[----:B-1----:R-:W1:Y:S01]  /*08a0*/  S2UR UR4, SR_CTAID.X ;  /* 0x00000000000479c3 */ /* 0x002e620000002500 */
[----:B------:R-:W-:Y:S01]  /*08b0*/  LOP3.LUT R10, R10, 0x3ffffffc, RZ, 0xc0, !PT ;  /* 0x3ffffffc0a0a7812 */ /* 0x000fe200078ec0ff */
[----:B------:R-:W-:Y:S01]  /*08c0*/  IMAD.IADD R5, R6, 0x1, -R5 ;  /* 0x0000000106057824 */ /* 0x000fe200078e0a05 */
[----:B------:R-:W-:Y:S01]  /*08d0*/  NOP ;  /* 0x0000000000007918 */ /* 0x000fe20000000000 */
[----:B------:R-:W-:Y:S02]  /*08e0*/  IMAD.IADD R8, R3, 0x1, -R8 ;  /* 0x0000000103087824 */ /* 0x000fe400078e0a08 */
[----:B------:R-:W-:Y:S02]  /*08f0*/  IMAD.IADD R10, R7, 0x1, -R10 ;  /* 0x00000001070a7824 */ /* 0x000fe400078e0a0a */
[----:B------:R-:W2:Y:S01]  /*0900*/  LDC R7, c[0x0][0x140] ;  /* 0x00005000ff077b82 */ /* 0x000ea20000000800 */
[----:B------:R-:W-:-:S02]  /*0910*/  IMAD R8, R8, 0x4, R5 ;  /* 0x0000000408087824 */ /* 0x000fc400078e0205 */
[----:B------:R-:W-:Y:S02]  /*0920*/  IMAD R10, R10, 0x4, R5 ;  /* 0x000000040a0a7824 */ /* 0x000fe400078e0205 */
[----:B------:R-:W-:Y:S01]  /*0930*/  IMAD.MOV R6, RZ, RZ, -R9 ;  /* 0x000000ffff067224 */ /* 0x000fe200078e0a09 */
[----:B------:R-:W-:Y:S02]  /*0940*/  LEA.HI R3, R8, R8, RZ, 0x1 ;  /* 0x0000000808037211 */ /* 0x000fe400078f08ff */
[----:B------:R-:W-:Y:S02]  /*0950*/  LEA.HI R5, R10, R10, RZ, 0x1 ;  /* 0x0000000a0a057211 */ /* 0x000fe400078f08ff */
[----:B------:R-:W-:Y:S02]  /*0960*/  LOP3.LUT R3, R3, 0xfffffffe, RZ, 0xc0, !PT ;  /* 0xfffffffe03037812 */ /* 0x000fe400078ec0ff */
[----:B------:R-:W-:Y:S02]  /*0970*/  LOP3.LUT R5, R5, 0xfffffffe, RZ, 0xc0, !PT ;  /* 0xfffffffe05057812 */ /* 0x000fe400078ec0ff */
[----:B-----5:R-:W-:Y:S01]  /*0980*/  ISETP.NE.AND P0, PT, R13, RZ, PT ;  /* 0x000000ff0d00720c */ /* 0x020fe20003f05270 */
[----:B-1----:R-:W-:-:S02]  /*0990*/  IMAD R6, R11, R6, UR4 ;  /* 0x000000040b067e24 */ /* 0x002fc4000f8e0206 */
[----:B------:R-:W-:Y:S02]  /*09a0*/  IMAD.IADD R3, R8, 0x1, -R3 ;  /* 0x0000000108037824 */ /* 0x000fe400078e0a03 */
[----:B------:R-:W-:-:S03]  /*09b0*/  IMAD.IADD R5, R10, 0x1, -R5 ;  /* 0x000000010a057824 */ /* 0x000fc600078e0a05 */
[-C--:B------:R-:W-:Y:S02]  /*09c0*/  ISETP.NE.AND P3, PT, R3, R6.reuse, PT ;  /* 0x000000060300720c */ /* 0x080fe40003f65270 */
[----:B------:R-:W-:-:S03]  /*09d0*/  ISETP.NE.AND P5, PT, R5, R6, PT ;  /* 0x000000060500720c */ /* 0x000fc60003fa5270 */
[----:B------:R-:W-:Y:S10]  /*09e0*/  @P0 BRA `(.L_x_2970) ;  /* 0x0000000000480947 */ /* 0x000ff40003800000 */
        /* <DEDUP_REMOVED lines=18> */
.L_x_2970:
[----:B------:R-:W5:Y:S01]  /*0b10*/  SHFL.IDX PT, R6, R0, RZ, 0x1f ;  /* 0x00001fff00067589 */ /* 0x000f6200000e0000 */
[----:B------:R-:W-:Y:S01]  /*0b20*/  IMAD.SHL.U32 R3, R8, 0x4, RZ ;  /* 0x0000000408037824 */ /* 0x000fe200078e00ff */
[----:B------:R-:W-:Y:S01]  /*0b30*/  LOP3.LUT P0, RZ, R4, 0x7, RZ, 0xc0, !PT ;  /* 0x0000000704ff7812 */ /* 0x000fe2000780c0ff */
[----:B------:R-:W-:Y:S01]  /*0b40*/  IMAD.SHL.U32 R5, R10, 0x4, RZ ;  /* 0x000000040a057824 */ /* 0x000fe200078e00ff */
[----:B------:R-:W-:Y:S01]  /*0b50*/  ISETP.NE.AND P2, PT, R2, RZ, PT ;  /* 0x000000ff0200720c */ /* 0x000fe20003f45270 */
[----:B------:R-:W-:Y:S01]  /*0b60*/  IMAD.MOV.U32 R23, RZ, RZ, 0x1 ;  /* 0x00000001ff177424 */ /* 0x000fe200078e00ff */
[----:B------:R-:W-:Y:S01]  /*0b70*/  LOP3.LUT R11, R8, 0xc, R3, 0x78, !PT ;  /* 0x0000000c080b7812 */ /* 0x000fe200078e7803 */
[----:B------:R-:W-:Y:S01]  /*0b80*/  IMAD.MOV.U32 R22, RZ, RZ, 0x1 ;  /* 0x00000001ff167424 */ /* 0x000fe200078e00ff */
[----:B------:R-:W-:Y:S01]  /*0b90*/  LOP3.LUT R9, R10, 0xc, R5, 0x78, !PT ;  /* 0x0000000c0a097812 */ /* 0x000fe200078e7805 */
[----:B------:R-:W-:Y:S01]  /*0ba0*/  NOP ;  /* 0x0000000000007918 */ /* 0x000fe20000000000 */
[----:B------:R-:W-:Y:S01]  /*0bb0*/  @P3 LEA.HI R3, R11, R11, RZ, 0x1 ;  /* 0x0000000b0b033211 */ /* 0x000fe200078f08ff */
[----:B------:R1:W-:Y:S01]  /*0bc0*/  STL [R1+0x4], R11 ;  /* 0x0000040b01007387 */ /* 0x0003e20000100800 */
[----:B------:R-:W-:-:S02]  /*0bd0*/  @P5 LEA.HI R5, R9, R9, RZ, 0x1 ;  /* 0x0000000909055211 */ /* 0x000fc400078f08ff */
[----:B------:R-:W-:Y:S01]  /*0be0*/  @P3 SHF.R.S32.HI R3, RZ, 0x1, R3 ;  /* 0x00000001ff033819 */ /* 0x000fe20000011403 */
[----:B------:R1:W-:Y:S01]  /*0bf0*/  STL [R1], R9 ;  /* 0x0000000901007387 */ /* 0x0003e20000100800 */
[----:B------:R-:W-:Y:S02]  /*0c00*/  @P5 SHF.R.S32.HI R5, RZ, 0x1, R5 ;  /* 0x00000001ff055819 */ /* 0x000fe40000011405 */
[-C--:B------:R-:W-:Y:S02]  /*0c10*/  @P3 ISETP.NE.AND P6, PT, R3, R12.reuse, PT ;  /* 0x0000000c0300320c */ /* 0x080fe40003fc5270 */
[----:B------:R-:W-:Y:S02]  /*0c20*/  @P5 ISETP.NE.AND P4, PT, R5, R12, PT ;  /* 0x0000000c0500520c */ /* 0x000fe40003f85270 */
[----:B------:R-:W-:Y:S02]  /*0c30*/  @P3 SEL R23, RZ, 0x1, P6 ;  /* 0x00000001ff173807 */ /* 0x000fe40003000000 */
[----:B-----5:R-:W-:-:S02]  /*0c40*/  ISETP.NE.AND P3, PT, R6, RZ, PT ;  /* 0x000000ff0600720c */ /* 0x020fc40003f65270 */
[----:B------:R-:W-:Y:S02]  /*0c50*/  ISETP.LT.U32.AND P6, PT, R11, 0x2, !P0 ;  /* 0x000000020b00780c */ /* 0x000fe400047c1070 */
[----:B------:R-:W-:Y:S02]  /*0c60*/  ISETP.LT.U32.AND P0, PT, R9, 0x2, !P0 ;  /* 0x000000020900780c */ /* 0x000fe40004701070 */
[----:B--2---:R-:W-:Y:S02]  /*0c70*/  ISETP.EQ.U32.AND P1, PT, R7, 0x1, PT ;  /* 0x000000010700780c */ /* 0x004fe40003f22070 */
[----:B------:R-:W-:Y:S02]  /*0c80*/  SEL R2, RZ, 0x1, !P6 ;  /* 0x00000001ff027807 */ /* 0x000fe40007000000 */
[----:B------:R-:W-:Y:S02]  /*0c90*/  SEL R3, RZ, 0x1, !P0 ;  /* 0x00000001ff037807 */ /* 0x000fe40004000000 */
[----:B------:R-:W-:Y:S01]  /*0ca0*/  @P5 SEL R22, RZ, 0x1, P4 ;  /* 0x00000001ff165807 */ /* 0x000fe20002000000 */
[----:B-1----:R-:W-:Y:S06]  /*0cb0*/  @P3 BRA `(.L_x_2971) ;  /* 0x0000000000483947 */ /* 0x002fec0003800000 */
        /* <DEDUP_REMOVED lines=14> */
[----:B------:R1:W1:Y:S01]  /*0da0*/  SYNCS.EXCH.64 URZ, [UR8+0x368c0], UR6 ;  /* 0x0368c006083f75b2 */ /* 0x0002620008000100 */
[----:B------:R1:W1:Y:S01]  /*0db0*/  SYNCS.EXCH.64 URZ, [UR8+0x368b8], UR4 ;  /* 0x0368b804083f75b2 */ /* 0x0002620008000100 */
[----:B------:R1:W1:Y:S01]  /*0dc0*/  SYNCS.EXCH.64 URZ, [UR8+0x368c8], UR6 ;  /* 0x0368c806083f75b2 */ /* 0x0002620008000100 */
[----:B------:R-:W-:Y:S01]  /*0dd0*/  NOP ;  /* 0x0000000000007918 */ /* 0x000fe20000000000 */
.L_x_2971:
[----:B------:R-:W-:Y:S01]  /*0de0*/  LOP3.LUT R23, R23, R2, RZ, 0xc0, !PT ;  /* 0x0000000217177212 */ /* 0x000fe200078ec0ff */
[----:B------:R-:W-:Y:S01]  /*0df0*/  NOP ;  /* 0x0000000000007918 */ /* 0x000fe20000000000 */
[----:B------:R-:W-:Y:S01]  /*0e00*/  LOP3.LUT R22, R22, R3, RZ, 0xc0, !PT ;  /* 0x0000000316167212 */ /* 0x000fe200078ec0ff */
[----:B------:R-:W-:Y:S06]  /*0e10*/  @!P1 BRA `(.L_x_2972) ;  /* 0x0000000000089947 */ /* 0x000fec0003800000 */
[----:B-1234-:R-:W-:Y:S01]  /*0e20*/  UCGABAR_ARV ;  /* 0x00000000000079c7 */ /* 0x01efe20008000000 */
[----:B------:R-:W-:Y:S05]  /*0e30*/  BRA `(.L_x_2973) ;  /* 0x0000000000047947 */ /* 0x000fea0003800000 */
.L_x_2972:
[----:B-1234-:R-:W-:Y:S01]  /*0e40*/  NOP ;  /* 0x0000000000007918 */ /* 0x01efe20000000000 */
.L_x_2973:
[----:B------:R-:W-:Y:S05]  /*0e50*/  @!P1 BRA `(.L_x_2974) ;  /* 0x00000000000c9947 */ /* 0x000fea0003800000 */
[----:B------:R-:W-:Y:S01]  /*0e60*/  UCGABAR_WAIT ;  /* 0x0000000000007dc7 */ /* 0x000fe20008000000 */
[----:B------:R-:W-:Y:S01]  /*0e70*/  CCTL.IVALL ;  /* 0x00000000ff00798f */ /* 0x000fe20002000000 */
[----:B------:R-:W-:Y:S05]  /*0e80*/  BRA `(.L_x_2975) ;  /* 0x0000000000047947 */ /* 0x000fea0003800000 */
.L_x_2974:
[----:B------:R-:W-:Y:S06]  /*0e90*/  BAR.SYNC.DEFER_BLOCKING 0x0 ;  /* 0x0000000000007b1d */ /* 0x000fec0000010000 */
.L_x_2975:
[----:B------:R-:W-:-:S05]  /*0ea0*/  IMAD.MOV.U32 R2, RZ, RZ, 0x1 ;  /* 0x00000001ff027424 */ /* 0x000fca00078e00ff */
[----:B------:R-:W-:-:S05]  /*0eb0*/  SEL R2, R2, 0x2, !P2 ;  /* 0x0000000202027807 */ /* 0x000fca0005000000 */
[----:B------:R1:W-:Y:S01]  /*0ec0*/  STL [R1+0x1c], R2 ;  /* 0x00001c0201007387 */ /* 0x0003e20000100800 */
[----:B------:R-:W-:Y:S05]  /*0ed0*/  @!P2 BRA `(.L_x_2976) ;  /* 0x000000a00098a947 */ /* 0x000fea0003800000 */
.L_x_2977:
        /* <DEDUP_REMOVED lines=9> */
[----:B------:R-:W2:Y:S01]  /*0f70*/  LDL.LU R8, [R1+0x1c] ;  /* 0x00001c0001087983 */ /* 0x000ea20000300800 */
[----:B-1----:R-:W1:Y:S01]  /*0f80*/  S2R R2, SR_TID.X ;  /* 0x0000000000027919 */ /* 0x002e620000002100 */
[----:B------:R-:W3:Y:S01]  /*0f90*/  S2UR UR5, SR_CgaCtaId ;  /* 0x00000000000579c3 */ /* 0x000ee20000008800 */
[----:B-1----:R-:W-:-:S05]  /*0fa0*/  VIADD R0, R2, 0xffffff80 ;  /* 0xffffff8002007836 */ /* 0x002fca0000000000 */
[----:B------:R-:W-:-:S04]  /*0fb0*/  SHF.R.S32.HI R3, RZ, 0x1f, R0 ;  /* 0x0000001fff037819 */ /* 0x000fc80000011400 */
[----:B------:R-:W-:-:S04]  /*0fc0*/  LEA.HI R2, R3, R0, RZ, 0x7 ;  /* 0x0000000003027211 */ /* 0x000fc800078f38ff */
[----:B------:R-:W-:Y:S02]  /*0fd0*/  LOP3.LUT R5, R2, 0xffffff80, RZ, 0xc0, !PT ;  /* 0xffffff8002057812 */ /* 0x000fe400078ec0ff */
[----:B------:R-:W-:-:S03]  /*0fe0*/  LEA.HI R6, R3, R0, RZ, 0x4 ;  /* 0x0000000003067211 */ /* 0x000fc600078f20ff */
[----:B------:R-:W-:Y:S01]  /*0ff0*/  IMAD.IADD R206, R0, 0x1, -R5 ;  /* 0x0000000100ce7824 */ /* 0x000fe200078e0a05 */
[----:B------:R-:W1:Y:S01]  /*1000*/  S2UR UR6, SR_SWINHI ;  /* 0x00000000000679c3 */ /* 0x000e620000002f00 */
[----:B------:R-:W-:-:S03]  /*1010*/  LOP3.LUT R7, R6, 0x3fffff0, RZ, 0xc0, !PT ;  /* 0x03fffff006077812 */ /* 0x000fc600078ec0ff */
[----:B------:R-:W-:Y:S02]  /*1020*/  SHF.R.S32.HI R5, RZ, 0x1f, R206 ;  /* 0x0000001fff057819 */ /* 0x000fe400000114ce */
[----:B------:R-:W-:Y:S02]  /*1030*/  SHF.R.S32.HI R9, RZ, 0x4, R6 ;  /* 0x00000004ff097819 */ /* 0x000fe40000011406 */
[----:B------:R-:W-:Y:S01]  /*1040*/  LEA.HI R4, R5, R206, RZ, 0x2 ;  /* 0x000000ce05047211 */ /* 0x000fe200078f10ff */
[----:B------:R-:W-:Y:S01]  /*1050*/  IMAD.IADD R7, R0, 0x1, -R7 ;  /* 0x0000000100077824 */ /* 0x000fe200078e0a07 */
[----:B------:R-:W-:Y:S02]  /*1060*/  LEA.HI R210, R3, R0, RZ, 0x5 ;  /* 0x0000000003d27211 */ /* 0x000fe400078f28ff */
[----:B------:R-:W-:Y:S02]  /*1070*/  LEA.HI R6, R6, R9, RZ, 0x1 ;  /* 0x0000000906067211 */ /* 0x000fe400078f08ff */
[----:B------:R-:W-:-:S02]  /*1080*/  SHF.R.S32.HI R0, RZ, 0x2, R4 ;  /* 0x00000002ff007819 */ /* 0x000fc40000011404 */
[----:B------:R-:W-:Y:S02]  /*1090*/  SHF.R.S32.HI R3, RZ, 0x1f, R4 ;  /* 0x0000001fff037819 */ /* 0x000fe40000011404 */
[----:B------:R-:W-:Y:S02]  /*10a0*/  LOP3.LUT R6, R6, 0x1ffffffe, RZ, 0xc0, !PT ;  /* 0x1ffffffe06067812 */ /* 0x000fe400078ec0ff */
[----:B------:R-:W-:Y:S02]  /*10b0*/  SHF.R.S32.HI R210, RZ, 0x5, R210 ;  /* 0x00000005ffd27819 */ /* 0x000fe400000114d2 */
[----:B------:R-:W-:Y:S02]  /*10c0*/  LEA.HI R3, R3, R0, RZ, 0x3 ;  /* 0x0000000003037211 */ /* 0x000fe400078f18ff */
[----:B------:R-:W-:Y:S01]  /*10d0*/  SHF.R.S32.HI R209, RZ, 0x7, R2 ;  /* 0x00000007ffd17819 */ /* 0x000fe20000011402 */
[----:B------:R-:W-:Y:S01]  /*10e0*/  UMOV UR4, 0x400 ;  /* 0x0000040000047882 */ /* 0x000fe20000000000 */
[----:B------:R-:W-:Y:S01]  /*10f0*/  IMAD.IADD R6, R9, 0x1, -R6 ;  /* 0x0000000109067824 */ /* 0x000fe200078e0a06 */
[----:B------:R-:W-:Y:S01]  /*1100*/  LOP3.LUT R3, R3, 0xfffffff8, RZ, 0xc0, !PT ;  /* 0xfffffff803037812 */ /* 0x000fe200078ec0ff */
[----:B------:R-:W-:Y:S01]  /*1110*/  IMAD R7, R210, 0x10, R7 ;  /* 0x00000010d2077824 */ /* 0x000fe200078e0207 */
[----:B---3--:R-:W-:Y:S01]  /*1120*/  ULEA UR8, UR5, UR4, 0x18 ;  /* 0x0000000405087291 */ /* 0x008fe2000f8ec03f */
[----:B------:R-:W-:-:S02]  /*1130*/  LEA.HI R5, R5, R206, RZ, 0x5 ;  /* 0x000000ce05057211 */ /* 0x000fc400078f28ff */
[----:B------:R-:W-:Y:S01]  /*1140*/  LEA.HI R2, R2, R209, RZ, 0x1 ;  /* 0x000000d102027211 */ /* 0x000fe200078f08ff */
[----:B------:R-:W-:Y:S02]  /*1150*/  IMAD R6, R7, 0x8, R6 ;  /* 0x0000000807067824 */ /* 0x000fe400078e0206 */
[----:B------:R-:W-:Y:S01]  /*1160*/  IMAD.IADD R7, R0, 0x1, -R3 ;  /* 0x0000000100077824 */ /* 0x000fe200078e0a03 */
[----:B------:R-:W-:Y:S02]  /*1170*/  LOP3.LUT R3, R4, 0x7ffffffc, RZ, 0xc0, !PT ;  /* 0x7ffffffc04037812 */ /* 0x000fe400078ec0ff */
[----:B------:R-:W-:Y:S02]  /*1180*/  SHF.R.S32.HI R0, RZ, 0x5, R5 ;  /* 0x00000005ff007819 */ /* 0x000fe40000011405 */
[----:B------:R-:W-:Y:S01]  /*1190*/  LOP3.LUT R2, R2, 0x3fffffe, RZ, 0xc0, !PT ;  /* 0x03fffffe02027812 */ /* 0x000fe200078ec0ff */
[----:B------:R-:W-:Y:S01]  /*11a0*/  UMOV UR4, UR8 ;  /* 0x0000000800047c82 */ /* 0x000fe20008000000 */
[----:B-1----:R-:W-:Y:S01]  /*11b0*/  UMOV UR5, UR6 ;  /* 0x0000000600057c82 */ /* 0x002fe20008000000 */
[----:B------:R-:W-:-:S02]  /*11c0*/  IMAD.MOV.U32 R212, RZ, RZ, -0x2 ;  /* 0xfffffffeffd47424 */ /* 0x000fc400078e00ff */
[----:B------:R-:W-:Y:S02]  /*11d0*/  IMAD.U32 R18, RZ, RZ, UR4 ;  /* 0x00000004ff127e24 */ /* 0x000fe4000f8e00ff */
[----:B------:R-:W-:Y:S02]  /*11e0*/  IMAD.U32 R19, RZ, RZ, UR5 ;  /* 0x00000005ff137e24 */ /* 0x000fe4000f8e00ff */
[----:B------:R-:W-:Y:S02]  /*11f0*/  IMAD.IADD R3, R206, 0x1, -R3 ;  /* 0x00000001ce037824 */ /* 0x000fe400078e0a03 */
[----:B------:R-:W-:Y:S02]  /*1200*/  IMAD.SHL.U32 R5, R6, 0x8, RZ ;  /* 0x0000000806057824 */ /* 0x000fe400078e00ff */
[----:B------:R-:W-:Y:S02]  /*1210*/  IMAD R7, R0, 0x10, R7 ;  /* 0x0000001000077824 */ /* 0x000fe400078e0207 */
[----:B------:R-:W-:-:S02]  /*1220*/  IMAD.IADD R2, R209, 0x1, -R2 ;  /* 0x00000001d1027824 */ /* 0x000fc400078e0a02 */
[----:B------:R-:W-:Y:S02]  /*1230*/  IMAD.U32 R16, RZ, RZ, UR8 ;  /* 0x00000008ff107e24 */ /* 0x000fe4000f8e00ff */
[----:B------:R-:W-:Y:S02]  /*1240*/  IMAD R212, R3, R212, 0x70 ;  /* 0x0000007003d47424 */ /* 0x000fe400078e02d4 */
[----:B------:R-:W-:Y:S01]  /*1250*/  IMAD.WIDE R18, R5, 0x2, R18 ;  /* 0x0000000205127825 */ /* 0x000fe200078e0212 */
[----:B------:R-:W-:-:S03]  /*1260*/  UMOV UR61, URZ ;  /* 0x0000003f003d7c82 */ /* 0x000fc60008000000 */
[----:B------:R-:W-:Y:S02]  /*1270*/  IMAD R211, R2, 0x40, R7 ;  /* 0x0000004002d37824 */ /* 0x000fe400078e0207 */
[----:B------:R-:W-:Y:S02]  /*1280*/  IMAD.U32 R204, RZ, RZ, UR7 ;  /* 0x00000007ffcc7e24 */ /* 0x000fe4000f8e00ff */
[----:B------:R-:W-:Y:S01]  /*1290*/  IMAD.MOV.U32 R205, RZ, RZ, RZ ;  /* 0x000000ffffcd7224 */ /* 0x000fe200078e00ff */
[----:B------:R-:W-:Y:S01]  /*12a0*/  UMOV UR38, URZ ;  /* 0x0000003f00267c82 */ /* 0x000fe20008000000 */
[----:B--2---:R-:W-:-:S07]  /*12b0*/  LOP3.LUT R17, R8, 0x1, RZ, 0xfc, !PT ;  /* 0x0000000108117812 */ /* 0x004fce00078efcff */
.L_x_3004:
[----:B------:R-:W1:Y:S01]  /*12c0*/  SHFL.IDX PT, R0, R209, RZ, 0x1f ;  /* 0x00001fffd1007589 */ /* 0x000e6200000e0000 */
[----:B--2---:R-:W2:Y:S01]  /*12d0*/  LDC R81, c[0x0][0x2e0] ;  /* 0x0000b800ff517b82 */ /* 0x004ea20000000800 */
[----:B------:R-:W-:Y:S01]  /*12e0*/  R2UR UR12, R16 ;  /* 0x00000000100c72ca */ /* 0x000fe200000e0000 */
[----:B------:R-:W-:Y:S01]  /*12f0*/  ULDC UR4, c[0x0][0xda8] ;  /* 0x00036a0000047ab9 */ /* 0x000fe20000000800 */
[----:B------:R-:W-:Y:S01]  /*1300*/  ULDC.64 UR8, c[0x0][0x3f8] ;  /* 0x0000fe0000087ab9 */ /* 0x000fe20000000a00 */
[----:B------:R-:W-:Y:S01]  /*1310*/  R2UR UR10, R204 ;  /* 0x00000000cc0a72ca */ /* 0x000fe200000e0000 */
[----:B------:R-:W-:Y:S01]  /*1320*/  UISETP.NE.AND UP1, UPT, UR4, 0x1, UPT ;  /* 0x000000010400788c */ /* 0x000fe2000bf25270 */
[----:B------:R-:W-:Y:S01]  /*1330*/  IMAD.MOV.U32 R2, RZ, RZ, RZ ;  /* 0x000000ffff027224 */ /* 0x000fe200078e00ff */
[----:B------:R-:W-:Y:S01]  /*1340*/  UISETP.NE.U32.AND UP0, UPT, UR8, URZ, UPT ;  /* 0x0000003f0800728c */ /* 0x000fe2000bf05070 */
[----:B------:R-:W-:Y:S01]  /*1350*/  ULDC UR5, c[0x0][0xdb4] ;  /* 0x00036d0000057ab9 */ /* 0x000fe20000000800 */
[----:B------:R-:W-:-:S02]  /*1360*/  ULDC UR6, c[0x0][0x404] ;  /* 0x0001010000067ab9 */ /* 0x000fc40000000800 */
[----:B------:R-:W-:Y:S02]  /*1370*/  UISETP.NE.AND.EX UP0, UPT, UR9, URZ, UPT, UP0 ;  /* 0x0000003f0900728c */ /* 0x000fe4000bf05300 */
[----:B------:R-:W-:Y:S02]  /*1380*/  UISETP.NE.AND UP2, UPT, UR5, 0x1, UPT ;  /* 0x000000010500788c */ /* 0x000fe4000bf45270 */
[----:B------:R-:W-:Y:S02]  /*1390*/  UIADD3 UR9, UR12, 0x15400, URZ ;  /* 0x000154000c097890 */ /* 0x000fe4000fffe03f */
[----:B------:R-:W-:Y:S01]  /*13a0*/  USEL UR6, UR6, 0x1, UP0 ;  /* 0x0000000106067887 */ /* 0x000fe20008000000 */
[----:B------:R-:W-:Y:S01]  /*13b0*/  @UP1 ULDC UR5, c[0x0][0xdac] ;  /* 0x00036b0000051ab9 */ /* 0x000fe20000000800 */
[----:B------:R-:W-:Y:S01]  /*13c0*/  ULOP3.LUT UP0, URZ, UR9, 0x9f, URZ, 0xc0, !UPT ;  /* 0x0000009f093f7892 */ /* 0x000fe2000f80c03f */
[----:B------:R-:W-:Y:S01]  /*13d0*/  UMOV UR11, UR10 ;  /* 0x0000000a000b7c82 */ /* 0x000fe20008000000 */
[----:B-1----:R-:W-:-:S02]  /*13e0*/  R2UR UR7, R0 ;  /* 0x00000000000772ca */ /* 0x002fc400000e0000 */
[----:B--2---:R-:W-:Y:S01]  /*13f0*/  IMAD R81, R81, UR6, RZ ;  /* 0x0000000651517c24 */ /* 0x004fe2000f8e02ff */
[----:B------:R-:W-:Y:S01]  /*1400*/  @UP1 ULDC UR6, c[0x0][0xdb0] ;  /* 0x00036c0000061ab9 */ /* 0x000fe20000000800 */
[----:B------:R-:W-:Y:S02]  /*1410*/  PLOP3.LUT P0, PT, PT, PT, UP0, 0x80, 0x0 ;  /* 0x000000000000781c */ /* 0x000fe40003f0f008 */
[----:B------:R-:W-:-:S04]  /*1420*/  VIADD R3, R81, 0x6f ;  /* 0x0000006f51037836 */ /* 0x000fc80000000000 */
[----:B------:R-:W-:-:S03]  /*1430*/  IMAD.HI R2, R3, -0x6db6db6d, R2 ;  /* 0x9249249303027827 */ /* 0x000fc600078e0202 */
        /* <DEDUP_REMOVED lines=34> */
.L_x_2978:
[----:B------:R-:W-:Y:S02]  /*1660*/  R2UR UR4, R16 ;  /* 0x00000000100472ca */ /* 0x000fe400000e0000 */
[----:B------:R-:W-:Y:S02]  /*1670*/  LOP3.LUT R0, R205, 0x1, RZ, 0xc0, !PT ;  /* 0x00000001cd007812 */ /* 0x000fe400078ec0ff */
[----:B------:R-:W-:Y:S02]  /*1680*/  ISETP.NE.AND P0, PT, R17, 0x3, PT ;  /* 0x000000031100780c */ /* 0x000fe40003f05270 */
[----:B------:R-:W-:-:S07]  /*1690*/  SHF.L.U32 R0, R0, 0x1f, RZ ;  /* 0x0000001f00007819 */ /* 0x000fce00000006ff */
[----:B------:R-:W1:Y:S02]  /*16a0*/  SYNCS.PHASECHK.TRANS64.TRYWAIT P1, [UR4+0x36800], R0 ;  /* 0x03680000ff0075a7 */ /* 0x000e640008020144 */
[----:B-1----:R-:W-:Y:S05]  /*16b0*/  @!P1 BRA `(.L_x_2979) ;  /* 0x000000d0001c9947 */ /* 0x002fea0003800000 */
.L_x_3070:
[----:B------:R-:W-:Y:S05]  /*16c0*/  @!P0 BRA `(.L_x_2980) ;  /* 0x0000000000048947 */ /* 0x000fea0003800000 */
[----:B------:R-:W-:Y:S01]  /*16d0*/  BPT.TRAP 0x1 ;  /* 0x000000040000795c */ /* 0x000fe20000300000 */
.L_x_2980:
[----:B------:R-:W-:Y:S01]  /*16e0*/  R2UR UR4, R16 ;  /* 0x00000000100472ca */ /* 0x000fe200000e0000 */
[----:B------:R-:W-:Y:S02]  /*16f0*/  IMAD.U32 R2, RZ, RZ, UR38 ;  /* 0x00000026ff027e24 */ /* 0x000fe4000f8e00ff */
[----:B-1----:R-:W-:-:S05]  /*1700*/  IMAD.U32 R3, RZ, RZ, UR61 ;  /* 0x0000003dff037e24 */ /* 0x002fca000f8e00ff */
[----:B------:R-:W-:-:S05]  /*1710*/  SHF.L.U32 R3, R3, 0x1f, RZ ;  /* 0x0000001f03037819 */ /* 0x000fca00000006ff */
[----:B------:R-:W-:-:S04]  /*1720*/  LEA R2, R2, UR4, 0x3 ;  /* 0x0000000402027c11 */ /* 0x000fc8000f8e18ff */
[----:B------:R1:W2:Y:S01]  /*1730*/  SYNCS.PHASECHK.TRANS64.TRYWAIT P1, [R2+URZ+0x36830], R3 ;  /* 0x03683003020075a7 */ /* 0x0002a2000802017f */
[----:B------:R-:W-:Y:S05]  /*1740*/  @!P0 BRA `(.L_x_2981) ;  /* 0x0000000000048947 */ /* 0x000fea0003800000 */
[----:B------:R-:W-:Y:S01]  /*1750*/  BPT.TRAP 0x1 ;  /* 0x000000040000795c */ /* 0x000fe20000300000 */
.L_x_2981:
[----:B--2---:R-:W-:Y:S05]  /*1760*/  @P1 BRA `(.L_x_2982) ;  /* 0x0000000000081947 */ /* 0x004fea0003800000 */
[----:B------:R-:W2:Y:S02]  /*1770*/  SYNCS.PHASECHK.TRANS64.TRYWAIT P1, [R2+URZ+0x36830], R3 ;  /* 0x03683003020075a7 */ /* 0x000ea4000802017f */
[----:B--2---:R-:W-:Y:S05]  /*1780*/  @!P1 BRA `(.L_x_2983) ;  /* 0x000000d000049947 */ /* 0x004fea0003800000 */
.L_x_2982:
[----:B------:R-:W-:Y:S05]  /*1790*/  WARPSYNC.ALL ;  /* 0x0000000000007948 */ /* 0x000fea0003800000 */
[----:B------:R-:W-:Y:S01]  /*17a0*/  R2UR UR4, R16 ;  /* 0x00000000100472ca */ /* 0x000fe200000e0000 */
[----:B------:R-:W-:Y:S01]  /*17b0*/  WARPGROUP.ARRIVE ;  /* 0x00000000000079c5 */ /* 0x000fe20000000000 */
[----:B------:R-:W-:Y:S01]  /*17c0*/  UMOV UR57, 0x40000040 ;  /* 0x4000004000397882 */ /* 0x000fe20000000000 */
[----:B------:R-:W-:Y:S01]  /*17d0*/  UMOV UR59, 0x40000040 ;  /* 0x40000040003b7882 */ /* 0x000fe20000000000 */
[----:B------:R-:W-:Y:S01]  /*17e0*/  UMOV UR9, UR57 ;  /* 0x0000003900097c82 */ /* 0x000fe20008000000 */
[----:B------:R-:W-:Y:S01]  /*17f0*/  UMOV UR11, 0x40000040 ;  /* 0x40000040000b7882 */ /* 0x000fe20000000000 */
[----:B------:R-:W-:Y:S01]  /*1800*/  UMOV UR13, UR57 ;  /* 0x00000039000d7c82 */ /* 0x000fe20008000000 */
[----:B------:R-:W-:Y:S01]  /*1810*/  UMOV UR15, 0x40000040 ;  /* 0x40000040000f7882 */ /* 0x000fe20000000000 */
[----:B------:R-:W-:Y:S01]  /*1820*/  UMOV UR17, UR57 ;  /* 0x0000003900117c82 */ /* 0x000fe20008000000 */
[----:B------:R-:W-:Y:S01]  /*1830*/  UMOV UR19, 0x40000040 ;  /* 0x4000004000137882 */ /* 0x000fe20000000000 */
[----:B------:R-:W-:Y:S01]  /*1840*/  UMOV UR21, UR57 ;  /* 0x0000003900157c82 */ /* 0x000fe20008000000 */
[----:B------:R-:W-:Y:S01]  /*1850*/  UMOV UR23, 0x40000040 ;  /* 0x4000004000177882 */ /* 0x000fe20000000000 */
[----:B------:R-:W-:Y:S01]  /*1860*/  UMOV UR27, 0x40000040 ;  /* 0x40000040001b7882 */ /* 0x000fe20000000000 */
[----:B------:R-:W-:Y:S01]  /*1870*/  UIADD3 UR4, UR4, 0x21400, URZ ;  /* 0x0002140004047890 */ /* 0x000fe2000fffe03f */
[----:B------:R-:W-:Y:S01]  /*1880*/  MOV R4, UR38 ;  /* 0x0000002600047c02 */ /* 0x000fe20008000f00 */
[----:B------:R-:W-:Y:S01]  /*1890*/  UMOV UR31, 0x40000040 ;  /* 0x40000040001f7882 */ /* 0x000fe20000000000 */
[----:B------:R-:W-:Y:S01]  /*18a0*/  UMOV UR35, 0x40000040 ;  /* 0x4000004000237882 */ /* 0x000fe20000000000 */
[----:B------:R-:W-:Y:S01]  /*18b0*/  USHF.R.U32.HI UR5, URZ, 0x4, UR4 ;  /* 0x000000043f057899 */ /* 0x000fe20008011604 */
[----:B------:R-:W-:Y:S01]  /*18c0*/  MOV R5, UR36 ;  /* 0x0000002400057c02 */ /* 0x000fe20008000f00 */
[----:B------:R-:W-:Y:S01]  /*18d0*/  ULOP3.LUT UR4, UR37, 0x10000, URZ, 0xfc, !UPT ;  /* 0x0001000025047892 */ /* 0x000fe2000f8efc3f */
[----:B------:R-:W-:Y:S01]  /*18e0*/  MOV R0, UR57 ;  /* 0x0000003900007c02 */ /* 0x000fe20008000f00 */
[----:B------:R-:W-:Y:S01]  /*18f0*/  ULOP3.LUT UR5, UR5, 0x3fff, URZ, 0xc0, !UPT ;  /* 0x00003fff05057892 */ /* 0x000fe2000f8ec03f */
[----:B------:R-:W-:Y:S01]  /*1900*/  UMOV UR43, 0x40000040 ;  /* 0x40000040002b7882 */ /* 0x000fe20000000000 */
[----:B------:R-:W-:-:S02]  /*1910*/  UMOV UR47, 0x40000040 ;  /* 0x40000040002f7882 */ /* 0x000fc40000000000 */
[----:B------:R-:W-:Y:S01]  /*1920*/  ULOP3.LUT UR6, UR5, 0x10000, URZ, 0xfc, !UPT ;  /* 0x0001000005067892 */ /* 0x000fe2000f8efc3f */
[----:B------:R-:W-:Y:S01]  /*1930*/  UMOV UR56, UR4 ;  /* 0x0000000400387c82 */ /* 0x000fe20008000000 */
[----:B------:R-:W-:Y:S01]  /*1940*/  UMOV UR51, 0x40000040 ;  /* 0x4000004000337882 */ /* 0x000fe20000000000 */
[----:B------:R-:W-:Y:S01]  /*1950*/  UMOV UR8, UR56 ;  /* 0x0000003800087c82 */ /* 0x000fe20008000000 */
[----:B------:R-:W-:Y:S02]  /*1960*/  UMOV UR12, UR56 ;  /* 0x00000038000c7c82 */ /* 0x000fe40008000000 */
[----:B------:R-:W-:Y:S01]  /*1970*/  IMAD.U32 R8, RZ, RZ, UR6 ;  /* 0x00000006ff087e24 */ /* 0x000fe2000f8e00ff */
[----:B------:R-:W-:Y:S01]  /*1980*/  UIMAD UR6, UR38, 0xa80, UR6 ;  /* 0x00000a80260678a4 */ /* 0x000fe2000f8e0206 */
[----:B-12---:R-:W-:Y:S01]  /*1990*/  MOV R3, UR56 ;  /* 0x0000003800037c02 */ /* 0x006fe20008000f00 */
[----:B------:R-:W-:Y:S01]  /*19a0*/  UMOV UR16, UR56 ;  /* 0x0000003800107c82 */ /* 0x000fe20008000000 */
[----:B------:R-:W-:Y:S01]  /*19b0*/  UMOV UR20, UR56 ;  /* 0x0000003800147c82 */ /* 0x000fe20008000000 */
[----:B------:R-:W-:-:S02]  /*19c0*/  UIADD3 UR10, UR6, 0x80, URZ ;  /* 0x00000080060a7890 */ /* 0x000fc4000fffe03f */
[----:B------:R-:W-:Y:S02]  /*19d0*/  UIADD3 UR14, UR6, 0x100, URZ ;  /* 0x00000100060e7890 */ /* 0x000fe4000fffe03f */
[----:B------:R-:W-:Y:S01]  /*19e0*/  UMOV UR58, UR6 ;  /* 0x00000006003a7c82 */ /* 0x000fe20008000000 */
[----:B------:R-:W-:Y:S01]  /*19f0*/  UIADD3 UR18, UR6, 0x180, URZ ;  /* 0x0000018006127890 */ /* 0x000fe2000fffe03f */
[----:B------:R-:W-:Y:S01]  /*1a00*/  HGMMA.64x16x16.F32.BF16 R72, gdesc[UR56], RZ, !UPT, gsb0 ;  /* 0x00200000384879f0 */ /* 0x000fe2000c0018ff */
[----:B------:R-:W-:Y:S02]  /*1a10*/  UIADD3 UR22, UR6, 0x200, URZ ;  /* 0x0000020006167890 */ /* 0x000fe4000fffe03f */
[----:B------:R-:W-:Y:S01]  /*1a20*/  UIADD3 UR58, UR6, 0x280, URZ ;  /* 0x00000280063a7890 */ /* 0x000fe2000fffe03f */
[----:B------:R-:W-:Y:S01]  /*1a30*/  UMOV UR59, 0x40000040 ;  /* 0x40000040003b7882 */ /* 0x000fe20000000000 */
[----:B------:R-:W-:Y:S02]  /*1a40*/  UIADD3 UR5, UR6, 0x300, URZ ;  /* 0x0000030006057890 */ /* 0x000fe4000fffe03f */
[----:B------:R-:W-:-:S02]  /*1a50*/  UIADD3 UR26, UR6, 0x204, URZ ;  /* 0x00000204061a7890 */ /* 0x000fc4000fffe03f */
[----:B------:R-:W-:Y:S02]  /*1a60*/  UIADD3 UR30, UR6, 0x206, URZ ;  /* 0x00000206061e7890 */ /* 0x000fe4000fffe03f */
[----:B------:R-:W-:Y:S02]  /*1a70*/  UIADD3 UR34, UR6, 0x580, URZ ;  /* 0x0000058006227890 */ /* 0x000fe4000fffe03f */
[----:B------:R-:W-:Y:S02]  /*1a80*/  UIADD3 UR42, UR6, 0x582, URZ ;  /* 0x00000582062a7890 */ /* 0x000fe4000fffe03f */
[----:B------:R-:W-:Y:S02]  /*1a90*/  UIADD3 UR46, UR6, 0x584, URZ ;  /* 0x00000584062e7890 */ /* 0x000fe4000fffe03f */
[----:B------:R-:W-:Y:S02]  /*1aa0*/  UIADD3 UR50, UR6, 0x586, URZ ;  /* 0x0000058606327890 */ /* 0x000fe4000fffe03f */
[----:B------:R-:W-:Y:S01]  /*1ab0*/  UIADD3 UR54, UR6, 0x780, URZ ;  /* 0x0000078006367890 */ /* 0x000fe2000fffe03f */
[----:B------:R-:W-:Y:S01]  /*1ac0*/  UMOV UR55, 0x40000040 ;  /* 0x4000004000377882 */ /* 0x000fe20000000000 */
[----:B------:R-:W-:Y:S01]  /*1ad0*/  UMOV UR39, 0x40000040 ;  /* 0x4000004000277882 */ /* 0x000fe20000000000 */
[----:B------:R-:W-:Y:S01]  /*1ae0*/  UIADD3 UR7, UR6, 0xa02, URZ ;  /* 0x00000a0206077890 */ /* 0x000fe2000fffe03f */
[----:B------:R-:W-:-:S02]  /*1af0*/  WARPGROUP.DEPBAR.LE gsb0, 0x0 ;  /* 0x00008000000079c5 */ /* 0x000fc40000010000 */
[----:B------:R-:W-:-:S06]  /*1b00*/  WARPGROUP.ARRIVE ;  /* 0x00000000000079c5 */ /* 0x000fcc0000000000 */
[----:B------:R-:W-:Y:S01]  /*1b10*/  HGMMA.64x16x16.F32.BF16 R64, gdesc[UR8], RZ, !UPT, gsb0 ;  /* 0x00200000084079f0 */ /* 0x000fe2000c0018ff */
[----:B------:R-:W-:Y:S02]  /*1b20*/  UIADD3 UR8, UR4, 0x2, URZ ;  /* 0x0000000204087890 */ /* 0x000fe4000fffe03f */
[----:B------:R-:W-:Y:S01]  /*1b30*/  UIADD3 UR10, UR6, 0x2, URZ ;  /* 0x00000002060a7890 */ /* 0x000fe2000fffe03f */
[----:B------:R-:W-:Y:S01]  /*1b40*/  UMOV UR9, 0x40000040 ;  /* 0x4000004000097882 */ /* 0x000fe20000000000 */
        /* <DEDUP_REMOVED lines=31> */
[----:B------:R-:W-:Y:S02]  /*1d40*/  UMOV UR59, 0x40000040 ;  /* 0x40000040003b7882 */ /* 0x000fe40000000000 */
        /* <DEDUP_REMOVED lines=329> */
[----:B------:R-:W-:Y:S01]  /*31e0*/  UMOV UR52, UR44 ;  /* 0x0000002c00347c82 */ /* 0x000fe20008000000 */
[----:B------:R-:W-:Y:S01]  /*31f0*/  UMOV UR53, UR45 ;  /* 0x0000002d00357c82 */ /* 0x000fe20008000000 */
        /* <DEDUP_REMOVED lines=26> */
[----:B------:R-:W-:Y:S02]  /*33a0*/  UMOV UR39, 0x40000040 ;  /* 0x4000004000277882 */ /* 0x000fe40000000000 */
        /* <DEDUP_REMOVED lines=24> */
[----:B------:R-:W-:Y:S01]  /*3530*/  UMOV UR52, UR48 ;  /* 0x0000003000347c82 */ /* 0x000fe20008000000 */
[----:B------:R-:W-:Y:S01]  /*3540*/  UMOV UR53, UR49 ;  /* 0x0000003100357c82 */ /* 0x000fe20008000000 */
[----:B------:R-:W-:-:S02]  /*3550*/  WARPGROUP.DEPBAR.LE gsb0, 0x0 ;  /* 0x00008000000079c5 */ /* 0x000fc40000010000 */
        /* <DEDUP_REMOVED lines=48> */
[----:B------:R-:W-:-:S07]  /*3860*/  UIADD3 UR7, UR6, 0x786, URZ ;  /* 0x0000078606077890 */ /* 0x000fce000fffe03f */
        /* <DEDUP_REMOVED lines=9> */
[----:B------:R-:W-:Y:S02]  /*3900*/  UMOV UR55, 0x40000040 ;  /* 0x4000004000377882 */ /* 0x000fe40000000000 */
[----:B------:R-:W-:Y:S01]  /*3910*/  UMOV UR6, UR11 ;  /* 0x0000000b00067c82 */ /* 0x000fe20008000000 */
[----:B------:R-:W-:Y:S02]  /*3920*/  WARPGROUP.DEPBAR.LE gsb0, 0x0 ;  /* 0x00008000000079c5 */ /* 0x000fe40000010000 */
[----:B------:R-:W-:-:S06]  /*3930*/  WARPGROUP.ARRIVE ;  /* 0x00000000000079c5 */ /* 0x000fcc0000000000 */
[----:B------:R-:W-:Y:S01]  /*3940*/  HGMMA.64x16x16.F32.BF16 R64, gdesc[UR56], R64, gsb0 ;  /* 0x00200000384079f0 */ /* 0x000fe20008001840 */
[----:B------:R-:W-:Y:S02]  /*3950*/  R2UR UR57, R0 ;  /* 0x00000000003972ca */ /* 0x000fe400000e0000 */
[----:B------:R-:W-:Y:S01]  /*3960*/  R2UR UR56, R3 ;  /* 0x00000000033872ca */ /* 0x000fe200000e0000 */
[----:B------:R-:W-:Y:S02]  /*3970*/  WARPGROUP.DEPBAR.LE gsb0, 0x0 ;  /* 0x00008000000079c5 */ /* 0x000fe40000010000 */
[----:B------:R-:W-:-:S06]  /*3980*/  WARPGROUP.ARRIVE ;  /* 0x00000000000079c5 */ /* 0x000fcc0000000000 */
[----:B------:R-:W-:Y:S01]  /*3990*/  HGMMA.64x16x16.F32.BF16 R56, gdesc[UR36], R56, gsb0 ;  /* 0x00200000243879f0 */ /* 0x000fe20008001838 */
        /* <DEDUP_REMOVED lines=25> */
.L_x_2984:
[----:B------:R-:W-:Y:S01]  /*3b30*/  IMAD.IADD R3, R212, 0x1, R81 ;  /* 0x00000001d4037824 */ /* 0x000fe200078e0251 */
[----:B------:R-:W2:Y:S01]  /*3b40*/  LDL R82, [R1+0x4] ;  /* 0x0000040001527983 */ /* 0x000ea20000100800 */
[----:B------:R-:W-:Y:S01]  /*3b50*/  P2R R80, PR, RZ, 0x1 ;  /* 0x00000001ff507803 */ /* 0x000fe20000000000 */
[----:B------:R-:W-:Y:S01]  /*3b60*/  ULDC UR4, c[0x0][0x988] ;  /* 0x0002620000047ab9 */ /* 0x000fe20000000800 */
[----:B------:R-:W-:-:S05]  /*3b70*/  IMAD R3, R120, -0x70, R3 ;  /* 0xffffff9078037824 */ /* 0x000fca00078e0203 */
[C---:B------:R-:W-:Y:S02]  /*3b80*/  ISETP.GT.AND P6, PT, R3.reuse, RZ, PT ;  /* 0x000000ff0300720c */ /* 0x040fe40003fc4270 */
[C---:B------:R-:W-:Y:S02]  /*3b90*/  ISETP.GT.AND P5, PT, R3.reuse, 0x1, PT ;  /* 0x000000010300780c */ /* 0x040fe40003fa4270 */
[----:B------:R-:W-:Y:S02]  /*3ba0*/  ISETP.GT.AND P4, PT, R3, 0x8, PT ;  /* 0x000000080300780c */ /* 0x000fe40003f84270 */
[----:B------:R-:W-:Y:S02]  /*3bb0*/  FSEL R21, R72, -INF , P6 ;  /* 0xff80000048157808 */ /* 0x000fe40003000000 */
[----:B------:R-:W-:Y:S02]  /*3bc0*/  FSEL R73, R73, -INF , P5 ;  /* 0xff80000049497808 */ /* 0x000fe40002800000 */
[----:B------:R-:W-:-:S02]  /*3bd0*/  ISETP.GT.AND P3, PT, R3, 0x9, PT ;  /* 0x000000090300780c */ /* 0x000fc40003f64270 */
[----:B------:R-:W-:Y:S02]  /*3be0*/  FSEL R83, R76, -INF , P4 ;  /* 0xff8000004c537808 */ /* 0x000fe40002000000 */
[----:B------:R-:W-:Y:S02]  /*3bf0*/  FMNMX.FTZ R0, R21, R73, !PT ;  /* 0x0000004915007209 */ /* 0x000fe40007810000 */
[----:B------:R-:W-:Y:S02]  /*3c00*/  ISETP.GT.AND P1, PT, R3, 0x10, PT ;  /* 0x000000100300780c */ /* 0x000fe40003f24270 */
[----:B------:R-:W-:Y:S02]  /*3c10*/  FSEL R77, R77, -INF , P3 ;  /* 0xff8000004d4d7808 */ /* 0x000fe40001800000 */
[----:B------:R-:W-:Y:S02]  /*3c20*/  FMNMX.FTZ R0, R83, R0, !PT ;  /* 0x0000000053007209 */ /* 0x000fe40007810000 */
[----:B------:R-:W-:-:S02]  /*3c30*/  ISETP.GT.AND P2, PT, R3, 0x11, PT ;  /* 0x000000110300780c */ /* 0x000fc40003f44270 */
[----:B------:R-:W-:Y:S02]  /*3c40*/  FSEL R85, R64, -INF , P1 ;  /* 0xff80000040557808 */ /* 0x000fe40000800000 */
[----:B------:R-:W-:Y:S02]  /*3c50*/  FMNMX.FTZ R0, R77, R0, !PT ;  /* 0x000000004d007209 */ /* 0x000fe40007810000 */
[----:B------:R-:W-:Y:S02]  /*3c60*/  FSEL R5, R74, -INF , P6 ;  /* 0xff8000004a057808 */ /* 0x000fe40003000000 */
[----:B------:R-:W-:Y:S02]  /*3c70*/  ISETP.GT.AND P6, PT, R3, 0x18, PT ;  /* 0x000000180300780c */ /* 0x000fe40003fc4270 */
[----:B------:R-:W-:Y:S02]  /*3c80*/  FSEL R65, R65, -INF , P2 ;  /* 0xff80000041417808 */ /* 0x000fe40001000000 */
[----:B------:R-:W-:-:S02]  /*3c90*/  FMNMX.FTZ R0, R85, R0, !PT ;  /* 0x0000000055007209 */ /* 0x000fc40007810000 */
[----:B------:R-:W-:Y:S02]  /*3ca0*/  FSEL R75, R75, -INF , P5 ;  /* 0xff8000004b4b7808 */ /* 0x000fe40002800000 */
[----:B------:R-:W-:Y:S02]  /*3cb0*/  ISETP.GT.AND P5, PT, R3, 0x19, PT ;  /* 0x000000190300780c */ /* 0x000fe40003fa4270 */
[----:B------:R-:W-:Y:S02]  /*3cc0*/  FSEL R87, R68, -INF , P6 ;  /* 0xff80000044577808 */ /* 0x000fe40003000000 */
[----:B------:R-:W-:Y:S02]  /*3cd0*/  FMNMX.FTZ R0, R65, R0, !PT ;  /* 0x0000000041007209 */ /* 0x000fe40007810000 */
[----:B------:R-:W-:Y:S02]  /*3ce0*/  FSEL R7, R78, -INF , P4 ;  /* 0xff8000004e077808 */ /* 0x000fe40002000000 */
        /* <DEDUP_REMOVED lines=43> */
[----:B------:R-:W-:Y:S02]  /*3fa0*/  ISETP.GT.AND P0, PT, R3, 0x49, PT ;  /* 0x000000490300780c */ /* 0x000fe40003f04270 */
[----:B------:R-:W-:Y:S02]  /*3fb0*/  FSEL R105, R44, -INF , P6 ;  /* 0xff8000002c697808 */ /* 0x000fe40003000000 */
[----:B------:R-:W-:Y:S02]  /*3fc0*/  FMNMX.FTZ R0, R103, R0, !PT ;  /* 0x0000000067007209 */ /* 0x000fe40007810000 */
[----:B------:R-:W-:Y:S02]  /*3fd0*/  FSEL R51, R51, -INF , P5 ;  /* 0xff80000033337808 */ /* 0x000fe40002800000 */
        /* <DEDUP_REMOVED lines=15> */
[----:B------:R-:W-:Y:S02]  /*40d0*/  FSEL R115, R37, -INF , P2 ;  /* 0xff80000025737808 */ /* 0x000fe40001000000 */
[----:B------:R-:W-:Y:S02]  /*40e0*/  FMNMX.FTZ R0, R113, R0, !PT ;  /* 0x0000000071007209 */ /* 0x000fe40007810000 */
[----:B------:R-:W-:Y:S02]  /*40f0*/  ISETP.GT.AND P3, PT, R3, 0x60, PT ;  /* 0x000000600300780c */ /* 0x000fe40003f64270 */
[----:B------:R-:W-:Y:S02]  /*4100*/  FSEL R53, R54, -INF , P4 ;  /* 0xff80000036357808 */ /* 0x000fe40002000000 */
[----:B------:R-:W-:-:S02]  /*4110*/  FSEL R117, R24, -INF , P3 ;  /* 0xff80000018757808 */ /* 0x000fc40001800000 */
[----:B------:R-:W-:Y:S02]  /*4120*/  FMNMX.FTZ R0, R115, R0, !PT ;  /* 0x0000000073007209 */ /* 0x000fe40007810000 */
[----:B------:R-:W-:Y:S02]  /*4130*/  ISETP.GT.AND P4, PT, R3, 0x61, PT ;  /* 0x000000610300780c */ /* 0x000fe40003f84270 */
[----:B------:R-:W-:Y:S02]  /*4140*/  FMNMX.FTZ R0, R117, R0, !PT ;  /* 0x0000000075007209 */ /* 0x000fe40007810000 */
[----:B------:R-:W-:Y:S02]  /*4150*/  FSEL R119, R25, -INF , P4 ;  /* 0xff80000019777808 */ /* 0x000fe40002000000 */
[----:B------:R-:W-:Y:S02]  /*4160*/  ISETP.GT.AND P5, PT, R3, 0x68, PT ;  /* 0x000000680300780c */ /* 0x000fe40003fa4270 */
[----:B------:R-:W-:-:S02]  /*4170*/  FMNMX.FTZ R0, R119, R0, !PT ;  /* 0x0000000077007209 */ /* 0x000fc40007810000 */
[----:B------:R-:W-:Y:S02]  /*4180*/  FSEL R121, R28, -INF , P5 ;  /* 0xff8000001c797808 */ /* 0x000fe40002800000 */
[----:B------:R-:W-:Y:S02]  /*4190*/  ISETP.GT.AND P6, PT, R3, 0x69, PT ;  /* 0x000000690300780c */ /* 0x000fe40003fc4270 */
[----:B------:R-:W-:Y:S02]  /*41a0*/  FMNMX.FTZ R0, R121, R0, !PT ;  /* 0x0000000079007209 */ /* 0x000fe40007810000 */
[----:B------:R-:W-:Y:S02]  /*41b0*/  FSEL R123, R29, -INF , P6 ;  /* 0xff8000001d7b7808 */ /* 0x000fe40003000000 */
[----:B------:R-:W-:Y:S02]  /*41c0*/  P2R R20, PR, RZ, 0x4 ;  /* 0x00000004ff147803 */ /* 0x000fe40000000000 */
[----:B------:R-:W-:Y:S01]  /*41d0*/  FMNMX.FTZ R6, R123, R0, !PT ;  /* 0x000000007b067209 */ /* 0x000fe20007810000 */
[----:B------:R-:W-:Y:S01]  /*41e0*/  IMAD.U32 R0, RZ, RZ, UR4 ;  /* 0x00000004ff007e24 */ /* 0x000fe2000f8e00ff */
[----:B------:R-:W-:-:S02]  /*41f0*/  ISETP.GT.AND P2, PT, R3, 0x48, PT ;  /* 0x000000480300780c */ /* 0x000fc40003f44270 */
[----:B------:R-:W-:Y:S01]  /*4200*/  P2R R32, PR, RZ, 0x2 ;  /* 0x00000002ff207803 */ /* 0x000fe20000000000 */
[----:B------:R-:W1:Y:S01]  /*4210*/  SHFL.BFLY PT, R25, R6, 0x2, 0x1f ;  /* 0x0c401f0006197f89 */ /* 0x000e6200000e0000 */
[C---:B------:R-:W-:Y:S02]  /*4220*/  ISETP.GT.AND P1, PT, R3.reuse, 0x49, PT ;  /* 0x000000490300780c */ /* 0x040fe40003f24270 */
[----:B------:R-:W-:Y:S02]  /*4230*/  FSEL R45, R46, -INF , P2 ;  /* 0xff8000002e2d7808 */ /* 0x000fe40001000000 */
[----:B------:R-:W-:Y:S02]  /*4240*/  P2R R33, PR, RZ, 0x1 ;  /* 0x00000001ff217803 */ /* 0x000fe40000000000 */
[----:B------:R-:W-:Y:S02]  /*4250*/  ISETP.GT.AND P0, PT, R3, 0x50, PT ;  /* 0x000000500300780c */ /* 0x000fe40003f04270 */
[----:B------:R-:W-:-:S02]  /*4260*/  FSEL R47, R47, -INF , P1 ;  /* 0xff8000002f2f7808 */ /* 0x000fc40000800000 */
[----:B------:R-:W-:Y:S02]  /*4270*/  P2R R14, PR, RZ, 0x8 ;  /* 0x00000008ff0e7803 */ /* 0x000fe40000000000 */
[----:B------:R-:W-:Y:S02]  /*4280*/  FSEL R37, R34, -INF , P0 ;  /* 0xff80000022257808 */ /* 0x000fe40000000000 */
[----:B------:R-:W-:Y:S02]  /*4290*/  ISETP.NE.AND P0, PT, R33, RZ, PT ;  /* 0x000000ff2100720c */ /* 0x000fe40003f05270 */
[----:B------:R-:W-:Y:S02]  /*42a0*/  ISETP.NE.AND P1, PT, R32, RZ, PT ;  /* 0x000000ff2000720c */ /* 0x000fe40003f25270 */
[----:B------:R-:W-:Y:S02]  /*42b0*/  FSEL R35, R35, -INF , P0 ;  /* 0xff80000023237808 */ /* 0x000fe40000000000 */
[----:B------:R-:W-:-:S02]  /*42c0*/  ISETP.NE.AND P2, PT, R20, RZ, PT ;  /* 0x000000ff1400720c */ /* 0x000fc40003f45270 */
[----:B------:R-:W-:Y:S02]  /*42d0*/  FSEL R27, R27, -INF , P4 ;  /* 0xff8000001b1b7808 */ /* 0x000fe40002000000 */
[----:B-1----:R-:W-:Y:S02]  /*42e0*/  FMNMX.FTZ R25, R6, R25, !PT ;  /* 0x0000001906197209 */ /* 0x002fe40007810000 */
[----:B------:R-:W-:Y:S02]  /*42f0*/  FMNMX.FTZ R6, R5, R75, !PT ;  /* 0x0000004b05067209 */ /* 0x000fe40007810000 */
[----:B------:R-:W-:Y:S01]  /*4300*/  FSEL R39, R39, -INF , P2 ;  /* 0xff80000027277808 */ /* 0x000fe20001000000 */
[----:B------:R-:W1:Y:S01]  /*4310*/  SHFL.BFLY PT, R4, R25, 0x1, 0x1f ;  /* 0x0c201f0019047f89 */ /* 0x000e6200000e0000 */
[----:B------:R-:W-:Y:S02]  /*4320*/  FMNMX.FTZ R6, R7, R6, !PT ;  /* 0x0000000607067209 */ /* 0x000fe40007810000 */
[----:B------:R-:W-:-:S02]  /*4330*/  FSEL R31, R31, -INF , P6 ;  /* 0xff8000001f1f7808 */ /* 0x000fc40003000000 */
[----:B------:R-:W-:Y:S02]  /*4340*/  FMNMX.FTZ R6, R79, R6, !PT ;  /* 0x000000064f067209 */ /* 0x000fe40007810000 */
[----:B------:R-:W-:Y:S02]  /*4350*/  ISETP.GE.AND P2, PT, R81, 0x71, PT ;  /* 0x000000715100780c */ /* 0x000fe40003f46270 */
[----:B------:R-:W-:Y:S02]  /*4360*/  FMNMX.FTZ R6, R9, R6, !PT ;  /* 0x0000000609067209 */ /* 0x000fe40007810000 */
[----:B------:R-:W-:Y:S02]  /*4370*/  ISETP.NE.AND P0, PT, R80, RZ, PT ;  /* 0x000000ff5000720c */ /* 0x000fe40003f05270 */
[----:B------:R-:W-:Y:S02]  /*4380*/  CS2R R80, SRZ ;  /* 0x0000000000507805 */ /* 0x000fe4000001ff00 */
[----:B------:R-:W-:-:S04]  /*4390*/  FMNMX.FTZ R6, R67, R6, !PT ;  /* 0x0000000643067209 */ /* 0x000fc80007810000 */
[----:B------:R-:W-:-:S04]  /*43a0*/  FMNMX.FTZ R6, R11, R6, !PT ;  /* 0x000000060b067209 */ /* 0x000fc80007810000 */
[----:B------:R-:W-:Y:S02]  /*43b0*/  FMNMX.FTZ R6, R71, R6, !PT ;  /* 0x0000000647067209 */ /* 0x000fe40007810000 */
[----:B-1----:R-:W-:Y:S02]  /*43c0*/  FMNMX.FTZ R4, R25, R4, !PT ;  /* 0x0000000419047209 */ /* 0x002fe40007810000 */
        /* <DEDUP_REMOVED lines=52> */
[--C-:B------:R-:W-:Y:S01]  /*4710*/  FFMA.FTZ R119, R119, R0, -R12.reuse ;  /* 0x0000000077777223 */ /* 0x100fe2000001080c */
[----:B------:R-:W-:Y:S01]  /*4720*/  FMNMX.FTZ R6, R39, R6, !PT ;  /* 0x0000000627067209 */ /* 0x000fe20007810000 */
[-CC-:B------:R-:W-:Y:S01]  /*4730*/  FFMA.FTZ R121, R121, R0.reuse, -R12.reuse ;  /* 0x0000000079797223 */ /* 0x180fe2000001080c */
[----:B------:R-:W-:Y:S01]  /*4740*/  FFMA.FTZ R12, R123, R0, -R12 ;  /* 0x000000007b0c7223 */ /* 0x000fe2000001080c */
[----:B------:R-:W2:Y:S01]  /*4750*/  MUFU.EX2 R25, R25 ;  /* 0x0000001900197308 */ /* 0x000ea20000000800 */
[----:B------:R-:W-:-:S02]  /*4760*/  FMNMX.FTZ R6, R61, R6, !PT ;  /* 0x000000063d067209 */ /* 0x000fc40007810000 */
[----:B------:R-:W-:Y:S02]  /*4770*/  CS2R R88, SRZ ;  /* 0x0000000000587805 */ /* 0x000fe4000001ff00 */
[----:B------:R-:W-:Y:S02]  /*4780*/  CS2R R86, SRZ ;  /* 0x0000000000567805 */ /* 0x000fe4000001ff00 */
[----:B------:R-:W-:Y:S02]  /*4790*/  CS2R R84, SRZ ;  /* 0x0000000000547805 */ /* 0x000fe4000001ff00 */
[----:B------:R-:W-:Y:S02]  /*47a0*/  FMNMX.FTZ R6, R27, R6, !PT ;  /* 0x000000061b067209 */ /* 0x000fe40007810000 */
[----:B------:R-:W-:Y:S02]  /*47b0*/  CS2R R76, SRZ ;  /* 0x00000000004c7805 */ /* 0x000fe4000001ff00 */
[----:B------:R-:W-:Y:S01]  /*47c0*/  CS2R R72, SRZ ;  /* 0x0000000000487805 */ /* 0x000fe2000001ff00 */
[----:B------:R-:W-:Y:S01]  /*47d0*/  MUFU.EX2 R196, R196 ;  /* 0x000000c400c47308 */ /* 0x000fe20000000800 */
[----:B------:R-:W-:-:S04]  /*47e0*/  FMNMX.FTZ R6, R65, R6, !PT ;  /* 0x0000000641067209 */ /* 0x000fc80007810000 */
[----:B------:R-:W-:-:S03]  /*47f0*/  FMNMX.FTZ R6, R31, R6, !PT ;  /* 0x000000061f067209 */ /* 0x000fc60007810000 */
[----:B------:R-:W-:Y:S02]  /*4800*/  MUFU.EX2 R29, R29 ;  /* 0x0000001d001d7308 */ /* 0x000fe40000000800 */
[----:B-1----:R-:W3:Y:S06]  /*4810*/  SHFL.BFLY PT, R3, R6, 0x2, 0x1f ;  /* 0x0c401f0006037f89 */ /* 0x002eec00000e0000 */
[----:B------:R-:W-:Y:S08]  /*4820*/  MUFU.EX2 R198, R198 ;  /* 0x000000c600c67308 */ /* 0x000ff00000000800 */
[----:B------:R-:W-:Y:S08]  /*4830*/  MUFU.EX2 R33, R33 ;  /* 0x0000002100217308 */ /* 0x000ff00000000800 */
[----:B------:R-:W-:Y:S01]  /*4840*/  MUFU.EX2 R192, R192 ;  /* 0x000000c000c07308 */ /* 0x000fe20000000800 */
[----:B---3--:R-:W-:-:S05]  /*4850*/  FMNMX.FTZ R10, R6, R3, !PT ;  /* 0x00000003060a7209 */ /* 0x008fca0007810000 */
[----:B------:R-:W1:Y:S02]  /*4860*/  SHFL.BFLY PT, R3, R10, 0x1, 0x1f ;  /* 0x0c201f000a037f89 */ /* 0x000e6400000e0000 */
[----:B------:R-:W-:Y:S08]  /*4870*/  MUFU.EX2 R91, R91 ;  /* 0x0000005b005b7308 */ /* 0x000ff00000000800 */
[----:B------:R-:W-:Y:S08]  /*4880*/  MUFU.EX2 R93, R93 ;  /* 0x0000005d005d7308 */ /* 0x000ff00000000800 */
[----:B------:R3:W-:Y:S01]  /*4890*/  MUFU.EX2 R188, R95 ;  /* 0x0000005f00bc7308 */ /* 0x0007e20000000800 */
[----:B-1----:R-:W-:-:S07]  /*48a0*/  FMNMX.FTZ R3, R10, R3, !PT ;  /* 0x000000030a037209 */ /* 0x002fce0007810000 */
[----:B------:R-:W-:Y:S01]  /*48b0*/  MUFU.EX2 R97, R97 ;  /* 0x0000006100617308 */ /* 0x000fe20000000800 */
[----:B---3--:R-:W-:Y:S02]  /*48c0*/  CS2R R94, SRZ ;  /* 0x00000000005e7805 */ /* 0x008fe4000001ff00 */
[C---:B------:R-:W-:Y:S01]  /*48d0*/  FSETP.NEU.FTZ.AND P1, PT, R3.reuse, -INF , PT ;  /* 0xff8000000300780b */ /* 0x040fe20003f3d000 */
[----:B------:R-:W-:-:S04]  /*48e0*/  FMUL.FTZ R6, R3, R0 ;  /* 0x0000000003067220 */ /* 0x000fc80000410000 */
[----:B------:R-:W-:Y:S01]  /*48f0*/  MUFU.EX2 R190, R99 ;  /* 0x0000006300be7308 */ /* 0x000fe20000000800 */
[----:B------:R-:W-:Y:S02]  /*4900*/  FSEL R6, R6, RZ, P1 ;  /* 0x000000ff06067208 */ /* 0x000fe40000800000 */
[----:B------:R-:W-:-:S03]  /*4910*/  ISETP.NE.AND P1, PT, R23, RZ, PT ;  /* 0x000000ff1700720c */ /* 0x000fc60003f25270 */
        /* <DEDUP_REMOVED lines=14> */
[----:B----4-:R-:W-:Y:S01]  /*4a00*/  FADD.FTZ R67, R200, R21 ;  /* 0x00000015c8437221 */ /* 0x010fe20000010000 */
[-CC-:B------:R-:W-:Y:S01]  /*4a10*/  FFMA.FTZ R43, R43, R0.reuse, -R6.reuse ;  /* 0x000000002b2b7223 */ /* 0x180fe20000010806 */
[-CC-:B------:R-:W-:Y:S01]  /*4a20*/  FFMA.FTZ R63, R63, R0.reuse, -R6.reuse ;  /* 0x000000003f3f7223 */ /* 0x180fe20000010806 */
[----:B------:R-:W-:Y:S01]  /*4a30*/  FFMA.FTZ R49, R49, R0, -R6 ;  /* 0x0000000031317223 */ /* 0x000fe20000010806 */
[----:B-----5:R-:W-:Y:S01]  /*4a40*/  FADD.FTZ R32, R202, R67 ;  /* 0x00000043ca207221 */ /* 0x020fe20000010000 */
[----:B------:R-:W-:-:S02]  /*4a50*/  @P1 VIADD R2, R2, 0x36840 ;  /* 0x0003684002021836 */ /* 0x000fc40000000000 */
[-CC-:B------:R-:W-:Y:S01]  /*4a60*/  FFMA.FTZ R53, R53, R0.reuse, -R6.reuse ;  /* 0x0000000035357223 */ /* 0x180fe20000010806 */
[----:B------:R-:W1:Y:S01]  /*4a70*/  MUFU.EX2 R10, R75 ;  /* 0x0000004b000a7308 */ /* 0x000e620000000800 */
[-CC-:B------:R-:W-:Y:S01]  /*4a80*/  FFMA.FTZ R55, R55, R0.reuse, -R6.reuse ;  /* 0x0000000037377223 */ /* 0x180fe20000010806 */
[-C--:B------:R-:W-:Y:S01]  /*4a90*/  FFMA.FTZ R41, R41, R0.reuse, -R6 ;  /* 0x0000000029297223 */ /* 0x080fe20000010806 */
[----:B--2---:R-:W-:Y:S01]  /*4aa0*/  @P1 PRMT R2, R82, 0x654, R2 ;  /* 0x0000065452021816 */ /* 0x004fe20000000002 */
[-CC-:B------:R-:W-:Y:S01]  /*4ab0*/  FFMA.FTZ R47, R47, R0.reuse, -R6.reuse ;  /* 0x000000002f2f7223 */ /* 0x180fe20000010806 */
[--C-:B------:R-:W-:Y:S01]  /*4ac0*/  FFMA.FTZ R45, R45, R0, -R6.reuse ;  /* 0x000000002d2d7223 */ /* 0x100fe20000010806 */
[----:B------:R-:W-:Y:S01]  /*4ad0*/  F2FP.BF16.F32.PACK_AB R200, R21, R200 ;  /* 0x000000c815c8723e */ /* 0x000fe200000010ff */
[----:B------:R2:W-:Y:S01]  /*4ae0*/  @P1 SYNCS.ARRIVE.TRANS64.RED.A1T0 RZ, [R2+URZ], RZ ;  /* 0x000000ff02ff19a7 */ /* 0x0005e2000810043f */
        /* <DEDUP_REMOVED lines=9> */
[----:B------:R-:W-:Y:S01]  /*4b80*/  FFMA.FTZ R31, R31, R0, -R6 ;  /* 0x000000001f1f7223 */ /* 0x000fe20000010806 */
[----:B------:R-:W-:-:S02]  /*4b90*/  F2FP.BF16.F32.PACK_AB R202, R25, R202 ;  /* 0x000000ca19ca723e */ /* 0x000fc400000010ff */
[----:B------:R-:W-:Y:S02]  /*4ba0*/  CS2R R98, SRZ ;  /* 0x0000000000627805 */ /* 0x000fe4000001ff00 */
[----:B-1----:R-:W-:Y:S02]  /*4bb0*/  F2FP.BF16.F32.PACK_AB R201, R10, R5 ;  /* 0x000000050ac9723e */ /* 0x002fe400000010ff */
[----:B------:R-:W-:Y:S02]  /*4bc0*/  CS2R R82, SRZ ;  /* 0x0000000000527805 */ /* 0x000fe4000001ff00 */
[----:B------:R-:W-:Y:S02]  /*4bd0*/  CS2R R74, SRZ ;  /* 0x00000000004a7805 */ /* 0x000fe4000001ff00 */
[----:B------:R-:W-:Y:S01]  /*4be0*/  CS2R R66, SRZ ;  /* 0x0000000000427805 */ /* 0x000fe2000001ff00 */
[----:B------:R1:W4:Y:S01]  /*4bf0*/  MUFU.EX2 R14, R79 ;  /* 0x0000004f000e7308 */ /* 0x0003220000000800 */
[----:B---3--:R-:W-:-:S04]  /*4c00*/  FADD.FTZ R59, R25, R32 ;  /* 0x00000020193b7221 */ /* 0x008fc80000010000 */
[----:B------:R-:W-:Y:S01]  /*4c10*/  FADD.FTZ R34, R196, R59 ;  /* 0x0000003bc4227221 */ /* 0x000fe20000010000 */
[C---:B------:R-:W-:Y:S02]  /*4c20*/  F2FP.BF16.F32.PACK_AB R196, R29.reuse, R196 ;  /* 0x000000c41dc4723e */ /* 0x040fe400000010ff */
[----:B------:R-:W3:Y:S01]  /*4c30*/  MUFU.EX2 R9, R9 ;  /* 0x0000000900097308 */ /* 0x000ee20000000800 */
[----:B------:R-:W-:Y:S01]  /*4c40*/  FADD.FTZ R59, R29, R34 ;  /* 0x000000221d3b7221 */ /* 0x000fe20000010000 */
[----:B------:R-:W-:Y:S01]  /*4c50*/  FADD.FTZ R34, R5, R10 ;  /* 0x0000000a05227221 */ /* 0x000fe20000010000 */
[----:B-1----:R-:W-:Y:S02]  /*4c60*/  CS2R R78, SRZ ;  /* 0x00000000004e7805 */ /* 0x002fe4000001ff00 */
[----:B------:R-:W-:Y:S01]  /*4c70*/  FADD.FTZ R36, R198, R59 ;  /* 0x0000003bc6247221 */ /* 0x000fe20000010000 */
[C---:B------:R-:W-:Y:S02]  /*4c80*/  F2FP.BF16.F32.PACK_AB R198, R33.reuse, R198 ;  /* 0x000000c621c6723e */ /* 0x040fe400000010ff */
[----:B------:R-:W-:Y:S01]  /*4c90*/  MUFU.EX2 R11, R11 ;  /* 0x0000000b000b7308 */ /* 0x000fe20000000800 */
[----:B------:R-:W-:Y:S01]  /*4ca0*/  FADD.FTZ R59, R33, R36 ;  /* 0x00000024213b7221 */ /* 0x000fe20000010000 */
[----:B----4-:R-:W-:-:S03]  /*4cb0*/  F2FP.BF16.F32.PACK_AB R203, R14, R7 ;  /* 0x000000070ecb723e */ /* 0x010fc600000010ff */
[----:B------:R-:W-:Y:S01]  /*4cc0*/  FADD.FTZ R38, R192, R59 ;  /* 0x0000003bc0267221 */ /* 0x000fe20000010000 */
[C---:B------:R-:W-:Y:S02]  /*4cd0*/  F2FP.BF16.F32.PACK_AB R192, R69.reuse, R192 ;  /* 0x000000c045c0723e */ /* 0x040fe400000010ff */
[----:B------:R-:W-:Y:S01]  /*4ce0*/  CS2R R58, SRZ ;  /* 0x00000000003a7805 */ /* 0x000fe2000001ff00 */
[----:B------:R1:W-:Y:S01]  /*4cf0*/  MUFU.EX2 R30, R51 ;  /* 0x00000033001e7308 */ /* 0x0003e20000000800 */
[----:B------:R-:W-:Y:S01]  /*4d00*/  FADD.FTZ R38, R69, R38 ;  /* 0x0000002645267221 */ /* 0x000fe20000010000 */
[----:B---3--:R-:W-:Y:S02]  /*4d10*/  F2FP.BF16.F32.PACK_AB R197, R20, R9 ;  /* 0x0000000914c5723e */ /* 0x008fe400000010ff */
[----:B------:R-:W-:-:S04]  /*4d20*/  CS2R R68, SRZ ;  /* 0x0000000000447805 */ /* 0x000fc8000001ff00 */
[----:B------:R3:W4:Y:S01]  /*4d30*/  MUFU.EX2 R24, R71 ;  /* 0x0000004700187308 */ /* 0x0007220000000800 */
[----:B-1----:R-:W-:Y:S01]  /*4d40*/  FADD.FTZ R51, R7, R34 ;  /* 0x0000002207337221 */ /* 0x002fe20000010000 */
[----:B------:R-:W-:-:S03]  /*4d50*/  IMAD.MOV.U32 R7, RZ, RZ, 0x3f800000 ;  /* 0x3f800000ff077424 */ /* 0x000fc600078e00ff */
[----:B------:R-:W-:-:S03]  /*4d60*/  FADD.FTZ R36, R14, R51 ;  /* 0x000000330e247221 */ /* 0x000fc60000010000 */
[----:B------:R-:W1:Y:S01]  /*4d70*/  MUFU.EX2 R13, R13 ;  /* 0x0000000d000d7308 */ /* 0x000e620000000800 */
[----:B------:R-:W-:Y:S01]  /*4d80*/  FADD.FTZ R51, R9, R36 ;  /* 0x0000002409337221 */ /* 0x000fe20000010000 */
[----:B---3--:R-:W-:-:S03]  /*4d90*/  CS2R R70, SRZ ;  /* 0x0000000000467805 */ /* 0x008fc6000001ff00 */
[----:B------:R-:W-:Y:S01]  /*4da0*/  FADD.FTZ R36, R20, R51 ;  /* 0x0000003314247221 */ /* 0x000fe20000010000 */
[----:B------:R-:W-:Y:S02]  /*4db0*/  FADD.FTZ R51, R91, R38 ;  /* 0x000000265b337221 */ /* 0x000fe40000010000 */
[----:B------:R-:W3:Y:S01]  /*4dc0*/  MUFU.EX2 R15, R15 ;  /* 0x0000000f000f7308 */ /* 0x000ee20000000800 */
[----:B----4-:R-:W-:Y:S01]  /*4dd0*/  F2FP.BF16.F32.PACK_AB R199, R24, R11 ;  /* 0x0000000b18c7723e */ /* 0x010fe200000010ff */
[C---:B------:R-:W-:Y:S01]  /*4de0*/  FADD.FTZ R40, R194.reuse, R51 ;  /* 0x00000033c2287221 */ /* 0x040fe20000010000 */
[----:B------:R-:W-:Y:S02]  /*4df0*/  F2FP.BF16.F32.PACK_AB R194, R194, R91 ;  /* 0x0000005bc2c2723e */ /* 0x000fe400000010ff */
[----:B------:R-:W-:Y:S01]  /*4e00*/  CS2R R90, SRZ ;  /* 0x00000000005a7805 */ /* 0x000fe2000001ff00 */
[----:B------:R-:W-:Y:S02]  /*4e10*/  FADD.FTZ R51, R93, R40 ;  /* 0x000000285d337221 */ /* 0x000fe40000010000 */
[----:B------:R4:W-:Y:S01]  /*4e20*/  MUFU.EX2 R34, R43 ;  /* 0x0000002b00227308 */ /* 0x0009e20000000800 */
[----:B-1----:R-:W-:-:S07]  /*4e30*/  F2FP.BF16.F32.PACK_AB R193, R26, R13 ;  /* 0x0000000d1ac1723e */ /* 0x002fce00000010ff */
[----:B------:R1:W5:Y:S01]  /*4e40*/  MUFU.EX2 R28, R63 ;  /* 0x0000003f001c7308 */ /* 0x0003620000000800 */
[----:B----4-:R-:W-:-:S04]  /*4e50*/  FADD.FTZ R43, R11, R36 ;  /* 0x000000240b2b7221 */ /* 0x010fc80000010000 */
[----:B------:R-:W-:-:S03]  /*4e60*/  FADD.FTZ R38, R24, R43 ;  /* 0x0000002b18267221 */ /* 0x000fc60000010000 */
[----:B------:R-:W-:Y:S01]  /*4e70*/  MUFU.EX2 R101, R101 ;  /* 0x0000006500657308 */ /* 0x000fe20000000800 */
[----:B------:R-:W-:Y:S01]  /*4e80*/  FADD.FTZ R43, R13, R38 ;  /* 0x000000260d2b7221 */ /* 0x000fe20000010000 */
[C---:B------:R-:W-:Y:S01]  /*4e90*/  FADD.FTZ R38, R188.reuse, R51 ;  /* 0x00000033bc267221 */ /* 0x040fe20000010000 */
[----:B------:R-:W-:Y:S02]  /*4ea0*/  F2FP.BF16.F32.PACK_AB R188, R188, R93 ;  /* 0x0000005dbcbc723e */ /* 0x000fe400000010ff */
[----:B------:R-:W-:Y:S01]  /*4eb0*/  CS2R R92, SRZ ;  /* 0x00000000005c7805 */ /* 0x000fe2000001ff00 */
[----:B--2---:R-:W-:Y:S01]  /*4ec0*/  FADD.FTZ R2, R26, R43 ;  /* 0x0000002b1a027221 */ /* 0x004fe20000010000 */
[----:B------:R-:W-:Y:S01]  /*4ed0*/  FADD.FTZ R51, R97, R38 ;  /* 0x0000002661337221 */ /* 0x000fe20000010000 */
[----:B-1----:R-:W-:Y:S01]  /*4ee0*/  CS2R R62, SRZ ;  /* 0x00000000003e7805 */ /* 0x002fe2000001ff00 */
[----:B------:R-:W1:Y:S01]  /*4ef0*/  MUFU.EX2 R49, R49 ;  /* 0x0000003100317308 */ /* 0x000e620000000800 */
[----:B---3--:R-:W-:Y:S01]  /*4f00*/  FADD.FTZ R43, R15, R2 ;  /* 0x000000020f2b7221 */ /* 0x008fe20000010000 */
[C---:B------:R-:W-:Y:S01]  /*4f10*/  FADD.FTZ R40, R190.reuse, R51 ;  /* 0x00000033be287221 */ /* 0x040fe20000010000 */
[----:B------:R-:W-:-:S02]  /*4f20*/  F2FP.BF16.F32.PACK_AB R190, R190, R97 ;  /* 0x00000061bebe723e */ /* 0x000fc400000010ff */
[----:B------:R-:W-:Y:S01]  /*4f30*/  CS2R R96, SRZ ;  /* 0x0000000000607805 */ /* 0x000fe2000001ff00 */
[C---:B-----5:R-:W-:Y:S01]  /*4f40*/  FADD.FTZ R38, R28.reuse, R43 ;  /* 0x0000002b1c267221 */ /* 0x060fe20000010000 */
[----:B------:R-:W-:Y:S02]  /*4f50*/  F2FP.BF16.F32.PACK_AB R195, R28, R15 ;  /* 0x0000000f1cc3723e */ /* 0x000fe400000010ff */
[----:B------:R-:W-:Y:S01]  /*4f60*/  CS2R R50, SRZ ;  /* 0x0000000000327805 */ /* 0x000fe2000001ff00 */
[----:B------:R2:W-:Y:S01]  /*4f70*/  MUFU.EX2 R184, R103 ;  /* 0x0000006700b87308 */ /* 0x0005e20000000800 */
[----:B------:R-:W-:-:S07]  /*4f80*/  CS2R R28, SRZ ;  /* 0x00000000001c7805 */ /* 0x000fce000001ff00 */
[----:B------:R-:W-:Y:S01]  /*4f90*/  MUFU.EX2 R105, R105 ;  /* 0x0000006900697308 */ /* 0x000fe20000000800 */
[----:B-1----:R-:W-:Y:S01]  /*4fa0*/  FADD.FTZ R43, R49, R38 ;  /* 0x00000026312b7221 */ /* 0x002fe20000010000 */
[C---:B------:R-:W-:Y:S02]  /*4fb0*/  F2FP.BF16.F32.PACK_AB R189, R30.reuse, R49 ;  /* 0x000000311ebd723e */ /* 0x040fe400000010ff */
[----:B--2---:R-:W-:Y:S02]  /*4fc0*/  CS2R R102, SRZ ;  /* 0x0000000000667805 */ /* 0x004fe4000001ff00 */
[----:B------:R-:W-:Y:S01]  /*4fd0*/  CS2R R48, SRZ ;  /* 0x0000000000307805 */ /* 0x000fe2000001ff00 */
[----:B------:R-:W-:Y:S01]  /*4fe0*/  FADD.FTZ R38, R30, R43 ;  /* 0x0000002b1e267221 */ /* 0x000fe20000010000 */
[----:B------:R-:W1:Y:S08]  /*4ff0*/  MUFU.EX2 R53, R53 ;  /* 0x0000003500357308 */ /* 0x000e700000000800 */
[----:B------:R2:W-:Y:S08]  /*5000*/  MUFU.EX2 R186, R107 ;  /* 0x0000006b00ba7308 */ /* 0x0005f00000000800 */
[----:B------:R3:W4:Y:S01]  /*5010*/  MUFU.EX2 R32, R55 ;  /* 0x0000003700207308 */ /* 0x0007220000000800 */
[----:B-1----:R-:W-:Y:S01]  /*5020*/  FADD.FTZ R21, R53, R38 ;  /* 0x0000002635157221 */ /* 0x002fe20000010000 */
[----:B--2---:R-:W-:-:S06]  /*5030*/  CS2R R106, SRZ ;  /* 0x00000000006a7805 */ /* 0x004fcc000001ff00 */
[----:B------:R-:W1:Y:S01]  /*5040*/  MUFU.EX2 R109, R109 ;  /* 0x0000006d006d7308 */ /* 0x000e620000000800 */
[----:B---3--:R-:W-:-:S07]  /*5050*/  CS2R R54, SRZ ;  /* 0x0000000000367805 */ /* 0x008fce000001ff00 */
[----:B------:R2:W-:Y:S01]  /*5060*/  MUFU.EX2 R36, R47 ;  /* 0x0000002f00247308 */ /* 0x0005e20000000800 */
[C---:B----4-:R-:W-:Y:S01]  /*5070*/  FADD.FTZ R6, R32.reuse, R21 ;  /* 0x0000001520067221 */ /* 0x050fe20000010000 */
[----:B------:R-:W-:Y:S02]  /*5080*/  F2FP.BF16.F32.PACK_AB R191, R32, R53 ;  /* 0x0000003520bf723e */ /* 0x000fe400000010ff */
[----:B------:R-:W-:Y:S02]  /*5090*/  CS2R R52, SRZ ;  /* 0x0000000000347805 */ /* 0x000fe4000001ff00 */
[----:B------:R-:W-:Y:S02]  /*50a0*/  CS2R R32, SRZ ;  /* 0x0000000000207805 */ /* 0x000fe4000001ff00 */
[----:B------:R-:W3:Y:S01]  /*50b0*/  MUFU.EX2 R41, R41 ;  /* 0x0000002900297308 */ /* 0x000ee20000000800 */
[----:B--2---:R-:W-:-:S04]  /*50c0*/  FADD.FTZ R47, R101, R40 ;  /* 0x00000028652f7221 */ /* 0x004fc80000010000 */
[C---:B------:R-:W-:Y:S01]  /*50d0*/  FADD.FTZ R40, R184.reuse, R47 ;  /* 0x0000002fb8287221 */ /* 0x040fe20000010000 */
[----:B------:R-:W-:Y:S02]  /*50e0*/  F2FP.BF16.F32.PACK_AB R184, R184, R101 ;  /* 0x00000065b8b8723e */ /* 0x000fe400000010ff */
[----:B------:R-:W-:Y:S01]  /*50f0*/  CS2R R100, SRZ ;  /* 0x0000000000647805 */ /* 0x000fe2000001ff00 */
[----:B------:R2:W4:Y:S01]  /*5100*/  MUFU.EX2 R180, R111 ;  /* 0x0000006f00b47308 */ /* 0x0005220000000800 */
[----:B------:R-:W-:Y:S01]  /*5110*/  FADD.FTZ R43, R105, R40 ;  /* 0x00000028692b7221 */ /* 0x000fe20000010000 */
[----:B------:R-:W-:-:S03]  /*5120*/  CS2R R46, SRZ ;  /* 0x00000000002e7805 */ /* 0x000fc6000001ff00 */
[C---:B------:R-:W-:Y:S01]  /*5130*/  FADD.FTZ R40, R186.reuse, R43 ;  /* 0x0000002bba287221 */ /* 0x040fe20000010000 */
[----:B------:R-:W-:Y:S02]  /*5140*/  F2FP.BF16.F32.PACK_AB R186, R186, R105 ;  /* 0x00000069baba723e */ /* 0x000fe400000010ff */
[----:B------:R-:W-:Y:S01]  /*5150*/  CS2R R104, SRZ ;  /* 0x0000000000687805 */ /* 0x000fe2000001ff00 */
[----:B------:R-:W5:Y:S01]  /*5160*/  MUFU.EX2 R113, R113 ;  /* 0x0000007100717308 */ /* 0x000f620000000800 */
[----:B-1----:R-:W-:Y:S01]  /*5170*/  FADD.FTZ R25, R109, R40 ;  /* 0x000000286d197221 */ /* 0x002fe20000010000 */
[----:B---3--:R-:W-:Y:S01]  /*5180*/  FADD.FTZ R21, R41, R6 ;  /* 0x0000000629157221 */ /* 0x008fe20000010000 */
[C---:B------:R-:W-:Y:S02]  /*5190*/  F2FP.BF16.F32.PACK_AB R185, R34.reuse, R41 ;  /* 0x0000002922b9723e */ /* 0x040fe400000010ff */
[----:B--2---:R-:W-:Y:S01]  /*51a0*/  CS2R R110, SRZ ;  /* 0x00000000006e7805 */ /* 0x004fe2000001ff00 */
[----:B------:R-:W-:-:S02]  /*51b0*/  FADD.FTZ R6, R34, R21 ;  /* 0x0000001522067221 */ /* 0x000fc40000010000 */
[----:B------:R-:W1:Y:S01]  /*51c0*/  MUFU.EX2 R45, R45 ;  /* 0x0000002d002d7308 */ /* 0x000e620000000800 */
[C---:B----4-:R-:W-:Y:S01]  /*51d0*/  FADD.FTZ R40, R180.reuse, R25 ;  /* 0x00000019b4287221 */ /* 0x050fe20000010000 */
[----:B------:R-:W-:Y:S02]  /*51e0*/  F2FP.BF16.F32.PACK_AB R180, R180, R109 ;  /* 0x0000006db4b4723e */ /* 0x000fe400000010ff */
[----:B------:R-:W-:-:S04]  /*51f0*/  CS2R R108, SRZ ;  /* 0x00000000006c7805 */ /* 0x000fc8000001ff00 */
[----:B------:R2:W3:Y:S01]  /*5200*/  MUFU.EX2 R182, R115 ;  /* 0x0000007300b67308 */ /* 0x0004e20000000800 */
[----:B-----5:R-:W-:-:S07]  /*5210*/  FADD.FTZ R25, R113, R40 ;  /* 0x0000002871197221 */ /* 0x020fce0000010000 */
[----:B------:R-:W4:Y:S01]  /*5220*/  MUFU.EX2 R117, R117 ;  /* 0x0000007500757308 */ /* 0x000f220000000800 */
[----:B-1----:R-:W-:Y:S01]  /*5230*/  FADD.FTZ R21, R45, R6 ;  /* 0x000000062d157221 */ /* 0x002fe20000010000 */
[C---:B------:R-:W-:Y:S02]  /*5240*/  F2FP.BF16.F32.PACK_AB R187, R36.reuse, R45 ;  /* 0x0000002d24bb723e */ /* 0x040fe400000010ff */
[----:B--2---:R-:W-:Y:S02]  /*5250*/  CS2R R114, SRZ ;  /* 0x0000000000727805 */ /* 0x004fe4000001ff00 */
[----:B------:R-:W-:Y:S01]  /*5260*/  CS2R R44, SRZ ;  /* 0x00000000002c7805 */ /* 0x000fe2000001ff00 */
[----:B------:R-:W-:Y:S01]  /*5270*/  FADD.FTZ R6, R36, R21 ;  /* 0x0000001524067221 */ /* 0x000fe20000010000 */
[----:B------:R-:W1:Y:S01]  /*5280*/  MUFU.EX2 R37, R37 ;  /* 0x0000002500257308 */ /* 0x000e620000000800 */
[C---:B---3--:R-:W-:Y:S01]  /*5290*/  FADD.FTZ R42, R182.reuse, R25 ;  /* 0x00000019b62a7221 */ /* 0x048fe20000010000 */
[----:B------:R-:W-:-:S02]  /*52a0*/  F2FP.BF16.F32.PACK_AB R182, R182, R113 ;  /* 0x00000071b6b6723e */ /* 0x000fc400000010ff */
[----:B------:R-:W-:-:S04]  /*52b0*/  CS2R R112, SRZ ;  /* 0x0000000000707805 */ /* 0x000fc8000001ff00 */
[----:B------:R2:W3:Y:S01]  /*52c0*/  MUFU.EX2 R176, R119 ;  /* 0x0000007700b07308 */ /* 0x0004e20000000800 */
[----:B----4-:R-:W-:-:S07]  /*52d0*/  FADD.FTZ R25, R117, R42 ;  /* 0x0000002a75197221 */ /* 0x010fce0000010000 */
[----:B------:R4:W5:Y:S01]  /*52e0*/  MUFU.EX2 R2, R35 ;  /* 0x0000002300027308 */ /* 0x0009620000000800 */
[----:B-1----:R-:W-:Y:S01]  /*52f0*/  FADD.FTZ R21, R37, R6 ;  /* 0x0000000625157221 */ /* 0x002fe20000010000 */
[----:B--2---:R-:W-:-:S06]  /*5300*/  CS2R R118, SRZ ;  /* 0x0000000000767805 */ /* 0x004fcc000001ff00 */
[----:B------:R-:W1:Y:S01]  /*5310*/  MUFU.EX2 R121, R121 ;  /* 0x0000007900797308 */ /* 0x000e620000000800 */
[C---:B---3--:R-:W-:Y:S01]  /*5320*/  FADD.FTZ R42, R176.reuse, R25 ;  /* 0x00000019b02a7221 */ /* 0x048fe20000010000 */
[----:B------:R-:W-:Y:S02]  /*5330*/  F2FP.BF16.F32.PACK_AB R176, R176, R117 ;  /* 0x00000075b0b0723e */ /* 0x000fe400000010ff */
[----:B------:R-:W-:Y:S02]  /*5340*/  CS2R R116, SRZ ;  /* 0x0000000000747805 */ /* 0x000fe4000001ff00 */
[----:B----4-:R-:W-:Y:S02]  /*5350*/  CS2R R34, SRZ ;  /* 0x0000000000227805 */ /* 0x010fe4000001ff00 */
[----:B------:R-:W2:Y:S01]  /*5360*/  MUFU.EX2 R57, R57 ;  /* 0x0000003900397308 */ /* 0x000ea20000000800 */
[C---:B-----5:R-:W-:Y:S01]  /*5370*/  FADD.FTZ R6, R2.reuse, R21 ;  /* 0x0000001502067221 */ /* 0x060fe20000010000 */
[----:B------:R-:W-:Y:S01]  /*5380*/  F2FP.BF16.F32.PACK_AB R181, R2, R37 ;  /* 0x0000002502b5723e */ /* 0x000fe200000010ff */
[----:B------:R-:W-:Y:S01]  /*5390*/  IMAD.MOV.U32 R2, RZ, RZ, 0x3f800000 ;  /* 0x3f800000ff027424 */ /* 0x000fe200078e00ff */
[----:B------:R-:W-:-:S04]  /*53a0*/  CS2R R36, SRZ ;  /* 0x0000000000247805 */ /* 0x000fc8000001ff00 */
[----:B------:R-:W3:Y:S01]  /*53b0*/  MUFU.EX2 R12, R12 ;  /* 0x0000000c000c7308 */ /* 0x000ee20000000800 */
[----:B-1----:R-:W-:Y:S01]  /*53c0*/  FADD.FTZ R25, R121, R42 ;  /* 0x0000002a79197221 */ /* 0x002fe20000010000 */
[----:B------:R-:W-:-:S06]  /*53d0*/  CS2R R42, SRZ ;  /* 0x00000000002a7805 */ /* 0x000fcc000001ff00 */
[----:B------:R-:W1:Y:S01]  /*53e0*/  MUFU.EX2 R38, R39 ;  /* 0x0000002700267308 */ /* 0x000e620000000800 */
[----:B--2---:R-:W-:-:S07]  /*53f0*/  FADD.FTZ R21, R57, R6 ;  /* 0x0000000639157221 */ /* 0x004fce0000010000 */
[----:B------:R-:W2:Y:S01]  /*5400*/  MUFU.EX2 R61, R61 ;  /* 0x0000003d003d7308 */ /* 0x000ea20000000800 */
[C---:B---3--:R-:W-:Y:S01]  /*5410*/  FADD.FTZ R6, R12.reuse, R25 ;  /* 0x000000190c067221 */ /* 0x048fe20000010000 */
[----:B------:R-:W-:Y:S02]  /*5420*/  F2FP.BF16.F32.PACK_AB R178, R12, R121 ;  /* 0x000000790cb2723e */ /* 0x000fe400000010ff */
[----:B------:R-:W-:-:S04]  /*5430*/  CS2R R24, SRZ ;  /* 0x0000000000187805 */ /* 0x000fc8000001ff00 */
[----:B------:R3:W4:Y:S01]  /*5440*/  MUFU.EX2 R40, R27 ;  /* 0x0000001b00287308 */ /* 0x0007220000000800 */
[C---:B-1----:R-:W-:Y:S01]  /*5450*/  FADD.FTZ R12, R38.reuse, R21 ;  /* 0x00000015260c7221 */ /* 0x042fe20000010000 */
[----:B------:R-:W-:Y:S02]  /*5460*/  F2FP.BF16.F32.PACK_AB R183, R38, R57 ;  /* 0x0000003926b7723e */ /* 0x000fe400000010ff */
[----:B------:R-:W-:Y:S02]  /*5470*/  CS2R R56, SRZ ;  /* 0x0000000000387805 */ /* 0x000fe4000001ff00 */
[----:B------:R-:W-:Y:S02]  /*5480*/  CS2R R38, SRZ ;  /* 0x0000000000267805 */ /* 0x000fe4000001ff00 */
[----:B------:R-:W1:Y:S01]  /*5490*/  MUFU.EX2 R65, R65 ;  /* 0x0000004100417308 */ /* 0x000e620000000800 */
[----:B--2---:R-:W-:Y:S01]  /*54a0*/  FADD.FTZ R5, R61, R12 ;  /* 0x0000000c3d057221 */ /* 0x004fe20000010000 */
[----:B---3--:R-:W-:-:S06]  /*54b0*/  CS2R R26, SRZ ;  /* 0x00000000001a7805 */ /* 0x008fcc000001ff00 */
[----:B------:R2:W3:Y:S01]  /*54c0*/  MUFU.EX2 R10, R31 ;  /* 0x0000001f000a7308 */ /* 0x0004e20000000800 */
[C---:B----4-:R-:W-:Y:S01]  /*54d0*/  FADD.FTZ R12, R40.reuse, R5 ;  /* 0x00000005280c7221 */ /* 0x050fe20000010000 */
[----:B------:R-:W-:Y:S02]  /*54e0*/  F2FP.BF16.F32.PACK_AB R177, R40, R61 ;  /* 0x0000003d28b1723e */ /* 0x000fe400000010ff */
[----:B------:R-:W-:Y:S02]  /*54f0*/  CS2R R60, SRZ ;  /* 0x00000000003c7805 */ /* 0x000fe4000001ff00 */
[----:B------:R-:W-:Y:S01]  /*5500*/  CS2R R40, SRZ ;  /* 0x0000000000287805 */ /* 0x000fe2000001ff00 */
[----:B-1----:R-:W-:Y:S01]  /*5510*/  FADD.FTZ R5, R65, R12 ;  /* 0x0000000c41057221 */ /* 0x002fe20000010000 */
[----:B--2---:R-:W-:Y:S02]  /*5520*/  CS2R R30, SRZ ;  /* 0x00000000001e7805 */ /* 0x004fe4000001ff00 */
[C---:B---3--:R-:W-:Y:S01]  /*5530*/  F2FP.BF16.F32.PACK_AB R179, R10.reuse, R65 ;  /* 0x000000410ab3723e */ /* 0x048fe200000010ff */
[----:B------:R-:W-:Y:S01]  /*5540*/  FADD.FTZ R5, R10, R5 ;  /* 0x000000050a057221 */ /* 0x000fe20000010000 */
[----:B------:R-:W-:Y:S01]  /*5550*/  CS2R R64, SRZ ;  /* 0x0000000000407805 */ /* 0x000fe2000001ff00 */
[----:B------:R-:W-:Y:S06]  /*5560*/  @!P2 BRA `(.L_x_2985) ;  /* 0x0000003c0010a947 */ /* 0x000fec0003800000 */
[----:B------:R-:W-:Y:S01]  /*5570*/  VIADD R9, R120, 0xfffffffe ;  /* 0xfffffffe78097836 */ /* 0x000fe20000000000 */
[----:B------:R-:W-:Y:S01]  /*5580*/  UMOV UR60, UR61 ;  /* 0x0000003d003c7c82 */ /* 0x000fe20008000000 */
[----:B------:R-:W-:Y:S01]  /*5590*/  IMAD.MOV.U32 R10, RZ, RZ, R3 ;  /* 0x000000ffff0a7224 */ /* 0x000fe200078e0003 */
[----:B------:R-:W-:Y:S01]  /*55a0*/  UMOV UR37, UR38 ;  /* 0x0000002600257c82 */ /* 0x000fe20008000000 */
[----:B------:R-:W-:Y:S02]  /*55b0*/  IMAD.MOV.U32 R11, RZ, RZ, R4 ;  /* 0x000000ffff0b7224 */ /* 0x000fe400078e0004 */
[----:B------:R-:W-:Y:S02]  /*55c0*/  IMAD.MOV.U32 R2, RZ, RZ, 0x3f800000 ;  /* 0x3f800000ff027424 */ /* 0x000fe400078e00ff */
[----:B------:R-:W-:-:S07]  /*55d0*/  IMAD.MOV.U32 R119, RZ, RZ, RZ ;  /* 0x000000ffff777224 */ /* 0x000fce00078e00ff */
.L_x_2996:
[----:B------:R-:W-:-:S04]  /*55e0*/  UIADD3 UR4, UR37, 0x1, URZ ;  /* 0x0000000125047890 */ /* 0x000fc8000fffe03f */
[----:B------:R-:W-:-:S04]  /*55f0*/  UISETP.NE.AND UP0, UPT, UR4, 0x2, UPT ;  /* 0x000000020400788c */ /* 0x000fc8000bf05270 */
[----:B------:R-:W-:Y:S02]  /*5600*/  USEL UR61, URZ, 0x1, UP0 ;  /* 0x000000013f3d7887 */ /* 0x000fe40008000000 */
[----:B------:R-:W-:Y:S02]  /*5610*/  USEL UR38, UR4, URZ, UP0 ;  /* 0x0000003f04267287 */ /* 0x000fe40008000000 */
[----:B------:R-:W-:Y:S01]  /*5620*/  ULOP3.LUT UR61, UR60, UR61, URZ, 0x3c, !UPT ;  /* 0x0000003d3c3d7292 */ /* 0x000fe2000f8e3c3f */
[----:B------:R-:W-:Y:S11]  /*5630*/  @!P0 BRA `(.L_x_2986) ;  /* 0x0000000000048947 */ /* 0x000ff60003800000 */
[----:B------:R-:W-:Y:S01]  /*5640*/  BPT.TRAP 0x1 ;  /* 0x000000040000795c */ /* 0x000fe20000300000 */
.L_x_2986:
[----:B------:R-:W-:Y:S01]  /*5650*/  R2UR UR4, R16 ;  /* 0x00000000100472ca */ /* 0x000fe200000e0000 */
[----:B------:R-:W-:-:S05]  /*5660*/  IMAD.U32 R0, RZ, RZ, UR61 ;  /* 0x0000003dff007e24 */ /* 0x000fca000f8e00ff */
[----:B------:R-:W-:-:S07]  /*5670*/  SHF.L.U32 R0, R0, 0x1f, RZ ;  /* 0x0000001f00007819 */ /* 0x000fce00000006ff */
[----:B------:R-:W-:-:S09]  /*5680*/  ULEA UR39, UR38, UR4, 0x3 ;  /* 0x0000000426277291 */ /* 0x000fd2000f8e183f */
[----:B------:R1:W2:Y:S01]  /*5690*/  SYNCS.PHASECHK.TRANS64.TRYWAIT P1, [UR39+0x36830], R0 ;  /* 0x03683000ff0075a7 */ /* 0x0002a20008020167 */
[----:B------:R-:W-:Y:S05]  /*56a0*/  @!P0 BRA `(.L_x_2987) ;  /* 0x0000000000048947 */ /* 0x000fea0003800000 */
[----:B------:R-:W-:Y:S01]  /*56b0*/  BPT.TRAP 0x1 ;  /* 0x000000040000795c */ /* 0x000fe20000300000 */
.L_x_2987:
[----:B--2---:R-:W-:Y:S05]  /*56c0*/  @P1 BRA `(.L_x_2988) ;  /* 0x0000000000081947 */ /* 0x004fea0003800000 */
[----:B------:R-:W2:Y:S02]  /*56d0*/  SYNCS.PHASECHK.TRANS64.TRYWAIT P1, [UR39+0x36830], R0 ;  /* 0x03683000ff0075a7 */ /* 0x000ea40008020167 */
[----:B--2---:R-:W-:Y:S05]  /*56e0*/  @!P1 BRA `(.L_x_2989) ;  /* 0x0000009000409947 */ /* 0x004fea0003800000 */
.L_x_2988:
        /* <DEDUP_REMOVED lines=596> */
.L_x_2990:
[----:B------:R-:W-:Y:S01]  /*7c30*/  R2UR UR4, R16 ;  /* 0x00000000100472ca */ /* 0x000fe200000e0000 */
[----:B-12---:R-:W-:-:S05]  /*7c40*/  IMAD.U32 R0, RZ, RZ, UR60 ;  /* 0x0000003cff007e24 */ /* 0x006fca000f8e00ff */
[----:B------:R-:W-:-:S07]  /*7c50*/  SHF.L.U32 R0, R0, 0x1f, RZ ;  /* 0x0000001f00007819 */ /* 0x000fce00000006ff */
[----:B------:R-:W-:-:S09]  /*7c60*/  ULEA UR5, UR37, UR4, 0x3 ;  /* 0x0000000425057291 */ /* 0x000fd2000f8e183f */
[----:B------:R1:W2:Y:S01]  /*7c70*/  SYNCS.PHASECHK.TRANS64.TRYWAIT P1, [UR5+0x36850], R0 ;  /* 0x03685000ff0075a7 */ /* 0x0002a20008020145 */
[----:B------:R-:W-:Y:S05]  /*7c80*/  @!P0 BRA `(.L_x_2991) ;  /* 0x0000000000048947 */ /* 0x000fea0003800000 */
[----:B------:R-:W-:Y:S01]  /*7c90*/  BPT.TRAP 0x1 ;  /* 0x000000040000795c */ /* 0x000fe20000300000 */
.L_x_2991:
[----:B--2---:R-:W-:Y:S05]  /*7ca0*/  @P1 BRA `(.L_x_2992) ;  /* 0x0000000000081947 */ /* 0x004fea0003800000 */
[----:B------:R-:W2:Y:S02]  /*7cb0*/  SYNCS.PHASECHK.TRANS64.TRYWAIT P1, [UR5+0x36850], R0 ;  /* 0x03685000ff0075a7 */ /* 0x000ea40008020145 */
[----:B--2---:R-:W-:Y:S05]  /*7cc0*/  @!P1 BRA `(.L_x_2993) ;  /* 0x0000006800e09947 */ /* 0x004fea0003800000 */
.L_x_2992:
        /* <DEDUP_REMOVED lines=32> */
[----:B------:R-:W-:Y:S01]  /*7ed0*/  UIADD3 UR4, UR4, 0x300, URZ ;  /* 0x0000030004047890 */ /* 0x000fe2000fffe03f */
[----:B------:R-:W-:Y:S02]  /*7ee0*/  WARPGROUP.DEPBAR.LE gsb0, 0x0 ;  /* 0x00008000000079c5 */ /* 0x000fe40000010000 */
[----:B------:R-:W-:-:S14]  /*7ef0*/  WARPGROUP.ARRIVE ;  /* 0x00000000000079c5 */ /* 0x000fdc0000000000 */
[----:B------:R-:W-:Y:S01]  /*7f00*/  HGMMA.64x192x16.F32.BF16 R24, R180, gdesc[UR4].tnspB, R24, gsb0 ;  /* 0x42e00004b4187df0 */ /* 0x000fe20008001818 */
[----:B------:R-:W-:Y:S01]  /*7f10*/  UMOV UR6, UR4 ;  /* 0x0000000400067c82 */ /* 0x000fe20008000000 */
[----:B------:R-:W-:Y:S01]  /*7f20*/  UMOV UR7, 0x40000040 ;  /* 0x4000004000077882 */ /* 0x000fe20000000000 */
[----:B------:R-:W-:Y:S02]  /*7f30*/  WARPGROUP.DEPBAR.LE gsb0, 0x0 ;  /* 0x00008000000079c5 */ /* 0x000fe40000010000 */
[----:B------:R-:W-:-:S15]  /*7f40*/  WARPGROUP.ARRIVE ;  /* 0x00000000000079c5 */ /* 0x000fde0000000000 */
[----:B------:R-:W-:Y:S03]  /*7f50*/  HGMMA.64x192x16.F32.BF16 R24, R176, gdesc[UR4].tnspB, R24, gsb0 ;  /* 0x42e00004b0187df0 */ /* 0x000fe60008001818 */
[----:B------:R-:W-:Y:S02]  /*7f60*/  WARPGROUP.DEPBAR.LE gsb0, 0x0 ;  /* 0x00008000000079c5 */ /* 0x000fe40000010000 */
[----:B------:R-:W-:Y:S05]  /*7f70*/  @!P0 BRA `(.L_x_2994) ;  /* 0x0000000000048947 */ /* 0x000fea0003800000 */
[----:B------:R-:W-:Y:S01]  /*7f80*/  BPT.TRAP 0x1 ;  /* 0x000000040000795c */ /* 0x000fe20000300000 */
.L_x_2994:
[----:B------:R-:W3:Y:S01]  /*7f90*/  LDL R213, [R1+0x4] ;  /* 0x0000040001d57983 */ /* 0x000ee20000100800 */
[----:B-12---:R-:W-:Y:S02]  /*7fa0*/  FMNMX.FTZ R0, R168, R11, !PT ;  /* 0x0000000ba8007209 */ /* 0x006fe40007810000 */
        /* <DEDUP_REMOVED lines=55> */
[----:B------:R-:W-:Y:S01]  /*8320*/  ISETP.NE.AND P1, PT, R23, RZ, PT ;  /* 0x000000ff1700720c */ /* 0x000fe20003f25270 */
[----:B------:R-:W1:Y:S04]  /*8330*/  SHFL.BFLY PT, R0, R7, 0x2, 0x1f ;  /* 0x0c401f0007007f89 */ /* 0x000e6800000e0000 */
[----:B------:R-:W2:Y:S01]  /*8340*/  SHFL.BFLY PT, R3, R2, 0x2, 0x1f ;  /* 0x0c401f0002037f89 */ /* 0x000ea200000e0000 */
[----:B-1----:R-:W-:-:S02]  /*8350*/  FMNMX.FTZ R12, R7, R0, !PT ;  /* 0x00000000070c7209 */ /* 0x002fc40007810000 */
[----:B------:R-:W1:Y:S01]  /*8360*/  LDC R0, c[0x0][0x988] ;  /* 0x00026200ff007b82 */ /* 0x000e620000000800 */
[----:B--2---:R-:W-:Y:S02]  /*8370*/  FMNMX.FTZ R13, R2, R3, !PT ;  /* 0x00000003020d7209 */ /* 0x004fe40007810000 */
[----:B------:R-:W2:Y:S04]  /*8380*/  SHFL.BFLY PT, R3, R12, 0x1, 0x1f ;  /* 0x0c201f000c037f89 */ /* 0x000ea800000e0000 */
[----:B------:R-:W4:Y:S01]  /*8390*/  SHFL.BFLY PT, R14, R13, 0x1, 0x1f ;  /* 0x0c201f000d0e7f89 */ /* 0x000f2200000e0000 */
[----:B--2---:R-:W-:Y:S02]  /*83a0*/  FMNMX.FTZ R4, R12, R3, !PT ;  /* 0x000000030c047209 */ /* 0x004fe40007810000 */
[----:B----4-:R-:W-:-:S03]  /*83b0*/  FMNMX.FTZ R3, R13, R14, !PT ;  /* 0x0000000e0d037209 */ /* 0x010fc60007810000 */
[C---:B------:R-:W-:Y:S01]  /*83c0*/  FADD.FTZ R11, -R4.reuse, R11 ;  /* 0x0000000b040b7221 */ /* 0x040fe20000010100 */
[----:B-1----:R-:W-:-:S03]  /*83d0*/  FMUL.FTZ R177, R4, R0 ;  /* 0x0000000004b17220 */ /* 0x002fc60000410000 */
[-C--:B------:R-:W-:Y:S01]  /*83e0*/  FMUL.FTZ R14, R11, R0.reuse ;  /* 0x000000000b0e7220 */ /* 0x080fe20000410000 */
[-CC-:B------:R-:W-:Y:S01]  /*83f0*/  FFMA.FTZ R15, R161, R0.reuse, -R177.reuse ;  /* 0x00000000a10f7223 */ /* 0x180fe200000108b1 */
[C---:B------:R-:W-:Y:S01]  /*8400*/  FADD.FTZ R11, -R3.reuse, R10 ;  /* 0x0000000a030b7221 */ /* 0x040fe20000010100 */
[-C--:B------:R-:W-:Y:S01]  /*8410*/  FMUL.FTZ R161, R3, R0.reuse ;  /* 0x0000000003a17220 */ /* 0x080fe20000410000 */
[-C--:B------:R-:W-:Y:S01]  /*8420*/  FFMA.FTZ R200, R168, R0.reuse, -R177 ;  /* 0x00000000a8c87223 */ /* 0x080fe200000108b1 */
[----:B------:R1:W-:Y:S01]  /*8430*/  MUFU.EX2 R7, R14 ;  /* 0x0000000e00077308 */ /* 0x0003e20000000800 */
[-C--:B------:R-:W-:Y:S01]  /*8440*/  FMUL.FTZ R2, R11, R0.reuse ;  /* 0x000000000b027220 */ /* 0x080fe20000410000 */
[-C--:B------:R-:W-:Y:S01]  /*8450*/  FFMA.FTZ R201, R170, R0.reuse, -R161 ;  /* 0x00000000aac97223 */ /* 0x080fe200000108a1 */
[-C--:B------:R-:W-:Y:S01]  /*8460*/  FFMA.FTZ R11, R169, R0.reuse, -R177 ;  /* 0x00000000a90b7223 */ /* 0x080fe200000108b1 */
[-C--:B------:R-:W-:Y:S01]  /*8470*/  FFMA.FTZ R10, R171, R0.reuse, -R161 ;  /* 0x00000000ab0a7223 */ /* 0x080fe200000108a1 */
[-C--:B------:R-:W-:Y:S01]  /*8480*/  FFMA.FTZ R202, R172, R0.reuse, -R177 ;  /* 0x00000000acca7223 */ /* 0x080fe200000108b1 */
[-C--:B------:R-:W-:Y:S01]  /*8490*/  FFMA.FTZ R203, R174, R0.reuse, -R161 ;  /* 0x00000000aecb7223 */ /* 0x080fe200000108a1 */
[-C--:B------:R-:W-:Y:S01]  /*84a0*/  FFMA.FTZ R13, R173, R0.reuse, -R177 ;  /* 0x00000000ad0d7223 */ /* 0x080fe200000108b1 */
[----:B------:R-:W2:Y:S01]  /*84b0*/  MUFU.EX2 R200, R200 ;  /* 0x000000c800c87308 */ /* 0x000ea20000000800 */
[-C--:B------:R-:W-:Y:S01]  /*84c0*/  FFMA.FTZ R12, R175, R0.reuse, -R161 ;  /* 0x00000000af0c7223 */ /* 0x080fe200000108a1 */
[-C--:B------:R-:W-:Y:S01]  /*84d0*/  FFMA.FTZ R196, R160, R0.reuse, -R177 ;  /* 0x00000000a0c47223 */ /* 0x080fe200000108b1 */
[-CC-:B------:R-:W-:Y:S01]  /*84e0*/  FFMA.FTZ R197, R162, R0.reuse, -R161.reuse ;  /* 0x00000000a2c57223 */ /* 0x180fe200000108a1 */
[-C--:B-1----:R-:W-:Y:S01]  /*84f0*/  FFMA.FTZ R14, R163, R0.reuse, -R161 ;  /* 0x00000000a30e7223 */ /* 0x082fe200000108a1 */
[-CC-:B------:R-:W-:Y:S01]  /*8500*/  FFMA.FTZ R198, R164, R0.reuse, -R177.reuse ;  /* 0x00000000a4c67223 */ /* 0x180fe200000108b1 */
[-C--:B------:R-:W-:Y:S01]  /*8510*/  FFMA.FTZ R180, R128, R0.reuse, -R177 ;  /* 0x0000000080b47223 */ /* 0x080fe200000108b1 */
[-CC-:B------:R-:W-:Y:S01]  /*8520*/  FFMA.FTZ R199, R166, R0.reuse, -R161.reuse ;  /* 0x00000000a6c77223 */ /* 0x180fe200000108a1 */
[----:B------:R-:W-:Y:S01]  /*8530*/  MUFU.EX2 R2, R2 ;  /* 0x0000000200027308 */ /* 0x000fe20000000800 */
[-C--:B------:R-:W-:Y:S01]  /*8540*/  FFMA.FTZ R128, R147, R0.reuse, -R161 ;  /* 0x0000000093807223 */ /* 0x080fe200000108a1 */
[-C--:B------:R-:W-:Y:S01]  /*8550*/  FFMA.FTZ R21, R165, R0.reuse, -R177 ;  /* 0x00000000a5157223 */ /* 0x080fe200000108b1 */
[-CC-:B------:R-:W-:Y:S01]  /*8560*/  FFMA.FTZ R20, R167, R0.reuse, -R161.reuse ;  /* 0x00000000a7147223 */ /* 0x180fe200000108a1 */
[-C--:B------:R-:W-:Y:S01]  /*8570*/  FFMA.FTZ R185, R138, R0.reuse, -R161 ;  /* 0x000000008ab97223 */ /* 0x080fe200000108a1 */
[-CC-:B------:R-:W-:Y:S01]  /*8580*/  FFMA.FTZ R192, R152, R0.reuse, -R177.reuse ;  /* 0x0000000098c07223 */ /* 0x180fe200000108b1 */
[-C--:B------:R-:W-:Y:S01]  /*8590*/  FFMA.FTZ R184, R136, R0.reuse, -R177 ;  /* 0x0000000088b87223 */ /* 0x080fe200000108b1 */
[--C-:B------:R-:W-:Y:S01]  /*85a0*/  FFMA.FTZ R193, R154, R0, -R161.reuse ;  /* 0x000000009ac17223 */ /* 0x100fe200000108a1 */
[----:B------:R-:W1:Y:S01]  /*85b0*/  MUFU.EX2 R201, R201 ;  /* 0x000000c900c97308 */ /* 0x000e620000000800 */
[----:B--2---:R-:W-:Y:S01]  /*85c0*/  FFMA.FTZ R6, R7, R6, R200 ;  /* 0x0000000607067223 */ /* 0x004fe200000100c8 */
[-C--:B------:R-:W-:Y:S01]  /*85d0*/  FFMA.FTZ R136, R139, R0.reuse, -R161 ;  /* 0x000000008b887223 */ /* 0x080fe200000108a1 */
[-CC-:B------:R-:W-:Y:S01]  /*85e0*/  FFMA.FTZ R153, R153, R0.reuse, -R177.reuse ;  /* 0x0000000099997223 */ /* 0x180fe200000108b1 */
[-C--:B------:R-:W-:Y:S01]  /*85f0*/  FFMA.FTZ R176, R120, R0.reuse, -R177 ;  /* 0x0000000078b07223 */ /* 0x080fe200000108b1 */
[-C--:B------:R-:W-:Y:S01]  /*8600*/  FFMA.FTZ R120, R155, R0.reuse, -R161 ;  /* 0x000000009b787223 */ /* 0x080fe200000108a1 */
[-C--:B------:R-:W-:Y:S01]  /*8610*/  FFMA.FTZ R194, R156, R0.reuse, -R177 ;  /* 0x000000009cc27223 */ /* 0x080fe200000108b1 */
[-C--:B------:R-:W-:Y:S01]  /*8620*/  FFMA.FTZ R195, R158, R0.reuse, -R161 ;  /* 0x000000009ec37223 */ /* 0x080fe200000108a1 */
[----:B------:R-:W2:Y:S01]  /*8630*/  MUFU.EX2 R11, R11 ;  /* 0x0000000b000b7308 */ /* 0x000ea20000000800 */
[-CC-:B------:R-:W-:Y:S01]  /*8640*/  FFMA.FTZ R157, R157, R0.reuse, -R177.reuse ;  /* 0x000000009d9d7223 */ /* 0x180fe200000108b1 */
[-C--:B------:R-:W-:Y:S01]  /*8650*/  FFMA.FTZ R178, R124, R0.reuse, -R177 ;  /* 0x000000007cb27223 */ /* 0x080fe200000108b1 */
[-C--:B------:R-:W-:Y:S01]  /*8660*/  FFMA.FTZ R124, R159, R0.reuse, -R161 ;  /* 0x000000009f7c7223 */ /* 0x080fe200000108a1 */
[-CC-:B------:R-:W-:Y:S01]  /*8670*/  FFMA.FTZ R186, R140, R0.reuse, -R177.reuse ;  /* 0x000000008cba7223 */ /* 0x180fe200000108b1 */
[-C--:B------:R-:W-:Y:S01]  /*8680*/  FFMA.FTZ R188, R144, R0.reuse, -R177 ;  /* 0x0000000090bc7223 */ /* 0x080fe200000108b1 */
[-C--:B------:R-:W-:Y:S01]  /*8690*/  FFMA.FTZ R189, R146, R0.reuse, -R161 ;  /* 0x0000000092bd7223 */ /* 0x080fe200000108a1 */
[-C--:B------:R-:W-:Y:S01]  /*86a0*/  FFMA.FTZ R145, R145, R0.reuse, -R177 ;  /* 0x0000000091917223 */ /* 0x080fe200000108b1 */
[----:B------:R-:W4:Y:S01]  /*86b0*/  MUFU.EX2 R10, R10 ;  /* 0x0000000a000a7308 */ /* 0x000f220000000800 */
[----:B-1----:R-:W-:Y:S01]  /*86c0*/  FFMA.FTZ R5, R2, R5, R201 ;  /* 0x0000000502057223 */ /* 0x002fe200000100c9 */
[-C--:B------:R-:W-:Y:S01]  /*86d0*/  FFMA.FTZ R181, R130, R0.reuse, -R161 ;  /* 0x0000000082b57223 */ /* 0x080fe200000108a1 */
[-C--:B------:R-:W-:Y:S01]  /*86e0*/  FFMA.FTZ R190, R148, R0.reuse, -R177 ;  /* 0x0000000094be7223 */ /* 0x080fe200000108b1 */
[-C--:B------:R-:W-:Y:S01]  /*86f0*/  FFMA.FTZ R191, R150, R0.reuse, -R161 ;  /* 0x0000000096bf7223 */ /* 0x080fe200000108a1 */
[-CC-:B------:R-:W-:Y:S01]  /*8700*/  FFMA.FTZ R149, R149, R0.reuse, -R177.reuse ;  /* 0x0000000095957223 */ /* 0x180fe200000108b1 */
[-C--:B------:R-:W-:Y:S01]  /*8710*/  FFMA.FTZ R182, R132, R0.reuse, -R177 ;  /* 0x0000000084b67223 */ /* 0x080fe200000108b1 */
[-C--:B------:R-:W-:Y:S01]  /*8720*/  FFMA.FTZ R132, R151, R0.reuse, -R161 ;  /* 0x0000000097847223 */ /* 0x080fe200000108a1 */
[----:B------:R-:W1:Y:S01]  /*8730*/  MUFU.EX2 R202, R202 ;  /* 0x000000ca00ca7308 */ /* 0x000e620000000800 */
[----:B--2---:R-:W-:Y:S01]  /*8740*/  FADD.FTZ R147, R11, R6 ;  /* 0x000000060b937221 */ /* 0x004fe20000010000 */
[-C--:B------:R-:W-:Y:S01]  /*8750*/  FFMA.FTZ R137, R137, R0.reuse, -R177 ;  /* 0x0000000089897223 */ /* 0x080fe200000108b1 */
[-CC-:B------:R-:W-:Y:S01]  /*8760*/  FFMA.FTZ R183, R134, R0.reuse, -R161.reuse ;  /* 0x0000000086b77223 */ /* 0x180fe200000108a1 */
[-C--:B------:R-:W-:Y:S01]  /*8770*/  FFMA.FTZ R187, R142, R0.reuse, -R161 ;  /* 0x000000008ebb7223 */ /* 0x080fe200000108a1 */
[-CC-:B------:R-:W-:Y:S01]  /*8780*/  FFMA.FTZ R141, R141, R0.reuse, -R177.reuse ;  /* 0x000000008d8d7223 */ /* 0x180fe200000108b1 */
[-CC-:B------:R-:W-:Y:S01]  /*8790*/  FFMA.FTZ R129, R129, R0.reuse, -R177.reuse ;  /* 0x0000000081817223 */ /* 0x180fe200000108b1 */
[-C--:B------:R-:W-:Y:S01]  /*87a0*/  FFMA.FTZ R133, R133, R0.reuse, -R177 ;  /* 0x0000000085857223 */ /* 0x080fe200000108b1 */
[----:B------:R-:W2:Y:S01]  /*87b0*/  MUFU.EX2 R203, R203 ;  /* 0x000000cb00cb7308 */ /* 0x000ea20000000800 */
[----:B----4-:R-:W-:Y:S01]  /*87c0*/  FADD.FTZ R6, R10, R5 ;  /* 0x000000050a067221 */ /* 0x010fe20000010000 */
[-CC-:B------:R-:W-:Y:S01]  /*87d0*/  FFMA.FTZ R121, R121, R0.reuse, -R177.reuse ;  /* 0x0000000079797223 */ /* 0x180fe200000108b1 */
[-C--:B------:R-:W-:Y:S01]  /*87e0*/  FFMA.FTZ R125, R125, R0.reuse, -R177 ;  /* 0x000000007d7d7223 */ /* 0x080fe200000108b1 */
[-CC-:B------:R-:W-:Y:S01]  /*87f0*/  FFMA.FTZ R177, R122, R0.reuse, -R161.reuse ;  /* 0x000000007ab17223 */ /* 0x180fe200000108a1 */
[-CC-:B------:R-:W-:Y:S01]  /*8800*/  FFMA.FTZ R123, R123, R0.reuse, -R161.reuse ;  /* 0x000000007b7b7223 */ /* 0x180fe200000108a1 */
[-CC-:B------:R-:W-:Y:S01]  /*8810*/  FFMA.FTZ R126, R126, R0.reuse, -R161.reuse ;  /* 0x000000007e7e7223 */ /* 0x180fe200000108a1 */
[----:B------:R-:W-:Y:S01]  /*8820*/  FFMA.FTZ R127, R127, R0, -R161 ;  /* 0x000000007f7f7223 */ /* 0x000fe200000108a1 */
[----:B------:R-:W4:Y:S01]  /*8830*/  MUFU.EX2 R13, R13 ;  /* 0x0000000d000d7308 */ /* 0x000f220000000800 */
[----:B-1----:R-:W-:-:S07]  /*8840*/  FADD.FTZ R138, R202, R147 ;  /* 0x00000093ca8a7221 */ /* 0x002fce0000010000 */
[----:B------:R-:W1:Y:S01]  /*8850*/  MUFU.EX2 R12, R12 ;  /* 0x0000000c000c7308 */ /* 0x000e620000000800 */
[----:B--2---:R-:W-:-:S07]  /*8860*/  FADD.FTZ R5, R203, R6 ;  /* 0x00000006cb057221 */ /* 0x004fce0000010000 */
[----:B------:R-:W2:Y:S01]  /*8870*/  MUFU.EX2 R196, R196 ;  /* 0x000000c400c47308 */ /* 0x000ea20000000800 */
[----:B----4-:R-:W-:-:S07]  /*8880*/  FADD.FTZ R139, R13, R138 ;  /* 0x0000008a0d8b7221 */ /* 0x010fce0000010000 */
[----:B------:R-:W4:Y:S01]  /*8890*/  MUFU.EX2 R197, R197 ;  /* 0x000000c500c57308 */ /* 0x000f220000000800 */
[----:B-1----:R-:W-:-:S07]  /*88a0*/  FADD.FTZ R6, R12, R5 ;  /* 0x000000050c067221 */ /* 0x002fce0000010000 */
[----:B------:R-:W1:Y:S01]  /*88b0*/  MUFU.EX2 R15, R15 ;  /* 0x0000000f000f7308 */ /* 0x000e620000000800 */
[----:B--2---:R-:W-:-:S07]  /*88c0*/  FADD.FTZ R138, R196, R139 ;  /* 0x0000008bc48a7221 */ /* 0x004fce0000010000 */
[----:B------:R-:W2:Y:S01]  /*88d0*/  MUFU.EX2 R14, R14 ;  /* 0x0000000e000e7308 */ /* 0x000ea20000000800 */
[----:B----4-:R-:W-:-:S07]  /*88e0*/  FADD.FTZ R5, R197, R6 ;  /* 0x00000006c5057221 */ /* 0x010fce0000010000 */
[----:B------:R-:W4:Y:S01]  /*88f0*/  MUFU.EX2 R198, R198 ;  /* 0x000000c600c67308 */ /* 0x000f220000000800 */
[----:B-1----:R-:W-:Y:S01]  /*8900*/  FADD.FTZ R139, R15, R138 ;  /* 0x0000008a0f8b7221 */ /* 0x002fe20000010000 */
[----:B------:R-:W-:-:S06]  /*8910*/  FFMA.FTZ R138, R143, R0, -R161 ;  /* 0x000000008f8a7223 */ /* 0x000fcc00000108a1 */
        /* <DEDUP_REMOVED lines=15> */
[----:B----4-:R-:W-:Y:S01]  /*8a10*/  FADD.FTZ R139, R153, R130 ;  /* 0x00000082998b7221 */ /* 0x010fe20000010000 */
[----:B------:R-:W-:-:S06]  /*8a20*/  FFMA.FTZ R130, R131, R0, -R161 ;  /* 0x0000000083827223 */ /* 0x000fcc00000108a1 */
        /* <DEDUP_REMOVED lines=15> */
[----:B--2---:R-:W-:Y:S01]  /*8b20*/  FADD.FTZ R131, R145, R134 ;  /* 0x0000008691837221 */ /* 0x004fe20000010000 */
[----:B------:R-:W-:-:S06]  /*8b30*/  FFMA.FTZ R134, R135, R0, -R161 ;  /* 0x0000000087867223 */ /* 0x000fcc00000108a1 */
        /* <DEDUP_REMOVED lines=26> */
[----:B------:R-:W-:-:S04]  /*8ce0*/  IMAD.U32 R5, RZ, RZ, UR39 ;  /* 0x00000027ff057e24 */ /* 0x000fc8000f8e00ff */
[----:B------:R-:W-:Y:S02]  /*8cf0*/  @P1 VIADD R5, R5, 0x36840 ;  /* 0x0003684005051836 */ /* 0x000fe40000000000 */
[----:B------:R-:W4:Y:S01]  /*8d00*/  MUFU.EX2 R129, R129 ;  /* 0x0000008100817308 */ /* 0x000f220000000800 */
[----:B-1----:R-:W-:Y:S02]  /*8d10*/  FADD.FTZ R122, R180, R131 ;  /* 0x00000083b47a7221 */ /* 0x002fe40000010000 */
[----:B---3--:R-:W-:-:S04]  /*8d20*/  @P1 PRMT R5, R213, 0x654, R5 ;  /* 0x00000654d5051816 */ /* 0x008fc80000000005 */
[----:B------:R1:W-:Y:S01]  /*8d30*/  @P1 SYNCS.ARRIVE.TRANS64.RED.A1T0 RZ, [R5+URZ], RZ ;  /* 0x000000ff05ff19a7 */ /* 0x0003e2000810043f */
[----:B------:R-:W3:Y:S01]  /*8d40*/  MUFU.EX2 R130, R130 ;  /* 0x0000008200827308 */ /* 0x000ee20000000800 */
[----:B--2---:R-:W-:-:S07]  /*8d50*/  FADD.FTZ R131, R181, R6 ;  /* 0x00000006b5837221 */ /* 0x004fce0000010000 */
[----:B------:R-:W2:Y:S01]  /*8d60*/  MUFU.EX2 R182, R182 ;  /* 0x000000b600b67308 */ /* 0x000ea20000000800 */
[----:B----4-:R-:W-:-:S07]  /*8d70*/  FADD.FTZ R135, R129, R122 ;  /* 0x0000007a81877221 */ /* 0x010fce0000010000 */
[----:B------:R-:W-:Y:S01]  /*8d80*/  MUFU.EX2 R183, R183 ;  /* 0x000000b700b77308 */ /* 0x000fe20000000800 */
[----:B---3--:R-:W-:-:S07]  /*8d90*/  FADD.FTZ R6, R130, R131 ;  /* 0x0000008382067221 */ /* 0x008fce0000010000 */
[----:B------:R-:W1:Y:S01]  /*8da0*/  MUFU.EX2 R133, R133 ;  /* 0x0000008500857308 */ /* 0x000e620000000800 */
[----:B--2---:R-:W-:-:S07]  /*8db0*/  FADD.FTZ R122, R182, R135 ;  /* 0x00000087b67a7221 */ /* 0x004fce0000010000 */
[----:B------:R-:W-:Y:S08]  /*8dc0*/  MUFU.EX2 R134, R134 ;  /* 0x0000008600867308 */ /* 0x000ff00000000800 */
[----:B------:R-:W2:Y:S01]  /*8dd0*/  MUFU.EX2 R176, R176 ;  /* 0x000000b000b07308 */ /* 0x000ea20000000800 */
[----:B-1----:R-:W-:-:S07]  /*8de0*/  FADD.FTZ R5, R133, R122 ;  /* 0x0000007a85057221 */ /* 0x002fce0000010000 */
[----:B------:R-:W-:Y:S08]  /*8df0*/  MUFU.EX2 R177, R177 ;  /* 0x000000b100b17308 */ /* 0x000ff00000000800 */
[----:B------:R-:W1:Y:S01]  /*8e00*/  MUFU.EX2 R121, R121 ;  /* 0x0000007900797308 */ /* 0x000e620000000800 */
[----:B--2---:R-:W-:-:S07]  /*8e10*/  FADD.FTZ R122, R176, R5 ;  /* 0x00000005b07a7221 */ /* 0x004fce0000010000 */
[----:B------:R2:W3:Y:S08]  /*8e20*/  MUFU.EX2 R139, R123 ;  /* 0x0000007b008b7308 */ /* 0x0004f00000000800 */
[----:B------:R-:W4:Y:S01]  /*8e30*/  MUFU.EX2 R178, R178 ;  /* 0x000000b200b27308 */ /* 0x000f220000000800 */
[----:B--2---:R-:W-:Y:S01]  /*8e40*/  FADD.FTZ R123, R183, R6 ;  /* 0x00000006b77b7221 */ /* 0x004fe20000010000 */
[----:B-1----:R-:W-:-:S03]  /*8e50*/  FADD.FTZ R5, R121, R122 ;  /* 0x0000007a79057221 */ /* 0x002fc60000010000 */
[----:B------:R-:W-:-:S03]  /*8e60*/  FADD.FTZ R6, R134, R123 ;  /* 0x0000007b86067221 */ /* 0x000fc60000010000 */
[----:B------:R-:W1:Y:S01]  /*8e70*/  MUFU.EX2 R179, R126 ;  /* 0x0000007e00b37308 */ /* 0x000e620000000800 */
[----:B------:R-:W-:-:S04]  /*8e80*/  FADD.FTZ R6, R177, R6 ;  /* 0x00000006b1067221 */ /* 0x000fc80000010000 */
[----:B---3--:R-:W-:-:S03]  /*8e90*/  FADD.FTZ R6, R139, R6 ;  /* 0x000000068b067221 */ /* 0x008fc60000010000 */
[----:B------:R-:W2:Y:S01]  /*8ea0*/  MUFU.EX2 R125, R125 ;  /* 0x0000007d007d7308 */ /* 0x000ea20000000800 */
[----:B----4-:R-:W-:-:S07]  /*8eb0*/  FADD.FTZ R122, R178, R5 ;  /* 0x00000005b27a7221 */ /* 0x010fce0000010000 */
[----:B------:R-:W3:Y:S01]  /*8ec0*/  MUFU.EX2 R140, R127 ;  /* 0x0000007f008c7308 */ /* 0x000ee20000000800 */
[----:B-1----:R-:W-:Y:S01]  /*8ed0*/  FADD.FTZ R5, R179, R6 ;  /* 0x00000006b3057221 */ /* 0x002fe20000010000 */
[----:B--2---:R-:W-:-:S03]  /*8ee0*/  FADD.FTZ R6, R125, R122 ;  /* 0x0000007a7d067221 */ /* 0x004fc60000010000 */
[----:B---3--:R-:W-:Y:S01]  /*8ef0*/  FADD.FTZ R5, R140, R5 ;  /* 0x000000058c057221 */ /* 0x008fe20000010000 */
[----:B------:R-:W-:Y:S06]  /*8f00*/  @!P0 BRA `(.L_x_2995) ;  /* 0x0000000000048947 */ /* 0x000fec0003800000 */
[----:B------:R-:W-:Y:S01]  /*8f10*/  BPT.TRAP 0x1 ;  /* 0x000000040000795c */ /* 0x000fe20000300000 */
.L_x_2995:
[----:B------:R-:W2:Y:S01]  /*8f20*/  LDL R123, [R1] ;  /* 0x00000000017b7983 */ /* 0x000ea20000100800 */
[----:B------:R-:W-:Y:S01]  /*8f30*/  ISETP.NE.AND P1, PT, R22, RZ, PT ;  /* 0x000000ff1600720c */ /* 0x000fe20003f25270 */
[----:B------:R-:W-:Y:S01]  /*8f40*/  IMAD.U32 R122, RZ, RZ, UR5 ;  /* 0x00000005ff7a7e24 */ /* 0x000fe2000f8e00ff */
[----:B------:R-:W-:Y:S01]  /*8f50*/  UMOV UR60, UR61 ;  /* 0x0000003d003c7c82 */ /* 0x000fe20008000000 */
        /* <DEDUP_REMOVED lines=32> */
[----:B--2---:R-:W-:-:S04]  /*9160*/  @P1 PRMT R122, R123, 0x654, R122 ;  /* 0x000006547b7a1816 */ /* 0x004fc8000000007a */
[----:B------:R1:W-:Y:S01]  /*9170*/  @P1 SYNCS.ARRIVE.TRANS64.RED.A1T0 RZ, [R122+URZ], RZ ;  /* 0x000000ff7aff19a7 */ /* 0x0003e2000810043f */
[C---:B------:R-:W-:Y:S01]  /*9180*/  ISETP.GT.AND P1, PT, R9.reuse, RZ, PT ;  /* 0x000000ff0900720c */ /* 0x040fe20003f24270 */
[----:B------:R-:W-:-:S12]  /*9190*/  VIADD R9, R9, 0xffffffff ;  /* 0xffffffff09097836 */ /* 0x000fd80000000000 */
[----:B-1----:R-:W-:Y:S05]  /*91a0*/  @P1 BRA `(.L_x_2996) ;  /* 0xffffffc4000c1947 */ /* 0x002fea000383ffff */
.L_x_2985:
        /* <DEDUP_REMOVED lines=99> */
.L_x_2997:
[----:B------:R-:W-:Y:S01]  /*97e0*/  R2UR UR4, R16 ;  /* 0x00000000100472ca */ /* 0x000fe200000e0000 */
[----:B------:R-:W-:-:S05]  /*97f0*/  IMAD.U32 R2, RZ, RZ, UR61 ;  /* 0x0000003dff027e24 */ /* 0x000fca000f8e00ff */
[----:B------:R-:W-:-:S07]  /*9800*/  SHF.L.U32 R2, R2, 0x1f, RZ ;  /* 0x0000001f02027819 */ /* 0x000fce00000006ff */
[----:B------:R-:W-:-:S09]  /*9810*/  ULEA UR5, UR38, UR4, 0x3 ;  /* 0x0000000426057291 */ /* 0x000fd2000f8e183f */
[----:B------:R1:W2:Y:S01]  /*9820*/  SYNCS.PHASECHK.TRANS64.TRYWAIT P1, [UR5+0x36850], R2 ;  /* 0x03685002ff0075a7 */ /* 0x0002a20008020145 */
[----:B------:R-:W-:Y:S05]  /*9830*/  @!P0 BRA `(.L_x_2998) ;  /* 0x0000000000048947 */ /* 0x000fea0003800000 */
[----:B------:R-:W-:Y:S01]  /*9840*/  BPT.TRAP 0x1 ;  /* 0x000000040000795c */ /* 0x000fe20000300000 */
.L_x_2998:
[----:B--2---:R-:W-:Y:S05]  /*9850*/  @P1 BRA `(.L_x_2999) ;  /* 0x0000000000081947 */ /* 0x004fea0003800000 */
[----:B------:R-:W2:Y:S02]  /*9860*/  SYNCS.PHASECHK.TRANS64.TRYWAIT P1, [UR5+0x36850], R2 ;  /* 0x03685002ff0075a7 */ /* 0x000ea40008020145 */
[----:B--2---:R-:W-:Y:S05]  /*9870*/  @!P1 BRA `(.L_x_3000) ;  /* 0x00000050000c9947 */ /* 0x004fea0003800000 */
.L_x_2999:
[----:B------:R-:W-:Y:S01]  /*9880*/  R2UR UR4, R16 ;  /* 0x00000000100472ca */ /* 0x000fe200000e0000 */
[----:B------:R-:W-:Y:S01]  /*9890*/  WARPGROUP.ARRIVE ;  /* 0x00000000000079c5 */ /* 0x000fe20000000000 */
[----:B------:R-:W-:Y:S01]  /*98a0*/  UMOV UR7, 0x40000040 ;  /* 0x4000004000077882 */ /* 0x000fe20000000000 */
[----:B--2---:R-:W2:Y:S01]  /*98b0*/  SHFL.BFLY PT, R7, R6, 0x2, 0x1f ;  /* 0x0c401f0006077f89 */ /* 0x004ea200000e0000 */
[----:B------:R-:W-:Y:S02]  /*98c0*/  IMAD.MOV.U32 R10, RZ, RZ, RZ ;  /* 0x000000ffff0a7224 */ /* 0x000fe400078e00ff */
[----:B------:R-:W-:Y:S01]  /*98d0*/  IMAD.MOV.U32 R20, RZ, RZ, -0x800000 ;  /* 0xff800000ff147424 */ /* 0x000fe200078e00ff */
[----:B-1----:R-:W1:Y:S06]  /*98e0*/  SHFL.BFLY PT, R2, R5, 0x2, 0x1f ;  /* 0x0c401f0005027f89 */ /* 0x002e6c00000e0000 */
[----:B------:R-:W-:-:S04]  /*98f0*/  UIADD3 UR4, UR4, 0x400, URZ ;  /* 0x0000040004047890 */ /* 0x000fc8000fffe03f */
[----:B------:R-:W-:-:S04]  /*9900*/  USHF.R.U32.HI UR4, URZ, 0x4, UR4 ;  /* 0x000000043f047899 */ /* 0x000fc80008011604 */
[----:B------:R-:W-:-:S04]  /*9910*/  ULOP3.LUT UR4, UR4, 0x3fff, URZ, 0xc0, !UPT ;  /* 0x00003fff04047892 */ /* 0x000fc8000f8ec03f */
[----:B------:R-:W-:Y:S01]  /*9920*/  ULOP3.LUT UR4, UR4, 0x3800000, URZ, 0xfc, !UPT ;  /* 0x0380000004047892 */ /* 0x000fe2000f8efc3f */
[----:B--2---:R-:W-:-:S03]  /*9930*/  FADD.FTZ R7, R7, R6 ;  /* 0x0000000607077221 */ /* 0x004fc60000010000 */
[----:B------:R-:W-:Y:S01]  /*9940*/  UIMAD UR4, UR38, 0xa80, UR4 ;  /* 0x00000a80260478a4 */ /* 0x000fe2000f8e0204 */
[----:B-1----:R-:W-:Y:S01]  /*9950*/  FADD.FTZ R8, R2, R5 ;  /* 0x0000000502087221 */ /* 0x002fe20000010000 */
[----:B------:R-:W-:Y:S01]  /*9960*/  IMAD.MOV.U32 R5, RZ, RZ, RZ ;  /* 0x000000ffff057224 */ /* 0x000fe200078e00ff */
[----:B------:R-:W1:Y:S04]  /*9970*/  SHFL.BFLY PT, R2, R7, 0x1, 0x1f ;  /* 0x0c201f0007027f89 */ /* 0x000e6800000e0000 */
[----:B------:R-:W-:Y:S01]  /*9980*/  UMOV UR6, UR4 ;  /* 0x0000000400067c82 */ /* 0x000fe20008000000 */
[----:B------:R-:W2:Y:S01]  /*9990*/  SHFL.BFLY PT, R9, R8, 0x1, 0x1f ;  /* 0x0c201f0008097f89 */ /* 0x000ea200000e0000 */
[----:B------:R-:W-:Y:S01]  /*99a0*/  HGMMA.64x192x16.F32.BF16 R24, R200, gdesc[UR4].tnspB, R24, gsb0 ;  /* 0x42e00004c8187df0 */ /* 0x000fe20008001818 */
[----:B------:R-:W-:Y:S01]  /*99b0*/  UIADD3 UR6, UR4, 0x80, URZ ;  /* 0x0000008004067890 */ /* 0x000fe2000fffe03f */
[----:B------:R-:W-:Y:S01]  /*99c0*/  UMOV UR7, 0x40000040 ;  /* 0x4000004000077882 */ /* 0x000fe20000000000 */
[----:B-1----:R-:W-:Y:S01]  /*99d0*/  FADD.FTZ R11, R7, R2 ;  /* 0x00000002070b7221 */ /* 0x002fe20000010000 */
[----:B------:R-:W-:-:S02]  /*99e0*/  IMAD.MOV.U32 R2, RZ, RZ, -0x800000 ;  /* 0xff800000ff027424 */ /* 0x000fc400078e00ff */
[----:B--2---:R-:W-:Y:S02]  /*99f0*/  FADD.FTZ R12, R8, R9 ;  /* 0x00000009080c7221 */ /* 0x004fe40000010000 */
[----:B------:R-:W-:-:S03]  /*9a00*/  FSETP.NE.FTZ.AND P1, PT, R11, RZ, PT ;  /* 0x000000ff0b00720b */ /* 0x000fc60003f35000 */
[----:B------:R-:W-:-:S10]  /*9a10*/  FSETP.NE.FTZ.AND P2, PT, R12, RZ, PT ;  /* 0x000000ff0c00720b */ /* 0x000fd40003f55000 */
[----:B------:R-:W1:Y:S01]  /*9a20*/  @P1 MUFU.LG2 R9, R11 ;  /* 0x0000000b00091308 */ /* 0x000e620000000c00 */
[C---:B------:R-:W-:Y:S02]  /*9a30*/  @P1 FMUL.FTZ R7, R0.reuse, 0.69314718246459960938 ;  /* 0x3f31721800071820 */ /* 0x040fe40000410000 */
[----:B------:R-:W-:-:S05]  /*9a40*/  @P2 FMUL.FTZ R13, R0, 0.69314718246459960938 ;  /* 0x3f317218000d2820 */ /* 0x000fca0000410000 */
        /* <DEDUP_REMOVED lines=37> */
[----:B-1-34-:R-:W-:Y:S05]  /*9ca0*/  @!P0 BRA `(.L_x_3001) ;  /* 0x0000000000048947 */ /* 0x01afea0003800000 */
[----:B------:R-:W-:Y:S01]  /*9cb0*/  BPT.TRAP 0x1 ;  /* 0x000000040000795c */ /* 0x000fe20000300000 */
.L_x_3001:
[----:B------:R-:W2:Y:S01]  /*9cc0*/  LDL R8, [R1] ;  /* 0x0000000001087983 */ /* 0x000ea20000100800 */
[----:B------:R-:W-:Y:S01]  /*9cd0*/  ISETP.NE.AND P0, PT, R22, RZ, PT ;  /* 0x000000ff1600720c */ /* 0x000fe20003f05270 */
[----:B------:R-:W-:Y:S02]  /*9ce0*/  IMAD.U32 R4, RZ, RZ, UR5 ;  /* 0x00000005ff047e24 */ /* 0x000fe4000f8e00ff */
        /* <DEDUP_REMOVED lines=11> */
[----:B------:R-:W-:-:S02]  /*9da0*/  @P0 VIADD R4, R4, 0x36860 ;  /* 0x0003686004040836 */ /* 0x000fc40000000000 */
        /* <DEDUP_REMOVED lines=37> */
[C---:B------:R-:W-:Y:S01]  /*a000*/  LOP3.LUT R5, R18.reuse, 0x380, RZ, 0xc0, !PT ;  /* 0x0000038012057812 */ /* 0x040fe200078ec0ff */
[-C--:B------:R-:W-:Y:S01]  /*a010*/  FMUL.FTZ R27, R27, R10.reuse ;  /* 0x0000000a1b1b7220 */ /* 0x080fe20000410000 */
[----:B------:R-:W-:Y:S01]  /*a020*/  IADD3 R9, P2, R18, 0x20, RZ ;  /* 0x0000002012097810 */ /* 0x000fe20007f5e0ff */
[-C--:B------:R-:W-:Y:S01]  /*a030*/  FMUL.FTZ R120, R26, R10.reuse ;  /* 0x0000000a1a787220 */ /* 0x080fe20000410000 */
[----:B------:R-:W-:Y:S01]  /*a040*/  SHF.R.U64 R5, R5, 0x3, RZ ;  /* 0x0000000305057819 */ /* 0x000fe200000012ff */
[-C--:B------:R-:W-:Y:S01]  /*a050*/  FMUL.FTZ R7, R31, R10.reuse ;  /* 0x0000000a1f077220 */ /* 0x080fe20000410000 */
[----:B------:R-:W-:Y:S01]  /*a060*/  IADD3 R11, P1, R18, 0x40, RZ ;  /* 0x00000040120b7810 */ /* 0x000fe20007f3e0ff */
        /* <DEDUP_REMOVED lines=45> */
[----:B------:R-:W-:Y:S01]  /*a340*/  IADD3 R13, P6, R18, 0x60, RZ ;  /* 0x00000060120d7810 */ /* 0x000fe20007fde0ff */
[----:B------:R-:W-:Y:S01]  /*a350*/  ULDC UR4, c[0x0][0xda8] ;  /* 0x00036a0000047ab9 */ /* 0x000fe20000000800 */
[----:B------:R-:W-:Y:S01]  /*a360*/  LOP3.LUT R10, R11, 0x380, RZ, 0xc0, !PT ;  /* 0x000003800b0a7812 */ /* 0x000fe200078ec0ff */
[----:B------:R-:W-:Y:S01]  /*a370*/  UIADD3 UR35, -UR36, URZ, URZ ;  /* 0x0000003f24237290 */ /* 0x000fe2000fffe13f */
[----:B------:R-:W-:Y:S01]  /*a380*/  R2UR UR6, R208 ;  /* 0x00000000d00672ca */ /* 0x000fe200000e0000 */
[----:B------:R-:W-:Y:S01]  /*a390*/  ULDC UR10, c[0x0][0xa88] ;  /* 0x0002a200000a7ab9 */ /* 0x000fe20000000800 */
[----:B------:R-:W-:Y:S01]  /*a3a0*/  LOP3.LUT R12, R13, 0x380, RZ, 0xc0, !PT ;  /* 0x000003800d0c7812 */ /* 0x000fe200078ec0ff */
[----:B------:R-:W-:Y:S01]  /*a3b0*/  ULDC.64 UR8, c[0x0][0xb70] ;  /* 0x0002dc0000087ab9 */ /* 0x000fe20000000a00 */
[----:B------:R-:W-:Y:S01]  /*a3c0*/  SHF.R.U64 R10, R10, 0x3, RZ ;  /* 0x000000030a0a7819 */ /* 0x000fe200000012ff */
[----:B------:R-:W-:Y:S01]  /*a3d0*/  ULDC.64 UR12, c[0x0][0x208] ;  /* 0x00008200000c7ab9 */ /* 0x000fe20000000a00 */
[----:B------:R-:W-:-:S02]  /*a3e0*/  R2UR UR7, R207 ;  /* 0x00000000cf0772ca */ /* 0x000fc400000e0000 */
[----:B------:R-:W-:Y:S02]  /*a3f0*/  IADD3 R15, P5, R18, 0x4000, RZ ;  /* 0x00004000120f7810 */ /* 0x000fe40007fbe0ff */
[----:B------:R-:W-:Y:S02]  /*a400*/  F2FP.BF16.F32.PACK_AB R6, R6, R3 ;  /* 0x000000030606723e */ /* 0x000fe400000010ff */
[----:B------:R-:W-:Y:S01]  /*a410*/  F2FP.BF16.F32.PACK_AB R7, R7, R122 ;  /* 0x0000007a0707723e */ /* 0x000fe200000010ff */
[----:B------:R-:W-:Y:S01]  /*a420*/  UIADD3 UR34, -UR6, URZ, URZ ;  /* 0x0000003f06227290 */ /* 0x000fe2000fffe13f */
[----:B------:R-:W-:Y:S02]  /*a430*/  SHF.R.U64 R12, R12, 0x3, RZ ;  /* 0x000000030c0c7819 */ /* 0x000fe400000012ff */
[----:B------:R-:W-:Y:S02]  /*a440*/  LOP3.LUT R10, R10, R11, RZ, 0x3c, !PT ;  /* 0x0000000b0a0a7212 */ /* 0x000fe400078e3cff */
[----:B------:R-:W-:Y:S01]  /*a450*/  LOP3.LUT R14, R15, 0x380, RZ, 0xc0, !PT ;  /* 0x000003800f0e7812 */ /* 0x000fe200078ec0ff */
[----:B------:R-:W-:Y:S01]  /*a460*/  UIMAD UR34, UR4, UR34, UR7 ;  /* 0x00000022042272a4 */ /* 0x000fe2000f8e0207 */
[----:B------:R-:W-:Y:S01]  /*a470*/  LOP3.LUT R12, R12, R13, RZ, 0x3c, !PT ;  /* 0x0000000d0c0c7212 */ /* 0x000fe200078e3cff */
[----:B------:R-:W-:Y:S01]  /*a480*/  USHF.R.S32.HI UR7, URZ, 0x1f, UR36 ;  /* 0x0000001f3f077899 */ /* 0x000fe20008011424 */
[----:B------:R-:W-:Y:S01]  /*a490*/  SHF.R.U64 R14, R14, 0x3, RZ ;  /* 0x000000030e0e7819 */ /* 0x000fe200000012ff */
[----:B------:R-:W-:Y:S01]  /*a4a0*/  USHF.L.U32 UR34, UR34, 0x7, URZ ;  /* 0x0000000722227899 */ /* 0x000fe2000800063f */
[----:B------:R-:W-:Y:S01]  /*a4b0*/  IADD3 R13, P4, R18, 0x4040, RZ ;  /* 0x00004040120d7810 */ /* 0x000fe20007f9e0ff */
[----:B------:R-:W-:Y:S01]  /*a4c0*/  ULDC UR4, c[0x0][0xdb4] ;  /* 0x00036d0000047ab9 */ /* 0x000fe20000000800 */
[----:B------:R-:W-:Y:S01]  /*a4d0*/  LOP3.LUT R14, R14, R15, RZ, 0x3c, !PT ;  /* 0x0000000f0e0e7212 */ /* 0x000fe200078e3cff */
[----:B------:R-:W-:Y:S01]  /*a4e0*/  IMAD.X R15, RZ, RZ, R19, P5 ;  /* 0x000000ffff0f7224 */ /* 0x000fe200028e0613 */
[----:B------:R-:W-:Y:S01]  /*a4f0*/  LOP3.LUT R26, R13, 0x380, RZ, 0xc0, !PT ;  /* 0x000003800d1a7812 */ /* 0x000fe200078ec0ff */
[----:B------:R-:W-:Y:S01]  /*a500*/  UIMAD UR35, UR4, UR35, UR6 ;  /* 0x00000023042372a4 */ /* 0x000fe2000f8e0206 */
[----:B------:R-:W-:-:S02]  /*a510*/  IADD3 R29, P3, R18, 0x4060, RZ ;  /* 0x00004060121d7810 */ /* 0x000fc40007f7e0ff */
[----:B------:R-:W-:Y:S01]  /*a520*/  SHF.R.U64 R26, R26, 0x3, RZ ;  /* 0x000000031a1a7819 */ /* 0x000fe200000012ff */
[----:B------:R-:W-:Y:S01]  /*a530*/  USHF.R.S32.HI UR4, URZ, 0x1f, UR35 ;  /* 0x0000001f3f047899 */ /* 0x000fe20008011423 */
[----:B------:R-:W-:Y:S02]  /*a540*/  LOP3.LUT R28, R29, 0x380, RZ, 0xc0, !PT ;  /* 0x000003801d1c7812 */ /* 0x000fe400078ec0ff */
[----:B------:R-:W-:Y:S01]  /*a550*/  LOP3.LUT R26, R26, R13, RZ, 0x3c, !PT ;  /* 0x0000000d1a1a7212 */ /* 0x000fe200078e3cff */
[----:B------:R-:W-:Y:S01]  /*a560*/  IMAD.X R13, RZ, RZ, R19, P6 ;  /* 0x000000ffff0d7224 */ /* 0x000fe200030e0613 */
[----:B------:R-:W-:Y:S01]  /*a570*/  IADD3 R39, P6, R18, 0x8040, RZ ;  /* 0x0000804012277810 */ /* 0x000fe20007fde0ff */
[----:B------:R-:W-:Y:S01]  /*a580*/  UIMAD UR6, UR4, UR8, URZ ;  /* 0x00000008040672a4 */ /* 0x000fe2000f8e023f */
[----:B------:R-:W-:Y:S01]  /*a590*/  SHF.R.U64 R28, R28, 0x3, RZ ;  /* 0x000000031c1c7819 */ /* 0x000fe200000012ff */
[----:B------:R-:W-:Y:S01]  /*a5a0*/  UIMAD.WIDE.U32 UR4, UR35, UR8, URZ ;  /* 0x00000008230472a5 */ /* 0x000fe2000f8e003f */
[----:B------:R-:W-:Y:S01]  /*a5b0*/  LOP3.LUT R38, R39, 0x380, RZ, 0xc0, !PT ;  /* 0x0000038027267812 */ /* 0x000fe200078ec0ff */
[----:B------:R-:W-:Y:S01]  /*a5c0*/  UIMAD UR6, UR35, UR9, UR6 ;  /* 0x00000009230672a4 */ /* 0x000fe2000f8e0206 */
[----:B------:R-:W-:-:S02]  /*a5d0*/  MOV R125, R12 ;  /* 0x0000000c007d7202 */ /* 0x000fc40000000f00 */
[----:B------:R-:W-:Y:S01]  /*a5e0*/  SHF.R.U64 R38, R38, 0x3, RZ ;  /* 0x0000000326267819 */ /* 0x000fe200000012ff */
[----:B------:R-:W-:Y:S01]  /*a5f0*/  UIADD3 UR6, UR5, UR6, URZ ;  /* 0x0000000605067290 */ /* 0x000fe2000fffe03f */
[----:B------:R-:W-:Y:S01]  /*a600*/  LOP3.LUT R28, R28, R29, RZ, 0x3c, !PT ;  /* 0x0000001d1c1c7212 */ /* 0x000fe200078e3cff */
[----:B------:R-:W-:Y:S01]  /*a610*/  IMAD.X R29, RZ, RZ, R19, P3 ;  /* 0x000000ffff1d7224 */ /* 0x000fe200018e0613 */
[----:B------:R-:W-:Y:S02]  /*a620*/  MOV R122, R14 ;  /* 0x0000000e007a7202 */ /* 0x000fe40000000f00 */
[----:B------:R-:W-:Y:S02]  /*a630*/  F2FP.BF16.F32.PACK_AB R13, R51, R50 ;  /* 0x00000032330d723e */ /* 0x000fe400000010ff */
[----:B------:R-:W-:Y:S02]  /*a640*/  F2FP.BF16.F32.PACK_AB R14, R53, R52 ;  /* 0x00000034350e723e */ /* 0x000fe400000010ff */
[----:B------:R-:W-:-:S02]  /*a650*/  F2FP.BF16.F32.PACK_AB R15, R55, R54 ;  /* 0x00000036370f723e */ /* 0x000fc400000010ff */
[----:B------:R-:W-:Y:S01]  /*a660*/  LOP3.LUT R38, R38, R39, RZ, 0x3c, !PT ;  /* 0x0000002726267212 */ /* 0x000fe200078e3cff */
[----:B------:R-:W-:Y:S01]  /*a670*/  IMAD.X R39, RZ, RZ, R19, P6 ;  /* 0x000000ffff277224 */ /* 0x000fe200030e0613 */
        /* <DEDUP_REMOVED lines=16> */
[----:B------:R-:W-:-:S02]  /*a780*/  F2FP.BF16.F32.PACK_AB R106, R109, R108 ;  /* 0x0000006c6d6a723e */ /* 0x000fc400000010ff */
[----:B------:R-:W-:Y:S02]  /*a790*/  F2FP.BF16.F32.PACK_AB R107, R111, R110 ;  /* 0x0000006e6f6b723e */ /* 0x000fe400000010ff */
[----:B------:R-:W-:Y:S02]  /*a7a0*/  F2FP.BF16.F32.PACK_AB R113, R115, R114 ;  /* 0x000000727371723e */ /* 0x000fe400000010ff */
[----:B------:R-:W-:Y:S02]  /*a7b0*/  F2FP.BF16.F32.PACK_AB R114, R117, R116 ;  /* 0x000000747572723e */ /* 0x000fe400000010ff */
[----:B------:R-:W-:Y:S02]  /*a7c0*/  F2FP.BF16.F32.PACK_AB R115, R119, R118 ;  /* 0x000000767773723e */ /* 0x000fe400000010ff */
[----:B------:R-:W-:Y:S02]  /*a7d0*/  R2UR UR11, R204 ;  /* 0x00000000cc0b72ca */ /* 0x000fe400000e0000 */
[----:B--2---:R-:W-:-:S02]  /*a7e0*/  @P0 PRMT R4, R8, 0x654, R4 ;  /* 0x0000065408040816 */ /* 0x004fc40000000004 */
[----:B------:R-:W-:Y:S02]  /*a7f0*/  LOP3.LUT R8, R9, 0x380, RZ, 0xc0, !PT ;  /* 0x0000038009087812 */ /* 0x000fe400078ec0ff */
[----:B------:R1:W-:Y:S01]  /*a800*/  @P0 SYNCS.ARRIVE.TRANS64.RED.A1T0 RZ, [R4+URZ], RZ ;  /* 0x000000ff04ff09a7 */ /* 0x0003e2000810043f */
[----:B------:R-:W-:Y:S01]  /*a810*/  BAR.SYNC.DEFER_BLOCKING 0x1, 0x100 ;  /* 0x0044000000007b1d */ /* 0x000fe20000010000 */
[----:B------:R-:W-:Y:S02]  /*a820*/  SHF.R.U64 R8, R8, 0x3, RZ ;  /* 0x0000000308087819 */ /* 0x000fe400000012ff */
[----:B------:R-:W-:Y:S02]  /*a830*/  IADD3 R11, P0, R18, 0x4020, RZ ;  /* 0x00004020120b7810 */ /* 0x000fe40007f1e0ff */
[----:B------:R-:W-:Y:S01]  /*a840*/  LOP3.LUT R8, R8, R9, RZ, 0x3c, !PT ;  /* 0x0000000908087212 */ /* 0x000fe200078e3cff */
[--C-:B------:R-:W-:Y:S01]  /*a850*/  IMAD.X R9, RZ, RZ, R19.reuse, P2 ;  /* 0x000000ffff097224 */ /* 0x100fe200010e0613 */
[----:B-1----:R-:W-:Y:S01]  /*a860*/  LOP3.LUT R4, R5, R18, RZ, 0x3c, !PT ;  /* 0x0000001205047212 */ /* 0x002fe200078e3cff */
[----:B------:R-:W-:Y:S01]  /*a870*/  IMAD.MOV.U32 R5, RZ, RZ, R19 ;  /* 0x000000ffff057224 */ /* 0x000fe200078e0013 */
[----:B------:R-:W-:-:S02]  /*a880*/  IADD3 R31, P2, R18, 0x8000, RZ ;  /* 0x00008000121f7810 */ /* 0x000fc40007f5e0ff */
[----:B------:R-:W-:Y:S02]  /*a890*/  LOP3.LUT R24, R11, 0x380, RZ, 0xc0, !PT ;  /* 0x000003800b187812 */ /* 0x000fe400078ec0ff */
[----:B------:R-:W-:Y:S02]  /*a8a0*/  MOV R35, R4 ;  /* 0x0000000400237202 */ /* 0x000fe40000000f00 */
[----:B------:R-:W-:Y:S02]  /*a8b0*/  F2FP.BF16.F32.PACK_AB R4, R25, R0 ;  /* 0x000000001904723e */ /* 0x000fe400000010ff */
[----:B------:R-:W-:Y:S01]  /*a8c0*/  F2FP.BF16.F32.PACK_AB R5, R27, R120 ;  /* 0x000000781b05723e */ /* 0x000fe200000010ff */
[----:B------:R-:W-:Y:S01]  /*a8d0*/  IMAD.X R27, RZ, RZ, R19, P4 ;  /* 0x000000ffff1b7224 */ /* 0x000fe200020e0613 */
[----:B------:R-:W-:Y:S02]  /*a8e0*/  LOP3.LUT R30, R31, 0x380, RZ, 0xc0, !PT ;  /* 0x000003801f1e7812 */ /* 0x000fe400078ec0ff */
[----:B------:R-:W-:-:S02]  /*a8f0*/  SHF.R.U64 R24, R24, 0x3, RZ ;  /* 0x0000000318187819 */ /* 0x000fc400000012ff */
[----:B------:R-:W-:Y:S01]  /*a900*/  SHF.R.U64 R30, R30, 0x3, RZ ;  /* 0x000000031e1e7819 */ /* 0x000fe200000012ff */
[----:B------:R1:W-:Y:S01]  /*a910*/  STSM.16.M88.4 [R35], R4 ;  /* 0x0000000423007844 */ /* 0x0003e20000000200 */
[----:B------:R-:W-:Y:S02]  /*a920*/  IADD3 R25, P5, R18, 0x8060, RZ ;  /* 0x0000806012197810 */ /* 0x000fe40007fbe0ff */
[----:B------:R-:W-:Y:S01]  /*a930*/  LOP3.LUT R24, R24, R11, RZ, 0x3c, !PT ;  /* 0x0000000b18187212 */ /* 0x000fe200078e3cff */
[--C-:B------:R-:W-:Y:S01]  /*a940*/  IMAD.X R11, RZ, RZ, R19.reuse, P1 ;  /* 0x000000ffff0b7224 */ /* 0x100fe200008e0613 */
[----:B------:R-:W-:Y:S01]  /*a950*/  LOP3.LUT R30, R30, R31, RZ, 0x3c, !PT ;  /* 0x0000001f1e1e7212 */ /* 0x000fe200078e3cff */
[----:B------:R-:W-:Y:S01]  /*a960*/  IMAD.X R31, RZ, RZ, R19, P2 ;  /* 0x000000ffff1f7224 */ /* 0x000fe200010e0613 */
[----:B------:R-:W-:Y:S02]  /*a970*/  IADD3 R43, P1, R18, 0x8020, RZ ;  /* 0x00008020122b7810 */ /* 0x000fe40007f3e0ff */
[----:B------:R-:W-:-:S02]  /*a980*/  LOP3.LUT R34, R25, 0x380, RZ, 0xc0, !PT ;  /* 0x0000038019227812 */ /* 0x000fc400078ec0ff */
[----:B------:R-:W-:Y:S02]  /*a990*/  LOP3.LUT R42, R43, 0x380, RZ, 0xc0, !PT ;  /* 0x000003802b2a7812 */ /* 0x000fe400078ec0ff */
[----:B------:R-:W-:Y:S02]  /*a9a0*/  SHF.R.U64 R34, R34, 0x3, RZ ;  /* 0x0000000322227819 */ /* 0x000fe400000012ff */
[----:B------:R-:W-:Y:S01]  /*a9b0*/  MOV R30, R30 ;  /* 0x0000001e001e7202 */ /* 0x000fe20000000f00 */
[----:B------:R-:W-:Y:S01]  /*a9c0*/  VIADD R31, R211, UR34 ;  /* 0x00000022d31f7c36 */ /* 0x000fe20008000000 */
[----:B-1----:R-:W-:Y:S01]  /*a9d0*/  F2FP.BF16.F32.PACK_AB R4, R33, R32 ;  /* 0x000000202104723e */ /* 0x002fe200000010ff */
[----:B------:R-:W-:Y:S01]  /*a9e0*/  IMAD.X R35, RZ, RZ, R19, P5 ;  /* 0x000000ffff237224 */ /* 0x000fe200028e0613 */
[----:B------:R-:W1:Y:S01]  /*a9f0*/  LDC.64 R32, c[0x0][0xb78] ;  /* 0x0002de00ff207b82 */ /* 0x000e620000000a00 */
[----:B------:R-:W-:Y:S01]  /*aa00*/  MOV R129, R8 ;  /* 0x0000000800817202 */ /* 0x000fe20000000f00 */
[----:B------:R-:W-:Y:S01]  /*aa10*/  VIADD R12, R31, 0x8 ;  /* 0x000000081f0c7836 */ /* 0x000fe20000000000 */
[----:B------:R-:W-:-:S02]  /*aa20*/  MOV R127, R10 ;  /* 0x0000000a007f7202 */ /* 0x000fc40000000f00 */
[----:B------:R-:W-:Y:S02]  /*aa30*/  F2FP.BF16.F32.PACK_AB R5, R21, R124 ;  /* 0x0000007c1505723e */ /* 0x000fe400000010ff */
[----:B------:R-:W-:Y:S02]  /*aa40*/  F2FP.BF16.F32.PACK_AB R6, R37, R36 ;  /* 0x000000242506723e */ /* 0x000fe400000010ff */
[----:B------:R-:W-:Y:S02]  /*aa50*/  F2FP.BF16.F32.PACK_AB R7, R121, R126 ;  /* 0x0000007e7907723e */ /* 0x000fe400000010ff */
[----:B------:R-:W-:Y:S02]  /*aa60*/  F2FP.BF16.F32.PACK_AB R8, R41, R40 ;  /* 0x000000282908723e */ /* 0x000fe400000010ff */
[----:B------:R-:W-:Y:S01]  /*aa70*/  F2FP.BF16.F32.PACK_AB R9, R123, R128 ;  /* 0x000000807b09723e */ /* 0x000fe200000010ff */
[----:B------:R-:W-:Y:S01]  /*aa80*/  STSM.16.M88.4 [R129], R4 ;  /* 0x0000000481007844 */ /* 0x000fe20000000200 */
[----:B------:R-:W-:-:S02]  /*aa90*/  F2FP.BF16.F32.PACK_AB R10, R45, R44 ;  /* 0x0000002c2d0a723e */ /* 0x000fc400000010ff */
[----:B------:R-:W-:Y:S02]  /*aaa0*/  F2FP.BF16.F32.PACK_AB R11, R47, R46 ;  /* 0x0000002e2f0b723e */ /* 0x000fe400000010ff */
[----:B------:R-:W-:Y:S02]  /*aab0*/  SHF.R.U64 R42, R42, 0x3, RZ ;  /* 0x000000032a2a7819 */ /* 0x000fe400000012ff */
[----:B------:R-:W-:Y:S01]  /*aac0*/  LOP3.LUT R34, R34, R25, RZ, 0x3c, !PT ;  /* 0x0000001922227212 */ /* 0x000fe200078e3cff */
[--C-:B------:R-:W-:Y:S01]  /*aad0*/  IMAD.X R25, RZ, RZ, R19.reuse, P0 ;  /* 0x000000ffff197224 */ /* 0x100fe200000e0613 */
[----:B------:R-:W-:Y:S01]  /*aae0*/  LOP3.LUT P0, RZ, R206, 0x3, RZ, 0xc0, !PT ;  /* 0x00000003ceff7812 */ /* 0x000fe2000780c0ff */
[----:B------:R1:W-:Y:S01]  /*aaf0*/  STSM.16.M88.4 [R127], R8 ;  /* 0x000000087f007844 */ /* 0x0003e20000000200 */
[----:B------:R-:W-:Y:S01]  /*ab00*/  LOP3.LUT R42, R42, R43, RZ, 0x3c, !PT ;  /* 0x0000002b2a2a7212 */ /* 0x000fe200078e3cff */
[----:B------:R-:W-:Y:S01]  /*ab10*/  IMAD.X R43, RZ, RZ, R19, P1 ;  /* 0x000000ffff2b7224 */ /* 0x000fe200008e0613 */
[----:B------:R-:W-:-:S02]  /*ab20*/  ISETP.GE.OR P1, PT, R12, UR10, P0 ;  /* 0x0000000a0c007c0c */ /* 0x000fc40008726670 */
[----:B------:R-:W-:Y:S02]  /*ab30*/  MOV R120, R24 ;  /* 0x0000001800787202 */ /* 0x000fe40000000f00 */
[----:B------:R-:W-:Y:S02]  /*ab40*/  MOV R3, R26 ;  /* 0x0000001a00037202 */ /* 0x000fe40000000f00 */
[----:B------:R-:W-:Y:S02]  /*ab50*/  F2FP.BF16.F32.PACK_AB R12, R49, R48 ;  /* 0x00000030310c723e */ /* 0x000fe400000010ff */
[----:B------:R-:W-:Y:S02]  /*ab60*/  F2FP.BF16.F32.PACK_AB R24, R57, R56 ;  /* 0x000000383918723e */ /* 0x000fe400000010ff */
[----:B------:R-:W-:Y:S01]  /*ab70*/  F2FP.BF16.F32.PACK_AB R25, R59, R58 ;  /* 0x0000003a3b19723e */ /* 0x000fe200000010ff */
[----:B------:R-:W-:Y:S01]  /*ab80*/  STSM.16.M88.4 [R125], R12 ;  /* 0x0000000c7d007844 */ /* 0x000fe20000000200 */
[----:B------:R-:W-:Y:S01]  /*ab90*/  F2FP.BF16.F32.PACK_AB R26, R61, R60 ;  /* 0x0000003c3d1a723e */ /* 0x000fe200000010ff */
[----:B-1----:R-:W-:Y:S01]  /*aba0*/  IMAD R8, R32, UR7, RZ ;  /* 0x0000000720087c24 */ /* 0x002fe2000f8e02ff */
[----:B------:R-:W-:-:S02]  /*abb0*/  F2FP.BF16.F32.PACK_AB R27, R63, R62 ;  /* 0x0000003e3f1b723e */ /* 0x000fc400000010ff */
[----:B------:R-:W-:Y:S01]  /*abc0*/  F2FP.BF16.F32.PACK_AB R4, R65, R64 ;  /* 0x000000404104723e */ /* 0x000fe200000010ff */
[----:B------:R-:W-:Y:S01]  /*abd0*/  IMAD R21, R33, UR36, R8 ;  /* 0x0000002421157c24 */ /* 0x000fe2000f8e0208 */
[----:B------:R-:W-:Y:S01]  /*abe0*/  F2FP.BF16.F32.PACK_AB R5, R67, R66 ;  /* 0x000000424305723e */ /* 0x000fe200000010ff */
[----:B------:R-:W-:Y:S01]  /*abf0*/  STSM.16.M88.4 [R122], R24 ;  /* 0x000000187a007844 */ /* 0x000fe20000000200 */
[----:B------:R-:W-:Y:S02]  /*ac00*/  F2FP.BF16.F32.PACK_AB R6, R69, R68 ;  /* 0x000000444506723e */ /* 0x000fe400000010ff */
[----:B------:R-:W-:Y:S02]  /*ac10*/  F2FP.BF16.F32.PACK_AB R7, R71, R70 ;  /* 0x000000464707723e */ /* 0x000fe400000010ff */
[----:B------:R-:W-:Y:S02]  /*ac20*/  F2FP.BF16.F32.PACK_AB R8, R73, R72 ;  /* 0x000000484908723e */ /* 0x000fe400000010ff */
[----:B------:R-:W-:Y:S01]  /*ac30*/  F2FP.BF16.F32.PACK_AB R9, R75, R74 ;  /* 0x0000004a4b09723e */ /* 0x000fe200000010ff */
[----:B------:R1:W-:Y:S01]  /*ac40*/  STSM.16.M88.4 [R120], R4 ;  /* 0x0000000478007844 */ /* 0x0003e20000000200 */
[----:B------:R-:W-:-:S02]  /*ac50*/  F2FP.BF16.F32.PACK_AB R10, R77, R76 ;  /* 0x0000004c4d0a723e */ /* 0x000fc400000010ff */
[----:B------:R-:W-:Y:S02]  /*ac60*/  F2FP.BF16.F32.PACK_AB R11, R79, R78 ;  /* 0x0000004e4f0b723e */ /* 0x000fe400000010ff */
[----:B------:R-:W-:Y:S01]  /*ac70*/  MOV R0, R28 ;  /* 0x0000001c00007202 */ /* 0x000fe20000000f00 */
[----:B------:R-:W-:Y:S01]  /*ac80*/  IMAD.U32 R29, RZ, RZ, UR5 ;  /* 0x00000005ff1d7e24 */ /* 0x000fe2000f8e00ff */
[----:B------:R-:W-:Y:S01]  /*ac90*/  MOV R42, R42 ;  /* 0x0000002a002a7202 */ /* 0x000fe20000000f00 */
[----:B------:R-:W-:Y:S01]  /*aca0*/  STSM.16.M88.4 [R3], R8 ;  /* 0x0000000803007844 */ /* 0x000fe20000000200 */
[----:B------:R-:W-:Y:S01]  /*acb0*/  MOV R34, R34 ;  /* 0x0000002200227202 */ /* 0x000fe20000000f00 */
[----:B------:R-:W-:Y:S01]  /*acc0*/  IMAD.U32 R28, RZ, RZ, UR4 ;  /* 0x00000004ff1c7e24 */ /* 0x000fe2000f8e00ff */
[----:B------:R-:W-:Y:S01]  /*acd0*/  ISETP.GE.OR P0, PT, R31, UR10, P0 ;  /* 0x0000000a1f007c0c */ /* 0x000fe20008706670 */
[----:B------:R-:W-:Y:S01]  /*ace0*/  STSM.16.M88.4 [R0], R80 ;  /* 0x0000005000007844 */ /* 0x000fe20000000200 */
[----:B------:R-:W-:Y:S01]  /*acf0*/  IMAD.U32 R29, RZ, RZ, UR6 ;  /* 0x00000006ff1d7e24 */ /* 0x000fe2000f8e00ff */
[----:B------:R-:W-:-:S02]  /*ad00*/  ULDC.64 UR4, c[0x0][0xb40] ;  /* 0x0002d00000047ab9 */ /* 0x000fc40000000a00 */
[----:B------:R-:W-:Y:S01]  /*ad10*/  STSM.16.M88.4 [R30], R88 ;  /* 0x000000581e007844 */ /* 0x000fe20000000200 */
[----:B------:R-:W-:Y:S01]  /*ad20*/  IMAD.WIDE.U32 R28, R32, UR36, R28 ;  /* 0x00000024201c7c25 */ /* 0x000fe2000f8e001c */
[----:B-1----:R-:W-:Y:S02]  /*ad30*/  SHF.R.S32.HI R5, RZ, 0x1f, R31 ;  /* 0x0000001fff057819 */ /* 0x002fe4000001141f */
[----:B------:R-:W-:Y:S01]  /*ad40*/  STSM.16.M88.4 [R42], R96 ;  /* 0x000000602a007844 */ /* 0x000fe20000000200 */
[----:B------:R-:W-:-:S03]  /*ad50*/  IADD3 R6, P2, R31, R28, RZ ;  /* 0x0000001c1f067210 */ /* 0x000fc60007f5e0ff */
[----:B------:R-:W-:Y:S01]  /*ad60*/  STSM.16.M88.4 [R38], R104 ;  /* 0x0000006826007844 */ /* 0x000fe20000000200 */
[----:B------:R-:W-:-:S03]  /*ad70*/  IADD3.X R5, R5, R29, R21, P2, !PT ;  /* 0x0000001d05057210 */ /* 0x000fc600017fe415 */
[----:B------:R-:W-:Y:S01]  /*ad80*/  STSM.16.M88.4 [R34], R112 ;  /* 0x0000007022007844 */ /* 0x000fe20000000200 */
[C---:B------:R-:W-:Y:S01]  /*ad90*/  LEA R4, P2, R6.reuse, UR4, 0x2 ;  /* 0x0000000406047c11 */ /* 0x040fe2000f8410ff */
[----:B------:R-:W-:Y:S01]  /*ada0*/  ULDC UR4, c[0x0][0xc] ;  /* 0x0000030000047ab9 */ /* 0x000fe20000000800 */
[----:B------:R-:W-:Y:S01]  /*adb0*/  @!PT LDS RZ, [RZ] ;  /* 0x00000000fffff984 */ /* 0x000fe20000000800 */
[----:B------:R-:W-:Y:S01]  /*adc0*/  @!PT LDS RZ, [RZ] ;  /* 0x00000000fffff984 */ /* 0x000fe20000000800 */
[----:B------:R-:W-:Y:S01]  /*add0*/  @!PT LDS RZ, [RZ] ;  /* 0x00000000fffff984 */ /* 0x000fe20000000800 */
[----:B------:R-:W-:Y:S01]  /*ade0*/  @!PT LDS RZ, [RZ] ;  /* 0x00000000fffff984 */ /* 0x000fe20000000800 */
[----:B------:R1:W-:Y:S06]  /*adf0*/  MEMBAR.ALL.CTA ;  /* 0x0000000000007992 */ /* 0x0003ec0000008000 */
[----:B-1----:R-:W1:Y:S01]  /*ae00*/  FENCE.VIEW.ASYNC.S ;  /* 0x00000000000073c6 */ /* 0x002e620000000000 */
[----:B------:R-:W-:Y:S01]  /*ae10*/  LEA.HI.X R5, R6, UR5, R5, 0x2, P2 ;  /* 0x0000000506057c11 */ /* 0x000fe200090f1405 */
[----:B------:R-:W-:-:S02]  /*ae20*/  UIADD3 UR11, UR4, UR11, URZ ;  /* 0x0000000b040b7290 */ /* 0x000fc4000fffe03f */
[----:B-1----:R-:W1:Y:S04]  /*ae30*/  SHFL.IDX PT, R0, R210, RZ, 0x1f ;  /* 0x00001fffd2007589 */ /* 0x002e6800000e0000 */
        /* <DEDUP_REMOVED lines=28> */
[----:B------:R1:W-:Y:S01]  /*b000*/  UTMASTG.5D [UR32], [UR4] ;  /* 0x00000020040073b5 */ /* 0x0003e20008020000 */
[----:B------:R-:W-:-:S02]  /*b010*/  UMOV UR8, 0x1 ;  /* 0x0000000100087882 */ /* 0x000fc40000000000 */
[----:B------:R-:W-:Y:S02]  /*b020*/  UPRMT UR7, URZ, 0x654, UR6 ;  /* 0x000006543f077896 */ /* 0x000fe40008000006 */
[----:B------:R-:W-:Y:S01]  /*b030*/  UPRMT UR6, UR8, 0x654, UR6 ;  /* 0x0000065408067896 */ /* 0x000fe20008000006 */
[----:B------:R0:W-:Y:S01]  /*b040*/  UTMACMDFLUSH ;  /* 0x00000000000079b7 */ /* 0x0001e20000000000 */
[----:B------:R-:W-:-:S05]  /*b050*/  DEPBAR.LE SB0, 0x0 ;  /* 0x000080000000791a */ /* 0x000fca0000000000 */
[----:B------:R-:W-:Y:S02]  /*b060*/  SYNCS.ARRIVE.TRANS64.RED.A1T0 RZ, [UR7], RZ ;  /* 0x000000ffffff79a7 */ /* 0x000fe40008100407 */
[----:B-1----:R-:W-:Y:S03]  /*b070*/  SYNCS.ARRIVE.TRANS64.RED.A1T0 RZ, [UR6], RZ ;  /* 0x000000ffffff79a7 */ /* 0x002fe60008100406 */
.L_x_3003:
[----:B------:R-:W-:Y:S05]  /*b080*/  BSYNC B0 ;  /* 0x0000000000007941 */ /* 0x000fea0003800000 */
.L_x_3002:
[----:B------:R-:W1:Y:S01]  /*b090*/  LDC R0, c[0x0][0xda4] ;  /* 0x00036900ff007b82 */ /* 0x000e620000000800 */
[----:B------:R-:W-:Y:S01]  /*b0a0*/  R2UR UR5, R204 ;  /* 0x00000000cc0572ca */ /* 0x000fe200000e0000 */
[----:B------:R-:W-:Y:S01]  /*b0b0*/  UIADD3 UR38, UR38, 0x1, URZ ;  /* 0x0000000126267890 */ /* 0x000fe2000fffe03f */
[----:B------:R-:W-:-:S03]  /*b0c0*/  VIADD R205, R205, 0x1 ;  /* 0x00000001cdcd7836 */ /* 0x000fc60000000000 */
[----:B------:R-:W-:-:S04]  /*b0d0*/  UISETP.NE.AND UP0, UPT, UR38, 0x2, UPT ;  /* 0x000000022600788c */ /* 0x000fc8000bf05270 */
[----:B------:R-:W-:Y:S02]  /*b0e0*/  USEL UR4, URZ, 0x1, UP0 ;  /* 0x000000013f047887 */ /* 0x000fe40008000000 */
[----:B------:R-:W-:Y:S02]  /*b0f0*/  USEL UR38, UR38, URZ, UP0 ;  /* 0x0000003f26267287 */ /* 0x000fe40008000000 */
[----:B------:R-:W-:Y:S01]  /*b100*/  ULOP3.LUT UR61, UR61, UR4, URZ, 0x3c, !UPT ;  /* 0x000000043d3d7292 */ /* 0x000fe2000f8e3c3f */
[----:B-1----:R-:W-:-:S13]  /*b110*/  ISETP.LE.AND P0, PT, R0, UR5, PT ;  /* 0x0000000500007c0c */ /* 0x002fda000bf03270 */
[----:B------:R-:W-:Y:S05]  /*b120*/  @!P0 BRA `(.L_x_3004) ;  /* 0xffffff6000648947 */ /* 0x000fea000383ffff */
[----:B------:R-:W-:Y:S05]  /*b130*/  EXIT ;  /* 0x000000000000794d */ /* 0x000fea0003800000 */
.L_x_2976:
        /* <DEDUP_REMOVED lines=14> */
[----:B------:R-:W1:Y:S01]  /*b220*/  S2R R4, SR_TID.X ;  /* 0x0000000000047919 */ /* 0x000e620000002100 */
[----:B------:R-:W3:Y:S01]  /*b230*/  S2UR UR4, SR_CTAID.X ;  /* 0x00000000000479c3 */ /* 0x000ee20000002500 */
[----:B------:R-:W-:Y:S02]  /*b240*/  LOP3.LUT R19, R19, 0xfffffffd, RZ, 0xc0, !PT ;  /* 0xfffffffd13137812 */ /* 0x000fe400078ec0ff */
[----:B-1----:R-:W-:-:S05]  /*b250*/  LOP3.LUT P0, R0, R4, 0x1f, RZ, 0xc0, !PT ;  /* 0x0000001f04007812 */ /* 0x002fca000780c0ff */
[----:B------:R3:W-:Y:S02]  /*b260*/  STL [R1+0x28], R0 ;  /* 0x0000280001007387 */ /* 0x0007e40000100800 */
[----:B---3--:R-:W-:-:S05]  /*b270*/  IMAD.U32 R0, RZ, RZ, UR4 ;  /* 0x00000004ff007e24 */ /* 0x008fca000f8e00ff */
[----:B------:R2:W-:Y:S01]  /*b280*/  STL [R1+0x18], R0 ;  /* 0x0000180001007387 */ /* 0x0005e20000100800 */
[----:B------:R-:W-:-:S04]  /*b290*/  LOP3.LUT P1, RZ, R4, 0x7f, RZ, 0xc0, !PT ;  /* 0x0000007f04ff7812 */ /* 0x000fc8000782c0ff */
[----:B------:R-:W-:Y:S01]  /*b2a0*/  PLOP3.LUT P0, PT, P0, P1, PT, 0x8a, 0x0 ;  /* 0x000000000000781c */ /* 0x000fe20000703172 */
[----:B------:R-:W-:-:S08]  /*b2b0*/  IMAD.MOV.U32 R16, RZ, RZ, RZ ;  /* 0x000000ffff107224 */ /* 0x000fd000078e00ff */
[----:B------:R-:W-:-:S04]  /*b2c0*/  @P1 LOP3.LUT R19, R19, 0x2, RZ, 0xfc, !PT ;  /* 0x0000000213131812 */ /* 0x000fc800078efcff */
[----:B------:R-:W-:Y:S01]  /*b2d0*/  LOP3.LUT R19, R19, 0xfffffffe, RZ, 0xc0, !PT ;  /* 0xfffffffe13137812 */ /* 0x000fe200078ec0ff */
[----:B------:R-:W-:-:S03]  /*b2e0*/  IMAD.MOV.U32 R17, RZ, RZ, 0x1 ;  /* 0x00000001ff117424 */ /* 0x000fc600078e00ff */
[----:B------:R-:W-:Y:S01]  /*b2f0*/  @P0 LOP3.LUT R19, R19, 0x1, RZ, 0xfc, !PT ;  /* 0x0000000113130812 */ /* 0x000fe200078efcff */
[----:B------:R-:W-:Y:S01]  /*b300*/  ULDC.64 UR36, c[0x0][0x198] ;  /* 0x0000660000247ab9 */ /* 0x000fe20000000a00 */
[----:B------:R-:W-:Y:S01]  /*b310*/  ULDC UR38, c[0x0][0xc] ;  /* 0x0000030000267ab9 */ /* 0x000fe20000000800 */
[----:B--2---:R-:W-:-:S05]  /*b320*/  LOP3.LUT R0, R3, 0x2, RZ, 0xfc, !PT ;  /* 0x0000000203007812 */ /* 0x004fca00078efcff */
[----:B------:R1:W-:Y:S04]  /*b330*/  STL [R1+0xc], R0 ;  /* 0x00000c0001007387 */ /* 0x0003e80000100800 */
[----:B------:R1:W-:Y:S02]  /*b340*/  STL [R1+0x24], RZ ;  /* 0x000024ff01007387 */ /* 0x0003e40000100800 */
.L_x_3057:
        /* <DEDUP_REMOVED lines=14> */
[----:B--2---:R-:W-:-:S04]  /*b430*/  @P0 IMAD.HI.U32 R2, R4, R2, RZ ;  /* 0x0000000204020227 */ /* 0x004fc800078e00ff */
[----:B------:R-:W-:Y:S01]  /*b440*/  IMAD.MOV.U32 R6, RZ, RZ, R4 ;  /* 0x000000ffff067224 */ /* 0x000fe200078e0004 */
[----:B----4-:R-:W-:Y:S01]  /*b450*/  @P0 SHF.R.U32.HI R6, RZ, R3, R2 ;  /* 0x00000003ff060219 */ /* 0x010fe20000011602 */
[----:B------:R-:W1:Y:S04]  /*b460*/  LDC R4, c[0x0][0x2e0] ;  /* 0x0000b800ff047b82 */ /* 0x000e680000000800 */
[----:B------:R-:W-:Y:S01]  /*b470*/  IMAD.MOV.U32 R7, RZ, RZ, R6 ;  /* 0x000000ffff077224 */ /* 0x000fe200078e0006 */
[----:B------:R2:W-:Y:S03]  /*b480*/  STL [R1+0x10], R6 ;  /* 0x0000100601007387 */ /* 0x0005e60000100800 */
[----:B------:R-:W4:Y:S01]  /*b490*/  @P1 LDC.64 R2, c[0x0][0xdb8] ;  /* 0x00036e00ff021b82 */ /* 0x000f220000000a00 */
[----:B-1----:R-:W-:-:S02]  /*b4a0*/  IMAD R9, R4, UR4, RZ ;  /* 0x0000000404097c24 */ /* 0x002fc4000f8e02ff */
[----:B----4-:R-:W-:-:S05]  /*b4b0*/  @P1 IMAD.HI.U32 R2, R6, R2, RZ ;  /* 0x0000000206021227 */ /* 0x010fca00078e00ff */
[----:B------:R-:W-:Y:S01]  /*b4c0*/  @P1 SHF.R.U32.HI R7, RZ, R3, R2 ;  /* 0x00000003ff071219 */ /* 0x000fe20000011602 */
[----:B------:R-:W-:Y:S01]  /*b4d0*/  VIADD R3, R9, 0x6f ;  /* 0x0000006f09037836 */ /* 0x000fe20000000000 */
[----:B------:R-:W-:-:S03]  /*b4e0*/  MOV R2, 0x400 ;  /* 0x0000040000027802 */ /* 0x000fc60000000f00 */
[----:B------:R2:W-:Y:S01]  /*b4f0*/  STL [R1], R7 ;  /* 0x0000000701007387 */ /* 0x0005e20000100800 */
[----:B---3--:R-:W-:Y:S01]  /*b500*/  LEA R8, R5, R2, 0x18 ;  /* 0x0000000205087211 */ /* 0x008fe200078ec0ff */
[----:B------:R-:W-:Y:S02]  /*b510*/  IMAD.MOV.U32 R2, RZ, RZ, RZ ;  /* 0x000000ffff027224 */ /* 0x000fe400078e00ff */
[----:B------:R2:W-:Y:S02]  /*b520*/  STL [R1+0x20], R9 ;  /* 0x0000200901007387 */ /* 0x0005e40000100800 */
[----:B------:R-:W-:Y:S02]  /*b530*/  VIADD R4, R8, 0x21400 ;  /* 0x0002140008047836 */ /* 0x000fe40000000000 */
[----:B------:R-:W-:Y:S01]  /*b540*/  IMAD.HI R2, R3, -0x6db6db6d, R2 ;  /* 0x9249249303027827 */ /* 0x000fe200078e0202 */
[----:B------:R2:W-:Y:S02]  /*b550*/  STL [R1+0x8], R8 ;  /* 0x0000080801007387 */ /* 0x0005e40000100800 */
[----:B------:R-:W-:Y:S01]  /*b560*/  LOP3.LUT P0, RZ, R4, 0x3ff, RZ, 0xc0, !PT ;  /* 0x000003ff04ff7812 */ /* 0x000fe2000780c0ff */
[----:B------:R-:W-:-:S04]  /*b570*/  IMAD.MOV R3, RZ, RZ, -R7 ;  /* 0x000000ffff037224 */ /* 0x000fc800078e0a07 */
[----:B------:R-:W-:Y:S01]  /*b580*/  IMAD R4, R0, R3, R6 ;  /* 0x0000000300047224 */ /* 0x000fe200078e0206 */
[----:B------:R-:W-:-:S04]  /*b590*/  SHF.R.U32.HI R3, RZ, 0x1f, R2 ;  /* 0x0000001fff037819 */ /* 0x000fc80000011602 */
[----:B------:R-:W-:Y:S01]  /*b5a0*/  LEA.HI.SX32 R0, R2, R3, 0x1a ;  /* 0x0000000302007211 */ /* 0x000fe200078fd2ff */
[----:B------:R2:W-:Y:S04]  /*b5b0*/  STL [R1+0x4], R4 ;  /* 0x0000040401007387 */ /* 0x0005e80000100800 */
[----:B------:R2:W-:Y:S01]  /*b5c0*/  STL [R1+0x14], R0 ;  /* 0x0000140001007387 */ /* 0x0005e20000100800 */
[----:B------:R-:W-:Y:S05]  /*b5d0*/  @!P0 BRA `(.L_x_3006) ;  /* 0x0000000000408947 */ /* 0x000fea0003800000 */
[----:B------:R-:W-:Y:S01]  /*b5e0*/  MOV R2, 0x0 ;  /* 0x0000000000027802 */ /* 0x000fe20000000f00 */
[----:B------:R-:W-:Y:S01]  /*b5f0*/  ULDC.64 UR6, c[0x4][0x1b8] ;  /* 0x01006e0000067ab9 */ /* 0x000fe20000000a00 */
[----:B------:R-:W-:Y:S01]  /*b600*/  ULDC.64 UR8, c[0x4][0x1c0] ;  /* 0x0100700000087ab9 */ /* 0x000fe20000000a00 */
[----:B------:R-:W-:Y:S01]  /*b610*/  ULDC.64 UR4, c[0x4][0xd0] ;  /* 0x0100340000047ab9 */ /* 0x000fe20000000a00 */
[----:B--2---:R-:W-:Y:S02]  /*b620*/  IMAD.U32 R4, RZ, RZ, UR6 ;  /* 0x00000006ff047e24 */ /* 0x004fe4000f8e00ff */
[----:B------:R-:W1:Y:S01]  /*b630*/  LDC.64 R2, c[0x4][R2] ;  /* 0x0100000002027b82 */ /* 0x000e620000000a00 */
        /* <DEDUP_REMOVED lines=9> */
[----:B-1----:R-:W-:Y:S05]  /*b6d0*/  CALL.ABS.NOINC R2 ;  /* 0x0000000002007343 */ /* 0x002fea0003c00000 */
.L_x_3006:
        /* <DEDUP_REMOVED lines=12> */
[----:B------:R-:W-:-:S02]  /*b7a0*/  IMAD.U32 R7, RZ, RZ, UR9 ;  /* 0x00000009ff077e24 */ /* 0x000fc4000f8e00ff */
[----:B------:R-:W-:Y:S02]  /*b7b0*/  IMAD.U32 R10, RZ, RZ, UR4 ;  /* 0x00000004ff0a7e24 */ /* 0x000fe4000f8e00ff */
[----:B------:R-:W-:Y:S02]  /*b7c0*/  IMAD.U32 R11, RZ, RZ, UR5 ;  /* 0x00000005ff0b7e24 */ /* 0x000fe4000f8e00ff */
[----:B------:R-:W-:Y:S02]  /*b7d0*/  IMAD.MOV.U32 R8, RZ, RZ, 0x70 ;  /* 0x00000070ff087424 */ /* 0x000fe400078e00ff */
[----:B------:R-:W-:Y:S02]  /*b7e0*/  IMAD.MOV.U32 R12, RZ, RZ, 0x1 ;  /* 0x00000001ff0c7424 */ /* 0x000fe400078e00ff */
[----:B-1----:R-:W-:-:S07]  /*b7f0*/  IMAD.MOV.U32 R13, RZ, RZ, RZ ;  /* 0x000000ffff0d7224 */ /* 0x002fce00078e00ff */
[----:B------:R-:W-:-:S07]  /*b800*/  LEPC R20, `(.L_x_3008) ;  /* 0x000000001014794e */ /* 0x000fce0000000000 */
[----:B--2---:R-:W-:Y:S05]  /*b810*/  CALL.ABS.NOINC R2 ;  /* 0x0000000002007343 */ /* 0x004fea0003c00000 */
.L_x_3008:
        /* <DEDUP_REMOVED lines=16> */
.L_x_3007:
[----:B------:R-:W2:Y:S01]  /*b920*/  LDL R8, [R1+0x4] ;  /* 0x0000040001087983 */ /* 0x000ea20000100800 */
[----:B------:R-:W1:Y:S01]  /*b930*/  LDC R0, c[0x0][0x428] ;  /* 0x00010a00ff007b82 */ /* 0x000e620000000800 */
[----:B------:R-:W-:Y:S02]  /*b940*/  ULDC.64 UR4, c[0x0][0x9f8] ;  /* 0x00027e0000047ab9 */ /* 0x000fe40000000a00 */
[----:B------:R-:W3:Y:S04]  /*b950*/  LDL R6, [R1] ;  /* 0x0000000001067983 */ /* 0x000ee80000100800 */
[----:B------:R-:W4:Y:S01]  /*b960*/  LDL R7, [R1+0x28] ;  /* 0x0000280001077983 */ /* 0x000f220000100800 */
[----:B-1----:R-:W-:-:S03]  /*b970*/  ISETP.NE.AND P1, PT, R0, 0x1, PT ;  /* 0x000000010000780c */ /* 0x002fc60003f25270 */
[----:B------:R-:W4:Y:S01]  /*b980*/  LDL.LU R5, [R1+0x10] ;  /* 0x0000100001057983 */ /* 0x000f220000300800 */
[----:B------:R-:W-:Y:S01]  /*b990*/  ISETP.NE.U32.AND P0, PT, RZ, UR4, PT ;  /* 0x00000004ff007c0c */ /* 0x000fe2000bf05070 */
[----:B------:R-:W-:Y:S01]  /*b9a0*/  ULDC.64 UR6, c[0x0][0x208] ;  /* 0x0000820000067ab9 */ /* 0x000fe20000000a00 */
[----:B------:R-:W-:Y:S01]  /*b9b0*/  ULDC UR4, c[0x0][0xda8] ;  /* 0x00036a0000047ab9 */ /* 0x000fe20000000800 */
[----:B------:R-:W4:Y:S01]  /*b9c0*/  LDL R4, [R1+0x18] ;  /* 0x0000180001047983 */ /* 0x000f220000100800 */
[----:B------:R-:W-:-:S05]  /*b9d0*/  ISETP.NE.AND.EX P0, PT, RZ, UR5, PT, P0 ;  /* 0x00000005ff007c0c */ /* 0x000fca000bf05300 */
[----:B------:R-:W2:Y:S08]  /*b9e0*/  @P1 LDC R2, c[0x0][0x42c] ;  /* 0x00010b00ff021b82 */ /* 0x000eb00000000800 */
[----:B------:R-:W1:Y:S01]  /*b9f0*/  @P1 LDC R3, c[0x0][0x430] ;  /* 0x00010c00ff031b82 */ /* 0x000e620000000800 */
[----:B--2---:R-:W-:-:S04]  /*ba00*/  @P1 IMAD.HI.U32 R2, R8, R2, RZ ;  /* 0x0000000208021227 */ /* 0x004fc800078e00ff */
[----:B------:R-:W-:Y:S01]  /*ba10*/  IMAD.MOV.U32 R0, RZ, RZ, R8 ;  /* 0x000000ffff007224 */ /* 0x000fe200078e0008 */
[----:B-1----:R-:W-:Y:S02]  /*ba20*/  @P1 SHF.R.U32.HI R0, RZ, R3, R2 ;  /* 0x00000003ff001219 */ /* 0x002fe40000011602 */
[----:B------:R-:W3:Y:S02]  /*ba30*/  @P0 LDC.64 R2, c[0x0][0x9f8] ;  /* 0x00027e00ff020b82 */ /* 0x000ee40000000a00 */
[----:B---3--:R-:W-:-:S05]  /*ba40*/  @P0 IMAD.WIDE R2, R6, 0x4, R2 ;  /* 0x0000000406020825 */ /* 0x008fca00078e0202 */
[----:B------:R1:W5:Y:S01]  /*ba50*/  @P0 LDG.E R6, desc[UR6][R2.64] ;  /* 0x0000000602060981 */ /* 0x000362000c1e1900 */
[----:B----4-:R-:W-:Y:S01]  /*ba60*/  ISETP.NE.AND P1, PT, R7, RZ, PT ;  /* 0x000000ff0700720c */ /* 0x010fe20003f25270 */
[----:B------:R-:W-:Y:S01]  /*ba70*/  IMAD.MOV R7, RZ, RZ, -R5 ;  /* 0x000000ffff077224 */ /* 0x000fe200078e0a05 */
[----:B------:R-:W2:Y:S02]  /*ba80*/  S2R R21, SR_CgaCtaId ;  /* 0x0000000000157919 */ /* 0x000ea40000008800 */
[----:B------:R-:W-:Y:S01]  /*ba90*/  PLOP3.LUT P2, PT, P1, PT, PT, 0x8, 0x0 ;  /* 0x000000000000781c */ /* 0x000fe20000f4e170 */
[----:B------:R-:W-:-:S04]  /*baa0*/  IMAD R7, R7, UR4, R4 ;  /* 0x0000000407077c24 */ /* 0x000fc8000f8e0204 */
[----:B------:R-:W-:-:S04]  /*bab0*/  IMAD.SHL.U32 R7, R7, 0x80, RZ ;  /* 0x0000008007077824 */ /* 0x000fc800078e00ff */
[----:B------:R-:W-:-:S05]  /*bac0*/  VOTEU.ALL UP1, P1 ;  /* 0x00000000003f7886 */ /* 0x000fca0000820000 */
[----:B------:R-:W-:-:S04]  /*bad0*/  @!UP1 UIADD3 UR8, UP0, UR36, 0x270, URZ ;  /* 0x0000027024089890 */ /* 0x000fc8000ff1e03f */
[----:B------:R-:W-:-:S03]  /*bae0*/  @!UP1 UIADD3.X UR9, URZ, UR37, URZ, UP0, !UPT ;  /* 0x000000253f099290 */ /* 0x000fc600087fe43f */
[----:B-1----:R-:W-:-:S09]  /*baf0*/  VOTEU.ALL UP0, P1 ;  /* 0x00000000003f7886 */ /* 0x002fd20000800000 */
.L_x_3009:
[----:B------:R-:W3:Y:S04]  /*bb00*/  LDL R3, [R1] ;  /* 0x0000000001037983 */ /* 0x000ee80000100800 */
[----:B------:R-:W4:Y:S01]  /*bb10*/  LDL R2, [R1+0x4] ;  /* 0x0000040001027983 */ /* 0x000f220000100800 */
[----:B------:R-:W-:Y:S01]  /*bb20*/  UMOV UR4, URZ ;  /* 0x0000003f00047c82 */ /* 0x000fe20008000000 */
[----:B------:R-:W-:Y:S02]  /*bb30*/  PLOP3.LUT P0, PT, P0, P2, PT, 0xa2, 0x0 ;  /* 0x000000000000781c */ /* 0x000fe40000705472 */
[----:B---3--:R-:W-:-:S08]  /*bb40*/  @P2 R2UR P0, UR7, R3 ;  /* 0x00000000030722ca */ /* 0x008fd00000000000 */
[----:B------:R-:W-:Y:S02]  /*bb50*/  PLOP3.LUT P0, PT, P0, P2, PT, 0xa2, 0x0 ;  /* 0x000000000000781c */ /* 0x000fe40000705472 */
[----:B----4-:R-:W-:-:S08]  /*bb60*/  @P2 R2UR.OR P0, UR6, R2 ;  /* 0x00000000020622ca */ /* 0x010fd00000100000 */
        /* <DEDUP_REMOVED lines=8> */
.L_x_3010:
[----:B------:R-:W3:Y:S04]  /*bbf0*/  LDL R3, [R1] ;  /* 0x0000000001037983 */ /* 0x000ee80000100800 */
[----:B------:R-:W4:Y:S01]  /*bc00*/  LDL R2, [R1+0x4] ;  /* 0x0000040001027983 */ /* 0x000f220000100800 */
        /* <DEDUP_REMOVED lines=12> */
.L_x_3011:
        /* <DEDUP_REMOVED lines=11> */
[----:B------:R-:W1:Y:S01]  /*bd80*/  LDC.64 R2, c[0x0][0x3f8] ;  /* 0x0000fe00ff027b82 */ /* 0x000e620000000a00 */
[----:B--2---:R-:W-:Y:S01]  /*bd90*/  LOP3.LUT R21, R21, 0x1, RZ, 0xc0, !PT ;  /* 0x0000000115157812 */ /* 0x004fe200078ec0ff */
[----:B------:R-:W-:-:S04]  /*bda0*/  UMOV UR4, 0xffffffff ;  /* 0xffffffff00047882 */ /* 0x000fc80000000000 */
[C---:B------:R-:W-:Y:S02]  /*bdb0*/  IMAD R20, R21.reuse, 0x38, RZ ;  /* 0x0000003815147824 */ /* 0x040fe400078e02ff */
[----:B------:R-:W-:Y:S01]  /*bdc0*/  IMAD R21, R21, 0xe00, RZ ;  /* 0x00000e0015157824 */ /* 0x000fe200078e02ff */
[----:B-1----:R-:W-:-:S04]  /*bdd0*/  ISETP.NE.U32.AND P0, PT, R2, RZ, PT ;  /* 0x000000ff0200720c */ /* 0x002fc80003f05070 */
[----:B------:R-:W-:-:S04]  /*bde0*/  ISETP.NE.AND.EX P0, PT, R3, RZ, PT, P0 ;  /* 0x000000ff0300720c */ /* 0x000fc80003f05300 */
[----:B-----5:R-:W-:Y:S01]  /*bdf0*/  SEL R5, R6, RZ, !P0 ;  /* 0x000000ff06057207 */ /* 0x020fe20004000000 */
[----:B------:R-:W-:Y:S08]  /*be00*/  BRA.DIV UR4, `(.L_x_3012) ;  /* 0x0000002a04c07947 */ /* 0x000ff0000b800000 */
.L_x_3073:
[----:B------:R-:W2:Y:S01]  /*be10*/  LDL R8, [R1+0x14] ;  /* 0x0000140001087983 */ /* 0x000ea20000100800 */
[----:B------:R-:W-:Y:S01]  /*be20*/  UMOV UR4, 0xffffffff ;  /* 0xffffffff00047882 */ /* 0x000fe20000000000 */
[--C-:B------:R-:W-:Y:S01]  /*be30*/  SHF.R.S32.HI R12, RZ, 0x1f, R6.reuse ;  /* 0x0000001fff0c7819 */ /* 0x100fe20000011406 */
[----:B------:R-:W-:Y:S02]  /*be40*/  IMAD.MOV.U32 R4, RZ, RZ, R6 ;  /* 0x000000ffff047224 */ /* 0x000fe400078e0006 */
[----:B--2---:R-:W-:Y:S01]  /*be50*/  VIADD R8, R8, 0xffffffff ;  /* 0xffffffff08087836 */ /* 0x004fe20000000000 */
[----:B------:R-:W-:Y:S06]  /*be60*/  BRA.DIV UR4, `(.L_x_3013) ;  /* 0x0000002a04dc7947 */ /* 0x000fec000b800000 */
[----:B------:R-:W-:-:S13]  /*be70*/  ELECT P6, URZ, PT ;  /* 0x00000000003f782f */ /* 0x000fda00038c0000 */
.L_x_3076:
[----:B------:R-:W-:Y:S05]  /*be80*/  @!P6 BRA `(.L_x_3014) ;  /* 0x000000040028e947 */ /* 0x000fea0003800000 */
        /* <DEDUP_REMOVED lines=21> */
.L_x_3015:
[----:B------:R-:W2:Y:S01]  /*bfe0*/  S2R R9, SR_CgaCtaId ;  /* 0x0000000000097919 */ /* 0x000ea20000008800 */
[----:B------:R-:W-:-:S04]  /*bff0*/  MOV R5, 0x400 ;  /* 0x0000040000057802 */ /* 0x000fc80000000f00 */
[----:B--2---:R-:W-:Y:S02]  /*c000*/  LEA R5, R9, R5, 0x18 ;  /* 0x0000000509057211 */ /* 0x004fe400078ec0ff */
[----:B------:R-:W-:-:S03]  /*c010*/  SHF.L.U32 R9, R17, 0x1f, RZ ;  /* 0x0000001f11097819 */ /* 0x000fc600000006ff */
[----:B------:R-:W-:-:S04]  /*c020*/  IMAD R5, R16, 0x8, R5 ;  /* 0x0000000810057824 */ /* 0x000fc800078e0205 */
[----:B------:R-:W2:Y:S02]  /*c030*/  SYNCS.PHASECHK.TRANS64.TRYWAIT P1, [R5+URZ+0x36840], R9 ;  /* 0x03684009050075a7 */ /* 0x000ea4000802017f */
[----:B--2---:R-:W-:Y:S05]  /*c040*/  @!P1 BRA `(.L_x_3016) ;  /* 0x0000002800849947 */ /* 0x004fea0003800000 */
.L_x_3077:
[----:B------:R-:W3:Y:S01]  /*c050*/  LDL R10, [R1+0xc] ;  /* 0x00000c00010a7983 */ /* 0x000ee20000100800 */
[----:B------:R-:W4:Y:S02]  /*c060*/  S2R R11, SR_TID.X ;  /* 0x00000000000b7919 */ /* 0x000f240000002100 */
[----:B----4-:R-:W-:-:S13]  /*c070*/  LOP3.LUT P1, RZ, R11, 0x7f, RZ, 0xc0, !PT ;  /* 0x0000007f0bff7812 */ /* 0x010fda000782c0ff */
[----:B--2---:R-:W-:-:S04]  /*c080*/  @!P1 IMAD.MOV.U32 R9, RZ, RZ, 0xa800 ;  /* 0x0000a800ff099424 */ /* 0x004fc800078e00ff */
[----:B------:R3:W-:Y:S02]  /*c090*/  @!P1 SYNCS.ARRIVE.TRANS64 RZ, [R5+URZ+0x36830], R9 ;  /* 0x0368300905ff99a7 */ /* 0x0007e4000800003f */
[----:B---3--:R-:W-:-:S04]  /*c0a0*/  PRMT R9, R10, 0x9910, RZ ;  /* 0x000099100a097816 */ /* 0x008fc800000000ff */
[----:B------:R-:W-:-:S13]  /*c0b0*/  ISETP.NE.AND P1, PT, R9, 0x2, PT ;  /* 0x000000020900780c */ /* 0x000fda0003f25270 */
[----:B------:R-:W-:Y:S05]  /*c0c0*/  @P1 BRA `(.L_x_3017) ;  /* 0x0000000000041947 */ /* 0x000fea0003800000 */
[----:B------:R-:W-:Y:S01]  /*c0d0*/  BPT.TRAP 0x1 ;  /* 0x000000040000795c */ /* 0x000fe20000300000 */
.L_x_3017:
[----:B------:R-:W-:-:S13]  /*c0e0*/  LOP3.LUT P1, RZ, R19, 0x1, RZ, 0xc0, !PT ;  /* 0x0000000113ff7812 */ /* 0x000fda000782c0ff */
[----:B------:R-:W-:Y:S05]  /*c0f0*/  @P1 BRA `(.L_x_3018) ;  /* 0x0000000000041947 */ /* 0x000fea0003800000 */
[----:B------:R-:W-:Y:S01]  /*c100*/  BPT.TRAP 0x1 ;  /* 0x000000040000795c */ /* 0x000fe20000300000 */
.L_x_3018:
[----:B------:R-:W2:Y:S01]  /*c110*/  S2R R10, SR_CgaCtaId ;  /* 0x00000000000a7919 */ /* 0x000ea20000008800 */
        /* <DEDUP_REMOVED lines=12> */
[----:B------:R-:W-:-:S03]  /*c1e0*/  UMOV UR16, 0x40 ;  /* 0x0000004000107882 */ /* 0x000fc60000000000 */
[----:B------:R-:W-:-:S04]  /*c1f0*/  UIADD3 UR9, UR9, 0x36830, URZ ;  /* 0x0003683009097890 */ /* 0x000fc8000fffe03f */
[----:B------:R-:W-:Y:S02]  /*c200*/  UIMAD UR11, UR11, 0x70, UR5 ;  /* 0x000000700b0b78a4 */ /* 0x000fe4000f8e0205 */
[----:B------:R-:W-:Y:S01]  /*c210*/  UIADD3.X UR5, URZ, UR37, URZ, UP0, !UPT ;  /* 0x000000253f057290 */ /* 0x000fe200087fe43f */
[----:B--2---:R-:W-:-:S05]  /*c220*/  LEA R9, R10, R9, 0x18 ;  /* 0x000000090a097211 */ /* 0x004fca00078ec0ff */
[----:B------:R-:W-:-:S05]  /*c230*/  IMAD R5, R5, 0x2, R9 ;  /* 0x0000000205057824 */ /* 0x000fca00078e0209 */
[----:B------:R-:W-:Y:S01]  /*c240*/  R2UR UR8, R5 ;  /* 0x00000000050872ca */ /* 0x000fe200000e0000 */
[----:B------:R-:W-:-:S12]  /*c250*/  IMAD.MOV.U32 R5, RZ, RZ, R6 ;  /* 0x000000ffff057224 */ /* 0x000fd800078e0006 */
[----:B------:R-:W-:Y:S02]  /*c260*/  UIADD3 UR14, UR8, 0x21400, URZ ;  /* 0x00021400080e7890 */ /* 0x000fe4000fffe03f */
[----:B------:R-:W-:Y:S02]  /*c270*/  UIADD3 UR15, UR8, 0x24c00, URZ ;  /* 0x00024c00080f7890 */ /* 0x000fe4000fffe03f */
[----:B------:R-:W-:-:S03]  /*c280*/  UIADD3 UR17, UR8, 0x28400, URZ ;  /* 0x0002840008117890 */ /* 0x000fc6000fffe03f */
[----:B------:R-:W-:Y:S01]  /*c290*/  UMOV UR8, UR14 ;  /* 0x0000000e00087c82 */ /* 0x000fe20008000000 */
[----:B------:R-:W-:Y:S01]  /*c2a0*/  UMOV UR14, 0x80 ;  /* 0x00000080000e7882 */ /* 0x000fe20000000000 */
[----:B------:R2:W-:Y:S02]  /*c2b0*/  UTMALDG.4D.MULTICAST [UR8], [UR4], UR18, desc[UR6] ;  /* 0x00000608040073b4 */ /* 0x0005e40008019812 */
[----:B--2---:R-:W-:Y:S01]  /*c2c0*/  UMOV UR8, UR15 ;  /* 0x0000000f00087c82 */ /* 0x004fe20008000000 */
[----:B------:R-:W-:Y:S02]  /*c2d0*/  UMOV UR10, UR16 ;  /* 0x00000010000a7c82 */ /* 0x000fe40008000000 */
[----:B------:R2:W-:Y:S02]  /*c2e0*/  UTMALDG.4D.MULTICAST [UR8], [UR4], UR18, desc[UR6] ;  /* 0x00000608040073b4 */ /* 0x0005e40008019812 */
[----:B--2---:R-:W-:Y:S01]  /*c2f0*/  UMOV UR8, UR17 ;  /* 0x0000001100087c82 */ /* 0x004fe20008000000 */
[----:B------:R-:W-:-:S02]  /*c300*/  UMOV UR10, UR14 ;  /* 0x0000000e000a7c82 */ /* 0x000fc40008000000 */
[----:B------:R2:W-:Y:S02]  /*c310*/  UTMALDG.4D.MULTICAST [UR8], [UR4], UR18, desc[UR6] ;  /* 0x00000608040073b4 */ /* 0x0005e40008019812 */
[----:B--2---:R-:W-:Y:S01]  /*c320*/  NOP ;  /* 0x0000000000007918 */ /* 0x004fe20000000000 */
.L_x_3014:
[----:B-1----:R-:W2:Y:S04]  /*c330*/  LDL.LU R15, [R1] ;  /* 0x00000000010f7983 */ /* 0x002ea80000300800 */
[----:B------:R-:W3:Y:S04]  /*c340*/  LDL.LU R14, [R1+0x4] ;  /* 0x00000400010e7983 */ /* 0x000ee80000300800 */
[----:B------:R-:W4:Y:S01]  /*c350*/  LDL R13, [R1+0x24] ;  /* 0x00002400010d7983 */ /* 0x000f220000100800 */
[----:B------:R-:W-:-:S03]  /*c360*/  MOV R10, 0x400 ;  /* 0x00000400000a7802 */ /* 0x000fc60000000f00 */
[----:B------:R-:W5:Y:S01]  /*c370*/  LDL.LU R9, [R1+0x20] ;  /* 0x0000200001097983 */ /* 0x000f620000300800 */
[----:B------:R-:W1:Y:S01]  /*c380*/  S2R R11, SR_CgaCtaId ;  /* 0x00000000000b7919 */ /* 0x000e620000008800 */
[----:B------:R-:W-:Y:S05]  /*c390*/  WARPSYNC.ALL ;  /* 0x0000000000007948 */ /* 0x000fea0003800000 */
[----:B------:R-:W-:-:S13]  /*c3a0*/  ELECT P1, URZ, PT ;  /* 0x00000000003f782f */ /* 0x000fda0003820000 */
[----:B------:R-:W-:Y:S01]  /*c3b0*/  @P1 R2UR UR11, R7 ;  /* 0x00000000070b12ca */ /* 0x000fe200000e0000 */
[----:B------:R-:W-:-:S04]  /*c3c0*/  UIADD3 UR4, UP0, UR36, 0x270, URZ ;  /* 0x0000027024047890 */ /* 0x000fc8000ff1e03f */
        /* <DEDUP_REMOVED lines=21> */
[C---:B---3--:R-:W-:Y:S02]  /*c520*/  @P1 R2UR UR12, R14.reuse ;  /* 0x000000000e0c12ca */ /* 0x048fe400000e0000 */
[----:B------:R-:W-:Y:S02]  /*c530*/  @P1 R2UR UR21, R15 ;  /* 0x000000000f1512ca */ /* 0x000fe400000e0000 */
[----:B------:R-:W-:Y:S02]  /*c540*/  @P1 R2UR UR20, R14 ;  /* 0x000000000e1412ca */ /* 0x000fe400000e0000 */
[----:B----4-:R-:W-:-:S07]  /*c550*/  LOP3.LUT R6, R13, 0x1, RZ, 0xc, !PT ;  /* 0x000000010d067812 */ /* 0x010fce00078e0cff */
[----:B------:R1:W-:Y:S01]  /*c560*/  UTMALDG.4D [UR8], [UR4], desc[UR6] ;  /* 0x00000608040075b4 */ /* 0x0003e20008019000 */
[----:B------:R-:W-:-:S03]  /*c570*/  SHF.L.U32 R6, R6, 0x1f, RZ ;  /* 0x0000001f06067819 */ /* 0x000fc600000006ff */
        /* <DEDUP_REMOVED lines=8> */
[----:B-----5:R-:W-:Y:S01]  /*c600*/  ISETP.GE.AND P2, PT, R9, 0x71, PT ;  /* 0x000000710900780c */ /* 0x020fe20003f46270 */
[----:B-12---:R-:W-:-:S12]  /*c610*/  @!P1 BRA `(.L_x_3020) ;  /* 0x0000002400249947 */ /* 0x006fd80003800000 */
.L_x_3078:
[----:B------:R-:W-:Y:S05]  /*c620*/  BSYNC B0 ;  /* 0x0000000000007941 */ /* 0x000fea0003800000 */
.L_x_3019:
        /* <DEDUP_REMOVED lines=28> */
[----:B------:R-:W-:-:S04]  /*c7f0*/  IMAD.MOV R10, RZ, RZ, -R7 ;  /* 0x000000ffff0a7224 */ /* 0x000fc800078e0a07 */
        /* <DEDUP_REMOVED lines=9> */
.L_x_3025:
[----:B-1----:R-:W1:Y:S01]  /*c890*/  S2R R3, SR_CgaCtaId ;  /* 0x0000000000037919 */ /* 0x002e620000008800 */
[----:B------:R-:W-:-:S04]  /*c8a0*/  MOV R2, 0x400 ;  /* 0x0000040000027802 */ /* 0x000fc80000000f00 */
[----:B-1----:R-:W-:Y:S02]  /*c8b0*/  LEA R2, R3, R2, 0x18 ;  /* 0x0000000203027211 */ /* 0x002fe400078ec0ff */
[----:B------:R-:W-:-:S03]  /*c8c0*/  SHF.L.U32 R3, R14, 0x1f, RZ ;  /* 0x0000001f0e037819 */ /* 0x000fc600000006ff */
[----:B------:R-:W-:-:S04]  /*c8d0*/  IMAD R2, R9, 0x8, R2 ;  /* 0x0000000809027824 */ /* 0x000fc800078e0202 */
[----:B------:R-:W1:Y:S02]  /*c8e0*/  SYNCS.PHASECHK.TRANS64.TRYWAIT P1, [R2+URZ+0x36840], R3 ;  /* 0x03684003020075a7 */ /* 0x000e64000802017f */
[----:B-1----:R-:W-:Y:S05]  /*c8f0*/  @!P1 BRA `(.L_x_3026) ;  /* 0x00000020008c9947 */ /* 0x002fea0003800000 */
.L_x_3079:
[----:B------:R-:W2:Y:S01]  /*c900*/  LDL R10, [R1+0xc] ;  /* 0x00000c00010a7983 */ /* 0x000ea20000100800 */
[----:B------:R-:W3:Y:S02]  /*c910*/  S2R R11, SR_TID.X ;  /* 0x00000000000b7919 */ /* 0x000ee40000002100 */
[----:B---3--:R-:W-:-:S13]  /*c920*/  LOP3.LUT P1, RZ, R11, 0x7f, RZ, 0xc0, !PT ;  /* 0x0000007f0bff7812 */ /* 0x008fda000782c0ff */
[----:B-1----:R-:W-:-:S04]  /*c930*/  @!P1 IMAD.MOV.U32 R3, RZ, RZ, 0xa800 ;  /* 0x0000a800ff039424 */ /* 0x002fc800078e00ff */
[----:B------:R2:W-:Y:S02]  /*c940*/  @!P1 SYNCS.ARRIVE.TRANS64 RZ, [R2+URZ+0x36830], R3 ;  /* 0x0368300302ff99a7 */ /* 0x0005e4000800003f */
[----:B--2---:R-:W-:-:S04]  /*c950*/  PRMT R3, R10, 0x9910, RZ ;  /* 0x000099100a037816 */ /* 0x004fc800000000ff */
[----:B------:R-:W-:-:S13]  /*c960*/  ISETP.NE.AND P2, PT, R3, 0x2, PT ;  /* 0x000000020300780c */ /* 0x000fda0003f45270 */
[----:B------:R-:W-:Y:S05]  /*c970*/  @P2 BRA `(.L_x_3027) ;  /* 0x0000000000042947 */ /* 0x000fea0003800000 */
[----:B------:R-:W-:Y:S01]  /*c980*/  BPT.TRAP 0x1 ;  /* 0x000000040000795c */ /* 0x000fe20000300000 */
.L_x_3027:
[----:B------:R-:W-:-:S13]  /*c990*/  LOP3.LUT P1, RZ, R19, 0x1, RZ, 0xc0, !PT ;  /* 0x0000000113ff7812 */ /* 0x000fda000782c0ff */
[----:B------:R-:W-:Y:S05]  /*c9a0*/  @P1 BRA `(.L_x_3028) ;  /* 0x0000000000041947 */ /* 0x000fea0003800000 */
[----:B------:R-:W-:Y:S01]  /*c9b0*/  BPT.TRAP 0x1 ;  /* 0x000000040000795c */ /* 0x000fe20000300000 */
.L_x_3028:
        /* <DEDUP_REMOVED lines=25> */
[----:B------:R-:W-:-:S03]  /*cb50*/  UIADD3 UR16, UR8, 0x28400, URZ ;  /* 0x0002840008107890 */ /* 0x000fc6000fffe03f */
[----:B------:R-:W-:Y:S02]  /*cb60*/  UMOV UR8, UR14 ;  /* 0x0000000e00087c82 */ /* 0x000fe40008000000 */
        /* <DEDUP_REMOVED lines=9> */
.L_x_3080:
[----:B------:R-:W2:Y:S02]  /*cc00*/  S2R R10, SR_TID.X ;  /* 0x00000000000a7919 */ /* 0x000ea40000002100 */
[----:B--2---:R-:W-:-:S13]  /*cc10*/  LOP3.LUT P1, RZ, R10, 0x7f, RZ, 0xc0, !PT ;  /* 0x0000007f0aff7812 */ /* 0x004fda000782c0ff */
[----:B-1----:R-:W-:-:S04]  /*cc20*/  @!P1 IMAD.MOV.U32 R3, RZ, RZ, 0xa800 ;  /* 0x0000a800ff039424 */ /* 0x002fc800078e00ff */
[----:B------:R1:W-:Y:S01]  /*cc30*/  @!P1 SYNCS.ARRIVE.TRANS64 RZ, [R2+URZ+0x36850], R3 ;  /* 0x0368500302ff99a7 */ /* 0x0003e2000800003f */
[----:B------:R-:W-:Y:S05]  /*cc40*/  @P2 BRA `(.L_x_3030) ;  /* 0x0000000000042947 */ /* 0x000fea0003800000 */
[----:B------:R-:W-:Y:S01]  /*cc50*/  BPT.TRAP 0x1 ;  /* 0x000000040000795c */ /* 0x000fe20000300000 */
.L_x_3030:
[----:B------:R-:W-:-:S13]  /*cc60*/  LOP3.LUT P1, RZ, R19, 0x1, RZ, 0xc0, !PT ;  /* 0x0000000113ff7812 */ /* 0x000fda000782c0ff */
[----:B------:R-:W-:Y:S05]  /*cc70*/  @P1 BRA `(.L_x_3031) ;  /* 0x0000000000041947 */ /* 0x000fea0003800000 */
[----:B------:R-:W-:Y:S01]  /*cc80*/  BPT.TRAP 0x1 ;  /* 0x000000040000795c */ /* 0x000fe20000300000 */
.L_x_3031:
[----:B------:R-:W2:Y:S01]  /*cc90*/  S2R R11, SR_CgaCtaId ;  /* 0x00000000000b7919 */ /* 0x000ea20000008800 */
[----:B------:R-:W-:Y:S01]  /*cca0*/  MOV R10, 0x400 ;  /* 0x00000400000a7802 */ /* 0x000fe20000000f00 */
[----:B-1----:R-:W-:Y:S01]  /*ccb0*/  IMAD R3, R16, 0x5400, R21 ;  /* 0x0000540010037824 */ /* 0x002fe200078e0215 */
[----:B------:R-:W-:Y:S01]  /*ccc0*/  R2UR UR11, R18 ;  /* 0x00000000120b72ca */ /* 0x000fe200000e0000 */
[----:B------:R-:W-:Y:S01]  /*ccd0*/  UIADD3 UR4, UP0, UR36, 0x470, URZ ;  /* 0x0000047024047890 */ /* 0x000fe2000ff1e03f */
[----:B------:R-:W-:Y:S01]  /*cce0*/  R2UR UR5, R20 ;  /* 0x00000000140572ca */ /* 0x000fe200000e0000 */
[----:B------:R-:W-:Y:S01]  /*ccf0*/  UMOV UR10, URZ ;  /* 0x0000003f000a7c82 */ /* 0x000fe20008000000 */
[----:B------:R-:W-:Y:S01]  /*cd00*/  R2UR UR9, R2 ;  /* 0x00000000020972ca */ /* 0x000fe200000e0000 */
[----:B------:R-:W-:Y:S01]  /*cd10*/  UMOV UR17, 0x30000 ;  /* 0x0003000000117882 */ /* 0x000fe20000000000 */
[----:B------:R-:W-:Y:S01]  /*cd20*/  R2UR UR13, R5 ;  /* 0x00000000050d72ca */ /* 0x000fe200000e0000 */
[----:B------:R-:W-:Y:S01]  /*cd30*/  UMOV UR6, 0x0 ;  /* 0x0000000000067882 */ /* 0x000fe20000000000 */
[----:B------:R-:W-:Y:S01]  /*cd40*/  R2UR UR12, R0 ;  /* 0x00000000000c72ca */ /* 0x000fe200000e0000 */
[----:B------:R-:W-:Y:S01]  /*cd50*/  UMOV UR7, 0x14f00000 ;  /* 0x14f0000000077882 */ /* 0x000fe20000000000 */
[----:B------:R-:W-:Y:S01]  /*cd60*/  UMOV UR16, 0x40 ;  /* 0x0000004000107882 */ /* 0x000fe20000000000 */
[----:B------:R-:W-:-:S02]  /*cd70*/  IMAD.MOV.U32 R5, RZ, RZ, R7 ;  /* 0x000000ffff057224 */ /* 0x000fc400078e0007 */
[----:B------:R-:W-:Y:S02]  /*cd80*/  IMAD.MOV.U32 R18, RZ, RZ, R6 ;  /* 0x000000ffff127224 */ /* 0x000fe400078e0006 */
[----:B------:R-:W-:Y:S02]  /*cd90*/  UIMAD UR11, UR11, 0x70, UR5 ;  /* 0x000000700b0b78a4 */ /* 0x000fe4000f8e0205 */
[----:B------:R-:W-:Y:S02]  /*cda0*/  UIADD3 UR9, UR9, 0x36850, URZ ;  /* 0x0003685009097890 */ /* 0x000fe4000fffe03f */
[----:B------:R-:W-:Y:S01]  /*cdb0*/  UIADD3.X UR5, URZ, UR37, URZ, UP0, !UPT ;  /* 0x000000253f057290 */ /* 0x000fe200087fe43f */
[----:B--2---:R-:W-:-:S05]  /*cdc0*/  LEA R10, R11, R10, 0x18 ;  /* 0x0000000a0b0a7211 */ /* 0x004fca00078ec0ff */
[----:B------:R-:W-:-:S05]  /*cdd0*/  IMAD R3, R3, 0x2, R10 ;  /* 0x0000000203037824 */ /* 0x000fca00078e020a */
[----:B------:R-:W-:-:S13]  /*cde0*/  R2UR UR15, R3 ;  /* 0x00000000030f72ca */ /* 0x000fda00000e0000 */
[----:B------:R-:W-:Y:S02]  /*cdf0*/  UIADD3 UR8, UR15, 0x400, URZ ;  /* 0x000004000f087890 */ /* 0x000fe4000fffe03f */
[----:B------:R-:W-:Y:S02]  /*ce00*/  UIADD3 UR14, UR15, 0x3c00, URZ ;  /* 0x00003c000f0e7890 */ /* 0x000fe4000fffe03f */
[----:B------:R-:W-:-:S05]  /*ce10*/  UIADD3 UR15, UR15, 0x7400, URZ ;  /* 0x000074000f0f7890 */ /* 0x000fca000fffe03f */
        /* <DEDUP_REMOVED lines=8> */
[----:B-1----:R-:W-:Y:S01]  /*cea0*/  NOP ;  /* 0x0000000000007918 */ /* 0x002fe20000000000 */
.L_x_3024:
[----:B------:R-:W-:Y:S05]  /*ceb0*/  BSYNC B0 ;  /* 0x0000000000007941 */ /* 0x000fea0003800000 */
.L_x_3023:
[----:B------:R-:W2:Y:S01]  /*cec0*/  LDL.LU R2, [R1+0x14] ;  /* 0x0000140001027983 */ /* 0x000ea20000300800 */
[----:B------:R-:W-:Y:S02]  /*ced0*/  IMAD.MOV.U32 R16, RZ, RZ, R9 ;  /* 0x000000ffff107224 */ /* 0x000fe400078e0009 */
[----:B------:R-:W-:Y:S02]  /*cee0*/  IMAD.MOV.U32 R17, RZ, RZ, R14 ;  /* 0x000000ffff117224 */ /* 0x000fe400078e000e */
[----:B--2---:R-:W-:-:S07]  /*cef0*/  VIADD R6, R2, 0xfffffffd ;  /* 0xfffffffd02067836 */ /* 0x004fce0000000000 */
.L_x_3022:
[----:B------:R-:W-:Y:S01]  /*cf00*/  IMAD.MOV R13, RZ, RZ, -R13 ;  /* 0x000000ffff0d7224 */ /* 0x000fe200078e0a0d */
[----:B------:R-:W-:Y:S04]  /*cf10*/  BSSY B0, `(.L_x_3021) ;  /* 0x0000106000007945 */ /* 0x000fe80003800000 */
[----:B------:R-:W-:-:S13]  /*cf20*/  ISETP.NE.AND P1, PT, R8, R13, PT ;  /* 0x0000000d0800720c */ /* 0x000fda0003f25270 */
[----:B------:R-:W-:Y:S05]  /*cf30*/  @!P1 BRA `(.L_x_3032) ;  /* 0x00000010000c9947 */ /* 0x000fea0003800000 */
[----:B------:R-:W-:-:S07]  /*cf40*/  IMAD.MOV.U32 R8, RZ, RZ, R5 ;  /* 0x000000ffff087224 */ /* 0x000fce00078e0005 */
.L_x_3051:
[----:B------:R-:W-:Y:S01]  /*cf50*/  VIADD R7, R16, 0x1 ;  /* 0x0000000110077836 */ /* 0x000fe20000000000 */
[----:B------:R-:W-:Y:S04]  /*cf60*/  BSSY B1, `(.L_x_3033) ;  /* 0x000007e000017945 */ /* 0x000fe80003800000 */
[----:B------:R-:W-:-:S04]  /*cf70*/  ISETP.NE.AND P1, PT, R7, 0x2, PT ;  /* 0x000000020700780c */ /* 0x000fc80003f25270 */
[----:B-1----:R-:W-:Y:S02]  /*cf80*/  SEL R10, RZ, 0x1, P1 ;  /* 0x00000001ff0a7807 */ /* 0x002fe40000800000 */
        /* <DEDUP_REMOVED lines=19> */
[----:B------:R-:W-:-:S04]  /*d0c0*/  IMAD.WIDE.U32 R2, R4, UR4, R2 ;  /* 0x0000000404027c25 */ /* 0x000fc8000f8e0002 */
[----:B------:R-:W-:Y:S01]  /*d0d0*/  IMAD.IADD R13, R13, 0x1, R3 ;  /* 0x000000010d0d7824 */ /* 0x000fe200078e0203 */
[----:B-1----:R-:W-:-:S04]  /*d0e0*/  LEA R8, P1, R2, R8, 0x2 ;  /* 0x0000000802087211 */ /* 0x002fc800078210ff */
[----:B------:R-:W-:-:S05]  /*d0f0*/  LEA.HI.X R9, R2, R9, R13, 0x2, P1 ;  /* 0x0000000902097211 */ /* 0x000fca00008f140d */
[----:B------:R1:W5:Y:S04]  /*d100*/  LDG.E R8, desc[UR6][R8.64] ;  /* 0x0000000608087981 */ /* 0x000368000c1e1900 */
.L_x_3035:
[----:B------:R-:W2:Y:S01]  /*d110*/  S2R R3, SR_CgaCtaId ;  /* 0x0000000000037919 */ /* 0x000ea20000008800 */
[----:B------:R-:W-:-:S04]  /*d120*/  MOV R2, 0x400 ;  /* 0x0000040000027802 */ /* 0x000fc80000000f00 */
[----:B--2---:R-:W-:Y:S02]  /*d130*/  LEA R2, R3, R2, 0x18 ;  /* 0x0000000203027211 */ /* 0x004fe400078ec0ff */
[----:B------:R-:W-:-:S03]  /*d140*/  SHF.L.U32 R3, R10, 0x1f, RZ ;  /* 0x0000001f0a037819 */ /* 0x000fc600000006ff */
[----:B------:R-:W-:-:S04]  /*d150*/  IMAD R2, R7, 0x8, R2 ;  /* 0x0000000807027824 */ /* 0x000fc800078e0202 */
[----:B------:R-:W2:Y:S02]  /*d160*/  SYNCS.PHASECHK.TRANS64.TRYWAIT P1, [R2+URZ+0x36840], R3 ;  /* 0x03684003020075a7 */ /* 0x000ea4000802017f */
[----:B--2---:R-:W-:Y:S05]  /*d170*/  @!P1 BRA `(.L_x_3036) ;  /* 0x0000001800949947 */ /* 0x004fea0003800000 */
.L_x_3081:
[----:B-1----:R-:W3:Y:S01]  /*d180*/  LDL R9, [R1+0xc] ;  /* 0x00000c0001097983 */ /* 0x002ee20000100800 */
[----:B------:R-:W1:Y:S02]  /*d190*/  S2R R13, SR_TID.X ;  /* 0x00000000000d7919 */ /* 0x000e640000002100 */
[----:B-1----:R-:W-:-:S13]  /*d1a0*/  LOP3.LUT P1, RZ, R13, 0x7f, RZ, 0xc0, !PT ;  /* 0x0000007f0dff7812 */ /* 0x002fda000782c0ff */
[----:B--2---:R-:W-:-:S04]  /*d1b0*/  @!P1 IMAD.MOV.U32 R3, RZ, RZ, 0xa800 ;  /* 0x0000a800ff039424 */ /* 0x004fc800078e00ff */
[----:B------:R3:W-:Y:S02]  /*d1c0*/  @!P1 SYNCS.ARRIVE.TRANS64 RZ, [R2+URZ+0x36830], R3 ;  /* 0x0368300302ff99a7 */ /* 0x0007e4000800003f */
[----:B---3--:R-:W-:-:S04]  /*d1d0*/  PRMT R3, R9, 0x9910, RZ ;  /* 0x0000991009037816 */ /* 0x008fc800000000ff */
[----:B------:R-:W-:-:S13]  /*d1e0*/  ISETP.NE.AND P2, PT, R3, 0x2, PT ;  /* 0x000000020300780c */ /* 0x000fda0003f45270 */
[----:B------:R-:W-:Y:S05]  /*d1f0*/  @P2 BRA `(.L_x_3037) ;  /* 0x0000000000042947 */ /* 0x000fea0003800000 */
[----:B------:R-:W-:Y:S01]  /*d200*/  BPT.TRAP 0x1 ;  /* 0x000000040000795c */ /* 0x000fe20000300000 */
.L_x_3037:
[----:B------:R-:W-:-:S13]  /*d210*/  LOP3.LUT P1, RZ, R19, 0x1, RZ, 0xc0, !PT ;  /* 0x0000000113ff7812 */ /* 0x000fda000782c0ff */
[----:B------:R-:W-:Y:S05]  /*d220*/  @P1 BRA `(.L_x_3038) ;  /* 0x0000000000041947 */ /* 0x000fea0003800000 */
[----:B------:R-:W-:Y:S01]  /*d230*/  BPT.TRAP 0x1 ;  /* 0x000000040000795c */ /* 0x000fe20000300000 */
.L_x_3038:
        /* <DEDUP_REMOVED lines=36> */
.L_x_3082:
[----:B------:R-:W2:Y:S02]  /*d480*/  S2R R3, SR_TID.X ;  /* 0x0000000000037919 */ /* 0x000ea40000002100 */
[----:B--2---:R-:W-:-:S13]  /*d490*/  LOP3.LUT P1, RZ, R3, 0x7f, RZ, 0xc0, !PT ;  /* 0x0000007f03ff7812 */ /* 0x004fda000782c0ff */
[----:B------:R-:W-:-:S04]  /*d4a0*/  @!P1 IMAD.MOV.U32 R3, RZ, RZ, 0xa800 ;  /* 0x0000a800ff039424 */ /* 0x000fc800078e00ff */
[----:B------:R2:W-:Y:S01]  /*d4b0*/  @!P1 SYNCS.ARRIVE.TRANS64 RZ, [R2+URZ+0x36850], R3 ;  /* 0x0368500302ff99a7 */ /* 0x0005e2000800003f */
[----:B------:R-:W-:Y:S05]  /*d4c0*/  @P2 BRA `(.L_x_3040) ;  /* 0x0000000000042947 */ /* 0x000fea0003800000 */
[----:B------:R-:W-:Y:S01]  /*d4d0*/  BPT.TRAP 0x1 ;  /* 0x000000040000795c */ /* 0x000fe20000300000 */
.L_x_3040:
[----:B------:R-:W-:-:S13]  /*d4e0*/  LOP3.LUT P1, RZ, R19, 0x1, RZ, 0xc0, !PT ;  /* 0x0000000113ff7812 */ /* 0x000fda000782c0ff */
[----:B------:R-:W-:Y:S05]  /*d4f0*/  @P1 BRA `(.L_x_3041) ;  /* 0x0000000000041947 */ /* 0x000fea0003800000 */
[----:B------:R-:W-:Y:S01]  /*d500*/  BPT.TRAP 0x1 ;  /* 0x000000040000795c */ /* 0x000fe20000300000 */
.L_x_3041:
[----:B------:R-:W3:Y:S01]  /*d510*/  S2R R9, SR_CgaCtaId ;  /* 0x0000000000097919 */ /* 0x000ee20000008800 */
[----:B--2---:R-:W-:Y:S01]  /*d520*/  MOV R3, 0x400 ;  /* 0x0000040000037802 */ /* 0x004fe20000000f00 */
[----:B------:R-:W-:Y:S01]  /*d530*/  IMAD R16, R16, 0x5400, R21 ;  /* 0x0000540010107824 */ /* 0x000fe200078e0215 */
        /* <DEDUP_REMOVED lines=32> */
.L_x_3034:
[----:B------:R-:W-:Y:S05]  /*d740*/  BSYNC B1 ;  /* 0x0000000000017941 */ /* 0x000fea0003800000 */
.L_x_3033:
        /* <DEDUP_REMOVED lines=28> */
.L_x_3044:
[----:B------:R-:W2:Y:S01]  /*d910*/  S2R R3, SR_CgaCtaId ;  /* 0x0000000000037919 */ /* 0x000ea20000008800 */
[----:B------:R-:W-:-:S04]  /*d920*/  MOV R2, 0x400 ;  /* 0x0000040000027802 */ /* 0x000fc80000000f00 */
[----:B--2---:R-:W-:Y:S02]  /*d930*/  LEA R2, R3, R2, 0x18 ;  /* 0x0000000203027211 */ /* 0x004fe400078ec0ff */
[----:B------:R-:W-:-:S03]  /*d940*/  SHF.L.U32 R3, R17, 0x1f, RZ ;  /* 0x0000001f11037819 */ /* 0x000fc600000006ff */
[----:B------:R-:W-:-:S04]  /*d950*/  IMAD R2, R16, 0x8, R2 ;  /* 0x0000000810027824 */ /* 0x000fc800078e0202 */
[----:B------:R-:W2:Y:S02]  /*d960*/  SYNCS.PHASECHK.TRANS64.TRYWAIT P1, [R2+URZ+0x36840], R3 ;  /* 0x03684003020075a7 */ /* 0x000ea4000802017f */
[----:B--2---:R-:W-:Y:S05]  /*d970*/  @!P1 BRA `(.L_x_3045) ;  /* 0x0000001000bc9947 */ /* 0x004fea0003800000 */
.L_x_3083:
        /* <DEDUP_REMOVED lines=9> */
.L_x_3046:
[----:B------:R-:W-:-:S13]  /*da10*/  LOP3.LUT P1, RZ, R19, 0x1, RZ, 0xc0, !PT ;  /* 0x0000000113ff7812 */ /* 0x000fda000782c0ff */
[----:B------:R-:W-:Y:S05]  /*da20*/  @P1 BRA `(.L_x_3047) ;  /* 0x0000000000041947 */ /* 0x000fea0003800000 */
[----:B------:R-:W-:Y:S01]  /*da30*/  BPT.TRAP 0x1 ;  /* 0x000000040000795c */ /* 0x000fe20000300000 */
.L_x_3047:
        /* <DEDUP_REMOVED lines=36> */
.L_x_3084:
[----:B------:R-:W2:Y:S02]  /*dc80*/  S2R R3, SR_TID.X ;  /* 0x0000000000037919 */ /* 0x000ea40000002100 */
[----:B--2---:R-:W-:-:S13]  /*dc90*/  LOP3.LUT P1, RZ, R3, 0x7f, RZ, 0xc0, !PT ;  /* 0x0000007f03ff7812 */ /* 0x004fda000782c0ff */
[----:B------:R-:W-:-:S04]  /*dca0*/  @!P1 IMAD.MOV.U32 R3, RZ, RZ, 0xa800 ;  /* 0x0000a800ff039424 */ /* 0x000fc800078e00ff */
[----:B------:R2:W-:Y:S01]  /*dcb0*/  @!P1 SYNCS.ARRIVE.TRANS64 RZ, [R2+URZ+0x36850], R3 ;  /* 0x0368500302ff99a7 */ /* 0x0005e2000800003f */
[----:B------:R-:W-:Y:S05]  /*dcc0*/  @P2 BRA `(.L_x_3049) ;  /* 0x0000000000042947 */ /* 0x000fea0003800000 */
[----:B------:R-:W-:Y:S01]  /*dcd0*/  BPT.TRAP 0x1 ;  /* 0x000000040000795c */ /* 0x000fe20000300000 */
.L_x_3049:
[----:B------:R-:W-:-:S13]  /*dce0*/  LOP3.LUT P1, RZ, R19, 0x1, RZ, 0xc0, !PT ;  /* 0x0000000113ff7812 */ /* 0x000fda000782c0ff */
[----:B------:R-:W-:Y:S05]  /*dcf0*/  @P1 BRA `(.L_x_3050) ;  /* 0x0000000000041947 */ /* 0x000fea0003800000 */
[----:B------:R-:W-:Y:S01]  /*dd00*/  BPT.TRAP 0x1 ;  /* 0x000000040000795c */ /* 0x000fe20000300000 */
.L_x_3050:
        /* <DEDUP_REMOVED lines=24> */
[----:B------:R-:W-:-:S05]  /*de90*/  UIADD3 UR15, UR15, 0x7400, URZ ;  /* 0x000074000f0f7890 */ /* 0x000fca000fffe03f */
[----:B------:R2:W-:Y:S02]  /*dea0*/  UTMALDG.4D.MULTICAST [UR8], [UR4], UR17, desc[UR6] ;  /* 0x00000608040073b4 */ /* 0x0005e40008019811 */
[----:B--2---:R-:W-:Y:S01]  /*deb0*/  UMOV UR8, UR14 ;  /* 0x0000000e00087c82 */ /* 0x004fe20008000000 */
[----:B------:R-:W-:Y:S01]  /*dec0*/  UMOV UR10, UR16 ;  /* 0x00000010000a7c82 */ /* 0x000fe20008000000 */
[----:B------:R-:W-:Y:S01]  /*ded0*/  UMOV UR14, 0x80 ;  /* 0x00000080000e7882 */ /* 0x000fe20000000000 */
[----:B------:R2:W-:Y:S02]  /*dee0*/  UTMALDG.4D.MULTICAST [UR8], [UR4], UR17, desc[UR6] ;  /* 0x00000608040073b4 */ /* 0x0005e40008019811 */
[----:B--2---:R-:W-:Y:S01]  /*def0*/  UMOV UR8, UR15 ;  /* 0x0000000f00087c82 */ /* 0x004fe20008000000 */
[----:B------:R-:W-:Y:S02]  /*df00*/  UMOV UR10, UR14 ;  /* 0x0000000e000a7c82 */ /* 0x000fe40008000000 */
[----:B------:R2:W-:Y:S02]  /*df10*/  UTMALDG.4D.MULTICAST [UR8], [UR4], UR17, desc[UR6] ;  /* 0x00000608040073b4 */ /* 0x0005e40008019811 */
[----:B--2---:R-:W-:Y:S01]  /*df20*/  NOP ;  /* 0x0000000000007918 */ /* 0x004fe20000000000 */
.L_x_3043:
[----:B------:R-:W-:Y:S05]  /*df30*/  BSYNC B1 ;  /* 0x0000000000017941 */ /* 0x000fea0003800000 */
.L_x_3042:
[C---:B------:R-:W-:Y:S01]  /*df40*/  ISETP.GT.AND P1, PT, R6.reuse, 0x1, PT ;  /* 0x000000010600780c */ /* 0x040fe20003f24270 */
[----:B------:R-:W-:-:S12]  /*df50*/  VIADD R6, R6, 0xfffffffe ;  /* 0xfffffffe06067836 */ /* 0x000fd80000000000 */
[----:B------:R-:W-:Y:S05]  /*df60*/  @P1 BRA `(.L_x_3051) ;  /* 0xffffffec00f81947 */ /* 0x000fea000383ffff */
.L_x_3032:
[----:B------:R-:W-:Y:S05]  /*df70*/  BSYNC B0 ;  /* 0x0000000000007941 */ /* 0x000fea0003800000 */
.L_x_3021:
[----:B------:R-:W-:Y:S04]  /*df80*/  BSSY B0, `(.L_x_3052) ;  /* 0x0000036000007945 */ /* 0x000fe80003800000 */
[----:B------:R-:W-:Y:S05]  /*df90*/  @!P6 BRA `(.L_x_3053) ;  /* 0x0000000000d0e947 */ /* 0x000fea0003800000 */
[----:B------:R-:W2:Y:S01]  /*dfa0*/  S2R R3, SR_CgaCtaId ;  /* 0x0000000000037919 */ /* 0x000ea20000008800 */
[----:B-1----:R-:W-:-:S04]  /*dfb0*/  MOV R2, 0x400 ;  /* 0x0000040000027802 */ /* 0x002fc80000000f00 */
[----:B--2---:R-:W-:Y:S02]  /*dfc0*/  LEA R2, R3, R2, 0x18 ;  /* 0x0000000203027211 */ /* 0x004fe400078ec0ff */
[----:B------:R-:W-:-:S03]  /*dfd0*/  SHF.L.U32 R3, R17, 0x1f, RZ ;  /* 0x0000001f11037819 */ /* 0x000fc600000006ff */
[----:B------:R-:W-:-:S04]  /*dfe0*/  IMAD R2, R16, 0x8, R2 ;  /* 0x0000000810027824 */ /* 0x000fc800078e0202 */
[----:B------:R-:W1:Y:S02]  /*dff0*/  SYNCS.PHASECHK.TRANS64.TRYWAIT P0, [R2+URZ+0x36860], R3 ;  /* 0x03686003020075a7 */ /* 0x000e64000800017f */
[----:B-1----:R-:W-:Y:S05]  /*e000*/  @!P0 BRA `(.L_x_3054) ;  /* 0x0000000c00408947 */ /* 0x002fea0003800000 */
.L_x_3085:
        /* <DEDUP_REMOVED lines=9> */
.L_x_3055:
[----:B------:R-:W-:-:S13]  /*e0a0*/  LOP3.LUT P0, RZ, R19, 0x1, RZ, 0xc0, !PT ;  /* 0x0000000113ff7812 */ /* 0x000fda000780c0ff */
[----:B------:R-:W-:Y:S05]  /*e0b0*/  @P0 BRA `(.L_x_3056) ;  /* 0x0000000000040947 */ /* 0x000fea0003800000 */
[----:B------:R-:W-:Y:S01]  /*e0c0*/  BPT.TRAP 0x1 ;  /* 0x000000040000795c */ /* 0x000fe20000300000 */
.L_x_3056:
[----:B------:R-:W1:Y:S01]  /*e0d0*/  S2R R4, SR_CgaCtaId ;  /* 0x0000000000047919 */ /* 0x000e620000008800 */
[----:B------:R-:W-:Y:S01]  /*e0e0*/  MOV R3, 0x400 ;  /* 0x0000040000037802 */ /* 0x000fe20000000f00 */
        /* <DEDUP_REMOVED lines=11> */
[----:B------:R-:W-:-:S05]  /*e1a0*/  UMOV UR17, 0x40 ;  /* 0x0000004000117882 */ /* 0x000fca0000000000 */
[----:B------:R-:W-:Y:S02]  /*e1b0*/  UIMAD UR11, UR11, 0x70, UR5 ;  /* 0x000000700b0b78a4 */ /* 0x000fe4000f8e0205 */
[----:B------:R-:W-:Y:S02]  /*e1c0*/  UIADD3 UR9, UR9, 0x36850, URZ ;  /* 0x0003685009097890 */ /* 0x000fe4000fffe03f */
[----:B------:R-:W-:Y:S01]  /*e1d0*/  UIADD3.X UR5, URZ, UR37, URZ, UP0, !UPT ;  /* 0x000000253f057290 */ /* 0x000fe200087fe43f */
[----:B-1----:R-:W-:-:S05]  /*e1e0*/  LEA R3, R4, R3, 0x18 ;  /* 0x0000000304037211 */ /* 0x002fca00078ec0ff */
        /* <DEDUP_REMOVED lines=13> */
[----:B------:R2:W-:Y:S02]  /*e2c0*/  UTMALDG.4D.MULTICAST [UR8], [UR4], UR18, desc[UR6] ;  /* 0x00000608040073b4 */ /* 0x0005e40008019812 */
[----:B--2---:R-:W-:Y:S01]  /*e2d0*/  NOP ;  /* 0x0000000000007918 */ /* 0x004fe20000000000 */
.L_x_3053:
[----:B------:R-:W-:Y:S05]  /*e2e0*/  BSYNC B0 ;  /* 0x0000000000007941 */ /* 0x000fea0003800000 */
.L_x_3052:
[----:B------:R-:W2:Y:S01]  /*e2f0*/  LDL.LU R0, [R1+0x18] ;  /* 0x0000180001007983 */ /* 0x000ea20000300800 */
[----:B------:R-:W-:-:S03]  /*e300*/  ULDC UR4, c[0x0][0xda4] ;  /* 0x0003690000047ab9 */ /* 0x000fc60000000800 */
[----:B-1----:R-:W3:Y:S01]  /*e310*/  LDL.LU R2, [R1+0x24] ;  /* 0x0000240001027983 */ /* 0x002ee20000300800 */
[----:B------:R-:W-:-:S05]  /*e320*/  VIADD R16, R16, 0x1 ;  /* 0x0000000110107836 */ /* 0x000fca0000000000 */
[----:B------:R-:W-:-:S04]  /*e330*/  ISETP.NE.AND P0, PT, R16, 0x2, PT ;  /* 0x000000021000780c */ /* 0x000fc80003f05270 */
[----:B------:R-:W-:Y:S01]  /*e340*/  SEL R16, R16, RZ, P0 ;  /* 0x000000ff10107207 */ /* 0x000fe20000000000 */
[----:B--2---:R-:W-:Y:S02]  /*e350*/  VIADD R0, R0, UR38 ;  /* 0x0000002600007c36 */ /* 0x004fe40008000000 */
[----:B---3--:R-:W-:-:S03]  /*e360*/  VIADD R2, R2, 0x1 ;  /* 0x0000000102027836 */ /* 0x008fc60000000000 */
[----:B------:R1:W-:Y:S01]  /*e370*/  STL [R1+0x18], R0 ;  /* 0x0000180001007387 */ /* 0x0003e20000100800 */
[----:B------:R-:W-:-:S03]  /*e380*/  ISETP.GE.AND P1, PT, R0, UR4, PT ;  /* 0x0000000400007c0c */ /* 0x000fc6000bf26270 */
[----:B------:R2:W-:Y:S01]  /*e390*/  STL [R1+0x24], R2 ;  /* 0x0000240201007387 */ /* 0x0005e20000100800 */
[----:B-1----:R-:W-:-:S04]  /*e3a0*/  SEL R0, RZ, 0x1, P0 ;  /* 0x00000001ff007807 */ /* 0x002fc80000000000 */
[----:B------:R-:W-:-:S05]  /*e3b0*/  LOP3.LUT R17, R17, R0, RZ, 0x3c, !PT ;  /* 0x0000000011117212 */ /* 0x000fca00078e3cff */
[----:B--2---:R-:W-:Y:S05]  /*e3c0*/  @!P1 BRA `(.L_x_3057) ;  /* 0xffffffcc00e09947 */ /* 0x004fea000383ffff */
[----:B------:R-:W-:-:S07]  /*e3d0*/  LOP3.LUT R2, R2, 0x1, RZ, 0xc, !PT ;  /* 0x0000000102027812 */ /* 0x000fce00078e0cff */
.L_x_3005:
[----:B------:R-:W1:Y:S01]  /*e3e0*/  S2R R3, SR_CgaCtaId ;  /* 0x0000000000037919 */ /* 0x000e620000008800 */
[----:B------:R-:W-:Y:S01]  /*e3f0*/  MOV R0, 0x400 ;  /* 0x0000040000007802 */ /* 0x000fe20000000f00 */
[----:B------:R-:W-:Y:S03]  /*e400*/  BSSY B0, `(.L_x_3058) ;  /* 0x0000005000007945 */ /* 0x000fe60003800000 */
[----:B-1----:R-:W-:Y:S02]  /*e410*/  LEA R0, R3, R0, 0x18 ;  /* 0x0000000003007211 */ /* 0x002fe400078ec0ff */
[----:B------:R-:W-:-:S04]  /*e420*/  SHF.L.U32 R3, R2, 0x1f, RZ ;  /* 0x0000001f02037819 */ /* 0x000fc800000006ff */
[----:B------:R-:W1:Y:S02]  /*e430*/  SYNCS.PHASECHK.TRANS64.TRYWAIT P0, [R0+URZ+0x36820], R3 ;  /* 0x03682003000075a7 */ /* 0x000e64000800017f */
[----:B-1----:R-:W-:Y:S05]  /*e440*/  @!P0 BRA `(.L_x_3059) ;  /* 0x0000000800448947 */ /* 0x002fea0003800000 */
.L_x_3086:
[----:B------:R-:W-:Y:S05]  /*e450*/  BSYNC B0 ;  /* 0x0000000000007941 */ /* 0x000fea0003800000 */
.L_x_3058:
[----:B------:R-:W-:-:S03]  /*e460*/  UMOV UR4, 0xffffffff ;  /* 0xffffffff00047882 */ /* 0x000fc60000000000 */
[----:B------:R-:W-:Y:S05]  /*e470*/  BRA.DIV UR4, `(.L_x_3060) ;  /* 0x0000000a044c7947 */ /* 0x000fea000b800000 */
[----:B------:R-:W2:Y:S02]  /*e480*/  S2R R2, SR_TID.X ;  /* 0x0000000000027919 */ /* 0x000ea40000002100 */
[----:B--2---:R-:W-:-:S04]  /*e490*/  SHF.R.U32.HI R2, RZ, 0x5, R2 ;  /* 0x00000005ff027819 */ /* 0x004fc80000011602 */
[----:B------:R-:W-:-:S05]  /*e4a0*/  LOP3.LUT R2, R2, 0x3, RZ, 0xc0, !PT ;  /* 0x0000000302027812 */ /* 0x000fca00078ec0ff */
[----:B------:R2:W3:Y:S02]  /*e4b0*/  SHFL.IDX PT, R14, R2, RZ, 0x1f ;  /* 0x00001fff020e7589 */ /* 0x0004e400000e0000 */
.L_x_3089:
[----:B---3--:R-:W-:Y:S01]  /*e4c0*/  ISETP.NE.AND P0, PT, R14, RZ, PT ;  /* 0x000000ff0e00720c */ /* 0x008fe20003f05270 */
[----:B------:R-:W-:-:S12]  /*e4d0*/  BSSY B0, `(.L_x_3061) ;  /* 0x0000024000007945 */ /* 0x000fd80003800000 */
[----:B------:R-:W-:Y:S05]  /*e4e0*/  @P0 BRA `(.L_x_3062) ;  /* 0x0000000000880947 */ /* 0x000fea0003800000 */
[----:B------:R-:W-:-:S03]  /*e4f0*/  UMOV UR4, 0xffffffff ;  /* 0xffffffff00047882 */ /* 0x000fc60000000000 */
[----:B------:R-:W-:Y:S05]  /*e500*/  BRA.DIV UR4, `(.L_x_3063) ;  /* 0x0000000a045c7947 */ /* 0x000fea000b800000 */
[----:B------:R-:W-:-:S13]  /*e510*/  ELECT P6, URZ, PT ;  /* 0x00000000003f782f */ /* 0x000fda00038c0000 */
.L_x_3092:
[----:B------:R-:W-:Y:S05]  /*e520*/  @!P6 BRA `(.L_x_3062) ;  /* 0x000000000078e947 */ /* 0x000fea0003800000 */
[----:B--2---:R-:W2:Y:S02]  /*e530*/  LDL.LU R2, [R1+0x1c] ;  /* 0x00001c0001027983 */ /* 0x004ea40000300800 */
[----:B--2---:R-:W-:-:S04]  /*e540*/  LOP3.LUT R2, R2, 0x2, RZ, 0xfc, !PT ;  /* 0x0000000202027812 */ /* 0x004fc800078efcff */
[----:B------:R-:W-:-:S13]  /*e550*/  ISETP.NE.AND P2, PT, R2, 0x3, PT ;  /* 0x000000030200780c */ /* 0x000fda0003f45270 */
[----:B------:R-:W-:Y:S05]  /*e560*/  @!P2 BRA `(.L_x_3064) ;  /* 0x000000000004a947 */ /* 0x000fea0003800000 */
[----:B------:R-:W-:Y:S01]  /*e570*/  BPT.TRAP 0x1 ;  /* 0x000000040000795c */ /* 0x000fe20000300000 */
.L_x_3064:
[----:B-1----:R-:W-:Y:S01]  /*e580*/  VIADD R3, R0, 0x36840 ;  /* 0x0003684000037836 */ /* 0x002fe20000000000 */
[----:B------:R-:W-:Y:S01]  /*e590*/  SHF.L.U32 R5, R17, 0x1f, RZ ;  /* 0x0000001f11057819 */ /* 0x000fe200000006ff */
[C---:B------:R-:W-:Y:S02]  /*e5a0*/  VIADD R2, R16.reuse, 0x1 ;  /* 0x0000000110027836 */ /* 0x040fe40000000000 */
[----:B------:R-:W-:-:S03]  /*e5b0*/  IMAD R6, R16, 0x8, R3 ;  /* 0x0000000810067824 */ /* 0x000fc600078e0203 */
        /* <DEDUP_REMOVED lines=8> */
.L_x_3093:
[----:B------:R-:W2:Y:S02]  /*e640*/  SYNCS.PHASECHK.TRANS64.TRYWAIT P0, [R3+URZ], R2 ;  /* 0x00000002030075a7 */ /* 0x000ea4000800017f */
[----:B--2---:R-:W-:Y:S05]  /*e650*/  @!P0 BRA `(.L_x_3066) ;  /* 0x00000008003c8947 */ /* 0x004fea0003800000 */
.L_x_3094:
[----:B------:R-:W-:Y:S05]  /*e660*/  @!P2 BRA `(.L_x_3067) ;  /* 0x000000000004a947 */ /* 0x000fea0003800000 */
[----:B------:R-:W-:Y:S01]  /*e670*/  BPT.TRAP 0x1 ;  /* 0x000000040000795c */ /* 0x000fe20000300000 */
.L_x_3067:
[----:B--2---:R-:W-:-:S04]  /*e680*/  VIADD R3, R0, 0x36860 ;  /* 0x0003686000037836 */ /* 0x004fc80000000000 */
[----:B------:R-:W-:-:S04]  /*e690*/  IMAD R16, R16, 0x8, R3 ;  /* 0x0000000810107824 */ /* 0x000fc800078e0203 */
[----:B------:R-:W2:Y:S02]  /*e6a0*/  SYNCS.PHASECHK.TRANS64.TRYWAIT P0, [R16+URZ], R5 ;  /* 0x00000005100075a7 */ /* 0x000ea4000800017f */
[----:B--2---:R-:W-:Y:S05]  /*e6b0*/  @!P0 BRA `(.L_x_3068) ;  /* 0x0000000800388947 */ /* 0x004fea0003800000 */
.L_x_3095:
[----:B------:R-:W-:-:S07]  /*e6c0*/  IMAD R3, R4, 0x8, R3 ;  /* 0x0000000804037824 */ /* 0x000fce00078e0203 */
.L_x_3069:
[----:B---3--:R3:W4:Y:S02]  /*e6d0*/  SYNCS.PHASECHK.TRANS64.TRYWAIT P0, [R3+URZ], R2 ;  /* 0x00000002030075a7 */ /* 0x008724000800017f */
[----:B----4-:R-:W-:Y:S05]  /*e6e0*/  @!P0 NANOSLEEP.SYNCS 0x989680 ;  /* 0x009896800000895d */ /* 0x010fea0003900000 */
[----:B------:R-:W4:Y:S02]  /*e6f0*/  @!P0 SYNCS.PHASECHK.TRANS64 P0, [R3+URZ], R2 ;  /* 0x00000002030085a7 */ /* 0x000f24000800007f */
[----:B----4-:R-:W-:Y:S05]  /*e700*/  @!P0 BRA `(.L_x_3069) ;  /* 0xfffffffc00f08947 */ /* 0x010fea000383ffff */
.L_x_3062:
[----:B------:R-:W-:Y:S05]  /*e710*/  BSYNC B0 ;  /* 0x0000000000007941 */ /* 0x000fea0003800000 */
.L_x_3061:
[----:B------:R-:W-:Y:S05]  /*e720*/  EXIT ;  /* 0x000000000000794d */ /* 0x000fea0003800000 */
.L_x_2979:
[----:B------:R-:W-:-:S13]  /*e730*/  R2UR UR4, R16 ;  /* 0x00000000100472ca */ /* 0x000fda00000e0000 */
[----:B-1----:R-:W-:-:S04]  /*e740*/  IMAD.U32 R3, RZ, RZ, UR4 ;  /* 0x00000004ff037e24 */ /* 0x002fc8000f8e00ff */
[----:B------:R1:W2:Y:S03]  /*e750*/  SYNCS.PHASECHK.TRANS64.TRYWAIT P1, [R3+URZ+0x36800], R0 ;  /* 0x03680000030075a7 */ /* 0x0002a6000802017f */
[----:B--2---:R-:W-:Y:S05]  /*e760*/  @!P1 NANOSLEEP.SYNCS 0x989680 ;  /* 0x009896800000995d */ /* 0x004fea0003900000 */
[----:B------:R-:W2:Y:S02]  /*e770*/  @!P1 SYNCS.PHASECHK.TRANS64 P1, [R3+URZ+0x36800], R0 ;  /* 0x03680000030095a7 */ /* 0x000ea4000802007f */
[----:B--2---:R-:W-:Y:S05]  /*e780*/  @!P1 BRA `(.L_x_2979) ;  /* 0xfffffffc00e89947 */ /* 0x004fea000383ffff */
[----:B------:R-:W-:Y:S05]  /*e790*/  BRA `(.L_x_3070) ;  /* 0xffffff2c00c87947 */ /* 0x000fea000383ffff */
.L_x_2983:
[----:B--2---:R2:W3:Y:S02]  /*e7a0*/  SYNCS.PHASECHK.TRANS64.TRYWAIT P1, [R2+URZ+0x36830], R3 ;  /* 0x03683003020075a7 */ /* 0x0044e4000802017f */
[----:B---3--:R-:W-:Y:S05]  /*e7b0*/  @!P1 NANOSLEEP.SYNCS 0x989680 ;  /* 0x009896800000995d */ /* 0x008fea0003900000 */
[----:B------:R-:W3:Y:S02]  /*e7c0*/  @!P1 SYNCS.PHASECHK.TRANS64 P1, [R2+URZ+0x36830], R3 ;  /* 0x03683003020095a7 */ /* 0x000ee4000802007f */
[----:B---3--:R-:W-:Y:S05]  /*e7d0*/  @!P1 BRA `(.L_x_2983) ;  /* 0xfffffffc00f09947 */ /* 0x008fea000383ffff */
[----:B------:R-:W-:Y:S05]  /*e7e0*/  BRA `(.L_x_2982) ;  /* 0xffffff2c00e87947 */ /* 0x000fea000383ffff */
.L_x_2989:
[----:B--2---:R-:W-:-:S04]  /*e7f0*/  IMAD.U32 R3, RZ, RZ, UR39 ;  /* 0x00000027ff037e24 */ /* 0x004fc8000f8e00ff */
[----:B------:R2:W3:Y:S03]  /*e800*/  SYNCS.PHASECHK.TRANS64.TRYWAIT P1, [R3+URZ+0x36830], R0 ;  /* 0x03683000030075a7 */ /* 0x0004e6000802017f */
[----:B---3--:R-:W-:Y:S05]  /*e810*/  @!P1 NANOSLEEP.SYNCS 0x989680 ;  /* 0x009896800000995d */ /* 0x008fea0003900000 */
[----:B------:R-:W3:Y:S02]  /*e820*/  @!P1 SYNCS.PHASECHK.TRANS64 P1, [R3+URZ+0x36830], R0 ;  /* 0x03683000030095a7 */ /* 0x000ee4000802007f */
[----:B---3--:R-:W-:Y:S05]  /*e830*/  @!P1 BRA `(.L_x_2989) ;  /* 0xfffffffc00ec9947 */ /* 0x008fea000383ffff */
[----:B------:R-:W-:Y:S05]  /*e840*/  BRA `(.L_x_2988) ;  /* 0xffffff6c00a87947 */ /* 0x000fea000383ffff */
.L_x_2993:
[----:B--2---:R-:W-:-:S04]  /*e850*/  IMAD.U32 R3, RZ, RZ, UR5 ;  /* 0x00000005ff037e24 */ /* 0x004fc8000f8e00ff */
[----:B------:R2:W3:Y:S03]  /*e860*/  SYNCS.PHASECHK.TRANS64.TRYWAIT P1, [R3+URZ+0x36850], R0 ;  /* 0x03685000030075a7 */ /* 0x0004e6000802017f */
[----:B---3--:R-:W-:Y:S05]  /*e870*/  @!P1 NANOSLEEP.SYNCS 0x989680 ;  /* 0x009896800000995d */ /* 0x008fea0003900000 */
[----:B------:R-:W3:Y:S02]  /*e880*/  @!P1 SYNCS.PHASECHK.TRANS64 P1, [R3+URZ+0x36850], R0 ;  /* 0x03685000030095a7 */ /* 0x000ee4000802007f */
[----:B---3--:R-:W-:Y:S05]  /*e890*/  @!P1 BRA `(.L_x_2993) ;  /* 0xfffffffc00ec9947 */ /* 0x008fea000383ffff */
[----:B------:R-:W-:Y:S05]  /*e8a0*/  BRA `(.L_x_2992) ;  /* 0xffffff9400087947 */ /* 0x000fea000383ffff */
.L_x_3000:
[----:B--2---:R-:W-:-:S04]  /*e8b0*/  IMAD.U32 R7, RZ, RZ, UR5 ;  /* 0x00000005ff077e24 */ /* 0x004fc8000f8e00ff */
[----:B------:R2:W3:Y:S03]  /*e8c0*/  SYNCS.PHASECHK.TRANS64.TRYWAIT P1, [R7+URZ+0x36850], R2 ;  /* 0x03685002070075a7 */ /* 0x0004e6000802017f */
[----:B---3--:R-:W-:Y:S05]  /*e8d0*/  @!P1 NANOSLEEP.SYNCS 0x989680 ;  /* 0x009896800000995d */ /* 0x008fea0003900000 */
[----:B------:R-:W3:Y:S02]  /*e8e0*/  @!P1 SYNCS.PHASECHK.TRANS64 P1, [R7+URZ+0x36850], R2 ;  /* 0x03685002070095a7 */ /* 0x000ee4000802007f */
[----:B---3--:R-:W-:Y:S05]  /*e8f0*/  @!P1 BRA `(.L_x_3000) ;  /* 0xfffffffc00ec9947 */ /* 0x008fea000383ffff */
[----:B------:R-:W-:Y:S05]  /*e900*/  BRA `(.L_x_2999) ;  /* 0xffffffac00dc7947 */ /* 0x000fea000383ffff */
.L_x_3012:
        /* <DEDUP_REMOVED lines=11> */
.L_x_3072:
[----:B------:R-:W-:Y:S05]  /*e9c0*/  BSYNC B0 ;  /* 0x0000000000007941 */ /* 0x000fea0003800000 */
.L_x_3071:
[----:B------:R-:W-:Y:S05]  /*e9d0*/  BRA `(.L_x_3073) ;  /* 0xffffffd4000c7947 */ /* 0x000fea000383ffff */
.L_x_3013:
[----:B------:R-:W-:Y:S01]  /*e9e0*/  BSSY B0, `(.L_x_3074) ;  /* 0x0000006000007945 */ /* 0x000fe20003800000 */
[----:B------:R-:W-:-:S07]  /*e9f0*/  IMAD.MOV.U32 R15, RZ, RZ, -0x1 ;  /* 0xffffffffff0f7424 */ /* 0x000fce00078e00ff */
[----:B------:R-:W-:Y:S05]  /*ea00*/  WARPSYNC.COLLECTIVE R15, `(.L_x_3075) ;  /* 0x000000000f0c7348 */ /* 0x000fea0003c00000 */
[----:B------:R-:W-:Y:S02]  /*ea10*/  ELECT P6, UR62, PT ;  /* 0x00000000003e782f */ /* 0x000fe400038c0000 */
[----:B------:R-:W-:Y:S01]  /*ea20*/  MOV R14, UR62 ;  /* 0x0000003e000e7c02 */ /* 0x000fe20008000f00 */
[----:B------:R-:W-:Y:S10]  /*ea30*/  ENDCOLLECTIVE ;  /* 0x000000000000791b */ /* 0x000ff40003800000 */
.L_x_3075:
[----:B------:R-:W-:Y:S05]  /*ea40*/  BSYNC B0 ;  /* 0x0000000000007941 */ /* 0x000fea0003800000 */
.L_x_3074:
[----:B------:R-:W-:Y:S05]  /*ea50*/  BRA `(.L_x_3076) ;  /* 0xffffffd400087947 */ /* 0x000fea000383ffff */
.L_x_3016:
[----:B--2---:R2:W3:Y:S02]  /*ea60*/  SYNCS.PHASECHK.TRANS64.TRYWAIT P1, [R5+URZ+0x36840], R9 ;  /* 0x03684009050075a7 */ /* 0x0044e4000802017f */
[----:B---3--:R-:W-:Y:S05]  /*ea70*/  @!P1 NANOSLEEP.SYNCS 0x989680 ;  /* 0x009896800000995d */ /* 0x008fea0003900000 */
[----:B------:R-:W3:Y:S02]  /*ea80*/  @!P1 SYNCS.PHASECHK.TRANS64 P1, [R5+URZ+0x36840], R9 ;  /* 0x03684009050095a7 */ /* 0x000ee4000802007f */
[----:B---3--:R-:W-:Y:S05]  /*ea90*/  @!P1 BRA `(.L_x_3016) ;  /* 0xfffffffc00f09947 */ /* 0x008fea000383ffff */
[----:B------:R-:W-:Y:S05]  /*eaa0*/  BRA `(.L_x_3077) ;  /* 0xffffffd400687947 */ /* 0x000fea000383ffff */
.L_x_3020:
        /* <DEDUP_REMOVED lines=8> */
.L_x_3026:
[----:B-1----:R1:W2:Y:S02]  /*eb30*/  SYNCS.PHASECHK.TRANS64.TRYWAIT P1, [R2+URZ+0x36840], R3 ;  /* 0x03684003020075a7 */ /* 0x0022a4000802017f */
[----:B--2---:R-:W-:Y:S05]  /*eb40*/  @!P1 NANOSLEEP.SYNCS 0x989680 ;  /* 0x009896800000995d */ /* 0x004fea0003900000 */
[----:B------:R-:W2:Y:S02]  /*eb50*/  @!P1 SYNCS.PHASECHK.TRANS64 P1, [R2+URZ+0x36840], R3 ;  /* 0x03684003020095a7 */ /* 0x000ea4000802007f */
[----:B--2---:R-:W-:Y:S05]  /*eb60*/  @!P1 BRA `(.L_x_3026) ;  /* 0xfffffffc00f09947 */ /* 0x004fea000383ffff */
[----:B------:R-:W-:Y:S05]  /*eb70*/  BRA `(.L_x_3079) ;  /* 0xffffffdc00607947 */ /* 0x000fea000383ffff */
.L_x_3029:
[----:B-1----:R1:W2:Y:S02]  /*eb80*/  SYNCS.PHASECHK.TRANS64.TRYWAIT P1, [R2+URZ+0x36860], R3 ;  /* 0x03686003020075a7 */ /* 0x0022a4000802017f */
[----:B--2---:R-:W-:Y:S05]  /*eb90*/  @!P1 NANOSLEEP.SYNCS 0x989680 ;  /* 0x009896800000995d */ /* 0x004fea0003900000 */
[----:B------:R-:W2:Y:S02]  /*eba0*/  @!P1 SYNCS.PHASECHK.TRANS64 P1, [R2+URZ+0x36860], R3 ;  /* 0x03686003020095a7 */ /* 0x000ea4000802007f */
[----:B--2---:R-:W-:Y:S05]  /*ebb0*/  @!P1 BRA `(.L_x_3029) ;  /* 0xfffffffc00f09947 */ /* 0x004fea000383ffff */
[----:B------:R-:W-:Y:S05]  /*ebc0*/  BRA `(.L_x_3080) ;  /* 0xffffffe0000c7947 */ /* 0x000fea000383ffff */
.L_x_3036:
[----:B--2---:R2:W3:Y:S02]  /*ebd0*/  SYNCS.PHASECHK.TRANS64.TRYWAIT P1, [R2+URZ+0x36840], R3 ;  /* 0x03684003020075a7 */ /* 0x0044e4000802017f */
[----:B---3--:R-:W-:Y:S05]  /*ebe0*/  @!P1 NANOSLEEP.SYNCS 0x989680 ;  /* 0x009896800000995d */ /* 0x008fea0003900000 */
[----:B------:R-:W3:Y:S02]  /*ebf0*/  @!P1 SYNCS.PHASECHK.TRANS64 P1, [R2+URZ+0x36840], R3 ;  /* 0x03684003020095a7 */ /* 0x000ee4000802007f */
[----:B---3--:R-:W-:Y:S05]  /*ec00*/  @!P1 BRA `(.L_x_3036) ;  /* 0xfffffffc00f09947 */ /* 0x008fea000383ffff */
[----:B------:R-:W-:Y:S05]  /*ec10*/  BRA `(.L_x_3081) ;  /* 0xffffffe400587947 */ /* 0x000fea000383ffff */
.L_x_3039:
[----:B-1----:R1:W2:Y:S02]  /*ec20*/  SYNCS.PHASECHK.TRANS64.TRYWAIT P1, [R2+URZ+0x36860], R17 ;  /* 0x03686011020075a7 */ /* 0x0022a4000802017f */
[----:B--2---:R-:W-:Y:S05]  /*ec30*/  @!P1 NANOSLEEP.SYNCS 0x989680 ;  /* 0x009896800000995d */ /* 0x004fea0003900000 */
[----:B------:R-:W2:Y:S02]  /*ec40*/  @!P1 SYNCS.PHASECHK.TRANS64 P1, [R2+URZ+0x36860], R17 ;  /* 0x03686011020095a7 */ /* 0x000ea4000802007f */
[----:B--2---:R-:W-:Y:S05]  /*ec50*/  @!P1 BRA `(.L_x_3039) ;  /* 0xfffffffc00f09947 */ /* 0x004fea000383ffff */
[----:B------:R-:W-:Y:S05]  /*ec60*/  BRA `(.L_x_3082) ;  /* 0xffffffe800047947 */ /* 0x000fea000383ffff */
.L_x_3045:
[----:B--2---:R2:W3:Y:S02]  /*ec70*/  SYNCS.PHASECHK.TRANS64.TRYWAIT P1, [R2+URZ+0x36840], R3 ;  /* 0x03684003020075a7 */ /* 0x0044e4000802017f */
[----:B---3--:R-:W-:Y:S05]  /*ec80*/  @!P1 NANOSLEEP.SYNCS 0x989680 ;  /* 0x009896800000995d */ /* 0x008fea0003900000 */
[----:B------:R-:W3:Y:S02]  /*ec90*/  @!P1 SYNCS.PHASECHK.TRANS64 P1, [R2+URZ+0x36840], R3 ;  /* 0x03684003020095a7 */ /* 0x000ee4000802007f */
[----:B---3--:R-:W-:Y:S05]  /*eca0*/  @!P1 BRA `(.L_x_3045) ;  /* 0xfffffffc00f09947 */ /* 0x008fea000383ffff */
[----:B------:R-:W-:Y:S05]  /*ecb0*/  BRA `(.L_x_3083) ;  /* 0xffffffec00307947 */ /* 0x000fea000383ffff */
.L_x_3048:
[----:B-1----:R1:W2:Y:S02]  /*ecc0*/  SYNCS.PHASECHK.TRANS64.TRYWAIT P1, [R2+URZ+0x36860], R10 ;  /* 0x0368600a020075a7 */ /* 0x0022a4000802017f */
[----:B--2---:R-:W-:Y:S05]  /*ecd0*/  @!P1 NANOSLEEP.SYNCS 0x989680 ;  /* 0x009896800000995d */ /* 0x004fea0003900000 */
[----:B------:R-:W2:Y:S02]  /*ece0*/  @!P1 SYNCS.PHASECHK.TRANS64 P1, [R2+URZ+0x36860], R10 ;  /* 0x0368600a020095a7 */ /* 0x000ea4000802007f */
[----:B--2---:R-:W-:Y:S05]  /*ecf0*/  @!P1 BRA `(.L_x_3048) ;  /* 0xfffffffc00f09947 */ /* 0x004fea000383ffff */
[----:B------:R-:W-:Y:S05]  /*ed00*/  BRA `(.L_x_3084) ;  /* 0xffffffec00dc7947 */ /* 0x000fea000383ffff */
.L_x_3054:
[----:B-1----:R1:W2:Y:S02]  /*ed10*/  SYNCS.PHASECHK.TRANS64.TRYWAIT P0, [R2+URZ+0x36860], R3 ;  /* 0x03686003020075a7 */ /* 0x0022a4000800017f */
[----:B--2---:R-:W-:Y:S05]  /*ed20*/  @!P0 NANOSLEEP.SYNCS 0x989680 ;  /* 0x009896800000895d */ /* 0x004fea0003900000 */
[----:B------:R-:W2:Y:S02]  /*ed30*/  @!P0 SYNCS.PHASECHK.TRANS64 P0, [R2+URZ+0x36860], R3 ;  /* 0x03686003020085a7 */ /* 0x000ea4000800007f */
[----:B--2---:R-:W-:Y:S05]  /*ed40*/  @!P0 BRA `(.L_x_3054) ;  /* 0xfffffffc00f08947 */ /* 0x004fea000383ffff */
[----:B------:R-:W-:Y:S05]  /*ed50*/  BRA `(.L_x_3085) ;  /* 0xfffffff000ac7947 */ /* 0x000fea000383ffff */
.L_x_3059:
[----:B-1----:R1:W2:Y:S02]  /*ed60*/  SYNCS.PHASECHK.TRANS64.TRYWAIT P0, [R0+URZ+0x36820], R3 ;  /* 0x03682003000075a7 */ /* 0x0022a4000800017f */
[----:B--2---:R-:W-:Y:S05]  /*ed70*/  @!P0 NANOSLEEP.SYNCS 0x989680 ;  /* 0x009896800000895d */ /* 0x004fea0003900000 */
[----:B------:R-:W2:Y:S02]  /*ed80*/  @!P0 SYNCS.PHASECHK.TRANS64 P0, [R0+URZ+0x36820], R3 ;  /* 0x03682003000085a7 */ /* 0x000ea4000800007f */
[----:B--2---:R-:W-:Y:S05]  /*ed90*/  @!P0 BRA `(.L_x_3059) ;  /* 0xfffffffc00f08947 */ /* 0x004fea000383ffff */
[----:B------:R-:W-:Y:S05]  /*eda0*/  BRA `(.L_x_3086) ;  /* 0xfffffff400a87947 */ /* 0x000fea000383ffff */
.L_x_3060:
[----:B------:R-:W2:Y:S01]  /*edb0*/  S2R R2, SR_TID.X ;  /* 0x0000000000027919 */ /* 0x000ea20000002100 */
[----:B------:R-:W-:Y:S01]  /*edc0*/  BSSY B0, `(.L_x_3087) ;  /* 0x000000a000007945 */ /* 0x000fe20003800000 */
[----:B------:R-:W-:Y:S02]  /*edd0*/  IMAD.MOV.U32 R12, RZ, RZ, RZ ;  /* 0x000000ffff0c7224 */ /* 0x000fe400078e00ff */
[----:B------:R-:W-:Y:S02]  /*ede0*/  IMAD.MOV.U32 R11, RZ, RZ, 0x1f ;  /* 0x0000001fff0b7424 */ /* 0x000fe400078e00ff */
[----:B------:R-:W-:Y:S01]  /*edf0*/  IMAD.MOV.U32 R15, RZ, RZ, -0x1 ;  /* 0xffffffffff0f7424 */ /* 0x000fe200078e00ff */
[----:B--2---:R-:W-:-:S04]  /*ee00*/  SHF.R.U32.HI R2, RZ, 0x5, R2 ;  /* 0x00000005ff027819 */ /* 0x004fc80000011602 */
[----:B------:R-:W-:-:S05]  /*ee10*/  LOP3.LUT R2, R2, 0x3, RZ, 0xc0, !PT ;  /* 0x0000000302027812 */ /* 0x000fca00078ec0ff */
[----:B------:R-:W-:-:S07]  /*ee20*/  IMAD.MOV.U32 R13, RZ, RZ, R2 ;  /* 0x000000ffff0d7224 */ /* 0x000fce00078e0002 */
[----:B-1----:R-:W-:Y:S05]  /*ee30*/  WARPSYNC.COLLECTIVE R15, `(.L_x_3088) ;  /* 0x000000000f087348 */ /* 0x002fea0003c00000 */
[----:B------:R2:W3:Y:S02]  /*ee40*/  SHFL.IDX P6, R14, R13, R12, R11 ;  /* 0x0000000c0d0e7389 */ /* 0x0004e400000c000b */
[----:B-123--:R-:W-:Y:S01]  /*ee50*/  ENDCOLLECTIVE ;  /* 0x000000000000791b */ /* 0x00efe20003800000 */
.L_x_3088:
[----:B------:R-:W-:Y:S05]  /*ee60*/  BSYNC B0 ;  /* 0x0000000000007941 */ /* 0x000fea0003800000 */
.L_x_3087:
[----:B------:R-:W-:Y:S05]  /*ee70*/  BRA `(.L_x_3089) ;  /* 0xfffffff400907947 */ /* 0x000fea000383ffff */
.L_x_3063:
[----:B------:R-:W-:Y:S01]  /*ee80*/  BSSY B1, `(.L_x_3090) ;  /* 0x0000006000017945 */ /* 0x000fe20003800000 */
[----:B------:R-:W-:-:S07]  /*ee90*/  IMAD.MOV.U32 R15, RZ, RZ, -0x1 ;  /* 0xffffffffff0f7424 */ /* 0x000fce00078e00ff */
[----:B-12---:R-:W-:Y:S05]  /*eea0*/  WARPSYNC.COLLECTIVE R15, `(.L_x_3091) ;  /* 0x000000000f0c7348 */ /* 0x006fea0003c00000 */
[----:B------:R-:W-:Y:S02]  /*eeb0*/  ELECT P6, UR62, PT ;  /* 0x00000000003e782f */ /* 0x000fe400038c0000 */
[----:B------:R-:W-:Y:S01]  /*eec0*/  MOV R14, UR62 ;  /* 0x0000003e000e7c02 */ /* 0x000fe20008000f00 */
[----:B-12---:R-:W-:Y:S10]  /*eed0*/  ENDCOLLECTIVE ;  /* 0x000000000000791b */ /* 0x006ff40003800000 */
.L_x_3091:
[----:B------:R-:W-:Y:S05]  /*eee0*/  BSYNC B1 ;  /* 0x0000000000017941 */ /* 0x000fea0003800000 */
.L_x_3090:
[----:B------:R-:W-:Y:S05]  /*eef0*/  BRA `(.L_x_3092) ;  /* 0xfffffff400887947 */ /* 0x000fea000383ffff */
.L_x_3065:
[----:B-1----:R1:W2:Y:S02]  /*ef00*/  SYNCS.PHASECHK.TRANS64.TRYWAIT P0, [R6+URZ], R5 ;  /* 0x00000005060075a7 */ /* 0x0022a4000800017f */
[----:B--2---:R-:W-:Y:S05]  /*ef10*/  @!P0 NANOSLEEP.SYNCS 0x989680 ;  /* 0x009896800000895d */ /* 0x004fea0003900000 */
[----:B------:R-:W2:Y:S02]  /*ef20*/  @!P0 SYNCS.PHASECHK.TRANS64 P0, [R6+URZ], R5 ;  /* 0x00000005060085a7 */ /* 0x000ea4000800007f */
[----:B--2---:R-:W-:Y:S05]  /*ef30*/  @!P0 BRA `(.L_x_3065) ;  /* 0xfffffffc00f08947 */ /* 0x004fea000383ffff */
[----:B------:R-:W-:Y:S05]  /*ef40*/  BRA `(.L_x_3093) ;  /* 0xfffffff400bc7947 */ /* 0x000fea000383ffff */
.L_x_3066:
[----:B--2---:R2:W3:Y:S02]  /*ef50*/  SYNCS.PHASECHK.TRANS64.TRYWAIT P0, [R3+URZ], R2 ;  /* 0x00000002030075a7 */ /* 0x0044e4000800017f */
[----:B---3--:R-:W-:Y:S05]  /*ef60*/  @!P0 NANOSLEEP.SYNCS 0x989680 ;  /* 0x009896800000895d */ /* 0x008fea0003900000 */
[----:B------:R-:W3:Y:S02]  /*ef70*/  @!P0 SYNCS.PHASECHK.TRANS64 P0, [R3+URZ], R2 ;  /* 0x00000002030085a7 */ /* 0x000ee4000800007f */
[----:B---3--:R-:W-:Y:S05]  /*ef80*/  @!P0 BRA `(.L_x_3066) ;  /* 0xfffffffc00f08947 */ /* 0x008fea000383ffff */
[----:B------:R-:W-:Y:S05]  /*ef90*/  BRA `(.L_x_3094) ;  /* 0xfffffff400b07947 */ /* 0x000fea000383ffff */
.L_x_3068:
[----:B--2---:R2:W3:Y:S02]  /*efa0*/  SYNCS.PHASECHK.TRANS64.TRYWAIT P0, [R16+URZ], R5 ;  /* 0x00000005100075a7 */ /* 0x0044e4000800017f */
[----:B---3--:R-:W-:Y:S05]  /*efb0*/  @!P0 NANOSLEEP.SYNCS 0x989680 ;  /* 0x009896800000895d */ /* 0x008fea0003900000 */
[----:B------:R-:W3:Y:S02]  /*efc0*/  @!P0 SYNCS.PHASECHK.TRANS64 P0, [R16+URZ], R5 ;  /* 0x00000005100085a7 */ /* 0x000ee4000800007f */
[----:B---3--:R-:W-:Y:S05]  /*efd0*/  @!P0 BRA `(.L_x_3068) ;  /* 0xfffffffc00f08947 */ /* 0x008fea000383ffff */
[----:B------:R-:W-:Y:S05]  /*efe0*/  BRA `(.L_x_3095) ;  /* 0xfffffff400b47947 */ /* 0x000fea000383ffff */
.L_x_3096:
        /* <DEDUP_REMOVED lines=9> */
.L_x_12760:


//--------------------- .text._ZN7cutlass13device_kernelIN5flash11enable_sm90INS1_16FlashAttnFwdSm90INS1_25CollectiveMainloopFwdSm90ILi2EN4cute5tupleIJNS5_1CILi1EEES8_S8_EEENS6_IJNS7_ILi128EEENS7_ILi112EEENS7_ILi192EEEEEELi192ENS_10bfloat16_tEfNS_4arch4Sm90ELb0ELb0ELb0ELb1ELb0ELb0ELb0ELb1ELb1ELb0ELb0ELb0EEENS1_21CollectiveEpilogueFwdINS6_IJSA_SC_SB_EEES9_SE_SG_Li256ELb1ELb0ELb0ELb0EEENS1_36VarlenDynamicPersistentTileSchedulerILi128ELi112ELi256ELi32ELb0ELb0ELb1ELb0ELb1ELb1EEEEEEEEEvNT_6ParamsE --------------------------
	.section	.text._ZN7cutlass13device_kernelIN5flash11enable_sm90INS1_16FlashAttnFwdSm90INS1_25CollectiveMainloopFwdSm90ILi2EN4cute5tupleIJNS5_1CILi1EEES8_S8_EEENS6_IJNS7_ILi128EEENS7_ILi112EEENS7_ILi192EEEEEELi192ENS_10bfloat16_tEfNS_4arch4Sm90ELb0ELb0ELb0ELb1ELb0ELb0ELb0ELb1ELb1ELb0ELb0ELb0EEENS1_21CollectiveEpilogueFwdINS6_IJSA_SC_SB_EEES9_SE_SG_Li256ELb1ELb0ELb0ELb0EEENS1_36VarlenDynamicPersistentTileSchedulerILi128ELi112ELi256ELi32ELb0ELb0ELb1ELb0ELb1ELb1EEEEEEEEEvNT_6ParamsE,"ax",@progbits
	.align	128
.text._ZN7cutlass13device_kernelIN5flash11enable_sm90INS1_16FlashAttnFwdSm90INS1_25CollectiveMainloopFwdSm90ILi2EN4cute5tupleIJNS5_1CILi1EEES8_S8_EEENS6_IJNS7_ILi128EEENS7_ILi112EEENS7_ILi192EEEEEELi192ENS_10bfloat16_tEfNS_4arch4Sm90ELb0ELb0ELb0ELb1ELb0ELb0ELb0ELb1ELb1ELb0ELb0ELb0EEENS1_21CollectiveEpilogueFwdINS6_IJSA_SC_SB_EEES9_SE_SG_Li256ELb1ELb0ELb0ELb0EEENS1_36VarlenDynamicPersistentTileSchedulerILi128ELi112ELi256ELi32ELb0ELb0ELb1ELb0ELb1ELb1EEEEEEEEEvNT_6ParamsE:
        .type           _ZN7cutlass13device_kernelIN5flash11enable_sm90INS1_16FlashAttnFwdSm90INS1_25CollectiveMainloopFwdSm90ILi2EN4cute5tupleIJNS5_1CILi1EEES8_S8_EEENS6_IJNS7_ILi128EEENS7_ILi112EEENS7_ILi192EEEEEELi192ENS_10bfloat16_tEfNS_4arch4Sm90ELb0ELb0ELb0ELb1ELb0ELb0ELb0ELb1ELb1ELb0ELb0ELb0EEENS1_21CollectiveEpilogueFwdINS6_IJSA_SC_SB_EEES9_SE_SG_Li256ELb1ELb0ELb0ELb0EEENS1_36VarlenDynamicPersistentTileSchedulerILi128ELi112ELi256ELi32ELb0ELb0ELb1ELb0ELb1ELb1EEEEEEEEEvNT_6ParamsE,@function
        .size           _ZN7cutlass13device_kernelIN5flash11enable_sm90INS1_16FlashAttnFwdSm90INS1_25CollectiveMainloopFwdSm90ILi2EN4cute5tupleIJNS5_1CILi1EEES8_S8_EEENS6_IJNS7_ILi128EEENS7_ILi112EEENS7_ILi192EEEEEELi192ENS_10bfloat16_tEfNS_4arch4Sm90ELb0ELb0ELb0ELb1ELb0ELb0ELb0ELb1ELb1ELb0ELb0ELb0EEENS1_21CollectiveEpilogueFwdINS6_IJSA_SC_SB_EEES9_SE_SG_Li256ELb1ELb0ELb0ELb0EEENS1_36VarlenDynamicPersistentTileSchedulerILi128ELi112ELi256ELi32ELb0ELb0ELb1ELb0ELb1ELb1EEEEEEEEEvNT_6ParamsE,(.L_x_12761 - _ZN7cutlass13device_kernelIN5flash11enable_sm90INS1_16FlashAttnFwdSm90INS1_25CollectiveMainloopFwdSm90ILi2EN4cute5tupleIJNS5_1CILi1EEES8_S8_EEENS6_IJNS7_ILi128EEENS7_ILi112EEENS7_ILi192EEEEEELi192ENS_10bfloat16_tEfNS_4arch4Sm90ELb0ELb0ELb0ELb1ELb0ELb0ELb0ELb1ELb1ELb0ELb0ELb0EEENS1_21CollectiveEpilogueFwdINS6_IJSA_SC_SB_EEES9_SE_SG_Li256ELb1ELb0ELb0ELb0EEENS1_36VarlenDynamicPersistentTileSchedulerILi128ELi112ELi256ELi32ELb0ELb0ELb1ELb0ELb1ELb1EEEEEEEEEvNT_6ParamsE)
        .other          _ZN7cutlass13device_kernelIN5flash11enable_sm90INS1_16FlashAttnFwdSm90INS1_25CollectiveMainloopFwdSm90ILi2EN4cute5tupleIJNS5_1CILi1EEES8_S8_EEENS6_IJNS7_ILi128EEENS7_ILi112EEENS7_ILi192EEEEEELi192ENS_10bfloat16_tEfNS_4arch4Sm90ELb0ELb0ELb0ELb1ELb0ELb0ELb0ELb1ELb1ELb0ELb0ELb0EEENS1_21CollectiveEpilogueFwdINS6_IJSA_SC_SB_EEES9_SE_SG_Li256ELb1ELb0ELb0ELb0EEENS1_36VarlenDynamicPersistentTileSchedulerILi128ELi112ELi256ELi32ELb0ELb0ELb1ELb0ELb1ELb1EEEEEEEEEvNT_6ParamsE,@"STO_CUDA_ENTRY STV_DEFAULT"
_ZN7cutlass13device_kernelIN5flash11enable_sm90INS1_16FlashAttnFwdSm90INS1_25CollectiveMainloopFwdSm90ILi2EN4cute5tupleIJNS5_1CILi1EEES8_S8_EEENS6_IJNS7_ILi128EEENS7_ILi112EEENS7_ILi192EEEEEELi192ENS_10bfloat16_tEfNS_4arch4Sm90ELb0ELb0ELb0ELb1ELb0ELb0ELb0ELb1ELb1ELb0ELb0ELb0EEENS1_21CollectiveEpilogueFwdINS6_IJSA_SC_SB_EEES9_SE_SG_Li256ELb1ELb0ELb0ELb0EEENS1_36VarlenDynamicPersistentTileSchedulerILi128ELi112ELi256ELi32ELb0ELb0ELb1ELb0ELb1ELb1EEEEEEEEEvNT_6ParamsE:
[----:B------:R-:W0:Y:S02]  /*0000*/  LDC R1, c[0x0][0x28] ;  /* 0x00000a00ff017b82 */ /* 0x000e240000000800 */
[----:B0-----:R-:W-:Y:S01]  /*0010*/  VIADD R1, R1, 0xffffffc8 ;  /* 0xffffffc801017836 */ /* 0x001fe20000000000 */
[----:B------:R-:W0:Y:S01]  /*0020*/  S2R R3, SR_TID.X ;  /* 0x0000000000037919 */ /* 0x000e220000002100 */
[----:B------:R-:W-:Y:S01]  /*0030*/  ELECT P0, URZ, PT ;  /* 0x00000000003f782f */ /* 0x000fe20003800000 */
[----:B------:R-:W-:Y:S01]  /*0040*/  BSSY B0, `(.L_x_3097) ;  /* 0x0000010000007945 */ /* 0x000fe20003800000 */
[----:B0-----:R-:W-:-:S05]  /*0050*/  SHF.R.U32.HI R0, RZ, 0x5, R3 ;  /* 0x00000005ff007819 */ /* 0x001fca0000011603 */
[----:B------:R-:W0:Y:S02]  /*0060*/  SHFL.IDX PT, R2, R0, RZ, 0x1f ;  /* 0x00001fff00027589 */ /* 0x000e2400000e0000 */
[----:B0-----:R-:W-:-:S13]  /*0070*/  ISETP.EQ.AND P0, PT, R2, RZ, P0 ;  /* 0x000000ff0200720c */ /* 0x001fda0000702270 */
        /* <DEDUP_REMOVED lines=12> */
.L_x_3098:
[----:B------:R-:W-:Y:S05]  /*0140*/  BSYNC B0 ;  /* 0x0000000000007941 */ /* 0x000fea0003800000 */
.L_x_3097:
[----:B------:R-:W-:Y:S01]  /*0150*/  VOTEU.ANY UP0, P0 ;  /* 0x00000000003f7886 */ /* 0x000fe20000000100 */
[----:B------:R-:W0:Y:S01]  /*0160*/  SHFL.IDX PT, R2, R0, RZ, 0x1f ;  /* 0x00001fff00027589 */ /* 0x000e2200000e0000 */
[----:B------:R-:W-:Y:S01]  /*0170*/  UMOV UR4, 0x1 ;  /* 0x0000000100047882 */ /* 0x000fe20000000000 */
[----:B------:R-:W-:Y:S01]  /*0180*/  UMOV UR7, 0x100 ;  /* 0x0000010000077882 */ /* 0x000fe20000000000 */
[----:B------:R-:W-:Y:S01]  /*0190*/  VOTEU.ANY UP1, P0 ;  /* 0x00000000003f7886 */ /* 0x000fe20000020100 */
[----:B------:R-:W1:Y:S01]  /*01a0*/  @UP0 S2UR UR8, SR_CgaCtaId ;  /* 0x00000000000809c3 */ /* 0x000e620000008800 */
[----:B------:R-:W-:Y:S01]  /*01b0*/  @UP0 UMOV UR6, 0x400 ;  /* 0x0000040000060882 */ /* 0x000fe20000000000 */
[----:B------:R-:W-:-:S04]  /*01c0*/  @UP0 UIADD3 UR4, -UR4, 0x100000, URZ ;  /* 0x0010000004040890 */ /* 0x000fc8000fffe13f */
[----:B------:R-:W-:Y:S02]  /*01d0*/  @UP0 USHF.L.U32 UR5, UR4, 0xb, URZ ;  /* 0x0000000b04050899 */ /* 0x000fe4000800063f */
[----:B------:R-:W-:Y:S01]  /*01e0*/  @UP0 USHF.L.U32 UR4, UR4, 0x1, URZ ;  /* 0x0000000104040899 */ /* 0x000fe2000800063f */
[----:B0-----:R-:W-:Y:S02]  /*01f0*/  ISETP.NE.AND P1, PT, R2, RZ, PT ;  /* 0x000000ff0200720c */ /* 0x001fe40003f25270 */
[----:B------:R-:W-:Y:S01]  /*0200*/  SHF.R.U32.HI R2, RZ, 0x7, R3 ;  /* 0x00000007ff027819 */ /* 0x000fe20000011603 */
[----:B-1----:R-:W-:Y:S02]  /*0210*/  @UP0 ULEA UR8, UR8, UR6, 0x18 ;  /* 0x0000000608080291 */ /* 0x002fe4000f8ec03f */
[----:B------:R-:W-:-:S04]  /*0220*/  @UP0 UIADD3 UR6, -UR7, 0x100000, URZ ;  /* 0x0010000007060890 */ /* 0x000fc8000fffe13f */
[----:B------:R-:W-:Y:S02]  /*0230*/  @UP0 USHF.L.U32 UR7, UR6, 0xb, URZ ;  /* 0x0000000b06070899 */ /* 0x000fe4000800063f */
[----:B------:R-:W-:Y:S01]  /*0240*/  @UP0 USHF.L.U32 UR6, UR6, 0x1, URZ ;  /* 0x0000000106060899 */ /* 0x000fe2000800063f */
[----:B------:R-:W-:Y:S01]  /*0250*/  VOTEU.ANY UP0, P0 ;  /* 0x00000000003f7886 */ /* 0x000fe20000000100 */
[----:B------:R-:W0:Y:S04]  /*0260*/  SHFL.IDX PT, R2, R2, RZ, 0x1f ;  /* 0x00001fff02027589 */ /* 0x000e2800000e0000 */
[----:B------:R-:W1:Y:S02]  /*0270*/  FENCE.VIEW.ASYNC.S ;  /* 0x00000000000073c6 */ /* 0x000e640000000000 */
[----:B-1----:R1:W2:Y:S04]  /*0280*/  @UP0 SYNCS.EXCH.64 URZ, [UR8+0x36800], UR4 ;  /* 0x03680004083f05b2 */ /* 0x0022a80008000100 */
        /* <DEDUP_REMOVED lines=16> */
[----:B------:R4:W0:Y:S01]  /*0390*/  SYNCS.EXCH.64 URZ, [UR8+0x36840], UR4 ;  /* 0x03684004083f75b2 */ /* 0x0008220008000100 */
[----:B------:R4:W0:Y:S01]  /*03a0*/  SYNCS.EXCH.64 URZ, [UR8+0x36838], UR6 ;  /* 0x03683806083f75b2 */ /* 0x0008220008000100 */
[----:B------:R4:W0:Y:S02]  /*03b0*/  SYNCS.EXCH.64 URZ, [UR8+0x36848], UR4 ;  /* 0x03684804083f75b2 */ /* 0x0008240008000100 */
[----:B----4-:R-:W-:Y:S01]  /*03c0*/  NOP ;  /* 0x0000000000007918 */ /* 0x010fe20000000000 */
.L_x_3099:
        /* <DEDUP_REMOVED lines=22> */
.L_x_3100:
        /* <DEDUP_REMOVED lines=14> */
[----:B------:R4:W0:Y:S01]  /*0610*/  SYNCS.EXCH.64 URZ, [UR6+0x36880], UR4 ;  /* 0x03688004063f75b2 */ /* 0x0008220008000100 */
[----:B------:R4:W0:Y:S01]  /*0620*/  SYNCS.EXCH.64 URZ, [UR6+0x36878], UR4 ;  /* 0x03687804063f75b2 */ /* 0x0008220008000100 */
[----:B------:R4:W0:Y:S02]  /*0630*/  SYNCS.EXCH.64 URZ, [UR6+0x36888], UR4 ;  /* 0x03688804063f75b2 */ /* 0x0008240008000100 */
[----:B----4-:R-:W-:Y:S01]  /*0640*/  NOP ;  /* 0x0000000000007918 */ /* 0x010fe20000000000 */
.L_x_3101:
        /* <DEDUP_REMOVED lines=22> */
.L_x_3102:
        /* <DEDUP_REMOVED lines=22> */
.L_x_3103:
[----:B0-----:R-:W-:Y:S01]  /*0910*/  ISETP.NE.AND P0, PT, R2, RZ, PT ;  /* 0x000000ff0200720c */ /* 0x001fe20003f05270 */
[----:B------:R-:W-:Y:S01]  /*0920*/  IMAD.MOV.U32 R2, RZ, RZ, 0x1 ;  /* 0x00000001ff027424 */ /* 0x000fe200078e00ff */
[----:B------:R-:W-:Y:S01]  /*0930*/  NOP ;  /* 0x0000000000007918 */ /* 0x000fe20000000000 */
[----:B------:R-:W-:-:S03]  /*0940*/  ULDC.64 UR60, c[0x0][0x208] ;  /* 0x00008200003c7ab9 */ /* 0x000fc60000000a00 */
[----:B------:R-:W-:-:S05]  /*0950*/  SEL R2, R2, 0x2, !P0 ;  /* 0x0000000202027807 */ /* 0x000fca0004000000 */
[----:B------:R0:W-:Y:S01]  /*0960*/  STL [R1+0x30], R2 ;  /* 0x0000300201007387 */ /* 0x0001e20000100800 */
[----:B-123--:R-:W-:Y:S06]  /*0970*/  BAR.SYNC.DEFER_BLOCKING 0x0 ;  /* 0x0000000000007b1d */ /* 0x00efec0000010000 */
[----:B------:R-:W-:Y:S05]  /*0980*/  @!P0 BRA `(.L_x_3104) ;  /* 0x000000c000288947 */ /* 0x000fea0003800000 */
.L_x_3105:
        /* <DEDUP_REMOVED lines=14> */
[----:B------:R-:W2:Y:S01]  /*0a70*/  LDL.LU R10, [R1+0x30] ;  /* 0x00003000010a7983 */ /* 0x000ea20000300800 */
[----:B------:R-:W1:Y:S02]  /*0a80*/  S2R R0, SR_TID.X ;  /* 0x0000000000007919 */ /* 0x000e640000002100 */
[----:B-1----:R-:W-:-:S05]  /*0a90*/  VIADD R214, R0, 0xffffff80 ;  /* 0xffffff8000d67836 */ /* 0x002fca0000000000 */
[----:B------:R-:W-:-:S04]  /*0aa0*/  SHF.R.S32.HI R3, RZ, 0x1f, R214 ;  /* 0x0000001fff037819 */ /* 0x000fc800000114d6 */
[----:B------:R-:W-:-:S04]  /*0ab0*/  LEA.HI R5, R3, R214, RZ, 0x7 ;  /* 0x000000d603057211 */ /* 0x000fc800078f38ff */
[----:B------:R-:W-:-:S05]  /*0ac0*/  LOP3.LUT R209, R5, 0xffffff80, RZ, 0xc0, !PT ;  /* 0xffffff8005d17812 */ /* 0x000fca00078ec0ff */
[----:B------:R-:W-:-:S05]  /*0ad0*/  IMAD.IADD R209, R214, 0x1, -R209 ;  /* 0x00000001d6d17824 */ /* 0x000fca00078e0ad1 */
[----:B------:R-:W-:-:S04]  /*0ae0*/  SHF.R.S32.HI R4, RZ, 0x1f, R209 ;  /* 0x0000001fff047819 */ /* 0x000fc800000114d1 */
[----:B------:R-:W-:-:S04]  /*0af0*/  LEA.HI R6, R4, R209, RZ, 0x2 ;  /* 0x000000d104067211 */ /* 0x000fc800078f10ff */
[--C-:B------:R-:W-:Y:S02]  /*0b00*/  SHF.R.S32.HI R8, RZ, 0x2, R6.reuse ;  /* 0x00000002ff087819 */ /* 0x100fe40000011406 */
[----:B------:R-:W-:Y:S02]  /*0b10*/  SHF.R.S32.HI R11, RZ, 0x1f, R6 ;  /* 0x0000001fff0b7819 */ /* 0x000fe40000011406 */
[----:B------:R-:W-:Y:S02]  /*0b20*/  SHF.R.S32.HI R210, RZ, 0x7, R5 ;  /* 0x00000007ffd27819 */ /* 0x000fe40000011405 */
[----:B------:R-:W-:Y:S02]  /*0b30*/  LEA.HI R11, R11, R8, RZ, 0x3 ;  /* 0x000000080b0b7211 */ /* 0x000fe400078f18ff */
[----:B------:R-:W-:Y:S02]  /*0b40*/  LEA.HI R4, R4, R209, RZ, 0x5 ;  /* 0x000000d104047211 */ /* 0x000fe400078f28ff */
[----:B------:R-:W-:-:S02]  /*0b50*/  LOP3.LUT R11, R11, 0xfffffff8, RZ, 0xc0, !PT ;  /* 0xfffffff80b0b7812 */ /* 0x000fc400078ec0ff */
[----:B------:R-:W-:Y:S02]  /*0b60*/  LEA.HI R5, R5, R210, RZ, 0x1 ;  /* 0x000000d205057211 */ /* 0x000fe400078f08ff */
[-C--:B------:R-:W-:Y:S01]  /*0b70*/  LEA.HI R0, R3, R214.reuse, RZ, 0x4 ;  /* 0x000000d603007211 */ /* 0x080fe200078f20ff */
[----:B------:R-:W-:Y:S01]  /*0b80*/  IMAD.IADD R11, R8, 0x1, -R11 ;  /* 0x00000001080b7824 */ /* 0x000fe200078e0a0b */
[----:B------:R-:W-:Y:S02]  /*0b90*/  SHF.R.S32.HI R4, RZ, 0x5, R4 ;  /* 0x00000005ff047819 */ /* 0x000fe40000011404 */
[----:B------:R-:W-:Y:S02]  /*0ba0*/  LOP3.LUT R5, R5, 0x3fffffe, RZ, 0xc0, !PT ;  /* 0x03fffffe05057812 */ /* 0x000fe400078ec0ff */
[CC--:B0-----:R-:W-:Y:S02]  /*0bb0*/  LEA.HI R2, R3.reuse, R214.reuse, RZ, 0x5 ;  /* 0x000000d603027211 */ /* 0x0c1fe400078f28ff */
[----:B------:R-:W-:Y:S01]  /*0bc0*/  SHF.R.S32.HI R9, RZ, 0x4, R0 ;  /* 0x00000004ff097819 */ /* 0x000fe20000011400 */
[----:B------:R-:W-:Y:S01]  /*0bd0*/  IMAD R4, R4, 0x10, R11 ;  /* 0x0000001004047824 */ /* 0x000fe200078e020b */
[----:B------:R-:W-:Y:S01]  /*0be0*/  LOP3.LUT R7, R0, 0x3fffff0, RZ, 0xc0, !PT ;  /* 0x03fffff000077812 */ /* 0x000fe200078ec0ff */
[----:B------:R-:W-:Y:S01]  /*0bf0*/  IMAD.IADD R5, R210, 0x1, -R5 ;  /* 0x00000001d2057824 */ /* 0x000fe200078e0a05 */
[----:B------:R-:W-:Y:S01]  /*0c00*/  LEA.HI R3, R3, R214, RZ, 0x3 ;  /* 0x000000d603037211 */ /* 0x000fe200078f18ff */
[----:B------:R-:W-:Y:S01]  /*0c10*/  IMAD.SHL.U32 R2, R2, 0x20, RZ ;  /* 0x0000002002027824 */ /* 0x000fe200078e00ff */
[----:B------:R-:W-:Y:S01]  /*0c20*/  LEA.HI R0, R0, R9, RZ, 0x1 ;  /* 0x0000000900007211 */ /* 0x000fe200078f08ff */
[----:B------:R-:W-:Y:S01]  /*0c30*/  IMAD R212, R5, 0x40, R4 ;  /* 0x0000004005d47824 */ /* 0x000fe200078e0204 */
[----:B------:R-:W-:Y:S01]  /*0c40*/  LOP3.LUT R5, R3, 0x1ffffff8, RZ, 0xc0, !PT ;  /* 0x1ffffff803057812 */ /* 0x000fe200078ec0ff */
[----:B------:R-:W-:Y:S01]  /*0c50*/  IMAD.IADD R7, R214, 0x1, -R7 ;  /* 0x00000001d6077824 */ /* 0x000fe200078e0a07 */
[----:B------:R-:W-:-:S02]  /*0c60*/  LOP3.LUT R2, R2, 0xfffffc00, RZ, 0xc0, !PT ;  /* 0xfffffc0002027812 */ /* 0x000fc400078ec0ff */
[----:B------:R-:W-:Y:S02]  /*0c70*/  LOP3.LUT R0, R0, 0x1ffffffe, RZ, 0xc0, !PT ;  /* 0x1ffffffe00007812 */ /* 0x000fe400078ec0ff */
[----:B------:R-:W-:Y:S01]  /*0c80*/  LOP3.LUT R6, R6, 0x7ffffffc, RZ, 0xc0, !PT ;  /* 0x7ffffffc06067812 */ /* 0x000fe200078ec0ff */
[----:B------:R-:W-:Y:S02]  /*0c90*/  IMAD.IADD R5, R214, 0x1, -R5 ;  /* 0x00000001d6057824 */ /* 0x000fe400078e0a05 */
[----:B------:R-:W-:Y:S02]  /*0ca0*/  IMAD R7, R7, 0x40, R2 ;  /* 0x0000004007077824 */ /* 0x000fe400078e0202 */
[----:B------:R-:W-:Y:S02]  /*0cb0*/  IMAD.IADD R0, R9, 0x1, -R0 ;  /* 0x0000000109007824 */ /* 0x000fe400078e0a00 */
[----:B------:R-:W-:Y:S02]  /*0cc0*/  IMAD.MOV.U32 R211, RZ, RZ, -0x2 ;  /* 0xfffffffeffd37424 */ /* 0x000fe400078e00ff */
[----:B------:R-:W-:Y:S01]  /*0cd0*/  IMAD.IADD R6, R209, 0x1, -R6 ;  /* 0x00000001d1067824 */ /* 0x000fe200078e0a06 */
[----:B------:R-:W-:Y:S01]  /*0ce0*/  CS2R R16, SRZ ;  /* 0x0000000000107805 */ /* 0x000fe2000001ff00 */
[----:B------:R-:W-:Y:S01]  /*0cf0*/  IMAD R213, R0, 0x8, R7 ;  /* 0x0000000800d57824 */ /* 0x000fe200078e0207 */
[----:B------:R-:W-:Y:S01]  /*0d00*/  SHF.R.S32.HI R22, RZ, 0x3, R3 ;  /* 0x00000003ff167819 */ /* 0x000fe20000011403 */
[----:B------:R-:W-:Y:S01]  /*0d10*/  IMAD R211, R6, R211, 0x70 ;  /* 0x0000007006d37424 */ /* 0x000fe200078e02d3 */
[----:B------:R-:W-:Y:S01]  /*0d20*/  SHF.L.U32 R18, R5, 0x3, RZ ;  /* 0x0000000305127819 */ /* 0x000fe200000006ff */
[----:B------:R-:W-:Y:S01]  /*0d30*/  IMAD.MOV.U32 R208, RZ, RZ, RZ ;  /* 0x000000ffffd07224 */ /* 0x000fe200078e00ff */
[----:B--2---:R-:W-:-:S07]  /*0d40*/  LOP3.LUT R19, R10, 0x1, RZ, 0xfc, !PT ;  /* 0x000000010a137812 */ /* 0x004fce00078efcff */
.L_x_3148:
[----:B0-----:R-:W0:Y:S01]  /*0d50*/  LDC.64 R204, c[0x0][0xc60] ;  /* 0x00031800ffcc7b82 */ /* 0x001e220000000a00 */
[----:B------:R-:W-:Y:S01]  /*0d60*/  ULDC.64 UR4, c[0x0][0xa28] ;  /* 0x00028a0000047ab9 */ /* 0x000fe20000000a00 */
[----:B---3-5:R-:W-:Y:S01]  /*0d70*/  IMAD.MOV.U32 R5, RZ, RZ, RZ ;  /* 0x000000ffff057224 */ /* 0x028fe200078e00ff */
[----:B------:R-:W-:Y:S01]  /*0d80*/  ULDC.64 UR6, c[0x0][0xa20] ;  /* 0x0002880000067ab9 */ /* 0x000fe20000000a00 */
[----:B0-----:R-:W-:-:S06]  /*0d90*/  IMAD.WIDE R204, R103, 0x4, R204 ;  /* 0x0000000467cc7825 */ /* 0x001fcc00078e02cc */
[----:B--2---:R-:W2:Y:S01]  /*0da0*/  LDG.E R204, desc[UR60][R204.64] ;  /* 0x0000003ccccc7981 */ /* 0x004ea2000c1e1900 */
[----:B------:R-:W-:-:S04]  /*0db0*/  ISETP.NE.U32.AND P0, PT, RZ, UR4, PT ;  /* 0x00000004ff007c0c */ /* 0x000fc8000bf05070 */
[----:B------:R-:W-:Y:S02]  /*0dc0*/  ISETP.NE.AND.EX P0, PT, RZ, UR5, PT, P0 ;  /* 0x00000005ff007c0c */ /* 0x000fe4000bf05300 */
[----:B--2---:R-:W-:-:S11]  /*0dd0*/  SHF.R.S32.HI R207, RZ, 0x1f, R204 ;  /* 0x0000001fffcf7819 */ /* 0x004fd600000114cc */
[----:B------:R-:W-:-:S04]  /*0de0*/  @P0 LEA R2, P1, R204, UR4, 0x2 ;  /* 0x00000004cc020c11 */ /* 0x000fc8000f8210ff */
[----:B------:R-:W-:Y:S01]  /*0df0*/  @P0 LEA.HI.X R3, R204, UR5, R207, 0x2, P1 ;  /* 0x00000005cc030c11 */ /* 0x000fe200088f14cf */
[----:B------:R-:W-:-:S04]  /*0e00*/  ULDC.64 UR4, c[0x0][0x3f8] ;  /* 0x0000fe0000047ab9 */ /* 0x000fc80000000a00 */
[----:B------:R0:W5:Y:S01]  /*0e10*/  @P0 LDG.E R5, desc[UR60][R2.64] ;  /* 0x0000003c02050981 */ /* 0x000162000c1e1900 */
[----:B------:R-:W-:Y:S01]  /*0e20*/  ISETP.NE.U32.AND P0, PT, RZ, UR6, PT ;  /* 0x00000006ff007c0c */ /* 0x000fe2000bf05070 */
[----:B------:R-:W-:-:S03]  /*0e30*/  UISETP.NE.U32.AND UP0, UPT, UR4, URZ, UPT ;  /* 0x0000003f0400728c */ /* 0x000fc6000bf05070 */
[----:B------:R-:W-:Y:S01]  /*0e40*/  ISETP.NE.AND.EX P0, PT, RZ, UR7, PT, P0 ;  /* 0x00000007ff007c0c */ /* 0x000fe2000bf05300 */
[----:B------:R-:W-:Y:S01]  /*0e50*/  UISETP.NE.AND.EX UP0, UPT, UR5, URZ, UPT, UP0 ;  /* 0x0000003f0500728c */ /* 0x000fe2000bf05300 */
[----:B------:R-:W-:Y:S02]  /*0e60*/  ULDC UR4, c[0x0][0x404] ;  /* 0x0001010000047ab9 */ /* 0x000fe40000000800 */
[----:B------:R-:W-:Y:S01]  /*0e70*/  ULDC UR5, c[0x0][0x2e0] ;  /* 0x0000b80000057ab9 */ /* 0x000fe20000000800 */
[----:B------:R-:W-:-:S04]  /*0e80*/  USEL UR4, UR4, 0x1, UP0 ;  /* 0x0000000104047887 */ /* 0x000fc80008000000 */
[----:B------:R-:W-:-:S04]  /*0e90*/  UIMAD UR4, UR4, UR5, URZ ;  /* 0x00000005040472a4 */ /* 0x000fc8000f8e023f */
[C---:B0-----:R-:W-:Y:S02]  /*0ea0*/  @P0 LEA R2, P1, R204.reuse, UR6, 0x2 ;  /* 0x00000006cc020c11 */ /* 0x041fe4000f8210ff */
[----:B------:R-:W-:Y:S02]  /*0eb0*/  IMAD.U32 R82, RZ, RZ, UR4 ;  /* 0x00000004ff527e24 */ /* 0x000fe4000f8e00ff */
[----:B------:R-:W-:-:S05]  /*0ec0*/  @P0 LEA.HI.X R3, R204, UR7, R207, 0x2, P1 ;  /* 0x00000007cc030c11 */ /* 0x000fca00088f14cf */
[----:B------:R0:W5:Y:S01]  /*0ed0*/  @P0 LDG.E R82, desc[UR60][R2.64] ;  /* 0x0000003c02520981 */ /* 0x000162000c1e1900 */
[----:B----4-:R-:W-:Y:S05]  /*0ee0*/  @P0 BRA `(.L_x_3106) ;  /* 0x0000000000240947 */ /* 0x010fea0003800000 */
[----:B------:R-:W-:Y:S02]  /*0ef0*/  ULDC.64 UR4, c[0x0][0xa08] ;  /* 0x0002820000047ab9 */ /* 0x000fe40000000a00 */
[----:B------:R-:W-:-:S04]  /*0f00*/  ISETP.NE.U32.AND P0, PT, RZ, UR4, PT ;  /* 0x00000004ff007c0c */ /* 0x000fc8000bf05070 */
[----:B------:R-:W-:-:S13]  /*0f10*/  ISETP.NE.AND.EX P0, PT, RZ, UR5, PT, P0 ;  /* 0x00000005ff007c0c */ /* 0x000fda000bf05300 */
[----:B------:R-:W-:Y:S05]  /*0f20*/  @!P0 BRA `(.L_x_3106) ;  /* 0x0000000000148947 */ /* 0x000fea0003800000 */
[----:B0-----:R-:W0:Y:S02]  /*0f30*/  LDC.64 R2, c[0x0][0xa08] ;  /* 0x00028200ff027b82 */ /* 0x001e240000000a00 */
[----:B0-----:R-:W-:-:S05]  /*0f40*/  IMAD.WIDE R2, R204, 0x4, R2 ;  /* 0x00000004cc027825 */ /* 0x001fca00078e0202 */
[----:B-----5:R-:W2:Y:S04]  /*0f50*/  LDG.E R82, desc[UR60][R2.64] ;  /* 0x0000003c02527981 */ /* 0x020ea8000c1e1900 */
[----:B------:R-:W2:Y:S02]  /*0f60*/  LDG.E R7, desc[UR60][R2.64+0x4] ;  /* 0x0000043c02077981 */ /* 0x000ea4000c1e1900 */
[----:B--2---:R-:W-:-:S07]  /*0f70*/  IMAD.IADD R82, R7, 0x1, -R82 ;  /* 0x0000000107527824 */ /* 0x004fce00078e0a52 */
.L_x_3106:
[----:B-----5:R-:W-:Y:S01]  /*0f80*/  IMAD.IADD R82, R82, 0x1, -R5 ;  /* 0x0000000152527824 */ /* 0x020fe200078e0a05 */
[----:B------:R-:W-:Y:S01]  /*0f90*/  PLOP3.LUT P0, PT, PT, PT, PT, 0x80, 0x0 ;  /* 0x000000000000781c */ /* 0x000fe20003f0f070 */
[----:B0-----:R-:W-:Y:S01]  /*0fa0*/  IMAD.MOV.U32 R2, RZ, RZ, RZ ;  /* 0x000000ffff027224 */ /* 0x001fe200078e00ff */
[----:B------:R-:W-:Y:S01]  /*0fb0*/  CS2R R20, SRZ ;  /* 0x0000000000147805 */ /* 0x000fe2000001ff00 */
[C---:B------:R-:W-:Y:S01]  /*0fc0*/  VIADD R3, R82.reuse, 0x6f ;  /* 0x0000006f52037836 */ /* 0x040fe20000000000 */
[----:B------:R-:W-:Y:S01]  /*0fd0*/  ISETP.GE.AND P1, PT, R82, 0x1, PT ;  /* 0x000000015200780c */ /* 0x000fe20003f26270 */
[----:B------:R-:W-:Y:S01]  /*0fe0*/  IMAD.MOV.U32 R206, RZ, RZ, R101 ;  /* 0x000000ffffce7224 */ /* 0x000fe200078e0065 */
[----:B------:R-:W-:Y:S01]  /*0ff0*/  CS2R R118, SRZ ;  /* 0x0000000000767805 */ /* 0x000fe2000001ff00 */
[----:B------:R-:W-:Y:S01]  /*1000*/  IMAD.HI R2, R3, -0x6db6db6d, R2 ;  /* 0x9249249303027827 */ /* 0x000fe200078e0202 */
[----:B------:R-:W-:Y:S02]  /*1010*/  CS2R R116, SRZ ;  /* 0x0000000000747805 */ /* 0x000fe4000001ff00 */
[----:B------:R-:W-:-:S02]  /*1020*/  CS2R R114, SRZ ;  /* 0x0000000000727805 */ /* 0x000fc4000001ff00 */
[----:B------:R-:W-:Y:S01]  /*1030*/  CS2R R112, SRZ ;  /* 0x0000000000707805 */ /* 0x000fe2000001ff00 */
[----:B------:R-:W-:Y:S01]  /*1040*/  IMAD.MOV.U32 R205, RZ, RZ, R102 ;  /* 0x000000ffffcd7224 */ /* 0x000fe200078e0066 */
[----:B------:R-:W-:Y:S02]  /*1050*/  SHF.R.U32.HI R3, RZ, 0x1f, R2 ;  /* 0x0000001fff037819 */ /* 0x000fe40000011602 */
[----:B------:R-:W-:Y:S02]  /*1060*/  CS2R R110, SRZ ;  /* 0x00000000006e7805 */ /* 0x000fe4000001ff00 */
[----:B------:R-:W-:Y:S02]  /*1070*/  CS2R R108, SRZ ;  /* 0x00000000006c7805 */ /* 0x000fe4000001ff00 */
[----:B------:R-:W-:Y:S02]  /*1080*/  CS2R R106, SRZ ;  /* 0x00000000006a7805 */ /* 0x000fe4000001ff00 */
[----:B------:R-:W-:-:S02]  /*1090*/  LEA.HI.SX32 R120, R2, R3, 0x1a ;  /* 0x0000000302787211 */ /* 0x000fc400078fd2ff */
[----:B------:R-:W-:Y:S02]  /*10a0*/  CS2R R2, SRZ ;  /* 0x0000000000027805 */ /* 0x000fe4000001ff00 */
[----:B------:R-:W-:Y:S02]  /*10b0*/  CS2R R104, SRZ ;  /* 0x0000000000687805 */ /* 0x000fe4000001ff00 */
[----:B------:R-:W-:Y:S01]  /*10c0*/  CS2R R50, SRZ ;  /* 0x0000000000327805 */ /* 0x000fe2000001ff00 */
[----:B------:R-:W-:Y:S01]  /*10d0*/  IMAD.MOV.U32 R43, RZ, RZ, RZ ;  /* 0x000000ffff2b7224 */ /* 0x000fe200078e00ff */
        /* <DEDUP_REMOVED lines=38> */
[----:B------:R-:W-:-:S02]  /*1340*/  IMAD.MOV.U32 R138, RZ, RZ, RZ ;  /* 0x000000ffff8a7224 */ /* 0x000fc400078e00ff */
[----:B------:R-:W-:Y:S02]  /*1350*/  IMAD.MOV.U32 R121, RZ, RZ, RZ ;  /* 0x000000ffff797224 */ /* 0x000fe400078e00ff */
[----:B------:R-:W-:Y:S01]  /*1360*/  IMAD.MOV.U32 R24, RZ, RZ, RZ ;  /* 0x000000ffff187224 */ /* 0x000fe200078e00ff */
        /* <DEDUP_REMOVED lines=32> */
.L_x_3108:
[----:B------:R-:W0:Y:S01]  /*1570*/  S2UR UR5, SR_CgaCtaId ;  /* 0x00000000000579c3 */ /* 0x000e220000008800 */
[----:B------:R-:W-:Y:S01]  /*1580*/  LEA.HI R0, R208, R208, RZ, 0x1 ;  /* 0x000000d0d0007211 */ /* 0x000fe200078f08ff */
[----:B------:R-:W-:Y:S01]  /*1590*/  UMOV UR4, 0x400 ;  /* 0x0000040000047882 */ /* 0x000fe20000000000 */
[----:B------:R-:W-:Y:S01]  /*15a0*/  BSSY B0, `(.L_x_3109) ;  /* 0x0000009000007945 */ /* 0x000fe20003800000 */
[----:B------:R-:W-:Y:S02]  /*15b0*/  ISETP.NE.AND P0, PT, R19, 0x3, PT ;  /* 0x000000031300780c */ /* 0x000fe40003f05270 */
[----:B------:R-:W-:-:S05]  /*15c0*/  LOP3.LUT R3, R0, 0xfffffffe, RZ, 0xc0, !PT ;  /* 0xfffffffe00037812 */ /* 0x000fca00078ec0ff */
[----:B------:R-:W-:-:S05]  /*15d0*/  IMAD.IADD R0, R208, 0x1, -R3 ;  /* 0x00000001d0007824 */ /* 0x000fca00078e0a03 */
[----:B------:R-:W-:Y:S01]  /*15e0*/  SHF.L.U32 R0, R0, 0x1f, RZ ;  /* 0x0000001f00007819 */ /* 0x000fe200000006ff */
[----:B0-----:R-:W-:-:S06]  /*15f0*/  ULEA UR4, UR5, UR4, 0x18 ;  /* 0x0000000405047291 */ /* 0x001fcc000f8ec03f */
[----:B------:R-:W-:-:S04]  /*1600*/  IMAD.U32 R5, RZ, RZ, UR4 ;  /* 0x00000004ff057e24 */ /* 0x000fc8000f8e00ff */
[----:B------:R-:W0:Y:S02]  /*1610*/  SYNCS.PHASECHK.TRANS64.TRYWAIT P1, [R5+URZ+0x36800], R0 ;  /* 0x03680000050075a7 */ /* 0x000e24000802017f */
[----:B0-----:R-:W-:Y:S05]  /*1620*/  @!P1 BRA `(.L_x_3110) ;  /* 0x0000010000749947 */ /* 0x001fea0003800000 */
.L_x_3234:
[----:B------:R-:W-:Y:S05]  /*1630*/  BSYNC B0 ;  /* 0x0000000000007941 */ /* 0x000fea0003800000 */
.L_x_3109:
[----:B------:R-:W-:Y:S05]  /*1640*/  @!P0 BRA `(.L_x_3111) ;  /* 0x0000000000048947 */ /* 0x000fea0003800000 */
[----:B------:R-:W-:Y:S01]  /*1650*/  BPT.TRAP 0x1 ;  /* 0x000000040000795c */ /* 0x000fe20000300000 */
.L_x_3111:
[----:B------:R-:W-:Y:S01]  /*1660*/  IMAD R2, R16, 0x8, R5 ;  /* 0x0000000810027824 */ /* 0x000fe200078e0205 */
[----:B------:R-:W-:-:S04]  /*1670*/  SHF.L.U32 R3, R17, 0x1f, RZ ;  /* 0x0000001f11037819 */ /* 0x000fc800000006ff */
[----:B------:R1:W2:Y:S01]  /*1680*/  SYNCS.PHASECHK.TRANS64.TRYWAIT P2, [R2+URZ+0x36830], R3 ;  /* 0x03683003020075a7 */ /* 0x0002a2000804017f */
[----:B------:R-:W-:Y:S05]  /*1690*/  @!P0 BRA `(.L_x_3112) ;  /* 0x0000000000048947 */ /* 0x000fea0003800000 */
[----:B------:R-:W-:Y:S01]  /*16a0*/  BPT.TRAP 0x1 ;  /* 0x000000040000795c */ /* 0x000fe20000300000 */
.L_x_3112:
[----:B0-----:R-:W0:Y:S01]  /*16b0*/  S2R R0, SR_TID.X ;  /* 0x0000000000007919 */ /* 0x001e220000002100 */
[----:B------:R-:W-:Y:S01]  /*16c0*/  IMAD.MOV.U32 R119, RZ, RZ, RZ ;  /* 0x000000ffff777224 */ /* 0x000fe200078e00ff */
[----:B0-----:R-:W-:Y:S01]  /*16d0*/  LOP3.LUT P1, RZ, R0, 0x7f, RZ, 0xc0, !PT ;  /* 0x0000007f00ff7812 */ /* 0x001fe2000782c0ff */
[----:B--2---:R-:W-:-:S12]  /*16e0*/  @P2 BRA `(.L_x_3113) ;  /* 0x0000000000082947 */ /* 0x004fd80003800000 */
[----:B------:R-:W0:Y:S02]  /*16f0*/  SYNCS.PHASECHK.TRANS64.TRYWAIT P2, [R2+URZ+0x36830], R3 ;  /* 0x03683003020075a7 */ /* 0x000e24000804017f */
[----:B0-----:R-:W-:Y:S05]  /*1700*/  @!P2 BRA `(.L_x_3114) ;  /* 0x000001000050a947 */ /* 0x001fea0003800000 */
.L_x_3113:
[----:B------:R-:W-:Y:S05]  /*1710*/  WARPSYNC.ALL ;  /* 0x0000000000007948 */ /* 0x000fea0003800000 */
[----:B------:R-:W-:Y:S01]  /*1720*/  VIADD R0, R5, 0x21400 ;  /* 0x0002140005007836 */ /* 0x000fe20000000000 */
[----:B------:R-:W-:Y:S01]  /*1730*/  ULOP3.LUT UR8, UR36, 0x10000, URZ, 0xfc, !UPT ;  /* 0x0001000024087892 */ /* 0x000fe2000f8efc3f */
[----:B------:R-:W-:Y:S01]  /*1740*/  WARPGROUP.ARRIVE ;  /* 0x00000000000079c5 */ /* 0x000fe20000000000 */
[----:B------:R-:W-:Y:S01]  /*1750*/  UMOV UR9, 0x40000040 ;  /* 0x4000004000097882 */ /* 0x000fe20000000000 */
[----:B------:R-:W-:Y:S01]  /*1760*/  UMOV UR11, 0x40000040 ;  /* 0x40000040000b7882 */ /* 0x000fe20000000000 */
[----:B------:R-:W-:Y:S01]  /*1770*/  SHF.R.U32.HI R0, RZ, 0x4, R0 ;  /* 0x00000004ff007819 */ /* 0x000fe20000011600 */
[----:B------:R-:W-:Y:S01]  /*1780*/  UMOV UR5, UR9 ;  /* 0x0000000900057c82 */ /* 0x000fe20008000000 */
[----:B------:R-:W-:Y:S01]  /*1790*/  UMOV UR7, 0x40000040 ;  /* 0x4000004000077882 */ /* 0x000fe20000000000 */
[----:B------:R-:W-:Y:S01]  /*17a0*/  UMOV UR4, UR8 ;  /* 0x0000000800047c82 */ /* 0x000fe20008000000 */
[----:B------:R-:W-:Y:S01]  /*17b0*/  LOP3.LUT R0, R0, 0x3fff, RZ, 0xc0, !PT ;  /* 0x00003fff00007812 */ /* 0x000fe200078ec0ff */
[----:B------:R-:W-:Y:S01]  /*17c0*/  UMOV UR12, UR8 ;  /* 0x00000008000c7c82 */ /* 0x000fe20008000000 */
[----:B------:R-:W-:Y:S01]  /*17d0*/  UMOV UR13, UR9 ;  /* 0x00000009000d7c82 */ /* 0x000fe20008000000 */
[----:B------:R-:W-:Y:S01]  /*17e0*/  UMOV UR15, 0x40000040 ;  /* 0x40000040000f7882 */ /* 0x000fe20000000000 */
[----:B------:R-:W-:Y:S01]  /*17f0*/  LOP3.LUT R9, R0, 0x10000, RZ, 0xfc, !PT ;  /* 0x0001000000097812 */ /* 0x000fe200078efcff */
[----:B------:R-:W-:Y:S01]  /*1800*/  UMOV UR16, UR8 ;  /* 0x0000000800107c82 */ /* 0x000fe20008000000 */
[----:B------:R-:W-:Y:S01]  /*1810*/  UMOV UR17, UR9 ;  /* 0x0000000900117c82 */ /* 0x000fe20008000000 */
[----:B------:R-:W-:Y:S01]  /*1820*/  UMOV UR19, 0x40000040 ;  /* 0x4000004000137882 */ /* 0x000fe20000000000 */
[----:B------:R-:W-:Y:S01]  /*1830*/  UMOV UR20, UR8 ;  /* 0x0000000800147c82 */ /* 0x000fe20008000000 */
[----:B------:R-:W-:Y:S01]  /*1840*/  IMAD R0, R16, 0xa80, R9 ;  /* 0x00000a8010007824 */ /* 0x000fe200078e0209 */
[----:B------:R-:W-:Y:S01]  /*1850*/  UMOV UR21, UR9 ;  /* 0x0000000900157c82 */ /* 0x000fe20008000000 */
[----:B------:R-:W-:Y:S01]  /*1860*/  UMOV UR23, 0x40000040 ;  /* 0x4000004000177882 */ /* 0x000fe20000000000 */
[----:B------:R-:W-:Y:S01]  /*1870*/  UMOV UR27, 0x40000040 ;  /* 0x40000040001b7882 */ /* 0x000fe20000000000 */
[----:B------:R-:W-:Y:S01]  /*1880*/  UMOV UR31, 0x40000040 ;  /* 0x40000040001f7882 */ /* 0x000fe20000000000 */
[----:B------:R-:W-:Y:S01]  /*1890*/  R2UR UR10, R0 ;  /* 0x00000000000a72ca */ /* 0x000fe200000e0000 */
[----:B------:R-:W-:Y:S01]  /*18a0*/  UMOV UR35, 0x40000040 ;  /* 0x4000004000237882 */ /* 0x000fe20000000000 */
[----:B------:R-:W-:Y:S01]  /*18b0*/  UMOV UR39, 0x40000040 ;  /* 0x4000004000277882 */ /* 0x000fe20000000000 */
[----:B------:R-:W-:Y:S01]  /*18c0*/  UMOV UR43, 0x40000040 ;  /* 0x40000040002b7882 */ /* 0x000fe20000000000 */
[----:B------:R-:W-:Y:S01]  /*18d0*/  UMOV UR47, 0x40000040 ;  /* 0x40000040002f7882 */ /* 0x000fe20000000000 */
[----:B------:R-:W-:Y:S01]  /*18e0*/  UMOV UR51, 0x40000040 ;  /* 0x4000004000337882 */ /* 0x000fe20000000000 */
[----:B------:R-:W-:Y:S01]  /*18f0*/  UMOV UR55, 0x40000040 ;  /* 0x4000004000377882 */ /* 0x000fe20000000000 */
[----:B------:R-:W-:Y:S01]  /*1900*/  UMOV UR59, 0x40000040 ;  /* 0x40000040003b7882 */ /* 0x000fe20000000000 */
[----:B01----:R-:W-:Y:S01]  /*1910*/  IMAD.IADD R3, R211, 0x1, R82 ;  /* 0x00000001d3037824 */ /* 0x003fe200078e0252 */
[----:B------:R-:W-:Y:S01]  /*1920*/  P2R R80, PR, RZ, 0x2 ;  /* 0x00000002ff507803 */ /* 0x000fe20000000000 */
[----:B------:R-:W-:Y:S01]  /*1930*/  IMAD.MOV.U32 R116, RZ, RZ, R119 ;  /* 0x000000ffff747224 */ /* 0x000fe200078e0077 */
[----:B------:R-:W-:Y:S01]  /*1940*/  P2R R84, PR, RZ, 0x1 ;  /* 0x00000001ff547803 */ /* 0x000fe20000000000 */
[----:B------:R-:W-:Y:S01]  /*1950*/  IMAD R3, R120, -0x70, R3 ;  /* 0xffffff9078037824 */ /* 0x000fe200078e0203 */
[----:B------:R-:W-:Y:S01]  /*1960*/  HGMMA.64x16x16.F32.BF16 R72, gdesc[UR8], RZ, !UPT, gsb0 ;  /* 0x00200000084879f0 */ /* 0x000fe2000c0018ff */
[----:B------:R-:W-:Y:S01]  /*1970*/  UIADD3 UR6, UR10, 0x80, URZ ;  /* 0x000000800a067890 */ /* 0x000fe2000fffe03f */
[-C--:B------:R-:W-:Y:S01]  /*1980*/  MOV R118, R119.reuse ;  /* 0x0000007700767202 */ /* 0x080fe20000000f00 */
[----:B------:R-:W-:Y:S01]  /*1990*/  UIADD3 UR14, UR10, 0x180, URZ ;  /* 0x000001800a0e7890 */ /* 0x000fe2000fffe03f */
[C---:B------:R-:W-:Y:S01]  /*19a0*/  ISETP.GT.AND P2, PT, R3.reuse, RZ, PT ;  /* 0x000000ff0300720c */ /* 0x040fe20003f44270 */
[----:B------:R-:W-:Y:S01]  /*19b0*/  UIADD3 UR18, UR10, 0x200, URZ ;  /* 0x000002000a127890 */ /* 0x000fe2000fffe03f */
[C---:B------:R-:W-:Y:S01]  /*19c0*/  ISETP.GT.AND P3, PT, R3.reuse, 0x1, PT ;  /* 0x000000010300780c */ /* 0x040fe20003f64270 */
        /* <DEDUP_REMOVED lines=9> */
[----:B------:R-:W-:Y:S01]  /*1a60*/  ISETP.GT.AND P0, PT, R3, 0x50, PT ;  /* 0x000000500300780c */ /* 0x000fe20003f04270 */
        /* <DEDUP_REMOVED lines=471> */
[----:B------:R-:W-:Y:S01]  /*37e0*/  UMOV UR52, UR11 ;  /* 0x0000000b00347c82 */ /* 0x000fe20008000000 */
[----:B------:R-:W-:Y:S01]  /*37f0*/  UMOV UR53, 0x40000040 ;  /* 0x4000004000357882 */ /* 0x000fe20000000000 */
[----:B------:R-:W-:Y:S01]  /*3800*/  UMOV UR55, 0x40000040 ;  /* 0x4000004000377882 */ /* 0x000fe20000000000 */
[----:B------:R-:W-:Y:S02]  /*3810*/  WARPGROUP.DEPBAR.LE gsb0, 0x0 ;  /* 0x00008000000079c5 */ /* 0x000fe40000010000 */
[----:B------:R-:W-:-:S06]  /*3820*/  WARPGROUP.ARRIVE ;  /* 0x00000000000079c5 */ /* 0x000fcc0000000000 */
[----:B------:R-:W-:Y:S03]  /*3830*/  HGMMA.64x16x16.F32.BF16 R32, gdesc[UR56], R32, gsb0 ;  /* 0x00200000382079f0 */ /* 0x000fe60008001820 */
        /* <DEDUP_REMOVED lines=27> */
[----:B------:R-:W-:Y:S01]  /*39f0*/  FSEL R11, R78, -INF , P4 ;  /* 0xff8000004e0b7808 */ /* 0x000fe20002000000 */
[----:B------:R-:W-:Y:S01]  /*3a00*/  IMAD.MOV.U32 R78, RZ, RZ, R119 ;  /* 0x000000ffff4e7224 */ /* 0x000fe200078e0077 */
        /* <DEDUP_REMOVED lines=11> */
[----:B------:R-:W-:Y:S01]  /*3ac0*/  UMOV UR55, 0x40000040 ;  /* 0x4000004000377882 */ /* 0x000fe20000000000 */
[----:B------:R-:W-:Y:S01]  /*3ad0*/  FMNMX.FTZ R0, R65, R0, !PT ;  /* 0x0000000041007209 */ /* 0x000fe20007810000 */
[--C-:B------:R-:W-:Y:S01]  /*3ae0*/  IMAD.MOV.U32 R68, RZ, RZ, R119.reuse ;  /* 0x000000ffff447224 */ /* 0x100fe200078e0077 */
        /* <DEDUP_REMOVED lines=23> */
[----:B------:R-:W-:Y:S01]  /*3c60*/  UMOV UR55, 0x40000040 ;  /* 0x4000004000377882 */ /* 0x000fe20000000000 */
[----:B------:R-:W-:Y:S01]  /*3c70*/  FMNMX.FTZ R0, R91, R0, !PT ;  /* 0x000000005b007209 */ /* 0x000fe20007810000 */
[--C-:B------:R-:W-:Y:S01]  /*3c80*/  IMAD.MOV.U32 R60, RZ, RZ, R119.reuse ;  /* 0x000000ffff3c7224 */ /* 0x100fe200078e0077 */
[----:B------:R-:W-:Y:S02]  /*3c90*/  FSEL R95, R61, -INF , P4 ;  /* 0xff8000003d5f7808 */ /* 0x000fe40002000000 */
        /* <DEDUP_REMOVED lines=11> */
[----:B------:R-:W-:Y:S01]  /*3d50*/  FSEL R97, R48, -INF , P3 ;  /* 0xff80000030617808 */ /* 0x000fe20001800000 */
[----:B------:R-:W-:Y:S01]  /*3d60*/  IMAD.MOV.U32 R48, RZ, RZ, R119 ;  /* 0x000000ffff307224 */ /* 0x000fe200078e0077 */
[----:B------:R-:W-:-:S02]  /*3d70*/  FSEL R99, R49, -INF , P2 ;  /* 0xff80000031637808 */ /* 0x000fc40001000000 */
[----:B------:R-:W-:Y:S01]  /*3d80*/  FMNMX.FTZ R0, R97, R0, !PT ;  /* 0x0000000061007209 */ /* 0x000fe20007810000 */
[----:B------:R-:W-:Y:S01]  /*3d90*/  HGMMA.64x16x16.F32.BF16 R40, gdesc[UR52], R40, gsb0 ;  /* 0x00200000342879f0 */ /* 0x000fe20008001828 */
[----:B------:R-:W-:Y:S01]  /*3da0*/  UMOV UR54, UR4 ;  /* 0x0000000400367c82 */ /* 0x000fe20008000000 */
[----:B------:R-:W-:Y:S01]  /*3db0*/  UMOV UR55, 0x40000040 ;  /* 0x4000004000377882 */ /* 0x000fe20000000000 */
[----:B------:R-:W-:Y:S01]  /*3dc0*/  FSEL R49, R62, -INF , P5 ;  /* 0xff8000003e317808 */ /* 0x000fe20002800000 */
[----:B------:R-:W-:Y:S01]  /*3dd0*/  ULDC UR4, c[0x0][0x988] ;  /* 0x0002620000047ab9 */ /* 0x000fe20000000800 */
[----:B------:R-:W-:Y:S01]  /*3de0*/  ISETP.GT.AND P5, PT, R3, 0x39, PT ;  /* 0x000000390300780c */ /* 0x000fe20003fa4270 */
[--C-:B------:R-:W-:Y:S01]  /*3df0*/  IMAD.MOV.U32 R62, RZ, RZ, R119.reuse ;  /* 0x000000ffff3e7224 */ /* 0x100fe200078e0077 */
[----:B------:R-:W-:Y:S01]  /*3e00*/  FSEL R101, R52, -INF , P6 ;  /* 0xff80000034657808 */ /* 0x000fe20003000000 */
[----:B------:R-:W-:Y:S01]  /*3e10*/  IMAD.MOV.U32 R52, RZ, RZ, R119 ;  /* 0x000000ffff347224 */ /* 0x000fe200078e0077 */
[----:B------:R-:W-:-:S02]  /*3e20*/  FMNMX.FTZ R0, R99, R0, !PT ;  /* 0x0000000063007209 */ /* 0x000fc40007810000 */
[----:B------:R-:W-:Y:S02]  /*3e30*/  FSEL R103, R53, -INF , P5 ;  /* 0xff80000035677808 */ /* 0x000fe40002800000 */
[----:B------:R-:W-:Y:S02]  /*3e40*/  FMNMX.FTZ R0, R101, R0, !PT ;  /* 0x0000000065007209 */ /* 0x000fe40007810000 */
[----:B------:R-:W-:Y:S01]  /*3e50*/  FSEL R53, R50, -INF , P3 ;  /* 0xff80000032357808 */ /* 0x000fe20001800000 */
[----:B------:R-:W-:Y:S01]  /*3e60*/  IMAD.MOV.U32 R50, RZ, RZ, R119 ;  /* 0x000000ffff327224 */ /* 0x000fe200078e0077 */
[----:B------:R-:W-:Y:S02]  /*3e70*/  ISETP.GT.AND P3, PT, R3, 0x41, PT ;  /* 0x000000410300780c */ /* 0x000fe40003f64270 */
[----:B------:R-:W-:Y:S02]  /*3e80*/  FMNMX.FTZ R0, R103, R0, !PT ;  /* 0x0000000067007209 */ /* 0x000fe40007810000 */
[----:B------:R-:W-:-:S02]  /*3e90*/  FSEL R51, R51, -INF , P2 ;  /* 0xff80000033337808 */ /* 0x000fc40001000000 */
[----:B------:R-:W-:Y:S02]  /*3ea0*/  ISETP.GT.AND P2, PT, R3, 0x48, PT ;  /* 0x000000480300780c */ /* 0x000fe40003f44270 */
        /* <DEDUP_REMOVED lines=8> */
[----:B------:R-:W-:Y:S01]  /*3f30*/  UIADD3 UR54, UR10, 0xa06, URZ ;  /* 0x00000a060a367890 */ /* 0x000fe2000fffe03f */
[----:B------:R-:W-:Y:S01]  /*3f40*/  FSEL R109, R44, -INF , P2 ;  /* 0xff8000002c6d7808 */ /* 0x000fe20001000000 */
[----:B------:R-:W-:Y:S01]  /*3f50*/  UMOV UR55, 0x40000040 ;  /* 0x4000004000377882 */ /* 0x000fe20000000000 */
[----:B------:R-:W-:Y:S01]  /*3f60*/  FMNMX.FTZ R0, R107, R0, !PT ;  /* 0x000000006b007209 */ /* 0x000fe20007810000 */
[----:B------:R-:W-:Y:S01]  /*3f70*/  IMAD.MOV.U32 R44, RZ, RZ, R119 ;  /* 0x000000ffff2c7224 */ /* 0x000fe200078e0077 */
[----:B------:R-:W-:Y:S02]  /*3f80*/  FSEL R113, R45, -INF , P1 ;  /* 0xff8000002d717808 */ /* 0x000fe40000800000 */
[----:B------:R-:W-:Y:S02]  /*3f90*/  FMNMX.FTZ R0, R109, R0, !PT ;  /* 0x000000006d007209 */ /* 0x000fe40007810000 */
[----:B------:R-:W-:-:S02]  /*3fa0*/  ISETP.GT.AND P1, PT, R3, 0x51, PT ;  /* 0x000000510300780c */ /* 0x000fc40003f24270 */
[----:B------:R-:W-:Y:S02]  /*3fb0*/  FMNMX.FTZ R0, R113, R0, !PT ;  /* 0x0000000071007209 */ /* 0x000fe40007810000 */
[----:B------:R-:W-:Y:S02]  /*3fc0*/  FSEL R43, R43, -INF , P3 ;  /* 0xff8000002b2b7808 */ /* 0x000fe40001800000 */
[C---:B------:R-:W-:Y:S02]  /*3fd0*/  ISETP.GT.AND P3, PT, R3.reuse, 0x60, PT ;  /* 0x000000600300780c */ /* 0x040fe40003f64270 */
[----:B------:R-:W-:Y:S01]  /*3fe0*/  FSEL R45, R42, -INF , P4 ;  /* 0xff8000002a2d7808 */ /* 0x000fe20002000000 */
[--C-:B------:R-:W-:Y:S01]  /*3ff0*/  IMAD.MOV.U32 R42, RZ, RZ, R119.reuse ;  /* 0x000000ffff2a7224 */ /* 0x100fe200078e0077 */
[C---:B------:R-:W-:Y:S02]  /*4000*/  ISETP.GT.AND P4, PT, R3.reuse, 0x61, PT ;  /* 0x000000610300780c */ /* 0x040fe40003f84270 */
[----:B------:R-:W-:Y:S01]  /*4010*/  FSEL R41, R54, -INF , P6 ;  /* 0xff80000036297808 */ /* 0x000fe20003000000 */
[----:B------:R-:W-:Y:S01]  /*4020*/  IMAD.MOV.U32 R54, RZ, RZ, R119 ;  /* 0x000000ffff367224 */ /* 0x000fe200078e0077 */
[----:B------:R-:W-:-:S02]  /*4030*/  ISETP.GT.AND P6, PT, R3, 0x69, PT ;  /* 0x000000690300780c */ /* 0x000fc40003fc4270 */
[----:B------:R-:W-:Y:S01]  /*4040*/  P2R R20, PR, RZ, 0x2 ;  /* 0x00000002ff147803 */ /* 0x000fe20000000000 */
[----:B------:R-:W-:Y:S02]  /*4050*/  WARPGROUP.DEPBAR.LE gsb0, 0x0 ;  /* 0x00008000000079c5 */ /* 0x000fe40000010000 */
[----:B------:R-:W-:Y:S01]  /*4060*/  WARPGROUP.ARRIVE ;  /* 0x00000000000079c5 */ /* 0x000fe20000000000 */
[----:B------:R-:W-:Y:S02]  /*4070*/  FSEL R115, R32, -INF , P0 ;  /* 0xff80000020737808 */ /* 0x000fe40000000000 */
[----:B------:R-:W-:Y:S02]  /*4080*/  ISETP.GT.AND P0, PT, R3, 0x58, PT ;  /* 0x000000580300780c */ /* 0x000fe40003f04270 */
[----:B------:R-:W-:Y:S01]  /*4090*/  FSEL R117, R33, -INF , P1 ;  /* 0xff80000021757808 */ /* 0x000fe20000800000 */
[----:B------:R-:W-:Y:S01]  /*40a0*/  HGMMA.64x16x16.F32.BF16 R24, gdesc[UR52], R24, gsb0 ;  /* 0x00200000341879f0 */ /* 0x000fe20008001818 */
[----:B------:R-:W-:-:S02]  /*40b0*/  FMNMX.FTZ R0, R115, R0, !PT ;  /* 0x0000000073007209 */ /* 0x000fc40007810000 */
[----:B------:R-:W-:Y:S02]  /*40c0*/  FSEL R33, R46, -INF , P2 ;  /* 0xff8000002e217808 */ /* 0x000fe40001000000 */
[----:B------:R-:W-:Y:S02]  /*40d0*/  ISETP.GT.AND P2, PT, R3, 0x59, PT ;  /* 0x000000590300780c */ /* 0x000fe40003f44270 */
[----:B------:R-:W-:Y:S02]  /*40e0*/  FSEL R121, R36, -INF , P0 ;  /* 0xff80000024797808 */ /* 0x000fe40000000000 */
[----:B------:R-:W-:Y:S02]  /*40f0*/  FMNMX.FTZ R0, R117, R0, !PT ;  /* 0x0000000075007209 */ /* 0x000fe40007810000 */
[----:B------:R-:W-:Y:S02]  /*4100*/  FSEL R123, R37, -INF , P2 ;  /* 0xff800000257b7808 */ /* 0x000fe40001000000 */
[----:B------:R-:W-:-:S02]  /*4110*/  FMNMX.FTZ R0, R121, R0, !PT ;  /* 0x0000000079007209 */ /* 0x000fc40007810000 */
[----:B------:R-:W-:Y:S02]  /*4120*/  P2R R14, PR, RZ, 0x1 ;  /* 0x00000001ff0e7803 */ /* 0x000fe40000000000 */
[----:B------:R-:W-:Y:S02]  /*4130*/  FMNMX.FTZ R0, R123, R0, !PT ;  /* 0x000000007b007209 */ /* 0x000fe40007810000 */
[C---:B------:R-:W-:Y:S02]  /*4140*/  ISETP.GT.AND P0, PT, R3.reuse, 0x49, PT ;  /* 0x000000490300780c */ /* 0x040fe40003f04270 */
[----:B------:R-:W-:Y:S02]  /*4150*/  ISETP.GT.AND P1, PT, R3, 0x50, PT ;  /* 0x000000500300780c */ /* 0x000fe40003f24270 */
[----:B------:R-:W-:Y:S02]  /*4160*/  FSEL R111, R47, -INF , P0 ;  /* 0xff8000002f6f7808 */ /* 0x000fe40000000000 */
[----:B------:R-:W-:-:S02]  /*4170*/  FSEL R47, R34, -INF , P1 ;  /* 0xff800000222f7808 */ /* 0x000fc40000800000 */
[----:B------:R-:W-:Y:S02]  /*4180*/  ISETP.NE.AND P1, PT, R20, RZ, PT ;  /* 0x000000ff1400720c */ /* 0x000fe40003f25270 */
[----:B------:R-:W-:Y:S02]  /*4190*/  P2R R12, PR, RZ, 0x4 ;  /* 0x00000004ff0c7803 */ /* 0x000fe40000000000 */
[----:B------:R-:W-:Y:S02]  /*41a0*/  ISETP.NE.AND P0, PT, R14, RZ, PT ;  /* 0x000000ff0e00720c */ /* 0x000fe40003f05270 */
[----:B------:R-:W-:Y:S02]  /*41b0*/  FSEL R35, R35, -INF , P1 ;  /* 0xff80000023237808 */ /* 0x000fe40000800000 */
[----:B------:R-:W-:Y:S01]  /*41c0*/  ISETP.NE.AND P1, PT, R80, RZ, PT ;  /* 0x000000ff5000720c */ /* 0x000fe20003f25270 */
[----:B------:R-:W-:Y:S01]  /*41d0*/  IMAD.MOV.U32 R80, RZ, RZ, R119 ;  /* 0x000000ffff507224 */ /* 0x000fe200078e0077 */
[----:B------:R-:W-:-:S11]  /*41e0*/  MOV R46, R119 ;  /* 0x00000077002e7202 */ /* 0x000fd60000000f00 */
[----:B------:R-:W-:Y:S01]  /*41f0*/  @!P1 VIADD R2, R2, 0x36840 ;  /* 0x0003684002029836 */ /* 0x000fe20000000000 */
[----:B------:R-:W-:Y:S02]  /*4200*/  WARPGROUP.DEPBAR.LE gsb0, 0x0 ;  /* 0x00008000000079c5 */ /* 0x000fe40000010000 */
[----:B------:R-:W-:Y:S02]  /*4210*/  FSEL R125, R24, -INF , P3 ;  /* 0xff800000187d7808 */ /* 0x000fe40001800000 */
        /* <DEDUP_REMOVED lines=11> */
[----:B------:R-:W0:Y:S01]  /*42d0*/  SHFL.BFLY PT, R25, R6, 0x2, 0x1f ;  /* 0x0c401f0006197f89 */ /* 0x000e2200000e0000 */
[----:B------:R-:W-:-:S02]  /*42e0*/  @!P1 PRMT R2, RZ, 0x654, R2 ;  /* 0x00000654ff029816 */ /* 0x000fc40000000002 */
[----:B------:R-:W-:Y:S01]  /*42f0*/  ISETP.NE.AND P0, PT, R84, RZ, PT ;  /* 0x000000ff5400720c */ /* 0x000fe20003f05270 */
[----:B------:R-:W-:Y:S01]  /*4300*/  IMAD.MOV.U32 R84, RZ, RZ, R119 ;  /* 0x000000ffff547224 */ /* 0x000fe200078e0077 */
[----:B------:R1:W-:Y:S01]  /*4310*/  @!P1 SYNCS.ARRIVE.TRANS64.RED.A1T0 RZ, [R2+URZ], RZ ;  /* 0x000000ff02ff99a7 */ /* 0x0003e2000810043f */
        /* <DEDUP_REMOVED lines=25> */
[----:B------:R-:W-:Y:S01]  /*44b0*/  FSEL R65, R26, -INF , P3 ;  /* 0xff8000001a417808 */ /* 0x000fe20001800000 */
[--C-:B------:R-:W-:Y:S01]  /*44c0*/  FFMA.FTZ R202, R83, R0, -R10.reuse ;  /* 0x0000000053ca7223 */ /* 0x100fe2000001080a */
[----:B------:R-:W-:Y:S01]  /*44d0*/  FMNMX.FTZ R6, R41, R6, !PT ;  /* 0x0000000629067209 */ /* 0x000fe20007810000 */
[----:B------:R-:W-:Y:S01]  /*44e0*/  MUFU.EX2 R200, R200 ;  /* 0x000000c800c87308 */ /* 0x000fe20000000800 */
[----:B------:R-:W-:Y:S01]  /*44f0*/  FSEL R69, R30, -INF , P5 ;  /* 0xff8000001e457808 */ /* 0x000fe20002800000 */
[--C-:B------:R-:W-:Y:S01]  /*4500*/  FFMA.FTZ R37, R77, R0, -R10.reuse ;  /* 0x000000004d257223 */ /* 0x100fe2000001080a */
[----:B------:R-:W-:Y:S01]  /*4510*/  FMNMX.FTZ R6, R55, R6, !PT ;  /* 0x0000000637067209 */ /* 0x000fe20007810000 */
[-CC-:B------:R-:W-:Y:S01]  /*4520*/  FFMA.FTZ R196, R85, R0.reuse, -R10.reuse ;  /* 0x0000000055c47223 */ /* 0x180fe2000001080a */
[-CC-:B------:R-:W-:Y:S01]  /*4530*/  FFMA.FTZ R198, R87, R0.reuse, -R10.reuse ;  /* 0x0000000057c67223 */ /* 0x180fe2000001080a */
[--C-:B------:R-:W-:Y:S01]  /*4540*/  FFMA.FTZ R192, R89, R0, -R10.reuse ;  /* 0x0000000059c07223 */ /* 0x100fe2000001080a */
[----:B------:R-:W-:Y:S01]  /*4550*/  FMNMX.FTZ R6, R45, R6, !PT ;  /* 0x000000062d067209 */ /* 0x000fe20007810000 */
[----:B------:R-:W0:Y:S01]  /*4560*/  MUFU.EX2 R25, R25 ;  /* 0x0000001900197308 */ /* 0x000e220000000800 */
[-CC-:B------:R-:W-:Y:S01]  /*4570*/  FFMA.FTZ R91, R91, R0.reuse, -R10.reuse ;  /* 0x000000005b5b7223 */ /* 0x180fe2000001080a */
[--C-:B------:R-:W-:Y:S01]  /*4580*/  FFMA.FTZ R93, R93, R0, -R10.reuse ;  /* 0x000000005d5d7223 */ /* 0x100fe2000001080a */
[----:B------:R-:W-:Y:S01]  /*4590*/  FMNMX.FTZ R6, R43, R6, !PT ;  /* 0x000000062b067209 */ /* 0x000fe20007810000 */
[-CC-:B------:R-:W-:Y:S01]  /*45a0*/  FFMA.FTZ R95, R95, R0.reuse, -R10.reuse ;  /* 0x000000005f5f7223 */ /* 0x180fe2000001080a */
[-CC-:B------:R-:W-:Y:S01]  /*45b0*/  FFMA.FTZ R97, R97, R0.reuse, -R10.reuse ;  /* 0x0000000061617223 */ /* 0x180fe2000001080a */
[--C-:B------:R-:W-:Y:S01]  /*45c0*/  FFMA.FTZ R99, R99, R0, -R10.reuse ;  /* 0x0000000063637223 */ /* 0x100fe2000001080a */
        /* <DEDUP_REMOVED lines=9> */
[----:B------:R-:W3:Y:S01]  /*4660*/  MUFU.EX2 R37, R37 ;  /* 0x0000002500257308 */ /* 0x000ee20000000800 */
[-CC-:B------:R-:W-:Y:S01]  /*4670*/  FFMA.FTZ R113, R113, R0.reuse, -R10.reuse ;  /* 0x0000000071717223 */ /* 0x180fe2000001080a */
[--C-:B------:R-:W-:Y:S01]  /*4680*/  FFMA.FTZ R115, R115, R0, -R10.reuse ;  /* 0x0000000073737223 */ /* 0x100fe2000001080a */
[----:B------:R-:W-:Y:S01]  /*4690*/  FMNMX.FTZ R6, R35, R6, !PT ;  /* 0x0000000623067209 */ /* 0x000fe20007810000 */
[-CC-:B------:R-:W-:Y:S01]  /*46a0*/  FFMA.FTZ R117, R117, R0.reuse, -R10.reuse ;  /* 0x0000000075757223 */ /* 0x180fe2000001080a */
[-CC-:B------:R-:W-:Y:S01]  /*46b0*/  FFMA.FTZ R121, R121, R0.reuse, -R10.reuse ;  /* 0x0000000079797223 */ /* 0x180fe2000001080a */
[--C-:B------:R-:W-:Y:S01]  /*46c0*/  FFMA.FTZ R123, R123, R0, -R10.reuse ;  /* 0x000000007b7b7223 */ /* 0x100fe2000001080a */
[----:B------:R-:W-:Y:S01]  /*46d0*/  FMNMX.FTZ R6, R29, R6, !PT ;  /* 0x000000061d067209 */ /* 0x000fe20007810000 */
[----:B------:R-:W4:Y:S01]  /*46e0*/  MUFU.EX2 R196, R196 ;  /* 0x000000c400c47308 */ /* 0x000f220000000800 */
[-CC-:B------:R-:W-:Y:S01]  /*46f0*/  FFMA.FTZ R125, R125, R0.reuse, -R10.reuse ;  /* 0x000000007d7d7223 */ /* 0x180fe2000001080a */
[--C-:B------:R-:W-:Y:S01]  /*4700*/  FFMA.FTZ R127, R127, R0, -R10.reuse ;  /* 0x000000007f7f7223 */ /* 0x100fe2000001080a */
[----:B------:R-:W-:Y:S01]  /*4710*/  FMNMX.FTZ R6, R39, R6, !PT ;  /* 0x0000000627067209 */ /* 0x000fe20007810000 */
[-CC-:B------:R-:W-:Y:S01]  /*4720*/  FFMA.FTZ R129, R129, R0.reuse, -R10.reuse ;  /* 0x0000000081817223 */ /* 0x180fe2000001080a */
[----:B------:R-:W-:Y:S01]  /*4730*/  FFMA.FTZ R10, R131, R0, -R10 ;  /* 0x00000000830a7223 */ /* 0x000fe2000001080a */
[--C-:B------:R-:W-:Y:S01]  /*4740*/  IMAD.MOV.U32 R89, RZ, RZ, R119.reuse ;  /* 0x000000ffff597224 */ /* 0x100fe200078e0077 */
[----:B------:R-:W-:Y:S01]  /*4750*/  FMNMX.FTZ R6, R65, R6, !PT ;  /* 0x0000000641067209 */ /* 0x000fe20007810000 */
[----:B------:R-:W5:Y:S01]  /*4760*/  MUFU.EX2 R57, R57 ;  /* 0x0000003900397308 */ /* 0x000f620000000800 */
[----:B------:R-:W-:-:S02]  /*4770*/  IMAD.MOV.U32 R87, RZ, RZ, R119 ;  /* 0x000000ffff577224 */ /* 0x000fc400078e0077 */
[----:B------:R-:W-:Y:S01]  /*4780*/  FMNMX.FTZ R6, R27, R6, !PT ;  /* 0x000000061b067209 */ /* 0x000fe20007810000 */
[--C-:B------:R-:W-:Y:S02]  /*4790*/  IMAD.MOV.U32 R85, RZ, RZ, R119.reuse ;  /* 0x000000ffff557224 */ /* 0x100fe400078e0077 */
[--C-:B------:R-:W-:Y:S01]  /*47a0*/  IMAD.MOV.U32 R83, RZ, RZ, R119.reuse ;  /* 0x000000ffff537224 */ /* 0x100fe200078e0077 */
[----:B------:R-:W-:Y:S01]  /*47b0*/  FMNMX.FTZ R6, R69, R6, !PT ;  /* 0x0000000645067209 */ /* 0x000fe20007810000 */
[----:B------:R-:W-:Y:S01]  /*47c0*/  MUFU.EX2 R198, R198 ;  /* 0x000000c600c67308 */ /* 0x000fe20000000800 */
[--C-:B------:R-:W-:Y:S02]  /*47d0*/  IMAD.MOV.U32 R81, RZ, RZ, R119.reuse ;  /* 0x000000ffff517224 */ /* 0x100fe400078e0077 */
[----:B------:R-:W-:Y:S01]  /*47e0*/  FMNMX.FTZ R6, R31, R6, !PT ;  /* 0x000000061f067209 */ /* 0x000fe20007810000 */
[--C-:B------:R-:W-:Y:S02]  /*47f0*/  IMAD.MOV.U32 R77, RZ, RZ, R119.reuse ;  /* 0x000000ffff4d7224 */ /* 0x100fe400078e0077 */
[----:B------:R-:W-:-:S02]  /*4800*/  IMAD.MOV.U32 R73, RZ, RZ, R119 ;  /* 0x000000ffff497224 */ /* 0x000fc400078e0077 */
        /* <DEDUP_REMOVED lines=8> */
[----:B------:R-:W-:Y:S01]  /*4890*/  MUFU.EX2 R97, R97 ;  /* 0x0000006100617308 */ /* 0x000fe20000000800 */
[----:B0-----:R-:W-:-:S07]  /*48a0*/  IMAD.MOV.U32 R95, RZ, RZ, R119 ;  /* 0x000000ffff5f7224 */ /* 0x001fce00078e0077 */
[----:B------:R0:W-:Y:S01]  /*48b0*/  MUFU.EX2 R188, R99 ;  /* 0x0000006300bc7308 */ /* 0x0001e20000000800 */
[----:B-1----:R-:W-:-:S04]  /*48c0*/  FMNMX.FTZ R3, R8, R3, !PT ;  /* 0x0000000308037209 */ /* 0x002fc80007810000 */
[C---:B------:R-:W-:Y:S01]  /*48d0*/  FSETP.NEU.FTZ.AND P2, PT, R3.reuse, -INF , PT ;  /* 0xff8000000300780b */ /* 0x040fe20003f5d000 */
[----:B------:R-:W-:Y:S02]  /*48e0*/  FMUL.FTZ R6, R3, R0 ;  /* 0x0000000003067220 */ /* 0x000fe40000410000 */
[----:B------:R-:W-:Y:S01]  /*48f0*/  MUFU.EX2 R101, R101 ;  /* 0x0000006500657308 */ /* 0x000fe20000000800 */
[----:B0-----:R-:W-:Y:S02]  /*4900*/  IMAD.MOV.U32 R99, RZ, RZ, R119 ;  /* 0x000000ffff637224 */ /* 0x001fe400078e0077 */
[----:B------:R-:W-:Y:S02]  /*4910*/  FSEL R6, R6, RZ, P2 ;  /* 0x000000ff06067208 */ /* 0x000fe40001000000 */
[----:B------:R-:W-:-:S03]  /*4920*/  ISETP.GE.AND P2, PT, R82, 0x71, PT ;  /* 0x000000715200780c */ /* 0x000fc60003f46270 */
        /* <DEDUP_REMOVED lines=17> */
[----:B0-----:R-:W-:Y:S01]  /*4a40*/  FADD.FTZ R7, R200, R25 ;  /* 0x00000019c8077221 */ /* 0x001fe20000010000 */
[-CC-:B------:R-:W-:Y:S01]  /*4a50*/  FFMA.FTZ R43, R43, R0.reuse, -R6.reuse ;  /* 0x000000002b2b7223 */ /* 0x180fe20000010806 */
[-CC-:B------:R-:W-:Y:S01]  /*4a60*/  FFMA.FTZ R41, R41, R0.reuse, -R6.reuse ;  /* 0x0000000029297223 */ /* 0x180fe20000010806 */
[-CC-:B------:R-:W-:Y:S01]  /*4a70*/  FFMA.FTZ R55, R55, R0.reuse, -R6.reuse ;  /* 0x0000000037377223 */ /* 0x180fe20000010806 */
[----:B--2---:R-:W-:Y:S01]  /*4a80*/  FADD.FTZ R30, R202, R7 ;  /* 0x00000007ca1e7221 */ /* 0x004fe20000010000 */
[-CC-:B------:R-:W-:Y:S01]  /*4a90*/  FFMA.FTZ R45, R45, R0.reuse, -R6.reuse ;  /* 0x000000002d2d7223 */ /* 0x180fe20000010806 */
[-C--:B------:R-:W-:Y:S01]  /*4aa0*/  FFMA.FTZ R33, R33, R0.reuse, -R6 ;  /* 0x0000000021217223 */ /* 0x080fe20000010806 */
[----:B------:R-:W0:Y:S01]  /*4ab0*/  MUFU.EX2 R11, R11 ;  /* 0x0000000b000b7308 */ /* 0x000e220000000800 */
[----:B---3--:R-:W-:Y:S01]  /*4ac0*/  FADD.FTZ R7, R37, R30 ;  /* 0x0000001e25077221 */ /* 0x008fe20000010000 */
[-CC-:B------:R-:W-:Y:S01]  /*4ad0*/  FFMA.FTZ R111, R111, R0.reuse, -R6.reuse ;  /* 0x000000006f6f7223 */ /* 0x180fe20000010806 */
[--C-:B------:R-:W-:Y:S01]  /*4ae0*/  FFMA.FTZ R47, R47, R0, -R6.reuse ;  /* 0x000000002f2f7223 */ /* 0x100fe20000010806 */
[----:B------:R-:W-:Y:S01]  /*4af0*/  F2FP.BF16.F32.PACK_AB R200, R25, R200 ;  /* 0x000000c819c8723e */ /* 0x000fe200000010ff */
[----:B----4-:R-:W-:Y:S01]  /*4b00*/  FADD.FTZ R32, R196, R7 ;  /* 0x00000007c4207221 */ /* 0x010fe20000010000 */
[-CC-:B------:R-:W-:Y:S01]  /*4b10*/  FFMA.FTZ R35, R35, R0.reuse, -R6.reuse ;  /* 0x0000000023237223 */ /* 0x180fe20000010806 */
[-C--:B------:R-:W-:Y:S01]  /*4b20*/  FFMA.FTZ R29, R29, R0.reuse, -R6 ;  /* 0x000000001d1d7223 */ /* 0x080fe20000010806 */
[----:B------:R2:W3:Y:S01]  /*4b30*/  MUFU.EX2 R12, R79 ;  /* 0x0000004f000c7308 */ /* 0x0004e20000000800 */
[----:B-----5:R-:W-:Y:S01]  /*4b40*/  FADD.FTZ R7, R57, R32 ;  /* 0x0000002039077221 */ /* 0x020fe20000010000 */
[----:B-1----:R-:W-:Y:S01]  /*4b50*/  FADD.FTZ R32, R201, R8 ;  /* 0x00000008c9207221 */ /* 0x002fe20000010000 */
[-CC-:B------:R-:W-:Y:S01]  /*4b60*/  FFMA.FTZ R39, R39, R0.reuse, -R6.reuse ;  /* 0x0000000027277223 */ /* 0x180fe20000010806 */
[-CC-:B------:R-:W-:Y:S01]  /*4b70*/  FFMA.FTZ R65, R65, R0.reuse, -R6.reuse ;  /* 0x0000000041417223 */ /* 0x180fe20000010806 */
[----:B------:R-:W-:Y:S01]  /*4b80*/  FADD.FTZ R34, R198, R7 ;  /* 0x00000007c6227221 */ /* 0x000fe20000010000 */
[-CC-:B------:R-:W-:Y:S01]  /*4b90*/  FFMA.FTZ R27, R27, R0.reuse, -R6.reuse ;  /* 0x000000001b1b7223 */ /* 0x180fe20000010806 */
[-C--:B------:R-:W-:Y:S01]  /*4ba0*/  FFMA.FTZ R69, R69, R0.reuse, -R6 ;  /* 0x0000000045457223 */ /* 0x080fe20000010806 */
[----:B------:R-:W-:Y:S01]  /*4bb0*/  MUFU.EX2 R13, R13 ;  /* 0x0000000d000d7308 */ /* 0x000fe20000000800 */
[----:B0-----:R-:W-:Y:S01]  /*4bc0*/  FADD.FTZ R7, R11, R32 ;  /* 0x000000200b077221 */ /* 0x001fe20000010000 */
[----:B------:R-:W-:Y:S01]  /*4bd0*/  FFMA.FTZ R31, R31, R0, -R6 ;  /* 0x000000001f1f7223 */ /* 0x000fe20000010806 */
[----:B------:R-:W-:Y:S01]  /*4be0*/  F2FP.BF16.F32.PACK_AB R201, R8, R201 ;  /* 0x000000c908c9723e */ /* 0x000fe200000010ff */
[--C-:B------:R-:W-:Y:S01]  /*4bf0*/  IMAD.MOV.U32 R103, RZ, RZ, R119.reuse ;  /* 0x000000ffff677224 */ /* 0x100fe200078e0077 */
[----:B------:R-:W-:Y:S01]  /*4c00*/  F2FP.BF16.F32.PACK_AB R202, R37, R202 ;  /* 0x000000ca25ca723e */ /* 0x000fe200000010ff */
[--C-:B--2---:R-:W-:Y:S01]  /*4c10*/  IMAD.MOV.U32 R79, RZ, RZ, R119.reuse ;  /* 0x000000ffff4f7224 */ /* 0x104fe200078e0077 */
[----:B------:R-:W-:Y:S01]  /*4c20*/  F2FP.BF16.F32.PACK_AB R196, R57, R196 ;  /* 0x000000c439c4723e */ /* 0x000fe200000010ff */
[----:B------:R0:W1:Y:S01]  /*4c30*/  MUFU.EX2 R14, R67 ;  /* 0x00000043000e7308 */ /* 0x0000620000000800 */
[----:B---3--:R-:W-:Y:S01]  /*4c40*/  F2FP.BF16.F32.PACK_AB R203, R12, R11 ;  /* 0x0000000b0ccb723e */ /* 0x008fe200000010ff */
[--C-:B------:R-:W-:Y:S01]  /*4c50*/  IMAD.MOV.U32 R75, RZ, RZ, R119.reuse ;  /* 0x000000ffff4b7224 */ /* 0x100fe200078e0077 */
[----:B------:R-:W-:Y:S01]  /*4c60*/  F2FP.BF16.F32.PACK_AB R198, R61, R198 ;  /* 0x000000c63dc6723e */ /* 0x000fe200000010ff */
[--C-:B------:R-:W-:Y:S01]  /*4c70*/  IMAD.MOV.U32 R57, RZ, RZ, R119.reuse ;  /* 0x000000ffff397224 */ /* 0x100fe200078e0077 */
[----:B------:R-:W-:Y:S01]  /*4c80*/  MOV R82, R119 ;  /* 0x0000007700527202 */ /* 0x000fe20000000f00 */
[----:B------:R-:W-:-:S02]  /*4c90*/  IMAD.MOV.U32 R37, RZ, RZ, R119 ;  /* 0x000000ffff257224 */ /* 0x000fc400078e0077 */
[----:B------:R-:W2:Y:S01]  /*4ca0*/  MUFU.EX2 R15, R15 ;  /* 0x0000000f000f7308 */ /* 0x000ea20000000800 */
[----:B0-----:R-:W-:-:S07]  /*4cb0*/  IMAD.MOV.U32 R67, RZ, RZ, R119 ;  /* 0x000000ffff437224 */ /* 0x001fce00078e0077 */
[----:B------:R0:W-:Y:S01]  /*4cc0*/  MUFU.EX2 R28, R51 ;  /* 0x00000033001c7308 */ /* 0x0001e20000000800 */
[----:B-1----:R-:W-:-:S07]  /*4cd0*/  F2FP.BF16.F32.PACK_AB R197, R14, R13 ;  /* 0x0000000d0ec5723e */ /* 0x002fce00000010ff */
[----:B------:R1:W3:Y:S01]  /*4ce0*/  MUFU.EX2 R20, R71 ;  /* 0x0000004700147308 */ /* 0x0002e20000000800 */
[----:B0-----:R-:W-:Y:S01]  /*4cf0*/  FADD.FTZ R51, R61, R34 ;  /* 0x000000223d337221 */ /* 0x001fe20000010000 */
[----:B------:R-:W-:Y:S01]  /*4d00*/  FADD.FTZ R34, R12, R7 ;  /* 0x000000070c227221 */ /* 0x000fe20000010000 */
[----:B------:R-:W-:Y:S02]  /*4d10*/  IMAD.MOV.U32 R61, RZ, RZ, R119 ;  /* 0x000000ffff3d7224 */ /* 0x000fe400078e0077 */
[----:B------:R-:W-:Y:S01]  /*4d20*/  FADD.FTZ R36, R192, R51 ;  /* 0x00000033c0247221 */ /* 0x000fe20000010000 */
[----:B------:R-:W-:Y:S01]  /*4d30*/  FADD.FTZ R7, R13, R34 ;  /* 0x000000220d077221 */ /* 0x000fe20000010000 */
[C---:B------:R-:W-:Y:S01]  /*4d40*/  F2FP.BF16.F32.PACK_AB R192, R91.reuse, R192 ;  /* 0x000000c05bc0723e */ /* 0x040fe200000010ff */
[----:B------:R-:W0:Y:S01]  /*4d50*/  MUFU.EX2 R21, R21 ;  /* 0x0000001500157308 */ /* 0x000e220000000800 */
[----:B------:R-:W-:Y:S01]  /*4d60*/  FADD.FTZ R36, R91, R36 ;  /* 0x000000245b247221 */ /* 0x000fe20000010000 */
[----:B------:R-:W-:Y:S01]  /*4d70*/  FADD.FTZ R34, R14, R7 ;  /* 0x000000070e227221 */ /* 0x000fe20000010000 */
[----:B------:R-:W-:-:S02]  /*4d80*/  IMAD.MOV.U32 R91, RZ, RZ, R119 ;  /* 0x000000ffff5b7224 */ /* 0x000fc400078e0077 */
[----:B------:R-:W-:Y:S01]  /*4d90*/  FADD.FTZ R51, R93, R36 ;  /* 0x000000245d337221 */ /* 0x000fe20000010000 */
[----:B--2---:R-:W-:Y:S01]  /*4da0*/  FADD.FTZ R7, R15, R34 ;  /* 0x000000220f077221 */ /* 0x004fe20000010000 */
[----:B-1----:R-:W-:Y:S01]  /*4db0*/  IMAD.MOV.U32 R71, RZ, RZ, R119 ;  /* 0x000000ffff477224 */ /* 0x002fe200078e0077 */
[----:B------:R1:W2:Y:S01]  /*4dc0*/  MUFU.EX2 R24, R59 ;  /* 0x0000003b00187308 */ /* 0x0002a20000000800 */
[----:B------:R-:W-:Y:S01]  /*4dd0*/  FADD.FTZ R38, R194, R51 ;  /* 0x00000033c2267221 */ /* 0x000fe20000010000 */
[----:B---3--:R-:W-:Y:S01]  /*4de0*/  FADD.FTZ R36, R20, R7 ;  /* 0x0000000714247221 */ /* 0x008fe20000010000 */
[----:B------:R-:W-:Y:S01]  /*4df0*/  F2FP.BF16.F32.PACK_AB R194, R194, R93 ;  /* 0x0000005dc2c2723e */ /* 0x000fe200000010ff */
[--C-:B------:R-:W-:Y:S01]  /*4e00*/  IMAD.MOV.U32 R93, RZ, RZ, R119.reuse ;  /* 0x000000ffff5d7224 */ /* 0x100fe200078e0077 */
[----:B------:R-:W-:Y:S01]  /*4e10*/  F2FP.BF16.F32.PACK_AB R199, R20, R15 ;  /* 0x0000000f14c7723e */ /* 0x000fe200000010ff */
[--C-:B------:R-:W-:Y:S02]  /*4e20*/  IMAD.MOV.U32 R51, RZ, RZ, R119.reuse ;  /* 0x000000ffff337224 */ /* 0x100fe400078e0077 */
[----:B------:R-:W3:Y:S01]  /*4e30*/  MUFU.EX2 R49, R49 ;  /* 0x0000003100317308 */ /* 0x000ee20000000800 */
[----:B0-----:R-:W-:Y:S01]  /*4e40*/  FADD.FTZ R7, R21, R36 ;  /* 0x0000002415077221 */ /* 0x001fe20000010000 */
[----:B-1----:R-:W-:-:S06]  /*4e50*/  IMAD.MOV.U32 R59, RZ, RZ, R119 ;  /* 0x000000ffff3b7224 */ /* 0x002fcc00078e0077 */
[----:B------:R0:W1:Y:S01]  /*4e60*/  MUFU.EX2 R26, R63 ;  /* 0x0000003f001a7308 */ /* 0x0000620000000800 */
[C---:B--2---:R-:W-:Y:S01]  /*4e70*/  FADD.FTZ R2, R24.reuse, R7 ;  /* 0x0000000718027221 */ /* 0x044fe20000010000 */
[----:B------:R-:W-:Y:S01]  /*4e80*/  F2FP.BF16.F32.PACK_AB R193, R24, R21 ;  /* 0x0000001518c1723e */ /* 0x000fe200000010ff */
[----:B------:R-:W-:-:S05]  /*4e90*/  IMAD.MOV.U32 R24, RZ, RZ, R119 ;  /* 0x000000ffff187224 */ /* 0x000fca00078e0077 */
[----:B------:R-:W2:Y:S01]  /*4ea0*/  MUFU.EX2 R105, R105 ;  /* 0x0000006900697308 */ /* 0x000ea20000000800 */
[----:B---3--:R-:W-:Y:S01]  /*4eb0*/  FADD.FTZ R7, R49, R2 ;  /* 0x0000000231077221 */ /* 0x008fe20000010000 */
[----:B0-----:R-:W-:-:S06]  /*4ec0*/  IMAD.MOV.U32 R63, RZ, RZ, R119 ;  /* 0x000000ffff3f7224 */ /* 0x001fcc00078e0077 */
[----:B------:R0:W-:Y:S01]  /*4ed0*/  MUFU.EX2 R32, R43 ;  /* 0x0000002b00207308 */ /* 0x0001e20000000800 */
[----:B-1----:R-:W-:Y:S01]  /*4ee0*/  F2FP.BF16.F32.PACK_AB R195, R26, R49 ;  /* 0x000000311ac3723e */ /* 0x002fe200000010ff */
[----:B------:R-:W-:-:S06]  /*4ef0*/  IMAD.MOV.U32 R49, RZ, RZ, R119 ;  /* 0x000000ffff317224 */ /* 0x000fcc00078e0077 */
[----:B------:R-:W1:Y:S01]  /*4f00*/  MUFU.EX2 R53, R53 ;  /* 0x0000003500357308 */ /* 0x000e620000000800 */
[----:B0-----:R-:W-:-:S04]  /*4f10*/  FADD.FTZ R43, R97, R38 ;  /* 0x00000026612b7221 */ /* 0x001fc80000010000 */
        /* <DEDUP_REMOVED lines=11> */
[----:B--2---:R-:W-:Y:S01]  /*4fd0*/  FADD.FTZ R43, R105, R38 ;  /* 0x00000026692b7221 */ /* 0x004fe20000010000 */
[----:B-1----:R-:W-:Y:S01]  /*4fe0*/  FADD.FTZ R7, R53, R36 ;  /* 0x0000002435077221 */ /* 0x002fe20000010000 */
[----:B------:R-:W-:Y:S01]  /*4ff0*/  F2FP.BF16.F32.PACK_AB R189, R28, R53 ;  /* 0x000000351cbd723e */ /* 0x000fe200000010ff */
[----:B0-----:R-:W-:-:S02]  /*5000*/  IMAD.MOV.U32 R107, RZ, RZ, R119 ;  /* 0x000000ffff6b7224 */ /* 0x001fc400078e0077 */
[----:B------:R-:W-:Y:S01]  /*5010*/  FADD.FTZ R36, R28, R7 ;  /* 0x000000071c247221 */ /* 0x000fe20000010000 */
[----:B------:R-:W-:Y:S01]  /*5020*/  IMAD.MOV.U32 R53, RZ, RZ, R119 ;  /* 0x000000ffff357224 */ /* 0x000fe200078e0077 */
[----:B------:R-:W0:Y:S01]  /*5030*/  MUFU.EX2 R41, R41 ;  /* 0x0000002900297308 */ /* 0x000e220000000800 */
[C---:B---3--:R-:W-:Y:S01]  /*5040*/  FADD.FTZ R38, R184.reuse, R43 ;  /* 0x0000002bb8267221 */ /* 0x048fe20000010000 */
[----:B------:R-:W-:Y:S01]  /*5050*/  F2FP.BF16.F32.PACK_AB R184, R184, R105 ;  /* 0x00000069b8b8723e */ /* 0x000fe200000010ff */
[----:B------:R-:W-:Y:S01]  /*5060*/  IMAD.MOV.U32 R105, RZ, RZ, R119 ;  /* 0x000000ffff697224 */ /* 0x000fe200078e0077 */
[----:B------:R-:W-:-:S04]  /*5070*/  MOV R28, R119 ;  /* 0x00000077001c7202 */ /* 0x000fc80000000f00 */
[----:B------:R1:W2:Y:S01]  /*5080*/  MUFU.EX2 R186, R113 ;  /* 0x0000007100ba7308 */ /* 0x0002a20000000800 */
[----:B----4-:R-:W-:-:S07]  /*5090*/  FADD.FTZ R43, R109, R38 ;  /* 0x000000266d2b7221 */ /* 0x010fce0000010000 */
[----:B------:R3:W4:Y:S01]  /*50a0*/  MUFU.EX2 R30, R55 ;  /* 0x00000037001e7308 */ /* 0x0007220000000800 */
[----:B0-----:R-:W-:Y:S01]  /*50b0*/  FADD.FTZ R7, R41, R36 ;  /* 0x0000002429077221 */ /* 0x001fe20000010000 */
[----:B-1----:R-:W-:-:S06]  /*50c0*/  IMAD.MOV.U32 R113, RZ, RZ, R119 ;  /* 0x000000ffff717224 */ /* 0x002fcc00078e0077 */
[----:B------:R-:W0:Y:S01]  /*50d0*/  MUFU.EX2 R115, R115 ;  /* 0x0000007300737308 */ /* 0x000e220000000800 */
[C---:B--2---:R-:W-:Y:S01]  /*50e0*/  FADD.FTZ R38, R186.reuse, R43 ;  /* 0x0000002bba267221 */ /* 0x044fe20000010000 */
[----:B------:R-:W-:Y:S01]  /*50f0*/  F2FP.BF16.F32.PACK_AB R186, R186, R109 ;  /* 0x0000006dbaba723e */ /* 0x000fe200000010ff */
[--C-:B------:R-:W-:Y:S02]  /*5100*/  IMAD.MOV.U32 R109, RZ, RZ, R119.reuse ;  /* 0x000000ffff6d7224 */ /* 0x100fe400078e0077 */
[--C-:B---3--:R-:W-:Y:S02]  /*5110*/  IMAD.MOV.U32 R55, RZ, RZ, R119.reuse ;  /* 0x000000ffff377224 */ /* 0x108fe400078e0077 */
[----:B------:R-:W-:Y:S01]  /*5120*/  IMAD.MOV.U32 R43, RZ, RZ, R119 ;  /* 0x000000ffff2b7224 */ /* 0x000fe200078e0077 */
[----:B------:R-:W1:Y:S01]  /*5130*/  MUFU.EX2 R45, R45 ;  /* 0x0000002d002d7308 */ /* 0x000e620000000800 */
[C---:B----4-:R-:W-:Y:S01]  /*5140*/  FADD.FTZ R36, R30.reuse, R7 ;  /* 0x000000071e247221 */ /* 0x050fe20000010000 */
[----:B------:R-:W-:Y:S01]  /*5150*/  F2FP.BF16.F32.PACK_AB R191, R30, R41 ;  /* 0x000000291ebf723e */ /* 0x000fe200000010ff */
[----:B------:R-:W-:-:S02]  /*5160*/  IMAD.MOV.U32 R41, RZ, RZ, R119 ;  /* 0x000000ffff297224 */ /* 0x000fc400078e0077 */
[----:B------:R-:W-:-:S03]  /*5170*/  IMAD.MOV.U32 R30, RZ, RZ, R119 ;  /* 0x000000ffff1e7224 */ /* 0x000fc600078e0077 */
[----:B------:R2:W3:Y:S01]  /*5180*/  MUFU.EX2 R180, R117 ;  /* 0x0000007500b47308 */ /* 0x0004e20000000800 */
[----:B0-----:R-:W-:-:S07]  /*5190*/  FADD.FTZ R25, R115, R38 ;  /* 0x0000002673197221 */ /* 0x001fce0000010000 */
[----:B------:R-:W0:Y:S01]  /*51a0*/  MUFU.EX2 R121, R121 ;  /* 0x0000007900797308 */ /* 0x000e220000000800 */
[----:B-1----:R-:W-:Y:S01]  /*51b0*/  FADD.FTZ R7, R45, R36 ;  /* 0x000000242d077221 */ /* 0x002fe20000010000 */
[C---:B------:R-:W-:Y:S01]  /*51c0*/  F2FP.BF16.F32.PACK_AB R185, R32.reuse, R45 ;  /* 0x0000002d20b9723e */ /* 0x040fe200000010ff */
[----:B--2---:R-:W-:Y:S02]  /*51d0*/  IMAD.MOV.U32 R117, RZ, RZ, R119 ;  /* 0x000000ffff757224 */ /* 0x004fe400078e0077 */
[----:B------:R-:W-:Y:S01]  /*51e0*/  FADD.FTZ R36, R32, R7 ;  /* 0x0000000720247221 */ /* 0x000fe20000010000 */
[----:B------:R-:W-:Y:S02]  /*51f0*/  IMAD.MOV.U32 R45, RZ, RZ, R119 ;  /* 0x000000ffff2d7224 */ /* 0x000fe400078e0077 */
[----:B------:R-:W1:Y:S01]  /*5200*/  MUFU.EX2 R33, R33 ;  /* 0x0000002100217308 */ /* 0x000e620000000800 */
[C---:B---3--:R-:W-:Y:S01]  /*5210*/  FADD.FTZ R38, R180.reuse, R25 ;  /* 0x00000019b4267221 */ /* 0x048fe20000010000 */
[----:B------:R-:W-:Y:S01]  /*5220*/  F2FP.BF16.F32.PACK_AB R180, R180, R115 ;  /* 0x00000073b4b4723e */ /* 0x000fe200000010ff */
[----:B------:R-:W-:-:S02]  /*5230*/  IMAD.MOV.U32 R115, RZ, RZ, R119 ;  /* 0x000000ffff737224 */ /* 0x000fc400078e0077 */
[----:B------:R-:W-:-:S03]  /*5240*/  IMAD.MOV.U32 R32, RZ, RZ, R119 ;  /* 0x000000ffff207224 */ /* 0x000fc600078e0077 */
[----:B------:R-:W2:Y:S01]  /*5250*/  MUFU.EX2 R182, R123 ;  /* 0x0000007b00b67308 */ /* 0x000ea20000000800 */
[----:B0-----:R-:W-:-:S07]  /*5260*/  FADD.FTZ R25, R121, R38 ;  /* 0x0000002679197221 */ /* 0x001fce0000010000 */
[----:B------:R0:W3:Y:S01]  /*5270*/  MUFU.EX2 R34, R111 ;  /* 0x0000006f00227308 */ /* 0x0000e20000000800 */
[----:B-1----:R-:W-:-:S07]  /*5280*/  FADD.FTZ R7, R33, R36 ;  /* 0x0000002421077221 */ /* 0x002fce0000010000 */
[----:B------:R-:W1:Y:S01]  /*5290*/  MUFU.EX2 R125, R125 ;  /* 0x0000007d007d7308 */ /* 0x000e620000000800 */
[C---:B--2---:R-:W-:Y:S01]  /*52a0*/  FADD.FTZ R40, R182.reuse, R25 ;  /* 0x00000019b6287221 */ /* 0x044fe20000010000 */
[----:B------:R-:W-:Y:S01]  /*52b0*/  F2FP.BF16.F32.PACK_AB R182, R182, R121 ;  /* 0x00000079b6b6723e */ /* 0x000fe200000010ff */
[----:B0-----:R-:W-:-:S05]  /*52c0*/  IMAD.MOV.U32 R111, RZ, RZ, R119 ;  /* 0x000000ffff6f7224 */ /* 0x001fca00078e0077 */
[----:B------:R-:W0:Y:S01]  /*52d0*/  MUFU.EX2 R47, R47 ;  /* 0x0000002f002f7308 */ /* 0x000e220000000800 */
[C---:B---3--:R-:W-:Y:S01]  /*52e0*/  FADD.FTZ R38, R34.reuse, R7 ;  /* 0x0000000722267221 */ /* 0x048fe20000010000 */
[----:B------:R-:W-:Y:S01]  /*52f0*/  F2FP.BF16.F32.PACK_AB R187, R34, R33 ;  /* 0x0000002122bb723e */ /* 0x000fe200000010ff */
[--C-:B------:R-:W-:Y:S02]  /*5300*/  IMAD.MOV.U32 R34, RZ, RZ, R119.reuse ;  /* 0x000000ffff227224 */ /* 0x100fe400078e0077 */
[----:B------:R-:W-:-:S03]  /*5310*/  IMAD.MOV.U32 R33, RZ, RZ, R119 ;  /* 0x000000ffff217224 */ /* 0x000fc600078e0077 */
[----:B------:R-:W2:Y:S01]  /*5320*/  MUFU.EX2 R176, R127 ;  /* 0x0000007f00b07308 */ /* 0x000ea20000000800 */
[----:B-1----:R-:W-:-:S07]  /*5330*/  FADD.FTZ R25, R125, R40 ;  /* 0x000000287d197221 */ /* 0x002fce0000010000 */
[----:B------:R1:W3:Y:S01]  /*5340*/  MUFU.EX2 R2, R35 ;  /* 0x0000002300027308 */ /* 0x0002e20000000800 */
[----:B0-----:R-:W-:-:S07]  /*5350*/  FADD.FTZ R7, R47, R38 ;  /* 0x000000262f077221 */ /* 0x001fce0000010000 */
[----:B------:R-:W0:Y:S01]  /*5360*/  MUFU.EX2 R129, R129 ;  /* 0x0000008100817308 */ /* 0x000e220000000800 */
[C---:B--2---:R-:W-:Y:S01]  /*5370*/  FADD.FTZ R40, R176.reuse, R25 ;  /* 0x00000019b0287221 */ /* 0x044fe20000010000 */
[----:B------:R-:W-:Y:S01]  /*5380*/  F2FP.BF16.F32.PACK_AB R176, R176, R125 ;  /* 0x0000007db0b0723e */ /* 0x000fe200000010ff */
[----:B-1----:R-:W-:-:S05]  /*5390*/  IMAD.MOV.U32 R35, RZ, RZ, R119 ;  /* 0x000000ffff237224 */ /* 0x002fca00078e0077 */
[----:B------:R-:W1:Y:S01]  /*53a0*/  MUFU.EX2 R29, R29 ;  /* 0x0000001d001d7308 */ /* 0x000e620000000800 */
[C---:B---3--:R-:W-:Y:S01]  /*53b0*/  FADD.FTZ R38, R2.reuse, R7 ;  /* 0x0000000702267221 */ /* 0x048fe20000010000 */
[----:B------:R-:W-:Y:S01]  /*53c0*/  F2FP.BF16.F32.PACK_AB R181, R2, R47 ;  /* 0x0000002f02b5723e */ /* 0x000fe200000010ff */
[----:B------:R-:W-:Y:S02]  /*53d0*/  IMAD.MOV.U32 R2, RZ, RZ, 0x3f800000 ;  /* 0x3f800000ff027424 */ /* 0x000fe400078e00ff */
[----:B------:R-:W-:-:S03]  /*53e0*/  IMAD.MOV.U32 R47, RZ, RZ, R119 ;  /* 0x000000ffff2f7224 */ /* 0x000fc600078e0077 */
[----:B------:R-:W2:Y:S01]  /*53f0*/  MUFU.EX2 R10, R10 ;  /* 0x0000000a000a7308 */ /* 0x000ea20000000800 */
[----:B0-----:R-:W-:Y:S01]  /*5400*/  FADD.FTZ R7, R129, R40 ;  /* 0x0000002881077221 */ /* 0x001fe20000010000 */
[----:B------:R-:W-:-:S06]  /*5410*/  IMAD.MOV.U32 R40, RZ, RZ, R119 ;  /* 0x000000ffff287224 */ /* 0x000fcc00078e0077 */
[----:B------:R0:W3:Y:S01]  /*5420*/  MUFU.EX2 R6, R39 ;  /* 0x0000002700067308 */ /* 0x0000e20000000800 */
[----:B-1----:R-:W-:Y:S01]  /*5430*/  FADD.FTZ R25, R29, R38 ;  /* 0x000000261d197221 */ /* 0x002fe20000010000 */
[----:B------:R-:W-:-:S06]  /*5440*/  IMAD.MOV.U32 R38, RZ, RZ, R119 ;  /* 0x000000ffff267224 */ /* 0x000fcc00078e0077 */
[----:B------:R-:W1:Y:S01]  /*5450*/  MUFU.EX2 R65, R65 ;  /* 0x0000004100417308 */ /* 0x000e620000000800 */
[C---:B--2---:R-:W-:Y:S01]  /*5460*/  FADD.FTZ R7, R10.reuse, R7 ;  /* 0x000000070a077221 */ /* 0x044fe20000010000 */
[----:B------:R-:W-:Y:S01]  /*5470*/  F2FP.BF16.F32.PACK_AB R178, R10, R129 ;  /* 0x000000810ab2723e */ /* 0x000fe200000010ff */
[----:B0-----:R-:W-:-:S05]  /*5480*/  IMAD.MOV.U32 R39, RZ, RZ, R119 ;  /* 0x000000ffff277224 */ /* 0x001fca00078e0077 */
[----:B------:R0:W2:Y:S01]  /*5490*/  MUFU.EX2 R36, R27 ;  /* 0x0000001b00247308 */ /* 0x0000a20000000800 */
[C---:B---3--:R-:W-:Y:S01]  /*54a0*/  FADD.FTZ R10, R6.reuse, R25 ;  /* 0x00000019060a7221 */ /* 0x048fe20000010000 */
[----:B------:R-:W-:Y:S01]  /*54b0*/  F2FP.BF16.F32.PACK_AB R183, R6, R29 ;  /* 0x0000001d06b7723e */ /* 0x000fe200000010ff */
[--C-:B------:R-:W-:Y:S02]  /*54c0*/  IMAD.MOV.U32 R29, RZ, RZ, R119.reuse ;  /* 0x000000ffff1d7224 */ /* 0x100fe400078e0077 */
[----:B------:R-:W-:-:S03]  /*54d0*/  IMAD.MOV.U32 R25, RZ, RZ, R119 ;  /* 0x000000ffff197224 */ /* 0x000fc600078e0077 */
[----:B------:R-:W3:Y:S01]  /*54e0*/  MUFU.EX2 R69, R69 ;  /* 0x0000004500457308 */ /* 0x000ee20000000800 */
[----:B-1----:R-:W-:Y:S01]  /*54f0*/  FADD.FTZ R11, R65, R10 ;  /* 0x0000000a410b7221 */ /* 0x002fe20000010000 */
[----:B0-----:R-:W-:-:S06]  /*5500*/  IMAD.MOV.U32 R27, RZ, RZ, R119 ;  /* 0x000000ffff1b7224 */ /* 0x001fcc00078e0077 */
[----:B------:R0:W1:Y:S01]  /*5510*/  MUFU.EX2 R8, R31 ;  /* 0x0000001f00087308 */ /* 0x0000620000000800 */
[C---:B--2---:R-:W-:Y:S01]  /*5520*/  FADD.FTZ R10, R36.reuse, R11 ;  /* 0x0000000b240a7221 */ /* 0x044fe20000010000 */
[----:B------:R-:W-:Y:S01]  /*5530*/  F2FP.BF16.F32.PACK_AB R177, R36, R65 ;  /* 0x0000004124b1723e */ /* 0x000fe200000010ff */
[--C-:B------:R-:W-:Y:S02]  /*5540*/  IMAD.MOV.U32 R65, RZ, RZ, R119.reuse ;  /* 0x000000ffff417224 */ /* 0x100fe400078e0077 */
[--C-:B------:R-:W-:Y:S02]  /*5550*/  IMAD.MOV.U32 R36, RZ, RZ, R119.reuse ;  /* 0x000000ffff247224 */ /* 0x100fe400078e0077 */
[----:B---3--:R-:W-:Y:S01]  /*5560*/  FADD.FTZ R11, R69, R10 ;  /* 0x0000000a450b7221 */ /* 0x008fe20000010000 */
[----:B0-----:R-:W-:-:S03]  /*5570*/  IMAD.MOV.U32 R31, RZ, RZ, R119 ;  /* 0x000000ffff1f7224 */ /* 0x001fc600078e0077 */
[C---:B-1----:R-:W-:Y:S01]  /*5580*/  FADD.FTZ R6, R8.reuse, R11 ;  /* 0x0000000b08067221 */ /* 0x042fe20000010000 */
[----:B------:R-:W-:Y:S01]  /*5590*/  F2FP.BF16.F32.PACK_AB R179, R8, R69 ;  /* 0x0000004508b3723e */ /* 0x000fe200000010ff */
[----:B------:R-:W-:Y:S02]  /*55a0*/  IMAD.MOV.U32 R8, RZ, RZ, 0x3f800000 ;  /* 0x3f800000ff087424 */ /* 0x000fe400078e00ff */
[----:B------:R-:W-:Y:S01]  /*55b0*/  IMAD.MOV.U32 R69, RZ, RZ, R119 ;  /* 0x000000ffff457224 */ /* 0x000fe200078e0077 */
[----:B------:R-:W-:Y:S06]  /*55c0*/  @!P2 BRA `(.L_x_3115) ;  /* 0x0000003c00a0a947 */ /* 0x000fec0003800000 */
[----:B------:R-:W-:Y:S01]  /*55d0*/  R2UR UR4, R16 ;  /* 0x00000000100472ca */ /* 0x000fe200000e0000 */
[----:B------:R-:W-:Y:S01]  /*55e0*/  VIADD R11, R120, 0xfffffffe ;  /* 0xfffffffe780b7836 */ /* 0x000fe20000000000 */
        /* <DEDUP_REMOVED lines=51> */
[----:B------:R-:W-:-:S07]  /*5920*/  CS2R R24, SRZ ;  /* 0x0000000000187805 */ /* 0x000fce000001ff00 */
.L_x_3124:
        /* <DEDUP_REMOVED lines=8> */
.L_x_3116:
[----:B------:R-:W0:Y:S01]  /*59b0*/  S2UR UR7, SR_CgaCtaId ;  /* 0x00000000000779c3 */ /* 0x000e220000008800 */
[----:B------:R-:W-:Y:S01]  /*59c0*/  UMOV UR6, 0x400 ;  /* 0x0000040000067882 */ /* 0x000fe20000000000 */
[----:B------:R-:W-:Y:S01]  /*59d0*/  IMAD.U32 R12, RZ, RZ, UR5 ;  /* 0x00000005ff0c7e24 */ /* 0x000fe2000f8e00ff */
[----:B------:R-:W-:Y:S01]  /*59e0*/  SHF.L.U32 R3, R17, 0x1f, RZ ;  /* 0x0000001f11037819 */ /* 0x000fe200000006ff */
[----:B0-----:R-:W-:-:S06]  /*59f0*/  ULEA UR6, UR7, UR6, 0x18 ;  /* 0x0000000607067291 */ /* 0x001fcc000f8ec03f */
[----:B------:R-:W-:-:S04]  /*5a00*/  IMAD.U32 R5, RZ, RZ, UR6 ;  /* 0x00000006ff057e24 */ /* 0x000fc8000f8e00ff */
[----:B------:R-:W-:-:S04]  /*5a10*/  IMAD R12, R12, 0x8, R5 ;  /* 0x000000080c0c7824 */ /* 0x000fc800078e0205 */
[----:B------:R0:W1:Y:S01]  /*5a20*/  SYNCS.PHASECHK.TRANS64.TRYWAIT P2, [R12+URZ+0x36830], R3 ;  /* 0x036830030c0075a7 */ /* 0x000062000804017f */
[----:B------:R-:W-:Y:S05]  /*5a30*/  @!P0 BRA `(.L_x_3117) ;  /* 0x0000000000048947 */ /* 0x000fea0003800000 */
[----:B------:R-:W-:Y:S01]  /*5a40*/  BPT.TRAP 0x1 ;  /* 0x000000040000795c */ /* 0x000fe20000300000 */
.L_x_3117:
[----:B------:R-:W-:Y:S01]  /*5a50*/  IMAD R0, R16, 0xa80, R9 ;  /* 0x00000a8010007824 */ /* 0x000fe200078e0209 */
[----:B-1----:R-:W-:Y:S06]  /*5a60*/  @P2 BRA `(.L_x_3118) ;  /* 0x0000000000082947 */ /* 0x002fec0003800000 */
[----:B------:R-:W1:Y:S02]  /*5a70*/  SYNCS.PHASECHK.TRANS64.TRYWAIT P2, [R12+URZ+0x36830], R3 ;  /* 0x036830030c0075a7 */ /* 0x000e64000804017f */
[----:B-1----:R-:W-:Y:S05]  /*5a80*/  @!P2 BRA `(.L_x_3119) ;  /* 0x000000bc0084a947 */ /* 0x002fea0003800000 */
.L_x_3118:
        /* <DEDUP_REMOVED lines=13> */
[----:B------:R-:W-:Y:S01]  /*5b60*/  UMOV UR10, UR6 ;  /* 0x00000006000a7c82 */ /* 0x000fe20008000000 */
[----:B------:R-:W-:Y:S01]  /*5b70*/  UIADD3 UR5, UR6, 0x80, URZ ;  /* 0x0000008006057890 */ /* 0x000fe2000fffe03f */
[----:B------:R-:W-:Y:S01]  /*5b80*/  HGMMA.64x16x16.F32.BF16 R168, gdesc[UR8], RZ, !UPT, gsb0 ;  /* 0x0020000008a879f0 */ /* 0x000fe2000c0018ff */
[----:B------:R-:W-:Y:S01]  /*5b90*/  UMOV UR11, 0x40000040 ;  /* 0x40000040000b7882 */ /* 0x000fe20000000000 */
[----:B------:R-:W-:Y:S01]  /*5ba0*/  UIADD3 UR7, UR6, 0x100, URZ ;  /* 0x0000010006077890 */ /* 0x000fe2000fffe03f */
[-C--:B------:R-:W-:Y:S01]  /*5bb0*/  FMUL.FTZ R24, R24, R8.reuse ;  /* 0x0000000818187220 */ /* 0x080fe20000410000 */
[----:B------:R-:W-:Y:S01]  /*5bc0*/  UIADD3 UR14, UR6, 0x2, URZ ;  /* 0x00000002060e7890 */ /* 0x000fe2000fffe03f */
[-C--:B------:R-:W-:Y:S01]  /*5bd0*/  FMUL.FTZ R25, R25, R8.reuse ;  /* 0x0000000819197220 */ /* 0x080fe20000410000 */
[----:B------:R-:W-:Y:S01]  /*5be0*/  UMOV UR10, UR5 ;  /* 0x00000005000a7c82 */ /* 0x000fe20008000000 */
        /* <DEDUP_REMOVED lines=117> */
[----:B------:R-:W-:Y:S01]  /*6340*/  FMUL.FTZ R119, R119, R2 ;  /* 0x0000000277777220 */ /* 0x000fe20000410000 */
[----:B------:R-:W-:-:S02]  /*6350*/  WARPGROUP.DEPBAR.LE gsb0, 0x0 ;  /* 0x00008000000079c5 */ /* 0x000fc40000010000 */
        /* <DEDUP_REMOVED lines=427> */
[----:B------:R-:W-:Y:S02]  /*7e10*/  UIADD3 UR5, UR6, 0x986, URZ ;  /* 0x0000098606057890 */ /* 0x000fe4000fffe03f */
[----:B------:R-:W-:Y:S01]  /*7e20*/  UIADD3 UR6, UR6, 0xa06, URZ ;  /* 0x00000a0606067890 */ /* 0x000fe2000fffe03f */
[----:B------:R-:W-:Y:S02]  /*7e30*/  WARPGROUP.DEPBAR.LE gsb0, 0x0 ;  /* 0x00008000000079c5 */ /* 0x000fe40000010000 */
[----:B------:R-:W-:-:S06]  /*7e40*/  WARPGROUP.ARRIVE ;  /* 0x00000000000079c5 */ /* 0x000fcc0000000000 */
[----:B------:R-:W-:Y:S01]  /*7e50*/  HGMMA.64x16x16.F32.BF16 R144, gdesc[UR52], R144, gsb0 ;  /* 0x00200000349079f0 */ /* 0x000fe20008001890 */
[----:B------:R-:W-:Y:S01]  /*7e60*/  UMOV UR54, UR7 ;  /* 0x0000000700367c82 */ /* 0x000fe20008000000 */
[----:B------:R-:W-:Y:S01]  /*7e70*/  UMOV UR55, 0x40000040 ;  /* 0x4000004000377882 */ /* 0x000fe20000000000 */
        /* <DEDUP_REMOVED lines=16> */
.L_x_3120:
[----:B------:R-:W-:Y:S01]  /*7f80*/  IMAD.U32 R2, RZ, RZ, UR4 ;  /* 0x00000004ff027e24 */ /* 0x000fe2000f8e00ff */
[----:B------:R-:W-:-:S03]  /*7f90*/  SHF.L.U32 R0, R13, 0x1f, RZ ;  /* 0x0000001f0d007819 */ /* 0x000fc600000006ff */
[----:B------:R-:W-:-:S04]  /*7fa0*/  IMAD R13, R2, 0x8, R5 ;  /* 0x00000008020d7824 */ /* 0x000fc800078e0205 */
[----:B------:R2:W3:Y:S01]  /*7fb0*/  SYNCS.PHASECHK.TRANS64.TRYWAIT P2, [R13+URZ+0x36850], R0 ;  /* 0x036850000d0075a7 */ /* 0x0004e2000804017f */
[----:B------:R-:W-:Y:S05]  /*7fc0*/  @!P0 BRA `(.L_x_3121) ;  /* 0x0000000000048947 */ /* 0x000fea0003800000 */
[----:B------:R-:W-:Y:S01]  /*7fd0*/  BPT.TRAP 0x1 ;  /* 0x000000040000795c */ /* 0x000fe20000300000 */
.L_x_3121:
[----:B---3--:R-:W-:Y:S05]  /*7fe0*/  @P2 BRA `(.L_x_3122) ;  /* 0x0000000000082947 */ /* 0x008fea0003800000 */
[----:B------:R-:W3:Y:S02]  /*7ff0*/  SYNCS.PHASECHK.TRANS64.TRYWAIT P2, [R13+URZ+0x36850], R0 ;  /* 0x036850000d0075a7 */ /* 0x000ee4000804017f */
[----:B---3--:R-:W-:Y:S05]  /*8000*/  @!P2 BRA `(.L_x_3123) ;  /* 0x000000980038a947 */ /* 0x008fea0003800000 */
.L_x_3122:
[----:B------:R-:W-:Y:S01]  /*8010*/  R2UR UR5, R5 ;  /* 0x00000000050572ca */ /* 0x000fe200000e0000 */
[----:B------:R-:W-:Y:S01]  /*8020*/  WARPGROUP.ARRIVE ;  /* 0x00000000000079c5 */ /* 0x000fe20000000000 */
[----:B------:R-:W-:Y:S01]  /*8030*/  UMOV UR7, 0x40000040 ;  /* 0x4000004000077882 */ /* 0x000fe20000000000 */
[----:B--23--:R-:W-:Y:S01]  /*8040*/  FMNMX.FTZ R0, R168, R15, !PT ;  /* 0x0000000fa8007209 */ /* 0x00cfe20007810000 */
[----:B01----:R-:W-:Y:S01]  /*8050*/  @!P1 VIADD R12, R12, 0x36840 ;  /* 0x000368400c0c9836 */ /* 0x003fe20000000000 */
[C---:B------:R-:W-:Y:S01]  /*8060*/  ISETP.GT.AND P2, PT, R11.reuse, RZ, PT ;  /* 0x000000ff0b00720c */ /* 0x040fe20003f44270 */
[----:B------:R-:W-:Y:S01]  /*8070*/  VIADD R11, R11, 0xffffffff ;  /* 0xffffffff0b0b7836 */ /* 0x000fe20000000000 */
[----:B------:R-:W-:-:S04]  /*8080*/  FMNMX.FTZ R3, R169, R0, !PT ;  /* 0x00000000a9037209 */ /* 0x000fc80007810000 */
        /* <DEDUP_REMOVED lines=10> */
[----:B------:R-:W-:-:S04]  /*8130*/  FMNMX.FTZ R3, R165, R0, !PT ;  /* 0x00000000a5037209 */ /* 0x000fc80007810000 */
        /* <DEDUP_REMOVED lines=24> */
[----:B------:R-:W0:Y:S03]  /*82c0*/  LDC R0, c[0x0][0x988] ;  /* 0x00026200ff007b82 */ /* 0x000e260000000800 */
[----:B------:R-:W1:Y:S02]  /*82d0*/  SHFL.BFLY PT, R3, R2, 0x2, 0x1f ;  /* 0x0c401f0002037f89 */ /* 0x000e6400000e0000 */
[----:B-1----:R-:W-:Y:S02]  /*82e0*/  FMNMX.FTZ R3, R2, R3, !PT ;  /* 0x0000000302037209 */ /* 0x002fe40007810000 */
[----:B------:R-:W-:-:S03]  /*82f0*/  FMNMX.FTZ R2, R170, R10, !PT ;  /* 0x0000000aaa027209 */ /* 0x000fc60007810000 */
[----:B------:R-:W1:Y:S02]  /*8300*/  SHFL.BFLY PT, R4, R3, 0x1, 0x1f ;  /* 0x0c201f0003047f89 */ /* 0x000e6400000e0000 */
[----:B-1----:R-:W-:Y:S02]  /*8310*/  FMNMX.FTZ R4, R3, R4, !PT ;  /* 0x0000000403047209 */ /* 0x002fe40007810000 */
[----:B------:R-:W-:-:S03]  /*8320*/  FMNMX.FTZ R3, R171, R2, !PT ;  /* 0x00000002ab037209 */ /* 0x000fc60007810000 */
[----:B------:R-:W-:Y:S01]  /*8330*/  FADD.FTZ R15, -R4, R15 ;  /* 0x0000000f040f7221 */ /* 0x000fe20000010100 */
[----:B------:R-:W-:-:S03]  /*8340*/  FMNMX.FTZ R2, R174, R3, !PT ;  /* 0x00000003ae027209 */ /* 0x000fc60007810000 */
[----:B0-----:R-:W-:Y:S01]  /*8350*/  FMUL.FTZ R8, R15, R0 ;  /* 0x000000000f087220 */ /* 0x001fe20000410000 */
        /* <DEDUP_REMOVED lines=34> */
[----:B0-----:R-:W-:Y:S01]  /*8580*/  FMNMX.FTZ R3, R20, R3, !PT ;  /* 0x0000000314037209 */ /* 0x001fe20007810000 */
        /* <DEDUP_REMOVED lines=18> */
[----:B------:R-:W-:Y:S01]  /*86b0*/  UIADD3 UR4, UR4, 0x300, URZ ;  /* 0x0000030004047890 */ /* 0x000fe2000fffe03f */
[-CC-:B------:R-:W-:Y:S01]  /*86c0*/  FFMA.FTZ R157, R145, R0.reuse, -R189.reuse ;  /* 0x00000000919d7223 */ /* 0x180fe200000108bd */
[-CC-:B------:R-:W-:Y:S01]  /*86d0*/  FFMA.FTZ R145, R149, R0.reuse, -R189.reuse ;  /* 0x0000000095917223 */ /* 0x180fe200000108bd */
[----:B------:R-:W-:Y:S01]  /*86e0*/  FADD.FTZ R149, -R3, R10 ;  /* 0x0000000a03957221 */ /* 0x000fe20000010100 */
[-CC-:B------:R-:W-:Y:S01]  /*86f0*/  FFMA.FTZ R15, R168, R0.reuse, -R189.reuse ;  /* 0x00000000a80f7223 */ /* 0x180fe200000108bd */
[-CC-:B------:R-:W-:Y:S01]  /*8700*/  FFMA.FTZ R200, R169, R0.reuse, -R189.reuse ;  /* 0x00000000a9c87223 */ /* 0x180fe200000108bd */
[-CC-:B------:R-:W-:Y:S01]  /*8710*/  FFMA.FTZ R202, R172, R0.reuse, -R189.reuse ;  /* 0x00000000acca7223 */ /* 0x180fe200000108bd */
[-C--:B------:R-:W-:Y:S01]  /*8720*/  FMUL.FTZ R2, R149, R0.reuse ;  /* 0x0000000095027220 */ /* 0x080fe20000410000 */
[-C--:B------:R-:W-:Y:S01]  /*8730*/  FMUL.FTZ R149, R3, R0.reuse ;  /* 0x0000000003957220 */ /* 0x080fe20000410000 */
[-CC-:B------:R-:W-:Y:S01]  /*8740*/  FFMA.FTZ R169, R173, R0.reuse, -R189.reuse ;  /* 0x00000000ada97223 */ /* 0x180fe200000108bd */
[----:B------:R-:W0:Y:S01]  /*8750*/  MUFU.EX2 R15, R15 ;  /* 0x0000000f000f7308 */ /* 0x000e220000000800 */
        /* <DEDUP_REMOVED lines=8> */
[-C--:B------:R-:W-:Y:S01]  /*87e0*/  FFMA.FTZ R124, R124, R0.reuse, -R189 ;  /* 0x000000007c7c7223 */ /* 0x080fe200000108bd */
[-C--:B------:R-:W-:Y:S01]  /*87f0*/  FFMA.FTZ R197, R162, R0.reuse, -R149 ;  /* 0x00000000a2c57223 */ /* 0x080fe20000010895 */
[----:B------:R-:W-:Y:S01]  /*8800*/  @!P1 PRMT R144, RZ, 0x654, R12 ;  /* 0x00000654ff909816 */ /* 0x000fe2000000000c */
[-CC-:B------:R-:W-:Y:S01]  /*8810*/  FFMA.FTZ R173, R161, R0.reuse, -R189.reuse ;  /* 0x00000000a1ad7223 */ /* 0x180fe200000108bd */
[-C--:B------:R-:W-:Y:S01]  /*8820*/  FFMA.FTZ R198, R164, R0.reuse, -R189 ;  /* 0x00000000a4c67223 */ /* 0x080fe200000108bd */
[-C--:B------:R-:W-:Y:S01]  /*8830*/  FFMA.FTZ R199, R166, R0.reuse, -R149 ;  /* 0x00000000a6c77223 */ /* 0x080fe20000010895 */
[-C--:B------:R-:W-:Y:S01]  /*8840*/  FFMA.FTZ R161, R165, R0.reuse, -R189 ;  /* 0x00000000a5a17223 */ /* 0x080fe200000108bd */
[----:B------:R-:W-:Y:S01]  /*8850*/  MUFU.EX2 R2, R2 ;  /* 0x0000000200027308 */ /* 0x000fe20000000800 */
[----:B0-----:R-:W-:Y:S01]  /*8860*/  FFMA.FTZ R7, R8, R7, R15 ;  /* 0x0000000708077223 */ /* 0x001fe2000001000f */
[-C--:B------:R-:W-:Y:S01]  /*8870*/  FFMA.FTZ R192, R152, R0.reuse, -R189 ;  /* 0x0000000098c07223 */ /* 0x080fe200000108bd */
[-C--:B------:R-:W-:Y:S01]  /*8880*/  FFMA.FTZ R193, R154, R0.reuse, -R149 ;  /* 0x000000009ac17223 */ /* 0x080fe20000010895 */
[-C--:B------:R-:W-:Y:S01]  /*8890*/  FFMA.FTZ R194, R156, R0.reuse, -R189 ;  /* 0x000000009cc27223 */ /* 0x080fe200000108bd */
        /* <DEDUP_REMOVED lines=20> */
[----:B------:R-:W-:-:S07]  /*89e0*/  FFMA.FTZ R127, R127, R0, -R149 ;  /* 0x000000007f7f7223 */ /* 0x000fce0000010895 */
[----:B------:R-:W-:Y:S08]  /*89f0*/  MUFU.EX2 R203, R203 ;  /* 0x000000cb00cb7308 */ /* 0x000ff00000000800 */
[----:B------:R-:W-:Y:S08]  /*8a00*/  MUFU.EX2 R169, R169 ;  /* 0x000000a900a97308 */ /* 0x000ff00000000800 */
[----:B------:R-:W-:Y:S08]  /*8a10*/  MUFU.EX2 R120, R120 ;  /* 0x0000007800787308 */ /* 0x000ff00000000800 */
[----:B------:R0:W-:Y:S08]  /*8a20*/  MUFU.EX2 R20, R124 ;  /* 0x0000007c00147308 */ /* 0x0001f00000000800 */
[----:B------:R-:W-:Y:S01]  /*8a30*/  MUFU.EX2 R196, R196 ;  /* 0x000000c400c47308 */ /* 0x000fe20000000800 */
[----:B0-----:R-:W-:-:S07]  /*8a40*/  FFMA.FTZ R124, R163, R0, -R149 ;  /* 0x00000000a37c7223 */ /* 0x001fce0000010895 */
        /* <DEDUP_REMOVED lines=16> */
[-C--:B------:R-:W-:Y:S01]  /*8b50*/  FFMA.FTZ R187, R142, R0.reuse, -R149 ;  /* 0x000000008ebb7223 */ /* 0x080fe20000010895 */
[-C--:B------:R-:W-:Y:S01]  /*8b60*/  FFMA.FTZ R184, R136, R0.reuse, -R189 ;  /* 0x0000000088b87223 */ /* 0x080fe200000108bd */
[-C--:B------:R-:W-:Y:S01]  /*8b70*/  FFMA.FTZ R136, R159, R0.reuse, -R149 ;  /* 0x000000009f887223 */ /* 0x080fe20000010895 */
[-C--:B------:R-:W-:Y:S01]  /*8b80*/  FFMA.FTZ R186, R140, R0.reuse, -R189 ;  /* 0x000000008cba7223 */ /* 0x080fe200000108bd */
[----:B------:R-:W-:Y:S01]  /*8b90*/  HGMMA.64x192x16.F32.BF16 R24, R180, gdesc[UR4].tnspB, R24, gsb0 ;  /* 0x42e00004b4187df0 */ /* 0x000fe20008001818 */
[----:B------:R-:W-:Y:S01]  /*8ba0*/  UMOV UR6, UR4 ;  /* 0x0000000400067c82 */ /* 0x000fe20008000000 */
[----:B------:R-:W-:Y:S01]  /*8bb0*/  UMOV UR7, 0x40000040 ;  /* 0x4000004000077882 */ /* 0x000fe20000000000 */
[----:B------:R-:W-:Y:S01]  /*8bc0*/  FFMA.FTZ R140, R147, R0, -R149 ;  /* 0x00000000938c7223 */ /* 0x000fe20000010895 */
[----:B------:R-:W-:Y:S01]  /*8bd0*/  MUFU.EX2 R136, R136 ;  /* 0x0000008800887308 */ /* 0x000fe20000000800 */
[----:B------:R-:W-:-:S07]  /*8be0*/  R2UR UR4, R16 ;  /* 0x00000000100472ca */ /* 0x000fce00000e0000 */
        /* <DEDUP_REMOVED lines=16> */
[----:B------:R-:W-:Y:S08]  /*8cf0*/  MUFU.EX2 R133, R133 ;  /* 0x0000008500857308 */ /* 0x000ff00000000800 */
[----:B------:R-:W1:Y:S08]  /*8d00*/  MUFU.EX2 R135, R135 ;  /* 0x0000008700877308 */ /* 0x000e700000000800 */
[----:B------:R-:W-:Y:S08]  /*8d10*/  MUFU.EX2 R14, R14 ;  /* 0x0000000e000e7308 */ /* 0x000ff00000000800 */
[----:B------:R-:W2:Y:S08]  /*8d20*/  MUFU.EX2 R121, R121 ;  /* 0x0000007900797308 */ /* 0x000eb00000000800 */
[----:B------:R-:W-:Y:S08]  /*8d30*/  MUFU.EX2 R123, R123 ;  /* 0x0000007b007b7308 */ /* 0x000ff00000000800 */
[----:B------:R-:W-:Y:S08]  /*8d40*/  MUFU.EX2 R126, R126 ;  /* 0x0000007e007e7308 */ /* 0x000ff00000000800 */
[----:B------:R-:W3:Y:S08]  /*8d50*/  MUFU.EX2 R125, R125 ;  /* 0x0000007d007d7308 */ /* 0x000ef00000000800 */
[----:B------:R-:W4:Y:S01]  /*8d60*/  MUFU.EX2 R127, R127 ;  /* 0x0000007f007f7308 */ /* 0x000f220000000800 */
[----:B------:R-:W-:-:S02]  /*8d70*/  WARPGROUP.DEPBAR.LE gsb0, 0x0 ;  /* 0x00008000000079c5 */ /* 0x000fc40000010000 */
[----:B------:R-:W-:Y:S01]  /*8d80*/  WARPGROUP.ARRIVE ;  /* 0x00000000000079c5 */ /* 0x000fe20000000000 */
[-C--:B------:R-:W-:Y:S01]  /*8d90*/  FFMA.FTZ R180, R128, R0.reuse, -R189 ;  /* 0x0000000080b47223 */ /* 0x080fe200000108bd */
[-C--:B------:R-:W-:Y:S01]  /*8da0*/  FFMA.FTZ R128, R167, R0.reuse, -R149 ;  /* 0x00000000a7807223 */ /* 0x080fe20000010895 */
[-C--:B------:R-:W-:Y:S01]  /*8db0*/  FFMA.FTZ R182, R132, R0.reuse, -R189 ;  /* 0x0000000084b67223 */ /* 0x080fe200000108bd */
[-CC-:B------:R-:W-:Y:S01]  /*8dc0*/  FFMA.FTZ R132, R155, R0.reuse, -R149.reuse ;  /* 0x000000009b847223 */ /* 0x180fe20000010895 */
[----:B------:R-:W-:Y:S01]  /*8dd0*/  FFMA.FTZ R189, R146, R0, -R149 ;  /* 0x0000000092bd7223 */ /* 0x000fe20000010895 */
[----:B------:R-:W-:Y:S01]  /*8de0*/  HGMMA.64x192x16.F32.BF16 R24, R176, gdesc[UR4].tnspB, R24, gsb0 ;  /* 0x42e00004b0187df0 */ /* 0x000fe20008001818 */
[----:B------:R-:W-:Y:S01]  /*8df0*/  MUFU.EX2 R180, R180 ;  /* 0x000000b400b47308 */ /* 0x000fe20000000800 */
[----:B0-----:R-:W-:Y:S02]  /*8e00*/  F2FP.BF16.F32.PACK_AB R181, R131, R130 ;  /* 0x0000008283b5723e */ /* 0x001fe400000010ff */
[----:B-1----:R-:W-:-:S05]  /*8e10*/  F2FP.BF16.F32.PACK_AB R183, R135, R134 ;  /* 0x0000008687b7723e */ /* 0x002fca00000010ff */
[----:B------:R-:W0:Y:S08]  /*8e20*/  MUFU.EX2 R128, R128 ;  /* 0x0000008000807308 */ /* 0x000e300000000800 */
[----:B------:R-:W1:Y:S08]  /*8e30*/  MUFU.EX2 R132, R132 ;  /* 0x0000008400847308 */ /* 0x000e700000000800 */
[----:B------:R-:W5:Y:S08]  /*8e40*/  MUFU.EX2 R189, R189 ;  /* 0x000000bd00bd7308 */ /* 0x000f700000000800 */
[----:B------:R-:W-:Y:S01]  /*8e50*/  MUFU.EX2 R182, R182 ;  /* 0x000000b600b67308 */ /* 0x000fe20000000800 */
[----:B------:R-:W-:-:S02]  /*8e60*/  WARPGROUP.DEPBAR.LE gsb0, 0x0 ;  /* 0x00008000000079c5 */ /* 0x000fc40000010000 */
[----:B------:R0:W-:Y:S01]  /*8e70*/  @!P1 SYNCS.ARRIVE.TRANS64.RED.A1T0 RZ, [R144+URZ], RZ ;  /* 0x000000ff90ff99a7 */ /* 0x0001e2000810043f */
[----:B--2---:R-:W-:Y:S02]  /*8e80*/  F2FP.BF16.F32.PACK_AB R176, R121, R14 ;  /* 0x0000000e79b0723e */ /* 0x004fe400000010ff */
[----:B---3--:R-:W-:Y:S02]  /*8e90*/  F2FP.BF16.F32.PACK_AB R178, R125, R20 ;  /* 0x000000147db2723e */ /* 0x008fe400000010ff */
[----:B----4-:R-:W-:Y:S02]  /*8ea0*/  F2FP.BF16.F32.PACK_AB R179, R127, R126 ;  /* 0x0000007e7fb3723e */ /* 0x010fe400000010ff */
[----:B0-----:R-:W-:Y:S01]  /*8eb0*/  @!P1 IADD3 R144, R13, 0x36860, RZ ;  /* 0x000368600d909810 */ /* 0x001fe20007ffe0ff */
[----:B------:R-:W-:Y:S01]  /*8ec0*/  FADD.FTZ R13, R200, R7 ;  /* 0x00000007c80d7221 */ /* 0x000fe20000010000 */
[----:B------:R-:W-:Y:S01]  /*8ed0*/  FFMA.FTZ R7, R2, R6, R201 ;  /* 0x0000000602077223 */ /* 0x000fe200000100c9 */
[----:B------:R-:W-:-:S02]  /*8ee0*/  F2FP.BF16.F32.PACK_AB R200, R200, R15 ;  /* 0x0000000fc8c8723e */ /* 0x000fc400000010ff */
[----:B------:R-:W-:Y:S01]  /*8ef0*/  FADD.FTZ R6, R202, R13 ;  /* 0x0000000dca067221 */ /* 0x000fe20000010000 */
[C---:B------:R-:W-:Y:S01]  /*8f00*/  FADD.FTZ R138, R10.reuse, R7 ;  /* 0x000000070a8a7221 */ /* 0x040fe20000010000 */
[----:B------:R-:W-:Y:S02]  /*8f10*/  F2FP.BF16.F32.PACK_AB R201, R10, R201 ;  /* 0x000000c90ac9723e */ /* 0x000fe400000010ff */
[----:B------:R-:W-:Y:S01]  /*8f20*/  FADD.FTZ R13, R169, R6 ;  /* 0x00000006a90d7221 */ /* 0x000fe20000010000 */
[----:B------:R-:W-:Y:S01]  /*8f30*/  FADD.FTZ R7, R203, R138 ;  /* 0x0000008acb077221 */ /* 0x000fe20000010000 */
[----:B------:R-:W-:Y:S01]  /*8f40*/  FFMA.FTZ R6, R139, R0, -R149 ;  /* 0x000000008b067223 */ /* 0x000fe20000010895 */
[----:B------:R-:W-:Y:S01]  /*8f50*/  F2FP.BF16.F32.PACK_AB R203, R120, R203 ;  /* 0x000000cb78cb723e */ /* 0x000fe200000010ff */
[----:B------:R-:W-:Y:S01]  /*8f60*/  FADD.FTZ R142, R196, R13 ;  /* 0x0000000dc48e7221 */ /* 0x000fe20000010000 */
[----:B------:R-:W-:Y:S01]  /*8f70*/  FADD.FTZ R138, R120, R7 ;  /* 0x00000007788a7221 */ /* 0x000fe20000010000 */
[----:B------:R-:W-:-:S02]  /*8f80*/  @!P1 PRMT R144, RZ, 0x654, R144 ;  /* 0x00000654ff909816 */ /* 0x000fc40000000090 */
[----:B------:R-:W-:Y:S01]  /*8f90*/  FADD.FTZ R13, R173, R142 ;  /* 0x0000008ead0d7221 */ /* 0x000fe20000010000 */
[----:B------:R-:W-:Y:S01]  /*8fa0*/  FADD.FTZ R7, R197, R138 ;  /* 0x0000008ac5077221 */ /* 0x000fe20000010000 */
[----:B------:R-:W0:Y:S01]  /*8fb0*/  MUFU.EX2 R6, R6 ;  /* 0x0000000600067308 */ /* 0x000e220000000800 */
[----:B------:R-:W-:Y:S01]  /*8fc0*/  F2FP.BF16.F32.PACK_AB R197, R124, R197 ;  /* 0x000000c57cc5723e */ /* 0x000fe200000010ff */
[----:B------:R-:W-:Y:S01]  /*8fd0*/  FADD.FTZ R142, R198, R13 ;  /* 0x0000000dc68e7221 */ /* 0x000fe20000010000 */
[----:B------:R-:W-:Y:S01]  /*8fe0*/  FADD.FTZ R138, R124, R7 ;  /* 0x000000077c8a7221 */ /* 0x000fe20000010000 */
[----:B------:R-:W-:Y:S01]  /*8ff0*/  FFMA.FTZ R7, R122, R0, -R149 ;  /* 0x000000007a077223 */ /* 0x000fe20000010895 */
[----:B------:R2:W-:Y:S01]  /*9000*/  @!P1 SYNCS.ARRIVE.TRANS64.RED.A1T0 RZ, [R144+URZ], RZ ;  /* 0x000000ff90ff99a7 */ /* 0x0005e2000810043f */
[----:B------:R-:W-:Y:S01]  /*9010*/  FADD.FTZ R139, R161, R142 ;  /* 0x0000008ea18b7221 */ /* 0x000fe20000010000 */
[----:B------:R-:W-:Y:S01]  /*9020*/  FADD.FTZ R13, R199, R138 ;  /* 0x0000008ac70d7221 */ /* 0x000fe20000010000 */
[----:B------:R-:W3:Y:S01]  /*9030*/  MUFU.EX2 R122, R143 ;  /* 0x0000008f007a7308 */ /* 0x000ee20000000800 */
[----:B------:R-:W-:Y:S01]  /*9040*/  F2FP.BF16.F32.PACK_AB R202, R169, R202 ;  /* 0x000000caa9ca723e */ /* 0x000fe200000010ff */
[----:B------:R-:W-:Y:S01]  /*9050*/  FADD.FTZ R142, R192, R139 ;  /* 0x0000008bc08e7221 */ /* 0x000fe20000010000 */
[----:B------:R-:W-:Y:S01]  /*9060*/  FADD.FTZ R138, R128, R13 ;  /* 0x0000000d808a7221 */ /* 0x000fe20000010000 */
[----:B------:R-:W-:-:S02]  /*9070*/  F2FP.BF16.F32.PACK_AB R196, R173, R196 ;  /* 0x000000c4adc4723e */ /* 0x000fc400000010ff */
[----:B------:R-:W-:Y:S01]  /*9080*/  FADD.FTZ R139, R21, R142 ;  /* 0x0000008e158b7221 */ /* 0x000fe20000010000 */
[----:B------:R-:W-:Y:S01]  /*9090*/  FADD.FTZ R13, R193, R138 ;  /* 0x0000008ac10d7221 */ /* 0x000fe20000010000 */
[----:B------:R4:W2:Y:S01]  /*90a0*/  MUFU.EX2 R124, R7 ;  /* 0x00000007007c7308 */ /* 0x0008a20000000800 */
[----:B------:R-:W-:Y:S01]  /*90b0*/  F2FP.BF16.F32.PACK_AB R198, R161, R198 ;  /* 0x000000c6a1c6723e */ /* 0x000fe200000010ff */
[----:B------:R-:W-:Y:S01]  /*90c0*/  FADD.FTZ R142, R194, R139 ;  /* 0x0000008bc28e7221 */ /* 0x000fe20000010000 */
[----:B-1----:R-:W-:Y:S01]  /*90d0*/  FADD.FTZ R138, R132, R13 ;  /* 0x0000000d848a7221 */ /* 0x002fe20000010000 */
[----:B------:R-:W-:Y:S02]  /*90e0*/  F2FP.BF16.F32.PACK_AB R199, R128, R199 ;  /* 0x000000c780c7723e */ /* 0x000fe400000010ff */
[----:B------:R-:W-:Y:S01]  /*90f0*/  FADD.FTZ R15, R153, R142 ;  /* 0x0000008e990f7221 */ /* 0x000fe20000010000 */
[----:B------:R-:W-:Y:S01]  /*9100*/  FADD.FTZ R13, R195, R138 ;  /* 0x0000008ac30d7221 */ /* 0x000fe20000010000 */
[----:B------:R-:W-:-:S02]  /*9110*/  F2FP.BF16.F32.PACK_AB R192, R21, R192 ;  /* 0x000000c015c0723e */ /* 0x000fc400000010ff */
[----:B------:R-:W-:Y:S01]  /*9120*/  FADD.FTZ R142, R188, R15 ;  /* 0x0000000fbc8e7221 */ /* 0x000fe20000010000 */
[----:B------:R-:W-:Y:S01]  /*9130*/  FADD.FTZ R138, R136, R13 ;  /* 0x0000000d888a7221 */ /* 0x000fe20000010000 */
[----:B------:R-:W-:Y:S02]  /*9140*/  F2FP.BF16.F32.PACK_AB R193, R132, R193 ;  /* 0x000000c184c1723e */ /* 0x000fe400000010ff */
[----:B------:R-:W-:Y:S01]  /*9150*/  FADD.FTZ R15, R157, R142 ;  /* 0x0000008e9d0f7221 */ /* 0x000fe20000010000 */
[----:B-----5:R-:W-:Y:S01]  /*9160*/  FADD.FTZ R13, R189, R138 ;  /* 0x0000008abd0d7221 */ /* 0x020fe20000010000 */
        /* <DEDUP_REMOVED lines=8> */
[----:B------:R-:W-:Y:S01]  /*91f0*/  FADD.FTZ R10, R12, R13 ;  /* 0x0000000d0c0a7221 */ /* 0x000fe20000010000 */
[----:B------:R-:W-:Y:S02]  /*9200*/  F2FP.BF16.F32.PACK_AB R189, R140, R189 ;  /* 0x000000bd8cbd723e */ /* 0x000fe400000010ff */
[----:B------:R-:W-:Y:S01]  /*9210*/  FADD.FTZ R15, R137, R120 ;  /* 0x00000078890f7221 */ /* 0x000fe20000010000 */
[----:B------:R-:W-:Y:S01]  /*9220*/  FADD.FTZ R13, R185, R10 ;  /* 0x0000000ab90d7221 */ /* 0x000fe20000010000 */
[----:B0-----:R-:W-:-:S02]  /*9230*/  F2FP.BF16.F32.PACK_AB R185, R6, R185 ;  /* 0x000000b906b9723e */ /* 0x001fc400000010ff */
[----:B------:R-:W-:Y:S01]  /*9240*/  FADD.FTZ R120, R186, R15 ;  /* 0x0000000fba787221 */ /* 0x000fe20000010000 */
[----:B------:R-:W-:Y:S01]  /*9250*/  FADD.FTZ R10, R6, R13 ;  /* 0x0000000d060a7221 */ /* 0x000fe20000010000 */
[----:B------:R-:W-:Y:S02]  /*9260*/  F2FP.BF16.F32.PACK_AB R190, R145, R190 ;  /* 0x000000be91be723e */ /* 0x000fe400000010ff */
[----:B------:R-:W-:Y:S01]  /*9270*/  FADD.FTZ R15, R141, R120 ;  /* 0x000000788d0f7221 */ /* 0x000fe20000010000 */
[----:B------:R-:W-:Y:S01]  /*9280*/  FADD.FTZ R13, R187, R10 ;  /* 0x0000000abb0d7221 */ /* 0x000fe20000010000 */
[----:B------:R-:W-:Y:S02]  /*9290*/  F2FP.BF16.F32.PACK_AB R191, R12, R191 ;  /* 0x000000bf0cbf723e */ /* 0x000fe400000010ff */
[----:B------:R-:W-:Y:S01]  /*92a0*/  FADD.FTZ R10, R180, R15 ;  /* 0x0000000fb40a7221 */ /* 0x000fe20000010000 */
[----:B---3--:R-:W-:Y:S01]  /*92b0*/  FADD.FTZ R13, R122, R13 ;  /* 0x0000000d7a0d7221 */ /* 0x008fe20000010000 */
[----:B------:R-:W-:Y:S01]  /*92c0*/  F2FP.BF16.F32.PACK_AB R184, R137, R184 ;  /* 0x000000b889b8723e */ /* 0x000fe200000010ff */
[----:B------:R-:W-:-:S02]  /*92d0*/  IMAD.MOV.U32 R15, RZ, RZ, R4 ;  /* 0x000000ffff0f7224 */ /* 0x000fc400078e0004 */
[----:B----4-:R-:W-:Y:S01]  /*92e0*/  FADD.FTZ R7, R129, R10 ;  /* 0x0000000a81077221 */ /* 0x010fe20000010000 */
[----:B------:R-:W-:Y:S01]  /*92f0*/  FADD.FTZ R13, R130, R13 ;  /* 0x0000000d820d7221 */ /* 0x000fe20000010000 */
[----:B------:R-:W-:Y:S01]  /*9300*/  F2FP.BF16.F32.PACK_AB R186, R141, R186 ;  /* 0x000000ba8dba723e */ /* 0x000fe200000010ff */
[----:B------:R-:W-:Y:S02]  /*9310*/  IMAD.MOV.U32 R10, RZ, RZ, R3 ;  /* 0x000000ffff0a7224 */ /* 0x000fe400078e0003 */
[----:B------:R-:W-:Y:S01]  /*9320*/  FADD.FTZ R6, R182, R7 ;  /* 0x00000007b6067221 */ /* 0x000fe20000010000 */
[----:B------:R-:W-:Y:S01]  /*9330*/  FADD.FTZ R13, R131, R13 ;  /* 0x0000000d830d7221 */ /* 0x000fe20000010000 */
        /* <DEDUP_REMOVED lines=8> */
[----:B--2---:R-:W-:Y:S01]  /*93c0*/  FADD.FTZ R13, R124, R13 ;  /* 0x0000000d7c0d7221 */ /* 0x004fe20000010000 */
[C---:B------:R-:W-:Y:S02]  /*93d0*/  F2FP.BF16.F32.PACK_AB R177, R123.reuse, R124 ;  /* 0x0000007c7bb1723e */ /* 0x040fe400000010ff */
[----:B------:R-:W-:Y:S01]  /*93e0*/  FADD.FTZ R6, R20, R7 ;  /* 0x0000000714067221 */ /* 0x000fe20000010000 */
[----:B------:R-:W-:-:S03]  /*93f0*/  FADD.FTZ R13, R123, R13 ;  /* 0x0000000d7b0d7221 */ /* 0x000fc60000010000 */
[----:B------:R-:W-:Y:S01]  /*9400*/  FADD.FTZ R7, R125, R6 ;  /* 0x000000067d077221 */ /* 0x000fe20000010000 */
[----:B------:R-:W-:-:S04]  /*9410*/  FADD.FTZ R13, R126, R13 ;  /* 0x0000000d7e0d7221 */ /* 0x000fc80000010000 */
[----:B------:R-:W-:Y:S01]  /*9420*/  FADD.FTZ R6, R127, R13 ;  /* 0x0000000d7f067221 */ /* 0x000fe20000010000 */
[----:B------:R-:W-:Y:S01]  /*9430*/  IMAD.MOV.U32 R13, RZ, RZ, R17 ;  /* 0x000000ffff0d7224 */ /* 0x000fe200078e0011 */
[----:B------:R-:W-:Y:S06]  /*9440*/  @P2 BRA `(.L_x_3124) ;  /* 0xffffffc400382947 */ /* 0x000fec000383ffff */
.L_x_3115:
        /* <DEDUP_REMOVED lines=99> */
.L_x_3125:
[----:B------:R-:W-:Y:S01]  /*9a80*/  IMAD R11, R16, 0x8, R5 ;  /* 0x00000008100b7824 */ /* 0x000fe200078e0205 */
[----:B------:R-:W-:-:S04]  /*9a90*/  SHF.L.U32 R2, R17, 0x1f, RZ ;  /* 0x0000001f11027819 */ /* 0x000fc800000006ff */
[----:B------:R0:W1:Y:S01]  /*9aa0*/  SYNCS.PHASECHK.TRANS64.TRYWAIT P2, [R11+URZ+0x36850], R2 ;  /* 0x036850020b0075a7 */ /* 0x000062000804017f */
[----:B------:R-:W-:Y:S05]  /*9ab0*/  @!P0 BRA `(.L_x_3126) ;  /* 0x0000000000048947 */ /* 0x000fea0003800000 */
[----:B------:R-:W-:Y:S01]  /*9ac0*/  BPT.TRAP 0x1 ;  /* 0x000000040000795c */ /* 0x000fe20000300000 */
.L_x_3126:
[----:B-1----:R-:W-:Y:S05]  /*9ad0*/  @P2 BRA `(.L_x_3127) ;  /* 0x0000000000082947 */ /* 0x002fea0003800000 */
[----:B------:R-:W1:Y:S02]  /*9ae0*/  SYNCS.PHASECHK.TRANS64.TRYWAIT P0, [R11+URZ+0x36850], R2 ;  /* 0x036850020b0075a7 */ /* 0x000e64000800017f */
[----:B-1----:R-:W-:Y:S05]  /*9af0*/  @!P0 BRA `(.L_x_3128) ;  /* 0x0000007c00908947 */ /* 0x002fea0003800000 */
.L_x_3127:
        /* <DEDUP_REMOVED lines=11> */
[----:B------:R-:W-:Y:S01]  /*9bb0*/  IMAD.MOV.U32 R20, RZ, RZ, -0x800000 ;  /* 0xff800000ff147424 */ /* 0x000fe200078e00ff */
[----:B------:R-:W-:Y:S01]  /*9bc0*/  @!P1 PRMT R10, RZ, 0x654, R10 ;  /* 0x00000654ff0a9816 */ /* 0x000fe2000000000a */
[----:B------:R-:W-:Y:S01]  /*9bd0*/  VIADD R208, R208, 0x1 ;  /* 0x00000001d0d07836 */ /* 0x000fe20000000000 */
[----:B------:R-:W-:-:S05]  /*9be0*/  LOP3.LUT R5, R5, 0x3800000, RZ, 0xfc, !PT ;  /* 0x0380000005057812 */ /* 0x000fca00078efcff */
[C---:B------:R-:W-:Y:S02]  /*9bf0*/  IMAD R8, R16.reuse, 0xa80, R5 ;  /* 0x00000a8010087824 */ /* 0x040fe400078e0205 */
[----:B------:R-:W1:Y:S01]  /*9c00*/  SHFL.BFLY PT, R5, R6, 0x2, 0x1f ;  /* 0x0c401f0006057f89 */ /* 0x000e6200000e0000 */
[----:B------:R-:W-:Y:S02]  /*9c10*/  VIADD R16, R16, 0x1 ;  /* 0x0000000110107836 */ /* 0x000fe40000000000 */
[C---:B------:R-:W-:Y:S01]  /*9c20*/  R2UR UR6, R8.reuse ;  /* 0x00000000080672ca */ /* 0x040fe200000e0000 */
[----:B------:R-:W-:Y:S02]  /*9c30*/  VIADD R12, R8, 0x80 ;  /* 0x00000080080c7836 */ /* 0x000fe40000000000 */
[----:B------:R-:W-:Y:S01]  /*9c40*/  ISETP.NE.AND P2, PT, R16, 0x2, PT ;  /* 0x000000021000780c */ /* 0x000fe20003f45270 */
[----:B0-----:R-:W-:-:S03]  /*9c50*/  FADD.FTZ R2, R2, R7 ;  /* 0x0000000702027221 */ /* 0x001fc60000010000 */
[----:B------:R-:W-:-:S06]  /*9c60*/  SEL R16, R16, RZ, P2 ;  /* 0x000000ff10107207 */ /* 0x000fcc0001000000 */
[----:B------:R-:W-:Y:S01]  /*9c70*/  HGMMA.64x192x16.F32.BF16 R24, R200, gdesc[UR4].tnspB, R24, gsb0 ;  /* 0x42e00004c8187df0 */ /* 0x000fe20008001818 */
[----:B------:R-:W-:Y:S01]  /*9c80*/  R2UR UR6, R12 ;  /* 0x000000000c0672ca */ /* 0x000fe200000e0000 */
[----:B------:R-:W-:Y:S01]  /*9c90*/  VIADD R12, R8, 0x100 ;  /* 0x00000100080c7836 */ /* 0x000fe20000000000 */
[----:B------:R-:W-:Y:S01]  /*9ca0*/  R2UR UR7, R13 ;  /* 0x000000000d0772ca */ /* 0x000fe200000e0000 */
[----:B------:R-:W-:Y:S01]  /*9cb0*/  IMAD.MOV.U32 R13, RZ, RZ, 0x40000040 ;  /* 0x40000040ff0d7424 */ /* 0x000fe200078e00ff */
[----:B------:R-:W-:Y:S02]  /*9cc0*/  WARPGROUP.DEPBAR.LE gsb0, 0x0 ;  /* 0x00008000000079c5 */ /* 0x000fe40000010000 */
[----:B------:R-:W-:-:S13]  /*9cd0*/  WARPGROUP.ARRIVE ;  /* 0x00000000000079c5 */ /* 0x000fda0000000000 */
        /* <DEDUP_REMOVED lines=16> */
[C---:B------:R-:W-:Y:S01]  /*9de0*/  VIADD R12, R8.reuse, 0x280 ;  /* 0x00000280080c7836 */ /* 0x040fe20000000000 */
[----:B------:R-:W-:Y:S01]  /*9df0*/  R2UR UR7, R13 ;  /* 0x000000000d0772ca */ /* 0x000fe200000e0000 */
[----:B------:R-:W-:Y:S01]  /*9e00*/  VIADD R8, R8, 0x300 ;  /* 0x0000030008087836 */ /* 0x000fe20000000000 */
[----:B------:R-:W-:Y:S01]  /*9e10*/  MOV R13, 0x40000040 ;  /* 0x40000040000d7802 */ /* 0x000fe20000000f00 */
[----:B------:R-:W-:Y:S02]  /*9e20*/  WARPGROUP.DEPBAR.LE gsb0, 0x0 ;  /* 0x00008000000079c5 */ /* 0x000fe40000010000 */
[----:B------:R-:W-:-:S12]  /*9e30*/  WARPGROUP.ARRIVE ;  /* 0x00000000000079c5 */ /* 0x000fd80000000000 */
[----:B------:R-:W-:Y:S01]  /*9e40*/  HGMMA.64x192x16.F32.BF16 R24, R184, gdesc[UR4].tnspB, R24, gsb0 ;  /* 0x42e00004b8187df0 */ /* 0x000fe20008001818 */
[----:B------:R-:W-:Y:S02]  /*9e50*/  R2UR UR6, R12 ;  /* 0x000000000c0672ca */ /* 0x000fe400000e0000 */
[----:B------:R-:W-:Y:S01]  /*9e60*/  R2UR UR7, R13 ;  /* 0x000000000d0772ca */ /* 0x000fe200000e0000 */
[----:B------:R-:W-:Y:S02]  /*9e70*/  WARPGROUP.DEPBAR.LE gsb0, 0x0 ;  /* 0x00008000000079c5 */ /* 0x000fe40000010000 */
[----:B------:R-:W-:-:S14]  /*9e80*/  WARPGROUP.ARRIVE ;  /* 0x00000000000079c5 */ /* 0x000fdc0000000000 */
[----:B------:R-:W-:Y:S01]  /*9e90*/  HGMMA.64x192x16.F32.BF16 R24, R180, gdesc[UR4].tnspB, R24, gsb0 ;  /* 0x42e00004b4187df0 */ /* 0x000fe20008001818 */
[----:B------:R-:W-:Y:S01]  /*9ea0*/  R2UR UR6, R8 ;  /* 0x00000000080672ca */ /* 0x000fe200000e0000 */
[----:B-1----:R-:W-:Y:S01]  /*9eb0*/  FADD.FTZ R8, R5, R6 ;  /* 0x0000000605087221 */ /* 0x002fe20000010000 */
[----:B------:R-:W-:Y:S01]  /*9ec0*/  R2UR UR7, R9 ;  /* 0x00000000090772ca */ /* 0x000fe200000e0000 */
[----:B------:R-:W0:Y:S04]  /*9ed0*/  SHFL.BFLY PT, R5, R2, 0x1, 0x1f ;  /* 0x0c201f0002057f89 */ /* 0x000e2800000e0000 */
[----:B------:R-:W1:Y:S01]  /*9ee0*/  SHFL.BFLY PT, R9, R8, 0x1, 0x1f ;  /* 0x0c201f0008097f89 */ /* 0x000e6200000e0000 */
[----:B0-----:R-:W-:Y:S01]  /*9ef0*/  FADD.FTZ R12, R2, R5 ;  /* 0x00000005020c7221 */ /* 0x001fe20000010000 */
[----:B------:R-:W-:Y:S01]  /*9f00*/  IMAD.MOV.U32 R5, RZ, RZ, RZ ;  /* 0x000000ffff057224 */ /* 0x000fe200078e00ff */
[----:B------:R-:W-:Y:S01]  /*9f10*/  SEL R2, RZ, 0x1, P2 ;  /* 0x00000001ff027807 */ /* 0x000fe20001000000 */
[----:B-1----:R-:W-:-:S02]  /*9f20*/  FADD.FTZ R13, R8, R9 ;  /* 0x00000009080d7221 */ /* 0x002fc40000010000 */
[----:B------:R-:W-:Y:S01]  /*9f30*/  FSETP.NE.FTZ.AND P0, PT, R12, RZ, PT ;  /* 0x000000ff0c00720b */ /* 0x000fe20003f15000 */
[----:B------:R-:W-:Y:S01]  /*9f40*/  IMAD.MOV.U32 R8, RZ, RZ, RZ ;  /* 0x000000ffff087224 */ /* 0x000fe200078e00ff */
[----:B------:R-:W-:Y:S01]  /*9f50*/  LOP3.LUT R17, R17, R2, RZ, 0x3c, !PT ;  /* 0x0000000211117212 */ /* 0x000fe200078e3cff */
[----:B------:R-:W-:Y:S01]  /*9f60*/  IMAD.MOV.U32 R2, RZ, RZ, -0x800000 ;  /* 0xff800000ff027424 */ /* 0x000fe200078e00ff */
[----:B------:R-:W-:-:S09]  /*9f70*/  FSETP.NE.FTZ.AND P3, PT, R13, RZ, PT ;  /* 0x000000ff0d00720b */ /* 0x000fd20003f75000 */
[----:B------:R-:W0:Y:S01]  /*9f80*/  @P0 MUFU.LG2 R9, R12 ;  /* 0x0000000c00090308 */ /* 0x000e220000000c00 */
[----:B------:R-:W-:-:S03]  /*9f90*/  @P0 FMUL.FTZ R7, R0, 0.69314718246459960938 ;  /* 0x3f31721800070820 */ /* 0x000fc60000410000 */
[----:B------:R-:W-:-:S04]  /*9fa0*/  @P3 FMUL.FTZ R11, R0, 0.69314718246459960938 ;  /* 0x3f317218000b3820 */ /* 0x000fc80000410000 */
[----:B------:R-:W1:Y:S08]  /*9fb0*/  @P3 MUFU.LG2 R6, R13 ;  /* 0x0000000d00063308 */ /* 0x000e700000000c00 */
[----:B------:R-:W2:Y:S01]  /*9fc0*/  @P3 MUFU.RCP R8, R13 ;  /* 0x0000000d00083308 */ /* 0x000ea20000001000 */
[----:B0-----:R-:W-:-:S04]  /*9fd0*/  @P0 FMUL.FTZ R0, R9, 0.69314718246459960938 ;  /* 0x3f31721809000820 */ /* 0x001fc80000410000 */
[----:B------:R-:W-:-:S03]  /*9fe0*/  @P0 FFMA.FTZ R20, R7, R4, R0 ;  /* 0x0000000407140223 */ /* 0x000fc60000010000 */
[----:B------:R-:W0:Y:S01]  /*9ff0*/  @P0 MUFU.RCP R5, R12 ;  /* 0x0000000c00050308 */ /* 0x000e220000001000 */
[----:B-1----:R-:W-:Y:S01]  /*a000*/  @P3 FMUL.FTZ R6, R6, 0.69314718246459960938 ;  /* 0x3f31721806063820 */ /* 0x002fe20000410000 */
[----:B------:R-:W-:-:S03]  /*a010*/  PLOP3.LUT P0, PT, PT, PT, PT, 0x8, 0x0 ;  /* 0x000000000000781c */ /* 0x000fc60003f0e170 */
[----:B------:R-:W-:Y:S01]  /*a020*/  @P3 FFMA.FTZ R2, R11, R3, R6 ;  /* 0x000000030b023223 */ /* 0x000fe20000010006 */
[----:B------:R-:W-:Y:S02]  /*a030*/  WARPGROUP.DEPBAR.LE gsb0, 0x0 ;  /* 0x00008000000079c5 */ /* 0x000fe40000010000 */
[----:B------:R-:W-:-:S06]  /*a040*/  WARPGROUP.ARRIVE ;  /* 0x00000000000079c5 */ /* 0x000fcc0000000000 */
[----:B------:R-:W-:Y:S03]  /*a050*/  HGMMA.64x192x16.F32.BF16 R24, R176, gdesc[UR4].tnspB, R24, gsb0 ;  /* 0x42e00004b0187df0 */ /* 0x000fe60008001818 */
[----:B------:R-:W-:Y:S02]  /*a060*/  WARPGROUP.DEPBAR.LE gsb0, 0x0 ;  /* 0x00008000000079c5 */ /* 0x000fe40000010000 */
[----:B------:R1:W-:Y:S01]  /*a070*/  @!P1 SYNCS.ARRIVE.TRANS64.RED.A1T0 RZ, [R10+URZ], RZ ;  /* 0x000000ff0aff99a7 */ /* 0x0003e2000810043f */
[-C--:B--2---:R-:W-:Y:S01]  /*a080*/  FMUL.FTZ R131, R47, R8.reuse ;  /* 0x000000082f837220 */ /* 0x084fe20000410000 */
        /* <DEDUP_REMOVED lines=94> */
[----:B-1----:R-:W-:-:S07]  /*a670*/  FMUL.FTZ R119, R119, R8 ;  /* 0x0000000877777220 */ /* 0x002fce0000410000 */
.L_x_3107:
[----:B------:R-:W0:Y:S01]  /*a680*/  S2R R5, SR_CgaCtaId ;  /* 0x0000000000057919 */ /* 0x000e220000008800 */
[----:B------:R-:W-:Y:S01]  /*a690*/  MOV R42, 0x400 ;  /* 0x00000400002a7802 */ /* 0x000fe20000000f00 */
[----:B------:R-:W-:Y:S01]  /*a6a0*/  BSSY B0, `(.L_x_3129) ;  /* 0x0000234000007945 */ /* 0x000fe20003800000 */
[----:B------:R-:W-:Y:S02]  /*a6b0*/  BAR.SYNC.DEFER_BLOCKING 0x5, 0x120 ;  /* 0x0144800000007b1d */ /* 0x000fe40000010000 */
[----:B0-----:R-:W-:-:S05]  /*a6c0*/  LEA R42, R5, R42, 0x18 ;  /* 0x0000002a052a7211 */ /* 0x001fca00078ec0ff */
[----:B------:R0:W1:Y:S01]  /*a6d0*/  LDS.128 R100, [R42+0x368d0] ;  /* 0x0368d0002a647984 */ /* 0x0000620000000c00 */
[----:B------:R-:W-:Y:S06]  /*a6e0*/  BAR.ARV 0x4, 0x120 ;  /* 0x0104800000007b1d */ /* 0x000fec0000002000 */
[----:B------:R-:W-:Y:S05]  /*a6f0*/  @P0 BRA `(.L_x_3130) ;  /* 0x0000001800080947 */ /* 0x000fea0003800000 */
[----:B------:R-:W2:Y:S01]  /*a700*/  S2R R5, SR_SWINHI ;  /* 0x0000000000057919 */ /* 0x000ea20000002f00 */
[----:B------:R-:W-:Y:S01]  /*a710*/  F2FP.BF16.F32.PACK_AB R6, R7, R6 ;  /* 0x000000060706723e */ /* 0x000fe200000010ff */
[----:B------:R-:W-:Y:S01]  /*a720*/  ULDC.64 UR4, c[0x0][0xbe0] ;  /* 0x0002f80000047ab9 */ /* 0x000fe20000000a00 */
        /* <DEDUP_REMOVED lines=16> */
[----:B--2---:R-:W-:-:S02]  /*a830*/  MOV R33, R5 ;  /* 0x0000000500217202 */ /* 0x004fc40000000f00 */
[----:B------:R-:W-:Y:S02]  /*a840*/  F2FP.BF16.F32.PACK_AB R114, R117, R116 ;  /* 0x000000747572723e */ /* 0x000fe400000010ff */
[----:B------:R-:W-:Y:S01]  /*a850*/  F2FP.BF16.F32.PACK_AB R115, R119, R118 ;  /* 0x000000767773723e */ /* 0x000fe200000010ff */
[----:B------:R-:W-:-:S03]  /*a860*/  IMAD.WIDE R4, R213, 0x2, R32 ;  /* 0x00000002d5047825 */ /* 0x000fc600078e0220 */
[C---:B------:R-:W-:Y:S02]  /*a870*/  IADD3 R55, P2, R4.reuse, 0x20, RZ ;  /* 0x0000002004377810 */ /* 0x040fe40007f5e0ff */
[C---:B------:R-:W-:Y:S02]  /*a880*/  IADD3 R139, P6, R4.reuse, 0x60, RZ ;  /* 0x00000060048b7810 */ /* 0x040fe40007fde0ff */
[C---:B------:R-:W-:Y:S01]  /*a890*/  LOP3.LUT R25, R4.reuse, 0x380, RZ, 0xc0, !PT ;  /* 0x0000038004197812 */ /* 0x040fe200078ec0ff */
[--C-:B------:R-:W-:Y:S01]  /*a8a0*/  IMAD.X R9, RZ, RZ, R5.reuse, P2 ;  /* 0x000000ffff097224 */ /* 0x100fe200010e0605 */
[C---:B------:R-:W-:Y:S01]  /*a8b0*/  IADD3 R95, P1, R4.reuse, 0x40, RZ ;  /* 0x00000040045f7810 */ /* 0x040fe20007f3e0ff */
[--C-:B------:R-:W-:Y:S01]  /*a8c0*/  IMAD.X R13, RZ, RZ, R5.reuse, P6 ;  /* 0x000000ffff0d7224 */ /* 0x100fe200030e0605 */
[----:B------:R-:W-:Y:S02]  /*a8d0*/  IADD3 R141, P5, R4, 0x4000, RZ ;  /* 0x00004000048d7810 */ /* 0x000fe40007fbe0ff */
[----:B------:R-:W-:Y:S01]  /*a8e0*/  LOP3.LUT R8, R55, 0x380, RZ, 0xc0, !PT ;  /* 0x0000038037087812 */ /* 0x000fe200078ec0ff */
[--C-:B------:R-:W-:Y:S01]  /*a8f0*/  IMAD.X R11, RZ, RZ, R5.reuse, P1 ;  /* 0x000000ffff0b7224 */ /* 0x100fe200008e0605 */
[----:B------:R-:W-:Y:S01]  /*a900*/  LOP3.LUT R12, R139, 0x380, RZ, 0xc0, !PT ;  /* 0x000003808b0c7812 */ /* 0x000fe200078ec0ff */
[----:B------:R-:W-:Y:S01]  /*a910*/  IMAD.X R15, RZ, RZ, R5, P5 ;  /* 0x000000ffff0f7224 */ /* 0x000fe200028e0605 */
[----:B------:R-:W-:-:S02]  /*a920*/  SHF.R.U64 R25, R25, 0x3, RZ ;  /* 0x0000000319197819 */ /* 0x000fc400000012ff */
[C---:B------:R-:W-:Y:S02]  /*a930*/  IADD3 R143, P0, R4.reuse, 0x4020, RZ ;  /* 0x00004020048f7810 */ /* 0x040fe40007f1e0ff */
[C---:B------:R-:W-:Y:S02]  /*a940*/  IADD3 R145, P4, R4.reuse, 0x4040, RZ ;  /* 0x0000404004917810 */ /* 0x040fe40007f9e0ff */
[C---:B------:R-:W-:Y:S01]  /*a950*/  IADD3 R147, P3, R4.reuse, 0x4060, RZ ;  /* 0x0000406004937810 */ /* 0x040fe20007f7e0ff */
[--C-:B------:R-:W-:Y:S01]  /*a960*/  IMAD.X R27, RZ, RZ, R5.reuse, P0 ;  /* 0x000000ffff1b7224 */ /* 0x100fe200000e0605 */
[C---:B------:R-:W-:Y:S01]  /*a970*/  IADD3 R149, P2, R4.reuse, 0x8000, RZ ;  /* 0x0000800004957810 */ /* 0x040fe20007f5e0ff */
[--C-:B------:R-:W-:Y:S01]  /*a980*/  IMAD.X R29, RZ, RZ, R5.reuse, P4 ;  /* 0x000000ffff1d7224 */ /* 0x100fe200020e0605 */
[C---:B------:R-:W-:Y:S01]  /*a990*/  IADD3 R151, P1, R4.reuse, 0x8020, RZ ;  /* 0x0000802004977810 */ /* 0x040fe20007f3e0ff */
[----:B------:R-:W-:Y:S01]  /*a9a0*/  IMAD.X R31, RZ, RZ, R5, P3 ;  /* 0x000000ffff1f7224 */ /* 0x000fe200018e0605 */
[----:B------:R-:W-:-:S02]  /*a9b0*/  IADD3 R153, P6, R4, 0x8040, RZ ;  /* 0x0000804004997810 */ /* 0x000fc40007fde0ff */
[----:B------:R-:W-:Y:S01]  /*a9c0*/  IADD3 R82, P5, R4, 0x8060, RZ ;  /* 0x0000806004527810 */ /* 0x000fe20007fbe0ff */
[--C-:B------:R-:W-:Y:S01]  /*a9d0*/  IMAD.X R37, RZ, RZ, R5.reuse, P1 ;  /* 0x000000ffff257224 */ /* 0x100fe200008e0605 */
[----:B------:R-:W-:Y:S01]  /*a9e0*/  SHF.R.U64 R8, R8, 0x3, RZ ;  /* 0x0000000308087819 */ /* 0x000fe200000012ff */
[--C-:B------:R-:W-:Y:S01]  /*a9f0*/  IMAD.X R39, RZ, RZ, R5.reuse, P6 ;  /* 0x000000ffff277224 */ /* 0x100fe200030e0605 */
[----:B------:R-:W-:Y:S02]  /*aa00*/  SHF.R.U64 R12, R12, 0x3, RZ ;  /* 0x000000030c0c7819 */ /* 0x000fe400000012ff */
[----:B------:R-:W-:Y:S01]  /*aa10*/  LOP3.LUT R4, R25, R4, RZ, 0x3c, !PT ;  /* 0x0000000419047212 */ /* 0x000fe200078e3cff */
[----:B------:R-:W-:Y:S01]  /*aa20*/  IMAD.X R25, RZ, RZ, R5, P5 ;  /* 0x000000ffff197224 */ /* 0x000fe200028e0605 */
[----:B------:R-:W-:Y:S02]  /*aa30*/  LOP3.LUT R8, R8, R55, RZ, 0x3c, !PT ;  /* 0x0000003708087212 */ /* 0x000fe400078e3cff */
[----:B------:R-:W-:-:S02]  /*aa40*/  LOP3.LUT R12, R12, R139, RZ, 0x3c, !PT ;  /* 0x0000008b0c0c7212 */ /* 0x000fc400078e3cff */
[----:B------:R-:W-:Y:S02]  /*aa50*/  MOV R139, R4 ;  /* 0x00000004008b7202 */ /* 0x000fe40000000f00 */
[----:B------:R-:W-:Y:S02]  /*aa60*/  LOP3.LUT R10, R95, 0x380, RZ, 0xc0, !PT ;  /* 0x000003805f0a7812 */ /* 0x000fe400078ec0ff */
[----:B------:R-:W-:Y:S02]  /*aa70*/  F2FP.BF16.F32.PACK_AB R4, R121, R24 ;  /* 0x000000187904723e */ /* 0x000fe400000010ff */
[----:B------:R-:W-:Y:S02]  /*aa80*/  LOP3.LUT R14, R141, 0x380, RZ, 0xc0, !PT ;  /* 0x000003808d0e7812 */ /* 0x000fe400078ec0ff */
[----:B------:R-:W-:Y:S02]  /*aa90*/  LOP3.LUT R24, R151, 0x380, RZ, 0xc0, !PT ;  /* 0x0000038097187812 */ /* 0x000fe400078ec0ff */
[----:B------:R-:W-:-:S02]  /*aaa0*/  LOP3.LUT R26, R143, 0x380, RZ, 0xc0, !PT ;  /* 0x000003808f1a7812 */ /* 0x000fc400078ec0ff */
[----:B------:R-:W-:Y:S02]  /*aab0*/  LOP3.LUT R55, R82, 0x380, RZ, 0xc0, !PT ;  /* 0x0000038052377812 */ /* 0x000fe400078ec0ff */
[----:B------:R-:W-:Y:S02]  /*aac0*/  MOV R121, R8 ;  /* 0x0000000800797202 */ /* 0x000fe40000000f00 */
[----:B------:R-:W-:Y:S02]  /*aad0*/  LOP3.LUT R28, R145, 0x380, RZ, 0xc0, !PT ;  /* 0x00000380911c7812 */ /* 0x000fe400078ec0ff */
[----:B------:R-:W-:Y:S02]  /*aae0*/  LOP3.LUT R30, R147, 0x380, RZ, 0xc0, !PT ;  /* 0x00000380931e7812 */ /* 0x000fe400078ec0ff */
[----:B------:R-:W-:Y:S02]  /*aaf0*/  F2FP.BF16.F32.PACK_AB R8, R41, R40 ;  /* 0x000000282908723e */ /* 0x000fe400000010ff */
[----:B------:R-:W-:Y:S01]  /*ab00*/  IADD3.X R35, RZ, R5, RZ, P2, !PT ;  /* 0x00000005ff237210 */ /* 0x000fe200017fe4ff */
[----:B------:R-:W2:Y:S01]  /*ab10*/  LDC.64 R40, c[0x0][0xbd8] ;  /* 0x0002f600ff287b82 */ /* 0x000ea20000000a00 */
[----:B------:R-:W-:-:S02]  /*ab20*/  SHF.R.U64 R10, R10, 0x3, RZ ;  /* 0x000000030a0a7819 */ /* 0x000fc400000012ff */
[----:B------:R-:W-:Y:S02]  /*ab30*/  SHF.R.U64 R14, R14, 0x3, RZ ;  /* 0x000000030e0e7819 */ /* 0x000fe400000012ff */
[----:B------:R-:W-:-:S03]  /*ab40*/  F2FP.BF16.F32.PACK_AB R5, R137, R138 ;  /* 0x0000008a8905723e */ /* 0x000fc600000010ff */
[----:B------:R-:W-:Y:S01]  /*ab50*/  BAR.SYNC.DEFER_BLOCKING 0x1, 0x100 ;  /* 0x0044000000007b1d */ /* 0x000fe20000010000 */
[----:B------:R-:W-:Y:S02]  /*ab60*/  SHF.R.U64 R24, R24, 0x3, RZ ;  /* 0x0000000318187819 */ /* 0x000fe400000012ff */
[----:B------:R-:W-:Y:S02]  /*ab70*/  SHF.R.U64 R26, R26, 0x3, RZ ;  /* 0x000000031a1a7819 */ /* 0x000fe400000012ff */
[----:B------:R-:W-:Y:S02]  /*ab80*/  SHF.R.U64 R55, R55, 0x3, RZ ;  /* 0x0000000337377819 */ /* 0x000fe400000012ff */
[----:B------:R-:W-:Y:S02]  /*ab90*/  SHF.R.U64 R28, R28, 0x3, RZ ;  /* 0x000000031c1c7819 */ /* 0x000fe400000012ff */
[----:B------:R-:W-:Y:S02]  /*aba0*/  SHF.R.U64 R30, R30, 0x3, RZ ;  /* 0x000000031e1e7819 */ /* 0x000fe400000012ff */
[----:B------:R-:W-:-:S02]  /*abb0*/  LOP3.LUT R10, R10, R95, RZ, 0x3c, !PT ;  /* 0x0000005f0a0a7212 */ /* 0x000fc400078e3cff */
[----:B------:R-:W-:Y:S02]  /*abc0*/  LOP3.LUT R14, R14, R141, RZ, 0x3c, !PT ;  /* 0x0000008d0e0e7212 */ /* 0x000fe400078e3cff */
[----:B------:R-:W-:Y:S02]  /*abd0*/  LOP3.LUT R36, R24, R151, RZ, 0x3c, !PT ;  /* 0x0000009718247212 */ /* 0x000fe400078e3cff */
[----:B------:R-:W-:Y:S02]  /*abe0*/  LOP3.LUT R26, R26, R143, RZ, 0x3c, !PT ;  /* 0x0000008f1a1a7212 */ /* 0x000fe400078e3cff */
[----:B------:R-:W-:Y:S02]  /*abf0*/  LOP3.LUT R24, R55, R82, RZ, 0x3c, !PT ;  /* 0x0000005237187212 */ /* 0x000fe400078e3cff */
[----:B------:R-:W-:Y:S02]  /*ac00*/  LOP3.LUT R28, R28, R145, RZ, 0x3c, !PT ;  /* 0x000000911c1c7212 */ /* 0x000fe400078e3cff */
[----:B------:R-:W-:Y:S01]  /*ac10*/  LOP3.LUT R30, R30, R147, RZ, 0x3c, !PT ;  /* 0x000000931e1e7212 */ /* 0x000fe200078e3cff */
[----:B------:R3:W-:Y:S01]  /*ac20*/  STSM.16.M88.4 [R139], R4 ;  /* 0x000000048b007844 */ /* 0x0007e20000000200 */
[----:B------:R-:W-:-:S02]  /*ac30*/  MOV R120, R10 ;  /* 0x0000000a00787202 */ /* 0x000fc40000000f00 */
[----:B-1----:R-:W-:Y:S02]  /*ac40*/  MOV R100, R12 ;  /* 0x0000000c00647202 */ /* 0x002fe40000000f00 */
[----:B------:R-:W-:Y:S02]  /*ac50*/  MOV R95, R14 ;  /* 0x0000000e005f7202 */ /* 0x000fe40000000f00 */
[----:B------:R-:W-:Y:S02]  /*ac60*/  F2FP.BF16.F32.PACK_AB R9, R134, R127 ;  /* 0x0000007f8609723e */ /* 0x000fe400000010ff */
[----:B------:R-:W-:Y:S02]  /*ac70*/  F2FP.BF16.F32.PACK_AB R10, R45, R44 ;  /* 0x0000002c2d0a723e */ /* 0x000fe400000010ff */
[----:B------:R-:W-:Y:S02]  /*ac80*/  F2FP.BF16.F32.PACK_AB R11, R131, R126 ;  /* 0x0000007e830b723e */ /* 0x000fe400000010ff */
[----:B------:R-:W-:-:S02]  /*ac90*/  MOV R94, R26 ;  /* 0x0000001a005e7202 */ /* 0x000fc40000000f00 */
[----:B------:R-:W-:Y:S02]  /*aca0*/  F2FP.BF16.F32.PACK_AB R12, R49, R48 ;  /* 0x00000030310c723e */ /* 0x000fe400000010ff */
[----:B---3--:R-:W-:Y:S02]  /*acb0*/  F2FP.BF16.F32.PACK_AB R4, R122, R3 ;  /* 0x000000037a04723e */ /* 0x008fe400000010ff */
[----:B------:R-:W-:Y:S02]  /*acc0*/  F2FP.BF16.F32.PACK_AB R5, R136, R129 ;  /* 0x000000818805723e */ /* 0x000fe400000010ff */
[----:B------:R-:W-:Y:S02]  /*acd0*/  F2FP.BF16.F32.PACK_AB R6, R21, R0 ;  /* 0x000000001506723e */ /* 0x000fe400000010ff */
[----:B------:R-:W-:Y:S02]  /*ace0*/  F2FP.BF16.F32.PACK_AB R7, R133, R128 ;  /* 0x000000808507723e */ /* 0x000fe400000010ff */
[----:B------:R-:W-:-:S02]  /*acf0*/  F2FP.BF16.F32.PACK_AB R13, R130, R125 ;  /* 0x0000007d820d723e */ /* 0x000fc400000010ff */
[----:B------:R-:W-:Y:S01]  /*ad00*/  F2FP.BF16.F32.PACK_AB R14, R53, R52 ;  /* 0x00000034350e723e */ /* 0x000fe200000010ff */
[----:B------:R1:W-:Y:S01]  /*ad10*/  STSM.16.M88.4 [R121], R4 ;  /* 0x0000000479007844 */ /* 0x0003e20000000200 */
[----:B------:R-:W-:Y:S02]  /*ad20*/  F2FP.BF16.F32.PACK_AB R15, R132, R51 ;  /* 0x00000033840f723e */ /* 0x000fe400000010ff */
[----:B------:R-:W-:Y:S01]  /*ad30*/  MOV R0, R24 ;  /* 0x0000001800007202 */ /* 0x000fe20000000f00 */
[----:B------:R3:W-:Y:S01]  /*ad40*/  STSM.16.M88.4 [R120], R8 ;  /* 0x0000000878007844 */ /* 0x0007e20000000200 */
[----:B------:R-:W-:Y:S02]  /*ad50*/  LOP3.LUT R34, R149, 0x380, RZ, 0xc0, !PT ;  /* 0x0000038095227812 */ /* 0x000fe400078ec0ff */
[----:B------:R-:W-:Y:S01]  /*ad60*/  MOV R82, R28 ;  /* 0x0000001c00527202 */ /* 0x000fe20000000f00 */
[----:B------:R-:W-:Y:S01]  /*ad70*/  STSM.16.M88.4 [R100], R12 ;  /* 0x0000000c64007844 */ /* 0x000fe20000000200 */
[----:B------:R-:W-:-:S02]  /*ad80*/  MOV R55, R30 ;  /* 0x0000001e00377202 */ /* 0x000fc40000000f00 */
[----:B------:R-:W-:Y:S02]  /*ad90*/  F2FP.BF16.F32.PACK_AB R24, R57, R56 ;  /* 0x000000383918723e */ /* 0x000fe400000010ff */
        /* <DEDUP_REMOVED lines=8> */
[----:B------:R-:W-:Y:S02]  /*ae20*/  LOP3.LUT R38, R153, 0x380, RZ, 0xc0, !PT ;  /* 0x0000038099267812 */ /* 0x000fe400078ec0ff */
[----:B-1----:R-:W-:Y:S01]  /*ae30*/  F2FP.BF16.F32.PACK_AB R4, R73, R72 ;  /* 0x000000484904723e */ /* 0x002fe200000010ff */
[----:B------:R-:W-:Y:S01]  /*ae40*/  STSM.16.M88.4 [R94], R28 ;  /* 0x0000001c5e007844 */ /* 0x000fe20000000200 */
[----:B------:R-:W-:Y:S02]  /*ae50*/  F2FP.BF16.F32.PACK_AB R5, R75, R74 ;  /* 0x0000004a4b05723e */ /* 0x000fe400000010ff */
[----:B------:R-:W-:Y:S02]  /*ae60*/  F2FP.BF16.F32.PACK_AB R6, R77, R76 ;  /* 0x0000004c4d06723e */ /* 0x000fe400000010ff */
[----:B------:R-:W-:-:S02]  /*ae70*/  F2FP.BF16.F32.PACK_AB R7, R79, R78 ;  /* 0x0000004e4f07723e */ /* 0x000fc400000010ff */
[----:B------:R-:W-:Y:S02]  /*ae80*/  SHF.R.U64 R34, R34, 0x3, RZ ;  /* 0x0000000322227819 */ /* 0x000fe400000012ff */
[----:B------:R-:W-:Y:S01]  /*ae90*/  SHF.R.U64 R38, R38, 0x3, RZ ;  /* 0x0000000326267819 */ /* 0x000fe200000012ff */
[----:B------:R1:W-:Y:S01]  /*aea0*/  STSM.16.M88.4 [R82], R4 ;  /* 0x0000000452007844 */ /* 0x0003e20000000200 */
[----:B---3--:R-:W-:Y:S02]  /*aeb0*/  F2FP.BF16.F32.PACK_AB R8, R81, R80 ;  /* 0x000000505108723e */ /* 0x008fe400000010ff */
[----:B------:R-:W-:Y:S02]  /*aec0*/  F2FP.BF16.F32.PACK_AB R9, R83, R46 ;  /* 0x0000002e5309723e */ /* 0x000fe400000010ff */
[----:B------:R-:W-:Y:S02]  /*aed0*/  F2FP.BF16.F32.PACK_AB R10, R85, R84 ;  /* 0x00000054550a723e */ /* 0x000fe400000010ff */
[----:B------:R-:W-:-:S02]  /*aee0*/  F2FP.BF16.F32.PACK_AB R11, R87, R86 ;  /* 0x00000056570b723e */ /* 0x000fc400000010ff */
[----:B------:R-:W-:Y:S02]  /*aef0*/  LOP3.LUT R34, R34, R149, RZ, 0x3c, !PT ;  /* 0x0000009522227212 */ /* 0x000fe400078e3cff */
[----:B------:R-:W-:Y:S01]  /*af00*/  LOP3.LUT R38, R38, R153, RZ, 0x3c, !PT ;  /* 0x0000009926267212 */ /* 0x000fe200078e3cff */
[----:B------:R3:W-:Y:S01]  /*af10*/  STSM.16.M88.4 [R55], R8 ;  /* 0x0000000837007844 */ /* 0x0007e20000000200 */
[----:B------:R-:W-:Y:S02]  /*af20*/  MOV R34, R34 ;  /* 0x0000002200227202 */ /* 0x000fe40000000f00 */
[----:B------:R-:W-:Y:S01]  /*af30*/  MOV R36, R36 ;  /* 0x0000002400247202 */ /* 0x000fe20000000f00 */
[----:B-1----:R-:W-:Y:S01]  /*af40*/  IMAD.SHL.U32 R5, R204, 0x4, RZ ;  /* 0x00000004cc057824 */ /* 0x002fe200078e00ff */
[----:B------:R-:W-:Y:S01]  /*af50*/  MOV R38, R38 ;  /* 0x0000002600267202 */ /* 0x000fe20000000f00 */
[----:B------:R1:W-:Y:S01]  /*af60*/  STSM.16.M88.4 [R34], R88 ;  /* 0x0000005822007844 */ /* 0x0003e20000000200 */
[----:B--2---:R-:W-:-:S02]  /*af70*/  ISETP.NE.U32.AND P0, PT, R40, RZ, PT ;  /* 0x000000ff2800720c */ /* 0x004fc40003f05070 */
[----:B------:R-:W-:Y:S01]  /*af80*/  IADD3 R6, P1, R5, R40, RZ ;  /* 0x0000002805067210 */ /* 0x000fe20007f3e0ff */
[----:B------:R1:W-:Y:S01]  /*af90*/  STSM.16.M88.4 [R36], R96 ;  /* 0x0000006024007844 */ /* 0x0003e20000000200 */
[----:B------:R-:W2:Y:S01]  /*afa0*/  LDC R21, c[0x0][0xa88] ;  /* 0x0002a200ff157b82 */ /* 0x000ea20000000800 */
[----:B------:R-:W-:Y:S01]  /*afb0*/  ISETP.NE.AND.EX P0, PT, R41, RZ, PT, P0 ;  /* 0x000000ff2900720c */ /* 0x000fe20003f05300 */
[----:B------:R-:W-:Y:S01]  /*afc0*/  IMAD.MOV.U32 R40, RZ, RZ, RZ ;  /* 0x000000ffff287224 */ /* 0x000fe200078e00ff */
[----:B------:R1:W-:Y:S01]  /*afd0*/  STSM.16.M88.4 [R38], R104 ;  /* 0x0000006826007844 */ /* 0x0003e20000000200 */
[----:B---3--:R-:W-:-:S03]  /*afe0*/  SHF.L.U64.HI R8, R204, 0x2, R207 ;  /* 0x00000002cc087819 */ /* 0x008fc600000102cf */
[----:B------:R1:W-:Y:S02]  /*aff0*/  STSM.16.M88.4 [R0], R112 ;  /* 0x0000007000007844 */ /* 0x0003e40000000200 */
[----:B------:R-:W-:Y:S01]  /*b000*/  IMAD.X R7, R8, 0x1, R41, P1 ;  /* 0x0000000108077824 */ /* 0x000fe200008e0629 */
[----:B------:R-:W-:Y:S01]  /*b010*/  BAR.SYNC.DEFER_BLOCKING 0x1, 0x100 ;  /* 0x0044000000007b1d */ /* 0x000fe20000010000 */
[----:B------:R-:W-:-:S04]  /*b020*/  ISETP.NE.U32.AND P1, PT, RZ, UR4, PT ;  /* 0x00000004ff007c0c */ /* 0x000fc8000bf25070 */
[----:B------:R-:W-:-:S13]  /*b030*/  ISETP.NE.AND.EX P1, PT, RZ, UR5, PT, P1 ;  /* 0x00000005ff007c0c */ /* 0x000fda000bf25310 */
[----:B------:R-:W-:-:S04]  /*b040*/  @P1 IADD3 R4, P2, R5, UR4, RZ ;  /* 0x0000000405041c10 */ /* 0x000fc8000ff5e0ff */
[----:B------:R-:W-:Y:S01]  /*b050*/  @P1 IADD3.X R5, R8, UR5, RZ, P2, !PT ;  /* 0x0000000508051c10 */ /* 0x000fe200097fe4ff */
[----:B------:R1:W5:Y:S01]  /*b060*/  @P0 LDG.E R40, desc[UR60][R6.64] ;  /* 0x0000003c06280981 */ /* 0x000362000c1e1900 */
[----:B------:R-:W-:-:S03]  /*b070*/  IMAD R3, R22, 0x40, R18 ;  /* 0x0000004016037824 */ /* 0x000fc600078e0212 */
[----:B--2---:R1:W5:Y:S01]  /*b080*/  @P1 LDG.E R21, desc[UR60][R4.64] ;  /* 0x0000003c04151981 */ /* 0x004362000c1e1900 */
[----:B------:R-:W-:-:S03]  /*b090*/  IMAD.WIDE R32, R3, 0x2, R32 ;  /* 0x0000000203207825 */ /* 0x000fc600078e0220 */
[----:B------:R-:W-:-:S04]  /*b0a0*/  IADD3 R13, P4, R32, 0x1000, RZ ;  /* 0x00001000200d7810 */ /* 0x000fc80007f9e0ff */
[----:B------:R-:W-:Y:S01]  /*b0b0*/  LOP3.LUT R12, R13, 0x380, RZ, 0xc0, !PT ;  /* 0x000003800d0c7812 */ /* 0x000fe200078ec0ff */
[----:B------:R-:W-:Y:S08]  /*b0c0*/  @P1 BRA `(.L_x_3131) ;  /* 0x0000000000101947 */ /* 0x000ff00003800000 */
[----:B------:R-:W-:Y:S05]  /*b0d0*/  @!P0 BRA `(.L_x_3131) ;  /* 0x00000000000c8947 */ /* 0x000fea0003800000 */
[----:B-1----:R-:W2:Y:S04]  /*b0e0*/  LDG.E R0, desc[UR60][R6.64] ;  /* 0x0000003c06007981 */ /* 0x002ea8000c1e1900 */
[----:B-----5:R-:W2:Y:S02]  /*b0f0*/  LDG.E R21, desc[UR60][R6.64+0x4] ;  /* 0x0000043c06157981 */ /* 0x020ea4000c1e1900 */
[----:B--2---:R-:W-:-:S07]  /*b100*/  IMAD.IADD R21, R21, 0x1, -R0 ;  /* 0x0000000115157824 */ /* 0x004fce00078e0a00 */
.L_x_3131:
[----:B------:R-:W-:Y:S01]  /*b110*/  SHF.R.S32.HI R43, RZ, 0x1f, R205 ;  /* 0x0000001fff2b7819 */ /* 0x000fe200000114cd */
[----:B------:R-:W-:Y:S01]  /*b120*/  ULDC.64 UR4, c[0x0][0xb70] ;  /* 0x0002dc0000047ab9 */ /* 0x000fe20000000a00 */
[----:B-----5:R-:W-:Y:S01]  /*b130*/  SHF.R.S32.HI R41, RZ, 0x1f, R40 ;  /* 0x0000001fff297819 */ /* 0x020fe20000011428 */
[----:B------:R-:W-:Y:S01]  /*b140*/  IMAD R10, R206, 0x80, R212 ;  /* 0x00000080ce0a7824 */ /* 0x000fe200078e02d4 */
[----:B-1----:R-:W-:Y:S01]  /*b150*/  IADD3 R7, P6, R32, 0x3000, RZ ;  /* 0x0000300020077810 */ /* 0x002fe20007fde0ff */
[----:B------:R-:W-:Y:S01]  /*b160*/  IMAD R0, R43, UR4, RZ ;  /* 0x000000042b007c24 */ /* 0x000fe2000f8e02ff */
[----:B------:R-:W-:Y:S01]  /*b170*/  SEL R207, R207, RZ, !P0 ;  /* 0x000000ffcfcf7207 */ /* 0x000fe20004000000 */
[----:B------:R-:W-:Y:S01]  /*b180*/  IMAD.WIDE.U32 R4, R205, UR4, R40 ;  /* 0x00000004cd047c25 */ /* 0x000fe2000f8e0028 */
[----:B------:R-:W-:Y:S02]  /*b190*/  LOP3.LUT R6, R7, 0x380, RZ, 0xc0, !PT ;  /* 0x0000038007067812 */ /* 0x000fe400078ec0ff */
[----:B------:R-:W-:Y:S01]  /*b1a0*/  SEL R65, R204, RZ, !P0 ;  /* 0x000000ffcc417207 */ /* 0x000fe20004000000 */
[----:B------:R-:W-:Y:S01]  /*b1b0*/  IMAD R3, R205, UR5, R0 ;  /* 0x00000005cd037c24 */ /* 0x000fe2000f8e0200 */
[----:B------:R-:W-:Y:S01]  /*b1c0*/  ULDC.64 UR4, c[0x0][0xb78] ;  /* 0x0002de0000047ab9 */ /* 0x000fe20000000a00 */
[----:B------:R-:W-:Y:S01]  /*b1d0*/  SHF.R.U64 R6, R6, 0x3, RZ ;  /* 0x0000000306067819 */ /* 0x000fe200000012ff */
[----:B------:R-:W-:Y:S01]  /*b1e0*/  IMAD R0, R207, UR4, RZ ;  /* 0x00000004cf007c24 */ /* 0x000fe2000f8e02ff */
[C---:B------:R-:W-:Y:S01]  /*b1f0*/  IADD3 R57, P0, R32.reuse, 0x4000, RZ ;  /* 0x0000400020397810 */ /* 0x040fe20007f1e0ff */
[----:B------:R-:W-:Y:S01]  /*b200*/  IMAD.IADD R5, R5, 0x1, R3 ;  /* 0x0000000105057824 */ /* 0x000fe200078e0203 */
[----:B------:R-:W-:-:S02]  /*b210*/  IADD3 R9, P5, R32, 0x2000, RZ ;  /* 0x0000200020097810 */ /* 0x000fc40007fbe0ff */
[----:B------:R-:W-:Y:S01]  /*b220*/  LOP3.LUT R6, R6, R7, RZ, 0x3c, !PT ;  /* 0x0000000706067212 */ /* 0x000fe200078e3cff */
[C---:B------:R-:W-:Y:S01]  /*b230*/  IMAD.WIDE.U32 R4, R65.reuse, UR4, R4 ;  /* 0x0000000441047c25 */ /* 0x040fe2000f8e0004 */
[C---:B------:R-:W-:Y:S02]  /*b240*/  IADD3 R35, P2, R32.reuse, 0x6000, RZ ;  /* 0x0000600020237810 */ /* 0x040fe40007f5e0ff */
[----:B------:R-:W-:Y:S01]  /*b250*/  SHF.R.S32.HI R3, RZ, 0x1f, R10 ;  /* 0x0000001fff037819 */ /* 0x000fe2000001140a */
[----:B------:R-:W-:Y:S01]  /*b260*/  IMAD R7, R65, UR5, R0 ;  /* 0x0000000541077c24 */ /* 0x000fe2000f8e0200 */
[----:B------:R-:W-:Y:S01]  /*b270*/  IADD3 R45, P1, R32, 0x5000, RZ ;  /* 0x00005000202d7810 */ /* 0x000fe20007f3e0ff */
[----:B------:R-:W-:Y:S01]  /*b280*/  ULDC.64 UR4, c[0x0][0xb40] ;  /* 0x0002d00000047ab9 */ /* 0x000fe20000000a00 */
[----:B------:R-:W-:Y:S02]  /*b290*/  IADD3 R0, P3, R10, R4, RZ ;  /* 0x000000040a007210 */ /* 0x000fe40007f7e0ff */
[----:B------:R-:W-:-:S02]  /*b2a0*/  LOP3.LUT R56, R57, 0x380, RZ, 0xc0, !PT ;  /* 0x0000038039387812 */ /* 0x000fc400078ec0ff */
[----:B------:R-:W-:Y:S02]  /*b2b0*/  LOP3.LUT R8, R9, 0x380, RZ, 0xc0, !PT ;  /* 0x0000038009087812 */ /* 0x000fe400078ec0ff */
[----:B------:R-:W-:Y:S02]  /*b2c0*/  LOP3.LUT R34, R35, 0x380, RZ, 0xc0, !PT ;  /* 0x0000038023227812 */ /* 0x000fe400078ec0ff */
[----:B------:R-:W-:Y:S02]  /*b2d0*/  LOP3.LUT R44, R45, 0x380, RZ, 0xc0, !PT ;  /* 0x000003802d2c7812 */ /* 0x000fe400078ec0ff */
[----:B------:R-:W-:Y:S01]  /*b2e0*/  IADD3.X R3, R3, R5, R7, P3, !PT ;  /* 0x0000000503037210 */ /* 0x000fe20001ffe407 */
[----:B------:R-:W-:Y:S01]  /*b2f0*/  IMAD.X R7, RZ, RZ, R33, P6 ;  /* 0x000000ffff077224 */ /* 0x000fe200030e0621 */
[----:B------:R-:W-:Y:S02]  /*b300*/  SHF.R.U64 R56, R56, 0x3, RZ ;  /* 0x0000000338387819 */ /* 0x000fe400000012ff */
[----:B------:R-:W-:-:S02]  /*b310*/  SHF.R.U64 R12, R12, 0x3, RZ ;  /* 0x000000030c0c7819 */ /* 0x000fc400000012ff */
[----:B------:R-:W-:Y:S02]  /*b320*/  SHF.R.U64 R8, R8, 0x3, RZ ;  /* 0x0000000308087819 */ /* 0x000fe400000012ff */
[----:B------:R-:W-:Y:S02]  /*b330*/  LEA R30, P3, R0, UR4, 0x2 ;  /* 0x00000004001e7c11 */ /* 0x000fe4000f8610ff */
        /* <DEDUP_REMOVED lines=8> */
[----:B------:R-:W-:Y:S01]  /*b3c0*/  LEA.HI.X R31, R0, UR5, R3, 0x2, P3 ;  /* 0x00000005001f7c11 */ /* 0x000fe200098f1403 */
[----:B------:R-:W-:Y:S01]  /*b3d0*/  VIADD R0, R10, 0x8 ;  /* 0x000000080a007836 */ /* 0x000fe20000000000 */
[----:B------:R-:W-:Y:S01]  /*b3e0*/  LOP3.LUT R34, R34, R35, RZ, 0x3c, !PT ;  /* 0x0000002322227212 */ /* 0x000fe200078e3cff */
[----:B------:R-:W-:Y:S01]  /*b3f0*/  ULDC.64 UR4, c[0x0][0xaa0] ;  /* 0x0002a80000047ab9 */ /* 0x000fe20000000a00 */
[----:B------:R-:W-:-:S02]  /*b400*/  LOP3.LUT P0, RZ, R209, 0x3, RZ, 0xc0, !PT ;  /* 0x00000003d1ff7812 */ /* 0x000fc4000780c0ff */
[C---:B------:R-:W-:Y:S02]  /*b410*/  IADD3 R25, P3, R32.reuse, 0x7000, RZ ;  /* 0x0000700020197810 */ /* 0x040fe40007f7e0ff */
[C---:B------:R-:W-:Y:S02]  /*b420*/  IADD3 R61, P4, R32.reuse, 0x8000, RZ ;  /* 0x00008000203d7810 */ /* 0x040fe40007f9e0ff */
[C---:B------:R-:W-:Y:S02]  /*b430*/  IADD3 R53, P5, R32.reuse, 0x9000, RZ ;  /* 0x0000900020357810 */ /* 0x040fe40007fbe0ff */
[----:B------:R-:W-:Y:S02]  /*b440*/  IADD3 R37, P6, R32, 0xa000, RZ ;  /* 0x0000a00020257810 */ /* 0x000fe40007fde0ff */
[----:B------:R-:W-:Y:S02]  /*b450*/  IADD3.X R35, RZ, R33, RZ, P2, !PT ;  /* 0x00000021ff237210 */ /* 0x000fe400017fe4ff */
[----:B------:R-:W-:Y:S01]  /*b460*/  LOP3.LUT R44, R44, R45, RZ, 0x3c, !PT ;  /* 0x0000002d2c2c7212 */ /* 0x000fe200078e3cff */
[----:B------:R-:W-:Y:S01]  /*b470*/  IMAD.X R45, RZ, RZ, R33, P1 ;  /* 0x000000ffff2d7224 */ /* 0x000fe200008e0621 */
[----:B------:R-:W-:-:S02]  /*b480*/  IADD3 R3, P2, R32, 0xb000, RZ ;  /* 0x0000b00020037810 */ /* 0x000fc40007f5e0ff */
[----:B------:R-:W-:Y:S02]  /*b490*/  ISETP.GE.OR P1, PT, R10, R21, P0 ;  /* 0x000000150a00720c */ /* 0x000fe40000726670 */
[----:B------:R-:W-:Y:S01]  /*b4a0*/  LOP3.LUT R24, R25, 0x380, RZ, 0xc0, !PT ;  /* 0x0000038019187812 */ /* 0x000fe200078ec0ff */
[----:B------:R-:W-:Y:S01]  /*b4b0*/  IMAD.X R29, RZ, RZ, R33, P2 ;  /* 0x000000ffff1d7224 */ /* 0x000fe200010e0621 */
[----:B------:R-:W-:Y:S02]  /*b4c0*/  LOP3.LUT R60, R61, 0x380, RZ, 0xc0, !PT ;  /* 0x000003803d3c7812 */ /* 0x000fe400078ec0ff */
[----:B------:R-:W-:Y:S02]  /*b4d0*/  LOP3.LUT R52, R53, 0x380, RZ, 0xc0, !PT ;  /* 0x0000038035347812 */ /* 0x000fe400078ec0ff */
[----:B------:R-:W-:Y:S02]  /*b4e0*/  LOP3.LUT R36, R37, 0x380, RZ, 0xc0, !PT ;  /* 0x0000038025247812 */ /* 0x000fe400078ec0ff */
[----:B------:R-:W-:-:S02]  /*b4f0*/  LOP3.LUT R49, R32, 0x380, RZ, 0xc0, !PT ;  /* 0x0000038020317812 */ /* 0x000fc400078ec0ff */
[----:B------:R-:W-:Y:S01]  /*b500*/  ISETP.GE.OR P0, PT, R0, R21, P0 ;  /* 0x000000150000720c */ /* 0x000fe20000706670 */
[----:B------:R-:W-:Y:S01]  /*b510*/  @!P1 STG.E desc[UR60][R30.64], R20 ;  /* 0x000000141e009986 */ /* 0x000fe2000c10193c */
[----:B------:R-:W-:Y:S02]  /*b520*/  LOP3.LUT R0, R3, 0x380, RZ, 0xc0, !PT ;  /* 0x0000038003007812 */ /* 0x000fe400078ec0ff */
[----:B------:R-:W-:Y:S02]  /*b530*/  SHF.R.U64 R24, R24, 0x3, RZ ;  /* 0x0000000318187819 */ /* 0x000fe400000012ff */
[----:B------:R-:W-:Y:S02]  /*b540*/  SHF.R.U64 R60, R60, 0x3, RZ ;  /* 0x000000033c3c7819 */ /* 0x000fe400000012ff */
[----:B------:R-:W-:Y:S02]  /*b550*/  SHF.R.U64 R52, R52, 0x3, RZ ;  /* 0x0000000334347819 */ /* 0x000fe400000012ff */
[----:B------:R-:W-:-:S02]  /*b560*/  SHF.R.U64 R36, R36, 0x3, RZ ;  /* 0x0000000324247819 */ /* 0x000fc400000012ff */
[----:B------:R-:W-:Y:S01]  /*b570*/  SHF.R.U64 R49, R49, 0x3, RZ ;  /* 0x0000000331317819 */ /* 0x000fe200000012ff */
[----:B------:R1:W-:Y:S01]  /*b580*/  @!P0 STG.E desc[UR60][R30.64+0x20], R2 ;  /* 0x000020021e008986 */ /* 0x0003e2000c10193c */
[----:B------:R-:W-:Y:S02]  /*b590*/  SHF.R.U64 R0, R0, 0x3, RZ ;  /* 0x0000000300007819 */ /* 0x000fe400000012ff */
        /* <DEDUP_REMOVED lines=11> */
[----:B------:R-:W5:Y:S01]  /*b650*/  LD.E.128 R12, desc[UR60][R12.64] ;  /* 0x0000003c0c0c7980 */ /* 0x000f62000c101d00 */
[----:B------:R-:W-:-:S03]  /*b660*/  SHF.R.S32.HI R3, RZ, 0x1f, R18 ;  /* 0x0000001fff037819 */ /* 0x000fc60000011412 */
        /* <DEDUP_REMOVED lines=10> */
[----:B-1----:R-:W5:Y:S01]  /*b710*/  LD.E.128 R28, desc[UR60][R28.64] ;  /* 0x0000003c1c1c7980 */ /* 0x002f62000c101d00 */
[----:B------:R-:W-:Y:S01]  /*b720*/  IMAD R23, R41, UR4, RZ ;  /* 0x0000000429177c24 */ /* 0x000fe2000f8e02ff */
[----:B------:R-:W-:Y:S01]  /*b730*/  @!PT LDS RZ, [RZ] ;  /* 0x00000000fffff984 */ /* 0x000fe20000000800 */
[----:B------:R-:W-:Y:S01]  /*b740*/  @!PT LDS RZ, [RZ] ;  /* 0x00000000fffff984 */ /* 0x000fe20000000800 */
[----:B------:R-:W-:Y:S01]  /*b750*/  @!PT LDS RZ, [RZ] ;  /* 0x00000000fffff984 */ /* 0x000fe20000000800 */
[----:B------:R-:W-:Y:S01]  /*b760*/  @!PT LDS RZ, [RZ] ;  /* 0x00000000fffff984 */ /* 0x000fe20000000800 */
[----:B------:R1:W-:Y:S06]  /*b770*/  MEMBAR.ALL.CTA ;  /* 0x0000000000007992 */ /* 0x0003ec0000008000 */
[----:B-1----:R-:W1:Y:S01]  /*b780*/  FENCE.VIEW.ASYNC.S ;  /* 0x00000000000073c6 */ /* 0x002e620000000000 */
[----:B------:R-:W-:-:S02]  /*b790*/  IMAD.MOV.U32 R2, RZ, RZ, R18 ;  /* 0x000000ffff027224 */ /* 0x000fc400078e0012 */
[C---:B------:R-:W-:Y:S02]  /*b7a0*/  IMAD R23, R40.reuse, UR5, R23 ;  /* 0x0000000528177c24 */ /* 0x040fe4000f8e0217 */
[----:B------:R-:W-:Y:S01]  /*b7b0*/  IMAD.WIDE.U32 R2, R40, UR4, R2 ;  /* 0x0000000428027c25 */ /* 0x000fe2000f8e0002 */
[----:B------:R-:W-:-:S03]  /*b7c0*/  ULDC.64 UR4, c[0x0][0xae0] ;  /* 0x0002b80000047ab9 */ /* 0x000fc60000000a00 */
[----:B------:R-:W-:Y:S02]  /*b7d0*/  IMAD R41, R206, -0x80, R21 ;  /* 0xffffff80ce297824 */ /* 0x000fe400078e0215 */
[----:B------:R-:W-:Y:S02]  /*b7e0*/  IMAD.IADD R3, R3, 0x1, R23 ;  /* 0x0000000103037824 */ /* 0x000fe400078e0217 */
[----:B------:R-:W-:Y:S01]  /*b7f0*/  IMAD R40, R43, UR4, RZ ;  /* 0x000000042b287c24 */ /* 0x000fe2000f8e02ff */
[C---:B------:R-:W-:Y:S01]  /*b800*/  ISETP.GE.AND P3, PT, R22.reuse, R41, PT ;  /* 0x000000291600720c */ /* 0x040fe20003f66270 */
[----:B------:R-:W-:Y:S02]  /*b810*/  VIADD R0, R22, 0x20 ;  /* 0x0000002016007836 */ /* 0x000fe40000000000 */
[C---:B------:R-:W-:Y:S02]  /*b820*/  IMAD R23, R205.reuse, UR5, R40 ;  /* 0x00000005cd177c24 */ /* 0x040fe4000f8e0228 */
[----:B------:R-:W-:Y:S01]  /*b830*/  IMAD.WIDE.U32 R2, R205, UR4, R2 ;  /* 0x00000004cd027c25 */ /* 0x000fe2000f8e0002 */
[----:B------:R-:W-:-:S03]  /*b840*/  ULDC.64 UR4, c[0x0][0xae8] ;  /* 0x0002ba0000047ab9 */ /* 0x000fc60000000a00 */
[----:B0-----:R-:W-:Y:S01]  /*b850*/  VIADD R42, R42, 0x36820 ;  /* 0x000368202a2a7836 */ /* 0x001fe20000000000 */
[-C--:B------:R-:W-:Y:S01]  /*b860*/  ISETP.GE.AND P0, PT, R0, R41.reuse, PT ;  /* 0x000000290000720c */ /* 0x080fe20003f06270 */
[C---:B------:R-:W-:Y:S02]  /*b870*/  VIADD R20, R22.reuse, 0x40 ;  /* 0x0000004016147836 */ /* 0x040fe40000000000 */
[----:B------:R-:W-:Y:S01]  /*b880*/  VIADD R21, R22, 0x60 ;  /* 0x0000006016157836 */ /* 0x000fe20000000000 */
[----:B------:R-:W-:Y:S01]  /*b890*/  PRMT R42, RZ, 0x654, R42 ;  /* 0x00000654ff2a7816 */ /* 0x000fe2000000002a */
[----:B------:R-:W-:Y:S02]  /*b8a0*/  IMAD.IADD R3, R3, 0x1, R23 ;  /* 0x0000000103037824 */ /* 0x000fe400078e0217 */
[----:B------:R-:W-:Y:S01]  /*b8b0*/  IMAD R0, R207, UR4, RZ ;  /* 0x00000004cf007c24 */ /* 0x000fe2000f8e02ff */
[-C--:B------:R-:W-:Y:S01]  /*b8c0*/  ISETP.GE.AND P1, PT, R20, R41.reuse, PT ;  /* 0x000000291400720c */ /* 0x080fe20003f26270 */
[----:B-1----:R0:W-:Y:S01]  /*b8d0*/  SYNCS.ARRIVE.TRANS64.RED.A1T0 RZ, [R42+URZ], RZ ;  /* 0x000000ff2aff79a7 */ /* 0x0021e2000810043f */
[----:B------:R-:W-:Y:S01]  /*b8e0*/  ISETP.GE.AND P2, PT, R21, R41, PT ;  /* 0x000000291500720c */ /* 0x000fe20003f46270 */
[C---:B------:R-:W-:Y:S01]  /*b8f0*/  IMAD R43, R65.reuse, UR5, R0 ;  /* 0x00000005412b7c24 */ /* 0x040fe2000f8e0200 */
[----:B------:R-:W-:Y:S01]  /*b900*/  SHF.R.S32.HI R23, RZ, 0x1f, R22 ;  /* 0x0000001fff177819 */ /* 0x000fe20000011416 */
[----:B------:R-:W-:Y:S01]  /*b910*/  IMAD.WIDE.U32 R40, R65, UR4, R2 ;  /* 0x0000000441287c25 */ /* 0x000fe2000f8e0002 */
[----:B------:R-:W-:Y:S03]  /*b920*/  BSSY B1, `(.L_x_3132) ;  /* 0x0000017000017945 */ /* 0x000fe60003800000 */
[----:B------:R-:W-:-:S04]  /*b930*/  IMAD.WIDE R20, R206, 0x80, R22 ;  /* 0x00000080ce147825 */ /* 0x000fc800078e0216 */
[----:B------:R-:W-:Y:S01]  /*b940*/  IMAD.IADD R65, R41, 0x1, R43 ;  /* 0x0000000129417824 */ /* 0x000fe200078e022b */
[----:B0-----:R-:W-:Y:S06]  /*b950*/  @P3 BRA `(.L_x_3133) ;  /* 0x00000000004c3947 */ /* 0x001fec0003800000 */
[----:B------:R-:W-:Y:S01]  /*b960*/  ULDC.64 UR6, c[0x0][0xad8] ;  /* 0x0002b60000067ab9 */ /* 0x000fe20000000a00 */
[----:B------:R-:W-:Y:S01]  /*b970*/  MOV R2, R40 ;  /* 0x0000002800027202 */ /* 0x000fe20000000f00 */
[C---:B------:R-:W-:Y:S01]  /*b980*/  VIADD R0, R18.reuse, 0x40 ;  /* 0x0000004012007836 */ /* 0x040fe20000000000 */
[----:B------:R-:W-:Y:S01]  /*b990*/  ULDC UR4, c[0x0][0xa8c] ;  /* 0x0002a30000047ab9 */ /* 0x000fe20000000800 */
[C---:B------:R-:W-:Y:S01]  /*b9a0*/  VIADD R42, R18.reuse, 0x80 ;  /* 0x00000080122a7836 */ /* 0x040fe20000000000 */
[----:B------:R-:W-:Y:S01]  /*b9b0*/  ISETP.GE.AND P3, PT, R18, UR4, PT ;  /* 0x0000000412007c0c */ /* 0x000fe2000bf66270 */
[----:B------:R-:W-:Y:S01]  /*b9c0*/  IMAD R43, R21, UR6, RZ ;  /* 0x00000006152b7c24 */ /* 0x000fe2000f8e02ff */
        /* <DEDUP_REMOVED lines=9> */
[----:B-----5:R0:W-:Y:S04]  /*ba60*/  @!P3 STG.E.128 desc[UR60][R42.64], R48 ;  /* 0x000000302a00b986 */ /* 0x0201e8000c101d3c */
[----:B------:R0:W-:Y:S04]  /*ba70*/  @!P4 STG.E.128 desc[UR60][R42.64+0x80], R56 ;  /* 0x000080382a00c986 */ /* 0x0001e8000c101d3c */
[----:B------:R0:W-:Y:S02]  /*ba80*/  @!P5 STG.E.128 desc[UR60][R42.64+0x100], R60 ;  /* 0x0001003c2a00d986 */ /* 0x0001e4000c101d3c */
.L_x_3133:
[----:B------:R-:W-:Y:S05]  /*ba90*/  BSYNC B1 ;  /* 0x0000000000017941 */ /* 0x000fea0003800000 */
.L_x_3132:
[----:B------:R-:W-:Y:S04]  /*baa0*/  BSSY B1, `(.L_x_3134) ;  /* 0x0000017000017945 */ /* 0x000fe80003800000 */
[----:B------:R-:W-:Y:S05]  /*bab0*/  @P0 BRA `(.L_x_3135) ;  /* 0x0000000000540947 */ /* 0x000fea0003800000 */
[----:B0-----:R-:W-:Y:S01]  /*bac0*/  IADD3 R43, P0, R20, 0x20, RZ ;  /* 0x00000020142b7810 */ /* 0x001fe20007f1e0ff */
        /* <DEDUP_REMOVED lines=8> */
[----:B------:R-:W-:-:S02]  /*bb50*/  VIADD R42, R18, 0x80 ;  /* 0x00000080122a7836 */ /* 0x000fc40000000000 */
[----:B------:R-:W-:Y:S02]  /*bb60*/  IMAD R0, R0, UR6, RZ ;  /* 0x0000000600007c24 */ /* 0x000fe4000f8e02ff */
[----:B------:R-:W-:Y:S01]  /*bb70*/  IMAD.WIDE.U32 R2, R43, UR6, R2 ;  /* 0x000000062b027c25 */ /* 0x000fe2000f8e0002 */
[----:B------:R-:W-:-:S03]  /*bb80*/  ISETP.GE.AND P5, PT, R42, UR4, PT ;  /* 0x000000042a007c0c */ /* 0x000fc6000bfa6270 */
[----:B------:R-:W-:Y:S01]  /*bb90*/  IMAD R43, R43, UR7, R0 ;  /* 0x000000072b2b7c24 */ /* 0x000fe2000f8e0200 */
[----:B------:R-:W-:Y:S02]  /*bba0*/  ULDC.64 UR6, c[0x0][0xa80] ;  /* 0x0002a00000067ab9 */ /* 0x000fe40000000a00 */
[----:B------:R-:W-:Y:S01]  /*bbb0*/  LEA R42, P0, R2, UR6, 0x1 ;  /* 0x00000006022a7c11 */ /* 0x000fe2000f8008ff */
[----:B------:R-:W-:-:S05]  /*bbc0*/  IMAD.IADD R3, R3, 0x1, R43 ;  /* 0x0000000103037824 */ /* 0x000fca00078e022b */
[----:B------:R-:W-:-:S05]  /*bbd0*/  LEA.HI.X R43, R2, UR7, R3, 0x1, P0 ;  /* 0x00000007022b7c11 */ /* 0x000fca00080f0c03 */
[----:B-----5:R1:W-:Y:S04]  /*bbe0*/  @!P3 STG.E.128 desc[UR60][R42.64], R12 ;  /* 0x0000000c2a00b986 */ /* 0x0203e8000c101d3c */
[----:B------:R1:W-:Y:S04]  /*bbf0*/  @!P4 STG.E.128 desc[UR60][R42.64+0x80], R44 ;  /* 0x0000802c2a00c986 */ /* 0x0003e8000c101d3c */
[----:B------:R1:W-:Y:S02]  /*bc00*/  @!P5 STG.E.128 desc[UR60][R42.64+0x100], R52 ;  /* 0x000100342a00d986 */ /* 0x0003e4000c101d3c */
.L_x_3135:
[----:B------:R-:W-:Y:S05]  /*bc10*/  BSYNC B1 ;  /* 0x0000000000017941 */ /* 0x000fea0003800000 */
.L_x_3134:
[----:B------:R-:W-:Y:S04]  /*bc20*/  BSSY B1, `(.L_x_3136) ;  /* 0x0000017000017945 */ /* 0x000fe80003800000 */
[----:B------:R-:W-:Y:S05]  /*bc30*/  @P1 BRA `(.L_x_3137) ;  /* 0x0000000000541947 */ /* 0x000fea0003800000 */
[----:B-1---5:R-:W-:Y:S01]  /*bc40*/  IADD3 R13, P0, R20, 0x40, RZ ;  /* 0x00000040140d7810 */ /* 0x022fe20007f1e0ff */
        /* <DEDUP_REMOVED lines=19> */
[----:B------:R2:W-:Y:S02]  /*bd80*/  @!P4 STG.E.128 desc[UR60][R12.64+0x100], R36 ;  /* 0x000100240c00c986 */ /* 0x0005e4000c101d3c */
.L_x_3137:
[----:B------:R-:W-:Y:S05]  /*bd90*/  BSYNC B1 ;  /* 0x0000000000017941 */ /* 0x000fea0003800000 */
.L_x_3136:
[----:B------:R-:W-:Y:S05]  /*bda0*/  @P2 BRA `(.L_x_3138) ;  /* 0x0000000c000c2947 */ /* 0x000fea0003800000 */
[----:B--2--5:R-:W-:Y:S01]  /*bdb0*/  IADD3 R9, P0, R20, 0x60, RZ ;  /* 0x0000006014097810 */ /* 0x024fe20007f1e0ff */
[----:B------:R-:W-:Y:S01]  /*bdc0*/  ULDC.64 UR4, c[0x0][0xad8] ;  /* 0x0002b60000047ab9 */ /* 0x000fe20000000a00 */
[----:B------:R-:W-:Y:S01]  /*bdd0*/  MOV R3, R65 ;  /* 0x0000004100037202 */ /* 0x000fe20000000f00 */
[----:B------:R-:W-:Y:S01]  /*bde0*/  IMAD.MOV.U32 R2, RZ, RZ, R40 ;  /* 0x000000ffff027224 */ /* 0x000fe200078e0028 */
[----:B------:R-:W-:Y:S01]  /*bdf0*/  ULDC.64 UR6, c[0x0][0xa80] ;  /* 0x0002a00000067ab9 */ /* 0x000fe20000000a00 */
[----:B------:R-:W-:Y:S02]  /*be00*/  IMAD.X R20, RZ, RZ, R21, P0 ;  /* 0x000000ffff147224 */ /* 0x000fe400000e0615 */
[----:B------:R-:W-:Y:S02]  /*be10*/  VIADD R0, R18, 0x40 ;  /* 0x0000004012007836 */ /* 0x000fe40000000000 */
[----:B------:R-:W-:Y:S02]  /*be20*/  IMAD R20, R20, UR4, RZ ;  /* 0x0000000414147c24 */ /* 0x000fe4000f8e02ff */
[----:B------:R-:W-:Y:S01]  /*be30*/  IMAD.WIDE.U32 R2, R9, UR4, R2 ;  /* 0x0000000409027c25 */ /* 0x000fe2000f8e0002 */
[----:B------:R-:W-:-:S02]  /*be40*/  ULDC UR4, c[0x0][0xa8c] ;  /* 0x0002a30000047ab9 */ /* 0x000fc40000000800 */
[----:B------:R-:W-:Y:S01]  /*be50*/  ISETP.GE.AND P1, PT, R18, UR4, PT ;  /* 0x0000000412007c0c */ /* 0x000fe2000bf26270 */
[----:B------:R-:W-:Y:S01]  /*be60*/  IMAD R9, R9, UR5, R20 ;  /* 0x0000000509097c24 */ /* 0x000fe2000f8e0214 */
[----:B------:R-:W-:Y:S01]  /*be70*/  ISETP.GE.AND P2, PT, R0, UR4, PT ;  /* 0x0000000400007c0c */ /* 0x000fe2000bf46270 */
[----:B------:R-:W-:Y:S01]  /*be80*/  VIADD R0, R18, 0x80 ;  /* 0x0000008012007836 */ /* 0x000fe20000000000 */
[----:B------:R-:W-:Y:S01]  /*be90*/  LEA R8, P0, R2, UR6, 0x1 ;  /* 0x0000000602087c11 */ /* 0x000fe2000f8008ff */
[----:B------:R-:W-:-:S05]  /*bea0*/  IMAD.IADD R3, R3, 0x1, R9 ;  /* 0x0000000103037824 */ /* 0x000fca00078e0209 */
[----:B------:R-:W-:Y:S02]  /*beb0*/  LEA.HI.X R9, R2, UR7, R3, 0x1, P0 ;  /* 0x0000000702097c11 */ /* 0x000fe400080f0c03 */
[----:B------:R-:W-:-:S03]  /*bec0*/  ISETP.GE.AND P0, PT, R0, UR4, PT ;  /* 0x0000000400007c0c */ /* 0x000fc6000bf06270 */
[----:B------:R3:W-:Y:S04]  /*bed0*/  @!P1 STG.E.128 desc[UR60][R8.64], R4 ;  /* 0x0000000408009986 */ /* 0x0007e8000c101d3c */
[----:B------:R3:W-:Y:S06]  /*bee0*/  @!P2 STG.E.128 desc[UR60][R8.64+0x80], R24 ;  /* 0x000080180800a986 */ /* 0x0007ec000c101d3c */
[----:B------:R-:W-:Y:S05]  /*bef0*/  @P0 BRA `(.L_x_3138) ;  /* 0x0000000800b80947 */ /* 0x000fea0003800000 */
[----:B------:R4:W-:Y:S01]  /*bf00*/  STG.E.128 desc[UR60][R8.64+0x100], R28 ;  /* 0x0001001c08007986 */ /* 0x0009e2000c101d3c */
[----:B------:R-:W-:Y:S05]  /*bf10*/  BRA `(.L_x_3138) ;  /* 0x0000000800b07947 */ /* 0x000fea0003800000 */
.L_x_3130:
[----:B------:R-:W2:Y:S01]  /*bf20*/  LDC.64 R4, c[0x0][0xbd8] ;  /* 0x0002f600ff047b82 */ /* 0x000ea20000000a00 */
[C---:B------:R-:W-:Y:S01]  /*bf30*/  IMAD.SHL.U32 R3, R204.reuse, 0x4, RZ ;  /* 0x00000004cc037824 */ /* 0x040fe200078e00ff */
[----:B------:R-:W-:Y:S01]  /*bf40*/  SHF.L.U64.HI R0, R204, 0x2, R207 ;  /* 0x00000002cc007819 */ /* 0x000fe200000102cf */
[----:B------:R-:W-:Y:S01]  /*bf50*/  ULDC.64 UR4, c[0x0][0xbe0] ;  /* 0x0002f80000047ab9 */ /* 0x000fe20000000a00 */
[----:B------:R-:W-:-:S04]  /*bf60*/  IMAD.MOV.U32 R9, RZ, RZ, RZ ;  /* 0x000000ffff097224 */ /* 0x000fc800078e00ff */
[----:B------:R-:W3:Y:S01]  /*bf70*/  LDC R7, c[0x0][0xa88] ;  /* 0x0002a200ff077b82 */ /* 0x000ee20000000800 */
[----:B--2---:R-:W-:Y:S02]  /*bf80*/  ISETP.NE.U32.AND P0, PT, R4, RZ, PT ;  /* 0x000000ff0400720c */ /* 0x004fe40003f05070 */
[----:B------:R-:W-:Y:S02]  /*bf90*/  IADD3 R4, P1, R3, R4, RZ ;  /* 0x0000000403047210 */ /* 0x000fe40007f3e0ff */
[----:B------:R-:W-:-:S03]  /*bfa0*/  ISETP.NE.AND.EX P0, PT, R5, RZ, PT, P0 ;  /* 0x000000ff0500720c */ /* 0x000fc60003f05300 */
[----:B------:R-:W-:Y:S01]  /*bfb0*/  IMAD.X R5, R0, 0x1, R5, P1 ;  /* 0x0000000100057824 */ /* 0x000fe200008e0605 */
[----:B------:R-:W-:-:S04]  /*bfc0*/  ISETP.NE.U32.AND P1, PT, RZ, UR4, PT ;  /* 0x00000004ff007c0c */ /* 0x000fc8000bf25070 */
[----:B------:R-:W-:-:S05]  /*bfd0*/  ISETP.NE.AND.EX P1, PT, RZ, UR5, PT, P1 ;  /* 0x00000005ff007c0c */ /* 0x000fca000bf25310 */
[----:B------:R2:W5:Y:S08]  /*bfe0*/  @P0 LDG.E R9, desc[UR60][R4.64] ;  /* 0x0000003c04090981 */ /* 0x000570000c1e1900 */
[----:B------:R-:W-:-:S04]  /*bff0*/  @P1 IADD3 R2, P2, R3, UR4, RZ ;  /* 0x0000000403021c10 */ /* 0x000fc8000ff5e0ff */
[----:B------:R-:W-:-:S05]  /*c000*/  @P1 IADD3.X R3, R0, UR5, RZ, P2, !PT ;  /* 0x0000000500031c10 */ /* 0x000fca00097fe4ff */
[----:B---3--:R2:W5:Y:S01]  /*c010*/  @P1 LDG.E R7, desc[UR60][R2.64] ;  /* 0x0000003c02071981 */ /* 0x008562000c1e1900 */
[----:B------:R-:W-:Y:S01]  /*c020*/  ISETP.GE.AND P2, PT, R214, 0x80, PT ;  /* 0x00000080d600780c */ /* 0x000fe20003f46270 */
[----:B------:R-:W-:-:S12]  /*c030*/  @P1 BRA `(.L_x_3139) ;  /* 0x0000000000101947 */ /* 0x000fd80003800000 */
[----:B------:R-:W-:Y:S05]  /*c040*/  @!P0 BRA `(.L_x_3139) ;  /* 0x00000000000c8947 */ /* 0x000fea0003800000 */
[----:B------:R-:W3:Y:S04]  /*c050*/  LDG.E R0, desc[UR60][R4.64] ;  /* 0x0000003c04007981 */ /* 0x000ee8000c1e1900 */
[----:B-----5:R-:W3:Y:S02]  /*c060*/  LDG.E R7, desc[UR60][R4.64+0x4] ;  /* 0x0000043c04077981 */ /* 0x020ee4000c1e1900 */
[----:B---3--:R-:W-:-:S07]  /*c070*/  IMAD.IADD R7, R7, 0x1, -R0 ;  /* 0x0000000107077824 */ /* 0x008fce00078e0a00 */
.L_x_3139:
[----:B------:R-:W-:Y:S01]  /*c080*/  BSSY B1, `(.L_x_3140) ;  /* 0x000001d000017945 */ /* 0x000fe20003800000 */
[----:B------:R-:W-:Y:S02]  /*c090*/  SHF.R.S32.HI R8, RZ, 0x1f, R205 ;  /* 0x0000001fff087819 */ /* 0x000fe400000114cd */
[----:B------:R-:W-:Y:S02]  /*c0a0*/  SHF.R.S32.HI R13, RZ, 0x1f, R18 ;  /* 0x0000001fff0d7819 */ /* 0x000fe40000011412 */
[----:B------:R-:W-:Y:S02]  /*c0b0*/  SEL R11, R204, RZ, !P0 ;  /* 0x000000ffcc0b7207 */ /* 0x000fe40004000000 */
[----:B------:R-:W-:Y:S02]  /*c0c0*/  SEL R207, R207, RZ, !P0 ;  /* 0x000000ffcfcf7207 */ /* 0x000fe40004000000 */
[----:B-----5:R-:W-:Y:S01]  /*c0d0*/  SHF.R.S32.HI R6, RZ, 0x1f, R9 ;  /* 0x0000001fff067819 */ /* 0x020fe20000011409 */
[----:B------:R-:W-:Y:S06]  /*c0e0*/  @P2 BRA `(.L_x_3141) ;  /* 0x0000000000582947 */ /* 0x000fec0003800000 */
[----:B------:R-:W3:Y:S02]  /*c0f0*/  S2R R0, SR_TID.X ;  /* 0x0000000000007919 */ /* 0x000ee40000002100 */
[----:B---3--:R-:W-:-:S04]  /*c100*/  IMAD R0, R206, 0x80, R0 ;  /* 0x00000080ce007824 */ /* 0x008fc800078e0200 */
[----:B------:R-:W-:-:S05]  /*c110*/  VIADD R0, R0, 0xffffff80 ;  /* 0xffffff8000007836 */ /* 0x000fca0000000000 */
[----:B------:R-:W-:-:S13]  /*c120*/  ISETP.GE.AND P0, PT, R0, R7, PT ;  /* 0x000000070000720c */ /* 0x000fda0003f06270 */
[----:B------:R-:W-:Y:S05]  /*c130*/  @P0 BRA `(.L_x_3141) ;  /* 0x0000000000440947 */ /* 0x000fea0003800000 */
[----:B--2---:R-:W-:Y:S01]  /*c140*/  IADD3 R2, P0, R0, R9, RZ ;  /* 0x0000000900027210 */ /* 0x004fe20007f1e0ff */
[----:B------:R-:W-:-:S03]  /*c150*/  ULDC.64 UR4, c[0x0][0xb70] ;  /* 0x0002dc0000047ab9 */ /* 0x000fc60000000a00 */
[----:B------:R-:W-:Y:S01]  /*c160*/  LEA.HI.X.SX32 R3, R0, R6, 0x1, P0 ;  /* 0x0000000600037211 */ /* 0x000fe200000f0eff */
[----:B------:R-:W-:-:S04]  /*c170*/  IMAD R0, R8, UR4, RZ ;  /* 0x0000000408007c24 */ /* 0x000fc8000f8e02ff */
        /* <DEDUP_REMOVED lines=13> */
.L_x_3141:
[----:B------:R-:W-:Y:S05]  /*c250*/  BSYNC B1 ;  /* 0x0000000000017941 */ /* 0x000fea0003800000 */
.L_x_3140:
[----:B------:R-:W-:Y:S01]  /*c260*/  ULDC.64 UR4, c[0x0][0xaa0] ;  /* 0x0002a80000047ab9 */ /* 0x000fe20000000a00 */
[----:B--2---:R-:W-:Y:S01]  /*c270*/  IMAD.MOV.U32 R2, RZ, RZ, R18 ;  /* 0x000000ffff027224 */ /* 0x004fe200078e0012 */
[----:B------:R-:W-:Y:S01]  /*c280*/  BSSY B1, `(.L_x_3142) ;  /* 0x000002f000017945 */ /* 0x000fe20003800000 */
[----:B---3--:R-:W-:Y:S02]  /*c290*/  IMAD.MOV.U32 R3, RZ, RZ, R13 ;  /* 0x000000ffff037224 */ /* 0x008fe400078e000d */
[----:B------:R-:W-:Y:S02]  /*c2a0*/  IMAD R0, R6, UR4, RZ ;  /* 0x0000000406007c24 */ /* 0x000fe4000f8e02ff */
[----:B------:R-:W-:-:S04]  /*c2b0*/  IMAD.WIDE.U32 R2, R9, UR4, R2 ;  /* 0x0000000409027c25 */ /* 0x000fc8000f8e0002 */
[----:B------:R-:W-:Y:S01]  /*c2c0*/  IMAD R9, R9, UR5, R0 ;  /* 0x0000000509097c24 */ /* 0x000fe2000f8e0200 */
[----:B------:R-:W-:Y:S01]  /*c2d0*/  ULDC.64 UR4, c[0x0][0xae0] ;  /* 0x0002b80000047ab9 */ /* 0x000fe20000000a00 */
[----:B------:R-:W-:Y:S02]  /*c2e0*/  IMAD R7, R206, -0x80, R7 ;  /* 0xffffff80ce077824 */ /* 0x000fe400078e0207 */
[----:B------:R-:W-:Y:S02]  /*c2f0*/  IMAD R0, R8, UR4, RZ ;  /* 0x0000000408007c24 */ /* 0x000fe4000f8e02ff */
[C---:B------:R-:W-:Y:S01]  /*c300*/  VIADD R4, R22.reuse, 0x20 ;  /* 0x0000002016047836 */ /* 0x040fe20000000000 */
[CC--:B------:R-:W-:Y:S01]  /*c310*/  ISETP.GE.AND P3, PT, R22.reuse, R7.reuse, PT ;  /* 0x000000071600720c */ /* 0x0c0fe20003f66270 */
[----:B------:R-:W-:Y:S02]  /*c320*/  IMAD.IADD R3, R3, 0x1, R9 ;  /* 0x0000000103037824 */ /* 0x000fe400078e0209 */
[C---:B------:R-:W-:Y:S01]  /*c330*/  IMAD R5, R205.reuse, UR5, R0 ;  /* 0x00000005cd057c24 */ /* 0x040fe2000f8e0200 */
[----:B------:R-:W-:Y:S01]  /*c340*/  IADD3 R0, R22, 0x40, RZ ;  /* 0x0000004016007810 */ /* 0x000fe20007ffe0ff */
[----:B------:R-:W-:Y:S01]  /*c350*/  IMAD.WIDE.U32 R2, R205, UR4, R2 ;  /* 0x00000004cd027c25 */ /* 0x000fe2000f8e0002 */
[-C--:B------:R-:W-:Y:S01]  /*c360*/  ISETP.GE.AND P2, PT, R4, R7.reuse, PT ;  /* 0x000000070400720c */ /* 0x080fe20003f46270 */
[----:B------:R-:W-:Y:S01]  /*c370*/  ULDC.64 UR4, c[0x0][0xae8] ;  /* 0x0002ba0000047ab9 */ /* 0x000fe20000000a00 */
[----:B------:R-:W-:Y:S01]  /*c380*/  ISETP.GE.AND P1, PT, R0, R7, PT ;  /* 0x000000070000720c */ /* 0x000fe20003f26270 */
[----:B------:R-:W-:-:S02]  /*c390*/  VIADD R4, R22, 0x60 ;  /* 0x0000006016047836 */ /* 0x000fc40000000000 */
[----:B------:R-:W-:Y:S02]  /*c3a0*/  IMAD.IADD R3, R3, 0x1, R5 ;  /* 0x0000000103037824 */ /* 0x000fe400078e0205 */
[----:B------:R-:W-:Y:S01]  /*c3b0*/  IMAD R0, R207, UR4, RZ ;  /* 0x00000004cf007c24 */ /* 0x000fe2000f8e02ff */
[----:B------:R-:W-:Y:S01]  /*c3c0*/  ISETP.GE.AND P0, PT, R4, R7, PT ;  /* 0x000000070400720c */ /* 0x000fe20003f06270 */
[----:B------:R-:W-:Y:S01]  /*c3d0*/  IMAD.WIDE.U32 R4, R11, UR4, R2 ;  /* 0x000000040b047c25 */ /* 0x000fe2000f8e0002 */
[----:B------:R-:W-:-:S03]  /*c3e0*/  SHF.R.S32.HI R7, RZ, 0x1f, R22 ;  /* 0x0000001fff077819 */ /* 0x000fc60000011416 */
[----:B------:R-:W-:Y:S02]  /*c3f0*/  IMAD R9, R11, UR5, R0 ;  /* 0x000000050b097c24 */ /* 0x000fe4000f8e0200 */
[----:B------:R-:W-:Y:S02]  /*c400*/  IMAD.MOV.U32 R6, RZ, RZ, R22 ;  /* 0x000000ffff067224 */ /* 0x000fe400078e0016 */
[----:B------:R-:W-:Y:S02]  /*c410*/  IMAD.IADD R11, R5, 0x1, R9 ;  /* 0x00000001050b7824 */ /* 0x000fe400078e0209 */
[----:B------:R-:W-:Y:S01]  /*c420*/  IMAD.WIDE R6, R206, 0x80, R6 ;  /* 0x00000080ce067825 */ /* 0x000fe200078e0206 */
[----:B------:R-:W-:Y:S06]  /*c430*/  @P3 BRA `(.L_x_3143) ;  /* 0x00000000004c3947 */ /* 0x000fec0003800000 */
[----:B------:R-:W-:Y:S01]  /*c440*/  ULDC.64 UR6, c[0x0][0xad8] ;  /* 0x0002b60000067ab9 */ /* 0x000fe20000000a00 */
        /* <DEDUP_REMOVED lines=8> */
[----:B------:R-:W-:Y:S02]  /*c4d0*/  IMAD.MOV.U32 R3, RZ, RZ, R11 ;  /* 0x000000ffff037224 */ /* 0x000fe400078e000b */
        /* <DEDUP_REMOVED lines=8> */
[----:B------:R2:W-:Y:S02]  /*c560*/  @!P6 STG.E.128 desc[UR60][R8.64+0x100], RZ ;  /* 0x000100ff0800e986 */ /* 0x0005e4000c101d3c */
.L_x_3143:
[----:B------:R-:W-:Y:S05]  /*c570*/  BSYNC B1 ;  /* 0x0000000000017941 */ /* 0x000fea0003800000 */
.L_x_3142:
[----:B------:R-:W-:Y:S04]  /*c580*/  BSSY B1, `(.L_x_3144) ;  /* 0x0000017000017945 */ /* 0x000fe80003800000 */
[----:B------:R-:W-:Y:S05]  /*c590*/  @P2 BRA `(.L_x_3145) ;  /* 0x0000000000542947 */ /* 0x000fea0003800000 */
[----:B--2---:R-:W-:Y:S01]  /*c5a0*/  IADD3 R9, P2, R6, 0x20, RZ ;  /* 0x0000002006097810 */ /* 0x004fe20007f5e0ff */
        /* <DEDUP_REMOVED lines=19> */
[----:B------:R3:W-:Y:S02]  /*c6e0*/  @!P5 STG.E.128 desc[UR60][R8.64+0x100], RZ ;  /* 0x000100ff0800d986 */ /* 0x0007e4000c101d3c */
.L_x_3145:
[----:B------:R-:W-:Y:S05]  /*c6f0*/  BSYNC B1 ;  /* 0x0000000000017941 */ /* 0x000fea0003800000 */
.L_x_3144:
[----:B------:R-:W-:Y:S04]  /*c700*/  BSSY B1, `(.L_x_3146) ;  /* 0x0000017000017945 */ /* 0x000fe80003800000 */
[----:B------:R-:W-:Y:S05]  /*c710*/  @P1 BRA `(.L_x_3147) ;  /* 0x0000000000541947 */ /* 0x000fea0003800000 */
[----:B--23--:R-:W-:Y:S01]  /*c720*/  IADD3 R9, P1, R6, 0x40, RZ ;  /* 0x0000004006097810 */ /* 0x00cfe20007f3e0ff */
[----:B------:R-:W-:Y:S01]  /*c730*/  ULDC UR4, c[0x0][0xa8c] ;  /* 0x0002a30000047ab9 */ /* 0x000fe20000000800 */
[C---:B------:R-:W-:Y:S01]  /*c740*/  IADD3 R2, R18.reuse, 0x40, RZ ;  /* 0x0000004012027810 */ /* 0x040fe20007ffe0ff */
        /* <DEDUP_REMOVED lines=18> */
.L_x_3147:
[----:B------:R-:W-:Y:S05]  /*c870*/  BSYNC B1 ;  /* 0x0000000000017941 */ /* 0x000fea0003800000 */
.L_x_3146:
        /* <DEDUP_REMOVED lines=22> */
.L_x_3138:
[----:B------:R-:W-:Y:S05]  /*c9e0*/  BSYNC B0 ;  /* 0x0000000000007941 */ /* 0x000fea0003800000 */
.L_x_3129:
[----:B------:R-:W-:Y:S02]  /*c9f0*/  ULDC UR4, c[0x0][0xc14] ;  /* 0x0003050000047ab9 */ /* 0x000fe40000000800 */
[----:B-1----:R-:W-:-:S13]  /*ca00*/  ISETP.GE.AND P0, PT, R103, UR4, PT ;  /* 0x0000000467007c0c */ /* 0x002fda000bf06270 */
[----:B------:R-:W-:Y:S05]  /*ca10*/  @!P0 BRA `(.L_x_3148) ;  /* 0xffffff4000cc8947 */ /* 0x000fea000383ffff */
[----:B------:R-:W-:Y:S05]  /*ca20*/  EXIT ;  /* 0x000000000000794d */ /* 0x000fea0003800000 */
.L_x_3104:
        /* <DEDUP_REMOVED lines=22> */
[----:B------:R-:W-:Y:S02]  /*cb90*/  LOP3.LUT R4, R4, 0xfffffffe, RZ, 0xc0, !PT ;  /* 0xfffffffe04047812 */ /* 0x000fe400078ec0ff */
[----:B------:R-:W-:-:S07]  /*cba0*/  MOV R16, RZ ;  /* 0x000000ff00107202 */ /* 0x000fce0000000f00 */
        /* <DEDUP_REMOVED lines=37> */
.L_x_3153:
        /* <DEDUP_REMOVED lines=16> */
.L_x_3152:
[----:B------:R-:W-:Y:S05]  /*cf00*/  BSYNC B0 ;  /* 0x0000000000007941 */ /* 0x000fea0003800000 */
.L_x_3151:
        /* <DEDUP_REMOVED lines=26> */
.L_x_3149:
[----:B------:R-:W-:-:S05]  /*d0b0*/  IADD3 R7, -R6, R5, RZ ;  /* 0x0000000506077210 */ /* 0x000fca0007ffe1ff */
        /* <DEDUP_REMOVED lines=15> */
.L_x_3154:
[----:B-1----:R-:W-:Y:S02]  /*d1b0*/  IMAD R16, R16, UR4, R7 ;  /* 0x0000000410107c24 */ /* 0x002fe4000f8e0207 */
[----:B------:R-:W-:Y:S02]  /*d1c0*/  IMAD R7, R11, R6, RZ ;  /* 0x000000060b077224 */ /* 0x000fe400078e02ff */
[----:B0-----:R-:W-:Y:S01]  /*d1d0*/  IMAD.MOV.U32 R2, RZ, RZ, RZ ;  /* 0x000000ffff027224 */ /* 0x001fe200078e00ff */
[----:B------:R-:W-:Y:S01]  /*d1e0*/  IADD3 R17, -R16, UR6, RZ ;  /* 0x0000000610117c10 */ /* 0x000fe2000fffe1ff */
[----:B------:R-:W-:Y:S02]  /*d1f0*/  IMAD.IADD R19, R5, 0x1, R19 ;  /* 0x0000000105137824 */ /* 0x000fe400078e0213 */
        /* <DEDUP_REMOVED lines=20> */
.L_x_3150:
[----:B------:R-:W-:Y:S02]  /*d340*/  IMAD.MOV.U32 R17, RZ, RZ, RZ ;  /* 0x000000ffff117224 */ /* 0x000fe400078e00ff */
[----:B------:R-:W-:Y:S02]  /*d350*/  IMAD.U32 R16, RZ, RZ, UR6 ;  /* 0x00000006ff107e24 */ /* 0x000fe4000f8e00ff */
[----:B------:R-:W-:-:S07]  /*d360*/  IMAD.MOV.U32 R18, RZ, RZ, RZ ;  /* 0x000000ffff127224 */ /* 0x000fce00078e00ff */
.L_x_3155:
        /* <DEDUP_REMOVED lines=14> */
[----:B0-----:R-:W-:Y:S01]  /*d450*/  MOV R0, 0x1 ;  /* 0x0000000100007802 */ /* 0x001fe20000000f00 */
[----:B------:R0:W-:Y:S01]  /*d460*/  STL [R1], RZ ;  /* 0x000000ff01007387 */ /* 0x0001e20000100800 */
[----:B------:R-:W-:Y:S01]  /*d470*/  ULDC UR36, c[0x0][0xc] ;  /* 0x0000030000247ab9 */ /* 0x000fe20000000800 */
[----:B------:R-:W-:Y:S02]  /*d480*/  ULDC.64 UR38, c[0x0][0x198] ;  /* 0x0000660000267ab9 */ /* 0x000fe40000000a00 */
[----:B------:R0:W-:Y:S04]  /*d490*/  STL [R1+0x8], R0 ;  /* 0x0000080001007387 */ /* 0x0001e80000100800 */
[----:B------:R0:W-:Y:S02]  /*d4a0*/  STL [R1+0x28], RZ ;  /* 0x000028ff01007387 */ /* 0x0001e40000100800 */
.L_x_3221:
[----:B-1----:R-:W1:Y:S02]  /*d4b0*/  LDC.64 R2, c[0x0][0xc60] ;  /* 0x00031800ff027b82 */ /* 0x002e640000000a00 */
[----:B-1----:R-:W-:-:S05]  /*d4c0*/  IMAD.WIDE R2, R19, 0x4, R2 ;  /* 0x0000000413027825 */ /* 0x002fca00078e0202 */
[----:B------:R-:W2:Y:S01]  /*d4d0*/  LDG.E R5, desc[UR60][R2.64] ;  /* 0x0000003c02057981 */ /* 0x000ea2000c1e1900 */
[----:B------:R-:W-:Y:S05]  /*d4e0*/  YIELD ;  /* 0x0000000000007946 */ /* 0x000fea0003800000 */
[----:B------:R-:W-:Y:S01]  /*d4f0*/  ULDC.64 UR4, c[0x0][0xa28] ;  /* 0x00028a0000047ab9 */ /* 0x000fe20000000a00 */
[----:B0-----:R-:W-:Y:S01]  /*d500*/  IMAD.MOV.U32 R0, RZ, RZ, RZ ;  /* 0x000000ffff007224 */ /* 0x001fe200078e00ff */
[----:B------:R-:W-:-:S04]  /*d510*/  ISETP.NE.U32.AND P0, PT, RZ, UR4, PT ;  /* 0x00000004ff007c0c */ /* 0x000fc8000bf05070 */
        /* <DEDUP_REMOVED lines=22> */
[----:B------:R-:W-:Y:S01]  /*d680*/  @P0 IADD3.X R5, R6, UR5, RZ, P1, !PT ;  /* 0x0000000506050c10 */ /* 0x000fe20008ffe4ff */
[----:B------:R-:W-:Y:S02]  /*d690*/  ULDC.64 UR4, c[0x0][0xa08] ;  /* 0x0002820000047ab9 */ /* 0x000fe40000000a00 */
[----:B------:R-:W-:Y:S01]  /*d6a0*/  IADD3 R2, P1, R7, UR4, RZ ;  /* 0x0000000407027c10 */ /* 0x000fe2000ff3e0ff */
[----:B-1----:R-:W-:-:S03]  /*d6b0*/  IMAD.MOV.U32 R7, RZ, RZ, RZ ;  /* 0x000000ffff077224 */ /* 0x002fc600078e00ff */
[----:B------:R-:W-:Y:S02]  /*d6c0*/  IADD3.X R3, R6, UR5, RZ, P1, !PT ;  /* 0x0000000506037c10 */ /* 0x000fe40008ffe4ff */
        /* <DEDUP_REMOVED lines=14> */
[----:B-----5:R-:W2:Y:S04]  /*d7b0*/  LDG.E R6, desc[UR60][R2.64] ;  /* 0x0000003c02067981 */ /* 0x020ea8000c1e1900 */
[----:B-1----:R-:W2:Y:S02]  /*d7c0*/  LDG.E R5, desc[UR60][R2.64+0x4] ;  /* 0x0000043c02057981 */ /* 0x002ea4000c1e1900 */
[----:B--2---:R-:W-:-:S07]  /*d7d0*/  IMAD.IADD R6, R5, 0x1, -R6 ;  /* 0x0000000105067824 */ /* 0x004fce00078e0a06 */
.L_x_3157:
[--C-:B-1---5:R-:W-:Y:S01]  /*d7e0*/  IMAD.IADD R4, R6, 0x1, -R0.reuse ;  /* 0x0000000106047824 */ /* 0x122fe200078e0a00 */
[----:B------:R-:W-:Y:S01]  /*d7f0*/  BSSY B6, `(.L_x_3158) ;  /* 0x0000326000067945 */ /* 0x000fe20003800000 */
[----:B------:R-:W-:Y:S02]  /*d800*/  IMAD.IADD R3, R7, 0x1, R0 ;  /* 0x0000000107037824 */ /* 0x000fe400078e0200 */
[----:B------:R-:W-:Y:S01]  /*d810*/  IMAD.MOV.U32 R2, RZ, RZ, RZ ;  /* 0x000000ffff027224 */ /* 0x000fe200078e00ff */
[----:B------:R-:W-:Y:S01]  /*d820*/  STL [R1+0x24], R4 ;  /* 0x0000240401007387 */ /* 0x000fe20000100800 */
[----:B------:R-:W-:-:S03]  /*d830*/  ISETP.GT.AND P0, PT, R4, RZ, PT ;  /* 0x000000ff0400720c */ /* 0x000fc60003f04270 */
[----:B------:R0:W-:Y:S02]  /*d840*/  STL [R1+0x4], R3 ;  /* 0x0000040301007387 */ /* 0x0001e40000100800 */
[----:B0-----:R-:W-:-:S04]  /*d850*/  VIADD R3, R4, 0x6f ;  /* 0x0000006f04037836 */ /* 0x001fc80000000000 */
[----:B------:R-:W-:-:S05]  /*d860*/  IMAD.HI R2, R3, -0x6db6db6d, R2 ;  /* 0x9249249303027827 */ /* 0x000fca00078e0202 */
[----:B------:R-:W-:-:S04]  /*d870*/  SHF.R.U32.HI R3, RZ, 0x1f, R2 ;  /* 0x0000001fff037819 */ /* 0x000fc80000011602 */
        /* <DEDUP_REMOVED lines=10> */
[----:B0-----:R-:W1:Y:S08]  /*d920*/  FLO.U32 R0, UR4 ;  /* 0x0000000400007d00 */ /* 0x001e7000080e0000 */
        /* <DEDUP_REMOVED lines=9> */
.L_x_3159:
        /* <DEDUP_REMOVED lines=23> */
.L_x_3161:
        /* <DEDUP_REMOVED lines=17> */
[----:B0-----:R-:W-:-:S07]  /*dc40*/  IMAD.MOV.U32 R13, RZ, RZ, RZ ;  /* 0x000000ffff0d7224 */ /* 0x001fce00078e00ff */
[----:B------:R-:W-:-:S07]  /*dc50*/  LEPC R20, `(.L_x_3163) ;  /* 0x000000001014794e */ /* 0x000fce0000000000 */
[----:B-1----:R-:W-:Y:S05]  /*dc60*/  CALL.ABS.NOINC R2 ;  /* 0x0000000002007343 */ /* 0x002fea0003c00000 */
.L_x_3163:
        /* <DEDUP_REMOVED lines=16> */
.L_x_3162:
[----:B------:R-:W2:Y:S01]  /*dd70*/  LDL.LU R2, [R1+0x1c] ;  /* 0x00001c0001027983 */ /* 0x000ea20000300800 */
[----:B------:R-:W-:-:S03]  /*dd80*/  ULDC.64 UR4, c[0x0][0x9f8] ;  /* 0x00027e0000047ab9 */ /* 0x000fc60000000a00 */
[----:B------:R-:W3:Y:S04]  /*dd90*/  LDL.LU R0, [R1+0x20] ;  /* 0x0000200001007983 */ /* 0x000ee80000300800 */
[----:B------:R-:W4:Y:S04]  /*dda0*/  LDL.LU R4, [R1+0x2c] ;  /* 0x00002c0001047983 */ /* 0x000f280000300800 */
[----:B------:R-:W4:Y:S01]  /*ddb0*/  LDL.LU R8, [R1+0x14] ;  /* 0x0000140001087983 */ /* 0x000f220000300800 */
[----:B------:R-:W-:-:S04]  /*ddc0*/  ISETP.NE.U32.AND P0, PT, RZ, UR4, PT ;  /* 0x00000004ff007c0c */ /* 0x000fc8000bf05070 */
        /* <DEDUP_REMOVED lines=25> */
.L_x_3164:
        /* <DEDUP_REMOVED lines=16> */
.L_x_3165:
        /* <DEDUP_REMOVED lines=15> */
.L_x_3166:
        /* <DEDUP_REMOVED lines=16> */
.L_x_3237:
[----:B------:R-:W2:Y:S01]  /*e250*/  LDL R7, [R1+0x18] ;  /* 0x0000180001077983 */ /* 0x000ea20000100800 */
[----:B------:R-:W-:Y:S01]  /*e260*/  UMOV UR4, 0xffffffff ;  /* 0xffffffff00047882 */ /* 0x000fe20000000000 */
[----:B------:R-:W-:Y:S01]  /*e270*/  SHF.R.S32.HI R12, RZ, 0x1f, R0 ;  /* 0x0000001fff0c7819 */ /* 0x000fe20000011400 */
[----:B--2---:R-:W-:Y:S01]  /*e280*/  VIADD R7, R7, 0xffffffff ;  /* 0xffffffff07077836 */ /* 0x004fe20000000000 */
[----:B------:R-:W-:Y:S06]  /*e290*/  BRA.DIV UR4, `(.L_x_3168) ;  /* 0x0000003604f07947 */ /* 0x000fec000b800000 */
[----:B------:R-:W-:-:S13]  /*e2a0*/  ELECT P6, URZ, PT ;  /* 0x00000000003f782f */ /* 0x000fda00038c0000 */
.L_x_3240:
        /* <DEDUP_REMOVED lines=24> */
.L_x_3170:
        /* <DEDUP_REMOVED lines=9> */
.L_x_3241:
        /* <DEDUP_REMOVED lines=11> */
.L_x_3172:
        /* <DEDUP_REMOVED lines=23> */
[----:B------:R-:W-:-:S03]  /*e6e0*/  UIADD3 UR17, UR8, 0x28400, URZ ;  /* 0x0002840008117890 */ /* 0x000fc6000fffe03f */
        /* <DEDUP_REMOVED lines=8> */
[----:B------:R0:W-:Y:S02]  /*e770*/  UTMALDG.4D [UR8], [UR4], desc[UR6] ;  /* 0x00000608040075b4 */ /* 0x0001e40008019000 */
[----:B0-----:R-:W-:Y:S01]  /*e780*/  NOP ;  /* 0x0000000000007918 */ /* 0x001fe20000000000 */
.L_x_3169:
        /* <DEDUP_REMOVED lines=32> */
[----:B------:R0:W-:Y:S01]  /*e990*/  UTMALDG.4D [UR16], [UR4], desc[UR14] ;  /* 0x00000e10040075b4 */ /* 0x0001e20008019000 */
[----:B-1----:R-:W-:Y:S01]  /*e9a0*/  @P0 R2UR UR13, R6 ;  /* 0x00000000060d02ca */ /* 0x002fe200000e0000 */
[----:B------:R-:W-:Y:S01]  /*e9b0*/  UIADD3 UR8, UR24, 0x1d400, URZ ;  /* 0x0001d40018087890 */ /* 0x000fe2000fffe03f */
[----:B------:R-:W-:Y:S01]  /*e9c0*/  @P0 R2UR UR12, R18 ;  /* 0x00000000120c02ca */ /* 0x000fe200000e0000 */
[----:B------:R-:W-:Y:S01]  /*e9d0*/  UMOV UR10, 0x80 ;  /* 0x00000080000a7882 */ /* 0x000fe20000000000 */
[----:B------:R-:W-:-:S13]  /*e9e0*/  @P0 R2UR UR11, R17 ;  /* 0x00000000110b02ca */ /* 0x000fda00000e0000 */
[----:B------:R0:W-:Y:S01]  /*e9f0*/  UTMALDG.4D [UR8], [UR4], desc[UR22] ;  /* 0x00001608040075b4 */ /* 0x0001e20008019000 */
[----:B--2---:R-:W-:-:S04]  /*ea00*/  IADD3 R11, R11, 0x1, RZ ;  /* 0x000000010b0b7810 */ /* 0x004fc80007ffe0ff */
[----:B------:R-:W-:Y:S01]  /*ea10*/  LEA.HI R6, R11, R11, RZ, 0x1 ;  /* 0x0000000b0b067211 */ /* 0x000fe200078f08ff */
[----:B------:R0:W-:Y:S03]  /*ea20*/  STL [R1+0x28], R11 ;  /* 0x0000280b01007387 */ /* 0x0001e60000100800 */
[----:B------:R-:W-:-:S05]  /*ea30*/  LOP3.LUT R6, R6, 0xfffffffe, RZ, 0xc0, !PT ;  /* 0xfffffffe06067812 */ /* 0x000fca00078ec0ff */
[----:B------:R-:W-:-:S05]  /*ea40*/  IMAD.IADD R6, R11, 0x1, -R6 ;  /* 0x000000010b067824 */ /* 0x000fca00078e0a06 */
[----:B------:R-:W-:-:S04]  /*ea50*/  SHF.L.U32 R6, R6, 0x1f, RZ ;  /* 0x0000001f06067819 */ /* 0x000fc800000006ff */
[----:B------:R-:W1:Y:S02]  /*ea60*/  SYNCS.PHASECHK.TRANS64.TRYWAIT P0, [R9+URZ+0x36820], R6 ;  /* 0x03682006090075a7 */ /* 0x000e64000800017f */
[----:B01----:R-:W-:Y:S05]  /*ea70*/  @!P0 BRA `(.L_x_3174) ;  /* 0x00000030002c8947 */ /* 0x003fea0003800000 */
.L_x_3242:
[----:B------:R-:W-:Y:S05]  /*ea80*/  BSYNC B0 ;  /* 0x0000000000007941 */ /* 0x000fea0003800000 */
.L_x_3173:
        /* <DEDUP_REMOVED lines=9> */
[----:B------:R-:W-:-:S05]  /*eb20*/  IMAD.IADD R6, R8, 0x1, R14 ;  /* 0x0000000108067824 */ /* 0x000fca00078e020e */
        /* <DEDUP_REMOVED lines=34> */
.L_x_3181:
[----:B0-----:R-:W0:Y:S01]  /*ed50*/  S2R R3, SR_CgaCtaId ;  /* 0x0000000000037919 */ /* 0x001e220000008800 */
[----:B------:R-:W-:-:S04]  /*ed60*/  MOV R2, 0x400 ;  /* 0x0000040000027802 */ /* 0x000fc80000000f00 */
[----:B0-----:R-:W-:Y:S02]  /*ed70*/  LEA R2, R3, R2, 0x18 ;  /* 0x0000000203027211 */ /* 0x001fe400078ec0ff */
[----:B------:R-:W-:-:S03]  /*ed80*/  SHF.L.U32 R3, R15, 0x1f, RZ ;  /* 0x0000001f0f037819 */ /* 0x000fc600000006ff */
[----:B------:R-:W-:-:S04]  /*ed90*/  IMAD R2, R13, 0x8, R2 ;  /* 0x000000080d027824 */ /* 0x000fc800078e0202 */
[----:B------:R-:W0:Y:S02]  /*eda0*/  SYNCS.PHASECHK.TRANS64.TRYWAIT P0, [R2+URZ+0x36840], R3 ;  /* 0x03684003020075a7 */ /* 0x000e24000800017f */
[----:B0-----:R-:W-:Y:S05]  /*edb0*/  @!P0 BRA `(.L_x_3182) ;  /* 0x0000002c007c8947 */ /* 0x001fea0003800000 */
.L_x_3243:
        /* <DEDUP_REMOVED lines=11> */
.L_x_3183:
        /* <DEDUP_REMOVED lines=14> */
[----:B------:R-:W-:Y:S01]  /*ef50*/  VIADD R3, R3, 0x36800 ;  /* 0x0003680003037836 */ /* 0x000fe20000000000 */
[----:B------:R-:W-:Y:S01]  /*ef60*/  UMOV UR10, URZ ;  /* 0x0000003f000a7c82 */ /* 0x000fe20008000000 */
[----:B------:R-:W-:Y:S01]  /*ef70*/  UMOV UR6, 0x0 ;  /* 0x0000000000067882 */ /* 0x000fe20000000000 */
[----:B------:R-:W-:-:S08]  /*ef80*/  UMOV UR7, 0x14f00000 ;  /* 0x14f0000000077882 */ /* 0x000fd00000000000 */
[----:B------:R-:W-:Y:S02]  /*ef90*/  UIADD3 UR8, UR14, 0x21400, URZ ;  /* 0x000214000e087890 */ /* 0x000fe4000fffe03f */
[----:B------:R-:W-:Y:S02]  /*efa0*/  UIADD3 UR15, UR14, 0x24c00, URZ ;  /* 0x00024c000e0f7890 */ /* 0x000fe4000fffe03f */
[----:B------:R-:W-:Y:S01]  /*efb0*/  UIADD3 UR14, UR14, 0x28400, URZ ;  /* 0x000284000e0e7890 */ /* 0x000fe2000fffe03f */
        /* <DEDUP_REMOVED lines=13> */
[----:B------:R0:W-:Y:S01]  /*f090*/  UTMALDG.4D [UR8], [UR4], desc[UR6] ;  /* 0x00000608040075b4 */ /* 0x0001e20008019000 */
[----:B------:R-:W1:Y:S02]  /*f0a0*/  SYNCS.PHASECHK.TRANS64.TRYWAIT P0, [R3+URZ+0x60], R2 ;  /* 0x00006002030075a7 */ /* 0x000e64000800017f */
[----:B01----:R-:W-:Y:S05]  /*f0b0*/  @!P0 BRA `(.L_x_3184) ;  /* 0x0000002800d08947 */ /* 0x003fea0003800000 */
.L_x_3244:
        /* <DEDUP_REMOVED lines=13> */
.L_x_3185:
        /* <DEDUP_REMOVED lines=15> */
[----:B--2---:R-:W-:-:S02]  /*f280*/  R2UR UR11, R2 ;  /* 0x00000000020b72ca */ /* 0x004fc400000e0000 */
[----:B---3--:R-:W-:-:S04]  /*f290*/  LEA R2, R9, R10, 0x3 ;  /* 0x0000000a09027211 */ /* 0x008fc800078e18ff */
        /* <DEDUP_REMOVED lines=18> */
[----:B0-----:R-:W-:Y:S01]  /*f3c0*/  NOP ;  /* 0x0000000000007918 */ /* 0x001fe20000000000 */
.L_x_3180:
[----:B------:R-:W-:Y:S05]  /*f3d0*/  BSYNC B2 ;  /* 0x0000000000027941 */ /* 0x000fea0003800000 */
.L_x_3179:
[----:B------:R-:W2:Y:S04]  /*f3e0*/  LDL.LU R2, [R1+0x18] ;  /* 0x0000180001027983 */ /* 0x000ea80000300800 */
[----:B------:R0:W-:Y:S04]  /*f3f0*/  STL [R1], R13 ;  /* 0x0000000d01007387 */ /* 0x0001e80000100800 */
[----:B------:R0:W-:Y:S02]  /*f400*/  STL [R1+0x8], R15 ;  /* 0x0000080f01007387 */ /* 0x0001e40000100800 */
[----:B0-2---:R-:W-:-:S07]  /*f410*/  VIADD R6, R2, 0xfffffffd ;  /* 0xfffffffd02067836 */ /* 0x005fce0000000000 */
.L_x_3178:
[----:B------:R-:W-:Y:S05]  /*f420*/  BSYNC B1 ;  /* 0x0000000000017941 */ /* 0x000fea0003800000 */
.L_x_3177:
[----:B------:R-:W-:-:S05]  /*f430*/  IMAD.MOV R14, RZ, RZ, -R14 ;  /* 0x000000ffff0e7224 */ /* 0x000fca00078e0a0e */
[----:B------:R-:W-:-:S13]  /*f440*/  ISETP.NE.AND P0, PT, R7, R14, PT ;  /* 0x0000000e0700720c */ /* 0x000fda0003f05270 */
[----:B------:R-:W-:Y:S05]  /*f450*/  @!P0 BRA `(.L_x_3176) ;  /* 0x0000001000288947 */ /* 0x000fea0003800000 */
[----:B------:R-:W-:-:S07]  /*f460*/  IMAD.MOV.U32 R10, RZ, RZ, R5 ;  /* 0x000000ffff0a7224 */ /* 0x000fce00078e0005 */
.L_x_3200:
        /* <DEDUP_REMOVED lines=32> */
.L_x_3188:
[----:B------:R-:W1:Y:S01]  /*f670*/  S2R R3, SR_CgaCtaId ;  /* 0x0000000000037919 */ /* 0x000e620000008800 */
[----:B------:R-:W-:-:S04]  /*f680*/  MOV R2, 0x400 ;  /* 0x0000040000027802 */ /* 0x000fc80000000f00 */
[----:B-1----:R-:W-:Y:S02]  /*f690*/  LEA R2, R3, R2, 0x18 ;  /* 0x0000000203027211 */ /* 0x002fe400078ec0ff */
[----:B------:R-:W-:-:S03]  /*f6a0*/  SHF.L.U32 R3, R8, 0x1f, RZ ;  /* 0x0000001f08037819 */ /* 0x000fc600000006ff */
[----:B------:R-:W-:-:S04]  /*f6b0*/  IMAD R2, R7, 0x8, R2 ;  /* 0x0000000807027824 */ /* 0x000fc800078e0202 */
[----:B------:R-:W1:Y:S02]  /*f6c0*/  SYNCS.PHASECHK.TRANS64.TRYWAIT P0, [R2+URZ+0x36840], R3 ;  /* 0x03684003020075a7 */ /* 0x000e64000800017f */
[----:B-1----:R-:W-:Y:S05]  /*f6d0*/  @!P0 BRA `(.L_x_3189) ;  /* 0x00000024005c8947 */ /* 0x002fea0003800000 */
.L_x_3245:
        /* <DEDUP_REMOVED lines=11> */
.L_x_3190:
        /* <DEDUP_REMOVED lines=37> */
.L_x_3246:
        /* <DEDUP_REMOVED lines=8> */
.L_x_3192:
        /* <DEDUP_REMOVED lines=25> */
[----:B------:R-:W-:-:S03]  /*fbf0*/  UIADD3 UR16, UR8, 0x7400, URZ ;  /* 0x0000740008107890 */ /* 0x000fc6000fffe03f */
[----:B------:R-:W-:Y:S02]  /*fc00*/  UMOV UR8, UR14 ;  /* 0x0000000e00087c82 */ /* 0x000fe40008000000 */
[----:B------:R1:W-:Y:S01]  /*fc10*/  UTMALDG.4D [UR8], [UR4], desc[UR6] ;  /* 0x00000608040075b4 */ /* 0x0003e20008019000 */
[----:B------:R-:W-:Y:S01]  /*fc20*/  UMOV UR14, 0x80 ;  /* 0x00000080000e7882 */ /* 0x000fe20000000000 */
[----:B-1----:R-:W-:Y:S01]  /*fc30*/  UMOV UR8, UR15 ;  /* 0x0000000f00087c82 */ /* 0x002fe20008000000 */
[----:B------:R-:W-:Y:S02]  /*fc40*/  UMOV UR10, UR17 ;  /* 0x00000011000a7c82 */ /* 0x000fe40008000000 */
[----:B------:R1:W-:Y:S02]  /*fc50*/  UTMALDG.4D [UR8], [UR4], desc[UR6] ;  /* 0x00000608040075b4 */ /* 0x0003e40008019000 */
[----:B-1----:R-:W-:Y:S01]  /*fc60*/  UMOV UR8, UR16 ;  /* 0x0000001000087c82 */ /* 0x002fe20008000000 */
[----:B------:R-:W-:-:S02]  /*fc70*/  UMOV UR10, UR14 ;  /* 0x0000000e000a7c82 */ /* 0x000fc40008000000 */
[----:B------:R0:W-:Y:S02]  /*fc80*/  UTMALDG.4D [UR8], [UR4], desc[UR6] ;  /* 0x00000608040075b4 */ /* 0x0001e40008019000 */
[----:B0-----:R-:W-:Y:S01]  /*fc90*/  NOP ;  /* 0x0000000000007918 */ /* 0x001fe20000000000 */
.L_x_3187:
[----:B------:R-:W-:Y:S05]  /*fca0*/  BSYNC B1 ;  /* 0x0000000000017941 */ /* 0x000fea0003800000 */
.L_x_3186:
        /* <DEDUP_REMOVED lines=31> */
.L_x_3195:
[----:B------:R-:W2:Y:S01]  /*fea0*/  S2R R3, SR_CgaCtaId ;  /* 0x0000000000037919 */ /* 0x000ea20000008800 */
[----:B------:R-:W-:-:S04]  /*feb0*/  MOV R2, 0x400 ;  /* 0x0000040000027802 */ /* 0x000fc80000000f00 */
[----:B--2---:R-:W-:Y:S02]  /*fec0*/  LEA R2, R3, R2, 0x18 ;  /* 0x0000000203027211 */ /* 0x004fe400078ec0ff */
[----:B------:R-:W-:-:S03]  /*fed0*/  SHF.L.U32 R3, R13, 0x1f, RZ ;  /* 0x0000001f0d037819 */ /* 0x000fc600000006ff */
[----:B------:R-:W-:-:S04]  /*fee0*/  IMAD R2, R14, 0x8, R2 ;  /* 0x000000080e027824 */ /* 0x000fc800078e0202 */
[----:B------:R-:W2:Y:S02]  /*fef0*/  SYNCS.PHASECHK.TRANS64.TRYWAIT P0, [R2+URZ+0x36840], R3 ;  /* 0x03684003020075a7 */ /* 0x000ea4000800017f */
[----:B--2---:R-:W-:Y:S05]  /*ff00*/  @!P0 BRA `(.L_x_3196) ;  /* 0x0000001c00788947 */ /* 0x004fea0003800000 */
.L_x_3247:
        /* <DEDUP_REMOVED lines=11> */
.L_x_3197:
        /* <DEDUP_REMOVED lines=26> */
[----:B------:R-:W-:-:S03]  /*10160*/  UIADD3 UR16, UR8, 0x28400, URZ ;  /* 0x0002840008107890 */ /* 0x000fc6000fffe03f */
[----:B------:R-:W-:Y:S02]  /*10170*/  UMOV UR8, UR14 ;  /* 0x0000000e00087c82 */ /* 0x000fe40008000000 */
[----:B------:R0:W-:Y:S01]  /*10180*/  UTMALDG.4D [UR8], [UR4], desc[UR6] ;  /* 0x00000608040075b4 */ /* 0x0001e20008019000 */
[----:B------:R-:W-:Y:S01]  /*10190*/  IMAD R2, R7, 0x8, R2 ;  /* 0x0000000807027824 */ /* 0x000fe200078e0202 */
        /* <DEDUP_REMOVED lines=8> */
.L_x_3248:
        /* <DEDUP_REMOVED lines=8> */
.L_x_3199:
        /* <DEDUP_REMOVED lines=33> */
[----:B-1----:R-:W-:Y:S01]  /*104b0*/  NOP ;  /* 0x0000000000007918 */ /* 0x002fe20000000000 */
.L_x_3194:
[----:B------:R-:W-:Y:S05]  /*104c0*/  BSYNC B1 ;  /* 0x0000000000017941 */ /* 0x000fea0003800000 */
.L_x_3193:
[C---:B------:R-:W-:Y:S01]  /*104d0*/  ISETP.GT.AND P0, PT, R6.reuse, 0x1, PT ;  /* 0x000000010600780c */ /* 0x040fe20003f04270 */
[----:B------:R-:W-:-:S12]  /*104e0*/  VIADD R6, R6, 0xfffffffe ;  /* 0xfffffffe06067836 */ /* 0x000fd80000000000 */
[----:B------:R-:W-:Y:S05]  /*104f0*/  @P0 BRA `(.L_x_3200) ;  /* 0xffffffec00dc0947 */ /* 0x000fea000383ffff */
.L_x_3176:
[----:B------:R-:W-:Y:S05]  /*10500*/  BSYNC B0 ;  /* 0x0000000000007941 */ /* 0x000fea0003800000 */
.L_x_3175:
        /* <DEDUP_REMOVED lines=17> */
.L_x_3202:
[----:B------:R-:W-:Y:S05]  /*10620*/  BSYNC B0 ;  /* 0x0000000000007941 */ /* 0x000fea0003800000 */
.L_x_3201:
        /* <DEDUP_REMOVED lines=11> */
.L_x_3249:
        /* <DEDUP_REMOVED lines=11> */
.L_x_3206:
        /* <DEDUP_REMOVED lines=33> */
[----:B-1----:R-:W-:Y:S01]  /*109a0*/  NOP ;  /* 0x0000000000007918 */ /* 0x002fe20000000000 */
.L_x_3204:
[----:B------:R-:W-:Y:S05]  /*109b0*/  BSYNC B0 ;  /* 0x0000000000007941 */ /* 0x000fea0003800000 */
.L_x_3203:
        /* <DEDUP_REMOVED lines=9> */
.L_x_3160:
[----:B------:R-:W-:Y:S05]  /*10a50*/  BSYNC B6 ;  /* 0x0000000000067941 */ /* 0x000fea0003800000 */
.L_x_3158:
[----:B------:R-:W-:-:S03]  /*10a60*/  UMOV UR4, 0xffffffff ;  /* 0xffffffff00047882 */ /* 0x000fc60000000000 */
[----:B------:R-:W-:Y:S05]  /*10a70*/  BRA.DIV UR4, `(.L_x_3207) ;  /* 0x0000001204d87947 */ /* 0x000fea000b800000 */
[----:B------:R2:W3:Y:S04]  /*10a80*/  SHFL.IDX PT, R4, R16, RZ, 0x1f ;  /* 0x00001fff10047589 */ /* 0x0004e800000e0000 */
[----:B------:R2:W4:Y:S02]  /*10a90*/  SHFL.IDX PT, R5, R16, 0x1, 0x1f ;  /* 0x00201f0010057f89 */ /* 0x00052400000e0000 */
.L_x_3253:
[----:B01----:R-:W0:Y:S01]  /*10aa0*/  S2R R0, SR_TID.X ;  /* 0x0000000000007919 */ /* 0x003e220000002100 */
[----:B------:R-:W-:Y:S01]  /*10ab0*/  ULDC UR4, c[0x0][0xc14] ;  /* 0x0003050000047ab9 */ /* 0x000fe20000000800 */
[----:B------:R-:W-:Y:S01]  /*10ac0*/  BSSY B0, `(.L_x_3208) ;  /* 0x000000b000007945 */ /* 0x000fe20003800000 */
[----:B------:R-:W-:Y:S02]  /*10ad0*/  MOV R3, RZ ;  /* 0x000000ff00037202 */ /* 0x000fe40000000f00 */
[----:B0-----:R-:W-:Y:S01]  /*10ae0*/  LOP3.LUT R9, R0, 0x1f, RZ, 0xc0, !PT ;  /* 0x0000001f00097812 */ /* 0x001fe200078ec0ff */
[----:B------:R-:W-:-:S03]  /*10af0*/  IMAD.U32 R0, RZ, RZ, UR4 ;  /* 0x00000004ff007e24 */ /* 0x000fc6000f8e00ff */
[C---:B------:R-:W-:Y:S01]  /*10b00*/  ISETP.NE.AND P0, PT, R9.reuse, 0x1f, PT ;  /* 0x0000001f0900780c */ /* 0x040fe20003f05270 */
[----:B------:R-:W-:-:S05]  /*10b10*/  IMAD.IADD R7, R9, 0x1, R19 ;  /* 0x0000000109077824 */ /* 0x000fca00078e0213 */
[----:B------:R-:W-:-:S13]  /*10b20*/  ISETP.GE.OR P0, PT, R7, R0, !P0 ;  /* 0x000000000700720c */ /* 0x000fda0004706670 */
[----:B------:R-:W-:Y:S05]  /*10b30*/  @P0 BRA `(.L_x_3209) ;  /* 0x00000000000c0947 */ /* 0x000fea0003800000 */
[----:B------:R-:W0:Y:S02]  /*10b40*/  LDC.64 R2, c[0x0][0xc58] ;  /* 0x00031600ff027b82 */ /* 0x000e240000000a00 */
[----:B0-----:R-:W-:-:S06]  /*10b50*/  IMAD.WIDE R2, R7, 0x4, R2 ;  /* 0x0000000407027825 */ /* 0x001fcc00078e0202 */
[----:B------:R0:W5:Y:S02]  /*10b60*/  LDG.E R3, desc[UR60][R2.64] ;  /* 0x0000003c02037981 */ /* 0x000164000c1e1900 */
.L_x_3209:
[----:B------:R-:W-:Y:S05]  /*10b70*/  BSYNC B0 ;  /* 0x0000000000007941 */ /* 0x000fea0003800000 */
.L_x_3208:
        /* <DEDUP_REMOVED lines=23> */
.L_x_3261:
[----:B------:R-:W-:Y:S02]  /*10cf0*/  ULDC UR4, c[0x0][0xc10] ;  /* 0x0003040000047ab9 */ /* 0x000fe40000000800 */
[----:B--2---:R-:W-:-:S04]  /*10d00*/  IMAD.U32 R16, RZ, RZ, UR4 ;  /* 0x00000004ff107e24 */ /* 0x004fc8000f8e00ff */
[----:B-1----:R-:W-:-:S04]  /*10d10*/  IMAD R6, R14, R16, RZ ;  /* 0x000000100e067224 */ /* 0x002fc800078e02ff */
[----:B----4-:R-:W-:-:S05]  /*10d20*/  IMAD.IADD R5, R5, 0x1, R6 ;  /* 0x0000000105057824 */ /* 0x010fca00078e0206 */
[----:B---3--:R-:W-:-:S13]  /*10d30*/  ISETP.GT.AND P0, PT, R5, R4, PT ;  /* 0x000000040500720c */ /* 0x008fda0003f04270 */
[----:B------:R-:W-:Y:S05]  /*10d40*/  @P0 BRA `(.L_x_3211) ;  /* 0x0000000000b40947 */ /* 0x000fea0003800000 */
[----:B------:R-:W1:Y:S02]  /*10d50*/  LDC R0, c[0x0][0xc14] ;  /* 0x00030500ff007b82 */ /* 0x000e640000000800 */
.L_x_3216:
        /* <DEDUP_REMOVED lines=12> */
[----:B0-----:R-:W-:-:S06]  /*10e20*/  IMAD.WIDE R2, R7, 0x4, R2 ;  /* 0x0000000407027825 */ /* 0x001fcc00078e0202 */
[----:B------:R0:W5:Y:S02]  /*10e30*/  LDG.E R3, desc[UR60][R2.64] ;  /* 0x0000003c02037981 */ /* 0x000164000c1e1900 */
.L_x_3214:
[----:B------:R-:W-:Y:S05]  /*10e40*/  BSYNC B0 ;  /* 0x0000000000007941 */ /* 0x000fea0003800000 */
.L_x_3213:
        /* <DEDUP_REMOVED lines=23> */
.L_x_3269:
[----:B------:R-:W-:Y:S02]  /*10fc0*/  ULDC UR4, c[0x0][0xc10] ;  /* 0x0003040000047ab9 */ /* 0x000fe40000000800 */
[----:B------:R-:W-:-:S04]  /*10fd0*/  IMAD.U32 R16, RZ, RZ, UR4 ;  /* 0x00000004ff107e24 */ /* 0x000fc8000f8e00ff */
[----:B-1----:R-:W-:-:S05]  /*10fe0*/  IMAD R6, R14, R16, RZ ;  /* 0x000000100e067224 */ /* 0x002fca00078e02ff */
[----:B------:R-:W-:-:S04]  /*10ff0*/  IADD3 R5, R6, R5, RZ ;  /* 0x0000000506057210 */ /* 0x000fc80007ffe0ff */
[----:B------:R-:W-:-:S13]  /*11000*/  ISETP.GT.AND P0, PT, R5, R4, PT ;  /* 0x000000040500720c */ /* 0x000fda0003f04270 */
[----:B------:R-:W-:Y:S05]  /*11010*/  @!P0 BRA `(.L_x_3216) ;  /* 0xfffffffc00508947 */ /* 0x000fea000383ffff */
.L_x_3211:
        /* <DEDUP_REMOVED lines=8> */
.L_x_3273:
[----:B------:R-:W-:Y:S01]  /*110a0*/  ISETP.NE.AND P0, PT, R7, RZ, PT ;  /* 0x000000ff0700720c */ /* 0x000fe20003f05270 */
[----:B------:R-:W-:-:S12]  /*110b0*/  IMAD.MOV.U32 R14, RZ, RZ, RZ ;  /* 0x000000ffff0e7224 */ /* 0x000fd800078e00ff */
[----:B------:R-:W-:Y:S05]  /*110c0*/  @!P0 BRA `(.L_x_3218) ;  /* 0x0000000000108947 */ /* 0x000fea0003800000 */
[----:B------:R-:W-:Y:S01]  /*110d0*/  UMOV UR4, 0xffffffff ;  /* 0xffffffff00047882 */ /* 0x000fe20000000000 */
[----:B------:R-:W-:Y:S02]  /*110e0*/  VIADD R12, R5, 0xffffffff ;  /* 0xffffffff050c7836 */ /* 0x000fe40000000000 */
[----:B------:R-:W-:Y:S05]  /*110f0*/  BRA.DIV UR4, `(.L_x_3219) ;  /* 0x00000016046c7947 */ /* 0x000fea000b800000 */
[----:B------:R3:W4:Y:S02]  /*11100*/  SHFL.IDX PT, R14, R2, R12, 0x1f ;  /* 0x00001f0c020e7589 */ /* 0x00072400000e0000 */
.L_x_3218:
        /* <DEDUP_REMOVED lines=9> */
[----:B0--3--:R-:W-:-:S04]  /*111a0*/  IMAD.MOV R2, RZ, RZ, -R3 ;  /* 0x000000ffff027224 */ /* 0x009fc800078e0a03 */
        /* <DEDUP_REMOVED lines=21> */
.L_x_3212:
[----:B------:R-:W-:Y:S01]  /*11300*/  UMOV UR4, URZ ;  /* 0x0000003f00047c82 */ /* 0x000fe20008000000 */
[----:B------:R-:W-:Y:S01]  /*11310*/  UMOV UR5, URZ ;  /* 0x0000003f00057c82 */ /* 0x000fe20008000000 */
[----:B------:R-:W-:Y:S01]  /*11320*/  ULDC UR6, c[0x0][0xc14] ;  /* 0x0003050000067ab9 */ /* 0x000fe20000000800 */
[----:B------:R-:W-:Y:S01]  /*11330*/  IMAD.MOV.U32 R16, RZ, RZ, R4 ;  /* 0x000000ffff107224 */ /* 0x000fe200078e0004 */
[----:B------:R-:W-:Y:S01]  /*11340*/  MOV R17, UR4 ;  /* 0x0000000400117c02 */ /* 0x000fe20008000f00 */
[----:B------:R-:W-:Y:S02]  /*11350*/  IMAD.U32 R18, RZ, RZ, UR5 ;  /* 0x00000005ff127e24 */ /* 0x000fe4000f8e00ff */
[----:B------:R-:W-:-:S07]  /*11360*/  IMAD.U32 R19, RZ, RZ, UR6 ;  /* 0x00000006ff137e24 */ /* 0x000fce000f8e00ff */
.L_x_3220:
        /* <DEDUP_REMOVED lines=12> */
.L_x_3156:
        /* <DEDUP_REMOVED lines=12> */
.L_x_3276:
[----:B------:R-:W-:Y:S05]  /*114f0*/  BSYNC B0 ;  /* 0x0000000000007941 */ /* 0x000fea0003800000 */
.L_x_3222:
[----:B------:R-:W-:-:S03]  /*11500*/  UMOV UR4, 0xffffffff ;  /* 0xffffffff00047882 */ /* 0x000fc60000000000 */
[----:B------:R-:W-:Y:S05]  /*11510*/  BRA.DIV UR4, `(.L_x_3224) ;  /* 0x00000012049c7947 */ /* 0x000fea000b800000 */
[----:B------:R-:W1:Y:S02]  /*11520*/  S2R R2, SR_TID.X ;  /* 0x0000000000027919 */ /* 0x000e640000002100 */
[----:B-1----:R-:W-:-:S04]  /*11530*/  SHF.R.U32.HI R2, RZ, 0x5, R2 ;  /* 0x00000005ff027819 */ /* 0x002fc80000011602 */
[----:B------:R-:W-:-:S05]  /*11540*/  LOP3.LUT R2, R2, 0x3, RZ, 0xc0, !PT ;  /* 0x0000000302027812 */ /* 0x000fca00078ec0ff */
[----:B------:R1:W2:Y:S02]  /*11550*/  SHFL.IDX PT, R14, R2, RZ, 0x1f ;  /* 0x00001fff020e7589 */ /* 0x0002a400000e0000 */
.L_x_3279:
[----:B--2---:R-:W-:Y:S01]  /*11560*/  ISETP.NE.AND P0, PT, R14, RZ, PT ;  /* 0x000000ff0e00720c */ /* 0x004fe20003f05270 */
[----:B------:R-:W-:-:S12]  /*11570*/  BSSY B0, `(.L_x_3225) ;  /* 0x0000027000007945 */ /* 0x000fd80003800000 */
[----:B------:R-:W-:Y:S05]  /*11580*/  @P0 BRA `(.L_x_3226) ;  /* 0x0000000000940947 */ /* 0x000fea0003800000 */
[----:B------:R-:W-:-:S03]  /*11590*/  UMOV UR4, 0xffffffff ;  /* 0xffffffff00047882 */ /* 0x000fc60000000000 */
[----:B------:R-:W-:Y:S05]  /*115a0*/  BRA.DIV UR4, `(.L_x_3227) ;  /* 0x0000001204ac7947 */ /* 0x000fea000b800000 */
[----:B------:R-:W-:-:S13]  /*115b0*/  ELECT P6, URZ, PT ;  /* 0x00000000003f782f */ /* 0x000fda00038c0000 */
.L_x_3282:
[----:B------:R-:W-:Y:S05]  /*115c0*/  @!P6 BRA `(.L_x_3226) ;  /* 0x000000000084e947 */ /* 0x000fea0003800000 */
[----:B-1----:R-:W2:Y:S02]  /*115d0*/  LDL.LU R2, [R1+0x30] ;  /* 0x0000300001027983 */ /* 0x002ea40000300800 */
[----:B--2---:R-:W-:-:S04]  /*115e0*/  LOP3.LUT R2, R2, 0x2, RZ, 0xfc, !PT ;  /* 0x0000000202027812 */ /* 0x004fc800078efcff */
[----:B------:R-:W-:-:S13]  /*115f0*/  ISETP.NE.AND P2, PT, R2, 0x3, PT ;  /* 0x000000030200780c */ /* 0x000fda0003f45270 */
[----:B------:R-:W-:Y:S05]  /*11600*/  @!P2 BRA `(.L_x_3228) ;  /* 0x000000000004a947 */ /* 0x000fea0003800000 */
[----:B------:R-:W-:Y:S01]  /*11610*/  BPT.TRAP 0x1 ;  /* 0x000000040000795c */ /* 0x000fe20000300000 */
.L_x_3228:
        /* <DEDUP_REMOVED lines=14> */
.L_x_3283:
[----:B------:R-:W1:Y:S02]  /*11700*/  SYNCS.PHASECHK.TRANS64.TRYWAIT P0, [R7+URZ], R2 ;  /* 0x00000002070075a7 */ /* 0x000e64000800017f */
[----:B-1----:R-:W-:Y:S05]  /*11710*/  @!P0 BRA `(.L_x_3230) ;  /* 0x0000001000848947 */ /* 0x002fea0003800000 */
.L_x_3284:
[----:B------:R-:W-:Y:S05]  /*11720*/  @!P2 BRA `(.L_x_3231) ;  /* 0x000000000004a947 */ /* 0x000fea0003800000 */
[----:B------:R-:W-:Y:S01]  /*11730*/  BPT.TRAP 0x1 ;  /* 0x000000040000795c */ /* 0x000fe20000300000 */
.L_x_3231:
[----:B------:R-:W2:Y:S01]  /*11740*/  LDL.LU R4, [R1] ;  /* 0x0000000001047983 */ /* 0x000ea20000300800 */
[----:B------:R-:W-:-:S04]  /*11750*/  VIADD R0, R0, 0x36860 ;  /* 0x0003686000007836 */ /* 0x000fc80000000000 */
[----:B--2---:R-:W-:-:S04]  /*11760*/  IMAD R4, R4, 0x8, R0 ;  /* 0x0000000804047824 */ /* 0x004fc800078e0200 */
[----:B------:R-:W2:Y:S02]  /*11770*/  SYNCS.PHASECHK.TRANS64.TRYWAIT P0, [R4+URZ], R5 ;  /* 0x00000005040075a7 */ /* 0x000ea4000800017f */
[----:B--2---:R-:W-:Y:S05]  /*11780*/  @!P0 BRA `(.L_x_3232) ;  /* 0x00000010007c8947 */ /* 0x004fea0003800000 */
.L_x_3285:
[----:B------:R-:W-:-:S07]  /*11790*/  IMAD R3, R3, 0x8, R0 ;  /* 0x0000000803037824 */ /* 0x000fce00078e0200 */
.L_x_3233:
[----:B---3--:R3:W4:Y:S02]  /*117a0*/  SYNCS.PHASECHK.TRANS64.TRYWAIT P0, [R3+URZ], R2 ;  /* 0x00000002030075a7 */ /* 0x008724000800017f */
[----:B----4-:R-:W-:Y:S05]  /*117b0*/  @!P0 NANOSLEEP.SYNCS 0x989680 ;  /* 0x009896800000895d */ /* 0x010fea0003900000 */
[----:B------:R-:W4:Y:S02]  /*117c0*/  @!P0 SYNCS.PHASECHK.TRANS64 P0, [R3+URZ], R2 ;  /* 0x00000002030085a7 */ /* 0x000f24000800007f */
[----:B----4-:R-:W-:Y:S05]  /*117d0*/  @!P0 BRA `(.L_x_3233) ;  /* 0xfffffffc00f08947 */ /* 0x010fea000383ffff */
.L_x_3226:
[----:B------:R-:W-:Y:S05]  /*117e0*/  BSYNC B0 ;  /* 0x0000000000007941 */ /* 0x000fea0003800000 */
.L_x_3225:
[----:B------:R-:W-:Y:S05]  /*117f0*/  EXIT ;  /* 0x000000000000794d */ /* 0x000fea0003800000 */
.L_x_3110:
[----:B0-----:R0:W1:Y:S02]  /*11800*/  SYNCS.PHASECHK.TRANS64.TRYWAIT P1, [R5+URZ+0x36800], R0 ;  /* 0x03680000050075a7 */ /* 0x001064000802017f */
[----:B-1----:R-:W-:Y:S05]  /*11810*/  @!P1 NANOSLEEP.SYNCS 0x989680 ;  /* 0x009896800000995d */ /* 0x002fea0003900000 */
[----:B------:R-:W1:Y:S02]  /*11820*/  @!P1 SYNCS.PHASECHK.TRANS64 P1, [R5+URZ+0x36800], R0 ;  /* 0x03680000050095a7 */ /* 0x000e64000802007f */
[----:B-1----:R-:W-:Y:S05]  /*11830*/  @!P1 BRA `(.L_x_3110) ;  /* 0xfffffffc00f09947 */ /* 0x002fea000383ffff */
[----:B------:R-:W-:Y:S05]  /*11840*/  BRA `(.L_x_3234) ;  /* 0xfffffefc00787947 */ /* 0x000fea000383ffff */
.L_x_3114:
[----:B0-----:R0:W2:Y:S02]  /*11850*/  SYNCS.PHASECHK.TRANS64.TRYWAIT P2, [R2+URZ+0x36830], R3 ;  /* 0x03683003020075a7 */ /* 0x0010a4000804017f */
[----:B--2---:R-:W-:Y:S05]  /*11860*/  @!P2 NANOSLEEP.SYNCS 0x989680 ;  /* 0x009896800000a95d */ /* 0x004fea0003900000 */
[----:B------:R-:W2:Y:S02]  /*11870*/  @!P2 SYNCS.PHASECHK.TRANS64 P2, [R2+URZ+0x36830], R3 ;  /* 0x036830030200a5a7 */ /* 0x000ea4000804007f */
[----:B--2---:R-:W-:Y:S05]  /*11880*/  @!P2 BRA `(.L_x_3114) ;  /* 0xfffffffc00f0a947 */ /* 0x004fea000383ffff */
[----:B------:R-:W-:Y:S05]  /*11890*/  BRA `(.L_x_3113) ;  /* 0xfffffefc009c7947 */ /* 0x000fea000383ffff */
.L_x_3119:
[----:B-1----:R1:W2:Y:S02]  /*118a0*/  SYNCS.PHASECHK.TRANS64.TRYWAIT P2, [R12+URZ+0x36830], R3 ;  /* 0x036830030c0075a7 */ /* 0x0022a4000804017f */
[----:B--2---:R-:W-:Y:S05]  /*118b0*/  @!P2 NANOSLEEP.SYNCS 0x989680 ;  /* 0x009896800000a95d */ /* 0x004fea0003900000 */
[----:B------:R-:W2:Y:S02]  /*118c0*/  @!P2 SYNCS.PHASECHK.TRANS64 P2, [R12+URZ+0x36830], R3 ;  /* 0x036830030c00a5a7 */ /* 0x000ea4000804007f */
[----:B--2---:R-:W-:Y:S05]  /*118d0*/  @!P2 BRA `(.L_x_3119) ;  /* 0xfffffffc00f0a947 */ /* 0x004fea000383ffff */
[----:B------:R-:W-:Y:S05]  /*118e0*/  BRA `(.L_x_3118) ;  /* 0xffffff4000687947 */ /* 0x000fea000383ffff */
.L_x_3123:
[----:B---3--:R3:W4:Y:S02]  /*118f0*/  SYNCS.PHASECHK.TRANS64.TRYWAIT P2, [R13+URZ+0x36850], R0 ;  /* 0x036850000d0075a7 */ /* 0x008724000804017f */
[----:B----4-:R-:W-:Y:S05]  /*11900*/  @!P2 NANOSLEEP.SYNCS 0x989680 ;  /* 0x009896800000a95d */ /* 0x010fea0003900000 */
[----:B------:R-:W4:Y:S02]  /*11910*/  @!P2 SYNCS.PHASECHK.TRANS64 P2, [R13+URZ+0x36850], R0 ;  /* 0x036850000d00a5a7 */ /* 0x000f24000804007f */
[----:B----4-:R-:W-:Y:S05]  /*11920*/  @!P2 BRA `(.L_x_3123) ;  /* 0xfffffffc00f0a947 */ /* 0x010fea000383ffff */
[----:B------:R-:W-:Y:S05]  /*11930*/  BRA `(.L_x_3122) ;  /* 0xffffff6400b47947 */ /* 0x000fea000383ffff */
.L_x_3128:
[----:B-1----:R1:W2:Y:S02]  /*11940*/  SYNCS.PHASECHK.TRANS64.TRYWAIT P0, [R11+URZ+0x36850], R2 ;  /* 0x036850020b0075a7 */ /* 0x0022a4000800017f */
[----:B--2---:R-:W-:Y:S05]  /*11950*/  @!P0 NANOSLEEP.SYNCS 0x989680 ;  /* 0x009896800000895d */ /* 0x004fea0003900000 */
[----:B------:R-:W2:Y:S02]  /*11960*/  @!P0 SYNCS.PHASECHK.TRANS64 P0, [R11+URZ+0x36850], R2 ;  /* 0x036850020b0085a7 */ /* 0x000ea4000800007f */
[----:B--2---:R-:W-:Y:S05]  /*11970*/  @!P0 BRA `(.L_x_3128) ;  /* 0xfffffffc00f08947 */ /* 0x004fea000383ffff */
[----:B------:R-:W-:Y:S05]  /*11980*/  BRA `(.L_x_3127) ;  /* 0xffffff80005c7947 */ /* 0x000fea000383ffff */
.L_x_3167:
        /* <DEDUP_REMOVED lines=11> */
.L_x_3236:
[----:B------:R-:W-:Y:S05]  /*11a40*/  BSYNC B0 ;  /* 0x0000000000007941 */ /* 0x000fea0003800000 */
.L_x_3235:
[----:B------:R-:W-:Y:S05]  /*11a50*/  BRA `(.L_x_3237) ;  /* 0xffffffc400fc7947 */ /* 0x000fea000383ffff */
.L_x_3168:
[----:B------:R-:W-:Y:S01]  /*11a60*/  BSSY B0, `(.L_x_3238) ;  /* 0x0000006000007945 */ /* 0x000fe20003800000 */
[----:B------:R-:W-:-:S07]  /*11a70*/  IMAD.MOV.U32 R15, RZ, RZ, -0x1 ;  /* 0xffffffffff0f7424 */ /* 0x000fce00078e00ff */
[----:B------:R-:W-:Y:S05]  /*11a80*/  WARPSYNC.COLLECTIVE R15, `(.L_x_3239) ;  /* 0x000000000f0c7348 */ /* 0x000fea0003c00000 */
[----:B------:R-:W-:Y:S02]  /*11a90*/  ELECT P6, UR62, PT ;  /* 0x00000000003e782f */ /* 0x000fe400038c0000 */
[----:B------:R-:W-:Y:S01]  /*11aa0*/  MOV R14, UR62 ;  /* 0x0000003e000e7c02 */ /* 0x000fe20008000f00 */
[----:B------:R-:W-:Y:S10]  /*11ab0*/  ENDCOLLECTIVE ;  /* 0x000000000000791b */ /* 0x000ff40003800000 */
.L_x_3239:
[----:B------:R-:W-:Y:S05]  /*11ac0*/  BSYNC B0 ;  /* 0x0000000000007941 */ /* 0x000fea0003800000 */
.L_x_3238:
[----:B------:R-:W-:Y:S05]  /*11ad0*/  BRA `(.L_x_3240) ;  /* 0xffffffc400f47947 */ /* 0x000fea000383ffff */
.L_x_3171:
[----:B0-----:R0:W1:Y:S02]  /*11ae0*/  SYNCS.PHASECHK.TRANS64.TRYWAIT P0, [R8+URZ+0x36840], R9 ;  /* 0x03684009080075a7 */ /* 0x001064000800017f */
[----:B-1----:R-:W-:Y:S05]  /*11af0*/  @!P0 NANOSLEEP.SYNCS 0x989680 ;  /* 0x009896800000895d */ /* 0x002fea0003900000 */
[----:B------:R-:W1:Y:S02]  /*11b00*/  @!P0 SYNCS.PHASECHK.TRANS64 P0, [R8+URZ+0x36840], R9 ;  /* 0x03684009080085a7 */ /* 0x000e64000800007f */
[----:B-1----:R-:W-:Y:S05]  /*11b10*/  @!P0 BRA `(.L_x_3171) ;  /* 0xfffffffc00f08947 */ /* 0x002fea000383ffff */
[----:B------:R-:W-:Y:S05]  /*11b20*/  BRA `(.L_x_3241) ;  /* 0xffffffc800647947 */ /* 0x000fea000383ffff */
.L_x_3174:
        /* <DEDUP_REMOVED lines=8> */
.L_x_3182:
[----:B0-----:R0:W1:Y:S02]  /*11bb0*/  SYNCS.PHASECHK.TRANS64.TRYWAIT P0, [R2+URZ+0x36840], R3 ;  /* 0x03684003020075a7 */ /* 0x001064000800017f */
[----:B-1----:R-:W-:Y:S05]  /*11bc0*/  @!P0 NANOSLEEP.SYNCS 0x989680 ;  /* 0x009896800000895d */ /* 0x002fea0003900000 */
[----:B------:R-:W1:Y:S02]  /*11bd0*/  @!P0 SYNCS.PHASECHK.TRANS64 P0, [R2+URZ+0x36840], R3 ;  /* 0x03684003020085a7 */ /* 0x000e64000800007f */
[----:B-1----:R-:W-:Y:S05]  /*11be0*/  @!P0 BRA `(.L_x_3182) ;  /* 0xfffffffc00f08947 */ /* 0x002fea000383ffff */
[----:B------:R-:W-:Y:S05]  /*11bf0*/  BRA `(.L_x_3243) ;  /* 0xffffffd000707947 */ /* 0x000fea000383ffff */
.L_x_3184:
[----:B0-----:R0:W1:Y:S02]  /*11c00*/  SYNCS.PHASECHK.TRANS64.TRYWAIT P0, [R3+URZ+0x60], R2 ;  /* 0x00006002030075a7 */ /* 0x001064000800017f */
[----:B-1----:R-:W-:Y:S05]  /*11c10*/  @!P0 NANOSLEEP.SYNCS 0x989680 ;  /* 0x009896800000895d */ /* 0x002fea0003900000 */
[----:B------:R-:W1:Y:S02]  /*11c20*/  @!P0 SYNCS.PHASECHK.TRANS64 P0, [R3+URZ+0x60], R2 ;  /* 0x00006002030085a7 */ /* 0x000e64000800007f */
[----:B-1----:R-:W-:Y:S05]  /*11c30*/  @!P0 BRA `(.L_x_3184) ;  /* 0xfffffffc00f08947 */ /* 0x002fea000383ffff */
[----:B------:R-:W-:Y:S05]  /*11c40*/  BRA `(.L_x_3244) ;  /* 0xffffffd4001c7947 */ /* 0x000fea000383ffff */
.L_x_3189:
[----:B-1----:R1:W2:Y:S02]  /*11c50*/  SYNCS.PHASECHK.TRANS64.TRYWAIT P0, [R2+URZ+0x36840], R3 ;  /* 0x03684003020075a7 */ /* 0x0022a4000800017f */
[----:B--2---:R-:W-:Y:S05]  /*11c60*/  @!P0 NANOSLEEP.SYNCS 0x989680 ;  /* 0x009896800000895d */ /* 0x004fea0003900000 */
[----:B------:R-:W2:Y:S02]  /*11c70*/  @!P0 SYNCS.PHASECHK.TRANS64 P0, [R2+URZ+0x36840], R3 ;  /* 0x03684003020085a7 */ /* 0x000ea4000800007f */
[----:B--2---:R-:W-:Y:S05]  /*11c80*/  @!P0 BRA `(.L_x_3189) ;  /* 0xfffffffc00f08947 */ /* 0x004fea000383ffff */
[----:B------:R-:W-:Y:S05]  /*11c90*/  BRA `(.L_x_3245) ;  /* 0xffffffd800907947 */ /* 0x000fea000383ffff */
.L_x_3191:
[----:B0-----:R0:W1:Y:S02]  /*11ca0*/  SYNCS.PHASECHK.TRANS64.TRYWAIT P1, [R2+URZ+0x60], R3 ;  /* 0x00006003020075a7 */ /* 0x001064000802017f */
[----:B-1----:R-:W-:Y:S05]  /*11cb0*/  @!P1 NANOSLEEP.SYNCS 0x989680 ;  /* 0x009896800000995d */ /* 0x002fea0003900000 */
[----:B------:R-:W1:Y:S02]  /*11cc0*/  @!P1 SYNCS.PHASECHK.TRANS64 P1, [R2+URZ+0x60], R3 ;  /* 0x00006003020095a7 */ /* 0x000e64000802007f */
[----:B-1----:R-:W-:Y:S05]  /*11cd0*/  @!P1 BRA `(.L_x_3191) ;  /* 0xfffffffc00f09947 */ /* 0x002fea000383ffff */
[----:B------:R-:W-:Y:S05]  /*11ce0*/  BRA `(.L_x_3246) ;  /* 0xffffffdc003c7947 */ /* 0x000fea000383ffff */
.L_x_3196:
[----:B--2---:R2:W3:Y:S02]  /*11cf0*/  SYNCS.PHASECHK.TRANS64.TRYWAIT P0, [R2+URZ+0x36840], R3 ;  /* 0x03684003020075a7 */ /* 0x0044e4000800017f */
[----:B---3--:R-:W-:Y:S05]  /*11d00*/  @!P0 NANOSLEEP.SYNCS 0x989680 ;  /* 0x009896800000895d */ /* 0x008fea0003900000 */
[----:B------:R-:W3:Y:S02]  /*11d10*/  @!P0 SYNCS.PHASECHK.TRANS64 P0, [R2+URZ+0x36840], R3 ;  /* 0x03684003020085a7 */ /* 0x000ee4000800007f */
[----:B---3--:R-:W-:Y:S05]  /*11d20*/  @!P0 BRA `(.L_x_3196) ;  /* 0xfffffffc00f08947 */ /* 0x008fea000383ffff */
[----:B------:R-:W-:Y:S05]  /*11d30*/  BRA `(.L_x_3247) ;  /* 0xffffffe000747947 */ /* 0x000fea000383ffff */
.L_x_3198:
[----:B0-----:R0:W1:Y:S02]  /*11d40*/  SYNCS.PHASECHK.TRANS64.TRYWAIT P1, [R2+URZ+0x60], R8 ;  /* 0x00006008020075a7 */ /* 0x001064000802017f */
[----:B-1----:R-:W-:Y:S05]  /*11d50*/  @!P1 NANOSLEEP.SYNCS 0x989680 ;  /* 0x009896800000995d */ /* 0x002fea0003900000 */
[----:B------:R-:W1:Y:S02]  /*11d60*/  @!P1 SYNCS.PHASECHK.TRANS64 P1, [R2+URZ+0x60], R8 ;  /* 0x00006008020095a7 */ /* 0x000e64000802007f */
[----:B-1----:R-:W-:Y:S05]  /*11d70*/  @!P1 BRA `(.L_x_3198) ;  /* 0xfffffffc00f09947 */ /* 0x002fea000383ffff */
[----:B------:R-:W-:Y:S05]  /*11d80*/  BRA `(.L_x_3248) ;  /* 0xffffffe400247947 */ /* 0x000fea000383ffff */
.L_x_3205:
[----:B-1----:R1:W2:Y:S02]  /*11d90*/  SYNCS.PHASECHK.TRANS64.TRYWAIT P0, [R3+URZ+0x36860], R0 ;  /* 0x03686000030075a7 */ /* 0x0022a4000800017f */
[----:B--2---:R-:W-:Y:S05]  /*11da0*/  @!P0 NANOSLEEP.SYNCS 0x989680 ;  /* 0x009896800000895d */ /* 0x004fea0003900000 */
[----:B------:R-:W2:Y:S02]  /*11db0*/  @!P0 SYNCS.PHASECHK.TRANS64 P0, [R3+URZ+0x36860], R0 ;  /* 0x03686000030085a7 */ /* 0x000ea4000800007f */
[----:B--2---:R-:W-:Y:S05]  /*11dc0*/  @!P0 BRA `(.L_x_3205) ;  /* 0xfffffffc00f08947 */ /* 0x004fea000383ffff */
[----:B------:R-:W-:Y:S05]  /*11dd0*/  BRA `(.L_x_3249) ;  /* 0xffffffe800407947 */ /* 0x000fea000383ffff */
.L_x_3207:
[----:B------:R-:W-:Y:S01]  /*11de0*/  BSSY B0, `(.L_x_3250) ;  /* 0x0000008000007945 */ /* 0x000fe20003800000 */
[----:B0-----:R-:W-:Y:S01]  /*11df0*/  MOV R13, R16 ;  /* 0x00000010000d7202 */ /* 0x001fe20000000f00 */
[----:B------:R-:W-:Y:S02]  /*11e00*/  IMAD.MOV.U32 R12, RZ, RZ, RZ ;  /* 0x000000ffff0c7224 */ /* 0x000fe400078e00ff */
[----:B------:R-:W-:Y:S02]  /*11e10*/  IMAD.MOV.U32 R11, RZ, RZ, 0x1f ;  /* 0x0000001fff0b7424 */ /* 0x000fe400078e00ff */
[----:B------:R-:W-:-:S07]  /*11e20*/  IMAD.MOV.U32 R15, RZ, RZ, -0x1 ;  /* 0xffffffffff0f7424 */ /* 0x000fce00078e00ff */
[----:B-1----:R-:W-:Y:S05]  /*11e30*/  WARPSYNC.COLLECTIVE R15, `(.L_x_3251) ;  /* 0x000000000f087348 */ /* 0x002fea0003c00000 */
[----:B------:R0:W2:Y:S02]  /*11e40*/  SHFL.IDX P6, R14, R13, R12, R11 ;  /* 0x0000000c0d0e7389 */ /* 0x0000a400000c000b */
[----:B012---:R-:W-:Y:S01]  /*11e50*/  ENDCOLLECTIVE ;  /* 0x000000000000791b */ /* 0x007fe20003800000 */
.L_x_3251:
[----:B------:R-:W-:Y:S05]  /*11e60*/  BSYNC B0 ;  /* 0x0000000000007941 */ /* 0x000fea0003800000 */
.L_x_3250:
        /* <DEDUP_REMOVED lines=8> */
.L_x_3252:
[----:B------:R-:W-:Y:S01]  /*11ef0*/  IMAD.MOV.U32 R5, RZ, RZ, R14 ;  /* 0x000000ffff057224 */ /* 0x000fe200078e000e */
[----:B------:R-:W-:Y:S06]  /*11f00*/  BRA `(.L_x_3253) ;  /* 0xffffffe800e47947 */ /* 0x000fec000383ffff */
.L_x_3210:
        /* <DEDUP_REMOVED lines=8> */
.L_x_3255:
[----:B------:R-:W-:Y:S05]  /*11f90*/  BSYNC B0 ;  /* 0x0000000000007941 */ /* 0x000fea0003800000 */
.L_x_3254:
[C---:B------:R-:W-:Y:S01]  /*11fa0*/  ISETP.NE.AND P0, PT, R9.reuse, RZ, PT ;  /* 0x000000ff0900720c */ /* 0x040fe20003f05270 */
        /* <DEDUP_REMOVED lines=9> */
.L_x_3256:
        /* <DEDUP_REMOVED lines=8> */
.L_x_3257:
        /* <DEDUP_REMOVED lines=8> */
.L_x_3258:
        /* <DEDUP_REMOVED lines=8> */
.L_x_3259:
        /* <DEDUP_REMOVED lines=8> */
.L_x_3260:
[----:B------:R-:W-:Y:S05]  /*12240*/  BRA `(.L_x_3261) ;  /* 0xffffffe800a87947 */ /* 0x000fea000383ffff */
.L_x_3215:
[----:B------:R-:W-:Y:S01]  /*12250*/  BSSY B0, `(.L_x_3262) ;  /* 0x0000008000007945 */ /* 0x000fe20003800000 */
[----:B-----5:R-:W-:Y:S01]  /*12260*/  IMAD.MOV.U32 R13, RZ, RZ, R3 ;  /* 0x000000ffff0d7224 */ /* 0x020fe200078e0003 */
[----:B------:R-:W-:Y:S01]  /*12270*/  MOV R15, 0xffffffff ;  /* 0xffffffff000f7802 */ /* 0x000fe20000000f00 */
[----:B------:R-:W-:Y:S02]  /*12280*/  IMAD.MOV.U32 R12, RZ, RZ, 0x1 ;  /* 0x00000001ff0c7424 */ /* 0x000fe400078e00ff */
[----:B------:R-:W-:-:S07]  /*12290*/  IMAD.MOV.U32 R11, RZ, RZ, RZ ;  /* 0x000000ffff0b7224 */ /* 0x000fce00078e00ff */
[----:B0-----:R-:W-:Y:S05]  /*122a0*/  WARPSYNC.COLLECTIVE R15, `(.L_x_3263) ;  /* 0x000000000f087348 */ /* 0x001fea0003c00000 */
[----:B------:R1:W2:Y:S02]  /*122b0*/  SHFL.UP P6, R14, R13, R12, R11 ;  /* 0x0400000c0d0e7389 */ /* 0x0002a400000c000b */
[----:B012---:R-:W-:Y:S01]  /*122c0*/  ENDCOLLECTIVE ;  /* 0x000000000000791b */ /* 0x007fe20003800000 */
.L_x_3263:
[----:B------:R-:W-:Y:S05]  /*122d0*/  BSYNC B0 ;  /* 0x0000000000007941 */ /* 0x000fea0003800000 */
.L_x_3262:
        /* <DEDUP_REMOVED lines=10> */
.L_x_3264:
        /* <DEDUP_REMOVED lines=8> */
.L_x_3265:
        /* <DEDUP_REMOVED lines=8> */
.L_x_3266:
        /* <DEDUP_REMOVED lines=8> */
.L_x_3267:
        /* <DEDUP_REMOVED lines=8> */
.L_x_3268:
[----:B------:R-:W-:Y:S05]  /*12580*/  BRA `(.L_x_3269) ;  /* 0xffffffe8008c7947 */ /* 0x000fea000383ffff */
.L_x_3217:
[----:B------:R-:W-:Y:S01]  /*12590*/  BSSY B0, `(.L_x_3270) ;  /* 0x0000006000007945 */ /* 0x000fe20003800000 */
[----:B------:R-:W-:Y:S01]  /*125a0*/  PLOP3.LUT P6, PT, P6, PT, PT, 0x8, 0x0 ;  /* 0x000000000000781c */ /* 0x000fe200037ce170 */
[----:B------:R-:W-:-:S12]  /*125b0*/  IMAD.MOV.U32 R15, RZ, RZ, -0x1 ;  /* 0xffffffffff0f7424 */ /* 0x000fd800078e00ff */
[----:B0-----:R-:W-:Y:S05]  /*125c0*/  WARPSYNC.COLLECTIVE R15, `(.L_x_3271) ;  /* 0x000000000f087348 */ /* 0x001fea0003c00000 */
[----:B------:R-:W-:Y:S01]  /*125d0*/  VOTE.ANY R14, PT, P6 ;  /* 0x00000000000e7806 */ /* 0x000fe200030e0100 */
[----:B0-----:R-:W-:Y:S06]  /*125e0*/  ENDCOLLECTIVE ;  /* 0x000000000000791b */ /* 0x001fec0003800000 */
.L_x_3271:
[----:B------:R-:W-:Y:S05]  /*125f0*/  BSYNC B0 ;  /* 0x0000000000007941 */ /* 0x000fea0003800000 */
.L_x_3270:
        /* <DEDUP_REMOVED lines=9> */
.L_x_3272:
[----:B------:R-:W-:Y:S01]  /*12690*/  IMAD.MOV.U32 R17, RZ, RZ, R14 ;  /* 0x000000ffff117224 */ /* 0x000fe200078e000e */
[----:B------:R-:W-:Y:S06]  /*126a0*/  BRA `(.L_x_3273) ;  /* 0xffffffe8007c7947 */ /* 0x000fec000383ffff */
.L_x_3219:
[----:B------:R-:W-:Y:S01]  /*126b0*/  BSSY B0, `(.L_x_3274) ;  /* 0x0000007000007945 */ /* 0x000fe20003800000 */
[----:B------:R-:W-:Y:S02]  /*126c0*/  IMAD.MOV.U32 R13, RZ, RZ, R2 ;  /* 0x000000ffff0d7224 */ /* 0x000fe400078e0002 */
[----:B------:R-:W-:Y:S02]  /*126d0*/  IMAD.MOV.U32 R11, RZ, RZ, 0x1f ;  /* 0x0000001fff0b7424 */ /* 0x000fe400078e00ff */
[----:B------:R-:W-:-:S07]  /*126e0*/  IMAD.MOV.U32 R15, RZ, RZ, -0x1 ;  /* 0xffffffffff0f7424 */ /* 0x000fce00078e00ff */
[----:B012---:R-:W-:Y:S05]  /*126f0*/  WARPSYNC.COLLECTIVE R15, `(.L_x_3275) ;  /* 0x000000000f087348 */ /* 0x007fea0003c00000 */
[----:B------:R3:W4:Y:S02]  /*12700*/  SHFL.IDX P6, R14, R13, R12, R11 ;  /* 0x0000000c0d0e7389 */ /* 0x00072400000c000b */
[----:B01234-:R-:W-:Y:S01]  /*12710*/  ENDCOLLECTIVE ;  /* 0x000000000000791b */ /* 0x01ffe20003800000 */
.L_x_3275:
[----:B------:R-:W-:Y:S05]  /*12720*/  BSYNC B0 ;  /* 0x0000000000007941 */ /* 0x000fea0003800000 */
.L_x_3274:
[----:B------:R-:W-:Y:S05]  /*12730*/  BRA `(.L_x_3218) ;  /* 0xffffffe800747947 */ /* 0x000fea000383ffff */
.L_x_3223:
[----:B0-----:R0:W1:Y:S02]  /*12740*/  SYNCS.PHASECHK.TRANS64.TRYWAIT P0, [R0+URZ+0x36820], R3 ;  /* 0x03682003000075a7 */ /* 0x001064000800017f */
[----:B-1----:R-:W-:Y:S05]  /*12750*/  @!P0 NANOSLEEP.SYNCS 0x989680 ;  /* 0x009896800000895d */ /* 0x002fea0003900000 */
[----:B------:R-:W1:Y:S02]  /*12760*/  @!P0 SYNCS.PHASECHK.TRANS64 P0, [R0+URZ+0x36820], R3 ;  /* 0x03682003000085a7 */ /* 0x000e64000800007f */
[----:B-1----:R-:W-:Y:S05]  /*12770*/  @!P0 BRA `(.L_x_3223) ;  /* 0xfffffffc00f08947 */ /* 0x002fea000383ffff */
[----:B------:R-:W-:Y:S05]  /*12780*/  BRA `(.L_x_3276) ;  /* 0xffffffec00587947 */ /* 0x000fea000383ffff */
.L_x_3224:
        /* <DEDUP_REMOVED lines=11> */
.L_x_3278:
[----:B------:R-:W-:Y:S05]  /*12840*/  BSYNC B0 ;  /* 0x0000000000007941 */ /* 0x000fea0003800000 */
.L_x_3277:
[----:B------:R-:W-:Y:S05]  /*12850*/  BRA `(.L_x_3279) ;  /* 0xffffffec00407947 */ /* 0x000fea000383ffff */
.L_x_3227:
[----:B------:R-:W-:Y:S01]  /*12860*/  BSSY B1, `(.L_x_3280) ;  /* 0x0000006000017945 */ /* 0x000fe20003800000 */
[----:B------:R-:W-:-:S07]  /*12870*/  IMAD.MOV.U32 R15, RZ, RZ, -0x1 ;  /* 0xffffffffff0f7424 */ /* 0x000fce00078e00ff */
[----:B01----:R-:W-:Y:S05]  /*12880*/  WARPSYNC.COLLECTIVE R15, `(.L_x_3281) ;  /* 0x000000000f0c7348 */ /* 0x003fea0003c00000 */
[----:B------:R-:W-:Y:S02]  /*12890*/  ELECT P6, UR62, PT ;  /* 0x00000000003e782f */ /* 0x000fe400038c0000 */
[----:B------:R-:W-:Y:S01]  /*128a0*/  MOV R14, UR62 ;  /* 0x0000003e000e7c02 */ /* 0x000fe20008000f00 */
[----:B01----:R-:W-:Y:S10]  /*128b0*/  ENDCOLLECTIVE ;  /* 0x000000000000791b */ /* 0x003ff40003800000 */
.L_x_3281:
[----:B------:R-:W-:Y:S05]  /*128c0*/  BSYNC B1 ;  /* 0x0000000000017941 */ /* 0x000fea0003800000 */
.L_x_3280:
[----:B------:R-:W-:Y:S05]  /*128d0*/  BRA `(.L_x_3282) ;  /* 0xffffffec00387947 */ /* 0x000fea000383ffff */
.L_x_3229:
[----:B0-----:R0:W1:Y:S02]  /*128e0*/  SYNCS.PHASECHK.TRANS64.TRYWAIT P0, [R6+URZ], R5 ;  /* 0x00000005060075a7 */ /* 0x001064000800017f */
[----:B-1----:R-:W-:Y:S05]  /*128f0*/  @!P0 NANOSLEEP.SYNCS 0x989680 ;  /* 0x009896800000895d */ /* 0x002fea0003900000 */
[----:B------:R-:W1:Y:S02]  /*12900*/  @!P0 SYNCS.PHASECHK.TRANS64 P0, [R6+URZ], R5 ;  /* 0x00000005060085a7 */ /* 0x000e64000800007f */
[----:B-1----:R-:W-:Y:S05]  /*12910*/  @!P0 BRA `(.L_x_3229) ;  /* 0xfffffffc00f08947 */ /* 0x002fea000383ffff */
[----:B------:R-:W-:Y:S05]  /*12920*/  BRA `(.L_x_3283) ;  /* 0xffffffec00747947 */ /* 0x000fea000383ffff */
.L_x_3230:
[----:B-1----:R1:W2:Y:S02]  /*12930*/  SYNCS.PHASECHK.TRANS64.TRYWAIT P0, [R7+URZ], R2 ;  /* 0x00000002070075a7 */ /* 0x0022a4000800017f */
[----:B--2---:R-:W-:Y:S05]  /*12940*/  @!P0 NANOSLEEP.SYNCS 0x989680 ;  /* 0x009896800000895d */ /* 0x004fea0003900000 */
[----:B------:R-:W2:Y:S02]  /*12950*/  @!P0 SYNCS.PHASECHK.TRANS64 P0, [R7+URZ], R2 ;  /* 0x00000002070085a7 */ /* 0x000ea4000800007f */
[----:B--2---:R-:W-:Y:S05]  /*12960*/  @!P0 BRA `(.L_x_3230) ;  /* 0xfffffffc00f08947 */ /* 0x004fea000383ffff */
[----:B------:R-:W-:Y:S05]  /*12970*/  BRA `(.L_x_3284) ;  /* 0xffffffec00687947 */ /* 0x000fea000383ffff */
.L_x_3232:
[----:B--2---:R2:W3:Y:S02]  /*12980*/  SYNCS.PHASECHK.TRANS64.TRYWAIT P0, [R4+URZ], R5 ;  /* 0x00000005040075a7 */ /* 0x0044e4000800017f */
[----:B---3--:R-:W-:Y:S05]  /*12990*/  @!P0 NANOSLEEP.SYNCS 0x989680 ;  /* 0x009896800000895d */ /* 0x008fea0003900000 */
[----:B------:R-:W3:Y:S02]  /*129a0*/  @!P0 SYNCS.PHASECHK.TRANS64 P0, [R4+URZ], R5 ;  /* 0x00000005040085a7 */ /* 0x000ee4000800007f */
[----:B---3--:R-:W-:Y:S05]  /*129b0*/  @!P0 BRA `(.L_x_3232) ;  /* 0xfffffffc00f08947 */ /* 0x008fea000383ffff */
[----:B------:R-:W-:Y:S05]  /*129c0*/  BRA `(.L_x_3285) ;  /* 0xffffffec00707947 */ /* 0x000fea000383ffff */
.L_x_3286:
        /* <DEDUP_REMOVED lines=11> */
.L_x_12761:


//--------------------- .text._ZN7cutlass13device_kernelIN5flash11enable_sm90INS1_16FlashAttnFwdSm90INS1_25CollectiveMainloopFwdSm90ILi2EN4cute5tupleIJNS5_1CILi1EEES8_S8_EEENS6_IJNS7_ILi128EEENS7_ILi112EEENS7_ILi192EEEEEELi192ENS_10bfloat16_tEfNS_4arch4Sm90ELb0ELb0ELb0ELb1ELb0ELb1ELb0ELb1ELb1ELb0ELb0ELb0EEENS1_21CollectiveEpilogueFwdINS6_IJSA_SC_SB_EEES9_SE_SG_Li256ELb1ELb0ELb0ELb0EEENS1_36VarlenDynamicPersistentTileSchedulerILi128ELi112ELi256ELi32ELb0ELb0ELb1ELb0ELb1ELb1EEEEEEEEEvNT_6ParamsE --------------------------
	.section	.text._ZN7cutlass13device_kernelIN5flash11enable_sm90INS1_16FlashAttnFwdSm90INS1_25CollectiveMainloopFwdSm90ILi2EN4cute5tupleIJNS5_1CILi1EEES8_S8_EEENS6_IJNS7_ILi128EEENS7_ILi112EEENS7_ILi192EEEEEELi192ENS_10bfloat16_tEfNS_4arch4Sm90ELb0ELb0ELb0ELb1ELb0ELb1ELb0ELb1ELb1ELb0ELb0ELb0EEENS1_21CollectiveEpilogueFwdINS6_IJSA_SC_SB_EEES9_SE_SG_Li256ELb1ELb0ELb0ELb0EEENS1_36VarlenDynamicPersistentTileSchedulerILi128ELi112ELi256ELi32ELb0ELb0ELb1ELb0ELb1ELb1EEEEEEEEEvNT_6ParamsE,"ax",@progbits
	.align	128
.text._ZN7cutlass13device_kernelIN5flash11enable_sm90INS1_16FlashAttnFwdSm90INS1_25CollectiveMainloopFwdSm90ILi2EN4cute5tupleIJNS5_1CILi1EEES8_S8_EEENS6_IJNS7_ILi128EEENS7_ILi112EEENS7_ILi192EEEEEELi192ENS_10bfloat16_tEfNS_4arch4Sm90ELb0ELb0ELb0ELb1ELb0ELb1ELb0ELb1ELb1ELb0ELb0ELb0EEENS1_21CollectiveEpilogueFwdINS6_IJSA_SC_SB_EEES9_SE_SG_Li256ELb1ELb0ELb0ELb0EEENS1_36VarlenDynamicPersistentTileSchedulerILi128ELi112ELi256ELi32ELb0ELb0ELb1ELb0ELb1ELb1EEEEEEEEEvNT_6ParamsE:
        .type           _ZN7cutlass13device_kernelIN5flash11enable_sm90INS1_16FlashAttnFwdSm90INS1_25CollectiveMainloopFwdSm90ILi2EN4cute5tupleIJNS5_1CILi1EEES8_S8_EEENS6_IJNS7_ILi128EEENS7_ILi112EEENS7_ILi192EEEEEELi192ENS_10bfloat16_tEfNS_4arch4Sm90ELb0ELb0ELb0ELb1ELb0ELb1ELb0ELb1ELb1ELb0ELb0ELb0EEENS1_21CollectiveEpilogueFwdINS6_IJSA_SC_SB_EEES9_SE_SG_Li256ELb1ELb0ELb0ELb0EEENS1_36VarlenDynamicPersistentTileSchedulerILi128ELi112ELi256ELi32ELb0ELb0ELb1ELb0ELb1ELb1EEEEEEEEEvNT_6ParamsE,@function
        .size           _ZN7cutlass13device_kernelIN5flash11enable_sm90INS1_16FlashAttnFwdSm90INS1_25CollectiveMainloopFwdSm90ILi2EN4cute5tupleIJNS5_1CILi1EEES8_S8_EEENS6_IJNS7_ILi128EEENS7_ILi112EEENS7_ILi192EEEEEELi192ENS_10bfloat16_tEfNS_4arch4Sm90ELb0ELb0ELb0ELb1ELb0ELb1ELb0ELb1ELb1ELb0ELb0ELb0EEENS1_21CollectiveEpilogueFwdINS6_IJSA_SC_SB_EEES9_SE_SG_Li256ELb1ELb0ELb0ELb0EEENS1_36VarlenDynamicPersistentTileSchedulerILi128ELi112ELi256ELi32ELb0ELb0ELb1ELb0ELb1ELb1EEEEEEEEEvNT_6ParamsE,(.L_x_12762 - _ZN7cutlass13device_kernelIN5flash11enable_sm90INS1_16FlashAttnFwdSm90INS1_25CollectiveMainloopFwdSm90ILi2EN4cute5tupleIJNS5_1CILi1EEES8_S8_EEENS6_IJNS7_ILi128EEENS7_ILi112EEENS7_ILi192EEEEEELi192ENS_10bfloat16_tEfNS_4arch4Sm90ELb0ELb0ELb0ELb1ELb0ELb1ELb0ELb1ELb1ELb0ELb0ELb0EEENS1_21CollectiveEpilogueFwdINS6_IJSA_SC_SB_EEES9_SE_SG_Li256ELb1ELb0ELb0ELb0EEENS1_36VarlenDynamicPersistentTileSchedulerILi128ELi112ELi256ELi32ELb0ELb0ELb1ELb0ELb1ELb1EEEEEEEEEvNT_6ParamsE)
        .other          _ZN7cutlass13device_kernelIN5flash11enable_sm90INS1_16FlashAttnFwdSm90INS1_25CollectiveMainloopFwdSm90ILi2EN4cute5tupleIJNS5_1CILi1EEES8_S8_EEENS6_IJNS7_ILi128EEENS7_ILi112EEENS7_ILi192EEEEEELi192ENS_10bfloat16_tEfNS_4arch4Sm90ELb0ELb0ELb0ELb1ELb0ELb1ELb0ELb1ELb1ELb0ELb0ELb0EEENS1_21CollectiveEpilogueFwdINS6_IJSA_SC_SB_EEES9_SE_SG_Li256ELb1ELb0ELb0ELb0EEENS1_36VarlenDynamicPersistentTileSchedulerILi128ELi112ELi256ELi32ELb0ELb0ELb1ELb0ELb1ELb1EEEEEEEEEvNT_6ParamsE,@"STO_CUDA_ENTRY STV_DEFAULT"
_ZN7cutlass13device_kernelIN5flash11enable_sm90INS1_16FlashAttnFwdSm90INS1_25CollectiveMainloopFwdSm90ILi2EN4cute5tupleIJNS5_1CILi1EEES8_S8_EEENS6_IJNS7_ILi128EEENS7_ILi112EEENS7_ILi192EEEEEELi192ENS_10bfloat16_tEfNS_4arch4Sm90ELb0ELb0ELb0ELb1ELb0ELb1ELb0ELb1ELb1ELb0ELb0ELb0EEENS1_21CollectiveEpilogueFwdINS6_IJSA_SC_SB_EEES9_SE_SG_Li256ELb1ELb0ELb0ELb0EEENS1_36VarlenDynamicPersistentTileSchedulerILi128ELi112ELi256ELi32ELb0ELb0ELb1ELb0ELb1ELb1EEEEEEEEEvNT_6ParamsE:
        /* <DEDUP_REMOVED lines=27> */
.L_x_3288:
[----:B------:R-:W-:Y:S05]  /*01b0*/  BSYNC B0 ;  /* 0x0000000000007941 */ /* 0x000fea0003800000 */
.L_x_3287:
        /* <DEDUP_REMOVED lines=41> */
.L_x_3289:
        /* <DEDUP_REMOVED lines=22> */
.L_x_3290:
        /* <DEDUP_REMOVED lines=18> */
.L_x_3291:
        /* <DEDUP_REMOVED lines=22> */
.L_x_3292:
        /* <DEDUP_REMOVED lines=22> */
.L_x_3293:
        /* <DEDUP_REMOVED lines=10> */
.L_x_3296:
        /* <DEDUP_REMOVED lines=15> */
[----:B------:R-:W2:Y:S01]  /*0b20*/  LDL R0, [R1+0x60] ;  /* 0x0000600001007983 */ /* 0x000ea20000100800 */
[----:B------:R-:W-:Y:S01]  /*0b30*/  VIADD R13, R4, 0xffffff80 ;  /* 0xffffff80040d7836 */ /* 0x000fe20000000000 */
[----:B------:R-:W-:Y:S01]  /*0b40*/  R2UR UR4, R18 ;  /* 0x00000000120472ca */ /* 0x000fe200000e0000 */
[----:B------:R-:W-:Y:S02]  /*0b50*/  IMAD.MOV.U32 R10, RZ, RZ, -0x2 ;  /* 0xfffffffeff0a7424 */ /* 0x000fe400078e00ff */
[----:B------:R-:W-:Y:S02]  /*0b60*/  IMAD.MOV.U32 R225, RZ, RZ, RZ ;  /* 0x000000ffffe17224 */ /* 0x000fe400078e00ff */
[----:B------:R-:W-:Y:S02]  /*0b70*/  IMAD.MOV.U32 R19, RZ, RZ, RZ ;  /* 0x000000ffff137224 */ /* 0x000fe400078e00ff */
[----:B------:R-:W-:Y:S02]  /*0b80*/  IMAD.MOV.U32 R207, RZ, RZ, RZ ;  /* 0x000000ffffcf7224 */ /* 0x000fe400078e00ff */
[----:B------:R-:W-:-:S02]  /*0b90*/  IMAD.MOV.U32 R214, RZ, RZ, RZ ;  /* 0x000000ffffd67224 */ /* 0x000fc400078e00ff */
[----:B------:R-:W-:Y:S02]  /*0ba0*/  IMAD.MOV.U32 R212, RZ, RZ, RZ ;  /* 0x000000ffffd47224 */ /* 0x000fe400078e00ff */
[----:B------:R-:W-:Y:S01]  /*0bb0*/  UIADD3 UR4, UR4, 0x15400, URZ ;  /* 0x0001540004047890 */ /* 0x000fe2000fffe03f */
[----:B--2---:R-:W-:Y:S02]  /*0bc0*/  R2UR UR5, R0 ;  /* 0x00000000000572ca */ /* 0x004fe400000e0000 */
[----:B------:R-:W-:-:S04]  /*0bd0*/  SHF.R.S32.HI R0, RZ, 0x1f, R13 ;  /* 0x0000001fff007819 */ /* 0x000fc8000001140d */
[CC--:B------:R-:W-:Y:S02]  /*0be0*/  LEA.HI R3, R0.reuse, R13.reuse, RZ, 0x4 ;  /* 0x0000000d00037211 */ /* 0x0c0fe400078f20ff */
[----:B0-----:R-:W-:Y:S02]  /*0bf0*/  LEA.HI R2, R0, R13, RZ, 0x7 ;  /* 0x0000000d00027211 */ /* 0x001fe400078f38ff */
[----:B------:R-:W-:Y:S02]  /*0c00*/  SHF.R.S32.HI R4, RZ, 0x4, R3 ;  /* 0x00000004ff047819 */ /* 0x000fe40000011403 */
[----:B------:R-:W-:Y:S01]  /*0c10*/  LOP3.LUT R230, R2, 0xffffff80, RZ, 0xc0, !PT ;  /* 0xffffff8002e67812 */ /* 0x000fe200078ec0ff */
[----:B------:R-:W-:Y:S01]  /*0c20*/  ULOP3.LUT UR5, UR5, 0x1, URZ, 0xfc, !UPT ;  /* 0x0000000105057892 */ /* 0x000fe2000f8efc3f */
[C---:B------:R-:W-:Y:S02]  /*0c30*/  LEA.HI R5, R3.reuse, R4, RZ, 0x1 ;  /* 0x0000000403057211 */ /* 0x040fe400078f08ff */
[----:B------:R-:W-:Y:S01]  /*0c40*/  LOP3.LUT R3, R3, 0x3fffff0, RZ, 0xc0, !PT ;  /* 0x03fffff003037812 */ /* 0x000fe200078ec0ff */
[----:B------:R-:W-:Y:S01]  /*0c50*/  IMAD.IADD R230, R13, 0x1, -R230 ;  /* 0x000000010de67824 */ /* 0x000fe200078e0ae6 */
[----:B------:R-:W-:-:S03]  /*0c60*/  LOP3.LUT R5, R5, 0x1ffffffe, RZ, 0xc0, !PT ;  /* 0x1ffffffe05057812 */ /* 0x000fc600078ec0ff */
[----:B------:R-:W-:Y:S01]  /*0c70*/  IMAD.IADD R3, R13, 0x1, -R3 ;  /* 0x000000010d037824 */ /* 0x000fe200078e0a03 */
[----:B------:R-:W-:Y:S01]  /*0c80*/  SHF.R.S32.HI R7, RZ, 0x1f, R230 ;  /* 0x0000001fff077819 */ /* 0x000fe200000114e6 */
[----:B------:R-:W-:Y:S01]  /*0c90*/  IMAD.IADD R5, R4, 0x1, -R5 ;  /* 0x0000000104057824 */ /* 0x000fe200078e0a05 */
[-C--:B------:R-:W-:Y:S02]  /*0ca0*/  LEA.HI R4, R0, R13.reuse, RZ, 0x5 ;  /* 0x0000000d00047211 */ /* 0x080fe400078f28ff */
[----:B------:R-:W-:Y:S02]  /*0cb0*/  LEA.HI R6, R7, R230, RZ, 0x2 ;  /* 0x000000e607067211 */ /* 0x000fe400078f10ff */
[----:B------:R-:W-:Y:S02]  /*0cc0*/  SHF.R.S32.HI R4, RZ, 0x5, R4 ;  /* 0x00000005ff047819 */ /* 0x000fe40000011404 */
[----:B------:R-:W-:Y:S02]  /*0cd0*/  LOP3.LUT R11, R6, 0x7ffffffc, RZ, 0xc0, !PT ;  /* 0x7ffffffc060b7812 */ /* 0x000fe400078ec0ff */
[--C-:B------:R-:W-:Y:S01]  /*0ce0*/  SHF.R.S32.HI R8, RZ, 0x2, R6.reuse ;  /* 0x00000002ff087819 */ /* 0x100fe20000011406 */
[C---:B------:R-:W-:Y:S01]  /*0cf0*/  IMAD.SHL.U32 R211, R4.reuse, 0x200, RZ ;  /* 0x0000020004d37824 */ /* 0x040fe200078e00ff */
[----:B------:R-:W-:Y:S01]  /*0d00*/  SHF.R.S32.HI R9, RZ, 0x1f, R6 ;  /* 0x0000001fff097819 */ /* 0x000fe20000011406 */
[----:B------:R-:W-:Y:S01]  /*0d10*/  IMAD R6, R4, 0x10, R3 ;  /* 0x0000001004067824 */ /* 0x000fe200078e0203 */
[----:B------:R-:W-:Y:S01]  /*0d20*/  LEA.HI R3, R0, R13, RZ, 0x2 ;  /* 0x0000000d00037211 */ /* 0x000fe200078f10ff */
[----:B------:R-:W-:Y:S01]  /*0d30*/  IMAD.IADD R11, R230, 0x1, -R11 ;  /* 0x00000001e60b7824 */ /* 0x000fe200078e0a0b */
[----:B------:R-:W-:Y:S01]  /*0d40*/  LEA.HI R9, R9, R8, RZ, 0x3 ;  /* 0x0000000809097211 */ /* 0x000fe200078f18ff */
[----:B------:R-:W-:Y:S01]  /*0d50*/  IMAD R12, R6, 0x8, R5 ;  /* 0x00000008060c7824 */ /* 0x000fe200078e0205 */
[----:B------:R-:W-:Y:S01]  /*0d60*/  SHF.R.S32.HI R204, RZ, 0x2, R3 ;  /* 0x00000002ffcc7819 */ /* 0x000fe20000011403 */
[----:B------:R-:W-:Y:S01]  /*0d70*/  IMAD R5, R11, R10, 0x70 ;  /* 0x000000700b057424 */ /* 0x000fe200078e020a */
[----:B------:R-:W-:-:S02]  /*0d80*/  LOP3.LUT R228, R3, 0xfffffffc, RZ, 0xc0, !PT ;  /* 0xfffffffc03e47812 */ /* 0x000fc400078ec0ff */
[----:B------:R-:W-:Y:S01]  /*0d90*/  SHF.R.S32.HI R6, RZ, 0x7, R2 ;  /* 0x00000007ff067819 */ /* 0x000fe20000011402 */
[----:B------:R-:W-:Y:S01]  /*0da0*/  VIADD R224, R204, 0x40 ;  /* 0x00000040cce07836 */ /* 0x000fe20000000000 */
[----:B------:R0:W-:Y:S01]  /*0db0*/  STL [R1+0x54], R5 ;  /* 0x0000540501007387 */ /* 0x0001e20000100800 */
[----:B------:R-:W-:Y:S01]  /*0dc0*/  IMAD.IADD R228, R13, 0x1, -R228 ;  /* 0x000000010de47824 */ /* 0x000fe200078e0ae4 */
[----:B------:R-:W-:Y:S01]  /*0dd0*/  LEA.HI R2, R2, R6, RZ, 0x1 ;  /* 0x0000000602027211 */ /* 0x000fe200078f08ff */
[----:B------:R-:W-:Y:S01]  /*0de0*/  IMAD.SHL.U32 R208, R224, 0x40, RZ ;  /* 0x00000040e0d07824 */ /* 0x000fe200078e00ff */
[----:B------:R-:W-:Y:S01]  /*0df0*/  LOP3.LUT R9, R9, 0xfffffff8, RZ, 0xc0, !PT ;  /* 0xfffffff809097812 */ /* 0x000fe200078ec0ff */
[C---:B------:R-:W-:Y:S01]  /*0e00*/  IMAD.SHL.U32 R22, R228.reuse, 0x8, RZ ;  /* 0x00000008e4167824 */ /* 0x040fe200078e00ff */
[----:B------:R-:W-:Y:S01]  /*0e10*/  LEA.HI R7, R7, R230, RZ, 0x5 ;  /* 0x000000e607077211 */ /* 0x000fe200078f28ff */
[----:B------:R-:W-:Y:S01]  /*0e20*/  IMAD.SHL.U32 R16, R228, 0x4, RZ ;  /* 0x00000004e4107824 */ /* 0x000fe200078e00ff */
[----:B------:R-:W-:Y:S01]  /*0e30*/  LOP3.LUT R2, R2, 0x3fffffe, RZ, 0xc0, !PT ;  /* 0x03fffffe02027812 */ /* 0x000fe200078ec0ff */
[C---:B------:R-:W-:Y:S01]  /*0e40*/  VIADD R205, R22.reuse, 0x20 ;  /* 0x0000002016cd7836 */ /* 0x040fe20000000000 */
[----:B0-----:R-:W-:Y:S01]  /*0e50*/  SHF.R.S32.HI R5, RZ, 0x1f, R3 ;  /* 0x0000001fff057819 */ /* 0x001fe20000011403 */
[----:B------:R-:W-:Y:S01]  /*0e60*/  VIADD R206, R22, 0x40 ;  /* 0x0000004016ce7836 */ /* 0x000fe20000000000 */
[----:B------:R-:W-:Y:S01]  /*0e70*/  SHF.R.S32.HI R3, RZ, 0x1f, R224 ;  /* 0x0000001fff037819 */ /* 0x000fe200000114e0 */
[----:B------:R-:W-:Y:S01]  /*0e80*/  IMAD.IADD R8, R8, 0x1, -R9 ;  /* 0x0000000108087824 */ /* 0x000fe200078e0a09 */
[----:B------:R-:W-:Y:S01]  /*0e90*/  LEA.HI R5, R5, R204, RZ, 0x3 ;  /* 0x000000cc05057211 */ /* 0x000fe200078f18ff */
[----:B------:R-:W-:Y:S01]  /*0ea0*/  IMAD.IADD R2, R6, 0x1, -R2 ;  /* 0x0000000106027824 */ /* 0x000fe200078e0a02 */
[----:B------:R-:W-:-:S02]  /*0eb0*/  LEA.HI R3, R3, R224, RZ, 0x3 ;  /* 0x000000e003037211 */ /* 0x000fc400078f18ff */
[----:B------:R-:W-:Y:S02]  /*0ec0*/  LOP3.LUT R5, R5, 0xfffffff8, RZ, 0xc0, !PT ;  /* 0xfffffff805057812 */ /* 0x000fe400078ec0ff */
[----:B------:R-:W-:Y:S01]  /*0ed0*/  SHF.R.S32.HI R4, RZ, 0x1f, R205 ;  /* 0x0000001fff047819 */ /* 0x000fe200000114cd */
[----:B------:R-:W-:Y:S01]  /*0ee0*/  IMAD.SHL.U32 R3, R3, 0x40, RZ ;  /* 0x0000004003037824 */ /* 0x000fe200078e00ff */
[----:B------:R-:W-:Y:S01]  /*0ef0*/  SHF.R.S32.HI R7, RZ, 0x5, R7 ;  /* 0x00000005ff077819 */ /* 0x000fe20000011407 */
[----:B------:R-:W-:Y:S01]  /*0f00*/  IMAD.IADD R217, R204, 0x1, -R5 ;  /* 0x00000001ccd97824 */ /* 0x000fe200078e0a05 */
[----:B------:R-:W-:Y:S02]  /*0f10*/  SHF.R.S32.HI R5, RZ, 0x1f, R206 ;  /* 0x0000001fff057819 */ /* 0x000fe400000114ce */
[----:B------:R-:W-:Y:S01]  /*0f20*/  LOP3.LUT R213, R3, 0xfffffe00, RZ, 0xc0, !PT ;  /* 0xfffffe0003d57812 */ /* 0x000fe200078ec0ff */
[----:B------:R-:W-:Y:S01]  /*0f30*/  IMAD.SHL.U32 R209, R217, 0x40, RZ ;  /* 0x00000040d9d17824 */ /* 0x000fe200078e00ff */
[CC--:B------:R-:W-:Y:S01]  /*0f40*/  LEA.HI R229, R4.reuse, R205.reuse, RZ, 0x3 ;  /* 0x000000cd04e57211 */ /* 0x0c0fe200078f18ff */
[----:B------:R-:W-:Y:S01]  /*0f50*/  IMAD R7, R7, 0x10, R8 ;  /* 0x0000001007077824 */ /* 0x000fe200078e0208 */
[----:B------:R-:W-:-:S02]  /*0f60*/  LEA.HI R4, R4, R205, RZ, 0x6 ;  /* 0x000000cd04047211 */ /* 0x000fc400078f30ff */
[----:B------:R-:W-:Y:S01]  /*0f70*/  LEA.HI R3, R5, R206, RZ, 0x6 ;  /* 0x000000ce05037211 */ /* 0x000fe200078f30ff */
[----:B------:R-:W-:Y:S01]  /*0f80*/  IMAD R2, R2, 0x40, R7 ;  /* 0x0000004002027824 */ /* 0x000fe200078e0207 */
[----:B------:R-:W-:Y:S01]  /*0f90*/  LOP3.LUT R208, R208, 0x1c0, RZ, 0xc0, !PT ;  /* 0x000001c0d0d07812 */ /* 0x000fe200078ec0ff */
[----:B------:R-:W-:Y:S01]  /*0fa0*/  IMAD.SHL.U32 R4, R4, 0x80, RZ ;  /* 0x0000008004047824 */ /* 0x000fe200078e00ff */
[----:B------:R-:W-:Y:S01]  /*0fb0*/  LOP3.LUT R209, R209, 0x1c0, RZ, 0xc0, !PT ;  /* 0x000001c0d1d17812 */ /* 0x000fe200078ec0ff */
[----:B------:R-:W-:Y:S01]  /*0fc0*/  IMAD.SHL.U32 R6, R3, 0x80, RZ ;  /* 0x0000008003067824 */ /* 0x000fe200078e00ff */
[----:B------:R-:W-:Y:S01]  /*0fd0*/  SHF.R.U32.HI R237, RZ, 0x3, R208 ;  /* 0x00000003ffed7819 */ /* 0x000fe200000116d0 */
[----:B------:R0:W-:Y:S01]  /*0fe0*/  STL [R1+0x58], R2 ;  /* 0x0000580201007387 */ /* 0x0001e20000100800 */
[----:B------:R-:W-:Y:S02]  /*0ff0*/  SHF.R.U32.HI R210, RZ, 0x3, R209 ;  /* 0x00000003ffd27819 */ /* 0x000fe400000116d1 */
[----:B------:R-:W-:-:S02]  /*1000*/  LOP3.LUT R3, R209, 0x38, R229, 0xf8, !PT ;  /* 0x00000038d1037812 */ /* 0x000fc400078ef8e5 */
[----:B------:R-:W-:Y:S02]  /*1010*/  LOP3.LUT R8, R208, 0x38, R229, 0xf8, !PT ;  /* 0x00000038d0087812 */ /* 0x000fe400078ef8e5 */
[----:B------:R-:W-:Y:S02]  /*1020*/  LOP3.LUT R4, R4, 0xffffe000, RZ, 0xc0, !PT ;  /* 0xffffe00004047812 */ /* 0x000fe400078ec0ff */
[----:B------:R-:W-:Y:S02]  /*1030*/  LOP3.LUT R3, R3, R210, RZ, 0x3c, !PT ;  /* 0x000000d203037212 */ /* 0x000fe400078e3cff */
[----:B------:R-:W-:Y:S02]  /*1040*/  LOP3.LUT R8, R8, R237, RZ, 0x3c, !PT ;  /* 0x000000ed08087212 */ /* 0x000fe400078e3cff */
[----:B------:R-:W-:Y:S02]  /*1050*/  LEA.HI R0, R0, R13, RZ, 0x3 ;  /* 0x0000000d00007211 */ /* 0x000fe400078f18ff */
[----:B------:R-:W-:-:S02]  /*1060*/  IADD3 R3, R3, R4, R211 ;  /* 0x0000000403037210 */ /* 0x000fc40007ffe0d3 */
[----:B------:R-:W-:Y:S01]  /*1070*/  IADD3 R8, R8, R4, R213 ;  /* 0x0000000408087210 */ /* 0x000fe20007ffe0d5 */
[----:B------:R-:W-:Y:S01]  /*1080*/  IMAD.U32 R4, RZ, RZ, UR5 ;  /* 0x00000005ff047e24 */ /* 0x000fe2000f8e00ff */
[----:B0-----:R-:W-:Y:S02]  /*1090*/  LOP3.LUT R2, R0, 0x1ffffff8, RZ, 0xc0, !PT ;  /* 0x1ffffff800027812 */ /* 0x001fe400078ec0ff */
[----:B------:R-:W-:Y:S01]  /*10a0*/  SHF.R.S32.HI R218, RZ, 0x3, R0 ;  /* 0x00000003ffda7819 */ /* 0x000fe20000011400 */
[----:B------:R-:W-:Y:S01]  /*10b0*/  IMAD.U32 R0, RZ, RZ, UR4 ;  /* 0x00000004ff007e24 */ /* 0x000fe2000f8e00ff */
[----:B------:R0:W-:Y:S01]  /*10c0*/  STL [R1+0x1c], R4 ;  /* 0x00001c0401007387 */ /* 0x0001e20000100800 */
[----:B------:R-:W-:Y:S01]  /*10d0*/  LEA.HI R5, R5, R206, RZ, 0x3 ;  /* 0x000000ce05057211 */ /* 0x000fe200078f18ff */
[----:B------:R-:W-:Y:S01]  /*10e0*/  IMAD.IADD R2, R13, 0x1, -R2 ;  /* 0x000000010d027824 */ /* 0x000fe200078e0a02 */
[----:B------:R-:W-:Y:S01]  /*10f0*/  LOP3.LUT R6, R6, 0xffffe000, RZ, 0xc0, !PT ;  /* 0xffffe00006067812 */ /* 0x000fe200078ec0ff */
[----:B------:R1:W-:Y:S01]  /*1100*/  STL [R1+0x50], R0 ;  /* 0x0000500001007387 */ /* 0x0003e20000100800 */
[--C-:B------:R-:W-:Y:S01]  /*1110*/  LOP3.LUT R9, R209, 0x38, R5.reuse, 0xf8, !PT ;  /* 0x00000038d1097812 */ /* 0x100fe200078ef805 */
[----:B------:R-:W-:Y:S01]  /*1120*/  IMAD.SHL.U32 R215, R2, 0x8, RZ ;  /* 0x0000000802d77824 */ /* 0x000fe200078e00ff */
[----:B------:R-:W-:-:S02]  /*1130*/  LOP3.LUT R10, R208, 0x38, R5, 0xf8, !PT ;  /* 0x00000038d00a7812 */ /* 0x000fc400078ef805 */
[----:B------:R-:W-:Y:S02]  /*1140*/  LOP3.LUT R9, R9, R210, RZ, 0x3c, !PT ;  /* 0x000000d209097212 */ /* 0x000fe400078e3cff */
[----:B------:R-:W-:Y:S02]  /*1150*/  LOP3.LUT R10, R10, R237, RZ, 0x3c, !PT ;  /* 0x000000ed0a0a7212 */ /* 0x000fe400078e3cff */
[----:B0-----:R-:W-:Y:S01]  /*1160*/  LOP3.LUT R4, R208, 0x38, R22, 0xf8, !PT ;  /* 0x00000038d0047812 */ /* 0x001fe200078ef816 */
[----:B-1----:R-:W-:Y:S01]  /*1170*/  IMAD.SHL.U32 R0, R12, 0x8, RZ ;  /* 0x000000080c007824 */ /* 0x002fe200078e00ff */
[-C--:B------:R-:W-:Y:S02]  /*1180*/  IADD3 R9, R9, R6.reuse, R211 ;  /* 0x0000000609097210 */ /* 0x080fe40007ffe0d3 */
[----:B------:R-:W-:Y:S02]  /*1190*/  IADD3 R10, R10, R6, R213 ;  /* 0x000000060a0a7210 */ /* 0x000fe40007ffe0d5 */
[----:B------:R0:W-:Y:S01]  /*11a0*/  STL [R1+0x5c], R0 ;  /* 0x00005c0001007387 */ /* 0x0001e20000100800 */
[----:B------:R-:W-:-:S02]  /*11b0*/  LOP3.LUT R4, R213, R4, R237, 0xf6, !PT ;  /* 0x00000004d5047212 */ /* 0x000fc400078ef6ed */
[----:B------:R-:W-:Y:S02]  /*11c0*/  SHF.R.S32.HI R229, RZ, 0x3, R229 ;  /* 0x00000003ffe57819 */ /* 0x000fe400000114e5 */
[----:B------:R-:W-:Y:S02]  /*11d0*/  SHF.R.S32.HI R234, RZ, 0x3, R5 ;  /* 0x00000003ffea7819 */ /* 0x000fe40000011405 */
[----:B------:R-:W-:Y:S02]  /*11e0*/  LEA R235, R4, UR4, 0x1 ;  /* 0x0000000404eb7c11 */ /* 0x000fe4000f8e08ff */
[----:B------:R-:W-:Y:S02]  /*11f0*/  LEA R236, R3, UR4, 0x1 ;  /* 0x0000000403ec7c11 */ /* 0x000fe4000f8e08ff */
[----:B------:R-:W-:Y:S02]  /*1200*/  LEA R232, R8, UR4, 0x1 ;  /* 0x0000000408e87c11 */ /* 0x000fe4000f8e08ff */
[----:B------:R-:W-:-:S02]  /*1210*/  LEA R233, R9, UR4, 0x1 ;  /* 0x0000000409e97c11 */ /* 0x000fc4000f8e08ff */
[----:B0-----:R-:W-:-:S07]  /*1220*/  LEA R231, R10, UR4, 0x1 ;  /* 0x000000040ae77c11 */ /* 0x001fce000f8e08ff */
.L_x_3508:
[----:B0-----:R-:W0:Y:S01]  /*1230*/  LDC.64 R2, c[0x0][0xc60] ;  /* 0x00031800ff027b82 */ /* 0x001e220000000a00 */
[----:B------:R-:W-:Y:S01]  /*1240*/  ULDC.64 UR4, c[0x0][0xa28] ;  /* 0x00028a0000047ab9 */ /* 0x000fe20000000a00 */
[----:B------:R-:W-:Y:S01]  /*1250*/  ULDC.64 UR8, c[0x0][0xa18] ;  /* 0x0002860000087ab9 */ /* 0x000fe20000000a00 */
[----:B------:R-:W-:Y:S01]  /*1260*/  ULDC.64 UR6, c[0x0][0xa08] ;  /* 0x0002820000067ab9 */ /* 0x000fe20000000a00 */
[----:B0-----:R-:W-:-:S05]  /*1270*/  IMAD.WIDE R2, R147, 0x4, R2 ;  /* 0x0000000493027825 */ /* 0x001fca00078e0202 */
[----:B--2---:R-:W2:Y:S01]  /*1280*/  LDG.E R223, desc[UR60][R2.64] ;  /* 0x0000003c02df7981 */ /* 0x004ea2000c1e1900 */
[----:B------:R-:W-:Y:S01]  /*1290*/  ISETP.NE.U32.AND P2, PT, RZ, UR4, PT ;  /* 0x00000004ff007c0c */ /* 0x000fe2000bf45070 */
[----:B---345:R-:W-:Y:S01]  /*12a0*/  IMAD.MOV.U32 R9, RZ, RZ, RZ ;  /* 0x000000ffff097224 */ /* 0x038fe200078e00ff */
[----:B------:R-:W-:Y:S01]  /*12b0*/  ISETP.NE.U32.AND P1, PT, RZ, UR8, PT ;  /* 0x00000008ff007c0c */ /* 0x000fe2000bf25070 */
[----:B------:R-:W-:Y:S01]  /*12c0*/  IMAD.MOV.U32 R29, RZ, RZ, RZ ;  /* 0x000000ffff1d7224 */ /* 0x000fe200078e00ff */
[----:B------:R-:W-:Y:S02]  /*12d0*/  ISETP.NE.AND.EX P2, PT, RZ, UR5, PT, P2 ;  /* 0x00000005ff007c0c */ /* 0x000fe4000bf45320 */
[----:B------:R-:W-:Y:S02]  /*12e0*/  ISETP.NE.AND.EX P1, PT, RZ, UR9, PT, P1 ;  /* 0x00000009ff007c0c */ /* 0x000fe4000bf25310 */
[----:B------:R-:W-:-:S04]  /*12f0*/  ISETP.NE.U32.AND P0, PT, RZ, UR6, PT ;  /* 0x00000006ff007c0c */ /* 0x000fc8000bf05070 */
[----:B------:R-:W-:Y:S02]  /*1300*/  ISETP.NE.AND.EX P0, PT, RZ, UR7, PT, P0 ;  /* 0x00000007ff007c0c */ /* 0x000fe4000bf05300 */
[----:B--2---:R-:W-:Y:S01]  /*1310*/  SHF.R.S32.HI R227, RZ, 0x1f, R223 ;  /* 0x0000001fffe37819 */ /* 0x004fe200000114df */
[C---:B------:R-:W-:Y:S02]  /*1320*/  IMAD.SHL.U32 R221, R223.reuse, 0x4, RZ ;  /* 0x00000004dfdd7824 */ /* 0x040fe400078e00ff */
[C---:B------:R-:W-:Y:S02]  /*1330*/  @P2 LEA R2, P3, R223.reuse, UR4, 0x2 ;  /* 0x00000004df022c11 */ /* 0x040fe4000f8610ff */
[C-C-:B------:R-:W-:Y:S02]  /*1340*/  SHF.L.U64.HI R222, R223.reuse, 0x2, R227.reuse ;  /* 0x00000002dfde7819 */ /* 0x140fe400000102e3 */
[----:B------:R-:W-:Y:S01]  /*1350*/  @P2 LEA.HI.X R3, R223, UR5, R227, 0x2, P3 ;  /* 0x00000005df032c11 */ /* 0x000fe200098f14e3 */
[----:B------:R-:W-:Y:S01]  /*1360*/  ULDC UR4, c[0x0][0x288] ;  /* 0x0000a20000047ab9 */ /* 0x000fe20000000800 */
[----:B------:R-:W-:-:S03]  /*1370*/  IADD3 R6, P4, R221, UR6, RZ ;  /* 0x00000006dd067c10 */ /* 0x000fc6000ff9e0ff */
[----:B------:R0:W5:Y:S01]  /*1380*/  @P2 LDG.E R9, desc[UR60][R2.64] ;  /* 0x0000003c02092981 */ /* 0x000162000c1e1900 */
[----:B------:R-:W-:Y:S01]  /*1390*/  @P1 IADD3 R4, P2, R221, UR8, RZ ;  /* 0x00000008dd041c10 */ /* 0x000fe2000ff5e0ff */
[----:B------:R-:W-:Y:S01]  /*13a0*/  IMAD.U32 R151, RZ, RZ, UR4 ;  /* 0x00000004ff977e24 */ /* 0x000fe2000f8e00ff */
[C---:B------:R-:W-:Y:S01]  /*13b0*/  IADD3.X R7, R222.reuse, UR7, RZ, P4, !PT ;  /* 0x00000007de077c10 */ /* 0x040fe2000a7fe4ff */
[----:B------:R-:W-:Y:S01]  /*13c0*/  ULDC.64 UR4, c[0x0][0x3f8] ;  /* 0x0000fe0000047ab9 */ /* 0x000fe20000000a00 */
[----:B------:R-:W-:-:S03]  /*13d0*/  @P1 IADD3.X R5, R222, UR9, RZ, P2, !PT ;  /* 0x00000009de051c10 */ /* 0x000fc600097fe4ff */
[----:B------:R0:W5:Y:S01]  /*13e0*/  @P0 LDG.E R29, desc[UR60][R6.64] ;  /* 0x0000003c061d0981 */ /* 0x000162000c1e1900 */
[----:B------:R-:W-:Y:S01]  /*13f0*/  UISETP.NE.U32.AND UP0, UPT, UR4, URZ, UPT ;  /* 0x0000003f0400728c */ /* 0x000fe2000bf05070 */
[----:B------:R-:W-:Y:S02]  /*1400*/  ULDC.64 UR8, c[0x0][0xa20] ;  /* 0x0002880000087ab9 */ /* 0x000fe40000000a00 */
[----:B------:R0:W5:Y:S01]  /*1410*/  @P1 LDG.E R151, desc[UR60][R4.64] ;  /* 0x0000003c04971981 */ /* 0x000162000c1e1900 */
[----:B------:R-:W-:Y:S01]  /*1420*/  UISETP.NE.AND.EX UP0, UPT, UR5, URZ, UPT, UP0 ;  /* 0x0000003f0500728c */ /* 0x000fe2000bf05300 */
[----:B------:R-:W-:Y:S01]  /*1430*/  ULDC UR4, c[0x0][0x404] ;  /* 0x0001010000047ab9 */ /* 0x000fe20000000800 */
[----:B------:R-:W-:Y:S02]  /*1440*/  ISETP.NE.U32.AND P2, PT, RZ, UR8, PT ;  /* 0x00000008ff007c0c */ /* 0x000fe4000bf45070 */
[----:B------:R-:W-:Y:S01]  /*1450*/  USEL UR4, UR4, 0x1, UP0 ;  /* 0x0000000104047887 */ /* 0x000fe20008000000 */
[----:B------:R-:W-:Y:S01]  /*1460*/  ULDC UR5, c[0x0][0x2e0] ;  /* 0x0000b80000057ab9 */ /* 0x000fe20000000800 */
[----:B------:R-:W-:-:S02]  /*1470*/  ISETP.NE.AND.EX P2, PT, RZ, UR9, PT, P2 ;  /* 0x00000009ff007c0c */ /* 0x000fc4000bf45320 */
[----:B------:R-:W-:-:S03]  /*1480*/  UIMAD UR4, UR4, UR5, URZ ;  /* 0x00000005040472a4 */ /* 0x000fc6000f8e023f */
[----:B------:R-:W-:Y:S01]  /*1490*/  ULDC UR5, c[0x0][0x338] ;  /* 0x0000ce0000057ab9 */ /* 0x000fe20000000800 */
[----:B------:R-:W-:Y:S02]  /*14a0*/  IMAD.MOV.U32 R226, RZ, RZ, R145 ;  /* 0x000000ffffe27224 */ /* 0x000fe400078e0091 */
[----:B------:R-:W-:Y:S02]  /*14b0*/  IMAD.MOV.U32 R220, RZ, RZ, R146 ;  /* 0x000000ffffdc7224 */ /* 0x000fe400078e0092 */
[----:B------:R-:W-:Y:S01]  /*14c0*/  IMAD.MOV.U32 R27, RZ, RZ, R223 ;  /* 0x000000ffff1b7224 */ /* 0x000fe200078e00df */
[----:B0-----:R-:W-:Y:S06]  /*14d0*/  @P1 BRA `(.L_x_3298) ;  /* 0x0000000000241947 */ /* 0x001fec0003800000 */
        /* <DEDUP_REMOVED lines=9> */
.L_x_3298:
[----:B------:R-:W-:Y:S02]  /*1570*/  IMAD.U32 R2, RZ, RZ, UR5 ;  /* 0x00000005ff027e24 */ /* 0x000fe4000f8e00ff */
[----:B------:R-:W-:Y:S01]  /*1580*/  IMAD.U32 R26, RZ, RZ, UR4 ;  /* 0x00000004ff1a7e24 */ /* 0x000fe2000f8e00ff */
[----:B------:R-:W-:Y:S06]  /*1590*/  @!P2 BRA `(.L_x_3299) ;  /* 0x000000000010a947 */ /* 0x000fec0003800000 */
[----:B------:R-:W-:-:S04]  /*15a0*/  IADD3 R4, P0, R221, UR8, RZ ;  /* 0x00000008dd047c10 */ /* 0x000fc8000ff1e0ff */
[----:B------:R-:W-:-:S05]  /*15b0*/  IADD3.X R5, R222, UR9, RZ, P0, !PT ;  /* 0x00000009de057c10 */ /* 0x000fca00087fe4ff */
[----:B------:R0:W5:Y:S01]  /*15c0*/  LDG.E R26, desc[UR60][R4.64] ;  /* 0x0000003c041a7981 */ /* 0x000162000c1e1900 */
[----:B------:R-:W-:Y:S05]  /*15d0*/  BRA `(.L_x_3300) ;  /* 0x0000000000107947 */ /* 0x000fea0003800000 */
.L_x_3299:
[----:B------:R-:W-:Y:S05]  /*15e0*/  @!P0 BRA `(.L_x_3300) ;  /* 0x00000000000c8947 */ /* 0x000fea0003800000 */
[----:B------:R-:W2:Y:S04]  /*15f0*/  LDG.E R3, desc[UR60][R6.64] ;  /* 0x0000003c06037981 */ /* 0x000ea8000c1e1900 */
[----:B------:R-:W2:Y:S02]  /*1600*/  LDG.E R26, desc[UR60][R6.64+0x4] ;  /* 0x0000043c061a7981 */ /* 0x000ea4000c1e1900 */
[----:B--2---:R-:W-:-:S07]  /*1610*/  IMAD.IADD R26, R26, 0x1, -R3 ;  /* 0x000000011a1a7824 */ /* 0x004fce00078e0a03 */
.L_x_3300:
        /* <DEDUP_REMOVED lines=15> */
[----:B------:R-:W-:Y:S01]  /*1710*/  PLOP3.LUT P2, PT, PT, PT, PT, 0x80, 0x0 ;  /* 0x000000000000781c */ /* 0x000fe20003f4f070 */
[----:B0-----:R-:W-:Y:S02]  /*1720*/  IMAD.MOV.U32 R4, RZ, RZ, RZ ;  /* 0x000000ffff047224 */ /* 0x001fe400078e00ff */
[----:B--2---:R-:W-:Y:S02]  /*1730*/  @P0 IMAD.IADD R2, R3, 0x1, -R0 ;  /* 0x0000000103020824 */ /* 0x004fe400078e0a00 */
[----:B------:R-:W-:Y:S02]  /*1740*/  IMAD.MOV R0, RZ, RZ, -R9 ;  /* 0x000000ffff007224 */ /* 0x000fe400078e0a09 */
[----:B------:R-:W-:-:S03]  /*1750*/  IMAD.IADD R150, R9, 0x1, R2 ;  /* 0x0000000109967824 */ /* 0x000fc600078e0202 */
[----:B------:R-:W-:Y:S01]  /*1760*/  VIMNMX R0, RZ, R0, !PT ;  /* 0x00000000ff007248 */ /* 0x000fe20007fe0100 */
[----:B------:R-:W-:-:S03]  /*1770*/  VIADD R5, R150, 0x6f ;  /* 0x0000006f96057836 */ /* 0x000fc60000000000 */
[----:B------:R-:W-:Y:S01]  /*1780*/  SHF.R.U32.HI R124, RZ, 0x4, R0 ;  /* 0x00000004ff7c7819 */ /* 0x000fe20000011600 */
[----:B------:R-:W-:-:S04]  /*1790*/  IMAD.HI R4, R5, -0x6db6db6d, R4 ;  /* 0x9249249305047827 */ /* 0x000fc800078e0204 */
[----:B------:R-:W-:Y:S01]  /*17a0*/  IMAD.WIDE.U32 R124, R124, 0x24924925, RZ ;  /* 0x249249257c7c7825 */ /* 0x000fe200078e00ff */
[----:B------:R-:W-:-:S03]  /*17b0*/  SHF.R.U32.HI R3, RZ, 0x1f, R4 ;  /* 0x0000001fff037819 */ /* 0x000fc60000011604 */
[----:B------:R-:W-:Y:S01]  /*17c0*/  IMAD.MOV.U32 R24, RZ, RZ, R125 ;  /* 0x000000ffff187224 */ /* 0x000fe200078e007d */
[----:B------:R-:W-:-:S05]  /*17d0*/  LEA.HI.SX32 R152, R4, R3, 0x1a ;  /* 0x0000000304987211 */ /* 0x000fca00078fd2ff */
[----:B------:R-:W-:-:S05]  /*17e0*/  IMAD R3, R152, 0x70, -R9 ;  /* 0x0000007098037824 */ /* 0x000fca00078e0a09 */
[----:B------:R-:W-:-:S04]  /*17f0*/  VIMNMX R3, R3, R2, PT ;  /* 0x0000000203037248 */ /* 0x000fc80003fe0100 */
[----:B------:R-:W-:-:S13]  /*1800*/  ISETP.GT.AND P0, PT, R3, R0, PT ;  /* 0x000000000300720c */ /* 0x000fda0003f04270 */
[----:B------:R-:W-:Y:S02]  /*1810*/  @P0 VIADD R5, R3, 0x6f ;  /* 0x0000006f03050836 */ /* 0x000fe40000000000 */
[----:B------:R-:W-:-:S04]  /*1820*/  @P0 IMAD.MOV.U32 R4, RZ, RZ, RZ ;  /* 0x000000ffff040224 */ /* 0x000fc800078e00ff */
[----:B------:R-:W-:-:S05]  /*1830*/  @P0 IMAD.HI R4, R5, -0x6db6db6d, R4 ;  /* 0x9249249305040827 */ /* 0x000fca00078e0204 */
        /* <DEDUP_REMOVED lines=24> */
.L_x_3303:
[----:B------:R-:W-:Y:S05]  /*19c0*/  BSYNC B6 ;  /* 0x0000000000067941 */ /* 0x000fea0003800000 */
.L_x_3302:
[----:B------:R-:W-:Y:S01]  /*19d0*/  VIADD R25, R18, 0x400 ;  /* 0x0000040012197836 */ /* 0x000fe20000000000 */
[----:B------:R-:W-:Y:S04]  /*19e0*/  BSSY B6, `(.L_x_3304) ;  /* 0x0000013000067945 */ /* 0x000fe80003800000 */
[----:B------:R-:W-:-:S13]  /*19f0*/  LOP3.LUT P0, RZ, R25, 0x3ff, RZ, 0xc0, !PT ;  /* 0x000003ff19ff7812 */ /* 0x000fda000780c0ff */
[----:B------:R-:W-:Y:S05]  /*1a00*/  @!P0 BRA `(.L_x_3305) ;  /* 0x0000000000408947 */ /* 0x000fea0003800000 */
[----:B------:R-:W-:Y:S01]  /*1a10*/  MOV R0, 0x0 ;  /* 0x0000000000007802 */ /* 0x000fe20000000f00 */
[----:B------:R-:W-:Y:S01]  /*1a20*/  ULDC.64 UR4, c[0x4][0x1b8] ;  /* 0x01006e0000047ab9 */ /* 0x000fe20000000a00 */
[----:B------:R-:W-:Y:S01]  /*1a30*/  ULDC.64 UR6, c[0x4][0xe0] ;  /* 0x0100380000067ab9 */ /* 0x000fe20000000a00 */
[----:B------:R-:W-:Y:S01]  /*1a40*/  MOV R4, UR4 ;  /* 0x0000000400047c02 */ /* 0x000fe20008000f00 */
        /* <DEDUP_REMOVED lines=12> */
.L_x_3305:
[----:B------:R-:W-:Y:S05]  /*1b10*/  BSYNC B6 ;  /* 0x0000000000067941 */ /* 0x000fea0003800000 */
.L_x_3304:
[----:B------:R-:W-:Y:S01]  /*1b20*/  ULDC.64 UR4, c[0x0][0x9f8] ;  /* 0x00027e0000047ab9 */ /* 0x000fe20000000a00 */
[----:B------:R-:W2:Y:S01]  /*1b30*/  LDL.LU R20, [R1+0x10] ;  /* 0x0000100001147983 */ /* 0x000ea20000300800 */
[----:B------:R-:W-:Y:S01]  /*1b40*/  ISETP.NE.U32.AND P0, PT, RZ, UR4, PT ;  /* 0x00000004ff007c0c */ /* 0x000fe2000bf05070 */
[----:B------:R-:W0:Y:S01]  /*1b50*/  LDC R0, c[0x0][0x428] ;  /* 0x00010a00ff007b82 */ /* 0x000e220000000800 */
[----:B------:R-:W-:-:S07]  /*1b60*/  ULDC UR6, c[0x0][0x2e4] ;  /* 0x0000b90000067ab9 */ /* 0x000fce0000000800 */
[----:B------:R-:W1:Y:S01]  /*1b70*/  LDC.64 R114, c[0x0][0x2f0] ;  /* 0x0000bc00ff727b82 */ /* 0x000e620000000a00 */
[----:B------:R-:W-:Y:S01]  /*1b80*/  ISETP.NE.AND.EX P0, PT, RZ, UR5, PT, P0 ;  /* 0x00000005ff007c0c */ /* 0x000fe2000bf05300 */
[----:B------:R-:W-:Y:S01]  /*1b90*/  IMAD.IADD R29, R29, 0x1, R26 ;  /* 0x000000011d1d7824 */ /* 0x000fe200078e021a */
[----:B------:R-:W-:Y:S01]  /*1ba0*/  SHF.R.S32.HI R23, RZ, 0x1f, R22 ;  /* 0x0000001fff177819 */ /* 0x000fe20000011416 */
[----:B------:R-:W-:-:S04]  /*1bb0*/  ULDC.64 UR8, c[0x0][0xa08] ;  /* 0x0002820000087ab9 */ /* 0x000fc80000000a00 */
[----:B------:R-:W3:Y:S06]  /*1bc0*/  LDC.64 R108, c[0x0][0x3e8] ;  /* 0x0000fa00ff6c7b82 */ /* 0x000eec0000000a00 */
[----:B------:R-:W-:Y:S02]  /*1bd0*/  @P0 IADD3 R4, P1, R221, UR4, RZ ;  /* 0x00000004dd040c10 */ /* 0x000fe4000ff3e0ff */
[----:B------:R-:W4:Y:S02]  /*1be0*/  LDC.64 R102, c[0x0][0x3d8] ;  /* 0x0000f600ff667b82 */ /* 0x000f240000000a00 */
[----:B------:R-:W-:Y:S01]  /*1bf0*/  @P0 IADD3.X R5, R222, UR5, RZ, P1, !PT ;  /* 0x00000005de050c10 */ /* 0x000fe20008ffe4ff */
[----:B------:R-:W-:-:S04]  /*1c00*/  ULDC.64 UR4, c[0x0][0x320] ;  /* 0x0000c80000047ab9 */ /* 0x000fc80000000a00 */
[----:B------:R3:W2:Y:S01]  /*1c10*/  @P0 LDG.E R27, desc[UR60][R4.64] ;  /* 0x0000003c041b0981 */ /* 0x0006a2000c1e1900 */
[----:B0-----:R-:W-:Y:S01]  /*1c20*/  ISETP.NE.AND P0, PT, R0, 0x1, PT ;  /* 0x000000010000780c */ /* 0x001fe20003f05270 */
[----:B------:R-:W0:Y:S01]  /*1c30*/  LDC R31, c[0x0][0x3d4] ;  /* 0x0000f500ff1f7b82 */ /* 0x000e220000000800 */
[----:B------:R-:W-:Y:S01]  /*1c40*/  ISETP.GE.AND P2, PT, R205, UR6, PT ;  /* 0x00000006cd007c0c */ /* 0x000fe2000bf46270 */
[----:B------:R-:W0:Y:S01]  /*1c50*/  S2R R153, SR_TID.X ;  /* 0x0000000000997919 */ /* 0x000e220000002100 */
[----:B------:R-:W-:Y:S01]  /*1c60*/  ISETP.GE.AND P1, PT, R22, UR6, PT ;  /* 0x0000000616007c0c */ /* 0x000fe2000bf26270 */
[----:B-1----:R-:W-:Y:S01]  /*1c70*/  IMAD R33, R115, 0x70, RZ ;  /* 0x0000007073217824 */ /* 0x002fe200078e02ff */
[----:B------:R-:W-:Y:S01]  /*1c80*/  SEL R0, RZ, 0xffffffff, P2 ;  /* 0xffffffffff007807 */ /* 0x000fe20001000000 */
[----:B------:R-:W-:Y:S01]  /*1c90*/  IMAD.SHL.U32 R136, R114, 0x40, RZ ;  /* 0x0000004072887824 */ /* 0x000fe200078e00ff */
[----:B------:R-:W-:Y:S01]  /*1ca0*/  SEL R3, RZ, 0x1, P1 ;  /* 0x00000001ff037807 */ /* 0x000fe20000800000 */
[----:B---3--:R-:W-:Y:S01]  /*1cb0*/  IMAD.WIDE.U32 R110, R204, R108, R22 ;  /* 0x0000006ccc6e7225 */ /* 0x008fe200078e0016 */
[----:B------:R-:W-:-:S02]  /*1cc0*/  ISETP.GE.AND P1, PT, R206, UR6, PT ;  /* 0x00000006ce007c0c */ /* 0x000fc4000bf26270 */
[----:B------:R-:W-:Y:S01]  /*1cd0*/  SHF.R.S32.HI R15, RZ, 0x1f, R29 ;  /* 0x0000001fff0f7819 */ /* 0x000fe2000001141d */
[----:B------:R-:W1:Y:S01]  /*1ce0*/  @P0 LDC R7, c[0x0][0x42c] ;  /* 0x00010b00ff070b82 */ /* 0x000e620000000800 */
[----:B------:R-:W-:Y:S01]  /*1cf0*/  IMAD.SHL.U32 R4, R0, 0x2, RZ ;  /* 0x0000000200047824 */ /* 0x000fe200078e00ff */
[----:B------:R-:W-:Y:S01]  /*1d00*/  SEL R5, RZ, 0x4, P1 ;  /* 0x00000004ff057807 */ /* 0x000fe20000800000 */
[----:B------:R-:W-:Y:S01]  /*1d10*/  VIADD R0, R22, 0x60 ;  /* 0x0000006016007836 */ /* 0x000fe20000000000 */
[----:B------:R-:W-:Y:S01]  /*1d20*/  SHF.R.S32.HI R147, RZ, 0x1f, R204 ;  /* 0x0000001fff937819 */ /* 0x000fe200000114cc */
[----:B------:R-:W-:Y:S01]  /*1d30*/  IMAD R10, R15, R114, RZ ;  /* 0x000000720f0a7224 */ /* 0x000fe200078e02ff */
[----:B------:R-:W-:Y:S01]  /*1d40*/  LOP3.LUT R4, R4, 0x2, R3, 0xe2, !PT ;  /* 0x0000000204047812 */ /* 0x000fe200078ee203 */
[----:B----4-:R-:W-:Y:S01]  /*1d50*/  IMAD.WIDE.U32 R104, R204, R102, R22 ;  /* 0x00000066cc687225 */ /* 0x010fe200078e0016 */
[----:B------:R-:W3:Y:S01]  /*1d60*/  @P0 LDC R8, c[0x0][0x430] ;  /* 0x00010c00ff080b82 */ /* 0x000ee20000000800 */
[----:B------:R-:W-:-:S02]  /*1d70*/  ISETP.GE.AND P2, PT, R0, UR6, PT ;  /* 0x0000000600007c0c */ /* 0x000fc4000bf46270 */
[----:B------:R-:W-:Y:S01]  /*1d80*/  IMAD R11, R29, R115, R10 ;  /* 0x000000731d0b7224 */ /* 0x000fe200078e020a */
[--C-:B------:R-:W-:Y:S01]  /*1d90*/  SHF.R.S32.HI R17, RZ, 0x1f, R16.reuse ;  /* 0x0000001fff117819 */ /* 0x100fe20000011410 */
[----:B0-----:R-:W-:Y:S01]  /*1da0*/  IMAD.SHL.U32 R124, R31, 0x2, RZ ;  /* 0x000000021f7c7824 */ /* 0x001fe200078e00ff */
[----:B------:R-:W-:Y:S01]  /*1db0*/  SEL R6, RZ, 0x8, P2 ;  /* 0x00000008ff067807 */ /* 0x000fe20001000000 */
[----:B------:R-:W-:Y:S01]  /*1dc0*/  IMAD R35, R109, 0x70, RZ ;  /* 0x000000706d237824 */ /* 0x000fe200078e02ff */
[-C--:B------:R-:W-:Y:S01]  /*1dd0*/  ISETP.GE.AND P1, PT, R205, R31.reuse, PT ;  /* 0x0000001fcd00720c */ /* 0x080fe20003f26270 */
[----:B------:R-:W-:Y:S01]  /*1de0*/  IMAD.WIDE.U32 R106, R204, R102, R16 ;  /* 0x00000066cc6a7225 */ /* 0x000fe200078e0010 */
[----:B------:R-:W-:Y:S02]  /*1df0*/  LOP3.LUT R30, R6, R4, R5, 0xfe, !PT ;  /* 0x00000004061e7212 */ /* 0x000fe400078efe05 */
[----:B------:R-:W-:Y:S01]  /*1e00*/  ISETP.GE.AND P3, PT, R206, R31, PT ;  /* 0x0000001fce00720c */ /* 0x000fe20003f66270 */
[----:B------:R-:W-:Y:S01]  /*1e10*/  IMAD.WIDE.U32 R112, R204, R108, R16 ;  /* 0x0000006ccc707225 */ /* 0x000fe200078e0010 */
[----:B------:R-:W-:-:S02]  /*1e20*/  LOP3.LUT P2, RZ, R217, 0x4, RZ, 0xc0, !PT ;  /* 0x00000004d9ff7812 */ /* 0x000fc4000784c0ff */
[----:B------:R-:W-:Y:S01]  /*1e30*/  SHF.L.U64.HI R135, R114, 0x6, R115 ;  /* 0x0000000672877819 */ /* 0x000fe20000010273 */
[----:B-1----:R-:W-:Y:S01]  /*1e40*/  @P0 IMAD.HI.U32 R3, R146, R7, RZ ;  /* 0x0000000792030227 */ /* 0x002fe200078e00ff */
[----:B------:R-:W-:Y:S02]  /*1e50*/  SHF.R.S32.HI R148, RZ, 0x1f, R224 ;  /* 0x0000001fff947819 */ /* 0x000fe400000114e0 */
[----:B------:R-:W-:Y:S01]  /*1e60*/  LEA.HI R153, R153, 0x8, RZ, 0x19 ;  /* 0x0000000899997811 */ /* 0x000fe200078fc8ff */
[----:B------:R-:W-:Y:S01]  /*1e70*/  IMAD R133, R103, 0x70, RZ ;  /* 0x0000007067857824 */ /* 0x000fe200078e02ff */
[----:B---3--:R-:W-:Y:S01]  /*1e80*/  @P0 SHF.R.U32.HI R146, RZ, R8, R3 ;  /* 0x00000008ff920219 */ /* 0x008fe20000011603 */
[----:B------:R-:W-:-:S03]  /*1e90*/  VIADD R3, R22, 0x80 ;  /* 0x0000008016037836 */ /* 0x000fc60000000000 */
[----:B------:R-:W-:Y:S01]  /*1ea0*/  SHF.R.S32.HI R8, RZ, 0x1f, R146 ;  /* 0x0000001fff087819 */ /* 0x000fe20000011492 */
[----:B------:R-:W-:Y:S01]  /*1eb0*/  IMAD.WIDE.U32 R6, R146, UR4, R22 ;  /* 0x0000000492067c25 */ /* 0x000fe2000f8e0016 */
[----:B------:R-:W-:-:S03]  /*1ec0*/  ISETP.GE.AND P0, PT, R3, UR6, PT ;  /* 0x0000000603007c0c */ /* 0x000fc6000bf06270 */
[----:B------:R-:W-:Y:S01]  /*1ed0*/  IMAD R5, R8, UR4, RZ ;  /* 0x0000000408057c24 */ /* 0x000fe2000f8e02ff */
[----:B------:R-:W-:Y:S01]  /*1ee0*/  SEL R9, RZ, 0x10, P0 ;  /* 0x00000010ff097807 */ /* 0x000fe20000000000 */
[----:B------:R-:W-:Y:S01]  /*1ef0*/  IMAD.MOV.U32 R116, RZ, RZ, R6 ;  /* 0x000000ffff747224 */ /* 0x000fe200078e0006 */
[----:B------:R-:W-:Y:S01]  /*1f00*/  ISETP.NE.U32.AND P0, PT, RZ, UR8, PT ;  /* 0x00000008ff007c0c */ /* 0x000fe2000bf05070 */
[----:B------:R-:W-:Y:S01]  /*1f10*/  IMAD R117, R146, UR5, R5 ;  /* 0x0000000592757c24 */ /* 0x000fe2000f8e0205 */
[----:B------:R-:W-:Y:S01]  /*1f20*/  ULDC.64 UR4, c[0x0][0x2f8] ;  /* 0x0000be0000047ab9 */ /* 0x000fe20000000a00 */
[----:B------:R-:W-:Y:S01]  /*1f30*/  IMAD.WIDE.U32 R4, R29, R114, RZ ;  /* 0x000000721d047225 */ /* 0x000fe200078e00ff */
[----:B------:R-:W-:Y:S02]  /*1f40*/  ISETP.NE.AND.EX P0, PT, RZ, UR9, PT, P0 ;  /* 0x00000009ff007c0c */ /* 0x000fe4000bf05300 */
[----:B------:R-:W-:Y:S01]  /*1f50*/  LOP3.LUT R30, R30, R9, RZ, 0xfc, !PT ;  /* 0x000000091e1e7212 */ /* 0x000fe200078efcff */
[----:B------:R-:W-:-:S02]  /*1f60*/  IMAD.IADD R117, R7, 0x1, R117 ;  /* 0x0000000107757824 */ /* 0x000fc400078e0275 */
[----:B------:R-:W-:Y:S02]  /*1f70*/  IMAD.IADD R5, R5, 0x1, R11 ;  /* 0x0000000105057824 */ /* 0x000fe400078e020b */
[----:B------:R-:W-:Y:S02]  /*1f80*/  IMAD R7, R8, UR4, RZ ;  /* 0x0000000408077c24 */ /* 0x000fe4000f8e02ff */
[----:B------:R-:W-:-:S04]  /*1f90*/  IMAD.WIDE.U32 R4, R146, UR4, R4 ;  /* 0x0000000492047c25 */ /* 0x000fc8000f8e0004 */
[----:B------:R-:W-:Y:S01]  /*1fa0*/  IMAD R7, R146, UR5, R7 ;  /* 0x0000000592077c24 */ /* 0x000fe2000f8e0207 */
[----:B------:R-:W-:-:S03]  /*1fb0*/  ULDC.64 UR4, c[0x0][0x300] ;  /* 0x0000c00000047ab9 */ /* 0x000fc60000000a00 */
[----:B------:R-:W-:Y:S01]  /*1fc0*/  IMAD.IADD R5, R5, 0x1, R7 ;  /* 0x0000000105057824 */ /* 0x000fe200078e0207 */
[----:B--2---:R-:W-:-:S04]  /*1fd0*/  LOP3.LUT R20, R20, 0xfffffffe, RZ, 0xc0, !PT ;  /* 0xfffffffe14147812 */ /* 0x004fc800078ec0ff */
[----:B------:R-:W-:-:S04]  /*1fe0*/  @P3 LOP3.LUT R20, R20, 0x1, RZ, 0xfc, !PT ;  /* 0x0000000114143812 */ /* 0x000fc800078efcff */
[----:B------:R-:W-:-:S04]  /*1ff0*/  LOP3.LUT R20, R20, 0xfffffffb, RZ, 0xc0, !PT ;  /* 0xfffffffb14147812 */ /* 0x000fc800078ec0ff */
[----:B------:R-:W-:-:S05]  /*2000*/  @P2 LOP3.LUT R20, R20, 0x4, RZ, 0xfc, !PT ;  /* 0x0000000414142812 */ /* 0x000fca00078efcff */
[----:B------:R0:W-:Y:S01]  /*2010*/  STL [R1+0x10], R20 ;  /* 0x0000101401007387 */ /* 0x0001e20000100800 */
[----:B------:R-:W-:Y:S02]  /*2020*/  SHF.R.S32.HI R6, RZ, 0x1f, R27 ;  /* 0x0000001fff067819 */ /* 0x000fe4000001141b */
[----:B------:R-:W-:Y:S02]  /*2030*/  SEL R9, R27, RZ, !P0 ;  /* 0x000000ff1b097207 */ /* 0x000fe40004000000 */
[----:B------:R-:W-:Y:S01]  /*2040*/  SEL R8, R6, RZ, !P0 ;  /* 0x000000ff06087207 */ /* 0x000fe20004000000 */
[----:B------:R-:W-:Y:S02]  /*2050*/  IMAD R6, R147, R108, RZ ;  /* 0x0000006c93067224 */ /* 0x000fe400078e02ff */
[----:B------:R-:W-:-:S04]  /*2060*/  IMAD.WIDE.U32 R118, R9, UR4, R4 ;  /* 0x0000000409767c25 */ /* 0x000fc8000f8e0004 */
[----:B------:R-:W-:Y:S02]  /*2070*/  IMAD R10, R8, UR4, RZ ;  /* 0x00000004080a7c24 */ /* 0x000fe4000f8e02ff */
[-C--:B------:R-:W-:Y:S02]  /*2080*/  IMAD R4, R147, R114.reuse, RZ ;  /* 0x0000007293047224 */ /* 0x080fe400078e02ff */
[C---:B------:R-:W-:Y:S02]  /*2090*/  IMAD R11, R204.reuse, R109, R6 ;  /* 0x0000006dcc0b7224 */ /* 0x040fe400078e0206 */
[----:B------:R-:W-:Y:S01]  /*20a0*/  IMAD R13, R9, UR5, R10 ;  /* 0x00000005090d7c24 */ /* 0x000fe2000f8e020a */
[----:B------:R-:W-:Y:S01]  /*20b0*/  ULDC.64 UR4, c[0x0][0x328] ;  /* 0x0000ca0000047ab9 */ /* 0x000fe20000000a00 */
[----:B------:R-:W-:-:S04]  /*20c0*/  IMAD.WIDE.U32 R6, R204, R114, R22 ;  /* 0x00000072cc067225 */ /* 0x000fc800078e0016 */
[----:B------:R-:W-:Y:S01]  /*20d0*/  IMAD R21, R204, R115, R4 ;  /* 0x00000073cc157224 */ /* 0x000fe200078e0204 */
[----:B------:R-:W-:Y:S01]  /*20e0*/  IADD3 R5, P0, R118, R6, RZ ;  /* 0x0000000676057210 */ /* 0x000fe20007f1e0ff */
[----:B------:R-:W-:Y:S02]  /*20f0*/  IMAD.IADD R4, R119, 0x1, R13 ;  /* 0x0000000177047824 */ /* 0x000fe400078e020d */
[----:B------:R-:W-:Y:S02]  /*2100*/  IMAD R8, R8, UR4, RZ ;  /* 0x0000000408087c24 */ /* 0x000fe4000f8e02ff */
[----:B------:R-:W-:Y:S01]  /*2110*/  IMAD.WIDE.U32 R116, R9, UR4, R116 ;  /* 0x0000000409747c25 */ /* 0x000fe2000f8e0074 */
[----:B------:R-:W-:Y:S02]  /*2120*/  IADD3.X R6, R4, R7, R21, P0, !PT ;  /* 0x0000000704067210 */ /* 0x000fe400007fe415 */
[----:B------:R-:W-:Y:S01]  /*2130*/  ISETP.GE.AND P0, PT, R22, R31, PT ;  /* 0x0000001f1600720c */ /* 0x000fe20003f06270 */
[----:B------:R-:W-:-:S02]  /*2140*/  IMAD R7, R147, R102, RZ ;  /* 0x0000006693077224 */ /* 0x000fc400078e02ff */
[----:B------:R-:W-:Y:S01]  /*2150*/  IMAD R41, R9, UR5, R8 ;  /* 0x0000000509297c24 */ /* 0x000fe2000f8e0208 */
[C---:B------:R-:W-:Y:S01]  /*2160*/  SEL R8, R31.reuse, RZ, P1 ;  /* 0x000000ff1f087207 */ /* 0x040fe20000800000 */
[----:B------:R-:W-:Y:S01]  /*2170*/  IMAD R9, R204, R103, R7 ;  /* 0x00000067cc097224 */ /* 0x000fe200078e0207 */
[----:B------:R-:W-:Y:S01]  /*2180*/  SEL R7, R31, RZ, P0 ;  /* 0x000000ff1f077207 */ /* 0x000fe20000000000 */
[----:B------:R-:W-:Y:S02]  /*2190*/  IMAD.IADD R113, R113, 0x1, R11 ;  /* 0x0000000171717824 */ /* 0x000fe400078e020b */
[----:B------:R-:W-:Y:S02]  /*21a0*/  IMAD.IADD R107, R107, 0x1, R9 ;  /* 0x000000016b6b7824 */ /* 0x000fe400078e0209 */
[----:B------:R-:W-:Y:S02]  /*21b0*/  IMAD.IADD R7, R22, 0x1, R7 ;  /* 0x0000000116077824 */ /* 0x000fe400078e0207 */
[----:B------:R-:W-:-:S02]  /*21c0*/  IMAD.IADD R105, R9, 0x1, R105 ;  /* 0x0000000109697824 */ /* 0x000fc400078e0269 */
[----:B------:R-:W-:Y:S01]  /*21d0*/  IMAD.IADD R9, R205, 0x1, R8 ;  /* 0x00000001cd097824 */ /* 0x000fe200078e0208 */
[----:B------:R-:W-:Y:S01]  /*21e0*/  SHF.R.S32.HI R8, RZ, 0x1f, R7 ;  /* 0x0000001fff087819 */ /* 0x000fe20000011407 */
[----:B------:R-:W-:Y:S01]  /*21f0*/  IMAD.IADD R111, R11, 0x1, R111 ;  /* 0x000000010b6f7824 */ /* 0x000fe200078e026f */
[----:B------:R-:W-:Y:S01]  /*2200*/  SEL R11, R31, RZ, P3 ;  /* 0x000000ff1f0b7207 */ /* 0x000fe20001800000 */
[-C--:B-----5:R-:W-:Y:S01]  /*2210*/  IMAD.WIDE.U32 R112, R144, R108.reuse, R112 ;  /* 0x0000006c90707225 */ /* 0x0a0fe200078e0070 */
[CC--:B------:R-:W-:Y:S02]  /*2220*/  LEA.HI R21, R8.reuse, R7.reuse, RZ, 0x3 ;  /* 0x0000000708157211 */ /* 0x0c0fe400078f18ff */
[----:B------:R-:W-:Y:S01]  /*2230*/  LEA.HI R7, R8, R7, RZ, 0x6 ;  /* 0x0000000708077211 */ /* 0x000fe200078f30ff */
[----:B------:R-:W-:Y:S01]  /*2240*/  IMAD.IADD R13, R206, 0x1, R11 ;  /* 0x00000001ce0d7824 */ /* 0x000fe200078e020b */
[----:B------:R-:W-:Y:S01]  /*2250*/  SHF.R.S32.HI R10, RZ, 0x1f, R9 ;  /* 0x0000001fff0a7819 */ /* 0x000fe20000011409 */
[----:B------:R-:W-:Y:S01]  /*2260*/  IMAD.WIDE.U32 R110, R144, R108, R110 ;  /* 0x0000006c906e7225 */ /* 0x000fe200078e006e */
[----:B------:R-:W-:-:S02]  /*2270*/  SHF.R.S32.HI R8, RZ, 0x6, R7 ;  /* 0x00000006ff087819 */ /* 0x000fc40000011407 */
[----:B------:R-:W-:Y:S01]  /*2280*/  LOP3.LUT R7, R209, 0x38, R21, 0xf8, !PT ;  /* 0x00000038d1077812 */ /* 0x000fe200078ef815 */
[----:B------:R-:W-:Y:S01]  /*2290*/  IMAD.WIDE.U32 R106, R144, R102, R106 ;  /* 0x00000066906a7225 */ /* 0x000fe200078e006a */
[----:B------:R-:W-:Y:S02]  /*22a0*/  SHF.R.S32.HI R14, RZ, 0x1f, R13 ;  /* 0x0000001fff0e7819 */ /* 0x000fe4000001140d */
[----:B------:R-:W-:Y:S01]  /*22b0*/  LEA.HI R11, R10, R9, RZ, 0x6 ;  /* 0x000000090a0b7211 */ /* 0x000fe200078f30ff */
[----:B------:R-:W-:Y:S01]  /*22c0*/  IMAD R143, R8, 0x1c00, R211 ;  /* 0x00001c00088f7824 */ /* 0x000fe200078e02d3 */
[-C--:B------:R-:W-:Y:S01]  /*22d0*/  LEA.HI R32, R14, R13.reuse, RZ, 0x3 ;  /* 0x0000000d0e207211 */ /* 0x080fe200078f18ff */
[----:B------:R-:W-:Y:S01]  /*22e0*/  IMAD R141, R8, 0x1c00, R213 ;  /* 0x00001c00088d7824 */ /* 0x000fe200078e02d5 */
[----:B------:R-:W-:Y:S01]  /*22f0*/  LOP3.LUT R8, R7, R210, RZ, 0x3c, !PT ;  /* 0x000000d207087212 */ /* 0x000fe200078e3cff */
[----:B------:R-:W-:Y:S01]  /*2300*/  IMAD.WIDE.U32 R104, R144, R102, R104 ;  /* 0x0000006690687225 */ /* 0x000fe200078e0068 */
[----:B------:R-:W-:-:S02]  /*2310*/  LEA.HI R13, R14, R13, RZ, 0x6 ;  /* 0x0000000d0e0d7211 */ /* 0x000fc400078f30ff */
[----:B------:R-:W-:Y:S01]  /*2320*/  LOP3.LUT R7, R209, 0x38, R32, 0xf8, !PT ;  /* 0x00000038d1077812 */ /* 0x000fe200078ef820 */
[----:B------:R-:W-:Y:S01]  /*2330*/  IMAD.IADD R143, R143, 0x1, R8 ;  /* 0x000000018f8f7824 */ /* 0x000fe200078e0208 */
[----:B------:R-:W-:Y:S01]  /*2340*/  SHF.R.S32.HI R8, RZ, 0x6, R13 ;  /* 0x00000006ff087819 */ /* 0x000fe2000001140d */
[----:B------:R-:W-:Y:S01]  /*2350*/  IMAD.WIDE.U32 R114, R114, 0x70, RZ ;  /* 0x0000007072727825 */ /* 0x000fe200078e00ff */
[----:B------:R-:W-:Y:S02]  /*2360*/  LEA.HI R27, R10, R9, RZ, 0x3 ;  /* 0x000000090a1b7211 */ /* 0x000fe400078f18ff */
[----:B------:R-:W-:Y:S01]  /*2370*/  SHF.R.S32.HI R10, RZ, 0x6, R11 ;  /* 0x00000006ff0a7819 */ /* 0x000fe2000001140b */
[C---:B------:R-:W-:Y:S01]  /*2380*/  IMAD R140, R8.reuse, 0x1c00, R211 ;  /* 0x00001c00088c7824 */ /* 0x040fe200078e02d3 */
[----:B------:R-:W-:Y:S01]  /*2390*/  LOP3.LUT R7, R7, R210, RZ, 0x3c, !PT ;  /* 0x000000d207077212 */ /* 0x000fe200078e3cff */
[----:B------:R-:W-:Y:S01]  /*23a0*/  IMAD R138, R8, 0x1c00, R213 ;  /* 0x00001c00088a7824 */ /* 0x000fe200078e02d5 */
[----:B------:R-:W-:Y:S01]  /*23b0*/  SHF.R.S32.HI R11, RZ, 0x1f, R144 ;  /* 0x0000001fff0b7819 */ /* 0x000fe20000011490 */
[----:B------:R-:W-:Y:S01]  /*23c0*/  IMAD R142, R10, 0x1c00, R211 ;  /* 0x00001c000a8e7824 */ /* 0x000fe200078e02d3 */
[----:B------:R-:W-:Y:S01]  /*23d0*/  LOP3.LUT R12, R208, 0x38, R21, 0xf8, !PT ;  /* 0x00000038d00c7812 */ /* 0x000fe200078ef815 */
[----:B------:R-:W-:Y:S01]  /*23e0*/  IMAD.IADD R140, R140, 0x1, R7 ;  /* 0x000000018c8c7824 */ /* 0x000fe200078e0207 */
[----:B------:R-:W-:Y:S01]  /*23f0*/  LOP3.LUT R9, R209, 0x38, R27, 0xf8, !PT ;  /* 0x00000038d1097812 */ /* 0x000fe200078ef81b */
[C---:B------:R-:W-:Y:S01]  /*2400*/  IMAD R7, R11.reuse, R108, RZ ;  /* 0x0000006c0b077224 */ /* 0x040fe200078e02ff */
[----:B------:R-:W-:Y:S01]  /*2410*/  LOP3.LUT R12, R12, R237, RZ, 0x3c, !PT ;  /* 0x000000ed0c0c7212 */ /* 0x000fe200078e3cff */
[----:B------:R-:W-:Y:S01]  /*2420*/  IMAD R11, R11, R102, RZ ;  /* 0x000000660b0b7224 */ /* 0x000fe200078e02ff */
[-C--:B------:R-:W-:Y:S01]  /*2430*/  LOP3.LUT R9, R9, R210.reuse, RZ, 0x3c, !PT ;  /* 0x000000d209097212 */ /* 0x080fe200078e3cff */
[----:B------:R-:W-:Y:S01]  /*2440*/  IMAD R139, R10, 0x1c00, R213 ;  /* 0x00001c000a8b7824 */ /* 0x000fe200078e02d5 */
[----:B------:R-:W-:Y:S01]  /*2450*/  LOP3.LUT R14, R208, 0x38, R32, 0xf8, !PT ;  /* 0x00000038d00e7812 */ /* 0x000fe200078ef820 */
[----:B------:R-:W-:Y:S01]  /*2460*/  IMAD R37, R144, R103, R11 ;  /* 0x0000006790257224 */ /* 0x000fe200078e020b */
[----:B------:R-:W-:Y:S01]  /*2470*/  LOP3.LUT R13, R209, 0x18, R22, 0xf8, !PT ;  /* 0x00000018d10d7812 */ /* 0x000fe200078ef816 */
[----:B------:R-:W-:Y:S01]  /*2480*/  IMAD.IADD R141, R141, 0x1, R12 ;  /* 0x000000018d8d7824 */ /* 0x000fe200078e020c */
[----:B------:R-:W-:Y:S01]  /*2490*/  LOP3.LUT R12, R208, 0x38, R27, 0xf8, !PT ;  /* 0x00000038d00c7812 */ /* 0x000fe200078ef81b */
[----:B------:R-:W-:Y:S01]  /*24a0*/  VIADD R11, R22, 0xa0 ;  /* 0x000000a0160b7836 */ /* 0x000fe20000000000 */
[----:B------:R-:W-:Y:S01]  /*24b0*/  IADD3 R120, P3, R204, R29, RZ ;  /* 0x0000001dcc787210 */ /* 0x000fe20007f7e0ff */
[----:B------:R-:W-:Y:S01]  /*24c0*/  IMAD.IADD R142, R142, 0x1, R9 ;  /* 0x000000018e8e7824 */ /* 0x000fe200078e0209 */
[----:B------:R-:W-:Y:S01]  /*24d0*/  LOP3.LUT R12, R12, R237, RZ, 0x3c, !PT ;  /* 0x000000ed0c0c7212 */ /* 0x000fe200078e3cff */
[----:B------:R-:W-:Y:S01]  /*24e0*/  IMAD R39, R144, R109, R7 ;  /* 0x0000006d90277224 */ /* 0x000fe200078e0207 */
[----:B------:R-:W-:Y:S01]  /*24f0*/  ISETP.GE.AND P2, PT, R11, UR6, PT ;  /* 0x000000060b007c0c */ /* 0x000fe2000bf46270 */
[----:B------:R-:W-:Y:S01]  /*2500*/  IMAD.SHL.U32 R8, R108, 0x40, RZ ;  /* 0x000000406c087824 */ /* 0x000fe200078e00ff */
[----:B------:R-:W-:Y:S01]  /*2510*/  LOP3.LUT R9, R14, R237, RZ, 0x3c, !PT ;  /* 0x000000ed0e097212 */ /* 0x000fe200078e3cff */
[----:B------:R-:W-:Y:S01]  /*2520*/  IMAD.IADD R139, R139, 0x1, R12 ;  /* 0x000000018b8b7824 */ /* 0x000fe200078e020c */
[----:B------:R-:W-:Y:S01]  /*2530*/  SEL R31, RZ, 0x20, P2 ;  /* 0x00000020ff1f7807 */ /* 0x000fe20001000000 */
[----:B------:R-:W-:Y:S01]  /*2540*/  IMAD.SHL.U32 R10, R102, 0x40, RZ ;  /* 0x00000040660a7824 */ /* 0x000fe200078e00ff */
[----:B------:R-:W-:Y:S01]  /*2550*/  SHF.L.U64.HI R7, R108, 0x6, R109 ;  /* 0x000000066c077819 */ /* 0x000fe2000001026d */
[----:B------:R-:W-:Y:S01]  /*2560*/  IMAD.IADD R138, R138, 0x1, R9 ;  /* 0x000000018a8a7824 */ /* 0x000fe200078e0209 */
[----:B------:R-:W-:Y:S01]  /*2570*/  LOP3.LUT R12, R13, R210, RZ, 0x3c, !PT ;  /* 0x000000d20d0c7212 */ /* 0x000fe200078e3cff */
[----:B------:R-:W-:Y:S01]  /*2580*/  IMAD.WIDE.U32 R108, R108, 0x70, RZ ;  /* 0x000000706c6c7825 */ /* 0x000fe200078e00ff */
[----:B------:R-:W-:-:S02]  /*2590*/  SHF.L.U64.HI R9, R102, 0x6, R103 ;  /* 0x0000000666097819 */ /* 0x000fc40000010267 */
[----:B0-----:R-:W-:Y:S01]  /*25a0*/  SHF.R.S32.HI R20, RZ, 0x3, R21 ;  /* 0x00000003ff147819 */ /* 0x001fe20000011415 */
[----:B------:R-:W-:Y:S01]  /*25b0*/  IMAD.WIDE.U32 R102, R102, 0x70, RZ ;  /* 0x0000007066667825 */ /* 0x000fe200078e00ff */
[----:B------:R-:W-:Y:S02]  /*25c0*/  SHF.R.S32.HI R26, RZ, 0x3, R27 ;  /* 0x00000003ff1a7819 */ /* 0x000fe4000001141b */
[----:B------:R-:W-:Y:S01]  /*25d0*/  LOP3.LUT R38, R30, R31, RZ, 0xfc, !PT ;  /* 0x0000001f1e267212 */ /* 0x000fe200078efcff */
[----:B------:R-:W-:Y:S01]  /*25e0*/  IMAD.X R121, R15, 0x1, R147, P3 ;  /* 0x000000010f797824 */ /* 0x000fe200018e0693 */
        /* <DEDUP_REMOVED lines=8> */
[C---:B------:R-:W-:Y:S01]  /*2670*/  LOP3.LUT R34, R38.reuse, 0x2, RZ, 0xc0, !PT ;  /* 0x0000000226227812 */ /* 0x040fe200078ec0ff */
[----:B------:R-:W-:Y:S01]  /*2680*/  IMAD.IADD R132, R115, 0x1, R33 ;  /* 0x0000000173847824 */ /* 0x000fe200078e0221 */
[C---:B------:R-:W-:Y:S01]  /*2690*/  LOP3.LUT R35, R38.reuse, 0x4, RZ, 0xc0, !PT ;  /* 0x0000000426237812 */ /* 0x040fe200078ec0ff */
[----:B------:R-:W-:Y:S01]  /*26a0*/  IMAD.IADD R12, R113, 0x1, R39 ;  /* 0x00000001710c7824 */ /* 0x000fe200078e0227 */
[C---:B------:R-:W-:Y:S01]  /*26b0*/  LOP3.LUT R36, R38.reuse, 0x8, RZ, 0xc0, !PT ;  /* 0x0000000826247812 */ /* 0x040fe200078ec0ff */
[----:B------:R-:W-:Y:S01]  /*26c0*/  IMAD.IADD R13, R39, 0x1, R111 ;  /* 0x00000001270d7824 */ /* 0x000fe200078e026f */
[----:B------:R-:W-:Y:S01]  /*26d0*/  LOP3.LUT R37, R38, 0x10, RZ, 0xc0, !PT ;  /* 0x0000001026257812 */ /* 0x000fe200078ec0ff */
[----:B------:R-:W-:Y:S01]  /*26e0*/  IMAD.IADD R133, R103, 0x1, R133 ;  /* 0x0000000167857824 */ /* 0x000fe200078e0285 */
[----:B------:R-:W-:Y:S01]  /*26f0*/  LOP3.LUT R30, R30, 0x1, RZ, 0xc0, !PT ;  /* 0x000000011e1e7812 */ /* 0x000fe200078ec0ff */
[----:B------:R-:W-:Y:S01]  /*2700*/  IMAD.IADD R39, R117, 0x1, R41 ;  /* 0x0000000175277824 */ /* 0x000fe200078e0229 */
[----:B------:R-:W-:-:S02]  /*2710*/  SHF.R.S32.HI R31, RZ, 0x1f, R21 ;  /* 0x0000001fff1f7819 */ /* 0x000fc40000011415 */
[----:B------:R-:W-:Y:S02]  /*2720*/  SHF.R.S32.HI R32, RZ, 0x1f, R27 ;  /* 0x0000001fff207819 */ /* 0x000fe4000001141b */
[----:B------:R-:W-:Y:S02]  /*2730*/  SHF.R.S32.HI R33, RZ, 0x1f, R29 ;  /* 0x0000001fff217819 */ /* 0x000fe4000001141d */
[----:B------:R-:W-:-:S07]  /*2740*/  LOP3.LUT R38, R38, 0x20, RZ, 0xc0, !PT ;  /* 0x0000002026267812 */ /* 0x000fce00078ec0ff */
.L_x_3405:
[----:B-12---:R-:W2:Y:S01]  /*2750*/  LDL.LU R45, [R1+0x10] ;  /* 0x00001000012d7983 */ /* 0x006ea20000300800 */
[----:B------:R-:W-:Y:S01]  /*2760*/  VIADD R47, R24, 0xffffffff ;  /* 0xffffffff182f7836 */ /* 0x000fe20000000000 */
[----:B------:R-:W0:Y:S01]  /*2770*/  LDC.64 R122, c[0x0][0x2d8] ;  /* 0x0000b600ff7a7b82 */ /* 0x000e220000000a00 */
[----:B------:R-:W-:Y:S01]  /*2780*/  LOP3.LUT P5, RZ, R217, 0x4, RZ, 0xc0, !PT ;  /* 0x00000004d9ff7812 */ /* 0x000fe200078ac0ff */
[----:B------:R-:W-:Y:S01]  /*2790*/  IMAD R40, R19, 0x5400, R137 ;  /* 0x0000540013287824 */ /* 0x000fe200078e0289 */
        /* <DEDUP_REMOVED lines=8> */
[----:B------:R-:W-:Y:S01]  /*2820*/  IADD3 R42, P4, R5, R128, RZ ;  /* 0x00000080052a7210 */ /* 0x000fe20007f9e0ff */
[----:B------:R-:W-:-:S04]  /*2830*/  IMAD.IADD R96, R129, 0x1, R41 ;  /* 0x0000000181607824 */ /* 0x000fc800078e0229 */
[----:B------:R-:W-:Y:S01]  /*2840*/  IMAD.X R43, R96, 0x1, R6, P4 ;  /* 0x00000001602b7824 */ /* 0x000fe200020e0606 */
[----:B------:R-:W-:Y:S02]  /*2850*/  IADD3.X R41, R6, R96, R135, P2, P3 ;  /* 0x0000006006297210 */ /* 0x000fe400017e6487 */
[----:B------:R-:W-:Y:S02]  /*2860*/  ISETP.GT.AND P3, PT, R47, R125, PT ;  /* 0x0000007d2f00720c */ /* 0x000fe40003f64270 */
[-C--:B0-----:R-:W-:Y:S02]  /*2870*/  LEA R48, P2, R24, R122.reuse, 0x1 ;  /* 0x0000007a18307211 */ /* 0x081fe400078408ff */
[----:B------:R-:W-:Y:S02]  /*2880*/  LEA R50, P4, R42, R122, 0x1 ;  /* 0x0000007a2a327211 */ /* 0x000fe400078808ff */
[----:B------:R-:W-:Y:S01]  /*2890*/  LEA.HI.X R49, R24, R123, R41, 0x1, P2 ;  /* 0x0000007b18317211 */ /* 0x000fe200010f0c29 */
[----:B------:R-:W-:Y:S01]  /*28a0*/  IMAD.MOV.U32 R24, RZ, RZ, R47 ;  /* 0x000000ffff187224 */ /* 0x000fe200078e002f */
[----:B-1----:R-:W-:-:S02]  /*28b0*/  ISETP.GE.AND P2, PT, R101, 0x1, PT ;  /* 0x000000016500780c */ /* 0x002fc40003f46270 */
[----:B------:R-:W-:Y:S01]  /*28c0*/  LEA.HI.X R51, R42, R123, R43, 0x1, P4 ;  /* 0x0000007b2a337211 */ /* 0x000fe200020f0c2b */
[C---:B------:R-:W-:Y:S02]  /*28d0*/  VIADD R42, R40.reuse, 0x20 ;  /* 0x00000020282a7836 */ /* 0x040fe40000000000 */
[C---:B------:R-:W-:Y:S02]  /*28e0*/  @P5 VIADD R42, R40.reuse, 0xffffffe0 ;  /* 0xffffffe0282a5836 */ /* 0x040fe40000000000 */
[--C-:B------:R-:W-:Y:S02]  /*28f0*/  IMAD R40, R40, 0x2, R25.reuse ;  /* 0x0000000228287824 */ /* 0x100fe400078e0219 */
[----:B------:R-:W-:Y:S01]  /*2900*/  IMAD R41, R42, 0x2, R25 ;  /* 0x000000022a297824 */ /* 0x000fe200078e0219 */
[----:B--2---:R-:W-:-:S04]  /*2910*/  LOP3.LUT R45, R45, 0xfffffffd, RZ, 0xc0, !PT ;  /* 0xfffffffd2d2d7812 */ /* 0x004fc800078ec0ff */
[----:B------:R-:W-:-:S05]  /*2920*/  @P3 LOP3.LUT R45, R45, 0x2, RZ, 0xfc, !PT ;  /* 0x000000022d2d3812 */ /* 0x000fca00078efcff */
[----:B------:R0:W-:Y:S01]  /*2930*/  STL [R1+0x10], R45 ;  /* 0x0000102d01007387 */ /* 0x0001e20000100800 */
[----:B-----5:R-:W-:Y:S05]  /*2940*/  @!P2 BRA `(.L_x_3307) ;  /* 0x0000007400aca947 */ /* 0x020fea0003800000 */
[----:B------:R-:W-:Y:S01]  /*2950*/  ULDC.U8 UR4, c[0x0][0x3f0] ;  /* 0x0000fc0000047ab9 */ /* 0x000fe20000000000 */
[-C--:B------:R-:W-:Y:S01]  /*2960*/  IMAD R43, R133, R47.reuse, RZ ;  /* 0x0000002f852b7224 */ /* 0x080fe200078e02ff */
[----:B------:R-:W-:Y:S01]  /*2970*/  ISETP.NE.AND P2, PT, RZ, UR4, PT ;  /* 0x00000004ff007c0c */ /* 0x000fe2000bf45270 */
[-C--:B0-----:R-:W-:Y:S02]  /*2980*/  IMAD R45, R134, R47.reuse, RZ ;  /* 0x0000002f862d7224 */ /* 0x081fe400078e02ff */
[----:B------:R-:W-:Y:S02]  /*2990*/  IMAD R42, R24, -0x70, R2 ;  /* 0xffffff90182a7824 */ /* 0x000fe400078e0202 */
[C---:B------:R-:W-:Y:S02]  /*29a0*/  IMAD R43, R44.reuse, R102, R43 ;  /* 0x000000662c2b7224 */ /* 0x040fe400078e022b */
[----:B------:R-:W-:Y:S01]  /*29b0*/  IMAD R45, R44, R108, R45 ;  /* 0x0000006c2c2d7224 */ /* 0x000fe200078e022d */
[----:B------:R-:W-:Y:S01]  /*29c0*/  VIMNMX R42, R42, 0x70, PT ;  /* 0x000000702a2a7848 */ /* 0x000fe20003fe0100 */
[----:B------:R-:W-:-:S04]  /*29d0*/  IMAD.WIDE.U32 R94, R102, R47, RZ ;  /* 0x0000002f665e7225 */ /* 0x000fc800078e00ff */
        /* <DEDUP_REMOVED lines=22> */
[----:B------:R-:W-:Y:S02]  /*2b40*/  CS2R R122, SRZ ;  /* 0x00000000007a7805 */ /* 0x000fe4000001ff00 */
[----:B------:R-:W-:Y:S01]  /*2b50*/  CS2R R126, SRZ ;  /* 0x00000000007e7805 */ /* 0x000fe2000001ff00 */
[----:B------:R-:W-:Y:S01]  /*2b60*/  IMAD.X R46, R43, 0x1, R14, P2 ;  /* 0x000000012b2e7824 */ /* 0x000fe200010e060e */
[----:B------:R-:W-:-:S04]  /*2b70*/  LEA R44, P2, R45, UR4, 0x1 ;  /* 0x000000042d2c7c11 */ /* 0x000fc8000f8408ff */
[----:B------:R-:W-:Y:S01]  /*2b80*/  LEA.HI.X R45, R45, UR5, R46, 0x1, P2 ;  /* 0x000000052d2d7c11 */ /* 0x000fe200090f0c2e */
[----:B------:R-:W-:Y:S01]  /*2b90*/  ULDC.64 UR4, c[0x0][0x3e0] ;  /* 0x0000f80000047ab9 */ /* 0x000fe20000000a00 */
[----:B------:R-:W-:-:S05]  /*2ba0*/  IADD3 R47, P2, R112, R92, RZ ;  /* 0x0000005c702f7210 */ /* 0x000fca0007f5e0ff */
[----:B------:R-:W-:Y:S01]  /*2bb0*/  IMAD.X R54, R100, 0x1, R12, P2 ;  /* 0x0000000164367824 */ /* 0x000fe200010e060c */
[----:B------:R-:W-:-:S04]  /*2bc0*/  LEA R46, P2, R47, UR4, 0x1 ;  /* 0x000000042f2e7c11 */ /* 0x000fc8000f8408ff */
[----:B------:R-:W-:Y:S01]  /*2bd0*/  LEA.HI.X R47, R47, UR5, R54, 0x1, P2 ;  /* 0x000000052f2f7c11 */ /* 0x000fe200090f0c36 */
[C---:B------:R-:W-:Y:S01]  /*2be0*/  VIADD R54, R16.reuse, 0x10 ;  /* 0x0000001010367836 */ /* 0x040fe20000000000 */
[----:B------:R-:W-:Y:S02]  /*2bf0*/  ISETP.GE.AND P2, PT, R16, R101, PT ;  /* 0x000000651000720c */ /* 0x000fe40003f46270 */
[----:B------:R-:W-:Y:S02]  /*2c00*/  CS2R R96, SRZ ;  /* 0x0000000000607805 */ /* 0x000fe4000001ff00 */
[----:B------:R-:W-:-:S09]  /*2c10*/  CS2R R98, SRZ ;  /* 0x0000000000627805 */ /* 0x000fd2000001ff00 */
[----:B------:R0:W5:Y:S04]  /*2c20*/  @!P2 LDG.E.64 R122, desc[UR60][R44.64] ;  /* 0x0000003c2c7aa981 */ /* 0x000168000c1e1b00 */
[----:B------:R0:W5:Y:S01]  /*2c30*/  @!P2 LDG.E.64 R126, desc[UR60][R46.64] ;  /* 0x0000003c2e7ea981 */ /* 0x000162000c1e1b00 */
[----:B------:R-:W-:Y:S01]  /*2c40*/  ISETP.GE.AND P2, PT, R54, R101, PT ;  /* 0x000000653600720c */ /* 0x000fe20003f46270 */
[----:B------:R-:W-:Y:S01]  /*2c50*/  VIADD R54, R16, 0x20 ;  /* 0x0000002010367836 */ /* 0x000fe20000000000 */
        /* <DEDUP_REMOVED lines=22> */
[----:B------:R-:W-:-:S13]  /*2dc0*/  ISETP.GE.AND P2, PT, R54, R101, PT ;  /* 0x000000653600720c */ /* 0x000fda0003f46270 */
[----:B------:R0:W5:Y:S04]  /*2dd0*/  @!P2 LDG.E.64 R76, desc[UR60][R44.64+0xa0] ;  /* 0x0000a03c2c4ca981 */ /* 0x000168000c1e1b00 */
[----:B------:R0:W5:Y:S02]  /*2de0*/  @!P2 LDG.E.64 R78, desc[UR60][R46.64+0xa0] ;  /* 0x0000a03c2e4ea981 */ /* 0x000164000c1e1b00 */
.L_x_3310:
[----:B------:R-:W-:Y:S05]  /*2df0*/  BSYNC B1 ;  /* 0x0000000000017941 */ /* 0x000fea0003800000 */
.L_x_3309:
        /* <DEDUP_REMOVED lines=12> */
[----:B-----5:R-:W-:Y:S01]  /*2ec0*/  IMAD.MOV.U32 R128, RZ, RZ, R76 ;  /* 0x000000ffff807224 */ /* 0x020fe200078e004c */
[----:B------:R-:W-:Y:S01]  /*2ed0*/  CS2R R74, SRZ ;  /* 0x00000000004a7805 */ /* 0x000fe2000001ff00 */
[----:B------:R-:W-:Y:S01]  /*2ee0*/  IMAD.MOV.U32 R129, RZ, RZ, R77 ;  /* 0x000000ffff817224 */ /* 0x000fe200078e004d */
[----:B------:R-:W-:Y:S06]  /*2ef0*/  @P4 BRA `(.L_x_3312) ;  /* 0x0000000000b44947 */ /* 0x000fec0003800000 */
[----:B------:R-:W-:Y:S01]  /*2f00*/  IADD3 R94, P2, P5, R106, R94, R10 ;  /* 0x0000005e6a5e7210 */ /* 0x000fe20007d5e00a */
[----:B------:R-:W-:Y:S01]  /*2f10*/  ULDC.64 UR4, c[0x0][0x3c8] ;  /* 0x0000f20000047ab9 */ /* 0x000fe20000000a00 */
[----:B------:R-:W-:Y:S02]  /*2f20*/  CS2R R72, SRZ ;  /* 0x0000000000487805 */ /* 0x000fe4000001ff00 */
[----:B------:R-:W-:Y:S02]  /*2f30*/  CS2R R74, SRZ ;  /* 0x00000000004a7805 */ /* 0x000fe4000001ff00 */
[----:B0-----:R-:W-:Y:S02]  /*2f40*/  IADD3.X R45, R14, R43, R9, P2, P5 ;  /* 0x0000002b0e2d7210 */ /* 0x001fe400017ea409 */
[----:B------:R-:W-:-:S04]  /*2f50*/  IADD3 R92, P2, P5, R112, R92, R8 ;  /* 0x0000005c705c7210 */ /* 0x000fc80007d5e008 */
[----:B------:R-:W-:Y:S02]  /*2f60*/  IADD3.X R43, R12, R100, R7, P2, P5 ;  /* 0x000000640c2b7210 */ /* 0x000fe400017ea407 */
[----:B------:R-:W-:-:S04]  /*2f70*/  LEA R44, P2, R94, UR4, 0x1 ;  /* 0x000000045e2c7c11 */ /* 0x000fc8000f8408ff */
[----:B------:R-:W-:Y:S01]  /*2f80*/  LEA.HI.X R45, R94, UR5, R45, 0x1, P2 ;  /* 0x000000055e2d7c11 */ /* 0x000fe200090f0c2d */
[----:B------:R-:W-:Y:S02]  /*2f90*/  ULDC.64 UR4, c[0x0][0x3e0] ;  /* 0x0000f80000047ab9 */ /* 0x000fe40000000a00 */
[----:B------:R-:W-:-:S04]  /*2fa0*/  LEA R46, P2, R92, UR4, 0x1 ;  /* 0x000000045c2e7c11 */ /* 0x000fc8000f8408ff */
[----:B------:R-:W-:Y:S02]  /*2fb0*/  LEA.HI.X R47, R92, UR5, R43, 0x1, P2 ;  /* 0x000000055c2f7c11 */ /* 0x000fe400090f0c2b */
[C---:B------:R-:W-:Y:S01]  /*2fc0*/  ISETP.GE.AND P2, PT, R16.reuse, R101, PT ;  /* 0x000000651000720c */ /* 0x040fe20003f46270 */
        /* <DEDUP_REMOVED lines=17> */
[----:B------:R-:W-:Y:S02]  /*30e0*/  ISETP.GE.AND P2, PT, R52, R101, PT ;  /* 0x000000653400720c */ /* 0x000fe40003f46270 */
[----:B------:R-:W-:Y:S02]  /*30f0*/  IADD3 R52, R16, 0x40, RZ ;  /* 0x0000004010347810 */ /* 0x000fe40007ffe0ff */
[----:B------:R-:W-:Y:S02]  /*3100*/  CS2R R56, SRZ ;  /* 0x0000000000387805 */ /* 0x000fe4000001ff00 */
[----:B------:R-:W-:-:S07]  /*3110*/  CS2R R58, SRZ ;  /* 0x00000000003a7805 */ /* 0x000fce000001ff00 */
        /* <DEDUP_REMOVED lines=11> */
.L_x_3312:
[----:B------:R-:W-:Y:S05]  /*31d0*/  BSYNC B1 ;  /* 0x0000000000017941 */ /* 0x000fea0003800000 */
.L_x_3311:
[----:B------:R-:W2:Y:S01]  /*31e0*/  LDL R43, [R1+0x1c] ;  /* 0x00001c00012b7983 */ /* 0x000ea20000100800 */
        /* <DEDUP_REMOVED lines=99> */
.L_x_3313:
[----:B------:R-:W-:Y:S01]  /*3820*/  IMAD R43, R19, 0x8, R18 ;  /* 0x00000008132b7824 */ /* 0x000fe200078e0212 */
[----:B------:R-:W-:Y:S01]  /*3830*/  SHF.L.U32 R100, R207, 0x1f, RZ ;  /* 0x0000001fcf647819 */ /* 0x000fe200000006ff */
[----:B------:R-:W-:Y:S03]  /*3840*/  BSSY B1, `(.L_x_3314) ;  /* 0x0000003000017945 */ /* 0x000fe60003800000 */
[----:B------:R-:W0:Y:S02]  /*3850*/  SYNCS.PHASECHK.TRANS64.TRYWAIT P5, [R43+URZ+0x36890], R100 ;  /* 0x036890642b0075a7 */ /* 0x000e2400080a017f */
[----:B0-----:R-:W-:Y:S05]  /*3860*/  @!P5 BRA `(.L_x_3315) ;  /* 0x00000208004cd947 */ /* 0x001fea0003800000 */
.L_x_3615:
[----:B------:R-:W-:Y:S05]  /*3870*/  BSYNC B1 ;  /* 0x0000000000017941 */ /* 0x000fea0003800000 */
.L_x_3314:
        /* <DEDUP_REMOVED lines=21> */
[C---:B------:R-:W-:Y:S01]  /*39d0*/  LOP3.LUT R168, R164.reuse, 0xffff0000, RZ, 0xc0, !PT ;  /* 0xffff0000a4a87812 */ /* 0x040fe200078ec0ff */
[----:B------:R-:W-:Y:S01]  /*39e0*/  IMAD.U32 R167, R127, 0x10000, RZ ;  /* 0x000100007fa77824 */ /* 0x000fe200078e00ff */
[----:B------:R-:W-:Y:S01]  /*39f0*/  LOP3.LUT R170, R165, 0xffff0000, RZ, 0xc0, !PT ;  /* 0xffff0000a5aa7812 */ /* 0x000fe200078ec0ff */
[----:B------:R-:W-:Y:S01]  /*3a00*/  IMAD.U32 R164, R164, 0x10000, RZ ;  /* 0x00010000a4a47824 */ /* 0x000fe200078e00ff */
[----:B------:R-:W-:Y:S01]  /*3a10*/  LOP3.LUT R46, R46, 0xffff0000, RZ, 0xc0, !PT ;  /* 0xffff00002e2e7812 */ /* 0x000fe200078ec0ff */
[----:B------:R-:W-:Y:S01]  /*3a20*/  FMUL.FTZ R172, R175, R168 ;  /* 0x000000a8afac7220 */ /* 0x000fe20000410000 */
[----:B------:R-:W-:Y:S01]  /*3a30*/  LOP3.LUT R123, R47, 0xffff0000, RZ, 0xc0, !PT ;  /* 0xffff00002f7b7812 */ /* 0x000fe200078ec0ff */
[----:B------:R-:W-:-:S02]  /*3a40*/  IMAD.U32 R47, R45, 0x10000, RZ ;  /* 0x000100002d2f7824 */ /* 0x000fc400078e00ff */
[-C--:B------:R-:W-:Y:S01]  /*3a50*/  FMUL.FTZ R175, R175, R170.reuse ;  /* 0x000000aaafaf7220 */ /* 0x080fe20000410000 */
[----:B------:R-:W-:Y:S01]  /*3a60*/  FMUL.FTZ R177, R46, R167 ;  /* 0x000000a72eb17220 */ /* 0x000fe20000410000 */
[----:B------:R-:W-:Y:S02]  /*3a70*/  IMAD.U32 R45, R44, 0x10000, RZ ;  /* 0x000100002c2d7824 */ /* 0x000fe400078e00ff */
[C---:B------:R-:W-:Y:S01]  /*3a80*/  FFMA.FTZ R172, R47.reuse, R170, -R172 ;  /* 0x000000aa2fac7223 */ /* 0x040fe200000108ac */
[----:B------:R-:W-:Y:S01]  /*3a90*/  FFMA.FTZ R175, R47, R168, R175 ;  /* 0x000000a82faf7223 */ /* 0x000fe200000100af */
[-C--:B------:R-:W-:Y:S01]  /*3aa0*/  FMUL.FTZ R47, R46, R169.reuse ;  /* 0x000000a92e2f7220 */ /* 0x080fe20000410000 */
[----:B------:R-:W-:Y:S01]  /*3ab0*/  LOP3.LUT R127, R127, 0xffff0000, RZ, 0xc0, !PT ;  /* 0xffff00007f7f7812 */ /* 0x000fe200078ec0ff */
[----:B------:R-:W-:Y:S01]  /*3ac0*/  IMAD.U32 R165, R165, 0x10000, RZ ;  /* 0x00010000a5a57824 */ /* 0x000fe200078e00ff */
[----:B------:R-:W-:Y:S01]  /*3ad0*/  LOP3.LUT R126, R126, 0xffff0000, RZ, 0xc0, !PT ;  /* 0xffff00007e7e7812 */ /* 0x000fe200078ec0ff */
[----:B------:R-:W-:Y:S01]  /*3ae0*/  FFMA.FTZ R177, R122, R169, -R177 ;  /* 0x000000a97ab17223 */ /* 0x000fe200000108b1 */
[----:B------:R-:W-:Y:S01]  /*3af0*/  LOP3.LUT R44, R44, 0xffff0000, RZ, 0xc0, !PT ;  /* 0xffff00002c2c7812 */ /* 0x000fe200078ec0ff */
[----:B------:R-:W-:Y:S01]  /*3b00*/  FFMA.FTZ R122, R122, R167, R47 ;  /* 0x000000a77a7a7223 */ /* 0x000fe2000001002f */
[C---:B------:R-:W-:Y:S01]  /*3b10*/  FMUL.FTZ R47, R123.reuse, R127 ;  /* 0x0000007f7b2f7220 */ /* 0x040fe20000410000 */
[----:B------:R-:W-:-:S02]  /*3b20*/  FMUL.FTZ R168, R123, R126 ;  /* 0x0000007e7ba87220 */ /* 0x000fc40000410000 */
[C---:B------:R-:W-:Y:S01]  /*3b30*/  FMUL.FTZ R46, R44.reuse, R164 ;  /* 0x000000a42c2e7220 */ /* 0x040fe20000410000 */
[----:B------:R-:W-:Y:S01]  /*3b40*/  FMUL.FTZ R123, R44, R165 ;  /* 0x000000a52c7b7220 */ /* 0x000fe20000410000 */
[C---:B------:R-:W-:Y:S01]  /*3b50*/  FFMA.FTZ R47, R166.reuse, R126, -R47 ;  /* 0x0000007ea62f7223 */ /* 0x040fe2000001082f */
[----:B------:R-:W-:Y:S01]  /*3b60*/  FFMA.FTZ R168, R166, R127, R168 ;  /* 0x0000007fa6a87223 */ /* 0x000fe200000100a8 */
[C---:B------:R-:W-:Y:S01]  /*3b70*/  FFMA.FTZ R46, R45.reuse, R165, -R46 ;  /* 0x000000a52d2e7223 */ /* 0x040fe2000001082e */
[----:B------:R-:W-:Y:S01]  /*3b80*/  FFMA.FTZ R123, R45, R164, R123 ;  /* 0x000000a42d7b7223 */ /* 0x000fe2000001007b */
[----:B------:R-:W-:Y:S02]  /*3b90*/  F2FP.BF16.F32.PACK_AB R122, R122, R177 ;  /* 0x000000b17a7a723e */ /* 0x000fe400000010ff */
[----:B------:R-:W-:Y:S02]  /*3ba0*/  F2FP.BF16.F32.PACK_AB R45, R175, R172 ;  /* 0x000000acaf2d723e */ /* 0x000fe400000010ff */
[----:B------:R-:W-:Y:S01]  /*3bb0*/  F2FP.BF16.F32.PACK_AB R44, R123, R46 ;  /* 0x0000002e7b2c723e */ /* 0x000fe200000010ff */
[----:B------:R-:W-:Y:S01]  /*3bc0*/  IMAD.MOV.U32 R46, RZ, RZ, R122 ;  /* 0x000000ffff2e7224 */ /* 0x000fe200078e007a */
[----:B------:R-:W-:-:S07]  /*3bd0*/  F2FP.BF16.F32.PACK_AB R47, R168, R47 ;  /* 0x0000002fa82f723e */ /* 0x000fce00000010ff */
.L_x_3321:
[----:B------:R-:W-:Y:S05]  /*3be0*/  BSYNC B3 ;  /* 0x0000000000037941 */ /* 0x000fea0003800000 */
.L_x_3320:
[----:B--2---:R1:W-:Y:S02]  /*3bf0*/  STG.E.128 desc[UR60][R50.64], R44 ;  /* 0x0000002c32007986 */ /* 0x0043e4000c101d3c */
.L_x_3319:
[----:B------:R-:W-:Y:S05]  /*3c00*/  BSYNC B2 ;  /* 0x0000000000027941 */ /* 0x000fea0003800000 */
.L_x_3318:
[----:B------:R-:W-:Y:S01]  /*3c10*/  ISETP.NE.AND P3, PT, R34, RZ, PT ;  /* 0x000000ff2200720c */ /* 0x000fe20003f65270 */
[----:B------:R-:W-:-:S12]  /*3c20*/  BSSY B2, `(.L_x_3322) ;  /* 0x0000036000027945 */ /* 0x000fd80003800000 */
[----:B------:R-:W-:Y:S05]  /*3c30*/  @!P3 BRA `(.L_x_3323) ;  /* 0x0000000000d0b947 */ /* 0x000fea0003800000 */
[----:B-1----:R1:W2:Y:S01]  /*3c40*/  LDS.128 R44, [R41+0x21000] ;  /* 0x02100000292c7984 */ /* 0x0022a20000000c00 */
[----:B------:R-:W-:Y:S01]  /*3c50*/  VIADD R122, R16, 0x10 ;  /* 0x00000010107a7836 */ /* 0x000fe20000000000 */
[----:B------:R-:W-:Y:S04]  /*3c60*/  BSSY B3, `(.L_x_3324) ;  /* 0x0000030000037945 */ /* 0x000fe80003800000 */
[----:B------:R-:W-:-:S13]  /*3c70*/  ISETP.GE.AND P3, PT, R122, R101, PT ;  /* 0x000000657a00720c */ /* 0x000fda0003f66270 */
        /* <DEDUP_REMOVED lines=46> */
.L_x_3325:
[----:B------:R-:W-:Y:S05]  /*3f60*/  BSYNC B3 ;  /* 0x0000000000037941 */ /* 0x000fea0003800000 */
.L_x_3324:
[----:B--2---:R2:W-:Y:S02]  /*3f70*/  STG.E.128 desc[UR60][R50.64+0x40], R44 ;  /* 0x0000402c32007986 */ /* 0x0045e4000c101d3c */
.L_x_3323:
[----:B------:R-:W-:Y:S05]  /*3f80*/  BSYNC B2 ;  /* 0x0000000000027941 */ /* 0x000fea0003800000 */
.L_x_3322:
[----:B------:R-:W-:Y:S01]  /*3f90*/  ISETP.NE.AND P3, PT, R35, RZ, PT ;  /* 0x000000ff2300720c */ /* 0x000fe20003f65270 */
[----:B------:R-:W-:-:S12]  /*3fa0*/  BSSY B2, `(.L_x_3326) ;  /* 0x0000036000027945 */ /* 0x000fd80003800000 */
[----:B------:R-:W-:Y:S05]  /*3fb0*/  @!P3 BRA `(.L_x_3327) ;  /* 0x0000000000d0b947 */ /* 0x000fea0003800000 */
[----:B-12---:R1:W2:Y:S01]  /*3fc0*/  LDS.128 R44, [R40+0x24800] ;  /* 0x02480000282c7984 */ /* 0x0062a20000000c00 */
[----:B------:R-:W-:Y:S01]  /*3fd0*/  IADD3 R96, R16, 0x20, RZ ;  /* 0x0000002010607810 */ /* 0x000fe20007ffe0ff */
[----:B------:R-:W-:Y:S03]  /*3fe0*/  BSSY B3, `(.L_x_3328) ;  /* 0x0000030000037945 */ /* 0x000fe60003800000 */
        /* <DEDUP_REMOVED lines=47> */
.L_x_3329:
[----:B------:R-:W-:Y:S05]  /*42e0*/  BSYNC B3 ;  /* 0x0000000000037941 */ /* 0x000fea0003800000 */
.L_x_3328:
[----:B--2---:R3:W-:Y:S02]  /*42f0*/  STG.E.128 desc[UR60][R50.64+0x80], R44 ;  /* 0x0000802c32007986 */ /* 0x0047e4000c101d3c */
.L_x_3327:
[----:B------:R-:W-:Y:S05]  /*4300*/  BSYNC B2 ;  /* 0x0000000000027941 */ /* 0x000fea0003800000 */
.L_x_3326:
[----:B------:R-:W-:Y:S01]  /*4310*/  ISETP.NE.AND P3, PT, R36, RZ, PT ;  /* 0x000000ff2400720c */ /* 0x000fe20003f65270 */
[----:B------:R-:W-:-:S12]  /*4320*/  BSSY B2, `(.L_x_3330) ;  /* 0x0000036000027945 */ /* 0x000fd80003800000 */
[----:B------:R-:W-:Y:S05]  /*4330*/  @!P3 BRA `(.L_x_3331) ;  /* 0x0000000000d0b947 */ /* 0x000fea0003800000 */
[----:B-123--:R1:W2:Y:S01]  /*4340*/  LDS.128 R44, [R41+0x24800] ;  /* 0x02480000292c7984 */ /* 0x00e2a20000000c00 */
[----:B------:R-:W-:Y:S01]  /*4350*/  VIADD R88, R16, 0x30 ;  /* 0x0000003010587836 */ /* 0x000fe20000000000 */
[----:B------:R-:W-:Y:S04]  /*4360*/  BSSY B3, `(.L_x_3332) ;  /* 0x0000030000037945 */ /* 0x000fe80003800000 */
[----:B------:R-:W-:-:S13]  /*4370*/  ISETP.GE.AND P3, PT, R88, R101, PT ;  /* 0x000000655800720c */ /* 0x000fda0003f66270 */
[----:B-1----:R-:W-:Y:S05]  /*4380*/  @P3 BRA `(.L_x_3333) ;  /* 0x0000000000b43947 */ /* 0x002fea0003800000 */
[----:B------:R-:W-:Y:S02]  /*4390*/  SHF.R.U64 R89, R86, 0x10, R87 ;  /* 0x0000001056597819 */ /* 0x000fe40000001257 */
[----:B------:R-:W-:Y:S01]  /*43a0*/  SHF.R.U64 R91, R84, 0x10, R85 ;  /* 0x00000010545b7819 */ /* 0x000fe20000001255 */
[----:B--2---:R-:W-:Y:S01]  /*43b0*/  IMAD.U32 R84, R46, 0x10000, RZ ;  /* 0x000100002e547824 */ /* 0x004fe200078e00ff */
[----:B------:R-:W-:Y:S02]  /*43c0*/  PRMT R192, R192, 0x5410, R89 ;  /* 0x00005410c0c07816 */ /* 0x000fe40000000059 */
[----:B------:R-:W-:Y:S02]  /*43d0*/  SHF.R.U32.HI R86, RZ, 0x10, R87 ;  /* 0x00000010ff567819 */ /* 0x000fe40000011657 */
[----:B------:R-:W-:Y:S02]  /*43e0*/  PRMT R186, R186, 0x5410, R91 ;  /* 0x00005410baba7816 */ /* 0x000fe4000000005b */
[----:B------:R-:W-:-:S02]  /*43f0*/  SHF.R.U32.HI R88, RZ, 0x10, R85 ;  /* 0x00000010ff587819 */ /* 0x000fc40000011655 */
[----:B------:R-:W-:Y:S02]  /*4400*/  LOP3.LUT R90, R45, 0xffff0000, RZ, 0xc0, !PT ;  /* 0xffff00002d5a7812 */ /* 0x000fe400078ec0ff */
[C---:B------:R-:W-:Y:S01]  /*4410*/  LOP3.LUT R91, R192.reuse, 0xffff0000, RZ, 0xc0, !PT ;  /* 0xffff0000c05b7812 */ /* 0x040fe200078ec0ff */
[----:B------:R-:W-:Y:S01]  /*4420*/  IMAD.U32 R192, R192, 0x10000, RZ ;  /* 0x00010000c0c07824 */ /* 0x000fe200078e00ff */
[----:B------:R-:W-:Y:S02]  /*4430*/  PRMT R193, R193, 0x5410, R86 ;  /* 0x00005410c1c17816 */ /* 0x000fe40000000056 */
[----:B------:R-:W-:Y:S01]  /*4440*/  LOP3.LUT R87, R186, 0xffff0000, RZ, 0xc0, !PT ;  /* 0xffff0000ba577812 */ /* 0x000fe200078ec0ff */
[----:B------:R-:W-:Y:S01]  /*4450*/  FMUL.FTZ R97, R90, R91 ;  /* 0x0000005b5a617220 */ /* 0x000fe20000410000 */
[----:B------:R-:W-:Y:S01]  /*4460*/  PRMT R187, R187, 0x5410, R88 ;  /* 0x00005410bbbb7816 */ /* 0x000fe20000000058 */
[----:B------:R-:W-:Y:S01]  /*4470*/  IMAD.U32 R88, R45, 0x10000, RZ ;  /* 0x000100002d587824 */ /* 0x000fe200078e00ff */
[----:B------:R-:W-:Y:S01]  /*4480*/  LOP3.LUT R85, R46, 0xffff0000, RZ, 0xc0, !PT ;  /* 0xffff00002e557812 */ /* 0x000fe200078ec0ff */
[----:B------:R-:W-:-:S02]  /*4490*/  IMAD.U32 R86, R193, 0x10000, RZ ;  /* 0x00010000c1567824 */ /* 0x000fc400078e00ff */
[-C--:B------:R-:W-:Y:S01]  /*44a0*/  FMUL.FTZ R90, R90, R87.reuse ;  /* 0x000000575a5a7220 */ /* 0x080fe20000410000 */
[----:B------:R-:W-:Y:S02]  /*44b0*/  IMAD.U32 R89, R187, 0x10000, RZ ;  /* 0x00010000bb597824 */ /* 0x000fe400078e00ff */
[C---:B------:R-:W-:Y:S01]  /*44c0*/  FFMA.FTZ R87, R88.reuse, R87, -R97 ;  /* 0x0000005758577223 */ /* 0x040fe20000010861 */
[-C--:B------:R-:W-:Y:S01]  /*44d0*/  FMUL.FTZ R99, R85, R86.reuse ;  /* 0x0000005655637220 */ /* 0x080fe20000410000 */
[----:B------:R-:W-:Y:S01]  /*44e0*/  FFMA.FTZ R88, R88, R91, R90 ;  /* 0x0000005b58587223 */ /* 0x000fe2000001005a */
[----:B------:R-:W-:Y:S01]  /*44f0*/  LOP3.LUT R46, R47, 0xffff0000, RZ, 0xc0, !PT ;  /* 0xffff00002f2e7812 */ /* 0x000fe200078ec0ff */
[----:B------:R-:W-:Y:S02]  /*4500*/  IMAD.U32 R45, R44, 0x10000, RZ ;  /* 0x000100002c2d7824 */ /* 0x000fe400078e00ff */
        /* <DEDUP_REMOVED lines=9> */
[----:B------:R-:W-:-:S02]  /*45a0*/  IMAD.U32 R47, R47, 0x10000, RZ ;  /* 0x000100002f2f7824 */ /* 0x000fc400078e00ff */
[C---:B------:R-:W-:Y:S01]  /*45b0*/  FMUL.FTZ R46, R44.reuse, R192 ;  /* 0x000000c02c2e7220 */ /* 0x040fe20000410000 */
[-C--:B------:R-:W-:Y:S01]  /*45c0*/  FMUL.FTZ R89, R44, R186.reuse ;  /* 0x000000ba2c597220 */ /* 0x080fe20000410000 */
[----:B------:R-:W-:Y:S01]  /*45d0*/  F2FP.BF16.F32.PACK_AB R84, R84, R85 ;  /* 0x000000555454723e */ /* 0x000fe200000010ff */
[----:B------:R-:W-:Y:S01]  /*45e0*/  FFMA.FTZ R86, R47, R187, -R86 ;  /* 0x000000bb2f567223 */ /* 0x000fe20000010856 */
[C---:B------:R-:W-:Y:S01]  /*45f0*/  FFMA.FTZ R46, R45.reuse, R186, -R46 ;  /* 0x000000ba2d2e7223 */ /* 0x040fe2000001082e */
[----:B------:R-:W-:Y:S01]  /*4600*/  FFMA.FTZ R89, R45, R192, R89 ;  /* 0x000000c02d597223 */ /* 0x000fe20000010059 */
[----:B------:R-:W-:Y:S01]  /*4610*/  FFMA.FTZ R47, R47, R193, R90 ;  /* 0x000000c12f2f7223 */ /* 0x000fe2000001005a */
[----:B------:R-:W-:-:S03]  /*4620*/  F2FP.BF16.F32.PACK_AB R45, R88, R87 ;  /* 0x00000057582d723e */ /* 0x000fc600000010ff */
[----:B------:R-:W-:Y:S01]  /*4630*/  F2FP.BF16.F32.PACK_AB R44, R89, R46 ;  /* 0x0000002e592c723e */ /* 0x000fe200000010ff */
[----:B------:R-:W-:Y:S01]  /*4640*/  IMAD.MOV.U32 R46, RZ, RZ, R84 ;  /* 0x000000ffff2e7224 */ /* 0x000fe200078e0054 */
[----:B------:R-:W-:-:S07]  /*4650*/  F2FP.BF16.F32.PACK_AB R47, R47, R86 ;  /* 0x000000562f2f723e */ /* 0x000fce00000010ff */
.L_x_3333:
[----:B------:R-:W-:Y:S05]  /*4660*/  BSYNC B3 ;  /* 0x0000000000037941 */ /* 0x000fea0003800000 */
.L_x_3332:
[----:B--2---:R4:W-:Y:S02]  /*4670*/  STG.E.128 desc[UR60][R50.64+0xc0], R44 ;  /* 0x0000c02c32007986 */ /* 0x0049e4000c101d3c */
.L_x_3331:
[----:B------:R-:W-:Y:S05]  /*4680*/  BSYNC B2 ;  /* 0x0000000000027941 */ /* 0x000fea0003800000 */
.L_x_3330:
[----:B------:R-:W-:Y:S01]  /*4690*/  ISETP.NE.AND P3, PT, R37, RZ, PT ;  /* 0x000000ff2500720c */ /* 0x000fe20003f65270 */
[----:B------:R-:W-:-:S12]  /*46a0*/  BSSY B2, `(.L_x_3334) ;  /* 0x0000036000027945 */ /* 0x000fd80003800000 */
[----:B------:R-:W-:Y:S05]  /*46b0*/  @!P3 BRA `(.L_x_3335) ;  /* 0x0000000000d0b947 */ /* 0x000fea0003800000 */
[----:B-1234-:R1:W2:Y:S01]  /*46c0*/  LDS.128 R44, [R40+0x28000] ;  /* 0x02800000282c7984 */ /* 0x01e2a20000000c00 */
[----:B------:R-:W-:Y:S01]  /*46d0*/  VIADD R84, R16, 0x40 ;  /* 0x0000004010547836 */ /* 0x000fe20000000000 */
[----:B------:R-:W-:Y:S04]  /*46e0*/  BSSY B3, `(.L_x_3336) ;  /* 0x0000030000037945 */ /* 0x000fe80003800000 */
[----:B------:R-:W-:-:S13]  /*46f0*/  ISETP.GE.AND P3, PT, R84, R101, PT ;  /* 0x000000655400720c */ /* 0x000fda0003f66270 */
[----:B-1----:R-:W-:Y:S05]  /*4700*/  @P3 BRA `(.L_x_3337) ;  /* 0x0000000000b43947 */ /* 0x002fea0003800000 */
[--C-:B------:R-:W-:Y:S01]  /*4710*/  SHF.R.U64 R85, R80, 0x10, R81.reuse ;  /* 0x0000001050557819 */ /* 0x100fe20000001251 */
[----:B--2---:R-:W-:Y:S01]  /*4720*/  IMAD.U32 R80, R46, 0x10000, RZ ;  /* 0x000100002e507824 */ /* 0x004fe200078e00ff */
[----:B------:R-:W-:Y:S02]  /*4730*/  SHF.R.U32.HI R86, RZ, 0x10, R81 ;  /* 0x00000010ff567819 */ /* 0x000fe40000011651 */
[--C-:B------:R-:W-:Y:S02]  /*4740*/  SHF.R.U64 R81, R82, 0x10, R83.reuse ;  /* 0x0000001052517819 */ /* 0x100fe40000001253 */
[----:B------:R-:W-:Y:S01]  /*4750*/  SHF.R.U32.HI R84, RZ, 0x10, R83 ;  /* 0x00000010ff547819 */ /* 0x000fe20000011653 */
[----:B------:R-:W-:Y:S01]  /*4760*/  IMAD.U32 R83, R45, 0x10000, RZ ;  /* 0x000100002d537824 */ /* 0x000fe200078e00ff */
        /* <DEDUP_REMOVED lines=15> */
[----:B------:R-:W-:Y:S01]  /*4860*/  FFMA.FTZ R44, R83, R84, -R88 ;  /* 0x00000054532c7223 */ /* 0x000fe20000010858 */
[----:B------:R-:W-:Y:S01]  /*4870*/  LOP3.LUT R185, R185, 0xffff0000, RZ, 0xc0, !PT ;  /* 0xffff0000b9b97812 */ /* 0x000fe200078ec0ff */
[----:B------:R-:W-:Y:S01]  /*4880*/  FMUL.FTZ R91, R82, R87 ;  /* 0x00000057525b7220 */ /* 0x000fe20000410000 */
[----:B------:R-:W-:Y:S01]  /*4890*/  LOP3.LUT R183, R183, 0xffff0000, RZ, 0xc0, !PT ;  /* 0xffff0000b7b77812 */ /* 0x000fe200078ec0ff */
[----:B------:R-:W-:Y:S01]  /*48a0*/  FFMA.FTZ R83, R83, R86, R89 ;  /* 0x0000005653537223 */ /* 0x000fe20000010059 */
[----:B------:R-:W-:-:S02]  /*48b0*/  IMAD.U32 R184, R184, 0x10000, RZ ;  /* 0x00010000b8b87824 */ /* 0x000fc400078e00ff */
[----:B------:R-:W-:Y:S01]  /*48c0*/  FMUL.FTZ R89, R82, R85 ;  /* 0x0000005552597220 */ /* 0x000fe20000410000 */
[----:B------:R-:W-:Y:S02]  /*48d0*/  IMAD.U32 R182, R182, 0x10000, RZ ;  /* 0x00010000b6b67824 */ /* 0x000fe400078e00ff */
        /* <DEDUP_REMOVED lines=16> */
.L_x_3337:
[----:B------:R-:W-:Y:S05]  /*49e0*/  BSYNC B3 ;  /* 0x0000000000037941 */ /* 0x000fea0003800000 */
.L_x_3336:
[----:B--2---:R1:W-:Y:S02]  /*49f0*/  STG.E.128 desc[UR60][R50.64+0x100], R44 ;  /* 0x0001002c32007986 */ /* 0x0043e4000c101d3c */
.L_x_3335:
[----:B------:R-:W-:Y:S05]  /*4a00*/  BSYNC B2 ;  /* 0x0000000000027941 */ /* 0x000fea0003800000 */
.L_x_3334:
[----:B------:R-:W-:-:S13]  /*4a10*/  ISETP.NE.AND P3, PT, R38, RZ, PT ;  /* 0x000000ff2600720c */ /* 0x000fda0003f65270 */
[----:B------:R-:W-:Y:S05]  /*4a20*/  @!P3 BRA `(.L_x_3317) ;  /* 0x0000000000ccb947 */ /* 0x000fea0003800000 */
[----:B-1234-:R1:W2:Y:S01]  /*4a30*/  LDS.128 R44, [R41+0x28000] ;  /* 0x02800000292c7984 */ /* 0x01e2a20000000c00 */
[----:B------:R-:W-:Y:S01]  /*4a40*/  VIADD R80, R16, 0x50 ;  /* 0x0000005010507836 */ /* 0x000fe20000000000 */
[----:B------:R-:W-:Y:S04]  /*4a50*/  BSSY B2, `(.L_x_3338) ;  /* 0x000002f000027945 */ /* 0x000fe80003800000 */
[----:B------:R-:W-:-:S13]  /*4a60*/  ISETP.GE.AND P3, PT, R80, R101, PT ;  /* 0x000000655000720c */ /* 0x000fda0003f66270 */
[----:B-1----:R-:W-:Y:S05]  /*4a70*/  @P3 BRA `(.L_x_3339) ;  /* 0x0000000000b03947 */ /* 0x002fea0003800000 */
[----:B------:R-:W-:Y:S02]  /*4a80*/  SHF.R.U64 R83, R78, 0x10, R79 ;  /* 0x000000104e537819 */ /* 0x000fe4000000124f */
[----:B------:R-:W-:Y:S02]  /*4a90*/  SHF.R.U64 R82, R76, 0x10, R77 ;  /* 0x000000104c527819 */ /* 0x000fe4000000124d */
[----:B------:R-:W-:Y:S02]  /*4aa0*/  SHF.R.U32.HI R81, RZ, 0x10, R79 ;  /* 0x00000010ff517819 */ /* 0x000fe4000001164f */
[----:B------:R-:W-:Y:S01]  /*4ab0*/  SHF.R.U32.HI R80, RZ, 0x10, R77 ;  /* 0x00000010ff507819 */ /* 0x000fe2000001164d */
[----:B--2---:R-:W-:Y:S01]  /*4ac0*/  IMAD.U32 R77, R46, 0x10000, RZ ;  /* 0x000100002e4d7824 */ /* 0x004fe200078e00ff */
        /* <DEDUP_REMOVED lines=11> */
[C---:B------:R-:W-:Y:S01]  /*4b80*/  IMAD.U32 R46, R47.reuse, 0x10000, RZ ;  /* 0x000100002f2e7824 */ /* 0x040fe200078e00ff */
[----:B------:R-:W-:Y:S01]  /*4b90*/  LOP3.LUT R76, R47, 0xffff0000, RZ, 0xc0, !PT ;  /* 0xffff00002f4c7812 */ /* 0x000fe200078ec0ff */
[----:B------:R-:W-:Y:S01]  /*4ba0*/  FMUL.FTZ R86, R78, R81 ;  /* 0x000000514e567220 */ /* 0x000fe20000410000 */
[----:B------:R-:W-:-:S02]  /*4bb0*/  IMAD.U32 R47, R45, 0x10000, RZ ;  /* 0x000100002d2f7824 */ /* 0x000fc400078e00ff */
[-C--:B------:R-:W-:Y:S01]  /*4bc0*/  FMUL.FTZ R78, R78, R80.reuse ;  /* 0x000000504e4e7220 */ /* 0x080fe20000410000 */
[----:B------:R-:W-:Y:S01]  /*4bd0*/  IMAD.U32 R45, R44, 0x10000, RZ ;  /* 0x000100002c2d7824 */ /* 0x000fe200078e00ff */
[----:B------:R-:W-:Y:S01]  /*4be0*/  LOP3.LUT R173, R173, 0xffff0000, RZ, 0xc0, !PT ;  /* 0xffff0000adad7812 */ /* 0x000fe200078ec0ff */
[C---:B------:R-:W-:Y:S01]  /*4bf0*/  FFMA.FTZ R86, R47.reuse, R80, -R86 ;  /* 0x000000502f567223 */ /* 0x040fe20000010856 */
[----:B------:R-:W-:Y:S01]  /*4c00*/  FFMA.FTZ R81, R47, R81, R78 ;  /* 0x000000512f517223 */ /* 0x000fe2000001004e */
[C---:B------:R-:W-:Y:S01]  /*4c10*/  FMUL.FTZ R78, R79.reuse, R82 ;  /* 0x000000524f4e7220 */ /* 0x040fe20000410000 */
[----:B------:R-:W-:Y:S01]  /*4c20*/  LOP3.LUT R47, R176, 0xffff0000, RZ, 0xc0, !PT ;  /* 0xffff0000b02f7812 */ /* 0x000fe200078ec0ff */
[-C--:B------:R-:W-:Y:S01]  /*4c30*/  FMUL.FTZ R88, R79, R84.reuse ;  /* 0x000000544f587220 */ /* 0x080fe20000410000 */
[----:B------:R-:W-:Y:S01]  /*4c40*/  LOP3.LUT R44, R44, 0xffff0000, RZ, 0xc0, !PT ;  /* 0xffff00002c2c7812 */ /* 0x000fe200078ec0ff */
[----:B------:R-:W-:Y:S02]  /*4c50*/  IMAD.U32 R171, R171, 0x10000, RZ ;  /* 0x00010000abab7824 */ /* 0x000fe400078e00ff */
[C---:B------:R-:W-:Y:S01]  /*4c60*/  FFMA.FTZ R79, R77.reuse, R84, R78 ;  /* 0x000000544d4f7223 */ /* 0x040fe2000001004e */
[----:B------:R-:W-:Y:S01]  /*4c70*/  FFMA.FTZ R88, R77, R82, -R88 ;  /* 0x000000524d587223 */ /* 0x000fe20000010858 */
[C---:B------:R-:W-:Y:S01]  /*4c80*/  FMUL.FTZ R83, R76.reuse, R47 ;  /* 0x0000002f4c537220 */ /* 0x040fe20000410000 */
[----:B------:R-:W-:Y:S01]  /*4c90*/  FMUL.FTZ R78, R76, R173 ;  /* 0x000000ad4c4e7220 */ /* 0x000fe20000410000 */
        /* <DEDUP_REMOVED lines=10> */
.L_x_3339:
[----:B------:R-:W-:Y:S05]  /*4d40*/  BSYNC B2 ;  /* 0x0000000000027941 */ /* 0x000fea0003800000 */
.L_x_3338:
[----:B--2---:R1:W-:Y:S02]  /*4d50*/  STG.E.128 desc[UR60][R50.64+0x140], R44 ;  /* 0x0001402c32007986 */ /* 0x0043e4000c101d3c */
.L_x_3317:
[----:B------:R-:W-:Y:S05]  /*4d60*/  BSYNC B1 ;  /* 0x0000000000017941 */ /* 0x000fea0003800000 */
.L_x_3316:
        /* <DEDUP_REMOVED lines=54> */
.L_x_3344:
[----:B------:R-:W-:Y:S05]  /*50d0*/  BSYNC B2 ;  /* 0x0000000000027941 */ /* 0x000fea0003800000 */
.L_x_3343:
[----:B--2---:R1:W-:Y:S02]  /*50e0*/  STG.E.128 desc[UR60][R48.64], R44 ;  /* 0x0000002c30007986 */ /* 0x0043e4000c101d3c */
.L_x_3342:
[----:B------:R-:W-:Y:S05]  /*50f0*/  BSYNC B1 ;  /* 0x0000000000017941 */ /* 0x000fea0003800000 */
.L_x_3341:
        /* <DEDUP_REMOVED lines=54> */
.L_x_3348:
[----:B------:R-:W-:Y:S05]  /*5460*/  BSYNC B2 ;  /* 0x0000000000027941 */ /* 0x000fea0003800000 */
.L_x_3347:
[----:B--2---:R1:W-:Y:S02]  /*5470*/  STG.E.128 desc[UR60][R48.64+0x40], R44 ;  /* 0x0000402c30007986 */ /* 0x0043e4000c101d3c */
.L_x_3346:
[----:B------:R-:W-:Y:S05]  /*5480*/  BSYNC B1 ;  /* 0x0000000000017941 */ /* 0x000fea0003800000 */
.L_x_3345:
        /* <DEDUP_REMOVED lines=36> */
[----:B------:R-:W-:Y:S01]  /*56d0*/  SHF.L.U32 R156, R156, 0x10, RZ ;  /* 0x000000109c9c7819 */ /* 0x000fe200000006ff */
[----:B------:R-:W-:Y:S01]  /*56e0*/  FFMA.FTZ R50, R50, R69, R51 ;  /* 0x0000004532327223 */ /* 0x000fe20000010033 */
[----:B------:R-:W-:-:S02]  /*56f0*/  IMAD.U32 R158, R158, 0x10000, RZ ;  /* 0x000100009e9e7824 */ /* 0x000fc400078e00ff */
[C---:B------:R-:W-:Y:S01]  /*5700*/  FMUL.FTZ R51, R65.reuse, R159 ;  /* 0x0000009f41337220 */ /* 0x040fe20000410000 */
        /* <DEDUP_REMOVED lines=8> */
[----:B------:R-:W-:Y:S02]  /*5790*/  F2FP.BF16.F32.PACK_AB R50, R50, R73 ;  /* 0x000000493232723e */ /* 0x000fe400000010ff */
[----:B------:R-:W-:-:S02]  /*57a0*/  F2FP.BF16.F32.PACK_AB R51, R66, R51 ;  /* 0x000000334233723e */ /* 0x000fc400000010ff */
[----:B------:R-:W-:Y:S01]  /*57b0*/  F2FP.BF16.F32.PACK_AB R44, R47, R46 ;  /* 0x0000002e2f2c723e */ /* 0x000fe200000010ff */
[----:B------:R-:W-:Y:S01]  /*57c0*/  IMAD.MOV.U32 R46, RZ, RZ, R50 ;  /* 0x000000ffff2e7224 */ /* 0x000fe200078e0032 */
[----:B------:R-:W-:Y:S01]  /*57d0*/  F2FP.BF16.F32.PACK_AB R45, R68, R71 ;  /* 0x00000047442d723e */ /* 0x000fe200000010ff */
[----:B------:R-:W-:-:S07]  /*57e0*/  IMAD.MOV.U32 R47, RZ, RZ, R51 ;  /* 0x000000ffff2f7224 */ /* 0x000fce00078e0033 */
.L_x_3352:
[----:B------:R-:W-:Y:S05]  /*57f0*/  BSYNC B2 ;  /* 0x0000000000027941 */ /* 0x000fea0003800000 */
.L_x_3351:
[----:B--2---:R1:W-:Y:S02]  /*5800*/  STG.E.128 desc[UR60][R48.64+0x80], R44 ;  /* 0x0000802c30007986 */ /* 0x0043e4000c101d3c */
.L_x_3350:
[----:B------:R-:W-:Y:S05]  /*5810*/  BSYNC B1 ;  /* 0x0000000000017941 */ /* 0x000fea0003800000 */
.L_x_3349:
        /* <DEDUP_REMOVED lines=54> */
.L_x_3356:
[----:B------:R-:W-:Y:S05]  /*5b80*/  BSYNC B2 ;  /* 0x0000000000027941 */ /* 0x000fea0003800000 */
.L_x_3355:
[----:B--2---:R1:W-:Y:S02]  /*5b90*/  STG.E.128 desc[UR60][R48.64+0xc0], R44 ;  /* 0x0000c02c30007986 */ /* 0x0043e4000c101d3c */
.L_x_3354:
[----:B------:R-:W-:Y:S05]  /*5ba0*/  BSYNC B1 ;  /* 0x0000000000017941 */ /* 0x000fea0003800000 */
.L_x_3353:
        /* <DEDUP_REMOVED lines=54> */
.L_x_3360:
[----:B------:R-:W-:Y:S05]  /*5f10*/  BSYNC B2 ;  /* 0x0000000000027941 */ /* 0x000fea0003800000 */
.L_x_3359:
[----:B--2---:R1:W-:Y:S02]  /*5f20*/  STG.E.128 desc[UR60][R48.64+0x100], R44 ;  /* 0x0001002c30007986 */ /* 0x0043e4000c101d3c */
.L_x_3358:
[----:B------:R-:W-:Y:S05]  /*5f30*/  BSYNC B1 ;  /* 0x0000000000017941 */ /* 0x000fea0003800000 */
.L_x_3357:
[----:B------:R-:W-:-:S13]  /*5f40*/  ISETP.NE.AND P3, PT, R38, RZ, PT ;  /* 0x000000ff2600720c */ /* 0x000fda0003f65270 */
        /* <DEDUP_REMOVED lines=52> */
.L_x_3362:
[----:B------:R-:W-:Y:S05]  /*6290*/  BSYNC B1 ;  /* 0x0000000000017941 */ /* 0x000fea0003800000 */
.L_x_3361:
[----:B--2---:R1:W-:Y:S01]  /*62a0*/  STG.E.128 desc[UR60][R48.64+0x140], R44 ;  /* 0x0001402c30007986 */ /* 0x0043e2000c101d3c */
[----:B------:R-:W-:Y:S05]  /*62b0*/  BRA `(.L_x_3340) ;  /* 0x0000004000307947 */ /* 0x000fea0003800000 */
.L_x_3308:
        /* <DEDUP_REMOVED lines=19> */
[----:B------:R-:W-:Y:S02]  /*63f0*/  CS2R R52, SRZ ;  /* 0x0000000000347805 */ /* 0x000fe4000001ff00 */
[----:B------:R-:W-:Y:S01]  /*6400*/  CS2R R66, SRZ ;  /* 0x0000000000427805 */ /* 0x000fe2000001ff00 */
[----:B------:R-:W-:Y:S01]  /*6410*/  IMAD.X R45, R43, 0x1, R15, P2 ;  /* 0x000000012b2d7824 */ /* 0x000fe200010e060f */
[----:B------:R-:W-:Y:S02]  /*6420*/  LEA R68, P2, R44, UR4, 0x1 ;  /* 0x000000042c447c11 */ /* 0x000fe4000f8408ff */
[----:B------:R-:W-:-:S02]  /*6430*/  CS2R R64, SRZ ;  /* 0x0000000000407805 */ /* 0x000fc4000001ff00 */
[----:B------:R-:W-:Y:S01]  /*6440*/  LEA.HI.X R69, R44, UR5, R45, 0x1, P2 ;  /* 0x000000052c457c11 */ /* 0x000fe200090f0c2d */
[----:B------:R-:W-:Y:S01]  /*6450*/  ULDC.64 UR4, c[0x0][0x3e0] ;  /* 0x0000f80000047ab9 */ /* 0x000fe20000000a00 */
[----:B------:R-:W-:-:S05]  /*6460*/  IADD3 R44, P2, R110, R92, RZ ;  /* 0x0000005c6e2c7210 */ /* 0x000fca0007f5e0ff */
[----:B------:R-:W-:Y:S01]  /*6470*/  IMAD.X R45, R100, 0x1, R13, P2 ;  /* 0x00000001642d7824 */ /* 0x000fe200010e060d */
        /* <DEDUP_REMOVED lines=9> */
[----:B------:R-:W-:Y:S02]  /*6510*/  ISETP.GE.AND P2, PT, R205, R101, PT ;  /* 0x00000065cd00720c */ /* 0x000fe40003f46270 */
[----:B------:R-:W-:Y:S02]  /*6520*/  CS2R R46, SRZ ;  /* 0x00000000002e7805 */ /* 0x000fe4000001ff00 */
[----:B------:R-:W-:Y:S02]  /*6530*/  CS2R R44, SRZ ;  /* 0x00000000002c7805 */ /* 0x000fe4000001ff00 */
[----:B------:R-:W-:-:S02]  /*6540*/  CS2R R58, SRZ ;  /* 0x00000000003a7805 */ /* 0x000fc4000001ff00 */
[----:B------:R-:W-:-:S05]  /*6550*/  CS2R R56, SRZ ;  /* 0x0000000000387805 */ /* 0x000fca000001ff00 */
[----:B------:R0:W5:Y:S04]  /*6560*/  @!P2 LDG.E.128 R48, desc[UR60][R68.64+0x40] ;  /* 0x0000403c4430a981 */ /* 0x000168000c1e1d00 */
[----:B------:R0:W5:Y:S01]  /*6570*/  @!P2 LDG.E.128 R60, desc[UR60][R72.64+0x40] ;  /* 0x0000403c483ca981 */ /* 0x000162000c1e1d00 */
[----:B------:R-:W-:-:S13]  /*6580*/  ISETP.GE.AND P2, PT, R206, R101, PT ;  /* 0x00000065ce00720c */ /* 0x000fda0003f46270 */
[----:B------:R0:W5:Y:S04]  /*6590*/  @!P2 LDG.E.128 R44, desc[UR60][R68.64+0x80] ;  /* 0x0000803c442ca981 */ /* 0x000168000c1e1d00 */
[----:B------:R0:W5:Y:S02]  /*65a0*/  @!P2 LDG.E.128 R56, desc[UR60][R72.64+0x80] ;  /* 0x0000803c4838a981 */ /* 0x000164000c1e1d00 */
.L_x_3364:
[----:B------:R-:W-:Y:S05]  /*65b0*/  BSYNC B1 ;  /* 0x0000000000017941 */ /* 0x000fea0003800000 */
.L_x_3363:
        /* <DEDUP_REMOVED lines=20> */
[----:B------:R-:W-:Y:S02]  /*6700*/  IADD3.X R69, R15, R43, R9, P2, P5 ;  /* 0x0000002b0f457210 */ /* 0x000fe400017ea409 */
[----:B------:R-:W-:Y:S02]  /*6710*/  CS2R R90, SRZ ;  /* 0x00000000005a7805 */ /* 0x000fe4000001ff00 */
[----:B------:R-:W-:-:S02]  /*6720*/  IADD3 R43, P2, P5, R110, R92, R8 ;  /* 0x0000005c6e2b7210 */ /* 0x000fc40007d5e008 */
[----:B------:R-:W-:Y:S02]  /*6730*/  CS2R R88, SRZ ;  /* 0x0000000000587805 */ /* 0x000fe4000001ff00 */
[----:B------:R-:W-:Y:S02]  /*6740*/  IADD3.X R100, R13, R100, R7, P2, P5 ;  /* 0x000000640d647210 */ /* 0x000fe400017ea407 */
[----:B------:R-:W-:-:S04]  /*6750*/  LEA R92, P2, R94, UR4, 0x1 ;  /* 0x000000045e5c7c11 */ /* 0x000fc8000f8408ff */
[----:B------:R-:W-:Y:S01]  /*6760*/  LEA.HI.X R93, R94, UR5, R69, 0x1, P2 ;  /* 0x000000055e5d7c11 */ /* 0x000fe200090f0c45 */
[----:B------:R-:W-:Y:S02]  /*6770*/  ULDC.64 UR4, c[0x0][0x3e0] ;  /* 0x0000f80000047ab9 */ /* 0x000fe40000000a00 */
        /* <DEDUP_REMOVED lines=19> */
.L_x_3366:
[----:B------:R-:W-:Y:S05]  /*68b0*/  BSYNC B1 ;  /* 0x0000000000017941 */ /* 0x000fea0003800000 */
.L_x_3365:
[----:B------:R-:W2:Y:S01]  /*68c0*/  LDL R43, [R1+0x1c] ;  /* 0x00001c00012b7983 */ /* 0x000ea20000100800 */
[----:B0-----:R-:W-:Y:S01]  /*68d0*/  IMAD.MOV.U32 R92, RZ, RZ, R45 ;  /* 0x000000ffff5c7224 */ /* 0x001fe200078e002d */
[----:B------:R-:W-:Y:S01]  /*68e0*/  PRMT R179, R98, 0x7610, R179 ;  /* 0x0000761062b37816 */ /* 0x000fe200000000b3 */
[----:B------:R-:W-:Y:S02]  /*68f0*/  IMAD.MOV.U32 R93, RZ, RZ, R48 ;  /* 0x000000ffff5d7224 */ /* 0x000fe400078e0030 */
[----:B------:R-:W-:Y:S01]  /*6900*/  IMAD.MOV.U32 R94, RZ, RZ, R49 ;  /* 0x000000ffff5e7224 */ /* 0x000fe200078e0031 */
[----:B------:R-:W-:Y:S01]  /*6910*/  PRMT R182, R92, 0x7610, R182 ;  /* 0x000076105cb67816 */ /* 0x000fe200000000b6 */
[----:B------:R-:W-:-:S03]  /*6920*/  IMAD.MOV.U32 R92, RZ, RZ, R51 ;  /* 0x000000ffff5c7224 */ /* 0x000fc600078e0033 */
[----:B------:R-:W-:Y:S01]  /*6930*/  PRMT R184, R94, 0x5410, R93 ;  /* 0x000054105eb87816 */ /* 0x000fe2000000005d */
[----:B------:R-:W-:Y:S02]  /*6940*/  IMAD.MOV.U32 R93, RZ, RZ, R52 ;  /* 0x000000ffff5d7224 */ /* 0x000fe400078e0034 */
[----:B------:R-:W-:-:S05]  /*6950*/  IMAD.MOV.U32 R94, RZ, RZ, R53 ;  /* 0x000000ffff5e7224 */ /* 0x000fca00078e0035 */
[----:B------:R-:W-:Y:S01]  /*6960*/  PRMT R167, R167, 0x5410, R94 ;  /* 0x00005410a7a77816 */ /* 0x000fe2000000005e */
[----:B------:R-:W-:Y:S01]  /*6970*/  IMAD.MOV.U32 R94, RZ, RZ, R57 ;  /* 0x000000ffff5e7224 */ /* 0x000fe200078e0039 */
[----:B--2---:R-:W-:Y:S01]  /*6980*/  R2UR UR4, R43 ;  /* 0x000000002b0472ca */ /* 0x004fe200000e0000 */
[----:B------:R-:W-:-:S05]  /*6990*/  IMAD.MOV.U32 R43, RZ, RZ, R44 ;  /* 0x000000ffff2b7224 */ /* 0x000fca00078e002c */
[----:B------:R-:W-:Y:S01]  /*69a0*/  PRMT R181, R43, 0x5410, R97 ;  /* 0x000054102bb57816 */ /* 0x000fe20000000061 */
[----:B------:R-:W-:-:S05]  /*69b0*/  IMAD.MOV.U32 R43, RZ, RZ, R50 ;  /* 0x000000ffff2b7224 */ /* 0x000fca00078e0032 */
[----:B------:R-:W-:Y:S01]  /*69c0*/  PRMT R183, R92, 0x5410, R43 ;  /* 0x000054105cb77816 */ /* 0x000fe2000000002b */
[----:B------:R-:W-:Y:S01]  /*69d0*/  IMAD.MOV.U32 R43, RZ, RZ, R54 ;  /* 0x000000ffff2b7224 */ /* 0x000fe200078e0036 */
[----:B------:R-:W-:Y:S01]  /*69e0*/  UISETP.NE.AND UP0, UPT, UR4, 0x3, UPT ;  /* 0x000000030400788c */ /* 0x000fe2000bf05270 */
[----:B------:R-:W-:-:S03]  /*69f0*/  IMAD.MOV.U32 R92, RZ, RZ, R55 ;  /* 0x000000ffff5c7224 */ /* 0x000fc600078e0037 */
        /* <DEDUP_REMOVED lines=15> */
[----:B------:R-:W-:Y:S01]  /*6af0*/  IMAD.MOV.U32 R92, RZ, RZ, R67 ;  /* 0x000000ffff5c7224 */ /* 0x000fe200078e0043 */
[----:B------:R-:W-:Y:S01]  /*6b00*/  PRMT R187, R93, 0x5410, R94 ;  /* 0x000054105dbb7816 */ /* 0x000fe2000000005e */
[----:B------:R-:W-:Y:S02]  /*6b10*/  IMAD.MOV.U32 R93, RZ, RZ, R64 ;  /* 0x000000ffff5d7224 */ /* 0x000fe400078e0040 */
[----:B------:R-:W-:Y:S01]  /*6b20*/  IMAD.MOV.U32 R94, RZ, RZ, R65 ;  /* 0x000000ffff5e7224 */ /* 0x000fe200078e0041 */
[----:B------:R-:W-:Y:S01]  /*6b30*/  PRMT R172, R92, 0x7610, R172 ;  /* 0x000076105cac7816 */ /* 0x000fe200000000ac */
[----:B-----5:R-:W-:Y:S01]  /*6b40*/  IMAD.MOV.U32 R92, RZ, RZ, R71 ;  /* 0x000000ffff5c7224 */ /* 0x020fe200078e0047 */
        /* <DEDUP_REMOVED lines=15> */
[----:B------:R-:W-:Y:S02]  /*6c40*/  IMAD.MOV.U32 R94, RZ, RZ, R76 ;  /* 0x000000ffff5e7224 */ /* 0x000fe400078e004c */
[----:B------:R-:W-:Y:S01]  /*6c50*/  IMAD.MOV.U32 R43, RZ, RZ, R77 ;  /* 0x000000ffff2b7224 */ /* 0x000fe200078e004d */
[----:B------:R-:W-:Y:S01]  /*6c60*/  PRMT R175, R92, 0x5410, R93 ;  /* 0x000054105caf7816 */ /* 0x000fe2000000005d */
[----:B------:R-:W-:Y:S02]  /*6c70*/  IMAD.MOV.U32 R93, RZ, RZ, R83 ;  /* 0x000000ffff5d7224 */ /* 0x000fe400078e0053 */
        /* <DEDUP_REMOVED lines=8> */
[----:B------:R-:W-:Y:S02]  /*6d00*/  IMAD.MOV.U32 R92, RZ, RZ, R84 ;  /* 0x000000ffff5c7224 */ /* 0x000fe400078e0054 */
[----:B------:R-:W-:Y:S01]  /*6d10*/  IMAD.MOV.U32 R43, RZ, RZ, R85 ;  /* 0x000000ffff2b7224 */ /* 0x000fe200078e0055 */
[----:B------:R-:W-:Y:S01]  /*6d20*/  PRMT R161, R94, 0x5410, R93 ;  /* 0x000054105ea17816 */ /* 0x000fe2000000005d */
[----:B------:R-:W-:Y:S02]  /*6d30*/  IMAD.MOV.U32 R94, RZ, RZ, R90 ;  /* 0x000000ffff5e7224 */ /* 0x000fe400078e005a */
        /* <DEDUP_REMOVED lines=8> */
.L_x_3367:
[----:B------:R-:W-:Y:S01]  /*6dc0*/  IMAD R43, R19, 0x8, R18 ;  /* 0x00000008132b7824 */ /* 0x000fe200078e0212 */
[----:B------:R-:W-:Y:S01]  /*6dd0*/  SHF.L.U32 R100, R207, 0x1f, RZ ;  /* 0x0000001fcf647819 */ /* 0x000fe200000006ff */
[----:B------:R-:W0:Y:S01]  /*6de0*/  LDC R146, c[0x0][0x2e4] ;  /* 0x0000b900ff927b82 */ /* 0x000e220000000800 */
[----:B------:R-:W-:Y:S02]  /*6df0*/  BSSY B1, `(.L_x_3368) ;  /* 0x0000004000017945 */ /* 0x000fe40003800000 */
[----:B------:R-:W1:Y:S05]  /*6e00*/  SYNCS.PHASECHK.TRANS64.TRYWAIT P5, [R43+URZ+0x36890], R100 ;  /* 0x036890642b0075a7 */ /* 0x000e6a00080a017f */
[----:B------:R-:W2:Y:S01]  /*6e10*/  LDC.64 R126, c[0x0][0x2f0] ;  /* 0x0000bc00ff7e7b82 */ /* 0x000ea20000000a00 */
[----:B-1----:R-:W-:Y:S05]  /*6e20*/  @!P5 BRA `(.L_x_3369) ;  /* 0x000001d000f0d947 */ /* 0x002fea0003800000 */
.L_x_3616:
[----:B------:R-:W-:Y:S05]  /*6e30*/  BSYNC B1 ;  /* 0x0000000000017941 */ /* 0x000fea0003800000 */
.L_x_3368:
        /* <DEDUP_REMOVED lines=17> */
[----:B------:R-:W-:-:S02]  /*6f50*/  ISETP.GE.AND P4, PT, R22, R101, PT ;  /* 0x000000651600720c */ /* 0x000fc40003f86270 */
[----:B------:R-:W-:-:S04]  /*6f60*/  LEA.HI.SX32 R164, R93, R20, 0x1c ;  /* 0x000000145da47211 */ /* 0x000fc800078fe2ff */
[----:B------:R-:W-:-:S04]  /*6f70*/  SHF.R.S32.HI R93, RZ, 0x1f, R164 ;  /* 0x0000001fff5d7819 */ /* 0x000fc800000114a4 */
[----:B------:R-:W-:Y:S01]  /*6f80*/  LEA.HI R93, R93, R164, RZ, 0x3 ;  /* 0x000000a45d5d7211 */ /* 0x000fe200078f18ff */
[----:B------:R-:W-:-:S03]  /*6f90*/  IMAD.SHL.U32 R164, R164, 0x8, RZ ;  /* 0x00000008a4a47824 */ /* 0x000fc600078e00ff */
[----:B------:R-:W-:Y:S02]  /*6fa0*/  SHF.R.S32.HI R93, RZ, 0x3, R93 ;  /* 0x00000003ff5d7819 */ /* 0x000fe4000001145d */
[----:B------:R-:W-:-:S03]  /*6fb0*/  LOP3.LUT R92, R209, 0x38, R164, 0xf8, !PT ;  /* 0x00000038d15c7812 */ /* 0x000fc600078ef8a4 */
[----:B------:R-:W-:Y:S01]  /*6fc0*/  IMAD R93, R93, 0x1c00, R211 ;  /* 0x00001c005d5d7824 */ /* 0x000fe200078e02d3 */
[----:B------:R-:W-:-:S05]  /*6fd0*/  LOP3.LUT R92, R92, R210, RZ, 0x3c, !PT ;  /* 0x000000d25c5c7212 */ /* 0x000fca00078e3cff */
        /* <DEDUP_REMOVED lines=10> */
[----:B------:R-:W-:Y:S02]  /*7080*/  SHF.R.U32.HI R166, RZ, 0x10, R53 ;  /* 0x00000010ffa67819 */ /* 0x000fe40000011635 */
[C---:B------:R-:W-:Y:S02]  /*7090*/  PRMT R165, R167.reuse, 0x5410, R165 ;  /* 0x00005410a7a57816 */ /* 0x040fe400000000a5 */
[----:B------:R-:W-:Y:S01]  /*70a0*/  PRMT R166, R167, 0x5432, R166 ;  /* 0x00005432a7a67816 */ /* 0x000fe200000000a6 */
[----:B0-----:R-:W-:Y:S01]  /*70b0*/  IMAD.U32 R167, R93, 0x10000, RZ ;  /* 0x000100005da77824 */ /* 0x001fe200078e00ff */
[----:B------:R-:W-:Y:S01]  /*70c0*/  LOP3.LUT R97, R97, 0xffff0000, RZ, 0xc0, !PT ;  /* 0xffff000061617812 */ /* 0x000fe200078ec0ff */
[----:B------:R-:W-:Y:S01]  /*70d0*/  IMAD.U32 R169, R165, 0x10000, RZ ;  /* 0x00010000a5a97824 */ /* 0x000fe200078e00ff */
[----:B------:R-:W-:Y:S01]  /*70e0*/  LOP3.LUT R93, R93, 0xffff0000, RZ, 0xc0, !PT ;  /* 0xffff00005d5d7812 */ /* 0x000fe200078ec0ff */
[----:B------:R-:W-:Y:S01]  /*70f0*/  IMAD.U32 R168, R166, 0x10000, RZ ;  /* 0x00010000a6a87824 */ /* 0x000fe200078e00ff */
[----:B------:R-:W-:Y:S01]  /*7100*/  SHF.R.U64 R65, R64, 0x10, R65 ;  /* 0x0000001040417819 */ /* 0x000fe20000001241 */
[C---:B------:R-:W-:Y:S01]  /*7110*/  FMUL.FTZ R171, R170.reuse, R169 ;  /* 0x000000a9aaab7220 */ /* 0x040fe20000410000 */
[----:B------:R-:W-:Y:S01]  /*7120*/  LOP3.LUT R64, R99, 0xffff0000, RZ, 0xc0, !PT ;  /* 0xffff000063407812 */ /* 0x000fe200078ec0ff */
[-C--:B------:R-:W-:Y:S01]  /*7130*/  FMUL.FTZ R170, R170, R168.reuse ;  /* 0x000000a8aaaa7220 */ /* 0x080fe20000410000 */
[----:B------:R-:W-:Y:S01]  /*7140*/  PRMT R65, R188, 0x5410, R65 ;  /* 0x00005410bc417816 */ /* 0x000fe20000000041 */
[----:B------:R-:W-:Y:S01]  /*7150*/  FFMA.FTZ R168, R167, R168, -R171 ;  /* 0x000000a8a7a87223 */ /* 0x000fe200000108ab */
[----:B------:R-:W-:-:S02]  /*7160*/  IMAD.U32 R171, R99, 0x10000, RZ ;  /* 0x0001000063ab7824 */ /* 0x000fc400078e00ff */
[----:B------:R-:W-:Y:S01]  /*7170*/  FFMA.FTZ R167, R167, R169, R170 ;  /* 0x000000a9a7a77223 */ /* 0x000fe200000100aa */
[----:B------:R-:W-:Y:S02]  /*7180*/  LOP3.LUT R169, R166, 0xffff0000, RZ, 0xc0, !PT ;  /* 0xffff0000a6a97812 */ /* 0x000fe400078ec0ff */
[----:B------:R-:W-:Y:S02]  /*7190*/  LOP3.LUT R166, R165, 0xffff0000, RZ, 0xc0, !PT ;  /* 0xffff0000a5a67812 */ /* 0x000fe400078ec0ff */
[----:B------:R-:W-:Y:S02]  /*71a0*/  SHF.R.U64 R66, R66, 0x10, R67 ;  /* 0x0000001042427819 */ /* 0x000fe40000001243 */
[----:B------:R-:W-:Y:S01]  /*71b0*/  SHF.R.U64 R54, R54, 0x10, R55 ;  /* 0x0000001036367819 */ /* 0x000fe20000001237 */
[C---:B------:R-:W-:Y:S01]  /*71c0*/  FMUL.FTZ R165, R97.reuse, R166 ;  /* 0x000000a661a57220 */ /* 0x040fe20000410000 */
[----:B------:R-:W-:Y:S01]  /*71d0*/  FMUL.FTZ R97, R97, R169 ;  /* 0x000000a961617220 */ /* 0x000fe20000410000 */
[----:B------:R-:W-:-:S02]  /*71e0*/  PRMT R66, R188, 0x5432, R66 ;  /* 0x00005432bc427816 */ /* 0x000fc40000000042 */
[C---:B------:R-:W-:Y:S01]  /*71f0*/  FFMA.FTZ R165, R93.reuse, R169, -R165 ;  /* 0x000000a95da57223 */ /* 0x040fe200000108a5 */
[----:B------:R-:W-:Y:S01]  /*7200*/  FFMA.FTZ R93, R93, R166, R97 ;  /* 0x000000a65d5d7223 */ /* 0x000fe20000010061 */
[----:B------:R-:W-:Y:S01]  /*7210*/  SHF.R.U32.HI R97, RZ, 0x10, R67 ;  /* 0x00000010ff617819 */ /* 0x000fe20000011643 */
[----:B------:R-:W-:Y:S01]  /*7220*/  IMAD.U32 R169, R95, 0x10000, RZ ;  /* 0x000100005fa97824 */ /* 0x000fe200078e00ff */
[----:B------:R-:W-:Y:S01]  /*7230*/  SHF.R.U32.HI R166, RZ, 0x10, R55 ;  /* 0x00000010ffa67819 */ /* 0x000fe20000011637 */
[----:B------:R-:W-:Y:S01]  /*7240*/  IMAD.U32 R67, R98, 0x10000, RZ ;  /* 0x0001000062437824 */ /* 0x000fe200078e00ff */
[----:B------:R-:W-:Y:S01]  /*7250*/  PRMT R97, R172, 0x5410, R97 ;  /* 0x00005410ac617816 */ /* 0x000fe20000000061 */
[----:B------:R-:W-:Y:S01]  /*7260*/  IMAD.U32 R55, R94, 0x10000, RZ ;  /* 0x000100005e377824 */ /* 0x000fe200078e00ff */
[----:B------:R-:W-:Y:S02]  /*7270*/  PRMT R166, R172, 0x5432, R166 ;  /* 0x00005432aca67816 */ /* 0x000fe400000000a6 */
[----:B------:R-:W-:Y:S01]  /*7280*/  PRMT R54, R185, 0x5432, R54 ;  /* 0x00005432b9367816 */ /* 0x000fe20000000036 */
[C---:B------:R-:W-:Y:S01]  /*7290*/  IMAD.U32 R170, R97.reuse, 0x10000, RZ ;  /* 0x0001000061aa7824 */ /* 0x040fe200078e00ff */
[----:B------:R-:W-:Y:S01]  /*72a0*/  LOP3.LUT R97, R97, 0xffff0000, RZ, 0xc0, !PT ;  /* 0xffff000061617812 */ /* 0x000fe200078ec0ff */
[----:B------:R-:W-:Y:S01]  /*72b0*/  IMAD.U32 R172, R166, 0x10000, RZ ;  /* 0x00010000a6ac7824 */ /* 0x000fe200078e00ff */
[----:B------:R-:W-:Y:S01]  /*72c0*/  LOP3.LUT R98, R98, 0xffff0000, RZ, 0xc0, !PT ;  /* 0xffff000062627812 */ /* 0x000fe200078ec0ff */
[C---:B------:R-:W-:Y:S01]  /*72d0*/  FMUL.FTZ R173, R171.reuse, R170 ;  /* 0x000000aaabad7220 */ /* 0x040fe20000410000 */
[----:B------:R-:W-:Y:S01]  /*72e0*/  LOP3.LUT R94, R94, 0xffff0000, RZ, 0xc0, !PT ;  /* 0xffff00005e5e7812 */ /* 0x000fe200078ec0ff */
[----:B------:R-:W-:Y:S01]  /*72f0*/  FMUL.FTZ R171, R171, R172 ;  /* 0x000000acabab7220 */ /* 0x000fe20000410000 */
[----:B------:R-:W-:Y:S01]  /*7300*/  F2FP.BF16.F32.PACK_AB R165, R165, R168 ;  /* 0x000000a8a5a5723e */ /* 0x000fe200000010ff */
[----:B------:R-:W-:Y:S01]  /*7310*/  FFMA.FTZ R172, R169, R172, -R173 ;  /* 0x000000aca9ac7223 */ /* 0x000fe200000108ad */
[----:B------:R-:W-:Y:S01]  /*7320*/  F2FP.BF16.F32.PACK_AB R167, R93, R167 ;  /* 0x000000a75da7723e */ /* 0x000fe200000010ff */
[----:B------:R-:W-:Y:S01]  /*7330*/  FFMA.FTZ R171, R169, R170, R171 ;  /* 0x000000aaa9ab7223 */ /* 0x000fe200000100ab */
[----:B------:R-:W-:Y:S01]  /*7340*/  SHF.R.U64 R169, R52, 0x10, R53 ;  /* 0x0000001034a97819 */ /* 0x000fe20000001235 */
[----:B------:R-:W-:Y:S01]  /*7350*/  IMAD.MOV.U32 R93, RZ, RZ, R165 ;  /* 0x000000ffff5d7224 */ /* 0x000fe200078e00a5 */
[----:B------:R-:W-:-:S02]  /*7360*/  LOP3.LUT R53, R166, 0xffff0000, RZ, 0xc0, !PT ;  /* 0xffff0000a6357812 */ /* 0x000fc400078ec0ff */
[----:B------:R-:W-:Y:S01]  /*7370*/  LOP3.LUT R52, R95, 0xffff0000, RZ, 0xc0, !PT ;  /* 0xffff00005f347812 */ /* 0x000fe200078ec0ff */
[C---:B------:R-:W-:Y:S02]  /*7380*/  FMUL.FTZ R95, R64.reuse, R97 ;  /* 0x00000061405f7220 */ /* 0x040fe40000410000 */
[-C--:B------:R-:W-:Y:S02]  /*7390*/  FMUL.FTZ R64, R64, R53.reuse ;  /* 0x0000003540407220 */ /* 0x080fe40000410000 */
[----:B------:R-:W-:Y:S01]  /*73a0*/  FFMA.FTZ R53, R52, R53, -R95 ;  /* 0x0000003534357223 */ /* 0x000fe2000001085f */
[----:B------:R-:W-:Y:S02]  /*73b0*/  IMAD.U32 R95, R92, 0x10000, RZ ;  /* 0x000100005c5f7824 */ /* 0x000fe400078e00ff */
[----:B------:R-:W-:Y:S01]  /*73c0*/  FFMA.FTZ R52, R52, R97, R64 ;  /* 0x0000006134347223 */ /* 0x000fe20000010040 */
[----:B------:R-:W-:Y:S01]  /*73d0*/  PRMT R64, R185, 0x5410, R169 ;  /* 0x00005410b9407816 */ /* 0x000fe200000000a9 */
[C---:B------:R-:W-:Y:S01]  /*73e0*/  IMAD.U32 R169, R96.reuse, 0x10000, RZ ;  /* 0x0001000060a97824 */ /* 0x040fe200078e00ff */
[----:B------:R-:W-:Y:S01]  /*73f0*/  LOP3.LUT R96, R96, 0xffff0000, RZ, 0xc0, !PT ;  /* 0xffff000060607812 */ /* 0x000fe200078ec0ff */
[C---:B------:R-:W-:Y:S01]  /*7400*/  IMAD.U32 R97, R65.reuse, 0x10000, RZ ;  /* 0x0001000041617824 */ /* 0x040fe200078e00ff */
[----:B------:R-:W-:Y:S01]  /*7410*/  LOP3.LUT R65, R65, 0xffff0000, RZ, 0xc0, !PT ;  /* 0xffff000041417812 */ /* 0x000fe200078ec0ff */
[----:B------:R-:W-:Y:S01]  /*7420*/  IMAD.U32 R99, R64, 0x10000, RZ ;  /* 0x0001000040637824 */ /* 0x000fe200078e00ff */
[----:B------:R-:W-:Y:S01]  /*7430*/  LOP3.LUT R92, R92, 0xffff0000, RZ, 0xc0, !PT ;  /* 0xffff00005c5c7812 */ /* 0x000fe200078ec0ff */
[C---:B------:R-:W-:Y:S01]  /*7440*/  FMUL.FTZ R166, R169.reuse, R97 ;  /* 0x00000061a9a67220 */ /* 0x040fe20000410000 */
[----:B------:R-:W-:Y:S01]  /*7450*/  LOP3.LUT R64, R64, 0xffff0000, RZ, 0xc0, !PT ;  /* 0xffff000040407812 */ /* 0x000fe200078ec0ff */
[-C--:B------:R-:W-:Y:S01]  /*7460*/  FMUL.FTZ R169, R169, R99.reuse ;  /* 0x00000063a9a97220 */ /* 0x080fe20000410000 */
[----:B------:R-:W-:Y:S01]  /*7470*/  F2FP.BF16.F32.PACK_AB R53, R53, R172 ;  /* 0x000000ac3535723e */ /* 0x000fe200000010ff */
[C---:B------:R-:W-:Y:S01]  /*7480*/  FFMA.FTZ R166, R95.reuse, R99, -R166 ;  /* 0x000000635fa67223 */ /* 0x040fe200000108a6 */
[----:B------:R-:W-:Y:S01]  /*7490*/  F2FP.BF16.F32.PACK_AB R52, R52, R171 ;  /* 0x000000ab3434723e */ /* 0x000fe200000010ff */
[----:B------:R-:W-:Y:S01]  /*74a0*/  FFMA.FTZ R169, R95, R97, R169 ;  /* 0x000000615fa97223 */ /* 0x000fe200000100a9 */
[CC--:B------:R-:W-:Y:S01]  /*74b0*/  FMUL.FTZ R95, R96.reuse, R65.reuse ;  /* 0x00000041605f7220 */ /* 0x0c0fe20000410000 */
[-C--:B------:R-:W-:Y:S01]  /*74c0*/  FMUL.FTZ R96, R96, R64.reuse ;  /* 0x0000004060607220 */ /* 0x080fe20000410000 */
[C---:B------:R-:W-:Y:S01]  /*74d0*/  IMAD.U32 R97, R54.reuse, 0x10000, RZ ;  /* 0x0001000036617824 */ /* 0x040fe200078e00ff */
[----:B------:R-:W-:Y:S01]  /*74e0*/  LOP3.LUT R54, R54, 0xffff0000, RZ, 0xc0, !PT ;  /* 0xffff000036367812 */ /* 0x000fe200078ec0ff */
[----:B------:R-:W-:Y:S01]  /*74f0*/  FFMA.FTZ R95, R92, R64, -R95 ;  /* 0x000000405c5f7223 */ /* 0x000fe2000001085f */
[C---:B------:R-:W-:Y:S01]  /*7500*/  IMAD.U32 R64, R66.reuse, 0x10000, RZ ;  /* 0x0001000042407824 */ /* 0x040fe200078e00ff */
[----:B------:R-:W-:Y:S01]  /*7510*/  LOP3.LUT R66, R66, 0xffff0000, RZ, 0xc0, !PT ;  /* 0xffff000042427812 */ /* 0x000fe200078ec0ff */
[----:B------:R-:W-:Y:S01]  /*7520*/  FFMA.FTZ R96, R92, R65, R96 ;  /* 0x000000415c607223 */ /* 0x000fe20000010060 */
[CC--:B------:R-:W-:Y:S01]  /*7530*/  FMUL.FTZ R92, R67.reuse, R97.reuse ;  /* 0x00000061435c7220 */ /* 0x0c0fe20000410000 */
        /* <DEDUP_REMOVED lines=8> */
[----:B------:R-:W-:Y:S01]  /*75c0*/  F2FP.BF16.F32.PACK_AB R96, R96, R169 ;  /* 0x000000a96060723e */ /* 0x000fe200000010ff */
[----:B------:R-:W-:-:S02]  /*75d0*/  IMAD.MOV.U32 R97, RZ, RZ, R167 ;  /* 0x000000ffff617224 */ /* 0x000fc400078e00a7 */
[----:B------:R-:W-:Y:S01]  /*75e0*/  F2FP.BF16.F32.PACK_AB R65, R67, R65 ;  /* 0x000000414341723e */ /* 0x000fe200000010ff */
[----:B------:R-:W-:Y:S01]  /*75f0*/  IMAD.MOV.U32 R99, RZ, RZ, R52 ;  /* 0x000000ffff637224 */ /* 0x000fe200078e0034 */
[----:B------:R-:W-:Y:S01]  /*7600*/  F2FP.BF16.F32.PACK_AB R98, R98, R92 ;  /* 0x0000005c6262723e */ /* 0x000fe200000010ff */
[----:B------:R-:W-:Y:S02]  /*7610*/  IMAD.MOV.U32 R92, RZ, RZ, R95 ;  /* 0x000000ffff5c7224 */ /* 0x000fe400078e005f */
[----:B------:R-:W-:Y:S02]  /*7620*/  IMAD.MOV.U32 R94, RZ, RZ, R65 ;  /* 0x000000ffff5e7224 */ /* 0x000fe400078e0041 */
[----:B------:R-:W-:-:S07]  /*7630*/  IMAD.MOV.U32 R95, RZ, RZ, R53 ;  /* 0x000000ffff5f7224 */ /* 0x000fce00078e0035 */
.L_x_3375:
[----:B------:R-:W-:Y:S05]  /*7640*/  BSYNC B3 ;  /* 0x0000000000037941 */ /* 0x000fea0003800000 */
.L_x_3374:
[----:B------:R-:W-:-:S13]  /*7650*/  ISETP.GE.AND P4, PT, R164, R146, PT ;  /* 0x00000092a400720c */ /* 0x000fda0003f86270 */
[--C-:B------:R-:W-:Y:S02]  /*7660*/  @!P4 SHF.R.S32.HI R55, RZ, 0x1f, R164.reuse ;  /* 0x0000001fff37c819 */ /* 0x100fe400000114a4 */
[----:B------:R-:W-:-:S04]  /*7670*/  @!P4 IADD3 R164, P5, P6, R118, R130, R164 ;  /* 0x0000008276a4c210 */ /* 0x000fc80007ebe0a4 */
[----:B------:R-:W-:Y:S02]  /*7680*/  @!P4 IADD3.X R55, R4, R156, R55, P5, P6 ;  /* 0x0000009c0437c210 */ /* 0x000fe40002fec437 */
[----:B------:R-:W-:-:S04]  /*7690*/  LEA R52, P5, R162, R122, 0x1 ;  /* 0x0000007aa2347211 */ /* 0x000fc800078a08ff */
[----:B------:R-:W-:Y:S02]  /*76a0*/  LEA.HI.X R53, R162, R123, R163, 0x1, P5 ;  /* 0x0000007ba2357211 */ /* 0x000fe400028f0ca3 */
[----:B------:R-:W-:-:S03]  /*76b0*/  @!P4 LEA R54, P5, R164, R122, 0x1 ;  /* 0x0000007aa436c211 */ /* 0x000fc600078a08ff */
[----:B0-----:R0:W-:Y:S01]  /*76c0*/  STG.E.128 desc[UR60][R52.64], R92 ;  /* 0x0000005c34007986 */ /* 0x0011e2000c101d3c */
[----:B------:R-:W-:-:S05]  /*76d0*/  @!P4 LEA.HI.X R55, R164, R123, R55, 0x1, P5 ;  /* 0x0000007ba437c211 */ /* 0x000fca00028f0c37 */
[----:B--2---:R0:W-:Y:S04]  /*76e0*/  @!P4 STG.E.128 desc[UR60][R54.64], R96 ;  /* 0x000000603600c986 */ /* 0x0041e8000c101d3c */
.L_x_3373:
[----:B------:R-:W-:Y:S05]  /*76f0*/  BSYNC B2 ;  /* 0x0000000000027941 */ /* 0x000fea0003800000 */
.L_x_3372:
[----:B------:R-:W-:Y:S01]  /*7700*/  ISETP.NE.AND P4, PT, R34, RZ, PT ;  /* 0x000000ff2200720c */ /* 0x000fe20003f85270 */
[----:B------:R-:W-:-:S12]  /*7710*/  BSSY B2, `(.L_x_3376) ;  /* 0x0000081000027945 */ /* 0x000fd80003800000 */
[----:B------:R-:W-:Y:S05]  /*7720*/  @!P4 BRA `(.L_x_3377) ;  /* 0x0000000400fcc947 */ /* 0x000fea0003800000 */
[----:B0-----:R-:W-:Y:S01]  /*7730*/  SEL R52, R124, R149, !P1 ;  /* 0x000000957c347207 */ /* 0x001fe20004800000 */
[----:B------:R-:W-:Y:S01]  /*7740*/  IMAD R55, R19, 0x5400, R142 ;  /* 0x0000540013377824 */ /* 0x000fe200078e028e */
[----:B------:R-:W-:Y:S01]  /*7750*/  IADD3 R92, P4, P5, R118, R130, R27 ;  /* 0x00000082765c7210 */ /* 0x000fe20007d9e01b */
[----:B------:R-:W-:Y:S01]  /*7760*/  BSSY B3, `(.L_x_3378) ;  /* 0x0000071000037945 */ /* 0x000fe20003800000 */
        /* <DEDUP_REMOVED lines=48> */
[----:B------:R-:W-:Y:S01]  /*7a70*/  FMUL.FTZ R98, R98, R49 ;  /* 0x0000003162627220 */ /* 0x000fe20000410000 */
        /* <DEDUP_REMOVED lines=32> */
[----:B------:R-:W-:Y:S01]  /*7c80*/  FMUL.FTZ R55, R64, R51 ;  /* 0x0000003340377220 */ /* 0x000fe20000410000 */
[C---:B------:R-:W-:Y:S01]  /*7c90*/  IMAD.U32 R53, R167.reuse, 0x10000, RZ ;  /* 0x00010000a7357824 */ /* 0x040fe200078e00ff */
[----:B------:R-:W-:Y:S01]  /*7ca0*/  LOP3.LUT R66, R66, 0xffff0000, RZ, 0xc0, !PT ;  /* 0xffff000042427812 */ /* 0x000fe200078ec0ff */
[-C--:B------:R-:W-:Y:S01]  /*7cb0*/  FMUL.FTZ R64, R64, R95.reuse ;  /* 0x0000005f40407220 */ /* 0x080fe20000410000 */
[----:B------:R-:W-:Y:S01]  /*7cc0*/  LOP3.LUT R167, R167, 0xffff0000, RZ, 0xc0, !PT ;  /* 0xffff0000a7a77812 */ /* 0x000fe200078ec0ff */
[----:B------:R-:W-:Y:S02]  /*7cd0*/  IMAD.U32 R60, R50, 0x10000, RZ ;  /* 0x00010000323c7824 */ /* 0x000fe400078e00ff */
        /* <DEDUP_REMOVED lines=24> */
[----:B------:R-:W-:-:S07]  /*7e60*/  MOV R52, R48 ;  /* 0x0000003000347202 */ /* 0x000fce0000000f00 */
.L_x_3379:
[----:B------:R-:W-:Y:S05]  /*7e70*/  BSYNC B3 ;  /* 0x0000000000037941 */ /* 0x000fea0003800000 */
.L_x_3378:
        /* <DEDUP_REMOVED lines=10> */
.L_x_3377:
[----:B------:R-:W-:Y:S05]  /*7f20*/  BSYNC B2 ;  /* 0x0000000000027941 */ /* 0x000fea0003800000 */
.L_x_3376:
[----:B------:R-:W-:-:S13]  /*7f30*/  ISETP.NE.AND P4, PT, R35, RZ, PT ;  /* 0x000000ff2300720c */ /* 0x000fda0003f85270 */
[----:B------:R-:W-:Y:S05]  /*7f40*/  @!P4 BRA `(.L_x_3371) ;  /* 0x000000080004c947 */ /* 0x000fea0003800000 */
[----:B---3--:R-:W2:Y:S01]  /*7f50*/  LDL R48, [R1+0x10] ;  /* 0x0000100001307983 */ /* 0x008ea20000100800 */
[----:B------:R-:W-:Y:S01]  /*7f60*/  IADD3 R60, P4, P5, R118, R130, R29 ;  /* 0x00000082763c7210 */ /* 0x000fe20007d9e01d */
[----:B------:R-:W-:Y:S03]  /*7f70*/  BSSY B2, `(.L_x_3380) ;  /* 0x0000074000027945 */ /* 0x000fe60003800000 */
[----:B------:R-:W-:Y:S02]  /*7f80*/  IADD3.X R61, R4, R156, R33, P4, P5 ;  /* 0x0000009c043d7210 */ /* 0x000fe400027ea421 */
[----:B------:R-:W-:Y:S02]  /*7f90*/  ISETP.GE.AND P4, PT, R206, R101, PT ;  /* 0x00000065ce00720c */ /* 0x000fe40003f86270 */
[----:B--2---:R-:W-:-:S04]  /*7fa0*/  LOP3.LUT P6, RZ, R48, 0x1, RZ, 0xc0, !PT ;  /* 0x0000000130ff7812 */ /* 0x004fc800078cc0ff */
[----:B------:R-:W-:-:S04]  /*7fb0*/  SEL R48, R124, R149, !P6 ;  /* 0x000000957c307207 */ /* 0x000fc80007000000 */
[----:B------:R-:W-:-:S04]  /*7fc0*/  SHF.R.S32.HI R49, RZ, 0x1f, R48 ;  /* 0x0000001fff317819 */ /* 0x000fc80000011430 */
[----:B------:R-:W-:-:S04]  /*7fd0*/  LEA.HI R49, R49, R48, RZ, 0x4 ;  /* 0x0000003031317211 */ /* 0x000fc800078f20ff */
[----:B------:R-:W-:-:S04]  /*7fe0*/  LEA.HI.SX32 R49, R49, R28, 0x1c ;  /* 0x0000001c31317211 */ /* 0x000fc800078fe2ff */
[----:B------:R-:W-:Y:S01]  /*7ff0*/  SHF.R.S32.HI R48, RZ, 0x1f, R49 ;  /* 0x0000001fff307819 */ /* 0x000fe20000011431 */
[----:B------:R-:W-:-:S03]  /*8000*/  IMAD.SHL.U32 R62, R49, 0x8, RZ ;  /* 0x00000008313e7824 */ /* 0x000fc600078e00ff */
[----:B------:R-:W-:Y:S02]  /*8010*/  LEA.HI R48, R48, R49, RZ, 0x3 ;  /* 0x0000003130307211 */ /* 0x000fe400078f18ff */
[----:B------:R-:W-:Y:S02]  /*8020*/  LOP3.LUT R49, R209, 0x38, R62, 0xf8, !PT ;  /* 0x00000038d1317812 */ /* 0x000fe400078ef83e */
[----:B------:R-:W-:Y:S02]  /*8030*/  SHF.R.S32.HI R48, RZ, 0x3, R48 ;  /* 0x00000003ff307819 */ /* 0x000fe40000011430 */
[----:B------:R-:W-:-:S03]  /*8040*/  LOP3.LUT R49, R49, R210, RZ, 0x3c, !PT ;  /* 0x000000d231317212 */ /* 0x000fc600078e3cff */
[----:B------:R-:W-:-:S04]  /*8050*/  IMAD R48, R48, 0x1c00, R211 ;  /* 0x00001c0030307824 */ /* 0x000fc800078e02d3 */
[----:B------:R-:W-:Y:S02]  /*8060*/  IMAD.IADD R48, R48, 0x1, R49 ;  /* 0x0000000130307824 */ /* 0x000fe400078e0231 */
[C---:B------:R-:W-:Y:S02]  /*8070*/  IMAD R49, R19.reuse, 0x5400, R140 ;  /* 0x0000540013317824 */ /* 0x040fe400078e028c */
[----:B------:R-:W-:Y:S02]  /*8080*/  IMAD R51, R19, 0x5400, R48 ;  /* 0x0000540013337824 */ /* 0x000fe400078e0230 */
[--C-:B------:R-:W-:Y:S02]  /*8090*/  IMAD R49, R49, 0x2, R18.reuse ;  /* 0x0000000231317824 */ /* 0x100fe400078e0212 */
[----:B0-----:R-:W-:-:S04]  /*80a0*/  IMAD R52, R51, 0x2, R18 ;  /* 0x0000000233347824 */ /* 0x001fc800078e0212 */
[----:B------:R-:W0:Y:S04]  /*80b0*/  LDS.128 R48, [R49+0x21400] ;  /* 0x0214000031307984 */ /* 0x000e280000000c00 */
[----:B------:R-:W2:Y:S01]  /*80c0*/  LDS.128 R52, [R52+0x21400] ;  /* 0x0214000034347984 */ /* 0x000ea20000000c00 */
[----:B------:R-:W-:Y:S05]  /*80d0*/  @P4 BRA `(.L_x_3381) ;  /* 0x0000000400744947 */ /* 0x000fea0003800000 */
[--C-:B------:R-:W-:Y:S01]  /*80e0*/  SHF.R.U64 R46, R46, 0x10, R47.reuse ;  /* 0x000000102e2e7819 */ /* 0x100fe2000000122f */
[----:B--2---:R-:W-:Y:S01]  /*80f0*/  IMAD.U32 R65, R53, 0x10000, RZ ;  /* 0x0001000035417824 */ /* 0x004fe200078e00ff */
[----:B------:R-:W-:Y:S01]  /*8100*/  SHF.R.U32.HI R63, RZ, 0x10, R47 ;  /* 0x00000010ff3f7819 */ /* 0x000fe2000001162f */
[----:B------:R-:W-:Y:S01]  /*8110*/  IMAD.U32 R93, R55, 0x10000, RZ ;  /* 0x00010000375d7824 */ /* 0x000fe200078e00ff */
[----:B------:R-:W-:Y:S01]  /*8120*/  SHF.R.U64 R47, R56, 0x10, R57 ;  /* 0x00000010382f7819 */ /* 0x000fe20000001239 */
[----:B0-----:R-:W-:Y:S01]  /*8130*/  IMAD.U32 R92, R51, 0x10000, RZ ;  /* 0x00010000335c7824 */ /* 0x001fe200078e00ff */
[----:B------:R-:W-:Y:S01]  /*8140*/  SHF.R.U64 R44, R44, 0x10, R45 ;  /* 0x000000102c2c7819 */ /* 0x000fe2000000122d */
[----:B------:R-:W-:Y:S01]  /*8150*/  IMAD.U32 R94, R54, 0x10000, RZ ;  /* 0x00010000365e7824 */ /* 0x000fe200078e00ff */
[----:B------:R-:W-:Y:S01]  /*8160*/  SHF.R.U32.HI R56, RZ, 0x10, R57 ;  /* 0x00000010ff387819 */ /* 0x000fe20000011639 */
[----:B------:R-:W-:Y:S01]  /*8170*/  IMAD.U32 R67, R50, 0x10000, RZ ;  /* 0x0001000032437824 */ /* 0x000fe200078e00ff */
[----:B------:R-:W-:-:S02]  /*8180*/  SHF.R.U32.HI R45, RZ, 0x10, R45 ;  /* 0x00000010ff2d7819 */ /* 0x000fc4000001162d */
[----:B------:R-:W-:Y:S02]  /*8190*/  PRMT R56, R180, 0x5432, R56 ;  /* 0x00005432b4387816 */ /* 0x000fe40000000038 */
[----:B------:R-:W-:Y:S02]  /*81a0*/  PRMT R45, R182, 0x5410, R45 ;  /* 0x00005410b62d7816 */ /* 0x000fe4000000002d */
[--C-:B------:R-:W-:Y:S01]  /*81b0*/  SHF.R.U64 R57, R58, 0x10, R59.reuse ;  /* 0x000000103a397819 */ /* 0x100fe2000000123b */
[----:B------:R-:W-:Y:S01]  /*81c0*/  IMAD.U32 R95, R56, 0x10000, RZ ;  /* 0x00010000385f7824 */ /* 0x000fe200078e00ff */
[----:B------:R-:W-:Y:S01]  /*81d0*/  SHF.R.U32.HI R58, RZ, 0x10, R59 ;  /* 0x00000010ff3a7819 */ /* 0x000fe2000001163b */
[----:B------:R-:W-:Y:S01]  /*81e0*/  IMAD.U32 R96, R45, 0x10000, RZ ;  /* 0x000100002d607824 */ /* 0x000fe200078e00ff */
[----:B------:R-:W-:Y:S01]  /*81f0*/  PRMT R63, R179, 0x5410, R63 ;  /* 0x00005410b33f7816 */ /* 0x000fe2000000003f */
        /* <DEDUP_REMOVED lines=14> */
[----:B------:R-:W-:Y:S02]  /*82e0*/  IMAD.U32 R59, R63, 0x10000, RZ ;  /* 0x000100003f3b7824 */ /* 0x000fe400078e00ff */
[-C--:B------:R-:W-:Y:S01]  /*82f0*/  FMUL.FTZ R95, R66, R45.reuse ;  /* 0x0000002d425f7220 */ /* 0x080fe20000410000 */
[----:B------:R-:W-:Y:S01]  /*8300*/  FFMA.FTZ R66, R64, R45, -R97 ;  /* 0x0000002d40427223 */ /* 0x000fe20000010861 */
[CC--:B------:R-:W-:Y:S01]  /*8310*/  FMUL.FTZ R45, R93.reuse, R96.reuse ;  /* 0x000000605d2d7220 */ /* 0x0c0fe20000410000 */
[----:B------:R-:W-:Y:S01]  /*8320*/  PRMT R47, R182, 0x5432, R47 ;  /* 0x00005432b62f7816 */ /* 0x000fe2000000002f */
[-C--:B------:R-:W-:Y:S01]  /*8330*/  FMUL.FTZ R93, R93, R59.reuse ;  /* 0x0000003b5d5d7220 */ /* 0x080fe20000410000 */
[----:B------:R-:W-:Y:S01]  /*8340*/  PRMT R44, R181, 0x5410, R44 ;  /* 0x00005410b52c7816 */ /* 0x000fe2000000002c */
[C---:B------:R-:W-:Y:S01]  /*8350*/  FFMA.FTZ R45, R92.reuse, R59, -R45 ;  /* 0x0000003b5c2d7223 */ /* 0x040fe2000001082d */
[----:B------:R-:W-:Y:S01]  /*8360*/  LOP3.LUT R55, R55, 0xffff0000, RZ, 0xc0, !PT ;  /* 0xffff000037377812 */ /* 0x000fe200078ec0ff */
[----:B------:R-:W-:Y:S01]  /*8370*/  FFMA.FTZ R93, R92, R96, R93 ;  /* 0x000000605c5d7223 */ /* 0x000fe2000001005d */
[----:B------:R-:W-:Y:S01]  /*8380*/  LOP3.LUT R58, R58, 0xffff0000, RZ, 0xc0, !PT ;  /* 0xffff00003a3a7812 */ /* 0x000fe200078ec0ff */
[----:B------:R-:W-:Y:S01]  /*8390*/  FFMA.FTZ R56, R64, R56, R95 ;  /* 0x0000003840387223 */ /* 0x000fe2000001005f */
[----:B------:R-:W-:Y:S01]  /*83a0*/  LOP3.LUT R98, R63, 0xffff0000, RZ, 0xc0, !PT ;  /* 0xffff00003f627812 */ /* 0x000fe200078ec0ff */
[----:B------:R-:W-:Y:S01]  /*83b0*/  IMAD.U32 R92, R47, 0x10000, RZ ;  /* 0x000100002f5c7824 */ /* 0x000fe200078e00ff */
[----:B------:R-:W-:Y:S01]  /*83c0*/  LOP3.LUT R51, R51, 0xffff0000, RZ, 0xc0, !PT ;  /* 0xffff000033337812 */ /* 0x000fe200078ec0ff */
[----:B------:R-:W-:Y:S01]  /*83d0*/  IMAD.U32 R64, R44, 0x10000, RZ ;  /* 0x000100002c407824 */ /* 0x000fe200078e00ff */
[----:B------:R-:W-:Y:S01]  /*83e0*/  LOP3.LUT R52, R52, 0xffff0000, RZ, 0xc0, !PT ;  /* 0xffff000034347812 */ /* 0x000fe200078ec0ff */
[C---:B------:R-:W-:Y:S01]  /*83f0*/  FMUL.FTZ R162, R55.reuse, R58 ;  /* 0x0000003a37a27220 */ /* 0x040fe20000410000 */
[----:B------:R-:W-:Y:S01]  /*8400*/  FMUL.FTZ R96, R55, R98 ;  /* 0x0000006237607220 */ /* 0x000fe20000410000 */
[----:B------:R-:W-:Y:S01]  /*8410*/  LOP3.LUT R47, R47, 0xffff0000, RZ, 0xc0, !PT ;  /* 0xffff00002f2f7812 */ /* 0x000fe200078ec0ff */
[----:B------:R-:W-:Y:S01]  /*8420*/  IMAD.U32 R49, R48, 0x10000, RZ ;  /* 0x0001000030317824 */ /* 0x000fe200078e00ff */
[----:B------:R-:W-:Y:S01]  /*8430*/  LOP3.LUT R55, R44, 0xffff0000, RZ, 0xc0, !PT ;  /* 0xffff00002c377812 */ /* 0x000fe200078ec0ff */
[C---:B------:R-:W-:Y:S01]  /*8440*/  FMUL.FTZ R44, R53.reuse, R92 ;  /* 0x0000005c352c7220 */ /* 0x040fe20000410000 */
[----:B------:R-:W-:Y:S01]  /*8450*/  FMUL.FTZ R53, R53, R64 ;  /* 0x0000004035357220 */ /* 0x000fe20000410000 */
[----:B------:R-:W-:Y:S01]  /*8460*/  LOP3.LUT R48, R48, 0xffff0000, RZ, 0xc0, !PT ;  /* 0xffff000030307812 */ /* 0x000fe200078ec0ff */
[C---:B------:R-:W-:Y:S01]  /*8470*/  FFMA.FTZ R98, R51.reuse, R98, -R162 ;  /* 0x0000006233627223 */ /* 0x040fe200000108a2 */
[----:B------:R-:W-:Y:S01]  /*8480*/  FFMA.FTZ R96, R51, R58, R96 ;  /* 0x0000003a33607223 */ /* 0x000fe20000010060 */
[C---:B------:R-:W-:Y:S01]  /*8490*/  FMUL.FTZ R51, R52.reuse, R47 ;  /* 0x0000002f34337220 */ /* 0x040fe20000410000 */
[----:B------:R-:W-:Y:S01]  /*84a0*/  PRMT R46, R181, 0x5432, R46 ;  /* 0x00005432b52e7816 */ /* 0x000fe2000000002e */
[C---:B------:R-:W-:Y:S01]  /*84b0*/  FFMA.FTZ R64, R49.reuse, R64, -R44 ;  /* 0x0000004031407223 */ /* 0x040fe2000001082c */
[----:B------:R-:W-:Y:S01]  /*84c0*/  FFMA.FTZ R49, R49, R92, R53 ;  /* 0x0000005c31317223 */ /* 0x000fe20000010035 */
[-C--:B------:R-:W-:Y:S01]  /*84d0*/  FMUL.FTZ R53, R52, R55.reuse ;  /* 0x0000003734357220 */ /* 0x080fe20000410000 */
[C---:B------:R-:W-:Y:S01]  /*84e0*/  IMAD.U32 R44, R179.reuse, 0x10000, RZ ;  /* 0x00010000b32c7824 */ /* 0x040fe200078e00ff */
[----:B------:R-:W-:Y:S01]  /*84f0*/  LOP3.LUT R54, R54, 0xffff0000, RZ, 0xc0, !PT ;  /* 0xffff000036367812 */ /* 0x000fe200078ec0ff */
[----:B------:R-:W-:Y:S01]  /*8500*/  FFMA.FTZ R55, R48, R55, -R51 ;  /* 0x0000003730377223 */ /* 0x000fe20000010833 */
[----:B------:R-:W-:Y:S01]  /*8510*/  LOP3.LUT R179, R179, 0xffff0000, RZ, 0xc0, !PT ;  /* 0xffff0000b3b37812 */ /* 0x000fe200078ec0ff */
[C---:B------:R-:W-:Y:S01]  /*8520*/  IMAD.U32 R52, R46.reuse, 0x10000, RZ ;  /* 0x000100002e347824 */ /* 0x040fe200078e00ff */
[----:B------:R-:W-:Y:S01]  /*8530*/  LOP3.LUT R51, R46, 0xffff0000, RZ, 0xc0, !PT ;  /* 0xffff00002e337812 */ /* 0x000fe200078ec0ff */
[----:B------:R-:W-:Y:S01]  /*8540*/  FFMA.FTZ R48, R48, R47, R53 ;  /* 0x0000002f30307223 */ /* 0x000fe20000010035 */
[----:B------:R-:W-:Y:S01]  /*8550*/  LOP3.LUT R50, R50, 0xffff0000, RZ, 0xc0, !PT ;  /* 0xffff000032327812 */ /* 0x000fe200078ec0ff */
[----:B------:R-:W-:Y:S01]  /*8560*/  FMUL.FTZ R46, R94, R44 ;  /* 0x0000002c5e2e7220 */ /* 0x000fe20000410000 */
[----:B------:R-:W-:Y:S01]  /*8570*/  FMUL.FTZ R53, R54, R179 ;  /* 0x000000b336357220 */ /* 0x000fe20000410000 */
[-C--:B------:R-:W-:Y:S01]  /*8580*/  FMUL.FTZ R47, R94, R52.reuse ;  /* 0x000000345e2f7220 */ /* 0x080fe20000410000 */
[----:B------:R-:W-:Y:S01]  /*8590*/  FMUL.FTZ R54, R54, R51 ;  /* 0x0000003336367220 */ /* 0x000fe20000410000 */
[----:B------:R-:W-:Y:S01]  /*85a0*/  F2FP.BF16.F32.PACK_AB R65, R56, R65 ;  /* 0x000000413841723e */ /* 0x000fe200000010ff */
[----:B------:R-:W-:Y:S01]  /*85b0*/  FFMA.FTZ R52, R67, R52, -R46 ;  /* 0x0000003443347223 */ /* 0x000fe2000001082e */
[C---:B------:R-:W-:Y:S01]  /*85c0*/  FFMA.FTZ R53, R50.reuse, R51, -R53 ;  /* 0x0000003332357223 */ /* 0x040fe20000010835 */
[----:B------:R-:W-:Y:S01]  /*85d0*/  F2FP.BF16.F32.PACK_AB R56, R55, R64 ;  /* 0x000000403738723e */ /* 0x000fe200000010ff */
        /* <DEDUP_REMOVED lines=11> */
[----:B------:R-:W-:Y:S02]  /*8690*/  IMAD.MOV.U32 R53, RZ, RZ, R65 ;  /* 0x000000ffff357224 */ /* 0x000fe400078e0041 */
[----:B------:R-:W-:-:S07]  /*86a0*/  IMAD.MOV.U32 R55, RZ, RZ, R93 ;  /* 0x000000ffff377224 */ /* 0x000fce00078e005d */
.L_x_3381:
[----:B------:R-:W-:Y:S05]  /*86b0*/  BSYNC B2 ;  /* 0x0000000000027941 */ /* 0x000fea0003800000 */
.L_x_3380:
        /* <DEDUP_REMOVED lines=10> */
.L_x_3371:
[----:B------:R-:W-:Y:S05]  /*8760*/  BSYNC B1 ;  /* 0x0000000000017941 */ /* 0x000fea0003800000 */
.L_x_3370:
[-C--:B--2-4-:R-:W-:Y:S02]  /*8770*/  IMAD R44, R148, R126.reuse, RZ ;  /* 0x0000007e942c7224 */ /* 0x094fe400078e02ff */
[----:B------:R-:W-:-:S04]  /*8780*/  IMAD.WIDE.U32 R128, R224, R126, R128 ;  /* 0x0000007ee0807225 */ /* 0x000fc800078e0080 */
[----:B------:R-:W-:Y:S01]  /*8790*/  IMAD R57, R224, R127, R44 ;  /* 0x0000007fe0397224 */ /* 0x000fe200078e022c */
[----:B------:R-:W-:Y:S06]  /*87a0*/  @P3 BRA `(.L_x_3340) ;  /* 0x0000001800f43947 */ /* 0x000fec0003800000 */
[----:B------:R-:W-:Y:S01]  /*87b0*/  ISETP.NE.AND P3, PT, R30, RZ, PT ;  /* 0x000000ff1e00720c */ /* 0x000fe20003f65270 */
[----:B------:R-:W-:Y:S01]  /*87c0*/  BSSY B1, `(.L_x_3382) ;  /* 0x0000081000017945 */ /* 0x000fe20003800000 */
[----:B------:R-:W-:-:S11]  /*87d0*/  IMAD.IADD R57, R129, 0x1, R57 ;  /* 0x0000000181397824 */ /* 0x000fd600078e0239 */
[----:B------:R-:W-:Y:S05]  /*87e0*/  @!P3 BRA `(.L_x_3383) ;  /* 0x0000000400f8b947 */ /* 0x000fea0003800000 */
[----:B------:R-:W-:Y:S01]  /*87f0*/  SEL R44, R124, R149, !P0 ;  /* 0x000000957c2c7207 */ /* 0x000fe20004000000 */
[----:B------:R-:W-:Y:S01]  /*8800*/  BSSY B2, `(.L_x_3384) ;  /* 0x000007a000027945 */ /* 0x000fe20003800000 */
[----:B------:R-:W-:Y:S02]  /*8810*/  IADD3 R46, P3, P4, R118, R128, R21 ;  /* 0x00000080762e7210 */ /* 0x000fe40007c7e015 */
[----:B------:R-:W-:Y:S02]  /*8820*/  SHF.R.S32.HI R45, RZ, 0x1f, R44 ;  /* 0x0000001fff2d7819 */ /* 0x000fe4000001142c */
[----:B------:R-:W-:Y:S02]  /*8830*/  IADD3.X R47, R4, R57, R31, P3, P4 ;  /* 0x00000039042f7210 */ /* 0x000fe40001fe841f */
[----:B------:R-:W-:-:S04]  /*8840*/  LEA.HI R45, R45, R44, RZ, 0x4 ;  /* 0x0000002c2d2d7211 */ /* 0x000fc800078f20ff */
[----:B---3--:R-:W-:-:S05]  /*8850*/  LEA.HI.SX32 R48, R45, R20, 0x1c ;  /* 0x000000142d307211 */ /* 0x008fca00078fe2ff */
[----:B------:R-:W-:-:S05]  /*8860*/  IMAD.SHL.U32 R49, R48, 0x8, RZ ;  /* 0x0000000830317824 */ /* 0x000fca00078e00ff */
[----:B------:R-:W-:-:S13]  /*8870*/  ISETP.GE.AND P3, PT, R49, R146, PT ;  /* 0x000000923100720c */ /* 0x000fda0003f66270 */
[--C-:B------:R-:W-:Y:S02]  /*8880*/  @!P3 SHF.R.S32.HI R45, RZ, 0x1f, R49.reuse ;  /* 0x0000001fff2db819 */ /* 0x100fe40000011431 */
[----:B------:R-:W-:-:S04]  /*8890*/  @!P3 IADD3 R44, P4, P5, R118, R128, R49 ;  /* 0x00000080762cb210 */ /* 0x000fc80007d9e031 */
[----:B------:R-:W-:Y:S02]  /*88a0*/  @!P3 IADD3.X R45, R4, R57, R45, P4, P5 ;  /* 0x00000039042db210 */ /* 0x000fe400027ea42d */
[----:B0-----:R-:W-:-:S04]  /*88b0*/  LEA R52, P4, R46, R122, 0x1 ;  /* 0x0000007a2e347211 */ /* 0x001fc800078808ff */
[----:B------:R-:W-:Y:S02]  /*88c0*/  LEA.HI.X R53, R46, R123, R47, 0x1, P4 ;  /* 0x0000007b2e357211 */ /* 0x000fe400020f0c2f */
[----:B------:R-:W-:-:S04]  /*88d0*/  @!P3 LEA R54, P4, R44, R122, 0x1 ;  /* 0x0000007a2c36b211 */ /* 0x000fc800078808ff */
[----:B------:R-:W-:Y:S02]  /*88e0*/  @!P3 LEA.HI.X R55, R44, R123, R45, 0x1, P4 ;  /* 0x0000007b2c37b211 */ /* 0x000fe400020f0c2d */
[----:B------:R-:W-:Y:S02]  /*88f0*/  SHF.R.S32.HI R45, RZ, 0x1f, R48 ;  /* 0x0000001fff2d7819 */ /* 0x000fe40000011430 */
[----:B------:R-:W-:Y:S02]  /*8900*/  LOP3.LUT R44, R208, 0x38, R49, 0xf8, !PT ;  /* 0x00000038d02c7812 */ /* 0x000fe400078ef831 */
[----:B------:R-:W-:Y:S02]  /*8910*/  LEA.HI R45, R45, R48, RZ, 0x3 ;  /* 0x000000302d2d7211 */ /* 0x000fe400078f18ff */
[----:B------:R-:W-:Y:S02]  /*8920*/  LOP3.LUT R44, R44, R237, RZ, 0x3c, !PT ;  /* 0x000000ed2c2c7212 */ /* 0x000fe400078e3cff */
[----:B------:R-:W-:-:S02]  /*8930*/  SHF.R.S32.HI R46, RZ, 0x3, R45 ;  /* 0x00000003ff2e7819 */ /* 0x000fc4000001142d */
[----:B------:R-:W-:-:S03]  /*8940*/  ISETP.GE.AND P4, PT, R22, R101, PT ;  /* 0x000000651600720c */ /* 0x000fc60003f86270 */
        /* <DEDUP_REMOVED lines=9> */
[----:B------:R-:W-:Y:S01]  /*89e0*/  SHF.R.U64 R62, R78, 0x10, R79 ;  /* 0x000000104e3e7819 */ /* 0x000fe2000000124f */
[----:B0-----:R-:W-:Y:S01]  /*89f0*/  IMAD.U32 R63, R45, 0x10000, RZ ;  /* 0x000100002d3f7824 */ /* 0x001fe200078e00ff */
[----:B------:R-:W-:Y:S01]  /*8a00*/  SHF.R.U64 R59, R76, 0x10, R77 ;  /* 0x000000104c3b7819 */ /* 0x000fe2000000124d */
[----:B--2---:R-:W-:Y:S01]  /*8a10*/  IMAD.U32 R76, R49, 0x10000, RZ ;  /* 0x00010000314c7824 */ /* 0x004fe200078e00ff */
[----:B------:R-:W-:Y:S01]  /*8a20*/  SHF.R.U32.HI R78, RZ, 0x10, R79 ;  /* 0x00000010ff4e7819 */ /* 0x000fe2000001164f */
[----:B------:R-:W-:Y:S01]  /*8a30*/  IMAD.U32 R67, R51, 0x10000, RZ ;  /* 0x0001000033437824 */ /* 0x000fe200078e00ff */
[----:B------:R-:W-:Y:S01]  /*8a40*/  SHF.R.U32.HI R77, RZ, 0x10, R77 ;  /* 0x00000010ff4d7819 */ /* 0x000fe2000001164d */
[----:B------:R-:W-:Y:S01]  /*8a50*/  IMAD.U32 R64, R47, 0x10000, RZ ;  /* 0x000100002f407824 */ /* 0x000fe200078e00ff */
[--C-:B------:R-:W-:Y:S01]  /*8a60*/  SHF.R.U32.HI R79, RZ, 0x10, R89.reuse ;  /* 0x00000010ff4f7819 */ /* 0x100fe20000011659 */
[----:B------:R-:W-:Y:S01]  /*8a70*/  IMAD.U32 R58, R46, 0x10000, RZ ;  /* 0x000100002e3a7824 */ /* 0x000fe200078e00ff */
[----:B------:R-:W-:-:S02]  /*8a80*/  SHF.R.U64 R61, R88, 0x10, R89 ;  /* 0x00000010583d7819 */ /* 0x000fc40000001259 */
[----:B------:R-:W-:Y:S02]  /*8a90*/  PRMT R77, R176, 0x5432, R77 ;  /* 0x00005432b04d7816 */ /* 0x000fe4000000004d */
[----:B------:R-:W-:Y:S02]  /*8aa0*/  PRMT R79, R178, 0x5432, R79 ;  /* 0x00005432b24f7816 */ /* 0x000fe4000000004f */
[--C-:B------:R-:W-:Y:S02]  /*8ab0*/  SHF.R.U64 R66, R90, 0x10, R91.reuse ;  /* 0x000000105a427819 */ /* 0x100fe4000000125b */
[----:B------:R-:W-:Y:S01]  /*8ac0*/  SHF.R.U32.HI R90, RZ, 0x10, R91 ;  /* 0x00000010ff5a7819 */ /* 0x000fe2000001165b */
[----:B------:R-:W-:Y:S01]  /*8ad0*/  IMAD.U32 R88, R79, 0x10000, RZ ;  /* 0x000100004f587824 */ /* 0x000fe200078e00ff */
[----:B------:R-:W-:Y:S01]  /*8ae0*/  PRMT R178, R178, 0x5410, R61 ;  /* 0x00005410b2b27816 */ /* 0x000fe2000000003d */
[----:B------:R-:W-:Y:S01]  /*8af0*/  IMAD.U32 R61, R77, 0x10000, RZ ;  /* 0x000100004d3d7824 */ /* 0x000fe200078e00ff */
[----:B------:R-:W-:Y:S01]  /*8b00*/  LOP3.LUT R65, R49, 0xffff0000, RZ, 0xc0, !PT ;  /* 0xffff000031417812 */ /* 0x000fe200078ec0ff */
[C---:B------:R-:W-:Y:S01]  /*8b10*/  FMUL.FTZ R92, R76.reuse, R88 ;  /* 0x000000584c5c7220 */ /* 0x040fe20000410000 */
[----:B------:R-:W-:Y:S01]  /*8b20*/  LOP3.LUT R79, R79, 0xffff0000, RZ, 0xc0, !PT ;  /* 0xffff00004f4f7812 */ /* 0x000fe200078ec0ff */
[-C--:B------:R-:W-:Y:S01]  /*8b30*/  FMUL.FTZ R94, R76, R61.reuse ;  /* 0x0000003d4c5e7220 */ /* 0x080fe20000410000 */
[----:B------:R-:W-:Y:S01]  /*8b40*/  PRMT R90, R177, 0x5432, R90 ;  /* 0x00005432b15a7816 */ /* 0x000fe2000000005a */
[----:B------:R-:W-:Y:S01]  /*8b50*/  FFMA.FTZ R61, R63, R61, -R92 ;  /* 0x0000003d3f3d7223 */ /* 0x000fe2000001085c */
[----:B------:R-:W-:Y:S01]  /*8b60*/  PRMT R78, R175, 0x5432, R78 ;  /* 0x00005432af4e7816 */ /* 0x000fe2000000004e */
[----:B------:R-:W-:Y:S01]  /*8b70*/  FMUL.FTZ R91, R65, R79 ;  /* 0x0000004f415b7220 */ /* 0x000fe20000410000 */
[----:B------:R-:W-:Y:S01]  /*8b80*/  LOP3.LUT R76, R77, 0xffff0000, RZ, 0xc0, !PT ;  /* 0xffff00004d4c7812 */ /* 0x000fe200078ec0ff */
[----:B------:R-:W-:Y:S01]  /*8b90*/  IMAD.U32 R89, R90, 0x10000, RZ ;  /* 0x000100005a597824 */ /* 0x000fe200078e00ff */
[----:B------:R-:W-:Y:S01]  /*8ba0*/  LOP3.LUT R56, R45, 0xffff0000, RZ, 0xc0, !PT ;  /* 0xffff00002d387812 */ /* 0x000fe200078ec0ff */
[----:B------:R-:W-:Y:S01]  /*8bb0*/  IMAD.U32 R77, R78, 0x10000, RZ ;  /* 0x000100004e4d7824 */ /* 0x000fe200078e00ff */
[----:B------:R-:W-:Y:S01]  /*8bc0*/  LOP3.LUT R51, R51, 0xffff0000, RZ, 0xc0, !PT ;  /* 0xffff000033337812 */ /* 0x000fe200078ec0ff */
[-C--:B------:R-:W-:Y:S01]  /*8bd0*/  FMUL.FTZ R65, R65, R76.reuse ;  /* 0x0000004c41417220 */ /* 0x080fe20000410000 */
[----:B------:R-:W-:Y:S01]  /*8be0*/  LOP3.LUT R92, R90, 0xffff0000, RZ, 0xc0, !PT ;  /* 0xffff00005a5c7812 */ /* 0x000fe200078ec0ff */
[----:B------:R-:W-:Y:S01]  /*8bf0*/  FFMA.FTZ R76, R56, R76, -R91 ;  /* 0x0000004c384c7223 */ /* 0x000fe2000001085b */
[----:B------:R-:W-:Y:S01]  /*8c00*/  LOP3.LUT R78, R78, 0xffff0000, RZ, 0xc0, !PT ;  /* 0xffff00004e4e7812 */ /* 0x000fe200078ec0ff */
[----:B------:R-:W-:Y:S01]  /*8c10*/  FFMA.FTZ R63, R63, R88, R94 ;  /* 0x000000583f3f7223 */ /* 0x000fe2000001005e */
[C---:B------:R-:W-:Y:S01]  /*8c20*/  FMUL.FTZ R91, R67.reuse, R89 ;  /* 0x00000059435b7220 */ /* 0x040fe20000410000 */
[----:B------:R-:W-:Y:S01]  /*8c30*/  PRMT R59, R176, 0x5410, R59 ;  /* 0x00005410b03b7816 */ /* 0x000fe2000000003b */
[----:B------:R-:W-:Y:S01]  /*8c40*/  FMUL.FTZ R88, R67, R77 ;  /* 0x0000004d43587220 */ /* 0x000fe20000410000 */
[----:B------:R-:W-:Y:S01]  /*8c50*/  IMAD.U32 R49, R48, 0x10000, RZ ;  /* 0x0001000030317824 */ /* 0x000fe200078e00ff */
[----:B------:R-:W-:Y:S01]  /*8c60*/  LOP3.LUT R47, R47, 0xffff0000, RZ, 0xc0, !PT ;  /* 0xffff00002f2f7812 */ /* 0x000fe200078ec0ff */
[----:B------:R-:W-:Y:S01]  /*8c70*/  FFMA.FTZ R56, R56, R79, R65 ;  /* 0x0000004f38387223 */ /* 0x000fe20000010041 */
[C---:B------:R-:W-:Y:S01]  /*8c80*/  FMUL.FTZ R94, R51.reuse, R92 ;  /* 0x0000005c335e7220 */ /* 0x040fe20000410000 */
[----:B------:R-:W-:Y:S01]  /*8c90*/  FMUL.FTZ R96, R51, R78 ;  /* 0x0000004e33607220 */ /* 0x000fe20000410000 */
[----:B------:R-:W-:Y:S01]  /*8ca0*/  LOP3.LUT R48, R48, 0xffff0000, RZ, 0xc0, !PT ;  /* 0xffff000030307812 */ /* 0x000fe200078ec0ff */
[----:B------:R-:W-:Y:S01]  /*8cb0*/  FFMA.FTZ R65, R64, R77, -R91 ;  /* 0x0000004d40417223 */ /* 0x000fe2000001085b */
[----:B------:R-:W-:Y:S01]  /*8cc0*/  LOP3.LUT R51, R178, 0xffff0000, RZ, 0xc0, !PT ;  /* 0xffff0000b2337812 */ /* 0x000fe200078ec0ff */
[----:B------:R-:W-:Y:S01]  /*8cd0*/  FFMA.FTZ R64, R64, R89, R88 ;  /* 0x0000005940407223 */ /* 0x000fe20000010058 */
[----:B------:R-:W-:-:S02]  /*8ce0*/  IMAD.U32 R90, R178, 0x10000, RZ ;  /* 0x00010000b25a7824 */ /* 0x000fc400078e00ff */
[----:B------:R-:W-:Y:S01]  /*8cf0*/  FFMA.FTZ R78, R47, R78, -R94 ;  /* 0x0000004e2f4e7223 */ /* 0x000fe2000001085e */
[C---:B------:R-:W-:Y:S01]  /*8d00*/  IMAD.U32 R88, R59.reuse, 0x10000, RZ ;  /* 0x000100003b587824 */ /* 0x040fe200078e00ff */
[----:B------:R-:W-:Y:S01]  /*8d10*/  LOP3.LUT R59, R59, 0xffff0000, RZ, 0xc0, !PT ;  /* 0xffff00003b3b7812 */ /* 0x000fe200078ec0ff */
[C---:B------:R-:W-:Y:S01]  /*8d20*/  IMAD.U32 R45, R44.reuse, 0x10000, RZ ;  /* 0x000100002c2d7824 */ /* 0x040fe200078e00ff */
[----:B------:R-:W-:Y:S01]  /*8d30*/  LOP3.LUT R44, R44, 0xffff0000, RZ, 0xc0, !PT ;  /* 0xffff00002c2c7812 */ /* 0x000fe200078ec0ff */
[----:B------:R-:W-:Y:S01]  /*8d40*/  FFMA.FTZ R89, R47, R92, R96 ;  /* 0x0000005c2f597223 */ /* 0x000fe20000010060 */
[----:B------:R-:W-:Y:S01]  /*8d50*/  FMUL.FTZ R94, R49, R90 ;  /* 0x0000005a315e7220 */ /* 0x000fe20000410000 */
[C---:B------:R-:W-:Y:S01]  /*8d60*/  FMUL.FTZ R47, R48.reuse, R51 ;  /* 0x00000033302f7220 */ /* 0x040fe20000410000 */
[----:B------:R-:W-:Y:S01]  /*8d70*/  PRMT R66, R177, 0x5410, R66 ;  /* 0x00005410b1427816 */ /* 0x000fe20000000042 */
[----:B------:R-:W-:Y:S01]  /*8d80*/  FMUL.FTZ R49, R49, R88 ;  /* 0x0000005831317220 */ /* 0x000fe20000410000 */
[----:B------:R-:W-:Y:S01]  /*8d90*/  PRMT R62, R175, 0x5410, R62 ;  /* 0x00005410af3e7816 */ /* 0x000fe2000000003e */
[----:B------:R-:W-:Y:S01]  /*8da0*/  FMUL.FTZ R77, R48, R59 ;  /* 0x0000003b304d7220 */ /* 0x000fe20000410000 */
[----:B------:R-:W-:Y:S01]  /*8db0*/  LOP3.LUT R60, R46, 0xffff0000, RZ, 0xc0, !PT ;  /* 0xffff00002e3c7812 */ /* 0x000fe200078ec0ff */
[----:B------:R-:W-:-:S02]  /*8dc0*/  IMAD.U32 R46, R50, 0x10000, RZ ;  /* 0x00010000322e7824 */ /* 0x000fc400078e00ff */
[----:B------:R-:W-:Y:S01]  /*8dd0*/  FFMA.FTZ R67, R44, R59, -R47 ;  /* 0x0000003b2c437223 */ /* 0x000fe2000001082f */
[----:B------:R-:W-:Y:S01]  /*8de0*/  LOP3.LUT R50, R50, 0xffff0000, RZ, 0xc0, !PT ;  /* 0xffff000032327812 */ /* 0x000fe200078ec0ff */
[C---:B------:R-:W-:Y:S01]  /*8df0*/  FFMA.FTZ R90, R45.reuse, R90, R49 ;  /* 0x0000005a2d5a7223 */ /* 0x040fe20000010031 */
[C---:B------:R-:W-:Y:S01]  /*8e00*/  LOP3.LUT R59, R66.reuse, 0xffff0000, RZ, 0xc0, !PT ;  /* 0xffff0000423b7812 */ /* 0x040fe200078ec0ff */
[----:B------:R-:W-:Y:S01]  /*8e10*/  FFMA.FTZ R94, R45, R88, -R94 ;  /* 0x000000582d5e7223 */ /* 0x000fe2000001085e */
[----:B------:R-:W-:Y:S01]  /*8e20*/  IMAD.U32 R49, R66, 0x10000, RZ ;  /* 0x0001000042317824 */ /* 0x000fe200078e00ff */
        /* <DEDUP_REMOVED lines=23> */
.L_x_3385:
[----:B------:R-:W-:Y:S05]  /*8fa0*/  BSYNC B2 ;  /* 0x0000000000027941 */ /* 0x000fea0003800000 */
.L_x_3384:
[----:B0-----:R4:W-:Y:S04]  /*8fb0*/  STG.E.128 desc[UR60][R52.64], R44 ;  /* 0x0000002c34007986 */ /* 0x0019e8000c101d3c */
[----:B--2---:R4:W-:Y:S02]  /*8fc0*/  @!P3 STG.E.128 desc[UR60][R54.64], R48 ;  /* 0x000000303600b986 */ /* 0x0049e4000c101d3c */
.L_x_3383:
[----:B------:R-:W-:Y:S05]  /*8fd0*/  BSYNC B1 ;  /* 0x0000000000017941 */ /* 0x000fea0003800000 */
.L_x_3382:
[----:B------:R-:W-:Y:S01]  /*8fe0*/  ISETP.NE.AND P3, PT, R34, RZ, PT ;  /* 0x000000ff2200720c */ /* 0x000fe20003f65270 */
[----:B------:R-:W-:-:S12]  /*8ff0*/  BSSY B1, `(.L_x_3386) ;  /* 0x000007e000017945 */ /* 0x000fd80003800000 */
[----:B------:R-:W-:Y:S05]  /*9000*/  @!P3 BRA `(.L_x_3387) ;  /* 0x0000000400f0b947 */ /* 0x000fea0003800000 */
[----:B----4-:R-:W-:Y:S01]  /*9010*/  SEL R44, R124, R149, !P1 ;  /* 0x000000957c2c7207 */ /* 0x010fe20004800000 */
        /* <DEDUP_REMOVED lines=34> */
[----:B------:R-:W-:Y:S01]  /*9240*/  SHF.R.U32.HI R73, RZ, 0x10, R85 ;  /* 0x00000010ff497819 */ /* 0x000fe20000011655 */
[----:B0-----:R-:W-:Y:S01]  /*9250*/  IMAD.U32 R60, R45, 0x10000, RZ ;  /* 0x000100002d3c7824 */ /* 0x001fe200078e00ff */
[----:B------:R-:W-:Y:S01]  /*9260*/  SHF.R.U64 R78, R74, 0x10, R75 ;  /* 0x000000104a4e7819 */ /* 0x000fe2000000124b */
[----:B------:R-:W-:Y:S01]  /*9270*/  IMAD.U32 R65, R47, 0x10000, RZ ;  /* 0x000100002f417824 */ /* 0x000fe200078e00ff */
[----:B------:R-:W-:Y:S01]  /*9280*/  PRMT R73, R174, 0x5432, R73 ;  /* 0x00005432ae497816 */ /* 0x000fe20000000049 */
[----:B------:R-:W-:Y:S01]  /*9290*/  IMAD.U32 R58, R48, 0x10000, RZ ;  /* 0x00010000303a7824 */ /* 0x000fe200078e00ff */
[----:B------:R-:W-:Y:S01]  /*92a0*/  SHF.R.U64 R61, R84, 0x10, R85 ;  /* 0x00000010543d7819 */ /* 0x000fe20000001255 */
[----:B------:R-:W-:Y:S01]  /*92b0*/  IMAD.U32 R56, R44, 0x10000, RZ ;  /* 0x000100002c387824 */ /* 0x000fe200078e00ff */
[----:B------:R-:W-:-:S02]  /*92c0*/  PRMT R63, R160, 0x5410, R63 ;  /* 0x00005410a03f7816 */ /* 0x000fc4000000003f */
[----:B------:R-:W-:Y:S02]  /*92d0*/  SHF.R.U64 R74, R86, 0x10, R87 ;  /* 0x00000010564a7819 */ /* 0x000fe40000001257 */
[----:B------:R-:W-:Y:S02]  /*92e0*/  PRMT R160, R160, 0x5432, R77 ;  /* 0x00005432a0a07816 */ /* 0x000fe4000000004d */
[----:B------:R-:W-:Y:S01]  /*92f0*/  SHF.R.U32.HI R76, RZ, 0x10, R75 ;  /* 0x00000010ff4c7819 */ /* 0x000fe2000001164b */
[----:B------:R-:W-:Y:S01]  /*9300*/  IMAD.U32 R75, R73, 0x10000, RZ ;  /* 0x00010000494b7824 */ /* 0x000fe200078e00ff */
[----:B------:R-:W-:Y:S02]  /*9310*/  SHF.R.U32.HI R86, RZ, 0x10, R87 ;  /* 0x00000010ff567819 */ /* 0x000fe40000011657 */
[----:B------:R-:W-:Y:S01]  /*9320*/  LOP3.LUT R67, R49, 0xffff0000, RZ, 0xc0, !PT ;  /* 0xffff000031437812 */ /* 0x000fe200078ec0ff */
[----:B------:R-:W-:Y:S01]  /*9330*/  FMUL.FTZ R77, R66, R75 ;  /* 0x0000004b424d7220 */ /* 0x000fe20000410000 */
[----:B------:R-:W-:-:S02]  /*9340*/  LOP3.LUT R62, R51, 0xffff0000, RZ, 0xc0, !PT ;  /* 0xffff0000333e7812 */ /* 0x000fc400078ec0ff */
[----:B------:R-:W-:Y:S02]  /*9350*/  PRMT R174, R174, 0x5410, R61 ;  /* 0x00005410aeae7816 */ /* 0x000fe4000000003d */
[----:B------:R-:W-:Y:S02]  /*9360*/  PRMT R51, R159, 0x5410, R78 ;  /* 0x000054109f337816 */ /* 0x000fe4000000004e */
[----:B------:R-:W-:Y:S02]  /*9370*/  SHF.L.U32 R49, R160, 0x10, RZ ;  /* 0x00000010a0317819 */ /* 0x000fe400000006ff */
[----:B------:R-:W-:Y:S02]  /*9380*/  PRMT R61, R161, 0x5410, R74 ;  /* 0x00005410a13d7816 */ /* 0x000fe4000000004a */
        /* <DEDUP_REMOVED lines=9> */
[C---:B------:R-:W-:Y:S01]  /*9420*/  FMUL.FTZ R77, R67.reuse, R73 ;  /* 0x00000049434d7220 */ /* 0x040fe20000410000 */
[----:B------:R-:W-:Y:S01]  /*9430*/  FFMA.FTZ R60, R60, R75, R79 ;  /* 0x0000004b3c3c7223 */ /* 0x000fe2000001004f */
[----:B------:R-:W-:Y:S01]  /*9440*/  FMUL.FTZ R67, R67, R160 ;  /* 0x000000a043437220 */ /* 0x000fe20000410000 */
[C---:B------:R-:W-:Y:S01]  /*9450*/  FMUL.FTZ R76, R72.reuse, R74 ;  /* 0x0000004a484c7220 */ /* 0x040fe20000410000 */
[----:B------:R-:W-:Y:S01]  /*9460*/  FMUL.FTZ R75, R72, R66 ;  /* 0x00000042484b7220 */ /* 0x000fe20000410000 */
[C---:B------:R-:W-:Y:S01]  /*9470*/  FFMA.FTZ R160, R64.reuse, R160, -R77 ;  /* 0x000000a040a07223 */ /* 0x040fe2000001084d */
[----:B------:R-:W-:Y:S01]  /*9480*/  LOP3.LUT R161, R161, 0xffff0000, RZ, 0xc0, !PT ;  /* 0xffff0000a1a17812 */ /* 0x000fe200078ec0ff */
[----:B------:R-:W-:Y:S01]  /*9490*/  FFMA.FTZ R77, R64, R73, R67 ;  /* 0x00000049404d7223 */ /* 0x000fe20000010043 */
[----:B------:R-:W-:Y:S01]  /*94a0*/  FFMA.FTZ R76, R65, R66, -R76 ;  /* 0x00000042414c7223 */ /* 0x000fe2000001084c */
[----:B------:R-:W-:Y:S01]  /*94b0*/  LOP3.LUT R159, R159, 0xffff0000, RZ, 0xc0, !PT ;  /* 0xffff00009f9f7812 */ /* 0x000fe200078ec0ff */
[----:B------:R-:W-:Y:S01]  /*94c0*/  FFMA.FTZ R74, R65, R74, R75 ;  /* 0x0000004a414a7223 */ /* 0x000fe2000001004b */
[----:B------:R-:W-:Y:S01]  /*94d0*/  IMAD.U32 R67, R174, 0x10000, RZ ;  /* 0x00010000ae437824 */ /* 0x000fe200078e00ff */
[----:B------:R-:W-:Y:S01]  /*94e0*/  LOP3.LUT R59, R47, 0xffff0000, RZ, 0xc0, !PT ;  /* 0xffff00002f3b7812 */ /* 0x000fe200078ec0ff */
[----:B------:R-:W-:-:S02]  /*94f0*/  IMAD.U32 R65, R63, 0x10000, RZ ;  /* 0x000100003f417824 */ /* 0x000fc400078e00ff */
[----:B------:R-:W-:Y:S01]  /*9500*/  FMUL.FTZ R64, R62, R161 ;  /* 0x000000a13e407220 */ /* 0x000fe20000410000 */
[----:B------:R-:W-:Y:S01]  /*9510*/  FMUL.FTZ R75, R58, R67 ;  /* 0x000000433a4b7220 */ /* 0x000fe20000410000 */
[----:B------:R-:W-:Y:S01]  /*9520*/  LOP3.LUT R48, R48, 0xffff0000, RZ, 0xc0, !PT ;  /* 0xffff000030307812 */ /* 0x000fe200078ec0ff */
[----:B------:R-:W-:Y:S01]  /*9530*/  FMUL.FTZ R62, R62, R159 ;  /* 0x0000009f3e3e7220 */ /* 0x000fe20000410000 */
[----:B------:R-:W-:Y:S01]  /*9540*/  LOP3.LUT R73, R174, 0xffff0000, RZ, 0xc0, !PT ;  /* 0xffff0000ae497812 */ /* 0x000fe200078ec0ff */
[----:B------:R-:W-:Y:S01]  /*9550*/  FMUL.FTZ R58, R58, R65 ;  /* 0x000000413a3a7220 */ /* 0x000fe20000410000 */
[----:B------:R-:W-:Y:S01]  /*9560*/  LOP3.LUT R63, R63, 0xffff0000, RZ, 0xc0, !PT ;  /* 0xffff00003f3f7812 */ /* 0x000fe200078ec0ff */
[----:B------:R-:W-:Y:S01]  /*9570*/  IMAD.U32 R45, R46, 0x10000, RZ ;  /* 0x000100002e2d7824 */ /* 0x000fe200078e00ff */
[----:B------:R-:W-:Y:S01]  /*9580*/  LOP3.LUT R44, R44, 0xffff0000, RZ, 0xc0, !PT ;  /* 0xffff00002c2c7812 */ /* 0x000fe200078ec0ff */
[C---:B------:R-:W-:Y:S01]  /*9590*/  FFMA.FTZ R159, R59.reuse, R159, -R64 ;  /* 0x0000009f3b9f7223 */ /* 0x040fe20000010840 */
[----:B------:R-:W-:Y:S01]  /*95a0*/  LOP3.LUT R47, R46, 0xffff0000, RZ, 0xc0, !PT ;  /* 0xffff00002e2f7812 */ /* 0x000fe200078ec0ff */
[----:B------:R-:W-:Y:S01]  /*95b0*/  FFMA.FTZ R161, R59, R161, R62 ;  /* 0x000000a13ba17223 */ /* 0x000fe2000001003e */
        /* <DEDUP_REMOVED lines=30> */
.L_x_3389:
[----:B------:R-:W-:Y:S05]  /*97a0*/  BSYNC B2 ;  /* 0x0000000000027941 */ /* 0x000fea0003800000 */
.L_x_3388:
[----:B0-----:R0:W-:Y:S04]  /*97b0*/  STG.E.128 desc[UR60][R52.64], R44 ;  /* 0x0000002c34007986 */ /* 0x0011e8000c101d3c */
[----:B--2---:R0:W-:Y:S02]  /*97c0*/  @!P3 STG.E.128 desc[UR60][R54.64], R48 ;  /* 0x000000303600b986 */ /* 0x0041e4000c101d3c */
.L_x_3387:
[----:B------:R-:W-:Y:S05]  /*97d0*/  BSYNC B1 ;  /* 0x0000000000017941 */ /* 0x000fea0003800000 */
.L_x_3386:
[----:B------:R-:W-:-:S13]  /*97e0*/  ISETP.NE.AND P3, PT, R35, RZ, PT ;  /* 0x000000ff2300720c */ /* 0x000fda0003f65270 */
[----:B------:R-:W-:Y:S05]  /*97f0*/  @!P3 BRA `(.L_x_3340) ;  /* 0x0000000800e0b947 */ /* 0x000fea0003800000 */
[----:B0---4-:R-:W2:Y:S01]  /*9800*/  LDL R44, [R1+0x10] ;  /* 0x00001000012c7983 */ /* 0x011ea20000100800 */
[----:B------:R-:W-:Y:S01]  /*9810*/  IADD3 R46, P3, P4, R118, R128, R29 ;  /* 0x00000080762e7210 */ /* 0x000fe20007c7e01d */
[----:B------:R-:W-:Y:S03]  /*9820*/  BSSY B1, `(.L_x_3390) ;  /* 0x0000073000017945 */ /* 0x000fe60003800000 */
[----:B---3--:R-:W-:Y:S02]  /*9830*/  IADD3.X R49, R4, R57, R33, P3, P4 ;  /* 0x0000003904317210 */ /* 0x008fe40001fe8421 */
[----:B------:R-:W-:-:S04]  /*9840*/  LEA R52, P3, R46, R122, 0x1 ;  /* 0x0000007a2e347211 */ /* 0x000fc800078608ff */
[----:B------:R-:W-:Y:S02]  /*9850*/  LEA.HI.X R53, R46, R123, R49, 0x1, P3 ;  /* 0x0000007b2e357211 */ /* 0x000fe400018f0c31 */
        /* <DEDUP_REMOVED lines=8> */
[----:B------:R-:W-:-:S04]  /*98e0*/  LEA.HI R44, R44, R149, RZ, 0x3 ;  /* 0x000000952c2c7211 */ /* 0x000fc800078f18ff */
        /* <DEDUP_REMOVED lines=14> */
[--C-:B------:R-:W-:Y:S01]  /*99d0*/  SHF.R.U64 R64, R68, 0x10, R69.reuse ;  /* 0x0000001044407819 */ /* 0x100fe20000001245 */
[----:B0-----:R-:W-:Y:S01]  /*99e0*/  IMAD.U32 R56, R45, 0x10000, RZ ;  /* 0x000100002d387824 */ /* 0x001fe200078e00ff */
[----:B------:R-:W-:Y:S01]  /*99f0*/  SHF.R.U32.HI R68, RZ, 0x10, R69 ;  /* 0x00000010ff447819 */ /* 0x000fe20000011645 */
[----:B------:R-:W-:Y:S01]  /*9a00*/  IMAD.U32 R63, R51, 0x10000, RZ ;  /* 0x00010000333f7824 */ /* 0x000fe200078e00ff */
[----:B------:R-:W-:Y:S01]  /*9a10*/  PRMT R67, R158, 0x5432, R67 ;  /* 0x000054329e437816 */ /* 0x000fe20000000043 */
[----:B------:R-:W-:Y:S01]  /*9a20*/  IMAD.U32 R59, R48, 0x10000, RZ ;  /* 0x00010000303b7824 */ /* 0x000fe200078e00ff */
[----:B------:R-:W-:Y:S01]  /*9a30*/  SHF.R.U64 R69, R70, 0x10, R71 ;  /* 0x0000001046457819 */ /* 0x000fe20000001247 */
[----:B------:R-:W-:Y:S01]  /*9a40*/  IMAD.U32 R54, R44, 0x10000, RZ ;  /* 0x000100002c367824 */ /* 0x000fe200078e00ff */
[----:B------:R-:W-:-:S02]  /*9a50*/  PRMT R64, R155, 0x5410, R64 ;  /* 0x000054109b407816 */ /* 0x000fc40000000040 */
[----:B------:R-:W-:Y:S02]  /*9a60*/  SHF.R.U32.HI R71, RZ, 0x10, R71 ;  /* 0x00000010ff477819 */ /* 0x000fe40000011647 */
[----:B------:R-:W-:Y:S02]  /*9a70*/  SHF.R.U64 R65, R80, 0x10, R81 ;  /* 0x0000001050417819 */ /* 0x000fe40000001251 */
[----:B------:R-:W-:Y:S01]  /*9a80*/  PRMT R155, R155, 0x5432, R68 ;  /* 0x000054329b9b7816 */ /* 0x000fe20000000044 */
[----:B------:R-:W-:Y:S01]  /*9a90*/  IMAD.U32 R68, R67, 0x10000, RZ ;  /* 0x0001000043447824 */ /* 0x000fe200078e00ff */
[--C-:B------:R-:W-:Y:S02]  /*9aa0*/  SHF.R.U64 R70, R82, 0x10, R83.reuse ;  /* 0x0000001052467819 */ /* 0x100fe40000001253 */
[----:B------:R-:W-:Y:S02]  /*9ab0*/  SHF.R.U32.HI R82, RZ, 0x10, R83 ;  /* 0x00000010ff527819 */ /* 0x000fe40000011653 */
[----:B------:R-:W-:-:S02]  /*9ac0*/  PRMT R66, R154, 0x5410, R69 ;  /* 0x000054109a427816 */ /* 0x000fc40000000045 */
[----:B------:R-:W-:Y:S01]  /*9ad0*/  PRMT R154, R154, 0x5432, R71 ;  /* 0x000054329a9a7816 */ /* 0x000fe20000000047 */
[-C--:B------:R-:W-:Y:S01]  /*9ae0*/  FMUL.FTZ R71, R61, R68.reuse ;  /* 0x000000443d477220 */ /* 0x080fe20000410000 */
[----:B------:R-:W-:Y:S01]  /*9af0*/  PRMT R158, R158, 0x5410, R65 ;  /* 0x000054109e9e7816 */ /* 0x000fe20000000041 */
[----:B------:R-:W-:Y:S01]  /*9b00*/  IMAD.U32 R65, R155, 0x10000, RZ ;  /* 0x000100009b417824 */ /* 0x000fe200078e00ff */
[----:B------:R-:W-:Y:S02]  /*9b10*/  LOP3.LUT R62, R49, 0xffff0000, RZ, 0xc0, !PT ;  /* 0xffff0000313e7812 */ /* 0x000fe400078ec0ff */
[----:B------:R-:W-:Y:S01]  /*9b20*/  PRMT R69, R157, 0x5410, R70 ;  /* 0x000054109d457816 */ /* 0x000fe20000000046 */
[-C--:B------:R-:W-:Y:S01]  /*9b30*/  FMUL.FTZ R73, R61, R65.reuse ;  /* 0x000000413d497220 */ /* 0x080fe20000410000 */
[----:B------:R-:W-:Y:S01]  /*9b40*/  LOP3.LUT R67, R67, 0xffff0000, RZ, 0xc0, !PT ;  /* 0xffff000043437812 */ /* 0x000fe200078ec0ff */
[C---:B------:R-:W-:Y:S01]  /*9b50*/  FFMA.FTZ R71, R56.reuse, R65, -R71 ;  /* 0x0000004138477223 */ /* 0x040fe20000010847 */
[----:B------:R-:W-:Y:S01]  /*9b60*/  PRMT R157, R157, 0x5432, R82 ;  /* 0x000054329d9d7816 */ /* 0x000fe20000000052 */
[----:B------:R-:W-:Y:S01]  /*9b70*/  FFMA.FTZ R73, R56, R68, R73 ;  /* 0x0000004438497223 */ /* 0x000fe20000010049 */
[----:B------:R-:W-:Y:S01]  /*9b80*/  LOP3.LUT R58, R45, 0xffff0000, RZ, 0xc0, !PT ;  /* 0xffff00002d3a7812 */ /* 0x000fe200078ec0ff */
[----:B------:R-:W-:Y:S01]  /*9b90*/  FMUL.FTZ R65, R62, R67 ;  /* 0x000000433e417220 */ /* 0x000fe20000410000 */
[----:B------:R-:W-:Y:S01]  /*9ba0*/  LOP3.LUT R155, R155, 0xffff0000, RZ, 0xc0, !PT ;  /* 0xffff00009b9b7812 */ /* 0x000fe200078ec0ff */
[----:B------:R-:W-:Y:S01]  /*9bb0*/  IMAD.U32 R61, R157, 0x10000, RZ ;  /* 0x000100009d3d7824 */ /* 0x000fe200078e00ff */
[----:B------:R-:W-:Y:S01]  /*9bc0*/  LOP3.LUT R60, R48, 0xffff0000, RZ, 0xc0, !PT ;  /* 0xffff0000303c7812 */ /* 0x000fe200078ec0ff */
[----:B------:R-:W-:Y:S01]  /*9bd0*/  IMAD.U32 R56, R154, 0x10000, RZ ;  /* 0x000100009a387824 */ /* 0x000fe200078e00ff */
[----:B------:R-:W-:Y:S01]  /*9be0*/  LOP3.LUT R51, R51, 0xffff0000, RZ, 0xc0, !PT ;  /* 0xffff000033337812 */ /* 0x000fe200078ec0ff */
[----:B------:R-:W-:Y:S01]  /*9bf0*/  FFMA.FTZ R68, R58, R155, -R65 ;  /* 0x0000009b3a447223 */ /* 0x000fe20000010841 */
[----:B------:R-:W-:-:S02]  /*9c00*/  IMAD.U32 R48, R47, 0x10000, RZ ;  /* 0x000100002f307824 */ /* 0x000fc400078e00ff */
[----:B------:R-:W-:Y:S01]  /*9c10*/  FMUL.FTZ R65, R63, R61 ;  /* 0x0000003d3f417220 */ /* 0x000fe20000410000 */
[----:B------:R-:W-:Y:S01]  /*9c20*/  FMUL.FTZ R75, R62, R155 ;  /* 0x0000009b3e4b7220 */ /* 0x000fe20000410000 */
[----:B------:R-:W-:Y:S01]  /*9c30*/  LOP3.LUT R62, R157, 0xffff0000, RZ, 0xc0, !PT ;  /* 0xffff00009d3e7812 */ /* 0x000fe200078ec0ff */
[-C--:B------:R-:W-:Y:S01]  /*9c40*/  FMUL.FTZ R72, R63, R56.reuse ;  /* 0x000000383f487220 */ /* 0x080fe20000410000 */
[----:B------:R-:W-:Y:S01]  /*9c50*/  LOP3.LUT R154, R154, 0xffff0000, RZ, 0xc0, !PT ;  /* 0xffff00009a9a7812 */ /* 0x000fe200078ec0ff */
[----:B------:R-:W-:Y:S01]  /*9c60*/  FFMA.FTZ R65, R48, R56, -R65 ;  /* 0x0000003830417223 */ /* 0x000fe20000010841 */
[----:B------:R-:W-:Y:S01]  /*9c70*/  IMAD.U32 R56, R158, 0x10000, RZ ;  /* 0x000100009e387824 */ /* 0x000fe200078e00ff */
[----:B------:R-:W-:Y:S01]  /*9c80*/  LOP3.LUT R49, R47, 0xffff0000, RZ, 0xc0, !PT ;  /* 0xffff00002f317812 */ /* 0x000fe200078ec0ff */
[----:B------:R-:W-:Y:S01]  /*9c90*/  FFMA.FTZ R70, R58, R67, R75 ;  /* 0x000000433a467223 */ /* 0x000fe2000001004b */
[----:B------:R-:W-:Y:S01]  /*9ca0*/  FFMA.FTZ R72, R48, R61, R72 ;  /* 0x0000003d30487223 */ /* 0x000fe20000010048 */
[----:B------:R-:W-:Y:S01]  /*9cb0*/  FMUL.FTZ R58, R51, R62 ;  /* 0x0000003e333a7220 */ /* 0x000fe20000410000 */
[----:B------:R-:W-:-:S02]  /*9cc0*/  IMAD.U32 R48, R64, 0x10000, RZ ;  /* 0x0001000040307824 */ /* 0x000fc400078e00ff */
[----:B------:R-:W-:Y:S01]  /*9cd0*/  FMUL.FTZ R74, R51, R154 ;  /* 0x0000009a334a7220 */ /* 0x000fe20000410000 */
[----:B------:R-:W-:Y:S01]  /*9ce0*/  LOP3.LUT R158, R158, 0xffff0000, RZ, 0xc0, !PT ;  /* 0xffff00009e9e7812 */ /* 0x000fe200078ec0ff */
[----:B------:R-:W-:Y:S01]  /*9cf0*/  FMUL.FTZ R51, R59, R56 ;  /* 0x000000383b337220 */ /* 0x000fe20000410000 */
[----:B------:R-:W-:Y:S01]  /*9d00*/  LOP3.LUT R64, R64, 0xffff0000, RZ, 0xc0, !PT ;  /* 0xffff000040407812 */ /* 0x000fe200078ec0ff */
[C---:B------:R-:W-:Y:S01]  /*9d10*/  FFMA.FTZ R154, R49.reuse, R154, -R58 ;  /* 0x0000009a319a7223 */ /* 0x040fe2000001083a */
[----:B------:R-:W-:Y:S01]  /*9d20*/  FFMA.FTZ R63, R49, R62, R74 ;  /* 0x0000003e313f7223 */ /* 0x000fe2000001004a */
[----:B------:R-:W-:Y:S01]  /*9d30*/  LOP3.LUT R45, R44, 0xffff0000, RZ, 0xc0, !PT ;  /* 0xffff00002c2d7812 */ /* 0x000fe200078ec0ff */
[----:B------:R-:W-:Y:S01]  /*9d40*/  FMUL.FTZ R62, R60, R158 ;  /* 0x0000009e3c3e7220 */ /* 0x000fe20000410000 */
[-C--:B------:R-:W-:Y:S01]  /*9d50*/  FFMA.FTZ R58, R54, R48.reuse, -R51 ;  /* 0x00000030363a7223 */ /* 0x080fe20000010833 */
[----:B------:R-:W-:Y:S02]  /*9d60*/  IMAD.U32 R47, R50, 0x10000, RZ ;  /* 0x00010000322f7824 */ /* 0x000fe400078e00ff */
[----:B------:R-:W-:Y:S01]  /*9d70*/  FMUL.FTZ R59, R59, R48 ;  /* 0x000000303b3b7220 */ /* 0x000fe20000410000 */
[----:B------:R-:W-:Y:S01]  /*9d80*/  FMUL.FTZ R60, R60, R64 ;  /* 0x000000403c3c7220 */ /* 0x000fe20000410000 */
[C---:B------:R-:W-:Y:S01]  /*9d90*/  IMAD.U32 R51, R69.reuse, 0x10000, RZ ;  /* 0x0001000045337824 */ /* 0x040fe200078e00ff */
[----:B------:R-:W-:Y:S01]  /*9da0*/  LOP3.LUT R50, R50, 0xffff0000, RZ, 0xc0, !PT ;  /* 0xffff000032327812 */ /* 0x000fe200078ec0ff */
[----:B------:R-:W-:Y:S01]  /*9db0*/  IMAD.U32 R48, R66, 0x10000, RZ ;  /* 0x0001000042307824 */ /* 0x000fe200078e00ff */
[----:B------:R-:W-:Y:S01]  /*9dc0*/  LOP3.LUT R69, R69, 0xffff0000, RZ, 0xc0, !PT ;  /* 0xffff000045457812 */ /* 0x000fe200078ec0ff */
[----:B------:R-:W-:Y:S01]  /*9dd0*/  IMAD.U32 R44, R46, 0x10000, RZ ;  /* 0x000100002e2c7824 */ /* 0x000fe200078e00ff */
[----:B------:R-:W-:Y:S01]  /*9de0*/  LOP3.LUT R49, R66, 0xffff0000, RZ, 0xc0, !PT ;  /* 0xffff000042317812 */ /* 0x000fe200078ec0ff */
[----:B------:R-:W-:Y:S01]  /*9df0*/  FFMA.FTZ R59, R54, R56, R59 ;  /* 0x00000038363b7223 */ /* 0x000fe2000001003b */
        /* <DEDUP_REMOVED lines=18> */
[----:B------:R-:W-:Y:S02]  /*9f20*/  F2FP.BF16.F32.PACK_AB R51, R63, R72 ;  /* 0x000000483f33723e */ /* 0x000fe400000010ff */
[----:B------:R-:W-:-:S02]  /*9f30*/  F2FP.BF16.F32.PACK_AB R48, R60, R59 ;  /* 0x0000003b3c30723e */ /* 0x000fc400000010ff */
[----:B------:R-:W-:-:S07]  /*9f40*/  F2FP.BF16.F32.PACK_AB R50, R69, R54 ;  /* 0x000000364532723e */ /* 0x000fce00000010ff */
.L_x_3391:
[----:B------:R-:W-:Y:S05]  /*9f50*/  BSYNC B1 ;  /* 0x0000000000017941 */ /* 0x000fea0003800000 */
.L_x_3390:
[----:B0-----:R0:W-:Y:S01]  /*9f60*/  STG.E.128 desc[UR60][R52.64], R44 ;  /* 0x0000002c34007986 */ /* 0x0011e2000c101d3c */
[----:B------:R-:W-:-:S13]  /*9f70*/  ISETP.GE.AND P3, PT, R55, R146, PT ;  /* 0x000000923700720c */ /* 0x000fda0003f66270 */
[----:B------:R-:W-:Y:S05]  /*9f80*/  @P3 BRA `(.L_x_3340) ;  /* 0x0000000000fc3947 */ /* 0x000fea0003800000 */
[--C-:B0-----:R-:W-:Y:S02]  /*9f90*/  SHF.R.S32.HI R44, RZ, 0x1f, R55.reuse ;  /* 0x0000001fff2c7819 */ /* 0x101fe40000011437 */
[----:B------:R-:W-:-:S04]  /*9fa0*/  IADD3 R55, P3, P4, R118, R128, R55 ;  /* 0x0000008076377210 */ /* 0x000fc80007c7e037 */
[----:B------:R-:W-:Y:S02]  /*9fb0*/  IADD3.X R44, R4, R57, R44, P3, P4 ;  /* 0x00000039042c7210 */ /* 0x000fe40001fe842c */
[----:B------:R-:W-:-:S04]  /*9fc0*/  LEA R122, P3, R55, R122, 0x1 ;  /* 0x0000007a377a7211 */ /* 0x000fc800078608ff */
[----:B------:R-:W-:-:S05]  /*9fd0*/  LEA.HI.X R123, R55, R123, R44, 0x1, P3 ;  /* 0x0000007b377b7211 */ /* 0x000fca00018f0c2c */
[----:B--2---:R0:W-:Y:S01]  /*9fe0*/  STG.E.128 desc[UR60][R122.64], R48 ;  /* 0x000000307a007986 */ /* 0x0041e2000c101d3c */
[----:B------:R-:W-:Y:S05]  /*9ff0*/  BRA `(.L_x_3340) ;  /* 0x0000000000e07947 */ /* 0x000fea0003800000 */
.L_x_3307:
[----:B------:R-:W2:Y:S02]  /*a000*/  LDL R44, [R1+0x1c] ;  /* 0x00001c00012c7983 */ /* 0x000ea40000100800 */
[----:B--2---:R-:W-:-:S13]  /*a010*/  R2UR UR4, R44 ;  /* 0x000000002c0472ca */ /* 0x004fda00000e0000 */
[----:B------:R-:W-:-:S06]  /*a020*/  UISETP.NE.AND UP0, UPT, UR4, 0x3, UPT ;  /* 0x000000030400788c */ /* 0x000fcc000bf05270 */
[----:B------:R-:W-:-:S13]  /*a030*/  PLOP3.LUT P2, PT, PT, PT, UP0, 0x80, 0x0 ;  /* 0x000000000000781c */ /* 0x000fda0003f4f008 */
[----:B------:R-:W-:Y:S05]  /*a040*/  @!P2 BRA `(.L_x_3392) ;  /* 0x000000000004a947 */ /* 0x000fea0003800000 */
[----:B------:R-:W-:Y:S01]  /*a050*/  BPT.TRAP 0x1 ;  /* 0x000000040000795c */ /* 0x000fe20000300000 */
.L_x_3392:
[----:B------:R-:W-:Y:S01]  /*a060*/  IMAD R43, R19, 0x8, R18 ;  /* 0x00000008132b7824 */ /* 0x000fe200078e0212 */
[----:B------:R-:W-:Y:S01]  /*a070*/  SHF.L.U32 R100, R207, 0x1f, RZ ;  /* 0x0000001fcf647819 */ /* 0x000fe200000006ff */
[----:B------:R-:W-:Y:S01]  /*a080*/  IMAD R42, R24, -0x70, R2 ;  /* 0xffffff90182a7824 */ /* 0x000fe200078e0202 */
[----:B------:R-:W-:Y:S02]  /*a090*/  BSSY B1, `(.L_x_3393) ;  /* 0x0000004000017945 */ /* 0x000fe40003800000 */
[----:B------:R-:W1:Y:S02]  /*a0a0*/  SYNCS.PHASECHK.TRANS64.TRYWAIT P3, [R43+URZ+0x36890], R100 ;  /* 0x036890642b0075a7 */ /* 0x000e64000806017f */
[----:B------:R-:W-:Y:S01]  /*a0b0*/  VIMNMX R42, R42, 0x70, PT ;  /* 0x000000702a2a7848 */ /* 0x000fe20003fe0100 */
[----:B-1----:R-:W-:Y:S06]  /*a0c0*/  @!P3 BRA `(.L_x_3394) ;  /* 0x000001a0005cb947 */ /* 0x002fec0003800000 */
.L_x_3617:
[----:B------:R-:W-:Y:S05]  /*a0d0*/  BSYNC B1 ;  /* 0x0000000000017941 */ /* 0x000fea0003800000 */
.L_x_3393:
[----:B------:R-:W-:Y:S01]  /*a0e0*/  ISETP.GE.AND P3, PT, R204, R42, PT ;  /* 0x0000002acc00720c */ /* 0x000fe20003f66270 */
[----:B------:R-:W-:-:S12]  /*a0f0*/  BSSY B1, `(.L_x_3395) ;  /* 0x0000014000017945 */ /* 0x000fd80003800000 */
[----:B------:R-:W-:Y:S05]  /*a100*/  @P3 BRA `(.L_x_3396) ;  /* 0x0000000000483947 */ /* 0x000fea0003800000 */
[----:B------:R-:W-:-:S13]  /*a110*/  ISETP.NE.AND P3, PT, R30, RZ, PT ;  /* 0x000000ff1e00720c */ /* 0x000fda0003f65270 */
[----:B0-----:R-:W0:Y:S04]  /*a120*/  @P3 LDS.128 R44, [R40+0x21000] ;  /* 0x02100000282c3984 */ /* 0x001e280000000c00 */
[----:B0-----:R-:W-:Y:S01]  /*a130*/  @P3 STG.E.128 desc[UR60][R50.64], R44 ;  /* 0x0000002c32003986 */ /* 0x001fe2000c101d3c */
[----:B------:R-:W-:-:S13]  /*a140*/  ISETP.NE.AND P3, PT, R34, RZ, PT ;  /* 0x000000ff2200720c */ /* 0x000fda0003f65270 */
[----:B------:R-:W0:Y:S04]  /*a150*/  @P3 LDS.128 R44, [R41+0x21000] ;  /* 0x02100000292c3984 */ /* 0x000e280000000c00 */
        /* <DEDUP_REMOVED lines=12> */
[----:B0-----:R2:W-:Y:S02]  /*a220*/  @P3 STG.E.128 desc[UR60][R50.64+0x140], R44 ;  /* 0x0001402c32003986 */ /* 0x0015e4000c101d3c */
.L_x_3396:
[----:B------:R-:W-:Y:S05]  /*a230*/  BSYNC B1 ;  /* 0x0000000000017941 */ /* 0x000fea0003800000 */
.L_x_3395:
[----:B------:R-:W-:-:S13]  /*a240*/  ISETP.GE.AND P3, PT, R224, R42, PT ;  /* 0x0000002ae000720c */ /* 0x000fda0003f66270 */
[----:B------:R-:W-:Y:S05]  /*a250*/  @P3 BRA `(.L_x_3340) ;  /* 0x0000000000483947 */ /* 0x000fea0003800000 */
[----:B------:R-:W-:-:S13]  /*a260*/  ISETP.NE.AND P3, PT, R30, RZ, PT ;  /* 0x000000ff1e00720c */ /* 0x000fda0003f65270 */
[----:B0-2---:R-:W0:Y:S04]  /*a270*/  @P3 LDS.128 R44, [R40+0x23000] ;  /* 0x02300000282c3984 */ /* 0x005e280000000c00 */
        /* <DEDUP_REMOVED lines=16> */
.L_x_3340:
[----:B------:R-:W-:Y:S05]  /*a380*/  BSYNC B0 ;  /* 0x0000000000007941 */ /* 0x000fea0003800000 */
.L_x_3306:
        /* <DEDUP_REMOVED lines=17> */
.L_x_3398:
[----:B------:R-:W-:Y:S05]  /*a4a0*/  BSYNC B0 ;  /* 0x0000000000007941 */ /* 0x000fea0003800000 */
.L_x_3397:
[----:B------:R-:W1:Y:S01]  /*a4b0*/  SYNCS.PHASECHK.TRANS64.TRYWAIT P2, [R43+URZ+0x368b0], R100 ;  /* 0x0368b0642b0075a7 */ /* 0x000e62000804017f */
[----:B------:R-:W-:Y:S01]  /*a4c0*/  ULDC.64 UR4, c[0x0][0x308] ;  /* 0x0000c20000047ab9 */ /* 0x000fe20000000a00 */
[----:B------:R-:W-:Y:S01]  /*a4d0*/  ULDC.64 UR6, c[0x0][0x318] ;  /* 0x0000c60000067ab9 */ /* 0x000fe20000000a00 */
[----:B0-----:R-:W-:Y:S01]  /*a4e0*/  IMAD.U32 R44, RZ, RZ, UR4 ;  /* 0x00000004ff2c7e24 */ /* 0x001fe2000f8e00ff */
[----:B------:R-:W-:Y:S01]  /*a4f0*/  BSSY B0, `(.L_x_3399) ;  /* 0x0000009000007945 */ /* 0x000fe20003800000 */
[----:B------:R-:W-:Y:S02]  /*a500*/  IMAD.U32 R46, RZ, RZ, UR6 ;  /* 0x00000006ff2e7e24 */ /* 0x000fe4000f8e00ff */
[----:B------:R-:W-:Y:S01]  /*a510*/  IMAD.U32 R45, RZ, RZ, UR7 ;  /* 0x00000007ff2d7e24 */ /* 0x000fe2000f8e00ff */
[----:B------:R0:W-:Y:S04]  /*a520*/  STL [R1+0xc], R44 ;  /* 0x00000c2c01007387 */ /* 0x0001e80000100800 */
[----:B------:R2:W-:Y:S01]  /*a530*/  STL [R1+0x18], R46 ;  /* 0x0000182e01007387 */ /* 0x0005e20000100800 */
[----:B0-----:R-:W-:-:S05]  /*a540*/  IMAD.U32 R44, RZ, RZ, UR5 ;  /* 0x00000005ff2c7e24 */ /* 0x001fca000f8e00ff */
[----:B------:R2:W-:Y:S04]  /*a550*/  STL [R1+0x8], R44 ;  /* 0x0000082c01007387 */ /* 0x0005e80000100800 */
[----:B------:R2:W-:Y:S02]  /*a560*/  STL [R1+0x14], R45 ;  /* 0x0000142d01007387 */ /* 0x0005e40000100800 */
[----:B-12---:R-:W-:Y:S05]  /*a570*/  @!P2 BRA `(.L_x_3400) ;  /* 0x0000019c0044a947 */ /* 0x006fea0003800000 */
.L_x_3618:
[----:B------:R-:W-:Y:S05]  /*a580*/  BSYNC B0 ;  /* 0x0000000000007941 */ /* 0x000fea0003800000 */
.L_x_3399:
[----:B------:R1:W5:Y:S04]  /*a590*/  LDL R55, [R1+0x18] ;  /* 0x0000180001377983 */ /* 0x0003680000100800 */
[----:B------:R1:W5:Y:S04]  /*a5a0*/  LDL R54, [R1+0x14] ;  /* 0x0000140001367983 */ /* 0x0003680000100800 */
[----:B------:R1:W5:Y:S04]  /*a5b0*/  LDL R53, [R1+0xc] ;  /* 0x00000c0001357983 */ /* 0x0003680000100800 */
[----:B------:R1:W5:Y:S01]  /*a5c0*/  LDL R52, [R1+0x8] ;  /* 0x0000080001347983 */ /* 0x0003620000100800 */
[----:B------:R-:W-:Y:S01]  /*a5d0*/  ISETP.GE.AND P2, PT, R204, R42, PT ;  /* 0x0000002acc00720c */ /* 0x000fe20003f46270 */
[----:B------:R-:W-:Y:S01]  /*a5e0*/  BSSY B0, `(.L_x_3401) ;  /* 0x0000022000007945 */ /* 0x000fe20003800000 */
[----:B------:R-:W-:-:S11]  /*a5f0*/  IMAD.WIDE R48, R24, 0x70, R120 ;  /* 0x0000007018307825 */ /* 0x000fd600078e0278 */
[----:B-1----:R-:W-:Y:S05]  /*a600*/  @P2 BRA `(.L_x_3402) ;  /* 0x00000000007c2947 */ /* 0x002fea0003800000 */
[----:B-----5:R-:W-:Y:S01]  /*a610*/  R2UR UR7, R55 ;  /* 0x00000000370772ca */ /* 0x020fe200000e0000 */
[----:B------:R-:W-:Y:S01]  /*a620*/  IMAD.MOV.U32 R44, RZ, RZ, R116 ;  /* 0x000000ffff2c7224 */ /* 0x000fe200078e0074 */
[----:B------:R-:W-:Y:S01]  /*a630*/  R2UR UR4, R54 ;  /* 0x00000000360472ca */ /* 0x000fe200000e0000 */
[----:B------:R-:W-:Y:S01]  /*a640*/  IMAD.MOV.U32 R45, RZ, RZ, R39 ;  /* 0x000000ffff2d7224 */ /* 0x000fe200078e0027 */
[----:B------:R-:W-:Y:S02]  /*a650*/  R2UR UR6, R53 ;  /* 0x00000000350672ca */ /* 0x000fe400000e0000 */
[----:B------:R-:W-:-:S07]  /*a660*/  R2UR UR5, R52 ;  /* 0x00000000340572ca */ /* 0x000fce00000e0000 */
[----:B------:R-:W-:Y:S02]  /*a670*/  IMAD R47, R49, UR7, RZ ;  /* 0x00000007312f7c24 */ /* 0x000fe4000f8e02ff */
[----:B------:R-:W-:-:S04]  /*a680*/  IMAD.WIDE.U32 R44, R48, UR7, R44 ;  /* 0x00000007302c7c25 */ /* 0x000fc8000f8e002c */
[----:B------:R-:W-:Y:S01]  /*a690*/  IMAD R47, R48, UR4, R47 ;  /* 0x00000004302f7c24 */ /* 0x000fe2000f8e022f */
[----:B------:R-:W-:Y:S01]  /*a6a0*/  LEA R50, P2, R44, UR6, 0x1 ;  /* 0x000000062c327c11 */ /* 0x000fe2000f8408ff */
[----:B------:R-:W-:Y:S02]  /*a6b0*/  ULDC UR4, c[0x0][0x2e4] ;  /* 0x0000b90000047ab9 */ /* 0x000fe40000000800 */
[----:B------:R-:W-:-:S05]  /*a6c0*/  IMAD.IADD R45, R45, 0x1, R47 ;  /* 0x000000012d2d7824 */ /* 0x000fca00078e022f */
[----:B------:R-:W-:Y:S02]  /*a6d0*/  LEA.HI.X R51, R44, UR5, R45, 0x1, P2 ;  /* 0x000000052c337c11 */ /* 0x000fe400090f0c2d */
[----:B------:R-:W-:-:S13]  /*a6e0*/  ISETP.GE.AND P2, PT, R22, UR4, PT ;  /* 0x0000000416007c0c */ /* 0x000fda000bf46270 */
[----:B------:R-:W1:Y:S04]  /*a6f0*/  @!P2 LDS.128 R44, [R40] ;  /* 0x00000000282ca984 */ /* 0x000e680000000c00 */
[----:B-1----:R-:W-:Y:S01]  /*a700*/  @!P2 STG.E.128 desc[UR60][R50.64], R44 ;  /* 0x0000002c3200a986 */ /* 0x002fe2000c101d3c */
[----:B------:R-:W-:-:S13]  /*a710*/  ISETP.GE.AND P2, PT, R205, UR4, PT ;  /* 0x00000004cd007c0c */ /* 0x000fda000bf46270 */
[----:B------:R-:W1:Y:S04]  /*a720*/  @!P2 LDS.128 R44, [R41] ;  /* 0x00000000292ca984 */ /* 0x000e680000000c00 */
[----:B-1----:R-:W-:Y:S01]  /*a730*/  @!P2 STG.E.128 desc[UR60][R50.64+0x40], R44 ;  /* 0x0000402c3200a986 */ /* 0x002fe2000c101d3c */
[----:B------:R-:W-:-:S13]  /*a740*/  ISETP.GE.AND P2, PT, R206, UR4, PT ;  /* 0x00000004ce007c0c */ /* 0x000fda000bf46270 */
[----:B------:R-:W1:Y:S04]  /*a750*/  @!P2 LDS.128 R44, [R40+0x3800] ;  /* 0x00380000282ca984 */ /* 0x000e680000000c00 */
        /* <DEDUP_REMOVED lines=9> */
[----:B-1----:R1:W-:Y:S02]  /*a7f0*/  @!P2 STG.E.128 desc[UR60][R50.64+0x140], R44 ;  /* 0x0001402c3200a986 */ /* 0x0023e4000c101d3c */
.L_x_3402:
[----:B------:R-:W-:Y:S05]  /*a800*/  BSYNC B0 ;  /* 0x0000000000007941 */ /* 0x000fea0003800000 */
.L_x_3401:
[----:B------:R-:W-:Y:S01]  /*a810*/  ISETP.GE.AND P2, PT, R224, R42, PT ;  /* 0x0000002ae000720c */ /* 0x000fe20003f46270 */
[----:B------:R-:W-:-:S12]  /*a820*/  BSSY B0, `(.L_x_3403) ;  /* 0x0000023000007945 */ /* 0x000fd80003800000 */
[----:B------:R-:W-:Y:S05]  /*a830*/  @P2 BRA `(.L_x_3404) ;  /* 0x0000000000842947 */ /* 0x000fea0003800000 */
[----:B-----5:R-:W-:Y:S01]  /*a840*/  R2UR UR7, R55 ;  /* 0x00000000370772ca */ /* 0x020fe200000e0000 */
[----:B-1----:R-:W-:Y:S01]  /*a850*/  IMAD.MOV.U32 R44, RZ, RZ, R116 ;  /* 0x000000ffff2c7224 */ /* 0x002fe200078e0074 */
[----:B------:R-:W-:Y:S01]  /*a860*/  R2UR UR4, R54 ;  /* 0x00000000360472ca */ /* 0x000fe200000e0000 */
[----:B------:R-:W-:Y:S01]  /*a870*/  IMAD.MOV.U32 R45, RZ, RZ, R39 ;  /* 0x000000ffff2d7224 */ /* 0x000fe200078e0027 */
[----:B------:R-:W-:Y:S02]  /*a880*/  IADD3 R47, P2, R48, 0x40, RZ ;  /* 0x00000040302f7810 */ /* 0x000fe40007f5e0ff */
[----:B------:R-:W-:Y:S02]  /*a890*/  R2UR UR6, R53 ;  /* 0x00000000350672ca */ /* 0x000fe400000e0000 */
[----:B------:R-:W-:Y:S01]  /*a8a0*/  R2UR UR5, R52 ;  /* 0x00000000340572ca */ /* 0x000fe200000e0000 */
[----:B------:R-:W-:-:S04]  /*a8b0*/  IMAD.X R48, RZ, RZ, R49, P2 ;  /* 0x000000ffff307224 */ /* 0x000fc800010e0631 */
        /* <DEDUP_REMOVED lines=25> */
.L_x_3404:
[----:B------:R-:W-:Y:S05]  /*aa50*/  BSYNC B0 ;  /* 0x0000000000007941 */ /* 0x000fea0003800000 */
.L_x_3403:
[----:B------:R-:W3:Y:S01]  /*aa60*/  LDL R40, [R1+0x10] ;  /* 0x0000100001287983 */ /* 0x000ee20000100800 */
[----:B0-----:R-:W-:Y:S01]  /*aa70*/  @!P3 VIADD R43, R43, 0x368c0 ;  /* 0x000368c02b2bb836 */ /* 0x001fe20000000000 */
[----:B------:R-:W-:Y:S01]  /*aa80*/  PLOP3.LUT P2, PT, PT, PT, PT, 0x8, 0x0 ;  /* 0x000000000000781c */ /* 0x000fe20003f4e170 */
[----:B------:R-:W-:Y:S01]  /*aa90*/  VIADD R19, R19, 0x1 ;  /* 0x0000000113137836 */ /* 0x000fe20000000000 */
[----:B------:R-:W-:Y:S01]  /*aaa0*/  @!PT LDS RZ, [RZ] ;  /* 0x00000000fffff984 */ /* 0x000fe20000000800 */
[----:B------:R-:W-:Y:S01]  /*aab0*/  @!PT LDS RZ, [RZ] ;  /* 0x00000000fffff984 */ /* 0x000fe20000000800 */
[----:B------:R-:W-:Y:S01]  /*aac0*/  @!PT LDS RZ, [RZ] ;  /* 0x00000000fffff984 */ /* 0x000fe20000000800 */
[----:B------:R-:W-:Y:S01]  /*aad0*/  @!PT LDS RZ, [RZ] ;  /* 0x00000000fffff984 */ /* 0x000fe20000000800 */
[----:B------:R0:W-:Y:S06]  /*aae0*/  MEMBAR.ALL.CTA ;  /* 0x0000000000007992 */ /* 0x0001ec0000008000 */
[----:B0-----:R-:W0:Y:S01]  /*aaf0*/  FENCE.VIEW.ASYNC.S ;  /* 0x00000000000073c6 */ /* 0x001e220000000000 */
[----:B------:R-:W-:Y:S01]  /*ab00*/  @!P3 PRMT R43, RZ, 0x654, R43 ;  /* 0x00000654ff2bb816 */ /* 0x000fe2000000002b */
[----:B0-----:R0:W-:Y:S06]  /*ab10*/  BAR.SYNC.DEFER_BLOCKING R153, 0x80 ;  /* 0x000200990000751d */ /* 0x0011ec0000010000 */
[----:B------:R0:W-:Y:S01]  /*ab20*/  @!P3 SYNCS.ARRIVE.TRANS64.RED.A1T0 RZ, [R43+URZ], RZ ;  /* 0x000000ff2bffb9a7 */ /* 0x0001e2000810043f */
[----:B------:R-:W-:-:S04]  /*ab30*/  ISETP.NE.AND P3, PT, R19, 0x2, PT ;  /* 0x000000021300780c */ /* 0x000fc80003f65270 */
[----:B------:R-:W-:Y:S02]  /*ab40*/  SEL R19, R19, RZ, P3 ;  /* 0x000000ff13137207 */ /* 0x000fe40001800000 */
[----:B---3--:R-:W-:Y:S02]  /*ab50*/  LOP3.LUT P4, RZ, R40, 0x2, RZ, 0xc0, !PT ;  /* 0x0000000228ff7812 */ /* 0x008fe4000788c0ff */
[----:B------:R-:W-:-:S04]  /*ab60*/  SEL R40, RZ, 0x1, P3 ;  /* 0x00000001ff287807 */ /* 0x000fc80001800000 */
[----:B------:R-:W-:-:S07]  /*ab70*/  LOP3.LUT R207, R207, R40, RZ, 0x3c, !PT ;  /* 0x00000028cfcf7212 */ /* 0x000fce00078e3cff */
[----:B0-----:R-:W-:Y:S05]  /*ab80*/  @P4 BRA `(.L_x_3405) ;  /* 0xffffff7800f04947 */ /* 0x001fea000383ffff */
.L_x_3301:
[----:B------:R-:W-:Y:S01]  /*ab90*/  BSSY B0, `(.L_x_3406) ;  /* 0x0000039000007945 */ /* 0x000fe20003800000 */
[----:B------:R-:W-:Y:S02]  /*aba0*/  ISETP.GE.AND P1, PT, R150, 0x1, PT ;  /* 0x000000019600780c */ /* 0x000fe40003f26270 */
[----:B------:R-:W-:Y:S02]  /*abb0*/  CS2R R2, SRZ ;  /* 0x0000000000027805 */ /* 0x000fe4000001ff00 */
[----:B------:R-:W-:Y:S02]  /*abc0*/  PLOP3.LUT P0, PT, PT, PT, PT, 0x80, 0x0 ;  /* 0x000000000000781c */ /* 0x000fe40003f0f070 */
[----:B------:R-:W-:Y:S02]  /*abd0*/  CS2R R118, SRZ ;  /* 0x0000000000767805 */ /* 0x000fe4000001ff00 */
[----:B------:R-:W-:Y:S02]  /*abe0*/  CS2R R116, SRZ ;  /* 0x0000000000747805 */ /* 0x000fe4000001ff00 */
[----:B------:R-:W-:-:S02]  /*abf0*/  CS2R R114, SRZ ;  /* 0x0000000000727805 */ /* 0x000fc4000001ff00 */
[----:B------:R-:W-:Y:S02]  /*ac00*/  CS2R R112, SRZ ;  /* 0x0000000000707805 */ /* 0x000fe4000001ff00 */
[----:B------:R-:W-:Y:S01]  /*ac10*/  CS2R R106, SRZ ;  /* 0x00000000006a7805 */ /* 0x000fe2000001ff00 */
[----:B------:R-:W-:Y:S01]  /*ac20*/  IMAD.MOV.U32 R110, RZ, RZ, RZ ;  /* 0x000000ffff6e7224 */ /* 0x000fe200078e00ff */
[----:B------:R-:W-:Y:S02]  /*ac30*/  CS2R R108, SRZ ;  /* 0x00000000006c7805 */ /* 0x000fe4000001ff00 */
[----:B-----5:R-:W-:Y:S02]  /*ac40*/  CS2R R54, SRZ ;  /* 0x0000000000367805 */ /* 0x020fe4000001ff00 */
[----:B------:R-:W-:Y:S01]  /*ac50*/  CS2R R104, SRZ ;  /* 0x0000000000687805 */ /* 0x000fe2000001ff00 */
[----:B------:R-:W-:Y:S01]  /*ac60*/  IMAD.MOV.U32 R103, RZ, RZ, RZ ;  /* 0x000000ffff677224 */ /* 0x000fe200078e00ff */
[----:B------:R-:W-:-:S02]  /*ac70*/  CS2R R98, SRZ ;  /* 0x0000000000627805 */ /* 0x000fc4000001ff00 */
[----:B------:R-:W-:Y:S02]  /*ac80*/  CS2R R100, SRZ ;  /* 0x0000000000647805 */ /* 0x000fe4000001ff00 */
[----:B------:R-:W-:Y:S01]  /*ac90*/  CS2R R96, SRZ ;  /* 0x0000000000607805 */ /* 0x000fe2000001ff00 */
[----:B------:R-:W-:Y:S01]  /*aca0*/  IMAD.MOV.U32 R95, RZ, RZ, RZ ;  /* 0x000000ffff5f7224 */ /* 0x000fe200078e00ff */
[----:B------:R-:W-:Y:S02]  /*acb0*/  CS2R R90, SRZ ;  /* 0x00000000005a7805 */ /* 0x000fe4000001ff00 */
[----:B------:R-:W-:Y:S02]  /*acc0*/  CS2R R92, SRZ ;  /* 0x00000000005c7805 */ /* 0x000fe4000001ff00 */
[----:B------:R-:W-:Y:S02]  /*acd0*/  CS2R R62, SRZ ;  /* 0x00000000003e7805 */ /* 0x000fe4000001ff00 */
        /* <DEDUP_REMOVED lines=19> */
[----:B-1----:R-:W-:Y:S02]  /*ae10*/  CS2R R50, SRZ ;  /* 0x0000000000327805 */ /* 0x002fe4000001ff00 */
[----:B------:R-:W-:Y:S02]  /*ae20*/  CS2R R52, SRZ ;  /* 0x0000000000347805 */ /* 0x000fe4000001ff00 */
[----:B--2---:R-:W-:-:S02]  /*ae30*/  CS2R R48, SRZ ;  /* 0x0000000000307805 */ /* 0x004fc4000001ff00 */
        /* <DEDUP_REMOVED lines=12> */
[----:B------:R-:W0:Y:S02]  /*af00*/  FENCE.VIEW.ASYNC.G ;  /* 0x00000000000073c6 */ /* 0x000e240000000100 */
[----:B0-----:R-:W-:Y:S06]  /*af10*/  BAR.ARV 0xc, 0x120 ;  /* 0x0304800000007b1d */ /* 0x001fec0000002000 */
.L_x_3407:
[----:B------:R-:W-:Y:S05]  /*af20*/  BSYNC B0 ;  /* 0x0000000000007941 */ /* 0x000fea0003800000 */
.L_x_3406:
[----:B------:R-:W-:Y:S01]  /*af30*/  CS2R R24, SRZ ;  /* 0x0000000000187805 */ /* 0x000fe2000001ff00 */
[----:B------:R-:W-:Y:S06]  /*af40*/  @!P1 BRA `(.L_x_3408) ;  /* 0x0000010c00b49947 */ /* 0x000fec0003800000 */
[----:B------:R-:W2:Y:S01]  /*af50*/  LDL R5, [R1+0x50] ;  /* 0x0000500001057983 */ /* 0x000ea20000100800 */
[----:B------:R-:W0:Y:S02]  /*af60*/  S2R R6, SR_TID.X ;  /* 0x0000000000067919 */ /* 0x000e240000002100 */
[----:B0-----:R-:W-:-:S05]  /*af70*/  VIADD R6, R6, 0xffffff80 ;  /* 0xffffff8006067836 */ /* 0x001fca0000000000 */
[----:B------:R-:W-:-:S04]  /*af80*/  SHF.R.S32.HI R4, RZ, 0x1f, R6 ;  /* 0x0000001fff047819 */ /* 0x000fc80000011406 */
[----:B------:R-:W-:-:S04]  /*af90*/  LEA.HI R4, R4, R6, RZ, 0x7 ;  /* 0x0000000604047211 */ /* 0x000fc800078f38ff */
[----:B------:R-:W-:-:S05]  /*afa0*/  SHF.R.S32.HI R4, RZ, 0x7, R4 ;  /* 0x00000007ff047819 */ /* 0x000fca0000011404 */
[----:B------:R-:W0:Y:S02]  /*afb0*/  SHFL.IDX PT, R0, R4, RZ, 0x1f ;  /* 0x00001fff04007589 */ /* 0x000e2400000e0000 */
[----:B0-----:R-:W-:-:S04]  /*afc0*/  LEA.HI R2, R0, R0, RZ, 0x1 ;  /* 0x0000000000027211 */ /* 0x001fc800078f08ff */
[----:B------:R-:W-:-:S05]  /*afd0*/  LOP3.LUT R3, R2, 0x1e, RZ, 0xc0, !PT ;  /* 0x0000001e02037812 */ /* 0x000fca00078ec0ff */
[----:B------:R-:W-:Y:S01]  /*afe0*/  IMAD.IADD R3, R0, 0x1, -R3 ;  /* 0x0000000100037824 */ /* 0x000fe200078e0a03 */
[----:B--2---:R-:W-:-:S13]  /*aff0*/  R2UR UR4, R5 ;  /* 0x00000000050472ca */ /* 0x004fda00000e0000 */
[----:B------:R-:W-:-:S06]  /*b000*/  ULOP3.LUT UP0, URZ, UR4, 0x9f, URZ, 0xc0, !UPT ;  /* 0x0000009f043f7892 */ /* 0x000fcc000f80c03f */
[----:B------:R-:W-:Y:S02]  /*b010*/  PLOP3.LUT P0, PT, PT, PT, UP0, 0x80, 0x0 ;  /* 0x000000000000781c */ /* 0x000fe40003f0f008 */
[----:B------:R-:W-:-:S04]  /*b020*/  LEA R3, R3, UR4, 0xd ;  /* 0x0000000403037c11 */ /* 0x000fc8000f8e68ff */
[----:B------:R-:W-:-:S04]  /*b030*/  SHF.R.U32.HI R2, RZ, 0x4, R3 ;  /* 0x00000004ff027819 */ /* 0x000fc80000011603 */
[----:B------:R-:W-:-:S03]  /*b040*/  LOP3.LUT R2, R2, 0x3fff, RZ, 0xc0, !PT ;  /* 0x00003fff02027812 */ /* 0x000fc600078ec0ff */
        /* <DEDUP_REMOVED lines=17> */
.L_x_3409:
[----:B------:R-:W-:Y:S02]  /*b160*/  ULDC UR4, c[0x0][0x3d4] ;  /* 0x0000f50000047ab9 */ /* 0x000fe40000000800 */
[----:B------:R-:W-:-:S13]  /*b170*/  ISETP.LT.AND P0, PT, RZ, UR4, PT ;  /* 0x00000004ff007c0c */ /* 0x000fda000bf01270 */
[----:B------:R-:W-:Y:S05]  /*b180*/  @P0 BRA `(.L_x_3410) ;  /* 0x00000000003c0947 */ /* 0x000fea0003800000 */
[----:B------:R-:W-:-:S04]  /*b190*/  LEA.HI R0, R225, R225, RZ, 0x1 ;  /* 0x000000e1e1007211 */ /* 0x000fc800078f08ff */
        /* <DEDUP_REMOVED lines=8> */
.L_x_3413:
[----:B-1----:R1:W2:Y:S02]  /*b220*/  SYNCS.PHASECHK.TRANS64.TRYWAIT P0, [R18+URZ+0x36800], R3 ;  /* 0x03680003120075a7 */ /* 0x0022a4000800017f */
[----:B--2---:R-:W-:Y:S05]  /*b230*/  @!P0 NANOSLEEP.SYNCS 0x989680 ;  /* 0x009896800000895d */ /* 0x004fea0003900000 */
[----:B------:R-:W2:Y:S02]  /*b240*/  @!P0 SYNCS.PHASECHK.TRANS64 P0, [R18+URZ+0x36800], R3 ;  /* 0x03680003120085a7 */ /* 0x000ea4000800007f */
[----:B--2---:R-:W-:Y:S05]  /*b250*/  @!P0 BRA `(.L_x_3413) ;  /* 0xfffffffc00f08947 */ /* 0x004fea000383ffff */
.L_x_3412:
[----:B------:R-:W-:Y:S05]  /*b260*/  BSYNC B0 ;  /* 0x0000000000007941 */ /* 0x000fea0003800000 */
.L_x_3411:
[----:B------:R-:W-:Y:S05]  /*b270*/  BRA `(.L_x_3414) ;  /* 0x00000058001c7947 */ /* 0x000fea0003800000 */
.L_x_3410:
[----:B------:R-:W2:Y:S01]  /*b280*/  LDL R0, [R1+0x50] ;  /* 0x0000500001007983 */ /* 0x000ea20000100800 */
[----:B------:R-:W-:Y:S01]  /*b290*/  ULDC.64 UR4, c[0x0][0x3d8] ;  /* 0x0000f60000047ab9 */ /* 0x000fe20000000a00 */
[----:B------:R-:W-:Y:S01]  /*b2a0*/  ULDC.64 UR6, c[0x0][0x3e8] ;  /* 0x0000fa0000067ab9 */ /* 0x000fe20000000a00 */
[----:B------:R-:W-:Y:S01]  /*b2b0*/  IMAD.WIDE.U32 R38, R144, UR4, RZ ;  /* 0x0000000490267c25 */ /* 0x000fe2000f8e00ff */
[----:B------:R-:W-:Y:S02]  /*b2c0*/  SHF.R.S32.HI R8, RZ, 0x1f, R16 ;  /* 0x0000001fff087819 */ /* 0x000fe40000011410 */
[----:B------:R-:W-:Y:S02]  /*b2d0*/  SHF.R.S32.HI R10, RZ, 0x1f, R22 ;  /* 0x0000001fff0a7819 */ /* 0x000fe40000011416 */
[----:B--2---:R-:W-:Y:S02]  /*b2e0*/  R2UR UR8, R0 ;  /* 0x00000000000872ca */ /* 0x004fe400000e0000 */
[----:B------:R-:W-:-:S05]  /*b2f0*/  SHF.R.S32.HI R0, RZ, 0x1f, R144 ;  /* 0x0000001fff007819 */ /* 0x000fca0000011490 */
[C---:B------:R-:W-:Y:S02]  /*b300*/  IMAD R3, R0.reuse, UR4, RZ ;  /* 0x0000000400037c24 */ /* 0x040fe4000f8e02ff */
[----:B------:R-:W-:Y:S01]  /*b310*/  IMAD R5, R0, UR6, RZ ;  /* 0x0000000600057c24 */ /* 0x000fe2000f8e02ff */
[----:B------:R-:W-:Y:S01]  /*b320*/  IADD3 R0, P0, R16, R38, RZ ;  /* 0x0000002610007210 */ /* 0x000fe20007f1e0ff */
[----:B------:R-:W-:Y:S01]  /*b330*/  IMAD R3, R144, UR5, R3 ;  /* 0x0000000590037c24 */ /* 0x000fe2000f8e0203 */
[----:B------:R-:W-:Y:S01]  /*b340*/  ULDC.64 UR4, c[0x0][0x3c8] ;  /* 0x0000f20000047ab9 */ /* 0x000fe20000000a00 */
[----:B------:R-:W-:Y:S01]  /*b350*/  ULOP3.LUT UP0, URZ, UR8, 0x3ff, URZ, 0xc0, !UPT ;  /* 0x000003ff083f7892 */ /* 0x000fe2000f80c03f */
[----:B------:R-:W-:Y:S01]  /*b360*/  LEA R36, P1, R38, UR4, 0x1 ;  /* 0x0000000426247c11 */ /* 0x000fe2000f8208ff */
[----:B------:R-:W-:Y:S01]  /*b370*/  IMAD.IADD R9, R3, 0x1, R39 ;  /* 0x0000000103097824 */ /* 0x000fe200078e0227 */
[----:B------:R-:W-:Y:S01]  /*b380*/  LEA R24, P2, R0, UR4, 0x1 ;  /* 0x0000000400187c11 */ /* 0x000fe2000f8408ff */
[----:B------:R-:W-:-:S02]  /*b390*/  IMAD R11, R144, UR7, R5 ;  /* 0x00000007900b7c24 */ /* 0x000fc4000f8e0205 */
[--C-:B------:R-:W-:Y:S01]  /*b3a0*/  IMAD.X R3, R8, 0x1, R9.reuse, P0 ;  /* 0x0000000108037824 */ /* 0x100fe200000e0609 */
[----:B------:R-:W-:Y:S01]  /*b3b0*/  IADD3 R6, P0, R22, R38, RZ ;  /* 0x0000002616067210 */ /* 0x000fe20007f1e0ff */
[----:B------:R-:W-:Y:S01]  /*b3c0*/  IMAD.WIDE.U32 R4, R144, UR6, RZ ;  /* 0x0000000690047c25 */ /* 0x000fe2000f8e00ff */
[----:B------:R-:W-:Y:S01]  /*b3d0*/  LEA.HI.X R38, R38, UR5, R9, 0x1, P1 ;  /* 0x0000000526267c11 */ /* 0x000fe200088f0c09 */
[----:B------:R-:W-:Y:S01]  /*b3e0*/  ULDC.64 UR6, c[0x0][0x3e0] ;  /* 0x0000f80000067ab9 */ /* 0x000fe20000000a00 */
[----:B------:R-:W-:Y:S01]  /*b3f0*/  PLOP3.LUT P1, PT, PT, PT, UP0, 0x80, 0x0 ;  /* 0x000000000000781c */ /* 0x000fe20003f2f008 */
[----:B------:R-:W-:Y:S01]  /*b400*/  IMAD.IADD R39, R11, 0x1, R5 ;  /* 0x000000010b277824 */ /* 0x000fe200078e0205 */
[----:B------:R-:W-:Y:S02]  /*b410*/  LEA.HI.X R25, R0, UR5, R3, 0x1, P2 ;  /* 0x0000000500197c11 */ /* 0x000fe400090f0c03 */
[-C--:B------:R-:W-:Y:S02]  /*b420*/  IADD3 R7, P4, R16, R4.reuse, RZ ;  /* 0x0000000410077210 */ /* 0x080fe40007f9e0ff */
[----:B------:R-:W-:-:S02]  /*b430*/  IADD3 R0, P5, R22, R4, RZ ;  /* 0x0000000416007210 */ /* 0x000fc40007fbe0ff */
[----:B------:R-:W-:Y:S01]  /*b440*/  IADD3.X R5, R10, R9, RZ, P0, !PT ;  /* 0x000000090a057210 */ /* 0x000fe200007fe4ff */
[--C-:B------:R-:W-:Y:S01]  /*b450*/  IMAD.X R8, R8, 0x1, R39.reuse, P4 ;  /* 0x0000000108087824 */ /* 0x100fe200020e0627 */
[C---:B------:R-:W-:Y:S01]  /*b460*/  LEA R26, P2, R7.reuse, UR6, 0x1 ;  /* 0x00000006071a7c11 */ /* 0x040fe2000f8408ff */
[----:B------:R-:W-:Y:S01]  /*b470*/  IMAD.X R3, R10, 0x1, R39, P5 ;  /* 0x000000010a037824 */ /* 0x000fe200028e0627 */
[----:B------:R-:W-:Y:S02]  /*b480*/  LEA R40, P3, R6, UR4, 0x1 ;  /* 0x0000000406287c11 */ /* 0x000fe4000f8608ff */
[----:B------:R-:W-:Y:S02]  /*b490*/  LEA R42, P4, R0, UR6, 0x1 ;  /* 0x00000006002a7c11 */ /* 0x000fe4000f8808ff */
[----:B------:R-:W-:Y:S02]  /*b4a0*/  LEA R37, P0, R4, UR6, 0x1 ;  /* 0x0000000604257c11 */ /* 0x000fe4000f8008ff */
[----:B------:R-:W-:-:S02]  /*b4b0*/  LEA.HI.X R27, R7, UR7, R8, 0x1, P2 ;  /* 0x00000007071b7c11 */ /* 0x000fc400090f0c08 */
[----:B------:R-:W-:Y:S02]  /*b4c0*/  LEA.HI.X R41, R6, UR5, R5, 0x1, P3 ;  /* 0x0000000506297c11 */ /* 0x000fe400098f0c05 */
[----:B------:R-:W-:Y:S02]  /*b4d0*/  LEA.HI.X R43, R0, UR7, R3, 0x1, P4 ;  /* 0x00000007002b7c11 */ /* 0x000fe4000a0f0c03 */
[----:B------:R-:W-:Y:S01]  /*b4e0*/  LEA.HI.X R39, R4, UR7, R39, 0x1, P0 ;  /* 0x0000000704277c11 */ /* 0x000fe200080f0c27 */
        /* <DEDUP_REMOVED lines=17> */
.L_x_3415:
[----:B------:R-:W-:Y:S01]  /*b600*/  ULDC.U8 UR4, c[0x0][0x3f0] ;  /* 0x0000fc0000047ab9 */ /* 0x000fe20000000000 */
[----:B------:R-:W-:Y:S01]  /*b610*/  IMAD R3, R145, -0x80, R151 ;  /* 0xffffff8091037824 */ /* 0x000fe200078e0297 */
[----:B------:R-:W-:Y:S01]  /*b620*/  ISETP.NE.AND P0, PT, RZ, UR4, PT ;  /* 0x00000004ff007c0c */ /* 0x000fe2000bf05270 */
[----:B------:R-:W-:Y:S03]  /*b630*/  BSSY B0, `(.L_x_3416) ;  /* 0x0000543000007945 */ /* 0x000fe60003800000 */
[----:B------:R-:W-:-:S09]  /*b640*/  VIMNMX R3, R3, 0x80, PT ;  /* 0x0000008003037848 */ /* 0x000fd20003fe0100 */
        /* <DEDUP_REMOVED lines=15> */
[----:B------:R-:W-:Y:S06]  /*b740*/  @P0 BRA `(.L_x_3419) ;  /* 0x0000000000900947 */ /* 0x000fec0003800000 */
[C---:B------:R-:W-:Y:S01]  /*b750*/  VIADD R0, R16.reuse, 0x10 ;  /* 0x0000001010007836 */ /* 0x040fe20000000000 */
[----:B------:R-:W-:Y:S01]  /*b760*/  ULDC UR4, c[0x0][0x3d4] ;  /* 0x0000f50000047ab9 */ /* 0x000fe20000000800 */
[C---:B------:R-:W-:Y:S01]  /*b770*/  VIADD R4, R16.reuse, 0x20 ;  /* 0x0000002010047836 */ /* 0x040fe20000000000 */
[C---:B------:R-:W-:Y:S01]  /*b780*/  ISETP.GE.AND P1, PT, R16.reuse, UR4, PT ;  /* 0x0000000410007c0c */ /* 0x040fe2000bf26270 */
[----:B------:R-:W-:Y:S01]  /*b790*/  VIADD R5, R16, 0x30 ;  /* 0x0000003010057836 */ /* 0x000fe20000000000 */
[----:B------:R-:W-:Y:S01]  /*b7a0*/  ISETP.GE.AND P2, PT, R0, UR4, PT ;  /* 0x0000000400007c0c */ /* 0x000fe2000bf46270 */
[----:B------:R-:W-:Y:S01]  /*b7b0*/  VIADD R0, R16, 0x40 ;  /* 0x0000004010007836 */ /* 0x000fe20000000000 */
[----:B------:R-:W-:Y:S01]  /*b7c0*/  ISETP.GE.AND P3, PT, R4, UR4, PT ;  /* 0x0000000404007c0c */ /* 0x000fe2000bf66270 */
[----:B------:R-:W-:Y:S01]  /*b7d0*/  VIADD R6, R16, 0x50 ;  /* 0x0000005010067836 */ /* 0x000fe20000000000 */
[----:B------:R-:W-:Y:S02]  /*b7e0*/  ISETP.GE.AND P4, PT, R5, UR4, PT ;  /* 0x0000000405007c0c */ /* 0x000fe4000bf86270 */
[----:B------:R-:W-:-:S02]  /*b7f0*/  CS2R R30, SRZ ;  /* 0x00000000001e7805 */ /* 0x000fc4000001ff00 */
[----:B------:R-:W-:Y:S02]  /*b800*/  ISETP.GE.AND P5, PT, R0, UR4, PT ;  /* 0x0000000400007c0c */ /* 0x000fe4000bfa6270 */
[----:B------:R-:W-:Y:S02]  /*b810*/  CS2R R28, SRZ ;  /* 0x00000000001c7805 */ /* 0x000fe4000001ff00 */
[----:B------:R-:W-:Y:S02]  /*b820*/  ISETP.GE.AND P6, PT, R6, UR4, PT ;  /* 0x0000000406007c0c */ /* 0x000fe4000bfc6270 */
        /* <DEDUP_REMOVED lines=22> */
.L_x_3419:
[----:B------:R-:W-:Y:S05]  /*b990*/  BSYNC B1 ;  /* 0x0000000000017941 */ /* 0x000fea0003800000 */
.L_x_3418:
[--C-:B0----5:R-:W-:Y:S01]  /*b9a0*/  IMAD.MOV.U32 R25, RZ, RZ, R11.reuse ;  /* 0x000000ffff197224 */ /* 0x121fe200078e000b */
[--C-:B------:R-:W-:Y:S01]  /*b9b0*/  SHF.R.U64 R63, R10, 0x10, R11.reuse ;  /* 0x000000100a3f7819 */ /* 0x100fe2000000120b */
[----:B------:R-:W-:Y:S01]  /*b9c0*/  IMAD.MOV.U32 R45, RZ, RZ, R8 ;  /* 0x000000ffff2d7224 */ /* 0x000fe200078e0008 */
[----:B------:R-:W-:Y:S01]  /*b9d0*/  SHF.R.U32.HI R64, RZ, 0x10, R11 ;  /* 0x00000010ff407819 */ /* 0x000fe2000001160b */
[----:B------:R-:W-:Y:S01]  /*b9e0*/  IMAD.MOV.U32 R43, RZ, RZ, R31 ;  /* 0x000000ffff2b7224 */ /* 0x000fe200078e001f */
[----:B------:R-:W-:Y:S01]  /*b9f0*/  LOP3.LUT R11, R209, 0x18, R22, 0xf8, !PT ;  /* 0x00000018d10b7812 */ /* 0x000fe200078ef816 */
[----:B------:R-:W-:Y:S01]  /*ba00*/  IMAD.MOV.U32 R52, RZ, RZ, R41 ;  /* 0x000000ffff347224 */ /* 0x000fe200078e0029 */
[----:B------:R-:W-:Y:S01]  /*ba10*/  LOP3.LUT P1, RZ, R217, 0x4, RZ, 0xc0, !PT ;  /* 0x00000004d9ff7812 */ /* 0x000fe2000782c0ff */
[----:B------:R-:W-:Y:S01]  /*ba20*/  IMAD.MOV.U32 R42, RZ, RZ, R30 ;  /* 0x000000ffff2a7224 */ /* 0x000fe200078e001e */
[----:B------:R-:W-:Y:S01]  /*ba30*/  LOP3.LUT R0, R11, R210, RZ, 0x3c, !PT ;  /* 0x000000d20b007212 */ /* 0x000fe200078e3cff */
[----:B------:R-:W-:Y:S01]  /*ba40*/  IMAD.MOV.U32 R27, RZ, RZ, R20 ;  /* 0x000000ffff1b7224 */ /* 0x000fe200078e0014 */
[----:B------:R-:W-:Y:S01]  /*ba50*/  SHF.R.U64 R71, R8, 0x10, R9 ;  /* 0x0000001008477819 */ /* 0x000fe20000001209 */
[----:B------:R-:W-:Y:S01]  /*ba60*/  UMOV UR4, 0xffffffff ;  /* 0xffffffff00047882 */ /* 0x000fe20000000000 */
[--C-:B------:R-:W-:Y:S01]  /*ba70*/  SHF.R.U64 R53, R30, 0x10, R31.reuse ;  /* 0x000000101e357819 */ /* 0x100fe2000000121f */
[----:B------:R-:W-:Y:S01]  /*ba80*/  IMAD.IADD R11, R211, 0x1, R0 ;  /* 0x00000001d30b7824 */ /* 0x000fe200078e0200 */
[----:B------:R-:W-:Y:S01]  /*ba90*/  SHF.R.U32.HI R54, RZ, 0x10, R31 ;  /* 0x00000010ff367819 */ /* 0x000fe2000001161f */
[----:B------:R-:W-:Y:S01]  /*baa0*/  IMAD.MOV.U32 R31, RZ, RZ, R28 ;  /* 0x000000ffff1f7224 */ /* 0x000fe200078e001c */
[--C-:B------:R-:W-:Y:S01]  /*bab0*/  SHF.R.U64 R65, R40, 0x10, R41.reuse ;  /* 0x0000001028417819 */ /* 0x100fe20000001229 */
[----:B------:R-:W-:Y:S01]  /*bac0*/  IMAD R8, R11, 0x2, R18 ;  /* 0x000000020b087824 */ /* 0x000fe200078e0212 */
[----:B------:R-:W-:Y:S01]  /*bad0*/  SHF.R.U32.HI R66, RZ, 0x10, R41 ;  /* 0x00000010ff427819 */ /* 0x000fe20000011629 */
[----:B------:R-:W-:Y:S01]  /*bae0*/  IMAD.MOV.U32 R41, RZ, RZ, R6 ;  /* 0x000000ffff297224 */ /* 0x000fe200078e0006 */
[--C-:B------:R-:W-:Y:S01]  /*baf0*/  SHF.R.U64 R55, R28, 0x10, R29.reuse ;  /* 0x000000101c377819 */ /* 0x100fe2000000121d */
[----:B------:R-:W-:Y:S01]  /*bb00*/  IMAD.MOV.U32 R30, RZ, RZ, R29 ;  /* 0x000000ffff1e7224 */ /* 0x000fe200078e001d */
[----:B------:R-:W-:Y:S01]  /*bb10*/  SHF.R.U64 R73, R6, 0x10, R7 ;  /* 0x0000001006497819 */ /* 0x000fe20000001207 */
[----:B------:R-:W-:Y:S01]  /*bb20*/  IMAD.MOV.U32 R28, RZ, RZ, R21 ;  /* 0x000000ffff1c7224 */ /* 0x000fe200078e0015 */
[----:B------:R-:W-:Y:S01]  /*bb30*/  SHF.R.U32.HI R56, RZ, 0x10, R29 ;  /* 0x00000010ff387819 */ /* 0x000fe2000001161d */
[----:B------:R-:W-:Y:S01]  /*bb40*/  VIADD R6, R8, 0x15400 ;  /* 0x0001540008067836 */ /* 0x000fe20000000000 */
[----:B------:R-:W-:Y:S01]  /*bb50*/  SHF.R.U64 R57, R20, 0x10, R21 ;  /* 0x0000001014397819 */ /* 0x000fe20000001215 */
[----:B------:R-:W-:Y:S01]  /*bb60*/  IMAD.MOV.U32 R44, RZ, RZ, R7 ;  /* 0x000000ffff2c7224 */ /* 0x000fe200078e0007 */
[----:B------:R-:W-:Y:S01]  /*bb70*/  SHF.R.U32.HI R58, RZ, 0x10, R21 ;  /* 0x00000010ff3a7819 */ /* 0x000fe20000011615 */
[----:B------:R-:W-:Y:S01]  /*bb80*/  VIADD R0, R8, 0x15440 ;  /* 0x0001544008007836 */ /* 0x000fe20000000000 */
[----:B------:R-:W-:Y:S01]  /*bb90*/  SHF.R.U32.HI R74, RZ, 0x10, R7 ;  /* 0x00000010ff4a7819 */ /* 0x000fe20000011607 */
[----:B------:R-:W-:Y:S01]  /*bba0*/  IMAD.MOV.U32 R51, RZ, RZ, R40 ;  /* 0x000000ffff337224 */ /* 0x000fe200078e0028 */
[--C-:B------:R-:W-:Y:S01]  /*bbb0*/  SHF.R.U64 R67, R34, 0x10, R35.reuse ;  /* 0x0000001022437819 */ /* 0x100fe20000001223 */
[--C-:B------:R-:W-:Y:S01]  /*bbc0*/  IMAD.MOV.U32 R50, RZ, RZ, R35.reuse ;  /* 0x000000ffff327224 */ /* 0x100fe200078e0023 */
[----:B------:R-:W-:Y:S01]  /*bbd0*/  SHF.R.U32.HI R68, RZ, 0x10, R35 ;  /* 0x00000010ff447819 */ /* 0x000fe20000011623 */
[----:B------:R-:W-:Y:S01]  /*bbe0*/  IMAD.MOV.U32 R47, RZ, RZ, R32 ;  /* 0x000000ffff2f7224 */ /* 0x000fe200078e0020 */
[----:B------:R-:W-:Y:S01]  /*bbf0*/  SHF.R.U64 R69, R32, 0x10, R33 ;  /* 0x0000001020457819 */ /* 0x000fe20000001221 */
[----:B------:R-:W-:Y:S01]  /*bc00*/  IMAD.MOV.U32 R7, RZ, RZ, R4 ;  /* 0x000000ffff077224 */ /* 0x000fe200078e0004 */
[----:B------:R-:W-:Y:S01]  /*bc10*/  SHF.R.U64 R75, R4, 0x10, R5 ;  /* 0x00000010044b7819 */ /* 0x000fe20000001205 */
[----:B------:R-:W-:Y:S01]  /*bc20*/  @P1 VIADD R0, R6, 0xffffffc0 ;  /* 0xffffffc006001836 */ /* 0x000fe20000000000 */
[--C-:B------:R-:W-:Y:S01]  /*bc30*/  SHF.R.U64 R59, R14, 0x10, R15.reuse ;  /* 0x000000100e3b7819 */ /* 0x100fe2000000120f */
[----:B------:R-:W-:Y:S01]  /*bc40*/  IMAD.MOV.U32 R21, RZ, RZ, R14 ;  /* 0x000000ffff157224 */ /* 0x000fe200078e000e */
[--C-:B------:R-:W-:Y:S01]  /*bc50*/  SHF.R.U32.HI R60, RZ, 0x10, R15.reuse ;  /* 0x00000010ff3c7819 */ /* 0x100fe2000001160f */
[----:B------:R-:W-:Y:S01]  /*bc60*/  IMAD.MOV.U32 R24, RZ, RZ, R15 ;  /* 0x000000ffff187224 */ /* 0x000fe200078e000f */
[--C-:B------:R-:W-:Y:S01]  /*bc70*/  SHF.R.U64 R61, R12, 0x10, R13.reuse ;  /* 0x000000100c3d7819 */ /* 0x100fe2000000120d */
[----:B------:R-:W-:Y:S01]  /*bc80*/  IMAD.MOV.U32 R26, RZ, RZ, R12 ;  /* 0x000000ffff1a7224 */ /* 0x000fe200078e000c */
[--C-:B------:R-:W-:Y:S01]  /*bc90*/  SHF.R.U32.HI R62, RZ, 0x10, R13.reuse ;  /* 0x00000010ff3e7819 */ /* 0x100fe2000001160d */
[----:B------:R-:W-:Y:S01]  /*bca0*/  IMAD.MOV.U32 R29, RZ, RZ, R13 ;  /* 0x000000ffff1d7224 */ /* 0x000fe200078e000d */
[----:B------:R-:W-:Y:S01]  /*bcb0*/  SHF.R.U32.HI R70, RZ, 0x10, R33 ;  /* 0x00000010ff467819 */ /* 0x000fe20000011621 */
[----:B------:R-:W-:Y:S01]  /*bcc0*/  IMAD.MOV.U32 R20, RZ, RZ, R10 ;  /* 0x000000ffff147224 */ /* 0x000fe200078e000a */
[----:B------:R-:W-:Y:S01]  /*bcd0*/  SHF.R.U32.HI R72, RZ, 0x10, R9 ;  /* 0x00000010ff487819 */ /* 0x000fe20000011609 */
[----:B------:R-:W-:Y:S01]  /*bce0*/  IMAD.MOV.U32 R49, RZ, RZ, R34 ;  /* 0x000000ffff317224 */ /* 0x000fe200078e0022 */
[----:B------:R-:W-:Y:S01]  /*bcf0*/  SHF.R.U32.HI R76, RZ, 0x10, R5 ;  /* 0x00000010ff4c7819 */ /* 0x000fe20000011605 */
        /* <DEDUP_REMOVED lines=8> */
[----:B------:R-:W-:Y:S02]  /*bd80*/  PRMT R28, R28, 0x5410, R58 ;  /* 0x000054101c1c7816 */ /* 0x000fe4000000003a */
[----:B------:R-:W-:Y:S01]  /*bd90*/  LEA.HI R4, R225, R225, RZ, 0x1 ;  /* 0x000000e1e1047211 */ /* 0x000fe200078f08ff */
[----:B------:R-:W-:Y:S06]  /*bda0*/  BRA.DIV UR4, `(.L_x_3420) ;  /* 0x00000186044c7947 */ /* 0x000fec000b800000 */
.L_x_3621:
[----:B------:R-:W-:Y:S01]  /*bdb0*/  UMOV UR4, 0xffffffff ;  /* 0xffffffff00047882 */ /* 0x000fe20000000000 */
[----:B------:R-:W-:Y:S02]  /*bdc0*/  LOP3.LUT R4, R4, 0xfffffffe, RZ, 0xc0, !PT ;  /* 0xfffffffe04047812 */ /* 0x000fe400078ec0ff */
[----:B------:R-:W-:Y:S05]  /*bdd0*/  BRA.DIV UR4, `(.L_x_3421) ;  /* 0x0000018604687947 */ /* 0x000fea000b800000 */
.L_x_3624:
[----:B------:R-:W-:Y:S01]  /*bde0*/  UMOV UR4, 0xffffffff ;  /* 0xffffffff00047882 */ /* 0x000fe20000000000 */
[----:B------:R-:W-:Y:S02]  /*bdf0*/  IMAD.IADD R4, R225, 0x1, -R4 ;  /* 0x00000001e1047824 */ /* 0x000fe400078e0a04 */
[----:B------:R-:W-:Y:S05]  /*be00*/  BRA.DIV UR4, `(.L_x_3422) ;  /* 0x0000018604847947 */ /* 0x000fea000b800000 */
.L_x_3627:
[----:B------:R-:W-:Y:S01]  /*be10*/  UMOV UR4, 0xffffffff ;  /* 0xffffffff00047882 */ /* 0x000fe20000000000 */
[----:B------:R-:W-:Y:S02]  /*be20*/  SHF.L.U32 R5, R4, 0x1f, RZ ;  /* 0x0000001f04057819 */ /* 0x000fe400000006ff */
[----:B------:R-:W-:Y:S05]  /*be30*/  BRA.DIV UR4, `(.L_x_3423) ;  /* 0x0000018604a07947 */ /* 0x000fea000b800000 */
.L_x_3630:
[----:B------:R-:W0:Y:S01]  /*be40*/  SYNCS.PHASECHK.TRANS64.TRYWAIT P1, [R18+URZ+0x36800], R5 ;  /* 0x03680005120075a7 */ /* 0x000e22000802017f */
        /* <DEDUP_REMOVED lines=20> */
.L_x_3631:
[----:B------:R-:W-:Y:S05]  /*bf90*/  BSYNC B1 ;  /* 0x0000000000017941 */ /* 0x000fea0003800000 */
.L_x_3424:
[----:B------:R-:W-:Y:S01]  /*bfa0*/  BSSY B1, `(.L_x_3426) ;  /* 0x0000103000017945 */ /* 0x000fe20003800000 */
[----:B------:R-:W-:-:S03]  /*bfb0*/  IMAD.MOV.U32 R36, RZ, RZ, R6 ;  /* 0x000000ffff247224 */ /* 0x000fc600078e0006 */
[----:B------:R-:W-:Y:S05]  /*bfc0*/  @P0 BRA `(.L_x_3427) ;  /* 0x0000001000000947 */ /* 0x000fea0003800000 */
[----:B0-----:R-:W0:Y:S01]  /*bfd0*/  LDC R5, c[0x0][0x3d4] ;  /* 0x0000f500ff057b82 */ /* 0x001e220000000800 */
[C---:B------:R-:W-:Y:S01]  /*bfe0*/  VIADD R4, R16.reuse, 0x10 ;  /* 0x0000001010047836 */ /* 0x040fe20000000000 */
[----:B------:R-:W-:Y:S01]  /*bff0*/  BSSY B2, `(.L_x_3428) ;  /* 0x0000032000027945 */ /* 0x000fe20003800000 */
[C---:B------:R-:W-:Y:S02]  /*c000*/  VIADD R6, R16.reuse, 0x20 ;  /* 0x0000002010067836 */ /* 0x040fe40000000000 */
[C---:B------:R-:W-:Y:S01]  /*c010*/  VIADD R40, R16.reuse, 0x30 ;  /* 0x0000003010287836 */ /* 0x040fe20000000000 */
[-C--:B0-----:R-:W-:Y:S02]  /*c020*/  ISETP.GE.AND P0, PT, R16, R5.reuse, PT ;  /* 0x000000051000720c */ /* 0x081fe40003f06270 */
[-C--:B------:R-:W-:Y:S01]  /*c030*/  ISETP.GE.AND P1, PT, R4, R5.reuse, PT ;  /* 0x000000050400720c */ /* 0x080fe20003f26270 */
[----:B------:R-:W-:Y:S01]  /*c040*/  VIADD R4, R16, 0x40 ;  /* 0x0000004010047836 */ /* 0x000fe20000000000 */
[-C--:B------:R-:W-:Y:S01]  /*c050*/  ISETP.GE.AND P2, PT, R6, R5.reuse, PT ;  /* 0x000000050600720c */ /* 0x080fe20003f46270 */
[----:B------:R-:W-:Y:S01]  /*c060*/  VIADD R6, R16, 0x50 ;  /* 0x0000005010067836 */ /* 0x000fe20000000000 */
[----:B------:R-:W-:-:S02]  /*c070*/  ISETP.GE.AND P3, PT, R40, R5, PT ;  /* 0x000000052800720c */ /* 0x000fc40003f66270 */
[-C--:B------:R-:W-:Y:S02]  /*c080*/  ISETP.GE.AND P4, PT, R4, R5.reuse, PT ;  /* 0x000000050400720c */ /* 0x080fe40003f86270 */
[----:B------:R-:W-:-:S03]  /*c090*/  ISETP.GE.AND P5, PT, R6, R5, PT ;  /* 0x000000050600720c */ /* 0x000fc60003fa6270 */
[----:B------:R-:W-:Y:S10]  /*c0a0*/  @P0 BRA `(.L_x_3429) ;  /* 0x0000000000980947 */ /* 0x000ff40003800000 */
        /* <DEDUP_REMOVED lines=16> */
[-C--:B------:R-:W-:Y:S01]  /*c1b0*/  FMUL.FTZ R49, R5, R44.reuse ;  /* 0x0000002c05317220 */ /* 0x080fe20000410000 */
[----:B------:R-:W-:Y:S01]  /*c1c0*/  LOP3.LUT R7, R7, 0xffff0000, RZ, 0xc0, !PT ;  /* 0xffff000007077812 */ /* 0x000fe200078ec0ff */
[----:B------:R-:W-:Y:S01]  /*c1d0*/  FFMA.FTZ R45, R39, R45, R4 ;  /* 0x0000002d272d7223 */ /* 0x000fe20000010004 */
        /* <DEDUP_REMOVED lines=19> */
.L_x_3429:
[----:B------:R-:W-:Y:S05]  /*c310*/  BSYNC B2 ;  /* 0x0000000000027941 */ /* 0x000fea0003800000 */
.L_x_3428:
[----:B------:R-:W-:Y:S04]  /*c320*/  BSSY B2, `(.L_x_3430) ;  /* 0x0000028000027945 */ /* 0x000fe80003800000 */
[----:B------:R-:W-:Y:S05]  /*c330*/  @P1 BRA `(.L_x_3431) ;  /* 0x0000000000981947 */ /* 0x000fea0003800000 */
[----:B0-----:R-:W0:Y:S01]  /*c340*/  LDS.128 R4, [R0] ;  /* 0x0000000000047984 */ /* 0x001e220000000c00 */
        /* <DEDUP_REMOVED lines=37> */
.L_x_3431:
[----:B------:R-:W-:Y:S05]  /*c5a0*/  BSYNC B2 ;  /* 0x0000000000027941 */ /* 0x000fea0003800000 */
.L_x_3430:
[----:B------:R-:W-:Y:S04]  /*c5b0*/  BSSY B2, `(.L_x_3432) ;  /* 0x0000028000027945 */ /* 0x000fe80003800000 */
[----:B------:R-:W-:Y:S05]  /*c5c0*/  @P2 BRA `(.L_x_3433) ;  /* 0x0000000000982947 */ /* 0x000fea0003800000 */
[----:B01----:R-:W0:Y:S01]  /*c5d0*/  LDS.128 R4, [R8+0x19400] ;  /* 0x0194000008047984 */ /* 0x003e220000000c00 */
[----:B------:R-:W-:Y:S01]  /*c5e0*/  IMAD.U32 R45, R29, 0x10000, RZ ;  /* 0x000100001d2d7824 */ /* 0x000fe200078e00ff */
[C---:B------:R-:W-:Y:S01]  /*c5f0*/  LOP3.LUT R44, R27.reuse, 0xffff0000, RZ, 0xc0, !PT ;  /* 0xffff00001b2c7812 */ /* 0x040fe200078ec0ff */
[----:B------:R-:W-:Y:S01]  /*c600*/  IMAD.U32 R43, R27, 0x10000, RZ ;  /* 0x000100001b2b7824 */ /* 0x000fe200078e00ff */
        /* <DEDUP_REMOVED lines=8> */
[C---:B------:R-:W-:Y:S01]  /*c690*/  FMUL.FTZ R48, R4.reuse, R45 ;  /* 0x0000002d04307220 */ /* 0x040fe20000410000 */
[-C--:B------:R-:W-:Y:S01]  /*c6a0*/  FMUL.FTZ R4, R4, R43.reuse ;  /* 0x0000002b04047220 */ /* 0x080fe20000410000 */
[C---:B------:R-:W-:Y:S01]  /*c6b0*/  FMUL.FTZ R47, R5.reuse, R46 ;  /* 0x0000002e052f7220 */ /* 0x040fe20000410000 */
[----:B------:R-:W-:Y:S01]  /*c6c0*/  FMUL.FTZ R49, R5, R44 ;  /* 0x0000002c05317220 */ /* 0x000fe20000410000 */
[----:B------:R-:W-:Y:S01]  /*c6d0*/  FFMA.FTZ R48, R39, R43, -R48 ;  /* 0x0000002b27307223 */ /* 0x000fe20000010830 */
[----:B------:R-:W-:Y:S01]  /*c6e0*/  LOP3.LUT R7, R7, 0xffff0000, RZ, 0xc0, !PT ;  /* 0xffff000007077812 */ /* 0x000fe200078ec0ff */
[----:B------:R-:W-:Y:S01]  /*c6f0*/  FFMA.FTZ R45, R39, R45, R4 ;  /* 0x0000002d272d7223 */ /* 0x000fe20000010004 */
[C---:B------:R-:W-:Y:S01]  /*c700*/  LOP3.LUT R43, R30.reuse, 0xffff0000, RZ, 0xc0, !PT ;  /* 0xffff00001e2b7812 */ /* 0x040fe200078ec0ff */
[----:B------:R-:W-:Y:S01]  /*c710*/  IMAD.U32 R39, R30, 0x10000, RZ ;  /* 0x000100001e277824 */ /* 0x000fe200078e00ff */
[C---:B------:R-:W-:Y:S01]  /*c720*/  LOP3.LUT R5, R28.reuse, 0xffff0000, RZ, 0xc0, !PT ;  /* 0xffff00001c057812 */ /* 0x040fe200078ec0ff */
[----:B------:R-:W-:-:S02]  /*c730*/  IMAD.U32 R4, R28, 0x10000, RZ ;  /* 0x000100001c047824 */ /* 0x000fc400078e00ff */
        /* <DEDUP_REMOVED lines=15> */
.L_x_3433:
[----:B------:R-:W-:Y:S05]  /*c830*/  BSYNC B2 ;  /* 0x0000000000027941 */ /* 0x000fea0003800000 */
.L_x_3432:
[----:B------:R-:W-:Y:S04]  /*c840*/  BSSY B2, `(.L_x_3434) ;  /* 0x0000028000027945 */ /* 0x000fe80003800000 */
        /* <DEDUP_REMOVED lines=39> */
.L_x_3435:
[----:B------:R-:W-:Y:S05]  /*cac0*/  BSYNC B2 ;  /* 0x0000000000027941 */ /* 0x000fea0003800000 */
.L_x_3434:
[----:B------:R-:W-:Y:S04]  /*cad0*/  BSSY B2, `(.L_x_3436) ;  /* 0x0000028000027945 */ /* 0x000fe80003800000 */
[----:B------:R-:W-:Y:S05]  /*cae0*/  @P4 BRA `(.L_x_3437) ;  /* 0x0000000000984947 */ /* 0x000fea0003800000 */
[----:B0123--:R-:W0:Y:S01]  /*caf0*/  LDS.128 R4, [R8+0x1d400] ;  /* 0x01d4000008047984 */ /* 0x00fe220000000c00 */
        /* <DEDUP_REMOVED lines=37> */
.L_x_3437:
[----:B------:R-:W-:Y:S05]  /*cd50*/  BSYNC B2 ;  /* 0x0000000000027941 */ /* 0x000fea0003800000 */
.L_x_3436:
[----:B------:R-:W-:Y:S05]  /*cd60*/  @P5 BRA `(.L_x_3427) ;  /* 0x0000000000985947 */ /* 0x000fea0003800000 */
[----:B01234-:R-:W0:Y:S01]  /*cd70*/  LDS.128 R4, [R0+0x8000] ;  /* 0x0080000000047984 */ /* 0x01fe220000000c00 */
        /* <DEDUP_REMOVED lines=37> */
.L_x_3427:
[----:B------:R-:W-:Y:S05]  /*cfd0*/  BSYNC B1 ;  /* 0x0000000000017941 */ /* 0x000fea0003800000 */
.L_x_3426:
[----:B------:R-:W-:-:S13]  /*cfe0*/  ISETP.GE.AND P0, PT, R224, R3, PT ;  /* 0x00000003e000720c */ /* 0x000fda0003f06270 */
[----:B------:R-:W-:Y:S05]  /*cff0*/  @P0 BRA `(.L_x_3438) ;  /* 0x0000003800980947 */ /* 0x000fea0003800000 */
[----:B------:R-:W5:Y:S01]  /*d000*/  LDC R3, c[0x0][0x3d4] ;  /* 0x0000f500ff037b82 */ /* 0x000f620000000800 */
[C---:B01234-:R-:W-:Y:S01]  /*d010*/  VIADD R4, R16.reuse, 0x10 ;  /* 0x0000001010047836 */ /* 0x05ffe20000000000 */
[----:B------:R-:W-:Y:S01]  /*d020*/  BSSY B1, `(.L_x_3439) ;  /* 0x0000032000017945 */ /* 0x000fe20003800000 */
[C---:B------:R-:W-:Y:S02]  /*d030*/  VIADD R6, R16.reuse, 0x20 ;  /* 0x0000002010067836 */ /* 0x040fe40000000000 */
[C---:B------:R-:W-:Y:S01]  /*d040*/  VIADD R40, R16.reuse, 0x30 ;  /* 0x0000003010287836 */ /* 0x040fe20000000000 */
[-C--:B-----5:R-:W-:Y:S02]  /*d050*/  ISETP.GE.AND P0, PT, R16, R3.reuse, PT ;  /* 0x000000031000720c */ /* 0x0a0fe40003f06270 */
        /* <DEDUP_REMOVED lines=24> */
[----:B------:R-:W-:Y:S01]  /*d1e0*/  FFMA.FTZ R4, R41, R3, -R40 ;  /* 0x0000000329047223 */ /* 0x000fe20000010828 */
[----:B------:R-:W-:Y:S01]  /*d1f0*/  FMUL.FTZ R40, R43, R5 ;  /* 0x000000052b287220 */ /* 0x000fe20000410000 */
[----:B------:R-:W-:Y:S01]  /*d200*/  FFMA.FTZ R3, R45, R3, R42 ;  /* 0x000000032d037223 */ /* 0x000fe2000001002a */
        /* <DEDUP_REMOVED lines=17> */
[----:B------:R-:W-:-:S05]  /*d320*/  F2FP.BF16.F32.PACK_AB R7, R44, R7 ;  /* 0x000000072c07723e */ /* 0x000fca00000010ff */
[----:B------:R0:W-:Y:S02]  /*d330*/  STS.128 [R8+0x17400], R4 ;  /* 0x0174000408007388 */ /* 0x0001e40000000c00 */
.L_x_3440:
[----:B------:R-:W-:Y:S05]  /*d340*/  BSYNC B1 ;  /* 0x0000000000017941 */ /* 0x000fea0003800000 */
.L_x_3439:
[----:B------:R-:W-:Y:S04]  /*d350*/  BSSY B1, `(.L_x_3441) ;  /* 0x0000028000017945 */ /* 0x000fe80003800000 */
[----:B------:R-:W-:Y:S05]  /*d360*/  @P1 BRA `(.L_x_3442) ;  /* 0x0000000000981947 */ /* 0x000fea0003800000 */
[----:B0-----:R-:W0:Y:S01]  /*d370*/  LDS.128 R4, [R0+0x2000] ;  /* 0x0020000000047984 */ /* 0x001e220000000c00 */
        /* <DEDUP_REMOVED lines=37> */
.L_x_3442:
[----:B------:R-:W-:Y:S05]  /*d5d0*/  BSYNC B1 ;  /* 0x0000000000017941 */ /* 0x000fea0003800000 */
.L_x_3441:
[----:B------:R-:W-:Y:S04]  /*d5e0*/  BSSY B1, `(.L_x_3443) ;  /* 0x0000028000017945 */ /* 0x000fe80003800000 */
[----:B------:R-:W-:Y:S05]  /*d5f0*/  @P2 BRA `(.L_x_3444) ;  /* 0x0000000000982947 */ /* 0x000fea0003800000 */
[----:B01----:R-:W0:Y:S01]  /*d600*/  LDS.128 R4, [R8+0x1b400] ;  /* 0x01b4000008047984 */ /* 0x003e220000000c00 */
        /* <DEDUP_REMOVED lines=37> */
.L_x_3444:
[----:B------:R-:W-:Y:S05]  /*d860*/  BSYNC B1 ;  /* 0x0000000000017941 */ /* 0x000fea0003800000 */
.L_x_3443:
[----:B------:R-:W-:Y:S04]  /*d870*/  BSSY B1, `(.L_x_3445) ;  /* 0x0000028000017945 */ /* 0x000fe80003800000 */
[----:B------:R-:W-:Y:S05]  /*d880*/  @P3 BRA `(.L_x_3446) ;  /* 0x0000000000983947 */ /* 0x000fea0003800000 */
[----:B012---:R-:W0:Y:S01]  /*d890*/  LDS.128 R4, [R0+0x6000] ;  /* 0x0060000000047984 */ /* 0x007e220000000c00 */
        /* <DEDUP_REMOVED lines=21> */
[C---:B------:R-:W-:Y:S01]  /*d9f0*/  SHF.L.U32 R29, R24.reuse, 0x10, RZ ;  /* 0x00000010181d7819 */ /* 0x040fe200000006ff */
[----:B------:R-:W-:Y:S01]  /*da00*/  FFMA.FTZ R28, R35, R27, R28 ;  /* 0x0000001b231c7223 */ /* 0x000fe2000001001c */
[----:B------:R-:W-:Y:S01]  /*da10*/  LOP3.LUT R31, R24, 0xffff0000, RZ, 0xc0, !PT ;  /* 0xffff0000181f7812 */ /* 0x000fe200078ec0ff */
[-C--:B------:R-:W-:Y:S01]  /*da20*/  FMUL.FTZ R24, R33, R6.reuse ;  /* 0x0000000621187220 */ /* 0x080fe20000410000 */
[-C--:B------:R-:W-:Y:S01]  /*da30*/  FMUL.FTZ R30, R37, R7.reuse ;  /* 0x00000007251e7220 */ /* 0x080fe20000410000 */
[----:B------:R-:W-:Y:S01]  /*da40*/  FMUL.FTZ R26, R29, R6 ;  /* 0x000000061d1a7220 */ /* 0x000fe20000410000 */
[----:B------:R-:W-:Y:S01]  /*da50*/  F2FP.BF16.F32.PACK_AB R4, R3, R4 ;  /* 0x000000040304723e */ /* 0x000fe200000010ff */
[----:B------:R-:W-:Y:S01]  /*da60*/  FMUL.FTZ R32, R31, R7 ;  /* 0x000000071f207220 */ /* 0x000fe20000410000 */
        /* <DEDUP_REMOVED lines=8> */
.L_x_3446:
[----:B------:R-:W-:Y:S05]  /*daf0*/  BSYNC B1 ;  /* 0x0000000000017941 */ /* 0x000fea0003800000 */
.L_x_3445:
[----:B------:R-:W-:Y:S04]  /*db00*/  BSSY B1, `(.L_x_3447) ;  /* 0x0000028000017945 */ /* 0x000fe80003800000 */
[----:B------:R-:W-:Y:S05]  /*db10*/  @P4 BRA `(.L_x_3448) ;  /* 0x0000000000984947 */ /* 0x000fea0003800000 */
[----:B0123--:R-:W0:Y:S01]  /*db20*/  LDS.128 R4, [R8+0x1f400] ;  /* 0x01f4000008047984 */ /* 0x00fe220000000c00 */
        /* <DEDUP_REMOVED lines=37> */
.L_x_3448:
[----:B------:R-:W-:Y:S05]  /*dd80*/  BSYNC B1 ;  /* 0x0000000000017941 */ /* 0x000fea0003800000 */
.L_x_3447:
[----:B------:R-:W-:Y:S05]  /*dd90*/  @P5 BRA `(.L_x_3438) ;  /* 0x0000002c00305947 */ /* 0x000fea0003800000 */
[----:B01234-:R-:W0:Y:S01]  /*dda0*/  LDS.128 R4, [R0+0xa000] ;  /* 0x00a0000000047984 */ /* 0x01fe220000000c00 */
[C---:B------:R-:W-:Y:S01]  /*ddb0*/  IMAD.U32 R21, R11.reuse, 0x10000, RZ ;  /* 0x000100000b157824 */ /* 0x040fe200078e00ff */
[----:B------:R-:W-:Y:S01]  /*ddc0*/  LOP3.LUT R26, R11, 0xffff0000, RZ, 0xc0, !PT ;  /* 0xffff00000b1a7812 */ /* 0x000fe200078ec0ff */
        /* <DEDUP_REMOVED lines=17> */
[----:B------:R-:W-:Y:S01]  /*dee0*/  LOP3.LUT R7, R7, 0xffff0000, RZ, 0xc0, !PT ;  /* 0xffff000007077812 */ /* 0x000fe200078ec0ff */
[----:B------:R-:W-:Y:S01]  /*def0*/  FFMA.FTZ R5, R24, R8, -R13 ;  /* 0x0000000818057223 */ /* 0x000fe2000001080d */
[C---:B------:R-:W-:Y:S01]  /*df00*/  LOP3.LUT R21, R10.reuse, 0xffff0000, RZ, 0xc0, !PT ;  /* 0xffff00000a157812 */ /* 0x040fe200078ec0ff */
[----:B------:R-:W-:Y:S02]  /*df10*/  IMAD.U32 R13, R10, 0x10000, RZ ;  /* 0x000100000a0d7824 */ /* 0x000fe400078e00ff */
[----:B------:R-:W-:Y:S01]  /*df20*/  FMUL.FTZ R10, R25, R6 ;  /* 0x00000006190a7220 */ /* 0x000fe20000410000 */
[-C--:B------:R-:W-:Y:S01]  /*df30*/  FMUL.FTZ R14, R27, R7.reuse ;  /* 0x000000071b0e7220 */ /* 0x080fe20000410000 */
[----:B------:R-:W-:Y:S01]  /*df40*/  FFMA.FTZ R8, R26, R8, R15 ;  /* 0x000000081a087223 */ /* 0x000fe2000001000f */
        /* <DEDUP_REMOVED lines=12> */
.L_x_3417:
        /* <DEDUP_REMOVED lines=31> */
[----:B------:R0:W5:Y:S04]  /*e200*/  @!P0 LDG.E.128 R24, desc[UR60][R40.64] ;  /* 0x0000003c28188981 */ /* 0x000168000c1e1d00 */
[----:B------:R0:W5:Y:S04]  /*e210*/  @!P2 LDG.E.128 R28, desc[UR60][R40.64+0x40] ;  /* 0x0000403c281ca981 */ /* 0x000168000c1e1d00 */
[----:B------:R0:W5:Y:S04]  /*e220*/  @!P3 LDG.E.128 R32, desc[UR60][R40.64+0x80] ;  /* 0x0000803c2820b981 */ /* 0x000168000c1e1d00 */
[----:B------:R0:W5:Y:S04]  /*e230*/  @!P0 LDG.E.128 R4, desc[UR60][R42.64] ;  /* 0x0000003c2a048981 */ /* 0x000168000c1e1d00 */
[----:B------:R0:W5:Y:S04]  /*e240*/  @!P2 LDG.E.128 R8, desc[UR60][R42.64+0x40] ;  /* 0x0000403c2a08a981 */ /* 0x000168000c1e1d00 */
[----:B------:R0:W5:Y:S02]  /*e250*/  @!P3 LDG.E.128 R12, desc[UR60][R42.64+0x80] ;  /* 0x0000803c2a0cb981 */ /* 0x000164000c1e1d00 */
.L_x_3450:
[----:B------:R-:W-:Y:S05]  /*e260*/  BSYNC B1 ;  /* 0x0000000000017941 */ /* 0x000fea0003800000 */
.L_x_3449:
[--C-:B0----5:R-:W-:Y:S01]  /*e270*/  IMAD.MOV.U32 R41, RZ, RZ, R25.reuse ;  /* 0x000000ffff297224 */ /* 0x121fe200078e0019 */
[----:B------:R-:W-:Y:S01]  /*e280*/  SHF.R.U64 R48, R24, 0x10, R25 ;  /* 0x0000001018307819 */ /* 0x000fe20000001219 */
[----:B------:R-:W-:Y:S01]  /*e290*/  IMAD.MOV.U32 R42, RZ, RZ, R27 ;  /* 0x000000ffff2a7224 */ /* 0x000fe200078e001b */
[----:B------:R-:W-:Y:S01]  /*e2a0*/  SHF.R.U32.HI R49, RZ, 0x10, R25 ;  /* 0x00000010ff317819 */ /* 0x000fe20000011619 */
[----:B------:R-:W-:Y:S01]  /*e2b0*/  IMAD.MOV.U32 R25, RZ, RZ, R26 ;  /* 0x000000ffff197224 */ /* 0x000fe200078e001a */
[--C-:B------:R-:W-:Y:S01]  /*e2c0*/  SHF.R.U64 R50, R26, 0x10, R27.reuse ;  /* 0x000000101a327819 */ /* 0x100fe2000000121b */
[----:B------:R-:W-:Y:S01]  /*e2d0*/  IMAD.MOV.U32 R26, RZ, RZ, R28 ;  /* 0x000000ffff1a7224 */ /* 0x000fe200078e001c */
[----:B------:R-:W-:Y:S01]  /*e2e0*/  SHF.R.U32.HI R51, RZ, 0x10, R27 ;  /* 0x00000010ff337819 */ /* 0x000fe2000001161b */
[--C-:B------:R-:W-:Y:S01]  /*e2f0*/  IMAD.MOV.U32 R27, RZ, RZ, R29.reuse ;  /* 0x000000ffff1b7224 */ /* 0x100fe200078e001d */
[----:B------:R-:W-:Y:S01]  /*e300*/  SHF.R.U64 R52, R28, 0x10, R29 ;  /* 0x000000101c347819 */ /* 0x000fe2000000121d */
[--C-:B------:R-:W-:Y:S01]  /*e310*/  IMAD.MOV.U32 R47, RZ, RZ, R35.reuse ;  /* 0x000000ffff2f7224 */ /* 0x100fe200078e0023 */
[--C-:B------:R-:W-:Y:S01]  /*e320*/  SHF.R.U64 R58, R34, 0x10, R35.reuse ;  /* 0x00000010223a7819 */ /* 0x100fe20000001223 */
[----:B------:R-:W-:Y:S01]  /*e330*/  IMAD.MOV.U32 R0, RZ, RZ, R24 ;  /* 0x000000ffff007224 */ /* 0x000fe200078e0018 */
[----:B------:R-:W-:Y:S01]  /*e340*/  SHF.R.U32.HI R59, RZ, 0x10, R35 ;  /* 0x00000010ff3b7819 */ /* 0x000fe20000011623 */
[----:B------:R-:W-:Y:S01]  /*e350*/  IMAD.MOV.U32 R28, RZ, RZ, R30 ;  /* 0x000000ffff1c7224 */ /* 0x000fe200078e001e */
[----:B------:R-:W-:Y:S01]  /*e360*/  PRMT R35, R25, 0x5410, R50 ;  /* 0x0000541019237816 */ /* 0x000fe20000000032 */
[----:B------:R-:W-:Y:S01]  /*e370*/  IMAD.MOV.U32 R43, RZ, RZ, R31 ;  /* 0x000000ffff2b7224 */ /* 0x000fe200078e001f */
[----:B------:R-:W-:Y:S01]  /*e380*/  PRMT R25, R26, 0x5410, R52 ;  /* 0x000054101a197816 */ /* 0x000fe20000000034 */
[----:B------:R-:W-:Y:S01]  /*e390*/  UMOV UR4, 0xffffffff ;  /* 0xffffffff00047882 */ /* 0x000fe20000000000 */
[----:B------:R-:W-:Y:S01]  /*e3a0*/  SHF.R.U32.HI R53, RZ, 0x10, R29 ;  /* 0x00000010ff357819 */ /* 0x000fe2000001161d */
[----:B------:R-:W-:Y:S01]  /*e3b0*/  IMAD.MOV.U32 R45, RZ, RZ, R33 ;  /* 0x000000ffff2d7224 */ /* 0x000fe200078e0021 */
[----:B------:R-:W-:Y:S01]  /*e3c0*/  PRMT R26, R27, 0x7610, R26 ;  /* 0x000076101b1a7816 */ /* 0x000fe2000000001a */
[----:B------:R-:W-:Y:S01]  /*e3d0*/  IMAD.MOV.U32 R44, RZ, RZ, R32 ;  /* 0x000000ffff2c7224 */ /* 0x000fe200078e0020 */
[--C-:B------:R-:W-:Y:S01]  /*e3e0*/  SHF.R.U64 R54, R30, 0x10, R31.reuse ;  /* 0x000000101e367819 */ /* 0x100fe2000000121f */
[----:B------:R-:W-:Y:S01]  /*e3f0*/  IMAD.MOV.U32 R46, RZ, RZ, R34 ;  /* 0x000000ffff2e7224 */ /* 0x000fe200078e0022 */
[----:B------:R-:W-:Y:S01]  /*e400*/  SHF.R.U32.HI R55, RZ, 0x10, R31 ;  /* 0x00000010ff377819 */ /* 0x000fe2000001161f */
[----:B------:R-:W-:Y:S01]  /*e410*/  IMAD.MOV.U32 R20, RZ, RZ, R4 ;  /* 0x000000ffff147224 */ /* 0x000fe200078e0004 */
[--C-:B------:R-:W-:Y:S01]  /*e420*/  SHF.R.U64 R56, R32, 0x10, R33.reuse ;  /* 0x0000001020387819 */ /* 0x100fe20000001221 */
[----:B------:R-:W-:Y:S01]  /*e430*/  IMAD.MOV.U32 R24, RZ, RZ, R6 ;  /* 0x000000ffff187224 */ /* 0x000fe200078e0006 */
[----:B------:R-:W-:Y:S01]  /*e440*/  SHF.R.U32.HI R57, RZ, 0x10, R33 ;  /* 0x00000010ff397819 */ /* 0x000fe20000011621 */
        /* <DEDUP_REMOVED lines=11> */
[----:B------:R-:W-:Y:S01]  /*e500*/  PRMT R33, R0, 0x5410, R48 ;  /* 0x0000541000217816 */ /* 0x000fe20000000030 */
[----:B------:R-:W-:Y:S01]  /*e510*/  IMAD.MOV.U32 R6, RZ, RZ, R12 ;  /* 0x000000ffff067224 */ /* 0x000fe200078e000c */
[----:B------:R-:W-:Y:S01]  /*e520*/  PRMT R27, R28, 0x7610, R27 ;  /* 0x000076101c1b7816 */ /* 0x000fe2000000001b */
        /* <DEDUP_REMOVED lines=8> */
[--C-:B------:R-:W-:Y:S02]  /*e5b0*/  SHF.R.U64 R69, R14, 0x10, R15.reuse ;  /* 0x000000100e457819 */ /* 0x100fe4000000120f */
[----:B------:R-:W-:Y:S02]  /*e5c0*/  SHF.R.U32.HI R70, RZ, 0x10, R15 ;  /* 0x00000010ff467819 */ /* 0x000fe4000001160f */
[----:B------:R-:W-:Y:S02]  /*e5d0*/  PRMT R34, R41, 0x5410, R49 ;  /* 0x0000541029227816 */ /* 0x000fe40000000031 */
[----:B------:R-:W-:-:S02]  /*e5e0*/  PRMT R4, R42, 0x5410, R51 ;  /* 0x000054102a047816 */ /* 0x000fc40000000033 */
[----:B------:R-:W-:Y:S02]  /*e5f0*/  PRMT R26, R26, 0x5410, R53 ;  /* 0x000054101a1a7816 */ /* 0x000fe40000000035 */
[----:B------:R-:W-:Y:S02]  /*e600*/  PRMT R28, R43, 0x7610, R28 ;  /* 0x000076102b1c7816 */ /* 0x000fe4000000001c */
[----:B------:R-:W-:Y:S01]  /*e610*/  LEA.HI R0, R225, R225, RZ, 0x1 ;  /* 0x000000e1e1007211 */ /* 0x000fe200078f08ff */
[----:B------:R-:W-:Y:S06]  /*e620*/  BRA.DIV UR4, `(.L_x_3451) ;  /* 0x0000015e04e07947 */ /* 0x000fec000b800000 */
.L_x_3634:
[----:B------:R-:W-:Y:S01]  /*e630*/  UMOV UR4, 0xffffffff ;  /* 0xffffffff00047882 */ /* 0x000fe20000000000 */
[----:B------:R-:W-:Y:S02]  /*e640*/  LOP3.LUT R0, R0, 0xfffffffe, RZ, 0xc0, !PT ;  /* 0xfffffffe00007812 */ /* 0x000fe400078ec0ff */
[----:B------:R-:W-:Y:S05]  /*e650*/  BRA.DIV UR4, `(.L_x_3452) ;  /* 0x0000015e04fc7947 */ /* 0x000fea000b800000 */
.L_x_3637:
[----:B------:R-:W-:Y:S01]  /*e660*/  UMOV UR4, 0xffffffff ;  /* 0xffffffff00047882 */ /* 0x000fe20000000000 */
[----:B------:R-:W-:Y:S02]  /*e670*/  IMAD.IADD R0, R225, 0x1, -R0 ;  /* 0x00000001e1007824 */ /* 0x000fe400078e0a00 */
[----:B------:R-:W-:Y:S05]  /*e680*/  BRA.DIV UR4, `(.L_x_3453) ;  /* 0x0000016204187947 */ /* 0x000fea000b800000 */
.L_x_3640:
[----:B------:R-:W-:Y:S01]  /*e690*/  UMOV UR4, 0xffffffff ;  /* 0xffffffff00047882 */ /* 0x000fe20000000000 */
[----:B------:R-:W-:Y:S02]  /*e6a0*/  SHF.L.U32 R5, R0, 0x1f, RZ ;  /* 0x0000001f00057819 */ /* 0x000fe400000006ff */
[----:B------:R-:W-:Y:S05]  /*e6b0*/  BRA.DIV UR4, `(.L_x_3454) ;  /* 0x0000016204347947 */ /* 0x000fea000b800000 */
.L_x_3643:
        /* <DEDUP_REMOVED lines=21> */
.L_x_3644:
[----:B------:R-:W-:Y:S05]  /*e810*/  BSYNC B1 ;  /* 0x0000000000017941 */ /* 0x000fea0003800000 */
.L_x_3455:
[----:B------:R-:W-:Y:S01]  /*e820*/  BSSY B1, `(.L_x_3457) ;  /* 0x0000114000017945 */ /* 0x000fe20003800000 */
[----:B------:R-:W-:-:S03]  /*e830*/  IMAD.MOV.U32 R36, RZ, RZ, R4 ;  /* 0x000000ffff247224 */ /* 0x000fc600078e0004 */
[----:B------:R-:W-:Y:S05]  /*e840*/  @P1 BRA `(.L_x_3458) ;  /* 0x0000001000441947 */ /* 0x000fea0003800000 */
[----:B------:R-:W1:Y:S01]  /*e850*/  LDC R41, c[0x0][0x3d4] ;  /* 0x0000f500ff297b82 */ /* 0x000e620000000800 */
[----:B------:R-:W-:Y:S01]  /*e860*/  BSSY B2, `(.L_x_3459) ;  /* 0x000005f000027945 */ /* 0x000fe20003800000 */
[-C--:B-1----:R-:W-:Y:S02]  /*e870*/  ISETP.GE.AND P0, PT, R22, R41.reuse, PT ;  /* 0x000000291600720c */ /* 0x082fe40003f06270 */
[-C--:B------:R-:W-:Y:S02]  /*e880*/  ISETP.GE.AND P1, PT, R205, R41.reuse, PT ;  /* 0x00000029cd00720c */ /* 0x080fe40003f26270 */
[----:B------:R-:W-:-:S09]  /*e890*/  ISETP.GE.AND P2, PT, R206, R41, PT ;  /* 0x00000029ce00720c */ /* 0x000fd20003f46270 */
[----:B------:R-:W-:Y:S05]  /*e8a0*/  @P0 BRA `(.L_x_3460) ;  /* 0x0000000400680947 */ /* 0x000fea0003800000 */
[----:B------:R-:W-:Y:S01]  /*e8b0*/  LEA.HI R6, R41, R228, RZ, 0x1d ;  /* 0x000000e429067211 */ /* 0x000fe200078fe8ff */
[----:B------:R-:W-:Y:S01]  /*e8c0*/  IMAD.U32 R53, R37, 0x10000, RZ ;  /* 0x0001000025357824 */ /* 0x000fe200078e00ff */
[----:B0-----:R-:W-:Y:S01]  /*e8d0*/  LOP3.LUT R5, R209, 0x38, R22, 0xf8, !PT ;  /* 0x00000038d1057812 */ /* 0x001fe200078ef816 */
[----:B------:R-:W-:Y:S01]  /*e8e0*/  IMAD.U32 R51, R33, 0x10000, RZ ;  /* 0x0001000021337824 */ /* 0x000fe200078e00ff */
[----:B------:R-:W-:Y:S01]  /*e8f0*/  SHF.R.S32.HI R7, RZ, 0x1f, R6 ;  /* 0x0000001fff077819 */ /* 0x000fe20000011406 */
[----:B------:R-:W-:Y:S01]  /*e900*/  IMAD.SHL.U32 R8, R6, 0x8, RZ ;  /* 0x0000000806087824 */ /* 0x000fe200078e00ff */
[----:B------:R-:W-:Y:S02]  /*e910*/  LOP3.LUT R4, R5, R210, RZ, 0x3c, !PT ;  /* 0x000000d205047212 */ /* 0x000fe400078e3cff */
[----:B------:R-:W-:Y:S02]  /*e920*/  LEA.HI R6, R7, R6, RZ, 0x3 ;  /* 0x0000000607067211 */ /* 0x000fe400078f18ff */
[----:B------:R-:W-:Y:S01]  /*e930*/  LOP3.LUT R7, R209, 0x38, R8, 0xf8, !PT ;  /* 0x00000038d1077812 */ /* 0x000fe200078ef808 */
[----:B------:R-:W-:Y:S01]  /*e940*/  IMAD.IADD R5, R211, 0x1, R4 ;  /* 0x00000001d3057824 */ /* 0x000fe200078e0204 */
[----:B------:R-:W-:Y:S01]  /*e950*/  LOP3.LUT R55, R37, 0xffff0000, RZ, 0xc0, !PT ;  /* 0xffff000025377812 */ /* 0x000fe200078ec0ff */
[----:B------:R-:W-:Y:S01]  /*e960*/  IMAD.SHL.U32 R6, R6, 0x400, RZ ;  /* 0x0000040006067824 */ /* 0x000fe200078e00ff */
[----:B------:R-:W-:Y:S01]  /*e970*/  LOP3.LUT R7, R7, R210, RZ, 0x3c, !PT ;  /* 0x000000d207077212 */ /* 0x000fe200078e3cff */
[----:B------:R-:W-:-:S03]  /*e980*/  IMAD R58, R5, 0x2, R18 ;  /* 0x00000002053a7824 */ /* 0x000fc600078e0212 */
[----:B------:R-:W-:-:S04]  /*e990*/  LOP3.LUT R6, R6, 0x7fffe000, RZ, 0xc0, !PT ;  /* 0x7fffe00006067812 */ /* 0x000fc800078ec0ff */
[----:B------:R-:W-:Y:S02]  /*e9a0*/  IADD3 R9, R7, R6, R211 ;  /* 0x0000000607097210 */ /* 0x000fe40007ffe0d3 */
[----:B------:R-:W0:Y:S03]  /*e9b0*/  LDS.128 R4, [R58+0x15400] ;  /* 0x015400003a047984 */ /* 0x000e260000000c00 */
        /* <DEDUP_REMOVED lines=19> */
[----:B------:R-:W-:Y:S01]  /*eaf0*/  LOP3.LUT R51, R33, 0xffff0000, RZ, 0xc0, !PT ;  /* 0xffff000021337812 */ /* 0x000fe200078ec0ff */
[----:B------:R-:W-:Y:S01]  /*eb00*/  FFMA.FTZ R59, R42, R53, R59 ;  /* 0x000000352a3b7223 */ /* 0x000fe2000001003b */
[----:B------:R-:W-:Y:S02]  /*eb10*/  IMAD.U32 R42, R34, 0x10000, RZ ;  /* 0x00010000222a7824 */ /* 0x000fe400078e00ff */
[----:B------:R-:W-:Y:S02]  /*eb20*/  IMAD.U32 R48, R10, 0x10000, RZ ;  /* 0x000100000a307824 */ /* 0x000fe400078e00ff */
[-C--:B------:R-:W-:Y:S01]  /*eb30*/  FMUL.FTZ R53, R8, R51.reuse ;  /* 0x0000003308357220 */ /* 0x080fe20000410000 */
[----:B------:R-:W-:Y:S01]  /*eb40*/  FFMA.FTZ R50, R4, R51, -R61 ;  /* 0x0000003304327223 */ /* 0x000fe2000001083d */
[----:B------:R-:W-:Y:S01]  /*eb50*/  FMUL.FTZ R8, R47, R46 ;  /* 0x0000002e2f087220 */ /* 0x000fe20000410000 */
[----:B------:R-:W-:-:S02]  /*eb60*/  IMAD.U32 R51, R39, 0x10000, RZ ;  /* 0x0001000027337824 */ /* 0x000fc400078e00ff */
[-C--:B------:R-:W-:Y:S01]  /*eb70*/  FMUL.FTZ R61, R47, R42.reuse ;  /* 0x0000002a2f3d7220 */ /* 0x080fe20000410000 */
[----:B------:R-:W-:Y:S01]  /*eb80*/  FFMA.FTZ R52, R4, R55, R53 ;  /* 0x0000003704347223 */ /* 0x000fe20000010035 */
[----:B------:R-:W-:Y:S01]  /*eb90*/  LOP3.LUT R10, R10, 0xffff0000, RZ, 0xc0, !PT ;  /* 0xffff00000a0a7812 */ /* 0x000fe200078ec0ff */
[----:B------:R-:W-:Y:S01]  /*eba0*/  FFMA.FTZ R54, R43, R42, -R8 ;  /* 0x0000002a2b367223 */ /* 0x000fe20000010808 */
[----:B------:R-:W-:Y:S02]  /*ebb0*/  IMAD.U32 R47, R35, 0x10000, RZ ;  /* 0x00010000232f7824 */ /* 0x000fe400078e00ff */
[----:B------:R-:W-:Y:S01]  /*ebc0*/  FFMA.FTZ R61, R43, R46, R61 ;  /* 0x0000002e2b3d7223 */ /* 0x000fe2000001003d */
[----:B------:R-:W-:Y:S01]  /*ebd0*/  FMUL.FTZ R55, R48, R51 ;  /* 0x0000003330377220 */ /* 0x000fe20000410000 */
[----:B------:R-:W-:Y:S01]  /*ebe0*/  LOP3.LUT R53, R39, 0xffff0000, RZ, 0xc0, !PT ;  /* 0xffff000027357812 */ /* 0x000fe200078ec0ff */
[----:B------:R-:W-:Y:S01]  /*ebf0*/  IMAD.U32 R49, R11, 0x10000, RZ ;  /* 0x000100000b317824 */ /* 0x000fe200078e00ff */
[----:B------:R-:W-:Y:S01]  /*ec00*/  LOP3.LUT R43, R35, 0xffff0000, RZ, 0xc0, !PT ;  /* 0xffff0000232b7812 */ /* 0x000fe200078ec0ff */
[----:B------:R-:W-:-:S02]  /*ec10*/  IMAD.U32 R42, R40, 0x10000, RZ ;  /* 0x00010000282a7824 */ /* 0x000fc400078e00ff */
[-C--:B------:R-:W-:Y:S01]  /*ec20*/  FMUL.FTZ R63, R48, R47.reuse ;  /* 0x0000002f303f7220 */ /* 0x080fe20000410000 */
[----:B------:R-:W-:Y:S01]  /*ec30*/  FFMA.FTZ R55, R44, R47, -R55 ;  /* 0x0000002f2c377223 */ /* 0x000fe20000010837 */
[----:B------:R-:W-:Y:S01]  /*ec40*/  FMUL.FTZ R47, R10, R53 ;  /* 0x000000350a2f7220 */ /* 0x000fe20000410000 */
[----:B------:R-:W-:Y:S02]  /*ec50*/  IMAD.U32 R4, R36, 0x10000, RZ ;  /* 0x0001000024047824 */ /* 0x000fe400078e00ff */
        /* <DEDUP_REMOVED lines=8> */
[----:B------:R-:W-:-:S02]  /*ece0*/  LOP3.LUT R8, R38, 0xffff0000, RZ, 0xc0, !PT ;  /* 0xffff000026087812 */ /* 0x000fc400078ec0ff */
[----:B------:R-:W-:Y:S01]  /*ecf0*/  LOP3.LUT R10, R40, 0xffff0000, RZ, 0xc0, !PT ;  /* 0xffff0000280a7812 */ /* 0x000fe200078ec0ff */
[----:B------:R-:W-:Y:S01]  /*ed00*/  FFMA.FTZ R48, R45, R42, R48 ;  /* 0x0000002a2d307223 */ /* 0x000fe20000010030 */
[----:B------:R-:W-:Y:S01]  /*ed10*/  LOP3.LUT R4, R34, 0xffff0000, RZ, 0xc0, !PT ;  /* 0xffff000022047812 */ /* 0x000fe200078ec0ff */
[----:B------:R-:W-:Y:S01]  /*ed20*/  FMUL.FTZ R42, R9, R8 ;  /* 0x00000008092a7220 */ /* 0x000fe20000410000 */
[----:B------:R-:W-:Y:S01]  /*ed30*/  LOP3.LUT R6, R36, 0xffff0000, RZ, 0xc0, !PT ;  /* 0xffff000024067812 */ /* 0x000fe200078ec0ff */
[----:B------:R-:W-:Y:S02]  /*ed40*/  FMUL.FTZ R56, R11, R10 ;  /* 0x0000000a0b387220 */ /* 0x000fe40000410000 */
[-C--:B------:R-:W-:Y:S01]  /*ed50*/  FMUL.FTZ R43, R9, R4.reuse ;  /* 0x00000004092b7220 */ /* 0x080fe20000410000 */
[----:B------:R-:W-:Y:S01]  /*ed60*/  FFMA.FTZ R9, R5, R4, -R42 ;  /* 0x0000000405097223 */ /* 0x000fe2000001082a */
[-C--:B------:R-:W-:Y:S01]  /*ed70*/  FMUL.FTZ R11, R11, R6.reuse ;  /* 0x000000060b0b7220 */ /* 0x080fe20000410000 */
[----:B------:R-:W-:Y:S01]  /*ed80*/  FFMA.FTZ R56, R7, R6, -R56 ;  /* 0x0000000607387223 */ /* 0x000fe20000010838 */
[----:B------:R-:W-:Y:S01]  /*ed90*/  FFMA.FTZ R42, R5, R8, R43 ;  /* 0x00000008052a7223 */ /* 0x000fe2000001002b */
[----:B------:R-:W-:Y:S01]  /*eda0*/  F2FP.BF16.F32.PACK_AB R6, R44, R55 ;  /* 0x000000372c06723e */ /* 0x000fe200000010ff */
[----:B------:R-:W-:Y:S01]  /*edb0*/  FFMA.FTZ R11, R7, R10, R11 ;  /* 0x0000000a070b7223 */ /* 0x000fe2000001000b */
[----:B------:R-:W-:-:S02]  /*edc0*/  F2FP.BF16.F32.PACK_AB R4, R50, R57 ;  /* 0x000000393204723e */ /* 0x000fc400000010ff */
[----:B------:R-:W-:Y:S02]  /*edd0*/  F2FP.BF16.F32.PACK_AB R5, R9, R54 ;  /* 0x000000360905723e */ /* 0x000fe400000010ff */
[----:B------:R-:W-:Y:S02]  /*ede0*/  F2FP.BF16.F32.PACK_AB R7, R56, R47 ;  /* 0x0000002f3807723e */ /* 0x000fe400000010ff */
[----:B------:R-:W-:Y:S02]  /*edf0*/  F2FP.BF16.F32.PACK_AB R10, R46, R63 ;  /* 0x0000003f2e0a723e */ /* 0x000fe400000010ff */
[----:B------:R-:W-:Y:S01]  /*ee00*/  F2FP.BF16.F32.PACK_AB R8, R52, R59 ;  /* 0x0000003b3408723e */ /* 0x000fe200000010ff */
[----:B------:R1:W-:Y:S01]  /*ee10*/  STS.128 [R58+0x15400], R4 ;  /* 0x015400043a007388 */ /* 0x0003e20000000c00 */
[----:B------:R-:W-:Y:S02]  /*ee20*/  F2FP.BF16.F32.PACK_AB R9, R42, R61 ;  /* 0x0000003d2a09723e */ /* 0x000fe400000010ff */
[----:B------:R-:W-:-:S05]  /*ee30*/  F2FP.BF16.F32.PACK_AB R11, R11, R48 ;  /* 0x000000300b0b723e */ /* 0x000fca00000010ff */
[----:B------:R1:W-:Y:S02]  /*ee40*/  STS.128 [R60+0x15400], R8 ;  /* 0x015400083c007388 */ /* 0x0003e40000000c00 */
.L_x_3460:
[----:B------:R-:W-:Y:S05]  /*ee50*/  BSYNC B2 ;  /* 0x0000000000027941 */ /* 0x000fea0003800000 */
.L_x_3459:
[----:B------:R-:W-:Y:S04]  /*ee60*/  BSSY B2, `(.L_x_3461) ;  /* 0x0000058000027945 */ /* 0x000fe80003800000 */
[----:B------:R-:W-:Y:S05]  /*ee70*/  @P1 BRA `(.L_x_3462) ;  /* 0x0000000400581947 */ /* 0x000fea0003800000 */
[----:B-1----:R-:W-:Y:S01]  /*ee80*/  LEA.HI R4, R41, R229, RZ, 0x1d ;  /* 0x000000e529047211 */ /* 0x002fe200078fe8ff */
[C---:B------:R-:W-:Y:S01]  /*ee90*/  IMAD.U32 R54, R29.reuse, 0x10000, RZ ;  /* 0x000100001d367824 */ /* 0x040fe200078e00ff */
[----:B------:R-:W-:Y:S01]  /*eea0*/  LOP3.LUT R51, R29, 0xffff0000, RZ, 0xc0, !PT ;  /* 0xffff00001d337812 */ /* 0x000fe200078ec0ff */
[----:B------:R-:W-:Y:S01]  /*eeb0*/  IMAD.U32 R52, R25, 0x10000, RZ ;  /* 0x0001000019347824 */ /* 0x000fe200078e00ff */
[----:B0-----:R-:W-:Y:S01]  /*eec0*/  SHF.R.S32.HI R5, RZ, 0x1f, R4 ;  /* 0x0000001fff057819 */ /* 0x001fe20000011404 */
[----:B------:R-:W-:Y:S02]  /*eed0*/  IMAD.SHL.U32 R6, R4, 0x8, RZ ;  /* 0x0000000804067824 */ /* 0x000fe400078e00ff */
[----:B------:R-:W-:Y:S01]  /*eee0*/  IMAD.U32 R53, R30, 0x10000, RZ ;  /* 0x000100001e357824 */ /* 0x000fe200078e00ff */
        /* <DEDUP_REMOVED lines=12> */
[----:B------:R-:W-:Y:S01]  /*efb0*/  SHF.L.U32 R44, R5, 0x10, RZ ;  /* 0x00000010052c7819 */ /* 0x000fe200000006ff */
[----:B------:R-:W-:Y:S01]  /*efc0*/  IMAD.U32 R46, R7, 0x10000, RZ ;  /* 0x00010000072e7824 */ /* 0x000fe200078e00ff */
[----:B------:R-:W-:Y:S02]  /*efd0*/  LOP3.LUT R6, R6, 0xffff0000, RZ, 0xc0, !PT ;  /* 0xffff000006067812 */ /* 0x000fe400078ec0ff */
[----:B------:R-:W-:Y:S01]  /*efe0*/  LOP3.LUT R5, R5, 0xffff0000, RZ, 0xc0, !PT ;  /* 0xffff000005057812 */ /* 0x000fe200078ec0ff */
[C---:B-1----:R-:W-:Y:S01]  /*eff0*/  IMAD.U32 R47, R8.reuse, 0x10000, RZ ;  /* 0x00010000082f7824 */ /* 0x042fe200078e00ff */
[----:B------:R-:W-:Y:S01]  /*f000*/  LOP3.LUT R8, R8, 0xffff0000, RZ, 0xc0, !PT ;  /* 0xffff000008087812 */ /* 0x000fe200078ec0ff */
[C---:B------:R-:W-:Y:S01]  /*f010*/  IMAD.U32 R48, R9.reuse, 0x10000, RZ ;  /* 0x0001000009307824 */ /* 0x040fe200078e00ff */
[----:B------:R-:W-:Y:S01]  /*f020*/  LOP3.LUT R9, R9, 0xffff0000, RZ, 0xc0, !PT ;  /* 0xffff000009097812 */ /* 0x000fe200078ec0ff */
[C---:B------:R-:W-:Y:S01]  /*f030*/  FMUL.FTZ R56, R47.reuse, R54 ;  /* 0x000000362f387220 */ /* 0x040fe20000410000 */
[-C--:B------:R-:W-:Y:S01]  /*f040*/  FMUL.FTZ R58, R47, R52.reuse ;  /* 0x000000342f3a7220 */ /* 0x080fe20000410000 */
[----:B------:R-:W-:Y:S01]  /*f050*/  LOP3.LUT R47, R25, 0xffff0000, RZ, 0xc0, !PT ;  /* 0xffff0000192f7812 */ /* 0x000fe200078ec0ff */
[----:B------:R-:W-:Y:S01]  /*f060*/  FMUL.FTZ R55, R8, R51 ;  /* 0x0000003308377220 */ /* 0x000fe20000410000 */
[C---:B------:R-:W-:Y:S01]  /*f070*/  FFMA.FTZ R56, R43.reuse, R52, -R56 ;  /* 0x000000342b387223 */ /* 0x040fe20000010838 */
[----:B------:R-:W-:Y:S01]  /*f080*/  FFMA.FTZ R58, R43, R54, R58 ;  /* 0x000000362b3a7223 */ /* 0x000fe2000001003a */
[----:B------:R-:W-:-:S02]  /*f090*/  IMAD.U32 R43, R26, 0x10000, RZ ;  /* 0x000100001a2b7824 */ /* 0x000fc400078e00ff */
[-C--:B------:R-:W-:Y:S01]  /*f0a0*/  FMUL.FTZ R57, R8, R47.reuse ;  /* 0x0000002f08397220 */ /* 0x080fe20000410000 */
[----:B------:R-:W-:Y:S01]  /*f0b0*/  FFMA.FTZ R55, R4, R47, -R55 ;  /* 0x0000002f04377223 */ /* 0x000fe20000010837 */
[----:B------:R-:W-:Y:S01]  /*f0c0*/  FMUL.FTZ R47, R48, R53 ;  /* 0x00000035302f7220 */ /* 0x000fe20000410000 */
[----:B------:R-:W-:Y:S02]  /*f0d0*/  IMAD.U32 R49, R10, 0x10000, RZ ;  /* 0x000100000a317824 */ /* 0x000fe400078e00ff */
[----:B------:R-:W-:Y:S01]  /*f0e0*/  FMUL.FTZ R52, R48, R43 ;  /* 0x0000002b30347220 */ /* 0x000fe20000410000 */
[----:B------:R-:W-:Y:S01]  /*f0f0*/  FFMA.FTZ R57, R4, R51, R57 ;  /* 0x0000003304397223 */ /* 0x000fe20000010039 */
[----:B------:R-:W-:Y:S01]  /*f100*/  LOP3.LUT R10, R10, 0xffff0000, RZ, 0xc0, !PT ;  /* 0xffff00000a0a7812 */ /* 0x000fe200078ec0ff */
[----:B------:R-:W-:Y:S01]  /*f110*/  FFMA.FTZ R48, R44, R43, -R47 ;  /* 0x0000002b2c307223 */ /* 0x000fe2000001082f */
[C---:B------:R-:W-:Y:S01]  /*f120*/  LOP3.LUT R51, R31.reuse, 0xffff0000, RZ, 0xc0, !PT ;  /* 0xffff00001f337812 */ /* 0x040fe200078ec0ff */
[----:B------:R-:W-:Y:S01]  /*f130*/  IMAD.U32 R8, R31, 0x10000, RZ ;  /* 0x000100001f087824 */ /* 0x000fe200078e00ff */
[C---:B------:R-:W-:Y:S01]  /*f140*/  LOP3.LUT R43, R27.reuse, 0xffff0000, RZ, 0xc0, !PT ;  /* 0xffff00001b2b7812 */ /* 0x040fe200078ec0ff */
[----:B------:R-:W-:-:S02]  /*f150*/  IMAD.U32 R4, R27, 0x10000, RZ ;  /* 0x000100001b047824 */ /* 0x000fc400078e00ff */
[----:B------:R-:W-:Y:S01]  /*f160*/  FFMA.FTZ R52, R44, R53, R52 ;  /* 0x000000352c347223 */ /* 0x000fe20000010034 */
[C---:B------:R-:W-:Y:S01]  /*f170*/  FMUL.FTZ R59, R10.reuse, R51 ;  /* 0x000000330a3b7220 */ /* 0x040fe20000410000 */
[C---:B------:R-:W-:Y:S01]  /*f180*/  FMUL.FTZ R44, R49.reuse, R8 ;  /* 0x00000008312c7220 */ /* 0x040fe20000410000 */
[-C--:B------:R-:W-:Y:S01]  /*f190*/  FMUL.FTZ R54, R49, R4.reuse ;  /* 0x0000000431367220 */ /* 0x080fe20000410000 */
[----:B------:R-:W-:Y:S01]  /*f1a0*/  FMUL.FTZ R10, R10, R43 ;  /* 0x0000002b0a0a7220 */ /* 0x000fe20000410000 */
[----:B------:R-:W-:Y:S02]  /*f1b0*/  IMAD.U32 R50, R11, 0x10000, RZ ;  /* 0x000100000b327824 */ /* 0x000fe400078e00ff */
[C---:B------:R-:W-:Y:S01]  /*f1c0*/  FFMA.FTZ R53, R45.reuse, R4, -R44 ;  /* 0x000000042d357223 */ /* 0x040fe2000001082c */
[----:B------:R-:W-:Y:S02]  /*f1d0*/  IMAD.U32 R49, R32, 0x10000, RZ ;  /* 0x0001000020317824 */ /* 0x000fe400078e00ff */
[----:B------:R-:W-:Y:S01]  /*f1e0*/  FFMA.FTZ R54, R45, R8, R54 ;  /* 0x000000082d367223 */ /* 0x000fe20000010036 */
[----:B------:R-:W-:-:S02]  /*f1f0*/  IMAD.U32 R47, R28, 0x10000, RZ ;  /* 0x000100001c2f7824 */ /* 0x000fc400078e00ff */
[----:B------:R-:W-:Y:S01]  /*f200*/  FFMA.FTZ R51, R6, R51, R10 ;  /* 0x0000003306337223 */ /* 0x000fe2000001000a */
[----:B------:R-:W-:Y:S01]  /*f210*/  LOP3.LUT R11, R11, 0xffff0000, RZ, 0xc0, !PT ;  /* 0xffff00000b0b7812 */ /* 0x000fe200078ec0ff */
[----:B------:R-:W-:Y:S01]  /*f220*/  FMUL.FTZ R45, R50, R49 ;  /* 0x00000031322d7220 */ /* 0x000fe20000410000 */
[----:B------:R-:W-:Y:S01]  /*f230*/  FFMA.FTZ R60, R6, R43, -R59 ;  /* 0x0000002b063c7223 */ /* 0x000fe2000001083b */
[----:B------:R-:W-:Y:S01]  /*f240*/  LOP3.LUT R8, R30, 0xffff0000, RZ, 0xc0, !PT ;  /* 0xffff00001e087812 */ /* 0x000fe200078ec0ff */
[-C--:B------:R-:W-:Y:S01]  /*f250*/  FMUL.FTZ R43, R50, R47.reuse ;  /* 0x0000002f322b7220 */ /* 0x080fe20000410000 */
[----:B------:R-:W-:Y:S01]  /*f260*/  LOP3.LUT R10, R32, 0xffff0000, RZ, 0xc0, !PT ;  /* 0xffff0000200a7812 */ /* 0x000fe200078ec0ff */
[----:B------:R-:W-:Y:S01]  /*f270*/  FFMA.FTZ R45, R46, R47, -R45 ;  /* 0x0000002f2e2d7223 */ /* 0x000fe2000001082d */
        /* <DEDUP_REMOVED lines=22> */
.L_x_3462:
[----:B------:R-:W-:Y:S05]  /*f3e0*/  BSYNC B2 ;  /* 0x0000000000027941 */ /* 0x000fea0003800000 */
.L_x_3461:
[----:B------:R-:W-:Y:S05]  /*f3f0*/  @P2 BRA `(.L_x_3458) ;  /* 0x0000000400582947 */ /* 0x000fea0003800000 */
[----:B------:R-:W-:Y:S01]  /*f400*/  LEA.HI R41, R41, R234, RZ, 0x1d ;  /* 0x000000ea29297211 */ /* 0x000fe200078fe8ff */
[C---:B------:R-:W-:Y:S01]  /*f410*/  IMAD.U32 R53, R15.reuse, 0x10000, RZ ;  /* 0x000100000f357824 */ /* 0x040fe200078e00ff */
[----:B------:R-:W-:Y:S01]  /*f420*/  LOP3.LUT R55, R15, 0xffff0000, RZ, 0xc0, !PT ;  /* 0xffff00000f377812 */ /* 0x000fe200078ec0ff */
[----:B------:R-:W-:Y:S01]  /*f430*/  IMAD.U32 R51, R0, 0x10000, RZ ;  /* 0x0001000000337824 */ /* 0x000fe200078e00ff */
[----:B-12---:R-:W-:Y:S01]  /*f440*/  SHF.R.S32.HI R6, RZ, 0x1f, R41 ;  /* 0x0000001fff067819 */ /* 0x006fe20000011429 */
[----:B------:R-:W-:-:S03]  /*f450*/  IMAD.SHL.U32 R4, R41, 0x8, RZ ;  /* 0x0000000829047824 */ /* 0x000fc600078e00ff */
[----:B------:R-:W-:Y:S02]  /*f460*/  LEA.HI R6, R6, R41, RZ, 0x3 ;  /* 0x0000002906067211 */ /* 0x000fe400078f18ff */
[----:B0-----:R-:W-:-:S03]  /*f470*/  LOP3.LUT R5, R209, 0x38, R4, 0xf8, !PT ;  /* 0x00000038d1057812 */ /* 0x001fc600078ef804 */
        /* <DEDUP_REMOVED lines=23> */
[----:B------:R-:W-:Y:S01]  /*f5f0*/  FFMA.FTZ R57, R42, R51, -R57 ;  /* 0x000000332a397223 */ /* 0x000fe20000010839 */
        /* <DEDUP_REMOVED lines=54> */
.L_x_3458:
[----:B------:R-:W-:Y:S05]  /*f960*/  BSYNC B1 ;  /* 0x0000000000017941 */ /* 0x000fea0003800000 */
.L_x_3457:
[----:B------:R-:W-:-:S13]  /*f970*/  ISETP.GE.AND P0, PT, R224, R3, PT ;  /* 0x00000003e000720c */ /* 0x000fda0003f06270 */
[----:B------:R-:W-:Y:S05]  /*f980*/  @P0 BRA `(.L_x_3438) ;  /* 0x0000001000340947 */ /* 0x000fea0003800000 */
[----:B------:R-:W4:Y:S01]  /*f990*/  LDC R3, c[0x0][0x3d4] ;  /* 0x0000f500ff037b82 */ /* 0x000f220000000800 */
[----:B------:R-:W-:Y:S01]  /*f9a0*/  BSSY B1, `(.L_x_3463) ;  /* 0x000005b000017945 */ /* 0x000fe20003800000 */
[-C--:B----4-:R-:W-:Y:S02]  /*f9b0*/  ISETP.GE.AND P0, PT, R22, R3.reuse, PT ;  /* 0x000000031600720c */ /* 0x090fe40003f06270 */
[-C--:B------:R-:W-:Y:S02]  /*f9c0*/  ISETP.GE.AND P1, PT, R205, R3.reuse, PT ;  /* 0x00000003cd00720c */ /* 0x080fe40003f26270 */
[----:B------:R-:W-:-:S09]  /*f9d0*/  ISETP.GE.AND P2, PT, R206, R3, PT ;  /* 0x00000003ce00720c */ /* 0x000fd20003f46270 */
[----:B------:R-:W-:Y:S05]  /*f9e0*/  @P0 BRA `(.L_x_3464) ;  /* 0x0000000400580947 */ /* 0x000fea0003800000 */
[----:B-123--:R-:W-:Y:S01]  /*f9f0*/  LEA.HI R4, R3, R228, RZ, 0x1d ;  /* 0x000000e403047211 */ /* 0x00efe200078fe8ff */
[C---:B------:R-:W-:Y:S01]  /*fa00*/  IMAD.U32 R52, R37.reuse, 0x10000, RZ ;  /* 0x0001000025347824 */ /* 0x040fe200078e00ff */
[----:B------:R-:W-:Y:S01]  /*fa10*/  LOP3.LUT R54, R37, 0xffff0000, RZ, 0xc0, !PT ;  /* 0xffff000025367812 */ /* 0x000fe200078ec0ff */
[----:B------:R-:W-:Y:S01]  /*fa20*/  IMAD.U32 R50, R33, 0x10000, RZ ;  /* 0x0001000021327824 */ /* 0x000fe200078e00ff */
[----:B------:R-:W-:Y:S01]  /*fa30*/  SHF.R.S32.HI R7, RZ, 0x1f, R4 ;  /* 0x0000001fff077819 */ /* 0x000fe20000011404 */
[----:B0-----:R-:W-:Y:S02]  /*fa40*/  IMAD.SHL.U32 R5, R4, 0x8, RZ ;  /* 0x0000000804057824 */ /* 0x001fe400078e00ff */
[----:B------:R-:W-:Y:S01]  /*fa50*/  IMAD.U32 R57, R38, 0x10000, RZ ;  /* 0x0001000026397824 */ /* 0x000fe200078e00ff */
[----:B------:R-:W-:Y:S01]  /*fa60*/  LEA.HI R7, R7, R4, RZ, 0x3 ;  /* 0x0000000407077211 */ /* 0x000fe200078f18ff */
[----:B------:R-:W-:Y:S01]  /*fa70*/  IMAD.U32 R55, R34, 0x10000, RZ ;  /* 0x0001000022377824 */ /* 0x000fe200078e00ff */
[----:B------:R-:W-:Y:S01]  /*fa80*/  LOP3.LUT R4, R208, 0x38, R5, 0xf8, !PT ;  /* 0x00000038d0047812 */ /* 0x000fe200078ef805 */
[----:B------:R-:W-:-:S02]  /*fa90*/  IMAD.U32 R56, R39, 0x10000, RZ ;  /* 0x0001000027387824 */ /* 0x000fc400078e00ff */
        /* <DEDUP_REMOVED lines=58> */
[C---:B------:R-:W-:Y:S01]  /*fe40*/  FMUL.FTZ R6, R39.reuse, R9 ;  /* 0x0000000927067220 */ /* 0x040fe20000410000 */
[----:B------:R-:W-:Y:S01]  /*fe50*/  FFMA.FTZ R9, R39, R5, -R4 ;  /* 0x0000000527097223 */ /* 0x000fe20000010804 */
[----:B------:R-:W-:Y:S01]  /*fe60*/  FMUL.FTZ R34, R55, R11 ;  /* 0x0000000b37227220 */ /* 0x000fe20000410000 */
[----:B------:R-:W-:Y:S01]  /*fe70*/  F2FP.BF16.F32.PACK_AB R4, R8, R51 ;  /* 0x000000330804723e */ /* 0x000fe200000010ff */
[----:B------:R-:W-:Y:S01]  /*fe80*/  FMUL.FTZ R36, R47, R11 ;  /* 0x0000000b2f247220 */ /* 0x000fe20000410000 */
[----:B------:R-:W-:Y:S01]  /*fe90*/  FFMA.FTZ R11, R49, R5, R6 ;  /* 0x00000005310b7223 */ /* 0x000fe20000010006 */
[-C--:B------:R-:W-:Y:S01]  /*fea0*/  FFMA.FTZ R34, R47, R7.reuse, -R34 ;  /* 0x000000072f227223 */ /* 0x080fe20000010822 */
        /* <DEDUP_REMOVED lines=10> */
.L_x_3464:
[----:B------:R-:W-:Y:S05]  /*ff50*/  BSYNC B1 ;  /* 0x0000000000017941 */ /* 0x000fea0003800000 */
.L_x_3463:
[----:B------:R-:W-:Y:S04]  /*ff60*/  BSSY B1, `(.L_x_3465) ;  /* 0x0000058000017945 */ /* 0x000fe80003800000 */
[----:B------:R-:W-:Y:S05]  /*ff70*/  @P1 BRA `(.L_x_3466) ;  /* 0x0000000400581947 */ /* 0x000fea0003800000 */
[----:B-1234-:R-:W-:Y:S01]  /*ff80*/  LEA.HI R4, R3, R229, RZ, 0x1d ;  /* 0x000000e503047211 */ /* 0x01efe200078fe8ff */
[C---:B------:R-:W-:Y:S01]  /*ff90*/  IMAD.U32 R44, R29.reuse, 0x10000, RZ ;  /* 0x000100001d2c7824 */ /* 0x040fe200078e00ff */
[----:B------:R-:W-:Y:S01]  /*ffa0*/  LOP3.LUT R46, R29, 0xffff0000, RZ, 0xc0, !PT ;  /* 0xffff00001d2e7812 */ /* 0x000fe200078ec0ff */
[----:B------:R-:W-:Y:S01]  /*ffb0*/  IMAD.U32 R42, R25, 0x10000, RZ ;  /* 0x00010000192a7824 */ /* 0x000fe200078e00ff */
[----:B------:R-:W-:Y:S01]  /*ffc0*/  SHF.R.S32.HI R7, RZ, 0x1f, R4 ;  /* 0x0000001fff077819 */ /* 0x000fe20000011404 */
[----:B0-----:R-:W-:Y:S01]  /*ffd0*/  IMAD.SHL.U32 R5, R4, 0x8, RZ ;  /* 0x0000000804057824 */ /* 0x001fe200078e00ff */
[----:B------:R-:W-:Y:S01]  /*ffe0*/  SHF.L.U32 R48, R31, 0x10, RZ ;  /* 0x000000101f307819 */ /* 0x000fe200000006ff */
[----:B------:R-:W-:Y:S01]  /*fff0*/  IMAD.U32 R49, R30, 0x10000, RZ ;  /* 0x000100001e317824 */ /* 0x000fe200078e00ff */
[----:B------:R-:W-:Y:S01]  /*10000*/  LEA.HI R7, R7, R4, RZ, 0x3 ;  /* 0x0000000407077211 */ /* 0x000fe200078f18ff */
[----:B------:R-:W-:Y:S01]  /*10010*/  IMAD.U32 R47, R26, 0x10000, RZ ;  /* 0x000100001a2f7824 */ /* 0x000fe200078e00ff */
        /* <DEDUP_REMOVED lines=76> */
.L_x_3466:
[----:B------:R-:W-:Y:S05]  /*104e0*/  BSYNC B1 ;  /* 0x0000000000017941 */ /* 0x000fea0003800000 */
.L_x_3465:
[----:B------:R-:W-:Y:S05]  /*104f0*/  @P2 BRA `(.L_x_3438) ;  /* 0x0000000400582947 */ /* 0x000fea0003800000 */
[----:B------:R-:W-:Y:S01]  /*10500*/  LEA.HI R3, R3, R234, RZ, 0x1d ;  /* 0x000000ea03037211 */ /* 0x000fe200078fe8ff */
[C---:B------:R-:W-:Y:S01]  /*10510*/  IMAD.U32 R35, R15.reuse, 0x10000, RZ ;  /* 0x000100000f237824 */ /* 0x040fe200078e00ff */
[----:B------:R-:W-:Y:S01]  /*10520*/  LOP3.LUT R40, R15, 0xffff0000, RZ, 0xc0, !PT ;  /* 0xffff00000f287812 */ /* 0x000fe200078ec0ff */
[C---:B0-----:R-:W-:Y:S01]  /*10530*/  IMAD.U32 R33, R0.reuse, 0x10000, RZ ;  /* 0x0001000000217824 */ /* 0x041fe200078e00ff */
[----:B-1234-:R-:W-:Y:S01]  /*10540*/  SHF.R.S32.HI R4, RZ, 0x1f, R3 ;  /* 0x0000001fff047819 */ /* 0x01efe20000011403 */
        /* <DEDUP_REMOVED lines=9> */
[----:B------:R-:W-:-:S02]  /*105e0*/  LOP3.LUT R4, R4, R237, RZ, 0x3c, !PT ;  /* 0x000000ed04047212 */ /* 0x000fc400078e3cff */
[----:B------:R-:W-:Y:S02]  /*105f0*/  LOP3.LUT R41, R24, 0xffff0000, RZ, 0xc0, !PT ;  /* 0xffff000018297812 */ /* 0x000fe400078ec0ff */
        /* <DEDUP_REMOVED lines=18> */
[C---:B------:R-:W-:Y:S01]  /*10720*/  FMUL.FTZ R36, R33.reuse, R29 ;  /* 0x0000001d21247220 */ /* 0x040fe20000410000 */
[----:B------:R-:W-:Y:S01]  /*10730*/  FMUL.FTZ R29, R42, R30 ;  /* 0x0000001e2a1d7220 */ /* 0x000fe20000410000 */
[----:B------:R-:W-:Y:S01]  /*10740*/  FMUL.FTZ R15, R40, R8 ;  /* 0x00000008280f7220 */ /* 0x000fe20000410000 */
[-C--:B------:R-:W-:Y:S01]  /*10750*/  FFMA.FTZ R34, R33, R25.reuse, -R34 ;  /* 0x0000001921227223 */ /* 0x080fe20000010822 */
[----:B------:R-:W-:Y:S01]  /*10760*/  FMUL.FTZ R33, R38, R30 ;  /* 0x0000001e26217220 */ /* 0x000fe20000410000 */
[----:B------:R-:W-:Y:S01]  /*10770*/  FFMA.FTZ R36, R35, R25, R36 ;  /* 0x0000001923247223 */ /* 0x000fe20000010024 */
[----:B------:R-:W-:Y:S01]  /*10780*/  FMUL.FTZ R25, R0, R8 ;  /* 0x0000000800197220 */ /* 0x000fe20000410000 */
[----:B------:R-:W-:-:S02]  /*10790*/  IMAD.U32 R31, R10, 0x10000, RZ ;  /* 0x000100000a1f7824 */ /* 0x000fc400078e00ff */
[-C--:B------:R-:W-:Y:S01]  /*107a0*/  FFMA.FTZ R29, R38, R26.reuse, -R29 ;  /* 0x0000001a261d7223 */ /* 0x080fe2000001081d */
[C---:B------:R-:W-:Y:S02]  /*107b0*/  IMAD.U32 R35, R13.reuse, 0x10000, RZ ;  /* 0x000100000d237824 */ /* 0x040fe400078e00ff */
[----:B------:R-:W-:Y:S01]  /*107c0*/  FFMA.FTZ R33, R42, R26, R33 ;  /* 0x0000001a2a217223 */ /* 0x000fe20000010021 */
[----:B------:R-:W-:Y:S01]  /*107d0*/  LOP3.LUT R10, R10, 0xffff0000, RZ, 0xc0, !PT ;  /* 0xffff00000a0a7812 */ /* 0x000fe200078ec0ff */
[-C--:B------:R-:W-:Y:S01]  /*107e0*/  FFMA.FTZ R15, R0, R4.reuse, -R15 ;  /* 0x00000004000f7223 */ /* 0x080fe2000001080f */
[----:B------:R-:W-:Y:S01]  /*107f0*/  LOP3.LUT R26, R13, 0xffff0000, RZ, 0xc0, !PT ;  /* 0xffff00000d1a7812 */ /* 0x000fe200078ec0ff */
[----:B------:R-:W-:Y:S01]  /*10800*/  FFMA.FTZ R25, R40, R4, R25 ;  /* 0x0000000428197223 */ /* 0x000fe20000010019 */
[----:B------:R-:W-:Y:S01]  /*10810*/  LOP3.LUT R30, R21, 0xffff0000, RZ, 0xc0, !PT ;  /* 0xffff0000151e7812 */ /* 0x000fe200078ec0ff */
[-C--:B------:R-:W-:Y:S01]  /*10820*/  FMUL.FTZ R0, R37, R31.reuse ;  /* 0x0000001f25007220 */ /* 0x080fe20000410000 */
[----:B------:R-:W-:Y:S01]  /*10830*/  FMUL.FTZ R4, R35, R31 ;  /* 0x0000001f23047220 */ /* 0x000fe20000410000 */
[----:B------:R-:W-:-:S02]  /*10840*/  IMAD.U32 R32, R11, 0x10000, RZ ;  /* 0x000100000b207824 */ /* 0x000fc400078e00ff */
[-C--:B------:R-:W-:Y:S01]  /*10850*/  FMUL.FTZ R21, R26, R10.reuse ;  /* 0x0000000a1a157220 */ /* 0x080fe20000410000 */
[----:B------:R-:W-:Y:S02]  /*10860*/  IMAD.U32 R38, R24, 0x10000, RZ ;  /* 0x0001000018267824 */ /* 0x000fe400078e00ff */
[----:B------:R-:W-:Y:S01]  /*10870*/  FMUL.FTZ R13, R30, R10 ;  /* 0x0000000a1e0d7220 */ /* 0x000fe20000410000 */
[-C--:B------:R-:W-:Y:S01]  /*10880*/  FFMA.FTZ R8, R35, R27.reuse, -R0 ;  /* 0x0000001b23087223 */ /* 0x080fe20000010800 */
[----:B------:R-:W-:Y:S01]  /*10890*/  FFMA.FTZ R10, R37, R27, R4 ;  /* 0x0000001b250a7223 */ /* 0x000fe20000010004 */
[----:B------:R-:W-:Y:S01]  /*108a0*/  LOP3.LUT R11, R11, 0xffff0000, RZ, 0xc0, !PT ;  /* 0xffff00000b0b7812 */ /* 0x000fe200078ec0ff */
[----:B------:R-:W-:Y:S02]  /*108b0*/  IMAD.U32 R0, R14, 0x10000, RZ ;  /* 0x000100000e007824 */ /* 0x000fe400078e00ff */
[----:B------:R-:W-:Y:S01]  /*108c0*/  FMUL.FTZ R27, R38, R32 ;  /* 0x00000020261b7220 */ /* 0x000fe20000410000 */
[----:B------:R-:W-:Y:S01]  /*108d0*/  LOP3.LUT R35, R12, 0xffff0000, RZ, 0xc0, !PT ;  /* 0xffff00000c237812 */ /* 0x000fe200078ec0ff */
[-C--:B------:R-:W-:Y:S01]  /*108e0*/  FFMA.FTZ R13, R26, R6.reuse, -R13 ;  /* 0x000000061a0d7223 */ /* 0x080fe2000001080d */
[----:B------:R-:W-:Y:S01]  /*108f0*/  LOP3.LUT R37, R14, 0xffff0000, RZ, 0xc0, !PT ;  /* 0xffff00000e257812 */ /* 0x000fe200078ec0ff */
[----:B------:R-:W-:Y:S01]  /*10900*/  FFMA.FTZ R21, R30, R6, R21 ;  /* 0x000000061e157223 */ /* 0x000fe20000010015 */
[C---:B------:R-:W-:Y:S01]  /*10910*/  FMUL.FTZ R31, R0.reuse, R32 ;  /* 0x00000020001f7220 */ /* 0x040fe20000410000 */
[-C--:B------:R-:W-:Y:S01]  /*10920*/  FFMA.FTZ R27, R0, R28.reuse, -R27 ;  /* 0x0000001c001b7223 */ /* 0x080fe2000001081b */
        /* <DEDUP_REMOVED lines=19> */
.L_x_3438:
[----:B------:R-:W-:Y:S05]  /*10a60*/  BSYNC B0 ;  /* 0x0000000000007941 */ /* 0x000fea0003800000 */
.L_x_3416:
[----:B------:R-:W-:Y:S01]  /*10a70*/  @!PT LDS RZ, [RZ] ;  /* 0x00000000fffff984 */ /* 0x000fe20000000800 */
[----:B------:R-:W-:Y:S01]  /*10a80*/  @!PT LDS RZ, [RZ] ;  /* 0x00000000fffff984 */ /* 0x000fe20000000800 */
[----:B------:R-:W-:Y:S01]  /*10a90*/  @!PT LDS RZ, [RZ] ;  /* 0x00000000fffff984 */ /* 0x000fe20000000800 */
[----:B------:R-:W-:Y:S01]  /*10aa0*/  @!PT LDS RZ, [RZ] ;  /* 0x00000000fffff984 */ /* 0x000fe20000000800 */
[----:B------:R5:W-:Y:S06]  /*10ab0*/  MEMBAR.ALL.CTA ;  /* 0x0000000000007992 */ /* 0x000bec0000008000 */
[----:B-----5:R-:W5:Y:S01]  /*10ac0*/  FENCE.VIEW.ASYNC.S ;  /* 0x00000000000073c6 */ /* 0x020f620000000000 */
[----:B------:R-:W-:Y:S05]  /*10ad0*/  WARPSYNC.ALL ;  /* 0x0000000000007948 */ /* 0x000fea0003800000 */
[----:B-----5:R-:W-:Y:S06]  /*10ae0*/  BAR.SYNC.DEFER_BLOCKING 0xd, 0x100 ;  /* 0x0344000000007b1d */ /* 0x020fec0000010000 */
.L_x_3414:
[----:B01-3--:R-:W3:Y:S02]  /*10af0*/  LDL R0, [R1+0x1c] ;  /* 0x00001c0001007983 */ /* 0x00bee40000100800 */
[----:B---3--:R-:W-:-:S13]  /*10b00*/  R2UR UR4, R0 ;  /* 0x00000000000472ca */ /* 0x008fda00000e0000 */
[----:B------:R-:W-:-:S05]  /*10b10*/  IMAD.U32 R0, RZ, RZ, UR4 ;  /* 0x00000004ff007e24 */ /* 0x000fca000f8e00ff */
[----:B------:R-:W-:-:S13]  /*10b20*/  ISETP.NE.AND P0, PT, R0, 0x3, PT ;  /* 0x000000030000780c */ /* 0x000fda0003f05270 */
[----:B------:R-:W-:Y:S05]  /*10b30*/  @!P0 BRA `(.L_x_3467) ;  /* 0x0000000000048947 */ /* 0x000fea0003800000 */
[----:B------:R-:W-:Y:S01]  /*10b40*/  BPT.TRAP 0x1 ;  /* 0x000000040000795c */ /* 0x000fe20000300000 */
.L_x_3467:
[----:B------:R-:W-:Y:S01]  /*10b50*/  IMAD R3, R212, 0x8, R18 ;  /* 0x00000008d4037824 */ /* 0x000fe200078e0212 */
[----:B------:R-:W-:-:S04]  /*10b60*/  SHF.L.U32 R0, R214, 0x1f, RZ ;  /* 0x0000001fd6007819 */ /* 0x000fc800000006ff */
[----:B------:R0:W1:Y:S01]  /*10b70*/  SYNCS.PHASECHK.TRANS64.TRYWAIT P2, [R3+URZ+0x36830], R0 ;  /* 0x03683000030075a7 */ /* 0x000062000804017f */
[----:B------:R-:W-:Y:S05]  /*10b80*/  @!P0 BRA `(.L_x_3468) ;  /* 0x0000000000048947 */ /* 0x000fea0003800000 */
[----:B------:R-:W-:Y:S01]  /*10b90*/  BPT.TRAP 0x1 ;  /* 0x000000040000795c */ /* 0x000fe20000300000 */
.L_x_3468:
[----:B--2-4-:R-:W2:Y:S01]  /*10ba0*/  S2R R4, SR_TID.X ;  /* 0x0000000000047919 */ /* 0x014ea20000002100 */
[----:B------:R-:W-:Y:S01]  /*10bb0*/  IMAD.MOV.U32 R119, RZ, RZ, RZ ;  /* 0x000000ffff777224 */ /* 0x000fe200078e00ff */
[----:B--2---:R-:W-:-:S04]  /*10bc0*/  LOP3.LUT R4, R4, 0x7f, RZ, 0xc0, !PT ;  /* 0x0000007f04047812 */ /* 0x004fc800078ec0ff */
[----:B------:R-:W-:Y:S01]  /*10bd0*/  ISETP.NE.AND P1, PT, R4, RZ, PT ;  /* 0x000000ff0400720c */ /* 0x000fe20003f25270 */
[----:B-1----:R-:W-:-:S12]  /*10be0*/  @P2 BRA `(.L_x_3469) ;  /* 0x0000000000082947 */ /* 0x002fd80003800000 */
[----:B------:R-:W1:Y:S02]  /*10bf0*/  SYNCS.PHASECHK.TRANS64.TRYWAIT P2, [R3+URZ+0x36830], R0 ;  /* 0x03683000030075a7 */ /* 0x000e64000804017f */
[----:B-1----:R-:W-:Y:S05]  /*10c00*/  @!P2 BRA `(.L_x_3470) ;  /* 0x0000013c001ca947 */ /* 0x002fea0003800000 */
.L_x_3469:
[----:B------:R-:W-:Y:S05]  /*10c10*/  WARPSYNC.ALL ;  /* 0x0000000000007948 */ /* 0x000fea0003800000 */
[----:B01----:R-:W-:Y:S01]  /*10c20*/  VIADD R0, R18, 0x21400 ;  /* 0x0002140012007836 */ /* 0x003fe20000000000 */
[----:B------:R-:W-:Y:S01]  /*10c30*/  R2UR UR20, R2 ;  /* 0x00000000021472ca */ /* 0x000fe200000e0000 */
[----:B------:R-:W-:Y:S01]  /*10c40*/  IMAD.MOV.U32 R5, RZ, RZ, 0x40000040 ;  /* 0x40000040ff057424 */ /* 0x000fe200078e00ff */
[----:B------:R-:W-:Y:S01]  /*10c50*/  WARPGROUP.ARRIVE ;  /* 0x00000000000079c5 */ /* 0x000fe20000000000 */
[----:B------:R-:W-:Y:S01]  /*10c60*/  UMOV UR5, 0x40000040 ;  /* 0x4000004000057882 */ /* 0x000fe20000000000 */
[----:B------:R-:W-:Y:S01]  /*10c70*/  SHF.R.U32.HI R0, RZ, 0x4, R0 ;  /* 0x00000004ff007819 */ /* 0x000fe20000011600 */
[----:B------:R-:W-:Y:S01]  /*10c80*/  IMAD.MOV.U32 R7, RZ, RZ, 0x40000040 ;  /* 0x40000040ff077424 */ /* 0x000fe200078e00ff */
[----:B------:R-:W-:Y:S01]  /*10c90*/  R2UR UR7, R5 ;  /* 0x00000000050772ca */ /* 0x000fe200000e0000 */
[----:B------:R-:W-:Y:S01]  /*10ca0*/  UMOV UR23, UR5 ;  /* 0x0000000500177c82 */ /* 0x000fe20008000000 */
[----:B------:R-:W-:Y:S01]  /*10cb0*/  LOP3.LUT R0, R0, 0x3fff, RZ, 0xc0, !PT ;  /* 0x00003fff00007812 */ /* 0x000fe200078ec0ff */
[----:B------:R-:W-:Y:S01]  /*10cc0*/  IMAD.U32 R21, RZ, RZ, UR5 ;  /* 0x00000005ff157e24 */ /* 0x000fe2000f8e00ff */
[----:B------:R-:W-:Y:S01]  /*10cd0*/  UMOV UR9, UR23 ;  /* 0x0000001700097c82 */ /* 0x000fe20008000000 */
[----:B------:R-:W-:Y:S01]  /*10ce0*/  IMAD.MOV.U32 R9, RZ, RZ, 0x40000040 ;  /* 0x40000040ff097424 */ /* 0x000fe200078e00ff */
[----:B------:R-:W-:Y:S01]  /*10cf0*/  LOP3.LUT R216, R0, 0x10000, RZ, 0xfc, !PT ;  /* 0x0001000000d87812 */ /* 0x000fe200078efcff */
[----:B------:R-:W-:Y:S01]  /*10d00*/  ULOP3.LUT UR20, UR20, 0x10000, URZ, 0xfc, !UPT ;  /* 0x0001000014147892 */ /* 0x000fe2000f8efc3f */
[----:B------:R-:W-:Y:S01]  /*10d10*/  IMAD.MOV.U32 R15, RZ, RZ, 0x40000040 ;  /* 0x40000040ff0f7424 */ /* 0x000fe200078e00ff */
[----:B------:R-:W-:Y:S01]  /*10d20*/  UMOV UR13, UR23 ;  /* 0x00000017000d7c82 */ /* 0x000fe20008000000 */
[----:B------:R-:W-:Y:S01]  /*10d30*/  R2UR UR15, R9 ;  /* 0x00000000090f72ca */ /* 0x000fe200000e0000 */
[----:B------:R-:W-:Y:S01]  /*10d40*/  IMAD R4, R212, 0xa80, R216 ;  /* 0x00000a80d4047824 */ /* 0x000fe200078e02d8 */
[----:B------:R-:W-:Y:S01]  /*10d50*/  UMOV UR17, UR23 ;  /* 0x0000001700117c82 */ /* 0x000fe20008000000 */
[----:B------:R-:W-:Y:S01]  /*10d60*/  IMAD.MOV.U32 R9, RZ, RZ, 0x40000040 ;  /* 0x40000040ff097424 */ /* 0x000fe200078e00ff */
[----:B------:R-:W-:Y:S01]  /*10d70*/  UMOV UR4, UR20 ;  /* 0x0000001400047c82 */ /* 0x000fe20008000000 */
[C---:B------:R-:W-:Y:S01]  /*10d80*/  VIADD R6, R4.reuse, 0x80 ;  /* 0x0000008004067836 */ /* 0x040fe20000000000 */
[C---:B------:R-:W-:Y:S01]  /*10d90*/  R2UR UR6, R4.reuse ;  /* 0x00000000040672ca */ /* 0x040fe200000e0000 */
[----:B------:R-:W-:Y:S01]  /*10da0*/  UMOV UR22, UR4 ;  /* 0x0000000400167c82 */ /* 0x000fe20008000000 */
[----:B------:R-:W-:Y:S01]  /*10db0*/  IMAD.U32 R20, RZ, RZ, UR4 ;  /* 0x00000004ff147e24 */ /* 0x000fe2000f8e00ff */
[----:B------:R-:W-:Y:S01]  /*10dc0*/  UMOV UR8, UR22 ;  /* 0x0000001600087c82 */ /* 0x000fe20008000000 */
[C---:B------:R-:W-:Y:S01]  /*10dd0*/  VIADD R8, R4.reuse, 0x180 ;  /* 0x0000018004087836 */ /* 0x040fe20000000000 */
[----:B------:R-:W-:Y:S01]  /*10de0*/  UMOV UR12, UR22 ;  /* 0x00000016000c7c82 */ /* 0x000fe20008000000 */
[----:B------:R-:W-:Y:S01]  /*10df0*/  UMOV UR16, UR22 ;  /* 0x0000001600107c82 */ /* 0x000fe20008000000 */
[----:B------:R-:W-:Y:S01]  /*10e00*/  VIADD R14, R4, 0x280 ;  /* 0x00000280040e7836 */ /* 0x000fe20000000000 */
[----:B------:R-:W-:Y:S01]  /*10e10*/  R2UR UR27, R9 ;  /* 0x00000000091b72ca */ /* 0x000fe200000e0000 */
[----:B------:R-:W-:Y:S01]  /*10e20*/  UMOV UR25, 0x40000040 ;  /* 0x4000004000197882 */ /* 0x000fe20000000000 */
[----:B------:R-:W-:Y:S01]  /*10e30*/  R2UR UR14, R8 ;  /* 0x00000000080e72ca */ /* 0x000fe200000e0000 */
[----:B------:R-:W-:Y:S01]  /*10e40*/  VIADD R8, R4, 0x2 ;  /* 0x0000000204087836 */ /* 0x000fe20000000000 */
[----:B------:R0:W-:Y:S01]  /*10e50*/  STL.64 [R1], R20 ;  /* 0x0000001401007387 */ /* 0x0001e20000100a00 */
[----:B------:R-:W-:Y:S01]  /*10e60*/  HGMMA.64x16x16.F32.BF16 R72, gdesc[UR4], RZ, !UPT, gsb0 ;  /* 0x00200000044879f0 */ /* 0x000fe2000c0018ff */
[----:B------:R-:W-:Y:S01]  /*10e70*/  R2UR UR6, R6 ;  /* 0x00000000060672ca */ /* 0x000fe200000e0000 */
[----:B------:R-:W-:Y:S01]  /*10e80*/  UMOV UR4, UR22 ;  /* 0x0000001600047c82 */ /* 0x000fe20008000000 */
[----:B------:R-:W-:Y:S01]  /*10e90*/  R2UR UR7, R7 ;  /* 0x00000000070772ca */ /* 0x000fe200000e0000 */
[----:B------:R-:W-:Y:S01]  /*10ea0*/  UMOV UR5, UR23 ;  /* 0x0000001700057c82 */ /* 0x000fe20008000000 */
[----:B------:R-:W-:Y:S01]  /*10eb0*/  VIADD R6, R4, 0x100 ;  /* 0x0000010004067836 */ /* 0x000fe20000000000 */
[----:B------:R-:W-:Y:S01]  /*10ec0*/  R2UR UR26, R8 ;  /* 0x00000000081a72ca */ /* 0x000fe200000e0000 */
[----:B------:R-:W-:Y:S01]  /*10ed0*/  IMAD.MOV.U32 R7, RZ, RZ, 0x40000040 ;  /* 0x40000040ff077424 */ /* 0x000fe200078e00ff */
[----:B------:R-:W-:Y:S01]  /*10ee0*/  P2R R12, PR, RZ, 0x2 ;  /* 0x00000002ff0c7803 */ /* 0x000fe20000000000 */
[----:B------:R-:W-:Y:S01]  /*10ef0*/  VIADD R8, R4, 0x182 ;  /* 0x0000018204087836 */ /* 0x000fe20000000000 */
[----:B------:R-:W-:Y:S01]  /*10f00*/  R2UR UR10, R6 ;  /* 0x00000000060a72ca */ /* 0x000fe200000e0000 */
[----:B------:R-:W-:Y:S01]  /*10f10*/  VIADD R6, R4, 0x200 ;  /* 0x0000020004067836 */ /* 0x000fe20000000000 */
[----:B------:R-:W-:Y:S01]  /*10f20*/  R2UR UR11, R7 ;  /* 0x00000000070b72ca */ /* 0x000fe200000e0000 */
[----:B------:R-:W-:Y:S01]  /*10f30*/  IMAD.MOV.U32 R7, RZ, RZ, 0x40000040 ;  /* 0x40000040ff077424 */ /* 0x000fe200078e00ff */
[----:B------:R-:W-:Y:S01]  /*10f40*/  P2R R10, PR, RZ, 0x1 ;  /* 0x00000001ff0a7803 */ /* 0x000fe20000000000 */
[----:B------:R-:W-:Y:S01]  /*10f50*/  IMAD.MOV.U32 R9, RZ, RZ, 0x40000040 ;  /* 0x40000040ff097424 */ /* 0x000fe200078e00ff */
[----:B------:R-:W-:Y:S01]  /*10f60*/  R2UR UR18, R6 ;  /* 0x00000000061272ca */ /* 0x000fe200000e0000 */
[----:B------:R-:W-:Y:S01]  /*10f70*/  VIADD R6, R4, 0x300 ;  /* 0x0000030004067836 */ /* 0x000fe20000000000 */
[----:B------:R-:W-:Y:S01]  /*10f80*/  R2UR UR19, R7 ;  /* 0x00000000071372ca */ /* 0x000fe200000e0000 */
[----:B------:R-:W-:-:S02]  /*10f90*/  IMAD.MOV.U32 R7, RZ, RZ, 0x40000040 ;  /* 0x40000040ff077424 */ /* 0x000fc400078e00ff */
[----:B0-----:R-:W-:Y:S01]  /*10fa0*/  IMAD.U32 R21, RZ, RZ, UR25 ;  /* 0x00000019ff157e24 */ /* 0x001fe2000f8e00ff */
[----:B------:R-:W-:Y:S02]  /*10fb0*/  WARPGROUP.DEPBAR.LE gsb0, 0x0 ;  /* 0x00008000000079c5 */ /* 0x000fe40000010000 */
        /* <DEDUP_REMOVED lines=10> */
[----:B------:R-:W-:Y:S01]  /*11060*/  HGMMA.64x16x16.F32.BF16 R56, gdesc[UR8], RZ, !UPT, gsb0 ;  /* 0x00200000083879f0 */ /* 0x000fe2000c0018ff */
[----:B------:R-:W-:Y:S01]  /*11070*/  R2UR UR10, R6 ;  /* 0x00000000060a72ca */ /* 0x000fe200000e0000 */
[----:B------:R-:W-:Y:S01]  /*11080*/  UMOV UR8, UR22 ;  /* 0x0000001600087c82 */ /* 0x000fe20008000000 */
[----:B------:R-:W-:Y:S01]  /*11090*/  R2UR UR11, R7 ;  /* 0x00000000070b72ca */ /* 0x000fe200000e0000 */
[----:B------:R-:W-:Y:S01]  /*110a0*/  UMOV UR9, UR23 ;  /* 0x0000001700097c82 */ /* 0x000fe20008000000 */
[----:B------:R-:W-:Y:S01]  /*110b0*/  VIADD R6, R4, 0x82 ;  /* 0x0000008204067836 */ /* 0x000fe20000000000 */
[----:B------:R-:W-:Y:S01]  /*110c0*/  UMOV UR23, UR25 ;  /* 0x0000001900177c82 */ /* 0x000fe20008000000 */
[----:B------:R-:W-:Y:S01]  /*110d0*/  IMAD.MOV.U32 R7, RZ, RZ, 0x40000040 ;  /* 0x40000040ff077424 */ /* 0x000fe200078e00ff */
[----:B------:R-:W-:Y:S02]  /*110e0*/  WARPGROUP.DEPBAR.LE gsb0, 0x0 ;  /* 0x00008000000079c5 */ /* 0x000fe40000010000 */
[----:B------:R-:W-:-:S06]  /*110f0*/  WARPGROUP.ARRIVE ;  /* 0x00000000000079c5 */ /* 0x000fcc0000000000 */
[----:B------:R-:W-:Y:S01]  /*11100*/  HGMMA.64x16x16.F32.BF16 R48, gdesc[UR12], RZ, !UPT, gsb0 ;  /* 0x002000000c3079f0 */ /* 0x000fe2000c0018ff */
[----:B------:R-:W-:Y:S01]  /*11110*/  UIADD3 UR12, UR20, 0x2, URZ ;  /* 0x00000002140c7890 */ /* 0x000fe2000fffe03f */
[----:B------:R-:W-:-:S06]  /*11120*/  UMOV UR13, UR23 ;  /* 0x00000017000d7c82 */ /* 0x000fcc0008000000 */
[----:B------:R-:W-:Y:S02]  /*11130*/  UMOV UR24, UR12 ;  /* 0x0000000c00187c82 */ /* 0x000fe40008000000 */
[----:B------:R-:W-:Y:S01]  /*11140*/  UMOV UR22, UR24 ;  /* 0x0000001800167c82 */ /* 0x000fe20008000000 */
[----:B------:R-:W-:Y:S01]  /*11150*/  IMAD.U32 R20, RZ, RZ, UR24 ;  /* 0x00000018ff147e24 */ /* 0x000fe2000f8e00ff */
[----:B------:R-:W-:-:S04]  /*11160*/  UMOV UR12, UR22 ;  /* 0x00000016000c7c82 */ /* 0x000fc80008000000 */
[----:B------:R0:W-:Y:S01]  /*11170*/  STL.64 [R1+0x48], R20 ;  /* 0x0000481401007387 */ /* 0x0001e20000100a00 */
        /* <DEDUP_REMOVED lines=29> */
[----:B------:R-:W-:Y:S01]  /*11350*/  IMAD.MOV.U32 R15, RZ, RZ, 0x40000040 ;  /* 0x40000040ff0f7424 */ /* 0x000fe200078e00ff */
[----:B------:R-:W-:Y:S01]  /*11360*/  IADD3 R14, R4, 0x284, RZ ;  /* 0x00000284040e7810 */ /* 0x000fe20007ffe0ff */
[----:B------:R-:W-:Y:S02]  /*11370*/  WARPGROUP.DEPBAR.LE gsb0, 0x0 ;  /* 0x00008000000079c5 */ /* 0x000fe40000010000 */
[----:B------:R-:W-:-:S06]  /*11380*/  WARPGROUP.ARRIVE ;  /* 0x00000000000079c5 */ /* 0x000fcc0000000000 */
[----:B------:R-:W-:Y:S01]  /*11390*/  HGMMA.64x16x16.F32.BF16 R72, gdesc[UR24], R72, gsb0 ;  /* 0x00200000184879f0 */ /* 0x000fe20008001848 */
[----:B------:R-:W-:Y:S01]  /*113a0*/  R2UR UR26, R8 ;  /* 0x00000000081a72ca */ /* 0x000fe200000e0000 */
[----:B------:R-:W-:Y:S01]  /*113b0*/  UMOV UR25, 0x40000040 ;  /* 0x4000004000197882 */ /* 0x000fe20000000000 */
[----:B------:R-:W-:Y:S01]  /*113c0*/  R2UR UR27, R9 ;  /* 0x00000000091b72ca */ /* 0x000fe200000e0000 */
[----:B------:R-:W-:Y:S02]  /*113d0*/  VIADD R8, R4, 0x184 ;  /* 0x0000018404087836 */ /* 0x000fe40000000000 */
[----:B------:R-:W-:Y:S02]  /*113e0*/  IMAD.MOV.U32 R9, RZ, RZ, 0x40000040 ;  /* 0x40000040ff097424 */ /* 0x000fe400078e00ff */
        /* <DEDUP_REMOVED lines=22> */
[----:B------:R-:W-:Y:S01]  /*11550*/  HGMMA.64x16x16.F32.BF16 R48, gdesc[UR16], R48, gsb0 ;  /* 0x00200000103079f0 */ /* 0x000fe20008001830 */
[----:B------:R-:W-:Y:S01]  /*11560*/  R2UR UR18, R8 ;  /* 0x00000000081272ca */ /* 0x000fe200000e0000 */
[----:B------:R-:W-:Y:S01]  /*11570*/  UMOV UR17, UR23 ;  /* 0x0000001700117c82 */ /* 0x000fe20008000000 */
[----:B------:R-:W-:Y:S01]  /*11580*/  R2UR UR19, R9 ;  /* 0x00000000091372ca */ /* 0x000fe200000e0000 */
        /* <DEDUP_REMOVED lines=14> */
[----:B------:R-:W-:Y:S01]  /*11670*/  UMOV UR4, UR22 ;  /* 0x0000001600047c82 */ /* 0x000fe20008000000 */
[----:B------:R-:W-:-:S03]  /*11680*/  UMOV UR16, UR22 ;  /* 0x0000001600107c82 */ /* 0x000fc60008000000 */
        /* <DEDUP_REMOVED lines=206> */
[----:B------:R-:W-:Y:S01]  /*12370*/  UMOV UR16, UR22 ;  /* 0x0000001600107c82 */ /* 0x000fe20008000000 */
[----:B------:R-:W-:Y:S01]  /*12380*/  UIADD3 UR52, UR20, 0x406, URZ ;  /* 0x0000040614347890 */ /* 0x000fe2000fffe03f */
[----:B------:R-:W-:Y:S01]  /*12390*/  UMOV UR53, 0x40000040 ;  /* 0x4000004000357882 */ /* 0x000fe20000000000 */
[----:B------:R-:W-:Y:S01]  /*123a0*/  UIADD3 UR48, UR20, 0x800, URZ ;  /* 0x0000080014307890 */ /* 0x000fe2000fffe03f */
[----:B------:R0:W-:Y:S01]  /*123b0*/  STL.64 [R1+0x28], R20 ;  /* 0x0000281401007387 */ /* 0x0001e20000100a00 */
[----:B------:R-:W-:Y:S01]  /*123c0*/  UMOV UR49, 0x40000040 ;  /* 0x4000004000317882 */ /* 0x000fe20000000000 */
[----:B------:R-:W-:Y:S01]  /*123d0*/  UIADD3 UR44, UR20, 0x802, URZ ;  /* 0x00000802142c7890 */ /* 0x000fe2000fffe03f */
[----:B------:R-:W-:Y:S01]  /*123e0*/  UMOV UR45, 0x40000040 ;  /* 0x40000040002d7882 */ /* 0x000fe20000000000 */
[----:B------:R-:W-:Y:S01]  /*123f0*/  UIADD3 UR40, UR20, 0x804, URZ ;  /* 0x0000080414287890 */ /* 0x000fe2000fffe03f */
[----:B------:R-:W2:Y:S01]  /*12400*/  LDL R0, [R1+0x54] ;  /* 0x0000540001007983 */ /* 0x000ea20000100800 */
[----:B------:R-:W-:-:S02]  /*12410*/  WARPGROUP.DEPBAR.LE gsb0, 0x0 ;  /* 0x00008000000079c5 */ /* 0x000fc40000010000 */
        /* <DEDUP_REMOVED lines=21> */
[----:B------:R-:W-:Y:S02]  /*12570*/  WARPGROUP.DEPBAR.LE gsb0, 0x0 ;  /* 0x00008000000079c5 */ /* 0x000fe40000010000 */
[----:B------:R-:W-:Y:S01]  /*12580*/  WARPGROUP.ARRIVE ;  /* 0x00000000000079c5 */ /* 0x000fe20000000000 */
[C---:B------:R-:W-:Y:S01]  /*12590*/  VIADD R8, R4.reuse, 0x504 ;  /* 0x0000050404087836 */ /* 0x040fe20000000000 */
[----:B------:R-:W-:Y:S01]  /*125a0*/  MOV R15, 0x40000040 ;  /* 0x40000040000f7802 */ /* 0x000fe20000000f00 */
[----:B------:R-:W-:Y:S01]  /*125b0*/  VIADD R14, R4, 0x604 ;  /* 0x00000604040e7836 */ /* 0x000fe20000000000 */
[----:B------:R-:W-:Y:S01]  /*125c0*/  UMOV UR41, 0x40000040 ;  /* 0x4000004000297882 */ /* 0x000fe20000000000 */
[----:B------:R-:W-:Y:S01]  /*125d0*/  UIADD3 UR36, UR20, 0x806, URZ ;  /* 0x0000080614247890 */ /* 0x000fe2000fffe03f */
[----:B------:R-:W-:Y:S01]  /*125e0*/  HGMMA.64x16x16.F32.BF16 R64, gdesc[UR4], R64, gsb0 ;  /* 0x00200000044079f0 */ /* 0x000fe20008001840 */
[----:B------:R-:W-:Y:S01]  /*125f0*/  R2UR UR6, R6 ;  /* 0x00000000060672ca */ /* 0x000fe200000e0000 */
[----:B------:R-:W-:Y:S01]  /*12600*/  UMOV UR4, UR22 ;  /* 0x0000001600047c82 */ /* 0x000fe20008000000 */
[----:B------:R-:W-:Y:S01]  /*12610*/  R2UR UR7, R7 ;  /* 0x00000000070772ca */ /* 0x000fe200000e0000 */
[----:B------:R-:W-:Y:S01]  /*12620*/  UMOV UR5, UR23 ;  /* 0x0000001700057c82 */ /* 0x000fe20008000000 */
[----:B------:R-:W-:-:S02]  /*12630*/  VIADD R6, R4, 0x682 ;  /* 0x0000068204067836 */ /* 0x000fc40000000000 */
[----:B------:R-:W-:Y:S01]  /*12640*/  IMAD.MOV.U32 R7, RZ, RZ, 0x40000040 ;  /* 0x40000040ff077424 */ /* 0x000fe200078e00ff */
[----:B------:R-:W-:Y:S01]  /*12650*/  UMOV UR37, 0x40000040 ;  /* 0x4000004000257882 */ /* 0x000fe20000000000 */
        /* <DEDUP_REMOVED lines=9> */
[----:B------:R-:W-:Y:S02]  /*126f0*/  WARPGROUP.DEPBAR.LE gsb0, 0x0 ;  /* 0x00008000000079c5 */ /* 0x000fe40000010000 */
[----:B------:R-:W-:-:S06]  /*12700*/  WARPGROUP.ARRIVE ;  /* 0x00000000000079c5 */ /* 0x000fcc0000000000 */
[----:B------:R-:W-:Y:S03]  /*12710*/  HGMMA.64x16x16.F32.BF16 R48, gdesc[UR16], R48, gsb0 ;  /* 0x00200000103079f0 */ /* 0x000fe60008001830 */
[----:B------:R-:W-:Y:S02]  /*12720*/  WARPGROUP.DEPBAR.LE gsb0, 0x0 ;  /* 0x00008000000079c5 */ /* 0x000fe40000010000 */
[----:B------:R-:W-:-:S06]  /*12730*/  WARPGROUP.ARRIVE ;  /* 0x00000000000079c5 */ /* 0x000fcc0000000000 */
[----:B------:R-:W-:Y:S01]  /*12740*/  HGMMA.64x16x16.F32.BF16 R40, gdesc[UR4], R40, gsb0 ;  /* 0x00200000042879f0 */ /* 0x000fe20008001828 */
[----:B------:R-:W-:-:S07]  /*12750*/  UIADD3 UR4, UR20, 0x404, URZ ;  /* 0x0000040414047890 */ /* 0x000fce000fffe03f */
[----:B------:R-:W-:Y:S01]  /*12760*/  UMOV UR24, UR4 ;  /* 0x0000000400187c82 */ /* 0x000fe20008000000 */
[----:B------:R-:W-:Y:S02]  /*12770*/  WARPGROUP.DEPBAR.LE gsb0, 0x0 ;  /* 0x00008000000079c5 */ /* 0x000fe40000010000 */
[----:B------:R-:W-:Y:S01]  /*12780*/  WARPGROUP.ARRIVE ;  /* 0x00000000000079c5 */ /* 0x000fe20000000000 */
[----:B------:R-:W-:Y:S01]  /*12790*/  IMAD.MOV.U32 R7, RZ, RZ, 0x40000040 ;  /* 0x40000040ff077424 */ /* 0x000fe200078e00ff */
[----:B------:R-:W-:Y:S01]  /*127a0*/  R2UR UR6, R6 ;  /* 0x00000000060672ca */ /* 0x000fe200000e0000 */
[----:B------:R-:W-:Y:S01]  /*127b0*/  UMOV UR22, UR24 ;  /* 0x0000001800167c82 */ /* 0x000fe20008000000 */
[----:B------:R-:W-:Y:S01]  /*127c0*/  UMOV UR23, UR25 ;  /* 0x0000001900177c82 */ /* 0x000fe20008000000 */
[----:B------:R-:W-:Y:S01]  /*127d0*/  IMAD.MOV.U32 R9, RZ, RZ, 0x40000040 ;  /* 0x40000040ff097424 */ /* 0x000fe200078e00ff */
[----:B------:R-:W-:Y:S01]  /*127e0*/  HGMMA.64x16x16.F32.BF16 R32, gdesc[UR8], R32, gsb0 ;  /* 0x00200000082079f0 */ /* 0x000fe20008001820 */
[----:B------:R-:W-:Y:S01]  /*127f0*/  R2UR UR18, R8 ;  /* 0x00000000081272ca */ /* 0x000fe200000e0000 */
[----:B--2---:R-:W-:-:S02]  /*12800*/  IMAD.IADD R5, R0, 0x1, R150 ;  /* 0x0000000100057824 */ /* 0x004fc400078e0296 */
[----:B------:R-:W-:Y:S01]  /*12810*/  IMAD.U32 R20, RZ, RZ, UR24 ;  /* 0x00000018ff147e24 */ /* 0x000fe2000f8e00ff */
        /* <DEDUP_REMOVED lines=8> */
[----:B------:R-:W-:Y:S01]  /*128a0*/  UMOV UR5, UR23 ;  /* 0x0000001700057c82 */ /* 0x000fe20008000000 */
[----:B------:R-:W-:Y:S01]  /*128b0*/  VIADD R6, R4, 0x484 ;  /* 0x0000048404067836 */ /* 0x000fe20000000000 */
[----:B------:R-:W-:Y:S02]  /*128c0*/  WARPGROUP.DEPBAR.LE gsb0, 0x0 ;  /* 0x00008000000079c5 */ /* 0x000fe40000010000 */
[----:B------:R-:W-:-:S07]  /*128d0*/  WARPGROUP.ARRIVE ;  /* 0x00000000000079c5 */ /* 0x000fce0000000000 */
[----:B------:R-:W-:Y:S01]  /*128e0*/  HGMMA.64x16x16.F32.BF16 R64, gdesc[UR4], R64, gsb0 ;  /* 0x00200000044079f0 */ /* 0x000fe20008001840 */
[----:B------:R-:W-:Y:S01]  /*128f0*/  IMAD.MOV.U32 R7, RZ, RZ, 0x40000040 ;  /* 0x40000040ff077424 */ /* 0x000fe200078e00ff */
[----:B------:R-:W-:-:S04]  /*12900*/  R2UR UR14, R6 ;  /* 0x00000000060e72ca */ /* 0x000fc800000e0000 */
[----:B------:R-:W-:Y:S01]  /*12910*/  R2UR UR15, R7 ;  /* 0x00000000070f72ca */ /* 0x000fe200000e0000 */
[----:B------:R-:W-:Y:S01]  /*12920*/  UMOV UR12, UR22 ;  /* 0x00000016000c7c82 */ /* 0x000fe20008000000 */
[----:B------:R-:W-:Y:S01]  /*12930*/  UMOV UR13, UR23 ;  /* 0x00000017000d7c82 */ /* 0x000fe20008000000 */
[----:B------:R-:W-:Y:S02]  /*12940*/  WARPGROUP.DEPBAR.LE gsb0, 0x0 ;  /* 0x00008000000079c5 */ /* 0x000fe40000010000 */
[----:B------:R-:W-:-:S08]  /*12950*/  WARPGROUP.ARRIVE ;  /* 0x00000000000079c5 */ /* 0x000fd00000000000 */
        /* <DEDUP_REMOVED lines=325> */
[----:B------:R-:W-:-:S05]  /*13db0*/  IMAD R2, R152, -0x70, R5 ;  /* 0xffffff9098027824 */ /* 0x000fca00078e0205 */
[C---:B------:R-:W-:Y:S02]  /*13dc0*/  ISETP.GT.AND P2, PT, R2.reuse, RZ, PT ;  /* 0x000000ff0200720c */ /* 0x040fe40003f44270 */
[C---:B------:R-:W-:Y:S02]  /*13dd0*/  ISETP.GT.AND P3, PT, R2.reuse, 0x1, PT ;  /* 0x000000010200780c */ /* 0x040fe40003f64270 */
[----:B------:R-:W-:Y:S02]  /*13de0*/  ISETP.GT.AND P4, PT, R2, 0x8, PT ;  /* 0x000000080200780c */ /* 0x000fe40003f84270 */
[----:B------:R-:W-:Y:S02]  /*13df0*/  FSEL R81, R72, -INF , P2 ;  /* 0xff80000048517808 */ /* 0x000fe40001000000 */
[----:B------:R-:W-:Y:S01]  /*13e00*/  FSEL R73, R73, -INF , P3 ;  /* 0xff80000049497808 */ /* 0x000fe20001800000 */
[----:B------:R-:W-:Y:S02]  /*13e10*/  WARPGROUP.DEPBAR.LE gsb0, 0x0 ;  /* 0x00008000000079c5 */ /* 0x000fe40000010000 */
[----:B------:R-:W-:-:S06]  /*13e20*/  WARPGROUP.ARRIVE ;  /* 0x00000000000079c5 */ /* 0x000fcc0000000000 */
[----:B------:R-:W-:Y:S01]  /*13e30*/  HGMMA.64x16x16.F32.BF16 R32, gdesc[UR8], R32, gsb0 ;  /* 0x00200000082079f0 */ /* 0x000fe20008001820 */
[----:B------:R-:W-:Y:S02]  /*13e40*/  ISETP.GT.AND P5, PT, R2, 0x9, PT ;  /* 0x000000090200780c */ /* 0x000fe40003fa4270 */
[----:B------:R-:W-:Y:S02]  /*13e50*/  FSEL R105, R76, -INF , P4 ;  /* 0xff8000004c697808 */ /* 0x000fe40002000000 */
[----:B------:R-:W-:Y:S02]  /*13e60*/  FMNMX.FTZ R0, R81, R73, !PT ;  /* 0x0000004951007209 */ /* 0x000fe40007810000 */
[----:B------:R-:W-:Y:S02]  /*13e70*/  FSEL R77, R77, -INF , P5 ;  /* 0xff8000004d4d7808 */ /* 0x000fe40002800000 */
[----:B------:R-:W-:Y:S02]  /*13e80*/  ISETP.GT.AND P6, PT, R2, 0x10, PT ;  /* 0x000000100200780c */ /* 0x000fe40003fc4270 */
        /* <DEDUP_REMOVED lines=12> */
[----:B------:R-:W-:Y:S01]  /*13f50*/  FMNMX.FTZ R0, R65, R0, !PT ;  /* 0x0000000041007209 */ /* 0x000fe20007810000 */
[----:B------:R-:W-:Y:S01]  /*13f60*/  VIADD R4, R4, 0xa06 ;  /* 0x00000a0604047836 */ /* 0x000fe20000000000 */
[----:B------:R-:W-:Y:S01]  /*13f70*/  FSEL R7, R74, -INF , P2 ;  /* 0xff8000004a077808 */ /* 0x000fe20001000000 */
[----:B------:R-:W-:Y:S01]  /*13f80*/  IMAD.MOV.U32 R5, RZ, RZ, 0x40000040 ;  /* 0x40000040ff057424 */ /* 0x000fe200078e00ff */
[----:B------:R-:W-:-:S02]  /*13f90*/  ISETP.GT.AND P2, PT, R2, 0x20, PT ;  /* 0x000000200200780c */ /* 0x000fc40003f44270 */
[----:B------:R-:W-:Y:S02]  /*13fa0*/  FSEL R69, R69, -INF , P5 ;  /* 0xff80000045457808 */ /* 0x000fe40002800000 */
[----:B------:R-:W-:Y:S02]  /*13fb0*/  FMNMX.FTZ R0, R109, R0, !PT ;  /* 0x000000006d007209 */ /* 0x000fe40007810000 */
[----:B------:R-:W-:Y:S02]  /*13fc0*/  R2UR UR6, R4 ;  /* 0x00000000040672ca */ /* 0x000fe400000e0000 */
[----:B------:R-:W-:Y:S02]  /*13fd0*/  R2UR UR7, R5 ;  /* 0x00000000050772ca */ /* 0x000fe400000e0000 */
[----:B------:R-:W-:Y:S02]  /*13fe0*/  FSEL R11, R66, -INF , P6 ;  /* 0xff800000420b7808 */ /* 0x000fe40003000000 */
[----:B------:R-:W-:-:S02]  /*13ff0*/  ISETP.GT.AND P6, PT, R2, 0x21, PT ;  /* 0x000000210200780c */ /* 0x000fc40003fc4270 */
[----:B------:R-:W-:Y:S02]  /*14000*/  FSEL R111, R56, -INF , P2 ;  /* 0xff800000386f7808 */ /* 0x000fe40001000000 */
[----:B------:R-:W-:Y:S02]  /*14010*/  FMNMX.FTZ R0, R69, R0, !PT ;  /* 0x0000000045007209 */ /* 0x000fe40007810000 */
[----:B------:R-:W-:Y:S01]  /*14020*/  FSEL R71, R71, -INF , P5 ;  /* 0xff80000047477808 */ /* 0x000fe20002800000 */
[----:B------:R-:W-:Y:S02]  /*14030*/  WARPGROUP.DEPBAR.LE gsb0, 0x0 ;  /* 0x00008000000079c5 */ /* 0x000fe40000010000 */
[----:B------:R-:W-:Y:S02]  /*14040*/  ISETP.GT.AND P5, PT, R2, 0x28, PT ;  /* 0x000000280200780c */ /* 0x000fe40003fa4270 */
[----:B------:R-:W-:Y:S02]  /*14050*/  FSEL R113, R57, -INF , P6 ;  /* 0xff80000039717808 */ /* 0x000fe40003000000 */
[----:B------:R-:W-:Y:S01]  /*14060*/  FMNMX.FTZ R0, R111, R0, !PT ;  /* 0x000000006f007209 */ /* 0x000fe20007810000 */
[----:B------:R-:W-:Y:S01]  /*14070*/  WARPGROUP.ARRIVE ;  /* 0x00000000000079c5 */ /* 0x000fe20000000000 */
[----:B------:R-:W-:-:S02]  /*14080*/  FSEL R13, R70, -INF , P4 ;  /* 0xff800000460d7808 */ /* 0x000fc40002000000 */
[----:B------:R-:W-:Y:S02]  /*14090*/  ISETP.GT.AND P4, PT, R2, 0x29, PT ;  /* 0x000000290200780c */ /* 0x000fe40003f84270 */
[----:B------:R-:W-:Y:S02]  /*140a0*/  FSEL R115, R60, -INF , P5 ;  /* 0xff8000003c737808 */ /* 0x000fe40002800000 */
[----:B------:R-:W-:Y:S01]  /*140b0*/  FMNMX.FTZ R0, R113, R0, !PT ;  /* 0x0000000071007209 */ /* 0x000fe20007810000 */
[----:B------:R-:W-:Y:S01]  /*140c0*/  UMOV UR4, UR36 ;  /* 0x0000002400047c82 */ /* 0x000fe20008000000 */
[----:B------:R-:W-:Y:S01]  /*140d0*/  UMOV UR5, UR37 ;  /* 0x0000002500057c82 */ /* 0x000fe20008000000 */
[----:B------:R-:W-:Y:S01]  /*140e0*/  FSEL R67, R67, -INF , P3 ;  /* 0xff80000043437808 */ /* 0x000fe20001800000 */
[----:B------:R-:W-:Y:S01]  /*140f0*/  HGMMA.64x16x16.F32.BF16 R24, gdesc[UR4], R24, gsb0 ;  /* 0x00200000041879f0 */ /* 0x000fe20008001818 */
[----:B------:R-:W-:Y:S01]  /*14100*/  ISETP.GT.AND P3, PT, R2, 0x30, PT ;  /* 0x000000300200780c */ /* 0x000fe20003f64270 */
[----:B------:R0:W-:Y:S01]  /*14110*/  STL.64 [R1+0x20], R20 ;  /* 0x0000201401007387 */ /* 0x0001e20000100a00 */
[----:B------:R-:W-:Y:S01]  /*14120*/  FSEL R117, R61, -INF , P4 ;  /* 0xff8000003d757808 */ /* 0x000fe20002000000 */
[----:B------:R-:W-:Y:S01]  /*14130*/  ULDC UR4, c[0x0][0x988] ;  /* 0x0002620000047ab9 */ /* 0x000fe20000000800 */
        /* <DEDUP_REMOVED lines=9> */
[----:B0-----:R-:W-:Y:S02]  /*141d0*/  FSEL R21, R62, -INF , P5 ;  /* 0xff8000003e157808 */ /* 0x001fe40002800000 */
        /* <DEDUP_REMOVED lines=32> */
[----:B------:R-:W-:-:S02]  /*143e0*/  FSEL R125, R37, -INF , P2 ;  /* 0xff800000257d7808 */ /* 0x000fc40001000000 */
[----:B------:R-:W-:Y:S02]  /*143f0*/  FMNMX.FTZ R0, R123, R0, !PT ;  /* 0x000000007b007209 */ /* 0x000fe40007810000 */
[----:B------:R-:W-:Y:S01]  /*14400*/  ISETP.GT.AND P3, PT, R2, 0x60, PT ;  /* 0x000000600200780c */ /* 0x000fe20003f64270 */
[----:B------:R-:W-:Y:S02]  /*14410*/  WARPGROUP.DEPBAR.LE gsb0, 0x0 ;  /* 0x00008000000079c5 */ /* 0x000fe40000010000 */
[----:B------:R-:W-:Y:S02]  /*14420*/  FSEL R45, R42, -INF , P4 ;  /* 0xff8000002a2d7808 */ /* 0x000fe40002000000 */
[----:B------:R-:W-:Y:S02]  /*14430*/  FSEL R127, R24, -INF , P3 ;  /* 0xff800000187f7808 */ /* 0x000fe40001800000 */
[----:B------:R-:W-:Y:S02]  /*14440*/  FMNMX.FTZ R0, R125, R0, !PT ;  /* 0x000000007d007209 */ /* 0x000fe40007810000 */
[----:B------:R-:W-:-:S02]  /*14450*/  ISETP.GT.AND P4, PT, R2, 0x61, PT ;  /* 0x000000610200780c */ /* 0x000fc40003f84270 */
[----:B------:R-:W-:Y:S02]  /*14460*/  FSEL R55, R55, -INF , P5 ;  /* 0xff80000037377808 */ /* 0x000fe40002800000 */
[----:B------:R-:W-:Y:S02]  /*14470*/  FSEL R41, R54, -INF , P6 ;  /* 0xff80000036297808 */ /* 0x000fe40003000000 */
[----:B------:R-:W-:Y:S02]  /*14480*/  P2R R32, PR, RZ, 0x2 ;  /* 0x00000002ff207803 */ /* 0x000fe40000000000 */
[----:B------:R-:W-:Y:S02]  /*14490*/  P2R R20, PR, RZ, 0x1 ;  /* 0x00000001ff147803 */ /* 0x000fe40000000000 */
[----:B------:R-:W-:Y:S02]  /*144a0*/  FSEL R129, R25, -INF , P4 ;  /* 0xff80000019817808 */ /* 0x000fe40002000000 */
[----:B------:R-:W-:-:S02]  /*144b0*/  FMNMX.FTZ R0, R127, R0, !PT ;  /* 0x000000007f007209 */ /* 0x000fc40007810000 */
[C---:B------:R-:W-:Y:S02]  /*144c0*/  ISETP.GT.AND P5, PT, R2.reuse, 0x68, PT ;  /* 0x000000680200780c */ /* 0x040fe40003fa4270 */
[C---:B------:R-:W-:Y:S02]  /*144d0*/  ISETP.GT.AND P6, PT, R2.reuse, 0x69, PT ;  /* 0x000000690200780c */ /* 0x040fe40003fc4270 */
[C---:B------:R-:W-:Y:S02]  /*144e0*/  ISETP.GT.AND P0, PT, R2.reuse, 0x49, PT ;  /* 0x000000490200780c */ /* 0x040fe40003f04270 */
[----:B------:R-:W-:Y:S02]  /*144f0*/  ISETP.GT.AND P1, PT, R2, 0x50, PT ;  /* 0x000000500200780c */ /* 0x000fe40003f24270 */
[----:B------:R-:W-:Y:S02]  /*14500*/  FMNMX.FTZ R2, R7, R75, !PT ;  /* 0x0000004b07027209 */ /* 0x000fe40007810000 */
[----:B------:R-:W-:-:S02]  /*14510*/  FSEL R103, R28, -INF , P5 ;  /* 0xff8000001c677808 */ /* 0x000fc40002800000 */
[----:B------:R-:W-:Y:S02]  /*14520*/  FMNMX.FTZ R0, R129, R0, !PT ;  /* 0x0000000081007209 */ /* 0x000fe40007810000 */
[----:B------:R-:W-:Y:S02]  /*14530*/  FMNMX.FTZ R2, R9, R2, !PT ;  /* 0x0000000209027209 */ /* 0x000fe40007810000 */
[----:B------:R-:W-:Y:S02]  /*14540*/  FSEL R95, R29, -INF , P6 ;  /* 0xff8000001d5f7808 */ /* 0x000fe40003000000 */
[----:B------:R-:W-:Y:S02]  /*14550*/  FMNMX.FTZ R0, R103, R0, !PT ;  /* 0x0000000067007209 */ /* 0x000fe40007810000 */
[----:B------:R-:W-:Y:S02]  /*14560*/  FMNMX.FTZ R2, R79, R2, !PT ;  /* 0x000000024f027209 */ /* 0x000fe40007810000 */
[----:B------:R-:W-:-:S02]  /*14570*/  FMNMX.FTZ R4, R95, R0, !PT ;  /* 0x000000005f047209 */ /* 0x000fc40007810000 */
        /* <DEDUP_REMOVED lines=16> */
[----:B------:R-:W-:Y:S01]  /*14680*/  FMNMX.FTZ R2, R43, R2, !PT ;  /* 0x000000022b027209 */ /* 0x000fe20007810000 */
[----:B------:R-:W-:Y:S01]  /*14690*/  IMAD.U32 R0, RZ, RZ, UR4 ;  /* 0x00000004ff007e24 */ /* 0x000fe2000f8e00ff */
[----:B------:R-:W-:Y:S02]  /*146a0*/  FSEL R47, R47, -INF , P0 ;  /* 0xff8000002f2f7808 */ /* 0x000fe40000000000 */
[----:B0-----:R-:W-:Y:S02]  /*146b0*/  FMNMX.FTZ R5, R6, R5, !PT ;  /* 0x0000000506057209 */ /* 0x001fe40007810000 */
[----:B------:R-:W-:Y:S02]  /*146c0*/  FMNMX.FTZ R2, R33, R2, !PT ;  /* 0x0000000221027209 */ /* 0x000fe40007810000 */
[----:B------:R-:W-:Y:S01]  /*146d0*/  FSEL R25, R34, -INF , P1 ;  /* 0xff80000022197808 */ /* 0x000fe20000800000 */
[----:B------:R-:W-:Y:S01]  /*146e0*/  FMUL.FTZ R8, R5, R0 ;  /* 0x0000000005087220 */ /* 0x000fe20000410000 */
[----:B------:R-:W-:-:S02]  /*146f0*/  ISETP.NE.AND P1, PT, R32, RZ, PT ;  /* 0x000000ff2000720c */ /* 0x000fc40003f25270 */
[----:B------:R-:W-:Y:S02]  /*14700*/  FMNMX.FTZ R2, R47, R2, !PT ;  /* 0x000000022f027209 */ /* 0x000fe40007810000 */
[----:B------:R-:W-:Y:S02]  /*14710*/  P2R R14, PR, RZ, 0x4 ;  /* 0x00000004ff0e7803 */ /* 0x000fe40000000000 */
[----:B------:R-:W-:Y:S02]  /*14720*/  FSETP.NEU.FTZ.AND P2, PT, R5, -INF , PT ;  /* 0xff8000000500780b */ /* 0x000fe40003f5d000 */
[----:B------:R-:W-:Y:S02]  /*14730*/  ISETP.NE.AND P0, PT, R20, RZ, PT ;  /* 0x000000ff1400720c */ /* 0x000fe40003f05270 */
[----:B------:R-:W-:Y:S02]  /*14740*/  FSEL R35, R35, -INF , P1 ;  /* 0xff80000023237808 */ /* 0x000fe40000800000 */
[----:B------:R-:W-:-:S02]  /*14750*/  FMNMX.FTZ R2, R25, R2, !PT ;  /* 0x0000000219027209 */ /* 0x000fc40007810000 */
[----:B------:R-:W-:Y:S02]  /*14760*/  FSEL R8, R8, RZ, P2 ;  /* 0x000000ff08087208 */ /* 0x000fe40001000000 */
[----:B------:R-:W-:Y:S02]  /*14770*/  ISETP.NE.AND P2, PT, R14, RZ, PT ;  /* 0x000000ff0e00720c */ /* 0x000fe40003f45270 */
[----:B------:R-:W-:Y:S02]  /*14780*/  FSEL R29, R38, -INF , P0 ;  /* 0xff800000261d7808 */ /* 0x000fe40000000000 */
[----:B------:R-:W-:Y:S01]  /*14790*/  FMNMX.FTZ R2, R35, R2, !PT ;  /* 0x0000000223027209 */ /* 0x000fe20007810000 */
[--C-:B------:R-:W-:Y:S01]  /*147a0*/  FFMA.FTZ R61, R69, R0, -R8.reuse ;  /* 0x00000000453d7223 */ /* 0x100fe20000010808 */
[----:B------:R-:W-:Y:S02]  /*147b0*/  FSEL R69, R39, -INF , P2 ;  /* 0xff80000027457808 */ /* 0x000fe40001000000 */
[----:B------:R-:W-:Y:S01]  /*147c0*/  FMNMX.FTZ R2, R29, R2, !PT ;  /* 0x000000021d027209 */ /* 0x000fe20007810000 */
[----:B------:R-:W-:Y:S01]  /*147d0*/  FFMA.FTZ R37, R73, R0, -R8 ;  /* 0x0000000049257223 */ /* 0x000fe20000010808 */
[----:B------:R-:W-:-:S02]  /*147e0*/  FSEL R73, R26, -INF , P3 ;  /* 0xff8000001a497808 */ /* 0x000fc40001800000 */
[----:B------:R-:W-:Y:S01]  /*147f0*/  FMNMX.FTZ R2, R69, R2, !PT ;  /* 0x0000000245027209 */ /* 0x000fe20007810000 */
[--C-:B------:R-:W-:Y:S01]  /*14800*/  FFMA.FTZ R53, R77, R0, -R8.reuse ;  /* 0x000000004d357223 */ /* 0x100fe20000010808 */
[----:B------:R-:W-:Y:S02]  /*14810*/  FSEL R77, R27, -INF , P4 ;  /* 0xff8000001b4d7808 */ /* 0x000fe40002000000 */
[----:B------:R-:W-:Y:S01]  /*14820*/  FMNMX.FTZ R2, R73, R2, !PT ;  /* 0x0000000249027209 */ /* 0x000fe20007810000 */
[--C-:B------:R-:W-:Y:S01]  /*14830*/  FFMA.FTZ R200, R81, R0, -R8.reuse ;  /* 0x0000000051c87223 */ /* 0x100fe20000010808 */
[----:B------:R-:W-:Y:S02]  /*14840*/  FSEL R81, R30, -INF , P5 ;  /* 0xff8000001e517808 */ /* 0x000fe40002800000 */
[----:B------:R-:W-:Y:S01]  /*14850*/  FMNMX.FTZ R2, R77, R2, !PT ;  /* 0x000000024d027209 */ /* 0x000fe20007810000 */
[----:B------:R-:W-:Y:S01]  /*14860*/  FFMA.FTZ R27, R85, R0, -R8 ;  /* 0x00000000551b7223 */ /* 0x000fe20000010808 */
[----:B------:R-:W-:-:S02]  /*14870*/  FSEL R85, R31, -INF , P6 ;  /* 0xff8000001f557808 */ /* 0x000fc40003000000 */
[----:B------:R-:W-:-:S04]  /*14880*/  FMNMX.FTZ R2, R81, R2, !PT ;  /* 0x0000000251027209 */ /* 0x000fc80007810000 */
[----:B------:R-:W-:Y:S01]  /*14890*/  FMNMX.FTZ R2, R85, R2, !PT ;  /* 0x0000000255027209 */ /* 0x000fe20007810000 */
[----:B------:R-:W-:-:S04]  /*148a0*/  FFMA.FTZ R202, R105, R0, -R8 ;  /* 0x0000000069ca7223 */ /* 0x000fc80000010808 */
[----:B------:R-:W0:Y:S02]  /*148b0*/  SHFL.BFLY PT, R105, R2, 0x2, 0x1f ;  /* 0x0c401f0002697f89 */ /* 0x000e2400000e0000 */
[----:B0-----:R-:W-:-:S05]  /*148c0*/  FMNMX.FTZ R105, R2, R105, !PT ;  /* 0x0000006902697209 */ /* 0x001fca0007810000 */
[----:B------:R-:W0:Y:S01]  /*148d0*/  SHFL.BFLY PT, R4, R105, 0x1, 0x1f ;  /* 0x0c201f0069047f89 */ /* 0x000e2200000e0000 */
[----:B------:R-:W-:Y:S01]  /*148e0*/  MUFU.EX2 R200, R200 ;  /* 0x000000c800c87308 */ /* 0x000fe20000000800 */
[----:B------:R-:W-:-:S07]  /*148f0*/  FFMA.FTZ R196, R107, R0, -R8 ;  /* 0x000000006bc47223 */ /* 0x000fce0000010808 */
[----:B------:R-:W1:Y:S01]  /*14900*/  MUFU.EX2 R37, R37 ;  /* 0x0000002500257308 */ /* 0x000e620000000800 */
[----:B------:R-:W-:Y:S01]  /*14910*/  FFMA.FTZ R57, R65, R0, -R8 ;  /* 0x0000000041397223 */ /* 0x000fe20000010808 */
[----:B0-----:R-:W-:-:S06]  /*14920*/  FMNMX.FTZ R4, R105, R4, !PT ;  /* 0x0000000469047209 */ /* 0x001fcc0007810000 */
[----:B------:R-:W0:Y:S01]  /*14930*/  MUFU.EX2 R202, R202 ;  /* 0x000000ca00ca7308 */ /* 0x000e220000000800 */
[C---:B------:R-:W-:Y:S01]  /*14940*/  FSETP.NEU.FTZ.AND P2, PT, R4.reuse, -INF , PT ;  /* 0xff8000000400780b */ /* 0x040fe20003f5d000 */
[----:B------:R-:W-:-:S05]  /*14950*/  FMUL.FTZ R2, R4, R0 ;  /* 0x0000000004027220 */ /* 0x000fca0000410000 */
[----:B------:R-:W-:Y:S01]  /*14960*/  FSEL R14, R2, RZ, P2 ;  /* 0x000000ff020e7208 */ /* 0x000fe20001000000 */
[----:B------:R-:W2:Y:S01]  /*14970*/  MUFU.EX2 R53, R53 ;  /* 0x0000003500357308 */ /* 0x000ea20000000800 */
[----:B------:R-:W-:-:S03]  /*14980*/  FFMA.FTZ R198, R109, R0, -R8 ;  /* 0x000000006dc67223 */ /* 0x000fc60000010808 */
[-CC-:B------:R-:W-:Y:S01]  /*14990*/  FFMA.FTZ R201, R7, R0.reuse, -R14.reuse ;  /* 0x0000000007c97223 */ /* 0x180fe2000001080e */
[----:B------:R-:W-:-:S03]  /*149a0*/  FFMA.FTZ R2, R75, R0, -R14 ;  /* 0x000000004b027223 */ /* 0x000fc6000001080e */
[----:B------:R-:W3:Y:S01]  /*149b0*/  MUFU.EX2 R196, R196 ;  /* 0x000000c400c47308 */ /* 0x000ee20000000800 */
[-CC-:B------:R-:W-:Y:S01]  /*149c0*/  FFMA.FTZ R203, R9, R0.reuse, -R14.reuse ;  /* 0x0000000009cb7223 */ /* 0x180fe2000001080e */
[----:B-1----:R-:W-:Y:S01]  /*149d0*/  FADD.FTZ R7, R200, R37 ;  /* 0x00000025c8077221 */ /* 0x002fe20000010000 */
[----:B------:R-:W-:-:S05]  /*149e0*/  FFMA.FTZ R6, R79, R0, -R14 ;  /* 0x000000004f067223 */ /* 0x000fca000001080e */
[----:B------:R-:W1:Y:S01]  /*149f0*/  MUFU.EX2 R57, R57 ;  /* 0x0000003900397308 */ /* 0x000e620000000800 */
[----:B0-----:R-:W-:Y:S01]  /*14a00*/  FADD.FTZ R26, R202, R7 ;  /* 0x00000007ca1a7221 */ /* 0x001fe20000010000 */
[----:B------:R-:W-:-:S06]  /*14a10*/  FFMA.FTZ R192, R111, R0, -R8 ;  /* 0x000000006fc07223 */ /* 0x000fcc0000010808 */
[----:B------:R-:W-:Y:S01]  /*14a20*/  MUFU.EX2 R201, R201 ;  /* 0x000000c900c97308 */ /* 0x000fe20000000800 */
[----:B------:R-:W-:-:S07]  /*14a30*/  FFMA.FTZ R197, R11, R0, -R14 ;  /* 0x000000000bc57223 */ /* 0x000fce000001080e */
[----:B------:R-:W0:Y:S01]  /*14a40*/  MUFU.EX2 R2, R2 ;  /* 0x0000000200027308 */ /* 0x000e220000000800 */
[-CC-:B------:R-:W-:Y:S01]  /*14a50*/  FFMA.FTZ R190, R83, R0.reuse, -R8.reuse ;  /* 0x0000000053be7223 */ /* 0x180fe20000010808 */
[-CC-:B------:R-:W-:Y:S01]  /*14a60*/  FFMA.FTZ R31, R87, R0.reuse, -R8.reuse ;  /* 0x00000000571f7223 */ /* 0x180fe20000010808 */
[----:B------:R-:W-:-:S05]  /*14a70*/  FFMA.FTZ R184, R89, R0, -R8 ;  /* 0x0000000059b87223 */ /* 0x000fca0000010808 */
[----:B------:R-:W4:Y:S01]  /*14a80*/  MUFU.EX2 R198, R198 ;  /* 0x000000c600c67308 */ /* 0x000f220000000800 */
[-CC-:B------:R-:W-:Y:S01]  /*14a90*/  FFMA.FTZ R83, R91, R0.reuse, -R8.reuse ;  /* 0x000000005b537223 */ /* 0x180fe20000010808 */
[----:B------:R-:W-:Y:S01]  /*14aa0*/  FFMA.FTZ R186, R93, R0, -R8 ;  /* 0x000000005dba7223 */ /* 0x000fe20000010808 */
[----:B--2---:R-:W-:-:S05]  /*14ab0*/  FADD.FTZ R7, R53, R26 ;  /* 0x0000001a35077221 */ /* 0x004fca0000010000 */
[----:B------:R-:W2:Y:S01]  /*14ac0*/  MUFU.EX2 R203, R203 ;  /* 0x000000cb00cb7308 */ /* 0x000ea20000000800 */
[-CC-:B------:R-:W-:Y:S01]  /*14ad0*/  FFMA.FTZ R65, R113, R0.reuse, -R8.reuse ;  /* 0x0000000071417223 */ /* 0x180fe20000010808 */
[-CC-:B------:R-:W-:Y:S01]  /*14ae0*/  FFMA.FTZ R194, R115, R0.reuse, -R8.reuse ;  /* 0x0000000073c27223 */ /* 0x180fe20000010808 */
[-CC-:B------:R-:W-:Y:S01]  /*14af0*/  FFMA.FTZ R117, R117, R0.reuse, -R8.reuse ;  /* 0x0000000075757223 */ /* 0x180fe20000010808 */
[-CC-:B------:R-:W-:Y:S01]  /*14b00*/  FFMA.FTZ R188, R121, R0.reuse, -R8.reuse ;  /* 0x0000000079bc7223 */ /* 0x180fe20000010808 */
[-CC-:B------:R-:W-:Y:S01]  /*14b10*/  FFMA.FTZ R87, R101, R0.reuse, -R8.reuse ;  /* 0x0000000065577223 */ /* 0x180fe20000010808 */
[-CC-:B------:R-:W-:Y:S02]  /*14b20*/  FFMA.FTZ R180, R99, R0.reuse, -R8.reuse ;  /* 0x0000000063b47223 */ /* 0x180fe40000010808 */
[----:B------:R-:W5:Y:S01]  /*14b30*/  MUFU.EX2 R61, R61 ;  /* 0x0000003d003d7308 */ /* 0x000f620000000800 */
[-CC-:B------:R-:W-:Y:S01]  /*14b40*/  FFMA.FTZ R89, R97, R0.reuse, -R8.reuse ;  /* 0x0000000061597223 */ /* 0x180fe20000010808 */
[-CC-:B------:R-:W-:Y:S01]  /*14b50*/  FFMA.FTZ R182, R123, R0.reuse, -R8.reuse ;  /* 0x000000007bb67223 */ /* 0x180fe20000010808 */
[-CC-:B------:R-:W-:Y:S01]  /*14b60*/  FFMA.FTZ R91, R125, R0.reuse, -R8.reuse ;  /* 0x000000007d5b7223 */ /* 0x180fe20000010808 */
[-CC-:B------:R-:W-:Y:S01]  /*14b70*/  FFMA.FTZ R176, R127, R0.reuse, -R8.reuse ;  /* 0x000000007fb07223 */ /* 0x180fe20000010808 */
[-CC-:B------:R-:W-:Y:S01]  /*14b80*/  FFMA.FTZ R93, R129, R0.reuse, -R8.reuse ;  /* 0x00000000815d7223 */ /* 0x180fe20000010808 */
[-CC-:B------:R-:W-:Y:S01]  /*14b90*/  FFMA.FTZ R178, R103, R0.reuse, -R8.reuse ;  /* 0x0000000067b27223 */ /* 0x180fe20000010808 */
[-C--:B------:R-:W-:Y:S01]  /*14ba0*/  FFMA.FTZ R95, R95, R0.reuse, -R8 ;  /* 0x000000005f5f7223 */ /* 0x080fe20000010808 */
[----:B------:R-:W5:Y:S01]  /*14bb0*/  MUFU.EX2 R6, R6 ;  /* 0x0000000600067308 */ /* 0x000f620000000800 */
[-CC-:B------:R-:W-:Y:S01]  /*14bc0*/  FFMA.FTZ R8, R67, R0.reuse, -R14.reuse ;  /* 0x0000000043087223 */ /* 0x180fe2000001080e */
[----:B---3--:R-:W-:Y:S01]  /*14bd0*/  FADD.FTZ R28, R196, R7 ;  /* 0x00000007c41c7221 */ /* 0x008fe20000010000 */
[----:B------:R-:W-:-:S05]  /*14be0*/  FFMA.FTZ R199, R13, R0, -R14 ;  /* 0x000000000dc77223 */ /* 0x000fca000001080e */
[----:B------:R-:W3:Y:S01]  /*14bf0*/  MUFU.EX2 R192, R192 ;  /* 0x000000c000c07308 */ /* 0x000ee20000000800 */
[----:B-1----:R-:W-:Y:S01]  /*14c00*/  FADD.FTZ R7, R57, R28 ;  /* 0x0000001c39077221 */ /* 0x002fe20000010000 */
[----:B------:R-:W-:Y:S01]  /*14c10*/  ISETP.NE.AND P0, PT, R10, RZ, PT ;  /* 0x000000ff0a00720c */ /* 0x000fe20003f05270 */
[----:B0-----:R-:W-:-:S05]  /*14c20*/  FADD.FTZ R28, R201, R2 ;  /* 0x00000002c91c7221 */ /* 0x001fca0000010000 */
[----:B------:R-:W0:Y:S01]  /*14c30*/  MUFU.EX2 R197, R197 ;  /* 0x000000c500c57308 */ /* 0x000e220000000800 */
[----:B------:R-:W-:Y:S01]  /*14c40*/  FFMA.FTZ R10, R71, R0, -R14 ;  /* 0x00000000470a7223 */ /* 0x000fe2000001080e */
[----:B----4-:R-:W-:-:S06]  /*14c50*/  FADD.FTZ R30, R198, R7 ;  /* 0x00000007c61e7221 */ /* 0x010fcc0000010000 */
[----:B------:R-:W1:Y:S01]  /*14c60*/  MUFU.EX2 R65, R65 ;  /* 0x0000004100417308 */ /* 0x000e620000000800 */
[----:B--2---:R-:W-:Y:S01]  /*14c70*/  FADD.FTZ R7, R203, R28 ;  /* 0x0000001ccb077221 */ /* 0x004fe20000010000 */
[----:B------:R-:W-:-:S06]  /*14c80*/  FFMA.FTZ R193, R15, R0, -R14 ;  /* 0x000000000fc17223 */ /* 0x000fcc000001080e */
[----:B------:R-:W2:Y:S01]  /*14c90*/  MUFU.EX2 R8, R8 ;  /* 0x0000000800087308 */ /* 0x000ea20000000800 */
[----:B-----5:R-:W-:Y:S01]  /*14ca0*/  FADD.FTZ R9, R61, R30 ;  /* 0x0000001e3d097221 */ /* 0x020fe20000010000 */
[----:B------:R-:W-:-:S06]  /*14cb0*/  ISETP.NE.AND P1, PT, R12, RZ, PT ;  /* 0x000000ff0c00720c */ /* 0x000fcc0003f25270 */
[----:B------:R-:W4:Y:S01]  /*14cc0*/  MUFU.EX2 R194, R194 ;  /* 0x000000c200c27308 */ /* 0x000f220000000800 */
[----:B------:R-:W-:Y:S01]  /*14cd0*/  FADD.FTZ R30, R6, R7 ;  /* 0x00000007061e7221 */ /* 0x000fe20000010000 */
[----:B------:R-:W-:-:S06]  /*14ce0*/  FFMA.FTZ R12, R59, R0, -R14 ;  /* 0x000000003b0c7223 */ /* 0x000fcc000001080e */
[----:B------:R-:W5:Y:S01]  /*14cf0*/  MUFU.EX2 R199, R199 ;  /* 0x000000c700c77308 */ /* 0x000f620000000800 */
[----:B---3--:R-:W-:Y:S01]  /*14d00*/  FADD.FTZ R32, R192, R9 ;  /* 0x00000009c0207221 */ /* 0x008fe20000010000 */
[----:B0-----:R-:W-:-:S06]  /*14d10*/  FADD.FTZ R7, R197, R30 ;  /* 0x0000001ec5077221 */ /* 0x001fcc0000010000 */
[----:B------:R-:W0:Y:S01]  /*14d20*/  MUFU.EX2 R39, R117 ;  /* 0x0000007500277308 */ /* 0x000e220000000800 */
[----:B------:R-:W-:-:S07]  /*14d30*/  FFMA.FTZ R195, R21, R0, -R14 ;  /* 0x0000000015c37223 */ /* 0x000fce000001080e */
[----:B------:R-:W3:Y:S01]  /*14d40*/  MUFU.EX2 R10, R10 ;  /* 0x0000000a000a7308 */ /* 0x000ee20000000800 */
[----:B-1----:R-:W-:Y:S01]  /*14d50*/  FADD.FTZ R9, R65, R32 ;  /* 0x0000002041097221 */ /* 0x002fe20000010000 */
[----:B--2---:R-:W-:-:S06]  /*14d60*/  FADD.FTZ R30, R8, R7 ;  /* 0x00000007081e7221 */ /* 0x004fcc0000010000 */
[----:B------:R-:W1:Y:S08]  /*14d70*/  MUFU.EX2 R188, R188 ;  /* 0x000000bc00bc7308 */ /* 0x000e700000000800 */
[----:B------:R-:W2:Y:S01]  /*14d80*/  MUFU.EX2 R193, R193 ;  /* 0x000000c100c17308 */ /* 0x000ea20000000800 */
[----:B------:R-:W-:Y:S01]  /*14d90*/  FFMA.FTZ R63, R63, R0, -R14 ;  /* 0x000000003f3f7223 */ /* 0x000fe2000001080e */
[----:B----4-:R-:W-:-:S06]  /*14da0*/  FADD.FTZ R32, R194, R9 ;  /* 0x00000009c2207221 */ /* 0x010fcc0000010000 */
[----:B------:R-:W4:Y:S01]  /*14db0*/  MUFU.EX2 R27, R27 ;  /* 0x0000001b001b7308 */ /* 0x000f220000000800 */
[----:B-----5:R-:W-:Y:S01]  /*14dc0*/  FADD.FTZ R7, R199, R30 ;  /* 0x0000001ec7077221 */ /* 0x020fe20000010000 */
[----:B------:R-:W-:-:S06]  /*14dd0*/  FFMA.FTZ R49, R49, R0, -R14 ;  /* 0x0000000031317223 */ /* 0x000fcc000001080e */
[----:B------:R-:W5:Y:S01]  /*14de0*/  MUFU.EX2 R12, R12 ;  /* 0x0000000c000c7308 */ /* 0x000f620000000800 */
[----:B0-----:R-:W-:Y:S01]  /*14df0*/  FADD.FTZ R9, R39, R32 ;  /* 0x0000002027097221 */ /* 0x001fe20000010000 */
[----:B---3--:R-:W-:-:S06]  /*14e00*/  FADD.FTZ R32, R10, R7 ;  /* 0x000000070a207221 */ /* 0x008fcc0000010000 */
[----:B------:R-:W0:Y:S01]  /*14e10*/  MUFU.EX2 R190, R190 ;  /* 0x000000be00be7308 */ /* 0x000e220000000800 */
[----:B------:R-:W-:-:S07]  /*14e20*/  @!P1 VIADD R3, R3, 0x36840 ;  /* 0x0003684003039836 */ /* 0x000fce0000000000 */
[----:B------:R-:W3:Y:S01]  /*14e30*/  MUFU.EX2 R195, R195 ;  /* 0x000000c300c37308 */ /* 0x000ee20000000800 */
[----:B------:R-:W-:Y:S01]  /*14e40*/  FFMA.FTZ R51, R51, R0, -R14 ;  /* 0x0000000033337223 */ /* 0x000fe2000001080e */
[----:B-1----:R-:W-:-:S06]  /*14e50*/  FADD.FTZ R34, R188, R9 ;  /* 0x00000009bc227221 */ /* 0x002fcc0000010000 */
[----:B------:R-:W1:Y:S01]  /*14e60*/  MUFU.EX2 R31, R31 ;  /* 0x0000001f001f7308 */ /* 0x000e620000000800 */
[----:B--2---:R-:W-:Y:S01]  /*14e70*/  FADD.FTZ R7, R193, R32 ;  /* 0x00000020c1077221 */ /* 0x004fe20000010000 */
[----:B------:R-:W-:-:S06]  /*14e80*/  FFMA.FTZ R41, R41, R0, -R14 ;  /* 0x0000000029297223 */ /* 0x000fcc000001080e */
[----:B------:R-:W2:Y:S01]  /*14e90*/  MUFU.EX2 R20, R63 ;  /* 0x0000003f00147308 */ /* 0x000ea20000000800 */
[----:B------:R-:W-:Y:S01]  /*14ea0*/  @!P1 PRMT R3, RZ, 0x654, R3 ;  /* 0x00000654ff039816 */ /* 0x000fe20000000003 */
[----:B----4-:R-:W-:-:S06]  /*14eb0*/  FADD.FTZ R9, R27, R34 ;  /* 0x000000221b097221 */ /* 0x010fcc0000010000 */
[----:B------:R-:W4:Y:S01]  /*14ec0*/  MUFU.EX2 R184, R184 ;  /* 0x000000b800b87308 */ /* 0x000f220000000800 */
[----:B-----5:R-:W-:Y:S01]  /*14ed0*/  FADD.FTZ R32, R12, R7 ;  /* 0x000000070c207221 */ /* 0x020fe20000010000 */
[----:B------:R-:W-:Y:S01]  /*14ee0*/  FFMA.FTZ R55, R55, R0, -R14 ;  /* 0x0000000037377223 */ /* 0x000fe2000001080e */
[----:B------:R3:W-:Y:S05]  /*14ef0*/  @!P1 SYNCS.ARRIVE.TRANS64.RED.A1T0 RZ, [R3+URZ], RZ ;  /* 0x000000ff03ff99a7 */ /* 0x0007ea000810043f */
[----:B------:R-:W5:Y:S01]  /*14f00*/  MUFU.EX2 R49, R49 ;  /* 0x0000003100317308 */ /* 0x000f620000000800 */
[----:B0-----:R-:W-:-:S07]  /*14f10*/  FADD.FTZ R34, R190, R9 ;  /* 0x00000009be227221 */ /* 0x001fce0000010000 */
[----:B------:R-:W0:Y:S01]  /*14f20*/  MUFU.EX2 R83, R83 ;  /* 0x0000005300537308 */ /* 0x000e220000000800 */
[----:B---3--:R-:W-:Y:S01]  /*14f30*/  FADD.FTZ R3, R195, R32 ;  /* 0x00000020c3037221 */ /* 0x008fe20000010000 */
[----:B------:R-:W-:-:S06]  /*14f40*/  FFMA.FTZ R45, R45, R0, -R14 ;  /* 0x000000002d2d7223 */ /* 0x000fcc000001080e */
        /* <DEDUP_REMOVED lines=13> */
[----:B------:R-:W0:Y:S08]  /*15020*/  MUFU.EX2 R180, R180 ;  /* 0x000000b400b47308 */ /* 0x000e300000000800 */
[----:B------:R-:W3:Y:S01]  /*15030*/  MUFU.EX2 R45, R45 ;  /* 0x0000002d002d7308 */ /* 0x000ee20000000800 */
[----:B------:R-:W-:Y:S01]  /*15040*/  FFMA.FTZ R47, R47, R0, -R14 ;  /* 0x000000002f2f7223 */ /* 0x000fe2000001080e */
[----:B-1----:R-:W-:-:S06]  /*15050*/  FADD.FTZ R36, R186, R7 ;  /* 0x00000007ba247221 */ /* 0x002fcc0000010000 */
[----:B------:R-:W1:Y:S01]  /*15060*/  MUFU.EX2 R89, R89 ;  /* 0x0000005900597308 */ /* 0x000e620000000800 */
[----:B--2---:R-:W-:Y:S01]  /*15070*/  FADD.FTZ R3, R41, R34 ;  /* 0x0000002229037221 */ /* 0x004fe20000010000 */
[----:B------:R-:W-:-:S06]  /*15080*/  FFMA.FTZ R25, R25, R0, -R14 ;  /* 0x0000000019197223 */ /* 0x000fcc000001080e */
[----:B------:R-:W2:Y:S01]  /*15090*/  MUFU.EX2 R28, R43 ;  /* 0x0000002b001c7308 */ /* 0x000ea20000000800 */
[----:B----4-:R-:W-:Y:S01]  /*150a0*/  FADD.FTZ R7, R87, R36 ;  /* 0x0000002457077221 */ /* 0x010fe20000010000 */
[----:B-----5:R-:W-:-:S06]  /*150b0*/  FADD.FTZ R34, R26, R3 ;  /* 0x000000031a227221 */ /* 0x020fcc0000010000 */
[----:B------:R-:W4:Y:S08]  /*150c0*/  MUFU.EX2 R182, R182 ;  /* 0x000000b600b67308 */ /* 0x000f300000000800 */
[----:B------:R-:W5:Y:S01]  /*150d0*/  MUFU.EX2 R33, R33 ;  /* 0x0000002100217308 */ /* 0x000f620000000800 */
[----:B------:R-:W-:Y:S01]  /*150e0*/  FFMA.FTZ R35, R35, R0, -R14 ;  /* 0x0000000023237223 */ /* 0x000fe2000001080e */
[----:B0-----:R-:W-:-:S06]  /*150f0*/  FADD.FTZ R36, R180, R7 ;  /* 0x00000007b4247221 */ /* 0x001fcc0000010000 */
[----:B------:R-:W0:Y:S01]  /*15100*/  MUFU.EX2 R91, R91 ;  /* 0x0000005b005b7308 */ /* 0x000e220000000800 */
[----:B---3--:R-:W-:Y:S01]  /*15110*/  FADD.FTZ R3, R45, R34 ;  /* 0x000000222d037221 */ /* 0x008fe20000010000 */
[----:B------:R-:W-:-:S06]  /*15120*/  FFMA.FTZ R29, R29, R0, -R14 ;  /* 0x000000001d1d7223 */ /* 0x000fcc000001080e */
[----:B------:R-:W3:Y:S01]  /*15130*/  MUFU.EX2 R30, R47 ;  /* 0x0000002f001e7308 */ /* 0x000ee20000000800 */
[----:B-1----:R-:W-:Y:S01]  /*15140*/  FADD.FTZ R7, R89, R36 ;  /* 0x0000002459077221 */ /* 0x002fe20000010000 */
[----:B--2---:R-:W-:-:S06]  /*15150*/  FADD.FTZ R34, R28, R3 ;  /* 0x000000031c227221 */ /* 0x004fcc0000010000 */
[----:B------:R-:W1:Y:S01]  /*15160*/  MUFU.EX2 R25, R25 ;  /* 0x0000001900197308 */ /* 0x000e620000000800 */
[----:B------:R-:W-:Y:S01]  /*15170*/  FFMA.FTZ R69, R69, R0, -R14 ;  /* 0x0000000045457223 */ /* 0x000fe2000001080e */
[----:B----4-:R-:W-:Y:S01]  /*15180*/  FADD.FTZ R36, R182, R7 ;  /* 0x00000007b6247221 */ /* 0x010fe20000010000 */
[----:B-----5:R-:W-:-:S05]  /*15190*/  FADD.FTZ R3, R33, R34 ;  /* 0x0000002221037221 */ /* 0x020fca0000010000 */
[----:B------:R-:W2:Y:S01]  /*151a0*/  MUFU.EX2 R32, R35 ;  /* 0x0000002300207308 */ /* 0x000ea20000000800 */
[-CC-:B------:R-:W-:Y:S01]  /*151b0*/  FFMA.FTZ R73, R73, R0.reuse, -R14.reuse ;  /* 0x0000000049497223 */ /* 0x180fe2000001080e */
[-CC-:B------:R-:W-:Y:S01]  /*151c0*/  FFMA.FTZ R77, R77, R0.reuse, -R14.reuse ;  /* 0x000000004d4d7223 */ /* 0x180fe2000001080e */
[-CC-:B------:R-:W-:Y:S01]  /*151d0*/  FFMA.FTZ R81, R81, R0.reuse, -R14.reuse ;  /* 0x0000000051517223 */ /* 0x180fe2000001080e */
[----:B------:R-:W-:-:S04]  /*151e0*/  FFMA.FTZ R85, R85, R0, -R14 ;  /* 0x0000000055557223 */ /* 0x000fc8000001080e */
[----:B------:R-:W4:Y:S01]  /*151f0*/  MUFU.EX2 R29, R29 ;  /* 0x0000001d001d7308 */ /* 0x000f220000000800 */
[----:B0-----:R-:W-:Y:S01]  /*15200*/  FADD.FTZ R7, R91, R36 ;  /* 0x000000245b077221 */ /* 0x001fe20000010000 */
[----:B---3--:R-:W-:-:S06]  /*15210*/  FADD.FTZ R36, R30, R3 ;  /* 0x000000031e247221 */ /* 0x008fcc0000010000 */
[----:B------:R-:W0:Y:S01]  /*15220*/  MUFU.EX2 R14, R69 ;  /* 0x00000045000e7308 */ /* 0x000e220000000800 */
[----:B-1----:R-:W-:-:S07]  /*15230*/  FADD.FTZ R3, R25, R36 ;  /* 0x0000002419037221 */ /* 0x002fce0000010000 */
[----:B------:R-:W1:Y:S01]  /*15240*/  MUFU.EX2 R176, R176 ;  /* 0x000000b000b07308 */ /* 0x000e620000000800 */
[----:B--2---:R-:W-:-:S07]  /*15250*/  FADD.FTZ R36, R32, R3 ;  /* 0x0000000320247221 */ /* 0x004fce0000010000 */
[----:B------:R-:W2:Y:S01]  /*15260*/  MUFU.EX2 R73, R73 ;  /* 0x0000004900497308 */ /* 0x000ea20000000800 */
[----:B----4-:R-:W-:-:S07]  /*15270*/  FADD.FTZ R3, R29, R36 ;  /* 0x000000241d037221 */ /* 0x010fce0000010000 */
[----:B------:R-:W3:Y:S01]  /*15280*/  MUFU.EX2 R93, R93 ;  /* 0x0000005d005d7308 */ /* 0x000ee20000000800 */
[----:B------:R-:W-:-:S07]  /*15290*/  F2FP.BF16.F32.PACK_AB R201, R2, R201 ;  /* 0x000000c902c9723e */ /* 0x000fce00000010ff */
[----:B------:R-:W4:Y:S01]  /*152a0*/  MUFU.EX2 R34, R77 ;  /* 0x0000004d00227308 */ /* 0x000f220000000800 */
[----:B0-----:R-:W-:-:S07]  /*152b0*/  FADD.FTZ R36, R14, R3 ;  /* 0x000000030e247221 */ /* 0x001fce0000010000 */
[----:B------:R-:W0:Y:S01]  /*152c0*/  MUFU.EX2 R178, R178 ;  /* 0x000000b200b27308 */ /* 0x000e220000000800 */
[----:B------:R-:W-:-:S07]  /*152d0*/  ISETP.GE.AND P2, PT, R150, 0x71, PT ;  /* 0x000000719600780c */ /* 0x000fce0003f46270 */
[----:B------:R-:W5:Y:S01]  /*152e0*/  MUFU.EX2 R81, R81 ;  /* 0x0000005100517308 */ /* 0x000f620000000800 */
[----:B-1----:R-:W-:Y:S01]  /*152f0*/  FADD.FTZ R38, R176, R7 ;  /* 0x00000007b0267221 */ /* 0x002fe20000010000 */
[----:B--2---:R-:W-:-:S06]  /*15300*/  FADD.FTZ R3, R73, R36 ;  /* 0x0000002449037221 */ /* 0x004fcc0000010000 */
[----:B------:R-:W1:Y:S08]  /*15310*/  MUFU.EX2 R95, R95 ;  /* 0x0000005f005f7308 */ /* 0x000e700000000800 */
[----:B------:R-:W2:Y:S01]  /*15320*/  MUFU.EX2 R2, R85 ;  /* 0x0000005500027308 */ /* 0x000ea20000000800 */
[----:B------:R-:W-:Y:S01]  /*15330*/  F2FP.BF16.F32.PACK_AB R203, R6, R203 ;  /* 0x000000cb06cb723e */ /* 0x000fe200000010ff */
[----:B---3--:R-:W-:Y:S01]  /*15340*/  FADD.FTZ R7, R93, R38 ;  /* 0x000000265d077221 */ /* 0x008fe20000010000 */
[----:B----4-:R-:W-:Y:S01]  /*15350*/  FADD.FTZ R6, R34, R3 ;  /* 0x0000000322067221 */ /* 0x010fe20000010000 */
[----:B------:R-:W-:Y:S02]  /*15360*/  BSSY B0, `(.L_x_3471) ;  /* 0x0000587000007945 */ /* 0x000fe40003800000 */
[----:B0-----:R-:W-:Y:S01]  /*15370*/  FADD.FTZ R38, R178, R7 ;  /* 0x00000007b2267221 */ /* 0x001fe20000010000 */
[----:B-----5:R-:W-:Y:S01]  /*15380*/  FADD.FTZ R3, R81, R6 ;  /* 0x0000000651037221 */ /* 0x020fe20000010000 */
[----:B------:R-:W-:Y:S01]  /*15390*/  F2FP.BF16.F32.PACK_AB R200, R37, R200 ;  /* 0x000000c825c8723e */ /* 0x000fe200000010ff */
[--C-:B------:R-:W-:Y:S01]  /*153a0*/  IMAD.MOV.U32 R118, RZ, RZ, R119.reuse ;  /* 0x000000ffff767224 */ /* 0x100fe200078e0077 */
[----:B------:R-:W-:Y:S01]  /*153b0*/  F2FP.BF16.F32.PACK_AB R202, R53, R202 ;  /* 0x000000ca35ca723e */ /* 0x000fe200000010ff */
[----:B-1----:R-:W-:Y:S01]  /*153c0*/  FADD.FTZ R7, R95, R38 ;  /* 0x000000265f077221 */ /* 0x002fe20000010000 */
[----:B------:R-:W-:Y:S01]  /*153d0*/  F2FP.BF16.F32.PACK_AB R196, R57, R196 ;  /* 0x000000c439c4723e */ /* 0x000fe200000010ff */
[--C-:B------:R-:W-:Y:S01]  /*153e0*/  IMAD.MOV.U32 R117, RZ, RZ, R119.reuse ;  /* 0x000000ffff757224 */ /* 0x100fe200078e0077 */
[----:B------:R-:W-:Y:S01]  /*153f0*/  F2FP.BF16.F32.PACK_AB R198, R61, R198 ;  /* 0x000000c63dc6723e */ /* 0x000fe200000010ff */
[----:B------:R-:W-:Y:S01]  /*15400*/  IMAD.MOV.U32 R116, RZ, RZ, R119 ;  /* 0x000000ffff747224 */ /* 0x000fe200078e0077 */
[----:B------:R-:W-:Y:S01]  /*15410*/  F2FP.BF16.F32.PACK_AB R192, R65, R192 ;  /* 0x000000c041c0723e */ /* 0x000fe200000010ff */
[----:B--2---:R-:W-:Y:S01]  /*15420*/  FADD.FTZ R6, R2, R3 ;  /* 0x0000000302067221 */ /* 0x004fe20000010000 */
        /* <DEDUP_REMOVED lines=170> */
.L_x_3483:
[----:B------:R-:W-:-:S05]  /*15ed0*/  VIADD R0, R12, 0x1 ;  /* 0x000000010c007836 */ /* 0x000fca0000000000 */
[----:B------:R-:W-:-:S04]  /*15ee0*/  ISETP.NE.AND P2, PT, R0, 0x2, PT ;  /* 0x000000020000780c */ /* 0x000fc80003f45270 */
[----:B------:R-:W-:Y:S02]  /*15ef0*/  SEL R214, RZ, 0x1, P2 ;  /* 0x00000001ffd67807 */ /* 0x000fe40001000000 */
[----:B------:R-:W-:Y:S02]  /*15f00*/  SEL R212, R0, RZ, P2 ;  /* 0x000000ff00d47207 */ /* 0x000fe40001000000 */
[----:B------:R-:W-:Y:S01]  /*15f10*/  LOP3.LUT R214, R11, R214, RZ, 0x3c, !PT ;  /* 0x000000d60bd67212 */ /* 0x000fe200078e3cff */
[----:B------:R-:W-:Y:S06]  /*15f20*/  @!P0 BRA `(.L_x_3473) ;  /* 0x0000000000048947 */ /* 0x000fec0003800000 */
[----:B------:R-:W-:Y:S01]  /*15f30*/  BPT.TRAP 0x1 ;  /* 0x000000040000795c */ /* 0x000fe20000300000 */
.L_x_3473:
[----:B------:R-:W-:Y:S01]  /*15f40*/  IMAD R13, R212, 0x8, R18 ;  /* 0x00000008d40d7824 */ /* 0x000fe200078e0212 */
[----:B------:R-:W-:-:S04]  /*15f50*/  SHF.L.U32 R4, R214, 0x1f, RZ ;  /* 0x0000001fd6047819 */ /* 0x000fc800000006ff */
[----:B------:R0:W1:Y:S01]  /*15f60*/  SYNCS.PHASECHK.TRANS64.TRYWAIT P2, [R13+URZ+0x36830], R4 ;  /* 0x036830040d0075a7 */ /* 0x000062000804017f */
[----:B------:R-:W-:Y:S05]  /*15f70*/  @!P0 BRA `(.L_x_3474) ;  /* 0x0000000000048947 */ /* 0x000fea0003800000 */
[----:B------:R-:W-:Y:S01]  /*15f80*/  BPT.TRAP 0x1 ;  /* 0x000000040000795c */ /* 0x000fe20000300000 */
.L_x_3474:
[----:B------:R-:W-:Y:S01]  /*15f90*/  IMAD R0, R212, 0xa80, R216 ;  /* 0x00000a80d4007824 */ /* 0x000fe200078e02d8 */
[----:B------:R-:W-:Y:S03]  /*15fa0*/  BSSY B1, `(.L_x_3475) ;  /* 0x0000006000017945 */ /* 0x000fe60003800000 */
[C---:B------:R-:W-:Y:S02]  /*15fb0*/  VIADD R20, R0.reuse, 0x80 ;  /* 0x0000008000147836 */ /* 0x040fe40000000000 */
[----:B------:R-:W-:Y:S01]  /*15fc0*/  VIADD R120, R0, 0x100 ;  /* 0x0000010000787836 */ /* 0x000fe20000000000 */
[----:B-1----:R-:W-:Y:S06]  /*15fd0*/  @P2 BRA `(.L_x_3476) ;  /* 0x0000000000082947 */ /* 0x002fec0003800000 */
[----:B------:R-:W1:Y:S02]  /*15fe0*/  SYNCS.PHASECHK.TRANS64.TRYWAIT P2, [R13+URZ+0x36830], R4 ;  /* 0x036830040d0075a7 */ /* 0x000e64000804017f */
[----:B-1----:R-:W-:Y:S05]  /*15ff0*/  @!P2 BRA `(.L_x_3477) ;  /* 0x000000e80034a947 */ /* 0x002fea0003800000 */
.L_x_3476:
[----:B------:R-:W-:Y:S05]  /*16000*/  BSYNC B1 ;  /* 0x0000000000017941 */ /* 0x000fea0003800000 */
.L_x_3475:
[----:B------:R-:W2:Y:S04]  /*16010*/  LDL.64 R14, [R1+0x48] ;  /* 0x00004800010e7983 */ /* 0x000ea80000100a00 */
[----:B------:R-:W3:Y:S01]  /*16020*/  LDL.64 R122, [R1] ;  /* 0x00000000017a7983 */ /* 0x000ee20000100a00 */
[----:B------:R-:W-:Y:S01]  /*16030*/  WARPGROUP.ARRIVE ;  /* 0x00000000000079c5 */ /* 0x000fe20000000000 */
[----:B------:R-:W-:Y:S01]  /*16040*/  IMAD.MOV.U32 R21, RZ, RZ, 0x40000040 ;  /* 0x40000040ff157424 */ /* 0x000fe200078e00ff */
[----:B------:R-:W-:-:S04]  /*16050*/  R2UR UR6, R20 ;  /* 0x00000000140672ca */ /* 0x000fc800000e0000 */
[C---:B------:R-:W-:Y:S01]  /*16060*/  R2UR UR7, R21.reuse ;  /* 0x00000000150772ca */ /* 0x040fe200000e0000 */
[----:B------:R-:W-:Y:S01]  /*16070*/  IMAD.MOV.U32 R20, RZ, RZ, R120 ;  /* 0x000000ffff147224 */ /* 0x000fe200078e0078 */
[----:B------:R-:W-:-:S04]  /*16080*/  R2UR UR19, R21 ;  /* 0x00000000151372ca */ /* 0x000fc800000e0000 */
[----:B------:R-:W-:Y:S01]  /*16090*/  R2UR UR18, R20 ;  /* 0x00000000141272ca */ /* 0x000fe200000e0000 */
[----:B------:R-:W-:Y:S01]  /*160a0*/  VIADD R20, R0, 0x200 ;  /* 0x0000020000147836 */ /* 0x000fe20000000000 */
[----:B------:R-:W-:-:S04]  /*160b0*/  R2UR UR15, R21 ;  /* 0x00000000150f72ca */ /* 0x000fc800000e0000 */
[----:B------:R-:W-:Y:S02]  /*160c0*/  R2UR UR14, R20 ;  /* 0x00000000140e72ca */ /* 0x000fe400000e0000 */
[----:B--2---:R-:W-:Y:S01]  /*160d0*/  R2UR UR42, R14 ;  /* 0x000000000e2a72ca */ /* 0x004fe200000e0000 */
[----:B------:R-:W-:Y:S01]  /*160e0*/  IMAD.MOV.U32 R14, RZ, RZ, R0 ;  /* 0x000000ffff0e7224 */ /* 0x000fe200078e0000 */
[----:B------:R-:W-:Y:S01]  /*160f0*/  R2UR UR43, R15 ;  /* 0x000000000f2b72ca */ /* 0x000fe200000e0000 */
[----:B------:R-:W-:Y:S01]  /*16100*/  IMAD.MOV.U32 R15, RZ, RZ, 0x40000040 ;  /* 0x40000040ff0f7424 */ /* 0x000fe200078e00ff */
[----:B---3--:R-:W-:Y:S02]  /*16110*/  R2UR UR28, R122 ;  /* 0x000000007a1c72ca */ /* 0x008fe400000e0000 */
[----:B------:R-:W-:Y:S02]  /*16120*/  R2UR UR29, R123 ;  /* 0x000000007b1d72ca */ /* 0x000fe400000e0000 */
[----:B------:R-:W-:Y:S01]  /*16130*/  R2UR UR26, R14 ;  /* 0x000000000e1a72ca */ /* 0x000fe200000e0000 */
[----:B------:R-:W2:Y:S01]  /*16140*/  LDL.64 R122, [R1+0x40] ;  /* 0x00004000017a7983 */ /* 0x000ea20000100a00 */
[----:B------:R-:W-:-:S07]  /*16150*/  R2UR UR27, R15 ;  /* 0x000000000f1b72ca */ /* 0x000fce00000e0000 */
[----:B------:R-:W-:Y:S02]  /*16160*/  UMOV UR24, UR28 ;  /* 0x0000001c00187c82 */ /* 0x000fe40008000000 */
[----:B------:R-:W-:-:S04]  /*16170*/  UMOV UR25, UR29 ;  /* 0x0000001d00197c82 */ /* 0x000fc80008000000 */
        /* <DEDUP_REMOVED lines=18> */
[----:B------:R-:W-:Y:S01]  /*162a0*/  HGMMA.64x16x16.F32.BF16 R144, gdesc[UR20], RZ, !UPT, gsb0 ;  /* 0x00200000149079f0 */ /* 0x000fe2000c0018ff */
[----:B------:R-:W-:Y:S01]  /*162b0*/  UMOV UR12, UR28 ;  /* 0x0000001c000c7c82 */ /* 0x000fe20008000000 */
[----:B------:R-:W-:Y:S01]  /*162c0*/  UMOV UR13, UR29 ;  /* 0x0000001d000d7c82 */ /* 0x000fe20008000000 */
[----:B------:R-:W-:Y:S01]  /*162d0*/  VIADD R120, R0, 0x280 ;  /* 0x0000028000787836 */ /* 0x000fe20000000000 */
[----:B------:R-:W-:Y:S02]  /*162e0*/  WARPGROUP.DEPBAR.LE gsb0, 0x0 ;  /* 0x00008000000079c5 */ /* 0x000fe40000010000 */
[----:B------:R-:W-:-:S06]  /*162f0*/  WARPGROUP.ARRIVE ;  /* 0x00000000000079c5 */ /* 0x000fcc0000000000 */
[----:B------:R-:W-:Y:S01]  /*16300*/  HGMMA.64x16x16.F32.BF16 R136, gdesc[UR12], RZ, !UPT, gsb0 ;  /* 0x002000000c8879f0 */ /* 0x000fe2000c0018ff */
[----:B------:R-:W-:Y:S01]  /*16310*/  IMAD.MOV.U32 R121, RZ, RZ, 0x40000040 ;  /* 0x40000040ff797424 */ /* 0x000fe200078e00ff */
[----:B------:R-:W-:-:S04]  /*16320*/  R2UR UR10, R120 ;  /* 0x00000000780a72ca */ /* 0x000fc800000e0000 */
[----:B------:R-:W-:Y:S01]  /*16330*/  R2UR UR11, R121 ;  /* 0x00000000790b72ca */ /* 0x000fe200000e0000 */
[----:B------:R-:W-:Y:S01]  /*16340*/  UMOV UR8, UR28 ;  /* 0x0000001c00087c82 */ /* 0x000fe20008000000 */
[----:B------:R-:W-:Y:S01]  /*16350*/  UMOV UR9, UR29 ;  /* 0x0000001d00097c82 */ /* 0x000fe20008000000 */
[----:B------:R-:W-:Y:S02]  /*16360*/  WARPGROUP.DEPBAR.LE gsb0, 0x0 ;  /* 0x00008000000079c5 */ /* 0x000fe40000010000 */
[----:B------:R-:W-:-:S08]  /*16370*/  WARPGROUP.ARRIVE ;  /* 0x00000000000079c5 */ /* 0x000fd00000000000 */
[----:B------:R-:W-:Y:S01]  /*16380*/  HGMMA.64x16x16.F32.BF16 R128, gdesc[UR8], RZ, !UPT, gsb0 ;  /* 0x00200000088079f0 */ /* 0x000fe2000c0018ff */
[C---:B------:R-:W-:Y:S02]  /*16390*/  VIADD R14, R0.reuse, 0x300 ;  /* 0x00000300000e7836 */ /* 0x040fe40000000000 */
[----:B------:R-:W-:Y:S02]  /*163a0*/  VIADD R120, R0, 0x182 ;  /* 0x0000018200787836 */ /* 0x000fe40000000000 */
[----:B------:R-:W-:Y:S01]  /*163b0*/  IMAD.MOV.U32 R121, RZ, RZ, 0x40000040 ;  /* 0x40000040ff797424 */ /* 0x000fe200078e00ff */
[----:B------:R-:W-:Y:S02]  /*163c0*/  R2UR UR58, R14 ;  /* 0x000000000e3a72ca */ /* 0x000fe400000e0000 */
[----:B------:R-:W-:Y:S02]  /*163d0*/  R2UR UR59, R15 ;  /* 0x000000000f3b72ca */ /* 0x000fe400000e0000 */
[----:B------:R-:W-:Y:S01]  /*163e0*/  R2UR UR26, R120 ;  /* 0x00000000781a72ca */ /* 0x000fe200000e0000 */
[----:B------:R-:W-:Y:S01]  /*163f0*/  VIADD R120, R0, 0x302 ;  /* 0x0000030200787836 */ /* 0x000fe20000000000 */
[----:B------:R-:W-:Y:S01]  /*16400*/  R2UR UR27, R121 ;  /* 0x00000000791b72ca */ /* 0x000fe200000e0000 */
[----:B------:R-:W-:Y:S01]  /*16410*/  IMAD.MOV.U32 R121, RZ, RZ, 0x40000040 ;  /* 0x40000040ff797424 */ /* 0x000fe200078e00ff */
[----:B--2---:R-:W-:-:S02]  /*16420*/  R2UR UR38, R122 ;  /* 0x000000007a2672ca */ /* 0x004fc400000e0000 */
[----:B------:R-:W-:Y:S02]  /*16430*/  R2UR UR46, R120 ;  /* 0x00000000782e72ca */ /* 0x000fe400000e0000 */
[----:B------:R-:W-:Y:S02]  /*16440*/  R2UR UR47, R121 ;  /* 0x00000000792f72ca */ /* 0x000fe400000e0000 */
[----:B------:R-:W-:Y:S01]  /*16450*/  R2UR UR39, R123 ;  /* 0x000000007b2772ca */ /* 0x000fe200000e0000 */
[----:B------:R-:W-:Y:S01]  /*16460*/  UMOV UR56, UR28 ;  /* 0x0000001c00387c82 */ /* 0x000fe20008000000 */
[----:B------:R-:W-:Y:S01]  /*16470*/  UMOV UR57, UR29 ;  /* 0x0000001d00397c82 */ /* 0x000fe20008000000 */
[----:B------:R-:W-:Y:S02]  /*16480*/  WARPGROUP.DEPBAR.LE gsb0, 0x0 ;  /* 0x00008000000079c5 */ /* 0x000fe40000010000 */
[----:B------:R-:W-:-:S06]  /*16490*/  WARPGROUP.ARRIVE ;  /* 0x00000000000079c5 */ /* 0x000fcc0000000000 */
[----:B------:R-:W-:Y:S01]  /*164a0*/  HGMMA.64x16x16.F32.BF16 R120, gdesc[UR56], RZ, !UPT, gsb0 ;  /* 0x00200000387879f0 */ /* 0x000fe2000c0018ff */
        /* <DEDUP_REMOVED lines=27> */
[----:B------:R-:W-:Y:S01]  /*16660*/  UMOV UR24, UR42 ;  /* 0x0000002a00187c82 */ /* 0x000fe20008000000 */
[----:B------:R-:W-:Y:S01]  /*16670*/  UMOV UR25, UR43 ;  /* 0x0000002b00197c82 */ /* 0x000fe20008000000 */
[----:B------:R-:W-:Y:S01]  /*16680*/  VIADD R14, R0, 0x202 ;  /* 0x00000202000e7836 */ /* 0x000fe20000000000 */
[----:B------:R-:W-:Y:S02]  /*16690*/  WARPGROUP.DEPBAR.LE gsb0, 0x0 ;  /* 0x00008000000079c5 */ /* 0x000fe40000010000 */
[----:B------:R-:W-:-:S06]  /*166a0*/  WARPGROUP.ARRIVE ;  /* 0x00000000000079c5 */ /* 0x000fcc0000000000 */
        /* <DEDUP_REMOVED lines=15> */
[----:B------:R-:W-:Y:S01]  /*167a0*/  MOV R5, UR45 ;  /* 0x0000002d00057c02 */ /* 0x000fe20008000f00 */
[----:B------:R-:W-:Y:S02]  /*167b0*/  WARPGROUP.DEPBAR.LE gsb0, 0x0 ;  /* 0x00008000000079c5 */ /* 0x000fe40000010000 */
[----:B------:R-:W-:Y:S01]  /*167c0*/  WARPGROUP.ARRIVE ;  /* 0x00000000000079c5 */ /* 0x000fe20000000000 */
[----:B01----:R-:W-:Y:S01]  /*167d0*/  MOV R4, UR44 ;  /* 0x0000002c00047c02 */ /* 0x003fe20008000f00 */
[----:B------:R-:W-:Y:S01]  /*167e0*/  VIADD R14, R0, 0x4 ;  /* 0x00000004000e7836 */ /* 0x000fe20000000000 */
[----:B------:R-:W-:Y:S01]  /*167f0*/  UMOV UR12, UR38 ;  /* 0x00000026000c7c82 */ /* 0x000fe20008000000 */
[----:B------:R-:W-:Y:S01]  /*16800*/  IMAD.MOV.U32 R15, RZ, RZ, 0x40000040 ;  /* 0x40000040ff0f7424 */ /* 0x000fe200078e00ff */
[----:B------:R-:W-:-:S02]  /*16810*/  UMOV UR13, UR39 ;  /* 0x00000027000d7c82 */ /* 0x000fc40008000000 */
[----:B------:R-:W-:Y:S01]  /*16820*/  HGMMA.64x16x16.F32.BF16 R128, gdesc[UR16], R128, gsb0 ;  /* 0x00200000108079f0 */ /* 0x000fe20008001880 */
[----:B------:R-:W-:Y:S01]  /*16830*/  UMOV UR44, UR42 ;  /* 0x0000002a002c7c82 */ /* 0x000fe20008000000 */
[----:B------:R-:W-:Y:S01]  /*16840*/  UMOV UR45, UR43 ;  /* 0x0000002b002d7c82 */ /* 0x000fe20008000000 */
[----:B------:R-:W-:Y:S01]  /*16850*/  UMOV UR8, UR38 ;  /* 0x0000002600087c82 */ /* 0x000fe20008000000 */
[----:B------:R-:W-:Y:S01]  /*16860*/  UMOV UR9, UR39 ;  /* 0x0000002700097c82 */ /* 0x000fe20008000000 */
[----:B------:R-:W2:Y:S01]  /*16870*/  LDL.64 R20, [R1+0x38] ;  /* 0x0000380001147983 */ /* 0x000ea20000100a00 */
        /* <DEDUP_REMOVED lines=179> */
[----:B------:R-:W-:-:S09]  /*173b0*/  UMOV UR17, UR39 ;  /* 0x0000002700117c82 */ /* 0x000fd20008000000 */
        /* <DEDUP_REMOVED lines=152> */
[----:B------:R-:W-:Y:S01]  /*17d40*/  R2UR UR45, R5 ;  /* 0x00000000052d72ca */ /* 0x000fe200000e0000 */
[----:B------:R-:W-:Y:S01]  /*17d50*/  IMAD.MOV.U32 R5, RZ, RZ, 0x40000040 ;  /* 0x40000040ff057424 */ /* 0x000fe200078e00ff */
[----:B------:R-:W-:Y:S01]  /*17d60*/  R2UR UR44, R4 ;  /* 0x00000000042c72ca */ /* 0x000fe200000e0000 */
[----:B------:R-:W-:-:S03]  /*17d70*/  VIADD R4, R0, 0x406 ;  /* 0x0000040600047836 */ /* 0x000fc60000000000 */
        /* <DEDUP_REMOVED lines=395> */
.L_x_3478:
[----:B------:R-:W-:Y:S01]  /*19630*/  SHF.L.U32 R0, R11, 0x1f, RZ ;  /* 0x0000001f0b007819 */ /* 0x000fe200000006ff */
[----:B------:R-:W-:-:S04]  /*19640*/  IMAD R11, R12, 0x8, R18 ;  /* 0x000000080c0b7824 */ /* 0x000fc800078e0212 */
[----:B------:R0:W1:Y:S01]  /*19650*/  SYNCS.PHASECHK.TRANS64.TRYWAIT P2, [R11+URZ+0x36850], R0 ;  /* 0x036850000b0075a7 */ /* 0x000062000804017f */
[----:B------:R-:W-:Y:S05]  /*19660*/  @!P0 BRA `(.L_x_3479) ;  /* 0x0000000000048947 */ /* 0x000fea0003800000 */
[----:B------:R-:W-:Y:S01]  /*19670*/  BPT.TRAP 0x1 ;  /* 0x000000040000795c */ /* 0x000fe20000300000 */
.L_x_3479:
[----:B------:R-:W-:Y:S04]  /*19680*/  BSSY B1, `(.L_x_3480) ;  /* 0x0000004000017945 */ /* 0x000fe80003800000 */
[----:B-1----:R-:W-:Y:S05]  /*19690*/  @P2 BRA `(.L_x_3481) ;  /* 0x0000000000082947 */ /* 0x002fea0003800000 */
[----:B------:R-:W1:Y:S02]  /*196a0*/  SYNCS.PHASECHK.TRANS64.TRYWAIT P2, [R11+URZ+0x36850], R0 ;  /* 0x036850000b0075a7 */ /* 0x000e64000804017f */
[----:B-1----:R-:W-:Y:S05]  /*196b0*/  @!P2 BRA `(.L_x_3482) ;  /* 0x000000b00098a947 */ /* 0x002fea0003800000 */
.L_x_3481:
[----:B------:R-:W-:Y:S05]  /*196c0*/  BSYNC B1 ;  /* 0x0000000000017941 */ /* 0x000fea0003800000 */
.L_x_3480:
[----:B01----:R-:W-:Y:S01]  /*196d0*/  VIADD R0, R18, 0x400 ;  /* 0x0000040012007836 */ /* 0x003fe20000000000 */
[----:B------:R-:W-:Y:S01]  /*196e0*/  WARPGROUP.ARRIVE ;  /* 0x00000000000079c5 */ /* 0x000fe20000000000 */
[----:B------:R-:W-:Y:S01]  /*196f0*/  IMAD.MOV.U32 R15, RZ, RZ, 0x40000040 ;  /* 0x40000040ff0f7424 */ /* 0x000fe200078e00ff */
[----:B------:R-:W-:Y:S01]  /*19700*/  ULDC UR4, c[0x0][0x988] ;  /* 0x0002620000047ab9 */ /* 0x000fe20000000800 */
[----:B------:R-:W-:Y:S01]  /*19710*/  IMAD.MOV.U32 R3, RZ, RZ, 0x40000040 ;  /* 0x40000040ff037424 */ /* 0x000fe200078e00ff */
[----:B------:R-:W-:Y:S01]  /*19720*/  SHF.R.U32.HI R0, RZ, 0x4, R0 ;  /* 0x00000004ff007819 */ /* 0x000fe20000011600 */
[----:B------:R-:W-:Y:S01]  /*19730*/  IMAD.MOV.U32 R21, RZ, RZ, 0x40000040 ;  /* 0x40000040ff157424 */ /* 0x000fe200078e00ff */
[----:B------:R-:W-:Y:S01]  /*19740*/  R2UR UR7, R15 ;  /* 0x000000000f0772ca */ /* 0x000fe200000e0000 */
[----:B------:R-:W-:Y:S01]  /*19750*/  @!P1 VIADD R13, R13, 0x36840 ;  /* 0x000368400d0d9836 */ /* 0x000fe20000000000 */
[----:B------:R-:W-:Y:S01]  /*19760*/  LOP3.LUT R0, R0, 0x3fff, RZ, 0xc0, !PT ;  /* 0x00003fff00007812 */ /* 0x000fe200078ec0ff */
[----:B------:R-:W-:Y:S01]  /*19770*/  @!P1 VIADD R11, R11, 0x36860 ;  /* 0x000368600b0b9836 */ /* 0x000fe20000000000 */
[C---:B------:R-:W-:Y:S01]  /*19780*/  ISETP.GT.AND P2, PT, R8.reuse, RZ, PT ;  /* 0x000000ff0800720c */ /* 0x040fe20003f44270 */
[----:B------:R-:W-:Y:S01]  /*19790*/  VIADD R8, R8, 0xffffffff ;  /* 0xffffffff08087836 */ /* 0x000fe20000000000 */
[----:B------:R-:W-:-:S05]  /*197a0*/  LOP3.LUT R0, R0, 0x3800000, RZ, 0xfc, !PT ;  /* 0x0380000000007812 */ /* 0x000fca00078efcff */
[----:B------:R-:W-:Y:S01]  /*197b0*/  IMAD R14, R12, 0xa80, R0 ;  /* 0x00000a800c0e7824 */ /* 0x000fe200078e0200 */
[----:B------:R-:W-:-:S03]  /*197c0*/  FMNMX.FTZ R0, R168, R10, !PT ;  /* 0x0000000aa8007209 */ /* 0x000fc60007810000 */
[C---:B------:R-:W-:Y:S01]  /*197d0*/  VIADD R2, R14.reuse, 0x80 ;  /* 0x000000800e027836 */ /* 0x040fe20000000000 */
[C---:B------:R-:W-:Y:S01]  /*197e0*/  R2UR UR6, R14.reuse ;  /* 0x000000000e0672ca */ /* 0x040fe200000e0000 */
[----:B------:R-:W-:Y:S01]  /*197f0*/  VIADD R20, R14, 0x200 ;  /* 0x000002000e147836 */ /* 0x000fe20000000000 */
[----:B------:R-:W-:-:S04]  /*19800*/  FMNMX.FTZ R0, R169, R0, !PT ;  /* 0x00000000a9007209 */ /* 0x000fc80007810000 */
[----:B------:R-:W-:-:S04]  /*19810*/  FMNMX.FTZ R0, R172, R0, !PT ;  /* 0x00000000ac007209 */ /* 0x000fc80007810000 */
[----:B------:R-:W-:-:S03]  /*19820*/  FMNMX.FTZ R0, R173, R0, !PT ;  /* 0x00000000ad007209 */ /* 0x000fc60007810000 */
[----:B------:R-:W-:Y:S01]  /*19830*/  HGMMA.64x192x16.F32.BF16 R24, R200, gdesc[UR4].tnspB, R24, gsb0 ;  /* 0x42e00004c8187df0 */ /* 0x000fe20008001818 */
        /* <DEDUP_REMOVED lines=38> */
[----:B------:R-:W-:Y:S02]  /*19aa0*/  R2UR UR6, R2 ;  /* 0x00000000020672ca */ /* 0x000fe400000e0000 */
[----:B------:R-:W-:Y:S01]  /*19ab0*/  R2UR UR7, R3 ;  /* 0x00000000030772ca */ /* 0x000fe200000e0000 */
[----:B------:R-:W0:Y:S02]  /*19ac0*/  SHFL.BFLY PT, R2, R0, 0x2, 0x1f ;  /* 0x0c401f0000027f89 */ /* 0x000e2400000e0000 */
[----:B0-----:R-:W-:Y:S01]  /*19ad0*/  FMNMX.FTZ R2, R0, R2, !PT ;  /* 0x0000000200027209 */ /* 0x001fe20007810000 */
[----:B------:R-:W-:-:S04]  /*19ae0*/  IMAD.U32 R0, RZ, RZ, UR4 ;  /* 0x00000004ff007e24 */ /* 0x000fc8000f8e00ff */
[----:B------:R-:W0:Y:S02]  /*19af0*/  SHFL.BFLY PT, R5, R2, 0x1, 0x1f ;  /* 0x0c201f0002057f89 */ /* 0x000e2400000e0000 */
[----:B0-----:R-:W-:Y:S02]  /*19b00*/  FMNMX.FTZ R5, R2, R5, !PT ;  /* 0x0000000502057209 */ /* 0x001fe40007810000 */
[----:B------:R-:W-:-:S03]  /*19b10*/  FMNMX.FTZ R2, R170, R9, !PT ;  /* 0x00000009aa027209 */ /* 0x000fc60007810000 */
[----:B------:R-:W-:Y:S01]  /*19b20*/  FMUL.FTZ R15, R5, R0 ;  /* 0x00000000050f7220 */ /* 0x000fe20000410000 */
[----:B------:R-:W-:Y:S01]  /*19b30*/  FMNMX.FTZ R2, R171, R2, !PT ;  /* 0x00000002ab027209 */ /* 0x000fe20007810000 */
[----:B------:R-:W-:Y:S02]  /*19b40*/  FADD.FTZ R3, -R5, R10 ;  /* 0x0000000a05037221 */ /* 0x000fe40000010100 */
[--C-:B------:R-:W-:Y:S01]  /*19b50*/  FFMA.FTZ R196, R160, R0, -R15.reuse ;  /* 0x00000000a0c47223 */ /* 0x100fe2000001080f */
[----:B------:R-:W-:Y:S01]  /*19b60*/  FMNMX.FTZ R2, R174, R2, !PT ;  /* 0x00000002ae027209 */ /* 0x000fe20007810000 */
[-CC-:B------:R-:W-:Y:S01]  /*19b70*/  FFMA.FTZ R200, R168, R0.reuse, -R15.reuse ;  /* 0x00000000a8c87223 */ /* 0x180fe2000001080f */
[-CC-:B------:R-:W-:Y:S01]  /*19b80*/  FFMA.FTZ R160, R161, R0.reuse, -R15.reuse ;  /* 0x00000000a1a07223 */ /* 0x180fe2000001080f */
        /* <DEDUP_REMOVED lines=8> */
[----:B------:R-:W-:Y:S01]  /*19c10*/  FFMA.FTZ R12, R149, R0, -R15 ;  /* 0x00000000950c7223 */ /* 0x000fe2000001080f */
[----:B------:R-:W-:Y:S01]  /*19c20*/  FMNMX.FTZ R2, R163, R2, !PT ;  /* 0x00000002a3027209 */ /* 0x000fe20007810000 */
[----:B------:R-:W-:Y:S01]  /*19c30*/  FMUL.FTZ R3, R3, R0 ;  /* 0x0000000003037220 */ /* 0x000fe20000410000 */
[----:B------:R-:W-:Y:S02]  /*19c40*/  MUFU.EX2 R200, R200 ;  /* 0x000000c800c87308 */ /* 0x000fe40000000800 */
[----:B------:R-:W-:-:S04]  /*19c50*/  FMNMX.FTZ R2, R166, R2, !PT ;  /* 0x00000002a6027209 */ /* 0x000fc80007810000 */
[----:B------:R-:W-:Y:S02]  /*19c60*/  FMNMX.FTZ R2, R167, R2, !PT ;  /* 0x00000002a7027209 */ /* 0x000fe40007810000 */
[----:B------:R-:W0:Y:S02]  /*19c70*/  MUFU.EX2 R3, R3 ;  /* 0x0000000300037308 */ /* 0x000e240000000800 */
[----:B------:R-:W-:-:S04]  /*19c80*/  FMNMX.FTZ R2, R154, R2, !PT ;  /* 0x000000029a027209 */ /* 0x000fc80007810000 */
[----:B------:R-:W-:Y:S02]  /*19c90*/  FMNMX.FTZ R2, R155, R2, !PT ;  /* 0x000000029b027209 */ /* 0x000fe40007810000 */
[----:B------:R-:W1:Y:S02]  /*19ca0*/  MUFU.EX2 R10, R10 ;  /* 0x0000000a000a7308 */ /* 0x000e640000000800 */
[----:B------:R-:W-:-:S04]  /*19cb0*/  FMNMX.FTZ R2, R158, R2, !PT ;  /* 0x000000029e027209 */ /* 0x000fc80007810000 */
[----:B------:R-:W-:Y:S02]  /*19cc0*/  FMNMX.FTZ R2, R159, R2, !PT ;  /* 0x000000029f027209 */ /* 0x000fe40007810000 */
[----:B------:R-:W2:Y:S01]  /*19cd0*/  MUFU.EX2 R202, R202 ;  /* 0x000000ca00ca7308 */ /* 0x000ea20000000800 */
[----:B0-----:R-:W-:Y:S01]  /*19ce0*/  FFMA.FTZ R7, R3, R7, R200 ;  /* 0x0000000703077223 */ /* 0x001fe200000100c8 */
[----:B------:R-:W-:-:S04]  /*19cf0*/  FMNMX.FTZ R2, R146, R2, !PT ;  /* 0x0000000292027209 */ /* 0x000fc80007810000 */
[----:B------:R-:W-:Y:S02]  /*19d00*/  FMNMX.FTZ R2, R147, R2, !PT ;  /* 0x0000000293027209 */ /* 0x000fe40007810000 */
[----:B------:R-:W0:Y:S01]  /*19d10*/  MUFU.EX2 R168, R168 ;  /* 0x000000a800a87308 */ /* 0x000e220000000800 */
[----:B-1----:R-:W-:Y:S01]  /*19d20*/  FADD.FTZ R7, R10, R7 ;  /* 0x000000070a077221 */ /* 0x002fe20000010000 */
[----:B------:R-:W-:Y:S02]  /*19d30*/  FMNMX.FTZ R2, R150, R2, !PT ;  /* 0x0000000296027209 */ /* 0x000fe40007810000 */
[----:B------:R-:W-:Y:S02]  /*19d40*/  F2FP.BF16.F32.PACK_AB R200, R10, R200 ;  /* 0x000000c80ac8723e */ /* 0x000fe400000010ff */
[----:B------:R-:W-:Y:S02]  /*19d50*/  FMNMX.FTZ R2, R151, R2, !PT ;  /* 0x0000000297027209 */ /* 0x000fe40007810000 */
[----:B------:R-:W-:Y:S01]  /*19d60*/  MUFU.EX2 R196, R196 ;  /* 0x000000c400c47308 */ /* 0x000fe20000000800 */
[----:B--2---:R-:W-:Y:S01]  /*19d70*/  FADD.FTZ R7, R202, R7 ;  /* 0x00000007ca077221 */ /* 0x004fe20000010000 */
[----:B------:R-:W-:-:S04]  /*19d80*/  FMNMX.FTZ R2, R138, R2, !PT ;  /* 0x000000028a027209 */ /* 0x000fc80007810000 */
[----:B------:R-:W-:Y:S02]  /*19d90*/  FMNMX.FTZ R2, R139, R2, !PT ;  /* 0x000000028b027209 */ /* 0x000fe40007810000 */
[----:B------:R-:W-:Y:S01]  /*19da0*/  MUFU.EX2 R160, R160 ;  /* 0x000000a000a07308 */ /* 0x000fe20000000800 */
[----:B0-----:R-:W-:Y:S01]  /*19db0*/  FADD.FTZ R7, R168, R7 ;  /* 0x00000007a8077221 */ /* 0x001fe20000010000 */
[----:B------:R-:W-:Y:S02]  /*19dc0*/  FMNMX.FTZ R2, R142, R2, !PT ;  /* 0x000000028e027209 */ /* 0x000fe40007810000 */
[----:B------:R-:W-:Y:S02]  /*19dd0*/  F2FP.BF16.F32.PACK_AB R202, R168, R202 ;  /* 0x000000caa8ca723e */ /* 0x000fe400000010ff */
        /* <DEDUP_REMOVED lines=12> */
[----:B------:R-:W-:-:S05]  /*19ea0*/  FMNMX.FTZ R2, R127, R2, !PT ;  /* 0x000000027f027209 */ /* 0x000fca0007810000 */
[----:B------:R-:W0:Y:S02]  /*19eb0*/  SHFL.BFLY PT, R4, R2, 0x2, 0x1f ;  /* 0x0c401f0002047f89 */ /* 0x000e2400000e0000 */
[----:B0-----:R-:W-:-:S05]  /*19ec0*/  FMNMX.FTZ R4, R2, R4, !PT ;  /* 0x0000000402047209 */ /* 0x001fca0007810000 */
[----:B------:R-:W0:Y:S01]  /*19ed0*/  SHFL.BFLY PT, R2, R4, 0x1, 0x1f ;  /* 0x0c201f0004027f89 */ /* 0x000e2200000e0000 */
[----:B------:R-:W-:Y:S02]  /*19ee0*/  WARPGROUP.DEPBAR.LE gsb0, 0x0 ;  /* 0x00008000000079c5 */ /* 0x000fe40000010000 */
[----:B------:R-:W-:Y:S01]  /*19ef0*/  WARPGROUP.ARRIVE ;  /* 0x00000000000079c5 */ /* 0x000fe20000000000 */
[-CC-:B------:R-:W-:Y:S01]  /*19f00*/  FFMA.FTZ R192, R152, R0.reuse, -R15.reuse ;  /* 0x0000000098c07223 */ /* 0x180fe2000001080f */
[-CC-:B------:R-:W-:Y:S01]  /*19f10*/  FFMA.FTZ R194, R156, R0.reuse, -R15.reuse ;  /* 0x000000009cc27223 */ /* 0x180fe2000001080f */
[----:B------:R-:W-:-:S03]  /*19f20*/  FFMA.FTZ R152, R157, R0, -R15 ;  /* 0x000000009d987223 */ /* 0x000fc6000001080f */
[----:B------:R-:W-:Y:S01]  /*19f30*/  HGMMA.64x192x16.F32.BF16 R24, R188, gdesc[UR4].tnspB, R24, gsb0 ;  /* 0x42e00004bc187df0 */ /* 0x000fe20008001818 */
[----:B------:R-:W-:Y:S01]  /*19f40*/  R2UR UR6, R20 ;  /* 0x00000000140672ca */ /* 0x000fe200000e0000 */
[C---:B------:R-:W-:Y:S01]  /*19f50*/  VIADD R20, R14.reuse, 0x280 ;  /* 0x000002800e147836 */ /* 0x040fe20000000000 */
[----:B------:R-:W-:Y:S01]  /*19f60*/  R2UR UR7, R21 ;  /* 0x00000000150772ca */ /* 0x000fe200000e0000 */
[----:B------:R-:W-:Y:S01]  /*19f70*/  IMAD.MOV.U32 R21, RZ, RZ, 0x40000040 ;  /* 0x40000040ff157424 */ /* 0x000fe200078e00ff */
[----:B------:R-:W-:Y:S01]  /*19f80*/  MUFU.EX2 R192, R192 ;  /* 0x000000c000c07308 */ /* 0x000fe20000000800 */
[----:B------:R-:W-:Y:S01]  /*19f90*/  VIADD R14, R14, 0x300 ;  /* 0x000003000e0e7836 */ /* 0x000fe20000000000 */
[----:B0-----:R-:W-:-:S06]  /*19fa0*/  FMNMX.FTZ R4, R4, R2, !PT ;  /* 0x0000000204047209 */ /* 0x001fcc0007810000 */
[----:B------:R-:W-:Y:S08]  /*19fb0*/  MUFU.EX2 R194, R194 ;  /* 0x000000c200c27308 */ /* 0x000ff00000000800 */
[----:B------:R-:W-:Y:S01]  /*19fc0*/  MUFU.EX2 R152, R152 ;  /* 0x0000009800987308 */ /* 0x000fe20000000800 */
[----:B------:R-:W-:Y:S02]  /*19fd0*/  WARPGROUP.DEPBAR.LE gsb0, 0x0 ;  /* 0x00008000000079c5 */ /* 0x000fe40000010000 */
[----:B------:R-:W-:Y:S01]  /*19fe0*/  WARPGROUP.ARRIVE ;  /* 0x00000000000079c5 */ /* 0x000fe20000000000 */
[-CC-:B------:R-:W-:Y:S01]  /*19ff0*/  FFMA.FTZ R188, R144, R0.reuse, -R15.reuse ;  /* 0x0000000090bc7223 */ /* 0x180fe2000001080f */
[-CC-:B------:R-:W-:Y:S01]  /*1a000*/  FFMA.FTZ R144, R145, R0.reuse, -R15.reuse ;  /* 0x0000000091907223 */ /* 0x180fe2000001080f */
[----:B------:R-:W-:-:S03]  /*1a010*/  FFMA.FTZ R190, R148, R0, -R15 ;  /* 0x0000000094be7223 */ /* 0x000fc6000001080f */
[----:B------:R-:W-:Y:S01]  /*1a020*/  HGMMA.64x192x16.F32.BF16 R24, R184, gdesc[UR4].tnspB, R24, gsb0 ;  /* 0x42e00004b8187df0 */ /* 0x000fe20008001818 */
[----:B------:R-:W-:Y:S01]  /*1a030*/  R2UR UR6, R20 ;  /* 0x00000000140672ca */ /* 0x000fe200000e0000 */
[-CC-:B------:R-:W-:Y:S01]  /*1a040*/  FFMA.FTZ R20, R141, R0.reuse, -R15.reuse ;  /* 0x000000008d147223 */ /* 0x180fe2000001080f */
[----:B------:R-:W-:Y:S01]  /*1a050*/  R2UR UR7, R21 ;  /* 0x00000000150772ca */ /* 0x000fe200000e0000 */
[-CC-:B------:R-:W-:Y:S01]  /*1a060*/  FFMA.FTZ R21, R120, R0.reuse, -R15.reuse ;  /* 0x0000000078157223 */ /* 0x180fe2000001080f */
[-CC-:B------:R-:W-:Y:S01]  /*1a070*/  FFMA.FTZ R120, R121, R0.reuse, -R15.reuse ;  /* 0x0000000079787223 */ /* 0x180fe2000001080f */
[----:B------:R-:W-:Y:S01]  /*1a080*/  FFMA.FTZ R121, R124, R0, -R15 ;  /* 0x000000007c797223 */ /* 0x000fe2000001080f */
        /* <DEDUP_REMOVED lines=10> */
[-CC-:B------:R-:W-:Y:S01]  /*1a130*/  FFMA.FTZ R136, R137, R0.reuse, -R15.reuse ;  /* 0x0000000089887223 */ /* 0x180fe2000001080f */
[----:B------:R-:W-:-:S03]  /*1a140*/  FFMA.FTZ R186, R140, R0, -R15 ;  /* 0x000000008cba7223 */ /* 0x000fc6000001080f */
[----:B------:R-:W-:Y:S01]  /*1a150*/  HGMMA.64x192x16.F32.BF16 R24, R180, gdesc[UR4].tnspB, R24, gsb0 ;  /* 0x42e00004b4187df0 */ /* 0x000fe20008001818 */
[----:B------:R-:W-:Y:S01]  /*1a160*/  R2UR UR6, R14 ;  /* 0x000000000e0672ca */ /* 0x000fe200000e0000 */
[----:B------:R-:W-:Y:S08]  /*1a170*/  MUFU.EX2 R184, R184 ;  /* 0x000000b800b87308 */ /* 0x000ff00000000800 */
[----:B------:R-:W-:Y:S08]  /*1a180*/  MUFU.EX2 R136, R136 ;  /* 0x0000008800887308 */ /* 0x000ff00000000800 */
[----:B------:R-:W-:Y:S01]  /*1a190*/  MUFU.EX2 R186, R186 ;  /* 0x000000ba00ba7308 */ /* 0x000fe20000000800 */
[----:B------:R-:W-:-:S02]  /*1a1a0*/  WARPGROUP.DEPBAR.LE gsb0, 0x0 ;  /* 0x00008000000079c5 */ /* 0x000fc40000010000 */
[-CC-:B------:R-:W-:Y:S01]  /*1a1b0*/  FFMA.FTZ R180, R128, R0.reuse, -R15.reuse ;  /* 0x0000000080b47223 */ /* 0x180fe2000001080f */
[-CC-:B------:R-:W-:Y:S01]  /*1a1c0*/  FFMA.FTZ R128, R129, R0.reuse, -R15.reuse ;  /* 0x0000000081807223 */ /* 0x180fe2000001080f */
[-CC-:B------:R-:W-:Y:S01]  /*1a1d0*/  FFMA.FTZ R182, R132, R0.reuse, -R15.reuse ;  /* 0x0000000084b67223 */ /* 0x180fe2000001080f */
[-CC-:B------:R-:W-:Y:S01]  /*1a1e0*/  FFMA.FTZ R129, R133, R0.reuse, -R15.reuse ;  /* 0x0000000085817223 */ /* 0x180fe2000001080f */
[-C--:B------:R-:W-:Y:S01]  /*1a1f0*/  FFMA.FTZ R132, R125, R0.reuse, -R15 ;  /* 0x000000007d847223 */ /* 0x080fe2000001080f */
[C---:B------:R-:W-:Y:S01]  /*1a200*/  FADD.FTZ R15, -R4.reuse, R9 ;  /* 0x00000009040f7221 */ /* 0x040fe20000010100 */
[----:B------:R-:W-:Y:S01]  /*1a210*/  WARPGROUP.ARRIVE ;  /* 0x00000000000079c5 */ /* 0x000fe20000000000 */
[-C--:B------:R-:W-:Y:S01]  /*1a220*/  FMUL.FTZ R125, R4, R0.reuse ;  /* 0x00000000047d7220 */ /* 0x080fe20000410000 */
[----:B------:R0:W1:Y:S01]  /*1a230*/  MUFU.EX2 R9, R132 ;  /* 0x0000008400097308 */ /* 0x0000620000000800 */
[-C--:B------:R-:W-:Y:S02]  /*1a240*/  FMUL.FTZ R15, R15, R0.reuse ;  /* 0x000000000f0f7220 */ /* 0x080fe40000410000 */
        /* <DEDUP_REMOVED lines=11> */
[-CC-:B0-----:R-:W-:Y:S01]  /*1a300*/  FFMA.FTZ R132, R155, R0.reuse, -R125.reuse ;  /* 0x000000009b847223 */ /* 0x181fe2000001087d */
[----:B------:R-:W-:Y:S01]  /*1a310*/  FFMA.FTZ R195, R158, R0, -R125 ;  /* 0x000000009ec37223 */ /* 0x000fe2000001087d */
[----:B------:R-:W-:Y:S01]  /*1a320*/  MUFU.EX2 R201, R201 ;  /* 0x000000c900c97308 */ /* 0x000fe20000000800 */
[----:B--2---:R-:W-:-:S02]  /*1a330*/  IMAD.MOV.U32 R15, RZ, RZ, 0x40000040 ;  /* 0x40000040ff0f7424 */ /* 0x004fc400078e00ff */
[-CC-:B------:R-:W-:Y:S01]  /*1a340*/  FFMA.FTZ R137, R159, R0.reuse, -R125.reuse ;  /* 0x000000009f897223 */ /* 0x180fe2000001087d */
[-CC-:B------:R-:W-:Y:S01]  /*1a350*/  FFMA.FTZ R181, R130, R0.reuse, -R125.reuse ;  /* 0x0000000082b57223 */ /* 0x180fe2000001087d */
[-CC-:B------:R-:W-:Y:S01]  /*1a360*/  FFMA.FTZ R189, R146, R0.reuse, -R125.reuse ;  /* 0x0000000092bd7223 */ /* 0x180fe2000001087d */
[-CC-:B------:R-:W-:Y:S01]  /*1a370*/  FFMA.FTZ R14, R147, R0.reuse, -R125.reuse ;  /* 0x00000000930e7223 */ /* 0x180fe2000001087d */
[----:B------:R-:W-:Y:S01]  /*1a380*/  R2UR UR7, R15 ;  /* 0x000000000f0772ca */ /* 0x000fe200000e0000 */
[-C--:B------:R-:W-:Y:S01]  /*1a390*/  FFMA.FTZ R191, R150, R0.reuse, -R125 ;  /* 0x0000000096bf7223 */ /* 0x080fe2000001087d */
[----:B------:R-:W-:Y:S01]  /*1a3a0*/  MUFU.EX2 R124, R124 ;  /* 0x0000007c007c7308 */ /* 0x000fe20000000800 */
[----:B------:R-:W-:Y:S01]  /*1a3b0*/  @!P1 PRMT R15, RZ, 0x654, R13 ;  /* 0x00000654ff0f9816 */ /* 0x000fe2000000000d */
        /* <DEDUP_REMOVED lines=8> */
[----:B------:R-:W-:Y:S01]  /*1a440*/  FFMA.FTZ R126, R126, R0, -R125 ;  /* 0x000000007e7e7223 */ /* 0x000fe2000001087d */
[----:B------:R-:W-:Y:S05]  /*1a450*/  HGMMA.64x192x16.F32.BF16 R24, R176, gdesc[UR4].tnspB, R24, gsb0 ;  /* 0x42e00004b0187df0 */ /* 0x000fea0008001818 */
        /* <DEDUP_REMOVED lines=23> */
[----:B------:R-:W0:Y:S01]  /*1a5d0*/  MUFU.EX2 R123, R123 ;  /* 0x0000007b007b7308 */ /* 0x000e220000000800 */
[----:B------:R-:W-:-:S02]  /*1a5e0*/  WARPGROUP.DEPBAR.LE gsb0, 0x0 ;  /* 0x00008000000079c5 */ /* 0x000fc40000010000 */
[----:B------:R2:W-:Y:S05]  /*1a5f0*/  @!P1 SYNCS.ARRIVE.TRANS64.RED.A1T0 RZ, [R15+URZ], RZ ;  /* 0x000000ff0fff99a7 */ /* 0x0005ea000810043f */
[----:B------:R-:W-:Y:S01]  /*1a600*/  MUFU.EX2 R179, R126 ;  /* 0x0000007e00b37308 */ /* 0x000fe20000000800 */
[----:B-1----:R-:W-:Y:S02]  /*1a610*/  F2FP.BF16.F32.PACK_AB R178, R9, R121 ;  /* 0x0000007909b2723e */ /* 0x002fe400000010ff */
[----:B------:R-:W-:Y:S02]  /*1a620*/  F2FP.BF16.F32.PACK_AB R176, R120, R21 ;  /* 0x0000001578b0723e */ /* 0x000fe400000010ff */
[----:B0-----:R-:W-:Y:S01]  /*1a630*/  F2FP.BF16.F32.PACK_AB R177, R123, R122 ;  /* 0x0000007a7bb1723e */ /* 0x001fe200000010ff */
[----:B--2---:R-:W-:Y:S01]  /*1a640*/  FFMA.FTZ R15, R2, R6, R201 ;  /* 0x00000006020f7223 */ /* 0x004fe200000100c9 */
[----:B------:R-:W-:Y:S01]  /*1a650*/  FFMA.FTZ R6, R139, R0, -R125 ;  /* 0x000000008b067223 */ /* 0x000fe2000001087d */
[----:B------:R-:W-:-:S02]  /*1a660*/  F2FP.BF16.F32.PACK_AB R201, R124, R201 ;  /* 0x000000c97cc9723e */ /* 0x000fc400000010ff */
[----:B------:R-:W-:Y:S01]  /*1a670*/  FADD.FTZ R138, R124, R15 ;  /* 0x0000000f7c8a7221 */ /* 0x000fe20000010000 */
[----:B------:R-:W-:Y:S02]  /*1a680*/  @!P1 PRMT R15, RZ, 0x654, R11 ;  /* 0x00000654ff0f9816 */ /* 0x000fe4000000000b */
[----:B------:R-:W0:Y:S01]  /*1a690*/  MUFU.EX2 R6, R6 ;  /* 0x0000000600067308 */ /* 0x000e220000000800 */
[----:B------:R-:W-:Y:S01]  /*1a6a0*/  FADD.FTZ R11, R203, R138 ;  /* 0x0000008acb0b7221 */ /* 0x000fe20000010000 */
[----:B------:R1:W-:Y:S01]  /*1a6b0*/  @!P1 SYNCS.ARRIVE.TRANS64.RED.A1T0 RZ, [R15+URZ], RZ ;  /* 0x000000ff0fff99a7 */ /* 0x0003e2000810043f */
[C---:B------:R-:W-:Y:S02]  /*1a6c0*/  F2FP.BF16.F32.PACK_AB R203, R140.reuse, R203 ;  /* 0x000000cb8ccb723e */ /* 0x040fe400000010ff */
[----:B------:R-:W-:Y:S01]  /*1a6d0*/  FADD.FTZ R138, R140, R11 ;  /* 0x0000000b8c8a7221 */ /* 0x000fe20000010000 */
[----:B------:R-:W-:Y:S01]  /*1a6e0*/  FADD.FTZ R11, R196, R7 ;  /* 0x00000007c40b7221 */ /* 0x000fe20000010000 */
[-CC-:B------:R-:W-:Y:S01]  /*1a6f0*/  FFMA.FTZ R7, R143, R0.reuse, -R125.reuse ;  /* 0x000000008f077223 */ /* 0x180fe2000001087d */
[----:B------:R-:W-:Y:S01]  /*1a700*/  FFMA.FTZ R125, R127, R0, -R125 ;  /* 0x000000007f7d7223 */ /* 0x000fe2000001087d */
[----:B------:R-:W-:Y:S01]  /*1a710*/  FADD.FTZ R138, R197, R138 ;  /* 0x0000008ac58a7221 */ /* 0x000fe20000010000 */
[C---:B------:R-:W-:Y:S01]  /*1a720*/  FADD.FTZ R11, R160.reuse, R11 ;  /* 0x0000000ba00b7221 */ /* 0x040fe20000010000 */
[----:B------:R-:W-:-:S02]  /*1a730*/  F2FP.BF16.F32.PACK_AB R196, R160, R196 ;  /* 0x000000c4a0c4723e */ /* 0x000fc400000010ff */
[C---:B------:R-:W-:Y:S01]  /*1a740*/  FADD.FTZ R138, R133.reuse, R138 ;  /* 0x0000008a858a7221 */ /* 0x040fe20000010000 */
[----:B------:R-:W-:Y:S01]  /*1a750*/  FADD.FTZ R130, R198, R11 ;  /* 0x0000000bc6827221 */ /* 0x000fe20000010000 */
[----:B------:R-:W2:Y:S01]  /*1a760*/  MUFU.EX2 R7, R7 ;  /* 0x0000000700077308 */ /* 0x000ea20000000800 */
[----:B------:R-:W-:Y:S01]  /*1a770*/  F2FP.BF16.F32.PACK_AB R197, R133, R197 ;  /* 0x000000c585c5723e */ /* 0x000fe200000010ff */
[----:B------:R-:W-:Y:S01]  /*1a780*/  FADD.FTZ R138, R199, R138 ;  /* 0x0000008ac78a7221 */ /* 0x000fe20000010000 */
[C---:B------:R-:W-:Y:S01]  /*1a790*/  FADD.FTZ R11, R161.reuse, R130 ;  /* 0x00000082a10b7221 */ /* 0x040fe20000010000 */
[----:B------:R-:W-:Y:S02]  /*1a7a0*/  F2FP.BF16.F32.PACK_AB R198, R161, R198 ;  /* 0x000000c6a1c6723e */ /* 0x000fe400000010ff */
[C---:B------:R-:W-:Y:S01]  /*1a7b0*/  FADD.FTZ R138, R141.reuse, R138 ;  /* 0x0000008a8d8a7221 */ /* 0x040fe20000010000 */
[----:B------:R-:W-:Y:S01]  /*1a7c0*/  FADD.FTZ R130, R192, R11 ;  /* 0x0000000bc0827221 */ /* 0x000fe20000010000 */
[----:B------:R-:W-:Y:S01]  /*1a7d0*/  MUFU.EX2 R125, R125 ;  /* 0x0000007d007d7308 */ /* 0x000fe20000000800 */
[----:B------:R-:W-:Y:S01]  /*1a7e0*/  F2FP.BF16.F32.PACK_AB R199, R141, R199 ;  /* 0x000000c78dc7723e */ /* 0x000fe200000010ff */
[----:B------:R-:W-:Y:S01]  /*1a7f0*/  FADD.FTZ R11, R193, R138 ;  /* 0x0000008ac10b7221 */ /* 0x000fe20000010000 */
[C---:B-1----:R-:W-:Y:S01]  /*1a800*/  FADD.FTZ R15, R153.reuse, R130 ;  /* 0x00000082990f7221 */ /* 0x042fe20000010000 */
[----:B------:R-:W-:-:S02]  /*1a810*/  F2FP.BF16.F32.PACK_AB R192, R153, R192 ;  /* 0x000000c099c0723e */ /* 0x000fc400000010ff */
[----:B------:R-:W-:Y:S01]  /*1a820*/  FADD.FTZ R130, R132, R11 ;  /* 0x0000000b84827221 */ /* 0x000fe20000010000 */
[----:B------:R-:W-:Y:S01]  /*1a830*/  FADD.FTZ R15, R194, R15 ;  /* 0x0000000fc20f7221 */ /* 0x000fe20000010000 */
[----:B------:R-:W-:Y:S02]  /*1a840*/  F2FP.BF16.F32.PACK_AB R193, R132, R193 ;  /* 0x000000c184c1723e */ /* 0x000fe400000010ff */
[----:B------:R-:W-:Y:S01]  /*1a850*/  FADD.FTZ R130, R195, R130 ;  /* 0x00000082c3827221 */ /* 0x000fe20000010000 */
[C---:B------:R-:W-:Y:S01]  /*1a860*/  FADD.FTZ R15, R152.reuse, R15 ;  /* 0x0000000f980f7221 */ /* 0x040fe20000010000 */
[----:B------:R-:W-:Y:S02]  /*1a870*/  F2FP.BF16.F32.PACK_AB R194, R152, R194 ;  /* 0x000000c298c2723e */ /* 0x000fe400000010ff */
[C---:B------:R-:W-:Y:S01]  /*1a880*/  FADD.FTZ R130, R137.reuse, R130 ;  /* 0x0000008289827221 */ /* 0x040fe20000010000 */
[----:B------:R-:W-:Y:S01]  /*1a890*/  FADD.FTZ R15, R188, R15 ;  /* 0x0000000fbc0f7221 */ /* 0x000fe20000010000 */
[----:B------:R-:W-:-:S02]  /*1a8a0*/  F2FP.BF16.F32.PACK_AB R195, R137, R195 ;  /* 0x000000c389c3723e */ /* 0x000fc400000010ff */
[----:B------:R-:W-:Y:S01]  /*1a8b0*/  FADD.FTZ R11, R189, R130 ;  /* 0x00000082bd0b7221 */ /* 0x000fe20000010000 */
[----:B------:R-:W-:Y:S01]  /*1a8c0*/  FADD.FTZ R15, R144, R15 ;  /* 0x0000000f900f7221 */ /* 0x000fe20000010000 */
[C---:B------:R-:W-:Y:S02]  /*1a8d0*/  F2FP.BF16.F32.PACK_AB R189, R14.reuse, R189 ;  /* 0x000000bd0ebd723e */ /* 0x040fe400000010ff */
[----:B------:R-:W-:Y:S01]  /*1a8e0*/  FADD.FTZ R124, R14, R11 ;  /* 0x0000000b0e7c7221 */ /* 0x000fe20000010000 */
[----:B------:R-:W-:Y:S01]  /*1a8f0*/  FADD.FTZ R15, R190, R15 ;  /* 0x0000000fbe0f7221 */ /* 0x000fe20000010000 */
[C---:B------:R-:W-:Y:S02]  /*1a900*/  F2FP.BF16.F32.PACK_AB R190, R12.reuse, R190 ;  /* 0x000000be0cbe723e */ /* 0x040fe400000010ff */
[----:B------:R-:W-:Y:S01]  /*1a910*/  FADD.FTZ R130, R191, R124 ;  /* 0x0000007cbf827221 */ /* 0x000fe20000010000 */
[----:B------:R-:W-:Y:S01]  /*1a920*/  FADD.FTZ R15, R12, R15 ;  /* 0x0000000f0c0f7221 */ /* 0x000fe20000010000 */
[----:B------:R-:W1:Y:S01]  /*1a930*/  MUFU.EX2 R124, R135 ;  /* 0x00000087007c7308 */ /* 0x000e620000000800 */
[----:B------:R-:W-:Y:S01]  /*1a940*/  F2FP.BF16.F32.PACK_AB R188, R144, R188 ;  /* 0x000000bc90bc723e */ /* 0x000fe200000010ff */
[C---:B------:R-:W-:Y:S01]  /*1a950*/  FADD.FTZ R130, R13.reuse, R130 ;  /* 0x000000820d827221 */ /* 0x040fe20000010000 */
[----:B------:R-:W-:Y:S01]  /*1a960*/  FADD.FTZ R15, R184, R15 ;  /* 0x0000000fb80f7221 */ /* 0x000fe20000010000 */
[----:B------:R-:W-:-:S02]  /*1a970*/  F2FP.BF16.F32.PACK_AB R191, R13, R191 ;  /* 0x000000bf0dbf723e */ /* 0x000fc400000010ff */
[----:B------:R-:W-:Y:S01]  /*1a980*/  FADD.FTZ R11, R185, R130 ;  /* 0x00000082b90b7221 */ /* 0x000fe20000010000 */
[----:B------:R-:W-:Y:S01]  /*1a990*/  FADD.FTZ R15, R136, R15 ;  /* 0x0000000f880f7221 */ /* 0x000fe20000010000 */
[C---:B0-----:R-:W-:Y:S02]  /*1a9a0*/  F2FP.BF16.F32.PACK_AB R185, R6.reuse, R185 ;  /* 0x000000b906b9723e */ /* 0x041fe400000010ff */
[----:B------:R-:W-:Y:S01]  /*1a9b0*/  FADD.FTZ R130, R6, R11 ;  /* 0x0000000b06827221 */ /* 0x000fe20000010000 */
[----:B------:R-:W-:Y:S01]  /*1a9c0*/  FADD.FTZ R15, R186, R15 ;  /* 0x0000000fba0f7221 */ /* 0x000fe20000010000 */
[----:B------:R-:W-:Y:S02]  /*1a9d0*/  F2FP.BF16.F32.PACK_AB R184, R136, R184 ;  /* 0x000000b888b8723e */ /* 0x000fe400000010ff */
[----:B------:R-:W-:Y:S01]  /*1a9e0*/  FADD.FTZ R130, R187, R130 ;  /* 0x00000082bb827221 */ /* 0x000fe20000010000 */
[----:B------:R-:W-:Y:S01]  /*1a9f0*/  FADD.FTZ R15, R20, R15 ;  /* 0x0000000f140f7221 */ /* 0x000fe20000010000 */
[----:B--2---:R-:W-:-:S02]  /*1aa00*/  F2FP.BF16.F32.PACK_AB R187, R7, R187 ;  /* 0x000000bb07bb723e */ /* 0x004fc400000010ff */
[----:B------:R-:W-:Y:S01]  /*1aa10*/  FADD.FTZ R130, R7, R130 ;  /* 0x0000008207827221 */ /* 0x000fe20000010000 */
[----:B------:R-:W-:Y:S01]  /*1aa20*/  FADD.FTZ R15, R180, R15 ;  /* 0x0000000fb40f7221 */ /* 0x000fe20000010000 */
[----:B------:R-:W-:Y:S02]  /*1aa30*/  F2FP.BF16.F32.PACK_AB R186, R20, R186 ;  /* 0x000000ba14ba723e */ /* 0x000fe400000010ff */
[----:B------:R-:W-:Y:S01]  /*1aa40*/  FADD.FTZ R11, R181, R130 ;  /* 0x00000082b50b7221 */ /* 0x000fe20000010000 */
[----:B------:R-:W-:Y:S01]  /*1aa50*/  FADD.FTZ R15, R128, R15 ;  /* 0x0000000f800f7221 */ /* 0x000fe20000010000 */
[C---:B------:R-:W-:Y:S02]  /*1aa60*/  F2FP.BF16.F32.PACK_AB R181, R10.reuse, R181 ;  /* 0x000000b50ab5723e */ /* 0x040fe400000010ff */
[----:B------:R-:W-:Y:S01]  /*1aa70*/  FADD.FTZ R12, R10, R11 ;  /* 0x0000000b0a0c7221 */ /* 0x000fe20000010000 */
[----:B------:R-:W-:Y:S01]  /*1aa80*/  FADD.FTZ R14, R182, R15 ;  /* 0x0000000fb60e7221 */ /* 0x000fe20000010000 */
[----:B------:R-:W-:-:S02]  /*1aa90*/  F2FP.BF16.F32.PACK_AB R180, R128, R180 ;  /* 0x000000b480b4723e */ /* 0x000fc400000010ff */
[----:B------:R-:W-:Y:S01]  /*1aaa0*/  FADD.FTZ R11, R183, R12 ;  /* 0x0000000cb70b7221 */ /* 0x000fe20000010000 */
[C---:B------:R-:W-:Y:S01]  /*1aab0*/  FADD.FTZ R14, R129.reuse, R14 ;  /* 0x0000000e810e7221 */ /* 0x040fe20000010000 */
[----:B------:R-:W-:Y:S01]  /*1aac0*/  F2FP.BF16.F32.PACK_AB R182, R129, R182 ;  /* 0x000000b681b6723e */ /* 0x000fe200000010ff */
[----:B------:R-:W-:Y:S02]  /*1aad0*/  IMAD.MOV.U32 R12, RZ, RZ, R212 ;  /* 0x000000ffff0c7224 */ /* 0x000fe400078e00d4 */
[C---:B-1----:R-:W-:Y:S01]  /*1aae0*/  FADD.FTZ R11, R124.reuse, R11 ;  /* 0x0000000b7c0b7221 */ /* 0x042fe20000010000 */
[----:B------:R-:W-:Y:S01]  /*1aaf0*/  FADD.FTZ R7, R21, R14 ;  /* 0x0000000e15077221 */ /* 0x000fe20000010000 */
[----:B------:R-:W-:Y:S02]  /*1ab00*/  F2FP.BF16.F32.PACK_AB R183, R124, R183 ;  /* 0x000000b77cb7723e */ /* 0x000fe400000010ff */
[----:B------:R-:W-:Y:S01]  /*1ab10*/  FADD.FTZ R6, R122, R11 ;  /* 0x0000000b7a067221 */ /* 0x000fe20000010000 */
[----:B------:R-:W-:Y:S01]  /*1ab20*/  FADD.FTZ R10, R120, R7 ;  /* 0x00000007780a7221 */ /* 0x000fe20000010000 */
[----:B------:R-:W-:-:S02]  /*1ab30*/  IMAD.MOV.U32 R11, RZ, RZ, R214 ;  /* 0x000000ffff0b7224 */ /* 0x000fc400078e00d6 */
[----:B------:R-:W-:Y:S01]  /*1ab40*/  FADD.FTZ R6, R123, R6 ;  /* 0x000000067b067221 */ /* 0x000fe20000010000 */
[----:B------:R-:W-:-:S03]  /*1ab50*/  FADD.FTZ R10, R121, R10 ;  /* 0x0000000a790a7221 */ /* 0x000fc60000010000 */
[----:B------:R-:W-:Y:S01]  /*1ab60*/  FADD.FTZ R6, R179, R6 ;  /* 0x00000006b3067221 */ /* 0x000fe20000010000 */
[----:B------:R-:W-:Y:S01]  /*1ab70*/  FADD.FTZ R7, R9, R10 ;  /* 0x0000000a09077221 */ /* 0x000fe20000010000 */
[C---:B------:R-:W-:Y:S01]  /*1ab80*/  F2FP.BF16.F32.PACK_AB R179, R125.reuse, R179 ;  /* 0x000000b37db3723e */ /* 0x040fe200000010ff */
[----:B------:R-:W-:Y:S02]  /*1ab90*/  IMAD.MOV.U32 R9, RZ, RZ, R4 ;  /* 0x000000ffff097224 */ /* 0x000fe400078e0004 */
[----:B------:R-:W-:Y:S01]  /*1aba0*/  FADD.FTZ R6, R125, R6 ;  /* 0x000000067d067221 */ /* 0x000fe20000010000 */
[----:B------:R-:W-:Y:S01]  /*1abb0*/  IMAD.MOV.U32 R10, RZ, RZ, R5 ;  /* 0x000000ffff0a7224 */ /* 0x000fe200078e0005 */
[----:B------:R-:W-:Y:S06]  /*1abc0*/  @P2 BRA `(.L_x_3483) ;  /* 0xffffffb000c02947 */ /* 0x000fec000383ffff */
.L_x_3472:
[----:B------:R-:W-:Y:S05]  /*1abd0*/  BSYNC B0 ;  /* 0x0000000000007941 */ /* 0x000fea0003800000 */
.L_x_3471:
        /* <DEDUP_REMOVED lines=99> */
.L_x_3484:
[----:B------:R-:W-:Y:S01]  /*1b210*/  IMAD R11, R212, 0x8, R18 ;  /* 0x00000008d40b7824 */ /* 0x000fe200078e0212 */
[----:B------:R-:W-:-:S04]  /*1b220*/  SHF.L.U32 R2, R214, 0x1f, RZ ;  /* 0x0000001fd6027819 */ /* 0x000fc800000006ff */
[----:B------:R0:W1:Y:S01]  /*1b230*/  SYNCS.PHASECHK.TRANS64.TRYWAIT P2, [R11+URZ+0x36850], R2 ;  /* 0x036850020b0075a7 */ /* 0x000062000804017f */
[----:B------:R-:W-:Y:S05]  /*1b240*/  @!P0 BRA `(.L_x_3485) ;  /* 0x0000000000048947 */ /* 0x000fea0003800000 */
[----:B------:R-:W-:Y:S01]  /*1b250*/  BPT.TRAP 0x1 ;  /* 0x000000040000795c */ /* 0x000fe20000300000 */
.L_x_3485:
        /* <DEDUP_REMOVED lines=9> */
.L_x_3487:
[----:B------:R-:W-:Y:S05]  /*1b2f0*/  BSYNC B0 ;  /* 0x0000000000007941 */ /* 0x000fea0003800000 */
.L_x_3486:
[----:B01----:R-:W-:Y:S01]  /*1b300*/  IMAD.MOV.U32 R2, RZ, RZ, R8 ;  /* 0x000000ffff027224 */ /* 0x003fe200078e0008 */
[----:B------:R-:W-:Y:S01]  /*1b310*/  WARPGROUP.ARRIVE ;  /* 0x00000000000079c5 */ /* 0x000fe20000000000 */
[----:B------:R-:W-:Y:S02]  /*1b320*/  IMAD.MOV.U32 R3, RZ, RZ, 0x40000040 ;  /* 0x40000040ff037424 */ /* 0x000fe400078e00ff */
[----:B------:R-:W-:Y:S01]  /*1b330*/  @!P1 VIADD R12, R11, 0x36860 ;  /* 0x000368600b0c9836 */ /* 0x000fe20000000000 */
[----:B------:R-:W-:Y:S01]  /*1b340*/  R2UR UR6, R2 ;  /* 0x00000000020672ca */ /* 0x000fe200000e0000 */
[----:B------:R-:W-:Y:S01]  /*1b350*/  VIADD R2, R8, 0x80 ;  /* 0x0000008008027836 */ /* 0x000fe20000000000 */
[----:B------:R-:W-:Y:S01]  /*1b360*/  R2UR UR7, R3 ;  /* 0x00000000030772ca */ /* 0x000fe200000e0000 */
[----:B------:R-:W-:Y:S01]  /*1b370*/  IMAD.MOV.U32 R3, RZ, RZ, 0x40000040 ;  /* 0x40000040ff037424 */ /* 0x000fe200078e00ff */
[----:B------:R-:W-:Y:S01]  /*1b380*/  @!P1 PRMT R12, RZ, 0x654, R12 ;  /* 0x00000654ff0c9816 */ /* 0x000fe2000000000c */
[----:B------:R-:W-:-:S02]  /*1b390*/  VIADD R212, R212, 0x1 ;  /* 0x00000001d4d47836 */ /* 0x000fc40000000000 */
[----:B------:R-:W-:-:S03]  /*1b3a0*/  VIADD R225, R225, 0x1 ;  /* 0x00000001e1e17836 */ /* 0x000fc60000000000 */
[----:B------:R-:W-:-:S04]  /*1b3b0*/  ISETP.NE.AND P2, PT, R212, 0x2, PT ;  /* 0x00000002d400780c */ /* 0x000fc80003f45270 */
[----:B------:R-:W-:Y:S01]  /*1b3c0*/  SEL R212, R212, RZ, P2 ;  /* 0x000000ffd4d47207 */ /* 0x000fe20001000000 */
        /* <DEDUP_REMOVED lines=38> */
[----:B------:R-:W0:Y:S04]  /*1b630*/  SHFL.BFLY PT, R2, R7, 0x2, 0x1f ;  /* 0x0c401f0007027f89 */ /* 0x000e2800000e0000 */
[----:B------:R-:W1:Y:S01]  /*1b640*/  SHFL.BFLY PT, R3, R6, 0x2, 0x1f ;  /* 0x0c401f0006037f89 */ /* 0x000e6200000e0000 */
[----:B0-----:R-:W-:Y:S01]  /*1b650*/  FADD.FTZ R2, R2, R7 ;  /* 0x0000000702027221 */ /* 0x001fe20000010000 */
[----:B-1----:R-:W-:Y:S01]  /*1b660*/  FADD.FTZ R8, R3, R6 ;  /* 0x0000000603087221 */ /* 0x002fe20000010000 */
[----:B------:R-:W-:-:S03]  /*1b670*/  CS2R R6, SRZ ;  /* 0x0000000000067805 */ /* 0x000fc6000001ff00 */
[----:B------:R-:W0:Y:S04]  /*1b680*/  SHFL.BFLY PT, R3, R2, 0x1, 0x1f ;  /* 0x0c201f0002037f89 */ /* 0x000e2800000e0000 */
[----:B------:R-:W1:Y:S01]  /*1b690*/  SHFL.BFLY PT, R9, R8, 0x1, 0x1f ;  /* 0x0c201f0008097f89 */ /* 0x000e6200000e0000 */
[----:B0-----:R-:W-:Y:S01]  /*1b6a0*/  FADD.FTZ R13, R2, R3 ;  /* 0x00000003020d7221 */ /* 0x001fe20000010000 */
[----:B------:R-:W-:Y:S01]  /*1b6b0*/  SEL R3, RZ, 0x1, P2 ;  /* 0x00000001ff037807 */ /* 0x000fe20001000000 */
[----:B------:R-:W-:Y:S02]  /*1b6c0*/  IMAD.MOV.U32 R2, RZ, RZ, -0x800000 ;  /* 0xff800000ff027424 */ /* 0x000fe400078e00ff */
[----:B-1----:R-:W-:Y:S01]  /*1b6d0*/  FADD.FTZ R14, R8, R9 ;  /* 0x00000009080e7221 */ /* 0x002fe20000010000 */
[----:B------:R-:W-:-:S02]  /*1b6e0*/  FSETP.NE.FTZ.AND P0, PT, R13, RZ, PT ;  /* 0x000000ff0d00720b */ /* 0x000fc40003f15000 */
        /* <DEDUP_REMOVED lines=115> */
.L_x_3408:
        /* <DEDUP_REMOVED lines=9> */
[----:B------:R-:W2:Y:S01]  /*1beb0*/  LDL R6, [R1+0x5c] ;  /* 0x00005c0001067983 */ /* 0x000ea20000100800 */
[----:B------:R-:W-:Y:S01]  /*1bec0*/  F2FP.BF16.F32.PACK_AB R24, R25, R24 ;  /* 0x000000181918723e */ /* 0x000fe200000010ff */
[----:B------:R-:W-:Y:S01]  /*1bed0*/  ULDC.64 UR4, c[0x0][0xbd8] ;  /* 0x0002f60000047ab9 */ /* 0x000fe20000000a00 */
[----:B------:R-:W-:Y:S01]  /*1bee0*/  F2FP.BF16.F32.PACK_AB R25, R135, R124 ;  /* 0x0000007c8719723e */ /* 0x000fe200000010ff */
[----:B------:R-:W3:Y:S01]  /*1bef0*/  S2R R7, SR_SWINHI ;  /* 0x0000000000077919 */ /* 0x000ee20000002f00 */
        /* <DEDUP_REMOVED lines=16> */
[----:B------:R-:W-:Y:S02]  /*1c000*/  MOV R4, R18 ;  /* 0x0000001200047202 */ /* 0x000fe40000000f00 */
[----:B---3--:R-:W-:Y:S02]  /*1c010*/  MOV R5, R7 ;  /* 0x0000000700057202 */ /* 0x008fe40000000f00 */
        /* <DEDUP_REMOVED lines=23> */
[----:B------:R-:W-:Y:S01]  /*1c190*/  F2FP.BF16.F32.PACK_AB R115, R119, R118 ;  /* 0x000000767773723e */ /* 0x000fe200000010ff */
[----:B------:R-:W-:Y:S01]  /*1c1a0*/  BAR.SYNC.DEFER_BLOCKING 0x1, 0x100 ;  /* 0x0044000000007b1d */ /* 0x000fe20000010000 */
[----:B--2---:R-:W-:-:S03]  /*1c1b0*/  IMAD.WIDE R26, R6, 0x2, R4 ;  /* 0x00000002061a7825 */ /* 0x004fc600078e0204 */
[C---:B------:R-:W-:Y:S02]  /*1c1c0*/  IADD3 R111, P2, R26.reuse, 0x20, RZ ;  /* 0x000000201a6f7810 */ /* 0x040fe40007f5e0ff */
[C---:B------:R-:W-:Y:S02]  /*1c1d0*/  IADD3 R143, P0, R26.reuse, 0x4020, RZ ;  /* 0x000040201a8f7810 */ /* 0x040fe40007f1e0ff */
[----:B------:R-:W-:Y:S01]  /*1c1e0*/  LOP3.LUT R6, R111, 0x380, RZ, 0xc0, !PT ;  /* 0x000003806f067812 */ /* 0x000fe200078ec0ff */
[--C-:B------:R-:W-:Y:S01]  /*1c1f0*/  IMAD.X R9, RZ, RZ, R27.reuse, P2 ;  /* 0x000000ffff097224 */ /* 0x100fe200010e061b */
[----:B------:R-:W-:Y:S01]  /*1c200*/  IADD3 R137, P1, R26, 0x40, RZ ;  /* 0x000000401a897810 */ /* 0x000fe20007f3e0ff */
[--C-:B------:R-:W-:Y:S01]  /*1c210*/  IMAD.X R21, RZ, RZ, R27.reuse, P0 ;  /* 0x000000ffff157224 */ /* 0x100fe200000e061b */
[----:B------:R-:W-:Y:S02]  /*1c220*/  SHF.R.U64 R6, R6, 0x3, RZ ;  /* 0x0000000306067819 */ /* 0x000fe400000012ff */
[----:B------:R-:W-:Y:S01]  /*1c230*/  LOP3.LUT R7, R26, 0x380, RZ, 0xc0, !PT ;  /* 0x000003801a077812 */ /* 0x000fe200078ec0ff */
[----:B------:R-:W-:Y:S01]  /*1c240*/  IMAD.X R11, RZ, RZ, R27, P1 ;  /* 0x000000ffff0b7224 */ /* 0x000fe200008e061b */
[----:B------:R-:W-:-:S02]  /*1c250*/  LOP3.LUT R8, R6, R111, RZ, 0x3c, !PT ;  /* 0x0000006f06087212 */ /* 0x000fc400078e3cff */
[----:B------:R-:W-:Y:S02]  /*1c260*/  LOP3.LUT R6, R143, 0x380, RZ, 0xc0, !PT ;  /* 0x000003808f067812 */ /* 0x000fe400078ec0ff */
[C---:B------:R-:W-:Y:S02]  /*1c270*/  IADD3 R141, P5, R26.reuse, 0x4000, RZ ;  /* 0x000040001a8d7810 */ /* 0x040fe40007fbe0ff */
[C---:B------:R-:W-:Y:S02]  /*1c280*/  IADD3 R139, P6, R26.reuse, 0x60, RZ ;  /* 0x000000601a8b7810 */ /* 0x040fe40007fde0ff */
[----:B------:R-:W-:Y:S01]  /*1c290*/  IADD3 R151, P3, R26, 0x4060, RZ ;  /* 0x000040601a977810 */ /* 0x000fe20007f7e0ff */
[--C-:B------:R-:W-:Y:S01]  /*1c2a0*/  IMAD.X R15, RZ, RZ, R27.reuse, P5 ;  /* 0x000000ffff0f7224 */ /* 0x100fe200028e061b */
[----:B------:R-:W-:Y:S01]  /*1c2b0*/  SHF.R.U64 R6, R6, 0x3, RZ ;  /* 0x0000000306067819 */ /* 0x000fe200000012ff */
[--C-:B------:R-:W-:Y:S01]  /*1c2c0*/  IMAD.X R13, RZ, RZ, R27.reuse, P6 ;  /* 0x000000ffff0d7224 */ /* 0x100fe200030e061b */
[----:B------:R-:W-:Y:S01]  /*1c2d0*/  IADD3 R155, P1, R26, 0x8020, RZ ;  /* 0x000080201a9b7810 */ /* 0x000fe20007f3e0ff */
[----:B------:R-:W-:Y:S01]  /*1c2e0*/  IMAD.X R35, RZ, RZ, R27, P3 ;  /* 0x000000ffff237224 */ /* 0x000fe200018e061b */
[----:B------:R-:W-:-:S02]  /*1c2f0*/  SHF.R.U64 R7, R7, 0x3, RZ ;  /* 0x0000000307077819 */ /* 0x000fc400000012ff */
[----:B------:R-:W-:Y:S01]  /*1c300*/  IADD3 R86, P5, R26, 0x8060, RZ ;  /* 0x000080601a567810 */ /* 0x000fe20007fbe0ff */
[----:B------:R-:W-:Y:S01]  /*1c310*/  IMAD.X R43, RZ, RZ, R27, P1 ;  /* 0x000000ffff2b7224 */ /* 0x000fe200008e061b */
[----:B------:R-:W-:Y:S02]  /*1c320*/  LOP3.LUT R10, R137, 0x380, RZ, 0xc0, !PT ;  /* 0x00000380890a7812 */ /* 0x000fe400078ec0ff */
[----:B------:R-:W-:Y:S02]  /*1c330*/  LOP3.LUT R34, R151, 0x380, RZ, 0xc0, !PT ;  /* 0x0000038097227812 */ /* 0x000fe400078ec0ff */
[----:B------:R-:W-:Y:S02]  /*1c340*/  LOP3.LUT R20, R6, R143, RZ, 0x3c, !PT ;  /* 0x0000008f06147212 */ /* 0x000fe400078e3cff */
[C---:B------:R-:W-:Y:S02]  /*1c350*/  IADD3 R149, P4, R26.reuse, 0x4040, RZ ;  /* 0x000040401a957810 */ /* 0x040fe40007f9e0ff */
[----:B------:R-:W-:-:S02]  /*1c360*/  IADD3 R153, P2, R26, 0x8000, RZ ;  /* 0x000080001a997810 */ /* 0x000fc40007f5e0ff */
[----:B------:R-:W-:Y:S01]  /*1c370*/  IADD3 R157, P6, R26, 0x8040, RZ ;  /* 0x000080401a9d7810 */ /* 0x000fe20007fde0ff */
[--C-:B------:R-:W-:Y:S01]  /*1c380*/  IMAD.X R31, RZ, RZ, R27.reuse, P4 ;  /* 0x000000ffff1f7224 */ /* 0x100fe200020e061b */
[----:B------:R-:W-:Y:S01]  /*1c390*/  LOP3.LUT R6, R155, 0x380, RZ, 0xc0, !PT ;  /* 0x000003809b067812 */ /* 0x000fe200078ec0ff */
[--C-:B------:R-:W-:Y:S01]  /*1c3a0*/  IMAD.X R39, RZ, RZ, R27.reuse, P2 ;  /* 0x000000ffff277224 */ /* 0x100fe200010e061b */
[----:B------:R-:W-:Y:S01]  /*1c3b0*/  LOP3.LUT R26, R7, R26, RZ, 0x3c, !PT ;  /* 0x0000001a071a7212 */ /* 0x000fe200078e3cff */
[--C-:B------:R-:W-:Y:S01]  /*1c3c0*/  IMAD.X R47, RZ, RZ, R27.reuse, P6 ;  /* 0x000000ffff2f7224 */ /* 0x100fe200030e061b */
[----:B------:R-:W-:Y:S01]  /*1c3d0*/  LOP3.LUT R12, R139, 0x380, RZ, 0xc0, !PT ;  /* 0x000003808b0c7812 */ /* 0x000fe200078ec0ff */
[----:B------:R-:W-:Y:S01]  /*1c3e0*/  IMAD.X R7, RZ, RZ, R27, P5 ;  /* 0x000000ffff077224 */ /* 0x000fe200028e061b */
[----:B------:R-:W-:Y:S02]  /*1c3f0*/  LOP3.LUT R14, R141, 0x380, RZ, 0xc0, !PT ;  /* 0x000003808d0e7812 */ /* 0x000fe400078ec0ff */
[----:B------:R-:W-:-:S02]  /*1c400*/  SHF.R.U64 R10, R10, 0x3, RZ ;  /* 0x000000030a0a7819 */ /* 0x000fc400000012ff */
[----:B------:R-:W-:Y:S02]  /*1c410*/  SHF.R.U64 R34, R34, 0x3, RZ ;  /* 0x0000000322227819 */ /* 0x000fe400000012ff */
[----:B------:R-:W-:Y:S02]  /*1c420*/  LOP3.LUT R42, R86, 0x380, RZ, 0xc0, !PT ;  /* 0x00000380562a7812 */ /* 0x000fe400078ec0ff */
[----:B------:R-:W-:Y:S02]  /*1c430*/  SHF.R.U64 R6, R6, 0x3, RZ ;  /* 0x0000000306067819 */ /* 0x000fe400000012ff */
[----:B------:R-:W-:Y:S02]  /*1c440*/  LOP3.LUT R30, R149, 0x380, RZ, 0xc0, !PT ;  /* 0x00000380951e7812 */ /* 0x000fe400078ec0ff */
[----:B------:R-:W-:Y:S02]  /*1c450*/  MOV R78, R26 ;  /* 0x0000001a004e7202 */ /* 0x000fe40000000f00 */
[----:B------:R-:W-:-:S02]  /*1c460*/  SHF.R.U64 R12, R12, 0x3, RZ ;  /* 0x000000030c0c7819 */ /* 0x000fc400000012ff */
[----:B------:R-:W-:Y:S02]  /*1c470*/  LOP3.LUT R27, R157, 0x380, RZ, 0xc0, !PT ;  /* 0x000003809d1b7812 */ /* 0x000fe400078ec0ff */
[----:B------:R-:W-:Y:S02]  /*1c480*/  F2FP.BF16.F32.PACK_AB R26, R29, R28 ;  /* 0x0000001c1d1a723e */ /* 0x000fe400000010ff */
[----:B------:R-:W-:Y:S02]  /*1c490*/  SHF.R.U64 R14, R14, 0x3, RZ ;  /* 0x000000030e0e7819 */ /* 0x000fe400000012ff */
[----:B------:R-:W-:Y:S02]  /*1c4a0*/  LOP3.LUT R10, R10, R137, RZ, 0x3c, !PT ;  /* 0x000000890a0a7212 */ /* 0x000fe400078e3cff */
[----:B------:R-:W-:Y:S02]  /*1c4b0*/  LOP3.LUT R34, R34, R151, RZ, 0x3c, !PT ;  /* 0x0000009722227212 */ /* 0x000fe400078e3cff */
[----:B------:R-:W-:-:S02]  /*1c4c0*/  SHF.R.U64 R29, R42, 0x3, RZ ;  /* 0x000000032a1d7819 */ /* 0x000fc400000012ff */
[----:B------:R-:W-:Y:S02]  /*1c4d0*/  LOP3.LUT R42, R6, R155, RZ, 0x3c, !PT ;  /* 0x0000009b062a7212 */ /* 0x000fe400078e3cff */
[----:B------:R-:W-:Y:S02]  /*1c4e0*/  SHF.R.U64 R30, R30, 0x3, RZ ;  /* 0x000000031e1e7819 */ /* 0x000fe400000012ff */
[----:B------:R-:W-:Y:S02]  /*1c4f0*/  LOP3.LUT R12, R12, R139, RZ, 0x3c, !PT ;  /* 0x0000008b0c0c7212 */ /* 0x000fe400078e3cff */
[----:B------:R-:W-:Y:S02]  /*1c500*/  SHF.R.U64 R28, R27, 0x3, RZ ;  /* 0x000000031b1c7819 */ /* 0x000fe400000012ff */
[----:B------:R-:W-:Y:S02]  /*1c510*/  MOV R9, R8 ;  /* 0x0000000800097202 */ /* 0x000fe40000000f00 */
[----:B------:R-:W-:-:S02]  /*1c520*/  LOP3.LUT R14, R14, R141, RZ, 0x3c, !PT ;  /* 0x0000008d0e0e7212 */ /* 0x000fc400078e3cff */
[----:B------:R-:W-:Y:S02]  /*1c530*/  F2FP.BF16.F32.PACK_AB R27, R134, R123 ;  /* 0x0000007b861b723e */ /* 0x000fe400000010ff */
[----:B------:R-:W-:Y:S02]  /*1c540*/  MOV R11, R10 ;  /* 0x0000000a000b7202 */ /* 0x000fe40000000f00 */
[----:B------:R-:W-:Y:S01]  /*1c550*/  MOV R8, R34 ;  /* 0x0000002200087202 */ /* 0x000fe20000000f00 */
[----:B------:R-:W-:Y:S01]  /*1c560*/  STSM.16.M88.4 [R78], R24 ;  /* 0x000000184e007844 */ /* 0x000fe20000000200 */
[----:B------:R-:W-:Y:S02]  /*1c570*/  LOP3.LUT R38, R153, 0x380, RZ, 0xc0, !PT ;  /* 0x0000038099267812 */ /* 0x000fe400078ec0ff */
[----:B------:R-:W-:Y:S02]  /*1c580*/  MOV R10, R42 ;  /* 0x0000002a000a7202 */ /* 0x000fe40000000f00 */
[----:B------:R-:W-:-:S02]  /*1c590*/  F2FP.BF16.F32.PACK_AB R34, R37, R36 ;  /* 0x000000242522723e */ /* 0x000fc400000010ff */
[----:B------:R-:W-:Y:S02]  /*1c5a0*/  F2FP.BF16.F32.PACK_AB R35, R132, R121 ;  /* 0x000000798423723e */ /* 0x000fe400000010ff */
[----:B------:R-:W-:Y:S02]  /*1c5b0*/  LOP3.LUT R30, R30, R149, RZ, 0x3c, !PT ;  /* 0x000000951e1e7212 */ /* 0x000fe400078e3cff */
[----:B------:R-:W-:Y:S01]  /*1c5c0*/  F2FP.BF16.F32.PACK_AB R42, R45, R44 ;  /* 0x0000002c2d2a723e */ /* 0x000fe200000010ff */
[----:B------:R-:W-:Y:S01]  /*1c5d0*/  STSM.16.M88.4 [R9], R32 ;  /* 0x0000002009007844 */ /* 0x000fe20000000200 */
[----:B------:R-:W-:Y:S02]  /*1c5e0*/  F2FP.BF16.F32.PACK_AB R43, R130, R0 ;  /* 0x00000000822b723e */ /* 0x000fe400000010ff */
[----:B------:R-:W-:Y:S02]  /*1c5f0*/  MOV R12, R12 ;  /* 0x0000000c000c7202 */ /* 0x000fe40000000f00 */
[----:B------:R-:W-:Y:S01]  /*1c600*/  MOV R14, R14 ;  /* 0x0000000e000e7202 */ /* 0x000fe20000000f00 */
[----:B------:R-:W-:Y:S01]  /*1c610*/  STSM.16.M88.4 [R11], R40 ;  /* 0x000000280b007844 */ /* 0x000fe20000000200 */
[----:B------:R-:W-:-:S02]  /*1c620*/  SHF.R.U64 R38, R38, 0x3, RZ ;  /* 0x0000000326267819 */ /* 0x000fc400000012ff */
[----:B------:R-:W-:Y:S01]  /*1c630*/  MOV R20, R20 ;  /* 0x0000001400147202 */ /* 0x000fe20000000f00 */
[----:B------:R-:W-:Y:S01]  /*1c640*/  STSM.16.M88.4 [R12], R48 ;  /* 0x000000300c007844 */ /* 0x000fe20000000200 */
[----:B------:R-:W-:Y:S02]  /*1c650*/  MOV R30, R30 ;  /* 0x0000001e001e7202 */ /* 0x000fe40000000f00 */
[----:B------:R-:W-:Y:S01]  /*1c660*/  LOP3.LUT R38, R38, R153, RZ, 0x3c, !PT ;  /* 0x0000009926267212 */ /* 0x000fe200078e3cff */
[----:B------:R-:W-:Y:S01]  /*1c670*/  STSM.16.M88.4 [R14], R56 ;  /* 0x000000380e007844 */ /* 0x000fe20000000200 */
[----:B------:R-:W-:Y:S02]  /*1c680*/  LOP3.LUT R46, R28, R157, RZ, 0x3c, !PT ;  /* 0x0000009d1c2e7212 */ /* 0x000fe400078e3cff */
[----:B------:R-:W-:Y:S01]  /*1c690*/  LOP3.LUT R6, R29, R86, RZ, 0x3c, !PT ;  /* 0x000000561d067212 */ /* 0x000fe200078e3cff */
[----:B------:R2:W-:Y:S01]  /*1c6a0*/  STSM.16.M88.4 [R20], R64 ;  /* 0x0000004014007844 */ /* 0x0005e20000000200 */
[----:B------:R-:W-:-:S02]  /*1c6b0*/  MOV R38, R38 ;  /* 0x0000002600267202 */ /* 0x000fc40000000f00 */
[----:B------:R-:W-:Y:S01]  /*1c6c0*/  ISETP.NE.U32.AND P0, PT, RZ, UR4, PT ;  /* 0x00000004ff007c0c */ /* 0x000fe2000bf05070 */
[----:B------:R-:W-:Y:S01]  /*1c6d0*/  STSM.16.M88.4 [R30], R72 ;  /* 0x000000481e007844 */ /* 0x000fe20000000200 */
[----:B------:R-:W-:Y:S02]  /*1c6e0*/  MOV R46, R46 ;  /* 0x0000002e002e7202 */ /* 0x000fe40000000f00 */
[----:B------:R-:W-:Y:S01]  /*1c6f0*/  MOV R0, R6 ;  /* 0x0000000600007202 */ /* 0x000fe20000000f00 */
[----:B------:R3:W-:Y:S01]  /*1c700*/  STSM.16.M88.4 [R8], R80 ;  /* 0x0000005008007844 */ /* 0x0007e20000000200 */
[----:B------:R-:W-:-:S03]  /*1c710*/  ISETP.NE.AND.EX P0, PT, RZ, UR5, PT, P0 ;  /* 0x00000005ff007c0c */ /* 0x000fc6000bf05300 */
[----:B------:R-:W-:Y:S04]  /*1c720*/  STSM.16.M88.4 [R38], R88 ;  /* 0x0000005826007844 */ /* 0x000fe80000000200 */
[----:B------:R-:W-:Y:S01]  /*1c730*/  STSM.16.M88.4 [R10], R96 ;  /* 0x000000600a007844 */ /* 0x000fe20000000200 */
[----:B--2---:R-:W-:-:S03]  /*1c740*/  IMAD.MOV.U32 R20, RZ, RZ, RZ ;  /* 0x000000ffff147224 */ /* 0x004fc600078e00ff */
[----:B------:R-:W-:Y:S01]  /*1c750*/  STSM.16.M88.4 [R46], R104 ;  /* 0x000000682e007844 */ /* 0x000fe20000000200 */
[----:B---3--:R-:W-:-:S03]  /*1c760*/  IADD3 R8, P1, R221, UR4, RZ ;  /* 0x00000004dd087c10 */ /* 0x008fc6000ff3e0ff */
[----:B------:R2:W-:Y:S01]  /*1c770*/  STSM.16.M88.4 [R0], R112 ;  /* 0x0000007000007844 */ /* 0x0005e20000000200 */
[----:B------:R-:W-:Y:S01]  /*1c780*/  IADD3.X R9, R222, UR5, RZ, P1, !PT ;  /* 0x00000005de097c10 */ /* 0x000fe20008ffe4ff */
[----:B------:R-:W-:Y:S01]  /*1c790*/  ULDC.64 UR4, c[0x0][0xbe0] ;  /* 0x0002f80000047ab9 */ /* 0x000fe20000000a00 */
[----:B------:R-:W-:Y:S01]  /*1c7a0*/  BAR.SYNC.DEFER_BLOCKING 0x1, 0x100 ;  /* 0x0044000000007b1d */ /* 0x000fe20000010000 */
[----:B------:R-:W-:-:S04]  /*1c7b0*/  ISETP.NE.U32.AND P1, PT, RZ, UR4, PT ;  /* 0x00000004ff007c0c */ /* 0x000fc8000bf25070 */
[----:B------:R-:W-:Y:S01]  /*1c7c0*/  ISETP.NE.AND.EX P1, PT, RZ, UR5, PT, P1 ;  /* 0x00000005ff007c0c */ /* 0x000fe2000bf25310 */
[----:B------:R-:W-:-:S04]  /*1c7d0*/  IMAD R7, R218, 0x40, R215 ;  /* 0x00000040da077824 */ /* 0x000fc800078e02d7 */
[----:B------:R-:W-:-:S08]  /*1c7e0*/  IMAD.WIDE R4, R7, 0x2, R4 ;  /* 0x0000000207047825 */ /* 0x000fd000078e0204 */
[----:B------:R-:W-:Y:S01]  /*1c7f0*/  @P1 IADD3 R6, P2, R221, UR4, RZ ;  /* 0x00000004dd061c10 */ /* 0x000fe2000ff5e0ff */
[----:B------:R-:W-:Y:S02]  /*1c800*/  ULDC UR4, c[0x0][0xa88] ;  /* 0x0002a20000047ab9 */ /* 0x000fe40000000800 */
[----:B------:R-:W-:Y:S01]  /*1c810*/  IMAD.U32 R61, RZ, RZ, UR4 ;  /* 0x00000004ff3d7e24 */ /* 0x000fe2000f8e00ff */
[----:B------:R-:W-:Y:S01]  /*1c820*/  @P1 IADD3.X R7, R222, UR5, RZ, P2, !PT ;  /* 0x00000005de071c10 */ /* 0x000fe200097fe4ff */
[----:B------:R3:W5:Y:S01]  /*1c830*/  @P0 LDG.E R20, desc[UR60][R8.64] ;  /* 0x0000003c08140981 */ /* 0x000762000c1e1900 */
[----:B------:R-:W-:-:S03]  /*1c840*/  IADD3 R11, P4, R4, 0x1000, RZ ;  /* 0x00001000040b7810 */ /* 0x000fc60007f9e0ff */
[----:B------:R3:W5:Y:S01]  /*1c850*/  @P1 LDG.E R61, desc[UR60][R6.64] ;  /* 0x0000003c063d1981 */ /* 0x000762000c1e1900 */
[----:B--2---:R-:W-:Y:S01]  /*1c860*/  LOP3.LUT R0, R11, 0x380, RZ, 0xc0, !PT ;  /* 0x000003800b007812 */ /* 0x004fe200078ec0ff */
[----:B------:R-:W-:Y:S08]  /*1c870*/  @P1 BRA `(.L_x_3491) ;  /* 0x0000000000101947 */ /* 0x000ff00003800000 */
[----:B------:R-:W-:Y:S05]  /*1c880*/  @!P0 BRA `(.L_x_3491) ;  /* 0x00000000000c8947 */ /* 0x000fea0003800000 */
[----:B---3--:R-:W2:Y:S04]  /*1c890*/  LDG.E R6, desc[UR60][R8.64] ;  /* 0x0000003c08067981 */ /* 0x008ea8000c1e1900 */
[----:B-----5:R-:W2:Y:S02]  /*1c8a0*/  LDG.E R61, desc[UR60][R8.64+0x4] ;  /* 0x0000043c083d7981 */ /* 0x020ea4000c1e1900 */
[----:B--2---:R-:W-:-:S07]  /*1c8b0*/  IMAD.IADD R61, R61, 0x1, -R6 ;  /* 0x000000013d3d7824 */ /* 0x004fce00078e0a06 */
.L_x_3491:
[----:B------:R-:W2:Y:S01]  /*1c8c0*/  LDL R10, [R1+0x58] ;  /* 0x00005800010a7983 */ /* 0x000ea20000100800 */
[----:B------:R-:W-:Y:S01]  /*1c8d0*/  SHF.R.S32.HI R63, RZ, 0x1f, R220 ;  /* 0x0000001fff3f7819 */ /* 0x000fe200000114dc */
[----:B------:R-:W-:Y:S01]  /*1c8e0*/  ULDC.64 UR4, c[0x0][0xb70] ;  /* 0x0002dc0000047ab9 */ /* 0x000fe20000000a00 */
[--C-:B-----5:R-:W-:Y:S02]  /*1c8f0*/  SHF.R.S32.HI R21, RZ, 0x1f, R20.reuse ;  /* 0x0000001fff157819 */ /* 0x120fe40000011414 */
[----:B---3--:R-:W-:Y:S01]  /*1c900*/  SHF.R.U64 R8, R0, 0x3, RZ ;  /* 0x0000000300087819 */ /* 0x008fe200000012ff */
[----:B------:R-:W-:Y:S01]  /*1c910*/  IMAD R7, R63, UR4, RZ ;  /* 0x000000043f077c24 */ /* 0x000fe2000f8e02ff */
[----:B------:R-:W-:Y:S02]  /*1c920*/  SEL R227, R227, RZ, !P0 ;  /* 0x000000ffe3e37207 */ /* 0x000fe40004000000 */
[----:B------:R-:W-:Y:S01]  /*1c930*/  SEL R223, R223, RZ, !P0 ;  /* 0x000000ffdfdf7207 */ /* 0x000fe20004000000 */
[----:B------:R-:W-:Y:S01]  /*1c940*/  IMAD R9, R220, UR5, R7 ;  /* 0x00000005dc097c24 */ /* 0x000fe2000f8e0207 */
[----:B------:R-:W-:Y:S01]  /*1c950*/  LOP3.LUT R8, R8, R11, RZ, 0x3c, !PT ;  /* 0x0000000b08087212 */ /* 0x000fe200078e3cff */
[----:B------:R-:W-:Y:S01]  /*1c960*/  IMAD.WIDE.U32 R6, R220, UR4, R20 ;  /* 0x00000004dc067c25 */ /* 0x000fe2000f8e0014 */
[----:B------:R-:W-:Y:S01]  /*1c970*/  ULDC.64 UR4, c[0x0][0xb78] ;  /* 0x0002de0000047ab9 */ /* 0x000fe20000000a00 */
[----:B------:R-:W-:-:S02]  /*1c980*/  IADD3 R29, P0, R4, 0x4000, RZ ;  /* 0x00004000041d7810 */ /* 0x000fc40007f1e0ff */
[----:B------:R-:W-:Y:S01]  /*1c990*/  IMAD.IADD R7, R7, 0x1, R9 ;  /* 0x0000000107077824 */ /* 0x000fe200078e0209 */
[C---:B------:R-:W-:Y:S01]  /*1c9a0*/  IADD3 R13, P5, R4.reuse, 0x2000, RZ ;  /* 0x00002000040d7810 */ /* 0x040fe20007fbe0ff */
[----:B------:R-:W-:Y:S01]  /*1c9b0*/  IMAD R0, R227, UR4, RZ ;  /* 0x00000004e3007c24 */ /* 0x000fe2000f8e02ff */
[C---:B------:R-:W-:Y:S01]  /*1c9c0*/  IADD3 R25, P6, R4.reuse, 0x3000, RZ ;  /* 0x0000300004197810 */ /* 0x040fe20007fde0ff */
[----:B------:R-:W-:Y:S01]  /*1c9d0*/  IMAD.WIDE.U32 R6, R223, UR4, R6 ;  /* 0x00000004df067c25 */ /* 0x000fe2000f8e0006 */
[C---:B------:R-:W-:Y:S02]  /*1c9e0*/  IADD3 R37, P2, R4.reuse, 0x6000, RZ ;  /* 0x0000600004257810 */ /* 0x040fe40007f5e0ff */
[----:B------:R-:W-:Y:S02]  /*1c9f0*/  IADD3 R33, P1, R4, 0x5000, RZ ;  /* 0x0000500004217810 */ /* 0x000fe40007f3e0ff */
[----:B------:R-:W-:Y:S02]  /*1ca00*/  LOP3.LUT R28, R29, 0x380, RZ, 0xc0, !PT ;  /* 0x000003801d1c7812 */ /* 0x000fe400078ec0ff */
[----:B------:R-:W-:-:S02]  /*1ca10*/  LOP3.LUT R12, R13, 0x380, RZ, 0xc0, !PT ;  /* 0x000003800d0c7812 */ /* 0x000fc400078ec0ff */
[----:B------:R-:W-:Y:S02]  /*1ca20*/  LOP3.LUT R24, R25, 0x380, RZ, 0xc0, !PT ;  /* 0x0000038019187812 */ /* 0x000fe400078ec0ff */
[----:B------:R-:W-:Y:S02]  /*1ca30*/  LOP3.LUT R36, R37, 0x380, RZ, 0xc0, !PT ;  /* 0x0000038025247812 */ /* 0x000fe400078ec0ff */
[----:B------:R-:W-:Y:S02]  /*1ca40*/  LOP3.LUT R32, R33, 0x380, RZ, 0xc0, !PT ;  /* 0x0000038021207812 */ /* 0x000fe400078ec0ff */
[----:B------:R-:W-:Y:S02]  /*1ca50*/  SHF.R.U64 R28, R28, 0x3, RZ ;  /* 0x000000031c1c7819 */ /* 0x000fe400000012ff */
[----:B------:R-:W-:Y:S02]  /*1ca60*/  SHF.R.U64 R12, R12, 0x3, RZ ;  /* 0x000000030c0c7819 */ /* 0x000fe400000012ff */
[----:B------:R-:W-:-:S02]  /*1ca70*/  SHF.R.U64 R24, R24, 0x3, RZ ;  /* 0x0000000318187819 */ /* 0x000fc400000012ff */
[----:B------:R-:W-:Y:S02]  /*1ca80*/  SHF.R.U64 R36, R36, 0x3, RZ ;  /* 0x0000000324247819 */ /* 0x000fe400000012ff */
[----:B------:R-:W-:Y:S02]  /*1ca90*/  SHF.R.U64 R32, R32, 0x3, RZ ;  /* 0x0000000320207819 */ /* 0x000fe400000012ff */
[----:B------:R-:W-:Y:S01]  /*1caa0*/  LOP3.LUT R28, R28, R29, RZ, 0x3c, !PT ;  /* 0x0000001d1c1c7212 */ /* 0x000fe200078e3cff */
[--C-:B------:R-:W-:Y:S01]  /*1cab0*/  IMAD.X R29, RZ, RZ, R5.reuse, P0 ;  /* 0x000000ffff1d7224 */ /* 0x100fe200000e0605 */
[----:B------:R-:W-:Y:S02]  /*1cac0*/  LOP3.LUT R12, R12, R13, RZ, 0x3c, !PT ;  /* 0x0000000d0c0c7212 */ /* 0x000fe400078e3cff */
[----:B------:R-:W-:Y:S01]  /*1cad0*/  LOP3.LUT R24, R24, R25, RZ, 0x3c, !PT ;  /* 0x0000001918187212 */ /* 0x000fe200078e3cff */
[--C-:B------:R-:W-:Y:S01]  /*1cae0*/  IMAD.X R25, RZ, RZ, R5.reuse, P6 ;  /* 0x000000ffff197224 */ /* 0x100fe200030e0605 */
[----:B------:R-:W-:Y:S01]  /*1caf0*/  LOP3.LUT R36, R36, R37, RZ, 0x3c, !PT ;  /* 0x0000002524247212 */ /* 0x000fe200078e3cff */
[----:B------:R-:W-:Y:S01]  /*1cb00*/  IMAD.X R37, RZ, RZ, R5, P2 ;  /* 0x000000ffff257224 */ /* 0x000fe200010e0605 */
[----:B------:R-:W-:-:S02]  /*1cb10*/  IADD3.X R13, RZ, R5, RZ, P5, !PT ;  /* 0x00000005ff0d7210 */ /* 0x000fc40002ffe4ff */
[----:B------:R-:W-:Y:S02]  /*1cb20*/  LOP3.LUT P0, RZ, R230, 0x3, RZ, 0xc0, !PT ;  /* 0x00000003e6ff7812 */ /* 0x000fe4000780c0ff */
[C---:B------:R-:W-:Y:S02]  /*1cb30*/  IADD3 R49, P5, R4.reuse, 0x9000, RZ ;  /* 0x0000900004317810 */ /* 0x040fe40007fbe0ff */
[----:B------:R-:W-:Y:S02]  /*1cb40*/  IADD3 R53, P6, R4, 0xa000, RZ ;  /* 0x0000a00004357810 */ /* 0x000fe40007fde0ff */
[----:B------:R-:W-:Y:S01]  /*1cb50*/  LOP3.LUT R32, R32, R33, RZ, 0x3c, !PT ;  /* 0x0000002120207212 */ /* 0x000fe200078e3cff */
[----:B------:R-:W-:Y:S01]  /*1cb60*/  IMAD.X R33, RZ, RZ, R5, P1 ;  /* 0x000000ffff217224 */ /* 0x000fe200008e0605 */
[----:B------:R-:W-:Y:S02]  /*1cb70*/  LOP3.LUT R48, R49, 0x380, RZ, 0xc0, !PT ;  /* 0x0000038031307812 */ /* 0x000fe400078ec0ff */
[----:B------:R-:W-:-:S02]  /*1cb80*/  LOP3.LUT R52, R53, 0x380, RZ, 0xc0, !PT ;  /* 0x0000038035347812 */ /* 0x000fc400078ec0ff */
[----:B------:R-:W-:Y:S02]  /*1cb90*/  SHF.R.U64 R48, R48, 0x3, RZ ;  /* 0x0000000330307819 */ /* 0x000fe400000012ff */
[----:B------:R-:W-:Y:S02]  /*1cba0*/  SHF.R.U64 R52, R52, 0x3, RZ ;  /* 0x0000000334347819 */ /* 0x000fe400000012ff */
[----:B------:R-:W-:Y:S01]  /*1cbb0*/  LOP3.LUT R48, R48, R49, RZ, 0x3c, !PT ;  /* 0x0000003130307212 */ /* 0x000fe200078e3cff */
[--C-:B------:R-:W-:Y:S01]  /*1cbc0*/  IMAD.X R49, RZ, RZ, R5.reuse, P5 ;  /* 0x000000ffff317224 */ /* 0x100fe200028e0605 */
[----:B------:R-:W-:Y:S01]  /*1cbd0*/  LOP3.LUT R52, R52, R53, RZ, 0x3c, !PT ;  /* 0x0000003534347212 */ /* 0x000fe200078e3cff */
[----:B------:R-:W-:Y:S01]  /*1cbe0*/  IMAD.X R53, RZ, RZ, R5, P6 ;  /* 0x000000ffff357224 */ /* 0x000fe200030e0605 */
[----:B------:R-:W-:Y:S01]  /*1cbf0*/  SHF.R.S32.HI R219, RZ, 0x1f, R218 ;  /* 0x0000001fffdb7819 */ /* 0x000fe200000114da */
[----:B------:R-:W-:Y:S01]  /*1cc00*/  BSSY B1, `(.L_x_3492) ;  /* 0x0000064000017945 */ /* 0x000fe20003800000 */
[----:B--2---:R-:W-:-:S02]  /*1cc10*/  IMAD R11, R226, 0x80, R10 ;  /* 0x00000080e20b7824 */ /* 0x004fc400078e020a */
[----:B------:R-:W-:Y:S01]  /*1cc20*/  IMAD R10, R223, UR5, R0 ;  /* 0x00000005df0a7c24 */ /* 0x000fe2000f8e0200 */
[----:B------:R-:W-:Y:S02]  /*1cc30*/  ULDC.64 UR4, c[0x0][0xb40] ;  /* 0x0002d00000047ab9 */ /* 0x000fe40000000a00 */
[----:B------:R-:W-:Y:S02]  /*1cc40*/  SHF.R.S32.HI R9, RZ, 0x1f, R11 ;  /* 0x0000001fff097819 */ /* 0x000fe4000001140b */
[C---:B------:R-:W-:Y:S02]  /*1cc50*/  IADD3 R0, P3, R11.reuse, R6, RZ ;  /* 0x000000060b007210 */ /* 0x040fe40007f7e0ff */
[----:B------:R-:W-:Y:S02]  /*1cc60*/  ISETP.GE.OR P1, PT, R11, R61, P0 ;  /* 0x0000003d0b00720c */ /* 0x000fe40000726670 */
[----:B------:R-:W-:Y:S02]  /*1cc70*/  IADD3.X R9, R9, R7, R10, P3, !PT ;  /* 0x0000000709097210 */ /* 0x000fe40001ffe40a */
[----:B------:R-:W-:-:S02]  /*1cc80*/  LEA R54, P3, R0, UR4, 0x2 ;  /* 0x0000000400367c11 */ /* 0x000fc4000f8610ff */
[----:B------:R-:W-:Y:S02]  /*1cc90*/  IADD3 R7, P2, R4, 0xb000, RZ ;  /* 0x0000b00004077810 */ /* 0x000fe40007f5e0ff */
[----:B------:R-:W-:Y:S01]  /*1cca0*/  LEA.HI.X R55, R0, UR5, R9, 0x2, P3 ;  /* 0x0000000500377c11 */ /* 0x000fe200098f1409 */
[--C-:B------:R-:W-:Y:S01]  /*1ccb0*/  IMAD.X R9, RZ, RZ, R5.reuse, P4 ;  /* 0x000000ffff097224 */ /* 0x100fe200020e0605 */
[C---:B------:R-:W-:Y:S01]  /*1ccc0*/  IADD3 R41, P3, R4.reuse, 0x7000, RZ ;  /* 0x0000700004297810 */ /* 0x040fe20007f7e0ff */
[----:B------:R-:W-:Y:S01]  /*1ccd0*/  VIADD R0, R11, 0x8 ;  /* 0x000000080b007836 */ /* 0x000fe20000000000 */
[----:B------:R-:W-:Y:S01]  /*1cce0*/  IADD3 R45, P4, R4, 0x8000, RZ ;  /* 0x00008000042d7810 */ /* 0x000fe20007f9e0ff */
[----:B------:R-:W-:Y:S01]  /*1ccf0*/  IMAD.X R57, RZ, RZ, R5, P2 ;  /* 0x000000ffff397224 */ /* 0x000fe200010e0605 */
[----:B------:R-:W-:Y:S01]  /*1cd00*/  LOP3.LUT R40, R41, 0x380, RZ, 0xc0, !PT ;  /* 0x0000038029287812 */ /* 0x000fe200078ec0ff */
[----:B------:R2:W-:Y:S01]  /*1cd10*/  @!P1 STG.E desc[UR60][R54.64], R3 ;  /* 0x0000000336009986 */ /* 0x0005e2000c10193c */
[----:B------:R-:W-:Y:S01]  /*1cd20*/  LOP3.LUT R44, R45, 0x380, RZ, 0xc0, !PT ;  /* 0x000003802d2c7812 */ /* 0x000fe200078ec0ff */
[----:B------:R-:W-:Y:S01]  /*1cd30*/  ULDC.64 UR4, c[0x0][0xaa0] ;  /* 0x0002a80000047ab9 */ /* 0x000fe20000000a00 */
[----:B------:R-:W-:-:S02]  /*1cd40*/  ISETP.GE.OR P0, PT, R0, R61, P0 ;  /* 0x0000003d0000720c */ /* 0x000fc40000706670 */
[----:B------:R-:W-:Y:S02]  /*1cd50*/  LOP3.LUT R11, R4, 0x380, RZ, 0xc0, !PT ;  /* 0x00000380040b7812 */ /* 0x000fe400078ec0ff */
[----:B------:R-:W-:Y:S02]  /*1cd60*/  LOP3.LUT R0, R7, 0x380, RZ, 0xc0, !PT ;  /* 0x0000038007007812 */ /* 0x000fe400078ec0ff */
[----:B------:R-:W-:Y:S02]  /*1cd70*/  SHF.R.U64 R40, R40, 0x3, RZ ;  /* 0x0000000328287819 */ /* 0x000fe400000012ff */
[----:B------:R-:W-:Y:S02]  /*1cd80*/  SHF.R.U64 R44, R44, 0x3, RZ ;  /* 0x000000032c2c7819 */ /* 0x000fe400000012ff */
[----:B------:R-:W-:Y:S02]  /*1cd90*/  SHF.R.U64 R11, R11, 0x3, RZ ;  /* 0x000000030b0b7819 */ /* 0x000fe400000012ff */
[----:B------:R-:W-:Y:S01]  /*1cda0*/  SHF.R.U64 R0, R0, 0x3, RZ ;  /* 0x0000000300007819 */ /* 0x000fe200000012ff */
[----:B------:R3:W-:Y:S01]  /*1cdb0*/  @!P0 STG.E desc[UR60][R54.64+0x20], R2 ;  /* 0x0000200236008986 */ /* 0x0007e2000c10193c */
[----:B------:R-:W-:Y:S01]  /*1cdc0*/  LOP3.LUT R40, R40, R41, RZ, 0x3c, !PT ;  /* 0x0000002928287212 */ /* 0x000fe200078e3cff */
[--C-:B------:R-:W-:Y:S01]  /*1cdd0*/  IMAD.X R41, RZ, RZ, R5.reuse, P3 ;  /* 0x000000ffff297224 */ /* 0x100fe200018e0605 */
[----:B------:R-:W-:Y:S01]  /*1cde0*/  LOP3.LUT R44, R44, R45, RZ, 0x3c, !PT ;  /* 0x0000002d2c2c7212 */ /* 0x000fe200078e3cff */
[----:B------:R-:W-:Y:S01]  /*1cdf0*/  IMAD.X R45, RZ, RZ, R5, P4 ;  /* 0x000000ffff2d7224 */ /* 0x000fe200020e0605 */
[----:B------:R-:W-:Y:S01]  /*1ce00*/  LOP3.LUT R4, R11, R4, RZ, 0x3c, !PT ;  /* 0x000000040b047212 */ /* 0x000fe200078e3cff */
[----:B------:R-:W5:Y:S01]  /*1ce10*/  LD.E.128 R12, desc[UR60][R12.64] ;  /* 0x0000003c0c0c7980 */ /* 0x000f62000c101d00 */
[----:B------:R-:W-:-:S03]  /*1ce20*/  LOP3.LUT R56, R0, R7, RZ, 0x3c, !PT ;  /* 0x0000000700387212 */ /* 0x000fc600078e3cff */
[----:B------:R-:W5:Y:S01]  /*1ce30*/  LD.E.128 R8, desc[UR60][R8.64] ;  /* 0x0000003c08087980 */ /* 0x000f62000c101d00 */
[----:B--2---:R-:W-:-:S03]  /*1ce40*/  SHF.R.S32.HI R3, RZ, 0x1f, R215 ;  /* 0x0000001fff037819 */ /* 0x004fc600000114d7 */
        /* <DEDUP_REMOVED lines=8> */
[----:B---3--:R-:W5:Y:S04]  /*1ced0*/  LD.E.128 R52, desc[UR60][R52.64] ;  /* 0x0000003c34347980 */ /* 0x008f68000c101d00 */
[----:B------:R-:W5:Y:S01]  /*1cee0*/  LD.E.128 R56, desc[UR60][R56.64] ;  /* 0x0000003c38387980 */ /* 0x000f62000c101d00 */
[----:B------:R-:W-:Y:S01]  /*1cef0*/  IMAD R21, R21, UR4, RZ ;  /* 0x0000000415157c24 */ /* 0x000fe2000f8e02ff */
[----:B------:R-:W-:Y:S01]  /*1cf00*/  @!PT LDS RZ, [RZ] ;  /* 0x00000000fffff984 */ /* 0x000fe20000000800 */
[----:B------:R-:W-:Y:S01]  /*1cf10*/  @!PT LDS RZ, [RZ] ;  /* 0x00000000fffff984 */ /* 0x000fe20000000800 */
[----:B------:R-:W-:Y:S01]  /*1cf20*/  @!PT LDS RZ, [RZ] ;  /* 0x00000000fffff984 */ /* 0x000fe20000000800 */
[----:B------:R-:W-:Y:S01]  /*1cf30*/  @!PT LDS RZ, [RZ] ;  /* 0x00000000fffff984 */ /* 0x000fe20000000800 */
[----:B------:R2:W-:Y:S06]  /*1cf40*/  MEMBAR.ALL.CTA ;  /* 0x0000000000007992 */ /* 0x0005ec0000008000 */
[----:B--2---:R-:W2:Y:S01]  /*1cf50*/  FENCE.VIEW.ASYNC.S ;  /* 0x00000000000073c6 */ /* 0x004ea20000000000 */
[----:B------:R-:W-:-:S02]  /*1cf60*/  IMAD.MOV.U32 R2, RZ, RZ, R215 ;  /* 0x000000ffff027224 */ /* 0x000fc400078e00d7 */
[C---:B------:R-:W-:Y:S02]  /*1cf70*/  IMAD R21, R20.reuse, UR5, R21 ;  /* 0x0000000514157c24 */ /* 0x040fe4000f8e0215 */
[----:B------:R-:W-:Y:S01]  /*1cf80*/  IMAD.WIDE.U32 R2, R20, UR4, R2 ;  /* 0x0000000414027c25 */ /* 0x000fe2000f8e0002 */
[----:B------:R-:W-:-:S03]  /*1cf90*/  ULDC.64 UR4, c[0x0][0xae0] ;  /* 0x0002b80000047ab9 */ /* 0x000fc60000000a00 */
[----:B------:R-:W-:Y:S02]  /*1cfa0*/  IMAD R61, R226, -0x80, R61 ;  /* 0xffffff80e23d7824 */ /* 0x000fe400078e023d */
[C---:B------:R-:W-:Y:S02]  /*1cfb0*/  VIADD R0, R218.reuse, 0x20 ;  /* 0x00000020da007836 */ /* 0x040fe40000000000 */
[----:B------:R-:W-:Y:S01]  /*1cfc0*/  IMAD.IADD R3, R3, 0x1, R21 ;  /* 0x0000000103037824 */ /* 0x000fe200078e0215 */
[-C--:B------:R-:W-:Y:S01]  /*1cfd0*/  ISETP.GE.AND P3, PT, R218, R61.reuse, PT ;  /* 0x0000003dda00720c */ /* 0x080fe20003f66270 */
[----:B------:R-:W-:Y:S01]  /*1cfe0*/  IMAD R63, R63, UR4, RZ ;  /* 0x000000043f3f7c24 */ /* 0x000fe2000f8e02ff */
[----:B------:R-:W-:Y:S01]  /*1cff0*/  ISETP.GE.AND P0, PT, R0, R61, PT ;  /* 0x0000003d0000720c */ /* 0x000fe20003f06270 */
[----:B------:R-:W-:Y:S02]  /*1d000*/  VIADD R20, R218, 0x40 ;  /* 0x00000040da147836 */ /* 0x000fe40000000000 */
[----:B------:R-:W-:-:S02]  /*1d010*/  IMAD R63, R220, UR5, R63 ;  /* 0x00000005dc3f7c24 */ /* 0x000fc4000f8e023f */
[----:B------:R-:W-:Y:S01]  /*1d020*/  IMAD.WIDE.U32 R2, R220, UR4, R2 ;  /* 0x00000004dc027c25 */ /* 0x000fe2000f8e0002 */
[----:B------:R-:W-:-:S03]  /*1d030*/  ULDC.64 UR4, c[0x0][0xae8] ;  /* 0x0002ba0000047ab9 */ /* 0x000fc60000000a00 */
[----:B------:R-:W-:Y:S01]  /*1d040*/  VIADD R0, R18, 0x36820 ;  /* 0x0003682012007836 */ /* 0x000fe20000000000 */
[-C--:B------:R-:W-:Y:S01]  /*1d050*/  ISETP.GE.AND P1, PT, R20, R61.reuse, PT ;  /* 0x0000003d1400720c */ /* 0x080fe20003f26270 */
[----:B------:R-:W-:Y:S02]  /*1d060*/  VIADD R21, R218, 0x60 ;  /* 0x00000060da157836 */ /* 0x000fe40000000000 */
[----:B------:R-:W-:Y:S01]  /*1d070*/  IMAD.IADD R3, R3, 0x1, R63 ;  /* 0x0000000103037824 */ /* 0x000fe200078e023f */
[----:B------:R-:W-:Y:S01]  /*1d080*/  PRMT R0, RZ, 0x654, R0 ;  /* 0x00000654ff007816 */ /* 0x000fe20000000000 */
[----:B------:R-:W-:Y:S01]  /*1d090*/  IMAD R20, R227, UR4, RZ ;  /* 0x00000004e3147c24 */ /* 0x000fe2000f8e02ff */
[----:B------:R-:W-:Y:S01]  /*1d0a0*/  ISETP.GE.AND P2, PT, R21, R61, PT ;  /* 0x0000003d1500720c */ /* 0x000fe20003f46270 */
[C---:B------:R-:W-:Y:S01]  /*1d0b0*/  IMAD.WIDE.U32 R60, R223.reuse, UR4, R2 ;  /* 0x00000004df3c7c25 */ /* 0x040fe2000f8e0002 */
[----:B--2---:R2:W-:Y:S03]  /*1d0c0*/  SYNCS.ARRIVE.TRANS64.RED.A1T0 RZ, [R0+URZ], RZ ;  /* 0x000000ff00ff79a7 */ /* 0x0045e6000810043f */
[----:B------:R-:W-:-:S02]  /*1d0d0*/  IMAD R63, R223, UR5, R20 ;  /* 0x00000005df3f7c24 */ /* 0x000fc4000f8e0214 */
[----:B------:R-:W-:-:S04]  /*1d0e0*/  IMAD.WIDE R20, R226, 0x80, R218 ;  /* 0x00000080e2147825 */ /* 0x000fc800078e02da */
[----:B------:R-:W-:Y:S01]  /*1d0f0*/  IMAD.IADD R65, R61, 0x1, R63 ;  /* 0x000000013d417824 */ /* 0x000fe200078e023f */
[----:B--2---:R-:W-:Y:S06]  /*1d100*/  @P3 BRA `(.L_x_3493) ;  /* 0x00000000004c3947 */ /* 0x004fec0003800000 */
        /* <DEDUP_REMOVED lines=19> */
.L_x_3493:
[----:B------:R-:W-:Y:S05]  /*1d240*/  BSYNC B1 ;  /* 0x0000000000017941 */ /* 0x000fea0003800000 */
.L_x_3492:
[----:B------:R-:W-:Y:S04]  /*1d250*/  BSSY B1, `(.L_x_3494) ;  /* 0x0000017000017945 */ /* 0x000fe80003800000 */
[----:B------:R-:W-:Y:S05]  /*1d260*/  @P0 BRA `(.L_x_3495) ;  /* 0x0000000000540947 */ /* 0x000fea0003800000 */
[----:B--2--5:R-:W-:Y:S01]  /*1d270*/  IADD3 R5, P0, R20, 0x20, RZ ;  /* 0x0000002014057810 */ /* 0x024fe20007f1e0ff */
        /* <DEDUP_REMOVED lines=20> */
.L_x_3495:
[----:B------:R-:W-:Y:S05]  /*1d3c0*/  BSYNC B1 ;  /* 0x0000000000017941 */ /* 0x000fea0003800000 */
.L_x_3494:
[----:B------:R-:W-:Y:S04]  /*1d3d0*/  BSSY B1, `(.L_x_3496) ;  /* 0x0000017000017945 */ /* 0x000fe80003800000 */
[----:B------:R-:W-:Y:S05]  /*1d3e0*/  @P1 BRA `(.L_x_3497) ;  /* 0x0000000000541947 */ /* 0x000fea0003800000 */
[----:B--23-5:R-:W-:Y:S01]  /*1d3f0*/  IADD3 R5, P0, R20, 0x40, RZ ;  /* 0x0000004014057810 */ /* 0x02cfe20007f1e0ff */
        /* <DEDUP_REMOVED lines=20> */
.L_x_3497:
[----:B------:R-:W-:Y:S05]  /*1d540*/  BSYNC B1 ;  /* 0x0000000000017941 */ /* 0x000fea0003800000 */
.L_x_3496:
[----:B------:R-:W-:Y:S05]  /*1d550*/  @P2 BRA `(.L_x_3498) ;  /* 0x0000000c00102947 */ /* 0x000fea0003800000 */
[----:B--2345:R-:W-:Y:S01]  /*1d560*/  IADD3 R5, P0, R20, 0x60, RZ ;  /* 0x0000006014057810 */ /* 0x03cfe20007f1e0ff */
[----:B------:R-:W-:Y:S01]  /*1d570*/  ULDC.64 UR4, c[0x0][0xad8] ;  /* 0x0002b60000047ab9 */ /* 0x000fe20000000a00 */
[----:B------:R-:W-:Y:S01]  /*1d580*/  IMAD.MOV.U32 R2, RZ, RZ, R60 ;  /* 0x000000ffff027224 */ /* 0x000fe200078e003c */
[----:B------:R-:W-:Y:S01]  /*1d590*/  ULDC.64 UR6, c[0x0][0xa80] ;  /* 0x0002a00000067ab9 */ /* 0x000fe20000000a00 */
[----:B------:R-:W-:Y:S02]  /*1d5a0*/  IMAD.MOV.U32 R3, RZ, RZ, R65 ;  /* 0x000000ffff037224 */ /* 0x000fe400078e0041 */
[----:B------:R-:W-:Y:S02]  /*1d5b0*/  IMAD.X R20, RZ, RZ, R21, P0 ;  /* 0x000000ffff147224 */ /* 0x000fe400000e0615 */
[----:B------:R-:W-:Y:S02]  /*1d5c0*/  VIADD R0, R215, 0x40 ;  /* 0x00000040d7007836 */ /* 0x000fe40000000000 */
[----:B------:R-:W-:-:S02]  /*1d5d0*/  IMAD R20, R20, UR4, RZ ;  /* 0x0000000414147c24 */ /* 0x000fc4000f8e02ff */
[----:B------:R-:W-:Y:S01]  /*1d5e0*/  IMAD.WIDE.U32 R2, R5, UR4, R2 ;  /* 0x0000000405027c25 */ /* 0x000fe2000f8e0002 */
[----:B------:R-:W-:Y:S02]  /*1d5f0*/  ULDC UR4, c[0x0][0xa8c] ;  /* 0x0002a30000047ab9 */ /* 0x000fe40000000800 */
        /* <DEDUP_REMOVED lines=13> */
.L_x_3490:
[----:B------:R-:W-:Y:S01]  /*1d6d0*/  ULDC.64 UR4, c[0x0][0xbd8] ;  /* 0x0002f60000047ab9 */ /* 0x000fe20000000a00 */
[----:B------:R-:W-:Y:S01]  /*1d6e0*/  IMAD.MOV.U32 R9, RZ, RZ, RZ ;  /* 0x000000ffff097224 */ /* 0x000fe200078e00ff */
[----:B------:R-:W-:Y:S02]  /*1d6f0*/  ISETP.NE.U32.AND P0, PT, RZ, UR4, PT ;  /* 0x00000004ff007c0c */ /* 0x000fe4000bf05070 */
[----:B------:R-:W-:Y:S02]  /*1d700*/  IADD3 R2, P1, R221, UR4, RZ ;  /* 0x00000004dd027c10 */ /* 0x000fe4000ff3e0ff */
[----:B------:R-:W-:Y:S02]  /*1d710*/  ISETP.NE.AND.EX P0, PT, RZ, UR5, PT, P0 ;  /* 0x00000005ff007c0c */ /* 0x000fe4000bf05300 */
[----:B------:R-:W-:Y:S01]  /*1d720*/  IADD3.X R3, R222, UR5, RZ, P1, !PT ;  /* 0x00000005de037c10 */ /* 0x000fe20008ffe4ff */
[----:B------:R-:W-:Y:S02]  /*1d730*/  ULDC.64 UR4, c[0x0][0xbe0] ;  /* 0x0002f80000047ab9 */ /* 0x000fe40000000a00 */
[----:B------:R-:W-:-:S04]  /*1d740*/  ISETP.NE.U32.AND P1, PT, RZ, UR4, PT ;  /* 0x00000004ff007c0c */ /* 0x000fc8000bf25070 */
[----:B------:R-:W-:-:S04]  /*1d750*/  ISETP.NE.AND.EX P1, PT, RZ, UR5, PT, P1 ;  /* 0x00000005ff007c0c */ /* 0x000fc8000bf25310 */
[----:B------:R2:W5:Y:S01]  /*1d760*/  @P0 LDG.E R9, desc[UR60][R2.64] ;  /* 0x0000003c02090981 */ /* 0x000562000c1e1900 */
[----:B------:R-:W3:Y:S08]  /*1d770*/  S2R R0, SR_TID.X ;  /* 0x0000000000007919 */ /* 0x000ef00000002100 */
[----:B------:R-:W-:Y:S01]  /*1d780*/  @P1 IADD3 R4, P2, R221, UR4, RZ ;  /* 0x00000004dd041c10 */ /* 0x000fe2000ff5e0ff */
[----:B------:R-:W-:-:S02]  /*1d790*/  ULDC UR4, c[0x0][0xa88] ;  /* 0x0002a20000047ab9 */ /* 0x000fc40000000800 */
[----:B------:R-:W-:Y:S01]  /*1d7a0*/  IMAD.U32 R7, RZ, RZ, UR4 ;  /* 0x00000004ff077e24 */ /* 0x000fe2000f8e00ff */
[----:B------:R-:W-:-:S05]  /*1d7b0*/  @P1 IADD3.X R5, R222, UR5, RZ, P2, !PT ;  /* 0x00000005de051c10 */ /* 0x000fca00097fe4ff */
[----:B------:R2:W5:Y:S01]  /*1d7c0*/  @P1 LDG.E R7, desc[UR60][R4.64] ;  /* 0x0000003c04071981 */ /* 0x000562000c1e1900 */
[----:B---3--:R-:W-:-:S05]  /*1d7d0*/  VIADD R0, R0, 0xffffff80 ;  /* 0xffffff8000007836 */ /* 0x008fca0000000000 */
[----:B------:R-:W-:Y:S01]  /*1d7e0*/  ISETP.GE.AND P2, PT, R0, 0x80, PT ;  /* 0x000000800000780c */ /* 0x000fe20003f46270 */
[----:B--2---:R-:W-:-:S12]  /*1d7f0*/  @P1 BRA `(.L_x_3499) ;  /* 0x0000000000101947 */ /* 0x004fd80003800000 */
[----:B------:R-:W-:Y:S05]  /*1d800*/  @!P0 BRA `(.L_x_3499) ;  /* 0x00000000000c8947 */ /* 0x000fea0003800000 */
[----:B------:R-:W2:Y:S04]  /*1d810*/  LDG.E R0, desc[UR60][R2.64] ;  /* 0x0000003c02007981 */ /* 0x000ea8000c1e1900 */
[----:B-----5:R-:W2:Y:S02]  /*1d820*/  LDG.E R7, desc[UR60][R2.64+0x4] ;  /* 0x0000043c02077981 */ /* 0x020ea4000c1e1900 */
[----:B--2---:R-:W-:-:S07]  /*1d830*/  IMAD.IADD R7, R7, 0x1, -R0 ;  /* 0x0000000107077824 */ /* 0x004fce00078e0a00 */
.L_x_3499:
[----:B------:R-:W-:Y:S01]  /*1d840*/  BSSY B1, `(.L_x_3500) ;  /* 0x000001d000017945 */ /* 0x000fe20003800000 */
[----:B------:R-:W-:Y:S02]  /*1d850*/  SHF.R.S32.HI R8, RZ, 0x1f, R220 ;  /* 0x0000001fff087819 */ /* 0x000fe400000114dc */
[----:B------:R-:W-:Y:S02]  /*1d860*/  SHF.R.S32.HI R10, RZ, 0x1f, R215 ;  /* 0x0000001fff0a7819 */ /* 0x000fe400000114d7 */
[----:B------:R-:W-:Y:S02]  /*1d870*/  SEL R223, R223, RZ, !P0 ;  /* 0x000000ffdfdf7207 */ /* 0x000fe40004000000 */
[----:B------:R-:W-:Y:S02]  /*1d880*/  SEL R227, R227, RZ, !P0 ;  /* 0x000000ffe3e37207 */ /* 0x000fe40004000000 */
[----:B-----5:R-:W-:Y:S01]  /*1d890*/  SHF.R.S32.HI R6, RZ, 0x1f, R9 ;  /* 0x0000001fff067819 */ /* 0x020fe20000011409 */
[----:B------:R-:W-:Y:S06]  /*1d8a0*/  @P2 BRA `(.L_x_3501) ;  /* 0x0000000000582947 */ /* 0x000fec0003800000 */
[----:B------:R-:W2:Y:S02]  /*1d8b0*/  S2R R3, SR_TID.X ;  /* 0x0000000000037919 */ /* 0x000ea40000002100 */
[----:B--2---:R-:W-:-:S04]  /*1d8c0*/  IMAD R0, R226, 0x80, R3 ;  /* 0x00000080e2007824 */ /* 0x004fc800078e0203 */
        /* <DEDUP_REMOVED lines=20> */
.L_x_3501:
[----:B------:R-:W-:Y:S05]  /*1da10*/  BSYNC B1 ;  /* 0x0000000000017941 */ /* 0x000fea0003800000 */
.L_x_3500:
        /* <DEDUP_REMOVED lines=9> */
[----:B------:R-:W-:Y:S02]  /*1dab0*/  IMAD R7, R226, -0x80, R7 ;  /* 0xffffff80e2077824 */ /* 0x000fe400078e0207 */
[----:B------:R-:W-:Y:S02]  /*1dac0*/  IMAD.IADD R3, R3, 0x1, R9 ;  /* 0x0000000103037824 */ /* 0x000fe400078e0209 */
[----:B------:R-:W-:Y:S01]  /*1dad0*/  IMAD R5, R8, UR4, RZ ;  /* 0x0000000408057c24 */ /* 0x000fe2000f8e02ff */
[-C--:B------:R-:W-:Y:S01]  /*1dae0*/  ISETP.GE.AND P2, PT, R0, R7.reuse, PT ;  /* 0x000000070000720c */ /* 0x080fe20003f46270 */
[C---:B------:R-:W-:Y:S01]  /*1daf0*/  VIADD R0, R218.reuse, 0x60 ;  /* 0x00000060da007836 */ /* 0x040fe20000000000 */
[----:B------:R-:W-:Y:S01]  /*1db00*/  ISETP.GE.AND P3, PT, R218, R7, PT ;  /* 0x00000007da00720c */ /* 0x000fe20003f66270 */
[----:B------:R-:W-:-:S02]  /*1db10*/  IMAD R5, R220, UR5, R5 ;  /* 0x00000005dc057c24 */ /* 0x000fc4000f8e0205 */
[----:B------:R-:W-:Y:S01]  /*1db20*/  IMAD.WIDE.U32 R2, R220, UR4, R2 ;  /* 0x00000004dc027c25 */ /* 0x000fe2000f8e0002 */
[----:B------:R-:W-:Y:S01]  /*1db30*/  ULDC.64 UR4, c[0x0][0xae8] ;  /* 0x0002ba0000047ab9 */ /* 0x000fe20000000a00 */
[-C--:B------:R-:W-:Y:S02]  /*1db40*/  ISETP.GE.AND P0, PT, R0, R7.reuse, PT ;  /* 0x000000070000720c */ /* 0x080fe40003f06270 */
[----:B------:R-:W-:Y:S02]  /*1db50*/  VIADD R4, R218, 0x40 ;  /* 0x00000040da047836 */ /* 0x000fe40000000000 */
        /* <DEDUP_REMOVED lines=29> */
.L_x_3503:
[----:B------:R-:W-:Y:S05]  /*1dd30*/  BSYNC B1 ;  /* 0x0000000000017941 */ /* 0x000fea0003800000 */
.L_x_3502:
[----:B------:R-:W-:Y:S04]  /*1dd40*/  BSSY B1, `(.L_x_3504) ;  /* 0x0000017000017945 */ /* 0x000fe80003800000 */
[----:B------:R-:W-:Y:S05]  /*1dd50*/  @P2 BRA `(.L_x_3505) ;  /* 0x0000000000542947 */ /* 0x000fea0003800000 */
[----:B--2---:R-:W-:Y:S01]  /*1dd60*/  IADD3 R9, P2, R6, 0x20, RZ ;  /* 0x0000002006097810 */ /* 0x004fe20007f5e0ff */
[C---:B------:R-:W-:Y:S01]  /*1dd70*/  VIADD R2, R215.reuse, 0x40 ;  /* 0x00000040d7027836 */ /* 0x040fe20000000000 */
[----:B------:R-:W-:Y:S01]  /*1dd80*/  ULDC UR4, c[0x0][0xa8c] ;  /* 0x0002a30000047ab9 */ /* 0x000fe20000000800 */
[----:B------:R-:W-:Y:S01]  /*1dd90*/  ULDC.64 UR6, c[0x0][0xad8] ;  /* 0x0002b60000067ab9 */ /* 0x000fe20000000a00 */
[----:B------:R-:W-:Y:S01]  /*1dda0*/  IMAD.MOV.U32 R3, RZ, RZ, R11 ;  /* 0x000000ffff037224 */ /* 0x000fe200078e000b */
[C---:B------:R-:W-:Y:S01]  /*1ddb0*/  ISETP.GE.AND P3, PT, R215.reuse, UR4, PT ;  /* 0x00000004d7007c0c */ /* 0x040fe2000bf66270 */
[----:B------:R-:W-:Y:S01]  /*1ddc0*/  IMAD.X R0, RZ, RZ, R7, P2 ;  /* 0x000000ffff007224 */ /* 0x000fe200010e0607 */
[----:B------:R-:W-:Y:S01]  /*1ddd0*/  ISETP.GE.AND P4, PT, R2, UR4, PT ;  /* 0x0000000402007c0c */ /* 0x000fe2000bf86270 */
[----:B------:R-:W-:Y:S01]  /*1dde0*/  VIADD R8, R215, 0x80 ;  /* 0x00000080d7087836 */ /* 0x000fe20000000000 */
[----:B------:R-:W-:Y:S01]  /*1ddf0*/  MOV R2, R4 ;  /* 0x0000000400027202 */ /* 0x000fe20000000f00 */
[----:B------:R-:W-:-:S03]  /*1de00*/  IMAD R0, R0, UR6, RZ ;  /* 0x0000000600007c24 */ /* 0x000fc6000f8e02ff */
        /* <DEDUP_REMOVED lines=10> */
.L_x_3505:
[----:B------:R-:W-:Y:S05]  /*1deb0*/  BSYNC B1 ;  /* 0x0000000000017941 */ /* 0x000fea0003800000 */
.L_x_3504:
[----:B------:R-:W-:Y:S04]  /*1dec0*/  BSSY B1, `(.L_x_3506) ;  /* 0x0000017000017945 */ /* 0x000fe80003800000 */
[----:B------:R-:W-:Y:S05]  /*1ded0*/  @P1 BRA `(.L_x_3507) ;  /* 0x0000000000541947 */ /* 0x000fea0003800000 */
[----:B--23--:R-:W-:Y:S01]  /*1dee0*/  IADD3 R9, P1, R6, 0x40, RZ ;  /* 0x0000004006097810 */ /* 0x00cfe20007f3e0ff */
        /* <DEDUP_REMOVED lines=20> */
.L_x_3507:
[----:B------:R-:W-:Y:S05]  /*1e030*/  BSYNC B1 ;  /* 0x0000000000017941 */ /* 0x000fea0003800000 */
.L_x_3506:
        /* <DEDUP_REMOVED lines=22> */
.L_x_3498:
[----:B------:R-:W-:Y:S05]  /*1e1a0*/  BSYNC B0 ;  /* 0x0000000000007941 */ /* 0x000fea0003800000 */
.L_x_3489:
[----:B------:R-:W-:Y:S02]  /*1e1b0*/  ULDC UR4, c[0x0][0xc14] ;  /* 0x0003050000047ab9 */ /* 0x000fe40000000800 */
[----:B-1----:R-:W-:-:S13]  /*1e1c0*/  ISETP.GE.AND P0, PT, R147, UR4, PT ;  /* 0x0000000493007c0c */ /* 0x002fda000bf06270 */
[----:B------:R-:W-:Y:S05]  /*1e1d0*/  @!P0 BRA `(.L_x_3508) ;  /* 0xfffffe3000148947 */ /* 0x000fea000383ffff */
[----:B------:R-:W-:Y:S05]  /*1e1e0*/  BRA `(.L_x_3297) ;  /* 0x0000005c00e47947 */ /* 0x000fea0003800000 */
.L_x_3295:
[----:B------:R-:W-:-:S08]  /*1e1f0*/  NOP ;  /* 0x0000000000007918 */ /* 0x000fd00000000000 */
[----:B0-----:R-:W0:-:S00]  /*1e200*/  USETMAXREG.DEALLOC.CTAPOOL 0x18 ;  /* 0x00000018000079c8 */ /* 0x001e0000080e0500 */
        /* <DEDUP_REMOVED lines=8> */
[----:B------:R-:W0:Y:S01]  /*1e290*/  S2UR UR6, SR_CTAID.X ;  /* 0x00000000000679c3 */ /* 0x000e220000002500 */
[----:B------:R-:W-:Y:S01]  /*1e2a0*/  ISETP.NE.AND P0, PT, R8, 0x1f, PT ;  /* 0x0000001f0800780c */ /* 0x000fe20003f05270 */
[----:B------:R-:W-:Y:S01]  /*1e2b0*/  ULDC UR4, c[0x0][0xc10] ;  /* 0x0003040000047ab9 */ /* 0x000fe20000000800 */
[----:B--2---:R-:W-:-:S11]  /*1e2c0*/  LOP3.LUT R7, R7, 0xffffff7f, RZ, 0xc0, !PT ;  /* 0xffffff7f07077812 */ /* 0x004fd600078ec0ff */
[----:B------:R-:W-:Y:S02]  /*1e2d0*/  @P0 LOP3.LUT R7, R7, 0x80, RZ, 0xfc, !PT ;  /* 0x0000008007070812 */ /* 0x000fe400078efcff */
[----:B------:R-:W-:-:S13]  /*1e2e0*/  ISETP.GE.OR P0, PT, R8, UR5, !P0 ;  /* 0x0000000508007c0c */ /* 0x000fda000c706670 */
[----:B------:R-:W1:Y:S02]  /*1e2f0*/  @!P0 LDC.64 R2, c[0x0][0xc58] ;  /* 0x00031600ff028b82 */ /* 0x000e640000000a00 */
[----:B-1----:R-:W-:-:S05]  /*1e300*/  @!P0 IMAD.WIDE.U32 R2, R8, 0x4, R2 ;  /* 0x0000000408028825 */ /* 0x002fca00078e0002 */
[----:B------:R-:W2:Y:S01]  /*1e310*/  @!P0 LDG.E R0, desc[UR60][R2.64] ;  /* 0x0000003c02008981 */ /* 0x000ea2000c1e1900 */
[C---:B------:R-:W-:Y:S01]  /*1e320*/  ISETP.NE.AND P1, PT, R8.reuse, RZ, PT ;  /* 0x000000ff0800720c */ /* 0x040fe20003f25270 */
[----:B------:R-:W-:Y:S01]  /*1e330*/  IMAD.MOV.U32 R16, RZ, RZ, RZ ;  /* 0x000000ffff107224 */ /* 0x000fe200078e00ff */
        /* <DEDUP_REMOVED lines=41> */
.L_x_3513:
        /* <DEDUP_REMOVED lines=16> */
.L_x_3512:
[----:B------:R-:W-:Y:S05]  /*1e6d0*/  BSYNC B0 ;  /* 0x0000000000007941 */ /* 0x000fea0003800000 */
.L_x_3511:
        /* <DEDUP_REMOVED lines=25> */
[----:B------:R-:W-:Y:S02]  /*1e870*/  IMAD.MOV.U32 R2, RZ, RZ, R7 ;  /* 0x000000ffff027224 */ /* 0x000fe400078e0007 */
[----:B------:R-:W-:-:S07]  /*1e880*/  IMAD.MOV.U32 R7, RZ, RZ, R3 ;  /* 0x000000ffff077224 */ /* 0x000fce00078e0003 */
.L_x_3509:
        /* <DEDUP_REMOVED lines=16> */
.L_x_3514:
[----:B-1----:R-:W-:Y:S01]  /*1e990*/  IMAD R16, R16, UR4, R7 ;  /* 0x0000000410107c24 */ /* 0x002fe2000f8e0207 */
[----:B------:R-:W-:Y:S01]  /*1e9a0*/  IABS R6, R0 ;  /* 0x0000000000067213 */ /* 0x000fe20000000000 */
[----:B------:R-:W-:Y:S02]  /*1e9b0*/  IMAD R7, R10, R5, RZ ;  /* 0x000000050a077224 */ /* 0x000fe400078e02ff */
[----:B0-----:R-:W-:Y:S01]  /*1e9c0*/  IMAD.MOV.U32 R2, RZ, RZ, RZ ;  /* 0x000000ffff027224 */ /* 0x001fe200078e00ff */
[----:B------:R-:W-:Y:S01]  /*1e9d0*/  IADD3 R17, -R16, UR6, RZ ;  /* 0x0000000610117c10 */ /* 0x000fe2000fffe1ff */
[----:B------:R-:W-:Y:S02]  /*1e9e0*/  IMAD.MOV R6, RZ, RZ, -R6 ;  /* 0x000000ffff067224 */ /* 0x000fe400078e0a06 */
[----:B------:R-:W-:Y:S01]  /*1e9f0*/  IMAD.HI.U32 R2, R3, R7, R2 ;  /* 0x0000000703027227 */ /* 0x000fe200078e0002 */
[----:B------:R-:W-:-:S03]  /*1ea00*/  IABS R3, R17 ;  /* 0x0000001100037213 */ /* 0x000fc60000000000 */
[----:B------:R-:W-:Y:S02]  /*1ea10*/  IMAD.IADD R19, R4, 0x1, R19 ;  /* 0x0000000104137824 */ /* 0x000fe400078e0213 */
        /* <DEDUP_REMOVED lines=16> */
.L_x_3510:
[----:B------:R-:W-:Y:S02]  /*1eb20*/  IMAD.MOV.U32 R17, RZ, RZ, RZ ;  /* 0x000000ffff117224 */ /* 0x000fe400078e00ff */
[----:B------:R-:W-:Y:S02]  /*1eb30*/  IMAD.U32 R16, RZ, RZ, UR6 ;  /* 0x00000006ff107e24 */ /* 0x000fe4000f8e00ff */
[----:B------:R-:W-:-:S07]  /*1eb40*/  IMAD.MOV.U32 R18, RZ, RZ, RZ ;  /* 0x000000ffff127224 */ /* 0x000fce00078e00ff */
.L_x_3515:
        /* <DEDUP_REMOVED lines=19> */
[----:B------:R-:W-:Y:S01]  /*1ec80*/  ISETP.NE.AND P1, PT, R5, RZ, PT ;  /* 0x000000ff0500720c */ /* 0x000fe20003f25270 */
[----:B0-----:R-:W-:Y:S01]  /*1ec90*/  IMAD.MOV.U32 R0, RZ, RZ, 0x1 ;  /* 0x00000001ff007424 */ /* 0x001fe200078e00ff */
[----:B------:R-:W-:Y:S01]  /*1eca0*/  LOP3.LUT R2, R2, 0xffffffbf, RZ, 0xc0, !PT ;  /* 0xffffffbf02027812 */ /* 0x000fe200078ec0ff */
[----:B------:R0:W-:Y:S01]  /*1ecb0*/  STL [R1+0x14], RZ ;  /* 0x000014ff01007387 */ /* 0x0001e20000100800 */
[----:B------:R-:W-:Y:S01]  /*1ecc0*/  ULDC.64 UR36, c[0x0][0x198] ;  /* 0x0000660000247ab9 */ /* 0x000fe20000000a00 */
[----:B------:R-:W-:Y:S01]  /*1ecd0*/  ULDC UR39, c[0x0][0xc] ;  /* 0x0000030000277ab9 */ /* 0x000fe20000000800 */
[----:B------:R-:W-:Y:S01]  /*1ece0*/  LOP3.LUT R2, R2, 0xfffffffd, RZ, 0xc0, !PT ;  /* 0xfffffffd02027812 */ /* 0x000fe200078ec0ff */
[----:B------:R0:W-:Y:S04]  /*1ecf0*/  STL [R1+0x18], R0 ;  /* 0x0000180001007387 */ /* 0x0001e80000100800 */
[----:B------:R0:W-:Y:S04]  /*1ed00*/  STL [R1+0x34], RZ ;  /* 0x000034ff01007387 */ /* 0x0001e80000100800 */
[----:B------:R0:W-:Y:S04]  /*1ed10*/  STL [R1], RZ ;  /* 0x000000ff01007387 */ /* 0x0001e80000100800 */
[----:B------:R0:W-:Y:S01]  /*1ed20*/  STL [R1+0x8], R0 ;  /* 0x0000080001007387 */ /* 0x0001e20000100800 */
[----:B--2---:R-:W-:-:S02]  /*1ed30*/  R2UR UR4, R4 ;  /* 0x00000000040472ca */ /* 0x004fc400000e0000 */
[----:B------:R-:W1:Y:S11]  /*1ed40*/  S2R R4, SR_TID.X ;  /* 0x0000000000047919 */ /* 0x000e760000002100 */
[----:B------:R-:W-:Y:S01]  /*1ed50*/  ULOP3.LUT UR38, UR4, 0x2, URZ, 0xfc, !UPT ;  /* 0x0000000204267892 */ /* 0x000fe2000f8efc3f */
[----:B-1----:R-:W-:-:S04]  /*1ed60*/  LOP3.LUT R4, R4, 0x7f, RZ, 0xc0, !PT ;  /* 0x0000007f04047812 */ /* 0x002fc800078ec0ff */
[C---:B------:R-:W-:Y:S02]  /*1ed70*/  ISETP.NE.AND P2, PT, R4.reuse, RZ, PT ;  /* 0x000000ff0400720c */ /* 0x040fe40003f45270 */
[----:B------:R-:W-:-:S11]  /*1ed80*/  ISETP.NE.OR P0, PT, R4, RZ, !P1 ;  /* 0x000000ff0400720c */ /* 0x000fd60004f05670 */
[----:B------:R-:W-:-:S04]  /*1ed90*/  @P2 LOP3.LUT R2, R2, 0x2, RZ, 0xfc, !PT ;  /* 0x0000000202022812 */ /* 0x000fc800078efcff */
[----:B------:R-:W-:-:S05]  /*1eda0*/  @P0 LOP3.LUT R2, R2, 0x40, RZ, 0xfc, !PT ;  /* 0x0000004002020812 */ /* 0x000fca00078efcff */
[----:B------:R0:W-:Y:S02]  /*1edb0*/  STL [R1+0x10], R2 ;  /* 0x0000100201007387 */ /* 0x0001e40000100800 */
.L_x_3604:
[----:B01----:R-:W0:Y:S02]  /*1edc0*/  LDC.64 R2, c[0x0][0xc60] ;  /* 0x00031800ff027b82 */ /* 0x003e240000000a00 */
[----:B0-----:R-:W-:-:S05]  /*1edd0*/  IMAD.WIDE R2, R19, 0x4, R2 ;  /* 0x0000000413027825 */ /* 0x001fca00078e0202 */
[----:B------:R-:W2:Y:S01]  /*1ede0*/  LDG.E R11, desc[UR60][R2.64] ;  /* 0x0000003c020b7981 */ /* 0x000ea2000c1e1900 */
[----:B------:R-:W-:Y:S05]  /*1edf0*/  YIELD ;  /* 0x0000000000007946 */ /* 0x000fea0003800000 */
[----:B------:R-:W-:Y:S01]  /*1ee00*/  ULDC.64 UR4, c[0x0][0xa28] ;  /* 0x00028a0000047ab9 */ /* 0x000fe20000000a00 */
[----:B------:R-:W-:Y:S02]  /*1ee10*/  CS2R R4, SRZ ;  /* 0x0000000000047805 */ /* 0x000fe4000001ff00 */
[----:B------:R-:W-:Y:S01]  /*1ee20*/  ISETP.NE.U32.AND P0, PT, RZ, UR4, PT ;  /* 0x00000004ff007c0c */ /* 0x000fe2000bf05070 */
[----:B------:R-:W-:-:S03]  /*1ee30*/  ULDC.64 UR6, c[0x0][0xa10] ;  /* 0x0002840000067ab9 */ /* 0x000fc60000000a00 */
        /* <DEDUP_REMOVED lines=13> */
[----:B------:R-:W-:Y:S01]  /*1ef10*/  ISETP.NE.U32.AND P1, PT, RZ, UR4, PT ;  /* 0x00000004ff007c0c */ /* 0x000fe2000bf25070 */
[----:B------:R-:W-:Y:S01]  /*1ef20*/  IMAD.MOV.U32 R10, RZ, RZ, RZ ;  /* 0x000000ffff0a7224 */ /* 0x000fe200078e00ff */
[C---:B------:R-:W-:Y:S02]  /*1ef30*/  SHF.L.U64.HI R0, R11.reuse, 0x2, R0 ;  /* 0x000000020b007819 */ /* 0x040fe40000010200 */
[----:B------:R-:W-:Y:S01]  /*1ef40*/  ISETP.NE.AND.EX P1, PT, RZ, UR5, PT, P1 ;  /* 0x00000005ff007c0c */ /* 0x000fe2000bf25310 */
[----:B--2---:R0:W-:Y:S02]  /*1ef50*/  STL [R1+0x3c], R4 ;  /* 0x00003c0401007387 */ /* 0x0041e40000100800 */
[----:B0-----:R-:W-:-:S10]  /*1ef60*/  IMAD.SHL.U32 R4, R11, 0x4, RZ ;  /* 0x000000040b047824 */ /* 0x001fd400078e00ff */
        /* <DEDUP_REMOVED lines=18> */
[----:B------:R-:W-:-:S06]  /*1f090*/  UIMAD UR4, UR4, UR5, URZ ;  /* 0x00000005040472a4 */ /* 0x000fcc000f8e023f */
[----:B0-----:R-:W-:-:S06]  /*1f0a0*/  IMAD.U32 R4, RZ, RZ, UR4 ;  /* 0x00000004ff047e24 */ /* 0x001fcc000f8e00ff */
[----:B------:R2:W5:Y:S01]  /*1f0b0*/  @P1 LDG.E R4, desc[UR60][R8.64] ;  /* 0x0000003c08041981 */ /* 0x000562000c1e1900 */
[----:B------:R-:W-:Y:S01]  /*1f0c0*/  ISETP.NE.U32.AND P0, PT, RZ, UR6, PT ;  /* 0x00000006ff007c0c */ /* 0x000fe2000bf05070 */
[----:B------:R-:W-:Y:S02]  /*1f0d0*/  ULDC UR4, c[0x0][0x338] ;  /* 0x0000ce0000047ab9 */ /* 0x000fe40000000800 */
[----:B-1----:R-:W-:Y:S01]  /*1f0e0*/  IMAD.U32 R0, RZ, RZ, UR4 ;  /* 0x00000004ff007e24 */ /* 0x002fe2000f8e00ff */
[----:B------:R-:W-:Y:S01]  /*1f0f0*/  ISETP.NE.AND.EX P0, PT, RZ, UR7, PT, P0 ;  /* 0x00000007ff007c0c */ /* 0x000fe2000bf05300 */
[----:B------:R-:W-:-:S12]  /*1f100*/  @P1 BRA `(.L_x_3517) ;  /* 0x0000000000101947 */ /* 0x000fd80003800000 */
[----:B------:R-:W-:Y:S05]  /*1f110*/  @!P2 BRA `(.L_x_3517) ;  /* 0x00000000000ca947 */ /* 0x000fea0003800000 */
[----:B-----5:R-:W3:Y:S04]  /*1f120*/  LDG.E R4, desc[UR60][R2.64] ;  /* 0x0000003c02047981 */ /* 0x020ee8000c1e1900 */
[----:B--2---:R-:W3:Y:S02]  /*1f130*/  LDG.E R2, desc[UR60][R2.64+0x4] ;  /* 0x0000043c02027981 */ /* 0x004ee4000c1e1900 */
[----:B---3--:R-:W-:-:S07]  /*1f140*/  IMAD.IADD R4, R2, 0x1, -R4 ;  /* 0x0000000102047824 */ /* 0x008fce00078e0a04 */
.L_x_3517:
[----:B--2---:R-:W2:Y:S04]  /*1f150*/  @P0 LDG.E R2, desc[UR60][R6.64] ;  /* 0x0000003c06020981 */ /* 0x004ea8000c1e1900 */
[----:B------:R-:W2:Y:S01]  /*1f160*/  @P0 LDG.E R3, desc[UR60][R6.64+0x4] ;  /* 0x0000043c06030981 */ /* 0x000ea2000c1e1900 */
[----:B-----5:R-:W-:Y:S02]  /*1f170*/  IMAD.IADD R4, R4, 0x1, -R5 ;  /* 0x0000000104047824 */ /* 0x020fe400078e0a05 */
[----:B--2---:R-:W-:Y:S02]  /*1f180*/  @P0 IMAD.IADD R0, R3, 0x1, -R2 ;  /* 0x0000000103000824 */ /* 0x004fe400078e0a02 */
[----:B------:R-:W-:Y:S02]  /*1f190*/  IMAD.MOV.U32 R2, RZ, RZ, RZ ;  /* 0x000000ffff027224 */ /* 0x000fe400078e00ff */
[----:B------:R-:W-:-:S04]  /*1f1a0*/  IMAD.IADD R8, R4, 0x1, R0 ;  /* 0x0000000104087824 */ /* 0x000fc800078e0200 */
[----:B------:R-:W-:Y:S01]  /*1f1b0*/  VIADD R3, R8, 0x6f ;  /* 0x0000006f08037836 */ /* 0x000fe20000000000 */
[----:B------:R0:W-:Y:S03]  /*1f1c0*/  STL [R1+0x38], R8 ;  /* 0x0000380801007387 */ /* 0x0001e60000100800 */
[----:B------:R-:W-:-:S05]  /*1f1d0*/  IMAD.HI R2, R3, -0x6db6db6d, R2 ;  /* 0x9249249303027827 */ /* 0x000fca00078e0202 */
[----:B------:R-:W-:-:S04]  /*1f1e0*/  SHF.R.U32.HI R3, RZ, 0x1f, R2 ;  /* 0x0000001fff037819 */ /* 0x000fc80000011602 */
[----:B0-----:R-:W-:-:S05]  /*1f1f0*/  LEA.HI.SX32 R8, R2, R3, 0x1a ;  /* 0x0000000302087211 */ /* 0x001fca00078fd2ff */
[----:B------:R-:W-:Y:S01]  /*1f200*/  IMAD R2, R8, 0x70, -R4 ;  /* 0x0000007008027824 */ /* 0x000fe200078e0a04 */
[----:B------:R-:W-:Y:S01]  /*1f210*/  IADD3 R4, -R4, RZ, RZ ;  /* 0x000000ff04047210 */ /* 0x000fe20007ffe1ff */
[----:B------:R0:W-:Y:S03]  /*1f220*/  STL [R1+0x28], R8 ;  /* 0x0000280801007387 */ /* 0x0001e60000100800 */
[----:B------:R-:W-:Y:S02]  /*1f230*/  VIMNMX R0, R2, R0, PT ;  /* 0x0000000002007248 */ /* 0x000fe40003fe0100 */
[----:B------:R-:W-:-:S04]  /*1f240*/  VIMNMX R2, RZ, R4, !PT ;  /* 0x00000004ff027248 */ /* 0x000fc80007fe0100 */
[----:B------:R-:W-:Y:S02]  /*1f250*/  ISETP.GT.AND P1, PT, R0, R2, PT ;  /* 0x000000020000720c */ /* 0x000fe40003f24270 */
[----:B0-----:R-:W-:-:S05]  /*1f260*/  SHF.R.U32.HI R8, RZ, 0x4, R2 ;  /* 0x00000004ff087819 */ /* 0x001fca0000011602 */
[----:B------:R-:W-:-:S04]  /*1f270*/  IMAD.WIDE.U32 R8, R8, 0x24924925, RZ ;  /* 0x2492492508087825 */ /* 0x000fc800078e00ff */
[----:B------:R-:W-:Y:S02]  /*1f280*/  IMAD.MOV.U32 R8, RZ, RZ, RZ ;  /* 0x000000ffff087224 */ /* 0x000fe400078e00ff */
[----:B------:R-:W-:Y:S02]  /*1f290*/  @P1 VIADD R3, R0, 0x6f ;  /* 0x0000006f00031836 */ /* 0x000fe40000000000 */
[----:B------:R-:W-:Y:S02]  /*1f2a0*/  @P1 IMAD.MOV.U32 R2, RZ, RZ, RZ ;  /* 0x000000ffff021224 */ /* 0x000fe400078e00ff */
[----:B------:R0:W5:Y:S01]  /*1f2b0*/  @P0 LDG.E R8, desc[UR60][R6.64] ;  /* 0x0000003c06080981 */ /* 0x000162000c1e1900 */
[----:B------:R-:W-:Y:S02]  /*1f2c0*/  IMAD.MOV.U32 R0, RZ, RZ, R9 ;  /* 0x000000ffff007224 */ /* 0x000fe400078e0009 */
[----:B------:R-:W-:-:S04]  /*1f2d0*/  @P1 IMAD.HI R2, R3, -0x6db6db6d, R2 ;  /* 0x9249249303021827 */ /* 0x000fc800078e0202 */
[----:B------:R-:W-:Y:S01]  /*1f2e0*/  IMAD.MOV.U32 R4, RZ, RZ, R0 ;  /* 0x000000ffff047224 */ /* 0x000fe200078e0000 */
[----:B------:R-:W-:-:S04]  /*1f2f0*/  @P1 SHF.R.U32.HI R3, RZ, 0x1f, R2 ;  /* 0x0000001fff031819 */ /* 0x000fc80000011602 */
[----:B------:R-:W-:Y:S01]  /*1f300*/  @P1 LEA.HI.SX32 R4, R2, R3, 0x1a ;  /* 0x0000000302041211 */ /* 0x000fe200078fd2ff */
[----:B------:R-:W-:-:S05]  /*1f310*/  IMAD.IADD R2, R10, 0x1, R5 ;  /* 0x000000010a027824 */ /* 0x000fca00078e0205 */
[----:B------:R0:W-:Y:S01]  /*1f320*/  STL [R1+0x4], R2 ;  /* 0x0000040201007387 */ /* 0x0001e20000100800 */
[----:B------:R-:W-:Y:S01]  /*1f330*/  ISETP.GT.AND P1, PT, R4, R0, PT ;  /* 0x000000000400720c */ /* 0x000fe20003f24270 */
[----:B------:R-:W-:Y:S01]  /*1f340*/  BSSY B0, `(.L_x_3518) ;  /* 0x00000db000007945 */ /* 0x000fe20003800000 */
[----:B------:R-:W-:-:S11]  /*1f350*/  PLOP3.LUT P2, PT, PT, PT, PT, 0x80, 0x0 ;  /* 0x000000000000781c */ /* 0x000fd60003f4f070 */
        /* <DEDUP_REMOVED lines=11> */
.L_x_3647:
[----:B------:R-:W-:-:S03]  /*1f410*/  UMOV UR4, 0xffffffff ;  /* 0xffffffff00047882 */ /* 0x000fc60000000000 */
[----:B------:R-:W-:Y:S05]  /*1f420*/  BRA.DIV UR4, `(.L_x_3521) ;  /* 0x0000005604987947 */ /* 0x000fea000b800000 */
[----:B------:R-:W-:-:S13]  /*1f430*/  ELECT P6, URZ, PT ;  /* 0x00000000003f782f */ /* 0x000fda00038c0000 */
.L_x_3650:
        /* <DEDUP_REMOVED lines=12> */
.L_x_3651:
[----:B------:R-:W-:Y:S05]  /*1f500*/  BSYNC B1 ;  /* 0x0000000000017941 */ /* 0x000fea0003800000 */
.L_x_3522:
        /* <DEDUP_REMOVED lines=8> */
.L_x_3652:
        /* <DEDUP_REMOVED lines=11> */
.L_x_3527:
        /* <DEDUP_REMOVED lines=26> */
[----:B------:R1:W-:Y:S01]  /*1f7e0*/  UTMALDG.4D [UR8], [UR4], desc[UR6] ;  /* 0x00000608040075b4 */ /* 0x0003e20008019000 */
[----:B------:R-:W2:Y:S02]  /*1f7f0*/  SYNCS.PHASECHK.TRANS64.TRYWAIT P0, [R5+URZ+0x368c0], R10 ;  /* 0x0368c00a050075a7 */ /* 0x000ea4000800017f */
[----:B-12---:R-:W-:Y:S05]  /*1f800*/  @!P0 BRA `(.L_x_3528) ;  /* 0x0000005000e88947 */ /* 0x006fea0003800000 */
.L_x_3653:
        /* <DEDUP_REMOVED lines=8> */
.L_x_3529:
        /* <DEDUP_REMOVED lines=14> */
[----:B------:R-:W-:-:S05]  /*1f970*/  UIADD3 UR15, UR15, 0x7400, URZ ;  /* 0x000074000f0f7890 */ /* 0x000fca000fffe03f */
[----:B------:R2:W-:Y:S02]  /*1f980*/  UTMALDG.4D [UR8], [UR4], desc[UR6] ;  /* 0x00000608040075b4 */ /* 0x0005e40008019000 */
[----:B--2---:R-:W-:Y:S01]  /*1f990*/  UMOV UR8, UR14 ;  /* 0x0000000e00087c82 */ /* 0x004fe20008000000 */
[----:B------:R-:W-:Y:S01]  /*1f9a0*/  UMOV UR10, UR16 ;  /* 0x00000010000a7c82 */ /* 0x000fe20008000000 */
[----:B------:R-:W-:Y:S01]  /*1f9b0*/  UMOV UR14, 0x80 ;  /* 0x00000080000e7882 */ /* 0x000fe20000000000 */
[----:B------:R2:W-:Y:S02]  /*1f9c0*/  UTMALDG.4D [UR8], [UR4], desc[UR6] ;  /* 0x00000608040075b4 */ /* 0x0005e40008019000 */
[----:B--2---:R-:W-:Y:S01]  /*1f9d0*/  UMOV UR8, UR15 ;  /* 0x0000000f00087c82 */ /* 0x004fe20008000000 */
[----:B------:R-:W-:Y:S02]  /*1f9e0*/  UMOV UR10, UR14 ;  /* 0x0000000e000a7c82 */ /* 0x000fe40008000000 */
[----:B------:R2:W-:Y:S02]  /*1f9f0*/  UTMALDG.4D [UR8], [UR4], desc[UR6] ;  /* 0x00000608040075b4 */ /* 0x0005e40008019000 */
[----:B--2---:R-:W-:Y:S01]  /*1fa00*/  NOP ;  /* 0x0000000000007918 */ /* 0x004fe20000000000 */
.L_x_3525:
[----:B------:R-:W-:Y:S05]  /*1fa10*/  BSYNC B1 ;  /* 0x0000000000017941 */ /* 0x000fea0003800000 */
.L_x_3524:
        /* <DEDUP_REMOVED lines=13> */
[C---:B-----5:R-:W-:Y:S02]  /*1faf0*/  IMAD R5, R4.reuse, 0x70, R8 ;  /* 0x0000007004057824 */ /* 0x060fe400078e0208 */
[----:B------:R-:W-:Y:S02]  /*1fb00*/  VIADD R4, R4, 0xffffffff ;  /* 0xffffffff04047836 */ /* 0x000fe40000000000 */
[----:B------:R-:W-:-:S07]  /*1fb10*/  VIADD R5, R5, 0xffffff20 ;  /* 0xffffff2005057836 */ /* 0x000fce0000000000 */
.L_x_3536:
        /* <DEDUP_REMOVED lines=9> */
.L_x_3654:
        /* <DEDUP_REMOVED lines=11> */
.L_x_3533:
        /* <DEDUP_REMOVED lines=27> */
.L_x_3655:
        /* <DEDUP_REMOVED lines=8> */
.L_x_3535:
        /* <DEDUP_REMOVED lines=24> */
.L_x_3531:
[----:B------:R-:W-:Y:S05]  /*20010*/  BSYNC B1 ;  /* 0x0000000000017941 */ /* 0x000fea0003800000 */
.L_x_3530:
        /* <DEDUP_REMOVED lines=13> */
.L_x_3519:
[----:B------:R-:W-:Y:S05]  /*200f0*/  BSYNC B0 ;  /* 0x0000000000007941 */ /* 0x000fea0003800000 */
.L_x_3518:
        /* <DEDUP_REMOVED lines=23> */
.L_x_3538:
        /* <DEDUP_REMOVED lines=23> */
.L_x_3540:
        /* <DEDUP_REMOVED lines=15> */
[----:B-----5:R-:W-:Y:S02]  /*204d0*/  IMAD.MOV.U32 R8, RZ, RZ, 0x70 ;  /* 0x00000070ff087424 */ /* 0x020fe400078e00ff */
[----:B------:R-:W-:Y:S02]  /*204e0*/  IMAD.MOV.U32 R12, RZ, RZ, 0x1 ;  /* 0x00000001ff0c7424 */ /* 0x000fe400078e00ff */
[----:B-1----:R-:W-:-:S07]  /*204f0*/  IMAD.MOV.U32 R13, RZ, RZ, RZ ;  /* 0x000000ffff0d7224 */ /* 0x002fce00078e00ff */
[----:B------:R-:W-:-:S07]  /*20500*/  LEPC R20, `(.L_x_3542) ;  /* 0x000000001014794e */ /* 0x000fce0000000000 */
[----:B--2---:R-:W-:Y:S05]  /*20510*/  CALL.ABS.NOINC R2 ;  /* 0x0000000002007343 */ /* 0x004fea0003c00000 */
.L_x_3542:
        /* <DEDUP_REMOVED lines=16> */
.L_x_3541:
[----:B------:R-:W2:Y:S01]  /*20620*/  LDL.LU R2, [R1+0x2c] ;  /* 0x00002c0001027983 */ /* 0x000ea20000300800 */
[----:B------:R-:W-:-:S03]  /*20630*/  ULDC.64 UR4, c[0x0][0x9f8] ;  /* 0x00027e0000047ab9 */ /* 0x000fc60000000a00 */
[----:B------:R-:W3:Y:S04]  /*20640*/  LDL.LU R0, [R1+0x30] ;  /* 0x0000300001007983 */ /* 0x000ee80000300800 */
[----:B------:R-:W4:Y:S04]  /*20650*/  LDL.LU R4, [R1+0x3c] ;  /* 0x00003c0001047983 */ /* 0x000f280000300800 */
[----:B------:R-:W4:Y:S01]  /*20660*/  LDL.LU R5, [R1+0x24] ;  /* 0x0000240001057983 */ /* 0x000f220000300800 */
[----:B------:R-:W-:-:S04]  /*20670*/  ISETP.NE.U32.AND P0, PT, RZ, UR4, PT ;  /* 0x00000004ff007c0c */ /* 0x000fc8000bf05070 */
        /* <DEDUP_REMOVED lines=13> */
[----:B------:R-:W-:Y:S01]  /*20750*/  IMAD R17, R17, 0x80, R4 ;  /* 0x0000008011117824 */ /* 0x000fe200078e0204 */
[----:B------:R-:W-:Y:S01]  /*20760*/  PLOP3.LUT P1, PT, P6, PT, PT, 0x8, 0x0 ;  /* 0x000000000000781c */ /* 0x000fe2000372e170 */
[----:B------:R-:W-:Y:S01]  /*20770*/  IMAD.MOV.U32 R4, RZ, RZ, R18 ;  /* 0x000000ffff047224 */ /* 0x000fe200078e0012 */
[----:B-1----:R-:W1:Y:S02]  /*20780*/  LDC R2, c[0x0][0x428] ;  /* 0x00010a00ff027b82 */ /* 0x002e640000000800 */
[----:B-1----:R-:W-:-:S13]  /*20790*/  ISETP.NE.AND P0, PT, R2, 0x1, PT ;  /* 0x000000010200780c */ /* 0x002fda0003f05270 */
[----:B------:R-:W1:Y:S08]  /*207a0*/  @P0 LDC R2, c[0x0][0x42c] ;  /* 0x00010b00ff020b82 */ /* 0x000e700000000800 */
[----:B------:R-:W2:Y:S01]  /*207b0*/  @P0 LDC R3, c[0x0][0x430] ;  /* 0x00010c00ff030b82 */ /* 0x000ea20000000800 */
[----:B-1----:R-:W-:-:S05]  /*207c0*/  @P0 IMAD.HI.U32 R2, R18, R2, RZ ;  /* 0x0000000212020227 */ /* 0x002fca00078e00ff */
[----:B--2---:R-:W-:Y:S02]  /*207d0*/  @P0 SHF.R.U32.HI R4, RZ, R3, R2 ;  /* 0x00000003ff040219 */ /* 0x004fe40000011602 */
[----:B------:R-:W-:-:S04]  /*207e0*/  ISETP.NE.U32.AND P0, PT, RZ, UR4, PT ;  /* 0x00000004ff007c0c */ /* 0x000fc8000bf05070 */
[----:B------:R-:W-:-:S04]  /*207f0*/  ISETP.NE.AND.EX P0, PT, RZ, UR5, PT, P0 ;  /* 0x00000005ff007c0c */ /* 0x000fc8000bf05300 */
[----:B------:R-:W-:-:S09]  /*20800*/  SEL R2, R5, RZ, !P0 ;  /* 0x000000ff05027207 */ /* 0x000fd20004000000 */
.L_x_3543:
        /* <DEDUP_REMOVED lines=16> */
.L_x_3544:
        /* <DEDUP_REMOVED lines=15> */
.L_x_3545:
        /* <DEDUP_REMOVED lines=16> */
.L_x_3658:
[----:B------:R-:W2:Y:S01]  /*20b00*/  LDL R3, [R1+0x28] ;  /* 0x0000280001037983 */ /* 0x000ea20000100800 */
[----:B------:R-:W-:Y:S01]  /*20b10*/  UMOV UR4, 0xffffffff ;  /* 0xffffffff00047882 */ /* 0x000fe20000000000 */
[----:B------:R-:W-:Y:S01]  /*20b20*/  SHF.R.S32.HI R12, RZ, 0x1f, R0 ;  /* 0x0000001fff0c7819 */ /* 0x000fe20000011400 */
[----:B--2---:R-:W-:Y:S01]  /*20b30*/  VIADD R3, R3, 0xffffffff ;  /* 0xffffffff03037836 */ /* 0x004fe20000000000 */
[----:B------:R-:W-:Y:S06]  /*20b40*/  BRA.DIV UR4, `(.L_x_3547) ;  /* 0x0000004204887947 */ /* 0x000fec000b800000 */
[----:B------:R-:W-:-:S13]  /*20b50*/  ELECT P6, URZ, PT ;  /* 0x00000000003f782f */ /* 0x000fda00038c0000 */
.L_x_3661:
        /* <DEDUP_REMOVED lines=24> */
.L_x_3549:
        /* <DEDUP_REMOVED lines=9> */
.L_x_3662:
        /* <DEDUP_REMOVED lines=11> */
.L_x_3551:
        /* <DEDUP_REMOVED lines=34> */
.L_x_3548:
        /* <DEDUP_REMOVED lines=47> */
.L_x_3663:
[----:B------:R-:W-:Y:S05]  /*21330*/  BSYNC B0 ;  /* 0x0000000000007941 */ /* 0x000fea0003800000 */
.L_x_3552:
[----:B0-----:R-:W2:Y:S01]  /*21340*/  LDL.LU R6, [R1+0x38] ;  /* 0x0000380001067983 */ /* 0x001ea20000300800 */
[----:B------:R-:W-:Y:S01]  /*21350*/  BSSY B0, `(.L_x_3554) ;  /* 0x00001b1000007945 */ /* 0x000fe20003800000 */
[----:B--2---:R-:W-:-:S13]  /*21360*/  ISETP.GE.AND P0, PT, R6, 0x71, PT ;  /* 0x000000710600780c */ /* 0x004fda0003f06270 */
[----:B------:R-:W-:Y:S05]  /*21370*/  @!P0 BRA `(.L_x_3555) ;  /* 0x0000001800b88947 */ /* 0x000fea0003800000 */
[----:B------:R-:W2:Y:S01]  /*21380*/  LDL R6, [R1+0x28] ;  /* 0x0000280001067983 */ /* 0x000ea20000100800 */
[----:B------:R-:W-:Y:S01]  /*21390*/  MOV R2, 0x1 ;  /* 0x0000000100027802 */ /* 0x000fe20000000f00 */
        /* <DEDUP_REMOVED lines=39> */
.L_x_3560:
[----:B0-----:R-:W0:Y:S01]  /*21610*/  S2R R9, SR_CgaCtaId ;  /* 0x0000000000097919 */ /* 0x001e220000008800 */
[----:B------:R-:W-:-:S04]  /*21620*/  MOV R8, 0x400 ;  /* 0x0000040000087802 */ /* 0x000fc80000000f00 */
[----:B0-----:R-:W-:Y:S02]  /*21630*/  LEA R8, R9, R8, 0x18 ;  /* 0x0000000809087211 */ /* 0x001fe400078ec0ff */
[----:B------:R-:W-:-:S03]  /*21640*/  SHF.L.U32 R9, R14, 0x1f, RZ ;  /* 0x0000001f0e097819 */ /* 0x000fc600000006ff */
[----:B------:R-:W-:-:S04]  /*21650*/  IMAD R8, R7, 0x8, R8 ;  /* 0x0000000807087824 */ /* 0x000fc800078e0208 */
[----:B------:R-:W0:Y:S02]  /*21660*/  SYNCS.PHASECHK.TRANS64.TRYWAIT P0, [R8+URZ+0x36840], R9 ;  /* 0x03684009080075a7 */ /* 0x000e24000800017f */
[----:B0-----:R-:W-:Y:S05]  /*21670*/  @!P0 BRA `(.L_x_3561) ;  /* 0x0000003800108947 */ /* 0x001fea0003800000 */
.L_x_3664:
        /* <DEDUP_REMOVED lines=11> */
.L_x_3562:
        /* <DEDUP_REMOVED lines=20> */
[----:B------:R-:W-:Y:S02]  /*21870*/  UMOV UR17, 0x40 ;  /* 0x0000004000117882 */ /* 0x000fe40000000000 */
[----:B------:R-:W-:Y:S01]  /*21880*/  UMOV UR8, UR14 ;  /* 0x0000000e00087c82 */ /* 0x000fe20008000000 */
        /* <DEDUP_REMOVED lines=15> */
.L_x_3665:
        /* <DEDUP_REMOVED lines=10> */
.L_x_3564:
[----:B------:R-:W2:Y:S02]  /*21a20*/  LDL R9, [R1+0x10] ;  /* 0x0000100001097983 */ /* 0x000ea40000100800 */
[----:B--2---:R-:W-:-:S13]  /*21a30*/  LOP3.LUT P0, RZ, R9, 0x40, RZ, 0xc0, !PT ;  /* 0x0000004009ff7812 */ /* 0x004fda000780c0ff */
[----:B------:R-:W-:Y:S05]  /*21a40*/  @P0 BRA `(.L_x_3565) ;  /* 0x0000000000040947 */ /* 0x000fea0003800000 */
[----:B------:R-:W-:Y:S01]  /*21a50*/  BPT.TRAP 0x1 ;  /* 0x000000040000795c */ /* 0x000fe20000300000 */
.L_x_3565:
        /* <DEDUP_REMOVED lines=35> */
.L_x_3559:
[----:B------:R-:W-:Y:S05]  /*21c90*/  BSYNC B2 ;  /* 0x0000000000027941 */ /* 0x000fea0003800000 */
.L_x_3558:
[----:B------:R-:W2:Y:S04]  /*21ca0*/  LDL.LU R2, [R1+0x28] ;  /* 0x0000280001027983 */ /* 0x000ea80000300800 */
[----:B------:R0:W-:Y:S04]  /*21cb0*/  STL [R1], R7 ;  /* 0x0000000701007387 */ /* 0x0001e80000100800 */
[----:B------:R0:W-:Y:S02]  /*21cc0*/  STL [R1+0x8], R14 ;  /* 0x0000080e01007387 */ /* 0x0001e40000100800 */
[----:B0-2---:R-:W-:-:S07]  /*21cd0*/  VIADD R6, R2, 0xfffffffd ;  /* 0xfffffffd02067836 */ /* 0x005fce0000000000 */
.L_x_3557:
[----:B------:R-:W-:Y:S05]  /*21ce0*/  BSYNC B1 ;  /* 0x0000000000017941 */ /* 0x000fea0003800000 */
.L_x_3556:
[----:B------:R-:W-:-:S05]  /*21cf0*/  IMAD.MOV R13, RZ, RZ, -R13 ;  /* 0x000000ffff0d7224 */ /* 0x000fca00078e0a0d */
[----:B------:R-:W-:-:S13]  /*21d00*/  ISETP.NE.AND P0, PT, R3, R13, PT ;  /* 0x0000000d0300720c */ /* 0x000fda0003f05270 */
[----:B------:R-:W-:Y:S05]  /*21d10*/  @!P0 BRA `(.L_x_3555) ;  /* 0x0000001000508947 */ /* 0x000fea0003800000 */
[----:B------:R-:W-:-:S07]  /*21d20*/  IMAD.MOV.U32 R10, RZ, RZ, R5 ;  /* 0x000000ffff0a7224 */ /* 0x000fce00078e0005 */
.L_x_3582:
        /* <DEDUP_REMOVED lines=32> */
.L_x_3568:
[----:B------:R-:W1:Y:S01]  /*21f30*/  S2R R3, SR_CgaCtaId ;  /* 0x0000000000037919 */ /* 0x000e620000008800 */
[----:B------:R-:W-:-:S04]  /*21f40*/  MOV R2, 0x400 ;  /* 0x0000040000027802 */ /* 0x000fc80000000f00 */
[----:B-1----:R-:W-:Y:S02]  /*21f50*/  LEA R2, R3, R2, 0x18 ;  /* 0x0000000203027211 */ /* 0x002fe400078ec0ff */
[----:B------:R-:W-:-:S03]  /*21f60*/  SHF.L.U32 R3, R8, 0x1f, RZ ;  /* 0x0000001f08037819 */ /* 0x000fc600000006ff */
[----:B------:R-:W-:-:S04]  /*21f70*/  IMAD R2, R7, 0x8, R2 ;  /* 0x0000000807027824 */ /* 0x000fc800078e0202 */
[----:B------:R-:W1:Y:S02]  /*21f80*/  SYNCS.PHASECHK.TRANS64.TRYWAIT P0, [R2+URZ+0x36840], R3 ;  /* 0x03684003020075a7 */ /* 0x000e64000800017f */
[----:B-1----:R-:W-:Y:S05]  /*21f90*/  @!P0 BRA `(.L_x_3569) ;  /* 0x0000002c00f08947 */ /* 0x002fea0003800000 */
.L_x_3666:
        /* <DEDUP_REMOVED lines=11> */
.L_x_3570:
        /* <DEDUP_REMOVED lines=37> */
.L_x_3667:
        /* <DEDUP_REMOVED lines=10> */
.L_x_3572:
[----:B------:R-:W2:Y:S02]  /*22340*/  LDL R3, [R1+0x10] ;  /* 0x0000100001037983 */ /* 0x000ea40000100800 */
[----:B--2---:R-:W-:-:S13]  /*22350*/  LOP3.LUT P0, RZ, R3, 0x40, RZ, 0xc0, !PT ;  /* 0x0000004003ff7812 */ /* 0x004fda000780c0ff */
[----:B------:R-:W-:Y:S05]  /*22360*/  @P0 BRA `(.L_x_3573) ;  /* 0x0000000000040947 */ /* 0x000fea0003800000 */
[----:B------:R-:W-:Y:S01]  /*22370*/  BPT.TRAP 0x1 ;  /* 0x000000040000795c */ /* 0x000fe20000300000 */
.L_x_3573:
        /* <DEDUP_REMOVED lines=36> */
.L_x_3567:
[----:B------:R-:W-:Y:S05]  /*225c0*/  BSYNC B1 ;  /* 0x0000000000017941 */ /* 0x000fea0003800000 */
.L_x_3566:
        /* <DEDUP_REMOVED lines=31> */
.L_x_3576:
[----:B------:R-:W2:Y:S01]  /*227c0*/  S2R R3, SR_CgaCtaId ;  /* 0x0000000000037919 */ /* 0x000ea20000008800 */
[----:B------:R-:W-:-:S04]  /*227d0*/  MOV R2, 0x400 ;  /* 0x0000040000027802 */ /* 0x000fc80000000f00 */
[----:B--2---:R-:W-:Y:S02]  /*227e0*/  LEA R2, R3, R2, 0x18 ;  /* 0x0000000203027211 */ /* 0x004fe400078ec0ff */
[----:B------:R-:W-:-:S03]  /*227f0*/  SHF.L.U32 R3, R13, 0x1f, RZ ;  /* 0x0000001f0d037819 */ /* 0x000fc600000006ff */
[----:B------:R-:W-:-:S04]  /*22800*/  IMAD R2, R14, 0x8, R2 ;  /* 0x000000080e027824 */ /* 0x000fc800078e0202 */
[----:B------:R-:W2:Y:S02]  /*22810*/  SYNCS.PHASECHK.TRANS64.TRYWAIT P0, [R2+URZ+0x36840], R3 ;  /* 0x03684003020075a7 */ /* 0x000ea4000800017f */
[----:B--2---:R-:W-:Y:S05]  /*22820*/  @!P0 BRA `(.L_x_3577) ;  /* 0x0000002400f48947 */ /* 0x004fea0003800000 */
.L_x_3668:
        /* <DEDUP_REMOVED lines=11> */
.L_x_3578:
        /* <DEDUP_REMOVED lines=25> */
[----:B------:R-:W-:-:S03]  /*22a70*/  UIADD3 UR16, UR8, 0x28400, URZ ;  /* 0x0002840008107890 */ /* 0x000fc6000fffe03f */
        /* <DEDUP_REMOVED lines=10> */
.L_x_3669:
        /* <DEDUP_REMOVED lines=10> */
.L_x_3580:
[----:B------:R-:W2:Y:S02]  /*22bc0*/  LDL R3, [R1+0x10] ;  /* 0x0000100001037983 */ /* 0x000ea40000100800 */
[----:B--2---:R-:W-:-:S13]  /*22bd0*/  LOP3.LUT P0, RZ, R3, 0x40, RZ, 0xc0, !PT ;  /* 0x0000004003ff7812 */ /* 0x004fda000780c0ff */
[----:B------:R-:W-:Y:S05]  /*22be0*/  @P0 BRA `(.L_x_3581) ;  /* 0x0000000000040947 */ /* 0x000fea0003800000 */
[----:B------:R-:W-:Y:S01]  /*22bf0*/  BPT.TRAP 0x1 ;  /* 0x000000040000795c */ /* 0x000fe20000300000 */
.L_x_3581:
        /* <DEDUP_REMOVED lines=34> */
.L_x_3575:
[----:B------:R-:W-:Y:S05]  /*22e20*/  BSYNC B1 ;  /* 0x0000000000017941 */ /* 0x000fea0003800000 */
.L_x_3574:
[C---:B------:R-:W-:Y:S01]  /*22e30*/  ISETP.GT.AND P0, PT, R6.reuse, 0x1, PT ;  /* 0x000000010600780c */ /* 0x040fe20003f04270 */
[----:B------:R-:W-:-:S12]  /*22e40*/  VIADD R6, R6, 0xfffffffe ;  /* 0xfffffffe06067836 */ /* 0x000fd80000000000 */
[----:B------:R-:W-:Y:S05]  /*22e50*/  @P0 BRA `(.L_x_3582) ;  /* 0xffffffec00b40947 */ /* 0x000fea000383ffff */
.L_x_3555:
[----:B------:R-:W-:Y:S05]  /*22e60*/  BSYNC B0 ;  /* 0x0000000000007941 */ /* 0x000fea0003800000 */
.L_x_3554:
        /* <DEDUP_REMOVED lines=17> */
.L_x_3584:
[----:B------:R-:W-:Y:S05]  /*22f80*/  BSYNC B0 ;  /* 0x0000000000007941 */ /* 0x000fea0003800000 */
.L_x_3583:
        /* <DEDUP_REMOVED lines=11> */
.L_x_3670:
        /* <DEDUP_REMOVED lines=10> */
.L_x_3588:
[----:B------:R-:W2:Y:S02]  /*230e0*/  LDL R0, [R1+0x10] ;  /* 0x0000100001007983 */ /* 0x000ea40000100800 */
[----:B--2---:R-:W-:-:S13]  /*230f0*/  LOP3.LUT P0, RZ, R0, 0x40, RZ, 0xc0, !PT ;  /* 0x0000004000ff7812 */ /* 0x004fda000780c0ff */
[----:B------:R-:W-:Y:S05]  /*23100*/  @P0 BRA `(.L_x_3589) ;  /* 0x0000000000040947 */ /* 0x000fea0003800000 */
[----:B------:R-:W-:Y:S01]  /*23110*/  BPT.TRAP 0x1 ;  /* 0x000000040000795c */ /* 0x000fe20000300000 */
.L_x_3589:
        /* <DEDUP_REMOVED lines=34> */
.L_x_3586:
[----:B------:R-:W-:Y:S05]  /*23340*/  BSYNC B0 ;  /* 0x0000000000007941 */ /* 0x000fea0003800000 */
.L_x_3585:
        /* <DEDUP_REMOVED lines=9> */
.L_x_3539:
[----:B------:R-:W-:Y:S05]  /*233e0*/  BSYNC B6 ;  /* 0x0000000000067941 */ /* 0x000fea0003800000 */
.L_x_3537:
[----:B------:R-:W-:-:S03]  /*233f0*/  UMOV UR4, 0xffffffff ;  /* 0xffffffff00047882 */ /* 0x000fc60000000000 */
[----:B------:R-:W-:Y:S05]  /*23400*/  BRA.DIV UR4, `(.L_x_3590) ;  /* 0x0000001e04387947 */ /* 0x000fea000b800000 */
[----:B------:R2:W3:Y:S04]  /*23410*/  SHFL.IDX PT, R4, R16, RZ, 0x1f ;  /* 0x00001fff10047589 */ /* 0x0004e800000e0000 */
[----:B------:R2:W4:Y:S02]  /*23420*/  SHFL.IDX PT, R5, R16, 0x1, 0x1f ;  /* 0x00201f0010057f89 */ /* 0x00052400000e0000 */
.L_x_3674:
        /* <DEDUP_REMOVED lines=13> */
.L_x_3592:
[----:B------:R-:W-:Y:S05]  /*23500*/  BSYNC B0 ;  /* 0x0000000000007941 */ /* 0x000fea0003800000 */
.L_x_3591:
        /* <DEDUP_REMOVED lines=23> */
.L_x_3682:
[----:B------:R-:W-:Y:S02]  /*23680*/  ULDC UR4, c[0x0][0xc10] ;  /* 0x0003040000047ab9 */ /* 0x000fe40000000800 */
[----:B--2---:R-:W-:-:S04]  /*23690*/  IMAD.U32 R16, RZ, RZ, UR4 ;  /* 0x00000004ff107e24 */ /* 0x004fc8000f8e00ff */
[----:B-1----:R-:W-:-:S04]  /*236a0*/  IMAD R14, R14, R16, RZ ;  /* 0x000000100e0e7224 */ /* 0x002fc800078e02ff */
[----:B----4-:R-:W-:-:S05]  /*236b0*/  IMAD.IADD R5, R5, 0x1, R14 ;  /* 0x0000000105057824 */ /* 0x010fca00078e020e */
[----:B---3--:R-:W-:-:S13]  /*236c0*/  ISETP.GT.AND P0, PT, R5, R4, PT ;  /* 0x000000040500720c */ /* 0x008fda0003f04270 */
[----:B------:R-:W-:Y:S05]  /*236d0*/  @P0 BRA `(.L_x_3594) ;  /* 0x0000000000b40947 */ /* 0x000fea0003800000 */
[----:B------:R-:W1:Y:S02]  /*236e0*/  LDC R0, c[0x0][0xc14] ;  /* 0x00030500ff007b82 */ /* 0x000e640000000800 */
.L_x_3599:
[----:B------:R-:W-:-:S05]  /*236f0*/  VIADD R19, R19, 0x1f ;  /* 0x0000001f13137836 */ /* 0x000fca0000000000 */
[----:B-1----:R-:W-:-:S13]  /*23700*/  ISETP.GE.AND P0, PT, R19, R0, PT ;  /* 0x000000001300720c */ /* 0x002fda0003f06270 */
[----:B------:R-:W-:Y:S05]  /*23710*/  @P0 BRA `(.L_x_3595) ;  /* 0x00000004005c0947 */ /* 0x000fea0003800000 */
[----:B------:R-:W1:Y:S01]  /*23720*/  S2R R6, SR_TID.X ;  /* 0x0000000000067919 */ /* 0x000e620000002100 */
[----:B------:R-:W-:Y:S01]  /*23730*/  BSSY B0, `(.L_x_3596) ;  /* 0x000000a000007945 */ /* 0x000fe20003800000 */
[----:B------:R-:W-:Y:S01]  /*23740*/  IMAD.MOV.U32 R3, RZ, RZ, RZ ;  /* 0x000000ffff037224 */ /* 0x000fe200078e00ff */
[----:B-1----:R-:W-:-:S04]  /*23750*/  LOP3.LUT R6, R6, 0x1f, RZ, 0xc0, !PT ;  /* 0x0000001f06067812 */ /* 0x002fc800078ec0ff */
[C---:B------:R-:W-:Y:S01]  /*23760*/  ISETP.NE.AND P1, PT, R6.reuse, 0x1f, PT ;  /* 0x0000001f0600780c */ /* 0x040fe20003f25270 */
[----:B------:R-:W-:-:S05]  /*23770*/  IMAD.IADD R7, R6, 0x1, R19 ;  /* 0x0000000106077824 */ /* 0x000fca00078e0213 */
[----:B------:R-:W-:-:S13]  /*23780*/  ISETP.GE.OR P0, PT, R7, R0, !P1 ;  /* 0x000000000700720c */ /* 0x000fda0004f06670 */
[----:B------:R-:W-:Y:S05]  /*23790*/  @P0 BRA `(.L_x_3597) ;  /* 0x00000000000c0947 */ /* 0x000fea0003800000 */
[----:B0-----:R-:W0:Y:S02]  /*237a0*/  LDC.64 R2, c[0x0][0xc58] ;  /* 0x00031600ff027b82 */ /* 0x001e240000000a00 */
[----:B0-----:R-:W-:-:S06]  /*237b0*/  IMAD.WIDE R2, R7, 0x4, R2 ;  /* 0x0000000407027825 */ /* 0x001fcc00078e0202 */
[----:B------:R1:W5:Y:S02]  /*237c0*/  LDG.E R3, desc[UR60][R2.64] ;  /* 0x0000003c02037981 */ /* 0x000364000c1e1900 */
.L_x_3597:
[----:B------:R-:W-:Y:S05]  /*237d0*/  BSYNC B0 ;  /* 0x0000000000007941 */ /* 0x000fea0003800000 */
.L_x_3596:
[----:B------:R-:W-:-:S03]  /*237e0*/  UMOV UR4, 0xffffffff ;  /* 0xffffffff00047882 */ /* 0x000fc60000000000 */
[----:B------:R-:W-:Y:S05]  /*237f0*/  BRA.DIV UR4, `(.L_x_3598) ;  /* 0x0000001e04587947 */ /* 0x000fea000b800000 */
[----:B-----5:R-:W0:Y:S01]  /*23800*/  SHFL.UP PT, R14, R3, 0x1, RZ ;  /* 0x04200000030e7989 */ /* 0x020e2200000e00ff */
[C---:B------:R-:W-:Y:S02]  /*23810*/  ISETP.NE.AND P0, PT, R6.reuse, RZ, PT ;  /* 0x000000ff0600720c */ /* 0x040fe40003f05270 */
[----:B------:R-:W-:Y:S02]  /*23820*/  ISETP.GE.U32.AND P1, PT, R6, 0x2, PT ;  /* 0x000000020600780c */ /* 0x000fe40003f26070 */
[----:B01----:R-:W-:Y:S02]  /*23830*/  SEL R2, R14, RZ, P0 ;  /* 0x000000ff0e027207 */ /* 0x003fe40000000000 */
        /* <DEDUP_REMOVED lines=17> */
.L_x_3690:
[----:B------:R-:W-:Y:S02]  /*23950*/  ULDC UR4, c[0x0][0xc10] ;  /* 0x0003040000047ab9 */ /* 0x000fe40000000800 */
[----:B------:R-:W-:-:S04]  /*23960*/  IMAD.U32 R16, RZ, RZ, UR4 ;  /* 0x00000004ff107e24 */ /* 0x000fc8000f8e00ff */
[----:B-1----:R-:W-:-:S04]  /*23970*/  IMAD R14, R14, R16, RZ ;  /* 0x000000100e0e7224 */ /* 0x002fc800078e02ff */
[----:B------:R-:W-:-:S05]  /*23980*/  IMAD.IADD R5, R14, 0x1, R5 ;  /* 0x000000010e057824 */ /* 0x000fca00078e0205 */
[----:B------:R-:W-:-:S13]  /*23990*/  ISETP.GT.AND P0, PT, R5, R4, PT ;  /* 0x000000040500720c */ /* 0x000fda0003f04270 */
[----:B------:R-:W-:Y:S05]  /*239a0*/  @!P0 BRA `(.L_x_3599) ;  /* 0xfffffffc00508947 */ /* 0x000fea000383ffff */
.L_x_3594:
        /* <DEDUP_REMOVED lines=8> */
.L_x_3694:
[----:B------:R-:W-:Y:S01]  /*23a30*/  ISETP.NE.AND P0, PT, R6, RZ, PT ;  /* 0x000000ff0600720c */ /* 0x000fe20003f05270 */
[----:B------:R-:W-:-:S12]  /*23a40*/  IMAD.MOV.U32 R14, RZ, RZ, RZ ;  /* 0x000000ffff0e7224 */ /* 0x000fd800078e00ff */
[----:B------:R-:W-:Y:S05]  /*23a50*/  @!P0 BRA `(.L_x_3601) ;  /* 0x0000000000108947 */ /* 0x000fea0003800000 */
[----:B------:R-:W-:Y:S01]  /*23a60*/  UMOV UR4, 0xffffffff ;  /* 0xffffffff00047882 */ /* 0x000fe20000000000 */
[----:B------:R-:W-:Y:S02]  /*23a70*/  VIADD R12, R5, 0xffffffff ;  /* 0xffffffff050c7836 */ /* 0x000fe40000000000 */
[----:B------:R-:W-:Y:S05]  /*23a80*/  BRA.DIV UR4, `(.L_x_3602) ;  /* 0x0000001e04d07947 */ /* 0x000fea000b800000 */
[----:B------:R3:W4:Y:S02]  /*23a90*/  SHFL.IDX PT, R14, R2, R12, 0x1f ;  /* 0x00001f0c020e7589 */ /* 0x00072400000e0000 */
.L_x_3601:
[-C--:B--2---:R-:W-:Y:S01]  /*23aa0*/  IABS R6, R17.reuse ;  /* 0x0000001100067213 */ /* 0x084fe20000000000 */
[----:B----4-:R-:W-:Y:S01]  /*23ab0*/  IMAD R16, R14, R16, R7 ;  /* 0x000000100e107224 */ /* 0x010fe200078e0207 */
[----:B------:R-:W-:Y:S01]  /*23ac0*/  IABS R8, R17 ;  /* 0x0000001100087213 */ /* 0x000fe20000000000 */
[----:B0--3--:R-:W-:Y:S01]  /*23ad0*/  IMAD.MOV.U32 R2, RZ, RZ, RZ ;  /* 0x000000ffff027224 */ /* 0x009fe200078e00ff */
[----:B------:R-:W0:Y:S01]  /*23ae0*/  I2F.RP R7, R6 ;  /* 0x0000000600077306 */ /* 0x000e220000209400 */
[----:B------:R-:W-:Y:S01]  /*23af0*/  IMAD.IADD R19, R5, 0x1, R19 ;  /* 0x0000000105137824 */ /* 0x000fe200078e0213 */
[----:B------:R-:W-:Y:S01]  /*23b00*/  IADD3 R4, R4, -R16, RZ ;  /* 0x8000001004047210 */ /* 0x000fe20007ffe0ff */
[----:B------:R-:W-:-:S05]  /*23b10*/  IMAD.MOV R8, RZ, RZ, -R8 ;  /* 0x000000ffff087224 */ /* 0x000fca00078e0a08 */
[----:B0-----:R-:W0:Y:S02]  /*23b20*/  MUFU.RCP R7, R7 ;  /* 0x0000000700077308 */ /* 0x001e240000001000 */
[----:B0-----:R-:W-:-:S06]  /*23b30*/  VIADD R9, R7, 0xffffffe ;  /* 0x0ffffffe07097836 */ /* 0x001fcc0000000000 */
[----:B-1----:R-:W0:Y:S02]  /*23b40*/  F2I.FTZ.U32.TRUNC.NTZ R3, R9 ;  /* 0x0000000900037305 */ /* 0x002e24000021f000 */
[----:B0-----:R-:W-:-:S04]  /*23b50*/  IMAD.MOV R11, RZ, RZ, -R3 ;  /* 0x000000ffff0b7224 */ /* 0x001fc800078e0a03 */
[----:B------:R-:W-:-:S04]  /*23b60*/  IMAD R11, R11, R6, RZ ;  /* 0x000000060b0b7224 */ /* 0x000fc800078e02ff */
[----:B------:R-:W-:Y:S01]  /*23b70*/  IMAD.HI.U32 R2, R3, R11, R2 ;  /* 0x0000000b03027227 */ /* 0x000fe200078e0002 */
        /* <DEDUP_REMOVED lines=17> */
.L_x_3595:
[----:B------:R-:W-:Y:S01]  /*23c90*/  UMOV UR4, URZ ;  /* 0x0000003f00047c82 */ /* 0x000fe20008000000 */
[----:B------:R-:W-:Y:S01]  /*23ca0*/  UMOV UR5, URZ ;  /* 0x0000003f00057c82 */ /* 0x000fe20008000000 */
[----:B------:R-:W-:Y:S01]  /*23cb0*/  ULDC UR6, c[0x0][0xc14] ;  /* 0x0003050000067ab9 */ /* 0x000fe20000000800 */
[----:B------:R-:W-:Y:S02]  /*23cc0*/  IMAD.MOV.U32 R16, RZ, RZ, R4 ;  /* 0x000000ffff107224 */ /* 0x000fe400078e0004 */
[----:B------:R-:W-:Y:S02]  /*23cd0*/  IMAD.U32 R17, RZ, RZ, UR4 ;  /* 0x00000004ff117e24 */ /* 0x000fe4000f8e00ff */
[----:B------:R-:W-:Y:S02]  /*23ce0*/  IMAD.U32 R18, RZ, RZ, UR5 ;  /* 0x00000005ff127e24 */ /* 0x000fe4000f8e00ff */
[----:B------:R-:W-:-:S07]  /*23cf0*/  IMAD.U32 R19, RZ, RZ, UR6 ;  /* 0x00000006ff137e24 */ /* 0x000fce000f8e00ff */
.L_x_3603:
        /* <DEDUP_REMOVED lines=12> */
.L_x_3516:
        /* <DEDUP_REMOVED lines=12> */
.L_x_3697:
[----:B------:R-:W-:Y:S05]  /*23e80*/  BSYNC B0 ;  /* 0x0000000000007941 */ /* 0x000fea0003800000 */
.L_x_3605:
[----:B------:R-:W-:-:S03]  /*23e90*/  UMOV UR4, 0xffffffff ;  /* 0xffffffff00047882 */ /* 0x000fc60000000000 */
[----:B------:R-:W-:Y:S05]  /*23ea0*/  BRA.DIV UR4, `(.L_x_3607) ;  /* 0x0000001e04007947 */ /* 0x000fea000b800000 */
[----:B------:R-:W1:Y:S02]  /*23eb0*/  S2R R2, SR_TID.X ;  /* 0x0000000000027919 */ /* 0x000e640000002100 */
[----:B-1----:R-:W-:-:S04]  /*23ec0*/  SHF.R.U32.HI R2, RZ, 0x5, R2 ;  /* 0x00000005ff027819 */ /* 0x002fc80000011602 */
[----:B------:R-:W-:-:S05]  /*23ed0*/  LOP3.LUT R2, R2, 0x3, RZ, 0xc0, !PT ;  /* 0x0000000302027812 */ /* 0x000fca00078ec0ff */
[----:B------:R1:W2:Y:S02]  /*23ee0*/  SHFL.IDX PT, R14, R2, RZ, 0x1f ;  /* 0x00001fff020e7589 */ /* 0x0002a400000e0000 */
.L_x_3700:
[----:B--2---:R-:W-:-:S13]  /*23ef0*/  ISETP.NE.AND P0, PT, R14, RZ, PT ;  /* 0x000000ff0e00720c */ /* 0x004fda0003f05270 */
[----:B------:R-:W-:Y:S05]  /*23f00*/  @P0 BRA `(.L_x_3297) ;  /* 0x00000000009c0947 */ /* 0x000fea0003800000 */
[----:B------:R-:W-:-:S03]  /*23f10*/  UMOV UR4, 0xffffffff ;  /* 0xffffffff00047882 */ /* 0x000fc60000000000 */
[----:B------:R-:W-:Y:S05]  /*23f20*/  BRA.DIV UR4, `(.L_x_3608) ;  /* 0x0000001e04147947 */ /* 0x000fea000b800000 */
[----:B------:R-:W-:-:S13]  /*23f30*/  ELECT P6, URZ, PT ;  /* 0x00000000003f782f */ /* 0x000fda00038c0000 */
.L_x_3703:
        /* <DEDUP_REMOVED lines=8> */
.L_x_3609:
        /* <DEDUP_REMOVED lines=14> */
.L_x_3704:
[----:B------:R-:W1:Y:S02]  /*240a0*/  SYNCS.PHASECHK.TRANS64.TRYWAIT P0, [R7+URZ], R2 ;  /* 0x00000002070075a7 */ /* 0x000e64000800017f */
[----:B-1----:R-:W-:Y:S05]  /*240b0*/  @!P0 BRA `(.L_x_3611) ;  /* 0x0000001800e48947 */ /* 0x002fea0003800000 */
.L_x_3705:
[----:B------:R-:W-:Y:S05]  /*240c0*/  @!P2 BRA `(.L_x_3612) ;  /* 0x000000000004a947 */ /* 0x000fea0003800000 */
[----:B------:R-:W-:Y:S01]  /*240d0*/  BPT.TRAP 0x1 ;  /* 0x000000040000795c */ /* 0x000fe20000300000 */
.L_x_3612:
[----:B------:R-:W2:Y:S01]  /*240e0*/  LDL.LU R4, [R1] ;  /* 0x0000000001047983 */ /* 0x000ea20000300800 */
[----:B------:R-:W-:-:S04]  /*240f0*/  VIADD R0, R0, 0x36860 ;  /* 0x0003686000007836 */ /* 0x000fc80000000000 */
[----:B--2---:R-:W-:-:S04]  /*24100*/  IMAD R4, R4, 0x8, R0 ;  /* 0x0000000804047824 */ /* 0x004fc800078e0200 */
[----:B------:R-:W2:Y:S02]  /*24110*/  SYNCS.PHASECHK.TRANS64.TRYWAIT P0, [R4+URZ], R5 ;  /* 0x00000005040075a7 */ /* 0x000ea4000800017f */
[----:B--2---:R-:W-:Y:S05]  /*24120*/  @!P0 BRA `(.L_x_3613) ;  /* 0x0000001800dc8947 */ /* 0x004fea0003800000 */
.L_x_3706:
[----:B------:R-:W-:-:S07]  /*24130*/  IMAD R3, R3, 0x8, R0 ;  /* 0x0000000803037824 */ /* 0x000fce00078e0200 */
.L_x_3614:
[----:B---3--:R3:W4:Y:S02]  /*24140*/  SYNCS.PHASECHK.TRANS64.TRYWAIT P0, [R3+URZ], R2 ;  /* 0x00000002030075a7 */ /* 0x008724000800017f */
[----:B----4-:R-:W-:Y:S05]  /*24150*/  @!P0 NANOSLEEP.SYNCS 0x989680 ;  /* 0x009896800000895d */ /* 0x010fea0003900000 */
[----:B------:R-:W4:Y:S02]  /*24160*/  @!P0 SYNCS.PHASECHK.TRANS64 P0, [R3+URZ], R2 ;  /* 0x00000002030085a7 */ /* 0x000f24000800007f */
[----:B----4-:R-:W-:Y:S05]  /*24170*/  @!P0 BRA `(.L_x_3614) ;  /* 0xfffffffc00f08947 */ /* 0x010fea000383ffff */
.L_x_3297:
[----:B------:R-:W-:Y:S05]  /*24180*/  BSYNC B7 ;  /* 0x0000000000077941 */ /* 0x000fea0003800000 */
.L_x_3294:
[----:B------:R-:W-:Y:S05]  /*24190*/  EXIT ;  /* 0x000000000000794d */ /* 0x000fea0003800000 */
.L_x_3315:
[----:B0-----:R0:W1:Y:S02]  /*241a0*/  SYNCS.PHASECHK.TRANS64.TRYWAIT P5, [R43+URZ+0x36890], R100 ;  /* 0x036890642b0075a7 */ /* 0x00106400080a017f */
[----:B-1----:R-:W-:Y:S05]  /*241b0*/  @!P5 NANOSLEEP.SYNCS 0x989680 ;  /* 0x009896800000d95d */ /* 0x002fea0003900000 */
[----:B------:R-:W1:Y:S02]  /*241c0*/  @!P5 SYNCS.PHASECHK.TRANS64 P5, [R43+URZ+0x36890], R100 ;  /* 0x036890642b00d5a7 */ /* 0x000e6400080a007f */
[----:B-1----:R-:W-:Y:S05]  /*241d0*/  @!P5 BRA `(.L_x_3315) ;  /* 0xfffffffc00f0d947 */ /* 0x002fea000383ffff */
[----:B------:R-:W-:Y:S05]  /*241e0*/  BRA `(.L_x_3615) ;  /* 0xfffffdf400a07947 */ /* 0x000fea000383ffff */
.L_x_3369:
[----:B-1----:R1:W3:Y:S02]  /*241f0*/  SYNCS.PHASECHK.TRANS64.TRYWAIT P5, [R43+URZ+0x36890], R100 ;  /* 0x036890642b0075a7 */ /* 0x0022e400080a017f */
[----:B---3--:R-:W-:Y:S05]  /*24200*/  @!P5 NANOSLEEP.SYNCS 0x989680 ;  /* 0x009896800000d95d */ /* 0x008fea0003900000 */
[----:B------:R-:W3:Y:S02]  /*24210*/  @!P5 SYNCS.PHASECHK.TRANS64 P5, [R43+URZ+0x36890], R100 ;  /* 0x036890642b00d5a7 */ /* 0x000ee400080a007f */
[----:B---3--:R-:W-:Y:S05]  /*24220*/  @!P5 BRA `(.L_x_3369) ;  /* 0xfffffffc00f0d947 */ /* 0x008fea000383ffff */
[----:B------:R-:W-:Y:S05]  /*24230*/  BRA `(.L_x_3616) ;  /* 0xfffffe2800fc7947 */ /* 0x000fea000383ffff */
.L_x_3394:
[----:B-1----:R1:W2:Y:S02]  /*24240*/  SYNCS.PHASECHK.TRANS64.TRYWAIT P3, [R43+URZ+0x36890], R100 ;  /* 0x036890642b0075a7 */ /* 0x0022a4000806017f */
[----:B--2---:R-:W-:Y:S05]  /*24250*/  @!P3 NANOSLEEP.SYNCS 0x989680 ;  /* 0x009896800000b95d */ /* 0x004fea0003900000 */
[----:B------:R-:W2:Y:S02]  /*24260*/  @!P3 SYNCS.PHASECHK.TRANS64 P3, [R43+URZ+0x36890], R100 ;  /* 0x036890642b00b5a7 */ /* 0x000ea4000806007f */
[----:B--2---:R-:W-:Y:S05]  /*24270*/  @!P3 BRA `(.L_x_3394) ;  /* 0xfffffffc00f0b947 */ /* 0x004fea000383ffff */
[----:B------:R-:W-:Y:S05]  /*24280*/  BRA `(.L_x_3617) ;  /* 0xfffffe5c00907947 */ /* 0x000fea000383ffff */
.L_x_3400:
[----:B0-----:R0:W1:Y:S02]  /*24290*/  SYNCS.PHASECHK.TRANS64.TRYWAIT P2, [R43+URZ+0x368b0], R100 ;  /* 0x0368b0642b0075a7 */ /* 0x001064000804017f */
[----:B-1----:R-:W-:Y:S05]  /*242a0*/  @!P2 NANOSLEEP.SYNCS 0x989680 ;  /* 0x009896800000a95d */ /* 0x002fea0003900000 */
[----:B------:R-:W1:Y:S02]  /*242b0*/  @!P2 SYNCS.PHASECHK.TRANS64 P2, [R43+URZ+0x368b0], R100 ;  /* 0x0368b0642b00a5a7 */ /* 0x000e64000804007f */
[----:B-1----:R-:W-:Y:S05]  /*242c0*/  @!P2 BRA `(.L_x_3400) ;  /* 0xfffffffc00f0a947 */ /* 0x002fea000383ffff */
[----:B------:R-:W-:Y:S05]  /*242d0*/  BRA `(.L_x_3618) ;  /* 0xfffffe6000a87947 */ /* 0x000fea000383ffff */
.L_x_3420:
        /* <DEDUP_REMOVED lines=8> */
.L_x_3620:
[----:B------:R-:W-:Y:S05]  /*24360*/  BSYNC B1 ;  /* 0x0000000000017941 */ /* 0x000fea0003800000 */
.L_x_3619:
[----:B------:R-:W-:Y:S05]  /*24370*/  BRA `(.L_x_3621) ;  /* 0xfffffe78008c7947 */ /* 0x000fea000383ffff */
.L_x_3421:
        /* <DEDUP_REMOVED lines=8> */
.L_x_3623:
[----:B------:R-:W-:Y:S05]  /*24400*/  BSYNC B1 ;  /* 0x0000000000017941 */ /* 0x000fea0003800000 */
.L_x_3622:
[----:B------:R-:W-:Y:S05]  /*24410*/  BRA `(.L_x_3624) ;  /* 0xfffffe7800707947 */ /* 0x000fea000383ffff */
.L_x_3422:
        /* <DEDUP_REMOVED lines=8> */
.L_x_3626:
[----:B------:R-:W-:Y:S05]  /*244a0*/  BSYNC B1 ;  /* 0x0000000000017941 */ /* 0x000fea0003800000 */
.L_x_3625:
[----:B------:R-:W-:Y:S05]  /*244b0*/  BRA `(.L_x_3627) ;  /* 0xfffffe7800547947 */ /* 0x000fea000383ffff */
.L_x_3423:
        /* <DEDUP_REMOVED lines=8> */
.L_x_3629:
[----:B------:R-:W-:Y:S05]  /*24540*/  BSYNC B1 ;  /* 0x0000000000017941 */ /* 0x000fea0003800000 */
.L_x_3628:
[----:B------:R-:W-:Y:S05]  /*24550*/  BRA `(.L_x_3630) ;  /* 0xfffffe7800387947 */ /* 0x000fea000383ffff */
.L_x_3425:
[----:B0-----:R0:W1:Y:S02]  /*24560*/  SYNCS.PHASECHK.TRANS64.TRYWAIT P1, [R18+URZ+0x36800], R5 ;  /* 0x03680005120075a7 */ /* 0x001064000802017f */
[----:B-1----:R-:W-:Y:S05]  /*24570*/  @!P1 NANOSLEEP.SYNCS 0x989680 ;  /* 0x009896800000995d */ /* 0x002fea0003900000 */
[----:B------:R-:W1:Y:S02]  /*24580*/  @!P1 SYNCS.PHASECHK.TRANS64 P1, [R18+URZ+0x36800], R5 ;  /* 0x03680005120095a7 */ /* 0x000e64000802007f */
[----:B-1----:R-:W-:Y:S05]  /*24590*/  @!P1 BRA `(.L_x_3425) ;  /* 0xfffffffc00f09947 */ /* 0x002fea000383ffff */
[----:B------:R-:W-:Y:S05]  /*245a0*/  BRA `(.L_x_3631) ;  /* 0xfffffe7800787947 */ /* 0x000fea000383ffff */
.L_x_3451:
        /* <DEDUP_REMOVED lines=8> */
.L_x_3633:
[----:B------:R-:W-:Y:S05]  /*24630*/  BSYNC B1 ;  /* 0x0000000000017941 */ /* 0x000fea0003800000 */
.L_x_3632:
[----:B------:R-:W-:Y:S05]  /*24640*/  BRA `(.L_x_3634) ;  /* 0xfffffe9c00f87947 */ /* 0x000fea000383ffff */
.L_x_3452:
        /* <DEDUP_REMOVED lines=8> */
.L_x_3636:
[----:B------:R-:W-:Y:S05]  /*246d0*/  BSYNC B1 ;  /* 0x0000000000017941 */ /* 0x000fea0003800000 */
.L_x_3635:
[----:B------:R-:W-:Y:S05]  /*246e0*/  BRA `(.L_x_3637) ;  /* 0xfffffe9c00dc7947 */ /* 0x000fea000383ffff */
.L_x_3453:
        /* <DEDUP_REMOVED lines=8> */
.L_x_3639:
[----:B------:R-:W-:Y:S05]  /*24770*/  BSYNC B1 ;  /* 0x0000000000017941 */ /* 0x000fea0003800000 */
.L_x_3638:
[----:B------:R-:W-:Y:S05]  /*24780*/  BRA `(.L_x_3640) ;  /* 0xfffffe9c00c07947 */ /* 0x000fea000383ffff */
.L_x_3454:
        /* <DEDUP_REMOVED lines=8> */
.L_x_3642:
[----:B------:R-:W-:Y:S05]  /*24810*/  BSYNC B1 ;  /* 0x0000000000017941 */ /* 0x000fea0003800000 */
.L_x_3641:
[----:B------:R-:W-:Y:S05]  /*24820*/  BRA `(.L_x_3643) ;  /* 0xfffffe9c00a47947 */ /* 0x000fea000383ffff */
.L_x_3456:
[----:B0-----:R0:W1:Y:S02]  /*24830*/  SYNCS.PHASECHK.TRANS64.TRYWAIT P0, [R18+URZ+0x36800], R5 ;  /* 0x03680005120075a7 */ /* 0x001064000800017f */
[----:B-1----:R-:W-:Y:S05]  /*24840*/  @!P0 NANOSLEEP.SYNCS 0x989680 ;  /* 0x009896800000895d */ /* 0x002fea0003900000 */
[----:B------:R-:W1:Y:S02]  /*24850*/  @!P0 SYNCS.PHASECHK.TRANS64 P0, [R18+URZ+0x36800], R5 ;  /* 0x03680005120085a7 */ /* 0x000e64000800007f */
[----:B-1----:R-:W-:Y:S05]  /*24860*/  @!P0 BRA `(.L_x_3456) ;  /* 0xfffffffc00f08947 */ /* 0x002fea000383ffff */
[----:B------:R-:W-:Y:S05]  /*24870*/  BRA `(.L_x_3644) ;  /* 0xfffffe9c00e47947 */ /* 0x000fea000383ffff */
.L_x_3470:
[----:B-1----:R1:W2:Y:S02]  /*24880*/  SYNCS.PHASECHK.TRANS64.TRYWAIT P2, [R3+URZ+0x36830], R0 ;  /* 0x03683000030075a7 */ /* 0x0022a4000804017f */
[----:B--2---:R-:W-:Y:S05]  /*24890*/  @!P2 NANOSLEEP.SYNCS 0x989680 ;  /* 0x009896800000a95d */ /* 0x004fea0003900000 */
[----:B------:R-:W2:Y:S02]  /*248a0*/  @!P2 SYNCS.PHASECHK.TRANS64 P2, [R3+URZ+0x36830], R0 ;  /* 0x036830000300a5a7 */ /* 0x000ea4000804007f */
[----:B--2---:R-:W-:Y:S05]  /*248b0*/  @!P2 BRA `(.L_x_3470) ;  /* 0xfffffffc00f0a947 */ /* 0x004fea000383ffff */
[----:B------:R-:W-:Y:S05]  /*248c0*/  BRA `(.L_x_3469) ;  /* 0xfffffec000d07947 */ /* 0x000fea000383ffff */
.L_x_3477:
[----:B-1----:R1:W2:Y:S02]  /*248d0*/  SYNCS.PHASECHK.TRANS64.TRYWAIT P2, [R13+URZ+0x36830], R4 ;  /* 0x036830040d0075a7 */ /* 0x0022a4000804017f */
[----:B--2---:R-:W-:Y:S05]  /*248e0*/  @!P2 NANOSLEEP.SYNCS 0x989680 ;  /* 0x009896800000a95d */ /* 0x004fea0003900000 */
[----:B------:R-:W2:Y:S02]  /*248f0*/  @!P2 SYNCS.PHASECHK.TRANS64 P2, [R13+URZ+0x36830], R4 ;  /* 0x036830040d00a5a7 */ /* 0x000ea4000804007f */
[----:B--2---:R-:W-:Y:S05]  /*24900*/  @!P2 BRA `(.L_x_3477) ;  /* 0xfffffffc00f0a947 */ /* 0x004fea000383ffff */
[----:B------:R-:W-:Y:S05]  /*24910*/  BRA `(.L_x_3476) ;  /* 0xffffff1400b87947 */ /* 0x000fea000383ffff */
.L_x_3482:
[----:B-1----:R1:W2:Y:S02]  /*24920*/  SYNCS.PHASECHK.TRANS64.TRYWAIT P2, [R11+URZ+0x36850], R0 ;  /* 0x036850000b0075a7 */ /* 0x0022a4000804017f */
[----:B--2---:R-:W-:Y:S05]  /*24930*/  @!P2 NANOSLEEP.SYNCS 0x989680 ;  /* 0x009896800000a95d */ /* 0x004fea0003900000 */
[----:B------:R-:W2:Y:S02]  /*24940*/  @!P2 SYNCS.PHASECHK.TRANS64 P2, [R11+URZ+0x36850], R0 ;  /* 0x036850000b00a5a7 */ /* 0x000ea4000804007f */
[----:B--2---:R-:W-:Y:S05]  /*24950*/  @!P2 BRA `(.L_x_3482) ;  /* 0xfffffffc00f0a947 */ /* 0x004fea000383ffff */
[----:B------:R-:W-:Y:S05]  /*24960*/  BRA `(.L_x_3481) ;  /* 0xffffff4c00547947 */ /* 0x000fea000383ffff */
.L_x_3488:
[----:B-1----:R1:W2:Y:S02]  /*24970*/  SYNCS.PHASECHK.TRANS64.TRYWAIT P0, [R11+URZ+0x36850], R2 ;  /* 0x036850020b0075a7 */ /* 0x0022a4000800017f */
[----:B--2---:R-:W-:Y:S05]  /*24980*/  @!P0 NANOSLEEP.SYNCS 0x989680 ;  /* 0x009896800000895d */ /* 0x004fea0003900000 */
[----:B------:R-:W2:Y:S02]  /*24990*/  @!P0 SYNCS.PHASECHK.TRANS64 P0, [R11+URZ+0x36850], R2 ;  /* 0x036850020b0085a7 */ /* 0x000ea4000800007f */
[----:B--2---:R-:W-:Y:S05]  /*249a0*/  @!P0 BRA `(.L_x_3488) ;  /* 0xfffffffc00f08947 */ /* 0x004fea000383ffff */
[----:B------:R-:W-:Y:S05]  /*249b0*/  BRA `(.L_x_3487) ;  /* 0xffffff68004c7947 */ /* 0x000fea000383ffff */
.L_x_3520:
        /* <DEDUP_REMOVED lines=11> */
.L_x_3646:
[----:B------:R-:W-:Y:S05]  /*24a70*/  BSYNC B1 ;  /* 0x0000000000017941 */ /* 0x000fea0003800000 */
.L_x_3645:
[----:B------:R-:W-:Y:S05]  /*24a80*/  BRA `(.L_x_3647) ;  /* 0xffffffa800607947 */ /* 0x000fea000383ffff */
.L_x_3521:
[----:B------:R-:W-:Y:S01]  /*24a90*/  BSSY B1, `(.L_x_3648) ;  /* 0x0000006000017945 */ /* 0x000fe20003800000 */
[----:B------:R-:W-:-:S07]  /*24aa0*/  IMAD.MOV.U32 R15, RZ, RZ, -0x1 ;  /* 0xffffffffff0f7424 */ /* 0x000fce00078e00ff */
[----:B-----5:R-:W-:Y:S05]  /*24ab0*/  WARPSYNC.COLLECTIVE R15, `(.L_x_3649) ;  /* 0x000000000f0c7348 */ /* 0x020fea0003c00000 */
[----:B------:R-:W-:Y:S02]  /*24ac0*/  ELECT P6, UR62, PT ;  /* 0x00000000003e782f */ /* 0x000fe400038c0000 */
[----:B------:R-:W-:Y:S01]  /*24ad0*/  MOV R14, UR62 ;  /* 0x0000003e000e7c02 */ /* 0x000fe20008000f00 */
[----:B-----5:R-:W-:Y:S10]  /*24ae0*/  ENDCOLLECTIVE ;  /* 0x000000000000791b */ /* 0x020ff40003800000 */
.L_x_3649:
[----:B------:R-:W-:Y:S05]  /*24af0*/  BSYNC B1 ;  /* 0x0000000000017941 */ /* 0x000fea0003800000 */
.L_x_3648:
[----:B------:R-:W-:Y:S05]  /*24b00*/  BRA `(.L_x_3650) ;  /* 0xffffffa8004c7947 */ /* 0x000fea000383ffff */
.L_x_3523:
[----:B0-----:R0:W1:Y:S02]  /*24b10*/  SYNCS.PHASECHK.TRANS64.TRYWAIT P0, [R9+URZ+0x36820], R5 ;  /* 0x03682005090075a7 */ /* 0x001064000800017f */
[----:B-1----:R-:W-:Y:S05]  /*24b20*/  @!P0 NANOSLEEP.SYNCS 0x989680 ;  /* 0x009896800000895d */ /* 0x002fea0003900000 */
[----:B------:R-:W1:Y:S02]  /*24b30*/  @!P0 SYNCS.PHASECHK.TRANS64 P0, [R9+URZ+0x36820], R5 ;  /* 0x03682005090085a7 */ /* 0x000e64000800007f */
[----:B-1----:R-:W-:Y:S05]  /*24b40*/  @!P0 BRA `(.L_x_3523) ;  /* 0xfffffffc00f08947 */ /* 0x002fea000383ffff */
[----:B------:R-:W-:Y:S05]  /*24b50*/  BRA `(.L_x_3651) ;  /* 0xffffffa800687947 */ /* 0x000fea000383ffff */
.L_x_3526:
[----:B0-----:R0:W1:Y:S02]  /*24b60*/  SYNCS.PHASECHK.TRANS64.TRYWAIT P0, [R5+URZ+0x368a0], R10 ;  /* 0x0368a00a050075a7 */ /* 0x001064000800017f */
[----:B-1----:R-:W-:Y:S05]  /*24b70*/  @!P0 NANOSLEEP.SYNCS 0x989680 ;  /* 0x009896800000895d */ /* 0x002fea0003900000 */
[----:B------:R-:W1:Y:S02]  /*24b80*/  @!P0 SYNCS.PHASECHK.TRANS64 P0, [R5+URZ+0x368a0], R10 ;  /* 0x0368a00a050085a7 */ /* 0x000e64000800007f */
[----:B-1----:R-:W-:Y:S05]  /*24b90*/  @!P0 BRA `(.L_x_3526) ;  /* 0xfffffffc00f08947 */ /* 0x002fea000383ffff */
[----:B------:R-:W-:Y:S05]  /*24ba0*/  BRA `(.L_x_3652) ;  /* 0xffffffa800787947 */ /* 0x000fea000383ffff */
.L_x_3528:
[----:B-1----:R1:W2:Y:S02]  /*24bb0*/  SYNCS.PHASECHK.TRANS64.TRYWAIT P0, [R5+URZ+0x368c0], R10 ;  /* 0x0368c00a050075a7 */ /* 0x0022a4000800017f */
[----:B--2---:R-:W-:Y:S05]  /*24bc0*/  @!P0 NANOSLEEP.SYNCS 0x989680 ;  /* 0x009896800000895d */ /* 0x004fea0003900000 */
[----:B------:R-:W2:Y:S02]  /*24bd0*/  @!P0 SYNCS.PHASECHK.TRANS64 P0, [R5+URZ+0x368c0], R10 ;  /* 0x0368c00a050085a7 */ /* 0x000ea4000800007f */
[----:B--2---:R-:W-:Y:S05]  /*24be0*/  @!P0 BRA `(.L_x_3528) ;  /* 0xfffffffc00f08947 */ /* 0x004fea000383ffff */
[----:B------:R-:W-:Y:S05]  /*24bf0*/  BRA `(.L_x_3653) ;  /* 0xffffffac00047947 */ /* 0x000fea000383ffff */
.L_x_3532:
[----:B0-----:R0:W1:Y:S02]  /*24c00*/  SYNCS.PHASECHK.TRANS64.TRYWAIT P0, [R6+URZ+0x368a0], R7 ;  /* 0x0368a007060075a7 */ /* 0x001064000800017f */
[----:B-1----:R-:W-:Y:S05]  /*24c10*/  @!P0 NANOSLEEP.SYNCS 0x989680 ;  /* 0x009896800000895d */ /* 0x002fea0003900000 */
[----:B------:R-:W1:Y:S02]  /*24c20*/  @!P0 SYNCS.PHASECHK.TRANS64 P0, [R6+URZ+0x368a0], R7 ;  /* 0x0368a007060085a7 */ /* 0x000e64000800007f */
[----:B-1----:R-:W-:Y:S05]  /*24c30*/  @!P0 BRA `(.L_x_3532) ;  /* 0xfffffffc00f08947 */ /* 0x002fea000383ffff */
[----:B------:R-:W-:Y:S05]  /*24c40*/  BRA `(.L_x_3654) ;  /* 0xffffffac00d87947 */ /* 0x000fea000383ffff */
.L_x_3534:
[----:B-1----:R1:W2:Y:S02]  /*24c50*/  SYNCS.PHASECHK.TRANS64.TRYWAIT P1, [R6+URZ+0x368c0], R7 ;  /* 0x0368c007060075a7 */ /* 0x0022a4000802017f */
[----:B--2---:R-:W-:Y:S05]  /*24c60*/  @!P1 NANOSLEEP.SYNCS 0x989680 ;  /* 0x009896800000995d */ /* 0x004fea0003900000 */
[----:B------:R-:W2:Y:S02]  /*24c70*/  @!P1 SYNCS.PHASECHK.TRANS64 P1, [R6+URZ+0x368c0], R7 ;  /* 0x0368c007060095a7 */ /* 0x000ea4000802007f */
[----:B--2---:R-:W-:Y:S05]  /*24c80*/  @!P1 BRA `(.L_x_3534) ;  /* 0xfffffffc00f09947 */ /* 0x004fea000383ffff */
[----:B------:R-:W-:Y:S05]  /*24c90*/  BRA `(.L_x_3655) ;  /* 0xffffffb0005c7947 */ /* 0x000fea000383ffff */
.L_x_3546:
        /* <DEDUP_REMOVED lines=11> */
.L_x_3657:
[----:B------:R-:W-:Y:S05]  /*24d50*/  BSYNC B0 ;  /* 0x0000000000007941 */ /* 0x000fea0003800000 */
.L_x_3656:
[----:B------:R-:W-:Y:S05]  /*24d60*/  BRA `(.L_x_3658) ;  /* 0xffffffbc00647947 */ /* 0x000fea000383ffff */
.L_x_3547:
[----:B------:R-:W-:Y:S01]  /*24d70*/  BSSY B0, `(.L_x_3659) ;  /* 0x0000006000007945 */ /* 0x000fe20003800000 */
[----:B------:R-:W-:-:S07]  /*24d80*/  IMAD.MOV.U32 R15, RZ, RZ, -0x1 ;  /* 0xffffffffff0f7424 */ /* 0x000fce00078e00ff */
[----:B------:R-:W-:Y:S05]  /*24d90*/  WARPSYNC.COLLECTIVE R15, `(.L_x_3660) ;  /* 0x000000000f0c7348 */ /* 0x000fea0003c00000 */
[----:B------:R-:W-:Y:S02]  /*24da0*/  ELECT P6, UR62, PT ;  /* 0x00000000003e782f */ /* 0x000fe400038c0000 */
[----:B------:R-:W-:Y:S01]  /*24db0*/  MOV R14, UR62 ;  /* 0x0000003e000e7c02 */ /* 0x000fe20008000f00 */
[----:B------:R-:W-:Y:S10]  /*24dc0*/  ENDCOLLECTIVE ;  /* 0x000000000000791b */ /* 0x000ff40003800000 */
.L_x_3660:
[----:B------:R-:W-:Y:S05]  /*24dd0*/  BSYNC B0 ;  /* 0x0000000000007941 */ /* 0x000fea0003800000 */
.L_x_3659:
[----:B------:R-:W-:Y:S05]  /*24de0*/  BRA `(.L_x_3661) ;  /* 0xffffffbc005c7947 */ /* 0x000fea000383ffff */
.L_x_3550:
[----:B0-----:R0:W1:Y:S02]  /*24df0*/  SYNCS.PHASECHK.TRANS64.TRYWAIT P0, [R6+URZ+0x36840], R7 ;  /* 0x03684007060075a7 */ /* 0x001064000800017f */
[----:B-1----:R-:W-:Y:S05]  /*24e00*/  @!P0 NANOSLEEP.SYNCS 0x989680 ;  /* 0x009896800000895d */ /* 0x002fea0003900000 */
[----:B------:R-:W1:Y:S02]  /*24e10*/  @!P0 SYNCS.PHASECHK.TRANS64 P0, [R6+URZ+0x36840], R7 ;  /* 0x03684007060085a7 */ /* 0x000e64000800007f */
[----:B-1----:R-:W-:Y:S05]  /*24e20*/  @!P0 BRA `(.L_x_3550) ;  /* 0xfffffffc00f08947 */ /* 0x002fea000383ffff */
[----:B------:R-:W-:Y:S05]  /*24e30*/  BRA `(.L_x_3662) ;  /* 0xffffffbc00cc7947 */ /* 0x000fea000383ffff */
.L_x_3553:
        /* <DEDUP_REMOVED lines=8> */
.L_x_3561:
[----:B0-----:R0:W1:Y:S02]  /*24ec0*/  SYNCS.PHASECHK.TRANS64.TRYWAIT P0, [R8+URZ+0x36840], R9 ;  /* 0x03684009080075a7 */ /* 0x001064000800017f */
[----:B-1----:R-:W-:Y:S05]  /*24ed0*/  @!P0 NANOSLEEP.SYNCS 0x989680 ;  /* 0x009896800000895d */ /* 0x002fea0003900000 */
[----:B------:R-:W1:Y:S02]  /*24ee0*/  @!P0 SYNCS.PHASECHK.TRANS64 P0, [R8+URZ+0x36840], R9 ;  /* 0x03684009080085a7 */ /* 0x000e64000800007f */
[----:B-1----:R-:W-:Y:S05]  /*24ef0*/  @!P0 BRA `(.L_x_3561) ;  /* 0xfffffffc00f08947 */ /* 0x002fea000383ffff */
[----:B------:R-:W-:Y:S05]  /*24f00*/  BRA `(.L_x_3664) ;  /* 0xffffffc400dc7947 */ /* 0x000fea000383ffff */
.L_x_3563:
[----:B0-----:R0:W1:Y:S02]  /*24f10*/  SYNCS.PHASECHK.TRANS64.TRYWAIT P0, [R8+URZ+0x36860], R9 ;  /* 0x03686009080075a7 */ /* 0x001064000800017f */
[----:B-1----:R-:W-:Y:S05]  /*24f20*/  @!P0 NANOSLEEP.SYNCS 0x989680 ;  /* 0x009896800000895d */ /* 0x002fea0003900000 */
[----:B------:R-:W1:Y:S02]  /*24f30*/  @!P0 SYNCS.PHASECHK.TRANS64 P0, [R8+URZ+0x36860], R9 ;  /* 0x03686009080085a7 */ /* 0x000e64000800007f */
[----:B-1----:R-:W-:Y:S05]  /*24f40*/  @!P0 BRA `(.L_x_3563) ;  /* 0xfffffffc00f08947 */ /* 0x002fea000383ffff */
[----:B------:R-:W-:Y:S05]  /*24f50*/  BRA `(.L_x_3665) ;  /* 0xffffffc800887947 */ /* 0x000fea000383ffff */
.L_x_3569:
[----:B-1----:R1:W2:Y:S02]  /*24f60*/  SYNCS.PHASECHK.TRANS64.TRYWAIT P0, [R2+URZ+0x36840], R3 ;  /* 0x03684003020075a7 */ /* 0x0022a4000800017f */
[----:B--2---:R-:W-:Y:S05]  /*24f70*/  @!P0 NANOSLEEP.SYNCS 0x989680 ;  /* 0x009896800000895d */ /* 0x004fea0003900000 */
[----:B------:R-:W2:Y:S02]  /*24f80*/  @!P0 SYNCS.PHASECHK.TRANS64 P0, [R2+URZ+0x36840], R3 ;  /* 0x03684003020085a7 */ /* 0x000ea4000800007f */
[----:B--2---:R-:W-:Y:S05]  /*24f90*/  @!P0 BRA `(.L_x_3569) ;  /* 0xfffffffc00f08947 */ /* 0x004fea000383ffff */
[----:B------:R-:W-:Y:S05]  /*24fa0*/  BRA `(.L_x_3666) ;  /* 0xffffffcc00fc7947 */ /* 0x000fea000383ffff */
.L_x_3571:
[----:B0-----:R0:W1:Y:S02]  /*24fb0*/  SYNCS.PHASECHK.TRANS64.TRYWAIT P0, [R2+URZ+0x36860], R3 ;  /* 0x03686003020075a7 */ /* 0x001064000800017f */
[----:B-1----:R-:W-:Y:S05]  /*24fc0*/  @!P0 NANOSLEEP.SYNCS 0x989680 ;  /* 0x009896800000895d */ /* 0x002fea0003900000 */
[----:B------:R-:W1:Y:S02]  /*24fd0*/  @!P0 SYNCS.PHASECHK.TRANS64 P0, [R2+URZ+0x36860], R3 ;  /* 0x03686003020085a7 */ /* 0x000e64000800007f */
[----:B-1----:R-:W-:Y:S05]  /*24fe0*/  @!P0 BRA `(.L_x_3571) ;  /* 0xfffffffc00f08947 */ /* 0x002fea000383ffff */
[----:B------:R-:W-:Y:S05]  /*24ff0*/  BRA `(.L_x_3667) ;  /* 0xffffffd000a87947 */ /* 0x000fea000383ffff */
.L_x_3577:
[----:B--2---:R2:W3:Y:S02]  /*25000*/  SYNCS.PHASECHK.TRANS64.TRYWAIT P0, [R2+URZ+0x36840], R3 ;  /* 0x03684003020075a7 */ /* 0x0044e4000800017f */
[----:B---3--:R-:W-:Y:S05]  /*25010*/  @!P0 NANOSLEEP.SYNCS 0x989680 ;  /* 0x009896800000895d */ /* 0x008fea0003900000 */
[----:B------:R-:W3:Y:S02]  /*25020*/  @!P0 SYNCS.PHASECHK.TRANS64 P0, [R2+URZ+0x36840], R3 ;  /* 0x03684003020085a7 */ /* 0x000ee4000800007f */
[----:B---3--:R-:W-:Y:S05]  /*25030*/  @!P0 BRA `(.L_x_3577) ;  /* 0xfffffffc00f08947 */ /* 0x008fea000383ffff */
[----:B------:R-:W-:Y:S05]  /*25040*/  BRA `(.L_x_3668) ;  /* 0xffffffd400f87947 */ /* 0x000fea000383ffff */
.L_x_3579:
[----:B0-----:R0:W1:Y:S02]  /*25050*/  SYNCS.PHASECHK.TRANS64.TRYWAIT P0, [R2+URZ+0x36860], R8 ;  /* 0x03686008020075a7 */ /* 0x001064000800017f */
[----:B-1----:R-:W-:Y:S05]  /*25060*/  @!P0 NANOSLEEP.SYNCS 0x989680 ;  /* 0x009896800000895d */ /* 0x002fea0003900000 */
[----:B------:R-:W1:Y:S02]  /*25070*/  @!P0 SYNCS.PHASECHK.TRANS64 P0, [R2+URZ+0x36860], R8 ;  /* 0x03686008020085a7 */ /* 0x000e64000800007f */
[----:B-1----:R-:W-:Y:S05]  /*25080*/  @!P0 BRA `(.L_x_3579) ;  /* 0xfffffffc00f08947 */ /* 0x002fea000383ffff */
[----:B------:R-:W-:Y:S05]  /*25090*/  BRA `(.L_x_3669) ;  /* 0xffffffd800a07947 */ /* 0x000fea000383ffff */
.L_x_3587:
[----:B-1----:R1:W2:Y:S02]  /*250a0*/  SYNCS.PHASECHK.TRANS64.TRYWAIT P0, [R3+URZ+0x36860], R0 ;  /* 0x03686000030075a7 */ /* 0x0022a4000800017f */
[----:B--2---:R-:W-:Y:S05]  /*250b0*/  @!P0 NANOSLEEP.SYNCS 0x989680 ;  /* 0x009896800000895d */ /* 0x004fea0003900000 */
[----:B------:R-:W2:Y:S02]  /*250c0*/  @!P0 SYNCS.PHASECHK.TRANS64 P0, [R3+URZ+0x36860], R0 ;  /* 0x03686000030085a7 */ /* 0x000ea4000800007f */
[----:B--2---:R-:W-:Y:S05]  /*250d0*/  @!P0 BRA `(.L_x_3587) ;  /* 0xfffffffc00f08947 */ /* 0x004fea000383ffff */
[----:B------:R-:W-:Y:S05]  /*250e0*/  BRA `(.L_x_3670) ;  /* 0xffffffdc00d47947 */ /* 0x000fea000383ffff */
.L_x_3590:
[----:B------:R-:W-:Y:S01]  /*250f0*/  BSSY B0, `(.L_x_3671) ;  /* 0x0000008000007945 */ /* 0x000fe20003800000 */
[----:B0-----:R-:W-:Y:S01]  /*25100*/  IMAD.MOV.U32 R13, RZ, RZ, R16 ;  /* 0x000000ffff0d7224 */ /* 0x001fe200078e0010 */
[----:B------:R-:W-:Y:S01]  /*25110*/  MOV R11, 0x1f ;  /* 0x0000001f000b7802 */ /* 0x000fe20000000f00 */
[----:B------:R-:W-:Y:S02]  /*25120*/  IMAD.MOV.U32 R12, RZ, RZ, RZ ;  /* 0x000000ffff0c7224 */ /* 0x000fe400078e00ff */
[----:B------:R-:W-:-:S07]  /*25130*/  IMAD.MOV.U32 R15, RZ, RZ, -0x1 ;  /* 0xffffffffff0f7424 */ /* 0x000fce00078e00ff */
[----:B-1---5:R-:W-:Y:S05]  /*25140*/  WARPSYNC.COLLECTIVE R15, `(.L_x_3672) ;  /* 0x000000000f087348 */ /* 0x022fea0003c00000 */
[----:B------:R0:W2:Y:S02]  /*25150*/  SHFL.IDX P6, R14, R13, R12, R11 ;  /* 0x0000000c0d0e7389 */ /* 0x0000a400000c000b */
[----:B012--5:R-:W-:Y:S01]  /*25160*/  ENDCOLLECTIVE ;  /* 0x000000000000791b */ /* 0x027fe20003800000 */
.L_x_3672:
[----:B------:R-:W-:Y:S05]  /*25170*/  BSYNC B0 ;  /* 0x0000000000007941 */ /* 0x000fea0003800000 */
.L_x_3671:
        /* <DEDUP_REMOVED lines=8> */
.L_x_3673:
[----:B------:R-:W-:Y:S01]  /*25200*/  IMAD.MOV.U32 R5, RZ, RZ, R14 ;  /* 0x000000ffff057224 */ /* 0x000fe200078e000e */
[----:B------:R-:W-:Y:S06]  /*25210*/  BRA `(.L_x_3674) ;  /* 0xffffffe000847947 */ /* 0x000fec000383ffff */
.L_x_3593:
        /* <DEDUP_REMOVED lines=8> */
.L_x_3676:
[----:B------:R-:W-:Y:S05]  /*252a0*/  BSYNC B0 ;  /* 0x0000000000007941 */ /* 0x000fea0003800000 */
.L_x_3675:
        /* <DEDUP_REMOVED lines=10> */
.L_x_3677:
        /* <DEDUP_REMOVED lines=8> */
.L_x_3678:
        /* <DEDUP_REMOVED lines=8> */
.L_x_3679:
        /* <DEDUP_REMOVED lines=8> */
.L_x_3680:
        /* <DEDUP_REMOVED lines=8> */
.L_x_3681:
[----:B------:R-:W-:Y:S05]  /*25550*/  BRA `(.L_x_3682) ;  /* 0xffffffe000487947 */ /* 0x000fea000383ffff */
.L_x_3598:
        /* <DEDUP_REMOVED lines=8> */
.L_x_3684:
[----:B------:R-:W-:Y:S05]  /*255e0*/  BSYNC B0 ;  /* 0x0000000000007941 */ /* 0x000fea0003800000 */
.L_x_3683:
[----:B------:R-:W-:Y:S01]  /*255f0*/  ISETP.NE.AND P0, PT, R6, RZ, PT ;  /* 0x000000ff0600720c */ /* 0x000fe20003f05270 */
[----:B------:R-:W-:Y:S02]  /*25600*/  IMAD.MOV.U32 R12, RZ, RZ, 0x2 ;  /* 0x00000002ff0c7424 */ /* 0x000fe400078e00ff */
[----:B------:R-:W-:Y:S01]  /*25610*/  IMAD.MOV.U32 R11, RZ, RZ, RZ ;  /* 0x000000ffff0b7224 */ /* 0x000fe200078e00ff */
[----:B------:R-:W-:Y:S01]  /*25620*/  SEL R2, R14, RZ, P0 ;  /* 0x000000ff0e027207 */ /* 0x000fe20000000000 */
[----:B------:R-:W-:Y:S01]  /*25630*/  IMAD.MOV.U32 R15, RZ, RZ, -0x1 ;  /* 0xffffffffff0f7424 */ /* 0x000fe200078e00ff */
[----:B------:R-:W-:-:S03]  /*25640*/  ISETP.GE.U32.AND P0, PT, R6, 0x2, PT ;  /* 0x000000020600780c */ /* 0x000fc60003f06070 */
[----:B------:R-:W-:-:S04]  /*25650*/  IMAD.IADD R2, R3, 0x1, R2 ;  /* 0x0000000103027824 */ /* 0x000fc800078e0202 */
[----:B------:R-:W-:-:S07]  /*25660*/  IMAD.MOV.U32 R13, RZ, RZ, R2 ;  /* 0x000000ffff0d7224 */ /* 0x000fce00078e0002 */
[----:B------:R-:W-:Y:S05]  /*25670*/  WARPSYNC.COLLECTIVE R15, `(.L_x_3685) ;  /* 0x000000000f087348 */ /* 0x000fea0003c00000 */
[----:B------:R0:W1:Y:S02]  /*25680*/  SHFL.UP P6, R14, R13, R12, R11 ;  /* 0x0400000c0d0e7389 */ /* 0x00006400000c000b */
[----:B01----:R-:W-:Y:S01]  /*25690*/  ENDCOLLECTIVE ;  /* 0x000000000000791b */ /* 0x003fe20003800000 */
.L_x_3685:
        /* <DEDUP_REMOVED lines=8> */
.L_x_3686:
        /* <DEDUP_REMOVED lines=8> */
.L_x_3687:
        /* <DEDUP_REMOVED lines=8> */
.L_x_3688:
        /* <DEDUP_REMOVED lines=8> */
.L_x_3689:
[----:B------:R-:W-:Y:S05]  /*258a0*/  BRA `(.L_x_3690) ;  /* 0xffffffe000287947 */ /* 0x000fea000383ffff */
.L_x_3600:
[----:B------:R-:W-:Y:S01]  /*258b0*/  BSSY B0, `(.L_x_3691) ;  /* 0x0000006000007945 */ /* 0x000fe20003800000 */
[----:B------:R-:W-:Y:S01]  /*258c0*/  PLOP3.LUT P6, PT, P6, PT, PT, 0x8, 0x0 ;  /* 0x000000000000781c */ /* 0x000fe200037ce170 */
[----:B------:R-:W-:-:S12]  /*258d0*/  IMAD.MOV.U32 R15, RZ, RZ, -0x1 ;  /* 0xffffffffff0f7424 */ /* 0x000fd800078e00ff */
[----:B0-----:R-:W-:Y:S05]  /*258e0*/  WARPSYNC.COLLECTIVE R15, `(.L_x_3692) ;  /* 0x000000000f087348 */ /* 0x001fea0003c00000 */
[----:B------:R-:W-:Y:S01]  /*258f0*/  VOTE.ANY R14, PT, P6 ;  /* 0x00000000000e7806 */ /* 0x000fe200030e0100 */
[----:B0-----:R-:W-:Y:S06]  /*25900*/  ENDCOLLECTIVE ;  /* 0x000000000000791b */ /* 0x001fec0003800000 */
.L_x_3692:
[----:B------:R-:W-:Y:S05]  /*25910*/  BSYNC B0 ;  /* 0x0000000000007941 */ /* 0x000fea0003800000 */
.L_x_3691:
        /* <DEDUP_REMOVED lines=9> */
.L_x_3693:
[----:B------:R-:W-:Y:S01]  /*259b0*/  IMAD.MOV.U32 R17, RZ, RZ, R14 ;  /* 0x000000ffff117224 */ /* 0x000fe200078e000e */
[----:B------:R-:W-:Y:S06]  /*259c0*/  BRA `(.L_x_3694) ;  /* 0xffffffe000187947 */ /* 0x000fec000383ffff */
.L_x_3602:
[----:B------:R-:W-:Y:S01]  /*259d0*/  BSSY B0, `(.L_x_3695) ;  /* 0x0000007000007945 */ /* 0x000fe20003800000 */
[----:B------:R-:W-:Y:S02]  /*259e0*/  IMAD.MOV.U32 R13, RZ, RZ, R2 ;  /* 0x000000ffff0d7224 */ /* 0x000fe400078e0002 */
[----:B------:R-:W-:Y:S02]  /*259f0*/  IMAD.MOV.U32 R11, RZ, RZ, 0x1f ;  /* 0x0000001fff0b7424 */ /* 0x000fe400078e00ff */
[----:B------:R-:W-:-:S07]  /*25a00*/  IMAD.MOV.U32 R15, RZ, RZ, -0x1 ;  /* 0xffffffffff0f7424 */ /* 0x000fce00078e00ff */
[----:B012---:R-:W-:Y:S05]  /*25a10*/  WARPSYNC.COLLECTIVE R15, `(.L_x_3696) ;  /* 0x000000000f087348 */ /* 0x007fea0003c00000 */
[----:B------:R3:W4:Y:S02]  /*25a20*/  SHFL.IDX P6, R14, R13, R12, R11 ;  /* 0x0000000c0d0e7389 */ /* 0x00072400000c000b */
[----:B01234-:R-:W-:Y:S01]  /*25a30*/  ENDCOLLECTIVE ;  /* 0x000000000000791b */ /* 0x01ffe20003800000 */
.L_x_3696:
[----:B------:R-:W-:Y:S05]  /*25a40*/  BSYNC B0 ;  /* 0x0000000000007941 */ /* 0x000fea0003800000 */
.L_x_3695:
[----:B------:R-:W-:Y:S05]  /*25a50*/  BRA `(.L_x_3601) ;  /* 0xffffffe000107947 */ /* 0x000fea000383ffff */
.L_x_3606:
[----:B0-----:R0:W1:Y:S02]  /*25a60*/  SYNCS.PHASECHK.TRANS64.TRYWAIT P0, [R0+URZ+0x36820], R3 ;  /* 0x03682003000075a7 */ /* 0x001064000800017f */
[----:B-1----:R-:W-:Y:S05]  /*25a70*/  @!P0 NANOSLEEP.SYNCS 0x989680 ;  /* 0x009896800000895d */ /* 0x002fea0003900000 */
[----:B------:R-:W1:Y:S02]  /*25a80*/  @!P0 SYNCS.PHASECHK.TRANS64 P0, [R0+URZ+0x36820], R3 ;  /* 0x03682003000085a7 */ /* 0x000e64000800007f */
[----:B-1----:R-:W-:Y:S05]  /*25a90*/  @!P0 BRA `(.L_x_3606) ;  /* 0xfffffffc00f08947 */ /* 0x002fea000383ffff */
[----:B------:R-:W-:Y:S05]  /*25aa0*/  BRA `(.L_x_3697) ;  /* 0xffffffe000f47947 */ /* 0x000fea000383ffff */
.L_x_3607:
        /* <DEDUP_REMOVED lines=11> */
.L_x_3699:
[----:B------:R-:W-:Y:S05]  /*25b60*/  BSYNC B0 ;  /* 0x0000000000007941 */ /* 0x000fea0003800000 */
.L_x_3698:
[----:B------:R-:W-:Y:S05]  /*25b70*/  BRA `(.L_x_3700) ;  /* 0xffffffe000dc7947 */ /* 0x000fea000383ffff */
.L_x_3608:
[----:B------:R-:W-:Y:S01]  /*25b80*/  BSSY B0, `(.L_x_3701) ;  /* 0x0000006000007945 */ /* 0x000fe20003800000 */
[----:B------:R-:W-:-:S07]  /*25b90*/  IMAD.MOV.U32 R15, RZ, RZ, -0x1 ;  /* 0xffffffffff0f7424 */ /* 0x000fce00078e00ff */
[----:B01----:R-:W-:Y:S05]  /*25ba0*/  WARPSYNC.COLLECTIVE R15, `(.L_x_3702) ;  /* 0x000000000f0c7348 */ /* 0x003fea0003c00000 */
[----:B------:R-:W-:Y:S02]  /*25bb0*/  ELECT P6, UR62, PT ;  /* 0x00000000003e782f */ /* 0x000fe400038c0000 */
[----:B------:R-:W-:Y:S01]  /*25bc0*/  MOV R14, UR62 ;  /* 0x0000003e000e7c02 */ /* 0x000fe20008000f00 */
[----:B01----:R-:W-:Y:S10]  /*25bd0*/  ENDCOLLECTIVE ;  /* 0x000000000000791b */ /* 0x003ff40003800000 */
.L_x_3702:
[----:B------:R-:W-:Y:S05]  /*25be0*/  BSYNC B0 ;  /* 0x0000000000007941 */ /* 0x000fea0003800000 */
.L_x_3701:
[----:B------:R-:W-:Y:S05]  /*25bf0*/  BRA `(.L_x_3703) ;  /* 0xffffffe000d07947 */ /* 0x000fea000383ffff */
.L_x_3610:
[----:B0-----:R0:W1:Y:S02]  /*25c00*/  SYNCS.PHASECHK.TRANS64.TRYWAIT P0, [R6+URZ], R5 ;  /* 0x00000005060075a7 */ /* 0x001064000800017f */
[----:B-1----:R-:W-:Y:S05]  /*25c10*/  @!P0 NANOSLEEP.SYNCS 0x989680 ;  /* 0x009896800000895d */ /* 0x002fea0003900000 */
[----:B------:R-:W1:Y:S02]  /*25c20*/  @!P0 SYNCS.PHASECHK.TRANS64 P0, [R6+URZ], R5 ;  /* 0x00000005060085a7 */ /* 0x000e64000800007f */
[----:B-1----:R-:W-:Y:S05]  /*25c30*/  @!P0 BRA `(.L_x_3610) ;  /* 0xfffffffc00f08947 */ /* 0x002fea000383ffff */
[----:B------:R-:W-:Y:S05]  /*25c40*/  BRA `(.L_x_3704) ;  /* 0xffffffe400147947 */ /* 0x000fea000383ffff */
.L_x_3611:
[----:B-1----:R1:W2:Y:S02]  /*25c50*/  SYNCS.PHASECHK.TRANS64.TRYWAIT P0, [R7+URZ], R2 ;  /* 0x00000002070075a7 */ /* 0x0022a4000800017f */
[----:B--2---:R-:W-:Y:S05]  /*25c60*/  @!P0 NANOSLEEP.SYNCS 0x989680 ;  /* 0x009896800000895d */ /* 0x004fea0003900000 */
[----:B------:R-:W2:Y:S02]  /*25c70*/  @!P0 SYNCS.PHASECHK.TRANS64 P0, [R7+URZ], R2 ;  /* 0x00000002070085a7 */ /* 0x000ea4000800007f */
[----:B--2---:R-:W-:Y:S05]  /*25c80*/  @!P0 BRA `(.L_x_3611) ;  /* 0xfffffffc00f08947 */ /* 0x004fea000383ffff */
[----:B------:R-:W-:Y:S05]  /*25c90*/  BRA `(.L_x_3705) ;  /* 0xffffffe400087947 */ /* 0x000fea000383ffff */
.L_x_3613:
[----:B--2---:R2:W3:Y:S02]  /*25ca0*/  SYNCS.PHASECHK.TRANS64.TRYWAIT P0, [R4+URZ], R5 ;  /* 0x00000005040075a7 */ /* 0x0044e4000800017f */
[----:B---3--:R-:W-:Y:S05]  /*25cb0*/  @!P0 NANOSLEEP.SYNCS 0x989680 ;  /* 0x009896800000895d */ /* 0x008fea0003900000 */
[----:B------:R-:W3:Y:S02]  /*25cc0*/  @!P0 SYNCS.PHASECHK.TRANS64 P0, [R4+URZ], R5 ;  /* 0x00000005040085a7 */ /* 0x000ee4000800007f */
[----:B---3--:R-:W-:Y:S05]  /*25cd0*/  @!P0 BRA `(.L_x_3613) ;  /* 0xfffffffc00f08947 */ /* 0x008fea000383ffff */
[----:B------:R-:W-:Y:S05]  /*25ce0*/  BRA `(.L_x_3706) ;  /* 0xffffffe400107947 */ /* 0x000fea000383ffff */
.L_x_3707:
        /* <DEDUP_REMOVED lines=9> */
.L_x_12762:


//--------------------- .text._ZN7cutlass13device_kernelIN5flash11enable_sm90INS1_16FlashAttnFwdSm90INS1_25CollectiveMainloopFwdSm90ILi2EN4cute5tupleIJNS5_1CILi1EEES8_S8_EEENS6_IJNS7_ILi128EEENS7_ILi96EEENS7_ILi192EEEEEELi192ENS_10bfloat16_tEfNS_4arch4Sm90ELb0ELb1ELb0ELb0ELb0ELb0ELb0ELb1ELb1ELb0ELb0ELb0EEENS1_21CollectiveEpilogueFwdINS6_IJSA_SC_SB_EEES9_SE_SG_Li256ELb0ELb0ELb0ELb0EEENS1_30DynamicPersistentTileSchedulerILi256ELi32ELb0ELb0ELb1EEEEEEEEEvNT_6ParamsE --------------------------
	.section	.text._ZN7cutlass13device_kernelIN5flash11enable_sm90INS1_16FlashAttnFwdSm90INS1_25CollectiveMainloopFwdSm90ILi2EN4cute5tupleIJNS5_1CILi1EEES8_S8_EEENS6_IJNS7_ILi128EEENS7_ILi96EEENS7_ILi192EEEEEELi192ENS_10bfloat16_tEfNS_4arch4Sm90ELb0ELb1ELb0ELb0ELb0ELb0ELb0ELb1ELb1ELb0ELb0ELb0EEENS1_21CollectiveEpilogueFwdINS6_IJSA_SC_SB_EEES9_SE_SG_Li256ELb0ELb0ELb0ELb0EEENS1_30DynamicPersistentTileSchedulerILi256ELi32ELb0ELb0ELb1EEEEEEEEEvNT_6ParamsE,"ax",@progbits
	.align	128
.text._ZN7cutlass13device_kernelIN5flash11enable_sm90INS1_16FlashAttnFwdSm90INS1_25CollectiveMainloopFwdSm90ILi2EN4cute5tupleIJNS5_1CILi1EEES8_S8_EEENS6_IJNS7_ILi128EEENS7_ILi96EEENS7_ILi192EEEEEELi192ENS_10bfloat16_tEfNS_4arch4Sm90ELb0ELb1ELb0ELb0ELb0ELb0ELb0ELb1ELb1ELb0ELb0ELb0EEENS1_21CollectiveEpilogueFwdINS6_IJSA_SC_SB_EEES9_SE_SG_Li256ELb0ELb0ELb0ELb0EEENS1_30DynamicPersistentTileSchedulerILi256ELi32ELb0ELb0ELb1EEEEEEEEEvNT_6ParamsE:
        .type           _ZN7cutlass13device_kernelIN5flash11enable_sm90INS1_16FlashAttnFwdSm90INS1_25CollectiveMainloopFwdSm90ILi2EN4cute5tupleIJNS5_1CILi1EEES8_S8_EEENS6_IJNS7_ILi128EEENS7_ILi96EEENS7_ILi192EEEEEELi192ENS_10bfloat16_tEfNS_4arch4Sm90ELb0ELb1ELb0ELb0ELb0ELb0ELb0ELb1ELb1ELb0ELb0ELb0EEENS1_21CollectiveEpilogueFwdINS6_IJSA_SC_SB_EEES9_SE_SG_Li256ELb0ELb0ELb0ELb0EEENS1_30DynamicPersistentTileSchedulerILi256ELi32ELb0ELb0ELb1EEEEEEEEEvNT_6ParamsE,@function
        .size           _ZN7cutlass13device_kernelIN5flash11enable_sm90INS1_16FlashAttnFwdSm90INS1_25CollectiveMainloopFwdSm90ILi2EN4cute5tupleIJNS5_1CILi1EEES8_S8_EEENS6_IJNS7_ILi128EEENS7_ILi96EEENS7_ILi192EEEEEELi192ENS_10bfloat16_tEfNS_4arch4Sm90ELb0ELb1ELb0ELb0ELb0ELb0ELb0ELb1ELb1ELb0ELb0ELb0EEENS1_21CollectiveEpilogueFwdINS6_IJSA_SC_SB_EEES9_SE_SG_Li256ELb0ELb0ELb0ELb0EEENS1_30DynamicPersistentTileSchedulerILi256ELi32ELb0ELb0ELb1EEEEEEEEEvNT_6ParamsE,(.L_x_12763 - _ZN7cutlass13device_kernelIN5flash11enable_sm90INS1_16FlashAttnFwdSm90INS1_25CollectiveMainloopFwdSm90ILi2EN4cute5tupleIJNS5_1CILi1EEES8_S8_EEENS6_IJNS7_ILi128EEENS7_ILi96EEENS7_ILi192EEEEEELi192ENS_10bfloat16_tEfNS_4arch4Sm90ELb0ELb1ELb0ELb0ELb0ELb0ELb0ELb1ELb1ELb0ELb0ELb0EEENS1_21CollectiveEpilogueFwdINS6_IJSA_SC_SB_EEES9_SE_SG_Li256ELb0ELb0ELb0ELb0EEENS1_30DynamicPersistentTileSchedulerILi256ELi32ELb0ELb0ELb1EEEEEEEEEvNT_6ParamsE)
        .other          _ZN7cutlass13device_kernelIN5flash11enable_sm90INS1_16FlashAttnFwdSm90INS1_25CollectiveMainloopFwdSm90ILi2EN4cute5tupleIJNS5_1CILi1EEES8_S8_EEENS6_IJNS7_ILi128EEENS7_ILi96EEENS7_ILi192EEEEEELi192ENS_10bfloat16_tEfNS_4arch4Sm90ELb0ELb1ELb0ELb0ELb0ELb0ELb0ELb1ELb1ELb0ELb0ELb0EEENS1_21CollectiveEpilogueFwdINS6_IJSA_SC_SB_EEES9_SE_SG_Li256ELb0ELb0ELb0ELb0EEENS1_30DynamicPersistentTileSchedulerILi256ELi32ELb0ELb0ELb1EEEEEEEEEvNT_6ParamsE,@"STO_CUDA_ENTRY STV_DEFAULT"
_ZN7cutlass13device_kernelIN5flash11enable_sm90INS1_16FlashAttnFwdSm90INS1_25CollectiveMainloopFwdSm90ILi2EN4cute5tupleIJNS5_1CILi1EEES8_S8_EEENS6_IJNS7_ILi128EEENS7_ILi96EEENS7_ILi192EEEEEELi192ENS_10bfloat16_tEfNS_4arch4Sm90ELb0ELb1ELb0ELb0ELb0ELb0ELb0ELb1ELb1ELb0ELb0ELb0EEENS1_21CollectiveEpilogueFwdINS6_IJSA_SC_SB_EEES9_SE_SG_Li256ELb0ELb0ELb0ELb0EEENS1_30DynamicPersistentTileSchedulerILi256ELi32ELb0ELb0ELb1EEEEEEEEEvNT_6ParamsE:
        /* <DEDUP_REMOVED lines=24> */
.L_x_3709:
[----:B------:R-:W-:Y:S05]  /*0180*/  BSYNC B0 ;  /* 0x0000000000007941 */ /* 0x000fea0003800000 */
.L_x_3708:
        /* <DEDUP_REMOVED lines=37> */
.L_x_3710:
        /* <DEDUP_REMOVED lines=22> */
.L_x_3711:
        /* <DEDUP_REMOVED lines=18> */
.L_x_3712:
        /* <DEDUP_REMOVED lines=22> */
.L_x_3713:
        /* <DEDUP_REMOVED lines=22> */
.L_x_3714:
[----:B-1----:R-:W-:Y:S01]  /*0920*/  UMOV UR4, 0x1 ;  /* 0x0000000100047882 */ /* 0x002fe20000000000 */
[----:B------:R-:W-:Y:S01]  /*0930*/  PLOP3.LUT P0, PT, PT, PT, UP0, 0x80, 0x0 ;  /* 0x000000000000781c */ /* 0x000fe20003f0f008 */
[----:B------:R-:W-:Y:S01]  /*0940*/  USEL UR4, UR4, 0x2, !UP0 ;  /* 0x0000000204047887 */ /* 0x000fe2000c000000 */
[----:B------:R-:W-:Y:S01]  /*0950*/  NOP ;  /* 0x0000000000007918 */ /* 0x000fe20000000000 */
[----:B------:R-:W-:-:S04]  /*0960*/  ULDC.64 UR60, c[0x0][0x208] ;  /* 0x00008200003c7ab9 */ /* 0x000fc80000000a00 */
[----:B------:R-:W-:-:S05]  /*0970*/  IMAD.U32 R2, RZ, RZ, UR4 ;  /* 0x00000004ff027e24 */ /* 0x000fca000f8e00ff */
[----:B------:R1:W-:Y:S01]  /*0980*/  STL [R1], R2 ;  /* 0x0000000201007387 */ /* 0x0003e20000100800 */
[----:B--23--:R-:W-:Y:S06]  /*0990*/  BAR.SYNC.DEFER_BLOCKING 0x0 ;  /* 0x0000000000007b1d */ /* 0x00cfec0000010000 */
[----:B------:R-:W-:Y:S05]  /*09a0*/  @!P0 BRA `(.L_x_3715) ;  /* 0x000000e400008947 */ /* 0x000fea0003800000 */
.L_x_3716:
        /* <DEDUP_REMOVED lines=27> */
[CC--:B------:R-:W-:Y:S02]  /*0b60*/  LEA.HI R0, R3.reuse, R204.reuse, RZ, 0x7 ;  /* 0x000000cc03007211 */ /* 0x0c0fe400078f38ff */
[----:B------:R-:W-:Y:S02]  /*0b70*/  SHF.R.S32.HI R5, RZ, 0x4, R2 ;  /* 0x00000004ff057819 */ /* 0x000fe40000011402 */
[----:B------:R-:W-:Y:S01]  /*0b80*/  LOP3.LUT R199, R0, 0xffffff80, RZ, 0xc0, !PT ;  /* 0xffffff8000c77812 */ /* 0x000fe200078ec0ff */
[----:B------:R-:W-:Y:S01]  /*0b90*/  ULOP3.LUT UR5, UR8, 0x1, URZ, 0xfc, !UPT ;  /* 0x0000000108057892 */ /* 0x000fe2000f8efc3f */
[----:B------:R-:W-:Y:S02]  /*0ba0*/  LEA.HI R4, R2, R5, RZ, 0x1 ;  /* 0x0000000502047211 */ /* 0x000fe400078f08ff */
[----:B------:R-:W-:Y:S01]  /*0bb0*/  LEA.HI R202, R3, R204, RZ, 0x5 ;  /* 0x000000cc03ca7211 */ /* 0x000fe200078f28ff */
[----:B------:R-:W-:Y:S01]  /*0bc0*/  IMAD.IADD R199, R204, 0x1, -R199 ;  /* 0x00000001ccc77824 */ /* 0x000fe200078e0ac7 */
[----:B------:R-:W-:Y:S01]  /*0bd0*/  LOP3.LUT R4, R4, 0x1ffffffe, RZ, 0xc0, !PT ;  /* 0x1ffffffe04047812 */ /* 0x000fe200078ec0ff */
[----:B------:R-:W-:Y:S01]  /*0be0*/  IMAD.U32 R203, RZ, RZ, UR5 ;  /* 0x00000005ffcb7e24 */ /* 0x000fe2000f8e00ff */
[----:B------:R-:W-:Y:S01]  /*0bf0*/  SHF.R.S32.HI R202, RZ, 0x5, R202 ;  /* 0x00000005ffca7819 */ /* 0x000fe200000114ca */
[----:B------:R-:W-:Y:S01]  /*0c00*/  UMOV UR5, URZ ;  /* 0x0000003f00057c82 */ /* 0x000fe20008000000 */
[----:B------:R-:W-:Y:S01]  /*0c10*/  SHF.R.S32.HI R6, RZ, 0x1f, R199 ;  /* 0x0000001fff067819 */ /* 0x000fe200000114c7 */
[----:B------:R-:W-:Y:S01]  /*0c20*/  IMAD.IADD R4, R5, 0x1, -R4 ;  /* 0x0000000105047824 */ /* 0x000fe200078e0a04 */
[----:B------:R-:W-:Y:S01]  /*0c30*/  LOP3.LUT R5, R2, 0x3fffff0, RZ, 0xc0, !PT ;  /* 0x03fffff002057812 */ /* 0x000fe200078ec0ff */
[----:B------:R-:W-:Y:S01]  /*0c40*/  IMAD.U32 R197, RZ, RZ, UR5 ;  /* 0x00000005ffc57e24 */ /* 0x000fe2000f8e00ff */
[----:B------:R-:W-:-:S02]  /*0c50*/  LEA.HI R2, R6, R199, RZ, 0x2 ;  /* 0x000000c706027211 */ /* 0x000fc400078f10ff */
[----:B------:R-:W-:Y:S01]  /*0c60*/  SHF.R.S32.HI R201, RZ, 0x7, R0 ;  /* 0x00000007ffc97819 */ /* 0x000fe20000011400 */
[----:B------:R-:W-:Y:S01]  /*0c70*/  IMAD.IADD R5, R204, 0x1, -R5 ;  /* 0x00000001cc057824 */ /* 0x000fe200078e0a05 */
[--C-:B------:R-:W-:Y:S02]  /*0c80*/  SHF.R.S32.HI R7, RZ, 0x2, R2.reuse ;  /* 0x00000002ff077819 */ /* 0x100fe40000011402 */
[----:B------:R-:W-:Y:S01]  /*0c90*/  SHF.R.S32.HI R8, RZ, 0x1f, R2 ;  /* 0x0000001fff087819 */ /* 0x000fe20000011402 */
[----:B------:R-:W-:Y:S01]  /*0ca0*/  IMAD R5, R202, 0x10, R5 ;  /* 0x00000010ca057824 */ /* 0x000fe200078e0205 */
[----:B------:R-:W-:Y:S02]  /*0cb0*/  LEA.HI R6, R6, R199, RZ, 0x5 ;  /* 0x000000c706067211 */ /* 0x000fe400078f28ff */
[----:B------:R-:W-:Y:S01]  /*0cc0*/  LEA.HI R8, R8, R7, RZ, 0x3 ;  /* 0x0000000708087211 */ /* 0x000fe200078f18ff */
[----:B------:R-:W-:Y:S01]  /*0cd0*/  IMAD R5, R5, 0x8, R4 ;  /* 0x0000000805057824 */ /* 0x000fe200078e0204 */
[----:B------:R-:W-:-:S02]  /*0ce0*/  LEA.HI R0, R0, R201, RZ, 0x1 ;  /* 0x000000c900007211 */ /* 0x000fc400078f08ff */
[----:B------:R-:W-:Y:S01]  /*0cf0*/  LOP3.LUT R8, R8, 0xfffffff8, RZ, 0xc0, !PT ;  /* 0xfffffff808087812 */ /* 0x000fe200078ec0ff */
[----:B------:R-:W-:Y:S01]  /*0d00*/  IMAD.SHL.U32 R5, R5, 0x8, RZ ;  /* 0x0000000805057824 */ /* 0x000fe200078e00ff */
[----:B------:R-:W-:Y:S02]  /*0d10*/  LEA.HI R3, R3, R204, RZ, 0x3 ;  /* 0x000000cc03037211 */ /* 0x000fe400078f18ff */
[----:B------:R-:W-:Y:S01]  /*0d20*/  SHF.R.S32.HI R6, RZ, 0x5, R6 ;  /* 0x00000005ff067819 */ /* 0x000fe20000011406 */
[----:B------:R-:W-:Y:S01]  /*0d30*/  IMAD.WIDE R18, R5, 0x2, R18 ;  /* 0x0000000205127825 */ /* 0x000fe200078e0212 */
[----:B------:R-:W-:Y:S02]  /*0d40*/  LOP3.LUT R0, R0, 0x3fffffe, RZ, 0xc0, !PT ;  /* 0x03fffffe00007812 */ /* 0x000fe400078ec0ff */
[----:B------:R-:W-:Y:S01]  /*0d50*/  LOP3.LUT R5, R3, 0x1ffffff8, RZ, 0xc0, !PT ;  /* 0x1ffffff803057812 */ /* 0x000fe200078ec0ff */
[----:B------:R-:W-:Y:S01]  /*0d60*/  IMAD.IADD R7, R7, 0x1, -R8 ;  /* 0x0000000107077824 */ /* 0x000fe200078e0a08 */
[----:B------:R-:W-:Y:S01]  /*0d70*/  LOP3.LUT R16, R2, 0x7ffffffc, RZ, 0xc0, !PT ;  /* 0x7ffffffc02107812 */ /* 0x000fe200078ec0ff */
[----:B------:R-:W-:Y:S01]  /*0d80*/  IMAD.IADD R0, R201, 0x1, -R0 ;  /* 0x00000001c9007824 */ /* 0x000fe200078e0a00 */
[----:B------:R-:W-:Y:S01]  /*0d90*/  SHF.R.S32.HI R194, RZ, 0x3, R3 ;  /* 0x00000003ffc27819 */ /* 0x000fe20000011403 */
[----:B------:R-:W-:-:S02]  /*0da0*/  IMAD R7, R6, 0x10, R7 ;  /* 0x0000001006077824 */ /* 0x000fc400078e0207 */
[----:B------:R-:W-:Y:S02]  /*0db0*/  IMAD.IADD R5, R204, 0x1, -R5 ;  /* 0x00000001cc057824 */ /* 0x000fe400078e0a05 */
[----:B------:R-:W-:Y:S02]  /*0dc0*/  IMAD R200, R0, 0x40, R7 ;  /* 0x0000004000c87824 */ /* 0x000fe400078e0207 */
[----:B------:R-:W-:Y:S02]  /*0dd0*/  IMAD.SHL.U32 R22, R5, 0x8, RZ ;  /* 0x0000000805167824 */ /* 0x000fe400078e00ff */
[----:B------:R-:W-:-:S07]  /*0de0*/  IMAD.IADD R16, R199, 0x1, -R16 ;  /* 0x00000001c7107824 */ /* 0x000fce00078e0a10 */
.L_x_3809:
        /* <DEDUP_REMOVED lines=21> */
.L_x_3717:
        /* <DEDUP_REMOVED lines=8> */
.L_x_3718:
[----:B------:R-:W-:Y:S01]  /*0fc0*/  R2UR UR5, R196 ;  /* 0x00000000c40572ca */ /* 0x000fe200000e0000 */
[----:B------:R-:W1:Y:S01]  /*0fd0*/  LDC.64 R8, c[0x0][0x9e0] ;  /* 0x00027800ff087b82 */ /* 0x000e620000000a00 */
[----:B------:R-:W-:Y:S01]  /*0fe0*/  ULDC UR43, c[0x0][0xdb8] ;  /* 0x00036e00002b7ab9 */ /* 0x000fe20000000800 */
[----:B------:R-:W-:Y:S01]  /*0ff0*/  ULDC UR6, c[0x0][0xdac] ;  /* 0x00036b0000067ab9 */ /* 0x000fe20000000800 */
[----:B------:R-:W-:Y:S02]  /*1000*/  UISETP.NE.AND UP0, UPT, UR43, 0x1, UPT ;  /* 0x000000012b00788c */ /* 0x000fe4000bf05270 */
[----:B------:R-:W-:Y:S01]  /*1010*/  UIADD3 UR4, UR7, -UR4, URZ ;  /* 0x8000000407047290 */ /* 0x000fe2000fffe03f */
[----:B------:R-:W-:Y:S02]  /*1020*/  ULDC.64 UR10, c[0x0][0x3f8] ;  /* 0x0000fe00000a7ab9 */ /* 0x000fe40000000a00 */
[----:B------:R-:W2:Y:S01]  /*1030*/  LDC R17, c[0x0][0x404] ;  /* 0x00010100ff117b82 */ /* 0x000ea20000000800 */
[----:B------:R-:W-:Y:S01]  /*1040*/  ULDC UR7, c[0x0][0xdc4] ;  /* 0x0003710000077ab9 */ /* 0x000fe20000000800 */
[----:B------:R-:W-:Y:S01]  /*1050*/  ISETP.NE.U32.AND P0, PT, RZ, UR10, PT ;  /* 0x0000000aff007c0c */ /* 0x000fe2000bf05070 */
[----:B------:R-:W-:-:S02]  /*1060*/  UIMAD UR8, UR8, UR7, UR4 ;  /* 0x00000007080872a4 */ /* 0x000fc4000f8e0204 */
[----:B------:R-:W-:Y:S01]  /*1070*/  ULOP3.LUT UR5, URZ, UR5, URZ, 0x33, !UPT ;  /* 0x000000053f057292 */ /* 0x000fe2000f8e333f */
[----:B------:R-:W-:Y:S01]  /*1080*/  ISETP.NE.AND.EX P0, PT, RZ, UR11, PT, P0 ;  /* 0x0000000bff007c0c */ /* 0x000fe2000bf05300 */
[----:B------:R-:W-:Y:S01]  /*1090*/  @UP0 ULDC UR4, c[0x0][0xdbc] ;  /* 0x00036f0000040ab9 */ /* 0x000fe20000000800 */
[----:B------:R-:W3:Y:S01]  /*10a0*/  LDC R5, c[0x0][0x288] ;  /* 0x0000a200ff057b82 */ /* 0x000ee20000000800 */
[----:B------:R-:W-:Y:S01]  /*10b0*/  UIADD3 UR5, UR5, UR6, URZ ;  /* 0x0000000605057290 */ /* 0x000fe2000fffe03f */
[----:B------:R-:W-:Y:S02]  /*10c0*/  UMOV UR44, UR8 ;  /* 0x00000008002c7c82 */ /* 0x000fe40008000000 */
[----:B------:R-:W-:Y:S01]  /*10d0*/  @UP0 ULDC UR6, c[0x0][0xdc0] ;  /* 0x0003700000060ab9 */ /* 0x000fe20000000800 */
[----:B------:R-:W-:Y:S02]  /*10e0*/  USHF.L.U32 UR42, UR5, 0x7, URZ ;  /* 0x00000007052a7899 */ /* 0x000fe4000800063f */
[----:B------:R-:W-:Y:S01]  /*10f0*/  UIMAD.WIDE.U32 UR4, UR8, UR4, URZ ;  /* 0x00000004080472a5 */ /* 0x000fe2000f8e003f */
[----:B------:R-:W4:Y:S01]  /*1100*/  LDC R6, c[0x0][0x2e0] ;  /* 0x0000b800ff067b82 */ /* 0x000f220000000800 */
[----:B-1----:R-:W-:-:S02]  /*1110*/  ISETP.GE.AND P1, PT, R9, 0x1, PT ;  /* 0x000000010900780c */ /* 0x002fc40003f26270 */
[----:B------:R-:W-:Y:S01]  /*1120*/  IMAD.U32 R198, RZ, RZ, UR42 ;  /* 0x0000002affc67e24 */ /* 0x000fe2000f8e00ff */
[----:B------:R-:W-:Y:S01]  /*1130*/  @UP0 USHF.R.U32.HI UR44, URZ, UR6, UR5 ;  /* 0x000000063f2c0299 */ /* 0x000fe20008011605 */
[----:B--2---:R-:W-:-:S03]  /*1140*/  SEL R17, R17, 0x1, P0 ;  /* 0x0000000111117807 */ /* 0x004fc60000000000 */
[----:B------:R-:W-:-:S04]  /*1150*/  UIADD3 UR4, -UR44, URZ, URZ ;  /* 0x0000003f2c047290 */ /* 0x000fc8000fffe13f */
[----:B------:R-:W-:Y:S01]  /*1160*/  UIMAD UR43, UR43, UR4, UR8 ;  /* 0x000000042b2b72a4 */ /* 0x000fe2000f8e0208 */
[----:B---3--:R-:W-:-:S05]  /*1170*/  IADD3 R192, R198, 0x80, -R5 ;  /* 0x00000080c6c07810 */ /* 0x008fca0007ffe805 */
[CC--:B----4-:R-:W-:Y:S02]  /*1180*/  IMAD R192, R17.reuse, R6.reuse, R192 ;  /* 0x0000000611c07224 */ /* 0x0d0fe400078e02c0 */
[----:B------:R-:W-:Y:S02]  /*1190*/  IMAD R75, R17, R6, RZ ;  /* 0x00000006114b7224 */ /* 0x000fe400078e02ff */
[----:B------:R-:W-:Y:S01]  /*11a0*/  IMAD.IADD R0, R192, 0x1, R8 ;  /* 0x00000001c0007824 */ /* 0x000fe200078e0208 */
[----:B------:R-:W-:Y:S06]  /*11b0*/  @!P1 BRA `(.L_x_3719) ;  /* 0x0000000000409947 */ /* 0x000fec0003800000 */
[C---:B------:R-:W-:Y:S01]  /*11c0*/  ISETP.GT.AND P0, PT, R192.reuse, RZ, PT ;  /* 0x000000ffc000720c */ /* 0x040fe20003f04270 */
[----:B------:R-:W-:-:S12]  /*11d0*/  VIADD R2, R192, 0xffffffff ;  /* 0xffffffffc0027836 */ /* 0x000fd80000000000 */
        /* <DEDUP_REMOVED lines=8> */
.L_x_3720:
[----:B------:R-:W-:-:S13]  /*1260*/  ISETP.NE.AND P0, PT, R9, 0x1, PT ;  /* 0x000000010900780c */ /* 0x000fda0003f05270 */
[----:B------:R-:W1:Y:S02]  /*1270*/  @P0 LDC.64 R10, c[0x0][0x9e8] ;  /* 0x00027a00ff0a0b82 */ /* 0x000e640000000a00 */
[----:B-1----:R-:W-:-:S05]  /*1280*/  @P0 IMAD.HI.U32 R4, R2, R10, RZ ;  /* 0x0000000a02040227 */ /* 0x002fca00078e00ff */
[----:B------:R-:W-:-:S07]  /*1290*/  @P0 SHF.R.U32.HI R2, RZ, R11, R4 ;  /* 0x0000000bff020219 */ /* 0x000fce0000011604 */
.L_x_3721:
[----:B------:R-:W-:-:S05]  /*12a0*/  IMAD R3, R2, R9, R9 ;  /* 0x0000000902037224 */ /* 0x000fca00078e0209 */
[----:B------:R-:W-:-:S07]  /*12b0*/  VIMNMX R0, R0, R3, PT ;  /* 0x0000000300007248 */ /* 0x000fce0003fe0100 */
.L_x_3719:
[----:B------:R-:W-:Y:S01]  /*12c0*/  VIADD R2, R0, 0x5f ;  /* 0x0000005f00027836 */ /* 0x000fe20000000000 */
[----:B------:R-:W-:Y:S01]  /*12d0*/  IADD3 R4, -R5, UR42, RZ ;  /* 0x0000002a05047c10 */ /* 0x000fe2000fffe1ff */
[----:B------:R-:W-:Y:S01]  /*12e0*/  IMAD R0, R17, R6, 0x5f ;  /* 0x0000005f11007424 */ /* 0x000fe200078e0206 */
[----:B------:R-:W-:Y:S01]  /*12f0*/  ULDC UR4, c[0x0][0x9dc] ;  /* 0x0002770000047ab9 */ /* 0x000fe20000000800 */
[----:B------:R-:W-:-:S04]  /*1300*/  IMAD.HI R2, R2, 0x2aaaaaab, RZ ;  /* 0x2aaaaaab02027827 */ /* 0x000fc800078e02ff */
[----:B------:R-:W-:Y:S01]  /*1310*/  IMAD.HI R0, R0, 0x2aaaaaab, RZ ;  /* 0x2aaaaaab00007827 */ /* 0x000fe200078e02ff */
[----:B------:R-:W-:-:S03]  /*1320*/  SHF.R.U32.HI R5, RZ, 0x1f, R2 ;  /* 0x0000001fff057819 */ /* 0x000fc60000011602 */
[----:B------:R-:W-:Y:S01]  /*1330*/  IMAD R4, R17, R6, R4 ;  /* 0x0000000611047224 */ /* 0x000fe200078e0204 */
[----:B------:R-:W-:Y:S02]  /*1340*/  SHF.R.U32.HI R3, RZ, 0x1f, R0 ;  /* 0x0000001fff037819 */ /* 0x000fe40000011600 */
[----:B------:R-:W-:Y:S01]  /*1350*/  LEA.HI.SX32 R74, R2, R5, 0x1c ;  /* 0x00000005024a7211 */ /* 0x000fe200078fe2ff */
[----:B------:R-:W-:Y:S01]  /*1360*/  VIADD R6, R4, -UR4 ;  /* 0x8000000404067c36 */ /* 0x000fe20008000000 */
[----:B------:R-:W-:-:S04]  /*1370*/  LEA.HI.SX32 R3, R0, R3, 0x1c ;  /* 0x0000000300037211 */ /* 0x000fc800078fe2ff */
[----:B------:R-:W-:Y:S02]  /*1380*/  R2UR UR4, R6 ;  /* 0x00000000060472ca */ /* 0x000fe400000e0000 */
[----:B------:R-:W-:Y:S01]  /*1390*/  VIMNMX R74, R3, R74, PT ;  /* 0x0000004a034a7248 */ /* 0x000fe20003fe0100 */
[----:B------:R-:W-:-:S12]  /*13a0*/  @!P1 BRA `(.L_x_3722) ;  /* 0x0000000000449947 */ /* 0x000fd80003800000 */
[----:B------:R-:W-:-:S13]  /*13b0*/  ISETP.GT.AND P0, PT, R4, -0x1, PT ;  /* 0xffffffff0400780c */ /* 0x000fda0003f04270 */
        /* <DEDUP_REMOVED lines=8> */
.L_x_3723:
[----:B------:R-:W-:-:S13]  /*1440*/  ISETP.NE.AND P0, PT, R9, 0x1, PT ;  /* 0x000000010900780c */ /* 0x000fda0003f05270 */
[----:B------:R-:W1:Y:S02]  /*1450*/  @P0 LDC.64 R2, c[0x0][0x9e8] ;  /* 0x00027a00ff020b82 */ /* 0x000e640000000a00 */
[----:B-1----:R-:W-:-:S05]  /*1460*/  @P0 IMAD.HI.U32 R0, R4, R2, RZ ;  /* 0x0000000204000227 */ /* 0x002fca00078e00ff */
[----:B------:R-:W-:-:S07]  /*1470*/  @P0 SHF.R.U32.HI R4, RZ, R3, R0 ;  /* 0x00000003ff040219 */ /* 0x000fce0000011600 */
.L_x_3724:
[----:B------:R-:W-:-:S05]  /*1480*/  IMAD R4, R4, R9, RZ ;  /* 0x0000000904047224 */ /* 0x000fca00078e02ff */
[----:B------:R-:W-:-:S13]  /*1490*/  R2UR UR5, R4 ;  /* 0x00000000040572ca */ /* 0x000fda00000e0000 */
[----:B------:R-:W-:-:S04]  /*14a0*/  UISETP.LT.AND UP0, UPT, UR4, UR5, UPT ;  /* 0x000000050400728c */ /* 0x000fc8000bf01270 */
[----:B------:R-:W-:-:S12]  /*14b0*/  USEL UR4, UR4, UR5, !UP0 ;  /* 0x0000000504047287 */ /* 0x000fd8000c000000 */
.L_x_3722:
[----:B------:R-:W-:Y:S01]  /*14c0*/  UIMAD.WIDE UR4, UR4, 0x2aaaaaab, URZ ;  /* 0x2aaaaaab040478a5 */ /* 0x000fe2000f8e023f */
[----:B------:R-:W-:Y:S02]  /*14d0*/  PLOP3.LUT P0, PT, PT, PT, PT, 0x80, 0x0 ;  /* 0x000000000000781c */ /* 0x000fe40003f0f070 */
[----:B------:R-:W-:Y:S02]  /*14e0*/  CS2R R2, SRZ ;  /* 0x0000000000027805 */ /* 0x000fe4000001ff00 */
[----:B------:R-:W-:Y:S01]  /*14f0*/  CS2R R118, SRZ ;  /* 0x0000000000767805 */ /* 0x000fe2000001ff00 */
[----:B------:R-:W-:Y:S01]  /*1500*/  USHF.R.U32.HI UR4, URZ, 0x1f, UR5 ;  /* 0x0000001f3f047899 */ /* 0x000fe20008011605 */
[----:B------:R-:W-:Y:S02]  /*1510*/  CS2R R116, SRZ ;  /* 0x0000000000747805 */ /* 0x000fe4000001ff00 */
[----:B------:R-:W-:Y:S02]  /*1520*/  CS2R R114, SRZ ;  /* 0x0000000000727805 */ /* 0x000fe4000001ff00 */
[----:B------:R-:W-:Y:S01]  /*1530*/  CS2R R112, SRZ ;  /* 0x0000000000707805 */ /* 0x000fe2000001ff00 */
[----:B------:R-:W-:Y:S01]  /*1540*/  ULEA.HI.SX32 UR4, UR5, UR4, 0x1c ;  /* 0x0000000405047291 */ /* 0x000fe2000f8fe23f */
        /* <DEDUP_REMOVED lines=78> */
.L_x_3726:
        /* <DEDUP_REMOVED lines=11> */
.L_x_3874:
[----:B------:R-:W-:Y:S05]  /*1ae0*/  @!P0 BRA `(.L_x_3728) ;  /* 0x0000000000048947 */ /* 0x000fea0003800000 */
[----:B------:R-:W-:Y:S01]  /*1af0*/  BPT.TRAP 0x1 ;  /* 0x000000040000795c */ /* 0x000fe20000300000 */
.L_x_3728:
[----:B-1----:R-:W-:Y:S02]  /*1b00*/  IMAD.U32 R3, RZ, RZ, UR36 ;  /* 0x00000024ff037e24 */ /* 0x002fe4000f8e00ff */
[----:B------:R-:W-:-:S03]  /*1b10*/  IMAD.U32 R0, RZ, RZ, UR46 ;  /* 0x0000002eff007e24 */ /* 0x000fc6000f8e00ff */
[----:B------:R-:W-:Y:S02]  /*1b20*/  LEA R3, R3, UR37, 0x3 ;  /* 0x0000002503037c11 */ /* 0x000fe4000f8e18ff */
[----:B------:R-:W-:-:S04]  /*1b30*/  SHF.L.U32 R0, R0, 0x1f, RZ ;  /* 0x0000001f00007819 */ /* 0x000fc800000006ff */
[----:B------:R1:W2:Y:S01]  /*1b40*/  SYNCS.PHASECHK.TRANS64.TRYWAIT P1, [R3+URZ+0x30830], R0 ;  /* 0x03083000030075a7 */ /* 0x0002a2000802017f */
[----:B------:R-:W-:Y:S05]  /*1b50*/  @!P0 BRA `(.L_x_3729) ;  /* 0x0000000000048947 */ /* 0x000fea0003800000 */
[----:B------:R-:W-:Y:S01]  /*1b60*/  BPT.TRAP 0x1 ;  /* 0x000000040000795c */ /* 0x000fe20000300000 */
.L_x_3729:
[----:B------:R-:W3:Y:S01]  /*1b70*/  S2R R2, SR_TID.X ;  /* 0x0000000000027919 */ /* 0x000ee20000002100 */
[----:B------:R-:W-:Y:S02]  /*1b80*/  LOP3.LUT R193, R193, 0xfff7ffff, RZ, 0xc0, !PT ;  /* 0xfff7ffffc1c17812 */ /* 0x000fe400078ec0ff */
[----:B---3--:R-:W-:-:S13]  /*1b90*/  LOP3.LUT P2, RZ, R2, 0x7f, RZ, 0xc0, !PT ;  /* 0x0000007f02ff7812 */ /* 0x008fda000784c0ff */
[----:B------:R-:W-:Y:S01]  /*1ba0*/  @P2 LOP3.LUT R193, R193, 0x80000, RZ, 0xfc, !PT ;  /* 0x00080000c1c12812 */ /* 0x000fe200078efcff */
[----:B--2---:R-:W-:Y:S06]  /*1bb0*/  @P1 BRA `(.L_x_3730) ;  /* 0x0000000000081947 */ /* 0x004fec0003800000 */
[----:B------:R-:W2:Y:S02]  /*1bc0*/  SYNCS.PHASECHK.TRANS64.TRYWAIT P1, [R3+URZ+0x30830], R0 ;  /* 0x03083000030075a7 */ /* 0x000ea4000802017f */
[----:B--2---:R-:W-:Y:S05]  /*1bd0*/  @!P1 BRA `(.L_x_3731) ;  /* 0x0000010400e49947 */ /* 0x004fea0003800000 */
.L_x_3730:
[----:B------:R-:W-:Y:S05]  /*1be0*/  WARPSYNC.ALL ;  /* 0x0000000000007948 */ /* 0x000fea0003800000 */
[----:B------:R-:W-:Y:S01]  /*1bf0*/  UIADD3 UR4, UR37, 0x1e400, URZ ;  /* 0x0001e40025047890 */ /* 0x000fe2000fffe03f */
[----:B------:R-:W-:Y:S01]  /*1c00*/  WARPGROUP.ARRIVE ;  /* 0x00000000000079c5 */ /* 0x000fe20000000000 */
[----:B------:R-:W-:-:S05]  /*1c10*/  ULOP3.LUT UR38, UR38, 0x10000, URZ, 0xfc, !UPT ;  /* 0x0001000026267892 */ /* 0x000fca000f8efc3f */
[----:B------:R-:W3:Y:S01]  /*1c20*/  S2R R2, SR_TID.X ;  /* 0x0000000000027919 */ /* 0x000ee20000002100 */
[----:B------:R-:W-:Y:S01]  /*1c30*/  USHF.R.U32.HI UR4, URZ, 0x4, UR4 ;  /* 0x000000043f047899 */ /* 0x000fe20008011604 */
[----:B------:R-:W4:Y:S01]  /*1c40*/  LDC R14, c[0x0][0x288] ;  /* 0x0000a200ff0e7b82 */ /* 0x000f220000000800 */
        /* <DEDUP_REMOVED lines=9> */
[----:B------:R-:W5:Y:S01]  /*1ce0*/  LDC R96, c[0x0][0x2e0] ;  /* 0x0000b800ff607b82 */ /* 0x000f620000000800 */
[----:B------:R-:W-:Y:S01]  /*1cf0*/  UIMAD UR40, UR36, 0x900, UR39 ;  /* 0x00000900242878a4 */ /* 0x000fe2000f8e0227 */
[----:B------:R-:W-:Y:S01]  /*1d00*/  IMAD.MOV.U32 R5, RZ, RZ, -0x60 ;  /* 0xffffffa0ff057424 */ /* 0x000fe200078e00ff */
[----:B------:R-:W-:Y:S01]  /*1d10*/  UMOV UR7, 0x40000040 ;  /* 0x4000004000077882 */ /* 0x000fe20000000000 */
[----:B------:R-:W-:Y:S01]  /*1d20*/  UIADD3 UR12, UR38, 0x6, URZ ;  /* 0x00000006260c7890 */ /* 0x000fe2000fffe03f */
[----:B------:R-:W-:Y:S01]  /*1d30*/  VIADD R7, R200, UR42 ;  /* 0x0000002ac8077c36 */ /* 0x000fe20008000000 */
[----:B------:R-:W-:Y:S01]  /*1d40*/  UIADD3 UR6, UR40, 0x2, URZ ;  /* 0x0000000228067890 */ /* 0x000fe2000fffe03f */
[----:B------:R-:W-:Y:S01]  /*1d50*/  IMAD R4, R74, R5, 0x60 ;  /* 0x000000604a047424 */ /* 0x000fe200078e0205 */
[----:B------:R-:W-:Y:S01]  /*1d60*/  UMOV UR10, UR40 ;  /* 0x00000028000a7c82 */ /* 0x000fe20008000000 */
[----:B------:R-:W-:Y:S01]  /*1d70*/  UIADD3 UR14, UR40, 0x6, URZ ;  /* 0x00000006280e7890 */ /* 0x000fe2000fffe03f */
[----:B------:R-:W-:Y:S01]  /*1d80*/  HGMMA.64x96x16.F32.BF16 R24, gdesc[UR8], RZ, !UPT, gsb0 ;  /* 0x01600000081879f0 */ /* 0x000fe2000c0018ff */
[----:B------:R-:W-:Y:S01]  /*1d90*/  UIADD3 UR8, UR38, 0x4, URZ ;  /* 0x0000000426087890 */ /* 0x000fe2000fffe03f */
[----:B------:R-:W-:Y:S01]  /*1da0*/  IMAD R20, R16, -0x2, R4 ;  /* 0xfffffffe10147824 */ /* 0x000fe200078e0204 */
[----:B------:R-:W-:Y:S01]  /*1db0*/  UIADD3 UR10, UR40, 0x4, URZ ;  /* 0x00000004280a7890 */ /* 0x000fe2000fffe03f */
[----:B------:R-:W-:Y:S01]  /*1dc0*/  UMOV UR9, 0x40000040 ;  /* 0x4000004000097882 */ /* 0x000fe20000000000 */
[----:B------:R-:W-:Y:S01]  /*1dd0*/  UMOV UR11, 0x40000040 ;  /* 0x40000040000b7882 */ /* 0x000fe20000000000 */
[----:B------:R-:W-:Y:S01]  /*1de0*/  UMOV UR13, 0x40000040 ;  /* 0x40000040000d7882 */ /* 0x000fe20000000000 */
[----:B------:R-:W-:Y:S01]  /*1df0*/  UMOV UR15, 0x40000040 ;  /* 0x40000040000f7882 */ /* 0x000fe20000000000 */
[----:B------:R-:W-:Y:S01]  /*1e00*/  UIADD3 UR16, UR38, 0x400, URZ ;  /* 0x0000040026107890 */ /* 0x000fe2000fffe03f */
[----:B---3--:R-:W-:Y:S01]  /*1e10*/  LOP3.LUT P1, RZ, R2, 0x7f, RZ, 0xc0, !PT ;  /* 0x0000007f02ff7812 */ /* 0x008fe2000782c0ff */
        /* <DEDUP_REMOVED lines=8> */
[----:B------:R-:W-:Y:S02]  /*1ea0*/  UIADD3 UR26, UR40, 0x304, URZ ;  /* 0x00000304281a7890 */ /* 0x000fe4000fffe03f */
[----:B-12---:R-:W-:Y:S01]  /*1eb0*/  @!P1 VIADD R0, R3, 0x30840 ;  /* 0x0003084003009836 */ /* 0x006fe20000000000 */
[----:B------:R-:W-:Y:S01]  /*1ec0*/  UMOV UR25, 0x40000040 ;  /* 0x4000004000197882 */ /* 0x000fe20000000000 */
[----:B------:R-:W-:Y:S01]  /*1ed0*/  UMOV UR27, 0x40000040 ;  /* 0x40000040001b7882 */ /* 0x000fe20000000000 */
[----:B------:R-:W-:Y:S01]  /*1ee0*/  UIADD3 UR28, UR38, 0x406, URZ ;  /* 0x00000406261c7890 */ /* 0x000fe2000fffe03f */
[----:B------:R-:W-:Y:S01]  /*1ef0*/  IMAD R3, R74, -0x60, R75 ;  /* 0xffffffa04a037824 */ /* 0x000fe200078e024b */
[----:B------:R-:W-:Y:S01]  /*1f00*/  UIADD3 UR30, UR40, 0x306, URZ ;  /* 0x00000306281e7890 */ /* 0x000fe2000fffe03f */
[----:B------:R-:W-:Y:S01]  /*1f10*/  @!P1 PRMT R0, RZ, 0x654, R0 ;  /* 0x00000654ff009816 */ /* 0x000fe20000000000 */
[----:B------:R-:W-:Y:S01]  /*1f20*/  UMOV UR29, 0x40000040 ;  /* 0x40000040001d7882 */ /* 0x000fe20000000000 */
[----:B------:R-:W-:Y:S01]  /*1f30*/  UMOV UR31, 0x40000040 ;  /* 0x40000040001f7882 */ /* 0x000fe20000000000 */
[----:B------:R-:W-:Y:S01]  /*1f40*/  UIADD3 UR32, UR38, 0x800, URZ ;  /* 0x0000080026207890 */ /* 0x000fe2000fffe03f */
[----:B----4-:R-:W-:Y:S01]  /*1f50*/  IADD3 R3, -R14, 0x61, R3 ;  /* 0x000000610e037810 */ /* 0x010fe20007ffe103 */
        /* <DEDUP_REMOVED lines=11> */
[----:B------:R-:W-:Y:S01]  /*2010*/  UIADD3 UR40, UR40, 0x606, URZ ;  /* 0x0000060628287890 */ /* 0x000fe2000fffe03f */
[----:B------:R-:W-:Y:S01]  /*2020*/  UMOV UR57, 0x40000040 ;  /* 0x4000004000397882 */ /* 0x000fe20000000000 */
[----:B------:R-:W-:Y:S01]  /*2030*/  UMOV UR59, 0x40000040 ;  /* 0x40000040003b7882 */ /* 0x000fe20000000000 */
[----:B------:R-:W-:-:S04]  /*2040*/  IMAD.U32 R9, RZ, RZ, UR57 ;  /* 0x00000039ff097e24 */ /* 0x000fc8000f8e00ff */
[----:B------:R-:W-:Y:S01]  /*2050*/  UMOV UR58, UR40 ;  /* 0x00000028003a7c82 */ /* 0x000fe20008000000 */
[----:B------:R-:W-:Y:S02]  /*2060*/  WARPGROUP.DEPBAR.LE gsb0, 0x0 ;  /* 0x00008000000079c5 */ /* 0x000fe40000010000 */
[----:B------:R-:W-:-:S06]  /*2070*/  WARPGROUP.ARRIVE ;  /* 0x00000000000079c5 */ /* 0x000fcc0000000000 */
[----:B------:R-:W-:Y:S01]  /*2080*/  HGMMA.64x96x16.F32.BF16 R24, gdesc[UR4], R24, gsb0 ;  /* 0x01600000041879f0 */ /* 0x000fe20008001818 */
[----:B------:R-:W-:-:S07]  /*2090*/  UIADD3 UR6, UR38, 0x806, URZ ;  /* 0x0000080626067890 */ /* 0x000fce000fffe03f */
[----:B------:R-:W-:Y:S01]  /*20a0*/  UMOV UR56, UR6 ;  /* 0x0000000600387c82 */ /* 0x000fe20008000000 */
[----:B------:R-:W-:Y:S01]  /*20b0*/  ULDC.64 UR6, c[0x0][0x9e0] ;  /* 0x0002780000067ab9 */ /* 0x000fe20000000a00 */
[----:B------:R-:W-:Y:S01]  /*20c0*/  IMAD.U32 R8, RZ, RZ, UR56 ;  /* 0x00000038ff087e24 */ /* 0x000fe2000f8e00ff */
[----:B------:R-:W-:Y:S01]  /*20d0*/  UISETP.GE.AND UP0, UPT, UR7, 0x1, UPT ;  /* 0x000000010700788c */ /* 0x000fe2000bf06270 */
[----:B------:R-:W-:Y:S02]  /*20e0*/  WARPGROUP.DEPBAR.LE gsb0, 0x0 ;  /* 0x00008000000079c5 */ /* 0x000fe40000010000 */
[----:B------:R-:W-:-:S06]  /*20f0*/  WARPGROUP.ARRIVE ;  /* 0x00000000000079c5 */ /* 0x000fcc0000000000 */
[----:B------:R-:W-:Y:S01]  /*2100*/  HGMMA.64x96x16.F32.BF16 R24, gdesc[UR8], R24, gsb0 ;  /* 0x01600000081879f0 */ /* 0x000fe20008001818 */
[----:B------:R-:W-:Y:S02]  /*2110*/  ULDC UR10, c[0x0][0x9dc] ;  /* 0x00027700000a7ab9 */ /* 0x000fe40000000800 */
[----:B------:R-:W-:Y:S01]  /*2120*/  ULOP3.LUT UR11, URZ, UR10, URZ, 0x33, !UPT ;  /* 0x0000000a3f0b7292 */ /* 0x000fe2000f8e333f */
[----:B------:R-:W-:Y:S02]  /*2130*/  WARPGROUP.DEPBAR.LE gsb0, 0x0 ;  /* 0x00008000000079c5 */ /* 0x000fe40000010000 */
[----:B------:R-:W-:-:S06]  /*2140*/  WARPGROUP.ARRIVE ;  /* 0x00000000000079c5 */ /* 0x000fcc0000000000 */
[----:B------:R-:W-:Y:S03]  /*2150*/  HGMMA.64x96x16.F32.BF16 R24, gdesc[UR12], R24, gsb0 ;  /* 0x016000000c1879f0 */ /* 0x000fe60008001818 */
        /* <DEDUP_REMOVED lines=25> */
[----:B------:R1:W-:Y:S01]  /*22f0*/  @!P1 SYNCS.ARRIVE.TRANS64.RED.A1T0 RZ, [R0+URZ], RZ ;  /* 0x000000ff00ff99a7 */ /* 0x0003e2000810043f */
[----:B------:R-:W-:Y:S01]  /*2300*/  PLOP3.LUT P1, PT, PT, PT, UP0, 0x40, 0x0 ;  /* 0x000000000000781c */ /* 0x000fe20003f2e808 */
[----:B-1----:R-:W-:Y:S02]  /*2310*/  IMAD R0, R16, -0x2, R3 ;  /* 0xfffffffe10007824 */ /* 0x002fe400078e0203 */
[----:B-----5:R-:W-:Y:S02]  /*2320*/  IMAD R3, R17, R96, R4 ;  /* 0x0000006011037224 */ /* 0x020fe400078e0204 */
[----:B------:R-:W-:-:S02]  /*2330*/  VIADD R12, R0, UR6 ;  /* 0x00000006000c7c36 */ /* 0x000fc40008000000 */
[----:B------:R-:W-:Y:S02]  /*2340*/  IMAD R5, R16, -0x2, R3 ;  /* 0xfffffffe10057824 */ /* 0x000fe400078e0203 */
[----:B------:R-:W-:-:S03]  /*2350*/  VIADD R15, R0, UR11 ;  /* 0x0000000b000f7c36 */ /* 0x000fc60008000000 */
[----:B------:R-:W-:Y:S01]  /*2360*/  VIADDMNMX R0, R7, R12, R5, PT ;  /* 0x0000000c07007246 */ /* 0x000fe20003800105 */
[----:B------:R-:W-:Y:S01]  /*2370*/  IMAD.IADD R2, R15, 0x1, R7 ;  /* 0x000000010f027824 */ /* 0x000fe200078e0207 */
[----:B------:R-:W-:Y:S06]  /*2380*/  @P1 BRA `(.L_x_3732) ;  /* 0x0000000000581947 */ /* 0x000fec0003800000 */
[----:B------:R-:W-:Y:S01]  /*2390*/  IMAD R3, R17, R96, R7 ;  /* 0x0000006011037224 */ /* 0x000fe200078e0207 */
        /* <DEDUP_REMOVED lines=12> */
.L_x_3734:
[----:B------:R-:W-:-:S06]  /*2460*/  UISETP.NE.AND UP1, UPT, UR7, 0x1, UPT ;  /* 0x000000010700788c */ /* 0x000fcc000bf25270 */
[----:B------:R-:W-:-:S05]  /*2470*/  PLOP3.LUT P1, PT, PT, PT, UP1, 0x80, 0x0 ;  /* 0x000000000000781c */ /* 0x000fca0003f2f018 */
[----:B------:R-:W-:-:S08]  /*2480*/  @UP1 ULDC.64 UR14, c[0x0][0x9e8] ;  /* 0x00027a00000e1ab9 */ /* 0x000fd00000000a00 */
[----:B------:R-:W-:-:S05]  /*2490*/  @P1 IMAD.HI.U32 R6, R3, UR14, RZ ;  /* 0x0000000e03061c27 */ /* 0x000fca000f8e00ff */
[----:B------:R-:W-:-:S07]  /*24a0*/  @P1 SHF.R.U32.HI R3, RZ, UR15, R6 ;  /* 0x0000000fff031c19 */ /* 0x000fce0008011606 */
.L_x_3735:
[----:B------:R-:W-:Y:S05]  /*24b0*/  BSYNC B0 ;  /* 0x0000000000007941 */ /* 0x000fea0003800000 */
.L_x_3733:
[----:B------:R-:W-:-:S05]  /*24c0*/  IMAD R3, R3, UR7, R20 ;  /* 0x0000000703037c24 */ /* 0x000fca000f8e0214 */
[----:B------:R-:W-:Y:S02]  /*24d0*/  VIMNMX R2, R2, R3, !PT ;  /* 0x0000000302027248 */ /* 0x000fe40007fe0100 */
[----:B------:R-:W-:-:S07]  /*24e0*/  VIADDMNMX R0, R3, UR7, R0, PT ;  /* 0x0000000703007c46 */ /* 0x000fce000b800100 */
.L_x_3732:
        /* <DEDUP_REMOVED lines=97> */
[----:B------:R-:W-:Y:S02]  /*2b00*/  P2R R25, PR, RZ, 0x20 ;  /* 0x00000020ff197803 */ /* 0x000fe40000000000 */
[----:B------:R-:W-:Y:S02]  /*2b10*/  FSEL R64, R64, -INF , !P3 ;  /* 0xff80000040407808 */ /* 0x000fe40005800000 */
[C---:B------:R-:W-:Y:S02]  /*2b20*/  ISETP.GE.AND P3, PT, R4.reuse, 0x52, PT ;  /* 0x000000520400780c */ /* 0x040fe40003f66270 */
[----:B------:R-:W-:Y:S02]  /*2b30*/  ISETP.GE.AND P6, PT, R4, 0x1, PT ;  /* 0x000000010400780c */ /* 0x000fe40003fc6270 */
[----:B------:R-:W-:-:S04]  /*2b40*/  ISETP.GT.AND P4, PT, R2, 0x51, !P3 ;  /* 0x000000510200780c */ /* 0x000fc80005f84270 */
[----:B------:R-:W-:-:S04]  /*2b50*/  ISETP.LT.OR P4, PT, R0, 0x52, P4 ;  /* 0x000000520000780c */ /* 0x000fc80002781670 */
[----:B------:R-:W-:Y:S02]  /*2b60*/  FSEL R65, R65, -INF , !P4 ;  /* 0xff80000041417808 */ /* 0x000fe40006000000 */
[----:B------:R-:W-:-:S04]  /*2b70*/  ISETP.GE.AND P4, PT, R4, 0x59, PT ;  /* 0x000000590400780c */ /* 0x000fc80003f86270 */
[----:B------:R-:W-:-:S04]  /*2b80*/  ISETP.GT.AND P5, PT, R2, 0x58, !P4 ;  /* 0x000000580200780c */ /* 0x000fc800067a4270 */
[----:B------:R-:W-:-:S04]  /*2b90*/  ISETP.LT.OR P5, PT, R0, 0x59, P5 ;  /* 0x000000590000780c */ /* 0x000fc80002fa1670 */
[----:B------:R-:W-:Y:S02]  /*2ba0*/  FSEL R13, R68, -INF , !P5 ;  /* 0xff800000440d7808 */ /* 0x000fe40006800000 */
[----:B------:R-:W-:-:S04]  /*2bb0*/  ISETP.GT.AND P5, PT, R2, RZ, !P6 ;  /* 0x000000ff0200720c */ /* 0x000fc800077a4270 */
[----:B------:R-:W-:-:S04]  /*2bc0*/  ISETP.LT.OR P5, PT, R0, 0x1, P5 ;  /* 0x000000010000780c */ /* 0x000fc80002fa1670 */
[----:B------:R-:W-:Y:S02]  /*2bd0*/  FSEL R28, R24, -INF , !P5 ;  /* 0xff800000181c7808 */ /* 0x000fe40006800000 */
[----:B------:R-:W-:Y:S01]  /*2be0*/  ISETP.GE.AND P5, PT, R4, 0x5a, PT ;  /* 0x0000005a0400780c */ /* 0x000fe20003fa6270 */
[----:B------:R-:W-:-:S03]  /*2bf0*/  IMAD.IADD R4, R15, 0x1, R6 ;  /* 0x000000010f047824 */ /* 0x000fc600078e0206 */
[----:B------:R-:W-:Y:S02]  /*2c00*/  P2R R68, PR, RZ, 0x20 ;  /* 0x00000020ff447803 */ /* 0x000fe40000000000 */
[----:B------:R-:W-:Y:S02]  /*2c10*/  ISETP.GT.AND P5, PT, R2, 0x59, !P5 ;  /* 0x000000590200780c */ /* 0x000fe40006fa4270 */
[----:B------:R-:W-:Y:S02]  /*2c20*/  VIADDMNMX R2, R6, R12, R5, PT ;  /* 0x0000000c06027246 */ /* 0x000fe40003800105 */
[----:B------:R-:W-:-:S04]  /*2c30*/  ISETP.LT.OR P5, PT, R0, 0x5a, P5 ;  /* 0x0000005a0000780c */ /* 0x000fc80002fa1670 */
[----:B------:R-:W-:Y:S02]  /*2c40*/  FSEL R69, R69, -INF , !P5 ;  /* 0xff80000045457808 */ /* 0x000fe40006800000 */
[----:B------:R-:W-:-:S13]  /*2c50*/  PLOP3.LUT P5, PT, PT, PT, UP0, 0x40, 0x0 ;  /* 0x000000000000781c */ /* 0x000fda0003fae808 */
[----:B------:R-:W-:Y:S05]  /*2c60*/  @P5 BRA `(.L_x_3736) ;  /* 0x0000000000605947 */ /* 0x000fea0003800000 */
        /* <DEDUP_REMOVED lines=14> */
.L_x_3738:
[----:B------:R-:W-:-:S06]  /*2d50*/  UISETP.NE.AND UP1, UPT, UR7, 0x1, UPT ;  /* 0x000000010700788c */ /* 0x000fcc000bf25270 */
[----:B------:R-:W-:-:S05]  /*2d60*/  PLOP3.LUT P5, PT, PT, PT, UP1, 0x80, 0x0 ;  /* 0x000000000000781c */ /* 0x000fca0003faf018 */
[----:B------:R-:W-:-:S08]  /*2d70*/  @UP1 ULDC.64 UR14, c[0x0][0x9e8] ;  /* 0x00027a00000e1ab9 */ /* 0x000fd00000000a00 */
[----:B------:R-:W-:Y:S01]  /*2d80*/  @P5 IMAD.HI.U32 R0, R3, UR14, RZ ;  /* 0x0000000e03005c27 */ /* 0x000fe2000f8e00ff */
[----:B------:R-:W-:-:S13]  /*2d90*/  PLOP3.LUT P5, PT, PT, PT, UP1, 0x80, 0x0 ;  /* 0x000000000000781c */ /* 0x000fda0003faf018 */
[----:B------:R-:W-:-:S07]  /*2da0*/  @P5 SHF.R.U32.HI R3, RZ, UR15, R0 ;  /* 0x0000000fff035c19 */ /* 0x000fce0008011600 */
.L_x_3739:
[----:B------:R-:W-:Y:S05]  /*2db0*/  BSYNC B0 ;  /* 0x0000000000007941 */ /* 0x000fea0003800000 */
.L_x_3737:
[----:B------:R-:W-:-:S05]  /*2dc0*/  IMAD R3, R3, UR7, R20 ;  /* 0x0000000703037c24 */ /* 0x000fca000f8e0214 */
[----:B------:R-:W-:Y:S02]  /*2dd0*/  VIMNMX R4, R4, R3, !PT ;  /* 0x0000000304047248 */ /* 0x000fe40007fe0100 */
[----:B------:R-:W-:-:S07]  /*2de0*/  VIADDMNMX R2, R3, UR7, R2, PT ;  /* 0x0000000703027c46 */ /* 0x000fce000b800102 */
.L_x_3736:
[C---:B------:R-:W-:Y:S01]  /*2df0*/  ISETP.GT.AND P1, PT, R4.reuse, 0x1, !P1 ;  /* 0x000000010400780c */ /* 0x040fe20004f24270 */
[----:B------:R-:W-:Y:S01]  /*2e00*/  ULDC UR11, c[0x0][0x988] ;  /* 0x00026200000b7ab9 */ /* 0x000fe20000000800 */
[----:B------:R-:W-:Y:S01]  /*2e10*/  ISETP.GT.AND P2, PT, R4, 0x8, !P2 ;  /* 0x000000080400780c */ /* 0x000fe20005744270 */
[----:B------:R-:W-:Y:S01]  /*2e20*/  IMAD.IADD R14, R75, 0x1, -R14 ;  /* 0x000000014b0e7824 */ /* 0x000fe200078e0a0e */
[----:B------:R-:W-:Y:S02]  /*2e30*/  ISETP.LT.OR P1, PT, R2, 0x2, P1 ;  /* 0x000000020200780c */ /* 0x000fe40000f21670 */
[----:B------:R-:W-:Y:S02]  /*2e40*/  FMNMX.FTZ R0, R28, R72, !PT ;  /* 0x000000481c007209 */ /* 0x000fe40007810000 */
[----:B------:R-:W-:Y:S02]  /*2e50*/  FSEL R27, R27, -INF , !P1 ;  /* 0xff8000001b1b7808 */ /* 0x000fe40004800000 */
[----:B------:R-:W-:-:S02]  /*2e60*/  ISETP.NE.AND P1, PT, R21, RZ, PT ;  /* 0x000000ff1500720c */ /* 0x000fc40003f25270 */
[----:B------:R-:W-:Y:S02]  /*2e70*/  ISETP.LT.OR P2, PT, R2, 0x9, P2 ;  /* 0x000000090200780c */ /* 0x000fe40001741670 */
[----:B------:R-:W-:Y:S02]  /*2e80*/  ISETP.GT.AND P1, PT, R4, 0x9, !P1 ;  /* 0x000000090400780c */ /* 0x000fe40004f24270 */
[----:B------:R-:W-:Y:S02]  /*2e90*/  FMNMX.FTZ R0, R76, R0, !PT ;  /* 0x000000004c007209 */ /* 0x000fe40007810000 */
[----:B------:R-:W-:Y:S02]  /*2ea0*/  ISETP.LT.OR P1, PT, R2, 0xa, P1 ;  /* 0x0000000a0200780c */ /* 0x000fe40000f21670 */
[----:B------:R-:W-:Y:S02]  /*2eb0*/  FSEL R21, R30, -INF , !P2 ;  /* 0xff8000001e157808 */ /* 0x000fe40005000000 */
[----:B------:R-:W-:-:S02]  /*2ec0*/  FSEL R31, R31, -INF , !P1 ;  /* 0xff8000001f1f7808 */ /* 0x000fc40004800000 */
[----:B------:R-:W-:Y:S02]  /*2ed0*/  ISETP.NE.AND P1, PT, R25, RZ, PT ;  /* 0x000000ff1900720c */ /* 0x000fe40003f25270 */
[----:B------:R-:W-:Y:S02]  /*2ee0*/  ISETP.NE.AND P2, PT, R29, RZ, PT ;  /* 0x000000ff1d00720c */ /* 0x000fe40003f45270 */
[----:B------:R-:W-:Y:S02]  /*2ef0*/  ISETP.GT.AND P1, PT, R4, 0x10, !P1 ;  /* 0x000000100400780c */ /* 0x000fe40004f24270 */
[----:B------:R-:W-:Y:S02]  /*2f00*/  FMNMX.FTZ R0, R78, R0, !PT ;  /* 0x000000004e007209 */ /* 0x000fe40007810000 */
[----:B------:R-:W-:Y:S02]  /*2f10*/  ISETP.LT.OR P1, PT, R2, 0x11, P1 ;  /* 0x000000110200780c */ /* 0x000fe40000f21670 */
[----:B------:R-:W-:-:S02]  /*2f20*/  FMNMX.FTZ R0, R32, R0, !PT ;  /* 0x0000000020007209 */ /* 0x000fc40007810000 */
[----:B------:R-:W-:Y:S02]  /*2f30*/  FSEL R25, R34, -INF , !P1 ;  /* 0xff80000022197808 */ /* 0x000fe40004800000 */
[----:B------:R-:W-:Y:S02]  /*2f40*/  ISETP.GT.AND P1, PT, R4, 0x11, !P2 ;  /* 0x000000110400780c */ /* 0x000fe40005724270 */
[----:B------:R-:W-:Y:S02]  /*2f50*/  ISETP.NE.AND P5, PT, R33, RZ, PT ;  /* 0x000000ff2100720c */ /* 0x000fe40003fa5270 */
[----:B------:R-:W-:Y:S02]  /*2f60*/  ISETP.LT.OR P1, PT, R2, 0x12, P1 ;  /* 0x000000120200780c */ /* 0x000fe40000f21670 */
[----:B------:R-:W-:Y:S02]  /*2f70*/  FMNMX.FTZ R0, R80, R0, !PT ;  /* 0x0000000050007209 */ /* 0x000fe40007810000 */
[----:B------:R-:W-:-:S02]  /*2f80*/  FSEL R35, R35, -INF , !P1 ;  /* 0xff80000023237808 */ /* 0x000fc40004800000 */
[----:B------:R-:W-:Y:S02]  /*2f90*/  ISETP.GT.AND P1, PT, R4, 0x18, !P5 ;  /* 0x000000180400780c */ /* 0x000fe40006f24270 */
[----:B------:R-:W-:Y:S02]  /*2fa0*/  FMNMX.FTZ R0, R36, R0, !PT ;  /* 0x0000000024007209 */ /* 0x000fe40007810000 */
[----:B------:R-:W-:Y:S02]  /*2fb0*/  ISETP.LT.OR P1, PT, R2, 0x19, P1 ;  /* 0x000000190200780c */ /* 0x000fe40000f21670 */
[----:B------:R-:W-:Y:S02]  /*2fc0*/  FMNMX.FTZ R0, R82, R0, !PT ;  /* 0x0000000052007209 */ /* 0x000fe40007810000 */
[----:B------:R-:W-:Y:S02]  /*2fd0*/  FSEL R29, R38, -INF , !P1 ;  /* 0xff800000261d7808 */ /* 0x000fe40004800000 */
[----:B------:R-:W-:-:S02]  /*2fe0*/  FMNMX.FTZ R0, R40, R0, !PT ;  /* 0x0000000028007209 */ /* 0x000fc40007810000 */
        /* <DEDUP_REMOVED lines=22> */
[----:B------:R-:W-:Y:S02]  /*3150*/  FMNMX.FTZ R0, R60, R0, !PT ;  /* 0x000000003c007209 */ /* 0x000fe40007810000 */
[----:B------:R-:W-:-:S02]  /*3160*/  ISETP.GT.AND P1, PT, R4, 0x28, !P1 ;  /* 0x000000280400780c */ /* 0x000fc40004f24270 */
[----:B------:R-:W-:Y:S02]  /*3170*/  FMNMX.FTZ R0, R94, R0, !PT ;  /* 0x000000005e007209 */ /* 0x000fe40007810000 */
[----:B------:R-:W-:Y:S02]  /*3180*/  ISETP.LT.OR P1, PT, R2, 0x29, P1 ;  /* 0x000000290200780c */ /* 0x000fe40000f21670 */
[----:B------:R-:W-:Y:S02]  /*3190*/  FMNMX.FTZ R0, R64, R0, !PT ;  /* 0x0000000040007209 */ /* 0x000fe40007810000 */
[----:B------:R-:W-:Y:S02]  /*31a0*/  FSEL R37, R46, -INF , !P1 ;  /* 0xff8000002e257808 */ /* 0x000fe40004800000 */
[----:B------:R-:W-:Y:S02]  /*31b0*/  FMNMX.FTZ R0, R65, R0, !PT ;  /* 0x0000000041007209 */ /* 0x000fe40007810000 */
[----:B------:R-:W-:-:S02]  /*31c0*/  ISETP.NE.AND P1, PT, R79, RZ, PT ;  /* 0x000000ff4f00720c */ /* 0x000fc40003f25270 */
[----:B------:R-:W-:Y:S02]  /*31d0*/  FMNMX.FTZ R0, R13, R0, !PT ;  /* 0x000000000d007209 */ /* 0x000fe40007810000 */
[----:B------:R-:W-:Y:S02]  /*31e0*/  ISETP.GT.AND P1, PT, R4, 0x29, !P1 ;  /* 0x000000290400780c */ /* 0x000fe40004f24270 */
[----:B------:R-:W-:Y:S01]  /*31f0*/  FMNMX.FTZ R12, R69, R0, !PT ;  /* 0x00000000450c7209 */ /* 0x000fe20007810000 */
[----:B------:R-:W-:Y:S01]  /*3200*/  IMAD.U32 R0, RZ, RZ, UR11 ;  /* 0x0000000bff007e24 */ /* 0x000fe2000f8e00ff */
[----:B------:R-:W-:Y:S02]  /*3210*/  ISETP.LT.OR P1, PT, R2, 0x2a, P1 ;  /* 0x0000002a0200780c */ /* 0x000fe40000f21670 */
[----:B------:R-:W-:Y:S01]  /*3220*/  ISETP.GT.AND P6, PT, R4, RZ, !P6 ;  /* 0x000000ff0400720c */ /* 0x000fe200077c4270 */
[----:B------:R-:W1:Y:S01]  /*3230*/  SHFL.BFLY PT, R5, R12, 0x2, 0x1f ;  /* 0x0c401f000c057f89 */ /* 0x000e6200000e0000 */
[----:B------:R-:W-:-:S02]  /*3240*/  FSEL R47, R47, -INF , !P1 ;  /* 0xff8000002f2f7808 */ /* 0x000fc40004800000 */
[----:B------:R-:W-:Y:S02]  /*3250*/  ISETP.NE.AND P1, PT, R45, RZ, PT ;  /* 0x000000ff2d00720c */ /* 0x000fe40003f25270 */
[----:B------:R-:W-:Y:S02]  /*3260*/  ISETP.LT.OR P6, PT, R2, 0x1, P6 ;  /* 0x000000010200780c */ /* 0x000fe400037c1670 */
[----:B------:R-:W-:Y:S02]  /*3270*/  ISETP.GT.AND P1, PT, R4, 0x30, !P1 ;  /* 0x000000300400780c */ /* 0x000fe40004f24270 */
[----:B------:R-:W-:Y:S02]  /*3280*/  FSEL R15, R26, -INF , !P6 ;  /* 0xff8000001a0f7808 */ /* 0x000fe40007000000 */
[----:B------:R-:W-:Y:S02]  /*3290*/  ISETP.LT.OR P1, PT, R2, 0x31, P1 ;  /* 0x000000310200780c */ /* 0x000fe40000f21670 */
[----:B------:R-:W-:-:S02]  /*32a0*/  ISETP.NE.AND P2, PT, R53, RZ, PT ;  /* 0x000000ff3500720c */ /* 0x000fc40003f45270 */
[----:B------:R-:W-:Y:S02]  /*32b0*/  FSEL R41, R50, -INF , !P1 ;  /* 0xff80000032297808 */ /* 0x000fe40004800000 */
[----:B------:R-:W-:Y:S02]  /*32c0*/  ISETP.NE.AND P1, PT, R81, RZ, PT ;  /* 0x000000ff5100720c */ /* 0x000fe40003f25270 */
[----:B------:R-:W-:Y:S02]  /*32d0*/  ISETP.NE.AND P5, PT, R85, RZ, PT ;  /* 0x000000ff5500720c */ /* 0x000fe40003fa5270 */
[----:B------:R-:W-:Y:S02]  /*32e0*/  ISETP.GT.AND P1, PT, R4, 0x31, !P1 ;  /* 0x000000310400780c */ /* 0x000fe40004f24270 */
[----:B------:R-:W-:Y:S02]  /*32f0*/  ISETP.NE.AND P6, PT, R87, RZ, PT ;  /* 0x000000ff5700720c */ /* 0x000fe40003fc5270 */
[----:B------:R-:W-:-:S02]  /*3300*/  ISETP.LT.OR P1, PT, R2, 0x32, P1 ;  /* 0x000000320200780c */ /* 0x000fc40000f21670 */
[----:B-1----:R-:W-:Y:S02]  /*3310*/  FMNMX.FTZ R20, R12, R5, !PT ;  /* 0x000000050c147209 */ /* 0x002fe40007810000 */
[----:B------:R-:W-:Y:S02]  /*3320*/  FMNMX.FTZ R12, R15, R27, !PT ;  /* 0x0000001b0f0c7209 */ /* 0x000fe40007810000 */
[----:B------:R-:W-:Y:S01]  /*3330*/  FSEL R51, R51, -INF , !P1 ;  /* 0xff80000033337808 */ /* 0x000fe20004800000 */
[----:B------:R-:W1:Y:S01]  /*3340*/  SHFL.BFLY PT, R5, R20, 0x1, 0x1f ;  /* 0x0c201f0014057f89 */ /* 0x000e6200000e0000 */
[----:B------:R-:W-:Y:S02]  /*3350*/  ISETP.NE.AND P1, PT, R49, RZ, PT ;  /* 0x000000ff3100720c */ /* 0x000fe40003f25270 */
[----:B------:R-:W-:Y:S02]  /*3360*/  FMNMX.FTZ R12, R21, R12, !PT ;  /* 0x0000000c150c7209 */ /* 0x000fe40007810000 */
[----:B------:R-:W-:-:S02]  /*3370*/  ISETP.GT.AND P1, PT, R4, 0x38, !P1 ;  /* 0x000000380400780c */ /* 0x000fc40004f24270 */
[----:B------:R-:W-:Y:S02]  /*3380*/  FMNMX.FTZ R12, R31, R12, !PT ;  /* 0x0000000c1f0c7209 */ /* 0x000fe40007810000 */
[----:B------:R-:W-:Y:S02]  /*3390*/  ISETP.LT.OR P1, PT, R2, 0x39, P1 ;  /* 0x000000390200780c */ /* 0x000fe40000f21670 */
[----:B------:R-:W-:Y:S02]  /*33a0*/  FMNMX.FTZ R12, R25, R12, !PT ;  /* 0x0000000c190c7209 */ /* 0x000fe40007810000 */
[----:B------:R-:W-:Y:S02]  /*33b0*/  FSEL R45, R54, -INF , !P1 ;  /* 0xff800000362d7808 */ /* 0x000fe40004800000 */
[----:B------:R-:W-:Y:S02]  /*33c0*/  ISETP.NE.AND P1, PT, R83, RZ, PT ;  /* 0x000000ff5300720c */ /* 0x000fe40003f25270 */
[----:B------:R-:W-:-:S02]  /*33d0*/  FMNMX.FTZ R12, R35, R12, !PT ;  /* 0x0000000c230c7209 */ /* 0x000fc40007810000 */
[----:B------:R-:W-:Y:S02]  /*33e0*/  ISETP.GT.AND P1, PT, R4, 0x39, !P1 ;  /* 0x000000390400780c */ /* 0x000fe40004f24270 */
[----:B------:R-:W-:Y:S02]  /*33f0*/  FMNMX.FTZ R12, R29, R12, !PT ;  /* 0x0000000c1d0c7209 */ /* 0x000fe40007810000 */
[----:B------:R-:W-:Y:S02]  /*3400*/  ISETP.LT.OR P1, PT, R2, 0x3a, P1 ;  /* 0x0000003a0200780c */ /* 0x000fe40000f21670 */
[----:B------:R-:W-:Y:S02]  /*3410*/  FMNMX.FTZ R12, R39, R12, !PT ;  /* 0x0000000c270c7209 */ /* 0x000fe40007810000 */
[----:B------:R-:W-:Y:S02]  /*3420*/  FSEL R55, R55, -INF , !P1 ;  /* 0xff80000037377808 */ /* 0x000fe40004800000 */
[----:B------:R-:W-:-:S02]  /*3430*/  ISETP.GT.AND P1, PT, R4, 0x40, !P2 ;  /* 0x000000400400780c */ /* 0x000fc40005724270 */
[----:B------:R-:W-:Y:S02]  /*3440*/  FMNMX.FTZ R12, R33, R12, !PT ;  /* 0x0000000c210c7209 */ /* 0x000fe40007810000 */
[----:B------:R-:W-:Y:S02]  /*3450*/  ISETP.LT.OR P1, PT, R2, 0x41, P1 ;  /* 0x000000410200780c */ /* 0x000fe40000f21670 */
[----:B------:R-:W-:Y:S02]  /*3460*/  FMNMX.FTZ R12, R43, R12, !PT ;  /* 0x0000000c2b0c7209 */ /* 0x000fe40007810000 */
[----:B------:R-:W-:Y:S02]  /*3470*/  FSEL R3, R58, -INF , !P1 ;  /* 0xff8000003a037808 */ /* 0x000fe40004800000 */
[----:B------:R-:W-:Y:S02]  /*3480*/  FMNMX.FTZ R12, R37, R12, !PT ;  /* 0x0000000c250c7209 */ /* 0x000fe40007810000 */
[----:B------:R-:W-:-:S02]  /*3490*/  ISETP.GT.AND P1, PT, R4, 0x41, !P5 ;  /* 0x000000410400780c */ /* 0x000fc40006f24270 */
[----:B-1----:R-:W-:Y:S02]  /*34a0*/  FMNMX.FTZ R5, R20, R5, !PT ;  /* 0x0000000514057209 */ /* 0x002fe40007810000 */
[----:B------:R-:W-:Y:S02]  /*34b0*/  FMNMX.FTZ R12, R47, R12, !PT ;  /* 0x0000000c2f0c7209 */ /* 0x000fe40007810000 */
[----:B------:R-:W-:Y:S01]  /*34c0*/  ISETP.LT.OR P1, PT, R2, 0x42, P1 ;  /* 0x000000420200780c */ /* 0x000fe20000f21670 */
[----:B------:R-:W-:Y:S01]  /*34d0*/  FMUL.FTZ R24, R5, R0 ;  /* 0x0000000005187220 */ /* 0x000fe20000410000 */
[----:B------:R-:W-:Y:S02]  /*34e0*/  FMNMX.FTZ R12, R41, R12, !PT ;  /* 0x0000000c290c7209 */ /* 0x000fe40007810000 */
[----:B------:R-:W-:Y:S02]  /*34f0*/  FSEL R59, R59, -INF , !P1 ;  /* 0xff8000003b3b7808 */ /* 0x000fe40004800000 */
[----:B------:R-:W-:-:S02]  /*3500*/  FSETP.NEU.FTZ.AND P1, PT, R5, -INF , PT ;  /* 0xff8000000500780b */ /* 0x000fc40003f3d000 */
[----:B------:R-:W-:Y:S02]  /*3510*/  ISETP.NE.AND P5, PT, R57, RZ, PT ;  /* 0x000000ff3900720c */ /* 0x000fe40003fa5270 */
[----:B------:R-:W-:Y:S02]  /*3520*/  FMNMX.FTZ R12, R51, R12, !PT ;  /* 0x0000000c330c7209 */ /* 0x000fe40007810000 */
[----:B------:R-:W-:Y:S02]  /*3530*/  FSEL R73, R24, RZ, P1 ;  /* 0x000000ff18497208 */ /* 0x000fe40000800000 */
[----:B------:R-:W-:Y:S02]  /*3540*/  ISETP.GT.AND P1, PT, R4, 0x48, !P5 ;  /* 0x000000480400780c */ /* 0x000fe40006f24270 */
[----:B------:R-:W-:Y:S01]  /*3550*/  FMNMX.FTZ R12, R45, R12, !PT ;  /* 0x0000000c2d0c7209 */ /* 0x000fe20007810000 */
[-CC-:B------:R-:W-:Y:S01]  /*3560*/  FFMA.FTZ R20, R28, R0.reuse, -R73.reuse ;  /* 0x000000001c147223 */ /* 0x180fe20000010849 */
[----:B------:R-:W-:Y:S01]  /*3570*/  ISETP.LT.OR P1, PT, R2, 0x49, P1 ;  /* 0x000000490200780c */ /* 0x000fe20000f21670 */
[--C-:B------:R-:W-:Y:S01]  /*3580*/  FFMA.FTZ R24, R72, R0, -R73.reuse ;  /* 0x0000000048187223 */ /* 0x100fe20000010849 */
[----:B------:R-:W-:Y:S01]  /*3590*/  FMNMX.FTZ R12, R55, R12, !PT ;  /* 0x0000000c370c7209 */ /* 0x000fe20007810000 */
[-CC-:B------:R-:W-:Y:S01]  /*35a0*/  FFMA.FTZ R26, R76, R0.reuse, -R73.reuse ;  /* 0x000000004c1a7223 */ /* 0x180fe20000010849 */
[----:B------:R-:W-:Y:S01]  /*35b0*/  FSEL R49, R62, -INF , !P1 ;  /* 0xff8000003e317808 */ /* 0x000fe20004800000 */
[----:B------:R-:W-:Y:S01]  /*35c0*/  MUFU.EX2 R20, R20 ;  /* 0x0000001400147308 */ /* 0x000fe20000000800 */
[----:B------:R-:W-:Y:S01]  /*35d0*/  ISETP.NE.AND P2, PT, R61, RZ, PT ;  /* 0x000000ff3d00720c */ /* 0x000fe20003f45270 */
[-CC-:B------:R-:W-:Y:S01]  /*35e0*/  FFMA.FTZ R28, R78, R0.reuse, -R73.reuse ;  /* 0x000000004e1c7223 */ /* 0x180fe20000010849 */
[----:B------:R-:W-:Y:S01]  /*35f0*/  ISETP.GT.AND P1, PT, R4, 0x49, !P6 ;  /* 0x000000490400780c */ /* 0x000fe20007724270 */
[--C-:B------:R-:W-:Y:S01]  /*3600*/  FFMA.FTZ R30, R32, R0, -R73.reuse ;  /* 0x00000000201e7223 */ /* 0x100fe20000010849 */
[----:B------:R-:W-:Y:S01]  /*3610*/  FMNMX.FTZ R12, R3, R12, !PT ;  /* 0x0000000c030c7209 */ /* 0x000fe20007810000 */
[-CC-:B------:R-:W-:Y:S01]  /*3620*/  FFMA.FTZ R13, R13, R0.reuse, -R73.reuse ;  /* 0x000000000d0d7223 */ /* 0x180fe20000010849 */
[----:B------:R-:W-:Y:S01]  /*3630*/  ISETP.GT.AND P2, PT, R4, 0x50, !P2 ;  /* 0x000000500400780c */ /* 0x000fe20005744270 */
[----:B------:R1:W2:Y:S01]  /*3640*/  MUFU.EX2 R77, R24 ;  /* 0x00000018004d7308 */ /* 0x0002a20000000800 */
[----:B------:R-:W-:Y:S01]  /*3650*/  ISETP.LT.OR P1, PT, R2, 0x4a, P1 ;  /* 0x0000004a0200780c */ /* 0x000fe20000f21670 */
[--C-:B------:R-:W-:Y:S01]  /*3660*/  FFMA.FTZ R32, R36, R0, -R73.reuse ;  /* 0x0000000024207223 */ /* 0x100fe20000010849 */
[----:B------:R-:W-:Y:S01]  /*3670*/  FMNMX.FTZ R12, R59, R12, !PT ;  /* 0x0000000c3b0c7209 */ /* 0x000fe20007810000 */
[-CC-:B------:R-:W-:Y:S01]  /*3680*/  FFMA.FTZ R34, R52, R0.reuse, -R73.reuse ;  /* 0x0000000034227223 */ /* 0x180fe20000010849 */
[----:B------:R-:W-:Y:S01]  /*3690*/  ISETP.GT.AND P3, PT, R4, 0x51, !P3 ;  /* 0x000000510400780c */ /* 0x000fe20005f64270 */
[-CC-:B------:R-:W-:Y:S01]  /*36a0*/  FFMA.FTZ R38, R56, R0.reuse, -R73.reuse ;  /* 0x0000000038267223 */ /* 0x180fe20000010849 */
[----:B------:R-:W-:Y:S01]  /*36b0*/  ISETP.LT.OR P2, PT, R2, 0x51, P2 ;  /* 0x000000510200780c */ /* 0x000fe20001741670 */
[----:B------:R-:W-:Y:S01]  /*36c0*/  MUFU.EX2 R26, R26 ;  /* 0x0000001a001a7308 */ /* 0x000fe20000000800 */
[----:B------:R-:W-:Y:S01]  /*36d0*/  FSEL R63, R63, -INF , !P1 ;  /* 0xff8000003f3f7808 */ /* 0x000fe20004800000 */
[--C-:B-1----:R-:W-:Y:S01]  /*36e0*/  FFMA.FTZ R24, R80, R0, -R73.reuse ;  /* 0x0000000050187223 */ /* 0x102fe20000010849 */
[----:B------:R-:W-:Y:S01]  /*36f0*/  FMNMX.FTZ R12, R49, R12, !PT ;  /* 0x0000000c310c7209 */ /* 0x000fe20007810000 */
[-CC-:B------:R-:W-:Y:S01]  /*3700*/  FFMA.FTZ R36, R90, R0.reuse, -R73.reuse ;  /* 0x000000005a247223 */ /* 0x180fe20000010849 */
[----:B------:R-:W-:Y:S01]  /*3710*/  ISETP.NE.AND P5, PT, R68, RZ, PT ;  /* 0x000000ff4400720c */ /* 0x000fe20003fa5270 */
[-CC-:B------:R-:W-:Y:S01]  /*3720*/  FFMA.FTZ R65, R65, R0.reuse, -R73.reuse ;  /* 0x0000000041417223 */ /* 0x180fe20000010849 */
[----:B------:R-:W-:Y:S01]  /*3730*/  ISETP.GT.AND P4, PT, R4, 0x58, !P4 ;  /* 0x000000580400780c */ /* 0x000fe20006784270 */
[----:B------:R1:W3:Y:S01]  /*3740*/  MUFU.EX2 R79, R28 ;  /* 0x0000001c004f7308 */ /* 0x0002e20000000800 */
[----:B------:R-:W-:Y:S01]  /*3750*/  ISETP.LT.OR P3, PT, R2, 0x52, P3 ;  /* 0x000000520200780c */ /* 0x000fe20001f61670 */
[----:B------:R-:W-:Y:S01]  /*3760*/  FFMA.FTZ R69, R69, R0, -R73 ;  /* 0x0000000045457223 */ /* 0x000fe20000010849 */
[----:B------:R-:W-:-:S02]  /*3770*/  FSEL R53, R66, -INF , !P2 ;  /* 0xff80000042357808 */ /* 0x000fc40005000000 */
[----:B------:R-:W-:Y:S02]  /*3780*/  FMNMX.FTZ R12, R63, R12, !PT ;  /* 0x0000000c3f0c7209 */ /* 0x000fe40007810000 */
[----:B------:R-:W-:Y:S01]  /*3790*/  ISETP.GT.AND P5, PT, R4, 0x59, !P5 ;  /* 0x000000590400780c */ /* 0x000fe20006fa4270 */
[-CC-:B------:R-:W-:Y:S01]  /*37a0*/  FFMA.FTZ R4, R40, R0.reuse, -R73.reuse ;  /* 0x0000000028047223 */ /* 0x180fe20000010849 */
[----:B------:R-:W-:Y:S01]  /*37b0*/  ISETP.LT.OR P4, PT, R2, 0x59, P4 ;  /* 0x000000590200780c */ /* 0x000fe20002781670 */
[--C-:B------:R-:W-:Y:S01]  /*37c0*/  FFMA.FTZ R40, R94, R0, -R73.reuse ;  /* 0x000000005e287223 */ /* 0x100fe20000010849 */
[----:B------:R-:W-:Y:S01]  /*37d0*/  FSEL R67, R67, -INF , !P3 ;  /* 0xff80000043437808 */ /* 0x000fe20005800000 */
[----:B------:R4:W-:Y:S01]  /*37e0*/  MUFU.EX2 R180, R4 ;  /* 0x0000000400b47308 */ /* 0x0009e20000000800 */
[----:B------:R-:W-:Y:S01]  /*37f0*/  FMNMX.FTZ R12, R53, R12, !PT ;  /* 0x0000000c350c7209 */ /* 0x000fe20007810000 */
[-CC-:B-1----:R-:W-:Y:S01]  /*3800*/  FFMA.FTZ R28, R82, R0.reuse, -R73.reuse ;  /* 0x00000000521c7223 */ /* 0x182fe20000010849 */
[----:B------:R-:W-:Y:S01]  /*3810*/  ISETP.LT.OR P5, PT, R2, 0x5a, P5 ;  /* 0x0000005a0200780c */ /* 0x000fe20002fa1670 */
[----:B------:R-:W-:Y:S01]  /*3820*/  FFMA.FTZ R2, R44, R0, -R73 ;  /* 0x000000002c027223 */ /* 0x000fe20000010849 */
[----:B------:R-:W-:-:S02]  /*3830*/  FSEL R57, R70, -INF , !P4 ;  /* 0xff80000046397808 */ /* 0x000fc40006000000 */
[----:B------:R-:W-:Y:S01]  /*3840*/  FMNMX.FTZ R12, R67, R12, !PT ;  /* 0x0000000c430c7209 */ /* 0x000fe20007810000 */
[----:B------:R-:W-:Y:S01]  /*3850*/  MUFU.EX2 R30, R30 ;  /* 0x0000001e001e7308 */ /* 0x000fe20000000800 */
[----:B------:R-:W-:Y:S01]  /*3860*/  FSEL R71, R71, -INF , !P5 ;  /* 0xff80000047477808 */ /* 0x000fe20006800000 */
[----:B----4-:R-:W-:Y:S01]  /*3870*/  FFMA.FTZ R4, R86, R0, -R73 ;  /* 0x0000000056047223 */ /* 0x010fe20000010849 */
[----:B------:R-:W-:Y:S02]  /*3880*/  FMNMX.FTZ R12, R57, R12, !PT ;  /* 0x0000000c390c7209 */ /* 0x000fe40007810000 */
[----:B--2---:R-:W-:Y:S02]  /*3890*/  F2FP.BF16.F32.PACK_AB R188, R77, R20 ;  /* 0x000000144dbc723e */ /* 0x004fe400000010ff */
[----:B------:R-:W-:Y:S01]  /*38a0*/  FMNMX.FTZ R12, R71, R12, !PT ;  /* 0x0000000c470c7209 */ /* 0x000fe20007810000 */
[----:B------:R-:W-:Y:S01]  /*38b0*/  MUFU.EX2 R87, R4 ;  /* 0x0000000400577308 */ /* 0x000fe20000000800 */
[----:B---3--:R-:W-:-:S03]  /*38c0*/  F2FP.BF16.F32.PACK_AB R190, R79, R26 ;  /* 0x0000001a4fbe723e */ /* 0x008fc600000010ff */
[----:B------:R-:W1:Y:S04]  /*38d0*/  SHFL.BFLY PT, R61, R12, 0x2, 0x1f ;  /* 0x0c401f000c3d7f89 */ /* 0x000e6800000e0000 */
[----:B------:R2:W3:Y:S08]  /*38e0*/  MUFU.EX2 R81, R24 ;  /* 0x0000001800517308 */ /* 0x0004f00000000800 */
[----:B------:R-:W-:Y:S01]  /*38f0*/  MUFU.EX2 R95, R40 ;  /* 0x00000028005f7308 */ /* 0x000fe20000000800 */
[----:B--2---:R-:W-:-:S07]  /*3900*/  FFMA.FTZ R24, R84, R0, -R73 ;  /* 0x0000000054187223 */ /* 0x004fce0000010849 */
[----:B------:R2:W-:Y:S01]  /*3910*/  MUFU.EX2 R170, R13 ;  /* 0x0000000d00aa7308 */ /* 0x0005e20000000800 */
[----:B---3--:R-:W-:Y:S02]  /*3920*/  F2FP.BF16.F32.PACK_AB R184, R81, R30 ;  /* 0x0000001e51b8723e */ /* 0x008fe400000010ff */
[----:B-1----:R-:W-:Y:S01]  /*3930*/  FMNMX.FTZ R61, R12, R61, !PT ;  /* 0x0000003d0c3d7209 */ /* 0x002fe20007810000 */
[----:B------:R-:W-:-:S04]  /*3940*/  FFMA.FTZ R12, R92, R0, -R73 ;  /* 0x000000005c0c7223 */ /* 0x000fc80000010849 */
[----:B------:R-:W1:Y:S01]  /*3950*/  MUFU.EX2 R32, R32 ;  /* 0x0000002000207308 */ /* 0x000e620000000800 */
[----:B------:R-:W3:Y:S01]  /*3960*/  SHFL.BFLY PT, R4, R61, 0x1, 0x1f ;  /* 0x0c201f003d047f89 */ /* 0x000ee200000e0000 */
[----:B--2---:R-:W-:-:S04]  /*3970*/  FADD.FTZ R13, R20, R77 ;  /* 0x0000004d140d7221 */ /* 0x004fc80000010000 */
[----:B------:R-:W-:Y:S02]  /*3980*/  FADD.FTZ R52, R26, R13 ;  /* 0x0000000d1a347221 */ /* 0x000fe40000010000 */
[----:B------:R-:W-:Y:S02]  /*3990*/  MUFU.EX2 R93, R12 ;  /* 0x0000000c005d7308 */ /* 0x000fe40000000800 */
[----:B------:R-:W-:-:S04]  /*39a0*/  FADD.FTZ R13, R79, R52 ;  /* 0x000000344f0d7221 */ /* 0x000fc80000010000 */
[----:B------:R-:W-:Y:S02]  /*39b0*/  FADD.FTZ R54, R30, R13 ;  /* 0x0000000d1e367221 */ /* 0x000fe40000010000 */
[----:B------:R2:W4:Y:S02]  /*39c0*/  MUFU.EX2 R83, R28 ;  /* 0x0000001c00537308 */ /* 0x0005240000000800 */
[----:B------:R-:W-:-:S04]  /*39d0*/  FADD.FTZ R13, R81, R54 ;  /* 0x00000036510d7221 */ /* 0x000fc80000010000 */
[----:B-1----:R-:W-:Y:S02]  /*39e0*/  FADD.FTZ R56, R32, R13 ;  /* 0x0000000d20387221 */ /* 0x002fe40000010000 */
[----:B------:R1:W-:Y:S01]  /*39f0*/  MUFU.EX2 R85, R24 ;  /* 0x0000001800557308 */ /* 0x0003e20000000800 */
[----:B---3--:R-:W-:Y:S01]  /*3a00*/  FMNMX.FTZ R4, R61, R4, !PT ;  /* 0x000000043d047209 */ /* 0x008fe20007810000 */
[----:B--2---:R-:W-:-:S03]  /*3a10*/  FFMA.FTZ R28, R48, R0, -R73 ;  /* 0x00000000301c7223 */ /* 0x004fc60000010849 */
[C---:B------:R-:W-:Y:S01]  /*3a20*/  FSETP.NEU.FTZ.AND P1, PT, R4.reuse, -INF , PT ;  /* 0xff8000000400780b */ /* 0x040fe20003f3d000 */
[-C--:B------:R-:W-:Y:S02]  /*3a30*/  FMUL.FTZ R12, R4, R0.reuse ;  /* 0x00000000040c7220 */ /* 0x080fe40000410000 */
[----:B------:R-:W2:Y:S01]  /*3a40*/  MUFU.EX2 R2, R2 ;  /* 0x0000000200027308 */ /* 0x000ea20000000800 */
[----:B-1----:R-:W-:Y:S01]  /*3a50*/  FFMA.FTZ R24, R88, R0, -R73 ;  /* 0x0000000058187223 */ /* 0x002fe20000010849 */
[----:B----4-:R-:W-:Y:S02]  /*3a60*/  F2FP.BF16.F32.PACK_AB R186, R83, R32 ;  /* 0x0000002053ba723e */ /* 0x010fe400000010ff */
        /* <DEDUP_REMOVED lines=18> */
[----:B------:R1:W3:Y:S01]  /*3b90*/  MUFU.EX2 R40, R27 ;  /* 0x0000001b00287308 */ /* 0x0002e20000000800 */
[-CC-:B------:R-:W-:Y:S01]  /*3ba0*/  FFMA.FTZ R45, R45, R0.reuse, -R12.reuse ;  /* 0x000000002d2d7223 */ /* 0x180fe2000001080c */
[-CC-:B------:R-:W-:Y:S01]  /*3bb0*/  FFMA.FTZ R55, R55, R0.reuse, -R12.reuse ;  /* 0x0000000037377223 */ /* 0x180fe2000001080c */
[-CC-:B------:R-:W-:Y:S01]  /*3bc0*/  FFMA.FTZ R3, R3, R0.reuse, -R12.reuse ;  /* 0x0000000003037223 */ /* 0x180fe2000001080c */
[-CC-:B------:R-:W-:Y:S01]  /*3bd0*/  FFMA.FTZ R59, R59, R0.reuse, -R12.reuse ;  /* 0x000000003b3b7223 */ /* 0x180fe2000001080c */
[-CC-:B------:R-:W-:Y:S01]  /*3be0*/  FFMA.FTZ R49, R49, R0.reuse, -R12.reuse ;  /* 0x0000000031317223 */ /* 0x180fe2000001080c */
[-CC-:B------:R-:W-:Y:S01]  /*3bf0*/  FFMA.FTZ R63, R63, R0.reuse, -R12.reuse ;  /* 0x000000003f3f7223 */ /* 0x180fe2000001080c */
[-C--:B------:R-:W-:Y:S01]  /*3c00*/  FFMA.FTZ R53, R53, R0.reuse, -R12 ;  /* 0x0000000035357223 */ /* 0x080fe2000001080c */
[----:B------:R-:W4:Y:S01]  /*3c10*/  MUFU.EX2 R21, R21 ;  /* 0x0000001500157308 */ /* 0x000f220000000800 */
[----:B-1----:R-:W-:Y:S01]  /*3c20*/  FADD.FTZ R27, R83, R56 ;  /* 0x00000038531b7221 */ /* 0x002fe20000010000 */
[-CC-:B------:R-:W-:Y:S01]  /*3c30*/  FFMA.FTZ R67, R67, R0.reuse, -R12.reuse ;  /* 0x0000000043437223 */ /* 0x180fe2000001080c */
[-CC-:B------:R-:W-:Y:S01]  /*3c40*/  FFMA.FTZ R57, R57, R0.reuse, -R12.reuse ;  /* 0x0000000039397223 */ /* 0x180fe2000001080c */
[----:B------:R-:W-:Y:S01]  /*3c50*/  FFMA.FTZ R71, R71, R0, -R12 ;  /* 0x0000000047477223 */ /* 0x000fe2000001080c */
[----:B------:R-:W-:Y:S01]  /*3c60*/  FADD.FTZ R58, R180, R27 ;  /* 0x0000001bb43a7221 */ /* 0x000fe20000010000 */
[----:B--2---:R-:W-:-:S02]  /*3c70*/  F2FP.BF16.F32.PACK_AB R182, R87, R2 ;  /* 0x0000000257b6723e */ /* 0x004fc400000010ff */
[----:B------:R-:W1:Y:S01]  /*3c80*/  MUFU.EX2 R42, R31 ;  /* 0x0000001f002a7308 */ /* 0x000e620000000800 */
[----:B---3--:R-:W-:Y:S01]  /*3c90*/  FADD.FTZ R54, R15, R40 ;  /* 0x000000280f367221 */ /* 0x008fe20000010000 */
[C---:B------:R-:W-:Y:S01]  /*3ca0*/  FADD.FTZ R27, R85.reuse, R58 ;  /* 0x0000003a551b7221 */ /* 0x040fe20000010000 */
[----:B------:R-:W-:Y:S02]  /*3cb0*/  F2FP.BF16.F32.PACK_AB R189, R40, R15 ;  /* 0x0000000f28bd723e */ /* 0x000fe400000010ff */
[----:B------:R-:W-:Y:S01]  /*3cc0*/  F2FP.BF16.F32.PACK_AB R180, R85, R180 ;  /* 0x000000b455b4723e */ /* 0x000fe200000010ff */
[----:B------:R-:W-:Y:S02]  /*3cd0*/  FADD.FTZ R58, R2, R27 ;  /* 0x0000001b023a7221 */ /* 0x000fe40000010000 */
[----:B------:R-:W2:Y:S01]  /*3ce0*/  MUFU.EX2 R25, R25 ;  /* 0x0000001900197308 */ /* 0x000ea20000000800 */
[----:B----4-:R-:W-:Y:S01]  /*3cf0*/  FADD.FTZ R13, R21, R54 ;  /* 0x00000036150d7221 */ /* 0x010fe20000010000 */
[----:B------:R-:W-:-:S06]  /*3d00*/  FADD.FTZ R27, R87, R58 ;  /* 0x0000003a571b7221 */ /* 0x000fcc0000010000 */
        /* <DEDUP_REMOVED lines=10> */
[----:B------:R1:W4:Y:S01]  /*3db0*/  MUFU.EX2 R89, R24 ;  /* 0x0000001800597308 */ /* 0x0003220000000800 */
[C---:B--2---:R-:W-:Y:S01]  /*3dc0*/  FADD.FTZ R58, R46.reuse, R13 ;  /* 0x0000000d2e3a7221 */ /* 0x044fe20000010000 */
[----:B------:R-:W-:-:S06]  /*3dd0*/  F2FP.BF16.F32.PACK_AB R187, R46, R29 ;  /* 0x0000001d2ebb723e */ /* 0x000fcc00000010ff */
[----:B------:R-:W2:Y:S01]  /*3de0*/  MUFU.EX2 R48, R43 ;  /* 0x0000002b00307308 */ /* 0x000ea20000000800 */
[----:B-1----:R-:W-:Y:S01]  /*3df0*/  FFMA.FTZ R24, R60, R0, -R73 ;  /* 0x000000003c187223 */ /* 0x002fe20000010849 */
[----:B------:R-:W-:Y:S01]  /*3e00*/  FADD.FTZ R60, R28, R27 ;  /* 0x0000001b1c3c7221 */ /* 0x000fe20000010000 */
[----:B---3--:R-:W-:-:S05]  /*3e10*/  FADD.FTZ R13, R33, R58 ;  /* 0x0000003a210d7221 */ /* 0x008fca0000010000 */
[----:B------:R-:W1:Y:S01]  /*3e20*/  MUFU.EX2 R34, R34 ;  /* 0x0000002200227308 */ /* 0x000e620000000800 */
[C---:B----4-:R-:W-:Y:S01]  /*3e30*/  FADD.FTZ R27, R89.reuse, R60 ;  /* 0x0000003c591b7221 */ /* 0x050fe20000010000 */
[----:B------:R-:W-:-:S06]  /*3e40*/  F2FP.BF16.F32.PACK_AB R176, R89, R28 ;  /* 0x0000001c59b0723e */ /* 0x000fcc00000010ff */
[----:B------:R-:W3:Y:S01]  /*3e50*/  MUFU.EX2 R37, R37 ;  /* 0x0000002500257308 */ /* 0x000ee20000000800 */
[C---:B--2---:R-:W-:Y:S01]  /*3e60*/  FADD.FTZ R58, R48.reuse, R13 ;  /* 0x0000000d303a7221 */ /* 0x044fe20000010000 */
[----:B------:R-:W-:-:S06]  /*3e70*/  F2FP.BF16.F32.PACK_AB R181, R48, R33 ;  /* 0x0000002130b5723e */ /* 0x000fcc00000010ff */
[----:B------:R2:W4:Y:S01]  /*3e80*/  MUFU.EX2 R91, R36 ;  /* 0x00000024005b7308 */ /* 0x0005220000000800 */
[----:B-1----:R-:W-:-:S07]  /*3e90*/  FADD.FTZ R60, R34, R27 ;  /* 0x0000001b223c7221 */ /* 0x002fce0000010000 */
[----:B------:R-:W1:Y:S01]  /*3ea0*/  MUFU.EX2 R50, R47 ;  /* 0x0000002f00327308 */ /* 0x000e620000000800 */
[----:B--2---:R-:W-:Y:S01]  /*3eb0*/  FFMA.FTZ R36, R64, R0, -R73 ;  /* 0x0000000040247223 */ /* 0x004fe20000010849 */
[----:B---3--:R-:W-:-:S06]  /*3ec0*/  FADD.FTZ R13, R37, R58 ;  /* 0x0000003a250d7221 */ /* 0x008fcc0000010000 */
[----:B------:R-:W2:Y:S01]  /*3ed0*/  MUFU.EX2 R38, R38 ;  /* 0x0000002600267308 */ /* 0x000ea20000000800 */
[C---:B----4-:R-:W-:Y:S01]  /*3ee0*/  FADD.FTZ R27, R91.reuse, R60 ;  /* 0x0000003c5b1b7221 */ /* 0x050fe20000010000 */
[----:B------:R-:W-:-:S06]  /*3ef0*/  F2FP.BF16.F32.PACK_AB R178, R91, R34 ;  /* 0x000000225bb2723e */ /* 0x000fcc00000010ff */
[----:B------:R-:W3:Y:S01]  /*3f00*/  MUFU.EX2 R41, R41 ;  /* 0x0000002900297308 */ /* 0x000ee20000000800 */
[C---:B-1----:R-:W-:Y:S01]  /*3f10*/  FADD.FTZ R20, R50.reuse, R13 ;  /* 0x0000000d32147221 */ /* 0x042fe20000010000 */
[----:B------:R-:W-:-:S06]  /*3f20*/  F2FP.BF16.F32.PACK_AB R183, R50, R37 ;  /* 0x0000002532b7723e */ /* 0x000fcc00000010ff */
[----:B------:R-:W1:Y:S01]  /*3f30*/  MUFU.EX2 R52, R51 ;  /* 0x0000003300347308 */ /* 0x000e620000000800 */
[----:B--2---:R-:W-:Y:S01]  /*3f40*/  FADD.FTZ R26, R38, R27 ;  /* 0x0000001b261a7221 */ /* 0x004fe20000010000 */
[----:B------:R-:W-:-:S03]  /*3f50*/  F2FP.BF16.F32.PACK_AB R172, R93, R38 ;  /* 0x000000265dac723e */ /* 0x000fc600000010ff */
[----:B------:R-:W-:-:S03]  /*3f60*/  FADD.FTZ R27, R93, R26 ;  /* 0x0000001a5d1b7221 */ /* 0x000fc60000010000 */
[----:B------:R-:W2:Y:S01]  /*3f70*/  MUFU.EX2 R24, R24 ;  /* 0x0000001800187308 */ /* 0x000ea20000000800 */
[----:B---3--:R-:W-:-:S07]  /*3f80*/  FADD.FTZ R13, R41, R20 ;  /* 0x00000014290d7221 */ /* 0x008fce0000010000 */
        /* <DEDUP_REMOVED lines=18> */
[----:B------:R-:W-:Y:S01]  /*40b0*/  VIADD R26, R14, UR42 ;  /* 0x0000002a0e1a7c36 */ /* 0x000fe20008000000 */
[----:B------:R-:W-:Y:S02]  /*40c0*/  F2FP.BF16.F32.PACK_AB R168, R65, R36 ;  /* 0x0000002441a8723e */ /* 0x000fe400000010ff */
[----:B------:R-:W-:Y:S02]  /*40d0*/  FADD.FTZ R24, R170, R27 ;  /* 0x0000001baa187221 */ /* 0x000fe40000010000 */
[----:B------:R-:W-:Y:S01]  /*40e0*/  R2UR UR14, R26 ;  /* 0x000000001a0e72ca */ /* 0x000fe200000e0000 */
[----:B------:R-:W1:Y:S01]  /*40f0*/  MUFU.EX2 R69, R69 ;  /* 0x0000004500457308 */ /* 0x000e620000000800 */
[C---:B--2---:R-:W-:Y:S01]  /*4100*/  FADD.FTZ R20, R56.reuse, R13 ;  /* 0x0000000d38147221 */ /* 0x044fe20000010000 */
[----:B------:R-:W-:-:S06]  /*4110*/  F2FP.BF16.F32.PACK_AB R173, R56, R3 ;  /* 0x0000000338ad723e */ /* 0x000fcc00000010ff */
[----:B------:R-:W2:Y:S01]  /*4120*/  MUFU.EX2 R12, R63 ;  /* 0x0000003f000c7308 */ /* 0x000ea20000000800 */
[----:B---3--:R-:W-:-:S03]  /*4130*/  FADD.FTZ R27, R49, R20 ;  /* 0x00000014311b7221 */ /* 0x008fc60000010000 */
[----:B------:R-:W-:-:S04]  /*4140*/  UIADD3 UR6, UR14, UR6, URZ ;  /* 0x000000060e067290 */ /* 0x000fc8000fffe03f */
        /* <DEDUP_REMOVED lines=9> */
[C---:B-1----:R-:W-:Y:S01]  /*41e0*/  FADD.FTZ R24, R2.reuse, R15 ;  /* 0x0000000f02187221 */ /* 0x042fe20000010000 */
[----:B------:R-:W-:Y:S01]  /*41f0*/  F2FP.BF16.F32.PACK_AB R169, R2, R53 ;  /* 0x0000003502a9723e */ /* 0x000fe200000010ff */
[----:B------:R-:W-:Y:S02]  /*4200*/  VIADD R15, R74, 0xfffffffe ;  /* 0xfffffffe4a0f7836 */ /* 0x000fe40000000000 */
[----:B--2---:R-:W-:-:S04]  /*4210*/  FADD.FTZ R3, R57, R24 ;  /* 0x0000001839037221 */ /* 0x004fc80000010000 */
[C---:B---3--:R-:W-:Y:S01]  /*4220*/  FADD.FTZ R12, R20.reuse, R3 ;  /* 0x00000003140c7221 */ /* 0x048fe20000010000 */
        /* <DEDUP_REMOVED lines=13> */
.L_x_3741:
[----:B------:R-:W-:-:S11]  /*4300*/  UISETP.NE.AND UP1, UPT, UR7, 0x1, UPT ;  /* 0x000000010700788c */ /* 0x000fd6000bf25270 */
[----:B------:R-:W-:Y:S02]  /*4310*/  @UP1 ULDC.64 UR14, c[0x0][0x9e8] ;  /* 0x00027a00000e1ab9 */ /* 0x000fe40000000a00 */
[----:B------:R-:W-:-:S04]  /*4320*/  UIMAD.WIDE.U32 UR18, UR11, UR14, URZ ;  /* 0x0000000e0b1272a5 */ /* 0x000fc8000f8e003f */
[----:B------:R-:W-:-:S12]  /*4330*/  @UP1 USHF.R.U32.HI UR11, URZ, UR15, UR19 ;  /* 0x0000000f3f0b1299 */ /* 0x000fd80008011613 */
.L_x_3742:
[----:B------:R-:W-:-:S04]  /*4340*/  UIMAD UR7, UR11, UR7, UR7 ;  /* 0x000000070b0772a4 */ /* 0x000fc8000f8e0207 */
[----:B------:R-:W-:-:S04]  /*4350*/  UISETP.LT.AND UP1, UPT, UR6, UR7, UPT ;  /* 0x000000070600728c */ /* 0x000fc8000bf21270 */
[----:B------:R-:W-:-:S12]  /*4360*/  USEL UR6, UR6, UR7, UP1 ;  /* 0x0000000706067287 */ /* 0x000fd80008800000 */
.L_x_3740:
[----:B------:R-:W-:Y:S01]  /*4370*/  UIMAD.WIDE UR6, UR6, 0x2aaaaaab, URZ ;  /* 0x2aaaaaab060678a5 */ /* 0x000fe2000f8e023f */
[----:B------:R-:W-:Y:S01]  /*4380*/  IMAD.MOV.U32 R3, RZ, RZ, 0x3f800000 ;  /* 0x3f800000ff037424 */ /* 0x000fe200078e00ff */
[----:B------:R-:W-:Y:S01]  /*4390*/  CS2R R118, SRZ ;  /* 0x0000000000767805 */ /* 0x000fe2000001ff00 */
[----:B------:R-:W-:Y:S01]  /*43a0*/  IMAD.MOV.U32 R2, RZ, RZ, 0x3f800000 ;  /* 0x3f800000ff027424 */ /* 0x000fe200078e00ff */
        /* <DEDUP_REMOVED lines=52> */
[----:B------:R-:W-:Y:S06]  /*46f0*/  @!P1 BRA `(.L_x_3743) ;  /* 0x0000002c00e09947 */ /* 0x000fec0003800000 */
[----:B------:R-:W-:Y:S01]  /*4700*/  IMAD.IADD R20, R7, 0x1, R14 ;  /* 0x0000000107147824 */ /* 0x000fe200078e020e */
[----:B------:R-:W-:Y:S01]  /*4710*/  ULDC UR45, c[0x0][0x9e4] ;  /* 0x00027900002d7ab9 */ /* 0x000fe20000000800 */
[----:B------:R-:W-:Y:S02]  /*4720*/  IMAD.MOV.U32 R3, RZ, RZ, 0x3f800000 ;  /* 0x3f800000ff037424 */ /* 0x000fe400078e00ff */
[----:B------:R-:W-:-:S07]  /*4730*/  IMAD.MOV.U32 R119, RZ, RZ, RZ ;  /* 0x000000ffff777224 */ /* 0x000fce00078e00ff */
.L_x_3760:
[----:B------:R-:W-:-:S04]  /*4740*/  UIADD3 UR7, UR36, 0x1, URZ ;  /* 0x0000000124077890 */ /* 0x000fc8000fffe03f */
[----:B------:R-:W-:-:S04]  /*4750*/  UISETP.NE.AND UP1, UPT, UR7, 0x2, UPT ;  /* 0x000000020700788c */ /* 0x000fc8000bf25270 */
[----:B------:R-:W-:Y:S02]  /*4760*/  USEL UR40, URZ, 0x1, UP1 ;  /* 0x000000013f287887 */ /* 0x000fe40008800000 */
[----:B------:R-:W-:Y:S02]  /*4770*/  USEL UR7, UR7, URZ, UP1 ;  /* 0x0000003f07077287 */ /* 0x000fe40008800000 */
[----:B------:R-:W-:Y:S01]  /*4780*/  ULOP3.LUT UR40, UR46, UR40, URZ, 0x3c, !UPT ;  /* 0x000000282e287292 */ /* 0x000fe2000f8e3c3f */
[----:B------:R-:W-:Y:S11]  /*4790*/  @!P0 BRA `(.L_x_3744) ;  /* 0x0000000000048947 */ /* 0x000ff60003800000 */
[----:B------:R-:W-:Y:S01]  /*47a0*/  BPT.TRAP 0x1 ;  /* 0x000000040000795c */ /* 0x000fe20000300000 */
.L_x_3744:
[----:B------:R-:W-:Y:S01]  /*47b0*/  ULEA UR38, UR7, UR37, 0x3 ;  /* 0x0000002507267291 */ /* 0x000fe2000f8e183f */
[----:B------:R-:W-:-:S05]  /*47c0*/  IMAD.U32 R0, RZ, RZ, UR40 ;  /* 0x00000028ff007e24 */ /* 0x000fca000f8e00ff */
[----:B------:R-:W-:-:S04]  /*47d0*/  SHF.L.U32 R0, R0, 0x1f, RZ ;  /* 0x0000001f00007819 */ /* 0x000fc800000006ff */
[----:B------:R1:W2:Y:S01]  /*47e0*/  SYNCS.PHASECHK.TRANS64.TRYWAIT P1, [UR38+0x30830], R0 ;  /* 0x03083000ff0075a7 */ /* 0x0002a20008020166 */
[----:B------:R-:W-:Y:S05]  /*47f0*/  @!P0 BRA `(.L_x_3745) ;  /* 0x0000000000048947 */ /* 0x000fea0003800000 */
[----:B------:R-:W-:Y:S01]  /*4800*/  BPT.TRAP 0x1 ;  /* 0x000000040000795c */ /* 0x000fe20000300000 */
.L_x_3745:
[----:B--2---:R-:W-:Y:S05]  /*4810*/  @P1 BRA `(.L_x_3746) ;  /* 0x0000000000081947 */ /* 0x004fea0003800000 */
[----:B------:R-:W2:Y:S02]  /*4820*/  SYNCS.PHASECHK.TRANS64.TRYWAIT P1, [UR38+0x30830], R0 ;  /* 0x03083000ff0075a7 */ /* 0x000ea40008020166 */
[----:B--2---:R-:W-:Y:S05]  /*4830*/  @!P1 BRA `(.L_x_3747) ;  /* 0x000000d800e09947 */ /* 0x004fea0003800000 */
.L_x_3746:
[----:B------:R-:W-:Y:S01]  /*4840*/  R2UR UR56, R10 ;  /* 0x000000000a3872ca */ /* 0x000fe200000e0000 */
[----:B------:R-:W-:Y:S01]  /*4850*/  UIMAD UR6, UR7, 0x900, UR39 ;  /* 0x00000900070678a4 */ /* 0x000fe2000f8e0227 */
        /* <DEDUP_REMOVED lines=13> */
[----:B------:R-:W-:Y:S01]  /*4930*/  HGMMA.64x96x16.F32.BF16 R120, gdesc[UR56], RZ, !UPT, gsb0 ;  /* 0x01600000387879f0 */ /* 0x000fe2000c0018ff */
[----:B------:R-:W-:Y:S01]  /*4940*/  UIADD3 UR58, UR6, 0x2, URZ ;  /* 0x00000002063a7890 */ /* 0x000fe2000fffe03f */
[-C--:B------:R-:W-:Y:S01]  /*4950*/  FMUL.FTZ R29, R29, R2.reuse ;  /* 0x000000021d1d7220 */ /* 0x080fe20000410000 */
        /* <DEDUP_REMOVED lines=106> */
[----:B------:R-:W-:Y:S01]  /*5000*/  HGMMA.64x96x16.F32.BF16 R120, gdesc[UR56], R120, gsb0 ;  /* 0x01600000387879f0 */ /* 0x000fe20008001878 */
[----:B------:R-:W-:Y:S01]  /*5010*/  R2UR UR56, R8 ;  /* 0x00000000083872ca */ /* 0x000fe200000e0000 */
[----:B------:R-:W-:Y:S01]  /*5020*/  UIADD3 UR58, UR6, 0x606, URZ ;  /* 0x00000606063a7890 */ /* 0x000fe2000fffe03f */
[----:B------:R-:W-:Y:S01]  /*5030*/  R2UR UR57, R9 ;  /* 0x00000000093972ca */ /* 0x000fe200000e0000 */
[----:B------:R-:W-:Y:S01]  /*5040*/  UMOV UR59, 0x40000040 ;  /* 0x40000040003b7882 */ /* 0x000fe20000000000 */
[-C--:B------:R-:W-:Y:S01]  /*5050*/  FMUL.FTZ R115, R115, R3.reuse ;  /* 0x0000000373737220 */ /* 0x080fe20000410000 */
[-C--:B------:R-:W-:Y:S01]  /*5060*/  FMUL.FTZ R118, R118, R3.reuse ;  /* 0x0000000376767220 */ /* 0x080fe20000410000 */
[----:B------:R-:W-:Y:S01]  /*5070*/  FMUL.FTZ R119, R119, R3 ;  /* 0x0000000377777220 */ /* 0x000fe20000410000 */
[----:B------:R-:W-:-:S02]  /*5080*/  WARPGROUP.DEPBAR.LE gsb0, 0x0 ;  /* 0x00008000000079c5 */ /* 0x000fc40000010000 */
        /* <DEDUP_REMOVED lines=30> */
[----:B------:R-:W-:Y:S05]  /*5270*/  @!P0 BRA `(.L_x_3748) ;  /* 0x0000000000048947 */ /* 0x000fea0003800000 */
[----:B------:R-:W-:Y:S01]  /*5280*/  BPT.TRAP 0x1 ;  /* 0x000000040000795c */ /* 0x000fe20000300000 */
.L_x_3748:
[----:B------:R-:W-:Y:S01]  /*5290*/  ULEA UR6, UR36, UR37, 0x3 ;  /* 0x0000002524067291 */ /* 0x000fe2000f8e183f */
[----:B-12---:R-:W-:-:S05]  /*52a0*/  IMAD.U32 R0, RZ, RZ, UR46 ;  /* 0x0000002eff007e24 */ /* 0x006fca000f8e00ff */
[----:B------:R-:W-:-:S04]  /*52b0*/  SHF.L.U32 R0, R0, 0x1f, RZ ;  /* 0x0000001f00007819 */ /* 0x000fc800000006ff */
[----:B------:R1:W2:Y:S01]  /*52c0*/  SYNCS.PHASECHK.TRANS64.TRYWAIT P1, [UR6+0x30850], R0 ;  /* 0x03085000ff0075a7 */ /* 0x0002a20008020146 */
[----:B------:R-:W-:Y:S05]  /*52d0*/  @!P0 BRA `(.L_x_3749) ;  /* 0x0000000000048947 */ /* 0x000fea0003800000 */
[----:B------:R-:W-:Y:S01]  /*52e0*/  BPT.TRAP 0x1 ;  /* 0x000000040000795c */ /* 0x000fe20000300000 */
.L_x_3749:
[----:B--2---:R-:W-:Y:S05]  /*52f0*/  @P1 BRA `(.L_x_3750) ;  /* 0x0000000000081947 */ /* 0x004fea0003800000 */
[----:B------:R-:W2:Y:S02]  /*5300*/  SYNCS.PHASECHK.TRANS64.TRYWAIT P1, [UR6+0x30850], R0 ;  /* 0x03085000ff0075a7 */ /* 0x000ea40008020146 */
[----:B--2---:R-:W-:Y:S05]  /*5310*/  @!P1 BRA `(.L_x_3751) ;  /* 0x000000d000409947 */ /* 0x004fea0003800000 */
.L_x_3750:
[----:B------:R-:W-:Y:S01]  /*5320*/  UIADD3 UR10, UR37, 0x400, URZ ;  /* 0x00000400250a7890 */ /* 0x000fe2000fffe03f */
[----:B------:R-:W-:Y:S01]  /*5330*/  WARPGROUP.ARRIVE ;  /* 0x00000000000079c5 */ /* 0x000fe20000000000 */
[----:B------:R-:W-:-:S05]  /*5340*/  UMOV UR11, 0x40000040 ;  /* 0x40000040000b7882 */ /* 0x000fca0000000000 */
[----:B------:R-:W3:Y:S01]  /*5350*/  S2R R210, SR_TID.X ;  /* 0x0000000000d27919 */ /* 0x000ee20000002100 */
[----:B------:R-:W-:Y:S01]  /*5360*/  USHF.R.U32.HI UR10, URZ, 0x4, UR10 ;  /* 0x000000043f0a7899 */ /* 0x000fe2000801160a */
[----:B-12---:R-:W-:Y:S01]  /*5370*/  IMAD.U32 R0, RZ, RZ, UR38 ;  /* 0x00000026ff007e24 */ /* 0x006fe2000f8e00ff */
[----:B------:R-:W-:Y:S01]  /*5380*/  ULDC UR18, c[0x0][0x2e0] ;  /* 0x0000b80000127ab9 */ /* 0x000fe20000000800 */
[----:B------:R-:W-:Y:S01]  /*5390*/  IMAD R2, R15, -0x60, RZ ;  /* 0xffffffa00f027824 */ /* 0x000fe200078e02ff */
[----:B------:R-:W-:Y:S01]  /*53a0*/  ULOP3.LUT UR10, UR10, 0x3fff, URZ, 0xc0, !UPT ;  /* 0x00003fff0a0a7892 */ /* 0x000fe2000f8ec03f */
[----:B------:R-:W-:Y:S02]  /*53b0*/  ULDC UR15, c[0x0][0x9dc] ;  /* 0x00027700000f7ab9 */ /* 0x000fe40000000800 */
[----:B------:R-:W-:Y:S01]  /*53c0*/  IMAD R3, R17, UR18, R2 ;  /* 0x0000001211037c24 */ /* 0x000fe2000f8e0202 */
[----:B------:R-:W-:-:S04]  /*53d0*/  ULOP3.LUT UR10, UR10, 0x3000000, URZ, 0xfc, !UPT ;  /* 0x030000000a0a7892 */ /* 0x000fc8000f8efc3f */
[----:B------:R-:W-:-:S07]  /*53e0*/  UIMAD UR14, UR36, 0x900, UR10 ;  /* 0x00000900240e78a4 */ /* 0x000fce000f8e020a */
[----:B------:R-:W-:Y:S02]  /*53f0*/  UMOV UR10, UR14 ;  /* 0x0000000e000a7c82 */ /* 0x000fe40008000000 */
[----:B------:R-:W-:Y:S01]  /*5400*/  HGMMA.64x192x16.F32.BF16 R24, R188, gdesc[UR8].tnspB, R24, gsb0 ;  /* 0x42e00008bc187df0 */ /* 0x000fe20008001818 */
[----:B------:R-:W-:Y:S01]  /*5410*/  UIADD3 UR10, UR14, 0x80, URZ ;  /* 0x000000800e0a7890 */ /* 0x000fe2000fffe03f */
[----:B------:R-:W-:Y:S01]  /*5420*/  UMOV UR11, 0x40000040 ;  /* 0x40000040000b7882 */ /* 0x000fe20000000000 */
[----:B---3--:R-:W-:-:S13]  /*5430*/  LOP3.LUT P1, RZ, R210, 0x7f, RZ, 0xc0, !PT ;  /* 0x0000007fd2ff7812 */ /* 0x008fda000782c0ff */
[----:B------:R-:W-:-:S05]  /*5440*/  @!P1 VIADD R0, R0, 0x30840 ;  /* 0x0003084000009836 */ /* 0x000fca0000000000 */
[----:B------:R-:W-:Y:S01]  /*5450*/  @!P1 PRMT R0, RZ, 0x654, R0 ;  /* 0x00000654ff009816 */ /* 0x000fe20000000000 */
        /* <DEDUP_REMOVED lines=23> */
[----:B------:R-:W-:Y:S01]  /*55d0*/  UMOV UR10, UR15 ;  /* 0x0000000f000a7c82 */ /* 0x000fe20008000000 */
[----:B------:R-:W-:Y:S01]  /*55e0*/  ULDC UR15, c[0x0][0x9e0] ;  /* 0x00027800000f7ab9 */ /* 0x000fe20000000800 */
[----:B------:R-:W-:Y:S01]  /*55f0*/  ULOP3.LUT UR11, URZ, UR10, URZ, 0x33, !UPT ;  /* 0x0000000a3f0b7292 */ /* 0x000fe2000f8e333f */
[----:B------:R-:W-:Y:S02]  /*5600*/  WARPGROUP.DEPBAR.LE gsb0, 0x0 ;  /* 0x00008000000079c5 */ /* 0x000fe40000010000 */
[----:B------:R-:W1:Y:S01]  /*5610*/  LDC R168, c[0x0][0x288] ;  /* 0x0000a200ffa87b82 */ /* 0x000e620000000800 */
[----:B------:R2:W-:Y:S01]  /*5620*/  @!P1 SYNCS.ARRIVE.TRANS64.RED.A1T0 RZ, [R0+URZ], RZ ;  /* 0x000000ff00ff99a7 */ /* 0x0005e2000810043f */
[----:B------:R-:W-:Y:S01]  /*5630*/  PLOP3.LUT P1, PT, PT, PT, UP0, 0x40, 0x0 ;  /* 0x000000000000781c */ /* 0x000fe20003f2e808 */
[----:B--2---:R-:W-:Y:S01]  /*5640*/  IMAD R0, R16, -0x2, R2 ;  /* 0xfffffffe10007824 */ /* 0x004fe200078e0202 */
[----:B-1----:R-:W-:-:S05]  /*5650*/  IADD3 R3, R3, 0x1, -R168 ;  /* 0x0000000103037810 */ /* 0x002fca0007ffe8a8 */
[----:B------:R-:W-:-:S04]  /*5660*/  IMAD R3, R16, -0x2, R3 ;  /* 0xfffffffe10037824 */ /* 0x000fc800078e0203 */
[C---:B------:R-:W-:Y:S02]  /*5670*/  VIADD R168, R3.reuse, UR15 ;  /* 0x0000000f03a87c36 */ /* 0x040fe40008000000 */
[----:B------:R-:W-:Y:S02]  /*5680*/  VIADD R21, R3, UR11 ;  /* 0x0000000b03157c36 */ /* 0x000fe40008000000 */
[C---:B------:R-:W-:Y:S02]  /*5690*/  IMAD.IADD R172, R7.reuse, 0x1, R168 ;  /* 0x0000000107ac7824 */ /* 0x040fe400078e02a8 */
[----:B------:R-:W-:Y:S01]  /*56a0*/  IMAD.IADD R170, R7, 0x1, R21 ;  /* 0x0000000107aa7824 */ /* 0x000fe200078e0215 */
[----:B------:R-:W-:Y:S06]  /*56b0*/  @P1 BRA `(.L_x_3752) ;  /* 0x0000000000581947 */ /* 0x000fec0003800000 */
[----:B------:R-:W-:Y:S01]  /*56c0*/  ISETP.GT.AND P1, PT, R20, -0x1, PT ;  /* 0xffffffff1400780c */ /* 0x000fe20003f24270 */
[----:B------:R-:W-:-:S12]  /*56d0*/  BSSY B0, `(.L_x_3753) ;  /* 0x0000011000007945 */ /* 0x000fd80003800000 */
        /* <DEDUP_REMOVED lines=9> */
.L_x_3754:
[----:B------:R-:W-:-:S05]  /*5770*/  IMAD.U32 R169, RZ, RZ, UR45 ;  /* 0x0000002dffa97e24 */ /* 0x000fca000f8e00ff */
[----:B------:R-:W-:-:S13]  /*5780*/  ISETP.NE.AND P1, PT, R169, 0x1, PT ;  /* 0x00000001a900780c */ /* 0x000fda0003f25270 */
[----:B------:R-:W1:Y:S01]  /*5790*/  @P1 LDC.64 R174, c[0x0][0x9e8] ;  /* 0x00027a00ffae1b82 */ /* 0x000e620000000a00 */
[----:B------:R-:W-:-:S04]  /*57a0*/  @P1 IMAD.IADD R3, R7, 0x1, R14 ;  /* 0x0000000107031824 */ /* 0x000fc800078e020e */
[----:B-1----:R-:W-:-:S04]  /*57b0*/  @P1 IMAD.HI.U32 R174, R3, R174, RZ ;  /* 0x000000ae03ae1227 */ /* 0x002fc800078e00ff */
[----:B------:R-:W-:Y:S01]  /*57c0*/  IMAD.MOV.U32 R3, RZ, RZ, R20 ;  /* 0x000000ffff037224 */ /* 0x000fe200078e0014 */
[----:B------:R-:W-:-:S07]  /*57d0*/  @P1 SHF.R.U32.HI R3, RZ, R175, R174 ;  /* 0x000000afff031219 */ /* 0x000fce00000116ae */
.L_x_3755:
[----:B------:R-:W-:Y:S05]  /*57e0*/  BSYNC B0 ;  /* 0x0000000000007941 */ /* 0x000fea0003800000 */
.L_x_3753:
[----:B------:R-:W-:-:S05]  /*57f0*/  IMAD R3, R3, R169, R0 ;  /* 0x000000a903037224 */ /* 0x000fca00078e0200 */
[----:B------:R-:W-:Y:S02]  /*5800*/  VIADDMNMX R172, R3, R169, R172, PT ;  /* 0x000000a903ac7246 */ /* 0x000fe400038001ac */
[----:B------:R-:W-:-:S07]  /*5810*/  VIMNMX R170, R170, R3, !PT ;  /* 0x00000003aaaa7248 */ /* 0x000fce0007fe0100 */
.L_x_3752:
        /* <DEDUP_REMOVED lines=109> */
[----:B------:R-:W-:Y:S01]  /*5ef0*/  FSEL R124, R120, -INF , !P6 ;  /* 0xff800000787c7808 */ /* 0x000fe20007000000 */
[----:B------:R-:W-:Y:S01]  /*5f00*/  IMAD.IADD R120, R6, 0x1, R21 ;  /* 0x0000000106787824 */ /* 0x000fe200078e0215 */
[----:B------:R-:W-:Y:S01]  /*5f10*/  ISETP.GE.AND P6, PT, R2, 0x5a, PT ;  /* 0x0000005a0200780c */ /* 0x000fe20003fc6270 */
[----:B------:R-:W-:-:S03]  /*5f20*/  IMAD.IADD R2, R6, 0x1, R168 ;  /* 0x0000000106027824 */ /* 0x000fc600078e02a8 */
[----:B------:R-:W-:Y:S02]  /*5f30*/  P2R R128, PR, RZ, 0x40 ;  /* 0x00000040ff807803 */ /* 0x000fe40000000000 */
[----:B------:R-:W-:-:S04]  /*5f40*/  ISETP.GT.AND P6, PT, R170, 0x59, !P6 ;  /* 0x00000059aa00780c */ /* 0x000fc800077c4270 */
[----:B------:R-:W-:-:S04]  /*5f50*/  ISETP.LT.OR P6, PT, R172, 0x5a, P6 ;  /* 0x0000005aac00780c */ /* 0x000fc800037c1670 */
[----:B------:R-:W-:Y:S02]  /*5f60*/  FSEL R165, R165, -INF , !P6 ;  /* 0xff800000a5a57808 */ /* 0x000fe40007000000 */
[----:B------:R-:W-:-:S13]  /*5f70*/  PLOP3.LUT P6, PT, PT, PT, UP0, 0x40, 0x0 ;  /* 0x000000000000781c */ /* 0x000fda0003fce808 */
[----:B------:R-:W-:Y:S05]  /*5f80*/  @P6 BRA `(.L_x_3756) ;  /* 0x0000000000546947 */ /* 0x000fea0003800000 */
        /* <DEDUP_REMOVED lines=12> */
.L_x_3758:
[----:B------:R-:W-:-:S05]  /*6050*/  IMAD.U32 R132, RZ, RZ, UR45 ;  /* 0x0000002dff847e24 */ /* 0x000fca000f8e00ff */
[----:B------:R-:W-:-:S13]  /*6060*/  ISETP.NE.AND P6, PT, R132, 0x1, PT ;  /* 0x000000018400780c */ /* 0x000fda0003fc5270 */
[----:B------:R-:W1:Y:S02]  /*6070*/  @P6 LDC.64 R188, c[0x0][0x9e8] ;  /* 0x00027a00ffbc6b82 */ /* 0x000e640000000a00 */
[----:B-1----:R-:W-:-:S05]  /*6080*/  @P6 IMAD.HI.U32 R188, R21, R188, RZ ;  /* 0x000000bc15bc6227 */ /* 0x002fca00078e00ff */
[----:B------:R-:W-:-:S07]  /*6090*/  @P6 SHF.R.U32.HI R21, RZ, R189, R188 ;  /* 0x000000bdff156219 */ /* 0x000fce00000116bc */
.L_x_3759:
[----:B------:R-:W-:Y:S05]  /*60a0*/  BSYNC B0 ;  /* 0x0000000000007941 */ /* 0x000fea0003800000 */
.L_x_3757:
[----:B------:R-:W-:-:S05]  /*60b0*/  IMAD R21, R21, R132, R0 ;  /* 0x0000008415157224 */ /* 0x000fca00078e0200 */
[----:B------:R-:W-:Y:S02]  /*60c0*/  VIADDMNMX R2, R21, R132, R2, PT ;  /* 0x0000008415027246 */ /* 0x000fe40003800102 */
[----:B------:R-:W-:-:S07]  /*60d0*/  VIMNMX R120, R120, R21, !PT ;  /* 0x0000001578787248 */ /* 0x000fce0007fe0100 */
.L_x_3756:
[C---:B------:R-:W-:Y:S01]  /*60e0*/  ISETP.GT.AND P1, PT, R120.reuse, 0x1, !P1 ;  /* 0x000000017800780c */ /* 0x040fe20004f24270 */
[----:B------:R-:W-:Y:S01]  /*60f0*/  UMOV UR46, UR40 ;  /* 0x00000028002e7c82 */ /* 0x000fe20008000000 */
[----:B------:R-:W-:Y:S01]  /*6100*/  ISETP.GT.AND P2, PT, R120, 0x8, !P2 ;  /* 0x000000087800780c */ /* 0x000fe20005744270 */
[----:B------:R-:W-:Y:S01]  /*6110*/  UMOV UR36, UR7 ;  /* 0x0000000700247c82 */ /* 0x000fe20008000000 */
[C---:B------:R-:W-:Y:S02]  /*6120*/  ISETP.LT.OR P1, PT, R2.reuse, 0x2, P1 ;  /* 0x000000020200780c */ /* 0x040fe40000f21670 */
[----:B------:R-:W-:Y:S02]  /*6130*/  ISETP.LT.OR P2, PT, R2, 0x9, P2 ;  /* 0x000000090200780c */ /* 0x000fe40001741670 */
[----:B------:R-:W-:Y:S02]  /*6140*/  FSEL R217, R123, -INF , !P1 ;  /* 0xff8000007bd97808 */ /* 0x000fe40004800000 */
[----:B------:R-:W-:-:S02]  /*6150*/  ISETP.NE.AND P1, PT, R174, RZ, PT ;  /* 0x000000ffae00720c */ /* 0x000fc40003f25270 */
[----:B------:R-:W-:Y:S02]  /*6160*/  FSEL R189, R126, -INF , !P2 ;  /* 0xff8000007ebd7808 */ /* 0x000fe40005000000 */
[----:B------:R-:W-:Y:S02]  /*6170*/  ISETP.GT.AND P1, PT, R120, 0x9, !P1 ;  /* 0x000000097800780c */ /* 0x000fe40004f24270 */
[----:B------:R-:W-:Y:S02]  /*6180*/  ISETP.NE.AND P2, PT, R191, RZ, PT ;  /* 0x000000ffbf00720c */ /* 0x000fe40003f45270 */
[----:B------:R-:W-:Y:S02]  /*6190*/  ISETP.LT.OR P1, PT, R2, 0xa, P1 ;  /* 0x0000000a0200780c */ /* 0x000fe40000f21670 */
[----:B------:R-:W-:Y:S02]  /*61a0*/  ISETP.NE.AND P6, PT, R205, RZ, PT ;  /* 0x000000ffcd00720c */ /* 0x000fe40003fc5270 */
        /* <DEDUP_REMOVED lines=22> */
[----:B------:R-:W-:Y:S02]  /*6310*/  ISETP.GT.AND P1, PT, R120, 0x19, !P2 ;  /* 0x000000197800780c */ /* 0x000fe40005724270 */
[----:B------:R-:W-:Y:S02]  /*6320*/  FMNMX.FTZ R0, R171, R0, !PT ;  /* 0x00000000ab007209 */ /* 0x000fe40007810000 */
[----:B------:R-:W-:-:S02]  /*6330*/  ISETP.LT.OR P1, PT, R2, 0x1a, P1 ;  /* 0x0000001a0200780c */ /* 0x000fc40000f21670 */
[----:B------:R-:W-:Y:S02]  /*6340*/  FMNMX.FTZ R0, R169, R0, !PT ;  /* 0x00000000a9007209 */ /* 0x000fe40007810000 */
[----:B------:R-:W-:Y:S02]  /*6350*/  FSEL R211, R135, -INF , !P1 ;  /* 0xff80000087d37808 */ /* 0x000fe40004800000 */
[----:B------:R-:W-:Y:S02]  /*6360*/  ISETP.GT.AND P1, PT, R120, 0x20, !P6 ;  /* 0x000000207800780c */ /* 0x000fe40007724270 */
[----:B------:R-:W-:Y:S02]  /*6370*/  FMNMX.FTZ R0, R141, R0, !PT ;  /* 0x000000008d007209 */ /* 0x000fe40007810000 */
[----:B------:R-:W-:Y:S02]  /*6380*/  ISETP.LT.OR P1, PT, R2, 0x21, P1 ;  /* 0x000000210200780c */ /* 0x000fe40000f21670 */
[----:B------:R-:W-:-:S02]  /*6390*/  FMNMX.FTZ R0, R3, R0, !PT ;  /* 0x0000000003007209 */ /* 0x000fc40007810000 */
[----:B------:R-:W-:Y:S01]  /*63a0*/  FSEL R205, R138, -INF , !P1 ;  /* 0xff8000008acd7808 */ /* 0x000fe20004800000 */
[----:B------:R-:W-:Y:S01]  /*63b0*/  IMAD.U32 R138, RZ, RZ, UR6 ;  /* 0x00000006ff8a7e24 */ /* 0x000fe2000f8e00ff */
        /* <DEDUP_REMOVED lines=22> */
[----:B------:R-:W-:-:S02]  /*6520*/  ISETP.NE.AND P2, PT, R206, RZ, PT ;  /* 0x000000ffce00720c */ /* 0x000fc40003f45270 */
[----:B------:R-:W-:Y:S02]  /*6530*/  ISETP.GT.AND P1, PT, R120, 0x30, !P1 ;  /* 0x000000307800780c */ /* 0x000fe40004f24270 */
[----:B------:R-:W-:Y:S02]  /*6540*/  FMNMX.FTZ R0, R137, R0, !PT ;  /* 0x0000000089007209 */ /* 0x000fe40007810000 */
[----:B------:R-:W-:Y:S02]  /*6550*/  ISETP.LT.OR P1, PT, R2, 0x31, P1 ;  /* 0x000000310200780c */ /* 0x000fe40000f21670 */
[----:B------:R-:W-:Y:S02]  /*6560*/  FMNMX.FTZ R126, R165, R0, !PT ;  /* 0x00000000a57e7209 */ /* 0x000fe40007810000 */
[----:B------:R-:W-:Y:S01]  /*6570*/  FSEL R135, R146, -INF , !P1 ;  /* 0xff80000092877808 */ /* 0x000fe20004800000 */
[----:B------:R-:W1:Y:S01]  /*6580*/  LDC R0, c[0x0][0x988] ;  /* 0x00026200ff007b82 */ /* 0x000e620000000800 */
[----:B------:R-:W-:Y:S01]  /*6590*/  ISETP.NE.AND P1, PT, R144, RZ, PT ;  /* 0x000000ff9000720c */ /* 0x000fe20003f25270 */
[----:B------:R-:W2:Y:S01]  /*65a0*/  SHFL.BFLY PT, R21, R126, 0x2, 0x1f ;  /* 0x0c401f007e157f89 */ /* 0x000ea200000e0000 */
[----:B------:R-:W-:-:S02]  /*65b0*/  ISETP.NE.AND P6, PT, R208, RZ, PT ;  /* 0x000000ffd000720c */ /* 0x000fc40003fc5270 */
[C---:B------:R-:W-:Y:S02]  /*65c0*/  ISETP.GT.AND P1, PT, R120.reuse, 0x31, !P1 ;  /* 0x000000317800780c */ /* 0x040fe40004f24270 */
[----:B------:R-:W-:Y:S02]  /*65d0*/  ISETP.GT.AND P3, PT, R120, 0x50, !P3 ;  /* 0x000000507800780c */ /* 0x000fe40005f64270 */
[----:B------:R-:W-:Y:S02]  /*65e0*/  ISETP.LT.OR P1, PT, R2, 0x32, P1 ;  /* 0x000000320200780c */ /* 0x000fe40000f21670 */
[----:B------:R-:W-:Y:S02]  /*65f0*/  ISETP.GT.AND P4, PT, R120, 0x51, !P4 ;  /* 0x000000517800780c */ /* 0x000fe40006784270 */
[----:B------:R-:W-:Y:S02]  /*6600*/  FSEL R147, R147, -INF , !P1 ;  /* 0xff80000093937808 */ /* 0x000fe40004800000 */
[----:B------:R-:W-:-:S02]  /*6610*/  ISETP.NE.AND P1, PT, R186, RZ, PT ;  /* 0x000000ffba00720c */ /* 0x000fc40003f25270 */
[----:B------:R-:W-:Y:S02]  /*6620*/  ISETP.LT.OR P3, PT, R2, 0x51, P3 ;  /* 0x000000510200780c */ /* 0x000fe40001f61670 */
[C---:B------:R-:W-:Y:S02]  /*6630*/  ISETP.GT.AND P1, PT, R120.reuse, 0x38, !P1 ;  /* 0x000000387800780c */ /* 0x040fe40004f24270 */
[----:B------:R-:W-:Y:S02]  /*6640*/  ISETP.GT.AND P5, PT, R120, 0x58, !P5 ;  /* 0x000000587800780c */ /* 0x000fe40006fa4270 */
[C---:B------:R-:W-:Y:S02]  /*6650*/  ISETP.LT.OR P1, PT, R2.reuse, 0x39, P1 ;  /* 0x000000390200780c */ /* 0x040fe40000f21670 */
[----:B------:R-:W-:Y:S02]  /*6660*/  ISETP.LT.OR P4, PT, R2, 0x52, P4 ;  /* 0x000000520200780c */ /* 0x000fe40002781670 */
[----:B------:R-:W-:-:S02]  /*6670*/  FSEL R131, R150, -INF , !P1 ;  /* 0xff80000096837808 */ /* 0x000fc40004800000 */
[----:B------:R-:W-:Y:S02]  /*6680*/  ISETP.NE.AND P1, PT, R148, RZ, PT ;  /* 0x000000ff9400720c */ /* 0x000fe40003f25270 */
[----:B--2---:R-:W-:Y:S02]  /*6690*/  FMNMX.FTZ R130, R126, R21, !PT ;  /* 0x000000157e827209 */ /* 0x004fe40007810000 */
[----:B------:R-:W-:Y:S02]  /*66a0*/  ISETP.GT.AND P1, PT, R120, 0x39, !P1 ;  /* 0x000000397800780c */ /* 0x000fe40004f24270 */
[C---:B------:R-:W-:Y:S01]  /*66b0*/  ISETP.LT.OR P5, PT, R2.reuse, 0x59, P5 ;  /* 0x000000590200780c */ /* 0x040fe20002fa1670 */
[----:B------:R-:W2:Y:S01]  /*66c0*/  SHFL.BFLY PT, R21, R130, 0x1, 0x1f ;  /* 0x0c201f0082157f89 */ /* 0x000ea200000e0000 */
[----:B------:R-:W-:-:S04]  /*66d0*/  ISETP.LT.OR P1, PT, R2, 0x3a, P1 ;  /* 0x0000003a0200780c */ /* 0x000fc80000f21670 */
[----:B------:R-:W-:Y:S02]  /*66e0*/  FSEL R151, R151, -INF , !P1 ;  /* 0xff80000097977808 */ /* 0x000fe40004800000 */
[----:B------:R-:W-:-:S04]  /*66f0*/  ISETP.NE.AND P1, PT, R190, RZ, PT ;  /* 0x000000ffbe00720c */ /* 0x000fc80003f25270 */
[----:B------:R-:W-:-:S04]  /*6700*/  ISETP.GT.AND P1, PT, R120, 0x40, !P1 ;  /* 0x000000407800780c */ /* 0x000fc80004f24270 */
[----:B------:R-:W-:-:S04]  /*6710*/  ISETP.LT.OR P1, PT, R2, 0x41, P1 ;  /* 0x000000410200780c */ /* 0x000fc80000f21670 */
[----:B------:R-:W-:Y:S02]  /*6720*/  FSEL R127, R154, -INF , !P1 ;  /* 0xff8000009a7f7808 */ /* 0x000fe40004800000 */
[----:B------:R-:W-:Y:S02]  /*6730*/  ISETP.NE.AND P1, PT, R152, RZ, PT ;  /* 0x000000ff9800720c */ /* 0x000fe40003f25270 */
[----:B--2---:R-:W-:Y:S02]  /*6740*/  FMNMX.FTZ R21, R130, R21, !PT ;  /* 0x0000001582157209 */ /* 0x004fe40007810000 */
[----:B------:R-:W-:-:S04]  /*6750*/  ISETP.GT.AND P1, PT, R120, 0x41, !P1 ;  /* 0x000000417800780c */ /* 0x000fc80004f24270 */
[----:B------:R-:W-:-:S04]  /*6760*/  ISETP.LT.OR P1, PT, R2, 0x42, P1 ;  /* 0x000000420200780c */ /* 0x000fc80000f21670 */
[----:B------:R-:W-:Y:S02]  /*6770*/  FSEL R155, R155, -INF , !P1 ;  /* 0xff8000009b9b7808 */ /* 0x000fe40004800000 */
[----:B------:R-:W-:-:S04]  /*6780*/  ISETP.GT.AND P1, PT, R120, 0x48, !P2 ;  /* 0x000000487800780c */ /* 0x000fc80005724270 */
[----:B------:R-:W-:-:S04]  /*6790*/  ISETP.LT.OR P1, PT, R2, 0x49, P1 ;  /* 0x000000490200780c */ /* 0x000fc80000f21670 */
[----:B------:R-:W-:Y:S02]  /*67a0*/  FSEL R123, R158, -INF , !P1 ;  /* 0xff8000009e7b7808 */ /* 0x000fe40004800000 */
[----:B------:R-:W-:Y:S02]  /*67b0*/  ISETP.GT.AND P1, PT, R120, 0x49, !P6 ;  /* 0x000000497800780c */ /* 0x000fe40007724270 */
[----:B------:R-:W-:Y:S02]  /*67c0*/  ISETP.NE.AND P6, PT, R156, RZ, PT ;  /* 0x000000ff9c00720c */ /* 0x000fe40003fc5270 */
[----:B------:R-:W-:-:S04]  /*67d0*/  ISETP.LT.OR P1, PT, R2, 0x4a, P1 ;  /* 0x0000004a0200780c */ /* 0x000fc80000f21670 */
[----:B------:R-:W-:Y:S02]  /*67e0*/  FSEL R159, R159, -INF , !P1 ;  /* 0xff8000009f9f7808 */ /* 0x000fe40004800000 */
[----:B------:R-:W-:Y:S02]  /*67f0*/  ISETP.GT.AND P1, PT, R120, RZ, !P6 ;  /* 0x000000ff7800720c */ /* 0x000fe40007724270 */
[----:B------:R-:W-:Y:S02]  /*6800*/  ISETP.NE.AND P6, PT, R128, RZ, PT ;  /* 0x000000ff8000720c */ /* 0x000fe40003fc5270 */
[----:B------:R-:W-:Y:S02]  /*6810*/  ISETP.LT.OR P1, PT, R2, 0x1, P1 ;  /* 0x000000010200780c */ /* 0x000fe40000f21670 */
[----:B------:R-:W-:Y:S02]  /*6820*/  ISETP.GT.AND P2, PT, R120, 0x59, !P6 ;  /* 0x000000597800780c */ /* 0x000fe40007744270 */
[----:B------:R-:W-:Y:S01]  /*6830*/  FSEL R221, R122, -INF , !P1 ;  /* 0xff8000007add7808 */ /* 0x000fe20004800000 */
[C---:B-1----:R-:W-:Y:S01]  /*6840*/  FMUL.FTZ R122, R21.reuse, R0 ;  /* 0x00000000157a7220 */ /* 0x042fe20000410000 */
[----:B------:R-:W-:-:S02]  /*6850*/  FSETP.NEU.FTZ.AND P1, PT, R21, -INF , PT ;  /* 0xff8000001500780b */ /* 0x000fc40003f3d000 */
[----:B------:R-:W-:Y:S02]  /*6860*/  FMNMX.FTZ R126, R221, R4, !PT ;  /* 0x00000004dd7e7209 */ /* 0x000fe40007810000 */
[----:B------:R-:W-:Y:S02]  /*6870*/  FSEL R122, R122, RZ, P1 ;  /* 0x000000ff7a7a7208 */ /* 0x000fe40000800000 */
[----:B------:R-:W-:Y:S02]  /*6880*/  FMNMX.FTZ R126, R217, R126, !PT ;  /* 0x0000007ed97e7209 */ /* 0x000fe40007810000 */
        /* <DEDUP_REMOVED lines=8> */
[----:B------:R-:W-:Y:S01]  /*6910*/  FSEL R171, R163, -INF , !P4 ;  /* 0xff800000a3ab7808 */ /* 0x000fe20006000000 */
[--C-:B------:R-:W-:Y:S01]  /*6920*/  FFMA.FTZ R172, R125, R0, -R122.reuse ;  /* 0x000000007dac7223 */ /* 0x100fe2000001087a */
[----:B------:R-:W-:Y:S01]  /*6930*/  FMNMX.FTZ R126, R207, R126, !PT ;  /* 0x0000007ecf7e7209 */ /* 0x000fe20007810000 */
[----:B------:R1:W-:Y:S01]  /*6940*/  MUFU.EX2 R163, R120 ;  /* 0x0000007800a37308 */ /* 0x0003e20000000800 */
[----:B------:R-:W-:Y:S01]  /*6950*/  FSEL R177, R166, -INF , !P5 ;  /* 0xff800000a6b17808 */ /* 0x000fe20006800000 */
[--C-:B------:R-:W-:Y:S01]  /*6960*/  FFMA.FTZ R219, R124, R0, -R122.reuse ;  /* 0x000000007cdb7223 */ /* 0x100fe2000001087a */
[----:B------:R-:W-:Y:S01]  /*6970*/  FMNMX.FTZ R126, R213, R126, !PT ;  /* 0x0000007ed57e7209 */ /* 0x000fe20007810000 */
[-CC-:B------:R-:W-:Y:S01]  /*6980*/  FFMA.FTZ R188, R187, R0.reuse, -R122.reuse ;  /* 0x00000000bbbc7223 */ /* 0x180fe2000001087a */
[----:B------:R-:W-:Y:S01]  /*6990*/  FSEL R167, R167, -INF , !P2 ;  /* 0xff800000a7a77808 */ /* 0x000fe20005000000 */
[--C-:B------:R-:W-:Y:S01]  /*69a0*/  FFMA.FTZ R190, R185, R0, -R122.reuse ;  /* 0x00000000b9be7223 */ /* 0x100fe2000001087a */
[----:B------:R-:W-:Y:S01]  /*69b0*/  FMNMX.FTZ R126, R191, R126, !PT ;  /* 0x0000007ebf7e7209 */ /* 0x000fe20007810000 */
[----:B------:R-:W-:Y:S01]  /*69c0*/  MUFU.EX2 R219, R219 ;  /* 0x000000db00db7308 */ /* 0x000fe20000000800 */
[----:B-1----:R-:W-:Y:S01]  /*69d0*/  FSEL R120, R21, RZ, P1 ;  /* 0x000000ff15787208 */ /* 0x002fe20000800000 */
[--C-:B------:R-:W-:Y:S01]  /*69e0*/  FFMA.FTZ R183, R183, R0, -R122.reuse ;  /* 0x00000000b7b77223 */ /* 0x100fe2000001087a */
[----:B------:R-:W-:Y:S01]  /*69f0*/  FMNMX.FTZ R126, R211, R126, !PT ;  /* 0x0000007ed37e7209 */ /* 0x000fe20007810000 */
[-CC-:B------:R-:W-:Y:S01]  /*6a00*/  FFMA.FTZ R184, R181, R0.reuse, -R122.reuse ;  /* 0x00000000b5b87223 */ /* 0x180fe2000001087a */
[-CC-:B------:R-:W-:Y:S01]  /*6a10*/  FFMA.FTZ R179, R179, R0.reuse, -R122.reuse ;  /* 0x00000000b3b37223 */ /* 0x180fe2000001087a */
[--C-:B------:R-:W-:Y:S01]  /*6a20*/  FFMA.FTZ R170, R137, R0, -R122.reuse ;  /* 0x0000000089aa7223 */ /* 0x100fe2000001087a */
[----:B------:R-:W-:Y:S01]  /*6a30*/  FMNMX.FTZ R126, R205, R126, !PT ;  /* 0x0000007ecd7e7209 */ /* 0x000fe20007810000 */
[----:B------:R-:W-:Y:S01]  /*6a40*/  MUFU.EX2 R188, R188 ;  /* 0x000000bc00bc7308 */ /* 0x000fe20000000800 */
        /* <DEDUP_REMOVED lines=16> */
[----:B------:R-:W-:Y:S01]  /*6b50*/  FFMA.FTZ R133, R161, R0, -R122 ;  /* 0x00000000a1857223 */ /* 0x000fe2000001087a */
[----:B------:R-:W-:-:S02]  /*6b60*/  LOP3.LUT P6, RZ, R210, 0x7f, RZ, 0xc0, !PT ;  /* 0x0000007fd2ff7812 */ /* 0x000fc400078cc0ff */
[----:B------:R-:W-:-:S04]  /*6b70*/  FMNMX.FTZ R126, R147, R126, !PT ;  /* 0x0000007e937e7209 */ /* 0x000fc80007810000 */
[----:B------:R-:W-:Y:S01]  /*6b80*/  FMNMX.FTZ R126, R131, R126, !PT ;  /* 0x0000007e837e7209 */ /* 0x000fe20007810000 */
[----:B------:R-:W-:Y:S03]  /*6b90*/  MUFU.EX2 R184, R184 ;  /* 0x000000b800b87308 */ /* 0x000fe60000000800 */
        /* <DEDUP_REMOVED lines=20> */
[----:B------:R-:W-:Y:S08]  /*6ce0*/  MUFU.EX2 R178, R178 ;  /* 0x000000b200b27308 */ /* 0x000ff00000000800 */
[----:B------:R-:W-:Y:S08]  /*6cf0*/  MUFU.EX2 R121, R121 ;  /* 0x0000007900797308 */ /* 0x000ff00000000800 */
[----:B------:R-:W-:Y:S01]  /*6d00*/  MUFU.EX2 R172, R172 ;  /* 0x000000ac00ac7308 */ /* 0x000fe20000000800 */
[----:B-1----:R-:W-:Y:S01]  /*6d10*/  FMNMX.FTZ R125, R3, R2, !PT ;  /* 0x00000002037d7209 */ /* 0x002fe20007810000 */
[----:B------:R-:W-:Y:S01]  /*6d20*/  FADD.FTZ R3, -R120, R5 ;  /* 0x0000000578037221 */ /* 0x000fe20000010100 */
[----:B------:R-:W-:-:S02]  /*6d30*/  FFMA.FTZ R5, R165, R0, -R122 ;  /* 0x00000000a5057223 */ /* 0x000fc4000001087a */
[----:B------:R-:W-:Y:S01]  /*6d40*/  FSETP.NEU.FTZ.AND P1, PT, R125, -INF , PT ;  /* 0xff8000007d00780b */ /* 0x000fe20003f3d000 */
[-C--:B------:R-:W-:Y:S01]  /*6d50*/  FMUL.FTZ R3, R3, R0.reuse ;  /* 0x0000000003037220 */ /* 0x080fe20000410000 */
[----:B------:R-:W-:Y:S01]  /*6d60*/  FMUL.FTZ R126, R125, R0 ;  /* 0x000000007d7e7220 */ /* 0x000fe20000410000 */
[----:B------:R-:W-:Y:S04]  /*6d70*/  MUFU.EX2 R149, R149 ;  /* 0x0000009500957308 */ /* 0x000fe80000000800 */
[----:B------:R-:W-:-:S04]  /*6d80*/  FSEL R126, R126, RZ, P1 ;  /* 0x000000ff7e7e7208 */ /* 0x000fc80000800000 */
[----:B------:R1:W2:Y:S01]  /*6d90*/  MUFU.EX2 R2, R3 ;  /* 0x0000000300027308 */ /* 0x0002a20000000800 */
        /* <DEDUP_REMOVED lines=8> */
[----:B-1----:R-:W-:Y:S01]  /*6e20*/  FSEL R3, R125, RZ, P1 ;  /* 0x000000ff7d037208 */ /* 0x002fe20000800000 */
[-CC-:B------:R-:W-:Y:S01]  /*6e30*/  FFMA.FTZ R132, R139, R0.reuse, -R126.reuse ;  /* 0x000000008b847223 */ /* 0x180fe2000001087e */
[-CC-:B------:R-:W-:Y:S01]  /*6e40*/  FFMA.FTZ R139, R143, R0.reuse, -R126.reuse ;  /* 0x000000008f8b7223 */ /* 0x180fe2000001087e */
[-CC-:B------:R-:W-:Y:S01]  /*6e50*/  FFMA.FTZ R128, R211, R0.reuse, -R126.reuse ;  /* 0x00000000d3807223 */ /* 0x180fe2000001087e */
[-C--:B------:R-:W-:Y:S01]  /*6e60*/  FFMA.FTZ R181, R205, R0.reuse, -R126 ;  /* 0x00000000cdb57223 */ /* 0x080fe2000001087e */
[----:B------:R-:W-:Y:S01]  /*6e70*/  FADD.FTZ R3, -R3, R4 ;  /* 0x0000000403037221 */ /* 0x000fe20000010100 */
[-CC-:B------:R-:W-:Y:S01]  /*6e80*/  FFMA.FTZ R130, R209, R0.reuse, -R126.reuse ;  /* 0x00000000d1827223 */ /* 0x180fe2000001087e */
[----:B------:R-:W-:Y:S01]  /*6e90*/  MUFU.EX2 R137, R137 ;  /* 0x0000008900897308 */ /* 0x000fe20000000800 */
[----:B--2---:R-:W-:Y:S01]  /*6ea0*/  FFMA.FTZ R13, R2, R13, R219 ;  /* 0x0000000d020d7223 */ /* 0x004fe200000100db */
[-C--:B------:R-:W-:Y:S01]  /*6eb0*/  FMUL.FTZ R3, R3, R0.reuse ;  /* 0x0000000003037220 */ /* 0x080fe20000410000 */
[-CC-:B------:R-:W-:Y:S01]  /*6ec0*/  FFMA.FTZ R4, R135, R0.reuse, -R126.reuse ;  /* 0x0000000087047223 */ /* 0x180fe2000001087e */
[-CC-:B------:R-:W-:Y:S01]  /*6ed0*/  FFMA.FTZ R135, R147, R0.reuse, -R126.reuse ;  /* 0x0000000093877223 */ /* 0x180fe2000001087e */
[----:B------:R-:W-:Y:S01]  /*6ee0*/  FADD.FTZ R13, R188, R13 ;  /* 0x0000000dbc0d7221 */ /* 0x000fe20000010000 */
[-CC-:B------:R-:W-:Y:S01]  /*6ef0*/  FFMA.FTZ R127, R127, R0.reuse, -R126.reuse ;  /* 0x000000007f7f7223 */ /* 0x180fe2000001087e */
[-CC-:B------:R-:W-:Y:S01]  /*6f00*/  FFMA.FTZ R123, R123, R0.reuse, -R126.reuse ;  /* 0x000000007b7b7223 */ /* 0x180fe2000001087e */
[----:B------:R-:W1:Y:S01]  /*6f10*/  MUFU.EX2 R3, R3 ;  /* 0x0000000300037308 */ /* 0x000e620000000800 */
[----:B------:R-:W-:Y:S01]  /*6f20*/  FADD.FTZ R134, R190, R13 ;  /* 0x0000000dbe867221 */ /* 0x000fe20000010000 */
[-CC-:B------:R-:W-:Y:S01]  /*6f30*/  FFMA.FTZ R159, R159, R0.reuse, -R126.reuse ;  /* 0x000000009f9f7223 */ /* 0x180fe2000001087e */
[-CC-:B------:R-:W-:Y:S01]  /*6f40*/  FFMA.FTZ R173, R173, R0.reuse, -R126.reuse ;  /* 0x00000000adad7223 */ /* 0x180fe2000001087e */
[-C--:B------:R-:W-:Y:S01]  /*6f50*/  FFMA.FTZ R171, R171, R0.reuse, -R126 ;  /* 0x00000000abab7223 */ /* 0x080fe2000001087e */
[----:B------:R-:W-:Y:S01]  /*6f60*/  FADD.FTZ R13, R183, R134 ;  /* 0x00000086b70d7221 */ /* 0x000fe20000010000 */
[-CC-:B------:R-:W-:Y:S01]  /*6f70*/  FFMA.FTZ R177, R177, R0.reuse, -R126.reuse ;  /* 0x00000000b1b17223 */ /* 0x180fe2000001087e */
[----:B------:R-:W-:Y:S01]  /*6f80*/  ISETP.GT.AND P1, PT, R15, UR41, PT ;  /* 0x000000290f007c0c */ /* 0x000fe2000bf24270 */
[----:B------:R-:W2:Y:S01]  /*6f90*/  MUFU.EX2 R122, R122 ;  /* 0x0000007a007a7308 */ /* 0x000ea20000000800 */
[----:B------:R-:W-:Y:S01]  /*6fa0*/  FADD.FTZ R136, R184, R13 ;  /* 0x0000000db8887221 */ /* 0x000fe20000010000 */
[----:B------:R-:W-:Y:S01]  /*6fb0*/  FFMA.FTZ R13, R131, R0, -R126 ;  /* 0x00000000830d7223 */ /* 0x000fe2000001087e */
[----:B------:R-:W-:Y:S01]  /*6fc0*/  F2FP.BF16.F32.PACK_AB R184, R179, R184 ;  /* 0x000000b8b3b8723e */ /* 0x000fe200000010ff */
[----:B------:R-:W-:-:S02]  /*6fd0*/  VIADD R15, R15, 0xffffffff ;  /* 0xffffffff0f0f7836 */ /* 0x000fc40000000000 */
[----:B------:R-:W-:Y:S01]  /*6fe0*/  FADD.FTZ R131, R179, R136 ;  /* 0x00000088b3837221 */ /* 0x000fe20000010000 */
[----:B------:R-:W-:Y:S01]  /*6ff0*/  F2FP.BF16.F32.PACK_AB R190, R183, R190 ;  /* 0x000000beb7be723e */ /* 0x000fe200000010ff */
[----:B------:R-:W3:Y:S01]  /*7000*/  MUFU.EX2 R153, R153 ;  /* 0x0000009900997308 */ /* 0x000ee20000000800 */
[----:B-1----:R-:W-:Y:S01]  /*7010*/  FFMA.FTZ R134, R3, R12, R120 ;  /* 0x0000000c03867223 */ /* 0x002fe20000010078 */
[----:B------:R-:W-:Y:S01]  /*7020*/  FADD.FTZ R136, R186, R131 ;  /* 0x00000083ba887221 */ /* 0x000fe20000010000 */
[----:B------:R-:W-:Y:S01]  /*7030*/  FFMA.FTZ R131, R151, R0, -R126 ;  /* 0x0000000097837223 */ /* 0x000fe2000001087e */
[----:B------:R-:W-:Y:S01]  /*7040*/  F2FP.BF16.F32.PACK_AB R186, R175, R186 ;  /* 0x000000baafba723e */ /* 0x000fe200000010ff */
[----:B------:R-:W-:Y:S01]  /*7050*/  FADD.FTZ R143, R137, R134 ;  /* 0x00000086898f7221 */ /* 0x000fe20000010000 */
[----:B------:R-:W-:Y:S02]  /*7060*/  F2FP.BF16.F32.PACK_AB R188, R188, R219 ;  /* 0x000000dbbcbc723e */ /* 0x000fe400000010ff */
[----:B------:R-:W1:Y:S01]  /*7070*/  MUFU.EX2 R185, R185 ;  /* 0x000000b900b97308 */ /* 0x000e620000000800 */
[----:B--2---:R-:W-:Y:S01]  /*7080*/  FADD.FTZ R134, R122, R143 ;  /* 0x0000008f7a867221 */ /* 0x004fe20000010000 */
[----:B------:R-:W-:Y:S01]  /*7090*/  FADD.FTZ R143, R175, R136 ;  /* 0x00000088af8f7221 */ /* 0x000fe20000010000 */
[----:B------:R-:W-:-:S03]  /*70a0*/  F2FP.BF16.F32.PACK_AB R189, R137, R120 ;  /* 0x0000007889bd723e */ /* 0x000fc600000010ff */
[----:B------:R-:W-:Y:S01]  /*70b0*/  FADD.FTZ R136, R180, R143 ;  /* 0x0000008fb4887221 */ /* 0x000fe20000010000 */
[----:B------:R-:W-:Y:S01]  /*70c0*/  F2FP.BF16.F32.PACK_AB R180, R163, R180 ;  /* 0x000000b4a3b4723e */ /* 0x000fe200000010ff */
[----:B------:R-:W2:Y:S01]  /*70d0*/  MUFU.EX2 R124, R124 ;  /* 0x0000007c007c7308 */ /* 0x000ea20000000800 */
[----:B---3--:R-:W-:Y:S01]  /*70e0*/  FADD.FTZ R134, R153, R134 ;  /* 0x0000008699867221 */ /* 0x008fe20000010000 */
[----:B------:R-:W-:Y:S01]  /*70f0*/  FADD.FTZ R143, R163, R136 ;  /* 0x00000088a38f7221 */ /* 0x000fe20000010000 */
[----:B------:R-:W-:-:S05]  /*7100*/  F2FP.BF16.F32.PACK_AB R191, R153, R122 ;  /* 0x0000007a99bf723e */ /* 0x000fca00000010ff */
[----:B------:R-:W3:Y:S08]  /*7110*/  MUFU.EX2 R187, R187 ;  /* 0x000000bb00bb7308 */ /* 0x000ef00000000800 */
[----:B------:R-:W4:Y:S08]  /*7120*/  MUFU.EX2 R128, R128 ;  /* 0x0000008000807308 */ /* 0x000f300000000800 */
[----:B------:R-:W5:Y:S08]  /*7130*/  MUFU.EX2 R181, R181 ;  /* 0x000000b500b57308 */ /* 0x000f700000000800 */
[----:B------:R1:W-:Y:S08]  /*7140*/  MUFU.EX2 R12, R13 ;  /* 0x0000000d000c7308 */ /* 0x0003f00000000800 */
[----:B------:R-:W5:Y:S01]  /*7150*/  MUFU.EX2 R130, R130 ;  /* 0x0000008200827308 */ /* 0x000f620000000800 */
[----:B-1----:R-:W-:Y:S01]  /*7160*/  FADD.FTZ R13, R185, R134 ;  /* 0x00000086b90d7221 */ /* 0x002fe20000010000 */
[----:B------:R-:W-:-:S02]  /*7170*/  @!P6 VIADD R134, R138, 0x30860 ;  /* 0x000308608a86e836 */ /* 0x000fc40000000000 */
[----:B------:R-:W-:Y:S01]  /*7180*/  FADD.FTZ R138, R182, R143 ;  /* 0x0000008fb68a7221 */ /* 0x000fe20000010000 */
[C---:B------:R-:W-:Y:S01]  /*7190*/  F2FP.BF16.F32.PACK_AB R182, R141.reuse, R182 ;  /* 0x000000b68db6723e */ /* 0x040fe200000010ff */
[C---:B--2---:R-:W-:Y:S01]  /*71a0*/  FADD.FTZ R136, R124.reuse, R13 ;  /* 0x0000000d7c887221 */ /* 0x044fe20000010000 */
[----:B------:R-:W-:Y:S01]  /*71b0*/  F2FP.BF16.F32.PACK_AB R185, R124, R185 ;  /* 0x000000b97cb9723e */ /* 0x000fe200000010ff */
[----:B------:R-:W-:Y:S01]  /*71c0*/  FADD.FTZ R143, R141, R138 ;  /* 0x0000008a8d8f7221 */ /* 0x000fe20000010000 */
[----:B------:R-:W1:Y:S01]  /*71d0*/  MUFU.EX2 R132, R132 ;  /* 0x0000008400847308 */ /* 0x000e620000000800 */
[----:B---3--:R-:W-:Y:S01]  /*71e0*/  FADD.FTZ R13, R187, R136 ;  /* 0x00000088bb0d7221 */ /* 0x008fe20000010000 */
[----:B------:R-:W-:Y:S01]  /*71f0*/  @!P6 PRMT R140, RZ, 0x654, R134 ;  /* 0x00000654ff8ce816 */ /* 0x000fe20000000086 */
[----:B------:R-:W-:Y:S01]  /*7200*/  FADD.FTZ R138, R176, R143 ;  /* 0x0000008fb08a7221 */ /* 0x000fe20000010000 */
[-C--:B------:R-:W-:Y:S01]  /*7210*/  FFMA.FTZ R134, R155, R0.reuse, -R126 ;  /* 0x000000009b867223 */ /* 0x080fe2000001087e */
[----:B----4-:R-:W-:Y:S01]  /*7220*/  FADD.FTZ R136, R128, R13 ;  /* 0x0000000d80887221 */ /* 0x010fe20000010000 */
[----:B------:R2:W-:Y:S01]  /*7230*/  @!P6 SYNCS.ARRIVE.TRANS64.RED.A1T0 RZ, [R140+URZ], RZ ;  /* 0x000000ff8cffe9a7 */ /* 0x0005e2000810043f */
[----:B------:R-:W-:Y:S01]  /*7240*/  FADD.FTZ R143, R145, R138 ;  /* 0x0000008a918f7221 */ /* 0x000fe20000010000 */
[----:B------:R-:W3:Y:S01]  /*7250*/  MUFU.EX2 R139, R139 ;  /* 0x0000008b008b7308 */ /* 0x000ee20000000800 */
[----:B-----5:R-:W-:Y:S01]  /*7260*/  FADD.FTZ R13, R181, R136 ;  /* 0x00000088b50d7221 */ /* 0x020fe20000010000 */
[----:B------:R-:W-:Y:S01]  /*7270*/  FFMA.FTZ R126, R167, R0, -R126 ;  /* 0x00000000a77e7223 */ /* 0x000fe2000001087e */
[----:B------:R-:W-:Y:S01]  /*7280*/  FADD.FTZ R138, R178, R143 ;  /* 0x0000008fb28a7221 */ /* 0x000fe20000010000 */
[----:B------:R-:W-:Y:S01]  /*7290*/  F2FP.BF16.F32.PACK_AB R178, R121, R178 ;  /* 0x000000b279b2723e */ /* 0x000fe200000010ff */
[----:B------:R-:W-:Y:S01]  /*72a0*/  FADD.FTZ R13, R130, R13 ;  /* 0x0000000d820d7221 */ /* 0x000fe20000010000 */
[----:B------:R-:W-:Y:S01]  /*72b0*/  F2FP.BF16.F32.PACK_AB R176, R145, R176 ;  /* 0x000000b091b0723e */ /* 0x000fe200000010ff */
[----:B------:R-:W-:Y:S01]  /*72c0*/  FADD.FTZ R143, R121, R138 ;  /* 0x0000008a798f7221 */ /* 0x000fe20000010000 */
[----:B------:R-:W4:Y:S01]  /*72d0*/  MUFU.EX2 R4, R4 ;  /* 0x0000000400047308 */ /* 0x000f220000000800 */
[----:B-1----:R-:W-:Y:S01]  /*72e0*/  FADD.FTZ R136, R132, R13 ;  /* 0x0000000d84887221 */ /* 0x002fe20000010000 */
[----:B------:R-:W-:Y:S01]  /*72f0*/  F2FP.BF16.F32.PACK_AB R187, R128, R187 ;  /* 0x000000bb80bb723e */ /* 0x000fe200000010ff */
[----:B------:R-:W-:Y:S01]  /*7300*/  FADD.FTZ R138, R172, R143 ;  /* 0x0000008fac8a7221 */ /* 0x000fe20000010000 */
[----:B------:R-:W-:-:S02]  /*7310*/  F2FP.BF16.F32.PACK_AB R172, R149, R172 ;  /* 0x000000ac95ac723e */ /* 0x000fc400000010ff */
[----:B------:R-:W-:Y:S02]  /*7320*/  F2FP.BF16.F32.PACK_AB R181, R130, R181 ;  /* 0x000000b582b5723e */ /* 0x000fe400000010ff */
[----:B------:R-:W1:Y:S01]  /*7330*/  MUFU.EX2 R135, R135 ;  /* 0x0000008700877308 */ /* 0x000e620000000800 */
[C---:B---3--:R-:W-:Y:S01]  /*7340*/  FADD.FTZ R13, R139.reuse, R136 ;  /* 0x000000888b0d7221 */ /* 0x048fe20000010000 */
[----:B------:R-:W-:-:S06]  /*7350*/  F2FP.BF16.F32.PACK_AB R183, R139, R132 ;  /* 0x000000848bb7723e */ /* 0x000fcc00000010ff */
[----:B------:R-:W-:Y:S01]  /*7360*/  MUFU.EX2 R174, R174 ;  /* 0x000000ae00ae7308 */ /* 0x000fe20000000800 */
[----:B----4-:R-:W-:-:S07]  /*7370*/  FADD.FTZ R136, R4, R13 ;  /* 0x0000000d04887221 */ /* 0x010fce0000010000 */
[----:B------:R-:W-:Y:S01]  /*7380*/  MUFU.EX2 R129, R129 ;  /* 0x0000008100817308 */ /* 0x000fe20000000800 */
[----:B-1----:R-:W-:-:S04]  /*7390*/  FADD.FTZ R13, R135, R136 ;  /* 0x00000088870d7221 */ /* 0x002fc80000010000 */
[----:B------:R-:W-:-:S03]  /*73a0*/  FADD.FTZ R136, R12, R13 ;  /* 0x0000000d0c887221 */ /* 0x000fc60000010000 */
[----:B------:R-:W1:Y:S08]  /*73b0*/  MUFU.EX2 R131, R131 ;  /* 0x0000008300837308 */ /* 0x000e700000000800 */
[----:B------:R-:W3:Y:S08]  /*73c0*/  MUFU.EX2 R168, R168 ;  /* 0x000000a800a87308 */ /* 0x000ef00000000800 */
[----:B------:R-:W4:Y:S01]  /*73d0*/  MUFU.EX2 R127, R127 ;  /* 0x0000007f007f7308 */ /* 0x000f220000000800 */
[C---:B-1----:R-:W-:Y:S01]  /*73e0*/  FADD.FTZ R136, R131.reuse, R136 ;  /* 0x0000008883887221 */ /* 0x042fe20000010000 */
[----:B------:R-:W-:-:S06]  /*73f0*/  F2FP.BF16.F32.PACK_AB R179, R131, R12 ;  /* 0x0000000c83b3723e */ /* 0x000fcc00000010ff */
[----:B------:R-:W1:Y:S08]  /*7400*/  MUFU.EX2 R133, R133 ;  /* 0x0000008500857308 */ /* 0x000e700000000800 */
[----:B--2---:R2:W-:Y:S08]  /*7410*/  MUFU.EX2 R140, R123 ;  /* 0x0000007b008c7308 */ /* 0x0045f00000000800 */
[----:B------:R-:W5:Y:S01]  /*7420*/  MUFU.EX2 R134, R134 ;  /* 0x0000008600867308 */ /* 0x000f620000000800 */
[----:B--2---:R-:W-:-:S04]  /*7430*/  FADD.FTZ R123, R149, R138 ;  /* 0x0000008a957b7221 */ /* 0x004fc80000010000 */
[----:B------:R-:W-:Y:S01]  /*7440*/  FADD.FTZ R138, R174, R123 ;  /* 0x0000007bae8a7221 */ /* 0x000fe20000010000 */
[C---:B------:R-:W-:Y:S02]  /*7450*/  F2FP.BF16.F32.PACK_AB R174, R129.reuse, R174 ;  /* 0x000000ae81ae723e */ /* 0x040fe400000010ff */
[----:B------:R-:W2:Y:S01]  /*7460*/  MUFU.EX2 R170, R170 ;  /* 0x000000aa00aa7308 */ /* 0x000ea20000000800 */
[----:B------:R-:W-:-:S04]  /*7470*/  FADD.FTZ R13, R129, R138 ;  /* 0x0000008a810d7221 */ /* 0x000fc80000010000 */
[----:B---3--:R-:W-:Y:S01]  /*7480*/  FADD.FTZ R138, R168, R13 ;  /* 0x0000000da88a7221 */ /* 0x008fe20000010000 */
[----:B----4-:R-:W-:Y:S01]  /*7490*/  FADD.FTZ R13, R127, R136 ;  /* 0x000000887f0d7221 */ /* 0x010fe20000010000 */
[C---:B-1----:R-:W-:Y:S01]  /*74a0*/  F2FP.BF16.F32.PACK_AB R168, R133.reuse, R168 ;  /* 0x000000a885a8723e */ /* 0x042fe200000010ff */
[----:B------:R-:W1:Y:S01]  /*74b0*/  MUFU.EX2 R159, R159 ;  /* 0x0000009f009f7308 */ /* 0x000e620000000800 */
[----:B------:R-:W-:Y:S01]  /*74c0*/  FADD.FTZ R121, R133, R138 ;  /* 0x0000008a85797221 */ /* 0x000fe20000010000 */
[----:B-----5:R-:W-:-:S06]  /*74d0*/  FADD.FTZ R13, R134, R13 ;  /* 0x0000000d860d7221 */ /* 0x020fcc0000010000 */
[----:B------:R3:W4:Y:S01]  /*74e0*/  MUFU.EX2 R142, R173 ;  /* 0x000000ad008e7308 */ /* 0x0007220000000800 */
[----:B--2---:R-:W-:Y:S01]  /*74f0*/  FADD.FTZ R136, R170, R121 ;  /* 0x00000079aa887221 */ /* 0x004fe20000010000 */
[----:B------:R-:W-:-:S06]  /*7500*/  FADD.FTZ R121, R140, R13 ;  /* 0x0000000d8c797221 */ /* 0x000fcc0000010000 */
[----:B------:R-:W2:Y:S01]  /*7510*/  MUFU.EX2 R169, R171 ;  /* 0x000000ab00a97308 */ /* 0x000ea20000000800 */
[C---:B-1----:R-:W-:Y:S01]  /*7520*/  FADD.FTZ R121, R159.reuse, R121 ;  /* 0x000000799f797221 */ /* 0x042fe20000010000 */
[----:B---3--:R-:W-:Y:S02]  /*7530*/  F2FP.BF16.F32.PACK_AB R173, R134, R127 ;  /* 0x0000007f86ad723e */ /* 0x008fe400000010ff */
[----:B------:R-:W-:-:S04]  /*7540*/  F2FP.BF16.F32.PACK_AB R175, R159, R140 ;  /* 0x0000008c9faf723e */ /* 0x000fc800000010ff */
[----:B------:R1:W3:Y:S01]  /*7550*/  MUFU.EX2 R138, R177 ;  /* 0x000000b1008a7308 */ /* 0x0002e20000000800 */
[----:B----4-:R-:W-:-:S07]  /*7560*/  FADD.FTZ R121, R142, R121 ;  /* 0x000000798e797221 */ /* 0x010fce0000010000 */
[----:B------:R-:W4:Y:S01]  /*7570*/  MUFU.EX2 R5, R5 ;  /* 0x0000000500057308 */ /* 0x000f220000000800 */
[----:B--2---:R-:W-:Y:S01]  /*7580*/  FADD.FTZ R121, R169, R121 ;  /* 0x00000079a9797221 */ /* 0x004fe20000010000 */
[----:B-1----:R-:W-:Y:S01]  /*7590*/  F2FP.BF16.F32.PACK_AB R177, R135, R4 ;  /* 0x0000000487b1723e */ /* 0x002fe200000010ff */
[----:B------:R-:W-:Y:S01]  /*75a0*/  IMAD.MOV.U32 R4, RZ, RZ, R125 ;  /* 0x000000ffff047224 */ /* 0x000fe200078e007d */
[----:B------:R-:W-:-:S04]  /*75b0*/  F2FP.BF16.F32.PACK_AB R169, R169, R142 ;  /* 0x0000008ea9a9723e */ /* 0x000fc800000010ff */
[----:B------:R-:W1:Y:S01]  /*75c0*/  MUFU.EX2 R126, R126 ;  /* 0x0000007e007e7308 */ /* 0x000e620000000800 */
[----:B---3--:R-:W-:Y:S01]  /*75d0*/  FADD.FTZ R121, R138, R121 ;  /* 0x000000798a797221 */ /* 0x008fe20000010000 */
[C---:B----4-:R-:W-:Y:S01]  /*75e0*/  FADD.FTZ R13, R5.reuse, R136 ;  /* 0x00000088050d7221 */ /* 0x050fe20000010000 */
[----:B------:R-:W-:Y:S01]  /*75f0*/  F2FP.BF16.F32.PACK_AB R170, R5, R170 ;  /* 0x000000aa05aa723e */ /* 0x000fe200000010ff */
[----:B------:R-:W-:Y:S02]  /*7600*/  IMAD.MOV.U32 R5, RZ, RZ, R21 ;  /* 0x000000ffff057224 */ /* 0x000fe400078e0015 */
[C---:B-1----:R-:W-:Y:S01]  /*7610*/  FADD.FTZ R12, R126.reuse, R121 ;  /* 0x000000797e0c7221 */ /* 0x042fe20000010000 */
[----:B------:R-:W-:Y:S01]  /*7620*/  F2FP.BF16.F32.PACK_AB R171, R126, R138 ;  /* 0x0000008a7eab723e */ /* 0x000fe200000010ff */
[----:B------:R-:W-:Y:S06]  /*7630*/  @P1 BRA `(.L_x_3760) ;  /* 0xffffffd000401947 */ /* 0x000fec000383ffff */
[----:B------:R-:W-:Y:S01]  /*7640*/  IMAD.MOV.U32 R4, RZ, RZ, R125 ;  /* 0x000000ffff047224 */ /* 0x000fe200078e007d */
[----:B------:R-:W-:Y:S01]  /*7650*/  UMOV UR36, UR7 ;  /* 0x0000000700247c82 */ /* 0x000fe20008000000 */
[----:B------:R-:W-:Y:S01]  /*7660*/  IMAD.MOV.U32 R5, RZ, RZ, R21 ;  /* 0x000000ffff057224 */ /* 0x000fe200078e0015 */
[----:B------:R-:W-:-:S06]  /*7670*/  UMOV UR46, UR40 ;  /* 0x00000028002e7c82 */ /* 0x000fcc0008000000 */
.L_x_3743:
[----:B------:R-:W1:Y:S01]  /*7680*/  LDC R20, c[0x0][0x9e4] ;  /* 0x00027900ff147b82 */ /* 0x000e620000000800 */
[----:B------:R-:W-:Y:S01]  /*7690*/  VIADD R21, R192, -UR10 ;  /* 0x8000000ac0157c36 */ /* 0x000fe20008000000 */
[----:B------:R-:W-:-:S04]  /*76a0*/  LOP3.LUT R193, R193, 0xffefffff, RZ, 0xc0, !PT ;  /* 0xffefffffc1c17812 */ /* 0x000fc800078ec0ff */
[----:B------:R-:W-:Y:S02]  /*76b0*/  R2UR UR6, R21 ;  /* 0x00000000150672ca */ /* 0x000fe400000e0000 */
[----:B-1----:R-:W-:-:S13]  /*76c0*/  ISETP.GE.AND P1, PT, R20, 0x1, PT ;  /* 0x000000011400780c */ /* 0x002fda0003f26270 */
[----:B------:R-:W-:Y:S01]  /*76d0*/  @P1 LOP3.LUT R193, R193, 0x100000, RZ, 0xfc, !PT ;  /* 0x00100000c1c11812 */ /* 0x000fe200078efcff */
[----:B------:R-:W-:Y:S06]  /*76e0*/  @!P1 BRA `(.L_x_3761) ;  /* 0x0000000000449947 */ /* 0x000fec0003800000 */
        /* <DEDUP_REMOVED lines=9> */
.L_x_3762:
[----:B------:R-:W-:-:S13]  /*7780*/  ISETP.NE.AND P1, PT, R20, 0x1, PT ;  /* 0x000000011400780c */ /* 0x000fda0003f25270 */
[----:B------:R-:W1:Y:S02]  /*7790*/  @P1 LDC.64 R120, c[0x0][0x9e8] ;  /* 0x00027a00ff781b82 */ /* 0x000e640000000a00 */
[----:B-1----:R-:W-:-:S05]  /*77a0*/  @P1 IMAD.HI.U32 R120, R192, R120, RZ ;  /* 0x00000078c0781227 */ /* 0x002fca00078e00ff */
[----:B------:R-:W-:-:S07]  /*77b0*/  @P1 SHF.R.U32.HI R192, RZ, R121, R120 ;  /* 0x00000079ffc01219 */ /* 0x000fce0000011678 */
.L_x_3763:
[----:B------:R-:W-:-:S05]  /*77c0*/  IMAD R192, R192, R20, RZ ;  /* 0x00000014c0c07224 */ /* 0x000fca00078e02ff */
[----:B------:R-:W-:-:S13]  /*77d0*/  R2UR UR7, R192 ;  /* 0x00000000c00772ca */ /* 0x000fda00000e0000 */
[----:B------:R-:W-:-:S04]  /*77e0*/  UISETP.LT.AND UP0, UPT, UR6, UR7, UPT ;  /* 0x000000070600728c */ /* 0x000fc8000bf01270 */
[----:B------:R-:W-:-:S12]  /*77f0*/  USEL UR6, UR6, UR7, !UP0 ;  /* 0x0000000706067287 */ /* 0x000fd8000c000000 */
.L_x_3761:
[----:B------:R-:W-:-:S04]  /*7800*/  UIADD3 UR6, UR6, 0x5f, URZ ;  /* 0x0000005f06067890 */ /* 0x000fc8000fffe03f */
[----:B------:R-:W-:-:S04]  /*7810*/  UIMAD.WIDE UR6, UR6, 0x2aaaaaab, URZ ;  /* 0x2aaaaaab060678a5 */ /* 0x000fc8000f8e023f */
[----:B------:R-:W-:-:S04]  /*7820*/  USHF.R.U32.HI UR6, URZ, 0x1f, UR7 ;  /* 0x0000001f3f067899 */ /* 0x000fc80008011607 */
[----:B------:R-:W-:-:S04]  /*7830*/  ULEA.HI.SX32 UR6, UR7, UR6, 0x1c ;  /* 0x0000000607067291 */ /* 0x000fc8000f8fe23f */
[----:B------:R-:W-:-:S04]  /*7840*/  UISETP.LT.AND UP0, UPT, UR47, UR6, UPT ;  /* 0x000000062f00728c */ /* 0x000fc8000bf01270 */
[----:B------:R-:W-:-:S06]  /*7850*/  USEL UR40, UR47, UR6, !UP0 ;  /* 0x000000062f287287 */ /* 0x000fcc000c000000 */
[----:B------:R-:W-:-:S13]  /*7860*/  ISETP.GE.AND P1, PT, R15, UR40, PT ;  /* 0x000000280f007c0c */ /* 0x000fda000bf26270 */
[----:B------:R-:W-:Y:S05]  /*7870*/  @!P1 BRA `(.L_x_3764) ;  /* 0x0000001c00809947 */ /* 0x000fea0003800000 */
[----:B------:R-:W-:Y:S01]  /*7880*/  IMAD.MOV.U32 R21, RZ, RZ, R4 ;  /* 0x000000ffff157224 */ /* 0x000fe200078e0004 */
[----:B------:R-:W-:Y:S01]  /*7890*/  UMOV UR38, UR46 ;  /* 0x0000002e00267c82 */ /* 0x000fe20008000000 */
[----:B------:R-:W-:Y:S01]  /*78a0*/  IMAD.MOV.U32 R192, RZ, RZ, R5 ;  /* 0x000000ffffc07224 */ /* 0x000fe200078e0005 */
[----:B------:R-:W-:-:S06]  /*78b0*/  UMOV UR7, UR36 ;  /* 0x0000002400077c82 */ /* 0x000fcc0008000000 */
.L_x_3773:
[----:B------:R-:W-:-:S04]  /*78c0*/  UIADD3 UR36, UR7, 0x1, URZ ;  /* 0x0000000107247890 */ /* 0x000fc8000fffe03f */
[----:B------:R-:W-:-:S04]  /*78d0*/  UISETP.NE.AND UP0, UPT, UR36, 0x2, UPT ;  /* 0x000000022400788c */ /* 0x000fc8000bf05270 */
[----:B------:R-:W-:Y:S02]  /*78e0*/  USEL UR46, URZ, 0x1, UP0 ;  /* 0x000000013f2e7887 */ /* 0x000fe40008000000 */
[----:B------:R-:W-:Y:S02]  /*78f0*/  USEL UR36, UR36, URZ, UP0 ;  /* 0x0000003f24247287 */ /* 0x000fe40008000000 */
[----:B------:R-:W-:Y:S01]  /*7900*/  ULOP3.LUT UR46, UR38, UR46, URZ, 0x3c, !UPT ;  /* 0x0000002e262e7292 */ /* 0x000fe2000f8e3c3f */
[----:B------:R-:W-:Y:S11]  /*7910*/  @!P0 BRA `(.L_x_3765) ;  /* 0x0000000000048947 */ /* 0x000ff60003800000 */
[----:B------:R-:W-:Y:S01]  /*7920*/  BPT.TRAP 0x1 ;  /* 0x000000040000795c */ /* 0x000fe20000300000 */
.L_x_3765:
[----:B------:R-:W-:Y:S01]  /*7930*/  ULEA UR6, UR36, UR37, 0x3 ;  /* 0x0000002524067291 */ /* 0x000fe2000f8e183f */
[----:B------:R-:W-:-:S05]  /*7940*/  IMAD.U32 R0, RZ, RZ, UR46 ;  /* 0x0000002eff007e24 */ /* 0x000fca000f8e00ff */
[----:B------:R-:W-:-:S04]  /*7950*/  SHF.L.U32 R0, R0, 0x1f, RZ ;  /* 0x0000001f00007819 */ /* 0x000fc800000006ff */
[----:B------:R1:W2:Y:S01]  /*7960*/  SYNCS.PHASECHK.TRANS64.TRYWAIT P1, [UR6+0x30830], R0 ;  /* 0x03083000ff0075a7 */ /* 0x0002a20008020146 */
[----:B------:R-:W-:Y:S05]  /*7970*/  @!P0 BRA `(.L_x_3766) ;  /* 0x0000000000048947 */ /* 0x000fea0003800000 */
[----:B------:R-:W-:Y:S01]  /*7980*/  BPT.TRAP 0x1 ;  /* 0x000000040000795c */ /* 0x000fe20000300000 */
.L_x_3766:
[----:B--2---:R-:W-:Y:S05]  /*7990*/  @P1 BRA `(.L_x_3767) ;  /* 0x0000000000081947 */ /* 0x004fea0003800000 */
[----:B------:R-:W2:Y:S02]  /*79a0*/  SYNCS.PHASECHK.TRANS64.TRYWAIT P1, [UR6+0x30830], R0 ;  /* 0x03083000ff0075a7 */ /* 0x000ea40008020146 */
[----:B--2---:R-:W-:Y:S05]  /*79b0*/  @!P1 BRA `(.L_x_3768) ;  /* 0x000000a800b09947 */ /* 0x004fea0003800000 */
.L_x_3767:
        /* <DEDUP_REMOVED lines=165> */
.L_x_3769:
[----:B------:R-:W-:Y:S01]  /*8410*/  ULEA UR11, UR7, UR37, 0x3 ;  /* 0x00000025070b7291 */ /* 0x000fe2000f8e183f */
[----:B-12---:R-:W-:-:S05]  /*8420*/  IMAD.U32 R0, RZ, RZ, UR38 ;  /* 0x00000026ff007e24 */ /* 0x006fca000f8e00ff */
[----:B------:R-:W-:-:S04]  /*8430*/  SHF.L.U32 R0, R0, 0x1f, RZ ;  /* 0x0000001f00007819 */ /* 0x000fc800000006ff */
[----:B------:R1:W2:Y:S01]  /*8440*/  SYNCS.PHASECHK.TRANS64.TRYWAIT P1, [UR11+0x30850], R0 ;  /* 0x03085000ff0075a7 */ /* 0x0002a2000802014b */
[----:B------:R-:W-:Y:S05]  /*8450*/  @!P0 BRA `(.L_x_3770) ;  /* 0x0000000000048947 */ /* 0x000fea0003800000 */
[----:B------:R-:W-:Y:S01]  /*8460*/  BPT.TRAP 0x1 ;  /* 0x000000040000795c */ /* 0x000fe20000300000 */
.L_x_3770:
[----:B--2---:R-:W-:Y:S05]  /*8470*/  @P1 BRA `(.L_x_3771) ;  /* 0x0000000000081947 */ /* 0x004fea0003800000 */
[----:B------:R-:W2:Y:S02]  /*8480*/  SYNCS.PHASECHK.TRANS64.TRYWAIT P1, [UR11+0x30850], R0 ;  /* 0x03085000ff0075a7 */ /* 0x000ea4000802014b */
[----:B--2---:R-:W-:Y:S05]  /*8490*/  @!P1 BRA `(.L_x_3772) ;  /* 0x000000a000109947 */ /* 0x004fea0003800000 */
.L_x_3771:
[----:B------:R-:W-:Y:S01]  /*84a0*/  UIADD3 UR6, UR37, 0x400, URZ ;  /* 0x0000040025067890 */ /* 0x000fe2000fffe03f */
[----:B------:R-:W-:Y:S01]  /*84b0*/  WARPGROUP.ARRIVE ;  /* 0x00000000000079c5 */ /* 0x000fe20000000000 */
[----:B-12---:R-:W-:-:S05]  /*84c0*/  FMNMX.FTZ R0, R120, R192, !PT ;  /* 0x000000c078007209 */ /* 0x006fca0007810000 */
[----:B------:R-:W1:Y:S01]  /*84d0*/  S2R R205, SR_TID.X ;  /* 0x0000000000cd7919 */ /* 0x000e620000002100 */
[----:B------:R-:W-:Y:S01]  /*84e0*/  USHF.R.U32.HI UR6, URZ, 0x4, UR6 ;  /* 0x000000043f067899 */ /* 0x000fe20008011606 */
[----:B------:R-:W-:Y:S01]  /*84f0*/  FMNMX.FTZ R4, R122, R21, !PT ;  /* 0x000000157a047209 */ /* 0x000fe20007810000 */
[----:B------:R-:W-:Y:S01]  /*8500*/  UMOV UR38, UR46 ;  /* 0x0000002e00267c82 */ /* 0x000fe20008000000 */
[----:B------:R-:W-:Y:S01]  /*8510*/  FMNMX.FTZ R3, R121, R0, !PT ;  /* 0x0000000079037209 */ /* 0x000fe20007810000 */
[----:B------:R-:W-:-:S03]  /*8520*/  ULOP3.LUT UR6, UR6, 0x3fff, URZ, 0xc0, !UPT ;  /* 0x00003fff06067892 */ /* 0x000fc6000f8ec03f */
[----:B------:R-:W-:Y:S01]  /*8530*/  FMNMX.FTZ R0, R124, R3, !PT ;  /* 0x000000037c007209 */ /* 0x000fe20007810000 */
[----:B------:R-:W-:-:S03]  /*8540*/  ULOP3.LUT UR6, UR6, 0x3000000, URZ, 0xfc, !UPT ;  /* 0x0300000006067892 */ /* 0x000fc6000f8efc3f */
[----:B------:R-:W-:Y:S01]  /*8550*/  FMNMX.FTZ R3, R125, R0, !PT ;  /* 0x000000007d037209 */ /* 0x000fe20007810000 */
[----:B------:R-:W-:-:S03]  /*8560*/  UIMAD UR10, UR7, 0x900, UR6 ;  /* 0x00000900070a78a4 */ /* 0x000fc6000f8e0206 */
[----:B------:R-:W-:Y:S01]  /*8570*/  UMOV UR7, 0x40000040 ;  /* 0x4000004000077882 */ /* 0x000fe20000000000 */
[----:B------:R-:W-:-:S03]  /*8580*/  FMNMX.FTZ R0, R128, R3, !PT ;  /* 0x0000000380007209 */ /* 0x000fc60007810000 */
[----:B------:R-:W-:Y:S01]  /*8590*/  UMOV UR6, UR10 ;  /* 0x0000000a00067c82 */ /* 0x000fe20008000000 */
[----:B------:R-:W-:Y:S01]  /*85a0*/  FMNMX.FTZ R3, R129, R0, !PT ;  /* 0x0000000081037209 */ /* 0x000fe20007810000 */
[----:B------:R-:W-:Y:S01]  /*85b0*/  HGMMA.64x192x16.F32.BF16 R24, R188, gdesc[UR4].tnspB, R24, gsb0 ;  /* 0x42e00004bc187df0 */ /* 0x000fe20008001818 */
[----:B------:R-:W-:Y:S01]  /*85c0*/  UIADD3 UR6, UR10, 0x80, URZ ;  /* 0x000000800a067890 */ /* 0x000fe2000fffe03f */
[----:B------:R-:W-:Y:S01]  /*85d0*/  UMOV UR7, 0x40000040 ;  /* 0x4000004000077882 */ /* 0x000fe20000000000 */
[----:B------:R-:W-:-:S04]  /*85e0*/  FMNMX.FTZ R0, R132, R3, !PT ;  /* 0x0000000384007209 */ /* 0x000fc80007810000 */
[----:B------:R-:W-:Y:S02]  /*85f0*/  FMNMX.FTZ R3, R133, R0, !PT ;  /* 0x0000000085037209 */ /* 0x000fe40007810000 */
[----:B-1----:R-:W-:Y:S02]  /*8600*/  LOP3.LUT P1, RZ, R205, 0x7f, RZ, 0xc0, !PT ;  /* 0x0000007fcdff7812 */ /* 0x002fe4000782c0ff */
        /* <DEDUP_REMOVED lines=17> */
[----:B------:R-:W2:Y:S01]  /*8720*/  SHFL.BFLY PT, R3, R2, 0x2, 0x1f ;  /* 0x0c401f0002037f89 */ /* 0x000ea200000e0000 */
        /* <DEDUP_REMOVED lines=12> */
[----:B--2---:R-:W-:-:S14]  /*87f0*/  FMNMX.FTZ R180, R2, R3, !PT ;  /* 0x0000000302b47209 */ /* 0x004fdc0007810000 */
[----:B------:R-:W-:Y:S01]  /*8800*/  HGMMA.64x192x16.F32.BF16 R24, R176, gdesc[UR4].tnspB, R24, gsb0 ;  /* 0x42e00004b0187df0 */ /* 0x000fe20008001818 */
[----:B------:R-:W-:Y:S01]  /*8810*/  UIADD3 UR6, UR10, 0x200, URZ ;  /* 0x000002000a067890 */ /* 0x000fe2000fffe03f */
[----:B------:R-:W2:Y:S01]  /*8820*/  SHFL.BFLY PT, R5, R180, 0x1, 0x1f ;  /* 0x0c201f00b4057f89 */ /* 0x000ea200000e0000 */
[----:B------:R-:W-:Y:S01]  /*8830*/  UMOV UR7, 0x40000040 ;  /* 0x4000004000077882 */ /* 0x000fe20000000000 */
[----:B--2---:R-:W-:-:S05]  /*8840*/  FMNMX.FTZ R5, R180, R5, !PT ;  /* 0x00000005b4057209 */ /* 0x004fca0007810000 */
[----:B------:R-:W-:Y:S01]  /*8850*/  FADD.FTZ R3, -R5, R192 ;  /* 0x000000c005037221 */ /* 0x000fe20000010100 */
[----:B------:R-:W-:Y:S01]  /*8860*/  IMAD.MOV.U32 R192, RZ, RZ, R5 ;  /* 0x000000ffffc07224 */ /* 0x000fe200078e0005 */
[----:B------:R-:W-:Y:S02]  /*8870*/  WARPGROUP.DEPBAR.LE gsb0, 0x0 ;  /* 0x00008000000079c5 */ /* 0x000fe40000010000 */
[----:B------:R-:W-:Y:S01]  /*8880*/  WARPGROUP.ARRIVE ;  /* 0x00000000000079c5 */ /* 0x000fe20000000000 */
[----:B------:R-:W-:Y:S01]  /*8890*/  FMNMX.FTZ R179, R123, R4, !PT ;  /* 0x000000047bb37209 */ /* 0x000fe20007810000 */
[-C--:B-1----:R-:W-:Y:S01]  /*88a0*/  FMUL.FTZ R176, R3, R0.reuse ;  /* 0x0000000003b07220 */ /* 0x082fe20000410000 */
[-C--:B------:R-:W-:Y:S02]  /*88b0*/  FMUL.FTZ R3, R5, R0.reuse ;  /* 0x0000000005037220 */ /* 0x080fe40000410000 */
[----:B------:R-:W-:Y:S02]  /*88c0*/  FMNMX.FTZ R4, R126, R179, !PT ;  /* 0x000000b37e047209 */ /* 0x000fe40007810000 */
[----:B------:R-:W-:Y:S01]  /*88d0*/  HGMMA.64x192x16.F32.BF16 R24, R172, gdesc[UR4].tnspB, R24, gsb0 ;  /* 0x42e00004ac187df0 */ /* 0x000fe20008001818 */
[--C-:B------:R-:W-:Y:S01]  /*88e0*/  FFMA.FTZ R188, R121, R0, -R3.reuse ;  /* 0x0000000079bc7223 */ /* 0x100fe20000010803 */
[----:B------:R-:W-:Y:S01]  /*88f0*/  UIADD3 UR6, UR10, 0x280, URZ ;  /* 0x000002800a067890 */ /* 0x000fe2000fffe03f */
[----:B------:R-:W-:Y:S01]  /*8900*/  FMNMX.FTZ R121, R127, R4, !PT ;  /* 0x000000047f797209 */ /* 0x000fe20007810000 */
[----:B------:R-:W-:Y:S01]  /*8910*/  UMOV UR7, 0x40000040 ;  /* 0x4000004000077882 */ /* 0x000fe20000000000 */
        /* <DEDUP_REMOVED lines=11> */
[-CC-:B------:R-:W-:Y:S01]  /*89d0*/  FFMA.FTZ R121, R125, R0.reuse, -R3.reuse ;  /* 0x000000007d797223 */ /* 0x180fe20000010803 */
[-CC-:B------:R-:W-:Y:S01]  /*89e0*/  FFMA.FTZ R178, R148, R0.reuse, -R3.reuse ;  /* 0x0000000094b27223 */ /* 0x180fe20000010803 */
[--C-:B------:R-:W-:Y:S01]  /*89f0*/  FFMA.FTZ R120, R160, R0, -R3.reuse ;  /* 0x00000000a0787223 */ /* 0x100fe20000010803 */
[----:B------:R-:W-:Y:S01]  /*8a00*/  FMNMX.FTZ R125, R135, R4, !PT ;  /* 0x00000004877d7209 */ /* 0x000fe20007810000 */
[-CC-:B------:R-:W-:Y:S01]  /*8a10*/  FFMA.FTZ R124, R164, R0.reuse, -R3.reuse ;  /* 0x00000000a47c7223 */ /* 0x180fe20000010803 */
[----:B------:R-:W-:Y:S01]  /*8a20*/  FFMA.FTZ R165, R165, R0, -R3 ;  /* 0x00000000a5a57223 */ /* 0x000fe20000010803 */
[----:B------:R-:W1:Y:S01]  /*8a30*/  MUFU.EX2 R177, R177 ;  /* 0x000000b100b17308 */ /* 0x000e620000000800 */
[----:B------:R-:W-:-:S04]  /*8a40*/  FMNMX.FTZ R4, R138, R125, !PT ;  /* 0x0000007d8a047209 */ /* 0x000fc80007810000 */
[----:B------:R-:W-:-:S03]  /*8a50*/  FMNMX.FTZ R125, R139, R4, !PT ;  /* 0x000000048b7d7209 */ /* 0x000fc60007810000 */
[----:B------:R-:W2:Y:S01]  /*8a60*/  MUFU.EX2 R188, R188 ;  /* 0x000000bc00bc7308 */ /* 0x000ea20000000800 */
[----:B------:R-:W-:Y:S01]  /*8a70*/  FMNMX.FTZ R4, R142, R125, !PT ;  /* 0x0000007d8e047209 */ /* 0x000fe20007810000 */
[----:B------:R-:W-:-:S03]  /*8a80*/  FFMA.FTZ R125, R129, R0, -R3 ;  /* 0x00000000817d7223 */ /* 0x000fc60000010803 */
[----:B------:R-:W-:-:S03]  /*8a90*/  FMNMX.FTZ R129, R143, R4, !PT ;  /* 0x000000048f817209 */ /* 0x000fc60007810000 */
[----:B------:R-:W3:Y:S01]  /*8aa0*/  MUFU.EX2 R190, R190 ;  /* 0x000000be00be7308 */ /* 0x000ee20000000800 */
[----:B------:R-:W-:Y:S01]  /*8ab0*/  FMNMX.FTZ R4, R146, R129, !PT ;  /* 0x0000008192047209 */ /* 0x000fe20007810000 */
[----:B-1----:R-:W-:-:S03]  /*8ac0*/  FFMA.FTZ R13, R2, R13, R177 ;  /* 0x0000000d020d7223 */ /* 0x002fc600000100b1 */
[----:B------:R-:W-:-:S03]  /*8ad0*/  FMNMX.FTZ R129, R147, R4, !PT ;  /* 0x0000000493817209 */ /* 0x000fc60007810000 */
[----:B------:R-:W1:Y:S01]  /*8ae0*/  MUFU.EX2 R121, R121 ;  /* 0x0000007900797308 */ /* 0x000e620000000800 */
[----:B------:R-:W-:Y:S01]  /*8af0*/  FMNMX.FTZ R4, R150, R129, !PT ;  /* 0x0000008196047209 */ /* 0x000fe20007810000 */
[----:B------:R-:W-:Y:S01]  /*8b00*/  FFMA.FTZ R129, R133, R0, -R3 ;  /* 0x0000000085817223 */ /* 0x000fe20000010803 */
[C---:B--2---:R-:W-:Y:S01]  /*8b10*/  FADD.FTZ R13, R188.reuse, R13 ;  /* 0x0000000dbc0d7221 */ /* 0x044fe20000010000 */
[----:B------:R-:W-:Y:S02]  /*8b20*/  F2FP.BF16.F32.PACK_AB R188, R188, R177 ;  /* 0x000000b1bcbc723e */ /* 0x000fe400000010ff */
[----:B------:R-:W-:Y:S02]  /*8b30*/  FMNMX.FTZ R133, R151, R4, !PT ;  /* 0x0000000497857209 */ /* 0x000fe40007810000 */
[----:B------:R-:W-:Y:S01]  /*8b40*/  MUFU.EX2 R184, R184 ;  /* 0x000000b800b87308 */ /* 0x000fe20000000800 */
[----:B---3--:R-:W-:Y:S01]  /*8b50*/  FADD.FTZ R140, R190, R13 ;  /* 0x0000000dbe8c7221 */ /* 0x008fe20000010000 */
[----:B------:R-:W-:-:S04]  /*8b60*/  FMNMX.FTZ R4, R154, R133, !PT ;  /* 0x000000859a047209 */ /* 0x000fc80007810000 */
[----:B------:R-:W-:Y:S02]  /*8b70*/  FMNMX.FTZ R133, R155, R4, !PT ;  /* 0x000000049b857209 */ /* 0x000fe40007810000 */
[----:B------:R-:W-:Y:S01]  /*8b80*/  MUFU.EX2 R125, R125 ;  /* 0x0000007d007d7308 */ /* 0x000fe20000000800 */
[----:B-1----:R-:W-:Y:S02]  /*8b90*/  F2FP.BF16.F32.PACK_AB R190, R121, R190 ;  /* 0x000000be79be723e */ /* 0x002fe400000010ff */
[----:B------:R-:W-:Y:S01]  /*8ba0*/  FMNMX.FTZ R4, R158, R133, !PT ;  /* 0x000000859e047209 */ /* 0x000fe20007810000 */
[----:B------:R-:W-:-:S03]  /*8bb0*/  FFMA.FTZ R133, R137, R0, -R3 ;  /* 0x0000000089857223 */ /* 0x000fc60000010803 */
[----:B------:R-:W-:Y:S01]  /*8bc0*/  FMNMX.FTZ R137, R159, R4, !PT ;  /* 0x000000049f897209 */ /* 0x000fe20007810000 */
[----:B------:R-:W-:Y:S03]  /*8bd0*/  MUFU.EX2 R186, R186 ;  /* 0x000000ba00ba7308 */ /* 0x000fe60000000800 */
[----:B------:R-:W-:-:S04]  /*8be0*/  FMNMX.FTZ R4, R162, R137, !PT ;  /* 0x00000089a2047209 */ /* 0x000fc80007810000 */
[----:B------:R-:W-:Y:S01]  /*8bf0*/  FMNMX.FTZ R137, R163, R4, !PT ;  /* 0x00000004a3897209 */ /* 0x000fe20007810000 */
[----:B------:R-:W-:Y:S03]  /*8c00*/  MUFU.EX2 R129, R129 ;  /* 0x0000008100817308 */ /* 0x000fe60000000800 */
        /* <DEDUP_REMOVED lines=23> */
[----:B------:R-:W1:Y:S01]  /*8d80*/  SHFL.BFLY PT, R173, R4, 0x2, 0x1f ;  /* 0x0c401f0004ad7f89 */ /* 0x000e6200000e0000 */
[-CC-:B------:R-:W-:Y:S01]  /*8d90*/  FFMA.FTZ R172, R152, R0.reuse, -R3.reuse ;  /* 0x0000000098ac7223 */ /* 0x180fe20000010803 */
[----:B------:R-:W-:-:S03]  /*8da0*/  FFMA.FTZ R174, R156, R0, -R3 ;  /* 0x000000009cae7223 */ /* 0x000fc60000010803 */
[----:B------:R-:W-:Y:S01]  /*8db0*/  HGMMA.64x192x16.F32.BF16 R24, R168, gdesc[UR4].tnspB, R24, gsb0 ;  /* 0x42e00004a8187df0 */ /* 0x000fe20008001818 */
[----:B------:R-:W-:Y:S01]  /*8dc0*/  UMOV UR7, UR36 ;  /* 0x0000002400077c82 */ /* 0x000fe20008000000 */
[----:B------:R-:W-:Y:S08]  /*8dd0*/  MUFU.EX2 R172, R172 ;  /* 0x000000ac00ac7308 */ /* 0x000ff00000000800 */
[----:B------:R-:W-:Y:S01]  /*8de0*/  MUFU.EX2 R174, R174 ;  /* 0x000000ae00ae7308 */ /* 0x000fe20000000800 */
[----:B-1----:R-:W-:-:S05]  /*8df0*/  FMNMX.FTZ R173, R4, R173, !PT ;  /* 0x000000ad04ad7209 */ /* 0x002fca0007810000 */
[----:B------:R-:W1:Y:S02]  /*8e00*/  SHFL.BFLY PT, R4, R173, 0x1, 0x1f ;  /* 0x0c201f00ad047f89 */ /* 0x000e6400000e0000 */
[----:B-1----:R-:W-:-:S05]  /*8e10*/  FMNMX.FTZ R4, R173, R4, !PT ;  /* 0x00000004ad047209 */ /* 0x002fca0007810000 */
[C---:B------:R-:W-:Y:S01]  /*8e20*/  FADD.FTZ R3, -R4.reuse, R21 ;  /* 0x0000001504037221 */ /* 0x040fe20000010100 */
[-C--:B------:R-:W-:Y:S01]  /*8e30*/  FMUL.FTZ R161, R4, R0.reuse ;  /* 0x0000000004a17220 */ /* 0x080fe20000410000 */
[----:B------:R-:W-:Y:S02]  /*8e40*/  MUFU.EX2 R21, R165 ;  /* 0x000000a500157308 */ /* 0x000fe40000000800 */
[-C--:B------:R-:W-:Y:S01]  /*8e50*/  FMUL.FTZ R3, R3, R0.reuse ;  /* 0x0000000003037220 */ /* 0x080fe20000410000 */
[-CC-:B------:R-:W-:Y:S01]  /*8e60*/  FFMA.FTZ R122, R122, R0.reuse, -R161.reuse ;  /* 0x000000007a7a7223 */ /* 0x180fe200000108a1 */
[-CC-:B------:R-:W-:Y:S01]  /*8e70*/  FFMA.FTZ R191, R126, R0.reuse, -R161.reuse ;  /* 0x000000007ebf7223 */ /* 0x180fe200000108a1 */
[-CC-:B------:R-:W-:Y:S01]  /*8e80*/  FFMA.FTZ R126, R127, R0.reuse, -R161.reuse ;  /* 0x000000007f7e7223 */ /* 0x180fe200000108a1 */
[-CC-:B------:R-:W-:Y:S01]  /*8e90*/  FFMA.FTZ R189, R123, R0.reuse, -R161.reuse ;  /* 0x000000007bbd7223 */ /* 0x180fe200000108a1 */
[----:B------:R-:W-:Y:S01]  /*8ea0*/  IMAD.U32 R127, RZ, RZ, UR36 ;  /* 0x00000024ff7f7e24 */ /* 0x000fe2000f8e00ff */
[----:B------:R-:W-:Y:S01]  /*8eb0*/  MUFU.EX2 R3, R3 ;  /* 0x0000000300037308 */ /* 0x000fe20000000800 */
[-CC-:B------:R-:W-:Y:S01]  /*8ec0*/  FFMA.FTZ R185, R130, R0.reuse, -R161.reuse ;  /* 0x0000000082b97223 */ /* 0x180fe200000108a1 */
[-CC-:B------:R-:W-:Y:S01]  /*8ed0*/  FFMA.FTZ R128, R131, R0.reuse, -R161.reuse ;  /* 0x0000000083807223 */ /* 0x180fe200000108a1 */
[----:B------:R-:W-:Y:S01]  /*8ee0*/  IMAD.U32 R131, RZ, RZ, UR11 ;  /* 0x0000000bff837e24 */ /* 0x000fe2000f8e00ff */
[----:B------:R-:W-:Y:S01]  /*8ef0*/  @!P1 LEA R127, R127, UR37, 0x3 ;  /* 0x000000257f7f9c11 */ /* 0x000fe2000f8e18ff */
[-CC-:B------:R-:W-:Y:S01]  /*8f00*/  FFMA.FTZ R187, R134, R0.reuse, -R161.reuse ;  /* 0x0000000086bb7223 */ /* 0x180fe200000108a1 */
[-CC-:B------:R-:W-:Y:S01]  /*8f10*/  FFMA.FTZ R181, R138, R0.reuse, -R161.reuse ;  /* 0x000000008ab57223 */ /* 0x180fe200000108a1 */
[----:B------:R-:W-:Y:S01]  /*8f20*/  FFMA.FTZ R130, R135, R0, -R161 ;  /* 0x0000000087827223 */ /* 0x000fe200000108a1 */
[----:B------:R-:W1:Y:S01]  /*8f30*/  MUFU.EX2 R122, R122 ;  /* 0x0000007a007a7308 */ /* 0x000e620000000800 */
[----:B------:R-:W-:-:S02]  /*8f40*/  @!P1 VIADD R127, R127, 0x30840 ;  /* 0x000308407f7f9836 */ /* 0x000fc40000000000 */
[-CC-:B------:R-:W-:Y:S01]  /*8f50*/  FFMA.FTZ R132, R139, R0.reuse, -R161.reuse ;  /* 0x000000008b847223 */ /* 0x180fe200000108a1 */
[-CC-:B------:R-:W-:Y:S01]  /*8f60*/  FFMA.FTZ R183, R142, R0.reuse, -R161.reuse ;  /* 0x000000008eb77223 */ /* 0x180fe200000108a1 */
[-CC-:B------:R-:W-:Y:S01]  /*8f70*/  FFMA.FTZ R134, R143, R0.reuse, -R161.reuse ;  /* 0x000000008f867223 */ /* 0x180fe200000108a1 */
[-C--:B------:R-:W-:Y:S01]  /*8f80*/  FFMA.FTZ R123, R146, R0.reuse, -R161 ;  /* 0x00000000927b7223 */ /* 0x080fe200000108a1 */
[----:B------:R-:W-:Y:S01]  /*8f90*/  @!P1 PRMT R127, RZ, 0x654, R127 ;  /* 0x00000654ff7f9816 */ /* 0x000fe2000000007f */
        /* <DEDUP_REMOVED lines=8> */
[--C-:B------:R-:W-:Y:S01]  /*9020*/  FFMA.FTZ R163, R163, R0, -R161.reuse ;  /* 0x00000000a3a37223 */ /* 0x100fe200000108a1 */
[----:B------:R-:W3:Y:S01]  /*9030*/  MUFU.EX2 R191, R191 ;  /* 0x000000bf00bf7308 */ /* 0x000ee20000000800 */
[----:B-1----:R-:W-:Y:S01]  /*9040*/  FFMA.FTZ R12, R3, R12, R122 ;  /* 0x0000000c030c7223 */ /* 0x002fe2000001007a */
[----:B------:R-:W-:-:S06]  /*9050*/  FFMA.FTZ R166, R166, R0, -R161 ;  /* 0x00000000a6a67223 */ /* 0x000fcc00000108a1 */
[----:B------:R-:W1:Y:S01]  /*9060*/  MUFU.EX2 R126, R126 ;  /* 0x0000007e007e7308 */ /* 0x000e620000000800 */
[----:B--2---:R-:W-:Y:S01]  /*9070*/  FADD.FTZ R138, R189, R12 ;  /* 0x0000000cbd8a7221 */ /* 0x004fe20000010000 */
[--C-:B------:R-:W-:Y:S01]  /*9080*/  FFMA.FTZ R12, R151, R0, -R161.reuse ;  /* 0x00000000970c7223 */ /* 0x100fe200000108a1 */
[----:B------:R-:W-:Y:S01]  /*9090*/  F2FP.BF16.F32.PACK_AB R189, R189, R122 ;  /* 0x0000007abdbd723e */ /* 0x000fe200000010ff */
[----:B------:R-:W-:-:S04]  /*90a0*/  FFMA.FTZ R161, R167, R0, -R161 ;  /* 0x00000000a7a17223 */ /* 0x000fc800000108a1 */
        /* <DEDUP_REMOVED lines=32> */
[----:B------:R-:W-:Y:S02]  /*92b0*/  WARPGROUP.DEPBAR.LE gsb0, 0x0 ;  /* 0x00008000000079c5 */ /* 0x000fe40000010000 */
[----:B------:R3:W-:Y:S04]  /*92c0*/  @!P1 SYNCS.ARRIVE.TRANS64.RED.A1T0 RZ, [R127+URZ], RZ ;  /* 0x000000ff7fff99a7 */ /* 0x0007e8000810043f */
[----:B------:R-:W4:Y:S01]  /*92d0*/  MUFU.EX2 R155, R155 ;  /* 0x0000009b009b7308 */ /* 0x000f220000000800 */
[C---:B-1----:R-:W-:Y:S01]  /*92e0*/  FADD.FTZ R122, R12.reuse, R13 ;  /* 0x0000000d0c7a7221 */ /* 0x042fe20000010000 */
[----:B------:R-:W-:-:S02]  /*92f0*/  F2FP.BF16.F32.PACK_AB R179, R12, R179 ;  /* 0x000000b30cb3723e */ /* 0x000fc400000010ff */
[----:B------:R-:W-:Y:S02]  /*9300*/  F2FP.BF16.F32.PACK_AB R170, R21, R124 ;  /* 0x0000007c15aa723e */ /* 0x000fe400000010ff */
[----:B------:R-:W-:Y:S01]  /*9310*/  F2FP.BF16.F32.PACK_AB R168, R157, R120 ;  /* 0x000000789da8723e */ /* 0x000fe200000010ff */
[----:B---3--:R-:W-:Y:S01]  /*9320*/  @!P1 VIADD R127, R131, 0x30860 ;  /* 0x00030860837f9836 */ /* 0x008fe20000000000 */
[----:B------:R-:W1:Y:S01]  /*9330*/  MUFU.EX2 R175, R158 ;  /* 0x0000009e00af7308 */ /* 0x000e620000000800 */
[----:B--2---:R-:W-:-:S03]  /*9340*/  FADD.FTZ R122, R173, R122 ;  /* 0x0000007aad7a7221 */ /* 0x004fc60000010000 */
[----:B------:R-:W-:-:S04]  /*9350*/  @!P1 PRMT R127, RZ, 0x654, R127 ;  /* 0x00000654ff7f9816 */ /* 0x000fc8000000007f */
[----:B------:R2:W-:Y:S01]  /*9360*/  @!P1 SYNCS.ARRIVE.TRANS64.RED.A1T0 RZ, [R127+URZ], RZ ;  /* 0x000000ff7fff99a7 */ /* 0x0005e2000810043f */
[----:B------:R-:W3:Y:S01]  /*9370*/  MUFU.EX2 R159, R159 ;  /* 0x0000009f009f7308 */ /* 0x000ee20000000800 */
[----:B----4-:R-:W-:Y:S01]  /*9380*/  FADD.FTZ R122, R155, R122 ;  /* 0x0000007a9b7a7221 */ /* 0x010fe20000010000 */
[C---:B------:R-:W-:Y:S01]  /*9390*/  ISETP.GT.AND P1, PT, R15.reuse, UR40, PT ;  /* 0x000000280f007c0c */ /* 0x040fe2000bf24270 */
[----:B------:R-:W-:Y:S01]  /*93a0*/  VIADD R15, R15, 0xffffffff ;  /* 0xffffffff0f0f7836 */ /* 0x000fe20000000000 */
[----:B------:R-:W-:Y:S01]  /*93b0*/  F2FP.BF16.F32.PACK_AB R173, R155, R173 ;  /* 0x000000ad9bad723e */ /* 0x000fe200000010ff */
[----:B--2---:R-:W-:-:S03]  /*93c0*/  FADD.FTZ R127, R121, R140 ;  /* 0x0000008c797f7221 */ /* 0x004fc60000010000 */
[----:B------:R-:W2:Y:S01]  /*93d0*/  MUFU.EX2 R169, R162 ;  /* 0x000000a200a97308 */ /* 0x000ea20000000800 */
[----:B-1----:R-:W-:Y:S01]  /*93e0*/  FADD.FTZ R122, R175, R122 ;  /* 0x0000007aaf7a7221 */ /* 0x002fe20000010000 */
[----:B------:R-:W-:Y:S01]  /*93f0*/  FADD.FTZ R140, R184, R127 ;  /* 0x0000007fb88c7221 */ /* 0x000fe20000010000 */
[----:B------:R-:W-:-:S03]  /*9400*/  F2FP.BF16.F32.PACK_AB R184, R125, R184 ;  /* 0x000000b87db8723e */ /* 0x000fc600000010ff */
[----:B------:R-:W-:Y:S02]  /*9410*/  FADD.FTZ R127, R125, R140 ;  /* 0x0000008c7d7f7221 */ /* 0x000fe40000010000 */
[----:B------:R-:W1:Y:S01]  /*9420*/  MUFU.EX2 R163, R163 ;  /* 0x000000a300a37308 */ /* 0x000e620000000800 */
[C---:B---3--:R-:W-:Y:S01]  /*9430*/  FADD.FTZ R122, R159.reuse, R122 ;  /* 0x0000007a9f7a7221 */ /* 0x048fe20000010000 */
[----:B------:R-:W-:Y:S01]  /*9440*/  F2FP.BF16.F32.PACK_AB R175, R159, R175 ;  /* 0x000000af9faf723e */ /* 0x000fe200000010ff */
[----:B------:R-:W-:Y:S01]  /*9450*/  FADD.FTZ R140, R186, R127 ;  /* 0x0000007fba8c7221 */ /* 0x000fe20000010000 */
[----:B------:R-:W-:-:S03]  /*9460*/  F2FP.BF16.F32.PACK_AB R186, R129, R186 ;  /* 0x000000ba81ba723e */ /* 0x000fc600000010ff */
[----:B------:R-:W-:Y:S01]  /*9470*/  FADD.FTZ R127, R129, R140 ;  /* 0x0000008c817f7221 */ /* 0x000fe20000010000 */
[----:B------:R-:W3:Y:S01]  /*9480*/  MUFU.EX2 R171, R166 ;  /* 0x000000a600ab7308 */ /* 0x000ee20000000800 */
[----:B--2---:R-:W-:Y:S02]  /*9490*/  FADD.FTZ R122, R169, R122 ;  /* 0x0000007aa97a7221 */ /* 0x004fe40000010000 */
[----:B------:R-:W-:Y:S01]  /*94a0*/  FADD.FTZ R140, R180, R127 ;  /* 0x0000007fb48c7221 */ /* 0x000fe20000010000 */
[----:B------:R-:W-:-:S03]  /*94b0*/  F2FP.BF16.F32.PACK_AB R180, R133, R180 ;  /* 0x000000b485b4723e */ /* 0x000fc600000010ff */
[----:B------:R-:W-:Y:S01]  /*94c0*/  FADD.FTZ R121, R133, R140 ;  /* 0x0000008c85797221 */ /* 0x000fe20000010000 */
[----:B------:R-:W2:Y:S01]  /*94d0*/  MUFU.EX2 R161, R161 ;  /* 0x000000a100a17308 */ /* 0x000ea20000000800 */
[C---:B-1----:R-:W-:Y:S01]  /*94e0*/  FADD.FTZ R122, R163.reuse, R122 ;  /* 0x0000007aa37a7221 */ /* 0x042fe20000010000 */
[----:B------:R-:W-:Y:S01]  /*94f0*/  F2FP.BF16.F32.PACK_AB R169, R163, R169 ;  /* 0x000000a9a3a9723e */ /* 0x000fe200000010ff */
[----:B------:R-:W-:Y:S01]  /*9500*/  FADD.FTZ R140, R182, R121 ;  /* 0x00000079b68c7221 */ /* 0x000fe20000010000 */
[----:B------:R-:W-:-:S03]  /*9510*/  F2FP.BF16.F32.PACK_AB R182, R137, R182 ;  /* 0x000000b689b6723e */ /* 0x000fc600000010ff */
[----:B------:R-:W-:Y:S01]  /*9520*/  FADD.FTZ R121, R137, R140 ;  /* 0x0000008c89797221 */ /* 0x000fe20000010000 */
[----:B---3--:R-:W-:-:S03]  /*9530*/  FADD.FTZ R122, R171, R122 ;  /* 0x0000007aab7a7221 */ /* 0x008fc60000010000 */
[----:B------:R-:W-:Y:S01]  /*9540*/  FADD.FTZ R126, R176, R121 ;  /* 0x00000079b07e7221 */ /* 0x000fe20000010000 */
[----:B------:R-:W-:-:S03]  /*9550*/  F2FP.BF16.F32.PACK_AB R176, R141, R176 ;  /* 0x000000b08db0723e */ /* 0x000fc600000010ff */
[----:B------:R-:W-:Y:S01]  /*9560*/  FADD.FTZ R121, R141, R126 ;  /* 0x0000007e8d797221 */ /* 0x000fe20000010000 */
[----:B--2---:R-:W-:-:S03]  /*9570*/  F2FP.BF16.F32.PACK_AB R171, R161, R171 ;  /* 0x000000aba1ab723e */ /* 0x004fc600000010ff */
        /* <DEDUP_REMOVED lines=8> */
[----:B------:R-:W-:-:S04]  /*9600*/  FADD.FTZ R13, R153, R126 ;  /* 0x0000007e990d7221 */ /* 0x000fc80000010000 */
[----:B------:R-:W-:-:S04]  /*9610*/  FADD.FTZ R12, R120, R13 ;  /* 0x0000000d780c7221 */ /* 0x000fc80000010000 */
[----:B------:R-:W-:-:S04]  /*9620*/  FADD.FTZ R13, R157, R12 ;  /* 0x0000000c9d0d7221 */ /* 0x000fc80000010000 */
[----:B------:R-:W-:-:S04]  /*9630*/  FADD.FTZ R12, R124, R13 ;  /* 0x0000000d7c0c7221 */ /* 0x000fc80000010000 */
[----:B------:R-:W-:Y:S01]  /*9640*/  FADD.FTZ R13, R21, R12 ;  /* 0x0000000c150d7221 */ /* 0x000fe20000010000 */
[----:B------:R-:W-:Y:S01]  /*9650*/  FADD.FTZ R12, R161, R122 ;  /* 0x0000007aa10c7221 */ /* 0x000fe20000010000 */
[----:B------:R-:W-:Y:S01]  /*9660*/  IMAD.MOV.U32 R21, RZ, RZ, R4 ;  /* 0x000000ffff157224 */ /* 0x000fe200078e0004 */
[----:B------:R-:W-:Y:S06]  /*9670*/  @P1 BRA `(.L_x_3773) ;  /* 0xffffffe000901947 */ /* 0x000fec000383ffff */
.L_x_3764:
[----:B------:R-:W-:-:S13]  /*9680*/  ISETP.GE.AND P1, PT, R15, UR47, PT ;  /* 0x0000002f0f007c0c */ /* 0x000fda000bf26270 */
[----:B------:R-:W-:Y:S05]  /*9690*/  @!P1 BRA `(.L_x_3774) ;  /* 0x0000002c00d89947 */ /* 0x000fea0003800000 */
[----:B------:R-:W-:Y:S01]  /*96a0*/  IMAD.MOV.U32 R21, RZ, RZ, R4 ;  /* 0x000000ffff157224 */ /* 0x000fe200078e0004 */
[----:B------:R-:W-:Y:S01]  /*96b0*/  UMOV UR38, UR46 ;  /* 0x0000002e00267c82 */ /* 0x000fe20008000000 */
[----:B------:R-:W-:Y:S01]  /*96c0*/  IMAD.MOV.U32 R205, RZ, RZ, R5 ;  /* 0x000000ffffcd7224 */ /* 0x000fe200078e0005 */
[----:B------:R-:W-:Y:S01]  /*96d0*/  UMOV UR7, UR36 ;  /* 0x0000002400077c82 */ /* 0x000fe20008000000 */
[----:B------:R-:W-:Y:S01]  /*96e0*/  IMAD.IADD R192, R7, 0x1, R14 ;  /* 0x0000000107c07824 */ /* 0x000fe200078e020e */
[----:B------:R-:W-:Y:S01]  /*96f0*/  ULDC UR40, c[0x0][0x9e4] ;  /* 0x0002790000287ab9 */ /* 0x000fe20000000800 */
[----:B------:R-:W-:Y:S01]  /*9700*/  ULDC UR41, c[0x0][0x9dc] ;  /* 0x0002770000297ab9 */ /* 0x000fe20000000800 */
[----:B------:R-:W-:-:S05]  /*9710*/  ULDC UR45, c[0x0][0x9e0] ;  /* 0x00027800002d7ab9 */ /* 0x000fca0000000800 */
.L_x_3791:
[----:B------:R-:W-:-:S04]  /*9720*/  UIADD3 UR36, UR7, 0x1, URZ ;  /* 0x0000000107247890 */ /* 0x000fc8000fffe03f */
[----:B------:R-:W-:-:S04]  /*9730*/  UISETP.NE.AND UP0, UPT, UR36, 0x2, UPT ;  /* 0x000000022400788c */ /* 0x000fc8000bf05270 */
[----:B------:R-:W-:Y:S02]  /*9740*/  USEL UR46, URZ, 0x1, UP0 ;  /* 0x000000013f2e7887 */ /* 0x000fe40008000000 */
[----:B------:R-:W-:Y:S02]  /*9750*/  USEL UR36, UR36, URZ, UP0 ;  /* 0x0000003f24247287 */ /* 0x000fe40008000000 */
[----:B------:R-:W-:Y:S01]  /*9760*/  ULOP3.LUT UR46, UR38, UR46, URZ, 0x3c, !UPT ;  /* 0x0000002e262e7292 */ /* 0x000fe2000f8e3c3f */
[----:B------:R-:W-:Y:S11]  /*9770*/  @!P0 BRA `(.L_x_3775) ;  /* 0x0000000000048947 */ /* 0x000ff60003800000 */
[----:B------:R-:W-:Y:S01]  /*9780*/  BPT.TRAP 0x1 ;  /* 0x000000040000795c */ /* 0x000fe20000300000 */
.L_x_3775:
[----:B------:R-:W-:Y:S01]  /*9790*/  ULEA UR6, UR36, UR37, 0x3 ;  /* 0x0000002524067291 */ /* 0x000fe2000f8e183f */
[----:B------:R-:W-:-:S05]  /*97a0*/  IMAD.U32 R0, RZ, RZ, UR46 ;  /* 0x0000002eff007e24 */ /* 0x000fca000f8e00ff */
[----:B------:R-:W-:-:S04]  /*97b0*/  SHF.L.U32 R0, R0, 0x1f, RZ ;  /* 0x0000001f00007819 */ /* 0x000fc800000006ff */
[----:B------:R1:W2:Y:S01]  /*97c0*/  SYNCS.PHASECHK.TRANS64.TRYWAIT P1, [UR6+0x30830], R0 ;  /* 0x03083000ff0075a7 */ /* 0x0002a20008020146 */
[----:B------:R-:W-:Y:S05]  /*97d0*/  @!P0 BRA `(.L_x_3776) ;  /* 0x0000000000048947 */ /* 0x000fea0003800000 */
[----:B------:R-:W-:Y:S01]  /*97e0*/  BPT.TRAP 0x1 ;  /* 0x000000040000795c */ /* 0x000fe20000300000 */
.L_x_3776:
[----:B--2---:R-:W-:Y:S05]  /*97f0*/  @P1 BRA `(.L_x_3777) ;  /* 0x0000000000081947 */ /* 0x004fea0003800000 */
[----:B------:R-:W2:Y:S02]  /*9800*/  SYNCS.PHASECHK.TRANS64.TRYWAIT P1, [UR6+0x30830], R0 ;  /* 0x03083000ff0075a7 */ /* 0x000ea40008020146 */
[----:B--2---:R-:W-:Y:S05]  /*9810*/  @!P1 BRA `(.L_x_3778) ;  /* 0x0000008c00489947 */ /* 0x004fea0003800000 */
.L_x_3777:
        /* <DEDUP_REMOVED lines=165> */
.L_x_3779:
[----:B------:R-:W-:Y:S01]  /*a270*/  ULEA UR10, UR7, UR37, 0x3 ;  /* 0x00000025070a7291 */ /* 0x000fe2000f8e183f */
[----:B-12---:R-:W-:-:S05]  /*a280*/  IMAD.U32 R0, RZ, RZ, UR38 ;  /* 0x00000026ff007e24 */ /* 0x006fca000f8e00ff */
[----:B------:R-:W-:-:S04]  /*a290*/  SHF.L.U32 R0, R0, 0x1f, RZ ;  /* 0x0000001f00007819 */ /* 0x000fc800000006ff */
[----:B------:R1:W2:Y:S01]  /*a2a0*/  SYNCS.PHASECHK.TRANS64.TRYWAIT P1, [UR10+0x30850], R0 ;  /* 0x03085000ff0075a7 */ /* 0x0002a2000802014a */
[----:B------:R-:W-:Y:S05]  /*a2b0*/  @!P0 BRA `(.L_x_3780) ;  /* 0x0000000000048947 */ /* 0x000fea0003800000 */
[----:B------:R-:W-:Y:S01]  /*a2c0*/  BPT.TRAP 0x1 ;  /* 0x000000040000795c */ /* 0x000fe20000300000 */
.L_x_3780:
[----:B--2---:R-:W-:Y:S05]  /*a2d0*/  @P1 BRA `(.L_x_3781) ;  /* 0x0000000000081947 */ /* 0x004fea0003800000 */
[----:B------:R-:W2:Y:S02]  /*a2e0*/  SYNCS.PHASECHK.TRANS64.TRYWAIT P1, [UR10+0x30850], R0 ;  /* 0x03085000ff0075a7 */ /* 0x000ea4000802014a */
[----:B--2---:R-:W-:Y:S05]  /*a2f0*/  @!P1 BRA `(.L_x_3782) ;  /* 0x0000008000a89947 */ /* 0x004fea0003800000 */
.L_x_3781:
[----:B------:R-:W-:Y:S01]  /*a300*/  UIADD3 UR6, UR37, 0x400, URZ ;  /* 0x0000040025067890 */ /* 0x000fe2000fffe03f */
[----:B------:R-:W-:-:S06]  /*a310*/  WARPGROUP.ARRIVE ;  /* 0x00000000000079c5 */ /* 0x000fcc0000000000 */
[----:B------:R-:W3:Y:S01]  /*a320*/  S2R R208, SR_TID.X ;  /* 0x0000000000d07919 */ /* 0x000ee20000002100 */
[----:B------:R-:W4:Y:S01]  /*a330*/  LDC R4, c[0x0][0x288] ;  /* 0x0000a200ff047b82 */ /* 0x000f220000000800 */
[----:B------:R-:W-:Y:S01]  /*a340*/  USHF.R.U32.HI UR6, URZ, 0x4, UR6 ;  /* 0x000000043f067899 */ /* 0x000fe20008011606 */
[----:B-12---:R-:W-:Y:S01]  /*a350*/  IMAD.U32 R0, RZ, RZ, UR36 ;  /* 0x00000024ff007e24 */ /* 0x006fe2000f8e00ff */
[----:B------:R-:W-:Y:S01]  /*a360*/  ULDC UR14, c[0x0][0x2e0] ;  /* 0x0000b800000e7ab9 */ /* 0x000fe20000000800 */
[----:B------:R-:W-:Y:S01]  /*a370*/  IMAD R2, R15, -0x60, RZ ;  /* 0xffffffa00f027824 */ /* 0x000fe200078e02ff */
[----:B------:R-:W-:-:S03]  /*a380*/  ULOP3.LUT UR6, UR6, 0x3fff, URZ, 0xc0, !UPT ;  /* 0x00003fff06067892 */ /* 0x000fc6000f8ec03f */
[----:B------:R-:W-:Y:S01]  /*a390*/  IMAD R3, R17, UR14, R2 ;  /* 0x0000000e11037c24 */ /* 0x000fe2000f8e0202 */
[----:B------:R-:W-:-:S04]  /*a3a0*/  ULOP3.LUT UR6, UR6, 0x3000000, URZ, 0xfc, !UPT ;  /* 0x0300000006067892 */ /* 0x000fc8000f8efc3f */
[----:B------:R-:W-:-:S03]  /*a3b0*/  UIMAD UR11, UR7, 0x900, UR6 ;  /* 0x00000900070b78a4 */ /* 0x000fc6000f8e0206 */
[----:B------:R-:W-:-:S04]  /*a3c0*/  UMOV UR7, 0x40000040 ;  /* 0x4000004000077882 */ /* 0x000fc80000000000 */
[----:B------:R-:W-:Y:S02]  /*a3d0*/  UMOV UR6, UR11 ;  /* 0x0000000b00067c82 */ /* 0x000fe40008000000 */
[----:B------:R-:W-:Y:S01]  /*a3e0*/  HGMMA.64x192x16.F32.BF16 R24, R188, gdesc[UR4].tnspB, R24, gsb0 ;  /* 0x42e00004bc187df0 */ /* 0x000fe20008001818 */
[----:B------:R-:W-:Y:S01]  /*a3f0*/  UIADD3 UR6, UR11, 0x80, URZ ;  /* 0x000000800b067890 */ /* 0x000fe2000fffe03f */
[----:B----4-:R-:W-:Y:S01]  /*a400*/  IADD3 R3, R3, 0x1, -R4 ;  /* 0x0000000103037810 */ /* 0x010fe20007ffe804 */
[----:B------:R-:W-:-:S04]  /*a410*/  UMOV UR7, 0x40000040 ;  /* 0x4000004000077882 */ /* 0x000fc80000000000 */
[----:B------:R-:W-:Y:S01]  /*a420*/  IMAD R3, R16, -0x2, R3 ;  /* 0xfffffffe10037824 */ /* 0x000fe200078e0203 */
[----:B---3--:R-:W-:-:S03]  /*a430*/  LOP3.LUT P1, RZ, R208, 0x7f, RZ, 0xc0, !PT ;  /* 0x0000007fd0ff7812 */ /* 0x008fc6000782c0ff */
[----:B------:R-:W-:-:S10]  /*a440*/  VIADD R5, R3, UR45 ;  /* 0x0000002d03057c36 */ /* 0x000fd40008000000 */
[----:B------:R-:W-:-:S05]  /*a450*/  @!P1 LEA R0, R0, UR37, 0x3 ;  /* 0x0000002500009c11 */ /* 0x000fca000f8e18ff */
        /* <DEDUP_REMOVED lines=25> */
[----:B------:R-:W-:-:S06]  /*a5f0*/  ULOP3.LUT UR6, URZ, UR41, URZ, 0x33, !UPT ;  /* 0x000000293f067292 */ /* 0x000fcc000f8e333f */
[----:B------:R-:W-:Y:S01]  /*a600*/  VIADD R4, R3, UR6 ;  /* 0x0000000603047c36 */ /* 0x000fe20008000000 */
[----:B------:R-:W-:Y:S02]  /*a610*/  WARPGROUP.DEPBAR.LE gsb0, 0x0 ;  /* 0x00008000000079c5 */ /* 0x000fe40000010000 */
[----:B------:R1:W-:Y:S01]  /*a620*/  @!P1 SYNCS.ARRIVE.TRANS64.RED.A1T0 RZ, [R0+URZ], RZ ;  /* 0x000000ff00ff99a7 */ /* 0x0003e2000810043f */
[----:B------:R-:W-:Y:S01]  /*a630*/  ISETP.GE.AND P1, PT, R20, 0x1, PT ;  /* 0x000000011400780c */ /* 0x000fe20003f26270 */
[C---:B------:R-:W-:Y:S02]  /*a640*/  IMAD.IADD R170, R7.reuse, 0x1, R5 ;  /* 0x0000000107aa7824 */ /* 0x040fe400078e0205 */
[----:B------:R-:W-:Y:S02]  /*a650*/  IMAD.IADD R168, R7, 0x1, R4 ;  /* 0x0000000107a87824 */ /* 0x000fe400078e0204 */
[----:B-1----:R-:W-:-:S08]  /*a660*/  IMAD R0, R16, -0x2, R2 ;  /* 0xfffffffe10007824 */ /* 0x002fd000078e0202 */
[----:B------:R-:W-:Y:S05]  /*a670*/  @!P1 BRA `(.L_x_3783) ;  /* 0x0000000000589947 */ /* 0x000fea0003800000 */
        /* <DEDUP_REMOVED lines=11> */
.L_x_3785:
[----:B------:R-:W-:-:S05]  /*a730*/  IMAD.U32 R169, RZ, RZ, UR40 ;  /* 0x00000028ffa97e24 */ /* 0x000fca000f8e00ff */
[----:B------:R-:W-:-:S13]  /*a740*/  ISETP.NE.AND P1, PT, R169, 0x1, PT ;  /* 0x00000001a900780c */ /* 0x000fda0003f25270 */
[----:B------:R-:W1:Y:S01]  /*a750*/  @P1 LDC.64 R172, c[0x0][0x9e8] ;  /* 0x00027a00ffac1b82 */ /* 0x000e620000000a00 */
[----:B------:R-:W-:-:S04]  /*a760*/  @P1 IMAD.IADD R3, R7, 0x1, R14 ;  /* 0x0000000107031824 */ /* 0x000fc800078e020e */
[----:B-1----:R-:W-:-:S04]  /*a770*/  @P1 IMAD.HI.U32 R172, R3, R172, RZ ;  /* 0x000000ac03ac1227 */ /* 0x002fc800078e00ff */
[----:B------:R-:W-:Y:S01]  /*a780*/  IMAD.MOV.U32 R3, RZ, RZ, R192 ;  /* 0x000000ffff037224 */ /* 0x000fe200078e00c0 */
[----:B------:R-:W-:-:S07]  /*a790*/  @P1 SHF.R.U32.HI R3, RZ, R173, R172 ;  /* 0x000000adff031219 */ /* 0x000fce00000116ac */
.L_x_3786:
[----:B------:R-:W-:Y:S05]  /*a7a0*/  BSYNC B0 ;  /* 0x0000000000007941 */ /* 0x000fea0003800000 */
.L_x_3784:
[----:B------:R-:W-:-:S05]  /*a7b0*/  IMAD R3, R3, R169, R0 ;  /* 0x000000a903037224 */ /* 0x000fca00078e0200 */
[----:B------:R-:W-:Y:S02]  /*a7c0*/  VIADDMNMX R170, R3, R169, R170, PT ;  /* 0x000000a903aa7246 */ /* 0x000fe400038001aa */
[----:B------:R-:W-:-:S07]  /*a7d0*/  VIMNMX R168, R168, R3, !PT ;  /* 0x00000003a8a87248 */ /* 0x000fce0007fe0100 */
.L_x_3783:
[C---:B------:R-:W-:Y:S02]  /*a7e0*/  ISETP.GE.AND P2, PT, R2.reuse, 0x9, PT ;  /* 0x000000090200780c */ /* 0x040fe40003f46270 */
[----:B------:R-:W-:Y:S02]  /*a7f0*/  ISETP.GE.AND P1, PT, R2, 0x2, PT ;  /* 0x000000020200780c */ /* 0x000fe40003f26270 */
[C---:B------:R-:W-:Y:S02]  /*a800*/  ISETP.GT.AND P3, PT, R168.reuse, 0x8, !P2 ;  /* 0x00000008a800780c */ /* 0x040fe40005764270 */
[----:B------:R-:W-:Y:S02]  /*a810*/  ISETP.GT.AND P4, PT, R168, 0x1, !P1 ;  /* 0x00000001a800780c */ /* 0x000fe40004f84270 */
[----:B------:R-:W-:Y:S02]  /*a820*/  ISETP.LT.OR P3, PT, R170, 0x9, P3 ;  /* 0x00000009aa00780c */ /* 0x000fe40001f61670 */
[----:B------:R-:W-:-:S02]  /*a830*/  ISETP.GE.AND P5, PT, R2, 0xa, PT ;  /* 0x0000000a0200780c */ /* 0x000fc40003fa6270 */
[----:B------:R-:W-:Y:S02]  /*a840*/  FSEL R173, R124, -INF , !P3 ;  /* 0xff8000007cad7808 */ /* 0x000fe40005800000 */
[----:B------:R-:W-:Y:S02]  /*a850*/  ISETP.LT.OR P4, PT, R170, 0x2, P4 ;  /* 0x00000002aa00780c */ /* 0x000fe40002781670 */
[----:B------:R-:W-:Y:S02]  /*a860*/  ISETP.GT.AND P3, PT, R168, 0x9, !P5 ;  /* 0x00000009a800780c */ /* 0x000fe40006f64270 */
[----:B------:R-:W-:Y:S02]  /*a870*/  FSEL R171, R121, -INF , !P4 ;  /* 0xff80000079ab7808 */ /* 0x000fe40006000000 */
        /* <DEDUP_REMOVED lines=107> */
[----:B------:R-:W-:-:S13]  /*af30*/  ISETP.GE.AND P6, PT, R20, 0x1, PT ;  /* 0x000000011400780c */ /* 0x000fda0003fc6270 */
[----:B------:R-:W-:Y:S05]  /*af40*/  @!P6 BRA `(.L_x_3787) ;  /* 0x000000000054e947 */ /* 0x000fea0003800000 */
        /* <DEDUP_REMOVED lines=12> */
.L_x_3789:
[----:B------:R-:W-:-:S05]  /*b010*/  IMAD.U32 R132, RZ, RZ, UR40 ;  /* 0x00000028ff847e24 */ /* 0x000fca000f8e00ff */
[----:B------:R-:W-:-:S13]  /*b020*/  ISETP.NE.AND P6, PT, R132, 0x1, PT ;  /* 0x000000018400780c */ /* 0x000fda0003fc5270 */
[----:B------:R-:W1:Y:S02]  /*b030*/  @P6 LDC.64 R4, c[0x0][0x9e8] ;  /* 0x00027a00ff046b82 */ /* 0x000e640000000a00 */
[----:B-1----:R-:W-:-:S05]  /*b040*/  @P6 IMAD.HI.U32 R4, R189, R4, RZ ;  /* 0x00000004bd046227 */ /* 0x002fca00078e00ff */
[----:B------:R-:W-:-:S07]  /*b050*/  @P6 SHF.R.U32.HI R189, RZ, R5, R4 ;  /* 0x00000005ffbd6219 */ /* 0x000fce0000011604 */
.L_x_3790:
[----:B------:R-:W-:Y:S05]  /*b060*/  BSYNC B0 ;  /* 0x0000000000007941 */ /* 0x000fea0003800000 */
.L_x_3788:
[----:B------:R-:W-:-:S05]  /*b070*/  IMAD R189, R189, R132, R0 ;  /* 0x00000084bdbd7224 */ /* 0x000fca00078e0200 */
[----:B------:R-:W-:Y:S02]  /*b080*/  VIADDMNMX R2, R189, R132, R2, PT ;  /* 0x00000084bd027246 */ /* 0x000fe40003800102 */
[----:B------:R-:W-:-:S07]  /*b090*/  VIMNMX R120, R120, R189, !PT ;  /* 0x000000bd78787248 */ /* 0x000fce0007fe0100 */
.L_x_3787:
        /* <DEDUP_REMOVED lines=41> */
[----:B------:R-:W-:Y:S02]  /*b330*/  ISETP.NE.AND P6, PT, R207, RZ, PT ;  /* 0x000000ffcf00720c */ /* 0x000fe40003fc5270 */
        /* <DEDUP_REMOVED lines=27> */
[----:B------:R-:W-:Y:S02]  /*b4f0*/  ISETP.NE.AND P2, PT, R206, RZ, PT ;  /* 0x000000ffce00720c */ /* 0x000fe40003f45270 */
[----:B------:R-:W-:Y:S02]  /*b500*/  ISETP.LT.OR P1, PT, R2, 0x31, P1 ;  /* 0x000000310200780c */ /* 0x000fe40000f21670 */
[----:B------:R-:W-:Y:S02]  /*b510*/  FMNMX.FTZ R0, R137, R0, !PT ;  /* 0x0000000089007209 */ /* 0x000fe40007810000 */
[----:B------:R-:W-:Y:S02]  /*b520*/  FSEL R135, R146, -INF , !P1 ;  /* 0xff80000092877808 */ /* 0x000fe40004800000 */
[----:B------:R-:W-:-:S02]  /*b530*/  ISETP.NE.AND P1, PT, R144, RZ, PT ;  /* 0x000000ff9000720c */ /* 0x000fc40003f25270 */
[----:B------:R-:W-:Y:S02]  /*b540*/  FMNMX.FTZ R4, R165, R0, !PT ;  /* 0x00000000a5047209 */ /* 0x000fe40007810000 */
[C---:B------:R-:W-:Y:S01]  /*b550*/  ISETP.GT.AND P1, PT, R120.reuse, 0x31, !P1 ;  /* 0x000000317800780c */ /* 0x040fe20004f24270 */
[----:B------:R-:W1:Y:S01]  /*b560*/  LDC R0, c[0x0][0x988] ;  /* 0x00026200ff007b82 */ /* 0x000e620000000800 */
[----:B------:R-:W-:Y:S01]  /*b570*/  ISETP.GT.AND P3, PT, R120, 0x50, !P3 ;  /* 0x000000507800780c */ /* 0x000fe20005f64270 */
[----:B------:R-:W2:Y:S01]  /*b580*/  SHFL.BFLY PT, R5, R4, 0x2, 0x1f ;  /* 0x0c401f0004057f89 */ /* 0x000ea200000e0000 */
[C---:B------:R-:W-:Y:S02]  /*b590*/  ISETP.LT.OR P1, PT, R2.reuse, 0x32, P1 ;  /* 0x000000320200780c */ /* 0x040fe40000f21670 */
[----:B------:R-:W-:Y:S02]  /*b5a0*/  ISETP.LT.OR P3, PT, R2, 0x51, P3 ;  /* 0x000000510200780c */ /* 0x000fe40001f61670 */
[----:B------:R-:W-:-:S02]  /*b5b0*/  FSEL R147, R147, -INF , !P1 ;  /* 0xff80000093937808 */ /* 0x000fc40004800000 */
[----:B------:R-:W-:Y:S02]  /*b5c0*/  ISETP.NE.AND P1, PT, R182, RZ, PT ;  /* 0x000000ffb600720c */ /* 0x000fe40003f25270 */
[C---:B------:R-:W-:Y:S02]  /*b5d0*/  ISETP.GT.AND P4, PT, R120.reuse, 0x51, !P4 ;  /* 0x000000517800780c */ /* 0x040fe40006784270 */
[----:B------:R-:W-:Y:S02]  /*b5e0*/  ISETP.GT.AND P1, PT, R120, 0x38, !P1 ;  /* 0x000000387800780c */ /* 0x000fe40004f24270 */
[----:B------:R-:W-:Y:S02]  /*b5f0*/  FSEL R221, R162, -INF , !P3 ;  /* 0xff800000a2dd7808 */ /* 0x000fe40005800000 */
[----:B------:R-:W-:Y:S02]  /*b600*/  ISETP.LT.OR P1, PT, R2, 0x39, P1 ;  /* 0x000000390200780c */ /* 0x000fe40000f21670 */
[----:B------:R-:W-:-:S02]  /*b610*/  ISETP.GT.AND P5, PT, R120, 0x58, !P5 ;  /* 0x000000587800780c */ /* 0x000fc40006fa4270 */
[----:B------:R-:W-:Y:S02]  /*b620*/  FSEL R131, R150, -INF , !P1 ;  /* 0xff80000096837808 */ /* 0x000fe40004800000 */
[----:B------:R-:W-:Y:S02]  /*b630*/  ISETP.NE.AND P1, PT, R148, RZ, PT ;  /* 0x000000ff9400720c */ /* 0x000fe40003f25270 */
[----:B------:R-:W-:Y:S02]  /*b640*/  ISETP.LT.OR P4, PT, R2, 0x52, P4 ;  /* 0x000000520200780c */ /* 0x000fe40002781670 */
[----:B------:R-:W-:Y:S02]  /*b650*/  ISETP.GT.AND P1, PT, R120, 0x39, !P1 ;  /* 0x000000397800780c */ /* 0x000fe40004f24270 */
[----:B--2---:R-:W-:Y:S02]  /*b660*/  FMNMX.FTZ R130, R4, R5, !PT ;  /* 0x0000000504827209 */ /* 0x004fe40007810000 */
[----:B------:R-:W-:-:S02]  /*b670*/  ISETP.LT.OR P1, PT, R2, 0x3a, P1 ;  /* 0x0000003a0200780c */ /* 0x000fc40000f21670 */
[----:B------:R-:W-:Y:S01]  /*b680*/  ISETP.LT.OR P5, PT, R2, 0x59, P5 ;  /* 0x000000590200780c */ /* 0x000fe20002fa1670 */
[----:B------:R-:W2:Y:S01]  /*b690*/  SHFL.BFLY PT, R5, R130, 0x1, 0x1f ;  /* 0x0c201f0082057f89 */ /* 0x000ea200000e0000 */
[----:B------:R-:W-:Y:S02]  /*b6a0*/  FSEL R151, R151, -INF , !P1 ;  /* 0xff80000097977808 */ /* 0x000fe40004800000 */
[----:B------:R-:W-:-:S04]  /*b6b0*/  ISETP.NE.AND P1, PT, R184, RZ, PT ;  /* 0x000000ffb800720c */ /* 0x000fc80003f25270 */
[----:B------:R-:W-:-:S04]  /*b6c0*/  ISETP.GT.AND P1, PT, R120, 0x40, !P1 ;  /* 0x000000407800780c */ /* 0x000fc80004f24270 */
[----:B------:R-:W-:-:S04]  /*b6d0*/  ISETP.LT.OR P1, PT, R2, 0x41, P1 ;  /* 0x000000410200780c */ /* 0x000fc80000f21670 */
[----:B------:R-:W-:Y:S02]  /*b6e0*/  FSEL R127, R154, -INF , !P1 ;  /* 0xff8000009a7f7808 */ /* 0x000fe40004800000 */
[----:B------:R-:W-:-:S04]  /*b6f0*/  ISETP.NE.AND P1, PT, R152, RZ, PT ;  /* 0x000000ff9800720c */ /* 0x000fc80003f25270 */
[----:B------:R-:W-:Y:S02]  /*b700*/  ISETP.GT.AND P1, PT, R120, 0x41, !P1 ;  /* 0x000000417800780c */ /* 0x000fe40004f24270 */
[----:B--2---:R-:W-:Y:S02]  /*b710*/  FMNMX.FTZ R5, R130, R5, !PT ;  /* 0x0000000582057209 */ /* 0x004fe40007810000 */
[----:B------:R-:W-:-:S03]  /*b720*/  ISETP.LT.OR P1, PT, R2, 0x42, P1 ;  /* 0x000000420200780c */ /* 0x000fc60000f21670 */
[----:B-1----:R-:W-:Y:S01]  /*b730*/  FMUL.FTZ R126, R5, R0 ;  /* 0x00000000057e7220 */ /* 0x002fe20000410000 */
        /* <DEDUP_REMOVED lines=12> */
[----:B------:R-:W-:-:S02]  /*b800*/  FSEL R122, R122, -INF , !P1 ;  /* 0xff8000007a7a7808 */ /* 0x000fc40004800000 */
[----:B------:R-:W-:Y:S02]  /*b810*/  FSETP.NEU.FTZ.AND P1, PT, R5, -INF , PT ;  /* 0xff8000000500780b */ /* 0x000fe40003f3d000 */
        /* <DEDUP_REMOVED lines=19> */
[----:B------:R-:W-:Y:S01]  /*b950*/  FSEL R2, R5, RZ, P1 ;  /* 0x000000ff05027208 */ /* 0x000fe20000800000 */
        /* <DEDUP_REMOVED lines=22> */
[----:B------:R-:W-:Y:S01]  /*bac0*/  FFMA.FTZ R137, R165, R0, -R126 ;  /* 0x00000000a5897223 */ /* 0x000fe2000001087e */
[----:B------:R-:W-:Y:S01]  /*bad0*/  MUFU.EX2 R188, R188 ;  /* 0x000000bc00bc7308 */ /* 0x000fe20000000800 */
        /* <DEDUP_REMOVED lines=18> */
[----:B------:R-:W-:Y:S04]  /*bc00*/  MUFU.EX2 R175, R175 ;  /* 0x000000af00af7308 */ /* 0x000fe80000000800 */
[----:B------:R-:W1:Y:S04]  /*bc10*/  SHFL.BFLY PT, R3, R4, 0x2, 0x1f ;  /* 0x0c401f0004037f89 */ /* 0x000e6800000e0000 */
[----:B------:R-:W-:Y:S08]  /*bc20*/  MUFU.EX2 R180, R180 ;  /* 0x000000b400b47308 */ /* 0x000ff00000000800 */
[----:B------:R2:W-:Y:S08]  /*bc30*/  MUFU.EX2 R163, R187 ;  /* 0x000000bb00a37308 */ /* 0x0005f00000000800 */
        /* <DEDUP_REMOVED lines=9> */
[----:B------:R-:W-:-:S02]  /*bcd0*/  IMAD.MOV.U32 R205, RZ, RZ, R5 ;  /* 0x000000ffffcd7224 */ /* 0x000fc400078e0005 */
[C---:B------:R-:W-:Y:S01]  /*bce0*/  FSETP.NEU.FTZ.AND P1, PT, R4.reuse, -INF , PT ;  /* 0xff8000000400780b */ /* 0x040fe20003f3d000 */
[-C--:B------:R-:W-:Y:S01]  /*bcf0*/  FMUL.FTZ R3, R3, R0.reuse ;  /* 0x0000000003037220 */ /* 0x080fe20000410000 */
[C---:B------:R-:W-:Y:S01]  /*bd00*/  FMUL.FTZ R126, R4.reuse, R0 ;  /* 0x00000000047e7220 */ /* 0x040fe20000410000 */
[----:B------:R-:W-:Y:S01]  /*bd10*/  MUFU.EX2 R121, R121 ;  /* 0x0000007900797308 */ /* 0x000fe20000000800 */
[----:B------:R-:W-:-:S03]  /*bd20*/  FSEL R132, R4, RZ, P1 ;  /* 0x000000ff04847208 */ /* 0x000fc60000800000 */
[----:B------:R-:W-:Y:S02]  /*bd30*/  FSEL R126, R126, RZ, P1 ;  /* 0x000000ff7e7e7208 */ /* 0x000fe40000800000 */
[C---:B------:R-:W-:Y:S01]  /*bd40*/  ISETP.GT.AND P1, PT, R15.reuse, UR47, PT ;  /* 0x0000002f0f007c0c */ /* 0x040fe2000bf24270 */
[----:B------:R-:W-:Y:S01]  /*bd50*/  VIADD R15, R15, 0xffffffff ;  /* 0xffffffff0f0f7836 */ /* 0x000fe20000000000 */
[----:B------:R1:W3:Y:S01]  /*bd60*/  MUFU.EX2 R2, R3 ;  /* 0x0000000300027308 */ /* 0x0002e20000000800 */
[-CC-:B------:R-:W-:Y:S01]  /*bd70*/  FFMA.FTZ R120, R122, R0.reuse, -R126.reuse ;  /* 0x000000007a787223 */ /* 0x180fe2000001087e */
[-CC-:B------:R-:W-:Y:S01]  /*bd80*/  FFMA.FTZ R149, R219, R0.reuse, -R126.reuse ;  /* 0x00000000db957223 */ /* 0x180fe2000001087e */
[-CC-:B------:R-:W-:Y:S01]  /*bd90*/  FFMA.FTZ R122, R189, R0.reuse, -R126.reuse ;  /* 0x00000000bd7a7223 */ /* 0x180fe2000001087e */
[-CC-:B------:R-:W-:Y:S01]  /*bda0*/  FFMA.FTZ R153, R217, R0.reuse, -R126.reuse ;  /* 0x00000000d9997223 */ /* 0x180fe2000001087e */
[-CC-:B------:R-:W-:Y:S01]  /*bdb0*/  FFMA.FTZ R185, R209, R0.reuse, -R126.reuse ;  /* 0x00000000d1b97223 */ /* 0x180fe2000001087e */
[-CC-:B------:R-:W-:Y:S01]  /*bdc0*/  FFMA.FTZ R124, R215, R0.reuse, -R126.reuse ;  /* 0x00000000d77c7223 */ /* 0x180fe2000001087e */
[-CC-:B--2---:R-:W-:Y:S01]  /*bdd0*/  FFMA.FTZ R187, R191, R0.reuse, -R126.reuse ;  /* 0x00000000bfbb7223 */ /* 0x184fe2000001087e */
[----:B------:R-:W-:Y:S01]  /*bde0*/  MUFU.EX2 R120, R120 ;  /* 0x0000007800787308 */ /* 0x000fe20000000800 */
[----:B-1----:R-:W-:Y:S01]  /*bdf0*/  FADD.FTZ R3, -R132, R21 ;  /* 0x0000001584037221 */ /* 0x002fe20000010100 */
[-CC-:B------:R-:W-:Y:S01]  /*be00*/  FFMA.FTZ R21, R135, R0.reuse, -R126.reuse ;  /* 0x0000000087157223 */ /* 0x180fe2000001087e */
[-CC-:B------:R-:W-:Y:S01]  /*be10*/  FFMA.FTZ R128, R213, R0.reuse, -R126.reuse ;  /* 0x00000000d5807223 */ /* 0x180fe2000001087e */
[-CC-:B------:R-:W-:Y:S01]  /*be20*/  FFMA.FTZ R181, R207, R0.reuse, -R126.reuse ;  /* 0x00000000cfb57223 */ /* 0x180fe2000001087e */
[-C--:B------:R-:W-:Y:S01]  /*be30*/  FMUL.FTZ R3, R3, R0.reuse ;  /* 0x0000000003037220 */ /* 0x080fe20000410000 */
[-CC-:B------:R-:W-:Y:S01]  /*be40*/  FFMA.FTZ R130, R211, R0.reuse, -R126.reuse ;  /* 0x00000000d3827223 */ /* 0x180fe2000001087e */
[-CC-:B------:R-:W-:Y:S01]  /*be50*/  FFMA.FTZ R183, R139, R0.reuse, -R126.reuse ;  /* 0x000000008bb77223 */ /* 0x180fe2000001087e */
[----:B------:R-:W-:Y:S01]  /*be60*/  MUFU.EX2 R149, R149 ;  /* 0x0000009500957308 */ /* 0x000fe20000000800 */
[----:B---3--:R-:W-:Y:S01]  /*be70*/  FFMA.FTZ R13, R2, R13, R223 ;  /* 0x0000000d020d7223 */ /* 0x008fe200000100df */
[-CC-:B------:R-:W-:Y:S01]  /*be80*/  FFMA.FTZ R143, R143, R0.reuse, -R126.reuse ;  /* 0x000000008f8f7223 */ /* 0x180fe2000001087e */
[----:B------:R-:W-:Y:S01]  /*be90*/  FFMA.FTZ R134, R147, R0, -R126 ;  /* 0x0000000093867223 */ /* 0x000fe2000001087e */
[----:B------:R-:W-:-:S02]  /*bea0*/  IMAD.U32 R139, RZ, RZ, UR10 ;  /* 0x0000000aff8b7e24 */ /* 0x000fc4000f8e00ff */
        /* <DEDUP_REMOVED lines=9> */
[--C-:B------:R-:W-:Y:S01]  /*bf40*/  FFMA.FTZ R179, R179, R0, -R126.reuse ;  /* 0x00000000b3b37223 */ /* 0x100fe2000001087e */
[----:B------:R-:W-:Y:S01]  /*bf50*/  F2FP.BF16.F32.PACK_AB R190, R171, R190 ;  /* 0x000000beabbe723e */ /* 0x000fe200000010ff */
[----:B------:R-:W2:Y:S01]  /*bf60*/  MUFU.EX2 R122, R122 ;  /* 0x0000007a007a7308 */ /* 0x000ea20000000800 */
[----:B------:R-:W-:Y:S01]  /*bf70*/  FADD.FTZ R138, R184, R13 ;  /* 0x0000000db88a7221 */ /* 0x000fe20000010000 */
[----:B------:R-:W-:Y:S01]  /*bf80*/  FFMA.FTZ R13, R131, R0, -R126 ;  /* 0x00000000830d7223 */ /* 0x000fe2000001087e */
[----:B------:R-:W-:-:S02]  /*bf90*/  F2FP.BF16.F32.PACK_AB R184, R173, R184 ;  /* 0x000000b8adb8723e */ /* 0x000fc400000010ff */
[----:B------:R-:W-:Y:S01]  /*bfa0*/  FADD.FTZ R131, R173, R138 ;  /* 0x0000008aad837221 */ /* 0x000fe20000010000 */
[----:B------:R-:W-:Y:S02]  /*bfb0*/  F2FP.BF16.F32.PACK_AB R188, R188, R223 ;  /* 0x000000dfbcbc723e */ /* 0x000fe400000010ff */
[----:B------:R-:W3:Y:S01]  /*bfc0*/  MUFU.EX2 R153, R153 ;  /* 0x0000009900997308 */ /* 0x000ee20000000800 */
[----:B-1----:R-:W-:Y:S01]  /*bfd0*/  FFMA.FTZ R136, R3, R12, R120 ;  /* 0x0000000c03887223 */ /* 0x002fe20000010078 */
[----:B------:R-:W-:Y:S01]  /*bfe0*/  FADD.FTZ R138, R186, R131 ;  /* 0x00000083ba8a7221 */ /* 0x000fe20000010000 */
[----:B------:R-:W-:Y:S01]  /*bff0*/  FFMA.FTZ R131, R151, R0, -R126 ;  /* 0x0000000097837223 */ /* 0x000fe2000001087e */
[----:B------:R-:W-:Y:S01]  /*c000*/  F2FP.BF16.F32.PACK_AB R186, R175, R186 ;  /* 0x000000baafba723e */ /* 0x000fe200000010ff */
[C---:B------:R-:W-:Y:S01]  /*c010*/  FADD.FTZ R135, R149.reuse, R136 ;  /* 0x0000008895877221 */ /* 0x040fe20000010000 */
[----:B------:R-:W-:Y:S02]  /*c020*/  F2FP.BF16.F32.PACK_AB R189, R149, R120 ;  /* 0x0000007895bd723e */ /* 0x000fe400000010ff */
[----:B------:R-:W1:Y:S01]  /*c030*/  MUFU.EX2 R185, R185 ;  /* 0x000000b900b97308 */ /* 0x000e620000000800 */
[----:B--2---:R-:W-:Y:S01]  /*c040*/  FADD.FTZ R136, R122, R135 ;  /* 0x000000877a887221 */ /* 0x004fe20000010000 */
[----:B------:R-:W-:-:S04]  /*c050*/  FADD.FTZ R135, R175, R138 ;  /* 0x0000008aaf877221 */ /* 0x000fc80000010000 */
[----:B------:R-:W-:Y:S01]  /*c060*/  FADD.FTZ R138, R180, R135 ;  /* 0x00000087b48a7221 */ /* 0x000fe20000010000 */
[----:B------:R-:W-:Y:S01]  /*c070*/  F2FP.BF16.F32.PACK_AB R180, R163, R180 ;  /* 0x000000b4a3b4723e */ /* 0x000fe200000010ff */
[----:B------:R-:W2:Y:S01]  /*c080*/  MUFU.EX2 R124, R124 ;  /* 0x0000007c007c7308 */ /* 0x000ea20000000800 */
[----:B---3--:R-:W-:Y:S01]  /*c090*/  FADD.FTZ R136, R153, R136 ;  /* 0x0000008899887221 */ /* 0x008fe20000010000 */
[----:B------:R-:W-:Y:S01]  /*c0a0*/  FADD.FTZ R135, R163, R138 ;  /* 0x0000008aa3877221 */ /* 0x000fe20000010000 */
[----:B------:R-:W-:-:S03]  /*c0b0*/  F2FP.BF16.F32.PACK_AB R191, R153, R122 ;  /* 0x0000007a99bf723e */ /* 0x000fc600000010ff */
[----:B------:R-:W-:Y:S01]  /*c0c0*/  FADD.FTZ R140, R182, R135 ;  /* 0x00000087b68c7221 */ /* 0x000fe20000010000 */
[C---:B------:R-:W-:Y:S01]  /*c0d0*/  F2FP.BF16.F32.PACK_AB R182, R141.reuse, R182 ;  /* 0x000000b68db6723e */ /* 0x040fe200000010ff */
[----:B------:R-:W3:Y:S02]  /*c0e0*/  MUFU.EX2 R187, R187 ;  /* 0x000000bb00bb7308 */ /* 0x000ee40000000800 */
[----:B------:R-:W-:-:S04]  /*c0f0*/  FADD.FTZ R135, R141, R140 ;  /* 0x0000008c8d877221 */ /* 0x000fc80000010000 */
[----:B------:R-:W-:Y:S01]  /*c100*/  FADD.FTZ R140, R176, R135 ;  /* 0x00000087b08c7221 */ /* 0x000fe20000010000 */
[C---:B------:R-:W-:Y:S01]  /*c110*/  F2FP.BF16.F32.PACK_AB R176, R145.reuse, R176 ;  /* 0x000000b091b0723e */ /* 0x040fe200000010ff */
[----:B------:R-:W4:Y:S02]  /*c120*/  MUFU.EX2 R128, R128 ;  /* 0x0000008000807308 */ /* 0x000f240000000800 */
[----:B------:R-:W-:-:S04]  /*c130*/  FADD.FTZ R135, R145, R140 ;  /* 0x0000008c91877221 */ /* 0x000fc80000010000 */
[----:B------:R-:W-:Y:S01]  /*c140*/  FADD.FTZ R140, R178, R135 ;  /* 0x00000087b28c7221 */ /* 0x000fe20000010000 */
[C---:B------:R-:W-:Y:S01]  /*c150*/  F2FP.BF16.F32.PACK_AB R178, R121.reuse, R178 ;  /* 0x000000b279b2723e */ /* 0x040fe200000010ff */
[----:B------:R-:W5:Y:S02]  /*c160*/  MUFU.EX2 R181, R181 ;  /* 0x000000b500b57308 */ /* 0x000f640000000800 */
[----:B------:R-:W-:-:S06]  /*c170*/  FADD.FTZ R135, R121, R140 ;  /* 0x0000008c79877221 */ /* 0x000fcc0000010000 */
[----:B------:R1:W-:Y:S08]  /*c180*/  MUFU.EX2 R12, R13 ;  /* 0x0000000d000c7308 */ /* 0x0003f00000000800 */
[----:B------:R-:W5:Y:S01]  /*c190*/  MUFU.EX2 R130, R130 ;  /* 0x0000008200827308 */ /* 0x000f620000000800 */
[----:B-1----:R-:W-:Y:S01]  /*c1a0*/  FADD.FTZ R13, R185, R136 ;  /* 0x00000088b90d7221 */ /* 0x002fe20000010000 */
[----:B------:R-:W-:Y:S01]  /*c1b0*/  @!P6 VIADD R136, R139, 0x30860 ;  /* 0x000308608b88e836 */ /* 0x000fe20000000000 */
[----:B--2---:R-:W-:-:S02]  /*c1c0*/  F2FP.BF16.F32.PACK_AB R185, R124, R185 ;  /* 0x000000b97cb9723e */ /* 0x004fc400000010ff */
[----:B------:R-:W-:Y:S02]  /*c1d0*/  FADD.FTZ R138, R124, R13 ;  /* 0x0000000d7c8a7221 */ /* 0x000fe40000010000 */
[----:B------:R-:W-:Y:S01]  /*c1e0*/  @!P6 PRMT R139, RZ, 0x654, R136 ;  /* 0x00000654ff8be816 */ /* 0x000fe20000000088 */
[----:B------:R-:W1:Y:S01]  /*c1f0*/  MUFU.EX2 R183, R183 ;  /* 0x000000b700b77308 */ /* 0x000e620000000800 */
[----:B---3--:R-:W-:Y:S01]  /*c200*/  FADD.FTZ R13, R187, R138 ;  /* 0x0000008abb0d7221 */ /* 0x008fe20000010000 */
[-CC-:B------:R-:W-:Y:S01]  /*c210*/  FFMA.FTZ R136, R155, R0.reuse, -R126.reuse ;  /* 0x000000009b887223 */ /* 0x180fe2000001087e */
[----:B------:R-:W-:Y:S01]  /*c220*/  FFMA.FTZ R126, R167, R0, -R126 ;  /* 0x00000000a77e7223 */ /* 0x000fe2000001087e */
[----:B------:R2:W-:Y:S01]  /*c230*/  @!P6 SYNCS.ARRIVE.TRANS64.RED.A1T0 RZ, [R139+URZ], RZ ;  /* 0x000000ff8bffe9a7 */ /* 0x0005e2000810043f */
[C---:B----4-:R-:W-:Y:S01]  /*c240*/  FADD.FTZ R138, R128.reuse, R13 ;  /* 0x0000000d808a7221 */ /* 0x050fe20000010000 */
[----:B------:R-:W-:Y:S02]  /*c250*/  F2FP.BF16.F32.PACK_AB R187, R128, R187 ;  /* 0x000000bb80bb723e */ /* 0x000fe400000010ff */
[----:B------:R-:W3:Y:S01]  /*c260*/  MUFU.EX2 R132, R143 ;  /* 0x0000008f00847308 */ /* 0x000ee20000000800 */
[----:B-----5:R-:W-:Y:S01]  /*c270*/  FADD.FTZ R13, R181, R138 ;  /* 0x0000008ab50d7221 */ /* 0x020fe20000010000 */
[----:B------:R-:W-:-:S03]  /*c280*/  F2FP.BF16.F32.PACK_AB R181, R130, R181 ;  /* 0x000000b582b5723e */ /* 0x000fc600000010ff */
[----:B------:R-:W-:-:S03]  /*c290*/  FADD.FTZ R138, R130, R13 ;  /* 0x0000000d828a7221 */ /* 0x000fc60000010000 */
[----:B------:R-:W4:Y:S01]  /*c2a0*/  MUFU.EX2 R172, R172 ;  /* 0x000000ac00ac7308 */ /* 0x000f220000000800 */
[----:B-1----:R-:W-:-:S07]  /*c2b0*/  FADD.FTZ R13, R183, R138 ;  /* 0x0000008ab70d7221 */ /* 0x002fce0000010000 */
[----:B------:R-:W1:Y:S01]  /*c2c0*/  MUFU.EX2 R21, R21 ;  /* 0x0000001500157308 */ /* 0x000e620000000800 */
[C---:B---3--:R-:W-:Y:S01]  /*c2d0*/  FADD.FTZ R138, R132.reuse, R13 ;  /* 0x0000000d848a7221 */ /* 0x048fe20000010000 */
[----:B------:R-:W-:-:S06]  /*c2e0*/  F2FP.BF16.F32.PACK_AB R183, R132, R183 ;  /* 0x000000b784b7723e */ /* 0x000fcc00000010ff */
[----:B------:R-:W3:Y:S01]  /*c2f0*/  MUFU.EX2 R125, R125 ;  /* 0x0000007d007d7308 */ /* 0x000ee20000000800 */
[----:B----4-:R-:W-:-:S07]  /*c300*/  FADD.FTZ R140, R172, R135 ;  /* 0x00000087ac8c7221 */ /* 0x010fce0000010000 */
[----:B------:R-:W4:Y:S01]  /*c310*/  MUFU.EX2 R134, R134 ;  /* 0x0000008600867308 */ /* 0x000f220000000800 */
[----:B-1----:R-:W-:-:S07]  /*c320*/  FADD.FTZ R13, R21, R138 ;  /* 0x0000008a150d7221 */ /* 0x002fce0000010000 */
[----:B------:R-:W-:Y:S01]  /*c330*/  MUFU.EX2 R174, R174 ;  /* 0x000000ae00ae7308 */ /* 0x000fe20000000800 */
[----:B---3--:R-:W-:-:S07]  /*c340*/  F2FP.BF16.F32.PACK_AB R172, R125, R172 ;  /* 0x000000ac7dac723e */ /* 0x008fce00000010ff */
[----:B------:R-:W-:Y:S01]  /*c350*/  MUFU.EX2 R129, R129 ;  /* 0x0000008100817308 */ /* 0x000fe20000000800 */
[----:B----4-:R-:W-:-:S04]  /*c360*/  FADD.FTZ R13, R134, R13 ;  /* 0x0000000d860d7221 */ /* 0x010fc80000010000 */
[----:B------:R-:W-:-:S03]  /*c370*/  FADD.FTZ R138, R12, R13 ;  /* 0x0000000d0c8a7221 */ /* 0x000fc60000010000 */
[----:B------:R-:W1:Y:S08]  /*c380*/  MUFU.EX2 R131, R131 ;  /* 0x0000008300837308 */ /* 0x000e700000000800 */
[----:B------:R-:W3:Y:S08]  /*c390*/  MUFU.EX2 R168, R168 ;  /* 0x000000a800a87308 */ /* 0x000ef00000000800 */
[----:B------:R-:W4:Y:S01]  /*c3a0*/  MUFU.EX2 R127, R127 ;  /* 0x0000007f007f7308 */ /* 0x000f220000000800 */
[----:B-1----:R-:W-:-:S07]  /*c3b0*/  FADD.FTZ R138, R131, R138 ;  /* 0x0000008a838a7221 */ /* 0x002fce0000010000 */
[----:B------:R-:W1:Y:S08]  /*c3c0*/  MUFU.EX2 R133, R133 ;  /* 0x0000008500857308 */ /* 0x000e700000000800 */
[----:B------:R5:W-:Y:S08]  /*c3d0*/  MUFU.EX2 R142, R123 ;  /* 0x0000007b008e7308 */ /* 0x000bf00000000800 */
[----:B------:R-:W2:Y:S01]  /*c3e0*/  MUFU.EX2 R136, R136 ;  /* 0x0000008800887308 */ /* 0x000ea20000000800 */
[----:B-----5:R-:W-:-:S04]  /*c3f0*/  FADD.FTZ R123, R125, R140 ;  /* 0x0000008c7d7b7221 */ /* 0x020fc80000010000 */
[----:B------:R-:W-:Y:S01]  /*c400*/  FADD.FTZ R140, R174, R123 ;  /* 0x0000007bae8c7221 */ /* 0x000fe20000010000 */
[C---:B------:R-:W-:Y:S02]  /*c410*/  F2FP.BF16.F32.PACK_AB R174, R129.reuse, R174 ;  /* 0x000000ae81ae723e */ /* 0x040fe400000010ff */
[----:B------:R-:W5:Y:S01]  /*c420*/  MUFU.EX2 R170, R170 ;  /* 0x000000aa00aa7308 */ /* 0x000f620000000800 */
[----:B------:R-:W-:-:S04]  /*c430*/  FADD.FTZ R13, R129, R140 ;  /* 0x0000008c810d7221 */ /* 0x000fc80000010000 */
[----:B---3--:R-:W-:Y:S01]  /*c440*/  FADD.FTZ R140, R168, R13 ;  /* 0x0000000da88c7221 */ /* 0x008fe20000010000 */
[----:B----4-:R-:W-:Y:S01]  /*c450*/  FADD.FTZ R13, R127, R138 ;  /* 0x0000008a7f0d7221 */ /* 0x010fe20000010000 */
[C---:B-1----:R-:W-:Y:S01]  /*c460*/  F2FP.BF16.F32.PACK_AB R168, R133.reuse, R168 ;  /* 0x000000a885a8723e */ /* 0x042fe200000010ff */
[----:B------:R-:W1:Y:S01]  /*c470*/  MUFU.EX2 R159, R159 ;  /* 0x0000009f009f7308 */ /* 0x000e620000000800 */
[----:B------:R-:W-:Y:S01]  /*c480*/  FADD.FTZ R121, R133, R140 ;  /* 0x0000008c85797221 */ /* 0x000fe20000010000 */
[C---:B--2---:R-:W-:Y:S01]  /*c490*/  FADD.FTZ R13, R136.reuse, R13 ;  /* 0x0000000d880d7221 */ /* 0x044fe20000010000 */
[----:B------:R-:W-:-:S05]  /*c4a0*/  F2FP.BF16.F32.PACK_AB R173, R136, R127 ;  /* 0x0000007f88ad723e */ /* 0x000fca00000010ff */
[----:B------:R-:W2:Y:S01]  /*c4b0*/  MUFU.EX2 R144, R221 ;  /* 0x000000dd00907308 */ /* 0x000ea20000000800 */
[----:B-----5:R-:W-:Y:S01]  /*c4c0*/  FADD.FTZ R138, R170, R121 ;  /* 0x00000079aa8a7221 */ /* 0x020fe20000010000 */
[----:B------:R-:W-:-:S06]  /*c4d0*/  FADD.FTZ R121, R142, R13 ;  /* 0x0000000d8e797221 */ /* 0x000fcc0000010000 */
[----:B------:R3:W4:Y:S01]  /*c4e0*/  MUFU.EX2 R169, R177 ;  /* 0x000000b100a97308 */ /* 0x0007220000000800 */
[C---:B-1----:R-:W-:Y:S01]  /*c4f0*/  FADD.FTZ R121, R159.reuse, R121 ;  /* 0x000000799f797221 */ /* 0x042fe20000010000 */
[----:B------:R-:W-:-:S06]  /*c500*/  F2FP.BF16.F32.PACK_AB R175, R159, R142 ;  /* 0x0000008e9faf723e */ /* 0x000fcc00000010ff */
[----:B------:R1:W5:Y:S01]  /*c510*/  MUFU.EX2 R140, R179 ;  /* 0x000000b3008c7308 */ /* 0x0003620000000800 */
[----:B--2---:R-:W-:Y:S01]  /*c520*/  FADD.FTZ R121, R144, R121 ;  /* 0x0000007990797221 */ /* 0x004fe20000010000 */
[----:B---3--:R-:W-:Y:S01]  /*c530*/  F2FP.BF16.F32.PACK_AB R177, R134, R21 ;  /* 0x0000001586b1723e */ /* 0x008fe200000010ff */
[----:B------:R-:W-:-:S05]  /*c540*/  IMAD.MOV.U32 R21, RZ, RZ, R4 ;  /* 0x000000ffff157224 */ /* 0x000fca00078e0004 */
[----:B------:R-:W2:Y:S01]  /*c550*/  MUFU.EX2 R137, R137 ;  /* 0x0000008900897308 */ /* 0x000ea20000000800 */
[----:B----4-:R-:W-:Y:S01]  /*c560*/  FADD.FTZ R121, R169, R121 ;  /* 0x00000079a9797221 */ /* 0x010fe20000010000 */
[----:B-1----:R-:W-:Y:S02]  /*c570*/  F2FP.BF16.F32.PACK_AB R179, R131, R12 ;  /* 0x0000000c83b3723e */ /* 0x002fe400000010ff */
[----:B------:R-:W-:-:S04]  /*c580*/  F2FP.BF16.F32.PACK_AB R169, R169, R144 ;  /* 0x00000090a9a9723e */ /* 0x000fc800000010ff */
[----:B------:R-:W1:Y:S01]  /*c590*/  MUFU.EX2 R126, R126 ;  /* 0x0000007e007e7308 */ /* 0x000e620000000800 */
[----:B-----5:R-:W-:Y:S01]  /*c5a0*/  FADD.FTZ R121, R140, R121 ;  /* 0x000000798c797221 */ /* 0x020fe20000010000 */
[C---:B--2---:R-:W-:Y:S01]  /*c5b0*/  FADD.FTZ R13, R137.reuse, R138 ;  /* 0x0000008a890d7221 */ /* 0x044fe20000010000 */
[----:B------:R-:W-:Y:S02]  /*c5c0*/  F2FP.BF16.F32.PACK_AB R170, R137, R170 ;  /* 0x000000aa89aa723e */ /* 0x000fe400000010ff */
[C---:B-1----:R-:W-:Y:S01]  /*c5d0*/  FADD.FTZ R12, R126.reuse, R121 ;  /* 0x000000797e0c7221 */ /* 0x042fe20000010000 */
[----:B------:R-:W-:Y:S01]  /*c5e0*/  F2FP.BF16.F32.PACK_AB R171, R126, R140 ;  /* 0x0000008c7eab723e */ /* 0x000fe200000010ff */
[----:B------:R-:W-:Y:S06]  /*c5f0*/  @P1 BRA `(.L_x_3791) ;  /* 0xffffffd000481947 */ /* 0x000fec000383ffff */
.L_x_3774:
        /* <DEDUP_REMOVED lines=99> */
.L_x_3792:
[----:B------:R-:W-:Y:S01]  /*cc30*/  ULEA UR5, UR36, UR37, 0x3 ;  /* 0x0000002524057291 */ /* 0x000fe2000f8e183f */
[----:B------:R-:W-:-:S05]  /*cc40*/  IMAD.U32 R2, RZ, RZ, UR46 ;  /* 0x0000002eff027e24 */ /* 0x000fca000f8e00ff */
[----:B------:R-:W-:-:S04]  /*cc50*/  SHF.L.U32 R2, R2, 0x1f, RZ ;  /* 0x0000001f02027819 */ /* 0x000fc800000006ff */
[----:B------:R1:W2:Y:S01]  /*cc60*/  SYNCS.PHASECHK.TRANS64.TRYWAIT P1, [UR5+0x30850], R2 ;  /* 0x03085002ff0075a7 */ /* 0x0002a20008020145 */
[----:B------:R-:W-:Y:S05]  /*cc70*/  @!P0 BRA `(.L_x_3793) ;  /* 0x0000000000048947 */ /* 0x000fea0003800000 */
[----:B------:R-:W-:Y:S01]  /*cc80*/  BPT.TRAP 0x1 ;  /* 0x000000040000795c */ /* 0x000fe20000300000 */
.L_x_3793:
[----:B--2---:R-:W-:Y:S05]  /*cc90*/  @P1 BRA `(.L_x_3794) ;  /* 0x0000000000081947 */ /* 0x004fea0003800000 */
[----:B------:R-:W2:Y:S02]  /*cca0*/  SYNCS.PHASECHK.TRANS64.TRYWAIT P0, [UR5+0x30850], R2 ;  /* 0x03085002ff0075a7 */ /* 0x000ea40008000145 */
[----:B--2---:R-:W-:Y:S05]  /*ccb0*/  @!P0 BRA `(.L_x_3795) ;  /* 0x0000005800508947 */ /* 0x004fea0003800000 */
.L_x_3794:
[----:B------:R-:W-:Y:S01]  /*ccc0*/  UIADD3 UR37, UR37, 0x400, URZ ;  /* 0x0000040025257890 */ /* 0x000fe2000fffe03f */
[----:B------:R-:W-:Y:S01]  /*ccd0*/  WARPGROUP.ARRIVE ;  /* 0x00000000000079c5 */ /* 0x000fe20000000000 */
[----:B------:R-:W-:Y:S01]  /*cce0*/  UMOV UR7, 0x40000040 ;  /* 0x4000004000077882 */ /* 0x000fe20000000000 */
[----:B--2---:R-:W2:Y:S01]  /*ccf0*/  SHFL.BFLY PT, R3, R12, 0x2, 0x1f ;  /* 0x0c401f000c037f89 */ /* 0x004ea200000e0000 */
[----:B------:R-:W-:Y:S01]  /*cd00*/  USHF.R.U32.HI UR37, URZ, 0x4, UR37 ;  /* 0x000000043f257899 */ /* 0x000fe20008011625 */
[----:B------:R-:W-:Y:S02]  /*cd10*/  CS2R R8, SRZ ;  /* 0x0000000000087805 */ /* 0x000fe4000001ff00 */
[----:B------:R-:W-:Y:S01]  /*cd20*/  R2UR UR8, R197 ;  /* 0x00000000c50872ca */ /* 0x000fe200000e0000 */
[----:B-1----:R-:W1:Y:S01]  /*cd30*/  SHFL.BFLY PT, R2, R13, 0x2, 0x1f ;  /* 0x0c401f000d027f89 */ /* 0x002e6200000e0000 */
[----:B------:R-:W-:Y:S01]  /*cd40*/  ULOP3.LUT UR37, UR37, 0x3fff, URZ, 0xc0, !UPT ;  /* 0x00003fff25257892 */ /* 0x000fe2000f8ec03f */
[----:B------:R-:W3:Y:S03]  /*cd50*/  S2R R11, SR_TID.X ;  /* 0x00000000000b7919 */ /* 0x000ee60000002100 */
[----:B------:R-:W-:-:S04]  /*cd60*/  ULOP3.LUT UR4, UR37, 0x3000000, URZ, 0xfc, !UPT ;  /* 0x0300000025047892 */ /* 0x000fc8000f8efc3f */
[----:B------:R-:W-:Y:S02]  /*cd70*/  UIMAD UR4, UR36, 0x900, UR4 ;  /* 0x00000900240478a4 */ /* 0x000fe4000f8e0204 */
[----:B------:R-:W-:Y:S02]  /*cd80*/  UIADD3 UR36, UR36, 0x1, URZ ;  /* 0x0000000124247890 */ /* 0x000fe4000fffe03f */
[----:B------:R-:W-:Y:S02]  /*cd90*/  UIADD3 UR8, UR8, 0x1, URZ ;  /* 0x0000000108087890 */ /* 0x000fe4000fffe03f */
[----:B------:R-:W-:Y:S01]  /*cda0*/  UISETP.NE.AND UP0, UPT, UR36, 0x2, UPT ;  /* 0x000000022400788c */ /* 0x000fe2000bf05270 */
[----:B------:R-:W-:Y:S02]  /*cdb0*/  UMOV UR6, UR4 ;  /* 0x0000000400067c82 */ /* 0x000fe40008000000 */
[----:B------:R-:W-:Y:S01]  /*cdc0*/  HGMMA.64x192x16.F32.BF16 R24, R188, gdesc[UR4].tnspB, R24, gsb0 ;  /* 0x42e00004bc187df0 */ /* 0x000fe20008001818 */
[----:B------:R-:W-:Y:S01]  /*cdd0*/  UIADD3 UR6, UR4, 0x80, URZ ;  /* 0x0000008004067890 */ /* 0x000fe2000fffe03f */
[----:B--2---:R-:W-:Y:S01]  /*cde0*/  FADD.FTZ R6, R3, R12 ;  /* 0x0000000c03067221 */ /* 0x004fe20000010000 */
[----:B------:R-:W-:Y:S01]  /*cdf0*/  UMOV UR7, 0x40000040 ;  /* 0x4000004000077882 */ /* 0x000fe20000000000 */
[----:B------:R-:W-:-:S02]  /*ce00*/  IMAD.U32 R197, RZ, RZ, UR8 ;  /* 0x00000008ffc57e24 */ /* 0x000fc4000f8e00ff */
[----:B-1----:R-:W-:Y:S01]  /*ce10*/  FADD.FTZ R2, R2, R13 ;  /* 0x0000000d02027221 */ /* 0x002fe20000010000 */
[----:B------:R-:W-:Y:S01]  /*ce20*/  IMAD.U32 R13, RZ, RZ, UR5 ;  /* 0x00000005ff0d7e24 */ /* 0x000fe2000f8e00ff */
[----:B------:R-:W1:Y:S01]  /*ce30*/  SHFL.BFLY PT, R7, R6, 0x1, 0x1f ;  /* 0x0c201f0006077f89 */ /* 0x000e6200000e0000 */
[----:B------:R-:W-:-:S03]  /*ce40*/  USEL UR36, UR36, URZ, UP0 ;  /* 0x0000003f24247287 */ /* 0x000fc60008000000 */
[----:B------:R-:W2:Y:S01]  /*ce50*/  SHFL.BFLY PT, R3, R2, 0x1, 0x1f ;  /* 0x0c201f0002037f89 */ /* 0x000ea200000e0000 */
[----:B---3--:R-:W-:Y:S01]  /*ce60*/  LOP3.LUT P2, RZ, R11, 0x7f, RZ, 0xc0, !PT ;  /* 0x0000007f0bff7812 */ /* 0x008fe2000784c0ff */
[----:B-1----:R-:W-:Y:S01]  /*ce70*/  FADD.FTZ R15, R6, R7 ;  /* 0x00000007060f7221 */ /* 0x002fe20000010000 */
[----:B--2---:R-:W-:-:S04]  /*ce80*/  FADD.FTZ R14, R2, R3 ;  /* 0x00000003020e7221 */ /* 0x004fc80000010000 */
[----:B------:R-:W-:Y:S01]  /*ce90*/  FSETP.NE.FTZ.AND P1, PT, R15, RZ, PT ;  /* 0x000000ff0f00720b */ /* 0x000fe20003f35000 */
[----:B------:R-:W-:Y:S02]  /*cea0*/  IMAD.MOV.U32 R3, RZ, RZ, -0x800000 ;  /* 0xff800000ff037424 */ /* 0x000fe400078e00ff */
[----:B------:R-:W-:Y:S01]  /*ceb0*/  IMAD.MOV.U32 R2, RZ, RZ, -0x800000 ;  /* 0xff800000ff027424 */ /* 0x000fe200078e00ff */
[----:B------:R-:W-:-:S09]  /*cec0*/  FSETP.NE.FTZ.AND P0, PT, R14, RZ, PT ;  /* 0x000000ff0e00720b */ /* 0x000fd20003f15000 */
[----:B------:R-:W1:Y:S01]  /*ced0*/  @P1 MUFU.LG2 R10, R15 ;  /* 0x0000000f000a1308 */ /* 0x000e620000000c00 */
[----:B------:R-:W-:-:S03]  /*cee0*/  @P1 FMUL.FTZ R12, R0, 0.69314718246459960938 ;  /* 0x3f317218000c1820 */ /* 0x000fc60000410000 */
[----:B------:R-:W-:Y:S01]  /*cef0*/  @P0 FMUL.FTZ R6, R0, 0.69314718246459960938 ;  /* 0x3f31721800060820 */ /* 0x000fe20000410000 */
[----:B------:R-:W-:-:S03]  /*cf00*/  @!P2 VIADD R0, R13, 0x30860 ;  /* 0x000308600d00a836 */ /* 0x000fc60000000000 */
[----:B------:R-:W2:Y:S08]  /*cf10*/  @P0 MUFU.LG2 R7, R14 ;  /* 0x0000000e00070308 */ /* 0x000eb00000000c00 */
[----:B------:R-:W3:Y:S01]  /*cf20*/  @P0 MUFU.RCP R8, R14 ;  /* 0x0000000e00080308 */ /* 0x000ee20000001000 */
[----:B-1----:R-:W-:-:S04]  /*cf30*/  @P1 FMUL.FTZ R11, R10, 0.69314718246459960938 ;  /* 0x3f3172180a0b1820 */ /* 0x002fc80000410000 */
[----:B------:R-:W-:Y:S01]  /*cf40*/  @P1 FFMA.FTZ R3, R12, R4, R11 ;  /* 0x000000040c031223 */ /* 0x000fe2000001000b */
[----:B------:R-:W-:Y:S02]  /*cf50*/  @!P2 PRMT R4, RZ, 0x654, R0 ;  /* 0x00000654ff04a816 */ /* 0x000fe40000000000 */
[----:B------:R-:W1:Y:S01]  /*cf60*/  @P1 MUFU.RCP R9, R15 ;  /* 0x0000000f00091308 */ /* 0x000e620000001000 */
[----:B--2---:R-:W-:-:S04]  /*cf70*/  @P0 FMUL.FTZ R7, R7, 0.69314718246459960938 ;  /* 0x3f31721807070820 */ /* 0x004fc80000410000 */
[----:B------:R-:W-:Y:S01]  /*cf80*/  @P0 FFMA.FTZ R2, R6, R5, R7 ;  /* 0x0000000506020223 */ /* 0x000fe20000010007 */
[----:B------:R-:W-:Y:S01]  /*cf90*/  PLOP3.LUT P0, PT, PT, PT, PT, 0x8, 0x0 ;  /* 0x000000000000781c */ /* 0x000fe20003f0e170 */
        /* <DEDUP_REMOVED lines=21> */
[----:B------:R-:W-:-:S04]  /*d0f0*/  USEL UR4, URZ, 0x1, UP0 ;  /* 0x000000013f047887 */ /* 0x000fc80008000000 */
[----:B------:R-:W-:Y:S01]  /*d100*/  ULOP3.LUT UR46, UR46, UR4, URZ, 0x3c, !UPT ;  /* 0x000000042e2e7292 */ /* 0x000fe2000f8e3c3f */
[----:B------:R-:W-:Y:S02]  /*d110*/  WARPGROUP.DEPBAR.LE gsb0, 0x0 ;  /* 0x00008000000079c5 */ /* 0x000fe40000010000 */
[----:B------:R-:W-:-:S10]  /*d120*/  WARPGROUP.ARRIVE ;  /* 0x00000000000079c5 */ /* 0x000fd40000000000 */
[----:B------:R-:W-:Y:S03]  /*d130*/  HGMMA.64x192x16.F32.BF16 R24, R168, gdesc[UR4].tnspB, R24, gsb0 ;  /* 0x42e00004a8187df0 */ /* 0x000fe60008001818 */
[----:B------:R-:W-:Y:S02]  /*d140*/  WARPGROUP.DEPBAR.LE gsb0, 0x0 ;  /* 0x00008000000079c5 */ /* 0x000fe40000010000 */
[----:B------:R2:W-:Y:S01]  /*d150*/  @!P2 SYNCS.ARRIVE.TRANS64.RED.A1T0 RZ, [R4+URZ], RZ ;  /* 0x000000ff04ffa9a7 */ /* 0x0005e2000810043f */
[-C--:B---3--:R-:W-:Y:S01]  /*d160*/  FMUL.FTZ R0, R32, R8.reuse ;  /* 0x0000000820007220 */ /* 0x088fe20000410000 */
        /* <DEDUP_REMOVED lines=94> */
[----:B--2---:R-:W-:-:S07]  /*d750*/  FMUL.FTZ R119, R119, R9 ;  /* 0x0000000977777220 */ /* 0x004fce0000410000 */
.L_x_3725:
        /* <DEDUP_REMOVED lines=8> */
[----:B------:R-:W-:Y:S01]  /*d7e0*/  IADD3 R13, P4, R18, 0x60, RZ ;  /* 0x00000060120d7810 */ /* 0x000fe20007f9e0ff */
[----:B------:R-:W-:Y:S01]  /*d7f0*/  VIADD R129, R200, UR42 ;  /* 0x0000002ac8817c36 */ /* 0x000fe20008000000 */
[C---:B------:R-:W-:Y:S01]  /*d800*/  IADD3 R21, P5, R18.reuse, 0x4020, RZ ;  /* 0x0000402012157810 */ /* 0x040fe20007fbe0ff */
[----:B------:R-:W-:Y:S01]  /*d810*/  ULDC UR10, c[0x0][0xa88] ;  /* 0x0002a200000a7ab9 */ /* 0x000fe20000000800 */
[----:B------:R-:W-:Y:S01]  /*d820*/  LOP3.LUT R12, R13, 0x380, RZ, 0xc0, !PT ;  /* 0x000003800d0c7812 */ /* 0x000fe200078ec0ff */
[----:B------:R-:W-:Y:S01]  /*d830*/  VIADD R4, R129, 0x8 ;  /* 0x0000000881047836 */ /* 0x000fe20000000000 */
[----:B------:R-:W-:Y:S01]  /*d840*/  IADD3 R9, P3, R18, 0x20, RZ ;  /* 0x0000002012097810 */ /* 0x000fe20007f7e0ff */
[----:B------:R-:W-:Y:S01]  /*d850*/  USHF.R.S32.HI UR5, URZ, 0x1f, UR43 ;  /* 0x0000001f3f057899 */ /* 0x000fe2000801142b */
[----:B------:R-:W-:Y:S01]  /*d860*/  SHF.R.U64 R12, R12, 0x3, RZ ;  /* 0x000000030c0c7819 */ /* 0x000fe200000012ff */
[----:B------:R-:W-:Y:S01]  /*d870*/  ULDC.64 UR8, c[0x0][0xb70] ;  /* 0x0002dc0000087ab9 */ /* 0x000fe20000000a00 */
[----:B------:R-:W-:Y:S01]  /*d880*/  LOP3.LUT R5, R18, 0x380, RZ, 0xc0, !PT ;  /* 0x0000038012057812 */ /* 0x000fe200078ec0ff */
[----:B------:R-:W-:Y:S01]  /*d890*/  UIMAD UR5, UR5, UR8, URZ ;  /* 0x00000008050572a4 */ /* 0x000fe2000f8e023f */
[----:B------:R-:W-:Y:S01]  /*d8a0*/  LOP3.LUT R12, R12, R13, RZ, 0x3c, !PT ;  /* 0x0000000d0c0c7212 */ /* 0x000fe200078e3cff */
[----:B------:R-:W-:Y:S01]  /*d8b0*/  IMAD.X R13, RZ, RZ, R19, P4 ;  /* 0x000000ffff0d7224 */ /* 0x000fe200020e0613 */
[----:B------:R-:W-:Y:S01]  /*d8c0*/  LOP3.LUT R20, R21, 0x380, RZ, 0xc0, !PT ;  /* 0x0000038015147812 */ /* 0x000fe200078ec0ff */
[----:B------:R-:W-:Y:S01]  /*d8d0*/  UIMAD.WIDE.U32 UR6, UR43, UR8, URZ ;  /* 0x000000082b0672a5 */ /* 0x000fe2000f8e003f */
[C---:B------:R-:W-:Y:S01]  /*d8e0*/  IADD3 R17, P4, R18.reuse, 0x8000, RZ ;  /* 0x0000800012117810 */ /* 0x040fe20007f9e0ff */
[----:B------:R-:W-:Y:S01]  /*d8f0*/  UIMAD UR5, UR43, UR9, UR5 ;  /* 0x000000092b0572a4 */ /* 0x000fe2000f8e0205 */
[----:B------:R-:W-:-:S02]  /*d900*/  IADD3 R11, P2, R18, 0x40, RZ ;  /* 0x00000040120b7810 */ /* 0x000fc40007f5e0ff */
[----:B------:R-:W-:Y:S01]  /*d910*/  LOP3.LUT R8, R9, 0x380, RZ, 0xc0, !PT ;  /* 0x0000038009087812 */ /* 0x000fe200078ec0ff */
[----:B------:R-:W-:Y:S01]  /*d920*/  UIADD3 UR5, UR7, UR5, URZ ;  /* 0x0000000507057290 */ /* 0x000fe2000fffe03f */
[----:B------:R-:W-:Y:S02]  /*d930*/  LOP3.LUT P0, RZ, R199, 0x3, RZ, 0xc0, !PT ;  /* 0x00000003c7ff7812 */ /* 0x000fe4000780c0ff */
[----:B------:R-:W-:Y:S02]  /*d940*/  IADD3 R15, P6, R18, 0x4000, RZ ;  /* 0x00004000120f7810 */ /* 0x000fe40007fde0ff */
[----:B------:R-:W-:Y:S02]  /*d950*/  SHF.R.U64 R5, R5, 0x3, RZ ;  /* 0x0000000305057819 */ /* 0x000fe400000012ff */
[----:B------:R-:W-:Y:S02]  /*d960*/  SHF.R.U64 R20, R20, 0x3, RZ ;  /* 0x0000000314147819 */ /* 0x000fe400000012ff */
[----:B------:R-:W-:-:S02]  /*d970*/  LOP3.LUT R28, R17, 0x380, RZ, 0xc0, !PT ;  /* 0x00000380111c7812 */ /* 0x000fc400078ec0ff */
[----:B------:R-:W-:Y:S02]  /*d980*/  LOP3.LUT R10, R11, 0x380, RZ, 0xc0, !PT ;  /* 0x000003800b0a7812 */ /* 0x000fe400078ec0ff */
[----:B------:R-:W-:Y:S02]  /*d990*/  SHF.R.U64 R8, R8, 0x3, RZ ;  /* 0x0000000308087819 */ /* 0x000fe400000012ff */
[----:B------:R-:W-:Y:S02]  /*d9a0*/  ISETP.GE.OR P1, PT, R4, UR10, P0 ;  /* 0x0000000a04007c0c */ /* 0x000fe40008726670 */
[----:B------:R-:W-:Y:S02]  /*d9b0*/  LOP3.LUT R14, R15, 0x380, RZ, 0xc0, !PT ;  /* 0x000003800f0e7812 */ /* 0x000fe400078ec0ff */
[----:B------:R-:W-:Y:S01]  /*d9c0*/  LOP3.LUT R4, R5, R18, RZ, 0x3c, !PT ;  /* 0x0000001205047212 */ /* 0x000fe200078e3cff */
[--C-:B------:R-:W-:Y:S01]  /*d9d0*/  IMAD.MOV.U32 R5, RZ, RZ, R19.reuse ;  /* 0x000000ffff057224 */ /* 0x100fe200078e0013 */
[----:B------:R-:W-:Y:S01]  /*d9e0*/  LOP3.LUT R20, R20, R21, RZ, 0x3c, !PT ;  /* 0x0000001514147212 */ /* 0x000fe200078e3cff */
[----:B------:R-:W-:Y:S01]  /*d9f0*/  IMAD.X R21, RZ, RZ, R19, P5 ;  /* 0x000000ffff157224 */ /* 0x000fe200028e0613 */
[----:B------:R-:W-:-:S02]  /*da00*/  SHF.R.U64 R28, R28, 0x3, RZ ;  /* 0x000000031c1c7819 */ /* 0x000fc400000012ff */
[----:B------:R-:W-:Y:S02]  /*da10*/  SHF.R.U64 R10, R10, 0x3, RZ ;  /* 0x000000030a0a7819 */ /* 0x000fe400000012ff */
[----:B------:R-:W-:Y:S01]  /*da20*/  LOP3.LUT R8, R8, R9, RZ, 0x3c, !PT ;  /* 0x0000000908087212 */ /* 0x000fe200078e3cff */
[----:B------:R-:W-:Y:S01]  /*da30*/  IMAD.X R9, RZ, RZ, R19, P3 ;  /* 0x000000ffff097224 */ /* 0x000fe200018e0613 */
[----:B------:R-:W-:Y:S02]  /*da40*/  SHF.R.U64 R14, R14, 0x3, RZ ;  /* 0x000000030e0e7819 */ /* 0x000fe400000012ff */
[C---:B------:R-:W-:Y:S02]  /*da50*/  IADD3 R25, P3, R18.reuse, 0x4040, RZ ;  /* 0x0000404012197810 */ /* 0x040fe40007f7e0ff */
[----:B------:R-:W-:Y:S02]  /*da60*/  IADD3 R74, P5, R18, 0x8040, RZ ;  /* 0x00008040124a7810 */ /* 0x000fe40007fbe0ff */
[----:B------:R-:W-:-:S02]  /*da70*/  LOP3.LUT R28, R28, R17, RZ, 0x3c, !PT ;  /* 0x000000111c1c7212 */ /* 0x000fc400078e3cff */
[----:B------:R-:W-:Y:S01]  /*da80*/  LOP3.LUT R10, R10, R11, RZ, 0x3c, !PT ;  /* 0x0000000b0a0a7212 */ /* 0x000fe200078e3cff */
[----:B------:R-:W-:Y:S01]  /*da90*/  IMAD.X R11, RZ, RZ, R19, P2 ;  /* 0x000000ffff0b7224 */ /* 0x000fe200010e0613 */
[----:B------:R-:W-:Y:S02]  /*daa0*/  MOV R17, R4 ;  /* 0x0000000400117202 */ /* 0x000fe40000000f00 */
[----:B------:R-:W-:Y:S02]  /*dab0*/  MOV R86, R20 ;  /* 0x0000001400567202 */ /* 0x000fe40000000f00 */
[----:B------:R-:W-:Y:S01]  /*dac0*/  LOP3.LUT R14, R14, R15, RZ, 0x3c, !PT ;  /* 0x0000000f0e0e7212 */ /* 0x000fe200078e3cff */
[----:B------:R-:W1:Y:S01]  /*dad0*/  LDC.64 R20, c[0x0][0xb78] ;  /* 0x0002de00ff147b82 */ /* 0x000e620000000a00 */
[----:B------:R-:W-:Y:S02]  /*dae0*/  F2FP.BF16.F32.PACK_AB R4, R120, R7 ;  /* 0x000000077804723e */ /* 0x000fe400000010ff */
[----:B------:R-:W-:-:S02]  /*daf0*/  IADD3 R15, P2, R18, 0x4060, RZ ;  /* 0x00004060120f7810 */ /* 0x000fc40007f5e0ff */
[----:B------:R-:W-:Y:S02]  /*db00*/  LOP3.LUT R24, R25, 0x380, RZ, 0xc0, !PT ;  /* 0x0000038019187812 */ /* 0x000fe400078ec0ff */
[----:B------:R-:W-:Y:S02]  /*db10*/  LOP3.LUT R7, R74, 0x380, RZ, 0xc0, !PT ;  /* 0x000003804a077812 */ /* 0x000fe400078ec0ff */
[----:B------:R-:W-:Y:S02]  /*db20*/  F2FP.BF16.F32.PACK_AB R6, R29, R6 ;  /* 0x000000061d06723e */ /* 0x000fe400000010ff */
[----:B------:R-:W-:Y:S02]  /*db30*/  LOP3.LUT R26, R15, 0x380, RZ, 0xc0, !PT ;  /* 0x000003800f1a7812 */ /* 0x000fe400078ec0ff */
[----:B------:R-:W-:Y:S02]  /*db40*/  SHF.R.U64 R24, R24, 0x3, RZ ;  /* 0x0000000318187819 */ /* 0x000fe400000012ff */
[----:B------:R-:W-:-:S02]  /*db50*/  SHF.R.U64 R29, R7, 0x3, RZ ;  /* 0x00000003071d7819 */ /* 0x000fc400000012ff */
[----:B------:R-:W-:Y:S01]  /*db60*/  F2FP.BF16.F32.PACK_AB R7, R27, R30 ;  /* 0x0000001e1b07723e */ /* 0x000fe200000010ff */
[--C-:B------:R-:W-:Y:S01]  /*db70*/  IMAD.X R27, RZ, RZ, R19.reuse, P2 ;  /* 0x000000ffff1b7224 */ /* 0x100fe200010e0613 */
[----:B------:R-:W-:Y:S02]  /*db80*/  SHF.R.U64 R26, R26, 0x3, RZ ;  /* 0x000000031a1a7819 */ /* 0x000fe400000012ff */
[----:B------:R-:W-:Y:S01]  /*db90*/  LOP3.LUT R24, R24, R25, RZ, 0x3c, !PT ;  /* 0x0000001918187212 */ /* 0x000fe200078e3cff */
[--C-:B------:R-:W-:Y:S01]  /*dba0*/  IMAD.X R25, RZ, RZ, R19.reuse, P3 ;  /* 0x000000ffff197224 */ /* 0x100fe200018e0613 */
[----:B------:R-:W-:Y:S01]  /*dbb0*/  F2FP.BF16.F32.PACK_AB R5, R32, R125 ;  /* 0x0000007d2005723e */ /* 0x000fe200000010ff */
[----:B------:R-:W-:Y:S01]  /*dbc0*/  BAR.SYNC.DEFER_BLOCKING 0x1, 0x100 ;  /* 0x0044000000007b1d */ /* 0x000fe20000010000 */
[----:B------:R-:W-:Y:S01]  /*dbd0*/  LOP3.LUT R30, R29, R74, RZ, 0x3c, !PT ;  /* 0x0000004a1d1e7212 */ /* 0x000fe200078e3cff */
[----:B------:R-:W-:Y:S01]  /*dbe0*/  IMAD.X R29, RZ, RZ, R19, P4 ;  /* 0x000000ffff1d7224 */ /* 0x000fe200020e0613 */
[----:B------:R-:W-:-:S02]  /*dbf0*/  IADD3 R75, P3, R18, 0x8060, RZ ;  /* 0x00008060124b7810 */ /* 0x000fc40007f7e0ff */
[----:B------:R-:W-:Y:S01]  /*dc00*/  LOP3.LUT R26, R26, R15, RZ, 0x3c, !PT ;  /* 0x0000000f1a1a7212 */ /* 0x000fe200078e3cff */
[----:B------:R-:W-:Y:S01]  /*dc10*/  IMAD.X R15, RZ, RZ, R19, P6 ;  /* 0x000000ffff0f7224 */ /* 0x000fe200030e0613 */
[----:B------:R-:W-:Y:S02]  /*dc20*/  IADD3 R35, P6, R18, 0x8020, RZ ;  /* 0x0000802012237810 */ /* 0x000fe40007fde0ff */
[----:B------:R-:W-:Y:S02]  /*dc30*/  LOP3.LUT R32, R75, 0x380, RZ, 0xc0, !PT ;  /* 0x000003804b207812 */ /* 0x000fe400078ec0ff */
[----:B------:R-:W-:Y:S02]  /*dc40*/  LOP3.LUT R34, R35, 0x380, RZ, 0xc0, !PT ;  /* 0x0000038023227812 */ /* 0x000fe400078ec0ff */
[----:B------:R-:W-:Y:S02]  /*dc50*/  SHF.R.U64 R32, R32, 0x3, RZ ;  /* 0x0000000320207819 */ /* 0x000fe400000012ff */
[----:B------:R-:W-:-:S02]  /*dc60*/  SHF.R.U64 R34, R34, 0x3, RZ ;  /* 0x0000000322227819 */ /* 0x000fc400000012ff */
[----:B------:R-:W-:Y:S02]  /*dc70*/  LOP3.LUT R32, R32, R75, RZ, 0x3c, !PT ;  /* 0x0000004b20207212 */ /* 0x000fe400078e3cff */
[----:B------:R-:W-:Y:S02]  /*dc80*/  MOV R127, R8 ;  /* 0x00000008007f7202 */ /* 0x000fe40000000f00 */
[----:B------:R-:W-:Y:S02]  /*dc90*/  MOV R125, R10 ;  /* 0x0000000a007d7202 */ /* 0x000fe40000000f00 */
[----:B------:R-:W-:Y:S01]  /*dca0*/  MOV R120, R12 ;  /* 0x0000000c00787202 */ /* 0x000fe20000000f00 */
[----:B------:R2:W-:Y:S01]  /*dcb0*/  STSM.16.M88.4 [R17], R4 ;  /* 0x0000000411007844 */ /* 0x0005e20000000200 */
[----:B------:R-:W-:Y:S02]  /*dcc0*/  MOV R87, R14 ;  /* 0x0000000e00577202 */ /* 0x000fe40000000f00 */
[----:B------:R-:W-:-:S02]  /*dcd0*/  F2FP.BF16.F32.PACK_AB R8, R41, R40 ;  /* 0x000000282908723e */ /* 0x000fc400000010ff */
[----:B------:R-:W-:Y:S02]  /*dce0*/  F2FP.BF16.F32.PACK_AB R9, R122, R121 ;  /* 0x000000797a09723e */ /* 0x000fe400000010ff */
[----:B------:R-:W-:Y:S02]  /*dcf0*/  F2FP.BF16.F32.PACK_AB R10, R45, R44 ;  /* 0x0000002c2d0a723e */ /* 0x000fe400000010ff */
[----:B------:R-:W-:Y:S02]  /*dd00*/  F2FP.BF16.F32.PACK_AB R11, R47, R46 ;  /* 0x0000002e2f0b723e */ /* 0x000fe400000010ff */
[----:B------:R-:W-:Y:S01]  /*dd10*/  LOP3.LUT R34, R34, R35, RZ, 0x3c, !PT ;  /* 0x0000002322227212 */ /* 0x000fe200078e3cff */
[----:B------:R-:W-:Y:S01]  /*dd20*/  IMAD.X R35, RZ, RZ, R19, P6 ;  /* 0x000000ffff237224 */ /* 0x000fe200030e0613 */
[----:B------:R-:W-:Y:S02]  /*dd30*/  MOV R75, R24 ;  /* 0x00000018004b7202 */ /* 0x000fe40000000f00 */
[----:B------:R-:W-:-:S02]  /*dd40*/  MOV R74, R26 ;  /* 0x0000001a004a7202 */ /* 0x000fc40000000f00 */
[----:B--2---:R-:W-:Y:S01]  /*dd50*/  MOV R17, R28 ;  /* 0x0000001c00117202 */ /* 0x004fe20000000f00 */
[----:B------:R-:W-:Y:S01]  /*dd60*/  IMAD.U32 R29, RZ, RZ, UR7 ;  /* 0x00000007ff1d7e24 */ /* 0x000fe2000f8e00ff */
[----:B------:R-:W-:Y:S01]  /*dd70*/  F2FP.BF16.F32.PACK_AB R7, R124, R31 ;  /* 0x0000001f7c07723e */ /* 0x000fe200000010ff */
[----:B------:R-:W-:Y:S01]  /*dd80*/  IMAD.U32 R29, RZ, RZ, UR5 ;  /* 0x00000005ff1d7e24 */ /* 0x000fe2000f8e00ff */
[----:B------:R-:W-:Y:S01]  /*dd90*/  USHF.R.S32.HI UR5, URZ, 0x1f, UR44 ;  /* 0x0000001f3f057899 */ /* 0x000fe2000801142c */
[--C-:B------:R-:W-:Y:S01]  /*dda0*/  IMAD.X R31, RZ, RZ, R19.reuse, P5 ;  /* 0x000000ffff1f7224 */ /* 0x100fe200028e0613 */
[----:B------:R-:W-:Y:S01]  /*ddb0*/  F2FP.BF16.F32.PACK_AB R4, R33, R0 ;  /* 0x000000002104723e */ /* 0x000fe200000010ff */
[----:B------:R-:W-:Y:S01]  /*ddc0*/  IMAD.X R33, RZ, RZ, R19, P3 ;  /* 0x000000ffff217224 */ /* 0x000fe200018e0613 */
[----:B------:R-:W-:Y:S01]  /*ddd0*/  F2FP.BF16.F32.PACK_AB R5, R126, R123 ;  /* 0x0000007b7e05723e */ /* 0x000fe200000010ff */
[----:B------:R-:W-:Y:S01]  /*dde0*/  IMAD.U32 R28, RZ, RZ, UR6 ;  /* 0x00000006ff1c7e24 */ /* 0x000fe2000f8e00ff */
[----:B------:R-:W-:Y:S01]  /*ddf0*/  F2FP.BF16.F32.PACK_AB R6, R37, R36 ;  /* 0x000000242506723e */ /* 0x000fe200000010ff */
[----:B------:R-:W-:Y:S01]  /*de00*/  ULDC.64 UR6, c[0x0][0xb40] ;  /* 0x0002d00000067ab9 */ /* 0x000fe20000000a00 */
[----:B------:R-:W-:Y:S01]  /*de10*/  MOV R0, R30 ;  /* 0x0000001e00007202 */ /* 0x000fe20000000f00 */
[C---:B-1----:R-:W-:Y:S01]  /*de20*/  IMAD R30, R20.reuse, UR5, RZ ;  /* 0x00000005141e7c24 */ /* 0x042fe2000f8e02ff */
[----:B------:R-:W-:Y:S01]  /*de30*/  MOV R32, R32 ;  /* 0x0000002000207202 */ /* 0x000fe20000000f00 */
[----:B------:R1:W-:Y:S01]  /*de40*/  STSM.16.M88.4 [R127], R4 ;  /* 0x000000047f007844 */ /* 0x0003e20000000200 */
[----:B------:R-:W-:Y:S01]  /*de50*/  F2FP.BF16.F32.PACK_AB R12, R49, R48 ;  /* 0x00000030310c723e */ /* 0x000fe200000010ff */
[----:B------:R-:W-:Y:S01]  /*de60*/  IMAD R33, R21, UR44, R30 ;  /* 0x0000002c15217c24 */ /* 0x000fe2000f8e021e */
[----:B------:R-:W-:Y:S01]  /*de70*/  F2FP.BF16.F32.PACK_AB R13, R51, R50 ;  /* 0x00000032330d723e */ /* 0x000fe200000010ff */
[----:B------:R-:W-:Y:S01]  /*de80*/  IMAD.WIDE.U32 R20, R20, UR44, R28 ;  /* 0x0000002c14147c25 */ /* 0x000fe2000f8e001c */
[----:B------:R-:W-:Y:S01]  /*de90*/  F2FP.BF16.F32.PACK_AB R14, R53, R52 ;  /* 0x00000034350e723e */ /* 0x000fe200000010ff */
[----:B------:R-:W-:Y:S01]  /*dea0*/  STSM.16.M88.4 [R125], R8 ;  /* 0x000000087d007844 */ /* 0x000fe20000000200 */
[----:B------:R-:W-:-:S02]  /*deb0*/  F2FP.BF16.F32.PACK_AB R15, R55, R54 ;  /* 0x00000036370f723e */ /* 0x000fc400000010ff */
[----:B------:R-:W-:Y:S02]  /*dec0*/  F2FP.BF16.F32.PACK_AB R24, R57, R56 ;  /* 0x000000383918723e */ /* 0x000fe400000010ff */
[----:B------:R-:W-:Y:S01]  /*ded0*/  F2FP.BF16.F32.PACK_AB R25, R59, R58 ;  /* 0x0000003a3b19723e */ /* 0x000fe200000010ff */
[----:B------:R-:W-:Y:S01]  /*dee0*/  STSM.16.M88.4 [R120], R12 ;  /* 0x0000000c78007844 */ /* 0x000fe20000000200 */
[----:B------:R-:W-:Y:S02]  /*def0*/  F2FP.BF16.F32.PACK_AB R26, R61, R60 ;  /* 0x0000003c3d1a723e */ /* 0x000fe400000010ff */
[----:B------:R-:W-:Y:S02]  /*df00*/  F2FP.BF16.F32.PACK_AB R27, R63, R62 ;  /* 0x0000003e3f1b723e */ /* 0x000fe400000010ff */
[----:B-1----:R-:W-:Y:S02]  /*df10*/  F2FP.BF16.F32.PACK_AB R4, R65, R64 ;  /* 0x000000404104723e */ /* 0x002fe400000010ff */
        /* <DEDUP_REMOVED lines=35> */
[----:B-1----:R-:W-:Y:S02]  /*e150*/  SHF.R.S32.HI R5, RZ, 0x1f, R129 ;  /* 0x0000001fff057819 */ /* 0x002fe40000011481 */
[C---:B------:R-:W-:Y:S01]  /*e160*/  IADD3 R6, P2, R129.reuse, R20, RZ ;  /* 0x0000001481067210 */ /* 0x040fe20007f5e0ff */
[----:B------:R-:W-:Y:S01]  /*e170*/  STSM.16.M88.4 [R32], R112 ;  /* 0x0000007020007844 */ /* 0x000fe20000000200 */
[----:B------:R-:W-:Y:S02]  /*e180*/  ISETP.GE.OR P0, PT, R129, UR10, P0 ;  /* 0x0000000a81007c0c */ /* 0x000fe40008706670 */
[----:B------:R-:W-:Y:S01]  /*e190*/  IADD3.X R5, R5, R21, R33, P2, !PT ;  /* 0x0000001505057210 */ /* 0x000fe200017fe421 */
[----:B------:R-:W-:Y:S01]  /*e1a0*/  @!PT LDS RZ, [RZ] ;  /* 0x00000000fffff984 */ /* 0x000fe20000000800 */
[----:B------:R-:W-:Y:S01]  /*e1b0*/  @!PT LDS RZ, [RZ] ;  /* 0x00000000fffff984 */ /* 0x000fe20000000800 */
[----:B------:R-:W-:Y:S01]  /*e1c0*/  @!PT LDS RZ, [RZ] ;  /* 0x00000000fffff984 */ /* 0x000fe20000000800 */
[----:B------:R-:W-:Y:S01]  /*e1d0*/  @!PT LDS RZ, [RZ] ;  /* 0x00000000fffff984 */ /* 0x000fe20000000800 */
[----:B------:R1:W-:Y:S06]  /*e1e0*/  MEMBAR.ALL.CTA ;  /* 0x0000000000007992 */ /* 0x0003ec0000008000 */
[----:B-1----:R-:W1:Y:S02]  /*e1f0*/  FENCE.VIEW.ASYNC.S ;  /* 0x00000000000073c6 */ /* 0x002e640000000000 */
[----:B-1----:R-:W-:Y:S06]  /*e200*/  BAR.ARV 0x1, 0x120 ;  /* 0x0044800000007b1d */ /* 0x002fec0000002000 */
[----:B------:R-:W-:-:S04]  /*e210*/  LEA R4, P2, R6, UR6, 0x2 ;  /* 0x0000000606047c11 */ /* 0x000fc8000f8410ff */
[----:B------:R-:W-:Y:S02]  /*e220*/  LEA.HI.X R5, R6, UR7, R5, 0x2, P2 ;  /* 0x0000000706057c11 */ /* 0x000fe400090f1405 */
[----:B------:R-:W1:Y:S04]  /*e230*/  SHFL.IDX PT, R6, R202, RZ, 0x1f ;  /* 0x00001fffca067589 */ /* 0x000e6800000e0000 */
        /* <DEDUP_REMOVED lines=16> */
[----:B------:R-:W-:-:S05]  /*e340*/  UMOV UR8, 0x40 ;  /* 0x0000004000087882 */ /* 0x000fca0000000000 */
        /* <DEDUP_REMOVED lines=13> */
.L_x_3799:
[----:B------:R-:W-:Y:S05]  /*e420*/  BSYNC B0 ;  /* 0x0000000000007941 */ /* 0x000fea0003800000 */
.L_x_3798:
[----:B------:R-:W-:Y:S05]  /*e430*/  BRA `(.L_x_3797) ;  /* 0x00000008004c7947 */ /* 0x000fea0003800000 */
.L_x_3796:
[----:B------:R-:W1:Y:S01]  /*e440*/  LDC R12, c[0x0][0xdac] ;  /* 0x00036b00ff0c7b82 */ /* 0x000e620000000800 */
[----:B------:R-:W-:Y:S01]  /*e450*/  ISETP.GT.AND P0, PT, R204, 0x7f, PT ;  /* 0x0000007fcc00780c */ /* 0x000fe20003f04270 */
[----:B------:R-:W-:Y:S01]  /*e460*/  USHF.R.S32.HI UR6, URZ, 0x1f, UR43 ;  /* 0x0000001f3f067899 */ /* 0x000fe2000801142b */
[----:B------:R-:W-:Y:S01]  /*e470*/  BSSY B0, `(.L_x_3800) ;  /* 0x000001b000007945 */ /* 0x000fe20003800000 */
[----:B------:R-:W-:Y:S01]  /*e480*/  USHF.R.S32.HI UR7, URZ, 0x1f, UR44 ;  /* 0x0000001f3f077899 */ /* 0x000fe2000801142c */
[----:B------:R-:W-:-:S03]  /*e490*/  SHF.R.S32.HI R23, RZ, 0x1f, R22 ;  /* 0x0000001fff177819 */ /* 0x000fc60000011416 */
[----:B------:R-:W2:Y:S08]  /*e4a0*/  LDC.64 R6, c[0x0][0xae0] ;  /* 0x0002b800ff067b82 */ /* 0x000eb00000000a00 */
[----:B------:R-:W3:Y:S01]  /*e4b0*/  LDC.64 R8, c[0x0][0xae8] ;  /* 0x0002ba00ff087b82 */ /* 0x000ee20000000a00 */
[----:B------:R-:W-:Y:S05]  /*e4c0*/  @P0 BRA `(.L_x_3801) ;  /* 0x0000000000540947 */ /* 0x000fea0003800000 */
[----:B------:R-:W4:Y:S01]  /*e4d0*/  S2R R0, SR_TID.X ;  /* 0x0000000000007919 */ /* 0x000f220000002100 */
[----:B------:R-:W-:Y:S01]  /*e4e0*/  ULDC UR5, c[0x0][0xa88] ;  /* 0x0002a20000057ab9 */ /* 0x000fe20000000800 */
[----:B----4-:R-:W-:-:S04]  /*e4f0*/  IADD3 R2, R198, -0x80, R0 ;  /* 0xffffff80c6027810 */ /* 0x010fc80007ffe000 */
[----:B------:R-:W-:-:S13]  /*e500*/  ISETP.GE.AND P0, PT, R2, UR5, PT ;  /* 0x0000000502007c0c */ /* 0x000fda000bf06270 */
[----:B------:R-:W-:Y:S05]  /*e510*/  @P0 BRA `(.L_x_3801) ;  /* 0x0000000000400947 */ /* 0x000fea0003800000 */
[----:B------:R-:W4:Y:S01]  /*e520*/  LDC.64 R4, c[0x0][0xb70] ;  /* 0x0002dc00ff047b82 */ /* 0x000f220000000a00 */
[----:B------:R-:W-:Y:S01]  /*e530*/  SHF.R.S32.HI R3, RZ, 0x1f, R2 ;  /* 0x0000001fff037819 */ /* 0x000fe20000011402 */
[----:B------:R-:W-:-:S06]  /*e540*/  ULDC.64 UR8, c[0x0][0xb40] ;  /* 0x0002d00000087ab9 */ /* 0x000fcc0000000a00 */
[----:B------:R-:W5:Y:S01]  /*e550*/  LDC.64 R10, c[0x0][0xb78] ;  /* 0x0002de00ff0a7b82 */ /* 0x000f620000000a00 */
[C---:B----4-:R-:W-:Y:S02]  /*e560*/  IMAD R0, R4.reuse, UR6, RZ ;  /* 0x0000000604007c24 */ /* 0x050fe4000f8e02ff */
[----:B------:R-:W-:-:S04]  /*e570*/  IMAD.WIDE.U32 R2, R4, UR43, R2 ;  /* 0x0000002b04027c25 */ /* 0x000fc8000f8e0002 */
[----:B------:R-:W-:Y:S02]  /*e580*/  IMAD R5, R5, UR43, R0 ;  /* 0x0000002b05057c24 */ /* 0x000fe4000f8e0200 */
[C---:B-----5:R-:W-:Y:S02]  /*e590*/  IMAD R0, R10.reuse, UR7, RZ ;  /* 0x000000070a007c24 */ /* 0x060fe4000f8e02ff */
        /* <DEDUP_REMOVED lines=8> */
.L_x_3801:
[----:B------:R-:W-:Y:S05]  /*e620*/  BSYNC B0 ;  /* 0x0000000000007941 */ /* 0x000fea0003800000 */
.L_x_3800:
[----:B------:R-:W-:Y:S01]  /*e630*/  R2UR UR8, R196 ;  /* 0x00000000c40872ca */ /* 0x000fe200000e0000 */
[----:B------:R-:W-:Y:S01]  /*e640*/  ULDC UR5, c[0x0][0xa88] ;  /* 0x0002a20000057ab9 */ /* 0x000fe20000000800 */
[C---:B--2---:R-:W-:Y:S01]  /*e650*/  IMAD R0, R6.reuse, UR6, RZ ;  /* 0x0000000606007c24 */ /* 0x044fe2000f8e02ff */
[----:B------:R-:W-:Y:S01]  /*e660*/  UIADD3 UR42, -UR42, UR5, URZ ;  /* 0x000000052a2a7290 */ /* 0x000fe2000fffe13f */
[----:B----4-:R-:W-:Y:S01]  /*e670*/  IMAD.WIDE.U32 R2, R6, UR43, R22 ;  /* 0x0000002b06027c25 */ /* 0x010fe2000f8e0016 */
[----:B------:R-:W-:Y:S01]  /*e680*/  SHF.R.S32.HI R195, RZ, 0x1f, R194 ;  /* 0x0000001fffc37819 */ /* 0x000fe200000114c2 */
[----:B------:R-:W-:Y:S02]  /*e690*/  BSSY B0, `(.L_x_3802) ;  /* 0x0000025000007945 */ /* 0x000fe40003800000 */
[----:B------:R-:W-:Y:S01]  /*e6a0*/  IMAD R5, R7, UR43, R0 ;  /* 0x0000002b07057c24 */ /* 0x000fe2000f8e0200 */
[C---:B------:R-:W-:Y:S01]  /*e6b0*/  ISETP.GE.AND P3, PT, R194.reuse, UR42, PT ;  /* 0x0000002ac2007c0c */ /* 0x040fe2000bf66270 */
[----:B------:R-:W-:-:S02]  /*e6c0*/  VIADD R0, R194, 0x40 ;  /* 0x00000040c2007836 */ /* 0x000fc40000000000 */
[----:B------:R-:W-:Y:S01]  /*e6d0*/  VIADD R4, R194, 0x20 ;  /* 0x00000020c2047836 */ /* 0x000fe20000000000 */
[----:B------:R-:W-:Y:S01]  /*e6e0*/  ULOP3.LUT UR5, URZ, UR8, URZ, 0x33, !UPT ;  /* 0x000000083f057292 */ /* 0x000fe2000f8e333f */
[----:B------:R-:W-:Y:S01]  /*e6f0*/  IMAD.IADD R3, R3, 0x1, R5 ;  /* 0x0000000103037824 */ /* 0x000fe200078e0205 */
[----:B------:R-:W-:Y:S01]  /*e700*/  ISETP.GE.AND P1, PT, R0, UR42, PT ;  /* 0x0000002a00007c0c */ /* 0x000fe2000bf26270 */
[----:B---3--:R-:W-:Y:S01]  /*e710*/  IMAD R0, R8, UR7, RZ ;  /* 0x0000000708007c24 */ /* 0x008fe2000f8e02ff */
[----:B------:R-:W-:Y:S01]  /*e720*/  ISETP.GE.AND P0, PT, R4, UR42, PT ;  /* 0x0000002a04007c0c */ /* 0x000fe2000bf06270 */
[----:B------:R-:W-:Y:S02]  /*e730*/  VIADD R4, R194, 0x60 ;  /* 0x00000060c2047836 */ /* 0x000fe40000000000 */
[----:B------:R-:W-:Y:S02]  /*e740*/  IMAD R9, R9, UR44, R0 ;  /* 0x0000002c09097c24 */ /* 0x000fe4000f8e0200 */
[----:B-1----:R-:W-:Y:S01]  /*e750*/  VIADD R5, R12, UR5 ;  /* 0x000000050c057c36 */ /* 0x002fe20008000000 */
[----:B------:R-:W-:Y:S01]  /*e760*/  ISETP.GE.AND P2, PT, R4, UR42, PT ;  /* 0x0000002a04007c0c */ /* 0x000fe2000bf46270 */
[----:B------:R-:W-:-:S04]  /*e770*/  IMAD.WIDE.U32 R6, R8, UR44, R2 ;  /* 0x0000002c08067c25 */ /* 0x000fc8000f8e0002 */
[----:B------:R-:W-:-:S04]  /*e780*/  IMAD.WIDE R4, R5, 0x80, R194 ;  /* 0x0000008005047825 */ /* 0x000fc800078e02c2 */
[----:B------:R-:W-:Y:S01]  /*e790*/  IMAD.IADD R11, R7, 0x1, R9 ;  /* 0x00000001070b7824 */ /* 0x000fe200078e0209 */
        /* <DEDUP_REMOVED lines=20> */
.L_x_3803:
[----:B------:R-:W-:Y:S05]  /*e8e0*/  BSYNC B0 ;  /* 0x0000000000007941 */ /* 0x000fea0003800000 */
.L_x_3802:
[----:B------:R-:W-:Y:S04]  /*e8f0*/  BSSY B0, `(.L_x_3804) ;  /* 0x0000017000007945 */ /* 0x000fe80003800000 */
[----:B------:R-:W-:Y:S05]  /*e900*/  @P0 BRA `(.L_x_3805) ;  /* 0x0000000000540947 */ /* 0x000fea0003800000 */
[----:B-1----:R-:W-:Y:S01]  /*e910*/  IADD3 R9, P0, R4, 0x20, RZ ;  /* 0x0000002004097810 */ /* 0x002fe20007f1e0ff */
        /* <DEDUP_REMOVED lines=20> */
.L_x_3805:
[----:B------:R-:W-:Y:S05]  /*ea60*/  BSYNC B0 ;  /* 0x0000000000007941 */ /* 0x000fea0003800000 */
.L_x_3804:
[----:B------:R-:W-:Y:S04]  /*ea70*/  BSSY B0, `(.L_x_3806) ;  /* 0x0000017000007945 */ /* 0x000fe80003800000 */
[----:B------:R-:W-:Y:S05]  /*ea80*/  @P1 BRA `(.L_x_3807) ;  /* 0x0000000000541947 */ /* 0x000fea0003800000 */
[----:B-12---:R-:W-:Y:S01]  /*ea90*/  IADD3 R9, P0, R4, 0x40, RZ ;  /* 0x0000004004097810 */ /* 0x006fe20007f1e0ff */
        /* <DEDUP_REMOVED lines=20> */
.L_x_3807:
[----:B------:R-:W-:Y:S05]  /*ebe0*/  BSYNC B0 ;  /* 0x0000000000007941 */ /* 0x000fea0003800000 */
.L_x_3806:
[----:B------:R-:W-:Y:S04]  /*ebf0*/  BSSY B0, `(.L_x_3797) ;  /* 0x0000017000007945 */ /* 0x000fe80003800000 */
        /* <DEDUP_REMOVED lines=22> */
.L_x_3808:
[----:B------:R-:W-:Y:S05]  /*ed60*/  BSYNC B0 ;  /* 0x0000000000007941 */ /* 0x000fea0003800000 */
.L_x_3797:
[----:B------:R-:W5:Y:S02]  /*ed70*/  LDC R0, c[0x0][0xda8] ;  /* 0x00036a00ff007b82 */ /* 0x000f640000000800 */
[----:B-----5:R-:W-:-:S13]  /*ed80*/  ISETP.LE.AND P0, PT, R0, UR4, PT ;  /* 0x0000000400007c0c */ /* 0x020fda000bf03270 */
[----:B------:R-:W-:Y:S05]  /*ed90*/  @!P0 BRA `(.L_x_3809) ;  /* 0xffffff2000148947 */ /* 0x000fea000383ffff */
[----:B------:R-:W-:Y:S05]  /*eda0*/  EXIT ;  /* 0x000000000000794d */ /* 0x000fea0003800000 */
.L_x_3715:
        /* <DEDUP_REMOVED lines=14> */
[----:B------:R-:W-:Y:S01]  /*ee90*/  ULDC UR48, c[0x0][0xc] ;  /* 0x0000030000307ab9 */ /* 0x000fe20000000800 */
[----:B------:R-:W-:Y:S01]  /*eea0*/  IMAD.MOV.U32 R17, RZ, RZ, 0x1 ;  /* 0x00000001ff117424 */ /* 0x000fe200078e00ff */
[----:B------:R-:W-:Y:S01]  /*eeb0*/  ULDC.64 UR44, c[0x0][0x198] ;  /* 0x00006600002c7ab9 */ /* 0x000fe20000000a00 */
[----:B------:R-:W-:Y:S01]  /*eec0*/  IMAD.MOV.U32 R16, RZ, RZ, RZ ;  /* 0x000000ffff107224 */ /* 0x000fe200078e00ff */
[----:B------:R-:W-:-:S06]  /*eed0*/  UMOV UR47, URZ ;  /* 0x0000003f002f7c82 */ /* 0x000fcc0008000000 */
.L_x_3864:
        /* <DEDUP_REMOVED lines=21> */
.L_x_3811:
[----:B------:R-:W-:Y:S01]  /*f030*/  ULDC UR9, c[0x0][0xdc4] ;  /* 0x0003710000097ab9 */ /* 0x000fe20000000800 */
[----:B------:R-:W-:Y:S01]  /*f040*/  UMOV UR6, UR7 ;  /* 0x0000000700067c82 */ /* 0x000fe20008000000 */
[----:B------:R-:W-:-:S11]  /*f050*/  UISETP.NE.AND UP0, UPT, UR9, 0x1, UPT ;  /* 0x000000010900788c */ /* 0x000fd6000bf05270 */
[----:B------:R-:W-:Y:S02]  /*f060*/  @UP0 ULDC.64 UR10, c[0x0][0xdc8] ;  /* 0x00037200000a0ab9 */ /* 0x000fe40000000a00 */
[----:B------:R-:W-:-:S04]  /*f070*/  UIMAD.WIDE.U32 UR4, UR7, UR10, URZ ;  /* 0x0000000a070472a5 */ /* 0x000fc8000f8e003f */
[----:B------:R-:W-:-:S04]  /*f080*/  @UP0 USHF.R.U32.HI UR6, URZ, UR11, UR5 ;  /* 0x0000000b3f060299 */ /* 0x000fc80008011605 */
[----:B------:R-:W-:-:S12]  /*f090*/  UIMAD UR4, UR6, UR9, URZ ;  /* 0x00000009060472a4 */ /* 0x000fd8000f8e023f */
.L_x_3812:
[----:B------:R-:W-:Y:S01]  /*f0a0*/  ULDC.64 UR12, c[0x0][0x3f8] ;  /* 0x0000fe00000c7ab9 */ /* 0x000fe20000000a00 */
[----:B------:R-:W-:Y:S02]  /*f0b0*/  UIADD3 UR9, UR7, -UR4, URZ ;  /* 0x8000000407097290 */ /* 0x000fe4000fffe03f */
[----:B------:R-:W-:Y:S02]  /*f0c0*/  UISETP.NE.U32.AND UP0, UPT, UR12, URZ, UPT ;  /* 0x0000003f0c00728c */ /* 0x000fe4000bf05070 */
[----:B------:R-:W-:Y:S01]  /*f0d0*/  ULOP3.LUT UR10, URZ, UR6, URZ, 0x33, !UPT ;  /* 0x000000063f0a7292 */ /* 0x000fe2000f8e333f */
[----:B------:R-:W-:Y:S01]  /*f0e0*/  ULDC UR12, c[0x0][0xdb8] ;  /* 0x00036e00000c7ab9 */ /* 0x000fe20000000800 */
[----:B------:R-:W-:Y:S01]  /*f0f0*/  ULDC.64 UR4, c[0x0][0x9e0] ;  /* 0x0002780000047ab9 */ /* 0x000fe20000000a00 */
[----:B------:R-:W-:Y:S02]  /*f100*/  UISETP.NE.AND UP1, UPT, UR12, 0x1, UPT ;  /* 0x000000010c00788c */ /* 0x000fe4000bf25270 */
[----:B------:R-:W-:Y:S01]  /*f110*/  UISETP.NE.AND.EX UP0, UPT, UR13, URZ, UPT, UP0 ;  /* 0x0000003f0d00728c */ /* 0x000fe2000bf05300 */
[----:B------:R-:W-:-:S02]  /*f120*/  ULDC UR11, c[0x0][0xdc4] ;  /* 0x00037100000b7ab9 */ /* 0x000fc40000000800 */
[----:B------:R-:W-:Y:S01]  /*f130*/  ULDC UR13, c[0x0][0xdac] ;  /* 0x00036b00000d7ab9 */ /* 0x000fe20000000800 */
[----:B------:R-:W-:Y:S02]  /*f140*/  UISETP.GE.AND UP2, UPT, UR5, 0x1, UPT ;  /* 0x000000010500788c */ /* 0x000fe4000bf46270 */
[----:B------:R-:W-:Y:S02]  /*f150*/  UIMAD UR11, UR8, UR11, UR9 ;  /* 0x0000000b080b72a4 */ /* 0x000fe4000f8e0209 */
[----:B------:R-:W-:Y:S01]  /*f160*/  UIADD3 UR10, UR10, UR13, URZ ;  /* 0x0000000d0a0a7290 */ /* 0x000fe2000fffe03f */
[----:B------:R-:W-:Y:S01]  /*f170*/  @UP1 ULDC UR8, c[0x0][0xdbc] ;  /* 0x00036f0000081ab9 */ /* 0x000fe20000000800 */
[----:B------:R-:W-:Y:S01]  /*f180*/  PLOP3.LUT P1, PT, PT, PT, UP2, 0x80, 0x0 ;  /* 0x000000000000781c */ /* 0x000fe20003f2f028 */
[----:B------:R-:W-:Y:S02]  /*f190*/  UIMAD.WIDE.U32 UR8, UR11, UR8, URZ ;  /* 0x000000080b0872a5 */ /* 0x000fe4000f8e003f */
[----:B------:R-:W-:Y:S01]  /*f1a0*/  USHF.L.U32 UR41, UR10, 0x7, URZ ;  /* 0x000000070a297899 */ /* 0x000fe2000800063f */
        /* <DEDUP_REMOVED lines=23> */
.L_x_3814:
[----:B------:R-:W-:-:S11]  /*f320*/  UISETP.NE.AND UP0, UPT, UR5, 0x1, UPT ;  /* 0x000000010500788c */ /* 0x000fd6000bf05270 */
[----:B------:R-:W-:Y:S02]  /*f330*/  @UP0 ULDC.64 UR12, c[0x0][0x9e8] ;  /* 0x00027a00000c0ab9 */ /* 0x000fe40000000a00 */
[----:B------:R-:W-:-:S04]  /*f340*/  UIMAD.WIDE.U32 UR8, UR10, UR12, URZ ;  /* 0x0000000c0a0872a5 */ /* 0x000fc8000f8e003f */
[----:B------:R-:W-:-:S12]  /*f350*/  @UP0 USHF.R.U32.HI UR10, URZ, UR13, UR9 ;  /* 0x0000000d3f0a0299 */ /* 0x000fd80008011609 */
.L_x_3815:
[----:B------:R-:W-:-:S04]  /*f360*/  UIMAD UR10, UR10, UR5, UR5 ;  /* 0x000000050a0a72a4 */ /* 0x000fc8000f8e0205 */
[----:B------:R-:W-:-:S04]  /*f370*/  UISETP.LT.AND UP0, UPT, UR4, UR10, UPT ;  /* 0x0000000a0400728c */ /* 0x000fc8000bf01270 */
[----:B------:R-:W-:-:S12]  /*f380*/  USEL UR4, UR4, UR10, UP0 ;  /* 0x0000000a04047287 */ /* 0x000fd80008000000 */
.L_x_3813:
[----:B------:R-:W-:Y:S02]  /*f390*/  UIMAD UR8, UR14, UR6, 0x5f ;  /* 0x0000005f0e0874a4 */ /* 0x000fe4000f8e0206 */
[----:B------:R-:W-:Y:S02]  /*f3a0*/  UIADD3 UR10, UR4, 0x5f, URZ ;  /* 0x0000005f040a7890 */ /* 0x000fe4000fffe03f */
[----:B------:R-:W-:Y:S02]  /*f3b0*/  UIMAD.WIDE UR8, UR8, 0x2aaaaaab, URZ ;  /* 0x2aaaaaab080878a5 */ /* 0x000fe4000f8e023f */
[----:B------:R-:W-:Y:S02]  /*f3c0*/  UIMAD.WIDE UR10, UR10, 0x2aaaaaab, URZ ;  /* 0x2aaaaaab0a0a78a5 */ /* 0x000fe4000f8e023f */
[----:B------:R-:W-:Y:S02]  /*f3d0*/  USHF.R.U32.HI UR8, URZ, 0x1f, UR9 ;  /* 0x0000001f3f087899 */ /* 0x000fe40008011609 */
[----:B------:R-:W-:-:S02]  /*f3e0*/  USHF.R.U32.HI UR4, URZ, 0x1f, UR11 ;  /* 0x0000001f3f047899 */ /* 0x000fc4000801160b */
[----:B------:R-:W-:Y:S02]  /*f3f0*/  UIADD3 UR7, UR41, -UR7, URZ ;  /* 0x8000000729077290 */ /* 0x000fe4000fffe03f */
[----:B------:R-:W-:Y:S02]  /*f400*/  ULEA.HI.SX32 UR9, UR9, UR8, 0x1c ;  /* 0x0000000809097291 */ /* 0x000fe4000f8fe23f */
[----:B------:R-:W-:Y:S02]  /*f410*/  ULEA.HI.SX32 UR4, UR11, UR4, 0x1c ;  /* 0x000000040b047291 */ /* 0x000fe4000f8fe23f */
[----:B------:R-:W-:Y:S02]  /*f420*/  UIMAD UR7, UR14, UR6, UR7 ;  /* 0x000000060e0772a4 */ /* 0x000fe4000f8e0207 */
[----:B------:R-:W-:Y:S01]  /*f430*/  UISETP.LT.AND UP0, UPT, UR9, UR4, UPT ;  /* 0x000000040900728c */ /* 0x000fe2000bf01270 */
[----:B------:R-:W-:Y:S02]  /*f440*/  ULDC UR8, c[0x0][0x9dc] ;  /* 0x0002770000087ab9 */ /* 0x000fe40000000800 */
[----:B------:R-:W-:-:S02]  /*f450*/  UIADD3 UR8, UR7, -UR8, URZ ;  /* 0x8000000807087290 */ /* 0x000fc4000fffe03f */
[----:B------:R-:W-:Y:S01]  /*f460*/  USEL UR46, UR9, UR4, UP0 ;  /* 0x00000004092e7287 */ /* 0x000fe20008000000 */
[----:B------:R-:W-:Y:S11]  /*f470*/  @!P1 BRA `(.L_x_3816) ;  /* 0x0000000000489947 */ /* 0x000ff60003800000 */
        /* <DEDUP_REMOVED lines=11> */
.L_x_3817:
[----:B------:R-:W-:-:S11]  /*f530*/  UISETP.NE.AND UP0, UPT, UR5, 0x1, UPT ;  /* 0x000000010500788c */ /* 0x000fd6000bf05270 */
[----:B------:R-:W-:Y:S02]  /*f540*/  @UP0 ULDC.64 UR10, c[0x0][0x9e8] ;  /* 0x00027a00000a0ab9 */ /* 0x000fe40000000a00 */
[----:B------:R-:W-:-:S04]  /*f550*/  UIMAD.WIDE.U32 UR6, UR4, UR10, URZ ;  /* 0x0000000a040672a5 */ /* 0x000fc8000f8e003f */
[----:B------:R-:W-:-:S12]  /*f560*/  @UP0 USHF.R.U32.HI UR4, URZ, UR11, UR7 ;  /* 0x0000000b3f040299 */ /* 0x000fd80008011607 */
.L_x_3818:
[----:B------:R-:W-:-:S04]  /*f570*/  UIMAD UR4, UR4, UR5, URZ ;  /* 0x00000005040472a4 */ /* 0x000fc8000f8e023f */
[----:B------:R-:W-:-:S04]  /*f580*/  UISETP.LT.AND UP0, UPT, UR8, UR4, UPT ;  /* 0x000000040800728c */ /* 0x000fc8000bf01270 */
[----:B------:R-:W-:-:S12]  /*f590*/  USEL UR8, UR8, UR4, !UP0 ;  /* 0x0000000408087287 */ /* 0x000fd8000c000000 */
.L_x_3816:
[----:B------:R-:W-:Y:S01]  /*f5a0*/  UIMAD.WIDE UR4, UR8, 0x2aaaaaab, URZ ;  /* 0x2aaaaaab080478a5 */ /* 0x000fe2000f8e023f */
[----:B------:R-:W-:Y:S03]  /*f5b0*/  BSSY B6, `(.L_x_3819) ;  /* 0x000028e000067945 */ /* 0x000fe60003800000 */
[----:B------:R-:W-:-:S04]  /*f5c0*/  USHF.R.U32.HI UR4, URZ, 0x1f, UR5 ;  /* 0x0000001f3f047899 */ /* 0x000fc80008011605 */
[----:B------:R-:W-:-:S04]  /*f5d0*/  ULEA.HI.SX32 UR4, UR5, UR4, 0x1c ;  /* 0x0000000405047291 */ /* 0x000fc8000f8fe23f */
        /* <DEDUP_REMOVED lines=23> */
.L_x_3820:
        /* <DEDUP_REMOVED lines=23> */
.L_x_3822:
        /* <DEDUP_REMOVED lines=20> */
.L_x_3824:
[----:B------:R1:W2:Y:S01]  /*fa00*/  LDC.64 R2, c[0x4][R18] ;  /* 0x0100000012027b82 */ /* 0x0002a20000000a00 */
[----:B------:R-:W-:Y:S01]  /*fa10*/  ULDC.64 UR6, c[0x4][0x1b8] ;  /* 0x01006e0000067ab9 */ /* 0x000fe20000000a00 */
[----:B------:R-:W-:Y:S01]  /*fa20*/  ULDC.64 UR8, c[0x4][0x1c0] ;  /* 0x0100700000087ab9 */ /* 0x000fe20000000a00 */
[----:B------:R-:W-:Y:S01]  /*fa30*/  ULDC.64 UR4, c[0x4][0x108] ;  /* 0x0100420000047ab9 */ /* 0x000fe20000000a00 */
        /* <DEDUP_REMOVED lines=11> */
.L_x_3823:
[----:B------:R-:W-:Y:S01]  /*faf0*/  ULDC.64 UR4, c[0x0][0x9f8] ;  /* 0x00027e0000047ab9 */ /* 0x000fe20000000a00 */
[----:B------:R-:W-:Y:S01]  /*fb00*/  IMAD.U32 R5, RZ, RZ, UR43 ;  /* 0x0000002bff057e24 */ /* 0x000fe2000f8e00ff */
[----:B------:R-:W-:Y:S01]  /*fb10*/  ISETP.NE.U32.AND P0, PT, RZ, UR4, PT ;  /* 0x00000004ff007c0c */ /* 0x000fe2000bf05070 */
[----:B------:R-:W-:Y:S01]  /*fb20*/  IMAD.U32 R0, RZ, RZ, UR43 ;  /* 0x0000002bff007e24 */ /* 0x000fe2000f8e00ff */
[----:B------:R-:W1:Y:S01]  /*fb30*/  LDC R4, c[0x0][0x428] ;  /* 0x00010a00ff047b82 */ /* 0x000e620000000800 */
[----:B------:R-:W2:Y:S01]  /*fb40*/  S2R R18, SR_TID.X ;  /* 0x0000000000127919 */ /* 0x000ea20000002100 */
[----:B------:R-:W-:-:S13]  /*fb50*/  ISETP.NE.AND.EX P0, PT, RZ, UR5, PT, P0 ;  /* 0x00000005ff007c0c */ /* 0x000fda000bf05300 */
        /* <DEDUP_REMOVED lines=17> */
[----:B------:R-:W-:-:S03]  /*fc70*/  UMOV UR6, 0xffffffff ;  /* 0xffffffff00067882 */ /* 0x000fc60000000000 */
[----:B------:R-:W2:Y:S02]  /*fc80*/  @P0 LDC R5, c[0x0][0x42c] ;  /* 0x00010b00ff050b82 */ /* 0x000ea40000000800 */
[----:B------:R-:W-:-:S05]  /*fc90*/  VOTEU.ALL UP1, P1 ;  /* 0x00000000003f7886 */ /* 0x000fca0000820000 */
        /* <DEDUP_REMOVED lines=11> */
[----:B------:R-:W-:-:S04]  /*fd50*/  ISETP.NE.AND.EX P0, PT, R3, RZ, PT, P0 ;  /* 0x000000ff0300720c */ /* 0x000fc80003f05300 */
[----:B----4-:R-:W-:Y:S01]  /*fd60*/  SEL R6, R0, RZ, !P0 ;  /* 0x000000ff00067207 */ /* 0x010fe20004000000 */
[----:B--2---:R-:W-:Y:S08]  /*fd70*/  BRA.DIV UR6, `(.L_x_3825) ;  /* 0x0000002a06387947 */ /* 0x004ff0000b800000 */
.L_x_3876:
[----:B------:R-:W-:Y:S01]  /*fd80*/  UMOV UR4, 0xffffffff ;  /* 0xffffffff00047882 */ /* 0x000fe20000000000 */
[----:B------:R-:W-:Y:S02]  /*fd90*/  SHF.R.S32.HI R18, RZ, 0x1f, R0 ;  /* 0x0000001fff127819 */ /* 0x000fe40000011400 */
[----:B------:R-:W-:Y:S05]  /*fda0*/  BRA.DIV UR4, `(.L_x_3826) ;  /* 0x0000002a04587947 */ /* 0x000fea000b800000 */
[----:B------:R-:W-:-:S13]  /*fdb0*/  ELECT P6, URZ, PT ;  /* 0x00000000003f782f */ /* 0x000fda00038c0000 */
.L_x_3879:
[----:B------:R-:W-:Y:S05]  /*fdc0*/  @!P6 BRA `(.L_x_3827) ;  /* 0x0000000000f8e947 */ /* 0x000fea0003800000 */
[----:B------:R-:W-:Y:S01]  /*fdd0*/  IMAD.MOV.U32 R6, RZ, RZ, R0 ;  /* 0x000000ffff067224 */ /* 0x000fe200078e0000 */
[----:B------:R-:W-:Y:S06]  /*fde0*/  @!P0 BRA `(.L_x_3828) ;  /* 0x0000000000488947 */ /* 0x000fec0003800000 */
[----:B------:R-:W1:Y:S01]  /*fdf0*/  LDC R11, c[0x0][0x41c] ;  /* 0x00010700ff0b7b82 */ /* 0x000e620000000800 */
[----:B------:R-:W-:Y:S01]  /*fe00*/  IMAD.MOV.U32 R10, RZ, RZ, R5 ;  /* 0x000000ffff0a7224 */ /* 0x000fe200078e0005 */
[----:B------:R-:W-:Y:S02]  /*fe10*/  ULDC.64 UR4, c[0x0][0x408] ;  /* 0x0001020000047ab9 */ /* 0x000fe40000000a00 */
        /* <DEDUP_REMOVED lines=8> */
[----:B------:R-:W-:-:S04]  /*fea0*/  IMAD.WIDE.U32 R6, R0, UR4, R6 ;  /* 0x0000000400067c25 */ /* 0x000fc8000f8e0006 */
[----:B------:R-:W-:Y:S01]  /*feb0*/  IMAD.IADD R7, R7, 0x1, R9 ;  /* 0x0000000107077824 */ /* 0x000fe200078e0209 */
[----:B------:R-:W-:-:S04]  /*fec0*/  LEA R8, P2, R6, R2, 0x2 ;  /* 0x0000000206087211 */ /* 0x000fc800078410ff */
[----:B------:R-:W-:-:S05]  /*fed0*/  LEA.HI.X R9, R6, R3, R7, 0x2, P2 ;  /* 0x0000000306097211 */ /* 0x000fca00010f1407 */
[----:B------:R1:W5:Y:S01]  /*fee0*/  LDG.E R6, desc[UR60][R8.64] ;  /* 0x0000003c08067981 */ /* 0x000362000c1e1900 */
[----:B------:R-:W-:-:S04]  /*fef0*/  IMAD.MOV R10, RZ, RZ, -R10 ;  /* 0x000000ffff0a7224 */ /* 0x000fc800078e0a0a */
[----:B------:R-:W-:-:S07]  /*ff00*/  IMAD R5, R11, R10, R5 ;  /* 0x0000000a0b057224 */ /* 0x000fce00078e0205 */
.L_x_3828:
[----:B------:R-:W2:Y:S01]  /*ff10*/  S2R R7, SR_TID.X ;  /* 0x0000000000077919 */ /* 0x000ea20000002100 */
[----:B-1----:R-:W-:Y:S02]  /*ff20*/  LEA R8, R16, UR38, 0x3 ;  /* 0x0000002610087c11 */ /* 0x002fe4000f8e18ff */
[----:B--2---:R-:W-:Y:S02]  /*ff30*/  LOP3.LUT R9, R7, 0x7f, RZ, 0xc0, !PT ;  /* 0x0000007f07097812 */ /* 0x004fe400078ec0ff */
[----:B------:R-:W-:Y:S02]  /*ff40*/  SHF.L.U32 R7, R17, 0x1f, RZ ;  /* 0x0000001f11077819 */ /* 0x000fe400000006ff */
[----:B------:R-:W-:Y:S02]  /*ff50*/  ISETP.NE.AND P3, PT, R9, RZ, PT ;  /* 0x000000ff0900720c */ /* 0x000fe40003f65270 */
[----:B------:R-:W1:Y:S02]  /*ff60*/  SYNCS.PHASECHK.TRANS64.TRYWAIT P2, [R8+URZ+0x30840], R7 ;  /* 0x03084007080075a7 */ /* 0x000e64000804017f */
[----:B-1----:R-:W-:Y:S09]  /*ff70*/  @!P2 BRA `(.L_x_3829) ;  /* 0x000000280004a947 */ /* 0x002ff20003800000 */
.L_x_3880:
        /* <DEDUP_REMOVED lines=8> */
.L_x_3830:
        /* <DEDUP_REMOVED lines=27> */
.L_x_3827:
        /* <DEDUP_REMOVED lines=13> */
[----:B------:R-:W-:Y:S01]  /*10280*/  UIADD3 UR16, UR38, 0x1a400, URZ ;  /* 0x0001a40026107890 */ /* 0x000fe2000fffe03f */
[----:B------:R-:W-:Y:S01]  /*10290*/  UMOV UR11, UR41 ;  /* 0x00000029000b7c82 */ /* 0x000fe20008000000 */
[----:B------:R1:W-:Y:S01]  /*102a0*/  @P2 SYNCS.ARRIVE.TRANS64 RZ, [UR38+0x30800], R7 ;  /* 0x03080007ffff29a7 */ /* 0x0003e20008000026 */
[----:B------:R-:W-:Y:S01]  /*102b0*/  UMOV UR12, UR42 ;  /* 0x0000002a000c7c82 */ /* 0x000fe20008000000 */
[----:B------:R-:W-:Y:S01]  /*102c0*/  UMOV UR13, UR43 ;  /* 0x0000002b000d7c82 */ /* 0x000fe20008000000 */
[----:B------:R-:W-:Y:S01]  /*102d0*/  UMOV UR6, 0x0 ;  /* 0x0000000000067882 */ /* 0x000fe20000000000 */
[----:B------:R-:W-:Y:S01]  /*102e0*/  UMOV UR7, 0x12f00000 ;  /* 0x12f0000000077882 */ /* 0x000fe20000000000 */
[----:B------:R-:W-:Y:S01]  /*102f0*/  UMOV UR10, URZ ;  /* 0x0000003f000a7c82 */ /* 0x000fe20008000000 */
[----:B------:R-:W-:Y:S01]  /*10300*/  UMOV UR27, UR41 ;  /* 0x00000029001b7c82 */ /* 0x000fe20008000000 */
[----:B------:R-:W-:Y:S01]  /*10310*/  UMOV UR28, UR42 ;  /* 0x0000002a001c7c82 */ /* 0x000fe20008000000 */
[----:B-1----:R-:W-:Y:S01]  /*10320*/  IMAD.U32 R7, RZ, RZ, UR14 ;  /* 0x0000000eff077e24 */ /* 0x002fe2000f8e00ff */
[----:B------:R-:W-:Y:S01]  /*10330*/  UMOV UR29, UR43 ;  /* 0x0000002b001d7c82 */ /* 0x000fe20008000000 */
[----:B------:R-:W-:Y:S01]  /*10340*/  UMOV UR26, 0x40 ;  /* 0x00000040001a7882 */ /* 0x000fe20000000000 */
[----:B------:R-:W-:Y:S01]  /*10350*/  UMOV UR25, UR9 ;  /* 0x0000000900197c82 */ /* 0x000fe20008000000 */
[----:B------:R-:W-:Y:S01]  /*10360*/  UMOV UR19, UR41 ;  /* 0x0000002900137c82 */ /* 0x000fe20008000000 */
[----:B------:R-:W-:Y:S01]  /*10370*/  SHF.L.U32 R7, R7, 0x1f, RZ ;  /* 0x0000001f07077819 */ /* 0x000fe200000006ff */
        /* <DEDUP_REMOVED lines=9> */
.L_x_3881:
        /* <DEDUP_REMOVED lines=39> */
.L_x_3836:
[----:B-1----:R-:W1:Y:S01]  /*10680*/  S2R R2, SR_TID.X ;  /* 0x0000000000027919 */ /* 0x002e620000002100 */
[----:B------:R-:W-:Y:S02]  /*10690*/  LEA R3, R10, UR38, 0x3 ;  /* 0x000000260a037c11 */ /* 0x000fe4000f8e18ff */
[----:B-1----:R-:W-:Y:S02]  /*106a0*/  LOP3.LUT R9, R2, 0x7f, RZ, 0xc0, !PT ;  /* 0x0000007f02097812 */ /* 0x002fe400078ec0ff */
[----:B------:R-:W-:Y:S02]  /*106b0*/  SHF.L.U32 R2, R12, 0x1f, RZ ;  /* 0x0000001f0c027819 */ /* 0x000fe400000006ff */
[----:B------:R-:W-:Y:S02]  /*106c0*/  ISETP.NE.AND P2, PT, R9, RZ, PT ;  /* 0x000000ff0900720c */ /* 0x000fe40003f45270 */
[----:B------:R-:W1:Y:S02]  /*106d0*/  SYNCS.PHASECHK.TRANS64.TRYWAIT P3, [R3+URZ+0x30840], R2 ;  /* 0x03084002030075a7 */ /* 0x000e64000806017f */
[----:B-1----:R-:W-:Y:S09]  /*106e0*/  @!P3 BRA `(.L_x_3837) ;  /* 0x000000200054b947 */ /* 0x002ff20003800000 */
.L_x_3882:
        /* <DEDUP_REMOVED lines=8> */
.L_x_3838:
[----:B------:R-:W-:Y:S01]  /*10770*/  R2UR UR8, R10 ;  /* 0x000000000a0872ca */ /* 0x000fe200000e0000 */
[----:B------:R-:W-:Y:S01]  /*10780*/  UIADD3 UR4, UP0, UR44, 0x370, URZ ;  /* 0x000003702c047890 */ /* 0x000fe2000ff1e03f */
[----:B------:R-:W-:Y:S01]  /*10790*/  R2UR UR9, R3 ;  /* 0x00000000030972ca */ /* 0x000fe200000e0000 */
[----:B------:R-:W-:Y:S01]  /*107a0*/  UIADD3 UR19, UR38, 0x30800, URZ ;  /* 0x0003080026137890 */ /* 0x000fe2000fffe03f */
[----:B------:R-:W-:Y:S01]  /*107b0*/  R2UR UR11, R7 ;  /* 0x00000000070b72ca */ /* 0x000fe200000e0000 */
[----:B------:R-:W-:Y:S01]  /*107c0*/  UIADD3.X UR5, URZ, UR45, URZ, UP0, !UPT ;  /* 0x0000002d3f057290 */ /* 0x000fe200087fe43f */
[----:B------:R-:W-:Y:S01]  /*107d0*/  R2UR UR12, R4 ;  /* 0x00000000040c72ca */ /* 0x000fe200000e0000 */
[----:B------:R-:W-:Y:S01]  /*107e0*/  UMOV UR10, URZ ;  /* 0x0000003f000a7c82 */ /* 0x000fe20008000000 */
[----:B-----5:R-:W-:Y:S01]  /*107f0*/  R2UR UR13, R8 ;  /* 0x00000000080d72ca */ /* 0x020fe200000e0000 */
[----:B------:R-:W-:Y:S01]  /*10800*/  UMOV UR6, 0x0 ;  /* 0x0000000000067882 */ /* 0x000fe20000000000 */
[----:B------:R-:W-:Y:S01]  /*10810*/  UMOV UR7, 0x14f00000 ;  /* 0x14f0000000077882 */ /* 0x000fe20000000000 */
[----:B------:R-:W-:Y:S01]  /*10820*/  UMOV UR17, 0x40 ;  /* 0x0000004000117882 */ /* 0x000fe20000000000 */
[----:B------:R-:W-:Y:S01]  /*10830*/  UMOV UR18, 0x80 ;  /* 0x0000008000127882 */ /* 0x000fe20000000000 */
[----:B------:R-:W-:Y:S01]  /*10840*/  UIMAD UR8, UR8, 0x9000, UR38 ;  /* 0x00009000080878a4 */ /* 0x000fe2000f8e0226 */
[----:B-1----:R-:W-:Y:S01]  /*10850*/  SHF.L.U32 R3, R17, 0x1f, RZ ;  /* 0x0000001f11037819 */ /* 0x002fe200000006ff */
[----:B------:R-:W-:Y:S01]  /*10860*/  UIADD3 UR9, UR9, 0x30830, URZ ;  /* 0x0003083009097890 */ /* 0x000fe2000fffe03f */
[----:B------:R-:W-:Y:S01]  /*10870*/  LEA R2, R16, UR19, 0x3 ;  /* 0x0000001310027c11 */ /* 0x000fe2000f8e18ff */
[----:B------:R-:W-:-:S02]  /*10880*/  UIMAD UR11, UR11, 0x60, URZ ;  /* 0x000000600b0b78a4 */ /* 0x000fc4000f8e023f */
        /* <DEDUP_REMOVED lines=13> */
.L_x_3883:
        /* <DEDUP_REMOVED lines=9> */
.L_x_3840:
        /* <DEDUP_REMOVED lines=12> */
[----:B------:R-:W-:Y:S02]  /*10ab0*/  UIMAD UR15, UR9, 0x9000, UR38 ;  /* 0x00009000090f78a4 */ /* 0x000fe4000f8e0226 */
[----:B------:R-:W-:Y:S02]  /*10ac0*/  ULEA UR9, UR9, UR38, 0x3 ;  /* 0x0000002609097291 */ /* 0x000fe4000f8e183f */
[----:B------:R-:W-:Y:S02]  /*10ad0*/  UIMAD UR11, UR11, 0x60, URZ ;  /* 0x000000600b0b78a4 */ /* 0x000fe4000f8e023f */
[----:B------:R-:W-:Y:S02]  /*10ae0*/  UIADD3 UR8, UR15, 0x400, URZ ;  /* 0x000004000f087890 */ /* 0x000fe4000fffe03f */
[----:B------:R-:W-:Y:S02]  /*10af0*/  UIADD3 UR9, UR9, 0x30850, URZ ;  /* 0x0003085009097890 */ /* 0x000fe4000fffe03f */
[----:B------:R-:W-:-:S02]  /*10b00*/  UIADD3 UR14, UR15, 0x3400, URZ ;  /* 0x000034000f0e7890 */ /* 0x000fc4000fffe03f */
        /* <DEDUP_REMOVED lines=10> */
.L_x_3835:
[----:B------:R-:W-:Y:S05]  /*10bb0*/  BSYNC B0 ;  /* 0x0000000000007941 */ /* 0x000fea0003800000 */
.L_x_3834:
[----:B------:R-:W-:Y:S01]  /*10bc0*/  UIADD3 UR4, UR46, -0x3, URZ ;  /* 0xfffffffd2e047890 */ /* 0x000fe2000fffe03f */
[----:B------:R-:W-:Y:S02]  /*10bd0*/  IMAD.MOV.U32 R16, RZ, RZ, R10 ;  /* 0x000000ffff107224 */ /* 0x000fe400078e000a */
[----:B------:R-:W-:-:S03]  /*10be0*/  IMAD.MOV.U32 R17, RZ, RZ, R12 ;  /* 0x000000ffff117224 */ /* 0x000fc600078e000c */
[----:B------:R-:W-:-:S07]  /*10bf0*/  IMAD.U32 R7, RZ, RZ, UR4 ;  /* 0x00000004ff077e24 */ /* 0x000fce000f8e00ff */
.L_x_3833:
[----:B------:R-:W-:Y:S01]  /*10c00*/  ULOP3.LUT UR4, URZ, UR46, URZ, 0x33, !UPT ;  /* 0x0000002e3f047292 */ /* 0x000fe2000f8e333f */
[----:B------:R-:W-:Y:S01]  /*10c10*/  VIADD R11, R11, 0xfffffffe ;  /* 0xfffffffe0b0b7836 */ /* 0x000fe20000000000 */
[----:B------:R-:W-:Y:S04]  /*10c20*/  BSSY B0, `(.L_x_3832) ;  /* 0x00000e4000007945 */ /* 0x000fe80003800000 */
[----:B------:R-:W-:-:S13]  /*10c30*/  ISETP.NE.AND P2, PT, R11, UR4, PT ;  /* 0x000000040b007c0c */ /* 0x000fda000bf45270 */
[----:B------:R-:W-:Y:S05]  /*10c40*/  @!P2 BRA `(.L_x_3841) ;  /* 0x0000000c0084a947 */ /* 0x000fea0003800000 */
[----:B------:R-:W-:-:S07]  /*10c50*/  IMAD.MOV.U32 R8, RZ, RZ, R6 ;  /* 0x000000ffff087224 */ /* 0x000fce00078e0006 */
.L_x_3856:
        /* <DEDUP_REMOVED lines=27> */
.L_x_3844:
[----:B------:R-:W1:Y:S01]  /*10e10*/  S2R R2, SR_TID.X ;  /* 0x0000000000027919 */ /* 0x000e620000002100 */
[----:B------:R-:W-:Y:S02]  /*10e20*/  LEA R3, R10, UR38, 0x3 ;  /* 0x000000260a037c11 */ /* 0x000fe4000f8e18ff */
[----:B-1----:R-:W-:Y:S02]  /*10e30*/  LOP3.LUT R9, R2, 0x7f, RZ, 0xc0, !PT ;  /* 0x0000007f02097812 */ /* 0x002fe400078ec0ff */
[----:B------:R-:W-:Y:S02]  /*10e40*/  SHF.L.U32 R2, R11, 0x1f, RZ ;  /* 0x0000001f0b027819 */ /* 0x000fe400000006ff */
[----:B------:R-:W-:Y:S02]  /*10e50*/  ISETP.NE.AND P2, PT, R9, RZ, PT ;  /* 0x000000ff0900720c */ /* 0x000fe40003f45270 */
[----:B------:R-:W1:Y:S02]  /*10e60*/  SYNCS.PHASECHK.TRANS64.TRYWAIT P3, [R3+URZ+0x30840], R2 ;  /* 0x03084002030075a7 */ /* 0x000e64000806017f */
[----:B-1----:R-:W-:Y:S09]  /*10e70*/  @!P3 BRA `(.L_x_3845) ;  /* 0x000000180098b947 */ /* 0x002ff20003800000 */
.L_x_3884:
        /* <DEDUP_REMOVED lines=8> */
.L_x_3846:
        /* <DEDUP_REMOVED lines=14> */
[----:B------:R-:W-:Y:S01]  /*10fe0*/  SHF.L.U32 R17, R17, 0x1f, RZ ;  /* 0x0000001f11117819 */ /* 0x000fe200000006ff */
[----:B------:R-:W-:Y:S01]  /*10ff0*/  UIADD3 UR9, UR9, 0x30830, URZ ;  /* 0x0003083009097890 */ /* 0x000fe2000fffe03f */
[----:B-1----:R-:W-:Y:S01]  /*11000*/  LEA R2, R16, UR19, 0x3 ;  /* 0x0000001310027c11 */ /* 0x002fe2000f8e18ff */
        /* <DEDUP_REMOVED lines=14> */
.L_x_3885:
        /* <DEDUP_REMOVED lines=8> */
.L_x_3848:
        /* <DEDUP_REMOVED lines=29> */
.L_x_3843:
[----:B------:R-:W-:Y:S05]  /*11340*/  BSYNC B1 ;  /* 0x0000000000017941 */ /* 0x000fea0003800000 */
.L_x_3842:
        /* <DEDUP_REMOVED lines=8> */
[----:B------:R-:W-:Y:S01]  /*113d0*/  IMAD.MOV.U32 R13, RZ, RZ, R12 ;  /* 0x000000ffff0d7224 */ /* 0x000fe200078e000c */
[----:B------:R-:W-:Y:S06]  /*113e0*/  @!P0 BRA `(.L_x_3851) ;  /* 0x0000000000448947 */ /* 0x000fec0003800000 */
[----:B------:R-:W1:Y:S02]  /*113f0*/  LDC R8, c[0x0][0x41c] ;  /* 0x00010700ff087b82 */ /* 0x000e640000000800 */
        /* <DEDUP_REMOVED lines=16> */
.L_x_3851:
[----:B------:R-:W-:Y:S02]  /*11500*/  LEA R2, R16, UR38, 0x3 ;  /* 0x0000002610027c11 */ /* 0x000fe4000f8e18ff */
[----:B------:R-:W-:-:S04]  /*11510*/  SHF.L.U32 R3, R17, 0x1f, RZ ;  /* 0x0000001f11037819 */ /* 0x000fc800000006ff */
[----:B------:R-:W2:Y:S02]  /*11520*/  SYNCS.PHASECHK.TRANS64.TRYWAIT P2, [R2+URZ+0x30840], R3 ;  /* 0x03084003020075a7 */ /* 0x000ea4000804017f */
[----:B--2---:R-:W-:Y:S05]  /*11530*/  @!P2 BRA `(.L_x_3852) ;  /* 0x000000140010a947 */ /* 0x004fea0003800000 */
.L_x_3886:
        /* <DEDUP_REMOVED lines=11> */
.L_x_3853:
        /* <DEDUP_REMOVED lines=14> */
[----:B--2---:R-:W-:Y:S01]  /*116d0*/  LEA R2, R10, UR19, 0x3 ;  /* 0x000000130a027c11 */ /* 0x004fe2000f8e18ff */
[----:B------:R-:W-:-:S02]  /*116e0*/  ULEA UR9, UR9, UR19, 0x3 ;  /* 0x0000001309097291 */ /* 0x000fc4000f8e183f */
[----:B------:R-:W-:Y:S02]  /*116f0*/  UIMAD UR11, UR11, 0x60, URZ ;  /* 0x000000600b0b78a4 */ /* 0x000fe4000f8e023f */
[----:B------:R-:W-:Y:S02]  /*11700*/  UIADD3 UR14, UR8, 0x1e400, URZ ;  /* 0x0001e400080e7890 */ /* 0x000fe4000fffe03f */
        /* <DEDUP_REMOVED lines=13> */
.L_x_3887:
        /* <DEDUP_REMOVED lines=8> */
.L_x_3855:
        /* <DEDUP_REMOVED lines=28> */
.L_x_3850:
[----:B------:R-:W-:Y:S05]  /*11a20*/  BSYNC B1 ;  /* 0x0000000000017941 */ /* 0x000fea0003800000 */
.L_x_3849:
[----:B------:R-:W-:Y:S01]  /*11a30*/  ISETP.GT.AND P2, PT, R12, UR39, PT ;  /* 0x000000270c007c0c */ /* 0x000fe2000bf44270 */
[----:B------:R-:W-:-:S12]  /*11a40*/  VIADD R7, R7, 0xfffffffe ;  /* 0xfffffffe07077836 */ /* 0x000fd80000000000 */
[----:B------:R-:W-:Y:S05]  /*11a50*/  @P2 BRA `(.L_x_3856) ;  /* 0xfffffff000802947 */ /* 0x000fea000383ffff */
.L_x_3841:
[----:B------:R-:W-:Y:S05]  /*11a60*/  BSYNC B0 ;  /* 0x0000000000007941 */ /* 0x000fea0003800000 */
.L_x_3832:
[----:B------:R-:W-:Y:S04]  /*11a70*/  BSSY B0, `(.L_x_3857) ;  /* 0x000000e000007945 */ /* 0x000fe80003800000 */
[----:B------:R-:W-:Y:S05]  /*11a80*/  @P1 BRA `(.L_x_3858) ;  /* 0x0000000000301947 */ /* 0x000fea0003800000 */
[----:B-1----:R-:W1:Y:S01]  /*11a90*/  S2R R7, SR_LANEID ;  /* 0x0000000000077919 */ /* 0x002e620000000000 */
        /* <DEDUP_REMOVED lines=11> */
.L_x_3858:
[----:B------:R-:W-:Y:S05]  /*11b50*/  BSYNC B0 ;  /* 0x0000000000007941 */ /* 0x000fea0003800000 */
.L_x_3857:
        /* <DEDUP_REMOVED lines=9> */
.L_x_3888:
        /* <DEDUP_REMOVED lines=8> */
.L_x_3862:
        /* <DEDUP_REMOVED lines=27> */
.L_x_3860:
[----:B------:R-:W-:Y:S05]  /*11e20*/  BSYNC B0 ;  /* 0x0000000000007941 */ /* 0x000fea0003800000 */
.L_x_3859:
[----:B------:R-:W-:Y:S02]  /*11e30*/  VIADD R16, R16, 0x1 ;  /* 0x0000000110107836 */ /* 0x000fe40000000000 */
[----:B------:R-:W-:-:S03]  /*11e40*/  IMAD.MOV.U32 R13, RZ, RZ, R19 ;  /* 0x000000ffff0d7224 */ /* 0x000fc600078e0013 */
[----:B------:R-:W-:-:S04]  /*11e50*/  ISETP.NE.AND P0, PT, R16, 0x2, PT ;  /* 0x000000021000780c */ /* 0x000fc80003f05270 */
[----:B-1----:R-:W-:Y:S02]  /*11e60*/  SEL R0, RZ, 0x1, P0 ;  /* 0x00000001ff007807 */ /* 0x002fe40000000000 */
[----:B------:R-:W-:Y:S02]  /*11e70*/  SEL R16, R16, RZ, P0 ;  /* 0x000000ff10107207 */ /* 0x000fe40000000000 */
[----:B------:R-:W-:-:S07]  /*11e80*/  LOP3.LUT R17, R17, R0, RZ, 0x3c, !PT ;  /* 0x0000000011117212 */ /* 0x000fce00078e3cff */
.L_x_3821:
[----:B------:R-:W-:Y:S05]  /*11e90*/  BSYNC B6 ;  /* 0x0000000000067941 */ /* 0x000fea0003800000 */
.L_x_3819:
[----:B------:R-:W-:-:S03]  /*11ea0*/  UMOV UR4, 0xffffffff ;  /* 0xffffffff00047882 */ /* 0x000fc60000000000 */
[----:B------:R-:W-:Y:S05]  /*11eb0*/  BRA.DIV UR4, `(.L_x_3863) ;  /* 0x0000000a04ec7947 */ /* 0x000fea000b800000 */
[----:B------:R1:W2:Y:S02]  /*11ec0*/  SHFL.IDX PT, R14, R13, RZ, 0x1f ;  /* 0x00001fff0d0e7589 */ /* 0x0002a400000e0000 */
.L_x_3891:
        /* <DEDUP_REMOVED lines=14> */
.L_x_3810:
        /* <DEDUP_REMOVED lines=11> */
.L_x_3892:
        /* <DEDUP_REMOVED lines=16> */
.L_x_3868:
[----:B------:R-:W-:Y:S01]  /*12160*/  VIADD R3, R7, 0x30840 ;  /* 0x0003084007037836 */ /* 0x000fe20000000000 */
[----:B------:R-:W-:Y:S01]  /*12170*/  SHF.L.U32 R4, R17, 0x1f, RZ ;  /* 0x0000001f11047819 */ /* 0x000fe200000006ff */
[C---:B------:R-:W-:Y:S02]  /*12180*/  VIADD R0, R16.reuse, 0x1 ;  /* 0x0000000110007836 */ /* 0x040fe40000000000 */
        /* <DEDUP_REMOVED lines=9> */
.L_x_3893:
[----:B------:R-:W3:Y:S02]  /*12220*/  SYNCS.PHASECHK.TRANS64.TRYWAIT P0, [R3+URZ], R0 ;  /* 0x00000000030075a7 */ /* 0x000ee4000800017f */
[----:B---3--:R-:W-:Y:S05]  /*12230*/  @!P0 BRA `(.L_x_3870) ;  /* 0x0000000800588947 */ /* 0x008fea0003800000 */
.L_x_3894:
[----:B------:R-:W-:Y:S05]  /*12240*/  @!P2 BRA `(.L_x_3871) ;  /* 0x000000000004a947 */ /* 0x000fea0003800000 */
[----:B------:R-:W-:Y:S01]  /*12250*/  BPT.TRAP 0x1 ;  /* 0x000000040000795c */ /* 0x000fe20000300000 */
.L_x_3871:
[----:B---3--:R-:W-:-:S04]  /*12260*/  VIADD R3, R7, 0x30860 ;  /* 0x0003086007037836 */ /* 0x008fc80000000000 */
[----:B--2---:R-:W-:-:S04]  /*12270*/  IMAD R5, R16, 0x8, R3 ;  /* 0x0000000810057824 */ /* 0x004fc800078e0203 */
[----:B------:R-:W2:Y:S02]  /*12280*/  SYNCS.PHASECHK.TRANS64.TRYWAIT P0, [R5+URZ], R4 ;  /* 0x00000004050075a7 */ /* 0x000ea4000800017f */
[----:B--2---:R-:W-:Y:S05]  /*12290*/  @!P0 BRA `(.L_x_3872) ;  /* 0x0000000800548947 */ /* 0x004fea0003800000 */
.L_x_3895:
[----:B------:R-:W-:-:S07]  /*122a0*/  IMAD R3, R2, 0x8, R3 ;  /* 0x0000000802037824 */ /* 0x000fce00078e0203 */
.L_x_3873:
[----:B---3--:R3:W4:Y:S02]  /*122b0*/  SYNCS.PHASECHK.TRANS64.TRYWAIT P0, [R3+URZ], R0 ;  /* 0x00000000030075a7 */ /* 0x008724000800017f */
[----:B----4-:R-:W-:Y:S05]  /*122c0*/  @!P0 NANOSLEEP.SYNCS 0x989680 ;  /* 0x009896800000895d */ /* 0x010fea0003900000 */
[----:B------:R-:W4:Y:S02]  /*122d0*/  @!P0 SYNCS.PHASECHK.TRANS64 P0, [R3+URZ], R0 ;  /* 0x00000000030085a7 */ /* 0x000f24000800007f */
[----:B----4-:R-:W-:Y:S05]  /*122e0*/  @!P0 BRA `(.L_x_3873) ;  /* 0xfffffffc00f08947 */ /* 0x010fea000383ffff */
.L_x_3867:
[----:B------:R-:W-:Y:S05]  /*122f0*/  BSYNC B0 ;  /* 0x0000000000007941 */ /* 0x000fea0003800000 */
.L_x_3866:
[----:B------:R-:W-:Y:S05]  /*12300*/  EXIT ;  /* 0x000000000000794d */ /* 0x000fea0003800000 */
.L_x_3727:
[----:B-1----:R-:W-:-:S04]  /*12310*/  IMAD.U32 R3, RZ, RZ, UR37 ;  /* 0x00000025ff037e24 */ /* 0x002fc8000f8e00ff */
[----:B------:R1:W2:Y:S03]  /*12320*/  SYNCS.PHASECHK.TRANS64.TRYWAIT P1, [R3+URZ+0x30800], R0 ;  /* 0x03080000030075a7 */ /* 0x0002a6000802017f */
[----:B--2---:R-:W-:Y:S05]  /*12330*/  @!P1 NANOSLEEP.SYNCS 0x989680 ;  /* 0x009896800000995d */ /* 0x004fea0003900000 */
[----:B------:R-:W2:Y:S02]  /*12340*/  @!P1 SYNCS.PHASECHK.TRANS64 P1, [R3+URZ+0x30800], R0 ;  /* 0x03080000030095a7 */ /* 0x000ea4000802007f */
[----:B--2---:R-:W-:Y:S05]  /*12350*/  @!P1 BRA `(.L_x_3727) ;  /* 0xfffffffc00ec9947 */ /* 0x004fea000383ffff */
[----:B------:R-:W-:Y:S05]  /*12360*/  BRA `(.L_x_3874) ;  /* 0xfffffef400dc7947 */ /* 0x000fea000383ffff */
.L_x_3731:
[----:B--2---:R2:W3:Y:S02]  /*12370*/  SYNCS.PHASECHK.TRANS64.TRYWAIT P1, [R3+URZ+0x30830], R0 ;  /* 0x03083000030075a7 */ /* 0x0044e4000802017f */
[----:B---3--:R-:W-:Y:S05]  /*12380*/  @!P1 NANOSLEEP.SYNCS 0x989680 ;  /* 0x009896800000995d */ /* 0x008fea0003900000 */
[----:B------:R-:W3:Y:S02]  /*12390*/  @!P1 SYNCS.PHASECHK.TRANS64 P1, [R3+URZ+0x30830], R0 ;  /* 0x03083000030095a7 */ /* 0x000ee4000802007f */
[----:B---3--:R-:W-:Y:S05]  /*123a0*/  @!P1 BRA `(.L_x_3731) ;  /* 0xfffffffc00f09947 */ /* 0x008fea000383ffff */
[----:B------:R-:W-:Y:S05]  /*123b0*/  BRA `(.L_x_3730) ;  /* 0xfffffef800087947 */ /* 0x000fea000383ffff */
.L_x_3747:
[----:B--2---:R-:W-:-:S04]  /*123c0*/  IMAD.U32 R21, RZ, RZ, UR38 ;  /* 0x00000026ff157e24 */ /* 0x004fc8000f8e00ff */
[----:B------:R2:W3:Y:S03]  /*123d0*/  SYNCS.PHASECHK.TRANS64.TRYWAIT P1, [R21+URZ+0x30830], R0 ;  /* 0x03083000150075a7 */ /* 0x0004e6000802017f */
[----:B---3--:R-:W-:Y:S05]  /*123e0*/  @!P1 NANOSLEEP.SYNCS 0x989680 ;  /* 0x009896800000995d */ /* 0x008fea0003900000 */
[----:B------:R-:W3:Y:S02]  /*123f0*/  @!P1 SYNCS.PHASECHK.TRANS64 P1, [R21+URZ+0x30830], R0 ;  /* 0x03083000150095a7 */ /* 0x000ee4000802007f */
[----:B---3--:R-:W-:Y:S05]  /*12400*/  @!P1 BRA `(.L_x_3747) ;  /* 0xfffffffc00ec9947 */ /* 0x008fea000383ffff */
[----:B------:R-:W-:Y:S05]  /*12410*/  BRA `(.L_x_3746) ;  /* 0xffffff2400087947 */ /* 0x000fea000383ffff */
.L_x_3751:
[----:B--2---:R-:W-:-:S04]  /*12420*/  IMAD.U32 R3, RZ, RZ, UR6 ;  /* 0x00000006ff037e24 */ /* 0x004fc8000f8e00ff */
[----:B------:R2:W3:Y:S03]  /*12430*/  SYNCS.PHASECHK.TRANS64.TRYWAIT P1, [R3+URZ+0x30850], R0 ;  /* 0x03085000030075a7 */ /* 0x0004e6000802017f */
[----:B---3--:R-:W-:Y:S05]  /*12440*/  @!P1 NANOSLEEP.SYNCS 0x989680 ;  /* 0x009896800000995d */ /* 0x008fea0003900000 */
[----:B------:R-:W3:Y:S02]  /*12450*/  @!P1 SYNCS.PHASECHK.TRANS64 P1, [R3+URZ+0x30850], R0 ;  /* 0x03085000030095a7 */ /* 0x000ee4000802007f */
[----:B---3--:R-:W-:Y:S05]  /*12460*/  @!P1 BRA `(.L_x_3751) ;  /* 0xfffffffc00ec9947 */ /* 0x008fea000383ffff */
[----:B------:R-:W-:Y:S05]  /*12470*/  BRA `(.L_x_3750) ;  /* 0xffffff2c00a87947 */ /* 0x000fea000383ffff */
.L_x_3768:
[----:B--2---:R-:W-:-:S04]  /*12480*/  IMAD.U32 R5, RZ, RZ, UR6 ;  /* 0x00000006ff057e24 */ /* 0x004fc8000f8e00ff */
[----:B------:R2:W3:Y:S03]  /*12490*/  SYNCS.PHASECHK.TRANS64.TRYWAIT P1, [R5+URZ+0x30830], R0 ;  /* 0x03083000050075a7 */ /* 0x0004e6000802017f */
[----:B---3--:R-:W-:Y:S05]  /*124a0*/  @!P1 NANOSLEEP.SYNCS 0x989680 ;  /* 0x009896800000995d */ /* 0x008fea0003900000 */
[----:B------:R-:W3:Y:S02]  /*124b0*/  @!P1 SYNCS.PHASECHK.TRANS64 P1, [R5+URZ+0x30830], R0 ;  /* 0x03083000050095a7 */ /* 0x000ee4000802007f */
[----:B---3--:R-:W-:Y:S05]  /*124c0*/  @!P1 BRA `(.L_x_3768) ;  /* 0xfffffffc00ec9947 */ /* 0x008fea000383ffff */
[----:B------:R-:W-:Y:S05]  /*124d0*/  BRA `(.L_x_3767) ;  /* 0xffffff5400387947 */ /* 0x000fea000383ffff */
.L_x_3772:
[----:B--2---:R-:W-:-:S04]  /*124e0*/  IMAD.U32 R3, RZ, RZ, UR11 ;  /* 0x0000000bff037e24 */ /* 0x004fc8000f8e00ff */
[----:B------:R2:W3:Y:S03]  /*124f0*/  SYNCS.PHASECHK.TRANS64.TRYWAIT P1, [R3+URZ+0x30850], R0 ;  /* 0x03085000030075a7 */ /* 0x0004e6000802017f */
[----:B---3--:R-:W-:Y:S05]  /*12500*/  @!P1 NANOSLEEP.SYNCS 0x989680 ;  /* 0x009896800000995d */ /* 0x008fea0003900000 */
[----:B------:R-:W3:Y:S02]  /*12510*/  @!P1 SYNCS.PHASECHK.TRANS64 P1, [R3+URZ+0x30850], R0 ;  /* 0x03085000030095a7 */ /* 0x000ee4000802007f */
[----:B---3--:R-:W-:Y:S05]  /*12520*/  @!P1 BRA `(.L_x_3772) ;  /* 0xfffffffc00ec9947 */ /* 0x008fea000383ffff */
[----:B------:R-:W-:Y:S05]  /*12530*/  BRA `(.L_x_3771) ;  /* 0xffffff5c00d87947 */ /* 0x000fea000383ffff */
.L_x_3778:
[----:B--2---:R-:W-:-:S04]  /*12540*/  IMAD.U32 R5, RZ, RZ, UR6 ;  /* 0x00000006ff057e24 */ /* 0x004fc8000f8e00ff */
[----:B------:R2:W3:Y:S03]  /*12550*/  SYNCS.PHASECHK.TRANS64.TRYWAIT P1, [R5+URZ+0x30830], R0 ;  /* 0x03083000050075a7 */ /* 0x0004e6000802017f */
[----:B---3--:R-:W-:Y:S05]  /*12560*/  @!P1 NANOSLEEP.SYNCS 0x989680 ;  /* 0x009896800000995d */ /* 0x008fea0003900000 */
[----:B------:R-:W3:Y:S02]  /*12570*/  @!P1 SYNCS.PHASECHK.TRANS64 P1, [R5+URZ+0x30830], R0 ;  /* 0x03083000050095a7 */ /* 0x000ee4000802007f */
[----:B---3--:R-:W-:Y:S05]  /*12580*/  @!P1 BRA `(.L_x_3778) ;  /* 0xfffffffc00ec9947 */ /* 0x008fea000383ffff */
[----:B------:R-:W-:Y:S05]  /*12590*/  BRA `(.L_x_3777) ;  /* 0xffffff7000a07947 */ /* 0x000fea000383ffff */
.L_x_3782:
[----:B--2---:R-:W-:-:S04]  /*125a0*/  IMAD.U32 R3, RZ, RZ, UR10 ;  /* 0x0000000aff037e24 */ /* 0x004fc8000f8e00ff */
[----:B------:R2:W3:Y:S03]  /*125b0*/  SYNCS.PHASECHK.TRANS64.TRYWAIT P1, [R3+URZ+0x30850], R0 ;  /* 0x03085000030075a7 */ /* 0x0004e6000802017f */
[----:B---3--:R-:W-:Y:S05]  /*125c0*/  @!P1 NANOSLEEP.SYNCS 0x989680 ;  /* 0x009896800000995d */ /* 0x008fea0003900000 */
[----:B------:R-:W3:Y:S02]  /*125d0*/  @!P1 SYNCS.PHASECHK.TRANS64 P1, [R3+URZ+0x30850], R0 ;  /* 0x03085000030095a7 */ /* 0x000ee4000802007f */
[----:B---3--:R-:W-:Y:S05]  /*125e0*/  @!P1 BRA `(.L_x_3782) ;  /* 0xfffffffc00ec9947 */ /* 0x008fea000383ffff */
[----:B------:R-:W-:Y:S05]  /*125f0*/  BRA `(.L_x_3781) ;  /* 0xffffff7c00407947 */ /* 0x000fea000383ffff */
.L_x_3795:
[----:B--2---:R-:W-:-:S04]  /*12600*/  IMAD.U32 R3, RZ, RZ, UR5 ;  /* 0x00000005ff037e24 */ /* 0x004fc8000f8e00ff */
[----:B------:R2:W3:Y:S03]  /*12610*/  SYNCS.PHASECHK.TRANS64.TRYWAIT P0, [R3+URZ+0x30850], R2 ;  /* 0x03085002030075a7 */ /* 0x0004e6000800017f */
[----:B---3--:R-:W-:Y:S05]  /*12620*/  @!P0 NANOSLEEP.SYNCS 0x989680 ;  /* 0x009896800000895d */ /* 0x008fea0003900000 */
[----:B------:R-:W3:Y:S02]  /*12630*/  @!P0 SYNCS.PHASECHK.TRANS64 P0, [R3+URZ+0x30850], R2 ;  /* 0x03085002030085a7 */ /* 0x000ee4000800007f */
[----:B---3--:R-:W-:Y:S05]  /*12640*/  @!P0 BRA `(.L_x_3795) ;  /* 0xfffffffc00ec8947 */ /* 0x008fea000383ffff */
[----:B------:R-:W-:Y:S05]  /*12650*/  BRA `(.L_x_3794) ;  /* 0xffffffa400987947 */ /* 0x000fea000383ffff */
.L_x_3825:
[----:B------:R-:W1:Y:S01]  /*12660*/  S2R R18, SR_TID.X ;  /* 0x0000000000127919 */ /* 0x000e620000002100 */
        /* <DEDUP_REMOVED lines=9> */
.L_x_3875:
[----:B------:R-:W-:Y:S05]  /*12700*/  BRA `(.L_x_3876) ;  /* 0xffffffd4009c7947 */ /* 0x000fea000383ffff */
.L_x_3826:
[----:B------:R-:W-:Y:S01]  /*12710*/  BSSY B0, `(.L_x_3877) ;  /* 0x0000006000007945 */ /* 0x000fe20003800000 */
[----:B------:R-:W-:-:S07]  /*12720*/  IMAD.MOV.U32 R15, RZ, RZ, -0x1 ;  /* 0xffffffffff0f7424 */ /* 0x000fce00078e00ff */
[----:B------:R-:W-:Y:S05]  /*12730*/  WARPSYNC.COLLECTIVE R15, `(.L_x_3878) ;  /* 0x000000000f0c7348 */ /* 0x000fea0003c00000 */
[----:B------:R-:W-:Y:S02]  /*12740*/  ELECT P6, UR62, PT ;  /* 0x00000000003e782f */ /* 0x000fe400038c0000 */
[----:B------:R-:W-:Y:S01]  /*12750*/  MOV R14, UR62 ;  /* 0x0000003e000e7c02 */ /* 0x000fe20008000f00 */
[----:B------:R-:W-:Y:S10]  /*12760*/  ENDCOLLECTIVE ;  /* 0x000000000000791b */ /* 0x000ff40003800000 */
.L_x_3878:
[----:B------:R-:W-:Y:S05]  /*12770*/  BSYNC B0 ;  /* 0x0000000000007941 */ /* 0x000fea0003800000 */
.L_x_3877:
[----:B------:R-:W-:Y:S05]  /*12780*/  BRA `(.L_x_3879) ;  /* 0xffffffd4008c7947 */ /* 0x000fea000383ffff */
.L_x_3829:
[----:B-1----:R1:W2:Y:S02]  /*12790*/  SYNCS.PHASECHK.TRANS64.TRYWAIT P2, [R8+URZ+0x30840], R7 ;  /* 0x03084007080075a7 */ /* 0x0022a4000804017f */
[----:B--2---:R-:W-:Y:S05]  /*127a0*/  @!P2 NANOSLEEP.SYNCS 0x989680 ;  /* 0x009896800000a95d */ /* 0x004fea0003900000 */
[----:B------:R-:W2:Y:S02]  /*127b0*/  @!P2 SYNCS.PHASECHK.TRANS64 P2, [R8+URZ+0x30840], R7 ;  /* 0x030840070800a5a7 */ /* 0x000ea4000804007f */
[----:B--2---:R-:W-:Y:S05]  /*127c0*/  @!P2 BRA `(.L_x_3829) ;  /* 0xfffffffc00f0a947 */ /* 0x004fea000383ffff */
[----:B------:R-:W-:Y:S05]  /*127d0*/  BRA `(.L_x_3880) ;  /* 0xffffffd400e87947 */ /* 0x000fea000383ffff */
.L_x_3831:
[----:B-1----:R-:W-:-:S04]  /*127e0*/  IMAD.U32 R8, RZ, RZ, UR38 ;  /* 0x00000026ff087e24 */ /* 0x002fc8000f8e00ff */
[----:B------:R1:W2:Y:S03]  /*127f0*/  SYNCS.PHASECHK.TRANS64.TRYWAIT P2, [R8+URZ+0x30820], R7 ;  /* 0x03082007080075a7 */ /* 0x0002a6000804017f */
[----:B--2---:R-:W-:Y:S05]  /*12800*/  @!P2 NANOSLEEP.SYNCS 0x989680 ;  /* 0x009896800000a95d */ /* 0x004fea0003900000 */
[----:B------:R-:W2:Y:S02]  /*12810*/  @!P2 SYNCS.PHASECHK.TRANS64 P2, [R8+URZ+0x30820], R7 ;  /* 0x030820070800a5a7 */ /* 0x000ea4000804007f */
[----:B--2---:R-:W-:Y:S05]  /*12820*/  @!P2 BRA `(.L_x_3831) ;  /* 0xfffffffc00eca947 */ /* 0x004fea000383ffff */
[----:B------:R-:W-:Y:S05]  /*12830*/  BRA `(.L_x_3881) ;  /* 0xffffffd800f47947 */ /* 0x000fea000383ffff */
.L_x_3837:
[----:B-1----:R1:W2:Y:S02]  /*12840*/  SYNCS.PHASECHK.TRANS64.TRYWAIT P3, [R3+URZ+0x30840], R2 ;  /* 0x03084002030075a7 */ /* 0x0022a4000806017f */
[----:B--2---:R-:W-:Y:S05]  /*12850*/  @!P3 NANOSLEEP.SYNCS 0x989680 ;  /* 0x009896800000b95d */ /* 0x004fea0003900000 */
[----:B------:R-:W2:Y:S02]  /*12860*/  @!P3 SYNCS.PHASECHK.TRANS64 P3, [R3+URZ+0x30840], R2 ;  /* 0x030840020300b5a7 */ /* 0x000ea4000806007f */
[----:B--2---:R-:W-:Y:S05]  /*12870*/  @!P3 BRA `(.L_x_3837) ;  /* 0xfffffffc00f0b947 */ /* 0x004fea000383ffff */
[----:B------:R-:W-:Y:S05]  /*12880*/  BRA `(.L_x_3882) ;  /* 0xffffffdc00987947 */ /* 0x000fea000383ffff */
.L_x_3839:
[----:B-1----:R1:W2:Y:S02]  /*12890*/  SYNCS.PHASECHK.TRANS64.TRYWAIT P3, [R2+URZ+0x60], R3 ;  /* 0x00006003020075a7 */ /* 0x0022a4000806017f */
[----:B--2---:R-:W-:Y:S05]  /*128a0*/  @!P3 NANOSLEEP.SYNCS 0x989680 ;  /* 0x009896800000b95d */ /* 0x004fea0003900000 */
[----:B------:R-:W2:Y:S02]  /*128b0*/  @!P3 SYNCS.PHASECHK.TRANS64 P3, [R2+URZ+0x60], R3 ;  /* 0x000060030200b5a7 */ /* 0x000ea4000806007f */
[----:B--2---:R-:W-:Y:S05]  /*128c0*/  @!P3 BRA `(.L_x_3839) ;  /* 0xfffffffc00f0b947 */ /* 0x004fea000383ffff */
[----:B------:R-:W-:Y:S05]  /*128d0*/  BRA `(.L_x_3883) ;  /* 0xffffffe000207947 */ /* 0x000fea000383ffff */
.L_x_3845:
[----:B-1----:R1:W2:Y:S02]  /*128e0*/  SYNCS.PHASECHK.TRANS64.TRYWAIT P3, [R3+URZ+0x30840], R2 ;  /* 0x03084002030075a7 */ /* 0x0022a4000806017f */
[----:B--2---:R-:W-:Y:S05]  /*128f0*/  @!P3 NANOSLEEP.SYNCS 0x989680 ;  /* 0x009896800000b95d */ /* 0x004fea0003900000 */
[----:B------:R-:W2:Y:S02]  /*12900*/  @!P3 SYNCS.PHASECHK.TRANS64 P3, [R3+URZ+0x30840], R2 ;  /* 0x030840020300b5a7 */ /* 0x000ea4000806007f */
[----:B--2---:R-:W-:Y:S05]  /*12910*/  @!P3 BRA `(.L_x_3845) ;  /* 0xfffffffc00f0b947 */ /* 0x004fea000383ffff */
[----:B------:R-:W-:Y:S05]  /*12920*/  BRA `(.L_x_3884) ;  /* 0xffffffe400547947 */ /* 0x000fea000383ffff */
.L_x_3847:
[----:B-1----:R1:W2:Y:S02]  /*12930*/  SYNCS.PHASECHK.TRANS64.TRYWAIT P3, [R2+URZ+0x60], R17 ;  /* 0x00006011020075a7 */ /* 0x0022a4000806017f */
[----:B--2---:R-:W-:Y:S05]  /*12940*/  @!P3 NANOSLEEP.SYNCS 0x989680 ;  /* 0x009896800000b95d */ /* 0x004fea0003900000 */
[----:B------:R-:W2:Y:S02]  /*12950*/  @!P3 SYNCS.PHASECHK.TRANS64 P3, [R2+URZ+0x60], R17 ;  /* 0x000060110200b5a7 */ /* 0x000ea4000806007f */
[----:B--2---:R-:W-:Y:S05]  /*12960*/  @!P3 BRA `(.L_x_3847) ;  /* 0xfffffffc00f0b947 */ /* 0x004fea000383ffff */
[----:B------:R-:W-:Y:S05]  /*12970*/  BRA `(.L_x_3885) ;  /* 0xffffffe400dc7947 */ /* 0x000fea000383ffff */
.L_x_3852:
[----:B--2---:R2:W3:Y:S02]  /*12980*/  SYNCS.PHASECHK.TRANS64.TRYWAIT P2, [R2+URZ+0x30840], R3 ;  /* 0x03084003020075a7 */ /* 0x0044e4000804017f */
[----:B---3--:R-:W-:Y:S05]  /*12990*/  @!P2 NANOSLEEP.SYNCS 0x989680 ;  /* 0x009896800000a95d */ /* 0x008fea0003900000 */
[----:B------:R-:W3:Y:S02]  /*129a0*/  @!P2 SYNCS.PHASECHK.TRANS64 P2, [R2+URZ+0x30840], R3 ;  /* 0x030840030200a5a7 */ /* 0x000ee4000804007f */
[----:B---3--:R-:W-:Y:S05]  /*129b0*/  @!P2 BRA `(.L_x_3852) ;  /* 0xfffffffc00f0a947 */ /* 0x008fea000383ffff */
[----:B------:R-:W-:Y:S05]  /*129c0*/  BRA `(.L_x_3886) ;  /* 0xffffffe800dc7947 */ /* 0x000fea000383ffff */
.L_x_3854:
[----:B-1----:R1:W2:Y:S02]  /*129d0*/  SYNCS.PHASECHK.TRANS64.TRYWAIT P2, [R2+URZ+0x60], R11 ;  /* 0x0000600b020075a7 */ /* 0x0022a4000804017f */
[----:B--2---:R-:W-:Y:S05]  /*129e0*/  @!P2 NANOSLEEP.SYNCS 0x989680 ;  /* 0x009896800000a95d */ /* 0x004fea0003900000 */
[----:B------:R-:W2:Y:S02]  /*129f0*/  @!P2 SYNCS.PHASECHK.TRANS64 P2, [R2+URZ+0x60], R11 ;  /* 0x0000600b0200a5a7 */ /* 0x000ea4000804007f */
[----:B--2---:R-:W-:Y:S05]  /*12a00*/  @!P2 BRA `(.L_x_3854) ;  /* 0xfffffffc00f0a947 */ /* 0x004fea000383ffff */
[----:B------:R-:W-:Y:S05]  /*12a10*/  BRA `(.L_x_3887) ;  /* 0xffffffec00707947 */ /* 0x000fea000383ffff */
.L_x_3861:
[----:B-1----:R1:W2:Y:S02]  /*12a20*/  SYNCS.PHASECHK.TRANS64.TRYWAIT P0, [R3+URZ+0x30860], R0 ;  /* 0x03086000030075a7 */ /* 0x0022a4000800017f */
[----:B--2---:R-:W-:Y:S05]  /*12a30*/  @!P0 NANOSLEEP.SYNCS 0x989680 ;  /* 0x009896800000895d */ /* 0x004fea0003900000 */
[----:B------:R-:W2:Y:S02]  /*12a40*/  @!P0 SYNCS.PHASECHK.TRANS64 P0, [R3+URZ+0x30860], R0 ;  /* 0x03086000030085a7 */ /* 0x000ea4000800007f */
[----:B--2---:R-:W-:Y:S05]  /*12a50*/  @!P0 BRA `(.L_x_3861) ;  /* 0xfffffffc00f08947 */ /* 0x004fea000383ffff */
[----:B------:R-:W-:Y:S05]  /*12a60*/  BRA `(.L_x_3888) ;  /* 0xfffffff000607947 */ /* 0x000fea000383ffff */
.L_x_3863:
[----:B------:R-:W-:Y:S01]  /*12a70*/  BSSY B0, `(.L_x_3889) ;  /* 0x0000007000007945 */ /* 0x000fe20003800000 */
[----:B------:R-:W-:Y:S02]  /*12a80*/  IMAD.MOV.U32 R12, RZ, RZ, RZ ;  /* 0x000000ffff0c7224 */ /* 0x000fe400078e00ff */
[----:B------:R-:W-:Y:S02]  /*12a90*/  IMAD.MOV.U32 R11, RZ, RZ, 0x1f ;  /* 0x0000001fff0b7424 */ /* 0x000fe400078e00ff */
[----:B------:R-:W-:-:S07]  /*12aa0*/  IMAD.MOV.U32 R15, RZ, RZ, -0x1 ;  /* 0xffffffffff0f7424 */ /* 0x000fce00078e00ff */
[----:B------:R-:W-:Y:S05]  /*12ab0*/  WARPSYNC.COLLECTIVE R15, `(.L_x_3890) ;  /* 0x000000000f087348 */ /* 0x000fea0003c00000 */
[----:B------:R1:W2:Y:S02]  /*12ac0*/  SHFL.IDX P6, R14, R13, R12, R11 ;  /* 0x0000000c0d0e7389 */ /* 0x0002a400000c000b */
[----:B-12---:R-:W-:Y:S01]  /*12ad0*/  ENDCOLLECTIVE ;  /* 0x000000000000791b */ /* 0x006fe20003800000 */
.L_x_3890:
[----:B------:R-:W-:Y:S05]  /*12ae0*/  BSYNC B0 ;  /* 0x0000000000007941 */ /* 0x000fea0003800000 */
.L_x_3889:
[----:B------:R-:W-:Y:S05]  /*12af0*/  BRA `(.L_x_3891) ;  /* 0xfffffff000f47947 */ /* 0x000fea000383ffff */
.L_x_3865:
[----:B--2---:R2:W3:Y:S02]  /*12b00*/  SYNCS.PHASECHK.TRANS64.TRYWAIT P0, [R7+URZ+0x30820], R0 ;  /* 0x03082000070075a7 */ /* 0x0044e4000800017f */
[----:B---3--:R-:W-:Y:S05]  /*12b10*/  @!P0 NANOSLEEP.SYNCS 0x989680 ;  /* 0x009896800000895d */ /* 0x008fea0003900000 */
[----:B------:R-:W3:Y:S02]  /*12b20*/  @!P0 SYNCS.PHASECHK.TRANS64 P0, [R7+URZ+0x30820], R0 ;  /* 0x03082000070085a7 */ /* 0x000ee4000800007f */
[----:B---3--:R-:W-:Y:S05]  /*12b30*/  @!P0 BRA `(.L_x_3865) ;  /* 0xfffffffc00f08947 */ /* 0x008fea000383ffff */
[----:B------:R-:W-:Y:S05]  /*12b40*/  BRA `(.L_x_3892) ;  /* 0xfffffff400447947 */ /* 0x000fea000383ffff */
.L_x_3869:
[----:B--2---:R2:W3:Y:S02]  /*12b50*/  SYNCS.PHASECHK.TRANS64.TRYWAIT P0, [R5+URZ], R4 ;  /* 0x00000004050075a7 */ /* 0x0044e4000800017f */
[----:B---3--:R-:W-:Y:S05]  /*12b60*/  @!P0 NANOSLEEP.SYNCS 0x989680 ;  /* 0x009896800000895d */ /* 0x008fea0003900000 */
[----:B------:R-:W3:Y:S02]  /*12b70*/  @!P0 SYNCS.PHASECHK.TRANS64 P0, [R5+URZ], R4 ;  /* 0x00000004050085a7 */ /* 0x000ee4000800007f */
[----:B---3--:R-:W-:Y:S05]  /*12b80*/  @!P0 BRA `(.L_x_3869) ;  /* 0xfffffffc00f08947 */ /* 0x008fea000383ffff */
[----:B------:R-:W-:Y:S05]  /*12b90*/  BRA `(.L_x_3893) ;  /* 0xfffffff400a07947 */ /* 0x000fea000383ffff */
.L_x_3870:
[----:B---3--:R3:W4:Y:S02]  /*12ba0*/  SYNCS.PHASECHK.TRANS64.TRYWAIT P0, [R3+URZ], R0 ;  /* 0x00000000030075a7 */ /* 0x008724000800017f */
[----:B----4-:R-:W-:Y:S05]  /*12bb0*/  @!P0 NANOSLEEP.SYNCS 0x989680 ;  /* 0x009896800000895d */ /* 0x010fea0003900000 */
[----:B------:R-:W4:Y:S02]  /*12bc0*/  @!P0 SYNCS.PHASECHK.TRANS64 P0, [R3+URZ], R0 ;  /* 0x00000000030085a7 */ /* 0x000f24000800007f */
[----:B----4-:R-:W-:Y:S05]  /*12bd0*/  @!P0 BRA `(.L_x_3870) ;  /* 0xfffffffc00f08947 */ /* 0x010fea000383ffff */
[----:B------:R-:W-:Y:S05]  /*12be0*/  BRA `(.L_x_3894) ;  /* 0xfffffff400947947 */ /* 0x000fea000383ffff */
.L_x_3872:
[----:B--2---:R2:W3:Y:S02]  /*12bf0*/  SYNCS.PHASECHK.TRANS64.TRYWAIT P0, [R5+URZ], R4 ;  /* 0x00000004050075a7 */ /* 0x0044e4000800017f */
[----:B---3--:R-:W-:Y:S05]  /*12c00*/  @!P0 NANOSLEEP.SYNCS 0x989680 ;  /* 0x009896800000895d */ /* 0x008fea0003900000 */
[----:B------:R-:W3:Y:S02]  /*12c10*/  @!P0 SYNCS.PHASECHK.TRANS64 P0, [R5+URZ], R4 ;  /* 0x00000004050085a7 */ /* 0x000ee4000800007f */
[----:B---3--:R-:W-:Y:S05]  /*12c20*/  @!P0 BRA `(.L_x_3872) ;  /* 0xfffffffc00f08947 */ /* 0x008fea000383ffff */
[----:B------:R-:W-:Y:S05]  /*12c30*/  BRA `(.L_x_3895) ;  /* 0xfffffff400987947 */ /* 0x000fea000383ffff */
.L_x_3896:
        /* <DEDUP_REMOVED lines=12> */
.L_x_12763:


//--------------------- .text._ZN7cutlass13device_kernelIN5flash11enable_sm90INS1_16FlashAttnFwdSm90INS1_25CollectiveMainloopFwdSm90ILi2EN4cute5tupleIJNS5_1CILi1EEES8_S8_EEENS6_IJNS7_ILi128EEENS7_ILi96EEENS7_ILi192EEEEEELi192ENS_10bfloat16_tEfNS_4arch4Sm90ELb0ELb1ELb0ELb1ELb0ELb0ELb0ELb1ELb1ELb0ELb0ELb0EEENS1_21CollectiveEpilogueFwdINS6_IJSA_SC_SB_EEES9_SE_SG_Li256ELb1ELb0ELb0ELb0EEENS1_36VarlenDynamicPersistentTileSchedulerILi128ELi96ELi256ELi32ELb0ELb0ELb1ELb1ELb0ELb1EEEEEEEEEvNT_6ParamsE --------------------------
	.section	.text._ZN7cutlass13device_kernelIN5flash11enable_sm90INS1_16FlashAttnFwdSm90INS1_25CollectiveMainloopFwdSm90ILi2EN4cute5tupleIJNS5_1CILi1EEES8_S8_EEENS6_IJNS7_ILi128EEENS7_ILi96EEENS7_ILi192EEEEEELi192ENS_10bfloat16_tEfNS_4arch4Sm90ELb0ELb1ELb0ELb1ELb0ELb0ELb0ELb1ELb1ELb0ELb0ELb0EEENS1_21CollectiveEpilogueFwdINS6_IJSA_SC_SB_EEES9_SE_SG_Li256ELb1ELb0ELb0ELb0EEENS1_36VarlenDynamicPersistentTileSchedulerILi128ELi96ELi256ELi32ELb0ELb0ELb1ELb1ELb0ELb1EEEEEEEEEvNT_6ParamsE,"ax",@progbits
	.align	128
.text._ZN7cutlass13device_kernelIN5flash11enable_sm90INS1_16FlashAttnFwdSm90INS1_25CollectiveMainloopFwdSm90ILi2EN4cute5tupleIJNS5_1CILi1EEES8_S8_EEENS6_IJNS7_ILi128EEENS7_ILi96EEENS7_ILi192EEEEEELi192ENS_10bfloat16_tEfNS_4arch4Sm90ELb0ELb1ELb0ELb1ELb0ELb0ELb0ELb1ELb1ELb0ELb0ELb0EEENS1_21CollectiveEpilogueFwdINS6_IJSA_SC_SB_EEES9_SE_SG_Li256ELb1ELb0ELb0ELb0EEENS1_36VarlenDynamicPersistentTileSchedulerILi128ELi96ELi256ELi32ELb0ELb0ELb1ELb1ELb0ELb1EEEEEEEEEvNT_6ParamsE:
        .type           _ZN7cutlass13device_kernelIN5flash11enable_sm90INS1_16FlashAttnFwdSm90INS1_25CollectiveMainloopFwdSm90ILi2EN4cute5tupleIJNS5_1CILi1EEES8_S8_EEENS6_IJNS7_ILi128EEENS7_ILi96EEENS7_ILi192EEEEEELi192ENS_10bfloat16_tEfNS_4arch4Sm90ELb0ELb1ELb0ELb1ELb0ELb0ELb0ELb1ELb1ELb0ELb0ELb0EEENS1_21CollectiveEpilogueFwdINS6_IJSA_SC_SB_EEES9_SE_SG_Li256ELb1ELb0ELb0ELb0EEENS1_36VarlenDynamicPersistentTileSchedulerILi128ELi96ELi256ELi32ELb0ELb0ELb1ELb1ELb0ELb1EEEEEEEEEvNT_6ParamsE,@function
        .size           _ZN7cutlass13device_kernelIN5flash11enable_sm90INS1_16FlashAttnFwdSm90INS1_25CollectiveMainloopFwdSm90ILi2EN4cute5tupleIJNS5_1CILi1EEES8_S8_EEENS6_IJNS7_ILi128EEENS7_ILi96EEENS7_ILi192EEEEEELi192ENS_10bfloat16_tEfNS_4arch4Sm90ELb0ELb1ELb0ELb1ELb0ELb0ELb0ELb1ELb1ELb0ELb0ELb0EEENS1_21CollectiveEpilogueFwdINS6_IJSA_SC_SB_EEES9_SE_SG_Li256ELb1ELb0ELb0ELb0EEENS1_36VarlenDynamicPersistentTileSchedulerILi128ELi96ELi256ELi32ELb0ELb0ELb1ELb1ELb0ELb1EEEEEEEEEvNT_6ParamsE,(.L_x_12764 - _ZN7cutlass13device_kernelIN5flash11enable_sm90INS1_16FlashAttnFwdSm90INS1_25CollectiveMainloopFwdSm90ILi2EN4cute5tupleIJNS5_1CILi1EEES8_S8_EEENS6_IJNS7_ILi128EEENS7_ILi96EEENS7_ILi192EEEEEELi192ENS_10bfloat16_tEfNS_4arch4Sm90ELb0ELb1ELb0ELb1ELb0ELb0ELb0ELb1ELb1ELb0ELb0ELb0EEENS1_21CollectiveEpilogueFwdINS6_IJSA_SC_SB_EEES9_SE_SG_Li256ELb1ELb0ELb0ELb0EEENS1_36VarlenDynamicPersistentTileSchedulerILi128ELi96ELi256ELi32ELb0ELb0ELb1ELb1ELb0ELb1EEEEEEEEEvNT_6ParamsE)
        .other          _ZN7cutlass13device_kernelIN5flash11enable_sm90INS1_16FlashAttnFwdSm90INS1_25CollectiveMainloopFwdSm90ILi2EN4cute5tupleIJNS5_1CILi1EEES8_S8_EEENS6_IJNS7_ILi128EEENS7_ILi96EEENS7_ILi192EEEEEELi192ENS_10bfloat16_tEfNS_4arch4Sm90ELb0ELb1ELb0ELb1ELb0ELb0ELb0ELb1ELb1ELb0ELb0ELb0EEENS1_21CollectiveEpilogueFwdINS6_IJSA_SC_SB_EEES9_SE_SG_Li256ELb1ELb0ELb0ELb0EEENS1_36VarlenDynamicPersistentTileSchedulerILi128ELi96ELi256ELi32ELb0ELb0ELb1ELb1ELb0ELb1EEEEEEEEEvNT_6ParamsE,@"STO_CUDA_ENTRY STV_DEFAULT"
_ZN7cutlass13device_kernelIN5flash11enable_sm90INS1_16FlashAttnFwdSm90INS1_25CollectiveMainloopFwdSm90ILi2EN4cute5tupleIJNS5_1CILi1EEES8_S8_EEENS6_IJNS7_ILi128EEENS7_ILi96EEENS7_ILi192EEEEEELi192ENS_10bfloat16_tEfNS_4arch4Sm90ELb0ELb1ELb0ELb1ELb0ELb0ELb0ELb1ELb1ELb0ELb0ELb0EEENS1_21CollectiveEpilogueFwdINS6_IJSA_SC_SB_EEES9_SE_SG_Li256ELb1ELb0ELb0ELb0EEENS1_36VarlenDynamicPersistentTileSchedulerILi128ELi96ELi256ELi32ELb0ELb0ELb1ELb1ELb0ELb1EEEEEEEEEvNT_6ParamsE:
        /* <DEDUP_REMOVED lines=21> */
.L_x_3898:
[----:B------:R-:W-:Y:S05]  /*0150*/  BSYNC B0 ;  /* 0x0000000000007941 */ /* 0x000fea0003800000 */
.L_x_3897:
        /* <DEDUP_REMOVED lines=41> */
.L_x_3899:
        /* <DEDUP_REMOVED lines=22> */
.L_x_3900:
        /* <DEDUP_REMOVED lines=18> */
.L_x_3901:
        /* <DEDUP_REMOVED lines=22> */
.L_x_3902:
        /* <DEDUP_REMOVED lines=22> */
.L_x_3903:
        /* <DEDUP_REMOVED lines=9> */
.L_x_3905:
        /* <DEDUP_REMOVED lines=64> */
.L_x_4005:
[----:B------:R-:W-:Y:S01]  /*0dc0*/  ULDC.64 UR8, c[0x0][0xa28] ;  /* 0x00028a0000087ab9 */ /* 0x000fe20000000a00 */
[----:B0-----:R-:W0:Y:S01]  /*0dd0*/  LDC R17, c[0x0][0x288] ;  /* 0x0000a200ff117b82 */ /* 0x001e220000000800 */
[----:B------:R-:W-:Y:S01]  /*0de0*/  UISETP.NE.U32.AND UP0, UPT, UR8, URZ, UPT ;  /* 0x0000003f0800728c */ /* 0x000fe2000bf05070 */
[----:B---3-5:R-:W-:-:S03]  /*0df0*/  IMAD.MOV.U32 R7, RZ, RZ, RZ ;  /* 0x000000ffff077224 */ /* 0x028fc600078e00ff */
[----:B------:R-:W-:-:S03]  /*0e00*/  UISETP.NE.AND.EX UP0, UPT, UR9, URZ, UPT, UP0 ;  /* 0x0000003f0900728c */ /* 0x000fc6000bf05300 */
[----:B------:R-:W-:Y:S01]  /*0e10*/  ULDC.64 UR8, c[0x0][0xa18] ;  /* 0x0002860000087ab9 */ /* 0x000fe20000000a00 */
[----:B-12-4-:R-:W1:Y:S01]  /*0e20*/  LDC.64 R8, c[0x0][0x3f8] ;  /* 0x0000fe00ff087b82 */ /* 0x016e620000000a00 */
        /* <DEDUP_REMOVED lines=35> */
.L_x_3906:
        /* <DEDUP_REMOVED lines=10> */
.L_x_3907:
        /* <DEDUP_REMOVED lines=11> */
.L_x_3908:
        /* <DEDUP_REMOVED lines=17> */
.L_x_3910:
[----:B------:R-:W-:-:S13]  /*12c0*/  ISETP.NE.AND P0, PT, R9, 0x1, PT ;  /* 0x000000010900780c */ /* 0x000fda0003f05270 */
[----:B------:R-:W0:Y:S02]  /*12d0*/  @P0 LDC.64 R4, c[0x0][0x9e8] ;  /* 0x00027a00ff040b82 */ /* 0x000e240000000a00 */
[----:B0-----:R-:W-:-:S05]  /*12e0*/  @P0 IMAD.HI.U32 R4, R2, R4, RZ ;  /* 0x0000000402040227 */ /* 0x001fca00078e00ff */
[----:B------:R-:W-:-:S07]  /*12f0*/  @P0 SHF.R.U32.HI R2, RZ, R5, R4 ;  /* 0x00000005ff020219 */ /* 0x000fce0000011604 */
.L_x_3911:
[----:B------:R-:W-:-:S05]  /*1300*/  IMAD R3, R2, R9, R9 ;  /* 0x0000000902037224 */ /* 0x000fca00078e0209 */
[----:B------:R-:W-:-:S07]  /*1310*/  VIMNMX R0, R0, R3, PT ;  /* 0x0000000300007248 */ /* 0x000fce0003fe0100 */
.L_x_3909:
[----:B------:R-:W-:Y:S01]  /*1320*/  VIADD R2, R0, 0x5f ;  /* 0x0000005f00027836 */ /* 0x000fe20000000000 */
[----:B------:R-:W-:Y:S01]  /*1330*/  ULDC UR4, c[0x0][0x9dc] ;  /* 0x0002770000047ab9 */ /* 0x000fe20000000800 */
[----:B------:R-:W-:Y:S02]  /*1340*/  VIADD R0, R16, 0x5f ;  /* 0x0000005f10007836 */ /* 0x000fe40000000000 */
[----:B------:R-:W-:Y:S02]  /*1350*/  IMAD R3, R193, 0x80, -R17 ;  /* 0x00000080c1037824 */ /* 0x000fe400078e0a11 */
[----:B------:R-:W-:-:S04]  /*1360*/  IMAD.HI R2, R2, 0x2aaaaaab, RZ ;  /* 0x2aaaaaab02027827 */ /* 0x000fc800078e02ff */
[----:B------:R-:W-:Y:S01]  /*1370*/  IMAD.HI R0, R0, 0x2aaaaaab, RZ ;  /* 0x2aaaaaab00007827 */ /* 0x000fe200078e02ff */
[----:B------:R-:W-:-:S03]  /*1380*/  SHF.R.U32.HI R5, RZ, 0x1f, R2 ;  /* 0x0000001fff057819 */ /* 0x000fc60000011602 */
[----:B------:R-:W-:Y:S01]  /*1390*/  IMAD.IADD R4, R16, 0x1, R3 ;  /* 0x0000000110047824 */ /* 0x000fe200078e0203 */
        /* <DEDUP_REMOVED lines=16> */
.L_x_3913:
[----:B------:R-:W-:-:S13]  /*14a0*/  ISETP.NE.AND P0, PT, R9, 0x1, PT ;  /* 0x000000010900780c */ /* 0x000fda0003f05270 */
[----:B------:R-:W0:Y:S02]  /*14b0*/  @P0 LDC.64 R2, c[0x0][0x9e8] ;  /* 0x00027a00ff020b82 */ /* 0x000e240000000a00 */
[----:B0-----:R-:W-:-:S05]  /*14c0*/  @P0 IMAD.HI.U32 R0, R4, R2, RZ ;  /* 0x0000000204000227 */ /* 0x001fca00078e00ff */
[----:B------:R-:W-:-:S07]  /*14d0*/  @P0 SHF.R.U32.HI R4, RZ, R3, R0 ;  /* 0x00000003ff040219 */ /* 0x000fce0000011600 */
.L_x_3914:
[----:B------:R-:W-:-:S05]  /*14e0*/  IMAD R4, R4, R9, RZ ;  /* 0x0000000904047224 */ /* 0x000fca00078e02ff */
[----:B------:R-:W-:-:S13]  /*14f0*/  R2UR UR5, R4 ;  /* 0x00000000040572ca */ /* 0x000fda00000e0000 */
[----:B------:R-:W-:-:S04]  /*1500*/  UISETP.LT.AND UP0, UPT, UR4, UR5, UPT ;  /* 0x000000050400728c */ /* 0x000fc8000bf01270 */
[----:B------:R-:W-:-:S12]  /*1510*/  USEL UR4, UR4, UR5, !UP0 ;  /* 0x0000000504047287 */ /* 0x000fd8000c000000 */
.L_x_3912:
        /* <DEDUP_REMOVED lines=56> */
[----:B------:R-:W-:Y:S02]  /*18a0*/  IMAD.MOV.U32 R131, RZ, RZ, RZ ;  /* 0x000000ffff837224 */ /* 0x000fe400078e00ff */
        /* <DEDUP_REMOVED lines=35> */
.L_x_3916:
        /* <DEDUP_REMOVED lines=11> */
.L_x_4101:
[----:B------:R-:W-:Y:S05]  /*1b90*/  @!P0 BRA `(.L_x_3918) ;  /* 0x0000000000048947 */ /* 0x000fea0003800000 */
[----:B------:R-:W-:Y:S01]  /*1ba0*/  BPT.TRAP 0x1 ;  /* 0x000000040000795c */ /* 0x000fe20000300000 */
.L_x_3918:
[----:B0-----:R-:W-:Y:S02]  /*1bb0*/  IMAD.U32 R3, RZ, RZ, UR36 ;  /* 0x00000024ff037e24 */ /* 0x001fe4000f8e00ff */
[----:B------:R-:W-:-:S03]  /*1bc0*/  IMAD.U32 R0, RZ, RZ, UR37 ;  /* 0x00000025ff007e24 */ /* 0x000fc6000f8e00ff */
[----:B------:R-:W-:Y:S02]  /*1bd0*/  LEA R3, R3, UR38, 0x3 ;  /* 0x0000002603037c11 */ /* 0x000fe4000f8e18ff */
[----:B------:R-:W-:-:S04]  /*1be0*/  SHF.L.U32 R0, R0, 0x1f, RZ ;  /* 0x0000001f00007819 */ /* 0x000fc800000006ff */
[----:B------:R0:W1:Y:S01]  /*1bf0*/  SYNCS.PHASECHK.TRANS64.TRYWAIT P1, [R3+URZ+0x30830], R0 ;  /* 0x03083000030075a7 */ /* 0x000062000802017f */
[----:B------:R-:W-:Y:S05]  /*1c00*/  @!P0 BRA `(.L_x_3919) ;  /* 0x0000000000048947 */ /* 0x000fea0003800000 */
[----:B------:R-:W-:Y:S01]  /*1c10*/  BPT.TRAP 0x1 ;  /* 0x000000040000795c */ /* 0x000fe20000300000 */
.L_x_3919:
[----:B------:R-:W2:Y:S01]  /*1c20*/  LDL.LU R2, [R1] ;  /* 0x0000000001027983 */ /* 0x000ea20000300800 */
[----:B------:R-:W3:Y:S02]  /*1c30*/  S2R R4, SR_TID.X ;  /* 0x0000000000047919 */ /* 0x000ee40000002100 */
[----:B---3--:R-:W-:Y:S02]  /*1c40*/  LOP3.LUT P2, RZ, R4, 0x7f, RZ, 0xc0, !PT ;  /* 0x0000007f04ff7812 */ /* 0x008fe4000784c0ff */
[----:B--2---:R-:W-:-:S11]  /*1c50*/  LOP3.LUT R2, R2, 0xfff7ffff, RZ, 0xc0, !PT ;  /* 0xfff7ffff02027812 */ /* 0x004fd600078ec0ff */
[----:B------:R-:W-:-:S05]  /*1c60*/  @P2 LOP3.LUT R2, R2, 0x80000, RZ, 0xfc, !PT ;  /* 0x0008000002022812 */ /* 0x000fca00078efcff */
[----:B------:R2:W-:Y:S01]  /*1c70*/  STL [R1], R2 ;  /* 0x0000000201007387 */ /* 0x0005e20000100800 */
[----:B-1----:R-:W-:Y:S05]  /*1c80*/  @P1 BRA `(.L_x_3920) ;  /* 0x0000000000081947 */ /* 0x002fea0003800000 */
[----:B------:R-:W1:Y:S02]  /*1c90*/  SYNCS.PHASECHK.TRANS64.TRYWAIT P1, [R3+URZ+0x30830], R0 ;  /* 0x03083000030075a7 */ /* 0x000e64000802017f */
[----:B-1----:R-:W-:Y:S05]  /*1ca0*/  @!P1 BRA `(.L_x_3921) ;  /* 0x0000013400ac9947 */ /* 0x002fea0003800000 */
.L_x_3920:
        /* <DEDUP_REMOVED lines=10> */
[----:B--2---:R-:W2:Y:S01]  /*1d50*/  S2R R2, SR_TID.X ;  /* 0x0000000000027919 */ /* 0x004ea20000002100 */
[----:B------:R-:W-:Y:S01]  /*1d60*/  UMOV UR17, 0x40000040 ;  /* 0x4000004000117882 */ /* 0x000fe20000000000 */
[----:B------:R-:W-:Y:S01]  /*1d70*/  UMOV UR19, 0x40000040 ;  /* 0x4000004000137882 */ /* 0x000fe20000000000 */
[----:B------:R-:W-:Y:S01]  /*1d80*/  ULOP3.LUT UR39, UR4, 0x10000, URZ, 0xfc, !UPT ;  /* 0x0001000004277892 */ /* 0x000fe2000f8efc3f */
[----:B------:R-:W-:Y:S01]  /*1d90*/  IMAD.MOV.U32 R5, RZ, RZ, -0x60 ;  /* 0xffffffa0ff057424 */ /* 0x000fe200078e00ff */
[----:B------:R-:W-:Y:S01]  /*1da0*/  ULOP3.LUT UR4, UR40, 0x10000, URZ, 0xfc, !UPT ;  /* 0x0001000028047892 */ /* 0x000fe2000f8efc3f */
[----:B------:R-:W-:Y:S01]  /*1db0*/  IMAD R6, R193, 0x80, R201 ;  /* 0x00000080c1067824 */ /* 0x000fe200078e02c9 */
[----:B------:R-:W-:Y:S01]  /*1dc0*/  UIMAD UR5, UR36, 0x900, UR39 ;  /* 0x00000900240578a4 */ /* 0x000fe2000f8e0227 */
[----:B------:R-:W-:Y:S01]  /*1dd0*/  IMAD R5, R74, R5, 0x60 ;  /* 0x000000604a057424 */ /* 0x000fe200078e0205 */
[----:B------:R-:W-:-:S02]  /*1de0*/  UIADD3 UR12, UR4, 0x4, URZ ;  /* 0x00000004040c7890 */ /* 0x000fc4000fffe03f */
[----:B------:R-:W-:Y:S01]  /*1df0*/  UIADD3 UR14, UR5, 0x4, URZ ;  /* 0x00000004050e7890 */ /* 0x000fe2000fffe03f */
[----:B------:R-:W-:Y:S01]  /*1e00*/  IMAD R10, R18, -0x2, R5 ;  /* 0xfffffffe120a7824 */ /* 0x000fe200078e0205 */
[----:B------:R-:W-:Y:S01]  /*1e10*/  UMOV UR8, UR4 ;  /* 0x0000000400087c82 */ /* 0x000fe20008000000 */
[----:B------:R-:W-:Y:S01]  /*1e20*/  UMOV UR10, UR5 ;  /* 0x00000005000a7c82 */ /* 0x000fe20008000000 */
[----:B------:R-:W-:Y:S01]  /*1e30*/  IMAD.U32 R8, RZ, RZ, UR8 ;  /* 0x00000008ff087e24 */ /* 0x000fe2000f8e00ff */
[----:B------:R-:W-:Y:S01]  /*1e40*/  HGMMA.64x96x16.F32.BF16 R24, gdesc[UR8], RZ, !UPT, gsb0 ;  /* 0x01600000081879f0 */ /* 0x000fe2000c0018ff */
[----:B------:R-:W-:Y:S02]  /*1e50*/  UIADD3 UR8, UR4, 0x2, URZ ;  /* 0x0000000204087890 */ /* 0x000fe4000fffe03f */
[----:B------:R-:W-:Y:S01]  /*1e60*/  UIADD3 UR10, UR5, 0x2, URZ ;  /* 0x00000002050a7890 */ /* 0x000fe2000fffe03f */
[----:B------:R-:W-:Y:S01]  /*1e70*/  UMOV UR9, 0x40000040 ;  /* 0x4000004000097882 */ /* 0x000fe20000000000 */
[----:B------:R-:W-:Y:S01]  /*1e80*/  UMOV UR11, 0x40000040 ;  /* 0x40000040000b7882 */ /* 0x000fe20000000000 */
[----:B------:R-:W-:-:S02]  /*1e90*/  UIADD3 UR16, UR4, 0x6, URZ ;  /* 0x0000000604107890 */ /* 0x000fc4000fffe03f */
[----:B------:R-:W-:Y:S02]  /*1ea0*/  UIADD3 UR18, UR5, 0x6, URZ ;  /* 0x0000000605127890 */ /* 0x000fe4000fffe03f */
[----:B------:R-:W-:Y:S02]  /*1eb0*/  UIADD3 UR20, UR4, 0x400, URZ ;  /* 0x0000040004147890 */ /* 0x000fe4000fffe03f */
[----:B------:R-:W-:Y:S01]  /*1ec0*/  UIADD3 UR22, UR5, 0x300, URZ ;  /* 0x0000030005167890 */ /* 0x000fe2000fffe03f */
[----:B------:R-:W-:Y:S01]  /*1ed0*/  UMOV UR21, 0x40000040 ;  /* 0x4000004000157882 */ /* 0x000fe20000000000 */
[----:B------:R-:W-:Y:S01]  /*1ee0*/  UMOV UR23, 0x40000040 ;  /* 0x4000004000177882 */ /* 0x000fe20000000000 */
[----:B------:R-:W-:Y:S01]  /*1ef0*/  UIADD3 UR24, UR4, 0x402, URZ ;  /* 0x0000040204187890 */ /* 0x000fe2000fffe03f */
[----:B--2---:R-:W-:Y:S01]  /*1f00*/  LOP3.LUT P1, RZ, R2, 0x7f, RZ, 0xc0, !PT ;  /* 0x0000007f02ff7812 */ /* 0x004fe2000782c0ff */
[----:B------:R-:W-:Y:S01]  /*1f10*/  UIADD3 UR26, UR5, 0x302, URZ ;  /* 0x00000302051a7890 */ /* 0x000fe2000fffe03f */
[----:B------:R-:W-:Y:S01]  /*1f20*/  IMAD.IADD R2, R16, 0x1, R5 ;  /* 0x0000000110027824 */ /* 0x000fe200078e0205 */
        /* <DEDUP_REMOVED lines=9> */
[----:B01----:R-:W-:Y:S01]  /*1fc0*/  @!P1 VIADD R0, R3, 0x30840 ;  /* 0x0003084003009836 */ /* 0x003fe20000000000 */
[----:B------:R-:W-:Y:S01]  /*1fd0*/  UMOV UR33, 0x40000040 ;  /* 0x4000004000217882 */ /* 0x000fe20000000000 */
[----:B------:R-:W-:Y:S01]  /*1fe0*/  UMOV UR35, 0x40000040 ;  /* 0x4000004000237882 */ /* 0x000fe20000000000 */
[----:B------:R-:W-:Y:S01]  /*1ff0*/  UIADD3 UR40, UR4, 0x800, URZ ;  /* 0x0000080004287890 */ /* 0x000fe2000fffe03f */
[----:B------:R-:W-:Y:S01]  /*2000*/  IADD3 R3, -R17, 0x1, R2 ;  /* 0x0000000111037810 */ /* 0x000fe20007ffe102 */
[----:B------:R-:W-:Y:S01]  /*2010*/  UIADD3 UR42, UR5, 0x600, URZ ;  /* 0x00000600052a7890 */ /* 0x000fe2000fffe03f */
[----:B------:R-:W-:Y:S01]  /*2020*/  @!P1 PRMT R0, RZ, 0x654, R0 ;  /* 0x00000654ff009816 */ /* 0x000fe20000000000 */
        /* <DEDUP_REMOVED lines=15> */
[----:B------:R-:W-:Y:S02]  /*2120*/  ULDC.64 UR4, c[0x0][0x9e0] ;  /* 0x0002780000047ab9 */ /* 0x000fe40000000a00 */
[----:B------:R-:W-:Y:S01]  /*2130*/  UISETP.GE.AND UP0, UPT, UR5, 0x1, UPT ;  /* 0x000000010500788c */ /* 0x000fe2000bf06270 */
[----:B------:R-:W-:Y:S01]  /*2140*/  VIADD R4, R3, UR4 ;  /* 0x0000000403047c36 */ /* 0x000fe20008000000 */
[----:B------:R-:W-:-:S02]  /*2150*/  WARPGROUP.DEPBAR.LE gsb0, 0x0 ;  /* 0x00008000000079c5 */ /* 0x000fc40000010000 */
[----:B------:R-:W-:-:S06]  /*2160*/  WARPGROUP.ARRIVE ;  /* 0x00000000000079c5 */ /* 0x000fcc0000000000 */
[----:B------:R-:W-:Y:S01]  /*2170*/  HGMMA.64x96x16.F32.BF16 R24, gdesc[UR8], R24, gsb0 ;  /* 0x01600000081879f0 */ /* 0x000fe20008001818 */
[----:B------:R-:W-:Y:S02]  /*2180*/  ULDC UR10, c[0x0][0x9dc] ;  /* 0x00027700000a7ab9 */ /* 0x000fe40000000800 */
[----:B------:R-:W-:-:S06]  /*2190*/  ULOP3.LUT UR6, URZ, UR10, URZ, 0x33, !UPT ;  /* 0x0000000a3f067292 */ /* 0x000fcc000f8e333f */
[----:B------:R-:W-:-:S04]  /*21a0*/  VIADD R11, R3, UR6 ;  /* 0x00000006030b7c36 */ /* 0x000fc80008000000 */
[----:B------:R-:W-:Y:S01]  /*21b0*/  IMAD.IADD R2, R11, 0x1, R6 ;  /* 0x000000010b027824 */ /* 0x000fe200078e0206 */
        /* <DEDUP_REMOVED lines=32> */
[----:B------:R-:W-:Y:S02]  /*23c0*/  PLOP3.LUT P1, PT, PT, PT, UP0, 0x40, 0x0 ;  /* 0x000000000000781c */ /* 0x000fe40003f2e808 */
[----:B0-----:R-:W-:-:S11]  /*23d0*/  VIADDMNMX R0, R6, R4, R7, PT ;  /* 0x0000000406007246 */ /* 0x001fd60003800107 */
[----:B------:R-:W-:Y:S05]  /*23e0*/  @P1 BRA `(.L_x_3922) ;  /* 0x0000000000541947 */ /* 0x000fea0003800000 */
        /* <DEDUP_REMOVED lines=12> */
.L_x_3924:
[----:B------:R-:W-:-:S06]  /*24b0*/  UISETP.NE.AND UP1, UPT, UR5, 0x1, UPT ;  /* 0x000000010500788c */ /* 0x000fcc000bf25270 */
[----:B------:R-:W-:-:S05]  /*24c0*/  PLOP3.LUT P1, PT, PT, PT, UP1, 0x80, 0x0 ;  /* 0x000000000000781c */ /* 0x000fca0003f2f018 */
[----:B------:R-:W-:-:S08]  /*24d0*/  @UP1 ULDC.64 UR6, c[0x0][0x9e8] ;  /* 0x00027a0000061ab9 */ /* 0x000fd00000000a00 */
[----:B------:R-:W-:-:S05]  /*24e0*/  @P1 IMAD.HI.U32 R12, R3, UR6, RZ ;  /* 0x00000006030c1c27 */ /* 0x000fca000f8e00ff */
[----:B------:R-:W-:-:S07]  /*24f0*/  @P1 SHF.R.U32.HI R3, RZ, UR7, R12 ;  /* 0x00000007ff031c19 */ /* 0x000fce000801160c */
.L_x_3925:
[----:B------:R-:W-:Y:S05]  /*2500*/  BSYNC B0 ;  /* 0x0000000000007941 */ /* 0x000fea0003800000 */
.L_x_3923:
[----:B------:R-:W-:-:S05]  /*2510*/  IMAD R3, R3, UR5, R10 ;  /* 0x0000000503037c24 */ /* 0x000fca000f8e020a */
[----:B------:R-:W-:Y:S02]  /*2520*/  VIMNMX R2, R2, R3, !PT ;  /* 0x0000000302027248 */ /* 0x000fe40007fe0100 */
[----:B------:R-:W-:-:S07]  /*2530*/  VIADDMNMX R0, R3, UR5, R0, PT ;  /* 0x0000000503007c46 */ /* 0x000fce000b800100 */
.L_x_3922:
[C---:B------:R-:W-:Y:S02]  /*2540*/  ISETP.GE.AND P1, PT, R5.reuse, 0x2, PT ;  /* 0x000000020500780c */ /* 0x040fe40003f26270 */
[C---:B------:R-:W-:Y:S02]  /*2550*/  ISETP.GE.AND P5, PT, R5.reuse, 0xa, PT ;  /* 0x0000000a0500780c */ /* 0x040fe40003fa6270 */
        /* <DEDUP_REMOVED lines=34> */
[C---:B------:R-:W-:Y:S02]  /*2780*/  ISETP.GE.AND P4, PT, R5.reuse, 0x22, PT ;  /* 0x000000220500780c */ /* 0x040fe40003f86270 */
        /* <DEDUP_REMOVED lines=73> */
[----:B------:R-:W-:-:S04]  /*2c20*/  ISETP.GE.AND P5, PT, R5, 0x5a, PT ;  /* 0x0000005a0500780c */ /* 0x000fc80003fa6270 */
[----:B------:R-:W-:Y:S02]  /*2c30*/  P2R R65, PR, RZ, 0x20 ;  /* 0x00000020ff417803 */ /* 0x000fe40000000000 */
[----:B------:R-:W-:-:S04]  /*2c40*/  ISETP.GT.AND P5, PT, R2, 0x59, !P5 ;  /* 0x000000590200780c */ /* 0x000fc80006fa4270 */
[----:B------:R-:W-:Y:S01]  /*2c50*/  ISETP.LT.OR P5, PT, R0, 0x5a, P5 ;  /* 0x0000005a0000780c */ /* 0x000fe20002fa1670 */
[----:B------:R-:W-:-:S03]  /*2c60*/  VIADD R0, R6, 0x8 ;  /* 0x0000000806007836 */ /* 0x000fc60000000000 */
[----:B------:R-:W-:Y:S02]  /*2c70*/  FSEL R94, R69, -INF , !P5 ;  /* 0xff800000455e7808 */ /* 0x000fe40006800000 */
[----:B------:R-:W-:Y:S02]  /*2c80*/  PLOP3.LUT P5, PT, PT, PT, UP0, 0x40, 0x0 ;  /* 0x000000000000781c */ /* 0x000fe40003fae808 */
[----:B------:R-:W-:Y:S02]  /*2c90*/  VIADDMNMX R2, R0, R4, R7, PT ;  /* 0x0000000400027246 */ /* 0x000fe40003800107 */
[----:B------:R-:W-:-:S09]  /*2ca0*/  IADD3 R4, R11, 0x8, R6 ;  /* 0x000000080b047810 */ /* 0x000fd20007ffe006 */
        /* <DEDUP_REMOVED lines=15> */
.L_x_3928:
[----:B------:R-:W-:-:S06]  /*2da0*/  UISETP.NE.AND UP1, UPT, UR5, 0x1, UPT ;  /* 0x000000010500788c */ /* 0x000fcc000bf25270 */
[----:B------:R-:W-:-:S05]  /*2db0*/  PLOP3.LUT P5, PT, PT, PT, UP1, 0x80, 0x0 ;  /* 0x000000000000781c */ /* 0x000fca0003faf018 */
[----:B------:R-:W-:-:S08]  /*2dc0*/  @UP1 ULDC.64 UR6, c[0x0][0x9e8] ;  /* 0x00027a0000061ab9 */ /* 0x000fd00000000a00 */
[----:B------:R-:W-:Y:S01]  /*2dd0*/  @P5 IMAD.HI.U32 R3, R0, UR6, RZ ;  /* 0x0000000600035c27 */ /* 0x000fe2000f8e00ff */
[----:B------:R-:W-:-:S13]  /*2de0*/  PLOP3.LUT P5, PT, PT, PT, UP1, 0x80, 0x0 ;  /* 0x000000000000781c */ /* 0x000fda0003faf018 */
[----:B------:R-:W-:-:S07]  /*2df0*/  @P5 SHF.R.U32.HI R0, RZ, UR7, R3 ;  /* 0x00000007ff005c19 */ /* 0x000fce0008011603 */
.L_x_3929:
[----:B------:R-:W-:Y:S05]  /*2e00*/  BSYNC B0 ;  /* 0x0000000000007941 */ /* 0x000fea0003800000 */
.L_x_3927:
[----:B------:R-:W-:-:S05]  /*2e10*/  IMAD R3, R0, UR5, R10 ;  /* 0x0000000500037c24 */ /* 0x000fca000f8e020a */
[----:B------:R-:W-:Y:S02]  /*2e20*/  VIMNMX R4, R4, R3, !PT ;  /* 0x0000000304047248 */ /* 0x000fe40007fe0100 */
[----:B------:R-:W-:-:S07]  /*2e30*/  VIADDMNMX R2, R3, UR5, R2, PT ;  /* 0x0000000503027c46 */ /* 0x000fce000b800102 */
.L_x_3926:
[C---:B------:R-:W-:Y:S01]  /*2e40*/  ISETP.GT.AND P1, PT, R4.reuse, 0x1, !P1 ;  /* 0x000000010400780c */ /* 0x040fe20004f24270 */
[----:B------:R-:W-:Y:S01]  /*2e50*/  ULDC UR6, c[0x0][0x988] ;  /* 0x0002620000067ab9 */ /* 0x000fe20000000800 */
[----:B------:R-:W-:Y:S02]  /*2e60*/  ISETP.GT.AND P2, PT, R4, 0x8, !P2 ;  /* 0x000000080400780c */ /* 0x000fe40005744270 */
        /* <DEDUP_REMOVED lines=64> */
[----:B------:R-:W0:Y:S01]  /*3270*/  SHFL.BFLY PT, R5, R10, 0x2, 0x1f ;  /* 0x0c401f000a057f89 */ /* 0x000e2200000e0000 */
        /* <DEDUP_REMOVED lines=13> */
[----:B0-----:R-:W-:Y:S02]  /*3350*/  FMNMX.FTZ R12, R10, R5, !PT ;  /* 0x000000050a0c7209 */ /* 0x001fe40007810000 */
[----:B------:R-:W-:Y:S02]  /*3360*/  FMNMX.FTZ R10, R7, R27, !PT ;  /* 0x0000001b070a7209 */ /* 0x000fe40007810000 */
[----:B------:R-:W-:Y:S01]  /*3370*/  FSEL R51, R51, -INF , !P1 ;  /* 0xff80000033337808 */ /* 0x000fe20004800000 */
[----:B------:R-:W0:Y:S01]  /*3380*/  SHFL.BFLY PT, R5, R12, 0x1, 0x1f ;  /* 0x0c201f000c057f89 */ /* 0x000e2200000e0000 */
        /* <DEDUP_REMOVED lines=21> */
[----:B0-----:R-:W-:Y:S02]  /*34e0*/  FMNMX.FTZ R5, R12, R5, !PT ;  /* 0x000000050c057209 */ /* 0x001fe40007810000 */
        /* <DEDUP_REMOVED lines=25> */
[----:B------:R0:W-:Y:S01]  /*3680*/  MUFU.EX2 R57, R14 ;  /* 0x0000000e00397308 */ /* 0x0001e20000000800 */
        /* <DEDUP_REMOVED lines=9> */
[--C-:B0-----:R-:W-:Y:S01]  /*3720*/  FFMA.FTZ R14, R76, R0, -R53.reuse ;  /* 0x000000004c0e7223 */ /* 0x101fe20000010835 */
[----:B------:R-:W-:Y:S01]  /*3730*/  FMNMX.FTZ R10, R37, R10, !PT ;  /* 0x0000000a250a7209 */ /* 0x000fe20007810000 */
[-CC-:B------:R-:W-:Y:S01]  /*3740*/  FFMA.FTZ R34, R56, R0.reuse, -R53.reuse ;  /* 0x0000000038227223 */ /* 0x180fe20000010835 */
[----:B------:R-:W-:Y:S01]  /*3750*/  ISETP.NE.AND P5, PT, R65, RZ, PT ;  /* 0x000000ff4100720c */ /* 0x000fe20003fa5270 */
[----:B------:R-:W-:Y:S01]  /*3760*/  FFMA.FTZ R32, R86, R0, -R53 ;  /* 0x0000000056207223 */ /* 0x000fe20000010835 */
[----:B------:R-:W-:Y:S01]  /*3770*/  ISETP.GT.AND P4, PT, R4, 0x58, !P4 ;  /* 0x000000580400780c */ /* 0x000fe20006784270 */
[----:B------:R0:W1:Y:S01]  /*3780*/  MUFU.EX2 R61, R24 ;  /* 0x00000018003d7308 */ /* 0x0000620000000800 */
[----:B------:R-:W-:-:S02]  /*3790*/  ISETP.LT.OR P3, PT, R2, 0x52, P3 ;  /* 0x000000520200780c */ /* 0x000fc40001f61670 */
[----:B------:R-:W-:Y:S02]  /*37a0*/  FSEL R41, R66, -INF , !P2 ;  /* 0xff80000042297808 */ /* 0x000fe40005000000 */
[----:B------:R-:W-:Y:S02]  /*37b0*/  FMNMX.FTZ R10, R63, R10, !PT ;  /* 0x0000000a3f0a7209 */ /* 0x000fe40007810000 */
        /* <DEDUP_REMOVED lines=8> */
[----:B------:R-:W-:Y:S01]  /*3840*/  ISETP.LT.OR P5, PT, R2, 0x5a, P5 ;  /* 0x0000005a0200780c */ /* 0x000fe20002fa1670 */
[----:B------:R-:W-:Y:S01]  /*3850*/  FFMA.FTZ R2, R44, R0, -R53 ;  /* 0x000000002c027223 */ /* 0x000fe20000010835 */
[----:B------:R-:W-:Y:S01]  /*3860*/  FSEL R45, R70, -INF , !P4 ;  /* 0xff800000462d7808 */ /* 0x000fe20006000000 */
[----:B------:R0:W-:Y:S01]  /*3870*/  MUFU.EX2 R180, R4 ;  /* 0x0000000400b47308 */ /* 0x0001e20000000800 */
[----:B------:R-:W-:-:S02]  /*3880*/  FMNMX.FTZ R10, R67, R10, !PT ;  /* 0x0000000a430a7209 */ /* 0x000fc40007810000 */
[----:B------:R-:W-:Y:S02]  /*3890*/  FSEL R71, R71, -INF , !P5 ;  /* 0xff80000047477808 */ /* 0x000fe40006800000 */
[----:B------:R-:W-:Y:S02]  /*38a0*/  FMNMX.FTZ R10, R45, R10, !PT ;  /* 0x0000000a2d0a7209 */ /* 0x000fe40007810000 */
[----:B-1----:R-:W-:Y:S01]  /*38b0*/  F2FP.BF16.F32.PACK_AB R190, R61, R20 ;  /* 0x000000143dbe723e */ /* 0x002fe200000010ff */
[----:B------:R1:W2:Y:S01]  /*38c0*/  MUFU.EX2 R65, R14 ;  /* 0x0000000e00417308 */ /* 0x0002a20000000800 */
[----:B------:R-:W-:Y:S01]  /*38d0*/  FMNMX.FTZ R10, R71, R10, !PT ;  /* 0x0000000a470a7209 */ /* 0x000fe20007810000 */
[----:B0-----:R-:W-:Y:S01]  /*38e0*/  FFMA.FTZ R4, R82, R0, -R53 ;  /* 0x0000000052047223 */ /* 0x001fe20000010835 */
[----:B------:R-:W-:-:S03]  /*38f0*/  F2FP.BF16.F32.PACK_AB R188, R57, R12 ;  /* 0x0000000c39bc723e */ /* 0x000fc600000010ff */
[----:B------:R-:W0:Y:S02]  /*3900*/  SHFL.BFLY PT, R49, R10, 0x2, 0x1f ;  /* 0x0c401f000a317f89 */ /* 0x000e2400000e0000 */
[----:B------:R3:W-:Y:S01]  /*3910*/  MUFU.EX2 R75, R4 ;  /* 0x00000004004b7308 */ /* 0x0007e20000000800 */
[----:B-1----:R-:W-:-:S07]  /*3920*/  FFMA.FTZ R14, R80, R0, -R53 ;  /* 0x00000000500e7223 */ /* 0x002fce0000010835 */
[----:B------:R-:W-:Y:S01]  /*3930*/  MUFU.EX2 R83, R36 ;  /* 0x0000002400537308 */ /* 0x000fe20000000800 */
[----:B--2---:R-:W-:-:S07]  /*3940*/  F2FP.BF16.F32.PACK_AB R184, R65, R26 ;  /* 0x0000001a41b8723e */ /* 0x004fce00000010ff */
[----:B------:R-:W-:Y:S01]  /*3950*/  MUFU.EX2 R28, R28 ;  /* 0x0000001c001c7308 */ /* 0x000fe20000000800 */
[----:B0-----:R-:W-:Y:S01]  /*3960*/  FMNMX.FTZ R49, R10, R49, !PT ;  /* 0x000000310a317209 */ /* 0x001fe20007810000 */
[----:B------:R-:W-:-:S06]  /*3970*/  FFMA.FTZ R10, R88, R0, -R53 ;  /* 0x00000000580a7223 */ /* 0x000fcc0000010835 */
[----:B------:R0:W1:Y:S01]  /*3980*/  MUFU.EX2 R69, R24 ;  /* 0x0000001800457308 */ /* 0x0000620000000800 */
[----:B---3--:R-:W2:Y:S07]  /*3990*/  SHFL.BFLY PT, R4, R49, 0x1, 0x1f ;  /* 0x0c201f0031047f89 */ /* 0x008eae00000e0000 */
[----:B------:R3:W-:Y:S01]  /*39a0*/  MUFU.EX2 R81, R10 ;  /* 0x0000000a00517308 */ /* 0x0007e20000000800 */
[----:B0-----:R-:W-:-:S07]  /*39b0*/  FFMA.FTZ R24, R48, R0, -R53 ;  /* 0x0000000030187223 */ /* 0x001fce0000010835 */
[----:B------:R-:W-:Y:S01]  /*39c0*/  MUFU.EX2 R85, R38 ;  /* 0x0000002600557308 */ /* 0x000fe20000000800 */
[----:B-1----:R-:W-:-:S07]  /*39d0*/  F2FP.BF16.F32.PACK_AB R186, R69, R28 ;  /* 0x0000001c45ba723e */ /* 0x002fce00000010ff */
[----:B------:R0:W-:Y:S01]  /*39e0*/  MUFU.EX2 R73, R14 ;  /* 0x0000000e00497308 */ /* 0x0001e20000000800 */
[----:B--2---:R-:W-:-:S04]  /*39f0*/  FMNMX.FTZ R4, R49, R4, !PT ;  /* 0x0000000431047209 */ /* 0x004fc80007810000 */
[C---:B------:R-:W-:Y:S01]  /*3a00*/  FSETP.NEU.FTZ.AND P1, PT, R4.reuse, -INF , PT ;  /* 0xff8000000400780b */ /* 0x040fe20003f3d000 */
[-C--:B---3--:R-:W-:Y:S02]  /*3a10*/  FMUL.FTZ R10, R4, R0.reuse ;  /* 0x00000000040a7220 */ /* 0x088fe40000410000 */
[----:B------:R-:W1:Y:S01]  /*3a20*/  MUFU.EX2 R2, R2 ;  /* 0x0000000200027308 */ /* 0x000e620000000800 */
[----:B0-----:R-:W-:Y:S02]  /*3a30*/  FFMA.FTZ R14, R84, R0, -R53 ;  /* 0x00000000540e7223 */ /* 0x001fe40000010835 */
[----:B------:R-:W-:Y:S02]  /*3a40*/  FSEL R10, R10, RZ, P1 ;  /* 0x000000ff0a0a7208 */ /* 0x000fe40000800000 */
[----:B------:R-:W-:-:S03]  /*3a50*/  PLOP3.LUT P1, PT, PT, PT, UP0, 0x40, 0x0 ;  /* 0x000000000000781c */ /* 0x000fc60003f2e808 */
        /* <DEDUP_REMOVED lines=26> */
[-CC-:B------:R-:W-:Y:S01]  /*3c00*/  FFMA.FTZ R63, R63, R0.reuse, -R10.reuse ;  /* 0x000000003f3f7223 */ /* 0x180fe2000001080a */
[-CC-:B------:R-:W-:Y:S01]  /*3c10*/  FFMA.FTZ R41, R41, R0.reuse, -R10.reuse ;  /* 0x0000000029297223 */ /* 0x180fe2000001080a */
[-CC-:B------:R-:W-:Y:S01]  /*3c20*/  FFMA.FTZ R67, R67, R0.reuse, -R10.reuse ;  /* 0x0000000043437223 */ /* 0x180fe2000001080a */
[----:B------:R-:W-:Y:S01]  /*3c30*/  FADD.FTZ R52, R26, R13 ;  /* 0x0000000d1a347221 */ /* 0x000fe20000010000 */
[-CC-:B------:R-:W-:Y:S01]  /*3c40*/  FFMA.FTZ R45, R45, R0.reuse, -R10.reuse ;  /* 0x000000002d2d7223 */ /* 0x180fe2000001080a */
[----:B------:R-:W-:Y:S01]  /*3c50*/  FFMA.FTZ R71, R71, R0, -R10 ;  /* 0x0000000047477223 */ /* 0x000fe2000001080a */
[----:B------:R-:W2:Y:S01]  /*3c60*/  MUFU.EX2 R11, R11 ;  /* 0x0000000b000b7308 */ /* 0x000ea20000000800 */
[----:B------:R-:W-:Y:S01]  /*3c70*/  FADD.FTZ R13, R65, R52 ;  /* 0x00000034410d7221 */ /* 0x000fe20000010000 */
[----:B-1----:R-:W-:-:S03]  /*3c80*/  F2FP.BF16.F32.PACK_AB R182, R75, R2 ;  /* 0x000000024bb6723e */ /* 0x002fc600000010ff */
[----:B------:R-:W-:-:S03]  /*3c90*/  FADD.FTZ R54, R28, R13 ;  /* 0x0000000d1c367221 */ /* 0x000fc60000010000 */
[----:B------:R-:W1:Y:S01]  /*3ca0*/  MUFU.EX2 R38, R31 ;  /* 0x0000001f00267308 */ /* 0x000e620000000800 */
[----:B0-----:R-:W-:Y:S01]  /*3cb0*/  FADD.FTZ R52, R7, R36 ;  /* 0x0000002407347221 */ /* 0x001fe20000010000 */
[----:B------:R-:W-:Y:S01]  /*3cc0*/  FADD.FTZ R27, R69, R54 ;  /* 0x00000036451b7221 */ /* 0x000fe20000010000 */
[----:B------:R-:W-:-:S03]  /*3cd0*/  F2FP.BF16.F32.PACK_AB R189, R36, R7 ;  /* 0x0000000724bd723e */ /* 0x000fc600000010ff */
[----:B------:R-:W-:Y:S01]  /*3ce0*/  FADD.FTZ R56, R180, R27 ;  /* 0x0000001bb4387221 */ /* 0x000fe20000010000 */
[----:B------:R-:W-:Y:S01]  /*3cf0*/  F2FP.BF16.F32.PACK_AB R180, R73, R180 ;  /* 0x000000b449b4723e */ /* 0x000fe200000010ff */
[----:B------:R-:W0:Y:S01]  /*3d00*/  MUFU.EX2 R42, R35 ;  /* 0x00000023002a7308 */ /* 0x000e220000000800 */
[----:B--2---:R-:W-:Y:S01]  /*3d10*/  FADD.FTZ R13, R11, R52 ;  /* 0x000000340b0d7221 */ /* 0x004fe20000010000 */
[----:B------:R-:W-:-:S04]  /*3d20*/  FADD.FTZ R27, R73, R56 ;  /* 0x00000038491b7221 */ /* 0x000fc80000010000 */
[----:B------:R-:W-:Y:S02]  /*3d30*/  FADD.FTZ R56, R2, R27 ;  /* 0x0000001b02387221 */ /* 0x000fe40000010000 */
[----:B------:R-:W2:Y:S01]  /*3d40*/  MUFU.EX2 R15, R15 ;  /* 0x0000000f000f7308 */ /* 0x000ea20000000800 */
[C---:B-1----:R-:W-:Y:S01]  /*3d50*/  FADD.FTZ R54, R38.reuse, R13 ;  /* 0x0000000d26367221 */ /* 0x042fe20000010000 */
[----:B------:R-:W-:Y:S01]  /*3d60*/  FADD.FTZ R27, R75, R56 ;  /* 0x000000384b1b7221 */ /* 0x000fe20000010000 */
[----:B------:R-:W-:Y:S01]  /*3d70*/  F2FP.BF16.F32.PACK_AB R191, R38, R11 ;  /* 0x0000000b26bf723e */ /* 0x000fe200000010ff */
[----:B------:R-:W-:Y:S02]  /*3d80*/  VIADD R11, R74, 0xfffffffe ;  /* 0xfffffffe4a0b7836 */ /* 0x000fe40000000000 */
[----:B------:R-:W-:Y:S01]  /*3d90*/  FADD.FTZ R13, R185, R54 ;  /* 0x00000036b90d7221 */ /* 0x000fe20000010000 */
[----:B------:R-:W-:Y:S01]  /*3da0*/  FADD.FTZ R58, R24, R27 ;  /* 0x0000001b183a7221 */ /* 0x000fe20000010000 */
[----:B------:R-:W1:Y:S02]  /*3db0*/  MUFU.EX2 R44, R39 ;  /* 0x00000027002c7308 */ /* 0x000e640000000800 */
[C---:B0-----:R-:W-:Y:S01]  /*3dc0*/  FADD.FTZ R54, R42.reuse, R13 ;  /* 0x0000000d2a367221 */ /* 0x041fe20000010000 */
[----:B------:R-:W-:-:S05]  /*3dd0*/  F2FP.BF16.F32.PACK_AB R185, R42, R185 ;  /* 0x000000b92ab9723e */ /* 0x000fca00000010ff */
[----:B------:R-:W0:Y:S01]  /*3de0*/  MUFU.EX2 R21, R21 ;  /* 0x0000001500157308 */ /* 0x000e220000000800 */
[----:B--2---:R-:W-:-:S07]  /*3df0*/  FADD.FTZ R13, R15, R54 ;  /* 0x000000360f0d7221 */ /* 0x004fce0000010000 */
[----:B------:R2:W3:Y:S01]  /*3e00*/  MUFU.EX2 R77, R14 ;  /* 0x0000000e004d7308 */ /* 0x0004e20000000800 */
[C---:B-1----:R-:W-:Y:S01]  /*3e10*/  FADD.FTZ R56, R44.reuse, R13 ;  /* 0x0000000d2c387221 */ /* 0x042fe20000010000 */
[----:B------:R-:W-:-:S06]  /*3e20*/  F2FP.BF16.F32.PACK_AB R187, R44, R15 ;  /* 0x0000000f2cbb723e */ /* 0x000fcc00000010ff */
[----:B------:R-:W1:Y:S01]  /*3e30*/  MUFU.EX2 R46, R43 ;  /* 0x0000002b002e7308 */ /* 0x000e620000000800 */
[----:B--2---:R-:W-:Y:S01]  /*3e40*/  FFMA.FTZ R14, R60, R0, -R53 ;  /* 0x000000003c0e7223 */ /* 0x004fe20000010835 */
[----:B0-----:R-:W-:-:S06]  /*3e50*/  FADD.FTZ R13, R21, R56 ;  /* 0x00000038150d7221 */ /* 0x001fcc0000010000 */
[----:B------:R-:W0:Y:S01]  /*3e60*/  MUFU.EX2 R30, R30 ;  /* 0x0000001e001e7308 */ /* 0x000e220000000800 */
[C---:B---3--:R-:W-:Y:S01]  /*3e70*/  FADD.FTZ R27, R77.reuse, R58 ;  /* 0x0000003a4d1b7221 */ /* 0x048fe20000010000 */
[----:B------:R-:W-:-:S06]  /*3e80*/  F2FP.BF16.F32.PACK_AB R176, R77, R24 ;  /* 0x000000184db0723e */ /* 0x000fcc00000010ff */
[----:B------:R-:W2:Y:S01]  /*3e90*/  MUFU.EX2 R25, R25 ;  /* 0x0000001900197308 */ /* 0x000ea20000000800 */
[C---:B-1----:R-:W-:Y:S01]  /*3ea0*/  FADD.FTZ R10, R46.reuse, R13 ;  /* 0x0000000d2e0a7221 */ /* 0x042fe20000010000 */
[----:B------:R-:W-:-:S06]  /*3eb0*/  F2FP.BF16.F32.PACK_AB R181, R46, R21 ;  /* 0x000000152eb5723e */ /* 0x000fcc00000010ff */
[----:B------:R1:W3:Y:S01]  /*3ec0*/  MUFU.EX2 R79, R32 ;  /* 0x00000020004f7308 */ /* 0x0002e20000000800 */
[----:B0-----:R-:W-:-:S07]  /*3ed0*/  FADD.FTZ R56, R30, R27 ;  /* 0x0000001b1e387221 */ /* 0x001fce0000010000 */
[----:B------:R-:W0:Y:S01]  /*3ee0*/  MUFU.EX2 R48, R47 ;  /* 0x0000002f00307308 */ /* 0x000e220000000800 */
[-CC-:B-1----:R-:W-:Y:S01]  /*3ef0*/  FFMA.FTZ R32, R64, R0.reuse, -R53.reuse ;  /* 0x0000000040207223 */ /* 0x182fe20000010835 */
[----:B--2---:R-:W-:Y:S01]  /*3f00*/  FADD.FTZ R13, R25, R10 ;  /* 0x0000000a190d7221 */ /* 0x004fe20000010000 */
[----:B------:R-:W-:-:S05]  /*3f10*/  FFMA.FTZ R53, R94, R0, -R53 ;  /* 0x000000005e357223 */ /* 0x000fca0000010835 */
[----:B------:R-:W1:Y:S01]  /*3f20*/  MUFU.EX2 R34, R34 ;  /* 0x0000002200227308 */ /* 0x000e620000000800 */
[C---:B---3--:R-:W-:Y:S01]  /*3f30*/  FADD.FTZ R27, R79.reuse, R56 ;  /* 0x000000384f1b7221 */ /* 0x048fe20000010000 */
[----:B------:R-:W-:-:S06]  /*3f40*/  F2FP.BF16.F32.PACK_AB R178, R79, R30 ;  /* 0x0000001e4fb2723e */ /* 0x000fcc00000010ff */
[----:B------:R-:W2:Y:S01]  /*3f50*/  MUFU.EX2 R29, R29 ;  /* 0x0000001d001d7308 */ /* 0x000ea20000000800 */
[C---:B0-----:R-:W-:Y:S01]  /*3f60*/  FADD.FTZ R10, R48.reuse, R13 ;  /* 0x0000000d300a7221 */ /* 0x041fe20000010000 */
[----:B------:R-:W-:-:S06]  /*3f70*/  F2FP.BF16.F32.PACK_AB R183, R48, R25 ;  /* 0x0000001930b7723e */ /* 0x000fcc00000010ff */
[----:B------:R-:W0:Y:S01]  /*3f80*/  MUFU.EX2 R50, R51 ;  /* 0x0000003300327308 */ /* 0x000e220000000800 */
[----:B-1----:R-:W-:Y:S01]  /*3f90*/  FADD.FTZ R20, R34, R27 ;  /* 0x0000001b22147221 */ /* 0x002fe20000010000 */
[----:B------:R-:W-:-:S03]  /*3fa0*/  F2FP.BF16.F32.PACK_AB R172, R81, R34 ;  /* 0x0000002251ac723e */ /* 0x000fc600000010ff */
[----:B------:R-:W-:-:S03]  /*3fb0*/  FADD.FTZ R27, R81, R20 ;  /* 0x00000014511b7221 */ /* 0x000fc60000010000 */
[----:B------:R-:W1:Y:S01]  /*3fc0*/  MUFU.EX2 R14, R14 ;  /* 0x0000000e000e7308 */ /* 0x000e620000000800 */
[----:B--2---:R-:W-:-:S07]  /*3fd0*/  FADD.FTZ R13, R29, R10 ;  /* 0x0000000a1d0d7221 */ /* 0x004fce0000010000 */
        /* <DEDUP_REMOVED lines=10> */
[----:B0-----:R-:W-:Y:S01]  /*4080*/  FADD.FTZ R10, R52, R13 ;  /* 0x0000000d340a7221 */ /* 0x001fe20000010000 */
[----:B------:R-:W-:Y:S01]  /*4090*/  IMAD.IADD R13, R16, 0x1, -R17 ;  /* 0x00000001100d7824 */ /* 0x000fe200078e0a11 */
[----:B------:R-:W-:-:S03]  /*40a0*/  F2FP.BF16.F32.PACK_AB R179, R52, R33 ;  /* 0x0000002134b3723e */ /* 0x000fc600000010ff */
[----:B------:R-:W-:Y:S02]  /*40b0*/  IMAD R24, R193, 0x80, R13 ;  /* 0x00000080c1187824 */ /* 0x000fe400078e020d */
[----:B------:R-:W0:Y:S01]  /*40c0*/  MUFU.EX2 R54, R59 ;  /* 0x0000003b00367308 */ /* 0x000e220000000800 */
[----:B-1----:R-:W-:Y:S01]  /*40d0*/  FADD.FTZ R20, R32, R27 ;  /* 0x0000001b20147221 */ /* 0x002fe20000010000 */
[C---:B------:R-:W-:Y:S02]  /*40e0*/  F2FP.BF16.F32.PACK_AB R168, R85.reuse, R32 ;  /* 0x0000002055a8723e */ /* 0x040fe400000010ff */
[----:B------:R-:W-:Y:S01]  /*40f0*/  R2UR UR6, R24 ;  /* 0x00000000180672ca */ /* 0x000fe200000e0000 */
[----:B------:R-:W-:-:S03]  /*4100*/  FADD.FTZ R31, R85, R20 ;  /* 0x00000014551f7221 */ /* 0x000fc60000010000 */
[----:B------:R-:W1:Y:S01]  /*4110*/  MUFU.EX2 R37, R37 ;  /* 0x0000002500257308 */ /* 0x000e620000000800 */
[----:B--2---:R-:W-:-:S07]  /*4120*/  FADD.FTZ R27, R3, R10 ;  /* 0x0000000a031b7221 */ /* 0x004fce0000010000 */
[----:B------:R-:W2:Y:S01]  /*4130*/  MUFU.EX2 R12, R63 ;  /* 0x0000003f000c7308 */ /* 0x000ea20000000800 */
[C---:B0-----:R-:W-:Y:S01]  /*4140*/  FADD.FTZ R14, R54.reuse, R27 ;  /* 0x0000001b360e7221 */ /* 0x041fe20000010000 */
[----:B------:R-:W-:Y:S01]  /*4150*/  UIADD3 UR4, UR6, UR4, URZ ;  /* 0x0000000406047290 */ /* 0x000fe2000fffe03f */
[----:B------:R-:W-:-:S05]  /*4160*/  F2FP.BF16.F32.PACK_AB R173, R54, R3 ;  /* 0x0000000336ad723e */ /* 0x000fca00000010ff */
        /* <DEDUP_REMOVED lines=30> */
.L_x_3931:
[----:B------:R-:W-:-:S11]  /*4350*/  UISETP.NE.AND UP1, UPT, UR5, 0x1, UPT ;  /* 0x000000010500788c */ /* 0x000fd6000bf25270 */
[----:B------:R-:W-:Y:S02]  /*4360*/  @UP1 ULDC.64 UR6, c[0x0][0x9e8] ;  /* 0x00027a0000061ab9 */ /* 0x000fe40000000a00 */
[----:B------:R-:W-:-:S04]  /*4370*/  UIMAD.WIDE.U32 UR14, UR11, UR6, URZ ;  /* 0x000000060b0e72a5 */ /* 0x000fc8000f8e003f */
[----:B------:R-:W-:-:S12]  /*4380*/  @UP1 USHF.R.U32.HI UR11, URZ, UR7, UR15 ;  /* 0x000000073f0b1299 */ /* 0x000fd8000801160f */
.L_x_3932:
[----:B------:R-:W-:-:S04]  /*4390*/  UIMAD UR5, UR11, UR5, UR5 ;  /* 0x000000050b0572a4 */ /* 0x000fc8000f8e0205 */
[----:B------:R-:W-:-:S04]  /*43a0*/  UISETP.LT.AND UP1, UPT, UR4, UR5, UPT ;  /* 0x000000050400728c */ /* 0x000fc8000bf21270 */
[----:B------:R-:W-:-:S12]  /*43b0*/  USEL UR4, UR4, UR5, UP1 ;  /* 0x0000000504047287 */ /* 0x000fd80008800000 */
.L_x_3930:
[----:B------:R-:W-:Y:S01]  /*43c0*/  R2UR UR6, R192 ;  /* 0x00000000c00672ca */ /* 0x000fe200000e0000 */
        /* <DEDUP_REMOVED lines=63> */
.L_x_3950:
[----:B------:R-:W-:-:S04]  /*47c0*/  UIADD3 UR4, UR36, 0x1, URZ ;  /* 0x0000000124047890 */ /* 0x000fc8000fffe03f */
[----:B------:R-:W-:-:S04]  /*47d0*/  UISETP.NE.AND UP1, UPT, UR4, 0x2, UPT ;  /* 0x000000020400788c */ /* 0x000fc8000bf25270 */
[----:B------:R-:W-:Y:S02]  /*47e0*/  USEL UR7, URZ, 0x1, UP1 ;  /* 0x000000013f077887 */ /* 0x000fe40008800000 */
[----:B------:R-:W-:Y:S02]  /*47f0*/  USEL UR4, UR4, URZ, UP1 ;  /* 0x0000003f04047287 */ /* 0x000fe40008800000 */
[----:B------:R-:W-:Y:S01]  /*4800*/  ULOP3.LUT UR7, UR37, UR7, URZ, 0x3c, !UPT ;  /* 0x0000000725077292 */ /* 0x000fe2000f8e3c3f */
[----:B------:R-:W-:Y:S11]  /*4810*/  @!P0 BRA `(.L_x_3934) ;  /* 0x0000000000048947 */ /* 0x000ff60003800000 */
[----:B------:R-:W-:Y:S01]  /*4820*/  BPT.TRAP 0x1 ;  /* 0x000000040000795c */ /* 0x000fe20000300000 */
.L_x_3934:
[----:B------:R-:W-:Y:S01]  /*4830*/  ULEA UR5, UR4, UR38, 0x3 ;  /* 0x0000002604057291 */ /* 0x000fe2000f8e183f */
[----:B------:R-:W-:-:S05]  /*4840*/  IMAD.U32 R0, RZ, RZ, UR7 ;  /* 0x00000007ff007e24 */ /* 0x000fca000f8e00ff */
[----:B------:R-:W-:-:S04]  /*4850*/  SHF.L.U32 R0, R0, 0x1f, RZ ;  /* 0x0000001f00007819 */ /* 0x000fc800000006ff */
[----:B------:R0:W1:Y:S01]  /*4860*/  SYNCS.PHASECHK.TRANS64.TRYWAIT P1, [UR5+0x30830], R0 ;  /* 0x03083000ff0075a7 */ /* 0x0000620008020145 */
[----:B------:R-:W-:Y:S05]  /*4870*/  @!P0 BRA `(.L_x_3935) ;  /* 0x0000000000048947 */ /* 0x000fea0003800000 */
[----:B------:R-:W-:Y:S01]  /*4880*/  BPT.TRAP 0x1 ;  /* 0x000000040000795c */ /* 0x000fe20000300000 */
.L_x_3935:
[----:B-1----:R-:W-:Y:S05]  /*4890*/  @P1 BRA `(.L_x_3936) ;  /* 0x0000000000081947 */ /* 0x002fea0003800000 */
[----:B------:R-:W1:Y:S02]  /*48a0*/  SYNCS.PHASECHK.TRANS64.TRYWAIT P1, [UR5+0x30830], R0 ;  /* 0x03083000ff0075a7 */ /* 0x000e640008020145 */
[----:B-1----:R-:W-:Y:S05]  /*48b0*/  @!P1 BRA `(.L_x_3937) ;  /* 0x0000010800bc9947 */ /* 0x002fea0003800000 */
.L_x_3936:
[----:B------:R-:W-:Y:S01]  /*48c0*/  R2UR UR52, R8 ;  /* 0x00000000083472ca */ /* 0x000fe200000e0000 */
[----:B------:R-:W-:Y:S01]  /*48d0*/  UIMAD UR6, UR4, 0x900, UR39 ;  /* 0x00000900040678a4 */ /* 0x000fe2000f8e0227 */
        /* <DEDUP_REMOVED lines=123> */
[-C--:B------:R-:W-:Y:S01]  /*5090*/  FMUL.FTZ R111, R111, R3.reuse ;  /* 0x000000036f6f7220 */ /* 0x080fe20000410000 */
[-C--:B------:R-:W-:Y:S01]  /*50a0*/  FMUL.FTZ R114, R114, R3.reuse ;  /* 0x0000000372727220 */ /* 0x080fe20000410000 */
        /* <DEDUP_REMOVED lines=36> */
.L_x_3938:
[----:B------:R-:W-:Y:S01]  /*52f0*/  ULEA UR14, UR36, UR38, 0x3 ;  /* 0x00000026240e7291 */ /* 0x000fe2000f8e183f */
[----:B0-----:R-:W-:-:S05]  /*5300*/  IMAD.U32 R0, RZ, RZ, UR37 ;  /* 0x00000025ff007e24 */ /* 0x001fca000f8e00ff */
[----:B------:R-:W-:-:S04]  /*5310*/  SHF.L.U32 R0, R0, 0x1f, RZ ;  /* 0x0000001f00007819 */ /* 0x000fc800000006ff */
[----:B------:R0:W1:Y:S01]  /*5320*/  SYNCS.PHASECHK.TRANS64.TRYWAIT P1, [UR14+0x30850], R0 ;  /* 0x03085000ff0075a7 */ /* 0x000062000802014e */
[----:B------:R-:W-:Y:S05]  /*5330*/  @!P0 BRA `(.L_x_3939) ;  /* 0x0000000000048947 */ /* 0x000fea0003800000 */
[----:B------:R-:W-:Y:S01]  /*5340*/  BPT.TRAP 0x1 ;  /* 0x000000040000795c */ /* 0x000fe20000300000 */
.L_x_3939:
[----:B-1----:R-:W-:Y:S05]  /*5350*/  @P1 BRA `(.L_x_3940) ;  /* 0x0000000000081947 */ /* 0x002fea0003800000 */
[----:B------:R-:W1:Y:S02]  /*5360*/  SYNCS.PHASECHK.TRANS64.TRYWAIT P1, [UR14+0x30850], R0 ;  /* 0x03085000ff0075a7 */ /* 0x000e64000802014e */
[----:B-1----:R-:W-:Y:S05]  /*5370*/  @!P1 BRA `(.L_x_3941) ;  /* 0x0000010000249947 */ /* 0x002fea0003800000 */
.L_x_3940:
[----:B------:R-:W-:Y:S01]  /*5380*/  UIADD3 UR6, UR38, 0x400, URZ ;  /* 0x0000040026067890 */ /* 0x000fe2000fffe03f */
[----:B------:R-:W-:Y:S01]  /*5390*/  WARPGROUP.ARRIVE ;  /* 0x00000000000079c5 */ /* 0x000fe20000000000 */
[----:B------:R-:W-:-:S05]  /*53a0*/  UMOV UR11, 0x40000040 ;  /* 0x40000040000b7882 */ /* 0x000fca0000000000 */
[----:B------:R-:W2:Y:S01]  /*53b0*/  S2R R194, SR_TID.X ;  /* 0x0000000000c27919 */ /* 0x000ea20000002100 */
[----:B------:R-:W-:Y:S01]  /*53c0*/  USHF.R.U32.HI UR6, URZ, 0x4, UR6 ;  /* 0x000000043f067899 */ /* 0x000fe20008011606 */
[----:B01----:R-:W-:Y:S01]  /*53d0*/  IMAD.U32 R0, RZ, RZ, UR5 ;  /* 0x00000005ff007e24 */ /* 0x003fe2000f8e00ff */
[----:B------:R-:W-:Y:S01]  /*53e0*/  ULDC UR15, c[0x0][0x9dc] ;  /* 0x00027700000f7ab9 */ /* 0x000fe20000000800 */
[----:B------:R-:W-:Y:S01]  /*53f0*/  IMAD R3, R11, -0x60, RZ ;  /* 0xffffffa00b037824 */ /* 0x000fe200078e02ff */
[----:B------:R-:W-:-:S04]  /*5400*/  ULOP3.LUT UR6, UR6, 0x3fff, URZ, 0xc0, !UPT ;  /* 0x00003fff06067892 */ /* 0x000fc8000f8ec03f */
[----:B------:R-:W-:Y:S01]  /*5410*/  ULOP3.LUT UR6, UR6, 0x3000000, URZ, 0xfc, !UPT ;  /* 0x0300000006067892 */ /* 0x000fe2000f8efc3f */
[----:B------:R-:W-:-:S03]  /*5420*/  IADD3 R2, R3, 0x1, R16 ;  /* 0x0000000103027810 */ /* 0x000fc60007ffe010 */
[----:B------:R-:W-:-:S07]  /*5430*/  UIMAD UR6, UR36, 0x900, UR6 ;  /* 0x00000900240678a4 */ /* 0x000fce000f8e0206 */
[----:B------:R-:W-:Y:S02]  /*5440*/  UMOV UR10, UR6 ;  /* 0x00000006000a7c82 */ /* 0x000fe40008000000 */
[----:B------:R-:W-:Y:S01]  /*5450*/  HGMMA.64x192x16.F32.BF16 R24, R188, gdesc[UR8].tnspB, R24, gsb0 ;  /* 0x42e00008bc187df0 */ /* 0x000fe20008001818 */
[----:B------:R-:W-:Y:S01]  /*5460*/  UIADD3 UR10, UR6, 0x80, URZ ;  /* 0x00000080060a7890 */ /* 0x000fe2000fffe03f */
[----:B------:R-:W-:Y:S01]  /*5470*/  UMOV UR11, 0x40000040 ;  /* 0x40000040000b7882 */ /* 0x000fe20000000000 */
[----:B--2---:R-:W-:-:S13]  /*5480*/  LOP3.LUT P1, RZ, R194, 0x7f, RZ, 0xc0, !PT ;  /* 0x0000007fc2ff7812 */ /* 0x004fda000782c0ff */
        /* <DEDUP_REMOVED lines=29> */
[----:B------:R0:W-:Y:S01]  /*5660*/  @!P1 SYNCS.ARRIVE.TRANS64.RED.A1T0 RZ, [R0+URZ], RZ ;  /* 0x000000ff00ff99a7 */ /* 0x0001e2000810043f */
[----:B------:R-:W-:Y:S01]  /*5670*/  PLOP3.LUT P1, PT, PT, PT, UP0, 0x40, 0x0 ;  /* 0x000000000000781c */ /* 0x000fe20003f2e808 */
[----:B------:R-:W-:-:S04]  /*5680*/  IMAD.IADD R169, R2, 0x1, -R17 ;  /* 0x0000000102a97824 */ /* 0x000fc800078e0a11 */
[C---:B------:R-:W-:Y:S02]  /*5690*/  IMAD R169, R18.reuse, -0x2, R169 ;  /* 0xfffffffe12a97824 */ /* 0x040fe400078e02a9 */
[----:B0-----:R-:W-:Y:S02]  /*56a0*/  IMAD R0, R18, -0x2, R3 ;  /* 0xfffffffe12007824 */ /* 0x001fe400078e0203 */
        /* <DEDUP_REMOVED lines=17> */
.L_x_3944:
[----:B------:R-:W-:Y:S02]  /*57c0*/  IMAD.U32 R20, RZ, RZ, UR59 ;  /* 0x0000003bff147e24 */ /* 0x000fe4000f8e00ff */
[----:B------:R-:W-:-:S03]  /*57d0*/  IMAD.MOV.U32 R169, RZ, RZ, R15 ;  /* 0x000000ffffa97224 */ /* 0x000fc600078e000f */
[----:B------:R-:W-:-:S13]  /*57e0*/  ISETP.NE.AND P1, PT, R20, 0x1, PT ;  /* 0x000000011400780c */ /* 0x000fda0003f25270 */
[----:B------:R-:W0:Y:S02]  /*57f0*/  @P1 LDC.64 R170, c[0x0][0x9e8] ;  /* 0x00027a00ffaa1b82 */ /* 0x000e240000000a00 */
[----:B0-----:R-:W-:-:S05]  /*5800*/  @P1 IMAD.HI.U32 R14, R15, R170, RZ ;  /* 0x000000aa0f0e1227 */ /* 0x001fca00078e00ff */
[----:B------:R-:W-:-:S07]  /*5810*/  @P1 SHF.R.U32.HI R169, RZ, R171, R14 ;  /* 0x000000abffa91219 */ /* 0x000fce000001160e */
.L_x_3945:
[----:B------:R-:W-:Y:S05]  /*5820*/  BSYNC B0 ;  /* 0x0000000000007941 */ /* 0x000fea0003800000 */
.L_x_3943:
[----:B------:R-:W-:-:S05]  /*5830*/  IMAD R169, R169, R20, R0 ;  /* 0x00000014a9a97224 */ /* 0x000fca00078e0200 */
[----:B------:R-:W-:Y:S02]  /*5840*/  VIADDMNMX R2, R169, R20, R2, PT ;  /* 0x00000014a9027246 */ /* 0x000fe40003800102 */
[----:B------:R-:W-:-:S07]  /*5850*/  VIMNMX R12, R12, R169, !PT ;  /* 0x000000a90c0c7248 */ /* 0x000fce0007fe0100 */
.L_x_3942:
        /* <DEDUP_REMOVED lines=93> */
[----:B------:R-:W-:Y:S02]  /*5e30*/  ISETP.GE.AND P3, PT, R3, 0x51, PT ;  /* 0x000000510300780c */ /* 0x000fe40003f66270 */
[----:B------:R-:W-:Y:S02]  /*5e40*/  IADD3 R14, R207, 0x8, R6 ;  /* 0x00000008cf0e7810 */ /* 0x000fe40007ffe006 */
        /* <DEDUP_REMOVED lines=20> */
[----:B------:R-:W-:-:S04]  /*5f90*/  ISETP.LT.OR P6, PT, R2, 0x5a, P6 ;  /* 0x0000005a0200780c */ /* 0x000fc800037c1670 */
[----:B------:R-:W-:Y:S02]  /*5fa0*/  FSEL R165, R165, -INF , !P6 ;  /* 0xff800000a5a57808 */ /* 0x000fe40007000000 */
[----:B------:R-:W-:-:S13]  /*5fb0*/  PLOP3.LUT P6, PT, PT, PT, UP0, 0x40, 0x0 ;  /* 0x000000000000781c */ /* 0x000fda0003fce808 */
[----:B------:R-:W-:Y:S05]  /*5fc0*/  @P6 BRA `(.L_x_3946) ;  /* 0x0000000000546947 */ /* 0x000fea0003800000 */
        /* <DEDUP_REMOVED lines=11> */
.L_x_3948:
[----:B------:R-:W-:Y:S02]  /*6080*/  IMAD.U32 R128, RZ, RZ, UR59 ;  /* 0x0000003bff807e24 */ /* 0x000fe4000f8e00ff */
[----:B------:R-:W-:-:S03]  /*6090*/  IMAD.MOV.U32 R121, RZ, RZ, R21 ;  /* 0x000000ffff797224 */ /* 0x000fc600078e0015 */
[----:B------:R-:W-:-:S13]  /*60a0*/  ISETP.NE.AND P6, PT, R128, 0x1, PT ;  /* 0x000000018000780c */ /* 0x000fda0003fc5270 */
[----:B------:R-:W0:Y:S02]  /*60b0*/  @P6 LDC.64 R2, c[0x0][0x9e8] ;  /* 0x00027a00ff026b82 */ /* 0x000e240000000a00 */
[----:B0-----:R-:W-:-:S05]  /*60c0*/  @P6 IMAD.HI.U32 R2, R21, R2, RZ ;  /* 0x0000000215026227 */ /* 0x001fca00078e00ff */
[----:B------:R-:W-:-:S07]  /*60d0*/  @P6 SHF.R.U32.HI R121, RZ, R3, R2 ;  /* 0x00000003ff796219 */ /* 0x000fce0000011602 */
.L_x_3949:
[----:B------:R-:W-:Y:S05]  /*60e0*/  BSYNC B0 ;  /* 0x0000000000007941 */ /* 0x000fea0003800000 */
.L_x_3947:
[----:B------:R-:W-:-:S05]  /*60f0*/  IMAD R3, R121, R128, R0 ;  /* 0x0000008079037224 */ /* 0x000fca00078e0200 */
[----:B------:R-:W-:Y:S02]  /*6100*/  VIADDMNMX R12, R3, R128, R12, PT ;  /* 0x00000080030c7246 */ /* 0x000fe4000380010c */
[----:B------:R-:W-:-:S07]  /*6110*/  VIMNMX R14, R14, R3, !PT ;  /* 0x000000030e0e7248 */ /* 0x000fce0007fe0100 */
.L_x_3946:
        /* <DEDUP_REMOVED lines=44> */
[----:B------:R-:W-:Y:S02]  /*63e0*/  FSEL R209, R138, -INF , !P1 ;  /* 0xff8000008ad17808 */ /* 0x000fe40004800000 */
[----:B------:R-:W-:Y:S01]  /*63f0*/  ISETP.NE.AND P1, PT, R132, RZ, PT ;  /* 0x000000ff8400720c */ /* 0x000fe20003f25270 */
[----:B------:R-:W-:Y:S01]  /*6400*/  IMAD.U32 R132, RZ, RZ, UR14 ;  /* 0x0000000eff847e24 */ /* 0x000fe2000f8e00ff */
        /* <DEDUP_REMOVED lines=27> */
[----:B------:R-:W0:Y:S01]  /*65c0*/  LDC R0, c[0x0][0x988] ;  /* 0x00026200ff007b82 */ /* 0x000e220000000800 */
[----:B------:R-:W-:Y:S01]  /*65d0*/  ISETP.NE.AND P1, PT, R144, RZ, PT ;  /* 0x000000ff9000720c */ /* 0x000fe20003f25270 */
[----:B------:R-:W1:Y:S01]  /*65e0*/  SHFL.BFLY PT, R121, R20, 0x2, 0x1f ;  /* 0x0c401f0014797f89 */ /* 0x000e6200000e0000 */
        /* <DEDUP_REMOVED lines=14> */
[----:B-1----:R-:W-:Y:S02]  /*66d0*/  FMNMX.FTZ R126, R20, R121, !PT ;  /* 0x00000079147e7209 */ /* 0x002fe40007810000 */
[----:B------:R-:W-:Y:S02]  /*66e0*/  ISETP.GT.AND P1, PT, R14, 0x39, !P1 ;  /* 0x000000390e00780c */ /* 0x000fe40004f24270 */
[C---:B------:R-:W-:Y:S01]  /*66f0*/  ISETP.LT.OR P5, PT, R12.reuse, 0x59, P5 ;  /* 0x000000590c00780c */ /* 0x040fe20002fa1670 */
[----:B------:R-:W1:Y:S01]  /*6700*/  SHFL.BFLY PT, R121, R126, 0x1, 0x1f ;  /* 0x0c201f007e797f89 */ /* 0x000e6200000e0000 */
[----:B------:R-:W-:-:S04]  /*6710*/  ISETP.LT.OR P1, PT, R12, 0x3a, P1 ;  /* 0x0000003a0c00780c */ /* 0x000fc80000f21670 */
[----:B------:R-:W-:Y:S02]  /*6720*/  FSEL R151, R151, -INF , !P1 ;  /* 0xff80000097977808 */ /* 0x000fe40004800000 */
[----:B------:R-:W-:-:S04]  /*6730*/  ISETP.NE.AND P1, PT, R180, RZ, PT ;  /* 0x000000ffb400720c */ /* 0x000fc80003f25270 */
[----:B------:R-:W-:-:S04]  /*6740*/  ISETP.GT.AND P1, PT, R14, 0x40, !P1 ;  /* 0x000000400e00780c */ /* 0x000fc80004f24270 */
[----:B------:R-:W-:-:S04]  /*6750*/  ISETP.LT.OR P1, PT, R12, 0x41, P1 ;  /* 0x000000410c00780c */ /* 0x000fc80000f21670 */
[----:B------:R-:W-:Y:S02]  /*6760*/  FSEL R127, R154, -INF , !P1 ;  /* 0xff8000009a7f7808 */ /* 0x000fe40004800000 */
[----:B------:R-:W-:Y:S02]  /*6770*/  ISETP.NE.AND P1, PT, R152, RZ, PT ;  /* 0x000000ff9800720c */ /* 0x000fe40003f25270 */
[----:B-1----:R-:W-:Y:S02]  /*6780*/  FMNMX.FTZ R121, R126, R121, !PT ;  /* 0x000000797e797209 */ /* 0x002fe40007810000 */
[----:B------:R-:W-:-:S03]  /*6790*/  ISETP.GT.AND P1, PT, R14, 0x41, !P1 ;  /* 0x000000410e00780c */ /* 0x000fc60004f24270 */
[----:B0-----:R-:W-:Y:S01]  /*67a0*/  FMUL.FTZ R2, R121, R0 ;  /* 0x0000000079027220 */ /* 0x001fe20000410000 */
        /* <DEDUP_REMOVED lines=29> */
[--C-:B------:R-:W-:Y:S01]  /*6980*/  FFMA.FTZ R172, R133, R0, -R2.reuse ;  /* 0x0000000085ac7223 */ /* 0x100fe20000010802 */
[----:B------:R-:W-:Y:S01]  /*6990*/  FSEL R185, R166, -INF , !P5 ;  /* 0xff800000a6b97808 */ /* 0x000fe20006800000 */
[----:B------:R0:W-:Y:S01]  /*69a0*/  MUFU.EX2 R163, R14 ;  /* 0x0000000e00a37308 */ /* 0x0001e20000000800 */
[----:B------:R-:W-:Y:S01]  /*69b0*/  FMNMX.FTZ R20, R217, R20, !PT ;  /* 0x00000014d9147209 */ /* 0x000fe20007810000 */
[-CC-:B------:R-:W-:Y:S01]  /*69c0*/  FFMA.FTZ R176, R125, R0.reuse, -R2.reuse ;  /* 0x000000007db07223 */ /* 0x180fe20000010802 */
[----:B------:R-:W-:Y:S01]  /*69d0*/  FSEL R167, R167, -INF , !P2 ;  /* 0xff800000a7a77808 */ /* 0x000fe20005000000 */
[--C-:B------:R-:W-:Y:S01]  /*69e0*/  FFMA.FTZ R223, R120, R0, -R2.reuse ;  /* 0x0000000078df7223 */ /* 0x100fe20000010802 */
[----:B------:R-:W-:Y:S01]  /*69f0*/  FMNMX.FTZ R20, R207, R20, !PT ;  /* 0x00000014cf147209 */ /* 0x000fe20007810000 */
[-CC-:B------:R-:W-:Y:S01]  /*6a00*/  FFMA.FTZ R125, R145, R0.reuse, -R2.reuse ;  /* 0x00000000917d7223 */ /* 0x180fe20000010802 */
[-CC-:B------:R-:W-:Y:S01]  /*6a10*/  FFMA.FTZ R145, R153, R0.reuse, -R2.reuse ;  /* 0x0000000099917223 */ /* 0x180fe20000010802 */
[--C-:B------:R-:W-:Y:S01]  /*6a20*/  FFMA.FTZ R188, R177, R0, -R2.reuse ;  /* 0x00000000b1bc7223 */ /* 0x100fe20000010802 */
[----:B------:R-:W-:Y:S01]  /*6a30*/  FMNMX.FTZ R20, R215, R20, !PT ;  /* 0x00000014d7147209 */ /* 0x000fe20007810000 */
[-CC-:B------:R-:W-:Y:S01]  /*6a40*/  FFMA.FTZ R178, R129, R0.reuse, -R2.reuse ;  /* 0x0000000081b27223 */ /* 0x180fe20000010802 */
[----:B0-----:R-:W-:Y:S01]  /*6a50*/  FSEL R14, R121, RZ, P1 ;  /* 0x000000ff790e7208 */ /* 0x001fe20000800000 */
[--C-:B------:R-:W-:Y:S01]  /*6a60*/  FFMA.FTZ R177, R181, R0, -R2.reuse ;  /* 0x00000000b5b17223 */ /* 0x100fe20000010802 */
[----:B------:R-:W-:Y:S01]  /*6a70*/  FMNMX.FTZ R20, R209, R20, !PT ;  /* 0x00000014d1147209 */ /* 0x000fe20007810000 */
[-CC-:B------:R-:W-:Y:S01]  /*6a80*/  FFMA.FTZ R129, R149, R0.reuse, -R2.reuse ;  /* 0x0000000095817223 */ /* 0x180fe20000010802 */
[--C-:B------:R-:W-:Y:S01]  /*6a90*/  FFMA.FTZ R174, R137, R0, -R2.reuse ;  /* 0x0000000089ae7223 */ /* 0x100fe20000010802 */
[----:B------:R-:W-:Y:S01]  /*6aa0*/  FADD.FTZ R153, -R14, R5 ;  /* 0x000000050e997221 */ /* 0x000fe20000010100 */
[----:B------:R-:W-:Y:S01]  /*6ab0*/  FMNMX.FTZ R20, R213, R20, !PT ;  /* 0x00000014d5147209 */ /* 0x000fe20007810000 */
[-CC-:B------:R-:W-:Y:S01]  /*6ac0*/  FFMA.FTZ R186, R187, R0.reuse, -R2.reuse ;  /* 0x00000000bbba7223 */ /* 0x180fe20000010802 */
[-CC-:B------:R-:W-:Y:S01]  /*6ad0*/  FFMA.FTZ R181, R189, R0.reuse, -R2.reuse ;  /* 0x00000000bdb57223 */ /* 0x180fe20000010802 */
[----:B------:R-:W-:Y:S01]  /*6ae0*/  FMUL.FTZ R153, R153, R0 ;  /* 0x0000000099997220 */ /* 0x000fe20000410000 */
        /* <DEDUP_REMOVED lines=14> */
[----:B------:R-:W0:Y:S03]  /*6bd0*/  MUFU.EX2 R2, R153 ;  /* 0x0000009900027308 */ /* 0x000e260000000800 */
[----:B------:R-:W-:-:S04]  /*6be0*/  FMNMX.FTZ R20, R151, R20, !PT ;  /* 0x0000001497147209 */ /* 0x000fc80007810000 */
[----:B------:R-:W-:Y:S01]  /*6bf0*/  FMNMX.FTZ R20, R127, R20, !PT ;  /* 0x000000147f147209 */ /* 0x000fe20007810000 */
[----:B------:R-:W1:Y:S03]  /*6c00*/  MUFU.EX2 R188, R188 ;  /* 0x000000bc00bc7308 */ /* 0x000e660000000800 */
[----:B------:R-:W-:-:S04]  /*6c10*/  FMNMX.FTZ R20, R155, R20, !PT ;  /* 0x000000149b147209 */ /* 0x000fc80007810000 */
[----:B------:R-:W-:Y:S01]  /*6c20*/  FMNMX.FTZ R20, R123, R20, !PT ;  /* 0x000000147b147209 */ /* 0x000fe20007810000 */
[----:B------:R-:W2:Y:S03]  /*6c30*/  MUFU.EX2 R190, R190 ;  /* 0x000000be00be7308 */ /* 0x000ea60000000800 */
[----:B------:R-:W-:-:S04]  /*6c40*/  FMNMX.FTZ R20, R159, R20, !PT ;  /* 0x000000149f147209 */ /* 0x000fc80007810000 */
[----:B------:R-:W-:Y:S01]  /*6c50*/  FMNMX.FTZ R20, R183, R20, !PT ;  /* 0x00000014b7147209 */ /* 0x000fe20007810000 */
[----:B------:R-:W3:Y:S03]  /*6c60*/  MUFU.EX2 R177, R177 ;  /* 0x000000b100b17308 */ /* 0x000ee60000000800 */
[----:B------:R-:W-:-:S04]  /*6c70*/  FMNMX.FTZ R20, R175, R20, !PT ;  /* 0x00000014af147209 */ /* 0x000fc80007810000 */
[----:B------:R-:W-:Y:S01]  /*6c80*/  FMNMX.FTZ R20, R185, R20, !PT ;  /* 0x00000014b9147209 */ /* 0x000fe20007810000 */
[----:B------:R-:W4:Y:S03]  /*6c90*/  MUFU.EX2 R184, R184 ;  /* 0x000000b800b87308 */ /* 0x000f260000000800 */
[----:B------:R-:W-:-:S05]  /*6ca0*/  FMNMX.FTZ R20, R167, R20, !PT ;  /* 0x00000014a7147209 */ /* 0x000fca0007810000 */
[----:B------:R-:W5:Y:S01]  /*6cb0*/  SHFL.BFLY PT, R173, R20, 0x2, 0x1f ;  /* 0x0c401f0014ad7f89 */ /* 0x000f6200000e0000 */
[----:B------:R-:W4:Y:S08]  /*6cc0*/  MUFU.EX2 R179, R179 ;  /* 0x000000b300b37308 */ /* 0x000f300000000800 */
[----:B------:R-:W4:Y:S08]  /*6cd0*/  MUFU.EX2 R186, R186 ;  /* 0x000000ba00ba7308 */ /* 0x000f300000000800 */
[----:B------:R-:W-:Y:S01]  /*6ce0*/  MUFU.EX2 R181, R181 ;  /* 0x000000b500b57308 */ /* 0x000fe20000000800 */
[----:B-----5:R-:W-:-:S07]  /*6cf0*/  FMNMX.FTZ R173, R20, R173, !PT ;  /* 0x000000ad14ad7209 */ /* 0x020fce0007810000 */
[----:B------:R-:W-:Y:S01]  /*6d00*/  MUFU.EX2 R180, R180 ;  /* 0x000000b400b47308 */ /* 0x000fe20000000800 */
[----:B------:R-:W5:Y:S07]  /*6d10*/  SHFL.BFLY PT, R12, R173, 0x1, 0x1f ;  /* 0x0c201f00ad0c7f89 */ /* 0x000f6e00000e0000 */
[----:B------:R-:W-:Y:S08]  /*6d20*/  MUFU.EX2 R182, R182 ;  /* 0x000000b600b67308 */ /* 0x000ff00000000800 */
[----:B------:R-:W-:Y:S08]  /*6d30*/  MUFU.EX2 R141, R141 ;  /* 0x0000008d008d7308 */ /* 0x000ff00000000800 */
[----:B------:R-:W-:Y:S01]  /*6d40*/  MUFU.EX2 R176, R176 ;  /* 0x000000b000b07308 */ /* 0x000fe20000000800 */
[----:B-----5:R-:W-:-:S04]  /*6d50*/  FMNMX.FTZ R133, R173, R12, !PT ;  /* 0x0000000cad857209 */ /* 0x020fc80007810000 */
[C---:B------:R-:W-:Y:S01]  /*6d60*/  FSETP.NEU.FTZ.AND P1, PT, R133.reuse, -INF , PT ;  /* 0xff8000008500780b */ /* 0x040fe20003f3d000 */
[----:B------:R-:W-:Y:S02]  /*6d70*/  FMUL.FTZ R120, R133, R0 ;  /* 0x0000000085787220 */ /* 0x000fe40000410000 */
[----:B------:R-:W-:Y:S03]  /*6d80*/  MUFU.EX2 R125, R125 ;  /* 0x0000007d007d7308 */ /* 0x000fe60000000800 */
[----:B------:R-:W-:-:S05]  /*6d90*/  FSEL R120, R120, RZ, P1 ;  /* 0x000000ff78787208 */ /* 0x000fca0000800000 */
[----:B------:R-:W-:Y:S01]  /*6da0*/  MUFU.EX2 R178, R178 ;  /* 0x000000b200b27308 */ /* 0x000fe20000000800 */
[-CC-:B------:R-:W-:Y:S01]  /*6db0*/  FFMA.FTZ R191, R3, R0.reuse, -R120.reuse ;  /* 0x0000000003bf7223 */ /* 0x180fe20000010878 */
[----:B------:R-:W-:Y:S01]  /*6dc0*/  FSEL R3, R133, RZ, P1 ;  /* 0x000000ff85037208 */ /* 0x000fe20000800000 */
[-CC-:B------:R-:W-:Y:S01]  /*6dd0*/  FFMA.FTZ R12, R225, R0.reuse, -R120.reuse ;  /* 0x00000000e10c7223 */ /* 0x180fe20000010878 */
[-CC-:B------:R-:W-:Y:S01]  /*6de0*/  FFMA.FTZ R189, R221, R0.reuse, -R120.reuse ;  /* 0x00000000ddbd7223 */ /* 0x180fe20000010878 */
[-CC-:B------:R-:W-:Y:S01]  /*6df0*/  FFMA.FTZ R126, R139, R0.reuse, -R120.reuse ;  /* 0x000000008b7e7223 */ /* 0x180fe20000010878 */
[----:B------:R-:W-:Y:S01]  /*6e00*/  FFMA.FTZ R139, R143, R0, -R120 ;  /* 0x000000008f8b7223 */ /* 0x000fe20000010878 */
[----:B------:R-:W-:Y:S01]  /*6e10*/  FADD.FTZ R3, -R3, R4 ;  /* 0x0000000403037221 */ /* 0x000fe20000010100 */
[----:B0-----:R-:W-:Y:S01]  /*6e20*/  FFMA.FTZ R143, R2, R10, R223 ;  /* 0x0000000a028f7223 */ /* 0x001fe200000100df */
[----:B------:R-:W-:Y:S01]  /*6e30*/  MUFU.EX2 R12, R12 ;  /* 0x0000000c000c7308 */ /* 0x000fe20000000800 */
[-CC-:B------:R-:W-:Y:S01]  /*6e40*/  FFMA.FTZ R14, R219, R0.reuse, -R120.reuse ;  /* 0x00000000db0e7223 */ /* 0x180fe20000010878 */
[-C--:B------:R-:W-:Y:S01]  /*6e50*/  FMUL.FTZ R3, R3, R0.reuse ;  /* 0x0000000003037220 */ /* 0x080fe20000410000 */
[----:B-1----:R-:W-:Y:S01]  /*6e60*/  FADD.FTZ R143, R188, R143 ;  /* 0x0000008fbc8f7221 */ /* 0x002fe20000010000 */
[-CC-:B------:R-:W-:Y:S01]  /*6e70*/  FFMA.FTZ R20, R211, R0.reuse, -R120.reuse ;  /* 0x00000000d3147223 */ /* 0x180fe20000010878 */
[-CC-:B------:R-:W-:Y:S01]  /*6e80*/  FFMA.FTZ R153, R217, R0.reuse, -R120.reuse ;  /* 0x00000000d9997223 */ /* 0x180fe20000010878 */
[-CC-:B------:R-:W-:Y:S01]  /*6e90*/  FFMA.FTZ R187, R207, R0.reuse, -R120.reuse ;  /* 0x00000000cfbb7223 */ /* 0x180fe20000010878 */
[----:B--2---:R-:W-:Y:S01]  /*6ea0*/  FADD.FTZ R10, R190, R143 ;  /* 0x0000008fbe0a7221 */ /* 0x004fe20000010000 */
[----:B------:R-:W0:Y:S01]  /*6eb0*/  MUFU.EX2 R3, R3 ;  /* 0x0000000300037308 */ /* 0x000e220000000800 */
[-CC-:B------:R-:W-:Y:S01]  /*6ec0*/  FFMA.FTZ R122, R215, R0.reuse, -R120.reuse ;  /* 0x00000000d77a7223 */ /* 0x180fe20000010878 */
[-C--:B------:R-:W-:Y:S01]  /*6ed0*/  FFMA.FTZ R124, R209, R0.reuse, -R120 ;  /* 0x00000000d17c7223 */ /* 0x080fe20000010878 */
[----:B---3--:R-:W-:Y:S01]  /*6ee0*/  FADD.FTZ R143, R177, R10 ;  /* 0x0000000ab18f7221 */ /* 0x008fe20000010000 */
[-CC-:B------:R-:W-:Y:S01]  /*6ef0*/  FFMA.FTZ R4, R135, R0.reuse, -R120.reuse ;  /* 0x0000000087047223 */ /* 0x180fe20000010878 */
[-CC-:B------:R-:W-:Y:S01]  /*6f00*/  FFMA.FTZ R135, R147, R0.reuse, -R120.reuse ;  /* 0x0000000093877223 */ /* 0x180fe20000010878 */
[-CC-:B------:R-:W-:Y:S01]  /*6f10*/  FFMA.FTZ R157, R213, R0.reuse, -R120.reuse ;  /* 0x00000000d59d7223 */ /* 0x180fe20000010878 */
[----:B----4-:R-:W-:Y:S01]  /*6f20*/  FADD.FTZ R128, R184, R143 ;  /* 0x0000008fb8807221 */ /* 0x010fe20000010000 */
[----:B------:R-:W1:Y:S01]  /*6f30*/  MUFU.EX2 R189, R189 ;  /* 0x000000bd00bd7308 */ /* 0x000e620000000800 */
[-CC-:B------:R-:W-:Y:S01]  /*6f40*/  FFMA.FTZ R173, R127, R0.reuse, -R120.reuse ;  /* 0x000000007fad7223 */ /* 0x180fe20000010878 */
[-C--:B------:R-:W-:Y:S01]  /*6f50*/  FFMA.FTZ R131, R131, R0.reuse, -R120 ;  /* 0x0000000083837223 */ /* 0x080fe20000010878 */
[----:B------:R-:W-:Y:S01]  /*6f60*/  FADD.FTZ R143, R179, R128 ;  /* 0x00000080b38f7221 */ /* 0x000fe20000010000 */
[-CC-:B------:R-:W-:Y:S01]  /*6f70*/  FFMA.FTZ R128, R151, R0.reuse, -R120.reuse ;  /* 0x0000000097807223 */ /* 0x180fe20000010878 */
[-CC-:B------:R-:W-:Y:S01]  /*6f80*/  FFMA.FTZ R123, R123, R0.reuse, -R120.reuse ;  /* 0x000000007b7b7223 */ /* 0x180fe20000010878 */
[-C--:B------:R-:W-:Y:S01]  /*6f90*/  FFMA.FTZ R159, R159, R0.reuse, -R120 ;  /* 0x000000009f9f7223 */ /* 0x080fe20000010878 */
[----:B------:R-:W-:Y:S01]  /*6fa0*/  FADD.FTZ R130, R186, R143 ;  /* 0x0000008fba827221 */ /* 0x000fe20000010000 */
[----:B------:R-:W2:Y:S01]  /*6fb0*/  MUFU.EX2 R191, R191 ;  /* 0x000000bf00bf7308 */ /* 0x000ea20000000800 */
[----:B0-----:R-:W-:Y:S01]  /*6fc0*/  FFMA.FTZ R10, R3, R7, R12 ;  /* 0x00000007030a7223 */ /* 0x001fe2000001000c */
[-C--:B------:R-:W-:Y:S01]  /*6fd0*/  FFMA.FTZ R183, R183, R0.reuse, -R120 ;  /* 0x00000000b7b77223 */ /* 0x080fe20000010878 */
[----:B------:R-:W-:Y:S01]  /*6fe0*/  FADD.FTZ R147, R181, R130 ;  /* 0x00000082b5937221 */ /* 0x000fe20000010000 */
[-CC-:B------:R-:W-:Y:S01]  /*6ff0*/  FFMA.FTZ R175, R175, R0.reuse, -R120.reuse ;  /* 0x00000000afaf7223 */ /* 0x180fe20000010878 */
[----:B------:R-:W-:Y:S01]  /*7000*/  FFMA.FTZ R185, R185, R0, -R120 ;  /* 0x00000000b9b97223 */ /* 0x000fe20000010878 */
[----:B------:R-:W-:Y:S01]  /*7010*/  ISETP.GT.AND P1, PT, R11, UR58, PT ;  /* 0x0000003a0b007c0c */ /* 0x000fe2000bf24270 */
[----:B------:R-:W-:Y:S01]  /*7020*/  FADD.FTZ R130, R180, R147 ;  /* 0x00000093b4827221 */ /* 0x000fe20000010000 */
[----:B------:R-:W0:Y:S01]  /*7030*/  MUFU.EX2 R14, R14 ;  /* 0x0000000e000e7308 */ /* 0x000e220000000800 */
[----:B-1----:R-:W-:Y:S01]  /*7040*/  FADD.FTZ R10, R189, R10 ;  /* 0x0000000abd0a7221 */ /* 0x002fe20000010000 */
[----:B------:R-:W-:Y:S01]  /*7050*/  F2FP.BF16.F32.PACK_AB R190, R177, R190 ;  /* 0x000000beb1be723e */ /* 0x000fe200000010ff */
[----:B------:R-:W-:Y:S01]  /*7060*/  FADD.FTZ R127, R163, R130 ;  /* 0x00000082a37f7221 */ /* 0x000fe20000010000 */
[----:B------:R-:W-:Y:S01]  /*7070*/  @!P6 VIADD R130, R132, 0x30860 ;  /* 0x000308608482e836 */ /* 0x000fe20000000000 */
[----:B------:R-:W-:Y:S01]  /*7080*/  F2FP.BF16.F32.PACK_AB R184, R179, R184 ;  /* 0x000000b8b3b8723e */ /* 0x000fe200000010ff */
[----:B------:R-:W-:-:S02]  /*7090*/  VIADD R11, R11, 0xffffffff ;  /* 0xffffffff0b0b7836 */ /* 0x000fc40000000000 */
[----:B------:R-:W-:Y:S01]  /*70a0*/  FADD.FTZ R132, R182, R127 ;  /* 0x0000007fb6847221 */ /* 0x000fe20000010000 */
[----:B------:R-:W1:Y:S01]  /*70b0*/  MUFU.EX2 R20, R20 ;  /* 0x0000001400147308 */ /* 0x000e620000000800 */
[----:B--2---:R-:W-:Y:S01]  /*70c0*/  FADD.FTZ R143, R191, R10 ;  /* 0x0000000abf8f7221 */ /* 0x004fe20000010000 */
[----:B------:R-:W-:Y:S01]  /*70d0*/  @!P6 PRMT R134, RZ, 0x654, R130 ;  /* 0x00000654ff86e816 */ /* 0x000fe20000000082 */
[-CC-:B------:R-:W-:Y:S01]  /*70e0*/  FFMA.FTZ R130, R155, R0.reuse, -R120.reuse ;  /* 0x000000009b827223 */ /* 0x180fe20000010878 */
[----:B------:R-:W-:Y:S01]  /*70f0*/  FFMA.FTZ R120, R167, R0, -R120 ;  /* 0x00000000a7787223 */ /* 0x000fe20000010878 */
[----:B------:R-:W-:Y:S01]  /*7100*/  F2FP.BF16.F32.PACK_AB R186, R181, R186 ;  /* 0x000000bab5ba723e */ /* 0x000fe200000010ff */
[----:B------:R2:W-:Y:S01]  /*7110*/  @!P6 SYNCS.ARRIVE.TRANS64.RED.A1T0 RZ, [R134+URZ], RZ ;  /* 0x000000ff86ffe9a7 */ /* 0x0005e2000810043f */
[----:B------:R-:W-:Y:S01]  /*7120*/  F2FP.BF16.F32.PACK_AB R188, R188, R223 ;  /* 0x000000dfbcbc723e */ /* 0x000fe200000010ff */
[----:B------:R-:W3:Y:S01]  /*7130*/  MUFU.EX2 R153, R153 ;  /* 0x0000009900997308 */ /* 0x000ee20000000800 */
[----:B0-----:R-:W-:Y:S01]  /*7140*/  FADD.FTZ R143, R14, R143 ;  /* 0x0000008f0e8f7221 */ /* 0x001fe20000010000 */
[----:B------:R-:W-:-:S02]  /*7150*/  F2FP.BF16.F32.PACK_AB R180, R163, R180 ;  /* 0x000000b4a3b4723e */ /* 0x000fc400000010ff */
[----:B------:R-:W-:Y:S02]  /*7160*/  F2FP.BF16.F32.PACK_AB R182, R141, R182 ;  /* 0x000000b68db6723e */ /* 0x000fe400000010ff */
[----:B------:R-:W-:Y:S02]  /*7170*/  F2FP.BF16.F32.PACK_AB R189, R189, R12 ;  /* 0x0000000cbdbd723e */ /* 0x000fe400000010ff */
[----:B------:R-:W0:Y:S01]  /*7180*/  MUFU.EX2 R187, R187 ;  /* 0x000000bb00bb7308 */ /* 0x000e220000000800 */
[----:B-1----:R-:W-:Y:S01]  /*7190*/  FADD.FTZ R10, R20, R143 ;  /* 0x0000008f140a7221 */ /* 0x002fe20000010000 */
        /* <DEDUP_REMOVED lines=13> */
[----:B------:R0:W-:Y:S01]  /*7270*/  MUFU.EX2 R7, R131 ;  /* 0x0000008300077308 */ /* 0x0001e20000000800 */
[----:B-1----:R-:W-:-:S07]  /*7280*/  FADD.FTZ R10, R126, R127 ;  /* 0x0000007f7e0a7221 */ /* 0x002fce0000010000 */
[----:B------:R-:W1:Y:S01]  /*7290*/  MUFU.EX2 R139, R139 ;  /* 0x0000008b008b7308 */ /* 0x000e620000000800 */
[----:B0-----:R-:W-:-:S04]  /*72a0*/  FADD.FTZ R131, R141, R132 ;  /* 0x000000848d837221 */ /* 0x001fc80000010000 */
[----:B------:R-:W-:Y:S01]  /*72b0*/  FADD.FTZ R132, R176, R131 ;  /* 0x00000083b0847221 */ /* 0x000fe20000010000 */
[C---:B------:R-:W-:Y:S02]  /*72c0*/  F2FP.BF16.F32.PACK_AB R176, R125.reuse, R176 ;  /* 0x000000b07db0723e */ /* 0x040fe400000010ff */
[----:B------:R-:W0:Y:S01]  /*72d0*/  MUFU.EX2 R172, R172 ;  /* 0x000000ac00ac7308 */ /* 0x000e220000000800 */
[----:B------:R-:W-:-:S04]  /*72e0*/  FADD.FTZ R131, R125, R132 ;  /* 0x000000847d837221 */ /* 0x000fc80000010000 */
[----:B------:R-:W-:Y:S01]  /*72f0*/  FADD.FTZ R132, R178, R131 ;  /* 0x00000083b2847221 */ /* 0x000fe20000010000 */
[C---:B---3--:R-:W-:Y:S02]  /*7300*/  F2FP.BF16.F32.PACK_AB R178, R129.reuse, R178 ;  /* 0x000000b281b2723e */ /* 0x048fe400000010ff */
[----:B------:R-:W3:Y:S01]  /*7310*/  MUFU.EX2 R4, R4 ;  /* 0x0000000400047308 */ /* 0x000ee20000000800 */
[----:B------:R-:W-:Y:S01]  /*7320*/  FADD.FTZ R131, R129, R132 ;  /* 0x0000008481837221 */ /* 0x000fe20000010000 */
[----:B-1----:R-:W-:-:S06]  /*7330*/  FADD.FTZ R127, R139, R10 ;  /* 0x0000000a8b7f7221 */ /* 0x002fcc0000010000 */
[----:B------:R-:W1:Y:S01]  /*7340*/  MUFU.EX2 R145, R145 ;  /* 0x0000009100917308 */ /* 0x000e620000000800 */
[----:B0-----:R-:W-:-:S07]  /*7350*/  FADD.FTZ R132, R172, R131 ;  /* 0x00000083ac847221 */ /* 0x001fce0000010000 */
[----:B------:R-:W0:Y:S01]  /*7360*/  MUFU.EX2 R135, R135 ;  /* 0x0000008700877308 */ /* 0x000e220000000800 */
[----:B---3--:R-:W-:-:S07]  /*7370*/  FADD.FTZ R10, R4, R127 ;  /* 0x0000007f040a7221 */ /* 0x008fce0000010000 */
[----:B------:R-:W-:Y:S01]  /*7380*/  MUFU.EX2 R174, R174 ;  /* 0x000000ae00ae7308 */ /* 0x000fe20000000800 */
[----:B-1----:R-:W-:-:S07]  /*7390*/  F2FP.BF16.F32.PACK_AB R172, R145, R172 ;  /* 0x000000ac91ac723e */ /* 0x002fce00000010ff */
[----:B------:R-:W1:Y:S01]  /*73a0*/  MUFU.EX2 R128, R128 ;  /* 0x0000008000807308 */ /* 0x000e620000000800 */
[C---:B0-----:R-:W-:Y:S01]  /*73b0*/  FADD.FTZ R10, R135.reuse, R10 ;  /* 0x0000000a870a7221 */ /* 0x041fe20000010000 */
[----:B------:R-:W-:Y:S01]  /*73c0*/  F2FP.BF16.F32.PACK_AB R177, R135, R4 ;  /* 0x0000000487b1723e */ /* 0x000fe200000010ff */
[----:B------:R-:W-:-:S05]  /*73d0*/  IMAD.MOV.U32 R4, RZ, RZ, R133 ;  /* 0x000000ffff047224 */ /* 0x000fca00078e0085 */
[----:B------:R-:W0:Y:S08]  /*73e0*/  MUFU.EX2 R137, R137 ;  /* 0x0000008900897308 */ /* 0x000e300000000800 */
[----:B------:R-:W-:Y:S01]  /*73f0*/  MUFU.EX2 R173, R173 ;  /* 0x000000ad00ad7308 */ /* 0x000fe20000000800 */
[----:B-1----:R-:W-:-:S07]  /*7400*/  F2FP.BF16.F32.PACK_AB R179, R128, R7 ;  /* 0x0000000780b3723e */ /* 0x002fce00000010ff */
[----:B------:R-:W1:Y:S08]  /*7410*/  MUFU.EX2 R168, R168 ;  /* 0x000000a800a87308 */ /* 0x000e700000000800 */
[----:B--2---:R2:W-:Y:S08]  /*7420*/  MUFU.EX2 R134, R123 ;  /* 0x0000007b00867308 */ /* 0x0045f00000000800 */
[----:B------:R-:W3:Y:S01]  /*7430*/  MUFU.EX2 R130, R130 ;  /* 0x0000008200827308 */ /* 0x000ee20000000800 */
[----:B--2---:R-:W-:-:S04]  /*7440*/  FADD.FTZ R123, R145, R132 ;  /* 0x00000084917b7221 */ /* 0x004fc80000010000 */
[----:B------:R-:W-:Y:S01]  /*7450*/  FADD.FTZ R132, R174, R123 ;  /* 0x0000007bae847221 */ /* 0x000fe20000010000 */
[----:B------:R-:W-:Y:S01]  /*7460*/  FADD.FTZ R123, R7, R10 ;  /* 0x0000000a077b7221 */ /* 0x000fe20000010000 */
[C---:B0-----:R-:W-:Y:S01]  /*7470*/  F2FP.BF16.F32.PACK_AB R174, R137.reuse, R174 ;  /* 0x000000ae89ae723e */ /* 0x041fe200000010ff */
[----:B------:R-:W0:Y:S01]  /*7480*/  MUFU.EX2 R149, R149 ;  /* 0x0000009500957308 */ /* 0x000e220000000800 */
[----:B------:R-:W-:Y:S01]  /*7490*/  FADD.FTZ R127, R137, R132 ;  /* 0x00000084897f7221 */ /* 0x000fe20000010000 */
[----:B------:R-:W-:-:S03]  /*74a0*/  FADD.FTZ R10, R128, R123 ;  /* 0x0000007b800a7221 */ /* 0x000fc60000010000 */
[----:B-1----:R-:W-:Y:S01]  /*74b0*/  FADD.FTZ R132, R168, R127 ;  /* 0x0000007fa8847221 */ /* 0x002fe20000010000 */
[----:B------:R-:W-:Y:S02]  /*74c0*/  FADD.FTZ R123, R173, R10 ;  /* 0x0000000aad7b7221 */ /* 0x000fe40000010000 */
[----:B------:R-:W1:Y:S01]  /*74d0*/  MUFU.EX2 R159, R159 ;  /* 0x0000009f009f7308 */ /* 0x000e620000000800 */
[C---:B---3--:R-:W-:Y:S01]  /*74e0*/  F2FP.BF16.F32.PACK_AB R173, R130.reuse, R173 ;  /* 0x000000ad82ad723e */ /* 0x048fe200000010ff */
[----:B------:R-:W-:-:S04]  /*74f0*/  FADD.FTZ R123, R130, R123 ;  /* 0x0000007b827b7221 */ /* 0x000fc80000010000 */
[----:B------:R-:W-:Y:S02]  /*7500*/  FADD.FTZ R123, R134, R123 ;  /* 0x0000007b867b7221 */ /* 0x000fe40000010000 */
[----:B------:R2:W3:Y:S01]  /*7510*/  MUFU.EX2 R136, R183 ;  /* 0x000000b700887308 */ /* 0x0004e20000000800 */
[C---:B0-----:R-:W-:Y:S01]  /*7520*/  FADD.FTZ R125, R149.reuse, R132 ;  /* 0x00000084957d7221 */ /* 0x041fe20000010000 */
[----:B------:R-:W-:-:S06]  /*7530*/  F2FP.BF16.F32.PACK_AB R168, R149, R168 ;  /* 0x000000a895a8723e */ /* 0x000fcc00000010ff */
[----:B------:R0:W4:Y:S01]  /*7540*/  MUFU.EX2 R169, R175 ;  /* 0x000000af00a97308 */ /* 0x0001220000000800 */
[----:B-1----:R-:W-:Y:S01]  /*7550*/  FADD.FTZ R123, R159, R123 ;  /* 0x0000007b9f7b7221 */ /* 0x002fe20000010000 */
[----:B--2---:R-:W-:-:S06]  /*7560*/  F2FP.BF16.F32.PACK_AB R183, R139, R126 ;  /* 0x0000007e8bb7723e */ /* 0x004fcc00000010ff */
[----:B------:R-:W1:Y:S01]  /*7570*/  MUFU.EX2 R170, R170 ;  /* 0x000000aa00aa7308 */ /* 0x000e620000000800 */
[----:B---3--:R-:W-:Y:S01]  /*7580*/  FADD.FTZ R123, R136, R123 ;  /* 0x0000007b887b7221 */ /* 0x008fe20000010000 */
[----:B0-----:R-:W-:-:S06]  /*7590*/  F2FP.BF16.F32.PACK_AB R175, R159, R134 ;  /* 0x000000869faf723e */ /* 0x001fcc00000010ff */
[----:B------:R0:W2:Y:S01]  /*75a0*/  MUFU.EX2 R132, R185 ;  /* 0x000000b900847308 */ /* 0x0000a20000000800 */
[C---:B----4-:R-:W-:Y:S01]  /*75b0*/  FADD.FTZ R123, R169.reuse, R123 ;  /* 0x0000007ba97b7221 */ /* 0x050fe20000010000 */
[----:B------:R-:W-:-:S06]  /*75c0*/  F2FP.BF16.F32.PACK_AB R169, R169, R136 ;  /* 0x00000088a9a9723e */ /* 0x000fcc00000010ff */
[----:B------:R-:W3:Y:S01]  /*75d0*/  MUFU.EX2 R5, R5 ;  /* 0x0000000500057308 */ /* 0x000ee20000000800 */
[----:B-1----:R-:W-:Y:S01]  /*75e0*/  FADD.FTZ R10, R170, R125 ;  /* 0x0000007daa0a7221 */ /* 0x002fe20000010000 */
[----:B0-----:R-:W-:-:S06]  /*75f0*/  F2FP.BF16.F32.PACK_AB R185, R153, R20 ;  /* 0x0000001499b9723e */ /* 0x001fcc00000010ff */
[----:B------:R-:W0:Y:S01]  /*7600*/  MUFU.EX2 R120, R120 ;  /* 0x0000007800787308 */ /* 0x000e220000000800 */
[----:B--2---:R-:W-:Y:S01]  /*7610*/  FADD.FTZ R123, R132, R123 ;  /* 0x0000007b847b7221 */ /* 0x004fe20000010000 */
[C---:B---3--:R-:W-:Y:S01]  /*7620*/  FADD.FTZ R10, R5.reuse, R10 ;  /* 0x0000000a050a7221 */ /* 0x048fe20000010000 */
[----:B------:R-:W-:Y:S01]  /*7630*/  F2FP.BF16.F32.PACK_AB R170, R5, R170 ;  /* 0x000000aa05aa723e */ /* 0x000fe200000010ff */
[----:B------:R-:W-:Y:S02]  /*7640*/  IMAD.MOV.U32 R5, RZ, RZ, R121 ;  /* 0x000000ffff057224 */ /* 0x000fe400078e0079 */
[C---:B0-----:R-:W-:Y:S01]  /*7650*/  FADD.FTZ R7, R120.reuse, R123 ;  /* 0x0000007b78077221 */ /* 0x041fe20000010000 */
[----:B------:R-:W-:Y:S01]  /*7660*/  F2FP.BF16.F32.PACK_AB R171, R120, R132 ;  /* 0x0000008478ab723e */ /* 0x000fe200000010ff */
[----:B------:R-:W-:Y:S06]  /*7670*/  @P1 BRA `(.L_x_3950) ;  /* 0xffffffd000501947 */ /* 0x000fec000383ffff */
[----:B------:R-:W-:Y:S01]  /*7680*/  IMAD.MOV.U32 R4, RZ, RZ, R133 ;  /* 0x000000ffff047224 */ /* 0x000fe200078e0085 */
[----:B------:R-:W-:Y:S01]  /*7690*/  UMOV UR36, UR4 ;  /* 0x0000000400247c82 */ /* 0x000fe20008000000 */
[----:B------:R-:W-:Y:S01]  /*76a0*/  IMAD.MOV.U32 R5, RZ, RZ, R121 ;  /* 0x000000ffff057224 */ /* 0x000fe200078e0079 */
[----:B------:R-:W-:-:S06]  /*76b0*/  UMOV UR37, UR7 ;  /* 0x0000000700257c82 */ /* 0x000fcc0008000000 */
.L_x_3933:
[----:B------:R-:W-:Y:S01]  /*76c0*/  IADD3 R12, R16, 0x80, -R17 ;  /* 0x00000080100c7810 */ /* 0x000fe20007ffe811 */
[----:B------:R-:W-:Y:S02]  /*76d0*/  ULDC UR7, c[0x0][0x9e4] ;  /* 0x0002790000077ab9 */ /* 0x000fe40000000800 */
[----:B------:R-:W-:Y:S02]  /*76e0*/  UISETP.GE.AND UP0, UPT, UR7, 0x1, UPT ;  /* 0x000000010700788c */ /* 0x000fe4000bf06270 */
[----:B------:R-:W-:-:S04]  /*76f0*/  IMAD R12, R193, 0x80, R12 ;  /* 0x00000080c10c7824 */ /* 0x000fc800078e020c */
[----:B------:R-:W-:Y:S02]  /*7700*/  PLOP3.LUT P1, PT, PT, PT, UP0, 0x40, 0x0 ;  /* 0x000000000000781c */ /* 0x000fe40003f2e808 */
[----:B------:R-:W-:-:S13]  /*7710*/  R2UR UR6, R12 ;  /* 0x000000000c0672ca */ /* 0x000fda00000e0000 */
[----:B------:R-:W-:Y:S01]  /*7720*/  UIADD3 UR10, UR6, -UR10, URZ ;  /* 0x8000000a060a7290 */ /* 0x000fe2000fffe03f */
[----:B------:R-:W-:Y:S11]  /*7730*/  @P1 BRA `(.L_x_3951) ;  /* 0x0000000000441947 */ /* 0x000ff60003800000 */
        /* <DEDUP_REMOVED lines=10> */
.L_x_3952:
[----:B------:R-:W-:-:S11]  /*77e0*/  UISETP.NE.AND UP1, UPT, UR7, 0x1, UPT ;  /* 0x000000010700788c */ /* 0x000fd6000bf25270 */
[----:B------:R-:W-:Y:S02]  /*77f0*/  @UP1 ULDC.64 UR14, c[0x0][0x9e8] ;  /* 0x00027a00000e1ab9 */ /* 0x000fe40000000a00 */
[----:B------:R-:W-:-:S04]  /*7800*/  UIMAD.WIDE.U32 UR4, UR6, UR14, URZ ;  /* 0x0000000e060472a5 */ /* 0x000fc8000f8e003f */
[----:B------:R-:W-:-:S12]  /*7810*/  @UP1 USHF.R.U32.HI UR6, URZ, UR15, UR5 ;  /* 0x0000000f3f061299 */ /* 0x000fd80008011605 */
.L_x_3953:
[----:B------:R-:W-:-:S04]  /*7820*/  UIMAD UR6, UR6, UR7, URZ ;  /* 0x00000007060672a4 */ /* 0x000fc8000f8e023f */
[----:B------:R-:W-:-:S04]  /*7830*/  UISETP.LT.AND UP1, UPT, UR10, UR6, UPT ;  /* 0x000000060a00728c */ /* 0x000fc8000bf21270 */
[----:B------:R-:W-:-:S12]  /*7840*/  USEL UR10, UR10, UR6, !UP1 ;  /* 0x000000060a0a7287 */ /* 0x000fd8000c800000 */
.L_x_3951:
[----:B------:R-:W-:Y:S01]  /*7850*/  UIADD3 UR4, UR10, 0x5f, URZ ;  /* 0x0000005f0a047890 */ /* 0x000fe2000fffe03f */
[----:B------:R-:W-:-:S03]  /*7860*/  R2UR UR6, R192 ;  /* 0x00000000c00672ca */ /* 0x000fc600000e0000 */
        /* <DEDUP_REMOVED lines=11> */
.L_x_3963:
[----:B------:R-:W-:-:S04]  /*7920*/  UIADD3 UR5, UR4, 0x1, URZ ;  /* 0x0000000104057890 */ /* 0x000fc8000fffe03f */
[----:B------:R-:W-:-:S04]  /*7930*/  UISETP.NE.AND UP1, UPT, UR5, 0x2, UPT ;  /* 0x000000020500788c */ /* 0x000fc8000bf25270 */
[----:B------:R-:W-:Y:S02]  /*7940*/  USEL UR37, URZ, 0x1, UP1 ;  /* 0x000000013f257887 */ /* 0x000fe40008800000 */
[----:B------:R-:W-:Y:S02]  /*7950*/  USEL UR36, UR5, URZ, UP1 ;  /* 0x0000003f05247287 */ /* 0x000fe40008800000 */
[----:B------:R-:W-:Y:S01]  /*7960*/  ULOP3.LUT UR37, UR7, UR37, URZ, 0x3c, !UPT ;  /* 0x0000002507257292 */ /* 0x000fe2000f8e3c3f */
[----:B------:R-:W-:Y:S11]  /*7970*/  @!P0 BRA `(.L_x_3955) ;  /* 0x0000000000048947 */ /* 0x000ff60003800000 */
[----:B------:R-:W-:Y:S01]  /*7980*/  BPT.TRAP 0x1 ;  /* 0x000000040000795c */ /* 0x000fe20000300000 */
.L_x_3955:
[----:B------:R-:W-:Y:S01]  /*7990*/  ULEA UR5, UR36, UR38, 0x3 ;  /* 0x0000002624057291 */ /* 0x000fe2000f8e183f */
[----:B------:R-:W-:-:S05]  /*79a0*/  IMAD.U32 R0, RZ, RZ, UR37 ;  /* 0x00000025ff007e24 */ /* 0x000fca000f8e00ff */
[----:B------:R-:W-:-:S04]  /*79b0*/  SHF.L.U32 R0, R0, 0x1f, RZ ;  /* 0x0000001f00007819 */ /* 0x000fc800000006ff */
[----:B------:R0:W1:Y:S01]  /*79c0*/  SYNCS.PHASECHK.TRANS64.TRYWAIT P1, [UR5+0x30830], R0 ;  /* 0x03083000ff0075a7 */ /* 0x0000620008020145 */
[----:B------:R-:W-:Y:S05]  /*79d0*/  @!P0 BRA `(.L_x_3956) ;  /* 0x0000000000048947 */ /* 0x000fea0003800000 */
[----:B------:R-:W-:Y:S01]  /*79e0*/  BPT.TRAP 0x1 ;  /* 0x000000040000795c */ /* 0x000fe20000300000 */
.L_x_3956:
[----:B-1----:R-:W-:Y:S05]  /*79f0*/  @P1 BRA `(.L_x_3957) ;  /* 0x0000000000081947 */ /* 0x002fea0003800000 */
[----:B------:R-:W1:Y:S02]  /*7a00*/  SYNCS.PHASECHK.TRANS64.TRYWAIT P1, [UR5+0x30830], R0 ;  /* 0x03083000ff0075a7 */ /* 0x000e640008020145 */
[----:B-1----:R-:W-:Y:S05]  /*7a10*/  @!P1 BRA `(.L_x_3958) ;  /* 0x000000d800949947 */ /* 0x002fea0003800000 */
.L_x_3957:
        /* <DEDUP_REMOVED lines=163> */
.L_x_3959:
[----:B------:R-:W-:Y:S01]  /*8450*/  ULEA UR10, UR4, UR38, 0x3 ;  /* 0x00000026040a7291 */ /* 0x000fe2000f8e183f */
[----:B01----:R-:W-:-:S05]  /*8460*/  IMAD.U32 R0, RZ, RZ, UR7 ;  /* 0x00000007ff007e24 */ /* 0x003fca000f8e00ff */
[----:B------:R-:W-:-:S04]  /*8470*/  SHF.L.U32 R0, R0, 0x1f, RZ ;  /* 0x0000001f00007819 */ /* 0x000fc800000006ff */
[----:B------:R0:W1:Y:S01]  /*8480*/  SYNCS.PHASECHK.TRANS64.TRYWAIT P1, [UR10+0x30850], R0 ;  /* 0x03085000ff0075a7 */ /* 0x000062000802014a */
[----:B------:R-:W-:Y:S05]  /*8490*/  @!P0 BRA `(.L_x_3960) ;  /* 0x0000000000048947 */ /* 0x000fea0003800000 */
[----:B------:R-:W-:Y:S01]  /*84a0*/  BPT.TRAP 0x1 ;  /* 0x000000040000795c */ /* 0x000fe20000300000 */
.L_x_3960:
[----:B-1----:R-:W-:Y:S05]  /*84b0*/  @P1 BRA `(.L_x_3961) ;  /* 0x0000000000081947 */ /* 0x002fea0003800000 */
[----:B------:R-:W1:Y:S02]  /*84c0*/  SYNCS.PHASECHK.TRANS64.TRYWAIT P1, [UR10+0x30850], R0 ;  /* 0x03085000ff0075a7 */ /* 0x000e64000802014a */
[----:B-1----:R-:W-:Y:S05]  /*84d0*/  @!P1 BRA `(.L_x_3962) ;  /* 0x000000cc00fc9947 */ /* 0x002fea0003800000 */
.L_x_3961:
[----:B------:R-:W-:Y:S01]  /*84e0*/  UIADD3 UR6, UR38, 0x400, URZ ;  /* 0x0000040026067890 */ /* 0x000fe2000fffe03f */
[----:B------:R-:W-:Y:S01]  /*84f0*/  WARPGROUP.ARRIVE ;  /* 0x00000000000079c5 */ /* 0x000fe20000000000 */
[----:B------:R-:W-:Y:S01]  /*8500*/  UMOV UR7, 0x40000040 ;  /* 0x4000004000077882 */ /* 0x000fe20000000000 */
[----:B01----:R-:W-:Y:S01]  /*8510*/  FMNMX.FTZ R0, R120, R12, !PT ;  /* 0x0000000c78007209 */ /* 0x003fe20007810000 */
[----:B------:R-:W-:Y:S01]  /*8520*/  USHF.R.U32.HI UR6, URZ, 0x4, UR6 ;  /* 0x000000043f067899 */ /* 0x000fe20008011606 */
[----:B------:R-:W-:Y:S02]  /*8530*/  FMNMX.FTZ R4, R122, R13, !PT ;  /* 0x0000000d7a047209 */ /* 0x000fe40007810000 */
[----:B------:R-:W0:Y:S01]  /*8540*/  S2R R193, SR_TID.X ;  /* 0x0000000000c17919 */ /* 0x000e220000002100 */
[----:B------:R-:W-:Y:S01]  /*8550*/  FMNMX.FTZ R3, R121, R0, !PT ;  /* 0x0000000079037209 */ /* 0x000fe20007810000 */
[----:B------:R-:W-:Y:S01]  /*8560*/  ULOP3.LUT UR6, UR6, 0x3fff, URZ, 0xc0, !UPT ;  /* 0x00003fff06067892 */ /* 0x000fe2000f8ec03f */
[----:B------:R-:W-:-:S02]  /*8570*/  FMNMX.FTZ R21, R123, R4, !PT ;  /* 0x000000047b157209 */ /* 0x000fc40007810000 */
[----:B------:R-:W-:Y:S01]  /*8580*/  FMNMX.FTZ R0, R124, R3, !PT ;  /* 0x000000037c007209 */ /* 0x000fe20007810000 */
[----:B------:R-:W-:Y:S01]  /*8590*/  ULOP3.LUT UR6, UR6, 0x3000000, URZ, 0xfc, !UPT ;  /* 0x0300000006067892 */ /* 0x000fe2000f8efc3f */
[----:B------:R-:W-:Y:S02]  /*85a0*/  FMNMX.FTZ R4, R126, R21, !PT ;  /* 0x000000157e047209 */ /* 0x000fe40007810000 */
[----:B------:R-:W-:Y:S01]  /*85b0*/  FMNMX.FTZ R3, R125, R0, !PT ;  /* 0x000000007d037209 */ /* 0x000fe20007810000 */
[----:B------:R-:W-:Y:S01]  /*85c0*/  UIMAD UR4, UR4, 0x900, UR6 ;  /* 0x00000900040478a4 */ /* 0x000fe2000f8e0206 */
[----:B------:R-:W-:Y:S02]  /*85d0*/  FMNMX.FTZ R21, R127, R4, !PT ;  /* 0x000000047f157209 */ /* 0x000fe40007810000 */
[----:B------:R-:W-:Y:S02]  /*85e0*/  FMNMX.FTZ R0, R128, R3, !PT ;  /* 0x0000000380007209 */ /* 0x000fe40007810000 */
[----:B------:R-:W-:-:S02]  /*85f0*/  FMNMX.FTZ R4, R130, R21, !PT ;  /* 0x0000001582047209 */ /* 0x000fc40007810000 */
[----:B------:R-:W-:Y:S01]  /*8600*/  UMOV UR6, UR4 ;  /* 0x0000000400067c82 */ /* 0x000fe20008000000 */
[----:B------:R-:W-:Y:S01]  /*8610*/  FMNMX.FTZ R3, R129, R0, !PT ;  /* 0x0000000081037209 */ /* 0x000fe20007810000 */
[----:B------:R-:W-:Y:S01]  /*8620*/  HGMMA.64x192x16.F32.BF16 R24, R188, gdesc[UR4].tnspB, R24, gsb0 ;  /* 0x42e00004bc187df0 */ /* 0x000fe20008001818 */
[----:B------:R-:W-:Y:S01]  /*8630*/  UIADD3 UR6, UR4, 0x80, URZ ;  /* 0x0000008004067890 */ /* 0x000fe2000fffe03f */
[----:B------:R-:W-:Y:S01]  /*8640*/  FMNMX.FTZ R21, R131, R4, !PT ;  /* 0x0000000483157209 */ /* 0x000fe20007810000 */
[----:B------:R-:W-:Y:S01]  /*8650*/  UMOV UR7, 0x40000040 ;  /* 0x4000004000077882 */ /* 0x000fe20000000000 */
[----:B------:R-:W-:Y:S02]  /*8660*/  FMNMX.FTZ R0, R132, R3, !PT ;  /* 0x0000000384007209 */ /* 0x000fe40007810000 */
[----:B------:R-:W-:Y:S02]  /*8670*/  FMNMX.FTZ R4, R134, R21, !PT ;  /* 0x0000001586047209 */ /* 0x000fe40007810000 */
[----:B------:R-:W-:-:S04]  /*8680*/  FMNMX.FTZ R3, R133, R0, !PT ;  /* 0x0000000085037209 */ /* 0x000fc80007810000 */
[----:B------:R-:W-:Y:S02]  /*8690*/  FMNMX.FTZ R0, R136, R3, !PT ;  /* 0x0000000388007209 */ /* 0x000fe40007810000 */
[----:B0-----:R-:W-:Y:S02]  /*86a0*/  LOP3.LUT P1, RZ, R193, 0x7f, RZ, 0xc0, !PT ;  /* 0x0000007fc1ff7812 */ /* 0x001fe4000782c0ff */
        /* <DEDUP_REMOVED lines=17> */
[----:B-1----:R-:W-:-:S05]  /*87c0*/  FMNMX.FTZ R14, R2, R3, !PT ;  /* 0x00000003020e7209 */ /* 0x002fca0007810000 */
[----:B------:R-:W1:Y:S02]  /*87d0*/  SHFL.BFLY PT, R5, R14, 0x1, 0x1f ;  /* 0x0c201f000e057f89 */ /* 0x000e6400000e0000 */
[----:B-1----:R-:W-:-:S05]  /*87e0*/  FMNMX.FTZ R5, R14, R5, !PT ;  /* 0x000000050e057209 */ /* 0x002fca0007810000 */
[----:B------:R-:W-:-:S04]  /*87f0*/  FADD.FTZ R3, -R5, R12 ;  /* 0x0000000c05037221 */ /* 0x000fc80000010100 */
[-C--:B0-----:R-:W-:Y:S01]  /*8800*/  FMUL.FTZ R12, R3, R0.reuse ;  /* 0x00000000030c7220 */ /* 0x081fe20000410000 */
[----:B------:R-:W-:-:S03]  /*8810*/  FMUL.FTZ R3, R5, R0 ;  /* 0x0000000005037220 */ /* 0x000fc60000410000 */
[----:B------:R0:W-:Y:S01]  /*8820*/  MUFU.EX2 R2, R12 ;  /* 0x0000000c00027308 */ /* 0x0001e20000000800 */
[-CC-:B------:R-:W-:Y:S01]  /*8830*/  FFMA.FTZ R21, R125, R0.reuse, -R3.reuse ;  /* 0x000000007d157223 */ /* 0x180fe20000010803 */
[-CC-:B------:R-:W-:Y:S01]  /*8840*/  FFMA.FTZ R15, R120, R0.reuse, -R3.reuse ;  /* 0x00000000780f7223 */ /* 0x180fe20000010803 */
[-CC-:B------:R-:W-:Y:S01]  /*8850*/  FFMA.FTZ R14, R164, R0.reuse, -R3.reuse ;  /* 0x00000000a40e7223 */ /* 0x180fe20000010803 */
[----:B------:R-:W-:-:S04]  /*8860*/  FFMA.FTZ R165, R165, R0, -R3 ;  /* 0x00000000a5a57223 */ /* 0x000fc80000010803 */
[----:B------:R-:W-:Y:S01]  /*8870*/  MUFU.EX2 R15, R15 ;  /* 0x0000000f000f7308 */ /* 0x000fe20000000800 */
[----:B0-----:R-:W-:-:S07]  /*8880*/  FFMA.FTZ R12, R160, R0, -R3 ;  /* 0x00000000a00c7223 */ /* 0x001fce0000010803 */
[----:B------:R-:W-:Y:S08]  /*8890*/  MUFU.EX2 R21, R21 ;  /* 0x0000001500157308 */ /* 0x000ff00000000800 */
[----:B------:R-:W-:Y:S08]  /*88a0*/  MUFU.EX2 R12, R12 ;  /* 0x0000000c000c7308 */ /* 0x000ff00000000800 */
[----:B------:R-:W-:Y:S01]  /*88b0*/  MUFU.EX2 R14, R14 ;  /* 0x0000000e000e7308 */ /* 0x000fe20000000800 */
[----:B------:R-:W-:-:S02]  /*88c0*/  WARPGROUP.DEPBAR.LE gsb0, 0x0 ;  /* 0x00008000000079c5 */ /* 0x000fc40000010000 */
[----:B------:R-:W-:Y:S01]  /*88d0*/  WARPGROUP.ARRIVE ;  /* 0x00000000000079c5 */ /* 0x000fe20000000000 */
[--C-:B------:R-:W-:Y:S01]  /*88e0*/  FFMA.FTZ R188, R121, R0, -R3.reuse ;  /* 0x0000000079bc7223 */ /* 0x100fe20000010803 */
[----:B------:R-:W-:Y:S01]  /*88f0*/  FMNMX.FTZ R121, R135, R4, !PT ;  /* 0x0000000487797209 */ /* 0x000fe20007810000 */
[----:B------:R-:W-:-:S03]  /*8900*/  FFMA.FTZ R190, R124, R0, -R3 ;  /* 0x000000007cbe7223 */ /* 0x000fc60000010803 */
[----:B------:R-:W-:Y:S01]  /*8910*/  HGMMA.64x192x16.F32.BF16 R24, R184, gdesc[UR4].tnspB, R24, gsb0 ;  /* 0x42e00004b8187df0 */ /* 0x000fe20008001818 */
[----:B------:R-:W-:Y:S01]  /*8920*/  UIADD3 UR6, UR4, 0x100, URZ ;  /* 0x0000010004067890 */ /* 0x000fe2000fffe03f */
[----:B------:R-:W-:Y:S01]  /*8930*/  FMNMX.FTZ R4, R138, R121, !PT ;  /* 0x000000798a047209 */ /* 0x000fe20007810000 */
[----:B------:R-:W-:Y:S01]  /*8940*/  UMOV UR7, 0x40000040 ;  /* 0x4000004000077882 */ /* 0x000fe20000000000 */
[----:B------:R-:W-:Y:S02]  /*8950*/  MUFU.EX2 R188, R188 ;  /* 0x000000bc00bc7308 */ /* 0x000fe40000000800 */
[----:B------:R-:W-:-:S04]  /*8960*/  FMNMX.FTZ R121, R139, R4, !PT ;  /* 0x000000048b797209 */ /* 0x000fc80007810000 */
[----:B------:R-:W-:Y:S01]  /*8970*/  FMNMX.FTZ R4, R142, R121, !PT ;  /* 0x000000798e047209 */ /* 0x000fe20007810000 */
[----:B------:R-:W-:Y:S01]  /*8980*/  FFMA.FTZ R121, R129, R0, -R3 ;  /* 0x0000000081797223 */ /* 0x000fe20000010803 */
[----:B------:R-:W-:Y:S02]  /*8990*/  MUFU.EX2 R190, R190 ;  /* 0x000000be00be7308 */ /* 0x000fe40000000800 */
[----:B------:R-:W-:-:S04]  /*89a0*/  FMNMX.FTZ R125, R143, R4, !PT ;  /* 0x000000048f7d7209 */ /* 0x000fc80007810000 */
[----:B------:R-:W-:Y:S02]  /*89b0*/  FMNMX.FTZ R4, R146, R125, !PT ;  /* 0x0000007d92047209 */ /* 0x000fe40007810000 */
[----:B------:R-:W-:Y:S02]  /*89c0*/  MUFU.EX2 R121, R121 ;  /* 0x0000007900797308 */ /* 0x000fe40000000800 */
[----:B------:R-:W-:-:S04]  /*89d0*/  FMNMX.FTZ R125, R147, R4, !PT ;  /* 0x00000004937d7209 */ /* 0x000fc80007810000 */
[----:B------:R-:W-:Y:S01]  /*89e0*/  FMNMX.FTZ R4, R150, R125, !PT ;  /* 0x0000007d96047209 */ /* 0x000fe20007810000 */
[----:B------:R-:W-:-:S03]  /*89f0*/  FFMA.FTZ R125, R133, R0, -R3 ;  /* 0x00000000857d7223 */ /* 0x000fc60000010803 */
[----:B------:R-:W-:-:S03]  /*8a00*/  FMNMX.FTZ R129, R151, R4, !PT ;  /* 0x0000000497817209 */ /* 0x000fc60007810000 */
[----:B------:R-:W-:Y:S01]  /*8a10*/  MUFU.EX2 R125, R125 ;  /* 0x0000007d007d7308 */ /* 0x000fe20000000800 */
[----:B------:R-:W-:-:S04]  /*8a20*/  FMNMX.FTZ R4, R154, R129, !PT ;  /* 0x000000819a047209 */ /* 0x000fc80007810000 */
[----:B------:R-:W-:-:S04]  /*8a30*/  FMNMX.FTZ R129, R155, R4, !PT ;  /* 0x000000049b817209 */ /* 0x000fc80007810000 */
[----:B------:R-:W-:Y:S01]  /*8a40*/  FMNMX.FTZ R4, R158, R129, !PT ;  /* 0x000000819e047209 */ /* 0x000fe20007810000 */
[-CC-:B------:R-:W-:Y:S01]  /*8a50*/  FFMA.FTZ R129, R137, R0.reuse, -R3.reuse ;  /* 0x0000000089817223 */ /* 0x180fe20000010803 */
[-CC-:B------:R-:W-:Y:S01]  /*8a60*/  FFMA.FTZ R137, R145, R0.reuse, -R3.reuse ;  /* 0x0000000091897223 */ /* 0x180fe20000010803 */
[--C-:B------:R-:W-:Y:S01]  /*8a70*/  FFMA.FTZ R145, R153, R0, -R3.reuse ;  /* 0x0000000099917223 */ /* 0x100fe20000010803 */
[----:B------:R-:W-:Y:S01]  /*8a80*/  FMNMX.FTZ R133, R159, R4, !PT ;  /* 0x000000049f857209 */ /* 0x000fe20007810000 */
[----:B------:R-:W-:Y:S02]  /*8a90*/  FFMA.FTZ R153, R161, R0, -R3 ;  /* 0x00000000a1997223 */ /* 0x000fe40000010803 */
[----:B------:R-:W-:Y:S01]  /*8aa0*/  MUFU.EX2 R129, R129 ;  /* 0x0000008100817308 */ /* 0x000fe20000000800 */
[----:B------:R-:W-:-:S04]  /*8ab0*/  FMNMX.FTZ R4, R162, R133, !PT ;  /* 0x00000085a2047209 */ /* 0x000fc80007810000 */
[----:B------:R-:W-:-:S03]  /*8ac0*/  FMNMX.FTZ R133, R163, R4, !PT ;  /* 0x00000004a3857209 */ /* 0x000fc60007810000 */
[----:B------:R-:W-:Y:S01]  /*8ad0*/  MUFU.EX2 R137, R137 ;  /* 0x0000008900897308 */ /* 0x000fe20000000800 */
[----:B------:R-:W-:Y:S01]  /*8ae0*/  FMNMX.FTZ R4, R166, R133, !PT ;  /* 0x00000085a6047209 */ /* 0x000fe20007810000 */
[-CC-:B------:R-:W-:Y:S01]  /*8af0*/  FFMA.FTZ R133, R141, R0.reuse, -R3.reuse ;  /* 0x000000008d857223 */ /* 0x180fe20000010803 */
[-CC-:B------:R-:W-:Y:S01]  /*8b00*/  FFMA.FTZ R141, R149, R0.reuse, -R3.reuse ;  /* 0x00000000958d7223 */ /* 0x180fe20000010803 */
[----:B------:R-:W-:Y:S01]  /*8b10*/  FFMA.FTZ R149, R157, R0, -R3 ;  /* 0x000000009d957223 */ /* 0x000fe20000010803 */
[----:B------:R-:W-:-:S03]  /*8b20*/  FMNMX.FTZ R4, R167, R4, !PT ;  /* 0x00000004a7047209 */ /* 0x000fc60007810000 */
[----:B------:R-:W-:Y:S08]  /*8b30*/  MUFU.EX2 R133, R133 ;  /* 0x0000008500857308 */ /* 0x000ff00000000800 */
[----:B------:R-:W-:Y:S08]  /*8b40*/  MUFU.EX2 R141, R141 ;  /* 0x0000008d008d7308 */ /* 0x000ff00000000800 */
[----:B------:R-:W-:Y:S08]  /*8b50*/  MUFU.EX2 R145, R145 ;  /* 0x0000009100917308 */ /* 0x000ff00000000800 */
[----:B------:R-:W-:Y:S08]  /*8b60*/  MUFU.EX2 R149, R149 ;  /* 0x0000009500957308 */ /* 0x000ff00000000800 */
[----:B------:R-:W0:Y:S01]  /*8b70*/  MUFU.EX2 R153, R153 ;  /* 0x0000009900997308 */ /* 0x000e220000000800 */
[----:B------:R-:W-:-:S02]  /*8b80*/  WARPGROUP.DEPBAR.LE gsb0, 0x0 ;  /* 0x00008000000079c5 */ /* 0x000fc40000010000 */
[----:B------:R-:W-:Y:S01]  /*8b90*/  WARPGROUP.ARRIVE ;  /* 0x00000000000079c5 */ /* 0x000fe20000000000 */
[-CC-:B------:R-:W-:Y:S01]  /*8ba0*/  FFMA.FTZ R184, R128, R0.reuse, -R3.reuse ;  /* 0x0000000080b87223 */ /* 0x180fe20000010803 */
[----:B------:R-:W-:-:S04]  /*8bb0*/  FFMA.FTZ R186, R132, R0, -R3 ;  /* 0x0000000084ba7223 */ /* 0x000fc80000010803 */
[----:B------:R-:W-:Y:S01]  /*8bc0*/  HGMMA.64x192x16.F32.BF16 R24, R180, gdesc[UR4].tnspB, R24, gsb0 ;  /* 0x42e00004b4187df0 */ /* 0x000fe20008001818 */
[----:B------:R-:W-:Y:S01]  /*8bd0*/  UIADD3 UR6, UR4, 0x180, URZ ;  /* 0x0000018004067890 */ /* 0x000fe2000fffe03f */
[----:B------:R-:W-:Y:S01]  /*8be0*/  MUFU.EX2 R184, R184 ;  /* 0x000000b800b87308 */ /* 0x000fe20000000800 */
[----:B------:R-:W-:-:S07]  /*8bf0*/  UMOV UR7, 0x40000040 ;  /* 0x4000004000077882 */ /* 0x000fce0000000000 */
[----:B------:R-:W-:Y:S01]  /*8c00*/  MUFU.EX2 R186, R186 ;  /* 0x000000ba00ba7308 */ /* 0x000fe20000000800 */
[----:B------:R-:W-:Y:S02]  /*8c10*/  WARPGROUP.DEPBAR.LE gsb0, 0x0 ;  /* 0x00008000000079c5 */ /* 0x000fe40000010000 */
[----:B------:R-:W-:Y:S01]  /*8c20*/  WARPGROUP.ARRIVE ;  /* 0x00000000000079c5 */ /* 0x000fe20000000000 */
[-CC-:B------:R-:W-:Y:S01]  /*8c30*/  FFMA.FTZ R180, R136, R0.reuse, -R3.reuse ;  /* 0x0000000088b47223 */ /* 0x180fe20000010803 */
[----:B------:R-:W-:-:S05]  /*8c40*/  FFMA.FTZ R182, R140, R0, -R3 ;  /* 0x000000008cb67223 */ /* 0x000fca0000010803 */
        /* <DEDUP_REMOVED lines=12> */
[----:B------:R-:W-:Y:S01]  /*8d10*/  UMOV UR7, 0x40000040 ;  /* 0x4000004000077882 */ /* 0x000fe20000000000 */
[----:B------:R-:W-:-:S06]  /*8d20*/  UMOV UR4, UR36 ;  /* 0x0000002400047c82 */ /* 0x000fcc0008000000 */
[----:B------:R-:W-:Y:S01]  /*8d30*/  MUFU.EX2 R178, R178 ;  /* 0x000000b200b27308 */ /* 0x000fe20000000800 */
[----:B------:R-:W-:Y:S02]  /*8d40*/  WARPGROUP.DEPBAR.LE gsb0, 0x0 ;  /* 0x00008000000079c5 */ /* 0x000fe40000010000 */
[----:B------:R-:W-:Y:S01]  /*8d50*/  WARPGROUP.ARRIVE ;  /* 0x00000000000079c5 */ /* 0x000fe20000000000 */
[----:B------:R-:W1:Y:S01]  /*8d60*/  SHFL.BFLY PT, R173, R4, 0x2, 0x1f ;  /* 0x0c401f0004ad7f89 */ /* 0x000e6200000e0000 */
[-CC-:B------:R-:W-:Y:S01]  /*8d70*/  FFMA.FTZ R172, R152, R0.reuse, -R3.reuse ;  /* 0x0000000098ac7223 */ /* 0x180fe20000010803 */
[----:B------:R-:W-:-:S04]  /*8d80*/  FFMA.FTZ R174, R156, R0, -R3 ;  /* 0x000000009cae7223 */ /* 0x000fc80000010803 */
        /* <DEDUP_REMOVED lines=9> */
[----:B------:R-:W1:Y:S02]  /*8e20*/  MUFU.EX2 R13, R165 ;  /* 0x000000a5000d7308 */ /* 0x000e640000000800 */
[-C--:B------:R-:W-:Y:S01]  /*8e30*/  FMUL.FTZ R3, R3, R0.reuse ;  /* 0x0000000003037220 */ /* 0x080fe20000410000 */
[-CC-:B------:R-:W-:Y:S01]  /*8e40*/  FFMA.FTZ R20, R122, R0.reuse, -R157.reuse ;  /* 0x000000007a147223 */ /* 0x180fe2000001089d */
[-CC-:B------:R-:W-:Y:S01]  /*8e50*/  FFMA.FTZ R189, R123, R0.reuse, -R157.reuse ;  /* 0x000000007bbd7223 */ /* 0x180fe2000001089d */
[-CC-:B------:R-:W-:Y:S01]  /*8e60*/  FFMA.FTZ R191, R126, R0.reuse, -R157.reuse ;  /* 0x000000007ebf7223 */ /* 0x180fe2000001089d */
[----:B------:R-:W-:Y:S02]  /*8e70*/  IMAD.U32 R123, RZ, RZ, UR5 ;  /* 0x00000005ff7b7e24 */ /* 0x000fe4000f8e00ff */
[-CC-:B------:R-:W-:Y:S01]  /*8e80*/  FFMA.FTZ R120, R127, R0.reuse, -R157.reuse ;  /* 0x000000007f787223 */ /* 0x180fe2000001089d */
[----:B------:R-:W-:Y:S01]  /*8e90*/  MUFU.EX2 R3, R3 ;  /* 0x0000000300037308 */ /* 0x000fe20000000800 */
[----:B------:R-:W-:Y:S01]  /*8ea0*/  FFMA.FTZ R185, R130, R0, -R157 ;  /* 0x0000000082b97223 */ /* 0x000fe2000001089d */
[----:B------:R-:W-:-:S02]  /*8eb0*/  @!P1 VIADD R123, R123, 0x30840 ;  /* 0x000308407b7b9836 */ /* 0x000fc40000000000 */
[-CC-:B------:R-:W-:Y:S01]  /*8ec0*/  FFMA.FTZ R122, R131, R0.reuse, -R157.reuse ;  /* 0x00000000837a7223 */ /* 0x180fe2000001089d */
[-CC-:B------:R-:W-:Y:S01]  /*8ed0*/  FFMA.FTZ R187, R134, R0.reuse, -R157.reuse ;  /* 0x0000000086bb7223 */ /* 0x180fe2000001089d */
[-CC-:B------:R-:W-:Y:S01]  /*8ee0*/  FFMA.FTZ R124, R135, R0.reuse, -R157.reuse ;  /* 0x00000000877c7223 */ /* 0x180fe2000001089d */
[-C--:B------:R-:W-:Y:S01]  /*8ef0*/  FFMA.FTZ R181, R138, R0.reuse, -R157 ;  /* 0x000000008ab57223 */ /* 0x080fe2000001089d */
[----:B------:R-:W-:Y:S01]  /*8f00*/  @!P1 PRMT R123, RZ, 0x654, R123 ;  /* 0x00000654ff7b9816 */ /* 0x000fe2000000007b */
        /* <DEDUP_REMOVED lines=15> */
[----:B------:R-:W-:Y:S01]  /*9000*/  IMAD.U32 R127, RZ, RZ, UR10 ;  /* 0x0000000aff7f7e24 */ /* 0x000fe2000f8e00ff */
[----:B------:R-:W4:Y:S01]  /*9010*/  MUFU.EX2 R191, R191 ;  /* 0x000000bf00bf7308 */ /* 0x000f220000000800 */
[-CC-:B------:R-:W-:Y:S01]  /*9020*/  FFMA.FTZ R166, R166, R0.reuse, -R157.reuse ;  /* 0x00000000a6a67223 */ /* 0x180fe2000001089d */
[----:B------:R-:W-:Y:S01]  /*9030*/  FFMA.FTZ R157, R167, R0, -R157 ;  /* 0x00000000a79d7223 */ /* 0x000fe2000001089d */
[----:B------:R-:W-:-:S05]  /*9040*/  @!P1 VIADD R127, R127, 0x30860 ;  /* 0x000308607f7f9836 */ /* 0x000fca0000000000 */
[----:B------:R-:W5:Y:S01]  /*9050*/  MUFU.EX2 R120, R120 ;  /* 0x0000007800787308 */ /* 0x000f620000000800 */
[----:B------:R-:W-:-:S07]  /*9060*/  @!P1 PRMT R127, RZ, 0x654, R127 ;  /* 0x00000654ff7f9816 */ /* 0x000fce000000007f */
[----:B------:R-:W5:Y:S08]  /*9070*/  MUFU.EX2 R185, R185 ;  /* 0x000000b900b97308 */ /* 0x000f700000000800 */
        /* <DEDUP_REMOVED lines=11> */
[----:B------:R-:W5:Y:S01]  /*9130*/  MUFU.EX2 R173, R154 ;  /* 0x0000009a00ad7308 */ /* 0x000f620000000800 */
[----:B------:R-:W-:-:S02]  /*9140*/  WARPGROUP.DEPBAR.LE gsb0, 0x0 ;  /* 0x00008000000079c5 */ /* 0x000fc40000010000 */
[----:B------:R2:W-:Y:S05]  /*9150*/  @!P1 SYNCS.ARRIVE.TRANS64.RED.A1T0 RZ, [R123+URZ], RZ ;  /* 0x000000ff7bff99a7 */ /* 0x0005ea000810043f */
[----:B------:R-:W5:Y:S01]  /*9160*/  MUFU.EX2 R155, R155 ;  /* 0x0000009b009b7308 */ /* 0x000f620000000800 */
[----:B0-----:R-:W-:Y:S02]  /*9170*/  F2FP.BF16.F32.PACK_AB R168, R153, R12 ;  /* 0x0000000c99a8723e */ /* 0x001fe400000010ff */
[----:B-1----:R-:W-:Y:S01]  /*9180*/  F2FP.BF16.F32.PACK_AB R170, R13, R14 ;  /* 0x0000000e0daa723e */ /* 0x002fe200000010ff */
[----:B--2---:R-:W-:Y:S01]  /*9190*/  FFMA.FTZ R123, R2, R10, R15 ;  /* 0x0000000a027b7223 */ /* 0x004fe2000001000f */
[----:B------:R-:W-:-:S03]  /*91a0*/  FFMA.FTZ R10, R3, R7, R20 ;  /* 0x00000007030a7223 */ /* 0x000fc60000010014 */
[----:B------:R-:W0:Y:S01]  /*91b0*/  MUFU.EX2 R175, R158 ;  /* 0x0000009e00af7308 */ /* 0x000e220000000800 */
[----:B------:R1:W-:Y:S01]  /*91c0*/  @!P1 SYNCS.ARRIVE.TRANS64.RED.A1T0 RZ, [R127+URZ], RZ ;  /* 0x000000ff7fff99a7 */ /* 0x0003e2000810043f */
[C---:B------:R-:W-:Y:S01]  /*91d0*/  FADD.FTZ R123, R188.reuse, R123 ;  /* 0x0000007bbc7b7221 */ /* 0x040fe20000010000 */
[----:B---3--:R-:W-:Y:S01]  /*91e0*/  FADD.FTZ R10, R189, R10 ;  /* 0x0000000abd0a7221 */ /* 0x008fe20000010000 */
[----:B------:R-:W-:Y:S02]  /*91f0*/  F2FP.BF16.F32.PACK_AB R188, R188, R15 ;  /* 0x0000000fbcbc723e */ /* 0x000fe400000010ff */
[----:B------:R-:W-:Y:S01]  /*9200*/  FADD.FTZ R132, R190, R123 ;  /* 0x0000007bbe847221 */ /* 0x000fe20000010000 */
[----:B----4-:R-:W-:Y:S01]  /*9210*/  FADD.FTZ R7, R191, R10 ;  /* 0x0000000abf077221 */ /* 0x010fe20000010000 */
[----:B------:R-:W-:Y:S01]  /*9220*/  F2FP.BF16.F32.PACK_AB R189, R189, R20 ;  /* 0x00000014bdbd723e */ /* 0x000fe200000010ff */
[----:B------:R-:W2:Y:S01]  /*9230*/  MUFU.EX2 R159, R159 ;  /* 0x0000009f009f7308 */ /* 0x000ea20000000800 */
[----:B------:R-:W-:Y:S01]  /*9240*/  FADD.FTZ R123, R21, R132 ;  /* 0x00000084157b7221 */ /* 0x000fe20000010000 */
[C---:B-----5:R-:W-:Y:S01]  /*9250*/  FADD.FTZ R10, R120.reuse, R7 ;  /* 0x00000007780a7221 */ /* 0x060fe20000010000 */
[----:B------:R-:W-:-:S02]  /*9260*/  F2FP.BF16.F32.PACK_AB R191, R120, R191 ;  /* 0x000000bf78bf723e */ /* 0x000fc400000010ff */
[----:B------:R-:W-:Y:S01]  /*9270*/  FADD.FTZ R132, R184, R123 ;  /* 0x0000007bb8847221 */ /* 0x000fe20000010000 */
[----:B------:R-:W-:Y:S01]  /*9280*/  FADD.FTZ R7, R185, R10 ;  /* 0x0000000ab9077221 */ /* 0x000fe20000010000 */
[----:B------:R-:W-:Y:S01]  /*9290*/  ISETP.GT.AND P1, PT, R11, UR58, PT ;  /* 0x0000003a0b007c0c */ /* 0x000fe2000bf24270 */
[----:B------:R-:W3:Y:S01]  /*92a0*/  MUFU.EX2 R169, R162 ;  /* 0x000000a200a97308 */ /* 0x000ee20000000800 */
[----:B------:R-:W-:Y:S01]  /*92b0*/  FADD.FTZ R123, R121, R132 ;  /* 0x00000084797b7221 */ /* 0x000fe20000010000 */
[----:B------:R-:W-:Y:S01]  /*92c0*/  FADD.FTZ R10, R122, R7 ;  /* 0x000000077a0a7221 */ /* 0x000fe20000010000 */
[----:B------:R-:W-:Y:S01]  /*92d0*/  F2FP.BF16.F32.PACK_AB R190, R21, R190 ;  /* 0x000000be15be723e */ /* 0x000fe200000010ff */
[----:B------:R-:W-:Y:S02]  /*92e0*/  VIADD R11, R11, 0xffffffff ;  /* 0xffffffff0b0b7836 */ /* 0x000fe40000000000 */
[----:B------:R-:W-:Y:S01]  /*92f0*/  FADD.FTZ R132, R186, R123 ;  /* 0x0000007bba847221 */ /* 0x000fe20000010000 */
[----:B------:R-:W-:Y:S01]  /*9300*/  FADD.FTZ R7, R187, R10 ;  /* 0x0000000abb077221 */ /* 0x000fe20000010000 */
[----:B------:R-:W-:Y:S01]  /*9310*/  F2FP.BF16.F32.PACK_AB R184, R121, R184 ;  /* 0x000000b879b8723e */ /* 0x000fe200000010ff */
[----:B------:R-:W4:Y:S01]  /*9320*/  MUFU.EX2 R163, R163 ;  /* 0x000000a300a37308 */ /* 0x000f220000000800 */
[----:B------:R-:W-:Y:S01]  /*9330*/  FADD.FTZ R123, R125, R132 ;  /* 0x000000847d7b7221 */ /* 0x000fe20000010000 */
[----:B------:R-:W-:Y:S01]  /*9340*/  FADD.FTZ R10, R124, R7 ;  /* 0x000000077c0a7221 */ /* 0x000fe20000010000 */
[----:B------:R-:W-:-:S02]  /*9350*/  F2FP.BF16.F32.PACK_AB R185, R122, R185 ;  /* 0x000000b97ab9723e */ /* 0x000fc400000010ff */
[----:B------:R-:W-:Y:S01]  /*9360*/  FADD.FTZ R132, R180, R123 ;  /* 0x0000007bb4847221 */ /* 0x000fe20000010000 */
[----:B------:R-:W-:Y:S01]  /*9370*/  FADD.FTZ R7, R181, R10 ;  /* 0x0000000ab5077221 */ /* 0x000fe20000010000 */
[----:B------:R-:W-:Y:S01]  /*9380*/  F2FP.BF16.F32.PACK_AB R186, R125, R186 ;  /* 0x000000ba7dba723e */ /* 0x000fe200000010ff */
[----:B------:R-:W5:Y:S01]  /*9390*/  MUFU.EX2 R171, R166 ;  /* 0x000000a600ab7308 */ /* 0x000f620000000800 */
[----:B------:R-:W-:Y:S01]  /*93a0*/  FADD.FTZ R15, R129, R132 ;  /* 0x00000084810f7221 */ /* 0x000fe20000010000 */
[----:B------:R-:W-:Y:S01]  /*93b0*/  FADD.FTZ R10, R126, R7 ;  /* 0x000000077e0a7221 */ /* 0x000fe20000010000 */
[----:B------:R-:W-:Y:S02]  /*93c0*/  F2FP.BF16.F32.PACK_AB R187, R124, R187 ;  /* 0x000000bb7cbb723e */ /* 0x000fe400000010ff */
[----:B------:R-:W-:Y:S01]  /*93d0*/  FADD.FTZ R132, R182, R15 ;  /* 0x0000000fb6847221 */ /* 0x000fe20000010000 */
[----:B------:R-:W-:Y:S01]  /*93e0*/  FADD.FTZ R7, R183, R10 ;  /* 0x0000000ab7077221 */ /* 0x000fe20000010000 */
[----:B------:R-:W-:Y:S01]  /*93f0*/  F2FP.BF16.F32.PACK_AB R180, R129, R180 ;  /* 0x000000b481b4723e */ /* 0x000fe200000010ff */
[----:B------:R-:W1:Y:S01]  /*9400*/  MUFU.EX2 R120, R157 ;  /* 0x0000009d00787308 */ /* 0x000e620000000800 */
        /* <DEDUP_REMOVED lines=22> */
[----:B0-----:R-:W-:Y:S01]  /*9570*/  FADD.FTZ R10, R175, R10 ;  /* 0x0000000aaf0a7221 */ /* 0x001fe20000010000 */
[----:B------:R-:W-:Y:S02]  /*9580*/  F2FP.BF16.F32.PACK_AB R172, R145, R172 ;  /* 0x000000ac91ac723e */ /* 0x000fe400000010ff */
[----:B------:R-:W-:Y:S01]  /*9590*/  FADD.FTZ R7, R149, R20 ;  /* 0x0000001495077221 */ /* 0x000fe20000010000 */
[----:B--2---:R-:W-:Y:S01]  /*95a0*/  FADD.FTZ R10, R159, R10 ;  /* 0x0000000a9f0a7221 */ /* 0x004fe20000010000 */
[----:B------:R-:W-:Y:S02]  /*95b0*/  F2FP.BF16.F32.PACK_AB R173, R155, R173 ;  /* 0x000000ad9bad723e */ /* 0x000fe400000010ff */
[----:B------:R-:W-:Y:S01]  /*95c0*/  FADD.FTZ R20, R12, R7 ;  /* 0x000000070c147221 */ /* 0x000fe20000010000 */
[----:B---3--:R-:W-:Y:S01]  /*95d0*/  FADD.FTZ R10, R169, R10 ;  /* 0x0000000aa90a7221 */ /* 0x008fe20000010000 */
[----:B------:R-:W-:-:S02]  /*95e0*/  F2FP.BF16.F32.PACK_AB R174, R149, R174 ;  /* 0x000000ae95ae723e */ /* 0x000fc400000010ff */
[----:B------:R-:W-:Y:S01]  /*95f0*/  FADD.FTZ R7, R153, R20 ;  /* 0x0000001499077221 */ /* 0x000fe20000010000 */
[----:B----4-:R-:W-:Y:S01]  /*9600*/  FADD.FTZ R10, R163, R10 ;  /* 0x0000000aa30a7221 */ /* 0x010fe20000010000 */
[----:B------:R-:W-:Y:S02]  /*9610*/  F2FP.BF16.F32.PACK_AB R175, R159, R175 ;  /* 0x000000af9faf723e */ /* 0x000fe400000010ff */
[----:B------:R-:W-:Y:S01]  /*9620*/  FADD.FTZ R12, R14, R7 ;  /* 0x000000070e0c7221 */ /* 0x000fe20000010000 */
[----:B-----5:R-:W-:Y:S01]  /*9630*/  FADD.FTZ R7, R171, R10 ;  /* 0x0000000aab077221 */ /* 0x020fe20000010000 */
[----:B------:R-:W-:Y:S02]  /*9640*/  F2FP.BF16.F32.PACK_AB R169, R163, R169 ;  /* 0x000000a9a3a9723e */ /* 0x000fe400000010ff */
[----:B------:R-:W-:Y:S01]  /*9650*/  FADD.FTZ R10, R13, R12 ;  /* 0x0000000c0d0a7221 */ /* 0x000fe20000010000 */
[C---:B-1----:R-:W-:Y:S01]  /*9660*/  FADD.FTZ R7, R120.reuse, R7 ;  /* 0x0000000778077221 */ /* 0x042fe20000010000 */
[----:B------:R-:W-:Y:S01]  /*9670*/  F2FP.BF16.F32.PACK_AB R171, R120, R171 ;  /* 0x000000ab78ab723e */ /* 0x000fe200000010ff */
[----:B------:R-:W-:-:S02]  /*9680*/  IMAD.MOV.U32 R13, RZ, RZ, R4 ;  /* 0x000000ffff0d7224 */ /* 0x000fc400078e0004 */
[----:B------:R-:W-:Y:S01]  /*9690*/  IMAD.MOV.U32 R12, RZ, RZ, R5 ;  /* 0x000000ffff0c7224 */ /* 0x000fe200078e0005 */
[----:B------:R-:W-:Y:S06]  /*96a0*/  @P1 BRA `(.L_x_3963) ;  /* 0xffffffe0009c1947 */ /* 0x000fec000383ffff */
.L_x_3954:
        /* <DEDUP_REMOVED lines=13> */
.L_x_3981:
[----:B------:R-:W-:-:S04]  /*9780*/  UIADD3 UR5, UR4, 0x1, URZ ;  /* 0x0000000104057890 */ /* 0x000fc8000fffe03f */
[----:B------:R-:W-:-:S04]  /*9790*/  UISETP.NE.AND UP1, UPT, UR5, 0x2, UPT ;  /* 0x000000020500788c */ /* 0x000fc8000bf25270 */
[----:B------:R-:W-:Y:S02]  /*97a0*/  USEL UR37, URZ, 0x1, UP1 ;  /* 0x000000013f257887 */ /* 0x000fe40008800000 */
[----:B------:R-:W-:Y:S02]  /*97b0*/  USEL UR36, UR5, URZ, UP1 ;  /* 0x0000003f05247287 */ /* 0x000fe40008800000 */
[----:B------:R-:W-:Y:S01]  /*97c0*/  ULOP3.LUT UR37, UR7, UR37, URZ, 0x3c, !UPT ;  /* 0x0000002507257292 */ /* 0x000fe2000f8e3c3f */
[----:B------:R-:W-:Y:S11]  /*97d0*/  @!P0 BRA `(.L_x_3965) ;  /* 0x0000000000048947 */ /* 0x000ff60003800000 */
[----:B------:R-:W-:Y:S01]  /*97e0*/  BPT.TRAP 0x1 ;  /* 0x000000040000795c */ /* 0x000fe20000300000 */
.L_x_3965:
[----:B------:R-:W-:Y:S01]  /*97f0*/  ULEA UR5, UR36, UR38, 0x3 ;  /* 0x0000002624057291 */ /* 0x000fe2000f8e183f */
[----:B------:R-:W-:-:S05]  /*9800*/  IMAD.U32 R0, RZ, RZ, UR37 ;  /* 0x00000025ff007e24 */ /* 0x000fca000f8e00ff */
[----:B------:R-:W-:-:S04]  /*9810*/  SHF.L.U32 R0, R0, 0x1f, RZ ;  /* 0x0000001f00007819 */ /* 0x000fc800000006ff */
[----:B------:R0:W1:Y:S01]  /*9820*/  SYNCS.PHASECHK.TRANS64.TRYWAIT P1, [UR5+0x30830], R0 ;  /* 0x03083000ff0075a7 */ /* 0x0000620008020145 */
[----:B------:R-:W-:Y:S05]  /*9830*/  @!P0 BRA `(.L_x_3966) ;  /* 0x0000000000048947 */ /* 0x000fea0003800000 */
[----:B------:R-:W-:Y:S01]  /*9840*/  BPT.TRAP 0x1 ;  /* 0x000000040000795c */ /* 0x000fe20000300000 */
.L_x_3966:
[----:B-1----:R-:W-:Y:S05]  /*9850*/  @P1 BRA `(.L_x_3967) ;  /* 0x0000000000081947 */ /* 0x002fea0003800000 */
[----:B------:R-:W1:Y:S02]  /*9860*/  SYNCS.PHASECHK.TRANS64.TRYWAIT P1, [UR5+0x30830], R0 ;  /* 0x03083000ff0075a7 */ /* 0x000e640008020145 */
[----:B-1----:R-:W-:Y:S05]  /*9870*/  @!P1 BRA `(.L_x_3968) ;  /* 0x000000bc002c9947 */ /* 0x002fea0003800000 */
.L_x_3967:
        /* <DEDUP_REMOVED lines=163> */
.L_x_3969:
[----:B------:R-:W-:Y:S01]  /*a2b0*/  ULEA UR10, UR4, UR38, 0x3 ;  /* 0x00000026040a7291 */ /* 0x000fe2000f8e183f */
[----:B01----:R-:W-:-:S05]  /*a2c0*/  IMAD.U32 R0, RZ, RZ, UR7 ;  /* 0x00000007ff007e24 */ /* 0x003fca000f8e00ff */
[----:B------:R-:W-:-:S04]  /*a2d0*/  SHF.L.U32 R0, R0, 0x1f, RZ ;  /* 0x0000001f00007819 */ /* 0x000fc800000006ff */
[----:B------:R0:W1:Y:S01]  /*a2e0*/  SYNCS.PHASECHK.TRANS64.TRYWAIT P1, [UR10+0x30850], R0 ;  /* 0x03085000ff0075a7 */ /* 0x000062000802014a */
[----:B------:R-:W-:Y:S05]  /*a2f0*/  @!P0 BRA `(.L_x_3970) ;  /* 0x0000000000048947 */ /* 0x000fea0003800000 */
[----:B------:R-:W-:Y:S01]  /*a300*/  BPT.TRAP 0x1 ;  /* 0x000000040000795c */ /* 0x000fe20000300000 */
.L_x_3970:
[----:B-1----:R-:W-:Y:S05]  /*a310*/  @P1 BRA `(.L_x_3971) ;  /* 0x0000000000081947 */ /* 0x002fea0003800000 */
[----:B------:R-:W1:Y:S02]  /*a320*/  SYNCS.PHASECHK.TRANS64.TRYWAIT P1, [UR10+0x30850], R0 ;  /* 0x03085000ff0075a7 */ /* 0x000e64000802014a */
[----:B-1----:R-:W-:Y:S05]  /*a330*/  @!P1 BRA `(.L_x_3972) ;  /* 0x000000b000949947 */ /* 0x002fea0003800000 */
.L_x_3971:
        /* <DEDUP_REMOVED lines=11> */
[----:B------:R-:W-:Y:S02]  /*a3f0*/  UIMAD UR4, UR4, 0x900, UR6 ;  /* 0x00000900040478a4 */ /* 0x000fe4000f8e0206 */
[----:B------:R-:W-:-:S04]  /*a400*/  IMAD.IADD R3, R2, 0x1, -R17 ;  /* 0x0000000102037824 */ /* 0x000fc800078e0a11 */
[----:B------:R-:W-:Y:S01]  /*a410*/  IMAD R3, R18, -0x2, R3 ;  /* 0xfffffffe12037824 */ /* 0x000fe200078e0203 */
        /* <DEDUP_REMOVED lines=8> */
[----:B------:R-:W-:Y:S01]  /*a4a0*/  WARPGROUP.ARRIVE ;  /* 0x00000000000079c5 */ /* 0x000fe20000000000 */
[----:B------:R-:W-:-:S04]  /*a4b0*/  VIADD R189, R3, UR11 ;  /* 0x0000000b03bd7c36 */ /* 0x000fc80008000000 */
[----:B------:R-:W-:Y:S01]  /*a4c0*/  IMAD.IADD R2, R6, 0x1, R189 ;  /* 0x0000000106027824 */ /* 0x000fe200078e02bd */
        /* <DEDUP_REMOVED lines=18> */
[----:B------:R-:W-:-:S06]  /*a5f0*/  ULOP3.LUT UR4, URZ, UR59, URZ, 0x33, !UPT ;  /* 0x0000003b3f047292 */ /* 0x000fcc000f8e333f */
[----:B------:R-:W-:-:S04]  /*a600*/  VIADD R191, R3, UR4 ;  /* 0x0000000403bf7c36 */ /* 0x000fc80008000000 */
[----:B------:R-:W-:Y:S01]  /*a610*/  IMAD.IADD R4, R6, 0x1, R191 ;  /* 0x0000000106047824 */ /* 0x000fe200078e02bf */
[----:B------:R-:W-:Y:S02]  /*a620*/  WARPGROUP.DEPBAR.LE gsb0, 0x0 ;  /* 0x00008000000079c5 */ /* 0x000fe40000010000 */
[----:B------:R-:W-:-:S06]  /*a630*/  WARPGROUP.ARRIVE ;  /* 0x00000000000079c5 */ /* 0x000fcc0000000000 */
[----:B------:R-:W-:Y:S03]  /*a640*/  HGMMA.64x192x16.F32.BF16 R24, R168, gdesc[UR4].tnspB, R24, gsb0 ;  /* 0x42e00004a8187df0 */ /* 0x000fe60008001818 */
[----:B------:R-:W-:Y:S02]  /*a650*/  WARPGROUP.DEPBAR.LE gsb0, 0x0 ;  /* 0x00008000000079c5 */ /* 0x000fe40000010000 */
[----:B------:R0:W-:Y:S01]  /*a660*/  @!P1 SYNCS.ARRIVE.TRANS64.RED.A1T0 RZ, [R0+URZ], RZ ;  /* 0x000000ff00ff99a7 */ /* 0x0001e2000810043f */
[----:B------:R-:W-:Y:S01]  /*a670*/  PLOP3.LUT P1, PT, PT, PT, UP0, 0x40, 0x0 ;  /* 0x000000000000781c */ /* 0x000fe20003f2e808 */
[----:B0-----:R-:W-:-:S12]  /*a680*/  IMAD R0, R18, -0x2, R5 ;  /* 0xfffffffe12007824 */ /* 0x001fd800078e0205 */
[----:B------:R-:W-:Y:S05]  /*a690*/  @P1 BRA `(.L_x_3973) ;  /* 0x0000000000581947 */ /* 0x000fea0003800000 */
[----:B------:R-:W-:Y:S01]  /*a6a0*/  ISETP.GT.AND P1, PT, R13, -0x1, PT ;  /* 0xffffffff0d00780c */ /* 0x000fe20003f24270 */
[----:B------:R-:W-:-:S12]  /*a6b0*/  BSSY B0, `(.L_x_3974) ;  /* 0x0000011000007945 */ /* 0x000fd80003800000 */
[----:B------:R-:W-:Y:S05]  /*a6c0*/  @P1 BRA `(.L_x_3975) ;  /* 0x0000000000241947 */ /* 0x000fea0003800000 */
[----:B------:R-:W-:Y:S01]  /*a6d0*/  IMAD.U32 R168, RZ, RZ, UR58 ;  /* 0x0000003affa87e24 */ /* 0x000fe2000f8e00ff */
[----:B------:R-:W-:-:S04]  /*a6e0*/  IADD3 R3, R6, R16, -R17 ;  /* 0x0000001006037210 */ /* 0x000fc80007ffe811 */
[----:B------:R-:W-:Y:S02]  /*a6f0*/  ISETP.NE.AND P1, PT, R168, 0x1, PT ;  /* 0x00000001a800780c */ /* 0x000fe40003f25270 */
[----:B------:R-:W-:-:S11]  /*a700*/  LOP3.LUT R3, RZ, R3, RZ, 0x33, !PT ;  /* 0x00000003ff037212 */ /* 0x000fd600078e33ff */
[----:B------:R-:W0:Y:S02]  /*a710*/  @P1 LDC.64 R170, c[0x0][0x9e8] ;  /* 0x00027a00ffaa1b82 */ /* 0x000e240000000a00 */
[----:B0-----:R-:W-:-:S05]  /*a720*/  @P1 IMAD.HI.U32 R20, R3, R170, RZ ;  /* 0x000000aa03141227 */ /* 0x001fca00078e00ff */
[----:B------:R-:W-:-:S04]  /*a730*/  @P1 SHF.R.U32.HI R3, RZ, R171, R20 ;  /* 0x000000abff031219 */ /* 0x000fc80000011614 */
[----:B------:R-:W-:Y:S01]  /*a740*/  LOP3.LUT R3, RZ, R3, RZ, 0x33, !PT ;  /* 0x00000003ff037212 */ /* 0x000fe200078e33ff */
[----:B------:R-:W-:Y:S06]  /*a750*/  BRA `(.L_x_3976) ;  /* 0x0000000000187947 */ /* 0x000fec0003800000 */
.L_x_3975:
[----:B------:R-:W-:Y:S02]  /*a760*/  IMAD.U32 R168, RZ, RZ, UR58 ;  /* 0x0000003affa87e24 */ /* 0x000fe4000f8e00ff */
[----:B------:R-:W-:-:S03]  /*a770*/  IMAD.MOV.U32 R3, RZ, RZ, R13 ;  /* 0x000000ffff037224 */ /* 0x000fc600078e000d */
[----:B------:R-:W-:-:S13]  /*a780*/  ISETP.NE.AND P1, PT, R168, 0x1, PT ;  /* 0x00000001a800780c */ /* 0x000fda0003f25270 */
[----:B------:R-:W0:Y:S02]  /*a790*/  @P1 LDC.64 R170, c[0x0][0x9e8] ;  /* 0x00027a00ffaa1b82 */ /* 0x000e240000000a00 */
[----:B0-----:R-:W-:-:S05]  /*a7a0*/  @P1 IMAD.HI.U32 R20, R13, R170, RZ ;  /* 0x000000aa0d141227 */ /* 0x001fca00078e00ff */
[----:B------:R-:W-:-:S07]  /*a7b0*/  @P1 SHF.R.U32.HI R3, RZ, R171, R20 ;  /* 0x000000abff031219 */ /* 0x000fce0000011614 */
.L_x_3976:
[----:B------:R-:W-:Y:S05]  /*a7c0*/  BSYNC B0 ;  /* 0x0000000000007941 */ /* 0x000fea0003800000 */
.L_x_3974:
[----:B------:R-:W-:-:S05]  /*a7d0*/  IMAD R3, R3, R168, R0 ;  /* 0x000000a803037224 */ /* 0x000fca00078e0200 */
[----:B------:R-:W-:Y:S02]  /*a7e0*/  VIADDMNMX R2, R3, R168, R2, PT ;  /* 0x000000a803027246 */ /* 0x000fe40003800102 */
[----:B------:R-:W-:-:S07]  /*a7f0*/  VIMNMX R4, R4, R3, !PT ;  /* 0x0000000304047248 */ /* 0x000fce0007fe0100 */
.L_x_3973:
        /* <DEDUP_REMOVED lines=113> */
[----:B------:R-:W-:-:S04]  /*af10*/  ISETP.GT.AND P6, PT, R4, 0x59, !P6 ;  /* 0x000000590400780c */ /* 0x000fc800077c4270 */
[----:B------:R-:W-:Y:S02]  /*af20*/  ISETP.LT.OR P6, PT, R2, 0x5a, P6 ;  /* 0x0000005a0200780c */ /* 0x000fe400037c1670 */
[----:B------:R-:W-:Y:S02]  /*af30*/  IADD3 R2, R189, 0x8, R6 ;  /* 0x00000008bd027810 */ /* 0x000fe40007ffe006 */
        /* <DEDUP_REMOVED lines=14> */
.L_x_3979:
[----:B------:R-:W-:Y:S02]  /*b020*/  IMAD.U32 R124, RZ, RZ, UR58 ;  /* 0x0000003aff7c7e24 */ /* 0x000fe4000f8e00ff */
[----:B------:R-:W-:-:S03]  /*b030*/  IMAD.MOV.U32 R189, RZ, RZ, R21 ;  /* 0x000000ffffbd7224 */ /* 0x000fc600078e0015 */
[----:B------:R-:W-:-:S13]  /*b040*/  ISETP.NE.AND P6, PT, R124, 0x1, PT ;  /* 0x000000017c00780c */ /* 0x000fda0003fc5270 */
[----:B------:R-:W0:Y:S02]  /*b050*/  @P6 LDC.64 R4, c[0x0][0x9e8] ;  /* 0x00027a00ff046b82 */ /* 0x000e240000000a00 */
[----:B0-----:R-:W-:-:S05]  /*b060*/  @P6 IMAD.HI.U32 R4, R21, R4, RZ ;  /* 0x0000000415046227 */ /* 0x001fca00078e00ff */
[----:B------:R-:W-:-:S07]  /*b070*/  @P6 SHF.R.U32.HI R189, RZ, R5, R4 ;  /* 0x00000005ffbd6219 */ /* 0x000fce0000011604 */
.L_x_3980:
[----:B------:R-:W-:Y:S05]  /*b080*/  BSYNC B0 ;  /* 0x0000000000007941 */ /* 0x000fea0003800000 */
.L_x_3978:
[----:B------:R-:W-:-:S05]  /*b090*/  IMAD R5, R189, R124, R0 ;  /* 0x0000007cbd057224 */ /* 0x000fca00078e0200 */
[----:B------:R-:W-:Y:S02]  /*b0a0*/  VIADDMNMX R2, R5, R124, R2, PT ;  /* 0x0000007c05027246 */ /* 0x000fe40003800102 */
[----:B------:R-:W-:-:S07]  /*b0b0*/  VIMNMX R20, R20, R5, !PT ;  /* 0x0000000514147248 */ /* 0x000fce0007fe0100 */
.L_x_3977:
[C---:B------:R-:W-:Y:S01]  /*b0c0*/  ISETP.GT.AND P1, PT, R20.reuse, 0x1, !P1 ;  /* 0x000000011400780c */ /* 0x040fe20004f24270 */
[----:B------:R-:W-:Y:S01]  /*b0d0*/  UMOV UR7, UR37 ;  /* 0x0000002500077c82 */ /* 0x000fe20008000000 */
[----:B------:R-:W-:Y:S02]  /*b0e0*/  ISETP.GT.AND P2, PT, R20, 0x8, !P2 ;  /* 0x000000081400780c */ /* 0x000fe40005744270 */
        /* <DEDUP_REMOVED lines=30> */
[----:B------:R-:W-:Y:S01]  /*b2d0*/  FSEL R191, R134, -INF , !P1 ;  /* 0xff80000086bf7808 */ /* 0x000fe20004800000 */
[----:B------:R-:W-:Y:S01]  /*b2e0*/  IMAD.U32 R134, RZ, RZ, UR10 ;  /* 0x0000000aff867e24 */ /* 0x000fe2000f8e00ff */
        /* <DEDUP_REMOVED lines=59> */
[----:B------:R-:W-:Y:S02]  /*b6a0*/  ISETP.LT.OR P1, PT, R2, 0x3a, P1 ;  /* 0x0000003a0200780c */ /* 0x000fe40000f21670 */
[----:B------:R-:W-:-:S02]  /*b6b0*/  R2UR UR4, R192 ;  /* 0x00000000c00472ca */ /* 0x000fc400000e0000 */
        /* <DEDUP_REMOVED lines=44> */
[----:B------:R-:W-:Y:S01]  /*b980*/  MUFU.EX2 R188, R188 ;  /* 0x000000bc00bc7308 */ /* 0x000fe20000000800 */
[----:B------:R-:W-:Y:S01]  /*b990*/  FMNMX.FTZ R4, R191, R4, !PT ;  /* 0x00000004bf047209 */ /* 0x000fe20007810000 */
[-CC-:B------:R-:W-:Y:S01]  /*b9a0*/  FFMA.FTZ R173, R173, R0.reuse, -R120.reuse ;  /* 0x00000000adad7223 */ /* 0x180fe20000010878 */
[----:B------:R-:W-:Y:S01]  /*b9b0*/  FSEL R149, R5, RZ, P1 ;  /* 0x000000ff05957208 */ /* 0x000fe20000800000 */
[--C-:B------:R-:W-:Y:S01]  /*b9c0*/  FFMA.FTZ R184, R183, R0, -R120.reuse ;  /* 0x00000000b7b87223 */ /* 0x100fe20000010878 */
[----:B------:R-:W-:Y:S01]  /*b9d0*/  FMNMX.FTZ R4, R209, R4, !PT ;  /* 0x00000004d1047209 */ /* 0x000fe20007810000 */
[-CC-:B------:R-:W-:Y:S01]  /*b9e0*/  FFMA.FTZ R175, R175, R0.reuse, -R120.reuse ;  /* 0x00000000afaf7223 */ /* 0x180fe20000010878 */
[----:B------:R-:W-:Y:S01]  /*b9f0*/  FFMA.FTZ R172, R125, R0, -R120 ;  /* 0x000000007dac7223 */ /* 0x000fe20000010878 */
[----:B------:R-:W-:Y:S01]  /*ba00*/  FADD.FTZ R149, -R149, R14 ;  /* 0x0000000e95957221 */ /* 0x000fe20000010100 */
[----:B------:R-:W-:Y:S01]  /*ba10*/  FMNMX.FTZ R4, R193, R4, !PT ;  /* 0x00000004c1047209 */ /* 0x000fe20007810000 */
[----:B------:R-:W-:Y:S01]  /*ba20*/  MUFU.EX2 R217, R217 ;  /* 0x000000d900d97308 */ /* 0x000fe20000000800 */
[-CC-:B------:R-:W-:Y:S01]  /*ba30*/  FFMA.FTZ R177, R177, R0.reuse, -R120.reuse ;  /* 0x00000000b1b17223 */ /* 0x180fe20000010878 */
[----:B------:R-:W-:Y:S01]  /*ba40*/  FMUL.FTZ R2, R149, R0 ;  /* 0x0000000095027220 */ /* 0x000fe20000410000 */
        /* <DEDUP_REMOVED lines=13> */
[----:B------:R-:W1:Y:S01]  /*bb20*/  MUFU.EX2 R190, R190 ;  /* 0x000000be00be7308 */ /* 0x000e620000000800 */
[-CC-:B------:R-:W-:Y:S01]  /*bb30*/  FFMA.FTZ R129, R157, R0.reuse, -R120.reuse ;  /* 0x000000009d817223 */ /* 0x180fe20000010878 */
[--C-:B------:R-:W-:Y:S01]  /*bb40*/  FFMA.FTZ R133, R161, R0, -R120.reuse ;  /* 0x00000000a1857223 */ /* 0x100fe20000010878 */
[----:B------:R-:W-:Y:S01]  /*bb50*/  FMNMX.FTZ R4, R147, R4, !PT ;  /* 0x0000000493047209 */ /* 0x000fe20007810000 */
[----:B------:R-:W-:Y:S01]  /*bb60*/  FFMA.FTZ R137, R165, R0, -R120 ;  /* 0x00000000a5897223 */ /* 0x000fe20000010878 */
[----:B------:R-:W-:-:S02]  /*bb70*/  LOP3.LUT P6, RZ, R194, 0x7f, RZ, 0xc0, !PT ;  /* 0x0000007fc2ff7812 */ /* 0x000fc400078cc0ff */
[----:B------:R-:W-:Y:S01]  /*bb80*/  FMNMX.FTZ R4, R131, R4, !PT ;  /* 0x0000000483047209 */ /* 0x000fe20007810000 */
[----:B------:R-:W2:Y:S03]  /*bb90*/  MUFU.EX2 R173, R173 ;  /* 0x000000ad00ad7308 */ /* 0x000ea60000000800 */
[----:B------:R-:W-:-:S04]  /*bba0*/  FMNMX.FTZ R4, R151, R4, !PT ;  /* 0x0000000497047209 */ /* 0x000fc80007810000 */
[----:B------:R-:W-:Y:S01]  /*bbb0*/  FMNMX.FTZ R4, R127, R4, !PT ;  /* 0x000000047f047209 */ /* 0x000fe20007810000 */
[----:B------:R-:W3:Y:S03]  /*bbc0*/  MUFU.EX2 R184, R184 ;  /* 0x000000b800b87308 */ /* 0x000ee60000000800 */
[----:B------:R-:W-:-:S04]  /*bbd0*/  FMNMX.FTZ R4, R155, R4, !PT ;  /* 0x000000049b047209 */ /* 0x000fc80007810000 */
[----:B------:R-:W-:Y:S01]  /*bbe0*/  FMNMX.FTZ R4, R123, R4, !PT ;  /* 0x000000047b047209 */ /* 0x000fe20007810000 */
[----:B------:R4:W-:Y:S03]  /*bbf0*/  MUFU.EX2 R163, R20 ;  /* 0x0000001400a37308 */ /* 0x0009e60000000800 */
[----:B------:R-:W-:-:S04]  /*bc00*/  FMNMX.FTZ R4, R159, R4, !PT ;  /* 0x000000049f047209 */ /* 0x000fc80007810000 */
[----:B------:R-:W-:Y:S01]  /*bc10*/  FMNMX.FTZ R4, R179, R4, !PT ;  /* 0x00000004b3047209 */ /* 0x000fe20007810000 */
[----:B------:R-:W-:Y:S03]  /*bc20*/  MUFU.EX2 R175, R175 ;  /* 0x000000af00af7308 */ /* 0x000fe60000000800 */
[----:B------:R-:W-:-:S04]  /*bc30*/  FMNMX.FTZ R4, R171, R4, !PT ;  /* 0x00000004ab047209 */ /* 0x000fc80007810000 */
[----:B------:R-:W-:Y:S01]  /*bc40*/  FMNMX.FTZ R4, R181, R4, !PT ;  /* 0x00000004b5047209 */ /* 0x000fe20007810000 */
[----:B------:R-:W-:Y:S03]  /*bc50*/  MUFU.EX2 R186, R186 ;  /* 0x000000ba00ba7308 */ /* 0x000fe60000000800 */
[----:B------:R-:W-:-:S05]  /*bc60*/  FMNMX.FTZ R4, R167, R4, !PT ;  /* 0x00000004a7047209 */ /* 0x000fca0007810000 */
[----:B------:R-:W5:Y:S01]  /*bc70*/  SHFL.BFLY PT, R3, R4, 0x2, 0x1f ;  /* 0x0c401f0004037f89 */ /* 0x000f6200000e0000 */
[----:B------:R-:W-:Y:S08]  /*bc80*/  MUFU.EX2 R177, R177 ;  /* 0x000000b100b17308 */ /* 0x000ff00000000800 */
[----:B------:R-:W-:Y:S08]  /*bc90*/  MUFU.EX2 R180, R180 ;  /* 0x000000b400b47308 */ /* 0x000ff00000000800 */
        /* <DEDUP_REMOVED lines=9> */
[CC--:B------:R-:W-:Y:S02]  /*bd30*/  FMUL.FTZ R122, R4.reuse, R0.reuse ;  /* 0x00000000047a7220 */ /* 0x0c0fe40000410000 */
[----:B------:R-:W-:Y:S01]  /*bd40*/  MUFU.EX2 R121, R121 ;  /* 0x0000007900797308 */ /* 0x000fe20000000800 */
[----:B------:R-:W-:Y:S02]  /*bd50*/  FSEL R3, R4, RZ, P1 ;  /* 0x000000ff04037208 */ /* 0x000fe40000800000 */
[----:B------:R-:W-:Y:S02]  /*bd60*/  FSEL R122, R122, RZ, P1 ;  /* 0x000000ff7a7a7208 */ /* 0x000fe40000800000 */
[----:B------:R-:W-:Y:S01]  /*bd70*/  ISETP.GT.AND P1, PT, R11, UR4, PT ;  /* 0x000000040b007c0c */ /* 0x000fe2000bf24270 */
[----:B------:R-:W-:Y:S02]  /*bd80*/  FADD.FTZ R3, -R3, R12 ;  /* 0x0000000c03037221 */ /* 0x000fe40000010100 */
[----:B------:R-:W-:Y:S01]  /*bd90*/  MUFU.EX2 R172, R172 ;  /* 0x000000ac00ac7308 */ /* 0x000fe20000000800 */
[-CC-:B------:R-:W-:Y:S01]  /*bda0*/  FFMA.FTZ R14, R219, R0.reuse, -R122.reuse ;  /* 0x00000000db0e7223 */ /* 0x180fe2000001087a */
[-CC-:B------:R-:W-:Y:S01]  /*bdb0*/  FFMA.FTZ R149, R215, R0.reuse, -R122.reuse ;  /* 0x00000000d7957223 */ /* 0x180fe2000001087a */
[-C--:B------:R-:W-:Y:S01]  /*bdc0*/  FMUL.FTZ R3, R3, R0.reuse ;  /* 0x0000000003037220 */ /* 0x080fe20000410000 */
[--C-:B------:R-:W-:Y:S01]  /*bdd0*/  FFMA.FTZ R183, R139, R0, -R122.reuse ;  /* 0x000000008bb77223 */ /* 0x100fe2000001087a */
[----:B0-----:R-:W-:Y:S01]  /*bde0*/  FFMA.FTZ R139, R2, R10, R217 ;  /* 0x0000000a028b7223 */ /* 0x001fe200000100d9 */
[-CC-:B----4-:R-:W-:Y:S01]  /*bdf0*/  FFMA.FTZ R20, R189, R0.reuse, -R122.reuse ;  /* 0x00000000bd147223 */ /* 0x190fe2000001087a */
[-CC-:B------:R-:W-:Y:S01]  /*be00*/  FFMA.FTZ R153, R213, R0.reuse, -R122.reuse ;  /* 0x00000000d5997223 */ /* 0x180fe2000001087a */
[----:B------:R-:W-:Y:S01]  /*be10*/  MUFU.EX2 R14, R14 ;  /* 0x0000000e000e7308 */ /* 0x000fe20000000800 */
[----:B------:R-:W-:Y:S01]  /*be20*/  FADD.FTZ R139, R188, R139 ;  /* 0x0000008bbc8b7221 */ /* 0x000fe20000010000 */
[-CC-:B------:R-:W-:Y:S01]  /*be30*/  FFMA.FTZ R185, R195, R0.reuse, -R122.reuse ;  /* 0x00000000c3b97223 */ /* 0x180fe2000001087a */
[-CC-:B------:R-:W-:Y:S01]  /*be40*/  FFMA.FTZ R120, R211, R0.reuse, -R122.reuse ;  /* 0x00000000d3787223 */ /* 0x180fe2000001087a */
[-CC-:B------:R-:W-:Y:S01]  /*be50*/  FFMA.FTZ R143, R143, R0.reuse, -R122.reuse ;  /* 0x000000008f8f7223 */ /* 0x180fe2000001087a */
[----:B-1----:R-:W-:Y:S01]  /*be60*/  FADD.FTZ R10, R190, R139 ;  /* 0x0000008bbe0a7221 */ /* 0x002fe20000010000 */
[-CC-:B------:R-:W-:Y:S01]  /*be70*/  FFMA.FTZ R187, R191, R0.reuse, -R122.reuse ;  /* 0x00000000bfbb7223 */ /* 0x180fe2000001087a */
[-C--:B------:R-:W-:Y:S01]  /*be80*/  FFMA.FTZ R124, R209, R0.reuse, -R122 ;  /* 0x00000000d17c7223 */ /* 0x080fe2000001087a */
[----:B------:R-:W0:Y:S01]  /*be90*/  MUFU.EX2 R3, R3 ;  /* 0x0000000300037308 */ /* 0x000e220000000800 */
[----:B--2---:R-:W-:Y:S01]  /*bea0*/  FADD.FTZ R139, R173, R10 ;  /* 0x0000000aad8b7221 */ /* 0x004fe20000010000 */
[-CC-:B------:R-:W-:Y:S01]  /*beb0*/  FFMA.FTZ R126, R193, R0.reuse, -R122.reuse ;  /* 0x00000000c17e7223 */ /* 0x180fe2000001087a */
[-CC-:B------:R-:W-:Y:S01]  /*bec0*/  FFMA.FTZ R131, R131, R0.reuse, -R122.reuse ;  /* 0x0000000083837223 */ /* 0x180fe2000001087a */
[-CC-:B------:R-:W-:Y:S01]  /*bed0*/  FFMA.FTZ R157, R207, R0.reuse, -R122.reuse ;  /* 0x00000000cf9d7223 */ /* 0x180fe2000001087a */
[----:B---3--:R-:W-:Y:S01]  /*bee0*/  FADD.FTZ R130, R184, R139 ;  /* 0x0000008bb8827221 */ /* 0x008fe20000010000 */
[-CC-:B------:R-:W-:Y:S01]  /*bef0*/  FFMA.FTZ R128, R135, R0.reuse, -R122.reuse ;  /* 0x0000000087807223 */ /* 0x180fe2000001087a */
[-CC-:B------:R-:W-:Y:S01]  /*bf00*/  FFMA.FTZ R135, R147, R0.reuse, -R122.reuse ;  /* 0x0000000093877223 */ /* 0x180fe2000001087a */
[----:B------:R-:W1:Y:S01]  /*bf10*/  MUFU.EX2 R149, R149 ;  /* 0x0000009500957308 */ /* 0x000e620000000800 */
[-CC-:B------:R-:W-:Y:S01]  /*bf20*/  FFMA.FTZ R127, R127, R0.reuse, -R122.reuse ;  /* 0x000000007f7f7223 */ /* 0x180fe2000001087a */
[-CC-:B------:R-:W-:Y:S01]  /*bf30*/  FFMA.FTZ R123, R123, R0.reuse, -R122.reuse ;  /* 0x000000007b7b7223 */ /* 0x180fe2000001087a */
[-CC-:B------:R-:W-:Y:S01]  /*bf40*/  FFMA.FTZ R159, R159, R0.reuse, -R122.reuse ;  /* 0x000000009f9f7223 */ /* 0x180fe2000001087a */
[-CC-:B------:R-:W-:Y:S01]  /*bf50*/  FFMA.FTZ R179, R179, R0.reuse, -R122.reuse ;  /* 0x00000000b3b37223 */ /* 0x180fe2000001087a */
[-CC-:B------:R-:W-:Y:S01]  /*bf60*/  FFMA.FTZ R171, R171, R0.reuse, -R122.reuse ;  /* 0x00000000abab7223 */ /* 0x180fe2000001087a */
[----:B------:R-:W-:Y:S01]  /*bf70*/  FFMA.FTZ R181, R181, R0, -R122 ;  /* 0x00000000b5b57223 */ /* 0x000fe2000001087a */
[----:B------:R-:W-:Y:S01]  /*bf80*/  UMOV UR4, UR36 ;  /* 0x0000002400047c82 */ /* 0x000fe20008000000 */
[----:B------:R-:W2:Y:S01]  /*bf90*/  MUFU.EX2 R20, R20 ;  /* 0x0000001400147308 */ /* 0x000ea20000000800 */
[----:B0-----:R-:W-:Y:S01]  /*bfa0*/  FFMA.FTZ R10, R3, R7, R14 ;  /* 0x00000007030a7223 */ /* 0x001fe2000001000e */
[----:B------:R-:W-:Y:S01]  /*bfb0*/  F2FP.BF16.F32.PACK_AB R190, R173, R190 ;  /* 0x000000beadbe723e */ /* 0x000fe200000010ff */
[----:B------:R-:W-:Y:S01]  /*bfc0*/  VIADD R11, R11, 0xffffffff ;  /* 0xffffffff0b0b7836 */ /* 0x000fe20000000000 */
[----:B------:R-:W-:-:S02]  /*bfd0*/  F2FP.BF16.F32.PACK_AB R184, R175, R184 ;  /* 0x000000b8afb8723e */ /* 0x000fc400000010ff */
[----:B------:R-:W-:Y:S02]  /*bfe0*/  F2FP.BF16.F32.PACK_AB R188, R188, R217 ;  /* 0x000000d9bcbc723e */ /* 0x000fe400000010ff */
[----:B------:R-:W0:Y:S01]  /*bff0*/  MUFU.EX2 R153, R153 ;  /* 0x0000009900997308 */ /* 0x000e220000000800 */
[C---:B-1----:R-:W-:Y:S01]  /*c000*/  FADD.FTZ R139, R149.reuse, R10 ;  /* 0x0000000a958b7221 */ /* 0x042fe20000010000 */
[----:B------:R-:W-:Y:S01]  /*c010*/  F2FP.BF16.F32.PACK_AB R189, R149, R14 ;  /* 0x0000000e95bd723e */ /* 0x000fe200000010ff */
[----:B------:R-:W-:-:S05]  /*c020*/  IMAD.MOV.U32 R14, RZ, RZ, R5 ;  /* 0x000000ffff0e7224 */ /* 0x000fca00078e0005 */
[----:B------:R-:W1:Y:S01]  /*c030*/  MUFU.EX2 R185, R185 ;  /* 0x000000b900b97308 */ /* 0x000e620000000800 */
[----:B--2---:R-:W-:-:S07]  /*c040*/  FADD.FTZ R10, R20, R139 ;  /* 0x0000008b140a7221 */ /* 0x004fce0000010000 */
[----:B------:R2:W-:Y:S01]  /*c050*/  MUFU.EX2 R12, R143 ;  /* 0x0000008f000c7308 */ /* 0x0005e20000000800 */
[C---:B0-----:R-:W-:Y:S01]  /*c060*/  FADD.FTZ R10, R153.reuse, R10 ;  /* 0x0000000a990a7221 */ /* 0x041fe20000010000 */
[----:B------:R-:W-:-:S06]  /*c070*/  F2FP.BF16.F32.PACK_AB R191, R153, R20 ;  /* 0x0000001499bf723e */ /* 0x000fcc00000010ff */
[----:B------:R-:W0:Y:S01]  /*c080*/  MUFU.EX2 R120, R120 ;  /* 0x0000007800787308 */ /* 0x000e220000000800 */
[----:B--2---:R-:W-:Y:S01]  /*c090*/  FADD.FTZ R143, R175, R130 ;  /* 0x00000082af8f7221 */ /* 0x004fe20000010000 */
[----:B------:R-:W-:-:S03]  /*c0a0*/  FFMA.FTZ R130, R151, R0, -R122 ;  /* 0x0000000097827223 */ /* 0x000fc6000001087a */
[----:B------:R-:W-:Y:S01]  /*c0b0*/  FADD.FTZ R132, R186, R143 ;  /* 0x0000008fba847221 */ /* 0x000fe20000010000 */
[C---:B------:R-:W-:Y:S02]  /*c0c0*/  F2FP.BF16.F32.PACK_AB R186, R177.reuse, R186 ;  /* 0x000000bab1ba723e */ /* 0x040fe400000010ff */
[----:B------:R-:W2:Y:S01]  /*c0d0*/  MUFU.EX2 R187, R187 ;  /* 0x000000bb00bb7308 */ /* 0x000ea20000000800 */
[----:B------:R-:W-:-:S04]  /*c0e0*/  FADD.FTZ R139, R177, R132 ;  /* 0x00000084b18b7221 */ /* 0x000fc80000010000 */
[----:B------:R-:W-:Y:S01]  /*c0f0*/  FADD.FTZ R132, R180, R139 ;  /* 0x0000008bb4847221 */ /* 0x000fe20000010000 */
[C---:B------:R-:W-:Y:S02]  /*c100*/  F2FP.BF16.F32.PACK_AB R180, R163.reuse, R180 ;  /* 0x000000b4a3b4723e */ /* 0x040fe400000010ff */
[----:B------:R-:W3:Y:S01]  /*c110*/  MUFU.EX2 R124, R124 ;  /* 0x0000007c007c7308 */ /* 0x000ee20000000800 */
[----:B------:R-:W-:Y:S01]  /*c120*/  FADD.FTZ R139, R163, R132 ;  /* 0x00000084a38b7221 */ /* 0x000fe20000010000 */
[----:B------:R-:W-:-:S03]  /*c130*/  @!P6 VIADD R132, R134, 0x30860 ;  /* 0x000308608684e836 */ /* 0x000fc60000000000 */
[----:B------:R-:W-:Y:S01]  /*c140*/  FADD.FTZ R134, R182, R139 ;  /* 0x0000008bb6867221 */ /* 0x000fe20000010000 */
[C---:B------:R-:W-:Y:S02]  /*c150*/  F2FP.BF16.F32.PACK_AB R182, R141.reuse, R182 ;  /* 0x000000b68db6723e */ /* 0x040fe400000010ff */
[----:B------:R-:W4:Y:S01]  /*c160*/  MUFU.EX2 R126, R126 ;  /* 0x0000007e007e7308 */ /* 0x000f220000000800 */
[----:B------:R-:W-:Y:S01]  /*c170*/  FADD.FTZ R139, R141, R134 ;  /* 0x000000868d8b7221 */ /* 0x000fe20000010000 */
[----:B------:R-:W-:Y:S01]  /*c180*/  @!P6 PRMT R136, RZ, 0x654, R132 ;  /* 0x00000654ff88e816 */ /* 0x000fe20000000084 */
[-CC-:B------:R-:W-:Y:S01]  /*c190*/  FFMA.FTZ R132, R155, R0.reuse, -R122.reuse ;  /* 0x000000009b847223 */ /* 0x180fe2000001087a */
[----:B------:R-:W-:Y:S01]  /*c1a0*/  FFMA.FTZ R122, R167, R0, -R122 ;  /* 0x00000000a77a7223 */ /* 0x000fe2000001087a */
[----:B------:R-:W-:Y:S01]  /*c1b0*/  FADD.FTZ R134, R176, R139 ;  /* 0x0000008bb0867221 */ /* 0x000fe20000010000 */
[----:B------:R5:W-:Y:S01]  /*c1c0*/  @!P6 SYNCS.ARRIVE.TRANS64.RED.A1T0 RZ, [R136+URZ], RZ ;  /* 0x000000ff88ffe9a7 */ /* 0x000be2000810043f */
[----:B------:R-:W-:Y:S01]  /*c1d0*/  F2FP.BF16.F32.PACK_AB R176, R145, R176 ;  /* 0x000000b091b0723e */ /* 0x000fe200000010ff */
[----:B------:R1:W-:Y:S08]  /*c1e0*/  MUFU.EX2 R7, R131 ;  /* 0x0000008300077308 */ /* 0x0003f00000000800 */
[----:B------:R-:W5:Y:S01]  /*c1f0*/  MUFU.EX2 R157, R157 ;  /* 0x0000009d009d7308 */ /* 0x000f620000000800 */
[----:B-1----:R-:W-:Y:S01]  /*c200*/  FADD.FTZ R131, R185, R10 ;  /* 0x0000000ab9837221 */ /* 0x002fe20000010000 */
[----:B0-----:R-:W-:-:S03]  /*c210*/  F2FP.BF16.F32.PACK_AB R185, R120, R185 ;  /* 0x000000b978b9723e */ /* 0x001fc600000010ff */
[----:B------:R-:W-:-:S03]  /*c220*/  FADD.FTZ R10, R120, R131 ;  /* 0x00000083780a7221 */ /* 0x000fc60000010000 */
[----:B------:R-:W0:Y:S01]  /*c230*/  MUFU.EX2 R183, R183 ;  /* 0x000000b700b77308 */ /* 0x000e220000000800 */
[----:B--2---:R-:W-:Y:S01]  /*c240*/  FADD.FTZ R131, R187, R10 ;  /* 0x0000000abb837221 */ /* 0x004fe20000010000 */
[----:B---3--:R-:W-:-:S03]  /*c250*/  F2FP.BF16.F32.PACK_AB R187, R124, R187 ;  /* 0x000000bb7cbb723e */ /* 0x008fc600000010ff */
[----:B------:R-:W-:-:S03]  /*c260*/  FADD.FTZ R131, R124, R131 ;  /* 0x000000837c837221 */ /* 0x000fc60000010000 */
[----:B------:R-:W1:Y:S01]  /*c270*/  MUFU.EX2 R128, R128 ;  /* 0x0000008000807308 */ /* 0x000e620000000800 */
[----:B----4-:R-:W-:Y:S01]  /*c280*/  FADD.FTZ R10, R126, R131 ;  /* 0x000000837e0a7221 */ /* 0x010fe20000010000 */
[----:B------:R-:W-:-:S03]  /*c290*/  FADD.FTZ R131, R145, R134 ;  /* 0x0000008691837221 */ /* 0x000fc60000010000 */
[----:B-----5:R-:W-:Y:S01]  /*c2a0*/  FADD.FTZ R10, R157, R10 ;  /* 0x0000000a9d0a7221 */ /* 0x020fe20000010000 */
[----:B------:R-:W-:Y:S01]  /*c2b0*/  FADD.FTZ R134, R178, R131 ;  /* 0x00000083b2867221 */ /* 0x000fe20000010000 */
[----:B------:R-:W-:Y:S01]  /*c2c0*/  F2FP.BF16.F32.PACK_AB R178, R121, R178 ;  /* 0x000000b279b2723e */ /* 0x000fe200000010ff */
[----:B------:R-:W2:Y:S01]  /*c2d0*/  MUFU.EX2 R125, R125 ;  /* 0x0000007d007d7308 */ /* 0x000ea20000000800 */
[----:B0-----:R-:W-:Y:S01]  /*c2e0*/  FADD.FTZ R131, R183, R10 ;  /* 0x0000000ab7837221 */ /* 0x001fe20000010000 */
[----:B------:R-:W-:Y:S01]  /*c2f0*/  FADD.FTZ R139, R121, R134 ;  /* 0x00000086798b7221 */ /* 0x000fe20000010000 */
[C---:B------:R-:W-:Y:S02]  /*c300*/  F2FP.BF16.F32.PACK_AB R183, R12.reuse, R183 ;  /* 0x000000b70cb7723e */ /* 0x040fe400000010ff */
[----:B------:R-:W-:Y:S01]  /*c310*/  FADD.FTZ R131, R12, R131 ;  /* 0x000000830c837221 */ /* 0x000fe20000010000 */
[----:B------:R-:W-:Y:S01]  /*c320*/  FADD.FTZ R134, R172, R139 ;  /* 0x0000008bac867221 */ /* 0x000fe20000010000 */
[----:B------:R-:W-:Y:S01]  /*c330*/  IMAD.MOV.U32 R12, RZ, RZ, R4 ;  /* 0x000000ffff0c7224 */ /* 0x000fe200078e0004 */
[----:B------:R-:W0:Y:S01]  /*c340*/  MUFU.EX2 R135, R135 ;  /* 0x0000008700877308 */ /* 0x000e220000000800 */
[----:B-1----:R-:W-:-:S07]  /*c350*/  FADD.FTZ R10, R128, R131 ;  /* 0x00000083800a7221 */ /* 0x002fce0000010000 */
[----:B------:R-:W1:Y:S01]  /*c360*/  MUFU.EX2 R174, R174 ;  /* 0x000000ae00ae7308 */ /* 0x000e620000000800 */
[----:B--2---:R-:W-:-:S07]  /*c370*/  F2FP.BF16.F32.PACK_AB R172, R125, R172 ;  /* 0x000000ac7dac723e */ /* 0x004fce00000010ff */
[----:B------:R-:W-:Y:S01]  /*c380*/  MUFU.EX2 R130, R130 ;  /* 0x0000008200827308 */ /* 0x000fe20000000800 */
[C---:B0-----:R-:W-:Y:S01]  /*c390*/  FADD.FTZ R10, R135.reuse, R10 ;  /* 0x0000000a870a7221 */ /* 0x041fe20000010000 */
[----:B------:R-:W-:-:S06]  /*c3a0*/  F2FP.BF16.F32.PACK_AB R177, R135, R128 ;  /* 0x0000008087b1723e */ /* 0x000fcc00000010ff */
[----:B------:R-:W0:Y:S08]  /*c3b0*/  MUFU.EX2 R129, R129 ;  /* 0x0000008100817308 */ /* 0x000e300000000800 */
[----:B------:R-:W-:Y:S08]  /*c3c0*/  MUFU.EX2 R127, R127 ;  /* 0x0000007f007f7308 */ /* 0x000ff00000000800 */
[----:B------:R-:W2:Y:S08]  /*c3d0*/  MUFU.EX2 R168, R168 ;  /* 0x000000a800a87308 */ /* 0x000eb00000000800 */
[----:B------:R3:W-:Y:S08]  /*c3e0*/  MUFU.EX2 R136, R123 ;  /* 0x0000007b00887308 */ /* 0x0007f00000000800 */
[----:B------:R-:W4:Y:S01]  /*c3f0*/  MUFU.EX2 R132, R132 ;  /* 0x0000008400847308 */ /* 0x000f220000000800 */
[----:B---3--:R-:W-:-:S04]  /*c400*/  FADD.FTZ R123, R125, R134 ;  /* 0x000000867d7b7221 */ /* 0x008fc80000010000 */
[----:B-1----:R-:W-:Y:S01]  /*c410*/  FADD.FTZ R134, R174, R123 ;  /* 0x0000007bae867221 */ /* 0x002fe20000010000 */
[----:B------:R-:W-:Y:S01]  /*c420*/  FADD.FTZ R123, R7, R10 ;  /* 0x0000000a077b7221 */ /* 0x000fe20000010000 */
[C---:B0-----:R-:W-:Y:S01]  /*c430*/  F2FP.BF16.F32.PACK_AB R174, R129.reuse, R174 ;  /* 0x000000ae81ae723e */ /* 0x041fe200000010ff */
[----:B------:R-:W0:Y:S01]  /*c440*/  MUFU.EX2 R133, R133 ;  /* 0x0000008500857308 */ /* 0x000e220000000800 */
[----:B------:R-:W-:Y:S01]  /*c450*/  FADD.FTZ R131, R129, R134 ;  /* 0x0000008681837221 */ /* 0x000fe20000010000 */
[----:B------:R-:W-:-:S03]  /*c460*/  FADD.FTZ R10, R130, R123 ;  /* 0x0000007b820a7221 */ /* 0x000fc60000010000 */
[----:B--2---:R-:W-:Y:S01]  /*c470*/  FADD.FTZ R134, R168, R131 ;  /* 0x00000083a8867221 */ /* 0x004fe20000010000 */
[----:B------:R-:W-:Y:S02]  /*c480*/  FADD.FTZ R121, R127, R10 ;  /* 0x0000000a7f797221 */ /* 0x000fe40000010000 */
[----:B------:R-:W1:Y:S01]  /*c490*/  MUFU.EX2 R159, R159 ;  /* 0x0000009f009f7308 */ /* 0x000e620000000800 */
[C---:B----4-:R-:W-:Y:S01]  /*c4a0*/  F2FP.BF16.F32.PACK_AB R173, R132.reuse, R127 ;  /* 0x0000007f84ad723e */ /* 0x050fe200000010ff */
[----:B------:R-:W-:-:S04]  /*c4b0*/  FADD.FTZ R121, R132, R121 ;  /* 0x0000007984797221 */ /* 0x000fc80000010000 */
[----:B------:R-:W-:Y:S02]  /*c4c0*/  FADD.FTZ R121, R136, R121 ;  /* 0x0000007988797221 */ /* 0x000fe40000010000 */
[----:B------:R2:W3:Y:S01]  /*c4d0*/  MUFU.EX2 R138, R179 ;  /* 0x000000b3008a7308 */ /* 0x0004e20000000800 */
[C---:B0-----:R-:W-:Y:S01]  /*c4e0*/  FADD.FTZ R123, R133.reuse, R134 ;  /* 0x00000086857b7221 */ /* 0x041fe20000010000 */
[----:B------:R-:W-:-:S06]  /*c4f0*/  F2FP.BF16.F32.PACK_AB R168, R133, R168 ;  /* 0x000000a885a8723e */ /* 0x000fcc00000010ff */
[----:B------:R-:W0:Y:S01]  /*c500*/  MUFU.EX2 R169, R171 ;  /* 0x000000ab00a97308 */ /* 0x000e220000000800 */
[C---:B-1----:R-:W-:Y:S01]  /*c510*/  FADD.FTZ R121, R159.reuse, R121 ;  /* 0x000000799f797221 */ /* 0x042fe20000010000 */
[----:B--2---:R-:W-:Y:S02]  /*c520*/  F2FP.BF16.F32.PACK_AB R179, R130, R7 ;  /* 0x0000000782b3723e */ /* 0x004fe400000010ff */
[----:B------:R-:W-:-:S04]  /*c530*/  F2FP.BF16.F32.PACK_AB R175, R159, R136 ;  /* 0x000000889faf723e */ /* 0x000fc800000010ff */
[----:B------:R-:W1:Y:S01]  /*c540*/  MUFU.EX2 R170, R170 ;  /* 0x000000aa00aa7308 */ /* 0x000e620000000800 */
[----:B---3--:R-:W-:-:S07]  /*c550*/  FADD.FTZ R121, R138, R121 ;  /* 0x000000798a797221 */ /* 0x008fce0000010000 */
[----:B------:R2:W3:Y:S01]  /*c560*/  MUFU.EX2 R134, R181 ;  /* 0x000000b500867308 */ /* 0x0004e20000000800 */
[C---:B0-----:R-:W-:Y:S01]  /*c570*/  FADD.FTZ R121, R169.reuse, R121 ;  /* 0x00000079a9797221 */ /* 0x041fe20000010000 */
[----:B------:R-:W-:-:S06]  /*c580*/  F2FP.BF16.F32.PACK_AB R169, R169, R138 ;  /* 0x0000008aa9a9723e */ /* 0x000fcc00000010ff */
[----:B------:R-:W0:Y:S01]  /*c590*/  MUFU.EX2 R137, R137 ;  /* 0x0000008900897308 */ /* 0x000e220000000800 */
[----:B-1----:R-:W-:Y:S01]  /*c5a0*/  FADD.FTZ R10, R170, R123 ;  /* 0x0000007baa0a7221 */ /* 0x002fe20000010000 */
[----:B--2---:R-:W-:-:S06]  /*c5b0*/  F2FP.BF16.F32.PACK_AB R181, R157, R126 ;  /* 0x0000007e9db5723e */ /* 0x004fcc00000010ff */
[----:B------:R-:W1:Y:S01]  /*c5c0*/  MUFU.EX2 R122, R122 ;  /* 0x0000007a007a7308 */ /* 0x000e620000000800 */
[----:B---3--:R-:W-:Y:S01]  /*c5d0*/  FADD.FTZ R121, R134, R121 ;  /* 0x0000007986797221 */ /* 0x008fe20000010000 */
[C---:B0-----:R-:W-:Y:S01]  /*c5e0*/  FADD.FTZ R10, R137.reuse, R10 ;  /* 0x0000000a890a7221 */ /* 0x041fe20000010000 */
[----:B------:R-:W-:Y:S02]  /*c5f0*/  F2FP.BF16.F32.PACK_AB R170, R137, R170 ;  /* 0x000000aa89aa723e */ /* 0x000fe400000010ff */
[C---:B-1----:R-:W-:Y:S01]  /*c600*/  FADD.FTZ R7, R122.reuse, R121 ;  /* 0x000000797a077221 */ /* 0x042fe20000010000 */
[----:B------:R-:W-:Y:S01]  /*c610*/  F2FP.BF16.F32.PACK_AB R171, R122, R134 ;  /* 0x000000867aab723e */ /* 0x000fe200000010ff */
[----:B------:R-:W-:Y:S06]  /*c620*/  @P1 BRA `(.L_x_3981) ;  /* 0xffffffd000541947 */ /* 0x000fec000383ffff */
.L_x_3964:
        /* <DEDUP_REMOVED lines=99> */
.L_x_3982:
[----:B------:R-:W-:Y:S01]  /*cc60*/  ULEA UR5, UR36, UR38, 0x3 ;  /* 0x0000002624057291 */ /* 0x000fe2000f8e183f */
[----:B------:R-:W-:-:S05]  /*cc70*/  IMAD.U32 R2, RZ, RZ, UR37 ;  /* 0x00000025ff027e24 */ /* 0x000fca000f8e00ff */
[----:B------:R-:W-:-:S04]  /*cc80*/  SHF.L.U32 R2, R2, 0x1f, RZ ;  /* 0x0000001f02027819 */ /* 0x000fc800000006ff */
[----:B------:R0:W1:Y:S01]  /*cc90*/  SYNCS.PHASECHK.TRANS64.TRYWAIT P1, [UR5+0x30850], R2 ;  /* 0x03085002ff0075a7 */ /* 0x0000620008020145 */
[----:B------:R-:W-:Y:S05]  /*cca0*/  @!P0 BRA `(.L_x_3983) ;  /* 0x0000000000048947 */ /* 0x000fea0003800000 */
[----:B------:R-:W-:Y:S01]  /*ccb0*/  BPT.TRAP 0x1 ;  /* 0x000000040000795c */ /* 0x000fe20000300000 */
.L_x_3983:
[----:B-1----:R-:W-:Y:S05]  /*ccc0*/  @P1 BRA `(.L_x_3984) ;  /* 0x0000000000081947 */ /* 0x002fea0003800000 */
[----:B------:R-:W1:Y:S02]  /*ccd0*/  SYNCS.PHASECHK.TRANS64.TRYWAIT P0, [UR5+0x30850], R2 ;  /* 0x03085002ff0075a7 */ /* 0x000e640008000145 */
[----:B-1----:R-:W-:Y:S05]  /*cce0*/  @!P0 BRA `(.L_x_3985) ;  /* 0x0000008800408947 */ /* 0x002fea0003800000 */
.L_x_3984:
[----:B------:R-:W-:Y:S01]  /*ccf0*/  UIADD3 UR38, UR38, 0x400, URZ ;  /* 0x0000040026267890 */ /* 0x000fe2000fffe03f */
[----:B------:R-:W-:Y:S01]  /*cd00*/  WARPGROUP.ARRIVE ;  /* 0x00000000000079c5 */ /* 0x000fe20000000000 */
[----:B------:R-:W-:Y:S01]  /*cd10*/  UMOV UR7, 0x40000040 ;  /* 0x4000004000077882 */ /* 0x000fe20000000000 */
[----:B01----:R-:W0:Y:S01]  /*cd20*/  SHFL.BFLY PT, R2, R7, 0x2, 0x1f ;  /* 0x0c401f0007027f89 */ /* 0x003e2200000e0000 */
[----:B------:R-:W-:Y:S01]  /*cd30*/  USHF.R.U32.HI UR38, URZ, 0x4, UR38 ;  /* 0x000000043f267899 */ /* 0x000fe20008011626 */
[----:B------:R-:W-:Y:S01]  /*cd40*/  IMAD.MOV.U32 R8, RZ, RZ, RZ ;  /* 0x000000ffff087224 */ /* 0x000fe200078e00ff */
[----:B------:R-:W-:Y:S01]  /*cd50*/  R2UR UR8, R199 ;  /* 0x00000000c70872ca */ /* 0x000fe200000e0000 */
[----:B------:R-:W1:Y:S01]  /*cd60*/  SHFL.BFLY PT, R3, R10, 0x2, 0x1f ;  /* 0x0c401f000a037f89 */ /* 0x000e6200000e0000 */
[----:B------:R-:W-:Y:S01]  /*cd70*/  ULOP3.LUT UR38, UR38, 0x3fff, URZ, 0xc0, !UPT ;  /* 0x00003fff26267892 */ /* 0x000fe2000f8ec03f */
[----:B------:R-:W2:Y:S03]  /*cd80*/  S2R R14, SR_TID.X ;  /* 0x00000000000e7919 */ /* 0x000ea60000002100 */
        /* <DEDUP_REMOVED lines=8> */
[----:B0-----:R-:W-:Y:S01]  /*ce10*/  FADD.FTZ R6, R2, R7 ;  /* 0x0000000702067221 */ /* 0x001fe20000010000 */
[----:B------:R-:W-:Y:S01]  /*ce20*/  UMOV UR7, 0x40000040 ;  /* 0x4000004000077882 */ /* 0x000fe20000000000 */
[----:B------:R-:W-:-:S02]  /*ce30*/  IMAD.U32 R7, RZ, RZ, UR5 ;  /* 0x00000005ff077e24 */ /* 0x000fc4000f8e00ff */
[----:B-1----:R-:W-:Y:S01]  /*ce40*/  FADD.FTZ R3, R3, R10 ;  /* 0x0000000a03037221 */ /* 0x002fe20000010000 */
[----:B------:R-:W-:Y:S01]  /*ce50*/  IMAD.MOV.U32 R10, RZ, RZ, RZ ;  /* 0x000000ffff0a7224 */ /* 0x000fe200078e00ff */
[----:B------:R-:W0:Y:S01]  /*ce60*/  SHFL.BFLY PT, R9, R6, 0x1, 0x1f ;  /* 0x0c201f0006097f89 */ /* 0x000e2200000e0000 */
[----:B------:R-:W-:Y:S01]  /*ce70*/  IMAD.U32 R199, RZ, RZ, UR8 ;  /* 0x00000008ffc77e24 */ /* 0x000fe2000f8e00ff */
[----:B------:R-:W-:Y:S02]  /*ce80*/  USEL UR36, UR36, URZ, UP0 ;  /* 0x0000003f24247287 */ /* 0x000fe40008000000 */
[----:B------:R-:W1:Y:S01]  /*ce90*/  SHFL.BFLY PT, R2, R3, 0x1, 0x1f ;  /* 0x0c201f0003027f89 */ /* 0x000e6200000e0000 */
[----:B--2---:R-:W-:Y:S01]  /*cea0*/  LOP3.LUT P2, RZ, R14, 0x7f, RZ, 0xc0, !PT ;  /* 0x0000007f0eff7812 */ /* 0x004fe2000784c0ff */
[----:B0-----:R-:W-:Y:S01]  /*ceb0*/  FADD.FTZ R13, R6, R9 ;  /* 0x00000009060d7221 */ /* 0x001fe20000010000 */
[----:B-1----:R-:W-:-:S04]  /*cec0*/  FADD.FTZ R12, R3, R2 ;  /* 0x00000002030c7221 */ /* 0x002fc80000010000 */
[----:B------:R-:W-:Y:S01]  /*ced0*/  FSETP.NE.FTZ.AND P1, PT, R13, RZ, PT ;  /* 0x000000ff0d00720b */ /* 0x000fe20003f35000 */
[----:B------:R-:W-:Y:S02]  /*cee0*/  IMAD.MOV.U32 R2, RZ, RZ, -0x800000 ;  /* 0xff800000ff027424 */ /* 0x000fe400078e00ff */
[----:B------:R-:W-:Y:S01]  /*cef0*/  IMAD.MOV.U32 R3, RZ, RZ, -0x800000 ;  /* 0xff800000ff037424 */ /* 0x000fe200078e00ff */
[----:B------:R-:W-:-:S09]  /*cf00*/  FSETP.NE.FTZ.AND P0, PT, R12, RZ, PT ;  /* 0x000000ff0c00720b */ /* 0x000fd20003f15000 */
[----:B------:R-:W0:Y:S01]  /*cf10*/  @P1 MUFU.LG2 R11, R13 ;  /* 0x0000000d000b1308 */ /* 0x000e220000000c00 */
[----:B------:R-:W-:-:S03]  /*cf20*/  @P1 FMUL.FTZ R14, R0, 0.69314718246459960938 ;  /* 0x3f317218000e1820 */ /* 0x000fc60000410000 */
[----:B------:R-:W-:Y:S01]  /*cf30*/  @P0 FMUL.FTZ R6, R0, 0.69314718246459960938 ;  /* 0x3f31721800060820 */ /* 0x000fe20000410000 */
[----:B------:R-:W-:-:S03]  /*cf40*/  @!P2 VIADD R0, R7, 0x30860 ;  /* 0x000308600700a836 */ /* 0x000fc60000000000 */
[----:B------:R-:W1:Y:S08]  /*cf50*/  @P0 MUFU.LG2 R9, R12 ;  /* 0x0000000c00090308 */ /* 0x000e700000000c00 */
[----:B------:R-:W2:Y:S01]  /*cf60*/  @P1 MUFU.RCP R10, R13 ;  /* 0x0000000d000a1308 */ /* 0x000ea20000001000 */
[----:B0-----:R-:W-:-:S04]  /*cf70*/  @P1 FMUL.FTZ R11, R11, 0.69314718246459960938 ;  /* 0x3f3172180b0b1820 */ /* 0x001fc80000410000 */
[----:B------:R-:W-:Y:S01]  /*cf80*/  @P1 FFMA.FTZ R2, R14, R4, R11 ;  /* 0x000000040e021223 */ /* 0x000fe2000001000b */
[----:B------:R-:W-:Y:S02]  /*cf90*/  @!P2 PRMT R4, RZ, 0x654, R0 ;  /* 0x00000654ff04a816 */ /* 0x000fe40000000000 */
[----:B------:R-:W0:Y:S01]  /*cfa0*/  @P0 MUFU.RCP R8, R12 ;  /* 0x0000000c00080308 */ /* 0x000e220000001000 */
[----:B-1----:R-:W-:-:S04]  /*cfb0*/  @P0 FMUL.FTZ R9, R9, 0.69314718246459960938 ;  /* 0x3f31721809090820 */ /* 0x002fc80000410000 */
        /* <DEDUP_REMOVED lines=30> */
[----:B--2---:R-:W-:Y:S01]  /*d1a0*/  FMUL.FTZ R127, R43, R10 ;  /* 0x0000000a2b7f7220 */ /* 0x004fe20000410000 */
[----:B0-----:R-:W-:Y:S01]  /*d1b0*/  FMUL.FTZ R0, R32, R8 ;  /* 0x0000000820007220 */ /* 0x001fe20000410000 */
        /* <DEDUP_REMOVED lines=94> */
.L_x_3915:
        /* <DEDUP_REMOVED lines=13> */
[----:B------:R-:W-:Y:S01]  /*d870*/  R2UR UR4, R198 ;  /* 0x00000000c60472ca */ /* 0x000fe200000e0000 */
        /* <DEDUP_REMOVED lines=8> */
[----:B------:R-:W-:Y:S01]  /*d900*/  F2FP.BF16.F32.PACK_AB R97, R99, R98 ;  /* 0x000000626361723e */ /* 0x000fe200000010ff */
[----:B------:R-:W-:Y:S01]  /*d910*/  UIMAD.WIDE UR8, UR4, 0x4, UR8 ;  /* 0x00000004040878a5 */ /* 0x000fe2000f8e0208 */
        /* <DEDUP_REMOVED lines=8> */
[----:B------:R-:W-:Y:S02]  /*d9a0*/  MOV R16, R38 ;  /* 0x0000002600107202 */ /* 0x000fe40000000f00 */
[----:B0-----:R-:W-:Y:S02]  /*d9b0*/  MOV R17, R5 ;  /* 0x0000000500117202 */ /* 0x001fe40000000f00 */
[----:B------:R-:W-:-:S02]  /*d9c0*/  F2FP.BF16.F32.PACK_AB R114, R117, R116 ;  /* 0x000000747572723e */ /* 0x000fc400000010ff */
[----:B------:R-:W-:Y:S01]  /*d9d0*/  F2FP.BF16.F32.PACK_AB R115, R119, R118 ;  /* 0x000000767773723e */ /* 0x000fe200000010ff */
[----:B------:R-:W-:-:S03]  /*d9e0*/  IMAD.WIDE R4, R203, 0x2, R16 ;  /* 0x00000002cb047825 */ /* 0x000fc600078e0210 */
[C---:B------:R-:W-:Y:S02]  /*d9f0*/  LOP3.LUT R21, R4.reuse, 0x380, RZ, 0xc0, !PT ;  /* 0x0000038004157812 */ /* 0x040fe400078ec0ff */
[C---:B------:R-:W-:Y:S02]  /*da00*/  IADD3 R75, P2, R4.reuse, 0x20, RZ ;  /* 0x00000020044b7810 */ /* 0x040fe40007f5e0ff */
[C---:B------:R-:W-:Y:S02]  /*da10*/  IADD3 R95, P1, R4.reuse, 0x40, RZ ;  /* 0x00000040045f7810 */ /* 0x040fe40007f3e0ff */
[C---:B------:R-:W-:Y:S01]  /*da20*/  IADD3 R135, P6, R4.reuse, 0x60, RZ ;  /* 0x0000006004877810 */ /* 0x040fe20007fde0ff */
[--C-:B------:R-:W-:Y:S01]  /*da30*/  IMAD.X R9, RZ, RZ, R5.reuse, P2 ;  /* 0x000000ffff097224 */ /* 0x100fe200010e0605 */
[C---:B------:R-:W-:Y:S01]  /*da40*/  IADD3 R137, P5, R4.reuse, 0x4000, RZ ;  /* 0x0000400004897810 */ /* 0x040fe20007fbe0ff */
[--C-:B------:R-:W-:Y:S01]  /*da50*/  IMAD.X R11, RZ, RZ, R5.reuse, P1 ;  /* 0x000000ffff0b7224 */ /* 0x100fe200008e0605 */
[----:B------:R-:W-:Y:S01]  /*da60*/  SHF.R.U64 R21, R21, 0x3, RZ ;  /* 0x0000000315157819 */ /* 0x000fe200000012ff */
[--C-:B------:R-:W-:Y:S01]  /*da70*/  IMAD.X R13, RZ, RZ, R5.reuse, P6 ;  /* 0x000000ffff0d7224 */ /* 0x100fe200030e0605 */
[C---:B------:R-:W-:Y:S01]  /*da80*/  IADD3 R139, P0, R4.reuse, 0x4020, RZ ;  /* 0x00004020048b7810 */ /* 0x040fe20007f1e0ff */
[----:B------:R-:W-:Y:S01]  /*da90*/  IMAD.X R15, RZ, RZ, R5, P5 ;  /* 0x000000ffff0f7224 */ /* 0x000fe200028e0605 */
[----:B------:R-:W-:-:S02]  /*daa0*/  IADD3 R141, P4, R4, 0x4040, RZ ;  /* 0x00004040048d7810 */ /* 0x000fc40007f9e0ff */
[C---:B------:R-:W-:Y:S01]  /*dab0*/  IADD3 R143, P3, R4.reuse, 0x4060, RZ ;  /* 0x00004060048f7810 */ /* 0x040fe20007f7e0ff */
[--C-:B------:R-:W-:Y:S01]  /*dac0*/  IMAD.X R25, RZ, RZ, R5.reuse, P0 ;  /* 0x000000ffff197224 */ /* 0x100fe200000e0605 */
[C---:B------:R-:W-:Y:S01]  /*dad0*/  IADD3 R145, P2, R4.reuse, 0x8000, RZ ;  /* 0x0000800004917810 */ /* 0x040fe20007f5e0ff */
[--C-:B------:R-:W-:Y:S01]  /*dae0*/  IMAD.X R27, RZ, RZ, R5.reuse, P4 ;  /* 0x000000ffff1b7224 */ /* 0x100fe200020e0605 */
[C---:B------:R-:W-:Y:S01]  /*daf0*/  IADD3 R147, P1, R4.reuse, 0x8020, RZ ;  /* 0x0000802004937810 */ /* 0x040fe20007f3e0ff */
[--C-:B------:R-:W-:Y:S01]  /*db00*/  IMAD.X R29, RZ, RZ, R5.reuse, P3 ;  /* 0x000000ffff1d7224 */ /* 0x100fe200018e0605 */
[C---:B------:R-:W-:Y:S01]  /*db10*/  IADD3 R149, P6, R4.reuse, 0x8040, RZ ;  /* 0x0000804004957810 */ /* 0x040fe20007fde0ff */
[--C-:B------:R-:W-:Y:S01]  /*db20*/  IMAD.X R31, RZ, RZ, R5.reuse, P2 ;  /* 0x000000ffff1f7224 */ /* 0x100fe200010e0605 */
[----:B------:R-:W-:Y:S01]  /*db30*/  IADD3 R151, P5, R4, 0x8060, RZ ;  /* 0x0000806004977810 */ /* 0x000fe20007fbe0ff */
[--C-:B------:R-:W-:Y:S01]  /*db40*/  IMAD.X R33, RZ, RZ, R5.reuse, P1 ;  /* 0x000000ffff217224 */ /* 0x100fe200008e0605 */
[----:B------:R-:W-:Y:S01]  /*db50*/  LOP3.LUT R4, R21, R4, RZ, 0x3c, !PT ;  /* 0x0000000415047212 */ /* 0x000fe200078e3cff */
[--C-:B------:R-:W-:Y:S01]  /*db60*/  IMAD.X R35, RZ, RZ, R5.reuse, P6 ;  /* 0x000000ffff237224 */ /* 0x100fe200030e0605 */
[----:B------:R-:W-:Y:S01]  /*db70*/  LOP3.LUT R8, R75, 0x380, RZ, 0xc0, !PT ;  /* 0x000003804b087812 */ /* 0x000fe200078ec0ff */
[----:B------:R-:W-:Y:S01]  /*db80*/  IMAD.X R21, RZ, RZ, R5, P5 ;  /* 0x000000ffff157224 */ /* 0x000fe200028e0605 */
[----:B------:R-:W-:-:S02]  /*db90*/  LOP3.LUT R10, R95, 0x380, RZ, 0xc0, !PT ;  /* 0x000003805f0a7812 */ /* 0x000fc400078ec0ff */
[----:B------:R-:W-:Y:S02]  /*dba0*/  LOP3.LUT R12, R135, 0x380, RZ, 0xc0, !PT ;  /* 0x00000380870c7812 */ /* 0x000fe400078ec0ff */
[----:B------:R-:W-:Y:S02]  /*dbb0*/  LOP3.LUT R14, R137, 0x380, RZ, 0xc0, !PT ;  /* 0x00000380890e7812 */ /* 0x000fe400078ec0ff */
[----:B------:R-:W-:Y:S02]  /*dbc0*/  LOP3.LUT R24, R139, 0x380, RZ, 0xc0, !PT ;  /* 0x000003808b187812 */ /* 0x000fe400078ec0ff */
[----:B------:R-:W-:Y:S02]  /*dbd0*/  LOP3.LUT R26, R141, 0x380, RZ, 0xc0, !PT ;  /* 0x000003808d1a7812 */ /* 0x000fe400078ec0ff */
[----:B------:R-:W-:Y:S02]  /*dbe0*/  SHF.R.U64 R8, R8, 0x3, RZ ;  /* 0x0000000308087819 */ /* 0x000fe400000012ff */
[----:B------:R-:W-:-:S02]  /*dbf0*/  SHF.R.U64 R10, R10, 0x3, RZ ;  /* 0x000000030a0a7819 */ /* 0x000fc400000012ff */
[----:B------:R-:W-:Y:S02]  /*dc00*/  LOP3.LUT R28, R143, 0x380, RZ, 0xc0, !PT ;  /* 0x000003808f1c7812 */ /* 0x000fe400078ec0ff */
[----:B------:R-:W-:Y:S02]  /*dc10*/  LOP3.LUT R30, R145, 0x380, RZ, 0xc0, !PT ;  /* 0x00000380911e7812 */ /* 0x000fe400078ec0ff */
[----:B------:R-:W-:Y:S02]  /*dc20*/  MOV R132, R4 ;  /* 0x0000000400847202 */ /* 0x000fe40000000f00 */
[----:B------:R-:W-:Y:S02]  /*dc30*/  F2FP.BF16.F32.PACK_AB R4, R20, R7 ;  /* 0x000000071404723e */ /* 0x000fe400000010ff */
[----:B------:R-:W-:Y:S02]  /*dc40*/  SHF.R.U64 R12, R12, 0x3, RZ ;  /* 0x000000030c0c7819 */ /* 0x000fe400000012ff */
[----:B------:R-:W-:-:S02]  /*dc50*/  SHF.R.U64 R14, R14, 0x3, RZ ;  /* 0x000000030e0e7819 */ /* 0x000fc400000012ff */
[----:B------:R-:W-:Y:S02]  /*dc60*/  F2FP.BF16.F32.PACK_AB R5, R128, R133 ;  /* 0x000000858005723e */ /* 0x000fe400000010ff */
[----:B------:R-:W-:Y:S02]  /*dc70*/  LOP3.LUT R20, R147, 0x380, RZ, 0xc0, !PT ;  /* 0x0000038093147812 */ /* 0x000fe400078ec0ff */
[----:B------:R-:W-:Y:S01]  /*dc80*/  F2FP.BF16.F32.PACK_AB R7, R131, R32 ;  /* 0x000000208307723e */ /* 0x000fe200000010ff */
[----:B------:R-:W-:Y:S01]  /*dc90*/  BAR.SYNC.DEFER_BLOCKING 0x1, 0x100 ;  /* 0x0044000000007b1d */ /* 0x000fe20000010000 */
[----:B------:R-:W-:Y:S02]  /*dca0*/  SHF.R.U64 R24, R24, 0x3, RZ ;  /* 0x0000000318187819 */ /* 0x000fe400000012ff */
[----:B------:R-:W-:Y:S02]  /*dcb0*/  SHF.R.U64 R26, R26, 0x3, RZ ;  /* 0x000000031a1a7819 */ /* 0x000fe400000012ff */
[----:B------:R-:W-:-:S02]  /*dcc0*/  LOP3.LUT R74, R151, 0x380, RZ, 0xc0, !PT ;  /* 0x00000380974a7812 */ /* 0x000fc400078ec0ff */
[----:B------:R-:W-:Y:S02]  /*dcd0*/  LOP3.LUT R8, R8, R75, RZ, 0x3c, !PT ;  /* 0x0000004b08087212 */ /* 0x000fe400078e3cff */
[----:B------:R-:W-:Y:S02]  /*dce0*/  LOP3.LUT R10, R10, R95, RZ, 0x3c, !PT ;  /* 0x0000005f0a0a7212 */ /* 0x000fe400078e3cff */
[----:B------:R-:W-:Y:S02]  /*dcf0*/  SHF.R.U64 R28, R28, 0x3, RZ ;  /* 0x000000031c1c7819 */ /* 0x000fe400000012ff */
[----:B------:R-:W-:Y:S02]  /*dd00*/  SHF.R.U64 R30, R30, 0x3, RZ ;  /* 0x000000031e1e7819 */ /* 0x000fe400000012ff */
[----:B------:R-:W-:Y:S02]  /*dd10*/  LOP3.LUT R12, R12, R135, RZ, 0x3c, !PT ;  /* 0x000000870c0c7212 */ /* 0x000fe400078e3cff */
[----:B------:R-:W-:-:S02]  /*dd20*/  LOP3.LUT R14, R14, R137, RZ, 0x3c, !PT ;  /* 0x000000890e0e7212 */ /* 0x000fc400078e3cff */
[----:B------:R-:W-:Y:S02]  /*dd30*/  LOP3.LUT R34, R149, 0x380, RZ, 0xc0, !PT ;  /* 0x0000038095227812 */ /* 0x000fe400078ec0ff */
[----:B------:R-:W-:Y:S02]  /*dd40*/  SHF.R.U64 R20, R20, 0x3, RZ ;  /* 0x0000000314147819 */ /* 0x000fe400000012ff */
[----:B------:R-:W-:Y:S01]  /*dd50*/  LOP3.LUT R24, R24, R139, RZ, 0x3c, !PT ;  /* 0x0000008b18187212 */ /* 0x000fe200078e3cff */
[----:B------:R0:W-:Y:S01]  /*dd60*/  STSM.16.M88.4 [R132], R4 ;  /* 0x0000000484007844 */ /* 0x0001e20000000200 */
[----:B------:R-:W-:Y:S02]  /*dd70*/  LOP3.LUT R26, R26, R141, RZ, 0x3c, !PT ;  /* 0x0000008d1a1a7212 */ /* 0x000fe400078e3cff */
[----:B------:R-:W-:Y:S02]  /*dd80*/  SHF.R.U64 R74, R74, 0x3, RZ ;  /* 0x000000034a4a7819 */ /* 0x000fe400000012ff */
[----:B------:R-:W-:-:S02]  /*dd90*/  LOP3.LUT R28, R28, R143, RZ, 0x3c, !PT ;  /* 0x0000008f1c1c7212 */ /* 0x000fc400078e3cff */
[----:B------:R-:W-:Y:S02]  /*dda0*/  LOP3.LUT R30, R30, R145, RZ, 0x3c, !PT ;  /* 0x000000911e1e7212 */ /* 0x000fe400078e3cff */
[----:B------:R-:W-:Y:S02]  /*ddb0*/  MOV R131, R8 ;  /* 0x0000000800837202 */ /* 0x000fe40000000f00 */
[----:B------:R-:W-:Y:S02]  /*ddc0*/  MOV R130, R10 ;  /* 0x0000000a00827202 */ /* 0x000fe40000000f00 */
[----:B------:R-:W-:Y:S02]  /*ddd0*/  F2FP.BF16.F32.PACK_AB R8, R41, R40 ;  /* 0x000000282908723e */ /* 0x000fe400000010ff */
[----:B------:R-:W-:Y:S02]  /*dde0*/  F2FP.BF16.F32.PACK_AB R9, R127, R122 ;  /* 0x0000007a7f09723e */ /* 0x000fe400000010ff */
[----:B0-----:R-:W-:-:S02]  /*ddf0*/  F2FP.BF16.F32.PACK_AB R4, R121, R0 ;  /* 0x000000007904723e */ /* 0x001fc400000010ff */
[----:B------:R-:W-:Y:S02]  /*de00*/  F2FP.BF16.F32.PACK_AB R5, R126, R125 ;  /* 0x0000007d7e05723e */ /* 0x000fe400000010ff */
[----:B------:R-:W-:Y:S02]  /*de10*/  F2FP.BF16.F32.PACK_AB R6, R37, R36 ;  /* 0x000000242506723e */ /* 0x000fe400000010ff */
[----:B------:R-:W-:Y:S02]  /*de20*/  F2FP.BF16.F32.PACK_AB R7, R129, R124 ;  /* 0x0000007c8107723e */ /* 0x000fe400000010ff */
[----:B------:R-:W-:Y:S02]  /*de30*/  F2FP.BF16.F32.PACK_AB R10, R45, R44 ;  /* 0x0000002c2d0a723e */ /* 0x000fe400000010ff */
[----:B------:R-:W-:Y:S01]  /*de40*/  F2FP.BF16.F32.PACK_AB R11, R47, R120 ;  /* 0x000000782f0b723e */ /* 0x000fe200000010ff */
[----:B------:R0:W-:Y:S01]  /*de50*/  STSM.16.M88.4 [R131], R4 ;  /* 0x0000000483007844 */ /* 0x0001e20000000200 */
[----:B------:R-:W-:-:S02]  /*de60*/  SHF.R.U64 R34, R34, 0x3, RZ ;  /* 0x0000000322227819 */ /* 0x000fc400000012ff */
[----:B------:R-:W-:Y:S01]  /*de70*/  LOP3.LUT R32, R20, R147, RZ, 0x3c, !PT ;  /* 0x0000009314207212 */ /* 0x000fe200078e3cff */
[----:B------:R1:W-:Y:S01]  /*de80*/  STSM.16.M88.4 [R130], R8 ;  /* 0x0000000882007844 */ /* 0x0003e20000000200 */
[----:B------:R-:W-:Y:S02]  /*de90*/  MOV R128, R12 ;  /* 0x0000000c00807202 */ /* 0x000fe40000000f00 */
[----:B------:R-:W-:Y:S02]  /*dea0*/  MOV R123, R14 ;  /* 0x0000000e007b7202 */ /* 0x000fe40000000f00 */
[----:B------:R-:W-:Y:S02]  /*deb0*/  LOP3.LUT R20, R74, R151, RZ, 0x3c, !PT ;  /* 0x000000974a147212 */ /* 0x000fe400078e3cff */
[----:B------:R-:W-:Y:S02]  /*dec0*/  MOV R95, R24 ;  /* 0x00000018005f7202 */ /* 0x000fe40000000f00 */
[----:B------:R-:W-:-:S02]  /*ded0*/  MOV R94, R26 ;  /* 0x0000001a005e7202 */ /* 0x000fc40000000f00 */
[----:B------:R-:W-:Y:S02]  /*dee0*/  F2FP.BF16.F32.PACK_AB R12, R49, R48 ;  /* 0x00000030310c723e */ /* 0x000fe400000010ff */
[----:B------:R-:W-:Y:S02]  /*def0*/  F2FP.BF16.F32.PACK_AB R13, R51, R50 ;  /* 0x00000032330d723e */ /* 0x000fe400000010ff */
[----:B------:R-:W-:Y:S02]  /*df00*/  F2FP.BF16.F32.PACK_AB R14, R53, R52 ;  /* 0x00000034350e723e */ /* 0x000fe400000010ff */
[----:B------:R-:W-:Y:S02]  /*df10*/  F2FP.BF16.F32.PACK_AB R15, R55, R54 ;  /* 0x00000036370f723e */ /* 0x000fe400000010ff */
[----:B------:R-:W-:Y:S02]  /*df20*/  MOV R75, R28 ;  /* 0x0000001c004b7202 */ /* 0x000fe40000000f00 */
[----:B------:R-:W-:Y:S01]  /*df30*/  MOV R74, R30 ;  /* 0x0000001e004a7202 */ /* 0x000fe20000000f00 */
[----:B------:R-:W-:Y:S01]  /*df40*/  STSM.16.M88.4 [R128], R12 ;  /* 0x0000000c80007844 */ /* 0x000fe20000000200 */
[----:B------:R-:W-:-:S02]  /*df50*/  F2FP.BF16.F32.PACK_AB R24, R57, R56 ;  /* 0x000000383918723e */ /* 0x000fc400000010ff */
        /* <DEDUP_REMOVED lines=8> */
[----:B------:R-:W-:Y:S02]  /*dfe0*/  LOP3.LUT R34, R34, R149, RZ, 0x3c, !PT ;  /* 0x0000009522227212 */ /* 0x000fe400078e3cff */
[----:B0-----:R-:W-:Y:S01]  /*dff0*/  F2FP.BF16.F32.PACK_AB R4, R73, R72 ;  /* 0x000000484904723e */ /* 0x001fe200000010ff */
[----:B------:R-:W-:Y:S01]  /*e000*/  STSM.16.M88.4 [R95], R28 ;  /* 0x0000001c5f007844 */ /* 0x000fe20000000200 */
[----:B------:R-:W-:Y:S02]  /*e010*/  F2FP.BF16.F32.PACK_AB R5, R46, R39 ;  /* 0x000000272e05723e */ /* 0x000fe400000010ff */
[----:B------:R-:W-:Y:S02]  /*e020*/  F2FP.BF16.F32.PACK_AB R6, R77, R76 ;  /* 0x0000004c4d06723e */ /* 0x000fe400000010ff */
[----:B------:R-:W-:-:S02]  /*e030*/  F2FP.BF16.F32.PACK_AB R7, R79, R78 ;  /* 0x0000004e4f07723e */ /* 0x000fc400000010ff */
[----:B-1----:R-:W-:Y:S02]  /*e040*/  F2FP.BF16.F32.PACK_AB R8, R81, R80 ;  /* 0x000000505108723e */ /* 0x002fe400000010ff */
[----:B------:R-:W-:Y:S01]  /*e050*/  F2FP.BF16.F32.PACK_AB R9, R83, R82 ;  /* 0x000000525309723e */ /* 0x000fe200000010ff */
[----:B------:R0:W-:Y:S01]  /*e060*/  STSM.16.M88.4 [R94], R4 ;  /* 0x000000045e007844 */ /* 0x0001e20000000200 */
[----:B------:R-:W-:Y:S02]  /*e070*/  F2FP.BF16.F32.PACK_AB R10, R85, R84 ;  /* 0x00000054550a723e */ /* 0x000fe400000010ff */
[----:B------:R-:W-:Y:S02]  /*e080*/  F2FP.BF16.F32.PACK_AB R11, R87, R86 ;  /* 0x00000056570b723e */ /* 0x000fe400000010ff */
[----:B------:R-:W-:Y:S02]  /*e090*/  MOV R32, R32 ;  /* 0x0000002000207202 */ /* 0x000fe40000000f00 */
[----:B------:R-:W-:Y:S01]  /*e0a0*/  MOV R34, R34 ;  /* 0x0000002200227202 */ /* 0x000fe20000000f00 */
[----:B------:R1:W-:Y:S01]  /*e0b0*/  STSM.16.M88.4 [R75], R8 ;  /* 0x000000084b007844 */ /* 0x0003e20000000200 */
[----:B------:R-:W-:-:S02]  /*e0c0*/  MOV R20, R20 ;  /* 0x0000001400147202 */ /* 0x000fc40000000f00 */
[----:B------:R-:W-:Y:S01]  /*e0d0*/  PLOP3.LUT P0, PT, PT, PT, UP0, 0x80, 0x0 ;  /* 0x000000000000781c */ /* 0x000fe20003f0f008 */
[----:B------:R1:W-:Y:S04]  /*e0e0*/  STSM.16.M88.4 [R74], R88 ;  /* 0x000000584a007844 */ /* 0x0003e80000000200 */
[----:B------:R1:W-:Y:S01]  /*e0f0*/  STSM.16.M88.4 [R32], R96 ;  /* 0x0000006020007844 */ /* 0x0003e20000000200 */
[----:B0-----:R-:W-:Y:S02]  /*e100*/  IMAD.U32 R4, RZ, RZ, UR8 ;  /* 0x00000008ff047e24 */ /* 0x001fe4000f8e00ff */
[----:B------:R-:W-:Y:S01]  /*e110*/  IMAD.U32 R5, RZ, RZ, UR9 ;  /* 0x00000009ff057e24 */ /* 0x000fe2000f8e00ff */
[----:B------:R1:W-:Y:S01]  /*e120*/  STSM.16.M88.4 [R34], R104 ;  /* 0x0000006822007844 */ /* 0x0003e20000000200 */
[----:B------:R-:W-:-:S03]  /*e130*/  ULDC.64 UR8, c[0x0][0xbe0] ;  /* 0x0002f80000087ab9 */ /* 0x000fc60000000a00 */
[----:B------:R1:W-:Y:S01]  /*e140*/  STSM.16.M88.4 [R20], R112 ;  /* 0x0000007014007844 */ /* 0x0003e20000000200 */
[----:B------:R-:W-:Y:S01]  /*e150*/  UISETP.NE.U32.AND UP1, UPT, UR8, URZ, UPT ;  /* 0x0000003f0800728c */ /* 0x000fe2000bf25070 */
[----:B------:R-:W-:Y:S03]  /*e160*/  BAR.SYNC.DEFER_BLOCKING 0x1, 0x100 ;  /* 0x0044000000007b1d */ /* 0x000fe60000010000 */
[----:B------:R-:W-:-:S05]  /*e170*/  UISETP.NE.AND.EX UP1, UPT, UR9, URZ, UPT, UP1 ;  /* 0x0000003f0900728c */ /* 0x000fca000bf25310 */
[----:B------:R-:W0:Y:S01]  /*e180*/  LDC R37, c[0x0][0xa88] ;  /* 0x0002a200ff257b82 */ /* 0x000e220000000800 */
[----:B------:R-:W-:Y:S01]  /*e190*/  PLOP3.LUT P1, PT, PT, PT, UP1, 0x80, 0x0 ;  /* 0x000000000000781c */ /* 0x000fe20003f2f018 */
[----:B------:R-:W-:-:S04]  /*e1a0*/  IMAD R7, R22, 0x40, R19 ;  /* 0x0000004016077824 */ /* 0x000fc800078e0213 */
[----:B------:R-:W-:Y:S02]  /*e1b0*/  @UP1 ULDC.64 UR8, c[0x0][0xbe0] ;  /* 0x0002f80000081ab9 */ /* 0x000fe40000000a00 */
[----:B------:R-:W-:Y:S01]  /*e1c0*/  @UP1 UIMAD.WIDE UR8, UR4, 0x4, UR8 ;  /* 0x00000004040818a5 */ /* 0x000fe2000f8e0208 */
[----:B------:R-:W-:-:S05]  /*e1d0*/  IMAD.WIDE R16, R7, 0x2, R16 ;  /* 0x0000000207107825 */ /* 0x000fca00078e0210 */
[----:B------:R-:W-:Y:S02]  /*e1e0*/  IMAD.U32 R6, RZ, RZ, UR8 ;  /* 0x00000008ff067e24 */ /* 0x000fe4000f8e00ff */
[----:B------:R-:W-:Y:S01]  /*e1f0*/  IMAD.U32 R7, RZ, RZ, UR9 ;  /* 0x00000009ff077e24 */ /* 0x000fe2000f8e00ff */
[----:B------:R-:W2:Y:S01]  /*e200*/  @P0 LDG.E R0, desc[UR60][R4.64] ;  /* 0x0000003c04000981 */ /* 0x000ea2000c1e1900 */
[----:B------:R-:W-:Y:S01]  /*e210*/  UMOV UR4, URZ ;  /* 0x0000003f00047c82 */ /* 0x000fe20008000000 */
[----:B------:R-:W-:Y:S02]  /*e220*/  IADD3 R33, P5, R16, 0x1000, RZ ;  /* 0x0000100010217810 */ /* 0x000fe40007fbe0ff */
[----:B0-----:R1:W5:Y:S01]  /*e230*/  @P1 LDG.E R37, desc[UR60][R6.64] ;  /* 0x0000003c06251981 */ /* 0x001362000c1e1900 */
[----:B--2---:R-:W-:Y:S01]  /*e240*/  @P0 R2UR UR4, R0 ;  /* 0x00000000000402ca */ /* 0x004fe200000e0000 */
[----:B-1----:R-:W-:-:S14]  /*e250*/  @P1 BRA `(.L_x_3988) ;  /* 0x0000000000101947 */ /* 0x002fdc0003800000 */
[----:B------:R-:W-:Y:S05]  /*e260*/  @!P0 BRA `(.L_x_3988) ;  /* 0x00000000000c8947 */ /* 0x000fea0003800000 */
[----:B------:R-:W2:Y:S04]  /*e270*/  LDG.E R0, desc[UR60][R4.64] ;  /* 0x0000003c04007981 */ /* 0x000ea8000c1e1900 */
[----:B-----5:R-:W2:Y:S02]  /*e280*/  LDG.E R37, desc[UR60][R4.64+0x4] ;  /* 0x0000043c04257981 */ /* 0x020ea4000c1e1900 */
[----:B--2---:R-:W-:-:S07]  /*e290*/  IMAD.IADD R37, R37, 0x1, -R0 ;  /* 0x0000000125257824 */ /* 0x004fce00078e0a00 */
.L_x_3988:
[----:B------:R-:W-:Y:S01]  /*e2a0*/  R2UR UR17, R197 ;  /* 0x00000000c51172ca */ /* 0x000fe200000e0000 */
[----:B------:R-:W-:Y:S01]  /*e2b0*/  ULDC.64 UR12, c[0x0][0xb70] ;  /* 0x0002dc00000c7ab9 */ /* 0x000fe20000000a00 */
[----:B------:R-:W-:Y:S01]  /*e2c0*/  R2UR UR15, R198 ;  /* 0x00000000c60f72ca */ /* 0x000fe200000e0000 */
[----:B------:R-:W-:Y:S01]  /*e2d0*/  USHF.R.S32.HI UR11, URZ, 0x1f, UR4 ;  /* 0x0000001f3f0b7899 */ /* 0x000fe20008011404 */
[----:B------:R-:W-:Y:S01]  /*e2e0*/  IADD3 R5, P3, R16, 0x3000, RZ ;  /* 0x0000300010057810 */ /* 0x000fe20007f7e0ff */
[----:B------:R-:W-:Y:S01]  /*e2f0*/  UMOV UR10, UR4 ;  /* 0x00000004000a7c82 */ /* 0x000fe20008000000 */
[----:B------:R-:W-:Y:S01]  /*e300*/  IMAD R6, R196, 0x80, R201 ;  /* 0x00000080c4067824 */ /* 0x000fe200078e02c9 */
[----:B------:R-:W-:Y:S02]  /*e310*/  IADD3 R57, P0, R16, 0x4000, RZ ;  /* 0x0000400010397810 */ /* 0x000fe40007f1e0ff */
[----:B------:R-:W-:Y:S02]  /*e320*/  LOP3.LUT R4, R5, 0x380, RZ, 0xc0, !PT ;  /* 0x0000038005047812 */ /* 0x000fe400078ec0ff */
[----:B------:R-:W-:-:S02]  /*e330*/  SHF.R.S32.HI R0, RZ, 0x1f, R6 ;  /* 0x0000001fff007819 */ /* 0x000fc40000011406 */
[----:B------:R-:W-:Y:S01]  /*e340*/  USHF.R.S32.HI UR14, URZ, 0x1f, UR17 ;  /* 0x0000001f3f0e7899 */ /* 0x000fe20008011411 */
[----:B------:R-:W-:Y:S01]  /*e350*/  SHF.R.U64 R4, R4, 0x3, RZ ;  /* 0x0000000304047819 */ /* 0x000fe200000012ff */
[----:B------:R-:W-:Y:S01]  /*e360*/  UIMAD.WIDE.U32 UR8, UR17, UR12, UR10 ;  /* 0x0000000c110872a5 */ /* 0x000fe2000f8e000a */
[----:B------:R-:W-:Y:S01]  /*e370*/  IADD3 R9, P4, R16, 0x2000, RZ ;  /* 0x0000200010097810 */ /* 0x000fe20007f9e0ff */
[----:B------:R-:W-:Y:S01]  /*e380*/  UIMAD UR7, UR14, UR12, URZ ;  /* 0x0000000c0e0772a4 */ /* 0x000fe2000f8e023f */
[----:B------:R-:W-:Y:S02]  /*e390*/  LOP3.LUT R4, R4, R5, RZ, 0x3c, !PT ;  /* 0x0000000504047212 */ /* 0x000fe400078e3cff */
[C---:B------:R-:W-:Y:S01]  /*e3a0*/  IADD3 R45, P1, R16.reuse, 0x5000, RZ ;  /* 0x00005000102d7810 */ /* 0x040fe20007f3e0ff */
[----:B------:R-:W-:Y:S01]  /*e3b0*/  UIMAD UR10, UR17, UR13, UR7 ;  /* 0x0000000d110a72a4 */ /* 0x000fe2000f8e0207 */
[----:B------:R-:W-:Y:S01]  /*e3c0*/  IADD3 R29, P2, R16, 0x6000, RZ ;  /* 0x00006000101d7810 */ /* 0x000fe20007f5e0ff */
[----:B------:R-:W-:Y:S01]  /*e3d0*/  USHF.R.S32.HI UR7, URZ, 0x1f, UR15 ;  /* 0x0000001f3f077899 */ /* 0x000fe2000801140f */
[----:B------:R-:W-:Y:S01]  /*e3e0*/  LOP3.LUT R56, R57, 0x380, RZ, 0xc0, !PT ;  /* 0x0000038039387812 */ /* 0x000fe200078ec0ff */
[----:B------:R-:W-:Y:S01]  /*e3f0*/  ULDC.64 UR12, c[0x0][0xb78] ;  /* 0x0002de00000c7ab9 */ /* 0x000fe20000000a00 */
[----:B------:R-:W-:Y:S01]  /*e400*/  USEL UR15, UR15, URZ, !UP0 ;  /* 0x0000003f0f0f7287 */ /* 0x000fe2000c000000 */
[----:B------:R-:W-:Y:S01]  /*e410*/  LOP3.LUT R32, R33, 0x380, RZ, 0xc0, !PT ;  /* 0x0000038021207812 */ /* 0x000fe200078ec0ff */
[----:B------:R-:W-:Y:S01]  /*e420*/  USEL UR16, UR7, URZ, !UP0 ;  /* 0x0000003f07107287 */ /* 0x000fe2000c000000 */
[----:B------:R-:W-:Y:S01]  /*e430*/  LOP3.LUT R8, R9, 0x380, RZ, 0xc0, !PT ;  /* 0x0000038009087812 */ /* 0x000fe200078ec0ff */
[----:B------:R-:W-:Y:S01]  /*e440*/  UIADD3 UR9, UR9, UR10, URZ ;  /* 0x0000000a09097290 */ /* 0x000fe2000fffe03f */
[----:B------:R-:W-:Y:S01]  /*e450*/  LOP3.LUT R44, R45, 0x380, RZ, 0xc0, !PT ;  /* 0x000003802d2c7812 */ /* 0x000fe200078ec0ff */
[----:B------:R-:W-:Y:S01]  /*e460*/  UIMAD UR7, UR16, UR12, URZ ;  /* 0x0000000c100772a4 */ /* 0x000fe2000f8e023f */
[----:B------:R-:W-:Y:S01]  /*e470*/  LOP3.LUT R28, R29, 0x380, RZ, 0xc0, !PT ;  /* 0x000003801d1c7812 */ /* 0x000fe200078ec0ff */
[----:B------:R-:W-:Y:S01]  /*e480*/  UIMAD.WIDE.U32 UR8, UR15, UR12, UR8 ;  /* 0x0000000c0f0872a5 */ /* 0x000fe2000f8e0008 */
[----:B------:R-:W-:Y:S01]  /*e490*/  SHF.R.U64 R56, R56, 0x3, RZ ;  /* 0x0000000338387819 */ /* 0x000fe200000012ff */
[----:B------:R-:W-:Y:S01]  /*e4a0*/  UIMAD UR7, UR15, UR13, UR7 ;  /* 0x0000000d0f0772a4 */ /* 0x000fe2000f8e0207 */
[----:B------:R-:W-:-:S02]  /*e4b0*/  SHF.R.U64 R32, R32, 0x3, RZ ;  /* 0x0000000320207819 */ /* 0x000fc400000012ff */
[----:B------:R-:W-:Y:S02]  /*e4c0*/  SHF.R.U64 R8, R8, 0x3, RZ ;  /* 0x0000000308087819 */ /* 0x000fe400000012ff */
[----:B------:R-:W-:Y:S01]  /*e4d0*/  IADD3 R5, P6, R6, UR8, RZ ;  /* 0x0000000806057c10 */ /* 0x000fe2000ffde0ff */
[----:B------:R-:W-:Y:S01]  /*e4e0*/  IMAD.U32 R7, RZ, RZ, UR7 ;  /* 0x00000007ff077e24 */ /* 0x000fe2000f8e00ff */
[----:B------:R-:W-:Y:S02]  /*e4f0*/  SHF.R.U64 R44, R44, 0x3, RZ ;  /* 0x000000032c2c7819 */ /* 0x000fe400000012ff */
[----:B------:R-:W-:Y:S02]  /*e500*/  SHF.R.U64 R28, R28, 0x3, RZ ;  /* 0x000000031c1c7819 */ /* 0x000fe400000012ff */
[----:B------:R-:W-:Y:S01]  /*e510*/  IADD3.X R0, R0, UR9, R7, P6, !PT ;  /* 0x0000000900007c10 */ /* 0x000fe2000b7fe407 */
[----:B------:R-:W-:Y:S01]  /*e520*/  ULDC.64 UR8, c[0x0][0xb40] ;  /* 0x0002d00000087ab9 */ /* 0x000fe20000000a00 */
[----:B------:R-:W-:Y:S01]  /*e530*/  LOP3.LUT R56, R56, R57, RZ, 0x3c, !PT ;  /* 0x0000003938387212 */ /* 0x000fe200078e3cff */
[----:B------:R-:W-:Y:S01]  /*e540*/  IMAD.X R57, RZ, RZ, R17, P0 ;  /* 0x000000ffff397224 */ /* 0x000fe200000e0611 */
[----:B------:R-:W-:-:S02]  /*e550*/  LEA R20, P6, R5, UR8, 0x2 ;  /* 0x0000000805147c11 */ /* 0x000fc4000f8c10ff */
[----:B------:R-:W-:Y:S02]  /*e560*/  LOP3.LUT P0, RZ, R200, 0x3, RZ, 0xc0, !PT ;  /* 0x00000003c8ff7812 */ /* 0x000fe4000780c0ff */
[----:B------:R-:W-:Y:S01]  /*e570*/  LEA.HI.X R21, R5, UR9, R0, 0x2, P6 ;  /* 0x0000000905157c11 */ /* 0x000fe2000b0f1400 */
[----:B------:R-:W-:Y:S01]  /*e580*/  VIADD R0, R6, 0x8 ;  /* 0x0000000806007836 */ /* 0x000fe20000000000 */
        /* <DEDUP_REMOVED lines=8> */
[C---:B------:R-:W-:Y:S01]  /*e610*/  IADD3 R13, P6, R16.reuse, 0x7000, RZ ;  /* 0x00007000100d7810 */ /* 0x040fe20007fde0ff */
[----:B------:R-:W-:Y:S01]  /*e620*/  IMAD.X R29, RZ, RZ, R17, P2 ;  /* 0x000000ffff1d7224 */ /* 0x000fe200010e0611 */
[C---:B------:R-:W-:Y:S01]  /*e630*/  IADD3 R61, P5, R16.reuse, 0x8000, RZ ;  /* 0x00008000103d7810 */ /* 0x040fe20007fbe0ff */
[----:B------:R-:W-:Y:S01]  /*e640*/  ULDC.64 UR8, c[0x0][0xaa0] ;  /* 0x0002a80000087ab9 */ /* 0x000fe20000000a00 */
[----:B------:R-:W-:-:S02]  /*e650*/  IADD3 R53, P4, R16, 0x9000, RZ ;  /* 0x0000900010357810 */ /* 0x000fc40007f9e0ff */
[----:B------:R-:W-:Y:S02]  /*e660*/  IADD3 R41, P3, R16, 0xa000, RZ ;  /* 0x0000a00010297810 */ /* 0x000fe40007f7e0ff */
[-C--:B-----5:R-:W-:Y:S02]  /*e670*/  ISETP.GE.OR P1, PT, R6, R37.reuse, P0 ;  /* 0x000000250600720c */ /* 0x0a0fe40000726670 */
[----:B------:R-:W-:Y:S02]  /*e680*/  IADD3 R7, P2, R16, 0xb000, RZ ;  /* 0x0000b00010077810 */ /* 0x000fe40007f5e0ff */
[----:B------:R-:W-:Y:S02]  /*e690*/  ISETP.GE.OR P0, PT, R0, R37, P0 ;  /* 0x000000250000720c */ /* 0x000fe40000706670 */
[----:B------:R-:W-:Y:S01]  /*e6a0*/  LOP3.LUT R11, R16, 0x380, RZ, 0xc0, !PT ;  /* 0x00000380100b7812 */ /* 0x000fe200078ec0ff */
[----:B------:R-:W-:Y:S01]  /*e6b0*/  IMAD.X R25, RZ, RZ, R17, P2 ;  /* 0x000000ffff197224 */ /* 0x000fe200010e0611 */
[----:B------:R-:W-:-:S02]  /*e6c0*/  LOP3.LUT R12, R13, 0x380, RZ, 0xc0, !PT ;  /* 0x000003800d0c7812 */ /* 0x000fc400078ec0ff */
[----:B------:R-:W-:Y:S02]  /*e6d0*/  LOP3.LUT R60, R61, 0x380, RZ, 0xc0, !PT ;  /* 0x000003803d3c7812 */ /* 0x000fe400078ec0ff */
[----:B------:R-:W-:Y:S01]  /*e6e0*/  LOP3.LUT R52, R53, 0x380, RZ, 0xc0, !PT ;  /* 0x0000038035347812 */ /* 0x000fe200078ec0ff */
[----:B------:R-:W-:Y:S01]  /*e6f0*/  @!P1 STG.E desc[UR60][R20.64], R3 ;  /* 0x0000000314009986 */ /* 0x000fe2000c10193c */
        /* <DEDUP_REMOVED lines=9> */
[----:B------:R-:W-:Y:S01]  /*e790*/  SHF.R.U64 R40, R40, 0x3, RZ ;  /* 0x0000000328287819 */ /* 0x000fe200000012ff */
[----:B------:R-:W5:Y:S01]  /*e7a0*/  LD.E.128 R56, desc[UR60][R56.64] ;  /* 0x0000003c38387980 */ /* 0x000f62000c101d00 */
[----:B------:R-:W-:Y:S02]  /*e7b0*/  SHF.R.U64 R0, R0, 0x3, RZ ;  /* 0x0000000300007819 */ /* 0x000fe400000012ff */
[----:B------:R-:W-:Y:S01]  /*e7c0*/  LOP3.LUT R16, R11, R16, RZ, 0x3c, !PT ;  /* 0x000000100b107212 */ /* 0x000fe200078e3cff */
        /* <DEDUP_REMOVED lines=15> */
[----:B0-----:R-:W-:Y:S01]  /*e8c0*/  IMAD.U32 R17, RZ, RZ, UR8 ;  /* 0x00000008ff117e24 */ /* 0x001fe2000f8e00ff */
[----:B------:R-:W-:Y:S02]  /*e8d0*/  ULDC.64 UR8, c[0x0][0xae0] ;  /* 0x0002b80000087ab9 */ /* 0x000fe40000000a00 */
[----:B------:R-:W5:Y:S01]  /*e8e0*/  LD.E.128 R44, desc[UR60][R44.64] ;  /* 0x0000003c2c2c7980 */ /* 0x000f62000c101d00 */
[----:B------:R-:W-:-:S03]  /*e8f0*/  IMAD.WIDE.U32 R2, R17, UR4, R2 ;  /* 0x0000000411027c25 */ /* 0x000fc6000f8e0002 */
        /* <DEDUP_REMOVED lines=13> */
[----:B------:R-:W-:-:S02]  /*e9d0*/  VIADD R3, R3, UR7 ;  /* 0x0000000703037c36 */ /* 0x000fc40008000000 */
[----:B------:R-:W-:Y:S01]  /*e9e0*/  IMAD.U32 R17, RZ, RZ, UR8 ;  /* 0x00000008ff117e24 */ /* 0x000fe2000f8e00ff */
[----:B------:R-:W-:Y:S01]  /*e9f0*/  UIMAD UR4, UR17, UR9, UR4 ;  /* 0x00000009110472a4 */ /* 0x000fe2000f8e0204 */
[----:B------:R-:W-:Y:S02]  /*ea00*/  IMAD R37, R196, -0x80, R37 ;  /* 0xffffff80c4257824 */ /* 0x000fe400078e0225 */
[----:B------:R-:W-:Y:S01]  /*ea10*/  IMAD.WIDE.U32 R2, R17, UR17, R2 ;  /* 0x0000001111027c25 */ /* 0x000fe2000f8e0002 */
[----:B------:R-:W-:Y:S02]  /*ea20*/  ULDC.64 UR8, c[0x0][0xae8] ;  /* 0x0002ba0000087ab9 */ /* 0x000fe40000000a00 */
[----:B------:R-:W-:Y:S01]  /*ea30*/  ISETP.GE.AND P3, PT, R22, R37, PT ;  /* 0x000000251600720c */ /* 0x000fe20003f66270 */
[----:B------:R-:W-:Y:S01]  /*ea40*/  VIADD R3, R3, UR4 ;  /* 0x0000000403037c36 */ /* 0x000fe20008000000 */
[----:B------:R-:W-:Y:S01]  /*ea50*/  UIMAD UR4, UR16, UR8, URZ ;  /* 0x00000008100472a4 */ /* 0x000fe2000f8e023f */
[----:B------:R-:W-:-:S02]  /*ea60*/  VIADD R38, R38, 0x30820 ;  /* 0x0003082026267836 */ /* 0x000fc40000000000 */
[C---:B------:R-:W-:Y:S02]  /*ea70*/  VIADD R0, R22.reuse, 0x20 ;  /* 0x0000002016007836 */ /* 0x040fe40000000000 */
[----:B------:R-:W-:Y:S01]  /*ea80*/  IMAD.U32 R21, RZ, RZ, UR8 ;  /* 0x00000008ff157e24 */ /* 0x000fe2000f8e00ff */
[----:B------:R-:W-:Y:S01]  /*ea90*/  UIMAD UR4, UR15, UR9, UR4 ;  /* 0x000000090f0472a4 */ /* 0x000fe2000f8e0204 */
[----:B------:R-:W-:Y:S01]  /*eaa0*/  PRMT R38, RZ, 0x654, R38 ;  /* 0x00000654ff267816 */ /* 0x000fe20000000026 */
[----:B------:R-:W-:Y:S01]  /*eab0*/  VIADD R16, R22, 0x60 ;  /* 0x0000006016107836 */ /* 0x000fe20000000000 */
[-C--:B------:R-:W-:Y:S01]  /*eac0*/  ISETP.GE.AND P0, PT, R0, R37.reuse, PT ;  /* 0x000000250000720c */ /* 0x080fe20003f06270 */
[----:B------:R-:W-:Y:S01]  /*ead0*/  IMAD.WIDE.U32 R20, R21, UR15, R2 ;  /* 0x0000000f15147c25 */ /* 0x000fe2000f8e0002 */
[--C-:B------:R-:W-:Y:S01]  /*eae0*/  SHF.R.S32.HI R23, RZ, 0x1f, R22.reuse ;  /* 0x0000001fff177819 */ /* 0x100fe20000011416 */
[----:B0-----:R0:W-:Y:S02]  /*eaf0*/  SYNCS.ARRIVE.TRANS64.RED.A1T0 RZ, [R38+URZ], RZ ;  /* 0x000000ff26ff79a7 */ /* 0x0011e4000810043f */
[----:B------:R-:W-:Y:S01]  /*eb00*/  VIADD R0, R22, 0x40 ;  /* 0x0000004016007836 */ /* 0x000fe20000000000 */
[----:B------:R-:W-:Y:S01]  /*eb10*/  BSSY B1, `(.L_x_3989) ;  /* 0x0000019000017945 */ /* 0x000fe20003800000 */
[----:B------:R-:W-:Y:S01]  /*eb20*/  VIADD R39, R21, UR4 ;  /* 0x0000000415277c36 */ /* 0x000fe20008000000 */
[-C--:B------:R-:W-:Y:S01]  /*eb30*/  ISETP.GE.AND P2, PT, R16, R37.reuse, PT ;  /* 0x000000251000720c */ /* 0x080fe20003f46270 */
[----:B------:R-:W-:Y:S01]  /*eb40*/  IMAD.WIDE R16, R196, 0x80, R22 ;  /* 0x00000080c4107825 */ /* 0x000fe200078e0216 */
[----:B------:R-:W-:Y:S01]  /*eb50*/  ISETP.GE.AND P1, PT, R0, R37, PT ;  /* 0x000000250000720c */ /* 0x000fe20003f26270 */
[----:B0-----:R-:W-:-:S12]  /*eb60*/  @P3 BRA `(.L_x_3990) ;  /* 0x00000000004c3947 */ /* 0x001fd80003800000 */
        /* <DEDUP_REMOVED lines=19> */
.L_x_3990:
[----:B------:R-:W-:Y:S05]  /*eca0*/  BSYNC B1 ;  /* 0x0000000000017941 */ /* 0x000fea0003800000 */
.L_x_3989:
[----:B------:R-:W-:Y:S04]  /*ecb0*/  BSSY B1, `(.L_x_3991) ;  /* 0x0000017000017945 */ /* 0x000fe80003800000 */
[----:B------:R-:W-:Y:S05]  /*ecc0*/  @P0 BRA `(.L_x_3992) ;  /* 0x0000000000540947 */ /* 0x000fea0003800000 */
[----:B0-----:R-:W-:Y:S01]  /*ecd0*/  IADD3 R37, P0, R16, 0x20, RZ ;  /* 0x0000002010257810 */ /* 0x001fe20007f1e0ff */
        /* <DEDUP_REMOVED lines=20> */
.L_x_3992:
[----:B------:R-:W-:Y:S05]  /*ee20*/  BSYNC B1 ;  /* 0x0000000000017941 */ /* 0x000fea0003800000 */
.L_x_3991:
[----:B------:R-:W-:Y:S04]  /*ee30*/  BSSY B1, `(.L_x_3993) ;  /* 0x0000017000017945 */ /* 0x000fe80003800000 */
[----:B------:R-:W-:Y:S05]  /*ee40*/  @P1 BRA `(.L_x_3994) ;  /* 0x0000000000541947 */ /* 0x000fea0003800000 */
[----:B-1---5:R-:W-:Y:S01]  /*ee50*/  IADD3 R33, P0, R16, 0x40, RZ ;  /* 0x0000004010217810 */ /* 0x022fe20007f1e0ff */
        /* <DEDUP_REMOVED lines=20> */
.L_x_3994:
[----:B------:R-:W-:Y:S05]  /*efa0*/  BSYNC B1 ;  /* 0x0000000000017941 */ /* 0x000fea0003800000 */
.L_x_3993:
[----:B------:R-:W-:Y:S05]  /*efb0*/  @P2 BRA `(.L_x_3995) ;  /* 0x0000000c00442947 */ /* 0x000fea0003800000 */
[----:B--2--5:R-:W-:Y:S01]  /*efc0*/  IADD3 R9, P0, R16, 0x60, RZ ;  /* 0x0000006010097810 */ /* 0x024fe20007f1e0ff */
[----:B------:R-:W-:Y:S01]  /*efd0*/  ULDC.64 UR8, c[0x0][0xad8] ;  /* 0x0002b60000087ab9 */ /* 0x000fe20000000a00 */
[----:B------:R-:W-:Y:S01]  /*efe0*/  IMAD.MOV.U32 R2, RZ, RZ, R20 ;  /* 0x000000ffff027224 */ /* 0x000fe200078e0014 */
[----:B------:R-:W-:Y:S01]  /*eff0*/  ULDC UR4, c[0x0][0xa8c] ;  /* 0x0002a30000047ab9 */ /* 0x000fe20000000800 */
[----:B------:R-:W-:Y:S01]  /*f000*/  IMAD.MOV.U32 R3, RZ, RZ, R39 ;  /* 0x000000ffff037224 */ /* 0x000fe200078e0027 */
[C---:B------:R-:W-:Y:S01]  /*f010*/  ISETP.GE.AND P1, PT, R19.reuse, UR4, PT ;  /* 0x0000000413007c0c */ /* 0x040fe2000bf26270 */
[----:B------:R-:W-:Y:S02]  /*f020*/  IMAD.X R16, RZ, RZ, R17, P0 ;  /* 0x000000ffff107224 */ /* 0x000fe400000e0611 */
[----:B------:R-:W-:Y:S02]  /*f030*/  VIADD R0, R19, 0x40 ;  /* 0x0000004013007836 */ /* 0x000fe40000000000 */
[----:B------:R-:W-:-:S02]  /*f040*/  IMAD R16, R16, UR8, RZ ;  /* 0x0000000810107c24 */ /* 0x000fc4000f8e02ff */
[----:B------:R-:W-:Y:S01]  /*f050*/  IMAD.WIDE.U32 R2, R9, UR8, R2 ;  /* 0x0000000809027c25 */ /* 0x000fe2000f8e0002 */
[----:B------:R-:W-:-:S03]  /*f060*/  ISETP.GE.AND P2, PT, R0, UR4, PT ;  /* 0x0000000400007c0c */ /* 0x000fc6000bf46270 */
        /* <DEDUP_REMOVED lines=12> */
.L_x_3987:
        /* <DEDUP_REMOVED lines=29> */
.L_x_3996:
        /* <DEDUP_REMOVED lines=33> */
.L_x_3998:
[----:B------:R-:W-:Y:S05]  /*f510*/  BSYNC B1 ;  /* 0x0000000000017941 */ /* 0x000fea0003800000 */
.L_x_3997:
        /* <DEDUP_REMOVED lines=11> */
[----:B------:R-:W-:Y:S02]  /*f5d0*/  IMAD.IADD R3, R3, 0x1, R9 ;  /* 0x0000000103037824 */ /* 0x000fe400078e0209 */
[----:B------:R-:W-:Y:S01]  /*f5e0*/  IMAD.U32 R5, RZ, RZ, UR12 ;  /* 0x0000000cff057e24 */ /* 0x000fe2000f8e00ff */
[----:B------:R-:W-:Y:S01]  /*f5f0*/  UIMAD UR4, UR7, UR13, UR4 ;  /* 0x0000000d070472a4 */ /* 0x000fe2000f8e0204 */
[C---:B------:R-:W-:Y:S01]  /*f600*/  VIADD R0, R22.reuse, 0x20 ;  /* 0x0000002016007836 */ /* 0x040fe20000000000 */
[----:B------:R-:W-:Y:S01]  /*f610*/  ISETP.GE.AND P3, PT, R22, R7, PT ;  /* 0x000000071600720c */ /* 0x000fe20003f66270 */
[----:B------:R-:W-:Y:S01]  /*f620*/  IMAD.WIDE.U32 R2, R5, UR7, R2 ;  /* 0x0000000705027c25 */ /* 0x000fe2000f8e0002 */
[----:B------:R-:W-:-:S02]  /*f630*/  ULDC.64 UR12, c[0x0][0xae8] ;  /* 0x0002ba00000c7ab9 */ /* 0x000fc40000000a00 */
[-C--:B------:R-:W-:Y:S01]  /*f640*/  ISETP.GE.AND P2, PT, R0, R7.reuse, PT ;  /* 0x000000070000720c */ /* 0x080fe20003f46270 */
[----:B------:R-:W-:Y:S01]  /*f650*/  VIADD R3, R3, UR4 ;  /* 0x0000000403037c36 */ /* 0x000fe20008000000 */
[----:B------:R-:W-:Y:S01]  /*f660*/  UIMAD UR4, UR9, UR12, URZ ;  /* 0x0000000c090472a4 */ /* 0x000fe2000f8e023f */
[C---:B------:R-:W-:Y:S02]  /*f670*/  VIADD R4, R22.reuse, 0x40 ;  /* 0x0000004016047836 */ /* 0x040fe40000000000 */
[----:B------:R-:W-:Y:S01]  /*f680*/  VIADD R0, R22, 0x60 ;  /* 0x0000006016007836 */ /* 0x000fe20000000000 */
[----:B------:R-:W-:Y:S01]  /*f690*/  UIMAD UR4, UR10, UR13, UR4 ;  /* 0x0000000d0a0472a4 */ /* 0x000fe2000f8e0204 */
[----:B------:R-:W-:Y:S01]  /*f6a0*/  IMAD.U32 R5, RZ, RZ, UR12 ;  /* 0x0000000cff057e24 */ /* 0x000fe2000f8e00ff */
[-C--:B------:R-:W-:Y:S01]  /*f6b0*/  ISETP.GE.AND P1, PT, R4, R7.reuse, PT ;  /* 0x000000070400720c */ /* 0x080fe20003f26270 */
[----:B------:R-:W-:Y:S01]  /*f6c0*/  IMAD.MOV.U32 R6, RZ, RZ, R22 ;  /* 0x000000ffff067224 */ /* 0x000fe200078e0016 */
[----:B------:R-:W-:Y:S01]  /*f6d0*/  ISETP.GE.AND P0, PT, R0, R7, PT ;  /* 0x000000070000720c */ /* 0x000fe20003f06270 */
[----:B------:R-:W-:Y:S01]  /*f6e0*/  IMAD.WIDE.U32 R4, R5, UR10, R2 ;  /* 0x0000000a05047c25 */ /* 0x000fe2000f8e0002 */
[----:B------:R-:W-:-:S03]  /*f6f0*/  SHF.R.S32.HI R7, RZ, 0x1f, R22 ;  /* 0x0000001fff077819 */ /* 0x000fc60000011416 */
[----:B------:R-:W-:Y:S02]  /*f700*/  VIADD R11, R5, UR4 ;  /* 0x00000004050b7c36 */ /* 0x000fe40008000000 */
        /* <DEDUP_REMOVED lines=21> */
.L_x_4000:
[----:B------:R-:W-:Y:S05]  /*f860*/  BSYNC B1 ;  /* 0x0000000000017941 */ /* 0x000fea0003800000 */
.L_x_3999:
        /* <DEDUP_REMOVED lines=23> */
.L_x_4002:
[----:B------:R-:W-:Y:S05]  /*f9e0*/  BSYNC B1 ;  /* 0x0000000000017941 */ /* 0x000fea0003800000 */
.L_x_4001:
[----:B------:R-:W-:Y:S04]  /*f9f0*/  BSSY B1, `(.L_x_4003) ;  /* 0x0000017000017945 */ /* 0x000fe80003800000 */
[----:B------:R-:W-:Y:S05]  /*fa00*/  @P1 BRA `(.L_x_4004) ;  /* 0x0000000000541947 */ /* 0x000fea0003800000 */
[----:B01----:R-:W-:Y:S01]  /*fa10*/  IADD3 R9, P1, R6, 0x40, RZ ;  /* 0x0000004006097810 */ /* 0x003fe20007f3e0ff */
        /* <DEDUP_REMOVED lines=20> */
.L_x_4004:
[----:B------:R-:W-:Y:S05]  /*fb60*/  BSYNC B1 ;  /* 0x0000000000017941 */ /* 0x000fea0003800000 */
.L_x_4003:
        /* <DEDUP_REMOVED lines=22> */
.L_x_3995:
[----:B------:R-:W-:Y:S05]  /*fcd0*/  BSYNC B0 ;  /* 0x0000000000007941 */ /* 0x000fea0003800000 */
.L_x_3986:
[----:B------:R-:W-:Y:S02]  /*fce0*/  ULDC UR4, c[0x0][0xc14] ;  /* 0x0003050000047ab9 */ /* 0x000fe40000000800 */
[----:B------:R-:W-:-:S06]  /*fcf0*/  UISETP.GE.AND UP0, UPT, UR5, UR4, UPT ;  /* 0x000000040500728c */ /* 0x000fcc000bf06270 */
[----:B------:R-:W-:-:S13]  /*fd00*/  PLOP3.LUT P0, PT, PT, PT, UP0, 0x80, 0x0 ;  /* 0x000000000000781c */ /* 0x000fda0003f0f008 */
[----:B------:R-:W-:Y:S05]  /*fd10*/  @!P0 BRA `(.L_x_4005) ;  /* 0xffffff1000288947 */ /* 0x000fea000383ffff */
[----:B------:R-:W-:Y:S05]  /*fd20*/  EXIT ;  /* 0x000000000000794d */ /* 0x000fea0003800000 */
.L_x_3904:
[----:B------:R-:W-:-:S08]  /*fd30*/  NOP ;  /* 0x0000000000007918 */ /* 0x000fd00000000000 */
[----:B0-----:R-:W0:-:S00]  /*fd40*/  USETMAXREG.DEALLOC.CTAPOOL 0x18 ;  /* 0x00000018000079c8 */ /* 0x001e0000080e0500 */
[----:B0-----:R-:W-:-:S06]  /*fd50*/  LOP3.LUT R0, R0, 0x3, RZ, 0xc0, !PT ;  /* 0x0000000300007812 */ /* 0x001fcc00078ec0ff */
[----:B------:R-:W0:Y:S02]  /*fd60*/  SHFL.IDX PT, R0, R0, RZ, 0x1f ;  /* 0x00001fff00007589 */ /* 0x000e2400000e0000 */
[----:B0-----:R-:W-:-:S13]  /*fd70*/  ISETP.NE.AND P0, PT, R0, RZ, PT ;  /* 0x000000ff0000720c */ /* 0x001fda0003f05270 */
[----:B------:R-:W-:Y:S05]  /*fd80*/  @P0 EXIT ;  /* 0x000000000000094d */ /* 0x000fea0003800000 */
[----:B------:R-:W2:Y:S01]  /*fd90*/  LDL.LU R6, [R1] ;  /* 0x0000000001067983 */ /* 0x000ea20000300800 */
        /* <DEDUP_REMOVED lines=45> */
[----:B------:R2:W-:Y:S01]  /*10070*/  STL [R1], R6 ;  /* 0x0000000601007387 */ /* 0x0005e20000100800 */
        /* <DEDUP_REMOVED lines=9> */
.L_x_4010:
        /* <DEDUP_REMOVED lines=16> */
.L_x_4009:
[----:B------:R-:W-:Y:S05]  /*10210*/  BSYNC B0 ;  /* 0x0000000000007941 */ /* 0x000fea0003800000 */
.L_x_4008:
        /* <DEDUP_REMOVED lines=25> */
.L_x_4006:
        /* <DEDUP_REMOVED lines=20> */
.L_x_4011:
        /* <DEDUP_REMOVED lines=56> */
.L_x_4007:
[----:B------:R-:W-:Y:S02]  /*10870*/  IMAD.MOV.U32 R17, RZ, RZ, RZ ;  /* 0x000000ffff117224 */ /* 0x000fe400078e00ff */
[----:B------:R-:W-:Y:S02]  /*10880*/  IMAD.U32 R16, RZ, RZ, UR6 ;  /* 0x00000006ff107e24 */ /* 0x000fe4000f8e00ff */
[----:B------:R-:W-:-:S07]  /*10890*/  IMAD.MOV.U32 R18, RZ, RZ, RZ ;  /* 0x000000ffff127224 */ /* 0x000fce00078e00ff */
.L_x_4012:
        /* <DEDUP_REMOVED lines=20> */
.L_x_4088:
        /* <DEDUP_REMOVED lines=40> */
.L_x_4014:
        /* <DEDUP_REMOVED lines=14> */
.L_x_4015:
[----:B------:R-:W-:Y:S05]  /*10d40*/  @!P0 BRA `(.L_x_4016) ;  /* 0x00000000000c8947 */ /* 0x000fea0003800000 */
[----:B-1----:R-:W2:Y:S04]  /*10d50*/  LDG.E R6, desc[UR60][R2.64] ;  /* 0x0000003c02067981 */ /* 0x002ea8000c1e1900 */
[----:B------:R-:W2:Y:S02]  /*10d60*/  LDG.E R5, desc[UR60][R2.64+0x4] ;  /* 0x0000043c02057981 */ /* 0x000ea4000c1e1900 */
[----:B--2---:R-:W-:-:S07]  /*10d70*/  IMAD.IADD R5, R5, 0x1, -R6 ;  /* 0x0000000105057824 */ /* 0x004fce00078e0a06 */
.L_x_4016:
        /* <DEDUP_REMOVED lines=18> */
.L_x_4019:
[----:B------:R-:W-:-:S13]  /*10ea0*/  ISETP.NE.AND P1, PT, R3, 0x1, PT ;  /* 0x000000010300780c */ /* 0x000fda0003f25270 */
[----:B------:R-:W1:Y:S02]  /*10eb0*/  @P1 LDC.64 R4, c[0x0][0x9e8] ;  /* 0x00027a00ff041b82 */ /* 0x000e640000000a00 */
[----:B-1----:R-:W-:-:S05]  /*10ec0*/  @P1 IMAD.HI.U32 R4, R6, R4, RZ ;  /* 0x0000000406041227 */ /* 0x002fca00078e00ff */
[----:B------:R-:W-:-:S07]  /*10ed0*/  @P1 SHF.R.U32.HI R6, RZ, R5, R4 ;  /* 0x00000005ff061219 */ /* 0x000fce0000011604 */
.L_x_4020:
[----:B------:R-:W-:Y:S05]  /*10ee0*/  BSYNC B0 ;  /* 0x0000000000007941 */ /* 0x000fea0003800000 */
.L_x_4018:
[----:B------:R-:W-:-:S05]  /*10ef0*/  IMAD R5, R6, R3, R3 ;  /* 0x0000000306057224 */ /* 0x000fca00078e0203 */
[----:B------:R-:W-:-:S07]  /*10f00*/  VIMNMX R2, R2, R5, PT ;  /* 0x0000000502027248 */ /* 0x000fce0003fe0100 */
.L_x_4017:
[----:B------:R-:W-:Y:S01]  /*10f10*/  VIADD R2, R2, 0x5f ;  /* 0x0000005f02027836 */ /* 0x000fe20000000000 */
[----:B------:R-:W-:Y:S01]  /*10f20*/  ULDC UR4, c[0x0][0x9dc] ;  /* 0x0002770000047ab9 */ /* 0x000fe20000000800 */
[----:B------:R-:W-:Y:S02]  /*10f30*/  IMAD R0, R17, 0x80, -R0 ;  /* 0x0000008011007824 */ /* 0x000fe400078e0a00 */
[----:B------:R-:W-:-:S04]  /*10f40*/  IMAD.HI R5, R2, 0x2aaaaaab, RZ ;  /* 0x2aaaaaab02057827 */ /* 0x000fc800078e02ff */
[C---:B------:R-:W-:Y:S02]  /*10f50*/  VIADD R2, R7.reuse, 0x5f ;  /* 0x0000005f07027836 */ /* 0x040fe40000000000 */
[----:B------:R-:W-:Y:S02]  /*10f60*/  IMAD.IADD R7, R7, 0x1, R0 ;  /* 0x0000000107077824 */ /* 0x000fe400078e0200 */
[----:B------:R-:W-:Y:S01]  /*10f70*/  IMAD.HI R4, R2, 0x2aaaaaab, RZ ;  /* 0x2aaaaaab02047827 */ /* 0x000fe200078e02ff */
[----:B------:R-:W-:-:S03]  /*10f80*/  SHF.R.U32.HI R2, RZ, 0x1f, R5 ;  /* 0x0000001fff027819 */ /* 0x000fc60000011605 */
[----:B------:R-:W-:Y:S01]  /*10f90*/  VIADD R0, R7, -UR4 ;  /* 0x8000000407007c36 */ /* 0x000fe20008000000 */
[----:B------:R-:W-:Y:S02]  /*10fa0*/  LEA.HI.SX32 R2, R5, R2, 0x1c ;  /* 0x0000000205027211 */ /* 0x000fe400078fe2ff */
[----:B------:R-:W-:-:S04]  /*10fb0*/  SHF.R.U32.HI R5, RZ, 0x1f, R4 ;  /* 0x0000001fff057819 */ /* 0x000fc80000011604 */
[----:B------:R-:W-:-:S04]  /*10fc0*/  LEA.HI.SX32 R5, R4, R5, 0x1c ;  /* 0x0000000504057211 */ /* 0x000fc800078fe2ff */
[----:B-1----:R-:W-:-:S05]  /*10fd0*/  VIMNMX R6, R5, R2, PT ;  /* 0x0000000205067248 */ /* 0x002fca0003fe0100 */
[----:B------:R1:W-:Y:S01]  /*10fe0*/  STL [R1+0x14], R6 ;  /* 0x0000140601007387 */ /* 0x0003e20000100800 */
[----:B------:R-:W-:Y:S05]  /*10ff0*/  @!P0 BRA `(.L_x_4021) ;  /* 0x0000000000488947 */ /* 0x000fea0003800000 */
[----:B------:R-:W-:Y:S01]  /*11000*/  IMAD.MOV.U32 R2, RZ, RZ, R7 ;  /* 0x000000ffff027224 */ /* 0x000fe200078e0007 */
[----:B------:R-:W-:Y:S04]  /*11010*/  BSSY B0, `(.L_x_4022) ;  /* 0x000000e000007945 */ /* 0x000fe80003800000 */
[----:B------:R-:W-:-:S13]  /*11020*/  ISETP.GT.AND P0, PT, R2, -0x1, PT ;  /* 0xffffffff0200780c */ /* 0x000fda0003f04270 */
        /* <DEDUP_REMOVED lines=8> */
.L_x_4023:
[----:B------:R-:W-:-:S13]  /*110b0*/  ISETP.NE.AND P0, PT, R3, 0x1, PT ;  /* 0x000000010300780c */ /* 0x000fda0003f05270 */
[----:B------:R-:W2:Y:S02]  /*110c0*/  @P0 LDC.64 R4, c[0x0][0x9e8] ;  /* 0x00027a00ff040b82 */ /* 0x000ea40000000a00 */
[----:B--2---:R-:W-:-:S05]  /*110d0*/  @P0 IMAD.HI.U32 R4, R2, R4, RZ ;  /* 0x0000000402040227 */ /* 0x004fca00078e00ff */
[----:B------:R-:W-:-:S07]  /*110e0*/  @P0 SHF.R.U32.HI R2, RZ, R5, R4 ;  /* 0x00000005ff020219 */ /* 0x000fce0000011604 */
.L_x_4024:
[----:B------:R-:W-:Y:S05]  /*110f0*/  BSYNC B0 ;  /* 0x0000000000007941 */ /* 0x000fea0003800000 */
.L_x_4022:
[----:B------:R-:W-:-:S05]  /*11100*/  IMAD R3, R2, R3, RZ ;  /* 0x0000000302037224 */ /* 0x000fca00078e02ff */
[----:B------:R-:W-:-:S07]  /*11110*/  VIMNMX R0, R0, R3, !PT ;  /* 0x0000000300007248 */ /* 0x000fce0007fe0100 */
.L_x_4021:
[----:B------:R-:W-:Y:S01]  /*11120*/  IMAD.HI R0, R0, 0x2aaaaaab, RZ ;  /* 0x2aaaaaab00007827 */ /* 0x000fe200078e02ff */
[----:B------:R-:W-:Y:S04]  /*11130*/  BSSY B6, `(.L_x_4025) ;  /* 0x000031c000067945 */ /* 0x000fe80003800000 */
[----:B------:R-:W-:-:S04]  /*11140*/  SHF.R.U32.HI R3, RZ, 0x1f, R0 ;  /* 0x0000001fff037819 */ /* 0x000fc80000011600 */
[----:B------:R-:W-:-:S04]  /*11150*/  LEA.HI.SX32 R3, R0, R3, 0x1c ;  /* 0x0000000300037211 */ /* 0x000fc800078fe2ff */
        /* <DEDUP_REMOVED lines=21> */
.L_x_4026:
        /* <DEDUP_REMOVED lines=17> */
[----:B0-----:R-:W-:Y:S02]  /*113c0*/  IMAD.U32 R11, RZ, RZ, UR5 ;  /* 0x00000005ff0b7e24 */ /* 0x001fe4000f8e00ff */
[----:B------:R-:W-:Y:S02]  /*113d0*/  IMAD.MOV.U32 R8, RZ, RZ, 0x70 ;  /* 0x00000070ff087424 */ /* 0x000fe400078e00ff */
[----:B------:R-:W-:Y:S02]  /*113e0*/  IMAD.MOV.U32 R12, RZ, RZ, 0x1 ;  /* 0x00000001ff0c7424 */ /* 0x000fe400078e00ff */
[----:B------:R-:W-:-:S07]  /*113f0*/  IMAD.MOV.U32 R13, RZ, RZ, RZ ;  /* 0x000000ffff0d7224 */ /* 0x000fce00078e00ff */
[----:B------:R-:W-:-:S07]  /*11400*/  LEPC R20, `(.L_x_4028) ;  /* 0x000000001014794e */ /* 0x000fce0000000000 */
[----:B--2---:R-:W-:Y:S05]  /*11410*/  CALL.ABS.NOINC R2 ;  /* 0x0000000002007343 */ /* 0x004fea0003c00000 */
.L_x_4028:
        /* <DEDUP_REMOVED lines=14> */
[----:B0-----:R-:W-:Y:S02]  /*11500*/  IMAD.U32 R11, RZ, RZ, UR5 ;  /* 0x00000005ff0b7e24 */ /* 0x001fe4000f8e00ff */
[----:B------:R-:W-:Y:S02]  /*11510*/  IMAD.MOV.U32 R8, RZ, RZ, 0x70 ;  /* 0x00000070ff087424 */ /* 0x000fe400078e00ff */
[----:B------:R-:W-:Y:S02]  /*11520*/  IMAD.MOV.U32 R12, RZ, RZ, 0x1 ;  /* 0x00000001ff0c7424 */ /* 0x000fe400078e00ff */
[----:B--2---:R-:W-:-:S07]  /*11530*/  IMAD.MOV.U32 R13, RZ, RZ, RZ ;  /* 0x000000ffff0d7224 */ /* 0x004fce00078e00ff */
[----:B------:R-:W-:-:S07]  /*11540*/  LEPC R20, `(.L_x_4030) ;  /* 0x000000001014794e */ /* 0x000fce0000000000 */
[----:B---3--:R-:W-:Y:S05]  /*11550*/  CALL.ABS.NOINC R2 ;  /* 0x0000000002007343 */ /* 0x008fea0003c00000 */
.L_x_4030:
        /* <DEDUP_REMOVED lines=16> */
.L_x_4029:
        /* <DEDUP_REMOVED lines=28> */
.L_x_4031:
        /* <DEDUP_REMOVED lines=16> */
.L_x_4032:
        /* <DEDUP_REMOVED lines=15> */
.L_x_4033:
        /* <DEDUP_REMOVED lines=18> */
.L_x_4104:
[----:B------:R-:W-:Y:S01]  /*11b30*/  UMOV UR4, 0xffffffff ;  /* 0xffffffff00047882 */ /* 0x000fe20000000000 */
[----:B------:R-:W-:Y:S02]  /*11b40*/  SHF.R.S32.HI R17, RZ, 0x1f, R0 ;  /* 0x0000001fff117819 */ /* 0x000fe40000011400 */
[----:B------:R-:W-:Y:S05]  /*11b50*/  BRA.DIV UR4, `(.L_x_4035) ;  /* 0x0000003a04f07947 */ /* 0x000fea000b800000 */
[----:B------:R-:W-:-:S13]  /*11b60*/  ELECT P6, URZ, PT ;  /* 0x00000000003f782f */ /* 0x000fda00038c0000 */
.L_x_4107:
        /* <DEDUP_REMOVED lines=8> */
[----:B0-----:R-:W0:Y:S02]  /*11bf0*/  @P0 LDC.64 R10, c[0x0][0x420] ;  /* 0x00010800ff0a0b82 */ /* 0x001e240000000a00 */
[----:B0-----:R-:W-:-:S05]  /*11c00*/  @P0 IMAD.HI.U32 R10, R5, R10, RZ ;  /* 0x0000000a050a0227 */ /* 0x001fca00078e00ff */
        /* <DEDUP_REMOVED lines=12> */
.L_x_4037:
[----:B------:R-:W2:Y:S01]  /*11cd0*/  LDL R9, [R1] ;  /* 0x0000000001097983 */ /* 0x000ea20000100800 */
[----:B0-----:R-:W-:-:S03]  /*11ce0*/  MOV R11, 0x400 ;  /* 0x00000400000b7802 */ /* 0x001fc60000000f00 */
[----:B------:R-:W3:Y:S01]  /*11cf0*/  LDL R10, [R1+0x8] ;  /* 0x00000800010a7983 */ /* 0x000ee20000100800 */
[----:B-1----:R-:W0:Y:S02]  /*11d00*/  S2R R12, SR_CgaCtaId ;  /* 0x00000000000c7919 */ /* 0x002e240000008800 */
[----:B0-----:R-:W-:-:S05]  /*11d10*/  LEA R11, R12, R11, 0x18 ;  /* 0x0000000b0c0b7211 */ /* 0x001fca00078ec0ff */
[----:B--2---:R-:W-:Y:S01]  /*11d20*/  IMAD R9, R9, 0x8, R11 ;  /* 0x0000000809097824 */ /* 0x004fe200078e020b */
[----:B---3--:R-:W-:-:S04]  /*11d30*/  SHF.L.U32 R10, R10, 0x1f, RZ ;  /* 0x0000001f0a0a7819 */ /* 0x008fc800000006ff */
[----:B------:R-:W0:Y:S02]  /*11d40*/  SYNCS.PHASECHK.TRANS64.TRYWAIT P0, [R9+URZ+0x30840], R10 ;  /* 0x0308400a090075a7 */ /* 0x000e24000800017f */
[----:B0-----:R-:W-:Y:S05]  /*11d50*/  @!P0 BRA `(.L_x_4038) ;  /* 0x0000003800908947 */ /* 0x001fea0003800000 */
.L_x_4108:
        /* <DEDUP_REMOVED lines=11> */
.L_x_4039:
        /* <DEDUP_REMOVED lines=32> */
[----:B-1----:R-:W-:Y:S01]  /*12010*/  NOP ;  /* 0x0000000000007918 */ /* 0x002fe20000000000 */
.L_x_4036:
[----:B------:R-:W2:Y:S01]  /*12020*/  LDL.LU R12, [R1+0x18] ;  /* 0x00001800010c7983 */ /* 0x000ea20000300800 */
[----:B------:R-:W-:Y:S01]  /*12030*/  MOV R10, 0x400 ;  /* 0x00000400000a7802 */ /* 0x000fe20000000f00 */
[----:B------:R-:W-:Y:S05]  /*12040*/  WARPSYNC.ALL ;  /* 0x0000000000007948 */ /* 0x000fea0003800000 */
[----:B0-----:R-:W0:Y:S01]  /*12050*/  S2R R11, SR_CgaCtaId ;  /* 0x00000000000b7919 */ /* 0x001e220000008800 */
        /* <DEDUP_REMOVED lines=43> */
.L_x_4109:
[----:B------:R-:W-:Y:S05]  /*12310*/  BSYNC B0 ;  /* 0x0000000000007941 */ /* 0x000fea0003800000 */
.L_x_4040:
[----:B------:R-:W2:Y:S04]  /*12320*/  LDL R9, [R1+0x14] ;  /* 0x0000140001097983 */ /* 0x000ea80000100800 */
[----:B0-----:R-:W3:Y:S01]  /*12330*/  LDL R8, [R1+0x10] ;  /* 0x0000100001087983 */ /* 0x001ee20000100800 */
[----:B------:R-:W-:Y:S01]  /*12340*/  BSSY B0, `(.L_x_4042) ;  /* 0x00001a7000007945 */ /* 0x000fe20003800000 */
[----:B--2---:R-:W-:-:S05]  /*12350*/  VIADD R7, R9, 0xfffffffe ;  /* 0xfffffffe09077836 */ /* 0x004fca0000000000 */
[----:B---3--:R-:W-:-:S13]  /*12360*/  ISETP.GE.AND P0, PT, R7, R8, PT ;  /* 0x000000080700720c */ /* 0x008fda0003f06270 */
[----:B------:R-:W-:Y:S05]  /*12370*/  @!P0 BRA `(.L_x_4043) ;  /* 0x00000018008c8947 */ /* 0x000fea0003800000 */
[----:B------:R-:W-:Y:S01]  /*12380*/  LOP3.LUT R13, RZ, R8, RZ, 0x33, !PT ;  /* 0x00000008ff0d7212 */ /* 0x000fe200078e33ff */
        /* <DEDUP_REMOVED lines=37> */
.L_x_4048:
[----:B0-----:R-:W0:Y:S01]  /*125e0*/  S2R R3, SR_CgaCtaId ;  /* 0x0000000000037919 */ /* 0x001e220000008800 */
[----:B------:R-:W-:-:S04]  /*125f0*/  MOV R2, 0x400 ;  /* 0x0000040000027802 */ /* 0x000fc80000000f00 */
[----:B0-----:R-:W-:Y:S02]  /*12600*/  LEA R2, R3, R2, 0x18 ;  /* 0x0000000203027211 */ /* 0x001fe400078ec0ff */
[----:B------:R-:W-:-:S03]  /*12610*/  SHF.L.U32 R3, R14, 0x1f, RZ ;  /* 0x0000001f0e037819 */ /* 0x000fc600000006ff */
[----:B------:R-:W-:-:S04]  /*12620*/  IMAD R2, R12, 0x8, R2 ;  /* 0x000000080c027824 */ /* 0x000fc800078e0202 */
[----:B------:R-:W0:Y:S02]  /*12630*/  SYNCS.PHASECHK.TRANS64.TRYWAIT P0, [R2+URZ+0x30840], R3 ;  /* 0x03084003020075a7 */ /* 0x000e24000800017f */
[----:B0-----:R-:W-:Y:S05]  /*12640*/  @!P0 BRA `(.L_x_4049) ;  /* 0x0000003000888947 */ /* 0x001fea0003800000 */
.L_x_4110:
        /* <DEDUP_REMOVED lines=11> */
.L_x_4050:
        /* <DEDUP_REMOVED lines=37> */
.L_x_4111:
        /* <DEDUP_REMOVED lines=13> */
.L_x_4052:
        /* <DEDUP_REMOVED lines=35> */
[----:B0-----:R-:W-:Y:S01]  /*12c50*/  NOP ;  /* 0x0000000000007918 */ /* 0x001fe20000000000 */
.L_x_4047:
[----:B------:R-:W-:Y:S05]  /*12c60*/  BSYNC B2 ;  /* 0x0000000000027941 */ /* 0x000fea0003800000 */
.L_x_4046:
[----:B------:R-:W2:Y:S04]  /*12c70*/  LDL R2, [R1+0x14] ;  /* 0x0000140001027983 */ /* 0x000ea80000100800 */
[----:B------:R0:W-:Y:S04]  /*12c80*/  STL [R1], R12 ;  /* 0x0000000c01007387 */ /* 0x0001e80000100800 */
[----:B------:R0:W-:Y:S02]  /*12c90*/  STL [R1+0x8], R14 ;  /* 0x0000080e01007387 */ /* 0x0001e40000100800 */
[----:B0-2---:R-:W-:-:S07]  /*12ca0*/  VIADD R7, R2, 0xfffffffd ;  /* 0xfffffffd02077836 */ /* 0x005fce0000000000 */
.L_x_4045:
[----:B------:R-:W-:Y:S05]  /*12cb0*/  BSYNC B1 ;  /* 0x0000000000017941 */ /* 0x000fea0003800000 */
.L_x_4044:
[----:B------:R-:W2:Y:S01]  /*12cc0*/  LDL.LU R2, [R1+0x14] ;  /* 0x0000140001027983 */ /* 0x000ea20000300800 */
[----:B------:R-:W-:Y:S01]  /*12cd0*/  VIADD R13, R13, 0xfffffffe ;  /* 0xfffffffe0d0d7836 */ /* 0x000fe20000000000 */
[----:B--2---:R-:W-:-:S04]  /*12ce0*/  LOP3.LUT R2, RZ, R2, RZ, 0x33, !PT ;  /* 0x00000002ff027212 */ /* 0x004fc800078e33ff */
[----:B------:R-:W-:-:S13]  /*12cf0*/  ISETP.NE.AND P0, PT, R13, R2, PT ;  /* 0x000000020d00720c */ /* 0x000fda0003f05270 */
[----:B------:R-:W-:Y:S05]  /*12d00*/  @!P0 BRA `(.L_x_4043) ;  /* 0x0000001000288947 */ /* 0x000fea0003800000 */
[----:B------:R-:W-:-:S07]  /*12d10*/  IMAD.MOV.U32 R10, RZ, RZ, R6 ;  /* 0x000000ffff0a7224 */ /* 0x000fce00078e0006 */
.L_x_4067:
        /* <DEDUP_REMOVED lines=32> */
.L_x_4055:
[----:B------:R-:W1:Y:S01]  /*12f20*/  S2R R3, SR_CgaCtaId ;  /* 0x0000000000037919 */ /* 0x000e620000008800 */
[----:B------:R-:W-:-:S04]  /*12f30*/  MOV R2, 0x400 ;  /* 0x0000040000027802 */ /* 0x000fc80000000f00 */
[----:B-1----:R-:W-:Y:S02]  /*12f40*/  LEA R2, R3, R2, 0x18 ;  /* 0x0000000203027211 */ /* 0x002fe400078ec0ff */
[----:B------:R-:W-:-:S03]  /*12f50*/  SHF.L.U32 R3, R9, 0x1f, RZ ;  /* 0x0000001f09037819 */ /* 0x000fc600000006ff */
[----:B------:R-:W-:-:S04]  /*12f60*/  IMAD R2, R8, 0x8, R2 ;  /* 0x0000000808027824 */ /* 0x000fc800078e0202 */
[----:B------:R-:W1:Y:S02]  /*12f70*/  SYNCS.PHASECHK.TRANS64.TRYWAIT P0, [R2+URZ+0x30840], R3 ;  /* 0x03084003020075a7 */ /* 0x000e64000800017f */
[----:B-1----:R-:W-:Y:S05]  /*12f80*/  @!P0 BRA `(.L_x_4056) ;  /* 0x0000002800608947 */ /* 0x002fea0003800000 */
.L_x_4112:
        /* <DEDUP_REMOVED lines=11> */
.L_x_4057:
        /* <DEDUP_REMOVED lines=37> */
.L_x_4113:
        /* <DEDUP_REMOVED lines=8> */
.L_x_4059:
        /* <DEDUP_REMOVED lines=35> */
.L_x_4054:
[----:B------:R-:W-:Y:S05]  /*13540*/  BSYNC B1 ;  /* 0x0000000000017941 */ /* 0x000fea0003800000 */
.L_x_4053:
        /* <DEDUP_REMOVED lines=32> */
.L_x_4062:
[----:B------:R-:W2:Y:S01]  /*13750*/  S2R R3, SR_CgaCtaId ;  /* 0x0000000000037919 */ /* 0x000ea20000008800 */
[----:B------:R-:W-:-:S04]  /*13760*/  MOV R2, 0x400 ;  /* 0x0000040000027802 */ /* 0x000fc80000000f00 */
[----:B--2---:R-:W-:Y:S02]  /*13770*/  LEA R2, R3, R2, 0x18 ;  /* 0x0000000203027211 */ /* 0x004fe400078ec0ff */
[----:B------:R-:W-:-:S03]  /*13780*/  SHF.L.U32 R3, R14, 0x1f, RZ ;  /* 0x0000001f0e037819 */ /* 0x000fc600000006ff */
[----:B------:R-:W-:-:S04]  /*13790*/  IMAD R2, R15, 0x8, R2 ;  /* 0x000000080f027824 */ /* 0x000fc800078e0202 */
[----:B------:R-:W2:Y:S02]  /*137a0*/  SYNCS.PHASECHK.TRANS64.TRYWAIT P0, [R2+URZ+0x30840], R3 ;  /* 0x03084003020075a7 */ /* 0x000ea4000800017f */
[----:B--2---:R-:W-:Y:S05]  /*137b0*/  @!P0 BRA `(.L_x_4063) ;  /* 0x00000020007c8947 */ /* 0x004fea0003800000 */
.L_x_4114:
        /* <DEDUP_REMOVED lines=11> */
.L_x_4064:
        /* <DEDUP_REMOVED lines=38> */
.L_x_4115:
        /* <DEDUP_REMOVED lines=8> */
.L_x_4066:
        /* <DEDUP_REMOVED lines=33> */
.L_x_4061:
[----:B------:R-:W-:Y:S05]  /*13d60*/  BSYNC B1 ;  /* 0x0000000000017941 */ /* 0x000fea0003800000 */
.L_x_4060:
[----:B------:R-:W2:Y:S01]  /*13d70*/  LDL R2, [R1+0x10] ;  /* 0x0000100001027983 */ /* 0x000ea20000100800 */
[----:B------:R-:W-:Y:S01]  /*13d80*/  VIADD R7, R7, 0xfffffffe ;  /* 0xfffffffe07077836 */ /* 0x000fe20000000000 */
[----:B--2---:R-:W-:-:S13]  /*13d90*/  ISETP.GT.AND P0, PT, R13, R2, PT ;  /* 0x000000020d00720c */ /* 0x004fda0003f04270 */
[----:B------:R-:W-:Y:S05]  /*13da0*/  @P0 BRA `(.L_x_4067) ;  /* 0xffffffec00dc0947 */ /* 0x000fea000383ffff */
.L_x_4043:
[----:B------:R-:W-:Y:S05]  /*13db0*/  BSYNC B0 ;  /* 0x0000000000007941 */ /* 0x000fea0003800000 */
.L_x_4042:
        /* <DEDUP_REMOVED lines=17> */
.L_x_4069:
[----:B------:R-:W-:Y:S05]  /*13ed0*/  BSYNC B0 ;  /* 0x0000000000007941 */ /* 0x000fea0003800000 */
.L_x_4068:
        /* <DEDUP_REMOVED lines=11> */
.L_x_4116:
        /* <DEDUP_REMOVED lines=11> */
.L_x_4073:
        /* <DEDUP_REMOVED lines=33> */
.L_x_4071:
[----:B------:R-:W-:Y:S05]  /*14250*/  BSYNC B0 ;  /* 0x0000000000007941 */ /* 0x000fea0003800000 */
.L_x_4070:
        /* <DEDUP_REMOVED lines=9> */
.L_x_4027:
[----:B------:R-:W-:Y:S05]  /*142f0*/  BSYNC B6 ;  /* 0x0000000000067941 */ /* 0x000fea0003800000 */
.L_x_4025:
[----:B------:R-:W-:-:S03]  /*14300*/  UMOV UR4, 0xffffffff ;  /* 0xffffffff00047882 */ /* 0x000fc60000000000 */
[----:B------:R-:W-:Y:S05]  /*14310*/  BRA.DIV UR4, `(.L_x_4074) ;  /* 0x0000001604e07947 */ /* 0x000fea000b800000 */
[----:B------:R2:W3:Y:S04]  /*14320*/  SHFL.IDX PT, R4, R16, RZ, 0x1f ;  /* 0x00001fff10047589 */ /* 0x0004e800000e0000 */
[----:B------:R-:W4:Y:S02]  /*14330*/  SHFL.IDX PT, R16, R16, 0x1, 0x1f ;  /* 0x00201f0010107f89 */ /* 0x000f2400000e0000 */
.L_x_4120:
        /* <DEDUP_REMOVED lines=13> */
.L_x_4076:
[----:B------:R-:W-:Y:S05]  /*14410*/  BSYNC B0 ;  /* 0x0000000000007941 */ /* 0x000fea0003800000 */
.L_x_4075:
        /* <DEDUP_REMOVED lines=23> */
.L_x_4128:
[----:B------:R-:W-:Y:S02]  /*14590*/  ULDC UR4, c[0x0][0xc10] ;  /* 0x0003040000047ab9 */ /* 0x000fe40000000800 */
[----:B------:R-:W-:-:S04]  /*145a0*/  IMAD.U32 R5, RZ, RZ, UR4 ;  /* 0x00000004ff057e24 */ /* 0x000fc8000f8e00ff */
[----:B-1----:R-:W-:-:S04]  /*145b0*/  IMAD R3, R14, R5, RZ ;  /* 0x000000050e037224 */ /* 0x002fc800078e02ff */
[----:B--2-4-:R-:W-:-:S05]  /*145c0*/  IMAD.IADD R16, R16, 0x1, R3 ;  /* 0x0000000110107824 */ /* 0x014fca00078e0203 */
[----:B---3--:R-:W-:-:S13]  /*145d0*/  ISETP.GT.AND P0, PT, R16, R4, PT ;  /* 0x000000041000720c */ /* 0x008fda0003f04270 */
[----:B------:R-:W-:Y:S05]  /*145e0*/  @P0 BRA `(.L_x_4078) ;  /* 0x0000000000b40947 */ /* 0x000fea0003800000 */
[----:B------:R-:W1:Y:S02]  /*145f0*/  LDC R0, c[0x0][0xc14] ;  /* 0x00030500ff007b82 */ /* 0x000e640000000800 */
.L_x_4083:
        /* <DEDUP_REMOVED lines=14> */
.L_x_4081:
[----:B------:R-:W-:Y:S05]  /*146e0*/  BSYNC B0 ;  /* 0x0000000000007941 */ /* 0x000fea0003800000 */
.L_x_4080:
        /* <DEDUP_REMOVED lines=23> */
.L_x_4136:
[----:B------:R-:W-:Y:S02]  /*14860*/  ULDC UR4, c[0x0][0xc10] ;  /* 0x0003040000047ab9 */ /* 0x000fe40000000800 */
[----:B------:R-:W-:-:S04]  /*14870*/  IMAD.U32 R5, RZ, RZ, UR4 ;  /* 0x00000004ff057e24 */ /* 0x000fc8000f8e00ff */
[----:B-1----:R-:W-:-:S04]  /*14880*/  IMAD R3, R14, R5, RZ ;  /* 0x000000050e037224 */ /* 0x002fc800078e02ff */
[----:B------:R-:W-:-:S05]  /*14890*/  IMAD.IADD R16, R3, 0x1, R16 ;  /* 0x0000000103107824 */ /* 0x000fca00078e0210 */
[----:B------:R-:W-:-:S13]  /*148a0*/  ISETP.GT.AND P0, PT, R16, R4, PT ;  /* 0x000000041000720c */ /* 0x000fda0003f04270 */
[----:B------:R-:W-:Y:S05]  /*148b0*/  @!P0 BRA `(.L_x_4083) ;  /* 0xfffffffc00508947 */ /* 0x000fea000383ffff */
.L_x_4078:
        /* <DEDUP_REMOVED lines=8> */
.L_x_4140:
[----:B------:R-:W-:Y:S01]  /*14940*/  ISETP.NE.AND P0, PT, R3, RZ, PT ;  /* 0x000000ff0300720c */ /* 0x000fe20003f05270 */
[----:B------:R-:W-:-:S12]  /*14950*/  IMAD.MOV.U32 R7, RZ, RZ, RZ ;  /* 0x000000ffff077224 */ /* 0x000fd800078e00ff */
[----:B------:R-:W-:Y:S05]  /*14960*/  @!P0 BRA `(.L_x_4085) ;  /* 0x0000000000108947 */ /* 0x000fea0003800000 */
[----:B------:R-:W-:Y:S01]  /*14970*/  UMOV UR4, 0xffffffff ;  /* 0xffffffff00047882 */ /* 0x000fe20000000000 */
[----:B------:R-:W-:Y:S02]  /*14980*/  VIADD R12, R6, 0xffffffff ;  /* 0xffffffff060c7836 */ /* 0x000fe40000000000 */
[----:B------:R-:W-:Y:S05]  /*14990*/  BRA.DIV UR4, `(.L_x_4086) ;  /* 0x0000001a04747947 */ /* 0x000fea000b800000 */
[----:B------:R3:W4:Y:S02]  /*149a0*/  SHFL.IDX PT, R7, R2, R12, 0x1f ;  /* 0x00001f0c02077589 */ /* 0x00072400000e0000 */
.L_x_4085:
        /* <DEDUP_REMOVED lines=67> */
.L_x_4079:
[----:B------:R-:W-:Y:S01]  /*14de0*/  UMOV UR4, URZ ;  /* 0x0000003f00047c82 */ /* 0x000fe20008000000 */
[----:B------:R-:W-:Y:S01]  /*14df0*/  UMOV UR5, URZ ;  /* 0x0000003f00057c82 */ /* 0x000fe20008000000 */
[----:B------:R-:W-:Y:S01]  /*14e00*/  ULDC UR6, c[0x0][0xc14] ;  /* 0x0003050000067ab9 */ /* 0x000fe20000000800 */
[----:B------:R-:W-:Y:S02]  /*14e10*/  IMAD.MOV.U32 R16, RZ, RZ, R4 ;  /* 0x000000ffff107224 */ /* 0x000fe400078e0004 */
[----:B------:R-:W-:Y:S02]  /*14e20*/  IMAD.U32 R17, RZ, RZ, UR4 ;  /* 0x00000004ff117e24 */ /* 0x000fe4000f8e00ff */
[----:B------:R-:W-:Y:S02]  /*14e30*/  IMAD.U32 R18, RZ, RZ, UR5 ;  /* 0x00000005ff127e24 */ /* 0x000fe4000f8e00ff */
[----:B------:R-:W-:-:S07]  /*14e40*/  IMAD.U32 R19, RZ, RZ, UR6 ;  /* 0x00000006ff137e24 */ /* 0x000fce000f8e00ff */
.L_x_4087:
        /* <DEDUP_REMOVED lines=12> */
.L_x_4013:
        /* <DEDUP_REMOVED lines=12> */
.L_x_4143:
[----:B------:R-:W-:Y:S05]  /*14fd0*/  BSYNC B0 ;  /* 0x0000000000007941 */ /* 0x000fea0003800000 */
.L_x_4089:
[----:B------:R-:W-:-:S03]  /*14fe0*/  UMOV UR4, 0xffffffff ;  /* 0xffffffff00047882 */ /* 0x000fc60000000000 */
[----:B------:R-:W-:Y:S05]  /*14ff0*/  BRA.DIV UR4, `(.L_x_4091) ;  /* 0x0000001604187947 */ /* 0x000fea000b800000 */
[----:B------:R-:W2:Y:S02]  /*15000*/  S2R R2, SR_TID.X ;  /* 0x0000000000027919 */ /* 0x000ea40000002100 */
[----:B--2---:R-:W-:-:S04]  /*15010*/  SHF.R.U32.HI R2, RZ, 0x5, R2 ;  /* 0x00000005ff027819 */ /* 0x004fc80000011602 */
[----:B------:R-:W-:-:S05]  /*15020*/  LOP3.LUT R2, R2, 0x3, RZ, 0xc0, !PT ;  /* 0x0000000302027812 */ /* 0x000fca00078ec0ff */
[----:B------:R2:W3:Y:S02]  /*15030*/  SHFL.IDX PT, R14, R2, RZ, 0x1f ;  /* 0x00001fff020e7589 */ /* 0x0004e400000e0000 */
.L_x_4146:
[----:B---3--:R-:W-:Y:S01]  /*15040*/  ISETP.NE.AND P0, PT, R14, RZ, PT ;  /* 0x000000ff0e00720c */ /* 0x008fe20003f05270 */
[----:B------:R-:W-:-:S12]  /*15050*/  BSSY B0, `(.L_x_4092) ;  /* 0x0000029000007945 */ /* 0x000fd80003800000 */
[----:B------:R-:W-:Y:S05]  /*15060*/  @P0 BRA `(.L_x_4093) ;  /* 0x00000000009c0947 */ /* 0x000fea0003800000 */
[----:B------:R-:W-:-:S03]  /*15070*/  UMOV UR4, 0xffffffff ;  /* 0xffffffff00047882 */ /* 0x000fc60000000000 */
[----:B------:R-:W-:Y:S05]  /*15080*/  BRA.DIV UR4, `(.L_x_4094) ;  /* 0x0000001604287947 */ /* 0x000fea000b800000 */
[----:B------:R-:W-:-:S13]  /*15090*/  ELECT P6, URZ, PT ;  /* 0x00000000003f782f */ /* 0x000fda00038c0000 */
.L_x_4149:
        /* <DEDUP_REMOVED lines=8> */
.L_x_4095:
        /* <DEDUP_REMOVED lines=14> */
.L_x_4150:
[----:B------:R-:W2:Y:S02]  /*15200*/  SYNCS.PHASECHK.TRANS64.TRYWAIT P0, [R7+URZ], R2 ;  /* 0x00000002070075a7 */ /* 0x000ea4000800017f */
[----:B--2---:R-:W-:Y:S05]  /*15210*/  @!P0 BRA `(.L_x_4097) ;  /* 0x0000001000f88947 */ /* 0x004fea0003800000 */
.L_x_4151:
[----:B------:R-:W-:Y:S05]  /*15220*/  @!P2 BRA `(.L_x_4098) ;  /* 0x000000000004a947 */ /* 0x000fea0003800000 */
[----:B------:R-:W-:Y:S01]  /*15230*/  BPT.TRAP 0x1 ;  /* 0x000000040000795c */ /* 0x000fe20000300000 */
.L_x_4098:
[----:B------:R-:W3:Y:S01]  /*15240*/  LDL.LU R4, [R1] ;  /* 0x0000000001047983 */ /* 0x000ee20000300800 */
[----:B------:R-:W-:-:S04]  /*15250*/  VIADD R0, R0, 0x30860 ;  /* 0x0003086000007836 */ /* 0x000fc80000000000 */
[----:B---3--:R-:W-:-:S04]  /*15260*/  IMAD R4, R4, 0x8, R0 ;  /* 0x0000000804047824 */ /* 0x008fc800078e0200 */
[----:B------:R-:W3:Y:S02]  /*15270*/  SYNCS.PHASECHK.TRANS64.TRYWAIT P0, [R4+URZ], R5 ;  /* 0x00000005040075a7 */ /* 0x000ee4000800017f */
[----:B---3--:R-:W-:Y:S05]  /*15280*/  @!P0 BRA `(.L_x_4099) ;  /* 0x0000001000f08947 */ /* 0x008fea0003800000 */
.L_x_4152:
[----:B------:R-:W-:-:S07]  /*15290*/  IMAD R3, R3, 0x8, R0 ;  /* 0x0000000803037824 */ /* 0x000fce00078e0200 */
.L_x_4100:
[----:B----4-:R4:W0:Y:S02]  /*152a0*/  SYNCS.PHASECHK.TRANS64.TRYWAIT P0, [R3+URZ], R2 ;  /* 0x00000002030075a7 */ /* 0x010824000800017f */
[----:B0-----:R-:W-:Y:S05]  /*152b0*/  @!P0 NANOSLEEP.SYNCS 0x989680 ;  /* 0x009896800000895d */ /* 0x001fea0003900000 */
[----:B------:R-:W0:Y:S02]  /*152c0*/  @!P0 SYNCS.PHASECHK.TRANS64 P0, [R3+URZ], R2 ;  /* 0x00000002030085a7 */ /* 0x000e24000800007f */
[----:B0-----:R-:W-:Y:S05]  /*152d0*/  @!P0 BRA `(.L_x_4100) ;  /* 0xfffffffc00f08947 */ /* 0x001fea000383ffff */
.L_x_4093:
[----:B------:R-:W-:Y:S05]  /*152e0*/  BSYNC B0 ;  /* 0x0000000000007941 */ /* 0x000fea0003800000 */
.L_x_4092:
[----:B------:R-:W-:Y:S05]  /*152f0*/  EXIT ;  /* 0x000000000000794d */ /* 0x000fea0003800000 */
.L_x_3917:
[----:B0-----:R-:W-:-:S04]  /*15300*/  IMAD.U32 R3, RZ, RZ, UR38 ;  /* 0x00000026ff037e24 */ /* 0x001fc8000f8e00ff */
[----:B------:R0:W1:Y:S03]  /*15310*/  SYNCS.PHASECHK.TRANS64.TRYWAIT P1, [R3+URZ+0x30800], R0 ;  /* 0x03080000030075a7 */ /* 0x000066000802017f */
[----:B-1----:R-:W-:Y:S05]  /*15320*/  @!P1 NANOSLEEP.SYNCS 0x989680 ;  /* 0x009896800000995d */ /* 0x002fea0003900000 */
[----:B------:R-:W1:Y:S02]  /*15330*/  @!P1 SYNCS.PHASECHK.TRANS64 P1, [R3+URZ+0x30800], R0 ;  /* 0x03080000030095a7 */ /* 0x000e64000802007f */
[----:B-1----:R-:W-:Y:S05]  /*15340*/  @!P1 BRA `(.L_x_3917) ;  /* 0xfffffffc00ec9947 */ /* 0x002fea000383ffff */
[----:B------:R-:W-:Y:S05]  /*15350*/  BRA `(.L_x_4101) ;  /* 0xfffffec8000c7947 */ /* 0x000fea000383ffff */
.L_x_3921:
[----:B-1----:R1:W3:Y:S02]  /*15360*/  SYNCS.PHASECHK.TRANS64.TRYWAIT P1, [R3+URZ+0x30830], R0 ;  /* 0x03083000030075a7 */ /* 0x0022e4000802017f */
[----:B---3--:R-:W-:Y:S05]  /*15370*/  @!P1 NANOSLEEP.SYNCS 0x989680 ;  /* 0x009896800000995d */ /* 0x008fea0003900000 */
[----:B------:R-:W3:Y:S02]  /*15380*/  @!P1 SYNCS.PHASECHK.TRANS64 P1, [R3+URZ+0x30830], R0 ;  /* 0x03083000030095a7 */ /* 0x000ee4000802007f */
[----:B---3--:R-:W-:Y:S05]  /*15390*/  @!P1 BRA `(.L_x_3921) ;  /* 0xfffffffc00f09947 */ /* 0x008fea000383ffff */
[----:B------:R-:W-:Y:S05]  /*153a0*/  BRA `(.L_x_3920) ;  /* 0xfffffec800407947 */ /* 0x000fea000383ffff */
.L_x_3937:
[----:B-1----:R-:W-:-:S04]  /*153b0*/  IMAD.U32 R121, RZ, RZ, UR5 ;  /* 0x00000005ff797e24 */ /* 0x002fc8000f8e00ff */
[----:B------:R1:W2:Y:S03]  /*153c0*/  SYNCS.PHASECHK.TRANS64.TRYWAIT P1, [R121+URZ+0x30830], R0 ;  /* 0x03083000790075a7 */ /* 0x0002a6000802017f */
[----:B--2---:R-:W-:Y:S05]  /*153d0*/  @!P1 NANOSLEEP.SYNCS 0x989680 ;  /* 0x009896800000995d */ /* 0x004fea0003900000 */
[----:B------:R-:W2:Y:S02]  /*153e0*/  @!P1 SYNCS.PHASECHK.TRANS64 P1, [R121+URZ+0x30830], R0 ;  /* 0x03083000790095a7 */ /* 0x000ea4000802007f */
[----:B--2---:R-:W-:Y:S05]  /*153f0*/  @!P1 BRA `(.L_x_3937) ;  /* 0xfffffffc00ec9947 */ /* 0x004fea000383ffff */
[----:B------:R-:W-:Y:S05]  /*15400*/  BRA `(.L_x_3936) ;  /* 0xfffffef4002c7947 */ /* 0x000fea000383ffff */
.L_x_3941:
[----:B-1----:R-:W-:-:S04]  /*15410*/  IMAD.U32 R3, RZ, RZ, UR14 ;  /* 0x0000000eff037e24 */ /* 0x002fc8000f8e00ff */
[----:B------:R1:W2:Y:S03]  /*15420*/  SYNCS.PHASECHK.TRANS64.TRYWAIT P1, [R3+URZ+0x30850], R0 ;  /* 0x03085000030075a7 */ /* 0x0002a6000802017f */
[----:B--2---:R-:W-:Y:S05]  /*15430*/  @!P1 NANOSLEEP.SYNCS 0x989680 ;  /* 0x009896800000995d */ /* 0x004fea0003900000 */
[----:B------:R-:W2:Y:S02]  /*15440*/  @!P1 SYNCS.PHASECHK.TRANS64 P1, [R3+URZ+0x30850], R0 ;  /* 0x03085000030095a7 */ /* 0x000ea4000802007f */
[----:B--2---:R-:W-:Y:S05]  /*15450*/  @!P1 BRA `(.L_x_3941) ;  /* 0xfffffffc00ec9947 */ /* 0x004fea000383ffff */
[----:B------:R-:W-:Y:S05]  /*15460*/  BRA `(.L_x_3940) ;  /* 0xfffffefc00c47947 */ /* 0x000fea000383ffff */
.L_x_3958:
[----:B-1----:R-:W-:-:S04]  /*15470*/  IMAD.U32 R5, RZ, RZ, UR5 ;  /* 0x00000005ff057e24 */ /* 0x002fc8000f8e00ff */
[----:B------:R1:W2:Y:S03]  /*15480*/  SYNCS.PHASECHK.TRANS64.TRYWAIT P1, [R5+URZ+0x30830], R0 ;  /* 0x03083000050075a7 */ /* 0x0002a6000802017f */
[----:B--2---:R-:W-:Y:S05]  /*15490*/  @!P1 NANOSLEEP.SYNCS 0x989680 ;  /* 0x009896800000995d */ /* 0x004fea0003900000 */
[----:B------:R-:W2:Y:S02]  /*154a0*/  @!P1 SYNCS.PHASECHK.TRANS64 P1, [R5+URZ+0x30830], R0 ;  /* 0x03083000050095a7 */ /* 0x000ea4000802007f */
[----:B--2---:R-:W-:Y:S05]  /*154b0*/  @!P1 BRA `(.L_x_3958) ;  /* 0xfffffffc00ec9947 */ /* 0x004fea000383ffff */
[----:B------:R-:W-:Y:S05]  /*154c0*/  BRA `(.L_x_3957) ;  /* 0xffffff2400547947 */ /* 0x000fea000383ffff */
.L_x_3962:
[----:B-1----:R-:W-:-:S04]  /*154d0*/  IMAD.U32 R3, RZ, RZ, UR10 ;  /* 0x0000000aff037e24 */ /* 0x002fc8000f8e00ff */
[----:B------:R1:W2:Y:S03]  /*154e0*/  SYNCS.PHASECHK.TRANS64.TRYWAIT P1, [R3+URZ+0x30850], R0 ;  /* 0x03085000030075a7 */ /* 0x0002a6000802017f */
[----:B--2---:R-:W-:Y:S05]  /*154f0*/  @!P1 NANOSLEEP.SYNCS 0x989680 ;  /* 0x009896800000995d */ /* 0x004fea0003900000 */
[----:B------:R-:W2:Y:S02]  /*15500*/  @!P1 SYNCS.PHASECHK.TRANS64 P1, [R3+URZ+0x30850], R0 ;  /* 0x03085000030095a7 */ /* 0x000ea4000802007f */
[----:B--2---:R-:W-:Y:S05]  /*15510*/  @!P1 BRA `(.L_x_3962) ;  /* 0xfffffffc00ec9947 */ /* 0x004fea000383ffff */
[----:B------:R-:W-:Y:S05]  /*15520*/  BRA `(.L_x_3961) ;  /* 0xffffff2c00ec7947 */ /* 0x000fea000383ffff */
.L_x_3968:
[----:B-1----:R-:W-:-:S04]  /*15530*/  IMAD.U32 R5, RZ, RZ, UR5 ;  /* 0x00000005ff057e24 */ /* 0x002fc8000f8e00ff */
[----:B------:R1:W2:Y:S03]  /*15540*/  SYNCS.PHASECHK.TRANS64.TRYWAIT P1, [R5+URZ+0x30830], R0 ;  /* 0x03083000050075a7 */ /* 0x0002a6000802017f */
[----:B--2---:R-:W-:Y:S05]  /*15550*/  @!P1 NANOSLEEP.SYNCS 0x989680 ;  /* 0x009896800000995d */ /* 0x004fea0003900000 */
[----:B------:R-:W2:Y:S02]  /*15560*/  @!P1 SYNCS.PHASECHK.TRANS64 P1, [R5+URZ+0x30830], R0 ;  /* 0x03083000050095a7 */ /* 0x000ea4000802007f */
[----:B--2---:R-:W-:Y:S05]  /*15570*/  @!P1 BRA `(.L_x_3968) ;  /* 0xfffffffc00ec9947 */ /* 0x004fea000383ffff */
[----:B------:R-:W-:Y:S05]  /*15580*/  BRA `(.L_x_3967) ;  /* 0xffffff4000bc7947 */ /* 0x000fea000383ffff */
.L_x_3972:
[----:B-1----:R-:W-:-:S04]  /*15590*/  IMAD.U32 R3, RZ, RZ, UR10 ;  /* 0x0000000aff037e24 */ /* 0x002fc8000f8e00ff */
[----:B------:R1:W2:Y:S03]  /*155a0*/  SYNCS.PHASECHK.TRANS64.TRYWAIT P1, [R3+URZ+0x30850], R0 ;  /* 0x03085000030075a7 */ /* 0x0002a6000802017f */
[----:B--2---:R-:W-:Y:S05]  /*155b0*/  @!P1 NANOSLEEP.SYNCS 0x989680 ;  /* 0x009896800000995d */ /* 0x004fea0003900000 */
[----:B------:R-:W2:Y:S02]  /*155c0*/  @!P1 SYNCS.PHASECHK.TRANS64 P1, [R3+URZ+0x30850], R0 ;  /* 0x03085000030095a7 */ /* 0x000ea4000802007f */
[----:B--2---:R-:W-:Y:S05]  /*155d0*/  @!P1 BRA `(.L_x_3972) ;  /* 0xfffffffc00ec9947 */ /* 0x004fea000383ffff */
[----:B------:R-:W-:Y:S05]  /*155e0*/  BRA `(.L_x_3971) ;  /* 0xffffff4c00547947 */ /* 0x000fea000383ffff */
.L_x_3985:
[----:B-1----:R-:W-:-:S04]  /*155f0*/  IMAD.U32 R3, RZ, RZ, UR5 ;  /* 0x00000005ff037e24 */ /* 0x002fc8000f8e00ff */
[----:B------:R1:W2:Y:S03]  /*15600*/  SYNCS.PHASECHK.TRANS64.TRYWAIT P0, [R3+URZ+0x30850], R2 ;  /* 0x03085002030075a7 */ /* 0x0002a6000800017f */
[----:B--2---:R-:W-:Y:S05]  /*15610*/  @!P0 NANOSLEEP.SYNCS 0x989680 ;  /* 0x009896800000895d */ /* 0x004fea0003900000 */
[----:B------:R-:W2:Y:S02]  /*15620*/  @!P0 SYNCS.PHASECHK.TRANS64 P0, [R3+URZ+0x30850], R2 ;  /* 0x03085002030085a7 */ /* 0x000ea4000800007f */
[----:B--2---:R-:W-:Y:S05]  /*15630*/  @!P0 BRA `(.L_x_3985) ;  /* 0xfffffffc00ec8947 */ /* 0x004fea000383ffff */
[----:B------:R-:W-:Y:S05]  /*15640*/  BRA `(.L_x_3984) ;  /* 0xffffff7400a87947 */ /* 0x000fea000383ffff */
.L_x_4034:
        /* <DEDUP_REMOVED lines=11> */
.L_x_4103:
[----:B------:R-:W-:Y:S05]  /*15700*/  BSYNC B0 ;  /* 0x0000000000007941 */ /* 0x000fea0003800000 */
.L_x_4102:
[----:B------:R-:W-:Y:S05]  /*15710*/  BRA `(.L_x_4104) ;  /* 0xffffffc400047947 */ /* 0x000fea000383ffff */
.L_x_4035:
[----:B------:R-:W-:Y:S01]  /*15720*/  BSSY B0, `(.L_x_4105) ;  /* 0x0000006000007945 */ /* 0x000fe20003800000 */
[----:B------:R-:W-:-:S07]  /*15730*/  IMAD.MOV.U32 R15, RZ, RZ, -0x1 ;  /* 0xffffffffff0f7424 */ /* 0x000fce00078e00ff */
[----:B0-----:R-:W-:Y:S05]  /*15740*/  WARPSYNC.COLLECTIVE R15, `(.L_x_4106) ;  /* 0x000000000f0c7348 */ /* 0x001fea0003c00000 */
[----:B------:R-:W-:Y:S02]  /*15750*/  ELECT P6, UR62, PT ;  /* 0x00000000003e782f */ /* 0x000fe400038c0000 */
[----:B------:R-:W-:Y:S01]  /*15760*/  MOV R14, UR62 ;  /* 0x0000003e000e7c02 */ /* 0x000fe20008000f00 */
[----:B0-----:R-:W-:Y:S10]  /*15770*/  ENDCOLLECTIVE ;  /* 0x000000000000791b */ /* 0x001ff40003800000 */
.L_x_4106:
[----:B------:R-:W-:Y:S05]  /*15780*/  BSYNC B0 ;  /* 0x0000000000007941 */ /* 0x000fea0003800000 */
.L_x_4105:
[----:B------:R-:W-:Y:S05]  /*15790*/  BRA `(.L_x_4107) ;  /* 0xffffffc000f47947 */ /* 0x000fea000383ffff */
.L_x_4038:
[----:B0-----:R0:W1:Y:S02]  /*157a0*/  SYNCS.PHASECHK.TRANS64.TRYWAIT P0, [R9+URZ+0x30840], R10 ;  /* 0x0308400a090075a7 */ /* 0x001064000800017f */
[----:B-1----:R-:W-:Y:S05]  /*157b0*/  @!P0 NANOSLEEP.SYNCS 0x989680 ;  /* 0x009896800000895d */ /* 0x002fea0003900000 */
[----:B------:R-:W1:Y:S02]  /*157c0*/  @!P0 SYNCS.PHASECHK.TRANS64 P0, [R9+URZ+0x30840], R10 ;  /* 0x0308400a090085a7 */ /* 0x000e64000800007f */
[----:B-1----:R-:W-:Y:S05]  /*157d0*/  @!P0 BRA `(.L_x_4038) ;  /* 0xfffffffc00f08947 */ /* 0x002fea000383ffff */
[----:B------:R-:W-:Y:S05]  /*157e0*/  BRA `(.L_x_4108) ;  /* 0xffffffc4005c7947 */ /* 0x000fea000383ffff */
.L_x_4041:
        /* <DEDUP_REMOVED lines=8> */
.L_x_4049:
[----:B0-----:R0:W1:Y:S02]  /*15870*/  SYNCS.PHASECHK.TRANS64.TRYWAIT P0, [R2+URZ+0x30840], R3 ;  /* 0x03084003020075a7 */ /* 0x001064000800017f */
[----:B-1----:R-:W-:Y:S05]  /*15880*/  @!P0 NANOSLEEP.SYNCS 0x989680 ;  /* 0x009896800000895d */ /* 0x002fea0003900000 */
[----:B------:R-:W1:Y:S02]  /*15890*/  @!P0 SYNCS.PHASECHK.TRANS64 P0, [R2+URZ+0x30840], R3 ;  /* 0x03084003020085a7 */ /* 0x000e64000800007f */
[----:B-1----:R-:W-:Y:S05]  /*158a0*/  @!P0 BRA `(.L_x_4049) ;  /* 0xfffffffc00f08947 */ /* 0x002fea000383ffff */
[----:B------:R-:W-:Y:S05]  /*158b0*/  BRA `(.L_x_4110) ;  /* 0xffffffcc00647947 */ /* 0x000fea000383ffff */
.L_x_4051:
[----:B0-----:R0:W1:Y:S02]  /*158c0*/  SYNCS.PHASECHK.TRANS64.TRYWAIT P0, [R3+URZ+0x60], R2 ;  /* 0x00006002030075a7 */ /* 0x001064000800017f */
[----:B-1----:R-:W-:Y:S05]  /*158d0*/  @!P0 NANOSLEEP.SYNCS 0x989680 ;  /* 0x009896800000895d */ /* 0x002fea0003900000 */
[----:B------:R-:W1:Y:S02]  /*158e0*/  @!P0 SYNCS.PHASECHK.TRANS64 P0, [R3+URZ+0x60], R2 ;  /* 0x00006002030085a7 */ /* 0x000e64000800007f */
[----:B-1----:R-:W-:Y:S05]  /*158f0*/  @!P0 BRA `(.L_x_4051) ;  /* 0xfffffffc00f08947 */ /* 0x002fea000383ffff */
[----:B------:R-:W-:Y:S05]  /*15900*/  BRA `(.L_x_4111) ;  /* 0xffffffd000107947 */ /* 0x000fea000383ffff */
.L_x_4056:
[----:B-1----:R1:W2:Y:S02]  /*15910*/  SYNCS.PHASECHK.TRANS64.TRYWAIT P0, [R2+URZ+0x30840], R3 ;  /* 0x03084003020075a7 */ /* 0x0022a4000800017f */
[----:B--2---:R-:W-:Y:S05]  /*15920*/  @!P0 NANOSLEEP.SYNCS 0x989680 ;  /* 0x009896800000895d */ /* 0x004fea0003900000 */
[----:B------:R-:W2:Y:S02]  /*15930*/  @!P0 SYNCS.PHASECHK.TRANS64 P0, [R2+URZ+0x30840], R3 ;  /* 0x03084003020085a7 */ /* 0x000ea4000800007f */
[----:B--2---:R-:W-:Y:S05]  /*15940*/  @!P0 BRA `(.L_x_4056) ;  /* 0xfffffffc00f08947 */ /* 0x004fea000383ffff */
[----:B------:R-:W-:Y:S05]  /*15950*/  BRA `(.L_x_4112) ;  /* 0xffffffd4008c7947 */ /* 0x000fea000383ffff */
.L_x_4058:
[----:B0-----:R0:W1:Y:S02]  /*15960*/  SYNCS.PHASECHK.TRANS64.TRYWAIT P1, [R3+URZ+0x60], R2 ;  /* 0x00006002030075a7 */ /* 0x001064000802017f */
[----:B-1----:R-:W-:Y:S05]  /*15970*/  @!P1 NANOSLEEP.SYNCS 0x989680 ;  /* 0x009896800000995d */ /* 0x002fea0003900000 */
[----:B------:R-:W1:Y:S02]  /*15980*/  @!P1 SYNCS.PHASECHK.TRANS64 P1, [R3+URZ+0x60], R2 ;  /* 0x00006002030095a7 */ /* 0x000e64000802007f */
[----:B-1----:R-:W-:Y:S05]  /*15990*/  @!P1 BRA `(.L_x_4058) ;  /* 0xfffffffc00f09947 */ /* 0x002fea000383ffff */
[----:B------:R-:W-:Y:S05]  /*159a0*/  BRA `(.L_x_4113) ;  /* 0xffffffd800387947 */ /* 0x000fea000383ffff */
.L_x_4063:
[----:B--2---:R2:W3:Y:S02]  /*159b0*/  SYNCS.PHASECHK.TRANS64.TRYWAIT P0, [R2+URZ+0x30840], R3 ;  /* 0x03084003020075a7 */ /* 0x0044e4000800017f */
[----:B---3--:R-:W-:Y:S05]  /*159c0*/  @!P0 NANOSLEEP.SYNCS 0x989680 ;  /* 0x009896800000895d */ /* 0x008fea0003900000 */
[----:B------:R-:W3:Y:S02]  /*159d0*/  @!P0 SYNCS.PHASECHK.TRANS64 P0, [R2+URZ+0x30840], R3 ;  /* 0x03084003020085a7 */ /* 0x000ee4000800007f */
[----:B---3--:R-:W-:Y:S05]  /*159e0*/  @!P0 BRA `(.L_x_4063) ;  /* 0xfffffffc00f08947 */ /* 0x008fea000383ffff */
[----:B------:R-:W-:Y:S05]  /*159f0*/  BRA `(.L_x_4114) ;  /* 0xffffffdc00707947 */ /* 0x000fea000383ffff */
.L_x_4065:
[----:B0-----:R0:W1:Y:S02]  /*15a00*/  SYNCS.PHASECHK.TRANS64.TRYWAIT P1, [R2+URZ+0x60], R9 ;  /* 0x00006009020075a7 */ /* 0x001064000802017f */
[----:B-1----:R-:W-:Y:S05]  /*15a10*/  @!P1 NANOSLEEP.SYNCS 0x989680 ;  /* 0x009896800000995d */ /* 0x002fea0003900000 */
[----:B------:R-:W1:Y:S02]  /*15a20*/  @!P1 SYNCS.PHASECHK.TRANS64 P1, [R2+URZ+0x60], R9 ;  /* 0x00006009020095a7 */ /* 0x000e64000802007f */
[----:B-1----:R-:W-:Y:S05]  /*15a30*/  @!P1 BRA `(.L_x_4065) ;  /* 0xfffffffc00f09947 */ /* 0x002fea000383ffff */
[----:B------:R-:W-:Y:S05]  /*15a40*/  BRA `(.L_x_4115) ;  /* 0xffffffe000207947 */ /* 0x000fea000383ffff */
.L_x_4072:
[----:B-1----:R1:W2:Y:S02]  /*15a50*/  SYNCS.PHASECHK.TRANS64.TRYWAIT P0, [R3+URZ+0x30860], R0 ;  /* 0x03086000030075a7 */ /* 0x0022a4000800017f */
[----:B--2---:R-:W-:Y:S05]  /*15a60*/  @!P0 NANOSLEEP.SYNCS 0x989680 ;  /* 0x009896800000895d */ /* 0x004fea0003900000 */
[----:B------:R-:W2:Y:S02]  /*15a70*/  @!P0 SYNCS.PHASECHK.TRANS64 P0, [R3+URZ+0x30860], R0 ;  /* 0x03086000030085a7 */ /* 0x000ea4000800007f */
[----:B--2---:R-:W-:Y:S05]  /*15a80*/  @!P0 BRA `(.L_x_4072) ;  /* 0xfffffffc00f08947 */ /* 0x004fea000383ffff */
[----:B------:R-:W-:Y:S05]  /*15a90*/  BRA `(.L_x_4116) ;  /* 0xffffffe4003c7947 */ /* 0x000fea000383ffff */
.L_x_4074:
[----:B------:R-:W-:Y:S01]  /*15aa0*/  BSSY B0, `(.L_x_4117) ;  /* 0x0000008000007945 */ /* 0x000fe20003800000 */
[----:B------:R-:W-:Y:S02]  /*15ab0*/  IMAD.MOV.U32 R13, RZ, RZ, R16 ;  /* 0x000000ffff0d7224 */ /* 0x000fe400078e0010 */
[----:B------:R-:W-:Y:S02]  /*15ac0*/  IMAD.MOV.U32 R12, RZ, RZ, RZ ;  /* 0x000000ffff0c7224 */ /* 0x000fe400078e00ff */
[----:B0-----:R-:W-:Y:S02]  /*15ad0*/  IMAD.MOV.U32 R11, RZ, RZ, 0x1f ;  /* 0x0000001fff0b7424 */ /* 0x001fe400078e00ff */
[----:B------:R-:W-:-:S07]  /*15ae0*/  IMAD.MOV.U32 R15, RZ, RZ, -0x1 ;  /* 0xffffffffff0f7424 */ /* 0x000fce00078e00ff */
[----:B-1----:R-:W-:Y:S05]  /*15af0*/  WARPSYNC.COLLECTIVE R15, `(.L_x_4118) ;  /* 0x000000000f087348 */ /* 0x002fea0003c00000 */
[----:B------:R0:W2:Y:S02]  /*15b00*/  SHFL.IDX P6, R14, R13, R12, R11 ;  /* 0x0000000c0d0e7389 */ /* 0x0000a400000c000b */
[----:B012---:R-:W-:Y:S01]  /*15b10*/  ENDCOLLECTIVE ;  /* 0x000000000000791b */ /* 0x007fe20003800000 */
.L_x_4118:
[----:B------:R-:W-:Y:S05]  /*15b20*/  BSYNC B0 ;  /* 0x0000000000007941 */ /* 0x000fea0003800000 */
.L_x_4117:
        /* <DEDUP_REMOVED lines=8> */
.L_x_4119:
[----:B------:R-:W-:Y:S01]  /*15bb0*/  IMAD.MOV.U32 R16, RZ, RZ, R14 ;  /* 0x000000ffff107224 */ /* 0x000fe200078e000e */
[----:B------:R-:W-:Y:S06]  /*15bc0*/  BRA `(.L_x_4120) ;  /* 0xffffffe400dc7947 */ /* 0x000fec000383ffff */
.L_x_4077:
[----:B------:R-:W-:Y:S01]  /*15bd0*/  BSSY B0, `(.L_x_4121) ;  /* 0x0000008000007945 */ /* 0x000fe20003800000 */
[----:B-----5:R-:W-:Y:S02]  /*15be0*/  IMAD.MOV.U32 R13, RZ, RZ, R17 ;  /* 0x000000ffff0d7224 */ /* 0x020fe400078e0011 */
[----:B------:R-:W-:Y:S02]  /*15bf0*/  IMAD.MOV.U32 R12, RZ, RZ, 0x1 ;  /* 0x00000001ff0c7424 */ /* 0x000fe400078e00ff */
[----:B0-----:R-:W-:Y:S02]  /*15c00*/  IMAD.MOV.U32 R11, RZ, RZ, RZ ;  /* 0x000000ffff0b7224 */ /* 0x001fe400078e00ff */
[----:B------:R-:W-:-:S07]  /*15c10*/  IMAD.MOV.U32 R15, RZ, RZ, -0x1 ;  /* 0xffffffffff0f7424 */ /* 0x000fce00078e00ff */
[----:B-1234-:R-:W-:Y:S05]  /*15c20*/  WARPSYNC.COLLECTIVE R15, `(.L_x_4122) ;  /* 0x000000000f087348 */ /* 0x01efea0003c00000 */
[----:B------:R0:W0:Y:S02]  /*15c30*/  SHFL.UP P6, R14, R13, R12, R11 ;  /* 0x0400000c0d0e7389 */ /* 0x00002400000c000b */
[----:B01234-:R-:W-:Y:S01]  /*15c40*/  ENDCOLLECTIVE ;  /* 0x000000000000791b */ /* 0x01ffe20003800000 */
.L_x_4122:
[----:B------:R-:W-:Y:S05]  /*15c50*/  BSYNC B0 ;  /* 0x0000000000007941 */ /* 0x000fea0003800000 */
.L_x_4121:
        /* <DEDUP_REMOVED lines=10> */
.L_x_4123:
        /* <DEDUP_REMOVED lines=8> */
.L_x_4124:
        /* <DEDUP_REMOVED lines=8> */
.L_x_4125:
        /* <DEDUP_REMOVED lines=8> */
.L_x_4126:
        /* <DEDUP_REMOVED lines=8> */
.L_x_4127:
[----:B------:R-:W-:Y:S05]  /*15f00*/  BRA `(.L_x_4128) ;  /* 0xffffffe400a07947 */ /* 0x000fea000383ffff */
.L_x_4082:
        /* <DEDUP_REMOVED lines=8> */
.L_x_4130:
[----:B------:R-:W-:Y:S05]  /*15f90*/  BSYNC B0 ;  /* 0x0000000000007941 */ /* 0x000fea0003800000 */
.L_x_4129:
        /* <DEDUP_REMOVED lines=10> */
.L_x_4131:
        /* <DEDUP_REMOVED lines=8> */
.L_x_4132:
        /* <DEDUP_REMOVED lines=8> */
.L_x_4133:
        /* <DEDUP_REMOVED lines=8> */
.L_x_4134:
        /* <DEDUP_REMOVED lines=8> */
.L_x_4135:
[----:B------:R-:W-:Y:S05]  /*16240*/  BRA `(.L_x_4136) ;  /* 0xffffffe400847947 */ /* 0x000fea000383ffff */
.L_x_4084:
[----:B------:R-:W-:Y:S01]  /*16250*/  BSSY B0, `(.L_x_4137) ;  /* 0x0000006000007945 */ /* 0x000fe20003800000 */
[----:B------:R-:W-:Y:S01]  /*16260*/  PLOP3.LUT P6, PT, P6, PT, PT, 0x8, 0x0 ;  /* 0x000000000000781c */ /* 0x000fe200037ce170 */
[----:B------:R-:W-:-:S12]  /*16270*/  IMAD.MOV.U32 R15, RZ, RZ, -0x1 ;  /* 0xffffffffff0f7424 */ /* 0x000fd800078e00ff */
[----:B0-----:R-:W-:Y:S05]  /*16280*/  WARPSYNC.COLLECTIVE R15, `(.L_x_4138) ;  /* 0x000000000f087348 */ /* 0x001fea0003c00000 */
[----:B------:R-:W-:Y:S01]  /*16290*/  VOTE.ANY R14, PT, P6 ;  /* 0x00000000000e7806 */ /* 0x000fe200030e0100 */
[----:B0-----:R-:W-:Y:S06]  /*162a0*/  ENDCOLLECTIVE ;  /* 0x000000000000791b */ /* 0x001fec0003800000 */
.L_x_4138:
[----:B------:R-:W-:Y:S05]  /*162b0*/  BSYNC B0 ;  /* 0x0000000000007941 */ /* 0x000fea0003800000 */
.L_x_4137:
        /* <DEDUP_REMOVED lines=9> */
.L_x_4139:
[----:B------:R-:W-:Y:S01]  /*16350*/  IMAD.MOV.U32 R17, RZ, RZ, R14 ;  /* 0x000000ffff117224 */ /* 0x000fe200078e000e */
[----:B------:R-:W-:Y:S06]  /*16360*/  BRA `(.L_x_4140) ;  /* 0xffffffe400747947 */ /* 0x000fec000383ffff */
.L_x_4086:
[----:B------:R-:W-:Y:S01]  /*16370*/  BSSY B0, `(.L_x_4141) ;  /* 0x0000007000007945 */ /* 0x000fe20003800000 */
[----:B------:R-:W-:Y:S02]  /*16380*/  IMAD.MOV.U32 R13, RZ, RZ, R2 ;  /* 0x000000ffff0d7224 */ /* 0x000fe400078e0002 */
[----:B------:R-:W-:Y:S02]  /*16390*/  IMAD.MOV.U32 R11, RZ, RZ, 0x1f ;  /* 0x0000001fff0b7424 */ /* 0x000fe400078e00ff */
[----:B------:R-:W-:-:S07]  /*163a0*/  IMAD.MOV.U32 R15, RZ, RZ, -0x1 ;  /* 0xffffffffff0f7424 */ /* 0x000fce00078e00ff */
[----:B012---:R-:W-:Y:S05]  /*163b0*/  WARPSYNC.COLLECTIVE R15, `(.L_x_4142) ;  /* 0x000000000f087348 */ /* 0x007fea0003c00000 */
[----:B------:R3:W4:Y:S02]  /*163c0*/  SHFL.IDX P6, R14, R13, R12, R11 ;  /* 0x0000000c0d0e7389 */ /* 0x00072400000c000b */
[----:B01234-:R-:W-:Y:S01]  /*163d0*/  ENDCOLLECTIVE ;  /* 0x000000000000791b */ /* 0x01ffe20003800000 */
.L_x_4142:
[----:B------:R-:W-:Y:S05]  /*163e0*/  BSYNC B0 ;  /* 0x0000000000007941 */ /* 0x000fea0003800000 */
.L_x_4141:
[----:B------:R-:W-:Y:S01]  /*163f0*/  IMAD.MOV.U32 R7, RZ, RZ, R14 ;  /* 0x000000ffff077224 */ /* 0x000fe200078e000e */
[----:B------:R-:W-:Y:S06]  /*16400*/  BRA `(.L_x_4085) ;  /* 0xffffffe400687947 */ /* 0x000fec000383ffff */
.L_x_4090:
[----:B-1----:R1:W2:Y:S02]  /*16410*/  SYNCS.PHASECHK.TRANS64.TRYWAIT P0, [R0+URZ+0x30820], R3 ;  /* 0x03082003000075a7 */ /* 0x0022a4000800017f */
[----:B--2---:R-:W-:Y:S05]  /*16420*/  @!P0 NANOSLEEP.SYNCS 0x989680 ;  /* 0x009896800000895d */ /* 0x004fea0003900000 */
[----:B------:R-:W2:Y:S02]  /*16430*/  @!P0 SYNCS.PHASECHK.TRANS64 P0, [R0+URZ+0x30820], R3 ;  /* 0x03082003000085a7 */ /* 0x000ea4000800007f */
[----:B--2---:R-:W-:Y:S05]  /*16440*/  @!P0 BRA `(.L_x_4090) ;  /* 0xfffffffc00f08947 */ /* 0x004fea000383ffff */
[----:B------:R-:W-:Y:S05]  /*16450*/  BRA `(.L_x_4143) ;  /* 0xffffffe800dc7947 */ /* 0x000fea000383ffff */
.L_x_4091:
        /* <DEDUP_REMOVED lines=11> */
.L_x_4145:
[----:B------:R-:W-:Y:S05]  /*16510*/  BSYNC B0 ;  /* 0x0000000000007941 */ /* 0x000fea0003800000 */
.L_x_4144:
[----:B------:R-:W-:Y:S05]  /*16520*/  BRA `(.L_x_4146) ;  /* 0xffffffe800c47947 */ /* 0x000fea000383ffff */
.L_x_4094:
[----:B------:R-:W-:Y:S01]  /*16530*/  BSSY B1, `(.L_x_4147) ;  /* 0x0000006000017945 */ /* 0x000fe20003800000 */
[----:B------:R-:W-:-:S07]  /*16540*/  IMAD.MOV.U32 R15, RZ, RZ, -0x1 ;  /* 0xffffffffff0f7424 */ /* 0x000fce00078e00ff */
[----:B012---:R-:W-:Y:S05]  /*16550*/  WARPSYNC.COLLECTIVE R15, `(.L_x_4148) ;  /* 0x000000000f0c7348 */ /* 0x007fea0003c00000 */
[----:B------:R-:W-:Y:S02]  /*16560*/  ELECT P6, UR62, PT ;  /* 0x00000000003e782f */ /* 0x000fe400038c0000 */
[----:B------:R-:W-:Y:S01]  /*16570*/  MOV R14, UR62 ;  /* 0x0000003e000e7c02 */ /* 0x000fe20008000f00 */
[----:B012---:R-:W-:Y:S10]  /*16580*/  ENDCOLLECTIVE ;  /* 0x000000000000791b */ /* 0x007ff40003800000 */
.L_x_4148:
[----:B------:R-:W-:Y:S05]  /*16590*/  BSYNC B1 ;  /* 0x0000000000017941 */ /* 0x000fea0003800000 */
.L_x_4147:
[----:B------:R-:W-:Y:S05]  /*165a0*/  BRA `(.L_x_4149) ;  /* 0xffffffe800bc7947 */ /* 0x000fea000383ffff */
.L_x_4096:
[----:B-1----:R1:W2:Y:S02]  /*165b0*/  SYNCS.PHASECHK.TRANS64.TRYWAIT P0, [R6+URZ], R5 ;  /* 0x00000005060075a7 */ /* 0x0022a4000800017f */
[----:B--2---:R-:W-:Y:S05]  /*165c0*/  @!P0 NANOSLEEP.SYNCS 0x989680 ;  /* 0x009896800000895d */ /* 0x004fea0003900000 */
[----:B------:R-:W2:Y:S02]  /*165d0*/  @!P0 SYNCS.PHASECHK.TRANS64 P0, [R6+URZ], R5 ;  /* 0x00000005060085a7 */ /* 0x000ea4000800007f */
[----:B--2---:R-:W-:Y:S05]  /*165e0*/  @!P0 BRA `(.L_x_4096) ;  /* 0xfffffffc00f08947 */ /* 0x004fea000383ffff */
[----:B------:R-:W-:Y:S05]  /*165f0*/  BRA `(.L_x_4150) ;  /* 0xffffffec00007947 */ /* 0x000fea000383ffff */
.L_x_4097:
[----:B--2---:R2:W3:Y:S02]  /*16600*/  SYNCS.PHASECHK.TRANS64.TRYWAIT P0, [R7+URZ], R2 ;  /* 0x00000002070075a7 */ /* 0x0044e4000800017f */
[----:B---3--:R-:W-:Y:S05]  /*16610*/  @!P0 NANOSLEEP.SYNCS 0x989680 ;  /* 0x009896800000895d */ /* 0x008fea0003900000 */
[----:B------:R-:W3:Y:S02]  /*16620*/  @!P0 SYNCS.PHASECHK.TRANS64 P0, [R7+URZ], R2 ;  /* 0x00000002070085a7 */ /* 0x000ee4000800007f */
[----:B---3--:R-:W-:Y:S05]  /*16630*/  @!P0 BRA `(.L_x_4097) ;  /* 0xfffffffc00f08947 */ /* 0x008fea000383ffff */
[----:B------:R-:W-:Y:S05]  /*16640*/  BRA `(.L_x_4151) ;  /* 0xffffffe800f47947 */ /* 0x000fea000383ffff */
.L_x_4099:
[----:B---3--:R3:W4:Y:S02]  /*16650*/  SYNCS.PHASECHK.TRANS64.TRYWAIT P0, [R4+URZ], R5 ;  /* 0x00000005040075a7 */ /* 0x008724000800017f */
[----:B----4-:R-:W-:Y:S05]  /*16660*/  @!P0 NANOSLEEP.SYNCS 0x989680 ;  /* 0x009896800000895d */ /* 0x010fea0003900000 */
[----:B------:R-:W4:Y:S02]  /*16670*/  @!P0 SYNCS.PHASECHK.TRANS64 P0, [R4+URZ], R5 ;  /* 0x00000005040085a7 */ /* 0x000f24000800007f */
[----:B----4-:R-:W-:Y:S05]  /*16680*/  @!P0 BRA `(.L_x_4099) ;  /* 0xfffffffc00f08947 */ /* 0x010fea000383ffff */
[----:B------:R-:W-:Y:S05]  /*16690*/  BRA `(.L_x_4152) ;  /* 0xffffffe800fc7947 */ /* 0x000fea000383ffff */
.L_x_4153:
        /* <DEDUP_REMOVED lines=14> */
.L_x_12764:


//--------------------- .text._ZN7cutlass13device_kernelIN5flash11enable_sm90INS1_16FlashAttnFwdSm90INS1_25CollectiveMainloopFwdSm90ILi2EN4cute5tupleIJNS5_1CILi1EEES8_S8_EEENS6_IJNS7_ILi128EEENS7_ILi96EEENS7_ILi192EEEEEELi192ENS_10bfloat16_tEfNS_4arch4Sm90ELb0ELb1ELb0ELb1ELb0ELb1ELb0ELb1ELb1ELb0ELb0ELb0EEENS1_21CollectiveEpilogueFwdINS6_IJSA_SC_SB_EEES9_SE_SG_Li256ELb1ELb0ELb0ELb0EEENS1_36VarlenDynamicPersistentTileSchedulerILi128ELi96ELi256ELi32ELb0ELb0ELb1ELb1ELb0ELb1EEEEEEEEEvNT_6ParamsE --------------------------
	.section	.text._ZN7cutlass13device_kernelIN5flash11enable_sm90INS1_16FlashAttnFwdSm90INS1_25CollectiveMainloopFwdSm90ILi2EN4cute5tupleIJNS5_1CILi1EEES8_S8_EEENS6_IJNS7_ILi128EEENS7_ILi96EEENS7_ILi192EEEEEELi192ENS_10bfloat16_tEfNS_4arch4Sm90ELb0ELb1ELb0ELb1ELb0ELb1ELb0ELb1ELb1ELb0ELb0ELb0EEENS1_21CollectiveEpilogueFwdINS6_IJSA_SC_SB_EEES9_SE_SG_Li256ELb1ELb0ELb0ELb0EEENS1_36VarlenDynamicPersistentTileSchedulerILi128ELi96ELi256ELi32ELb0ELb0ELb1ELb1ELb0ELb1EEEEEEEEEvNT_6ParamsE,"ax",@progbits
	.align	128
.text._ZN7cutlass13device_kernelIN5flash11enable_sm90INS1_16FlashAttnFwdSm90INS1_25CollectiveMainloopFwdSm90ILi2EN4cute5tupleIJNS5_1CILi1EEES8_S8_EEENS6_IJNS7_ILi128EEENS7_ILi96EEENS7_ILi192EEEEEELi192ENS_10bfloat16_tEfNS_4arch4Sm90ELb0ELb1ELb0ELb1ELb0ELb1ELb0ELb1ELb1ELb0ELb0ELb0EEENS1_21CollectiveEpilogueFwdINS6_IJSA_SC_SB_EEES9_SE_SG_Li256ELb1ELb0ELb0ELb0EEENS1_36VarlenDynamicPersistentTileSchedulerILi128ELi96ELi256ELi32ELb0ELb0ELb1ELb1ELb0ELb1EEEEEEEEEvNT_6ParamsE:
        .type           _ZN7cutlass13device_kernelIN5flash11enable_sm90INS1_16FlashAttnFwdSm90INS1_25CollectiveMainloopFwdSm90ILi2EN4cute5tupleIJNS5_1CILi1EEES8_S8_EEENS6_IJNS7_ILi128EEENS7_ILi96EEENS7_ILi192EEEEEELi192ENS_10bfloat16_tEfNS_4arch4Sm90ELb0ELb1ELb0ELb1ELb0ELb1ELb0ELb1ELb1ELb0ELb0ELb0EEENS1_21CollectiveEpilogueFwdINS6_IJSA_SC_SB_EEES9_SE_SG_Li256ELb1ELb0ELb0ELb0EEENS1_36VarlenDynamicPersistentTileSchedulerILi128ELi96ELi256ELi32ELb0ELb0ELb1ELb1ELb0ELb1EEEEEEEEEvNT_6ParamsE,@function
        .size           _ZN7cutlass13device_kernelIN5flash11enable_sm90INS1_16FlashAttnFwdSm90INS1_25CollectiveMainloopFwdSm90ILi2EN4cute5tupleIJNS5_1CILi1EEES8_S8_EEENS6_IJNS7_ILi128EEENS7_ILi96EEENS7_ILi192EEEEEELi192ENS_10bfloat16_tEfNS_4arch4Sm90ELb0ELb1ELb0ELb1ELb0ELb1ELb0ELb1ELb1ELb0ELb0ELb0EEENS1_21CollectiveEpilogueFwdINS6_IJSA_SC_SB_EEES9_SE_SG_Li256ELb1ELb0ELb0ELb0EEENS1_36VarlenDynamicPersistentTileSchedulerILi128ELi96ELi256ELi32ELb0ELb0ELb1ELb1ELb0ELb1EEEEEEEEEvNT_6ParamsE,(.L_x_12765 - _ZN7cutlass13device_kernelIN5flash11enable_sm90INS1_16FlashAttnFwdSm90INS1_25CollectiveMainloopFwdSm90ILi2EN4cute5tupleIJNS5_1CILi1EEES8_S8_EEENS6_IJNS7_ILi128EEENS7_ILi96EEENS7_ILi192EEEEEELi192ENS_10bfloat16_tEfNS_4arch4Sm90ELb0ELb1ELb0ELb1ELb0ELb1ELb0ELb1ELb1ELb0ELb0ELb0EEENS1_21CollectiveEpilogueFwdINS6_IJSA_SC_SB_EEES9_SE_SG_Li256ELb1ELb0ELb0ELb0EEENS1_36VarlenDynamicPersistentTileSchedulerILi128ELi96ELi256ELi32ELb0ELb0ELb1ELb1ELb0ELb1EEEEEEEEEvNT_6ParamsE)
        .other          _ZN7cutlass13device_kernelIN5flash11enable_sm90INS1_16FlashAttnFwdSm90INS1_25CollectiveMainloopFwdSm90ILi2EN4cute5tupleIJNS5_1CILi1EEES8_S8_EEENS6_IJNS7_ILi128EEENS7_ILi96EEENS7_ILi192EEEEEELi192ENS_10bfloat16_tEfNS_4arch4Sm90ELb0ELb1ELb0ELb1ELb0ELb1ELb0ELb1ELb1ELb0ELb0ELb0EEENS1_21CollectiveEpilogueFwdINS6_IJSA_SC_SB_EEES9_SE_SG_Li256ELb1ELb0ELb0ELb0EEENS1_36VarlenDynamicPersistentTileSchedulerILi128ELi96ELi256ELi32ELb0ELb0ELb1ELb1ELb0ELb1EEEEEEEEEvNT_6ParamsE,@"STO_CUDA_ENTRY STV_DEFAULT"
_ZN7cutlass13device_kernelIN5flash11enable_sm90INS1_16FlashAttnFwdSm90INS1_25CollectiveMainloopFwdSm90ILi2EN4cute5tupleIJNS5_1CILi1EEES8_S8_EEENS6_IJNS7_ILi128EEENS7_ILi96EEENS7_ILi192EEEEEELi192ENS_10bfloat16_tEfNS_4arch4Sm90ELb0ELb1ELb0ELb1ELb0ELb1ELb0ELb1ELb1ELb0ELb0ELb0EEENS1_21CollectiveEpilogueFwdINS6_IJSA_SC_SB_EEES9_SE_SG_Li256ELb1ELb0ELb0ELb0EEENS1_36VarlenDynamicPersistentTileSchedulerILi128ELi96ELi256ELi32ELb0ELb0ELb1ELb1ELb0ELb1EEEEEEEEEvNT_6ParamsE:
        /* <DEDUP_REMOVED lines=27> */
.L_x_4155:
[----:B------:R-:W-:Y:S05]  /*01b0*/  BSYNC B0 ;  /* 0x0000000000007941 */ /* 0x000fea0003800000 */
.L_x_4154:
        /* <DEDUP_REMOVED lines=41> */
.L_x_4156:
        /* <DEDUP_REMOVED lines=22> */
.L_x_4157:
        /* <DEDUP_REMOVED lines=18> */
.L_x_4158:
        /* <DEDUP_REMOVED lines=22> */
.L_x_4159:
        /* <DEDUP_REMOVED lines=22> */
.L_x_4160:
[----:B------:R-:W-:Y:S01]  /*0990*/  PLOP3.LUT P0, PT, PT, PT, UP0, 0x80, 0x0 ;  /* 0x000000000000781c */ /* 0x000fe20003f0f008 */
[----:B------:R-:W-:Y:S01]  /*09a0*/  UMOV UR60, 0x1 ;  /* 0x00000001003c7882 */ /* 0x000fe20000000000 */
[----:B------:R-:W-:Y:S01]  /*09b0*/  NOP ;  /* 0x0000000000007918 */ /* 0x000fe20000000000 */
[----:B------:R-:W-:Y:S01]  /*09c0*/  USEL UR60, UR60, 0x2, !UP0 ;  /* 0x000000023c3c7887 */ /* 0x000fe2000c000000 */
[----:B------:R-:W-:Y:S01]  /*09d0*/  BSSY B7, `(.L_x_4161) ;  /* 0x0002815000077945 */ /* 0x000fe20003800000 */
[----:B012-4-:R-:W-:Y:S08]  /*09e0*/  BAR.SYNC.DEFER_BLOCKING 0x0 ;  /* 0x0000000000007b1d */ /* 0x017ff00000010000 */
[----:B------:R-:W-:Y:S05]  /*09f0*/  @!P0 BRA `(.L_x_4162) ;  /* 0x0000021400b08947 */ /* 0x000fea0003800000 */
.L_x_4163:
        /* <DEDUP_REMOVED lines=18> */
[----:B------:R-:W-:Y:S01]  /*0b20*/  IMAD.MOV.U32 R220, RZ, RZ, RZ ;  /* 0x000000ffffdc7224 */ /* 0x000fe200078e00ff */
[----:B------:R-:W-:Y:S02]  /*0b30*/  CS2R R22, SRZ ;  /* 0x0000000000167805 */ /* 0x000fe4000001ff00 */
[----:B------:R-:W-:Y:S01]  /*0b40*/  SHF.R.S32.HI R3, RZ, 0x1f, R224 ;  /* 0x0000001fff037819 */ /* 0x000fe200000114e0 */
[----:B------:R-:W-:Y:S02]  /*0b50*/  IMAD.MOV.U32 R204, RZ, RZ, RZ ;  /* 0x000000ffffcc7224 */ /* 0x000fe400078e00ff */
[----:B------:R-:W-:Y:S01]  /*0b60*/  IMAD.MOV.U32 R194, RZ, RZ, RZ ;  /* 0x000000ffffc27224 */ /* 0x000fe200078e00ff */
[----:B------:R-:W-:-:S02]  /*0b70*/  LEA.HI R5, R3, R224, RZ, 0x7 ;  /* 0x000000e003057211 */ /* 0x000fc400078f38ff */
[-C--:B------:R-:W-:Y:S02]  /*0b80*/  LEA.HI R0, R3, R224.reuse, RZ, 0x4 ;  /* 0x000000e003007211 */ /* 0x080fe400078f20ff */
[----:B------:R-:W-:Y:S01]  /*0b90*/  LOP3.LUT R7, R5, 0xffffff80, RZ, 0xc0, !PT ;  /* 0xffffff8005077812 */ /* 0x000fe200078ec0ff */
[----:B------:R-:W-:Y:S01]  /*0ba0*/  UIADD3 UR4, UR4, 0x12400, URZ ;  /* 0x0001240004047890 */ /* 0x000fe2000fffe03f */
[CC--:B------:R-:W-:Y:S02]  /*0bb0*/  LEA.HI R214, R3.reuse, R224.reuse, RZ, 0x3 ;  /* 0x000000e003d67211 */ /* 0x0c0fe400078f18ff */
[----:B------:R-:W-:Y:S01]  /*0bc0*/  LEA.HI R10, R3, R224, RZ, 0x2 ;  /* 0x000000e0030a7211 */ /* 0x000fe200078f10ff */
[----:B------:R-:W-:Y:S01]  /*0bd0*/  IMAD.IADD R226, R224, 0x1, -R7 ;  /* 0x00000001e0e27824 */ /* 0x000fe200078e0a07 */
[----:B------:R-:W-:Y:S02]  /*0be0*/  SHF.R.S32.HI R7, RZ, 0x4, R0 ;  /* 0x00000004ff077819 */ /* 0x000fe40000011400 */
[----:B------:R-:W-:-:S02]  /*0bf0*/  SHF.R.S32.HI R195, RZ, 0x2, R10 ;  /* 0x00000002ffc37819 */ /* 0x000fc4000001140a */
[----:B------:R-:W-:Y:S02]  /*0c00*/  SHF.R.S32.HI R9, RZ, 0x1f, R226 ;  /* 0x0000001fff097819 */ /* 0x000fe400000114e2 */
[----:B------:R-:W-:Y:S01]  /*0c10*/  LEA.HI R2, R0, R7, RZ, 0x1 ;  /* 0x0000000700027211 */ /* 0x000fe200078f08ff */
[----:B------:R-:W-:Y:S01]  /*0c20*/  VIADD R221, R195, 0x40 ;  /* 0x00000040c3dd7836 */ /* 0x000fe20000000000 */
[----:B------:R-:W-:Y:S02]  /*0c30*/  LEA.HI R6, R9, R226, RZ, 0x2 ;  /* 0x000000e209067211 */ /* 0x000fe400078f10ff */
[----:B------:R-:W-:Y:S01]  /*0c40*/  LOP3.LUT R4, R2, 0x1ffffffe, RZ, 0xc0, !PT ;  /* 0x1ffffffe02047812 */ /* 0x000fe200078ec0ff */
[----:B------:R-:W-:Y:S01]  /*0c50*/  IMAD.SHL.U32 R205, R221, 0x40, RZ ;  /* 0x00000040ddcd7824 */ /* 0x000fe200078e00ff */
[--C-:B------:R-:W-:Y:S02]  /*0c60*/  SHF.R.S32.HI R8, RZ, 0x2, R6.reuse ;  /* 0x00000002ff087819 */ /* 0x100fe40000011406 */
[----:B------:R-:W-:Y:S01]  /*0c70*/  SHF.R.S32.HI R11, RZ, 0x1f, R6 ;  /* 0x0000001fff0b7819 */ /* 0x000fe20000011406 */
[----:B------:R-:W-:Y:S01]  /*0c80*/  IMAD.IADD R4, R7, 0x1, -R4 ;  /* 0x0000000107047824 */ /* 0x000fe200078e0a04 */
[----:B------:R-:W-:-:S02]  /*0c90*/  LEA.HI R2, R3, R224, RZ, 0x5 ;  /* 0x000000e003027211 */ /* 0x000fc400078f28ff */
[----:B------:R-:W-:Y:S02]  /*0ca0*/  LEA.HI R11, R11, R8, RZ, 0x3 ;  /* 0x000000080b0b7211 */ /* 0x000fe400078f18ff */
[----:B------:R-:W-:Y:S02]  /*0cb0*/  LOP3.LUT R3, R0, 0x3fffff0, RZ, 0xc0, !PT ;  /* 0x03fffff000037812 */ /* 0x000fe400078ec0ff */
[----:B------:R-:W-:Y:S02]  /*0cc0*/  LOP3.LUT R11, R11, 0xfffffff8, RZ, 0xc0, !PT ;  /* 0xfffffff80b0b7812 */ /* 0x000fe400078ec0ff */
[----:B------:R-:W-:Y:S01]  /*0cd0*/  LOP3.LUT R7, R214, 0x1ffffff8, RZ, 0xc0, !PT ;  /* 0x1ffffff8d6077812 */ /* 0x000fe200078ec0ff */
[----:B------:R-:W-:Y:S01]  /*0ce0*/  IMAD.IADD R3, R224, 0x1, -R3 ;  /* 0x00000001e0037824 */ /* 0x000fe200078e0a03 */
[----:B------:R-:W-:Y:S01]  /*0cf0*/  SHF.R.S32.HI R2, RZ, 0x5, R2 ;  /* 0x00000005ff027819 */ /* 0x000fe20000011402 */
[----:B------:R-:W-:Y:S01]  /*0d00*/  IMAD.IADD R8, R8, 0x1, -R11 ;  /* 0x0000000108087824 */ /* 0x000fe200078e0a0b */
[----:B------:R-:W-:Y:S01]  /*0d10*/  LOP3.LUT R11, R10, 0xfffffffc, RZ, 0xc0, !PT ;  /* 0xfffffffc0a0b7812 */ /* 0x000fe200078ec0ff */
[----:B------:R-:W-:Y:S01]  /*0d20*/  IMAD.IADD R7, R224, 0x1, -R7 ;  /* 0x00000001e0077824 */ /* 0x000fe200078e0a07 */
[----:B------:R-:W-:Y:S01]  /*0d30*/  SHF.R.S32.HI R10, RZ, 0x1f, R10 ;  /* 0x0000001fff0a7819 */ /* 0x000fe2000001140a */
[----:B------:R-:W-:Y:S01]  /*0d40*/  IMAD R3, R2, 0x10, R3 ;  /* 0x0000001002037824 */ /* 0x000fe200078e0203 */
[----:B------:R-:W-:Y:S01]  /*0d50*/  SHF.R.S32.HI R0, RZ, 0x1f, R221 ;  /* 0x0000001fff007819 */ /* 0x000fe200000114dd */
[----:B------:R-:W-:Y:S01]  /*0d60*/  IMAD.IADD R224, R224, 0x1, -R11 ;  /* 0x00000001e0e07824 */ /* 0x000fe200078e0a0b */
[----:B------:R-:W-:Y:S01]  /*0d70*/  LEA.HI R10, R10, R195, RZ, 0x3 ;  /* 0x000000c30a0a7211 */ /* 0x000fe200078f18ff */
[----:B------:R-:W-:Y:S01]  /*0d80*/  IMAD R235, R3, 0x8, R4 ;  /* 0x0000000803eb7824 */ /* 0x000fe200078e0204 */
[----:B------:R-:W-:Y:S01]  /*0d90*/  LEA.HI R0, R0, R221, RZ, 0x3 ;  /* 0x000000dd00007211 */ /* 0x000fe200078f18ff */
[----:B------:R-:W-:Y:S01]  /*0da0*/  IMAD.SHL.U32 R192, R224, 0x8, RZ ;  /* 0x00000008e0c07824 */ /* 0x000fe200078e00ff */
[----:B------:R-:W-:Y:S01]  /*0db0*/  LOP3.LUT R10, R10, 0xfffffff8, RZ, 0xc0, !PT ;  /* 0xfffffff80a0a7812 */ /* 0x000fe200078ec0ff */
[----:B------:R-:W-:Y:S01]  /*0dc0*/  IMAD.SHL.U32 R210, R2, 0x200, RZ ;  /* 0x0000020002d27824 */ /* 0x000fe200078e00ff */
[----:B------:R-:W-:Y:S01]  /*0dd0*/  LOP3.LUT R205, R205, 0x1c0, RZ, 0xc0, !PT ;  /* 0x000001c0cdcd7812 */ /* 0x000fe200078ec0ff */
[C---:B------:R-:W-:Y:S01]  /*0de0*/  VIADD R198, R192.reuse, 0x20 ;  /* 0x00000020c0c67836 */ /* 0x040fe20000000000 */
[----:B------:R-:W-:Y:S01]  /*0df0*/  SHF.R.S32.HI R234, RZ, 0x7, R5 ;  /* 0x00000007ffea7819 */ /* 0x000fe20000011405 */
[----:B------:R-:W-:Y:S01]  /*0e00*/  IMAD.IADD R217, R195, 0x1, -R10 ;  /* 0x00000001c3d97824 */ /* 0x000fe200078e0a0a */
[----:B------:R-:W-:Y:S01]  /*0e10*/  SHF.R.U32.HI R233, RZ, 0x3, R205 ;  /* 0x00000003ffe97819 */ /* 0x000fe200000116cd */
[----:B------:R-:W-:Y:S01]  /*0e20*/  VIADD R199, R192, 0x40 ;  /* 0x00000040c0c77836 */ /* 0x000fe20000000000 */
[----:B------:R-:W-:Y:S01]  /*0e30*/  SHF.R.S32.HI R3, RZ, 0x1f, R198 ;  /* 0x0000001fff037819 */ /* 0x000fe200000114c6 */
[----:B------:R-:W-:Y:S01]  /*0e40*/  IMAD.SHL.U32 R208, R217, 0x40, RZ ;  /* 0x00000040d9d07824 */ /* 0x000fe200078e00ff */
[----:B------:R-:W-:Y:S01]  /*0e50*/  LEA.HI R9, R9, R226, RZ, 0x5 ;  /* 0x000000e209097211 */ /* 0x000fe200078f28ff */
[----:B------:R-:W-:Y:S01]  /*0e60*/  IMAD.SHL.U32 R0, R0, 0x40, RZ ;  /* 0x0000004000007824 */ /* 0x000fe200078e00ff */
[-C--:B------:R-:W-:Y:S01]  /*0e70*/  LEA.HI R2, R3, R198.reuse, RZ, 0x6 ;  /* 0x000000c603027211 */ /* 0x080fe200078f30ff */
[----:B------:R-:W-:Y:S01]  /*0e80*/  IMAD.SHL.U32 R213, R7, 0x8, RZ ;  /* 0x0000000807d57824 */ /* 0x000fe200078e00ff */
[----:B------:R-:W-:Y:S01]  /*0e90*/  SHF.R.S32.HI R4, RZ, 0x1f, R199 ;  /* 0x0000001fff047819 */ /* 0x000fe200000114c7 */
[----:B------:R-:W-:Y:S01]  /*0ea0*/  IMAD.SHL.U32 R18, R224, 0x4, RZ ;  /* 0x00000004e0127824 */ /* 0x000fe200078e00ff */
[----:B------:R-:W-:Y:S01]  /*0eb0*/  LOP3.LUT R208, R208, 0x1c0, RZ, 0xc0, !PT ;  /* 0x000001c0d0d07812 */ /* 0x000fe200078ec0ff */
[----:B------:R-:W-:Y:S01]  /*0ec0*/  IMAD.SHL.U32 R235, R235, 0x8, RZ ;  /* 0x00000008ebeb7824 */ /* 0x000fe200078e00ff */
[----:B------:R-:W-:Y:S01]  /*0ed0*/  LEA.HI R225, R3, R198, RZ, 0x3 ;  /* 0x000000c603e17211 */ /* 0x000fe200078f18ff */
[----:B------:R-:W-:Y:S01]  /*0ee0*/  IMAD.SHL.U32 R3, R2, 0x80, RZ ;  /* 0x0000008002037824 */ /* 0x000fe200078e00ff */
[----:B------:R-:W-:-:S02]  /*0ef0*/  LEA.HI R230, R4, R199, RZ, 0x3 ;  /* 0x000000c704e67211 */ /* 0x000fc400078f18ff */
[----:B------:R-:W-:Y:S02]  /*0f00*/  LEA.HI R4, R4, R199, RZ, 0x6 ;  /* 0x000000c704047211 */ /* 0x000fe400078f30ff */
[----:B------:R-:W-:Y:S02]  /*0f10*/  SHF.R.U32.HI R209, RZ, 0x3, R208 ;  /* 0x00000003ffd17819 */ /* 0x000fe400000116d0 */
[--C-:B------:R-:W-:Y:S01]  /*0f20*/  LOP3.LUT R2, R208, 0x38, R225.reuse, 0xf8, !PT ;  /* 0x00000038d0027812 */ /* 0x100fe200078ef8e1 */
[----:B------:R-:W-:Y:S01]  /*0f30*/  IMAD.SHL.U32 R4, R4, 0x80, RZ ;  /* 0x0000008004047824 */ /* 0x000fe200078e00ff */
[----:B------:R-:W-:Y:S02]  /*0f40*/  LOP3.LUT R10, R205, 0x38, R225, 0xf8, !PT ;  /* 0x00000038cd0a7812 */ /* 0x000fe400078ef8e1 */
[----:B------:R-:W-:Y:S02]  /*0f50*/  LOP3.LUT R211, R0, 0xfffffe00, RZ, 0xc0, !PT ;  /* 0xfffffe0000d37812 */ /* 0x000fe400078ec0ff */
[----:B------:R-:W-:-:S02]  /*0f60*/  LOP3.LUT R3, R3, 0xffffe000, RZ, 0xc0, !PT ;  /* 0xffffe00003037812 */ /* 0x000fc400078ec0ff */
[----:B------:R-:W-:Y:S02]  /*0f70*/  LOP3.LUT R2, R2, R209, RZ, 0x3c, !PT ;  /* 0x000000d102027212 */ /* 0x000fe400078e3cff */
[----:B------:R-:W-:Y:S02]  /*0f80*/  LOP3.LUT R10, R10, R233, RZ, 0x3c, !PT ;  /* 0x000000e90a0a7212 */ /* 0x000fe400078e3cff */
[--C-:B------:R-:W-:Y:S02]  /*0f90*/  LOP3.LUT R0, R208, 0x38, R230.reuse, 0xf8, !PT ;  /* 0x00000038d0007812 */ /* 0x100fe400078ef8e6 */
[----:B------:R-:W-:Y:S02]  /*0fa0*/  LOP3.LUT R12, R205, 0x38, R230, 0xf8, !PT ;  /* 0x00000038cd0c7812 */ /* 0x000fe400078ef8e6 */
[-C--:B------:R-:W-:Y:S02]  /*0fb0*/  IADD3 R2, R2, R3.reuse, R210 ;  /* 0x0000000302027210 */ /* 0x080fe40007ffe0d2 */
[----:B------:R-:W-:-:S02]  /*0fc0*/  IADD3 R10, R10, R3, R211 ;  /* 0x000000030a0a7210 */ /* 0x000fc40007ffe0d3 */
[----:B------:R-:W-:Y:S02]  /*0fd0*/  LOP3.LUT R4, R4, 0xffffe000, RZ, 0xc0, !PT ;  /* 0xffffe00004047812 */ /* 0x000fe400078ec0ff */
[----:B------:R-:W-:Y:S01]  /*0fe0*/  LOP3.LUT R3, R0, R209, RZ, 0x3c, !PT ;  /* 0x000000d100037212 */ /* 0x000fe200078e3cff */
[----:B------:R-:W-:Y:S01]  /*0ff0*/  IMAD.U32 R0, RZ, RZ, UR5 ;  /* 0x00000005ff007e24 */ /* 0x000fe2000f8e00ff */
[----:B------:R-:W-:Y:S02]  /*1000*/  LOP3.LUT R12, R12, R233, RZ, 0x3c, !PT ;  /* 0x000000e90c0c7212 */ /* 0x000fe400078e3cff */
[-C--:B------:R-:W-:Y:S02]  /*1010*/  IADD3 R229, R3, R4.reuse, R210 ;  /* 0x0000000403e57210 */ /* 0x080fe40007ffe0d2 */
[----:B------:R-:W-:Y:S01]  /*1020*/  IADD3 R12, R12, R4, R211 ;  /* 0x000000040c0c7210 */ /* 0x000fe20007ffe0d3 */
[----:B------:R-:W-:Y:S01]  /*1030*/  IMAD.U32 R4, RZ, RZ, UR4 ;  /* 0x00000004ff047e24 */ /* 0x000fe2000f8e00ff */
[----:B------:R-:W-:-:S02]  /*1040*/  LEA.HI R5, R5, R234, RZ, 0x1 ;  /* 0x000000ea05057211 */ /* 0x000fc400078f08ff */
[----:B------:R-:W-:Y:S02]  /*1050*/  SHF.R.S32.HI R9, RZ, 0x5, R9 ;  /* 0x00000005ff097819 */ /* 0x000fe40000011409 */
[----:B------:R0:W-:Y:S01]  /*1060*/  STL [R1+0x38], R4 ;  /* 0x0000380401007387 */ /* 0x0001e20000100800 */
[----:B------:R-:W-:Y:S02]  /*1070*/  LOP3.LUT R5, R5, 0x3fffffe, RZ, 0xc0, !PT ;  /* 0x03fffffe05057812 */ /* 0x000fe400078ec0ff */
[----:B------:R-:W-:Y:S01]  /*1080*/  LOP3.LUT R0, R205, 0x38, R192, 0xf8, !PT ;  /* 0x00000038cd007812 */ /* 0x000fe200078ef8c0 */
[----:B------:R-:W-:Y:S01]  /*1090*/  IMAD R8, R9, 0x10, R8 ;  /* 0x0000001009087824 */ /* 0x000fe200078e0208 */
[----:B------:R-:W-:Y:S01]  /*10a0*/  LOP3.LUT R3, R6, 0x7ffffffc, RZ, 0xc0, !PT ;  /* 0x7ffffffc06037812 */ /* 0x000fe200078ec0ff */
[----:B------:R-:W-:Y:S01]  /*10b0*/  IMAD.IADD R5, R234, 0x1, -R5 ;  /* 0x00000001ea057824 */ /* 0x000fe200078e0a05 */
[----:B------:R-:W-:Y:S02]  /*10c0*/  LOP3.LUT R0, R211, R0, R233, 0xf6, !PT ;  /* 0x00000000d3007212 */ /* 0x000fe400078ef6e9 */
[----:B------:R-:W-:Y:S01]  /*10d0*/  SHF.R.S32.HI R214, RZ, 0x3, R214 ;  /* 0x00000003ffd67819 */ /* 0x000fe200000114d6 */
[----:B------:R-:W-:Y:S01]  /*10e0*/  IMAD R216, R5, 0x40, R8 ;  /* 0x0000004005d87824 */ /* 0x000fe200078e0208 */
[----:B------:R-:W-:Y:S01]  /*10f0*/  SHF.R.S32.HI R222, RZ, 0x1f, R195 ;  /* 0x0000001fffde7819 */ /* 0x000fe200000114c3 */
[----:B------:R-:W-:Y:S01]  /*1100*/  IMAD.IADD R206, R226, 0x1, -R3 ;  /* 0x00000001e2ce7824 */ /* 0x000fe200078e0a03 */
[----:B------:R-:W-:-:S02]  /*1110*/  SHF.R.S32.HI R225, RZ, 0x3, R225 ;  /* 0x00000003ffe17819 */ /* 0x000fc400000114e1 */
[----:B------:R-:W-:Y:S02]  /*1120*/  SHF.R.S32.HI R230, RZ, 0x3, R230 ;  /* 0x00000003ffe67819 */ /* 0x000fe400000114e6 */
[----:B------:R-:W-:Y:S02]  /*1130*/  LEA R231, R0, UR4, 0x1 ;  /* 0x0000000400e77c11 */ /* 0x000fe4000f8e08ff */
[----:B------:R-:W-:Y:S02]  /*1140*/  LEA R232, R2, UR4, 0x1 ;  /* 0x0000000402e87c11 */ /* 0x000fe4000f8e08ff */
[----:B------:R-:W-:Y:S02]  /*1150*/  LEA R228, R10, UR4, 0x1 ;  /* 0x000000040ae47c11 */ /* 0x000fe4000f8e08ff */
[----:B------:R-:W-:Y:S02]  /*1160*/  LEA R229, R229, UR4, 0x1 ;  /* 0x00000004e5e57c11 */ /* 0x000fe4000f8e08ff */
[----:B0-----:R-:W-:-:S07]  /*1170*/  LEA R227, R12, UR4, 0x1 ;  /* 0x000000040ce37c11 */ /* 0x001fce000f8e08ff */
.L_x_4462:
[----:B------:R-:W-:Y:S01]  /*1180*/  ULDC.64 UR4, c[0x0][0xa28] ;  /* 0x00028a0000047ab9 */ /* 0x000fe20000000a00 */
[----:B0-23-5:R-:W0:Y:S01]  /*1190*/  LDC.64 R4, c[0x0][0xa08] ;  /* 0x00028200ff047b82 */ /* 0x02de220000000a00 */
[----:B------:R-:W-:Y:S01]  /*11a0*/  ISETP.NE.U32.AND P0, PT, RZ, UR4, PT ;  /* 0x00000004ff007c0c */ /* 0x000fe2000bf05070 */
[----:B------:R-:W-:Y:S01]  /*11b0*/  IMAD.MOV.U32 R0, RZ, RZ, RZ ;  /* 0x000000ffff007224 */ /* 0x000fe200078e00ff */
[----:B------:R-:W-:Y:S01]  /*11c0*/  ULDC.64 UR6, c[0x0][0x208] ;  /* 0x0000820000067ab9 */ /* 0x000fe20000000a00 */
[----:B------:R-:W-:Y:S01]  /*11d0*/  IMAD.MOV.U32 R26, RZ, RZ, RZ ;  /* 0x000000ffff1a7224 */ /* 0x000fe200078e00ff */
[----:B------:R-:W-:Y:S01]  /*11e0*/  ISETP.NE.AND.EX P0, PT, RZ, UR5, PT, P0 ;  /* 0x00000005ff007c0c */ /* 0x000fe2000bf05300 */
[----:B------:R-:W-:Y:S02]  /*11f0*/  ULDC.64 UR4, c[0x0][0xa18] ;  /* 0x0002860000047ab9 */ /* 0x000fe40000000a00 */
[----:B------:R-:W-:-:S04]  /*1200*/  ISETP.NE.U32.AND P1, PT, RZ, UR4, PT ;  /* 0x00000004ff007c0c */ /* 0x000fc8000bf25070 */
[----:B------:R-:W-:Y:S01]  /*1210*/  ISETP.NE.AND.EX P1, PT, RZ, UR5, PT, P1 ;  /* 0x00000005ff007c0c */ /* 0x000fe2000bf25310 */
[----:B------:R-:W-:Y:S02]  /*1220*/  ULDC.64 UR4, c[0x0][0xa08] ;  /* 0x0002820000047ab9 */ /* 0x000fe40000000a00 */
[----:B------:R-:W-:-:S03]  /*1230*/  ISETP.NE.U32.AND P3, PT, RZ, UR4, PT ;  /* 0x00000004ff007c0c */ /* 0x000fc6000bf65070 */
[----:B------:R-:W1:Y:S01]  /*1240*/  @P0 LDC.64 R2, c[0x0][0xa28] ;  /* 0x00028a00ff020b82 */ /* 0x000e620000000a00 */
[----:B------:R-:W-:Y:S01]  /*1250*/  ISETP.NE.AND.EX P3, PT, RZ, UR5, PT, P3 ;  /* 0x00000005ff007c0c */ /* 0x000fe2000bf65330 */
[----:B0---4-:R-:W-:-:S06]  /*1260*/  IMAD.WIDE R8, R203, 0x4, R4 ;  /* 0x00000004cb087825 */ /* 0x011fcc00078e0204 */
[----:B------:R-:W0:Y:S01]  /*1270*/  @P1 LDC.64 R6, c[0x0][0xa18] ;  /* 0x00028600ff061b82 */ /* 0x000e220000000a00 */
[----:B------:R-:W-:Y:S02]  /*1280*/  ULDC UR4, c[0x0][0x288] ;  /* 0x0000a20000047ab9 */ /* 0x000fe40000000800 */
[----:B------:R-:W-:Y:S01]  /*1290*/  IMAD.U32 R197, RZ, RZ, UR4 ;  /* 0x00000004ffc57e24 */ /* 0x000fe2000f8e00ff */
[----:B------:R-:W-:Y:S02]  /*12a0*/  ULDC.64 UR4, c[0x0][0x3f8] ;  /* 0x0000fe0000047ab9 */ /* 0x000fe40000000a00 */
[----:B------:R-:W-:Y:S01]  /*12b0*/  UISETP.NE.U32.AND UP0, UPT, UR4, URZ, UPT ;  /* 0x0000003f0400728c */ /* 0x000fe2000bf05070 */
[----:B------:R2:W5:Y:S03]  /*12c0*/  @P3 LDG.E R26, desc[UR6][R8.64] ;  /* 0x00000006081a3981 */ /* 0x000566000c1e1900 */
[----:B------:R-:W-:-:S03]  /*12d0*/  UISETP.NE.AND.EX UP0, UPT, UR5, URZ, UPT, UP0 ;  /* 0x0000003f0500728c */ /* 0x000fc6000bf05300 */
[----:B------:R-:W-:Y:S01]  /*12e0*/  ULDC.64 UR4, c[0x0][0xa20] ;  /* 0x0002880000047ab9 */ /* 0x000fe20000000a00 */
[----:B-1----:R-:W-:Y:S01]  /*12f0*/  @P0 IMAD.WIDE R2, R203, 0x4, R2 ;  /* 0x00000004cb020825 */ /* 0x002fe200078e0202 */
[----:B------:R-:W-:-:S04]  /*1300*/  ISETP.NE.U32.AND P2, PT, RZ, UR4, PT ;  /* 0x00000004ff007c0c */ /* 0x000fc8000bf45070 */
[----:B------:R2:W5:Y:S01]  /*1310*/  @P0 LDG.E R0, desc[UR6][R2.64] ;  /* 0x0000000602000981 */ /* 0x000562000c1e1900 */
[----:B0-----:R-:W-:-:S05]  /*1320*/  @P1 IMAD.WIDE R4, R203, 0x4, R6 ;  /* 0x00000004cb041825 */ /* 0x001fca00078e0206 */
[----:B------:R2:W5:Y:S01]  /*1330*/  @P1 LDG.E R197, desc[UR6][R4.64] ;  /* 0x0000000604c51981 */ /* 0x000562000c1e1900 */
[----:B------:R-:W-:Y:S02]  /*1340*/  ULDC UR6, c[0x0][0x404] ;  /* 0x0001010000067ab9 */ /* 0x000fe40000000800 */
[----:B------:R-:W-:Y:S01]  /*1350*/  USEL UR4, UR6, 0x1, UP0 ;  /* 0x0000000106047887 */ /* 0x000fe20008000000 */
[----:B------:R-:W-:Y:S02]  /*1360*/  ISETP.NE.AND.EX P2, PT, RZ, UR5, PT, P2 ;  /* 0x00000005ff007c0c */ /* 0x000fe4000bf45320 */
[----:B------:R-:W-:Y:S01]  /*1370*/  ULDC UR6, c[0x0][0x2e0] ;  /* 0x0000b80000067ab9 */ /* 0x000fe20000000800 */
[----:B------:R-:W-:Y:S01]  /*1380*/  ULDC UR7, c[0x0][0x338] ;  /* 0x0000ce0000077ab9 */ /* 0x000fe20000000800 */
[----:B------:R-:W-:Y:S01]  /*1390*/  UIMAD UR6, UR4, UR6, URZ ;  /* 0x00000006040672a4 */ /* 0x000fe2000f8e023f */
[----:B------:R-:W-:Y:S02]  /*13a0*/  IMAD.MOV.U32 R223, RZ, RZ, R201 ;  /* 0x000000ffffdf7224 */ /* 0x000fe400078e00c9 */
[----:B------:R-:W-:-:S02]  /*13b0*/  IMAD.MOV.U32 R218, RZ, RZ, R202 ;  /* 0x000000ffffda7224 */ /* 0x000fc400078e00ca */
[----:B------:R-:W-:Y:S01]  /*13c0*/  IMAD.MOV.U32 R219, RZ, RZ, R203 ;  /* 0x000000ffffdb7224 */ /* 0x000fe200078e00cb */
[----:B--2---:R-:W-:Y:S06]  /*13d0*/  @P1 BRA `(.L_x_4165) ;  /* 0x0000000000281947 */ /* 0x004fec0003800000 */
[----:B------:R-:W-:Y:S02]  /*13e0*/  ULDC.64 UR4, c[0x0][0xa00] ;  /* 0x0002800000047ab9 */ /* 0x000fe40000000a00 */
[----:B------:R-:W-:-:S04]  /*13f0*/  ISETP.NE.U32.AND P0, PT, RZ, UR4, PT ;  /* 0x00000004ff007c0c */ /* 0x000fc8000bf05070 */
[----:B------:R-:W-:-:S13]  /*1400*/  ISETP.NE.AND.EX P0, PT, RZ, UR5, PT, P0 ;  /* 0x00000005ff007c0c */ /* 0x000fda000bf05300 */
[----:B------:R-:W-:Y:S05]  /*1410*/  @!P0 BRA `(.L_x_4165) ;  /* 0x0000000000188947 */ /* 0x000fea0003800000 */
[----:B------:R-:W0:Y:S01]  /*1420*/  LDC.64 R2, c[0x0][0xa00] ;  /* 0x00028000ff027b82 */ /* 0x000e220000000a00 */
[----:B------:R-:W-:Y:S01]  /*1430*/  ULDC.64 UR4, c[0x0][0x208] ;  /* 0x0000820000047ab9 */ /* 0x000fe20000000a00 */
[----:B0-----:R-:W-:-:S05]  /*1440*/  IMAD.WIDE R2, R203, 0x4, R2 ;  /* 0x00000004cb027825 */ /* 0x001fca00078e0202 */
[----:B-----5:R-:W2:Y:S04]  /*1450*/  LDG.E R197, desc[UR4][R2.64] ;  /* 0x0000000402c57981 */ /* 0x020ea8000c1e1900 */
[----:B------:R-:W2:Y:S02]  /*1460*/  LDG.E R4, desc[UR4][R2.64+0x4] ;  /* 0x0000040402047981 */ /* 0x000ea4000c1e1900 */
[----:B--2---:R-:W-:-:S07]  /*1470*/  IMAD.IADD R197, R4, 0x1, -R197 ;  /* 0x0000000104c57824 */ /* 0x004fce00078e0ac5 */
.L_x_4165:
[----:B------:R-:W-:Y:S02]  /*1480*/  IMAD.U32 R24, RZ, RZ, UR7 ;  /* 0x00000007ff187e24 */ /* 0x000fe4000f8e00ff */
[----:B------:R-:W-:Y:S01]  /*1490*/  IMAD.U32 R25, RZ, RZ, UR6 ;  /* 0x00000006ff197e24 */ /* 0x000fe2000f8e00ff */
[----:B------:R-:W-:Y:S06]  /*14a0*/  @!P2 BRA `(.L_x_4166) ;  /* 0x000000000014a947 */ /* 0x000fec0003800000 */
[----:B------:R-:W0:Y:S01]  /*14b0*/  LDC.64 R2, c[0x0][0xa20] ;  /* 0x00028800ff027b82 */ /* 0x000e220000000a00 */
[----:B------:R-:W-:Y:S01]  /*14c0*/  ULDC.64 UR4, c[0x0][0x208] ;  /* 0x0000820000047ab9 */ /* 0x000fe20000000a00 */
[----:B0-----:R-:W-:-:S05]  /*14d0*/  IMAD.WIDE R2, R203, 0x4, R2 ;  /* 0x00000004cb027825 */ /* 0x001fca00078e0202 */
[----:B------:R0:W5:Y:S01]  /*14e0*/  LDG.E R25, desc[UR4][R2.64] ;  /* 0x0000000402197981 */ /* 0x000162000c1e1900 */
[----:B------:R-:W-:Y:S05]  /*14f0*/  BRA `(.L_x_4167) ;  /* 0x0000000000147947 */ /* 0x000fea0003800000 */
.L_x_4166:
[----:B------:R-:W-:Y:S05]  /*1500*/  @!P3 BRA `(.L_x_4167) ;  /* 0x000000000010b947 */ /* 0x000fea0003800000 */
[----:B------:R-:W-:Y:S02]  /*1510*/  ULDC.64 UR4, c[0x0][0x208] ;  /* 0x0000820000047ab9 */ /* 0x000fe40000000a00 */
[----:B------:R-:W2:Y:S04]  /*1520*/  LDG.E R2, desc[UR4][R8.64] ;  /* 0x0000000408027981 */ /* 0x000ea8000c1e1900 */
[----:B------:R-:W2:Y:S02]  /*1530*/  LDG.E R25, desc[UR4][R8.64+0x4] ;  /* 0x0000040408197981 */ /* 0x000ea4000c1e1900 */
[----:B--2---:R-:W-:-:S07]  /*1540*/  IMAD.IADD R25, R25, 0x1, -R2 ;  /* 0x0000000119197824 */ /* 0x004fce00078e0a02 */
.L_x_4167:
        /* <DEDUP_REMOVED lines=14> */
[----:B------:R-:W-:Y:S02]  /*1630*/  IMAD.IADD R10, R25, 0x1, -R0 ;  /* 0x00000001190a7824 */ /* 0x000fe400078e0a00 */
[----:B--2---:R-:W-:-:S05]  /*1640*/  @P1 IMAD.WIDE R4, R203, 0x4, R4 ;  /* 0x00000004cb041825 */ /* 0x004fca00078e0204 */
[----:B------:R0:W5:Y:S01]  /*1650*/  @P1 LDG.E R144, desc[UR6][R4.64] ;  /* 0x0000000604901981 */ /* 0x000162000c1e1900 */
[----:B-1----:R-:W-:Y:S02]  /*1660*/  ISETP.GE.AND P1, PT, R9, 0x1, PT ;  /* 0x000000010900780c */ /* 0x002fe40003f26270 */
[----:B------:R-:W-:Y:S01]  /*1670*/  LEA R146, R201, 0x80, 0x7 ;  /* 0x00000080c9927811 */ /* 0x000fe200078e38ff */
[----:B---3--:R-:W-:-:S04]  /*1680*/  @P0 IMAD.IADD R24, R7, 0x1, -R6 ;  /* 0x0000000107180824 */ /* 0x008fc800078e0a06 */
[----:B------:R-:W-:-:S04]  /*1690*/  IMAD.IADD R196, R10, 0x1, R24 ;  /* 0x000000010ac47824 */ /* 0x000fc800078e0218 */
[C---:B------:R-:W-:Y:S01]  /*16a0*/  VIADD R0, R196.reuse, 0x5f ;  /* 0x0000005fc4007836 */ /* 0x040fe20000000000 */
[----:B------:R-:W-:-:S03]  /*16b0*/  IADD3 R146, R196, R146, -R197 ;  /* 0x00000092c4927210 */ /* 0x000fc60007ffe8c5 */
[----:B------:R-:W-:-:S05]  /*16c0*/  IMAD.HI R0, R0, 0x2aaaaaab, RZ ;  /* 0x2aaaaaab00007827 */ /* 0x000fca00078e02ff */
[----:B------:R-:W-:-:S04]  /*16d0*/  SHF.R.U32.HI R3, RZ, 0x1f, R0 ;  /* 0x0000001fff037819 */ /* 0x000fc80000011600 */
[----:B------:R-:W-:Y:S01]  /*16e0*/  LEA.HI.SX32 R150, R0, R3, 0x1c ;  /* 0x0000000300967211 */ /* 0x000fe200078fe2ff */
[----:B------:R-:W-:Y:S01]  /*16f0*/  IMAD.IADD R0, R146, 0x1, R8 ;  /* 0x0000000192007824 */ /* 0x000fe200078e0208 */
        /* <DEDUP_REMOVED lines=12> */
.L_x_4170:
[----:B------:R-:W-:-:S13]  /*17c0*/  ISETP.NE.AND P0, PT, R9, 0x1, PT ;  /* 0x000000010900780c */ /* 0x000fda0003f05270 */
[----:B------:R-:W0:Y:S02]  /*17d0*/  @P0 LDC.64 R4, c[0x0][0x9e8] ;  /* 0x00027a00ff040b82 */ /* 0x000e240000000a00 */
[----:B0-----:R-:W-:-:S05]  /*17e0*/  @P0 IMAD.HI.U32 R4, R2, R4, RZ ;  /* 0x0000000402040227 */ /* 0x001fca00078e00ff */
[----:B------:R-:W-:-:S07]  /*17f0*/  @P0 SHF.R.U32.HI R2, RZ, R5, R4 ;  /* 0x00000005ff020219 */ /* 0x000fce0000011604 */
.L_x_4171:
[----:B------:R-:W-:Y:S05]  /*1800*/  BSYNC B0 ;  /* 0x0000000000007941 */ /* 0x000fea0003800000 */
.L_x_4169:
[----:B------:R-:W-:-:S05]  /*1810*/  IMAD R3, R2, R9, R9 ;  /* 0x0000000902037224 */ /* 0x000fca00078e0209 */
[----:B------:R-:W-:-:S07]  /*1820*/  VIMNMX R0, R0, R3, PT ;  /* 0x0000000300007248 */ /* 0x000fce0003fe0100 */
.L_x_4168:
        /* <DEDUP_REMOVED lines=15> */
.L_x_4174:
[----:B------:R-:W-:Y:S01]  /*1920*/  ISETP.NE.AND P0, PT, R9, 0x1, PT ;  /* 0x000000010900780c */ /* 0x000fe20003f05270 */
[----:B------:R-:W-:-:S12]  /*1930*/  IMAD.MOV.U32 R4, RZ, RZ, R145 ;  /* 0x000000ffff047224 */ /* 0x000fd800078e0091 */
[----:B------:R-:W0:Y:S02]  /*1940*/  @P0 LDC.64 R6, c[0x0][0x9e8] ;  /* 0x00027a00ff060b82 */ /* 0x000e240000000a00 */
[----:B0-----:R-:W-:-:S05]  /*1950*/  @P0 IMAD.HI.U32 R6, R145, R6, RZ ;  /* 0x0000000691060227 */ /* 0x001fca00078e00ff */
[----:B------:R-:W-:-:S07]  /*1960*/  @P0 SHF.R.U32.HI R4, RZ, R7, R6 ;  /* 0x00000007ff040219 */ /* 0x000fce0000011606 */
.L_x_4175:
[----:B------:R-:W-:Y:S05]  /*1970*/  BSYNC B0 ;  /* 0x0000000000007941 */ /* 0x000fea0003800000 */
.L_x_4173:
[----:B------:R-:W-:-:S05]  /*1980*/  IMAD R3, R4, R9, RZ ;  /* 0x0000000904037224 */ /* 0x000fca00078e02ff */
[----:B------:R-:W-:-:S07]  /*1990*/  VIMNMX R2, R2, R3, !PT ;  /* 0x0000000302027248 */ /* 0x000fce0007fe0100 */
.L_x_4172:
[----:B------:R-:W-:Y:S01]  /*19a0*/  VIADD R0, R0, 0x5f ;  /* 0x0000005f00007836 */ /* 0x000fe20000000000 */
[----:B------:R-:W-:Y:S01]  /*19b0*/  PLOP3.LUT P2, PT, PT, PT, PT, 0x80, 0x0 ;  /* 0x000000000000781c */ /* 0x000fe20003f4f070 */
[----:B------:R-:W-:-:S04]  /*19c0*/  IMAD.HI R2, R2, 0x2aaaaaab, RZ ;  /* 0x2aaaaaab02027827 */ /* 0x000fc800078e02ff */
[----:B------:R-:W-:Y:S01]  /*19d0*/  IMAD.HI R0, R0, 0x2aaaaaab, RZ ;  /* 0x2aaaaaab00007827 */ /* 0x000fe200078e02ff */
[----:B------:R-:W-:-:S04]  /*19e0*/  SHF.R.U32.HI R5, RZ, 0x1f, R2 ;  /* 0x0000001fff057819 */ /* 0x000fc80000011602 */
[----:B------:R-:W-:Y:S02]  /*19f0*/  SHF.R.U32.HI R3, RZ, 0x1f, R0 ;  /* 0x0000001fff037819 */ /* 0x000fe40000011600 */
[----:B------:R-:W-:Y:S02]  /*1a00*/  LEA.HI.SX32 R5, R2, R5, 0x1c ;  /* 0x0000000502057211 */ /* 0x000fe400078fe2ff */
[----:B------:R-:W-:Y:S02]  /*1a10*/  LEA.HI.SX32 R3, R0, R3, 0x1c ;  /* 0x0000000300037211 */ /* 0x000fe400078fe2ff */
[----:B------:R-:W-:Y:S02]  /*1a20*/  VIMNMX R5, RZ, R5, !PT ;  /* 0x00000005ff057248 */ /* 0x000fe40007fe0100 */
[----:B------:R-:W-:-:S03]  /*1a30*/  VIMNMX R3, R150, R3, PT ;  /* 0x0000000396037248 */ /* 0x000fc60003fe0100 */
[--C-:B------:R-:W-:Y:S02]  /*1a40*/  IMAD R5, R5, 0x60, -R10.reuse ;  /* 0x0000006005057824 */ /* 0x100fe400078e0a0a */
[----:B------:R-:W-:-:S03]  /*1a50*/  IMAD R3, R3, 0x60, -R10 ;  /* 0x0000006003037824 */ /* 0x000fc600078e0a0a */
[----:B------:R-:W-:Y:S02]  /*1a60*/  VIMNMX R5, RZ, R5, !PT ;  /* 0x00000005ff057248 */ /* 0x000fe40007fe0100 */
[----:B------:R-:W-:-:S03]  /*1a70*/  VIMNMX R0, R3, R24, PT ;  /* 0x0000001803007248 */ /* 0x000fc60003fe0100 */
[----:B------:R-:W-:Y:S01]  /*1a80*/  IMAD.WIDE.U32 R2, R5, -0x55555555, RZ ;  /* 0xaaaaaaab05027825 */ /* 0x000fe200078e00ff */
[----:B------:R-:W-:-:S04]  /*1a90*/  ISETP.GT.AND P0, PT, R0, R5, PT ;  /* 0x000000050000720c */ /* 0x000fc80003f04270 */
[----:B------:R-:W-:-:S05]  /*1aa0*/  SHF.R.U32.HI R125, RZ, 0x6, R3 ;  /* 0x00000006ff7d7819 */ /* 0x000fca0000011603 */
[----:B------:R-:W-:-:S04]  /*1ab0*/  IMAD.MOV.U32 R2, RZ, RZ, R125 ;  /* 0x000000ffff027224 */ /* 0x000fc800078e007d */
[----:B------:R-:W-:-:S04]  /*1ac0*/  @P0 VIADD R0, R0, 0x5f ;  /* 0x0000005f00000836 */ /* 0x000fc80000000000 */
[----:B------:R-:W-:-:S05]  /*1ad0*/  @P0 IMAD.HI R0, R0, 0x2aaaaaab, RZ ;  /* 0x2aaaaaab00000827 */ /* 0x000fca00078e02ff */
[----:B------:R-:W-:-:S04]  /*1ae0*/  @P0 SHF.R.U32.HI R3, RZ, 0x1f, R0 ;  /* 0x0000001fff030819 */ /* 0x000fc80000011600 */
[----:B------:R-:W-:-:S04]  /*1af0*/  @P0 LEA.HI.SX32 R2, R0, R3, 0x1c ;  /* 0x0000000300020211 */ /* 0x000fc800078fe2ff */
        /* <DEDUP_REMOVED lines=22> */
.L_x_4178:
[----:B------:R-:W-:Y:S05]  /*1c60*/  BSYNC B6 ;  /* 0x0000000000067941 */ /* 0x000fea0003800000 */
.L_x_4177:
        /* <DEDUP_REMOVED lines=20> */
.L_x_4180:
[----:B------:R-:W-:Y:S05]  /*1db0*/  BSYNC B6 ;  /* 0x0000000000067941 */ /* 0x000fea0003800000 */
.L_x_4179:
[----:B------:R-:W-:Y:S01]  /*1dc0*/  ULDC.64 UR4, c[0x0][0x9f8] ;  /* 0x00027e0000047ab9 */ /* 0x000fe20000000a00 */
[----:B------:R-:W-:Y:S01]  /*1dd0*/  ULDC.64 UR6, c[0x0][0x208] ;  /* 0x0000820000067ab9 */ /* 0x000fe20000000a00 */
[----:B------:R-:W-:Y:S01]  /*1de0*/  ISETP.NE.U32.AND P0, PT, RZ, UR4, PT ;  /* 0x00000004ff007c0c */ /* 0x000fe2000bf05070 */
[----:B------:R-:W0:Y:S01]  /*1df0*/  LDC R0, c[0x0][0x428] ;  /* 0x00010a00ff007b82 */ /* 0x000e220000000800 */
[----:B------:R-:W-:Y:S02]  /*1e00*/  ULDC UR8, c[0x0][0x2e4] ;  /* 0x0000b90000087ab9 */ /* 0x000fe40000000800 */
[----:B------:R-:W-:-:S05]  /*1e10*/  ISETP.NE.AND.EX P0, PT, RZ, UR5, PT, P0 ;  /* 0x00000005ff007c0c */ /* 0x000fca000bf05300 */
[----:B------:R-:W1:Y:S01]  /*1e20*/  LDC.64 R104, c[0x0][0x2f0] ;  /* 0x0000bc00ff687b82 */ /* 0x000e620000000a00 */
[----:B------:R-:W-:Y:S01]  /*1e30*/  ISETP.GE.AND P2, PT, R198, UR8, PT ;  /* 0x00000008c6007c0c */ /* 0x000fe2000bf46270 */
[----:B------:R-:W-:Y:S01]  /*1e40*/  IMAD.IADD R26, R26, 0x1, R25 ;  /* 0x000000011a1a7824 */ /* 0x000fe200078e0219 */
[----:B------:R-:W-:Y:S01]  /*1e50*/  ISETP.GE.AND P1, PT, R192, UR8, PT ;  /* 0x00000008c0007c0c */ /* 0x000fe2000bf26270 */
[----:B------:R-:W-:-:S04]  /*1e60*/  ULDC.64 UR4, c[0x0][0x320] ;  /* 0x0000c80000047ab9 */ /* 0x000fc80000000a00 */
[----:B------:R-:W2:Y:S01]  /*1e70*/  @P0 LDC.64 R4, c[0x0][0x9f8] ;  /* 0x00027e00ff040b82 */ /* 0x000ea20000000a00 */
[----:B------:R-:W-:-:S07]  /*1e80*/  SHF.R.S32.HI R193, RZ, 0x1f, R192 ;  /* 0x0000001fffc17819 */ /* 0x000fce00000114c0 */
[----:B------:R-:W3:Y:S08]  /*1e90*/  LDC.64 R98, c[0x0][0x3e8] ;  /* 0x0000fa00ff627b82 */ /* 0x000ef00000000a00 */
[----:B------:R-:W4:Y:S01]  /*1ea0*/  LDC R35, c[0x0][0x3d4] ;  /* 0x0000f500ff237b82 */ /* 0x000f220000000800 */
[----:B--2---:R-:W-:-:S07]  /*1eb0*/  @P0 IMAD.WIDE R4, R203, 0x4, R4 ;  /* 0x00000004cb040825 */ /* 0x004fce00078e0204 */
[----:B------:R-:W2:Y:S01]  /*1ec0*/  LDC.64 R92, c[0x0][0x3d8] ;  /* 0x0000f600ff5c7b82 */ /* 0x000ea20000000a00 */
[----:B------:R1:W4:Y:S01]  /*1ed0*/  @P0 LDG.E R203, desc[UR6][R4.64] ;  /* 0x0000000604cb0981 */ /* 0x000322000c1e1900 */
[----:B0-----:R-:W-:Y:S01]  /*1ee0*/  ISETP.NE.AND P0, PT, R0, 0x1, PT ;  /* 0x000000010000780c */ /* 0x001fe20003f05270 */
[----:B------:R-:W-:Y:S01]  /*1ef0*/  VIADD R0, R192, 0x60 ;  /* 0x00000060c0007836 */ /* 0x000fe20000000000 */
[----:B------:R-:W-:Y:S01]  /*1f00*/  SEL R6, RZ, 0xffffffff, P2 ;  /* 0xffffffffff067807 */ /* 0x000fe20001000000 */
[----:B------:R-:W-:Y:S01]  /*1f10*/  ULDC.64 UR6, c[0x0][0x2f8] ;  /* 0x0000be0000067ab9 */ /* 0x000fe20000000a00 */
[----:B------:R-:W-:Y:S01]  /*1f20*/  SEL R3, RZ, 0x1, P1 ;  /* 0x00000001ff037807 */ /* 0x000fe20000800000 */
[----:B---3--:R-:W-:Y:S01]  /*1f30*/  IMAD.WIDE.U32 R100, R195, R98, R192 ;  /* 0x00000062c3647225 */ /* 0x008fe200078e00c0 */
[----:B------:R-:W-:Y:S01]  /*1f40*/  ISETP.GE.AND P1, PT, R199, UR8, PT ;  /* 0x00000008c7007c0c */ /* 0x000fe2000bf26270 */
[----:B------:R-:W0:Y:S01]  /*1f50*/  S2R R151, SR_TID.X ;  /* 0x0000000000977919 */ /* 0x000e220000002100 */
[----:B------:R-:W-:Y:S01]  /*1f60*/  ISETP.GE.AND P2, PT, R0, UR8, PT ;  /* 0x0000000800007c0c */ /* 0x000fe2000bf46270 */
[----:B-1----:R-:W-:Y:S01]  /*1f70*/  IMAD.SHL.U32 R4, R6, 0x2, RZ ;  /* 0x0000000206047824 */ /* 0x002fe200078e00ff */
[----:B------:R-:W-:Y:S01]  /*1f80*/  SEL R5, RZ, 0x4, P1 ;  /* 0x00000004ff057807 */ /* 0x000fe20000800000 */
[----:B------:R-:W-:Y:S01]  /*1f90*/  IMAD R27, R99, 0x60, RZ ;  /* 0x00000060631b7824 */ /* 0x000fe200078e02ff */
[----:B------:R-:W-:Y:S01]  /*1fa0*/  SEL R6, RZ, 0x8, P2 ;  /* 0x00000008ff067807 */ /* 0x000fe20001000000 */
[----:B------:R-:W1:Y:S01]  /*1fb0*/  @P0 LDC R7, c[0x0][0x42c] ;  /* 0x00010b00ff070b82 */ /* 0x000e620000000800 */
[----:B------:R-:W-:Y:S01]  /*1fc0*/  LOP3.LUT R4, R4, 0x2, R3, 0xe2, !PT ;  /* 0x0000000204047812 */ /* 0x000fe200078ee203 */
[----:B------:R-:W-:Y:S01]  /*1fd0*/  VIADD R3, R192, 0x80 ;  /* 0x00000080c0037836 */ /* 0x000fe20000000000 */
[----:B------:R-:W-:Y:S01]  /*1fe0*/  SHF.R.S32.HI R25, RZ, 0x1f, R26 ;  /* 0x0000001fff197819 */ /* 0x000fe2000001141a */
[----:B------:R-:W-:Y:S01]  /*1ff0*/  IMAD.SHL.U32 R91, R98, 0x40, RZ ;  /* 0x00000040625b7824 */ /* 0x000fe200078e00ff */
[----:B------:R-:W-:Y:S01]  /*2000*/  LOP3.LUT R5, R6, R4, R5, 0xfe, !PT ;  /* 0x0000000406057212 */ /* 0x000fe200078efe05 */
[----:B--2---:R-:W-:Y:S01]  /*2010*/  IMAD.WIDE.U32 R94, R195, R92, R192 ;  /* 0x0000005cc35e7225 */ /* 0x004fe200078e00c0 */
[----:B------:R-:W-:Y:S01]  /*2020*/  ISETP.GE.AND P1, PT, R3, UR8, PT ;  /* 0x0000000803007c0c */ /* 0x000fe2000bf26270 */
[----:B------:R-:W2:Y:S01]  /*2030*/  @P0 LDC R9, c[0x0][0x430] ;  /* 0x00010c00ff090b82 */ /* 0x000ea20000000800 */
[--C-:B------:R-:W-:Y:S01]  /*2040*/  SHF.R.S32.HI R19, RZ, 0x1f, R18.reuse ;  /* 0x0000001fff137819 */ /* 0x100fe20000011412 */
[----:B------:R-:W-:Y:S01]  /*2050*/  IMAD.SHL.U32 R136, R104, 0x40, RZ ;  /* 0x0000004068887824 */ /* 0x000fe200078e00ff */
[----:B------:R-:W-:Y:S01]  /*2060*/  SEL R6, RZ, 0x10, P1 ;  /* 0x00000010ff067807 */ /* 0x000fe20000800000 */
[----:B------:R-:W-:Y:S01]  /*2070*/  IMAD R133, R93, 0x60, RZ ;  /* 0x000000605d857824 */ /* 0x000fe200078e02ff */
[----:B----4-:R-:W-:Y:S01]  /*2080*/  ISETP.GE.AND P1, PT, R198, R35, PT ;  /* 0x00000023c600720c */ /* 0x010fe20003f26270 */
[----:B------:R-:W-:Y:S01]  /*2090*/  IMAD.WIDE.U32 R102, R195, R98, R18 ;  /* 0x00000062c3667225 */ /* 0x000fe200078e0012 */
[----:B------:R-:W-:-:S02]  /*20a0*/  LOP3.LUT R21, R5, R6, RZ, 0xfc, !PT ;  /* 0x0000000605157212 */ /* 0x000fc400078efcff */
[----:B------:R-:W-:Y:S01]  /*20b0*/  ISETP.GE.AND P3, PT, R199, R35, PT ;  /* 0x00000023c700720c */ /* 0x000fe20003f66270 */
[----:B------:R-:W-:Y:S01]  /*20c0*/  IMAD R6, R25, R104, RZ ;  /* 0x0000006819067224 */ /* 0x000fe200078e02ff */
[----:B------:R-:W-:Y:S01]  /*20d0*/  LOP3.LUT P2, RZ, R217, 0x4, RZ, 0xc0, !PT ;  /* 0x00000004d9ff7812 */ /* 0x000fe2000784c0ff */
[----:B------:R-:W-:Y:S01]  /*20e0*/  IMAD.WIDE.U32 R96, R195, R92, R18 ;  /* 0x0000005cc3607225 */ /* 0x000fe200078e0012 */
[----:B------:R-:W-:Y:S02]  /*20f0*/  LOP3.LUT R16, R16, 0xfffffffe, RZ, 0xc0, !PT ;  /* 0xfffffffe10107812 */ /* 0x000fe400078ec0ff */
[----:B------:R-:W-:Y:S01]  /*2100*/  SHF.L.U64.HI R135, R104, 0x6, R105 ;  /* 0x0000000668877819 */ /* 0x000fe20000010269 */
[----:B-1----:R-:W-:Y:S01]  /*2110*/  @P0 IMAD.HI.U32 R4, R202, R7, RZ ;  /* 0x00000007ca040227 */ /* 0x002fe200078e00ff */
[----:B------:R-:W-:Y:S02]  /*2120*/  SHF.L.U64.HI R110, R92, 0x6, R93 ;  /* 0x000000065c6e7819 */ /* 0x000fe4000001025d */
[----:B------:R-:W-:Y:S01]  /*2130*/  SHF.R.S32.HI R148, RZ, 0x1f, R221 ;  /* 0x0000001fff947819 */ /* 0x000fe200000114dd */
[----:B------:R-:W-:Y:S01]  /*2140*/  IMAD R7, R26, R105, R6 ;  /* 0x000000691a077224 */ /* 0x000fe200078e0206 */
[----:B0-----:R-:W-:Y:S01]  /*2150*/  LEA.HI R151, R151, 0x8, RZ, 0x19 ;  /* 0x0000000897977811 */ /* 0x001fe200078fc8ff */
[----:B------:R-:W-:Y:S01]  /*2160*/  IMAD.SHL.U32 R111, R92, 0x40, RZ ;  /* 0x000000405c6f7824 */ /* 0x000fe200078e00ff */
[----:B------:R-:W-:Y:S01]  /*2170*/  @P3 LOP3.LUT R16, R16, 0x1, RZ, 0xfc, !PT ;  /* 0x0000000110103812 */ /* 0x000fe200078efcff */
[----:B------:R-:W-:Y:S01]  /*2180*/  IMAD.SHL.U32 R124, R35, 0x2, RZ ;  /* 0x00000002237c7824 */ /* 0x000fe200078e00ff */
[----:B--2---:R-:W-:Y:S01]  /*2190*/  @P0 SHF.R.U32.HI R202, RZ, R9, R4 ;  /* 0x00000009ffca0219 */ /* 0x004fe20000011604 */
[----:B------:R-:W-:Y:S01]  /*21a0*/  IMAD.WIDE.U32 R4, R26, R104, RZ ;  /* 0x000000681a047225 */ /* 0x000fe200078e00ff */
[----:B------:R-:W-:-:S02]  /*21b0*/  LOP3.LUT R16, R16, 0xfffffffb, RZ, 0xc0, !PT ;  /* 0xfffffffb10107812 */ /* 0x000fc400078ec0ff */
[----:B------:R-:W-:Y:S01]  /*21c0*/  SHF.R.S32.HI R8, RZ, 0x1f, R202 ;  /* 0x0000001fff087819 */ /* 0x000fe200000114ca */
[----:B------:R-:W-:Y:S01]  /*21d0*/  IMAD.IADD R5, R5, 0x1, R7 ;  /* 0x0000000105057824 */ /* 0x000fe200078e0207 */
[----:B------:R-:W-:Y:S01]  /*21e0*/  @P2 LOP3.LUT R16, R16, 0x4, RZ, 0xfc, !PT ;  /* 0x0000000410102812 */ /* 0x000fe200078efcff */
[----:B------:R-:W-:-:S04]  /*21f0*/  IMAD.WIDE.U32 R6, R202, UR4, R192 ;  /* 0x00000004ca067c25 */ /* 0x000fc8000f8e00c0 */
[----:B------:R-:W-:Y:S02]  /*2200*/  IMAD R9, R8, UR4, RZ ;  /* 0x0000000408097c24 */ /* 0x000fe4000f8e02ff */
[----:B------:R-:W-:-:S04]  /*2210*/  IMAD.WIDE.U32 R4, R202, UR6, R4 ;  /* 0x00000006ca047c25 */ /* 0x000fc8000f8e0004 */
[----:B------:R-:W-:Y:S01]  /*2220*/  IMAD R107, R202, UR5, R9 ;  /* 0x00000005ca6b7c24 */ /* 0x000fe2000f8e0209 */
[----:B------:R-:W-:Y:S01]  /*2230*/  ULDC.64 UR4, c[0x0][0xa08] ;  /* 0x0002820000047ab9 */ /* 0x000fe20000000a00 */
[----:B------:R-:W-:Y:S01]  /*2240*/  IMAD R9, R8, UR6, RZ ;  /* 0x0000000608097c24 */ /* 0x000fe2000f8e02ff */
[----:B------:R-:W-:Y:S01]  /*2250*/  ISETP.NE.U32.AND P0, PT, RZ, UR4, PT ;  /* 0x00000004ff007c0c */ /* 0x000fe2000bf05070 */
[----:B------:R-:W-:Y:S02]  /*2260*/  IMAD.IADD R107, R7, 0x1, R107 ;  /* 0x00000001076b7824 */ /* 0x000fe400078e026b */
[----:B------:R-:W-:Y:S01]  /*2270*/  IMAD R9, R202, UR7, R9 ;  /* 0x00000007ca097c24 */ /* 0x000fe2000f8e0209 */
[----:B------:R-:W-:Y:S01]  /*2280*/  ISETP.NE.AND.EX P0, PT, RZ, UR5, PT, P0 ;  /* 0x00000005ff007c0c */ /* 0x000fe2000bf05300 */
[----:B------:R-:W-:Y:S01]  /*2290*/  IMAD.MOV.U32 R106, RZ, RZ, R6 ;  /* 0x000000ffff6a7224 */ /* 0x000fe200078e0006 */
[----:B------:R-:W-:Y:S01]  /*22a0*/  ULDC.64 UR4, c[0x0][0x300] ;  /* 0x0000c00000047ab9 */ /* 0x000fe20000000a00 */
[----:B------:R-:W-:-:S02]  /*22b0*/  IMAD.IADD R5, R5, 0x1, R9 ;  /* 0x0000000105057824 */ /* 0x000fc400078e0209 */
[----:B------:R-:W-:-:S04]  /*22c0*/  IMAD R6, R222, R98, RZ ;  /* 0x00000062de067224 */ /* 0x000fc800078e02ff */
[----:B------:R-:W-:-:S04]  /*22d0*/  IMAD R9, R195, R99, R6 ;  /* 0x00000063c3097224 */ /* 0x000fc800078e0206 */
[----:B------:R-:W-:Y:S02]  /*22e0*/  IMAD.IADD R103, R103, 0x1, R9 ;  /* 0x0000000167677824 */ /* 0x000fe400078e0209 */
[----:B------:R-:W-:Y:S01]  /*22f0*/  IMAD.IADD R101, R9, 0x1, R101 ;  /* 0x0000000109657824 */ /* 0x000fe200078e0265 */
[----:B------:R-:W-:Y:S01]  /*2300*/  SEL R9, R35, RZ, P1 ;  /* 0x000000ff23097207 */ /* 0x000fe20000800000 */
[----:B-----5:R-:W-:-:S04]  /*2310*/  IMAD.WIDE.U32 R102, R144, R98, R102 ;  /* 0x0000006290667225 */ /* 0x020fc800078e0066 */
[----:B------:R-:W-:Y:S02]  /*2320*/  IMAD.IADD R9, R198, 0x1, R9 ;  /* 0x00000001c6097824 */ /* 0x000fe400078e0209 */
[----:B------:R-:W-:Y:S01]  /*2330*/  IMAD.WIDE.U32 R100, R144, R98, R100 ;  /* 0x0000006290647225 */ /* 0x000fe200078e0064 */
[----:B------:R-:W-:Y:S02]  /*2340*/  SHF.R.S32.HI R7, RZ, 0x1f, R203 ;  /* 0x0000001fff077819 */ /* 0x000fe400000114cb */
[----:B------:R-:W-:Y:S02]  /*2350*/  SEL R203, R203, RZ, !P0 ;  /* 0x000000ffcbcb7207 */ /* 0x000fe40004000000 */
[----:B------:R-:W-:Y:S01]  /*2360*/  SEL R8, R7, RZ, !P0 ;  /* 0x000000ff07087207 */ /* 0x000fe20004000000 */
[----:B------:R-:W-:-:S04]  /*2370*/  IMAD.WIDE.U32 R6, R195, R104, R192 ;  /* 0x00000068c3067225 */ /* 0x000fc800078e00c0 */
[----:B------:R-:W-:Y:S02]  /*2380*/  IMAD R10, R8, UR4, RZ ;  /* 0x00000004080a7c24 */ /* 0x000fe4000f8e02ff */
[----:B------:R-:W-:-:S04]  /*2390*/  IMAD.WIDE.U32 R108, R203, UR4, R4 ;  /* 0x00000004cb6c7c25 */ /* 0x000fc8000f8e0004 */
[----:B------:R-:W-:Y:S01]  /*23a0*/  IMAD R4, R222, R104, RZ ;  /* 0x00000068de047224 */ /* 0x000fe200078e02ff */
[----:B------:R-:W-:Y:S01]  /*23b0*/  IADD3 R5, P0, R108, R6, RZ ;  /* 0x000000066c057210 */ /* 0x000fe20007f1e0ff */
[----:B------:R-:W-:Y:S01]  /*23c0*/  IMAD R11, R203, UR5, R10 ;  /* 0x00000005cb0b7c24 */ /* 0x000fe2000f8e020a */
[----:B------:R-:W-:Y:S01]  /*23d0*/  ULDC.64 UR4, c[0x0][0x328] ;  /* 0x0000ca0000047ab9 */ /* 0x000fe20000000a00 */
[----:B------:R-:W-:Y:S01]  /*23e0*/  IMAD R13, R195, R105, R4 ;  /* 0x00000069c30d7224 */ /* 0x000fe200078e0204 */
[----:B------:R-:W-:Y:S01]  /*23f0*/  SHF.R.S32.HI R10, RZ, 0x1f, R9 ;  /* 0x0000001fff0a7819 */ /* 0x000fe20000011409 */
[----:B------:R-:W-:Y:S02]  /*2400*/  IMAD.IADD R4, R109, 0x1, R11 ;  /* 0x000000016d047824 */ /* 0x000fe400078e020b */
[----:B------:R-:W-:Y:S01]  /*2410*/  IMAD R8, R8, UR4, RZ ;  /* 0x0000000408087c24 */ /* 0x000fe2000f8e02ff */
[----:B------:R-:W-:Y:S01]  /*2420*/  LEA.HI R14, R10, R9, RZ, 0x3 ;  /* 0x000000090a0e7211 */ /* 0x000fe200078f18ff */
[----:B------:R-:W-:Y:S01]  /*2430*/  IMAD.WIDE.U32 R106, R203, UR4, R106 ;  /* 0x00000004cb6a7c25 */ /* 0x000fe2000f8e006a */
[----:B------:R-:W-:-:S02]  /*2440*/  IADD3.X R6, R4, R7, R13, P0, !PT ;  /* 0x0000000704067210 */ /* 0x000fc400007fe40d */
[----:B------:R-:W-:Y:S01]  /*2450*/  ISETP.GE.AND P0, PT, R192, R35, PT ;  /* 0x00000023c000720c */ /* 0x000fe20003f06270 */
[----:B------:R-:W-:Y:S01]  /*2460*/  IMAD R33, R203, UR5, R8 ;  /* 0x00000005cb217c24 */ /* 0x000fe2000f8e0208 */
[----:B------:R-:W-:Y:S01]  /*2470*/  SHF.R.S32.HI R116, RZ, 0x3, R14 ;  /* 0x00000003ff747819 */ /* 0x000fe2000001140e */
[----:B------:R-:W-:Y:S01]  /*2480*/  IMAD R8, R222, R92, RZ ;  /* 0x0000005cde087224 */ /* 0x000fe200078e02ff */
[----:B------:R-:W-:-:S03]  /*2490*/  SEL R7, R35, RZ, P0 ;  /* 0x000000ff23077207 */ /* 0x000fc60000000000 */
[----:B------:R-:W-:Y:S01]  /*24a0*/  IMAD R11, R195, R93, R8 ;  /* 0x0000005dc30b7224 */ /* 0x000fe200078e0208 */
[----:B------:R-:W-:Y:S01]  /*24b0*/  SEL R8, R35, RZ, P3 ;  /* 0x000000ff23087207 */ /* 0x000fe20001800000 */
[----:B------:R-:W-:Y:S01]  /*24c0*/  IMAD.IADD R7, R192, 0x1, R7 ;  /* 0x00000001c0077824 */ /* 0x000fe200078e0207 */
[----:B------:R-:W-:Y:S01]  /*24d0*/  IADD3 R122, P3, R195, R26, RZ ;  /* 0x0000001ac37a7210 */ /* 0x000fe20007f7e0ff */
[----:B------:R-:W-:Y:S02]  /*24e0*/  IMAD.IADD R97, R97, 0x1, R11 ;  /* 0x0000000161617824 */ /* 0x000fe400078e020b */
[----:B------:R-:W-:Y:S02]  /*24f0*/  IMAD.IADD R95, R11, 0x1, R95 ;  /* 0x000000010b5f7824 */ /* 0x000fe400078e025f */
[----:B------:R-:W-:Y:S01]  /*2500*/  IMAD.IADD R11, R199, 0x1, R8 ;  /* 0x00000001c70b7824 */ /* 0x000fe200078e0208 */
[----:B------:R-:W-:Y:S01]  /*2510*/  SHF.R.S32.HI R8, RZ, 0x1f, R7 ;  /* 0x0000001fff087819 */ /* 0x000fe20000011407 */
[----:B------:R-:W-:-:S03]  /*2520*/  IMAD.WIDE.U32 R96, R144, R92, R96 ;  /* 0x0000005c90607225 */ /* 0x000fc600078e0060 */
[-C--:B------:R-:W-:Y:S01]  /*2530*/  LEA.HI R13, R8, R7.reuse, RZ, 0x3 ;  /* 0x00000007080d7211 */ /* 0x080fe200078f18ff */
[----:B------:R-:W-:Y:S01]  /*2540*/  IMAD.WIDE.U32 R94, R144, R92, R94 ;  /* 0x0000005c905e7225 */ /* 0x000fe200078e005e */
[----:B------:R-:W-:Y:S02]  /*2550*/  LEA.HI R7, R8, R7, RZ, 0x6 ;  /* 0x0000000708077211 */ /* 0x000fe400078f30ff */
[----:B------:R-:W-:Y:S01]  /*2560*/  LEA.HI R8, R10, R9, RZ, 0x6 ;  /* 0x000000090a087211 */ /* 0x000fe200078f30ff */
[----:B------:R-:W-:Y:S01]  /*2570*/  IMAD.X R123, R222, 0x1, R25, P3 ;  /* 0x00000001de7b7824 */ /* 0x000fe200018e0619 */
[----:B------:R-:W-:Y:S02]  /*2580*/  SHF.R.S32.HI R7, RZ, 0x6, R7 ;  /* 0x00000006ff077819 */ /* 0x000fe40000011407 */
[----:B------:R-:W-:Y:S02]  /*2590*/  SHF.R.S32.HI R9, RZ, 0x6, R8 ;  /* 0x00000006ff097819 */ /* 0x000fe40000011408 */
[C---:B------:R-:W-:Y:S01]  /*25a0*/  LOP3.LUT R8, R208.reuse, 0x38, R13, 0xf8, !PT ;  /* 0x00000038d0087812 */ /* 0x040fe200078ef80d */
[C---:B------:R-:W-:Y:S01]  /*25b0*/  IMAD R143, R7.reuse, 0x1800, R210 ;  /* 0x00001800078f7824 */ /* 0x040fe200078e02d2 */
[----:B------:R-:W-:Y:S01]  /*25c0*/  SHF.R.S32.HI R20, RZ, 0x1f, R11 ;  /* 0x0000001fff147819 */ /* 0x000fe2000001140b */
[--C-:B------:R-:W-:Y:S01]  /*25d0*/  IMAD R141, R7, 0x1800, R211.reuse ;  /* 0x00001800078d7824 */ /* 0x100fe200078e02d3 */
[----:B------:R-:W-:Y:S01]  /*25e0*/  LOP3.LUT R10, R208, 0x38, R14, 0xf8, !PT ;  /* 0x00000038d00a7812 */ /* 0x000fe200078ef80e */
[C---:B------:R-:W-:Y:S01]  /*25f0*/  IMAD R142, R9.reuse, 0x1800, R210 ;  /* 0x00001800098e7824 */ /* 0x040fe200078e02d2 */
[----:B------:R-:W-:Y:S01]  /*2600*/  LOP3.LUT R8, R8, R209, RZ, 0x3c, !PT ;  /* 0x000000d108087212 */ /* 0x000fe200078e3cff */
[----:B------:R-:W-:Y:S01]  /*2610*/  IMAD R139, R9, 0x1800, R211 ;  /* 0x00001800098b7824 */ /* 0x000fe200078e02d3 */
[----:B------:R-:W-:-:S02]  /*2620*/  LEA.HI R15, R20, R11, RZ, 0x3 ;  /* 0x0000000b140f7211 */ /* 0x000fc400078f18ff */
[----:B------:R-:W-:Y:S01]  /*2630*/  LEA.HI R11, R20, R11, RZ, 0x6 ;  /* 0x0000000b140b7211 */ /* 0x000fe200078f30ff */
[----:B------:R-:W-:Y:S01]  /*2640*/  IMAD.IADD R143, R143, 0x1, R8 ;  /* 0x000000018f8f7824 */ /* 0x000fe200078e0208 */
[----:B------:R-:W-:Y:S02]  /*2650*/  LOP3.LUT R12, R205, 0x38, R13, 0xf8, !PT ;  /* 0x00000038cd0c7812 */ /* 0x000fe400078ef80d */
[----:B------:R-:W-:Y:S02]  /*2660*/  LOP3.LUT R7, R10, R209, RZ, 0x3c, !PT ;  /* 0x000000d10a077212 */ /* 0x000fe400078e3cff */
[----:B------:R-:W-:Y:S02]  /*2670*/  SHF.R.S32.HI R11, RZ, 0x6, R11 ;  /* 0x00000006ff0b7819 */ /* 0x000fe4000001140b */
[----:B------:R-:W-:Y:S01]  /*2680*/  LOP3.LUT R8, R208, 0x38, R15, 0xf8, !PT ;  /* 0x00000038d0087812 */ /* 0x000fe200078ef80f */
[----:B------:R-:W-:Y:S01]  /*2690*/  IMAD.IADD R142, R142, 0x1, R7 ;  /* 0x000000018e8e7824 */ /* 0x000fe200078e0207 */
[----:B------:R-:W-:Y:S01]  /*26a0*/  LOP3.LUT R12, R12, R233, RZ, 0x3c, !PT ;  /* 0x000000e90c0c7212 */ /* 0x000fe200078e3cff */
[----:B------:R-:W-:Y:S01]  /*26b0*/  IMAD R140, R11, 0x1800, R210 ;  /* 0x000018000b8c7824 */ /* 0x000fe200078e02d2 */
[----:B------:R-:W-:Y:S01]  /*26c0*/  LOP3.LUT R10, R205, 0x38, R14, 0xf8, !PT ;  /* 0x00000038cd0a7812 */ /* 0x000fe200078ef80e */
[----:B------:R-:W-:Y:S01]  /*26d0*/  IMAD R138, R11, 0x1800, R211 ;  /* 0x000018000b8a7824 */ /* 0x000fe200078e02d3 */
[----:B------:R-:W-:Y:S01]  /*26e0*/  LOP3.LUT R7, R8, R209, RZ, 0x3c, !PT ;  /* 0x000000d108077212 */ /* 0x000fe200078e3cff */
[----:B------:R-:W-:Y:S01]  /*26f0*/  VIADD R8, R192, 0xa0 ;  /* 0x000000a0c0087836 */ /* 0x000fe20000000000 */
[----:B------:R-:W-:Y:S01]  /*2700*/  SHF.R.S32.HI R11, RZ, 0x1f, R144 ;  /* 0x0000001fff0b7819 */ /* 0x000fe20000011490 */
[----:B------:R-:W-:Y:S01]  /*2710*/  IMAD.IADD R141, R141, 0x1, R12 ;  /* 0x000000018d8d7824 */ /* 0x000fe200078e020c */
[----:B------:R-:W-:Y:S01]  /*2720*/  LOP3.LUT R12, R205, 0x38, R15, 0xf8, !PT ;  /* 0x00000038cd0c7812 */ /* 0x000fe200078ef80f */
[----:B------:R-:W-:Y:S01]  /*2730*/  IMAD.IADD R140, R140, 0x1, R7 ;  /* 0x000000018c8c7824 */ /* 0x000fe200078e0207 */
[-C--:B------:R-:W-:Y:S01]  /*2740*/  LOP3.LUT R10, R10, R233.reuse, RZ, 0x3c, !PT ;  /* 0x000000e90a0a7212 */ /* 0x080fe200078e3cff */
[C---:B------:R-:W-:Y:S01]  /*2750*/  IMAD R7, R11.reuse, R98, RZ ;  /* 0x000000620b077224 */ /* 0x040fe200078e02ff */
[----:B------:R-:W-:Y:S01]  /*2760*/  ISETP.GE.AND P2, PT, R8, UR8, PT ;  /* 0x0000000808007c0c */ /* 0x000fe2000bf46270 */
[----:B------:R-:W-:Y:S01]  /*2770*/  IMAD R11, R11, R92, RZ ;  /* 0x0000005c0b0b7224 */ /* 0x000fe200078e02ff */
[----:B------:R-:W-:Y:S01]  /*2780*/  LOP3.LUT R9, R12, R233, RZ, 0x3c, !PT ;  /* 0x000000e90c097212 */ /* 0x000fe200078e3cff */
[----:B------:R-:W-:Y:S01]  /*2790*/  IMAD.IADD R139, R139, 0x1, R10 ;  /* 0x000000018b8b7824 */ /* 0x000fe200078e020a */
[----:B------:R-:W-:Y:S01]  /*27a0*/  LOP3.LUT R10, R208, 0x18, R192, 0xf8, !PT ;  /* 0x00000018d00a7812 */ /* 0x000fe200078ef8c0 */
[----:B------:R-:W-:Y:S01]  /*27b0*/  IMAD R31, R144, R99, R7 ;  /* 0x00000063901f7224 */ /* 0x000fe200078e0207 */
[----:B------:R-:W-:Y:S01]  /*27c0*/  SEL R20, RZ, 0x20, P2 ;  /* 0x00000020ff147807 */ /* 0x000fe20001000000 */
[----:B------:R-:W-:Y:S01]  /*27d0*/  IMAD.IADD R138, R138, 0x1, R9 ;  /* 0x000000018a8a7824 */ /* 0x000fe200078e0209 */
[----:B------:R-:W-:Y:S01]  /*27e0*/  SHF.L.U64.HI R7, R98, 0x6, R99 ;  /* 0x0000000662077819 */ /* 0x000fe20000010263 */
[----:B------:R-:W-:Y:S01]  /*27f0*/  IMAD R9, R105, 0x60, RZ ;  /* 0x0000006069097824 */ /* 0x000fe200078e02ff */
[----:B------:R-:W-:Y:S01]  /*2800*/  LOP3.LUT R137, R10, R209, RZ, 0x3c, !PT ;  /* 0x000000d10a897212 */ /* 0x000fe200078e3cff */
[----:B------:R-:W-:Y:S01]  /*2810*/  IMAD.WIDE.U32 R98, R98, 0x60, RZ ;  /* 0x0000006062627825 */ /* 0x000fe200078e00ff */
[----:B------:R-:W-:-:S02]  /*2820*/  SHF.R.S32.HI R117, RZ, 0x3, R13 ;  /* 0x00000003ff757819 */ /* 0x000fc4000001140d */
[----:B------:R-:W-:Y:S01]  /*2830*/  SHF.R.S32.HI R115, RZ, 0x3, R15 ;  /* 0x00000003ff737819 */ /* 0x000fe2000001140f */
[----:B------:R-:W-:Y:S01]  /*2840*/  IMAD.WIDE.U32 R104, R104, 0x60, RZ ;  /* 0x0000006068687825 */ /* 0x000fe200078e00ff */
[----:B------:R-:W-:Y:S02]  /*2850*/  LOP3.LUT R28, R21, R20, RZ, 0xfc, !PT ;  /* 0x00000014151c7212 */ /* 0x000fe400078efcff */
[----:B------:R-:W-:Y:S01]  /*2860*/  LOP3.LUT R13, R13, 0xfffffff8, RZ, 0xc0, !PT ;  /* 0xfffffff80d0d7812 */ /* 0x000fe200078ec0ff */
[----:B------:R-:W-:Y:S01]  /*2870*/  IMAD R29, R144, R93, R11 ;  /* 0x0000005d901d7224 */ /* 0x000fe200078e020b */
[----:B------:R-:W-:Y:S01]  /*2880*/  LOP3.LUT R14, R14, 0xfffffff8, RZ, 0xc0, !PT ;  /* 0xfffffff80e0e7812 */ /* 0x000fe200078ec0ff */
[----:B------:R-:W-:Y:S01]  /*2890*/  IMAD.WIDE.U32 R92, R92, 0x60, RZ ;  /* 0x000000605c5c7825 */ /* 0x000fe200078e00ff */
[----:B------:R-:W-:Y:S02]  /*28a0*/  LOP3.LUT R15, R15, 0xfffffff8, RZ, 0xc0, !PT ;  /* 0xfffffff80f0f7812 */ /* 0x000fe400078ec0ff */
[----:B------:R-:W-:Y:S01]  /*28b0*/  LOP3.LUT R20, R21, 0x1, RZ, 0xc0, !PT ;  /* 0x0000000115147812 */ /* 0x000fe200078ec0ff */
        /* <DEDUP_REMOVED lines=9> */
[----:B------:R-:W-:Y:S01]  /*2950*/  SHF.R.S32.HI R114, RZ, 0x1f, R13 ;  /* 0x0000001fff727819 */ /* 0x000fe2000001140d */
[----:B------:R-:W-:Y:S01]  /*2960*/  IMAD.IADD R133, R93, 0x1, R133 ;  /* 0x000000015d857824 */ /* 0x000fe200078e0285 */
[----:B------:R-:W-:Y:S01]  /*2970*/  SHF.R.S32.HI R113, RZ, 0x1f, R14 ;  /* 0x0000001fff717819 */ /* 0x000fe2000001140e */
[----:B------:R-:W-:Y:S01]  /*2980*/  IMAD.IADD R9, R103, 0x1, R31 ;  /* 0x0000000167097824 */ /* 0x000fe200078e021f */
[----:B------:R-:W-:Y:S01]  /*2990*/  SHF.R.S32.HI R112, RZ, 0x1f, R15 ;  /* 0x0000001fff707819 */ /* 0x000fe2000001140f */
[----:B------:R-:W-:Y:S01]  /*29a0*/  IMAD.IADD R10, R31, 0x1, R101 ;  /* 0x000000011f0a7824 */ /* 0x000fe200078e0265 */
[----:B------:R-:W-:Y:S01]  /*29b0*/  LOP3.LUT R28, R28, 0x20, RZ, 0xc0, !PT ;  /* 0x000000201c1c7812 */ /* 0x000fe200078ec0ff */
[----:B------:R-:W-:-:S07]  /*29c0*/  IMAD.IADD R29, R107, 0x1, R33 ;  /* 0x000000016b1d7824 */ /* 0x000fce00078e0221 */
.L_x_4280:
[----:B0-----:R-:W0:Y:S01]  /*29d0*/  LDC.64 R120, c[0x0][0x2d8] ;  /* 0x0000b600ff787b82 */ /* 0x001e220000000a00 */
[----:B------:R-:W-:Y:S01]  /*29e0*/  VIADD R41, R2, 0xffffffff ;  /* 0xffffffff02297836 */ /* 0x000fe20000000000 */
[----:B------:R-:W-:Y:S01]  /*29f0*/  LOP3.LUT P5, RZ, R217, 0x4, RZ, 0xc0, !PT ;  /* 0x00000004d9ff7812 */ /* 0x000fe200078ac0ff */
[----:B------:R-:W-:Y:S05]  /*2a00*/  YIELD ;  /* 0x0000000000007946 */ /* 0x000fea0003800000 */
[----:B------:R-:W1:Y:S01]  /*2a10*/  LDC R119, c[0x0][0x3d4] ;  /* 0x0000f500ff777b82 */ /* 0x000e620000000800 */
[----:B--23--:R-:W-:Y:S01]  /*2a20*/  SHF.R.S32.HI R34, RZ, 0x1f, R41 ;  /* 0x0000001fff227819 */ /* 0x00cfe20000011429 */
[-C--:B------:R-:W-:Y:S01]  /*2a30*/  IMAD R31, R132, R41.reuse, RZ ;  /* 0x00000029841f7224 */ /* 0x080fe200078e02ff */
[----:B------:R-:W-:Y:S01]  /*2a40*/  LOP3.LUT R16, R16, 0xfffffffd, RZ, 0xc0, !PT ;  /* 0xfffffffd10107812 */ /* 0x000fe200078ec0ff */
[----:B------:R-:W-:Y:S01]  /*2a50*/  IMAD.WIDE.U32 R128, R104, R41, RZ ;  /* 0x0000002968807225 */ /* 0x000fe200078e00ff */
[----:B------:R-:W-:Y:S03]  /*2a60*/  BSSY B0, `(.L_x_4181) ;  /* 0x00007e0000007945 */ /* 0x000fe60003800000 */
[----:B------:R-:W-:Y:S01]  /*2a70*/  IMAD R31, R34, R104, R31 ;  /* 0x00000068221f7224 */ /* 0x000fe200078e021f */
[----:B------:R-:W-:-:S02]  /*2a80*/  IADD3 R2, P2, P3, R5, R128, R136 ;  /* 0x0000008005027210 */ /* 0x000fc40007b5e088 */
[----:B------:R-:W-:Y:S01]  /*2a90*/  IADD3 R32, P4, R5, R128, RZ ;  /* 0x0000008005207210 */ /* 0x000fe20007f9e0ff */
[----:B------:R-:W-:Y:S02]  /*2aa0*/  IMAD.IADD R85, R129, 0x1, R31 ;  /* 0x0000000181557824 */ /* 0x000fe400078e021f */
[----:B------:R-:W-:Y:S02]  /*2ab0*/  IMAD R31, R22, 0x4800, R137 ;  /* 0x00004800161f7824 */ /* 0x000fe400078e0289 */
[----:B------:R-:W-:Y:S01]  /*2ac0*/  IMAD.X R33, R85, 0x1, R6, P4 ;  /* 0x0000000155217824 */ /* 0x000fe200020e0606 */
[----:B------:R-:W-:Y:S02]  /*2ad0*/  IADD3.X R30, R6, R85, R135, P2, P3 ;  /* 0x00000055061e7210 */ /* 0x000fe400017e6487 */
[----:B0-----:R-:W-:Y:S02]  /*2ae0*/  LEA R36, P2, R2, R120, 0x1 ;  /* 0x0000007802247211 */ /* 0x001fe400078408ff */
[----:B------:R-:W-:-:S02]  /*2af0*/  ISETP.GT.AND P3, PT, R41, R125, PT ;  /* 0x0000007d2900720c */ /* 0x000fc40003f64270 */
[----:B------:R-:W-:Y:S01]  /*2b00*/  LEA.HI.X R37, R2, R121, R30, 0x1, P2 ;  /* 0x0000007902257211 */ /* 0x000fe200010f0c1e */
[----:B------:R-:W-:Y:S01]  /*2b10*/  IMAD R30, R31, 0x2, R118 ;  /* 0x000000021f1e7824 */ /* 0x000fe200078e0276 */
[----:B-1----:R-:W-:Y:S01]  /*2b20*/  ISETP.GE.AND P2, PT, R119, 0x1, PT ;  /* 0x000000017700780c */ /* 0x002fe20003f46270 */
[----:B------:R-:W-:Y:S01]  /*2b30*/  IMAD.MOV.U32 R2, RZ, RZ, R41 ;  /* 0x000000ffff027224 */ /* 0x000fe200078e0029 */
[----:B------:R-:W-:-:S04]  /*2b40*/  LEA R38, P4, R32, R120, 0x1 ;  /* 0x0000007820267211 */ /* 0x000fc800078808ff */
[----:B------:R-:W-:Y:S01]  /*2b50*/  LEA.HI.X R39, R32, R121, R33, 0x1, P4 ;  /* 0x0000007920277211 */ /* 0x000fe200020f0c21 */
[C---:B------:R-:W-:Y:S02]  /*2b60*/  VIADD R33, R31.reuse, 0x20 ;  /* 0x000000201f217836 */ /* 0x040fe40000000000 */
[----:B------:R-:W-:Y:S01]  /*2b70*/  @P5 VIADD R33, R31, 0xffffffe0 ;  /* 0xffffffe01f215836 */ /* 0x000fe20000000000 */
[----:B------:R-:W-:-:S03]  /*2b80*/  @P3 LOP3.LUT R16, R16, 0x2, RZ, 0xfc, !PT ;  /* 0x0000000210103812 */ /* 0x000fc600078efcff */
[----:B------:R-:W-:Y:S01]  /*2b90*/  IMAD R31, R33, 0x2, R118 ;  /* 0x00000002211f7824 */ /* 0x000fe200078e0276 */
[----:B------:R-:W-:Y:S06]  /*2ba0*/  @!P2 BRA `(.L_x_4182) ;  /* 0x000000780048a947 */ /* 0x000fec0003800000 */
[----:B------:R-:W-:Y:S01]  /*2bb0*/  ULDC.U8 UR4, c[0x0][0x3f0] ;  /* 0x0000fc0000047ab9 */ /* 0x000fe20000000000 */
[-C--:B------:R-:W-:Y:S01]  /*2bc0*/  IMAD R33, R133, R41.reuse, RZ ;  /* 0x0000002985217224 */ /* 0x080fe200078e02ff */
[----:B------:R-:W-:Y:S01]  /*2bd0*/  ISETP.NE.AND P2, PT, RZ, UR4, PT ;  /* 0x00000004ff007c0c */ /* 0x000fe2000bf45270 */
[-C--:B------:R-:W-:Y:S02]  /*2be0*/  IMAD R35, R134, R41.reuse, RZ ;  /* 0x0000002986237224 */ /* 0x080fe400078e02ff */
        /* <DEDUP_REMOVED lines=29> */
[----:B------:R-:W-:Y:S01]  /*2dc0*/  ULDC.64 UR6, c[0x0][0x208] ;  /* 0x0000820000067ab9 */ /* 0x000fe20000000a00 */
        /* <DEDUP_REMOVED lines=41> */
.L_x_4185:
[----:B------:R-:W-:Y:S05]  /*3060*/  BSYNC B1 ;  /* 0x0000000000017941 */ /* 0x000fea0003800000 */
.L_x_4184:
        /* <DEDUP_REMOVED lines=20> */
[----:B------:R-:W-:Y:S01]  /*31b0*/  IADD3.X R89, R11, R89, R110, P2, P5 ;  /* 0x000000590b597210 */ /* 0x000fe200017ea46e */
[----:B------:R-:W-:Y:S01]  /*31c0*/  ULDC.64 UR6, c[0x0][0x208] ;  /* 0x0000820000067ab9 */ /* 0x000fe20000000a00 */
[----:B------:R-:W-:-:S04]  /*31d0*/  IADD3 R80, P2, P5, R102, R80, R91 ;  /* 0x0000005066507210 */ /* 0x000fc80007d5e05b */
[----:B0-----:R-:W-:Y:S02]  /*31e0*/  IADD3.X R35, R9, R90, R7, P2, P5 ;  /* 0x0000005a09237210 */ /* 0x001fe400017ea407 */
        /* <DEDUP_REMOVED lines=38> */
.L_x_4187:
[----:B------:R-:W-:Y:S05]  /*3450*/  BSYNC B1 ;  /* 0x0000000000017941 */ /* 0x000fea0003800000 */
.L_x_4186:
        /* <DEDUP_REMOVED lines=67> */
[----:B------:R-:W-:Y:S01]  /*3890*/  UISETP.NE.AND UP0, UPT, UR4, 0x3, UPT ;  /* 0x000000030400788c */ /* 0x000fe2000bf05270 */
        /* <DEDUP_REMOVED lines=31> */
.L_x_4188:
[----:B------:R-:W-:Y:S01]  /*3a90*/  IMAD R89, R22, 0x8, R17 ;  /* 0x0000000816597824 */ /* 0x000fe200078e0211 */
[----:B------:R-:W-:Y:S01]  /*3aa0*/  SHF.L.U32 R90, R204, 0x1f, RZ ;  /* 0x0000001fcc5a7819 */ /* 0x000fe200000006ff */
[----:B------:R-:W-:Y:S03]  /*3ab0*/  BSSY B1, `(.L_x_4189) ;  /* 0x0000003000017945 */ /* 0x000fe60003800000 */
[----:B------:R-:W0:Y:S02]  /*3ac0*/  SYNCS.PHASECHK.TRANS64.TRYWAIT P5, [R89+URZ+0x30890], R90 ;  /* 0x0308905a590075a7 */ /* 0x000e2400080a017f */
[----:B0-----:R-:W-:Y:S05]  /*3ad0*/  @!P5 BRA `(.L_x_4190) ;  /* 0x000002500018d947 */ /* 0x001fea0003800000 */
.L_x_4587:
[----:B------:R-:W-:Y:S05]  /*3ae0*/  BSYNC B1 ;  /* 0x0000000000017941 */ /* 0x000fea0003800000 */
.L_x_4189:
        /* <DEDUP_REMOVED lines=11> */
[--C-:B------:R-:W-:Y:S02]  /*3ba0*/  SHF.R.U64 R173, R120, 0x10, R121.reuse ;  /* 0x0000001078ad7819 */ /* 0x100fe40000001279 */
[----:B------:R-:W-:Y:S01]  /*3bb0*/  SHF.R.U32.HI R175, RZ, 0x10, R121 ;  /* 0x00000010ffaf7819 */ /* 0x000fe20000011679 */
[----:B------:R-:W-:Y:S01]  /*3bc0*/  IMAD.U32 R121, R34, 0x10000, RZ ;  /* 0x0001000022797824 */ /* 0x000fe200078e00ff */
        /* <DEDUP_REMOVED lines=40> */
.L_x_4196:
[----:B------:R-:W-:Y:S05]  /*3e50*/  BSYNC B3 ;  /* 0x0000000000037941 */ /* 0x000fea0003800000 */
.L_x_4195:
[----:B------:R-:W-:Y:S02]  /*3e60*/  ULDC.64 UR4, c[0x0][0x208] ;  /* 0x0000820000047ab9 */ /* 0x000fe40000000a00 */
[----:B--2---:R1:W-:Y:S03]  /*3e70*/  STG.E.128 desc[UR4][R38.64], R32 ;  /* 0x0000002026007986 */ /* 0x0043e6000c101d04 */
.L_x_4194:
[----:B------:R-:W-:Y:S05]  /*3e80*/  BSYNC B2 ;  /* 0x0000000000027941 */ /* 0x000fea0003800000 */
.L_x_4193:
        /* <DEDUP_REMOVED lines=53> */
.L_x_4200:
[----:B------:R-:W-:Y:S05]  /*41e0*/  BSYNC B3 ;  /* 0x0000000000037941 */ /* 0x000fea0003800000 */
.L_x_4199:
[----:B------:R-:W-:Y:S02]  /*41f0*/  ULDC.64 UR4, c[0x0][0x208] ;  /* 0x0000820000047ab9 */ /* 0x000fe40000000a00 */
[----:B--2---:R2:W-:Y:S03]  /*4200*/  STG.E.128 desc[UR4][R38.64+0x40], R32 ;  /* 0x0000402026007986 */ /* 0x0045e6000c101d04 */
.L_x_4198:
[----:B------:R-:W-:Y:S05]  /*4210*/  BSYNC B2 ;  /* 0x0000000000027941 */ /* 0x000fea0003800000 */
.L_x_4197:
[----:B------:R-:W-:Y:S01]  /*4220*/  ISETP.NE.AND P3, PT, R25, RZ, PT ;  /* 0x000000ff1900720c */ /* 0x000fe20003f65270 */
[----:B------:R-:W-:-:S12]  /*4230*/  BSSY B2, `(.L_x_4201) ;  /* 0x0000038000027945 */ /* 0x000fd80003800000 */
[----:B------:R-:W-:Y:S05]  /*4240*/  @!P3 BRA `(.L_x_4202) ;  /* 0x0000000000d8b947 */ /* 0x000fea0003800000 */
[----:B-12---:R1:W2:Y:S01]  /*4250*/  LDS.128 R32, [R30+0x21000] ;  /* 0x021000001e207984 */ /* 0x0062a20000000c00 */
[----:B------:R-:W-:Y:S01]  /*4260*/  VIADD R84, R18, 0x20 ;  /* 0x0000002012547836 */ /* 0x000fe20000000000 */
[----:B------:R-:W-:Y:S04]  /*4270*/  BSSY B3, `(.L_x_4203) ;  /* 0x0000031000037945 */ /* 0x000fe80003800000 */
[----:B------:R-:W-:-:S13]  /*4280*/  ISETP.GE.AND P3, PT, R84, R119, PT ;  /* 0x000000775400720c */ /* 0x000fda0003f66270 */
        /* <DEDUP_REMOVED lines=10> */
[----:B------:R-:W-:Y:S01]  /*4330*/  PRMT R186, R186, 0x5410, R85 ;  /* 0x00005410baba7816 */ /* 0x000fe20000000055 */
[----:B------:R-:W-:Y:S01]  /*4340*/  IMAD.U32 R79, R187, 0x10000, RZ ;  /* 0x00010000bb4f7824 */ /* 0x000fe200078e00ff */
[----:B------:R-:W-:Y:S01]  /*4350*/  LOP3.LUT R34, R34, 0xffff0000, RZ, 0xc0, !PT ;  /* 0xffff000022227812 */ /* 0x000fe200078ec0ff */
[C---:B------:R-:W-:Y:S01]  /*4360*/  IMAD.U32 R85, R33.reuse, 0x10000, RZ ;  /* 0x0001000021557824 */ /* 0x040fe200078e00ff */
[----:B------:R-:W-:Y:S01]  /*4370*/  LOP3.LUT R84, R33, 0xffff0000, RZ, 0xc0, !PT ;  /* 0xffff000021547812 */ /* 0x000fe200078ec0ff */
[----:B------:R-:W-:Y:S01]  /*4380*/  IMAD.U32 R33, R32, 0x10000, RZ ;  /* 0x0001000020217824 */ /* 0x000fe200078e00ff */
[C---:B------:R-:W-:Y:S01]  /*4390*/  LOP3.LUT R87, R191.reuse, 0xffff0000, RZ, 0xc0, !PT ;  /* 0xffff0000bf577812 */ /* 0x040fe200078ec0ff */
[----:B------:R-:W-:Y:S01]  /*43a0*/  FMUL.FTZ R126, R34, R78 ;  /* 0x0000004e227e7220 */ /* 0x000fe20000410000 */
[----:B------:R-:W-:Y:S01]  /*43b0*/  LOP3.LUT R86, R186, 0xffff0000, RZ, 0xc0, !PT ;  /* 0xffff0000ba567812 */ /* 0x000fe200078ec0ff */
[----:B------:R-:W-:Y:S01]  /*43c0*/  FMUL.FTZ R34, R34, R79 ;  /* 0x0000004f22227220 */ /* 0x000fe20000410000 */
[----:B------:R-:W-:Y:S01]  /*43d0*/  LOP3.LUT R32, R32, 0xffff0000, RZ, 0xc0, !PT ;  /* 0xffff000020207812 */ /* 0x000fe200078ec0ff */
[C---:B------:R-:W-:Y:S01]  /*43e0*/  FMUL.FTZ R120, R84.reuse, R87 ;  /* 0x0000005754787220 */ /* 0x040fe20000410000 */
[----:B------:R-:W-:Y:S01]  /*43f0*/  IMAD.U32 R191, R191, 0x10000, RZ ;  /* 0x00010000bfbf7824 */ /* 0x000fe200078e00ff */
[----:B------:R-:W-:Y:S01]  /*4400*/  LOP3.LUT R76, R35, 0xffff0000, RZ, 0xc0, !PT ;  /* 0xffff0000234c7812 */ /* 0x000fe200078ec0ff */
[----:B------:R-:W-:Y:S01]  /*4410*/  FMUL.FTZ R84, R84, R86 ;  /* 0x0000005654547220 */ /* 0x000fe20000410000 */
[----:B------:R-:W-:Y:S01]  /*4420*/  LOP3.LUT R200, R200, 0xffff0000, RZ, 0xc0, !PT ;  /* 0xffff0000c8c87812 */ /* 0x000fe200078ec0ff */
[----:B------:R-:W-:Y:S01]  /*4430*/  IMAD.U32 R186, R186, 0x10000, RZ ;  /* 0x00010000baba7824 */ /* 0x000fe200078e00ff */
[----:B------:R-:W-:Y:S01]  /*4440*/  LOP3.LUT R187, R187, 0xffff0000, RZ, 0xc0, !PT ;  /* 0xffff0000bbbb7812 */ /* 0x000fe200078ec0ff */
[----:B------:R-:W-:Y:S01]  /*4450*/  FFMA.FTZ R78, R77, R78, R34 ;  /* 0x0000004e4d4e7223 */ /* 0x000fe20000010022 */
[C---:B------:R-:W-:Y:S01]  /*4460*/  FFMA.FTZ R86, R85.reuse, R86, -R120 ;  /* 0x0000005655567223 */ /* 0x040fe20000010878 */
[C---:B------:R-:W-:Y:S01]  /*4470*/  FMUL.FTZ R34, R32.reuse, R191 ;  /* 0x000000bf20227220 */ /* 0x040fe20000410000 */
[----:B------:R-:W-:Y:S01]  /*4480*/  FFMA.FTZ R85, R85, R87, R84 ;  /* 0x0000005755557223 */ /* 0x000fe20000010054 */
[----:B------:R-:W-:Y:S01]  /*4490*/  FFMA.FTZ R79, R77, R79, -R126 ;  /* 0x0000004f4d4f7223 */ /* 0x000fe2000001087e */
[----:B------:R-:W-:Y:S01]  /*44a0*/  FMUL.FTZ R32, R32, R186 ;  /* 0x000000ba20207220 */ /* 0x000fe20000410000 */
[----:B------:R-:W-:-:S02]  /*44b0*/  IMAD.U32 R35, R35, 0x10000, RZ ;  /* 0x0001000023237824 */ /* 0x000fc400078e00ff */
        /* <DEDUP_REMOVED lines=10> */
[----:B------:R-:W-:Y:S01]  /*4560*/  F2FP.BF16.F32.PACK_AB R35, R77, R84 ;  /* 0x000000544d23723e */ /* 0x000fe200000010ff */
[----:B------:R-:W-:-:S07]  /*4570*/  IMAD.MOV.U32 R34, RZ, RZ, R78 ;  /* 0x000000ffff227224 */ /* 0x000fce00078e004e */
.L_x_4204:
[----:B------:R-:W-:Y:S05]  /*4580*/  BSYNC B3 ;  /* 0x0000000000037941 */ /* 0x000fea0003800000 */
.L_x_4203:
[----:B------:R-:W-:Y:S02]  /*4590*/  ULDC.64 UR4, c[0x0][0x208] ;  /* 0x0000820000047ab9 */ /* 0x000fe40000000a00 */
[----:B--2---:R3:W-:Y:S03]  /*45a0*/  STG.E.128 desc[UR4][R38.64+0x80], R32 ;  /* 0x0000802026007986 */ /* 0x0047e6000c101d04 */
.L_x_4202:
[----:B------:R-:W-:Y:S05]  /*45b0*/  BSYNC B2 ;  /* 0x0000000000027941 */ /* 0x000fea0003800000 */
.L_x_4201:
        /* <DEDUP_REMOVED lines=11> */
[----:B------:R-:W-:Y:S02]  /*4670*/  SHF.R.U32.HI R75, RZ, 0x10, R75 ;  /* 0x00000010ff4b7819 */ /* 0x000fe4000001164b */
[----:B------:R-:W-:Y:S02]  /*4680*/  SHF.R.U32.HI R76, RZ, 0x10, R73 ;  /* 0x00000010ff4c7819 */ /* 0x000fe40000011649 */
[----:B------:R-:W-:Y:S02]  /*4690*/  PRMT R189, R189, 0x5410, R74 ;  /* 0x00005410bdbd7816 */ /* 0x000fe4000000004a */
[----:B------:R-:W-:Y:S01]  /*46a0*/  PRMT R184, R184, 0x5410, R77 ;  /* 0x00005410b8b87816 */ /* 0x000fe2000000004d */
[----:B------:R-:W-:Y:S01]  /*46b0*/  IMAD.U32 R77, R33, 0x10000, RZ ;  /* 0x00010000214d7824 */ /* 0x000fe200078e00ff */
[----:B------:R-:W-:-:S02]  /*46c0*/  PRMT R190, R190, 0x5410, R75 ;  /* 0x00005410bebe7816 */ /* 0x000fc4000000004b */
        /* <DEDUP_REMOVED lines=13> */
[----:B------:R-:W-:Y:S01]  /*47a0*/  FMUL.FTZ R85, R73, R74 ;  /* 0x0000004a49557220 */ /* 0x000fe20000410000 */
[----:B------:R-:W-:Y:S01]  /*47b0*/  FFMA.FTZ R77, R77, R84, R79 ;  /* 0x000000544d4d7223 */ /* 0x000fe2000001004f */
[-C--:B------:R-:W-:Y:S01]  /*47c0*/  FMUL.FTZ R79, R73, R78.reuse ;  /* 0x0000004e494f7220 */ /* 0x080fe20000410000 */
[----:B------:R-:W-:Y:S01]  /*47d0*/  LOP3.LUT R190, R190, 0xffff0000, RZ, 0xc0, !PT ;  /* 0xffff0000bebe7812 */ /* 0x000fe200078ec0ff */
[----:B------:R-:W-:Y:S01]  /*47e0*/  IMAD.U32 R76, R189, 0x10000, RZ ;  /* 0x00010000bd4c7824 */ /* 0x000fe200078e00ff */
[----:B------:R-:W-:Y:S01]  /*47f0*/  LOP3.LUT R185, R185, 0xffff0000, RZ, 0xc0, !PT ;  /* 0xffff0000b9b97812 */ /* 0x000fe200078ec0ff */
[----:B------:R-:W-:Y:S01]  /*4800*/  FFMA.FTZ R73, R72, R78, -R85 ;  /* 0x0000004e48497223 */ /* 0x000fe20000010855 */
[----:B------:R-:W-:-:S02]  /*4810*/  IMAD.U32 R184, R184, 0x10000, RZ ;  /* 0x00010000b8b87824 */ /* 0x000fc400078e00ff */
[----:B------:R-:W-:Y:S01]  /*4820*/  FFMA.FTZ R72, R72, R74, R79 ;  /* 0x0000004a48487223 */ /* 0x000fe2000001004f */
[C---:B------:R-:W-:Y:S01]  /*4830*/  FMUL.FTZ R74, R34.reuse, R190 ;  /* 0x000000be224a7220 */ /* 0x040fe20000410000 */
[----:B------:R-:W-:Y:S01]  /*4840*/  FMUL.FTZ R79, R34, R185 ;  /* 0x000000b9224f7220 */ /* 0x000fe20000410000 */
[C---:B------:R-:W-:Y:S01]  /*4850*/  FMUL.FTZ R34, R75.reuse, R76 ;  /* 0x0000004c4b227220 */ /* 0x040fe20000410000 */
[-C--:B------:R-:W-:Y:S01]  /*4860*/  FMUL.FTZ R75, R75, R184.reuse ;  /* 0x000000b84b4b7220 */ /* 0x080fe20000410000 */
[----:B------:R-:W-:Y:S01]  /*4870*/  IMAD.U32 R35, R35, 0x10000, RZ ;  /* 0x0001000023237824 */ /* 0x000fe200078e00ff */
[----:B------:R-:W-:Y:S01]  /*4880*/  F2FP.BF16.F32.PACK_AB R72, R72, R73 ;  /* 0x000000494848723e */ /* 0x000fe200000010ff */
        /* <DEDUP_REMOVED lines=8> */
.L_x_4208:
[----:B------:R-:W-:Y:S05]  /*4910*/  BSYNC B3 ;  /* 0x0000000000037941 */ /* 0x000fea0003800000 */
.L_x_4207:
[----:B------:R-:W-:Y:S02]  /*4920*/  ULDC.64 UR4, c[0x0][0x208] ;  /* 0x0000820000047ab9 */ /* 0x000fe40000000a00 */
[----:B--2---:R4:W-:Y:S03]  /*4930*/  STG.E.128 desc[UR4][R38.64+0xc0], R32 ;  /* 0x0000c02026007986 */ /* 0x0049e6000c101d04 */
.L_x_4206:
[----:B------:R-:W-:Y:S05]  /*4940*/  BSYNC B2 ;  /* 0x0000000000027941 */ /* 0x000fea0003800000 */
.L_x_4205:
        /* <DEDUP_REMOVED lines=11> */
[----:B------:R-:W-:Y:S02]  /*4a00*/  PRMT R181, R181, 0x5410, R72 ;  /* 0x00005410b5b57816 */ /* 0x000fe40000000048 */
[----:B------:R-:W-:Y:S02]  /*4a10*/  PRMT R170, R170, 0x5410, R73 ;  /* 0x00005410aaaa7816 */ /* 0x000fe40000000049 */
[----:B------:R-:W-:Y:S01]  /*4a20*/  SHF.R.U32.HI R74, RZ, 0x10, R69 ;  /* 0x00000010ff4a7819 */ /* 0x000fe20000011645 */
[----:B--2---:R-:W-:Y:S01]  /*4a30*/  IMAD.U32 R69, R34, 0x10000, RZ ;  /* 0x0001000022457824 */ /* 0x004fe200078e00ff */
[----:B------:R-:W-:-:S02]  /*4a40*/  PRMT R183, R183, 0x5410, R70 ;  /* 0x00005410b7b77816 */ /* 0x000fc40000000046 */
[----:B------:R-:W-:Y:S02]  /*4a50*/  LOP3.LUT R70, R33, 0xffff0000, RZ, 0xc0, !PT ;  /* 0xffff000021467812 */ /* 0x000fe400078ec0ff */
[----:B------:R-:W-:Y:S01]  /*4a60*/  LOP3.LUT R73, R181, 0xffff0000, RZ, 0xc0, !PT ;  /* 0xffff0000b5497812 */ /* 0x000fe200078ec0ff */
        /* <DEDUP_REMOVED lines=35> */
.L_x_4212:
[----:B------:R-:W-:Y:S05]  /*4ca0*/  BSYNC B3 ;  /* 0x0000000000037941 */ /* 0x000fea0003800000 */
.L_x_4211:
[----:B------:R-:W-:Y:S02]  /*4cb0*/  ULDC.64 UR4, c[0x0][0x208] ;  /* 0x0000820000047ab9 */ /* 0x000fe40000000a00 */
[----:B--2---:R1:W-:Y:S03]  /*4cc0*/  STG.E.128 desc[UR4][R38.64+0x100], R32 ;  /* 0x0001002026007986 */ /* 0x0043e6000c101d04 */
.L_x_4210:
[----:B------:R-:W-:Y:S05]  /*4cd0*/  BSYNC B2 ;  /* 0x0000000000027941 */ /* 0x000fea0003800000 */
.L_x_4209:
[----:B------:R-:W-:-:S13]  /*4ce0*/  ISETP.NE.AND P3, PT, R28, RZ, PT ;  /* 0x000000ff1c00720c */ /* 0x000fda0003f65270 */
[----:B------:R-:W-:Y:S05]  /*4cf0*/  @!P3 BRA `(.L_x_4192) ;  /* 0x0000000000d8b947 */ /* 0x000fea0003800000 */
[----:B-1234-:R1:W2:Y:S01]  /*4d00*/  LDS.128 R32, [R31+0x24000] ;  /* 0x024000001f207984 */ /* 0x01e2a20000000c00 */
[----:B------:R-:W-:Y:S01]  /*4d10*/  VIADD R68, R18, 0x50 ;  /* 0x0000005012447836 */ /* 0x000fe20000000000 */
[----:B------:R-:W-:Y:S04]  /*4d20*/  BSSY B2, `(.L_x_4213) ;  /* 0x0000031000027945 */ /* 0x000fe80003800000 */
[----:B------:R-:W-:-:S13]  /*4d30*/  ISETP.GE.AND P3, PT, R68, R119, PT ;  /* 0x000000774400720c */ /* 0x000fda0003f66270 */
        /* <DEDUP_REMOVED lines=47> */
.L_x_4214:
[----:B------:R-:W-:Y:S05]  /*5030*/  BSYNC B2 ;  /* 0x0000000000027941 */ /* 0x000fea0003800000 */
.L_x_4213:
[----:B------:R-:W-:Y:S02]  /*5040*/  ULDC.64 UR4, c[0x0][0x208] ;  /* 0x0000820000047ab9 */ /* 0x000fe40000000a00 */
[----:B--2---:R1:W-:Y:S03]  /*5050*/  STG.E.128 desc[UR4][R38.64+0x140], R32 ;  /* 0x0001402026007986 */ /* 0x0043e6000c101d04 */
.L_x_4192:
[----:B------:R-:W-:Y:S05]  /*5060*/  BSYNC B1 ;  /* 0x0000000000017941 */ /* 0x000fea0003800000 */
.L_x_4191:
        /* <DEDUP_REMOVED lines=54> */
.L_x_4219:
[----:B------:R-:W-:Y:S05]  /*53d0*/  BSYNC B2 ;  /* 0x0000000000027941 */ /* 0x000fea0003800000 */
.L_x_4218:
[----:B------:R-:W-:Y:S02]  /*53e0*/  ULDC.64 UR4, c[0x0][0x208] ;  /* 0x0000820000047ab9 */ /* 0x000fe40000000a00 */
[----:B--2---:R1:W-:Y:S03]  /*53f0*/  STG.E.128 desc[UR4][R36.64], R32 ;  /* 0x0000002024007986 */ /* 0x0043e6000c101d04 */
.L_x_4217:
[----:B------:R-:W-:Y:S05]  /*5400*/  BSYNC B1 ;  /* 0x0000000000017941 */ /* 0x000fea0003800000 */
.L_x_4216:
        /* <DEDUP_REMOVED lines=54> */
.L_x_4223:
[----:B------:R-:W-:Y:S05]  /*5770*/  BSYNC B2 ;  /* 0x0000000000027941 */ /* 0x000fea0003800000 */
.L_x_4222:
[----:B------:R-:W-:Y:S02]  /*5780*/  ULDC.64 UR4, c[0x0][0x208] ;  /* 0x0000820000047ab9 */ /* 0x000fe40000000a00 */
[----:B--2---:R1:W-:Y:S03]  /*5790*/  STG.E.128 desc[UR4][R36.64+0x40], R32 ;  /* 0x0000402024007986 */ /* 0x0043e6000c101d04 */
.L_x_4221:
[----:B------:R-:W-:Y:S05]  /*57a0*/  BSYNC B1 ;  /* 0x0000000000017941 */ /* 0x000fea0003800000 */
.L_x_4220:
        /* <DEDUP_REMOVED lines=54> */
.L_x_4227:
[----:B------:R-:W-:Y:S05]  /*5b10*/  BSYNC B2 ;  /* 0x0000000000027941 */ /* 0x000fea0003800000 */
.L_x_4226:
[----:B------:R-:W-:Y:S02]  /*5b20*/  ULDC.64 UR4, c[0x0][0x208] ;  /* 0x0000820000047ab9 */ /* 0x000fe40000000a00 */
[----:B--2---:R1:W-:Y:S03]  /*5b30*/  STG.E.128 desc[UR4][R36.64+0x80], R32 ;  /* 0x0000802024007986 */ /* 0x0043e6000c101d04 */
.L_x_4225:
[----:B------:R-:W-:Y:S05]  /*5b40*/  BSYNC B1 ;  /* 0x0000000000017941 */ /* 0x000fea0003800000 */
.L_x_4224:
        /* <DEDUP_REMOVED lines=32> */
[-C--:B------:R-:W-:Y:S01]  /*5d50*/  FMUL.FTZ R39, R39, R51.reuse ;  /* 0x0000003327277220 */ /* 0x080fe20000410000 */
[----:B------:R-:W-:Y:S01]  /*5d60*/  LOP3.LUT R147, R147, 0xffff0000, RZ, 0xc0, !PT ;  /* 0xffff000093937812 */ /* 0x000fe200078ec0ff */
[----:B------:R-:W-:Y:S01]  /*5d70*/  IMAD.U32 R153, R153, 0x10000, RZ ;  /* 0x0001000099997824 */ /* 0x000fe200078e00ff */
[----:B------:R-:W-:Y:S01]  /*5d80*/  LOP3.LUT R152, R152, 0xffff0000, RZ, 0xc0, !PT ;  /* 0xffff000098987812 */ /* 0x000fe200078ec0ff */
[C---:B------:R-:W-:Y:S01]  /*5d90*/  FFMA.FTZ R55, R34.reuse, R50, -R55 ;  /* 0x0000003222377223 */ /* 0x040fe20000010837 */
[----:B------:R-:W-:Y:S01]  /*5da0*/  FFMA.FTZ R52, R34, R52, R35 ;  /* 0x0000003422347223 */ /* 0x000fe20000010023 */
[----:B------:R-:W-:Y:S01]  /*5db0*/  FFMA.FTZ R57, R38, R51, -R57 ;  /* 0x0000003326397223 */ /* 0x000fe20000010839 */
[----:B------:R-:W-:Y:S01]  /*5dc0*/  FMUL.FTZ R34, R32, R149 ;  /* 0x0000009520227220 */ /* 0x000fe20000410000 */
[----:B------:R-:W-:Y:S01]  /*5dd0*/  FFMA.FTZ R38, R38, R53, R39 ;  /* 0x0000003526267223 */ /* 0x000fe20000010027 */
[----:B------:R-:W-:Y:S01]  /*5de0*/  FMUL.FTZ R32, R32, R153 ;  /* 0x0000009920207220 */ /* 0x000fe20000410000 */
        /* <DEDUP_REMOVED lines=12> */
.L_x_4231:
[----:B------:R-:W-:Y:S05]  /*5eb0*/  BSYNC B2 ;  /* 0x0000000000027941 */ /* 0x000fea0003800000 */
.L_x_4230:
[----:B------:R-:W-:Y:S02]  /*5ec0*/  ULDC.64 UR4, c[0x0][0x208] ;  /* 0x0000820000047ab9 */ /* 0x000fe40000000a00 */
[----:B--2---:R1:W-:Y:S03]  /*5ed0*/  STG.E.128 desc[UR4][R36.64+0xc0], R32 ;  /* 0x0000c02024007986 */ /* 0x0043e6000c101d04 */
.L_x_4229:
[----:B------:R-:W-:Y:S05]  /*5ee0*/  BSYNC B1 ;  /* 0x0000000000017941 */ /* 0x000fea0003800000 */
.L_x_4228:
        /* <DEDUP_REMOVED lines=54> */
.L_x_4235:
[----:B------:R-:W-:Y:S05]  /*6250*/  BSYNC B2 ;  /* 0x0000000000027941 */ /* 0x000fea0003800000 */
.L_x_4234:
[----:B------:R-:W-:Y:S02]  /*6260*/  ULDC.64 UR4, c[0x0][0x208] ;  /* 0x0000820000047ab9 */ /* 0x000fe40000000a00 */
[----:B--2---:R1:W-:Y:S03]  /*6270*/  STG.E.128 desc[UR4][R36.64+0x100], R32 ;  /* 0x0001002024007986 */ /* 0x0043e6000c101d04 */
.L_x_4233:
[----:B------:R-:W-:Y:S05]  /*6280*/  BSYNC B1 ;  /* 0x0000000000017941 */ /* 0x000fea0003800000 */
.L_x_4232:
        /* <DEDUP_REMOVED lines=53> */
.L_x_4237:
[----:B------:R-:W-:Y:S05]  /*65e0*/  BSYNC B1 ;  /* 0x0000000000017941 */ /* 0x000fea0003800000 */
.L_x_4236:
[----:B------:R-:W-:Y:S02]  /*65f0*/  ULDC.64 UR4, c[0x0][0x208] ;  /* 0x0000820000047ab9 */ /* 0x000fe40000000a00 */
[----:B--2---:R1:W-:Y:S01]  /*6600*/  STG.E.128 desc[UR4][R36.64+0x140], R32 ;  /* 0x0001402024007986 */ /* 0x0043e2000c101d04 */
[----:B------:R-:W-:Y:S05]  /*6610*/  BRA `(.L_x_4215) ;  /* 0x0000004000907947 */ /* 0x000fea0003800000 */
.L_x_4183:
        /* <DEDUP_REMOVED lines=22> */
[C---:B------:R-:W-:Y:S02]  /*6780*/  LEA R56, P2, R32.reuse, UR4, 0x1 ;  /* 0x0000000420387c11 */ /* 0x040fe4000f8408ff */
[----:B------:R-:W-:Y:S01]  /*6790*/  CS2R R52, SRZ ;  /* 0x0000000000347805 */ /* 0x000fe2000001ff00 */
[----:B------:R-:W-:Y:S01]  /*67a0*/  ULDC.64 UR6, c[0x0][0x208] ;  /* 0x0000820000067ab9 */ /* 0x000fe20000000a00 */
        /* <DEDUP_REMOVED lines=23> */
.L_x_4239:
[----:B------:R-:W-:Y:S05]  /*6920*/  BSYNC B1 ;  /* 0x0000000000017941 */ /* 0x000fea0003800000 */
.L_x_4238:
        /* <DEDUP_REMOVED lines=23> */
[----:B------:R-:W-:Y:S01]  /*6aa0*/  CS2R R76, SRZ ;  /* 0x00000000004c7805 */ /* 0x000fe2000001ff00 */
[----:B------:R-:W-:Y:S01]  /*6ab0*/  ULDC.64 UR6, c[0x0][0x208] ;  /* 0x0000820000067ab9 */ /* 0x000fe20000000a00 */
        /* <DEDUP_REMOVED lines=23> */
.L_x_4241:
[----:B------:R-:W-:Y:S05]  /*6c30*/  BSYNC B1 ;  /* 0x0000000000017941 */ /* 0x000fea0003800000 */
.L_x_4240:
[----:B0-----:R-:W-:Y:S01]  /*6c40*/  IMAD.MOV.U32 R80, RZ, RZ, R32 ;  /* 0x000000ffff507224 */ /* 0x001fe200078e0020 */
        /* <DEDUP_REMOVED lines=95> */
[----:B------:R-:W-:Y:S01]  /*7240*/  PRMT R189, R80, 0x7610, R189 ;  /* 0x0000761050bd7816 */ /* 0x000fe200000000bd */
[----:B------:R-:W-:Y:S06]  /*7250*/  @!P2 BRA `(.L_x_4242) ;  /* 0x000000000004a947 */ /* 0x000fec0003800000 */
[----:B------:R-:W-:Y:S01]  /*7260*/  BPT.TRAP 0x1 ;  /* 0x000000040000795c */ /* 0x000fe20000300000 */
.L_x_4242:
[----:B------:R-:W-:Y:S01]  /*7270*/  IMAD R89, R22, 0x8, R17 ;  /* 0x0000000816597824 */ /* 0x000fe200078e0211 */
[----:B------:R-:W-:Y:S01]  /*7280*/  SHF.L.U32 R90, R204, 0x1f, RZ ;  /* 0x0000001fcc5a7819 */ /* 0x000fe200000006ff */
[----:B------:R-:W0:Y:S01]  /*7290*/  LDC R147, c[0x0][0x2e4] ;  /* 0x0000b900ff937b82 */ /* 0x000e220000000800 */
[----:B------:R-:W-:Y:S02]  /*72a0*/  BSSY B1, `(.L_x_4243) ;  /* 0x0000004000017945 */ /* 0x000fe40003800000 */
[----:B------:R-:W1:Y:S05]  /*72b0*/  SYNCS.PHASECHK.TRANS64.TRYWAIT P5, [R89+URZ+0x30890], R90 ;  /* 0x0308905a590075a7 */ /* 0x000e6a00080a017f */
[----:B------:R-:W2:Y:S01]  /*72c0*/  LDC.64 R126, c[0x0][0x2f0] ;  /* 0x0000bc00ff7e7b82 */ /* 0x000ea20000000a00 */
[----:B-1----:R-:W-:Y:S05]  /*72d0*/  @!P5 BRA `(.L_x_4244) ;  /* 0x00000218002cd947 */ /* 0x002fea0003800000 */
.L_x_4588:
[----:B------:R-:W-:Y:S05]  /*72e0*/  BSYNC B1 ;  /* 0x0000000000017941 */ /* 0x000fea0003800000 */
.L_x_4243:
        /* <DEDUP_REMOVED lines=34> */
[----:B------:R-:W-:Y:S02]  /*7510*/  SHF.R.U32.HI R176, RZ, 0x10, R53 ;  /* 0x00000010ffb07819 */ /* 0x000fe40000011635 */
[----:B------:R-:W-:Y:S02]  /*7520*/  SHF.R.U32.HI R175, RZ, 0x10, R41 ;  /* 0x00000010ffaf7819 */ /* 0x000fe40000011629 */
[----:B------:R-:W-:Y:S02]  /*7530*/  PRMT R176, R164, 0x5432, R176 ;  /* 0x00005432a4b07816 */ /* 0x000fe400000000b0 */
[----:B------:R-:W-:Y:S02]  /*7540*/  PRMT R175, R174, 0x5410, R175 ;  /* 0x00005410aeaf7816 */ /* 0x000fe400000000af */
[----:B------:R-:W-:Y:S01]  /*7550*/  SHF.R.U64 R40, R40, 0x10, R41 ;  /* 0x0000001028287819 */ /* 0x000fe20000001229 */
[----:B------:R-:W-:Y:S01]  /*7560*/  IMAD.U32 R177, R176, 0x10000, RZ ;  /* 0x00010000b0b17824 */ /* 0x000fe200078e00ff */
[--C-:B------:R-:W-:Y:S01]  /*7570*/  SHF.R.U64 R41, R42, 0x10, R43.reuse ;  /* 0x000000102a297819 */ /* 0x100fe2000000122b */
[----:B--2---:R-:W-:Y:S01]  /*7580*/  IMAD.U32 R42, R85, 0x10000, RZ ;  /* 0x00010000552a7824 */ /* 0x004fe200078e00ff */
[----:B------:R-:W-:Y:S01]  /*7590*/  SHF.R.U32.HI R174, RZ, 0x10, R43 ;  /* 0x00000010ffae7819 */ /* 0x000fe2000001162b */
[----:B------:R-:W-:Y:S01]  /*75a0*/  IMAD.U32 R178, R175, 0x10000, RZ ;  /* 0x00010000afb27824 */ /* 0x000fe200078e00ff */
[----:B------:R-:W-:Y:S01]  /*75b0*/  SHF.R.U64 R52, R52, 0x10, R53 ;  /* 0x0000001034347819 */ /* 0x000fe20000001235 */
[----:B0-----:R-:W-:-:S02]  /*75c0*/  IMAD.U32 R43, R81, 0x10000, RZ ;  /* 0x00010000512b7824 */ /* 0x001fc400078e00ff */
[CC--:B------:R-:W-:Y:S01]  /*75d0*/  FMUL.FTZ R180, R42.reuse, R177.reuse ;  /* 0x000000b12ab47220 */ /* 0x0c0fe20000410000 */
[-C--:B------:R-:W-:Y:S01]  /*75e0*/  FMUL.FTZ R182, R42, R178.reuse ;  /* 0x000000b22ab67220 */ /* 0x080fe20000410000 */
[----:B------:R-:W-:Y:S01]  /*75f0*/  SHF.R.U64 R42, R54, 0x10, R55 ;  /* 0x00000010362a7819 */ /* 0x000fe20000001237 */
[----:B------:R-:W-:Y:S02]  /*7600*/  IMAD.U32 R54, R80, 0x10000, RZ ;  /* 0x0001000050367824 */ /* 0x000fe400078e00ff */
[C---:B------:R-:W-:Y:S01]  /*7610*/  FFMA.FTZ R53, R43.reuse, R178, -R180 ;  /* 0x000000b22b357223 */ /* 0x040fe200000108b4 */
[----:B------:R-:W-:Y:S01]  /*7620*/  FFMA.FTZ R43, R43, R177, R182 ;  /* 0x000000b12b2b7223 */ /* 0x000fe200000100b6 */
[----:B------:R-:W-:Y:S02]  /*7630*/  LOP3.LUT R180, R85, 0xffff0000, RZ, 0xc0, !PT ;  /* 0xffff000055b47812 */ /* 0x000fe400078ec0ff */
[----:B------:R-:W-:Y:S02]  /*7640*/  LOP3.LUT R177, R176, 0xffff0000, RZ, 0xc0, !PT ;  /* 0xffff0000b0b17812 */ /* 0x000fe400078ec0ff */
[----:B------:R-:W-:-:S02]  /*7650*/  LOP3.LUT R175, R175, 0xffff0000, RZ, 0xc0, !PT ;  /* 0xffff0000afaf7812 */ /* 0x000fc400078ec0ff */
[----:B------:R-:W-:Y:S02]  /*7660*/  SHF.R.U32.HI R55, RZ, 0x10, R55 ;  /* 0x00000010ff377819 */ /* 0x000fe40000011637 */
[----:B------:R-:W-:Y:S01]  /*7670*/  LOP3.LUT R178, R81, 0xffff0000, RZ, 0xc0, !PT ;  /* 0xffff000051b27812 */ /* 0x000fe200078ec0ff */
[C---:B------:R-:W-:Y:S01]  /*7680*/  FMUL.FTZ R81, R180.reuse, R177 ;  /* 0x000000b1b4517220 */ /* 0x040fe20000410000 */
[-C--:B------:R-:W-:Y:S01]  /*7690*/  FMUL.FTZ R180, R180, R175.reuse ;  /* 0x000000afb4b47220 */ /* 0x080fe20000410000 */
[----:B------:R-:W-:Y:S02]  /*76a0*/  PRMT R55, R179, 0x5410, R55 ;  /* 0x00005410b3377816 */ /* 0x000fe40000000037 */
[----:B------:R-:W-:Y:S01]  /*76b0*/  PRMT R85, R155, 0x5432, R174 ;  /* 0x000054329b557816 */ /* 0x000fe200000000ae */
[C---:B------:R-:W-:Y:S01]  /*76c0*/  FFMA.FTZ R176, R178.reuse, R175, -R81 ;  /* 0x000000afb2b07223 */ /* 0x040fe20000010851 */
[----:B------:R-:W-:Y:S01]  /*76d0*/  FFMA.FTZ R174, R178, R177, R180 ;  /* 0x000000b1b2ae7223 */ /* 0x000fe200000100b4 */
[C---:B------:R-:W-:Y:S01]  /*76e0*/  IMAD.U32 R178, R87.reuse, 0x10000, RZ ;  /* 0x0001000057b27824 */ /* 0x040fe200078e00ff */
[----:B------:R-:W-:Y:S01]  /*76f0*/  LOP3.LUT R87, R87, 0xffff0000, RZ, 0xc0, !PT ;  /* 0xffff000057577812 */ /* 0x000fe200078ec0ff */
[C---:B------:R-:W-:Y:S01]  /*7700*/  IMAD.U32 R175, R55.reuse, 0x10000, RZ ;  /* 0x0001000037af7824 */ /* 0x040fe200078e00ff */
[----:B------:R-:W-:Y:S01]  /*7710*/  LOP3.LUT R55, R55, 0xffff0000, RZ, 0xc0, !PT ;  /* 0xffff000037377812 */ /* 0x000fe200078ec0ff */
[----:B------:R-:W-:Y:S01]  /*7720*/  IMAD.U32 R177, R85, 0x10000, RZ ;  /* 0x0001000055b17824 */ /* 0x000fe200078e00ff */
[----:B------:R-:W-:Y:S01]  /*7730*/  PRMT R40, R156, 0x5432, R40 ;  /* 0x000054329c287816 */ /* 0x000fe20000000028 */
[----:B------:R-:W-:-:S02]  /*7740*/  IMAD.U32 R180, R83, 0x10000, RZ ;  /* 0x0001000053b47824 */ /* 0x000fc400078e00ff */
[C---:B------:R-:W-:Y:S01]  /*7750*/  FMUL.FTZ R179, R178.reuse, R175 ;  /* 0x000000afb2b37220 */ /* 0x040fe20000410000 */
[----:B------:R-:W-:Y:S01]  /*7760*/  FMUL.FTZ R178, R178, R177 ;  /* 0x000000b1b2b27220 */ /* 0x000fe20000410000 */
[----:B------:R-:W-:Y:S01]  /*7770*/  FMUL.FTZ R181, R87, R55 ;  /* 0x0000003757b57220 */ /* 0x000fe20000410000 */
[----:B------:R-:W-:Y:S01]  /*7780*/  PRMT R52, R163, 0x5432, R52 ;  /* 0x00005432a3347816 */ /* 0x000fe20000000034 */
[C---:B------:R-:W-:Y:S01]  /*7790*/  FFMA.FTZ R177, R180.reuse, R177, -R179 ;  /* 0x000000b1b4b17223 */ /* 0x040fe200000108b3 */
[----:B------:R-:W-:Y:S01]  /*77a0*/  LOP3.LUT R179, R85, 0xffff0000, RZ, 0xc0, !PT ;  /* 0xffff000055b37812 */ /* 0x000fe200078ec0ff */
[----:B------:R-:W-:Y:S01]  /*77b0*/  FFMA.FTZ R175, R180, R175, R178 ;  /* 0x000000afb4af7223 */ /* 0x000fe200000100b2 */
[----:B------:R-:W-:Y:S01]  /*77c0*/  LOP3.LUT R178, R83, 0xffff0000, RZ, 0xc0, !PT ;  /* 0xffff000053b27812 */ /* 0x000fe200078ec0ff */
[C---:B------:R-:W-:Y:S01]  /*77d0*/  IMAD.U32 R81, R84.reuse, 0x10000, RZ ;  /* 0x0001000054517824 */ /* 0x040fe200078e00ff */
[----:B------:R-:W-:Y:S01]  /*77e0*/  LOP3.LUT R84, R84, 0xffff0000, RZ, 0xc0, !PT ;  /* 0xffff000054547812 */ /* 0x000fe200078ec0ff */
[----:B------:R-:W-:Y:S01]  /*77f0*/  FMUL.FTZ R180, R87, R179 ;  /* 0x000000b357b47220 */ /* 0x000fe20000410000 */
[----:B------:R-:W-:-:S02]  /*7800*/  IMAD.U32 R87, R52, 0x10000, RZ ;  /* 0x0001000034577824 */ /* 0x000fc400078e00ff */
[----:B------:R-:W-:Y:S01]  /*7810*/  FFMA.FTZ R182, R178, R179, -R181 ;  /* 0x000000b3b2b67223 */ /* 0x000fe200000108b5 */
[----:B------:R-:W-:Y:S01]  /*7820*/  LOP3.LUT R179, R52, 0xffff0000, RZ, 0xc0, !PT ;  /* 0xffff000034b37812 */ /* 0x000fe200078ec0ff */
[----:B------:R-:W-:Y:S01]  /*7830*/  FFMA.FTZ R180, R178, R55, R180 ;  /* 0x00000037b2b47223 */ /* 0x000fe200000100b4 */
[C---:B------:R-:W-:Y:S01]  /*7840*/  IMAD.U32 R55, R40.reuse, 0x10000, RZ ;  /* 0x0001000028377824 */ /* 0x040fe200078e00ff */
[----:B------:R-:W-:Y:S01]  /*7850*/  PRMT R41, R183, 0x5410, R41 ;  /* 0x00005410b7297816 */ /* 0x000fe20000000029 */
[C---:B------:R-:W-:Y:S01]  /*7860*/  FMUL.FTZ R181, R81.reuse, R87 ;  /* 0x0000005751b57220 */ /* 0x040fe20000410000 */
[----:B------:R-:W-:Y:S01]  /*7870*/  LOP3.LUT R183, R40, 0xffff0000, RZ, 0xc0, !PT ;  /* 0xffff000028b77812 */ /* 0x000fe200078ec0ff */
[----:B------:R-:W-:Y:S01]  /*7880*/  FMUL.FTZ R40, R81, R55 ;  /* 0x0000003751287220 */ /* 0x000fe20000410000 */
[----:B------:R-:W-:Y:S01]  /*7890*/  LOP3.LUT R80, R80, 0xffff0000, RZ, 0xc0, !PT ;  /* 0xffff000050507812 */ /* 0x000fe200078ec0ff */
[----:B------:R-:W-:Y:S01]  /*78a0*/  FMUL.FTZ R81, R84, R179 ;  /* 0x000000b354517220 */ /* 0x000fe20000410000 */
[----:B------:R-:W-:Y:S01]  /*78b0*/  PRMT R42, R162, 0x5432, R42 ;  /* 0x00005432a22a7816 */ /* 0x000fe2000000002a */
[----:B------:R-:W-:Y:S01]  /*78c0*/  FFMA.FTZ R181, R54, R55, -R181 ;  /* 0x0000003736b57223 */ /* 0x000fe200000108b5 */
[----:B------:R-:W-:-:S02]  /*78d0*/  IMAD.U32 R85, R86, 0x10000, RZ ;  /* 0x0001000056557824 */ /* 0x000fc400078e00ff */
[----:B------:R-:W-:Y:S01]  /*78e0*/  FFMA.FTZ R40, R54, R87, R40 ;  /* 0x0000005736287223 */ /* 0x000fe20000010028 */
[-C--:B------:R-:W-:Y:S01]  /*78f0*/  FMUL.FTZ R55, R84, R183.reuse ;  /* 0x000000b754377220 */ /* 0x080fe20000410000 */
[----:B------:R-:W-:Y:S01]  /*7900*/  FFMA.FTZ R52, R80, R183, -R81 ;  /* 0x000000b750347223 */ /* 0x000fe20000010851 */
[----:B------:R-:W-:Y:S01]  /*7910*/  LOP3.LUT R86, R86, 0xffff0000, RZ, 0xc0, !PT ;  /* 0xffff000056567812 */ /* 0x000fe200078ec0ff */
[C---:B------:R-:W-:Y:S01]  /*7920*/  IMAD.U32 R54, R42.reuse, 0x10000, RZ ;  /* 0x000100002a367824 */ /* 0x040fe200078e00ff */
[----:B------:R-:W-:Y:S01]  /*7930*/  LOP3.LUT R81, R42, 0xffff0000, RZ, 0xc0, !PT ;  /* 0xffff00002a517812 */ /* 0x000fe200078ec0ff */
[C---:B------:R-:W-:Y:S01]  /*7940*/  IMAD.U32 R84, R41.reuse, 0x10000, RZ ;  /* 0x0001000029547824 */ /* 0x040fe200078e00ff */
[----:B------:R-:W-:Y:S01]  /*7950*/  LOP3.LUT R41, R41, 0xffff0000, RZ, 0xc0, !PT ;  /* 0xffff000029297812 */ /* 0x000fe200078ec0ff */
[C---:B------:R-:W-:Y:S02]  /*7960*/  IMAD.U32 R83, R82.reuse, 0x10000, RZ ;  /* 0x0001000052537824 */ /* 0x040fe400078e00ff */
[C---:B------:R-:W-:Y:S01]  /*7970*/  FMUL.FTZ R42, R85.reuse, R54 ;  /* 0x00000036552a7220 */ /* 0x040fe20000410000 */
[-C--:B------:R-:W-:Y:S01]  /*7980*/  FMUL.FTZ R87, R85, R84.reuse ;  /* 0x0000005455577220 */ /* 0x080fe20000410000 */
[----:B------:R-:W-:Y:S01]  /*7990*/  LOP3.LUT R82, R82, 0xffff0000, RZ, 0xc0, !PT ;  /* 0xffff000052527812 */ /* 0x000fe200078ec0ff */
[C---:B------:R-:W-:Y:S01]  /*79a0*/  FMUL.FTZ R85, R86.reuse, R81 ;  /* 0x0000005156557220 */ /* 0x040fe20000410000 */
[-C--:B------:R-:W-:Y:S01]  /*79b0*/  FMUL.FTZ R86, R86, R41.reuse ;  /* 0x0000002956567220 */ /* 0x080fe20000410000 */
[C---:B------:R-:W-:Y:S01]  /*79c0*/  FFMA.FTZ R42, R83.reuse, R84, -R42 ;  /* 0x00000054532a7223 */ /* 0x040fe2000001082a */
[----:B------:R-:W-:Y:S01]  /*79d0*/  FFMA.FTZ R87, R83, R54, R87 ;  /* 0x0000003653577223 */ /* 0x000fe20000010057 */
        /* <DEDUP_REMOVED lines=13> */
.L_x_4250:
[----:B------:R-:W-:Y:S05]  /*7ab0*/  BSYNC B3 ;  /* 0x0000000000037941 */ /* 0x000fea0003800000 */
.L_x_4249:
[----:B------:R-:W-:Y:S01]  /*7ac0*/  ISETP.GE.AND P4, PT, R173, R147, PT ;  /* 0x00000093ad00720c */ /* 0x000fe20003f86270 */
[----:B------:R-:W-:-:S12]  /*7ad0*/  ULDC.64 UR4, c[0x0][0x208] ;  /* 0x0000820000047ab9 */ /* 0x000fd80000000a00 */
        /* <DEDUP_REMOVED lines=9> */
.L_x_4248:
[----:B------:R-:W-:Y:S05]  /*7b70*/  BSYNC B2 ;  /* 0x0000000000027941 */ /* 0x000fea0003800000 */
.L_x_4247:
[----:B------:R-:W-:Y:S01]  /*7b80*/  ISETP.NE.AND P4, PT, R21, RZ, PT ;  /* 0x000000ff1500720c */ /* 0x000fe20003f85270 */
[----:B------:R-:W-:-:S12]  /*7b90*/  BSSY B2, `(.L_x_4251) ;  /* 0x0000081000027945 */ /* 0x000fd80003800000 */
[----:B------:R-:W-:Y:S05]  /*7ba0*/  @!P4 BRA `(.L_x_4252) ;  /* 0x0000000400fcc947 */ /* 0x000fea0003800000 */
[----:B0-----:R-:W-:Y:S01]  /*7bb0*/  SEL R40, R124, R149, !P1 ;  /* 0x000000957c287207 */ /* 0x001fe20004800000 */
[----:B------:R-:W-:Y:S01]  /*7bc0*/  BSSY B3, `(.L_x_4253) ;  /* 0x0000072000037945 */ /* 0x000fe20003800000 */
[----:B------:R-:W-:Y:S02]  /*7bd0*/  IADD3 R80, P4, P5, R108, R130, R14 ;  /* 0x000000826c507210 */ /* 0x000fe40007d9e00e */
[----:B------:R-:W-:Y:S02]  /*7be0*/  SHF.R.S32.HI R41, RZ, 0x1f, R40 ;  /* 0x0000001fff297819 */ /* 0x000fe40000011428 */
[----:B------:R-:W-:Y:S02]  /*7bf0*/  IADD3.X R81, R4, R157, R113, P4, P5 ;  /* 0x0000009d04517210 */ /* 0x000fe400027ea471 */
[----:B------:R-:W-:Y:S02]  /*7c00*/  LEA.HI R41, R41, R40, RZ, 0x4 ;  /* 0x0000002829297211 */ /* 0x000fe400078f20ff */
[----:B------:R-:W-:-:S02]  /*7c10*/  ISETP.GE.AND P4, PT, R198, R119, PT ;  /* 0x00000077c600720c */ /* 0x000fc40003f86270 */
        /* <DEDUP_REMOVED lines=24> */
[----:B------:R-:W-:Y:S02]  /*7da0*/  SHF.R.U32.HI R48, RZ, 0x10, R49 ;  /* 0x00000010ff307819 */ /* 0x000fe40000011631 */
[----:B------:R-:W-:-:S02]  /*7db0*/  SHF.R.U32.HI R37, RZ, 0x10, R37 ;  /* 0x00000010ff257819 */ /* 0x000fc40000011625 */
[----:B------:R-:W-:Y:S02]  /*7dc0*/  PRMT R48, R161, 0x5432, R48 ;  /* 0x00005432a1307816 */ /* 0x000fe40000000030 */
[----:B------:R-:W-:Y:S02]  /*7dd0*/  PRMT R37, R237, 0x5410, R37 ;  /* 0x00005410ed257816 */ /* 0x000fe40000000025 */
[--C-:B------:R-:W-:Y:S01]  /*7de0*/  SHF.R.U64 R49, R50, 0x10, R51.reuse ;  /* 0x0000001032317819 */ /* 0x100fe20000001233 */
[C---:B------:R-:W-:Y:S01]  /*7df0*/  IMAD.U32 R174, R48.reuse, 0x10000, RZ ;  /* 0x0001000030ae7824 */ /* 0x040fe200078e00ff */
[----:B------:R-:W-:Y:S01]  /*7e00*/  SHF.R.U32.HI R50, RZ, 0x10, R51 ;  /* 0x00000010ff327819 */ /* 0x000fe20000011633 */
[----:B------:R-:W-:Y:S01]  /*7e10*/  IMAD.U32 R176, R37, 0x10000, RZ ;  /* 0x0001000025b07824 */ /* 0x000fe200078e00ff */
[----:B------:R-:W-:Y:S01]  /*7e20*/  LOP3.LUT R175, R48, 0xffff0000, RZ, 0xc0, !PT ;  /* 0xffff000030af7812 */ /* 0x000fe200078ec0ff */
[----:B------:R-:W-:Y:S02]  /*7e30*/  IMAD.U32 R51, R41, 0x10000, RZ ;  /* 0x0001000029337824 */ /* 0x000fe400078e00ff */
        /* <DEDUP_REMOVED lines=8> */
[----:B------:R-:W-:Y:S01]  /*7ec0*/  FFMA.FTZ R48, R51, R174, R48 ;  /* 0x000000ae33307223 */ /* 0x000fe20000010030 */
[----:B------:R-:W-:-:S02]  /*7ed0*/  IMAD.U32 R174, R82, 0x10000, RZ ;  /* 0x0001000052ae7824 */ /* 0x000fc400078e00ff */
[C---:B------:R-:W-:Y:S01]  /*7ee0*/  FMUL.FTZ R85, R86.reuse, R175 ;  /* 0x000000af56557220 */ /* 0x040fe20000410000 */
[----:B------:R-:W-:Y:S01]  /*7ef0*/  LOP3.LUT R84, R41, 0xffff0000, RZ, 0xc0, !PT ;  /* 0xffff000029547812 */ /* 0x000fe200078ec0ff */
[-C--:B------:R-:W-:Y:S01]  /*7f00*/  FMUL.FTZ R51, R86, R37.reuse ;  /* 0x0000002556337220 */ /* 0x080fe20000410000 */
[----:B------:R-:W-:Y:S01]  /*7f10*/  PRMT R39, R160, 0x5432, R39 ;  /* 0x00005432a0277816 */ /* 0x000fe20000000027 */
[----:B------:R-:W-:Y:S01]  /*7f20*/  FMUL.FTZ R86, R173, R176 ;  /* 0x000000b0ad567220 */ /* 0x000fe20000410000 */
[----:B------:R-:W-:Y:S01]  /*7f30*/  LOP3.LUT R55, R55, 0xffff0000, RZ, 0xc0, !PT ;  /* 0xffff000037377812 */ /* 0x000fe200078ec0ff */
[-C--:B------:R-:W-:Y:S01]  /*7f40*/  FMUL.FTZ R173, R173, R174.reuse ;  /* 0x000000aeadad7220 */ /* 0x080fe20000410000 */
[----:B------:R-:W-:Y:S01]  /*7f50*/  PRMT R36, R154, 0x5432, R36 ;  /* 0x000054329a247816 */ /* 0x000fe20000000024 */
[----:B------:R-:W-:Y:S01]  /*7f60*/  FFMA.FTZ R86, R171, R174, -R86 ;  /* 0x000000aeab567223 */ /* 0x000fe20000010856 */
[----:B------:R-:W-:Y:S01]  /*7f70*/  LOP3.LUT R50, R50, 0xffff0000, RZ, 0xc0, !PT ;  /* 0xffff000032327812 */ /* 0x000fe200078ec0ff */
[----:B------:R-:W-:Y:S01]  /*7f80*/  IMAD.U32 R53, R52, 0x10000, RZ ;  /* 0x0001000034357824 */ /* 0x000fe200078e00ff */
[----:B------:R-:W-:Y:S01]  /*7f90*/  LOP3.LUT R82, R82, 0xffff0000, RZ, 0xc0, !PT ;  /* 0xffff000052527812 */ /* 0x000fe200078ec0ff */
[C---:B------:R-:W-:Y:S01]  /*7fa0*/  FFMA.FTZ R85, R84.reuse, R37, -R85 ;  /* 0x0000002554557223 */ /* 0x040fe20000010855 */
[----:B------:R-:W-:Y:S01]  /*7fb0*/  LOP3.LUT R43, R43, 0xffff0000, RZ, 0xc0, !PT ;  /* 0xffff00002b2b7812 */ /* 0x000fe200078ec0ff */
[----:B------:R-:W-:Y:S01]  /*7fc0*/  FFMA.FTZ R51, R84, R175, R51 ;  /* 0x000000af54337223 */ /* 0x000fe20000010033 */
[----:B------:R-:W-:Y:S01]  /*7fd0*/  FFMA.FTZ R173, R171, R176, R173 ;  /* 0x000000b0abad7223 */ /* 0x000fe200000100ad */
[----:B------:R-:W-:Y:S01]  /*7fe0*/  IMAD.U32 R174, R39, 0x10000, RZ ;  /* 0x0001000027ae7824 */ /* 0x000fe200078e00ff */
[----:B------:R-:W-:Y:S01]  /*7ff0*/  LOP3.LUT R52, R52, 0xffff0000, RZ, 0xc0, !PT ;  /* 0xffff000034347812 */ /* 0x000fe200078ec0ff */
[----:B------:R-:W-:Y:S01]  /*8000*/  FMUL.FTZ R176, R55, R50 ;  /* 0x0000003237b07220 */ /* 0x000fe20000410000 */
[----:B------:R-:W-:-:S02]  /*8010*/  IMAD.U32 R84, R36, 0x10000, RZ ;  /* 0x0001000024547824 */ /* 0x000fc400078e00ff */
[----:B------:R-:W-:Y:S01]  /*8020*/  FMUL.FTZ R180, R55, R82 ;  /* 0x0000005237b47220 */ /* 0x000fe20000410000 */
[----:B------:R-:W-:Y:S01]  /*8030*/  LOP3.LUT R39, R39, 0xffff0000, RZ, 0xc0, !PT ;  /* 0xffff000027277812 */ /* 0x000fe200078ec0ff */
[----:B------:R-:W-:Y:S01]  /*8040*/  IMAD.U32 R41, R40, 0x10000, RZ ;  /* 0x0001000028297824 */ /* 0x000fe200078e00ff */
[----:B------:R-:W-:Y:S01]  /*8050*/  LOP3.LUT R55, R36, 0xffff0000, RZ, 0xc0, !PT ;  /* 0xffff000024377812 */ /* 0x000fe200078ec0ff */
[----:B------:R-:W-:Y:S01]  /*8060*/  FMUL.FTZ R36, R53, R174 ;  /* 0x000000ae35247220 */ /* 0x000fe20000410000 */
[----:B------:R-:W-:Y:S01]  /*8070*/  PRMT R49, R158, 0x5432, R49 ;  /* 0x000054329e317816 */ /* 0x000fe20000000031 */
[----:B------:R-:W-:Y:S01]  /*8080*/  FFMA.FTZ R37, R43, R82, -R176 ;  /* 0x000000522b257223 */ /* 0x000fe200000108b0 */
[----:B------:R-:W-:Y:S01]  /*8090*/  LOP3.LUT R40, R40, 0xffff0000, RZ, 0xc0, !PT ;  /* 0xffff000028287812 */ /* 0x000fe200078ec0ff */
[----:B------:R-:W-:Y:S01]  /*80a0*/  FMUL.FTZ R53, R53, R84 ;  /* 0x0000005435357220 */ /* 0x000fe20000410000 */
[----:B------:R-:W-:Y:S01]  /*80b0*/  FFMA.FTZ R180, R43, R50, R180 ;  /* 0x000000322bb47223 */ /* 0x000fe200000100b4 */
[----:B------:R-:W-:Y:S01]  /*80c0*/  FMUL.FTZ R43, R52, R39 ;  /* 0x00000027342b7220 */ /* 0x000fe20000410000 */
[----:B------:R-:W-:Y:S01]  /*80d0*/  PRMT R38, R152, 0x5432, R38 ;  /* 0x0000543298267816 */ /* 0x000fe20000000026 */
[----:B------:R-:W-:Y:S01]  /*80e0*/  FFMA.FTZ R36, R41, R84, -R36 ;  /* 0x0000005429247223 */ /* 0x000fe20000010824 */
[----:B------:R-:W-:Y:S01]  /*80f0*/  LOP3.LUT R172, R42, 0xffff0000, RZ, 0xc0, !PT ;  /* 0xffff00002aac7812 */ /* 0x000fe200078ec0ff */
[----:B------:R-:W-:-:S02]  /*8100*/  IMAD.U32 R42, R54, 0x10000, RZ ;  /* 0x00010000362a7824 */ /* 0x000fc400078e00ff */
[----:B------:R-:W-:Y:S01]  /*8110*/  FFMA.FTZ R53, R41, R174, R53 ;  /* 0x000000ae29357223 */ /* 0x000fe20000010035 */
[C---:B------:R-:W-:Y:S01]  /*8120*/  IMAD.U32 R50, R49.reuse, 0x10000, RZ ;  /* 0x0001000031327824 */ /* 0x040fe200078e00ff */
[----:B------:R-:W-:Y:S01]  /*8130*/  LOP3.LUT R54, R54, 0xffff0000, RZ, 0xc0, !PT ;  /* 0xffff000036367812 */ /* 0x000fe200078ec0ff */
[-C--:B------:R-:W-:Y:S01]  /*8140*/  FMUL.FTZ R41, R52, R55.reuse ;  /* 0x0000003734297220 */ /* 0x080fe20000410000 */
[----:B------:R-:W-:Y:S01]  /*8150*/  FFMA.FTZ R43, R40, R55, -R43 ;  /* 0x00000037282b7223 */ /* 0x000fe2000001082b */
[----:B------:R-:W-:Y:S01]  /*8160*/  LOP3.LUT R49, R49, 0xffff0000, RZ, 0xc0, !PT ;  /* 0xffff000031317812 */ /* 0x000fe200078ec0ff */
[C---:B------:R-:W-:Y:S01]  /*8170*/  IMAD.U32 R52, R38.reuse, 0x10000, RZ ;  /* 0x0001000026347824 */ /* 0x040fe200078e00ff */
[----:B------:R-:W-:Y:S01]  /*8180*/  LOP3.LUT R55, R38, 0xffff0000, RZ, 0xc0, !PT ;  /* 0xffff000026377812 */ /* 0x000fe200078ec0ff */
[----:B------:R-:W-:Y:S01]  /*8190*/  FFMA.FTZ R40, R40, R39, R41 ;  /* 0x0000002728287223 */ /* 0x000fe20000010029 */
[----:B------:R-:W-:Y:S01]  /*81a0*/  FMUL.FTZ R38, R42, R50 ;  /* 0x000000322a267220 */ /* 0x000fe20000410000 */
[----:B------:R-:W-:Y:S01]  /*81b0*/  FMUL.FTZ R39, R54, R49 ;  /* 0x0000003136277220 */ /* 0x000fe20000410000 */
        /* <DEDUP_REMOVED lines=17> */
[----:B------:R-:W-:-:S07]  /*82d0*/  F2FP.BF16.F32.PACK_AB R42, R39, R38 ;  /* 0x00000026272a723e */ /* 0x000fce00000010ff */
.L_x_4254:
[----:B------:R-:W-:Y:S05]  /*82e0*/  BSYNC B3 ;  /* 0x0000000000037941 */ /* 0x000fea0003800000 */
.L_x_4253:
        /* <DEDUP_REMOVED lines=11> */
.L_x_4252:
[----:B------:R-:W-:Y:S05]  /*83a0*/  BSYNC B2 ;  /* 0x0000000000027941 */ /* 0x000fea0003800000 */
.L_x_4251:
[----:B------:R-:W-:-:S13]  /*83b0*/  ISETP.NE.AND P4, PT, R25, RZ, PT ;  /* 0x000000ff1900720c */ /* 0x000fda0003f85270 */
[----:B------:R-:W-:Y:S05]  /*83c0*/  @!P4 BRA `(.L_x_4246) ;  /* 0x00000008000cc947 */ /* 0x000fea0003800000 */
[----:B------:R-:W-:Y:S01]  /*83d0*/  LOP3.LUT P6, RZ, R16, 0x1, RZ, 0xc0, !PT ;  /* 0x0000000110ff7812 */ /* 0x000fe200078cc0ff */
[----:B------:R-:W-:Y:S01]  /*83e0*/  BSSY B2, `(.L_x_4255) ;  /* 0x0000076000027945 */ /* 0x000fe20003800000 */
[----:B------:R-:W-:Y:S02]  /*83f0*/  IADD3 R48, P4, P5, R108, R130, R15 ;  /* 0x000000826c307210 */ /* 0x000fe40007d9e00f */
[----:B---3--:R-:W-:Y:S02]  /*8400*/  SEL R36, R124, R149, !P6 ;  /* 0x000000957c247207 */ /* 0x008fe40007000000 */
[----:B------:R-:W-:Y:S02]  /*8410*/  IADD3.X R49, R4, R157, R112, P4, P5 ;  /* 0x0000009d04317210 */ /* 0x000fe400027ea470 */
[----:B------:R-:W-:Y:S02]  /*8420*/  SHF.R.S32.HI R37, RZ, 0x1f, R36 ;  /* 0x0000001fff257819 */ /* 0x000fe40000011424 */
[----:B------:R-:W-:-:S02]  /*8430*/  ISETP.GE.AND P4, PT, R199, R119, PT ;  /* 0x00000077c700720c */ /* 0x000fc40003f86270 */
        /* <DEDUP_REMOVED lines=25> */
[--C-:B------:R-:W-:Y:S01]  /*85d0*/  SHF.R.U64 R53, R32, 0x10, R33.reuse ;  /* 0x0000001020357819 */ /* 0x100fe20000001221 */
[----:B------:R-:W-:Y:S01]  /*85e0*/  IMAD.U32 R54, R38, 0x10000, RZ ;  /* 0x0001000026367824 */ /* 0x000fe200078e00ff */
[----:B------:R-:W-:-:S02]  /*85f0*/  SHF.R.U32.HI R33, RZ, 0x10, R33 ;  /* 0x00000010ff217819 */ /* 0x000fc40000011621 */
[----:B------:R-:W-:Y:S02]  /*8600*/  PRMT R236, R236, 0x5410, R45 ;  /* 0x00005410ecec7816 */ /* 0x000fe4000000002d */
[----:B------:R-:W-:Y:S02]  /*8610*/  PRMT R202, R202, 0x5410, R33 ;  /* 0x00005410caca7816 */ /* 0x000fe40000000021 */
[--C-:B------:R-:W-:Y:S01]  /*8620*/  SHF.R.U64 R32, R46, 0x10, R47.reuse ;  /* 0x000000102e207819 */ /* 0x100fe2000000122f */
[----:B------:R-:W-:Y:S01]  /*8630*/  IMAD.U32 R33, R236, 0x10000, RZ ;  /* 0x00010000ec217824 */ /* 0x000fe200078e00ff */
[----:B------:R-:W-:Y:S02]  /*8640*/  SHF.R.U32.HI R46, RZ, 0x10, R47 ;  /* 0x00000010ff2e7819 */ /* 0x000fe4000001162f */
[----:B------:R-:W-:Y:S01]  /*8650*/  PRMT R212, R212, 0x5410, R35 ;  /* 0x00005410d4d47816 */ /* 0x000fe20000000023 */
[----:B------:R-:W-:Y:S02]  /*8660*/  IMAD.U32 R35, R202, 0x10000, RZ ;  /* 0x00010000ca237824 */ /* 0x000fe400078e00ff */
[----:B------:R-:W-:Y:S01]  /*8670*/  FMUL.FTZ R45, R50, R33 ;  /* 0x00000021322d7220 */ /* 0x000fe20000410000 */
[----:B------:R-:W-:-:S02]  /*8680*/  PRMT R191, R191, 0x5410, R34 ;  /* 0x00005410bfbf7816 */ /* 0x000fc40000000022 */
[----:B------:R-:W-:Y:S01]  /*8690*/  LOP3.LUT R52, R41, 0xffff0000, RZ, 0xc0, !PT ;  /* 0xffff000029347812 */ /* 0x000fe200078ec0ff */
[----:B------:R-:W-:Y:S01]  /*86a0*/  IMAD.U32 R41, R40, 0x10000, RZ ;  /* 0x0001000028297824 */ /* 0x000fe200078e00ff */
[----:B------:R-:W-:Y:S02]  /*86b0*/  LOP3.LUT R34, R236, 0xffff0000, RZ, 0xc0, !PT ;  /* 0xffff0000ec227812 */ /* 0x000fe400078ec0ff */
[----:B------:R-:W-:Y:S01]  /*86c0*/  PRMT R200, R200, 0x5410, R53 ;  /* 0x00005410c8c87816 */ /* 0x000fe20000000035 */
[-C--:B------:R-:W-:Y:S01]  /*86d0*/  FMUL.FTZ R53, R50, R35.reuse ;  /* 0x0000002332357220 */ /* 0x080fe20000410000 */
[----:B------:R-:W-:Y:S01]  /*86e0*/  PRMT R203, R203, 0x5410, R32 ;  /* 0x00005410cbcb7816 */ /* 0x000fe20000000020 */
[----:B------:R-:W-:Y:S01]  /*86f0*/  FFMA.FTZ R32, R44, R35, -R45 ;  /* 0x000000232c207223 */ /* 0x000fe2000001082d */
[----:B------:R-:W-:Y:S01]  /*8700*/  PRMT R207, R207, 0x5410, R46 ;  /* 0x00005410cfcf7816 */ /* 0x000fe2000000002e */
[----:B------:R-:W-:Y:S01]  /*8710*/  FMUL.FTZ R46, R52, R34 ;  /* 0x00000022342e7220 */ /* 0x000fe20000410000 */
[----:B------:R-:W-:Y:S01]  /*8720*/  LOP3.LUT R35, R202, 0xffff0000, RZ, 0xc0, !PT ;  /* 0xffff0000ca237812 */ /* 0x000fe200078ec0ff */
[----:B------:R-:W-:Y:S01]  /*8730*/  FFMA.FTZ R33, R44, R33, R53 ;  /* 0x000000212c217223 */ /* 0x000fe20000010035 */
[----:B------:R-:W-:Y:S01]  /*8740*/  LOP3.LUT R47, R37, 0xffff0000, RZ, 0xc0, !PT ;  /* 0xffff0000252f7812 */ /* 0x000fe200078ec0ff */
[----:B------:R-:W-:Y:S01]  /*8750*/  IMAD.U32 R45, R207, 0x10000, RZ ;  /* 0x00010000cf2d7824 */ /* 0x000fe200078e00ff */
[----:B------:R-:W-:Y:S01]  /*8760*/  PRMT R190, R190, 0x5410, R55 ;  /* 0x00005410bebe7816 */ /* 0x000fe20000000037 */
[----:B------:R-:W-:-:S02]  /*8770*/  IMAD.U32 R53, R191, 0x10000, RZ ;  /* 0x00010000bf357824 */ /* 0x000fc400078e00ff */
[-C--:B------:R-:W-:Y:S01]  /*8780*/  FMUL.FTZ R52, R52, R35.reuse ;  /* 0x0000002334347220 */ /* 0x080fe20000410000 */
[----:B------:R-:W-:Y:S01]  /*8790*/  FFMA.FTZ R35, R47, R35, -R46 ;  /* 0x000000232f237223 */ /* 0x000fe2000001082e */
[----:B------:R-:W-:Y:S01]  /*87a0*/  LOP3.LUT R43, R43, 0xffff0000, RZ, 0xc0, !PT ;  /* 0xffff00002b2b7812 */ /* 0x000fe200078ec0ff */
[C---:B------:R-:W-:Y:S01]  /*87b0*/  FMUL.FTZ R55, R82.reuse, R45 ;  /* 0x0000002d52377220 */ /* 0x040fe20000410000 */
[----:B------:R-:W-:Y:S01]  /*87c0*/  LOP3.LUT R46, R207, 0xffff0000, RZ, 0xc0, !PT ;  /* 0xffff0000cf2e7812 */ /* 0x000fe200078ec0ff */
[-C--:B------:R-:W-:Y:S01]  /*87d0*/  FMUL.FTZ R82, R82, R53.reuse ;  /* 0x0000003552527220 */ /* 0x080fe20000410000 */
[----:B------:R-:W-:Y:S01]  /*87e0*/  FFMA.FTZ R34, R47, R34, R52 ;  /* 0x000000222f227223 */ /* 0x000fe20000010034 */
[----:B------:R-:W-:Y:S01]  /*87f0*/  LOP3.LUT R52, R191, 0xffff0000, RZ, 0xc0, !PT ;  /* 0xffff0000bf347812 */ /* 0x000fe200078ec0ff */
[C---:B------:R-:W-:Y:S01]  /*8800*/  FFMA.FTZ R44, R80.reuse, R53, -R55 ;  /* 0x00000035502c7223 */ /* 0x040fe20000010837 */
[----:B------:R-:W-:Y:S01]  /*8810*/  LOP3.LUT R39, R39, 0xffff0000, RZ, 0xc0, !PT ;  /* 0xffff000027277812 */ /* 0x000fe200078ec0ff */
[----:B------:R-:W-:Y:S01]  /*8820*/  FFMA.FTZ R80, R80, R45, R82 ;  /* 0x0000002d50507223 */ /* 0x000fe20000010052 */
[C---:B------:R-:W-:Y:S01]  /*8830*/  FMUL.FTZ R84, R43.reuse, R46 ;  /* 0x0000002e2b547220 */ /* 0x040fe20000410000 */
[----:B------:R-:W-:Y:S01]  /*8840*/  IMAD.U32 R82, R212, 0x10000, RZ ;  /* 0x00010000d4527824 */ /* 0x000fe200078e00ff */
[----:B------:R-:W-:Y:S01]  /*8850*/  LOP3.LUT R40, R40, 0xffff0000, RZ, 0xc0, !PT ;  /* 0xffff000028287812 */ /* 0x000fe200078ec0ff */
[----:B------:R-:W-:Y:S01]  /*8860*/  IMAD.U32 R50, R200, 0x10000, RZ ;  /* 0x00010000c8327824 */ /* 0x000fe200078e00ff */
[----:B------:R-:W-:Y:S01]  /*8870*/  LOP3.LUT R45, R212, 0xffff0000, RZ, 0xc0, !PT ;  /* 0xffff0000d42d7812 */ /* 0x000fe200078ec0ff */
[-C--:B------:R-:W-:Y:S01]  /*8880*/  FMUL.FTZ R86, R43, R52.reuse ;  /* 0x000000342b567220 */ /* 0x080fe20000410000 */
[----:B------:R-:W-:Y:S01]  /*8890*/  FFMA.FTZ R43, R39, R52, -R84 ;  /* 0x00000034272b7223 */ /* 0x000fe20000010854 */
[----:B------:R-:W-:Y:S01]  /*88a0*/  IMAD.U32 R37, R36, 0x10000, RZ ;  /* 0x0001000024257824 */ /* 0x000fe200078e00ff */
[----:B------:R-:W-:Y:S01]  /*88b0*/  LOP3.LUT R47, R200, 0xffff0000, RZ, 0xc0, !PT ;  /* 0xffff0000c82f7812 */ /* 0x000fe200078ec0ff */
[C---:B------:R-:W-:Y:S01]  /*88c0*/  FMUL.FTZ R52, R41.reuse, R82 ;  /* 0x0000005229347220 */ /* 0x040fe20000410000 */
[----:B------:R-:W-:Y:S01]  /*88d0*/  LOP3.LUT R36, R36, 0xffff0000, RZ, 0xc0, !PT ;  /* 0xffff000024247812 */ /* 0x000fe200078ec0ff */
[-C--:B------:R-:W-:Y:S01]  /*88e0*/  FMUL.FTZ R53, R41, R50.reuse ;  /* 0x0000003229357220 */ /* 0x080fe20000410000 */
[----:B------:R-:W-:Y:S01]  /*88f0*/  FMUL.FTZ R55, R40, R45 ;  /* 0x0000002d28377220 */ /* 0x000fe20000410000 */
[C---:B------:R-:W-:Y:S01]  /*8900*/  FFMA.FTZ R41, R37.reuse, R50, -R52 ;  /* 0x0000003225297223 */ /* 0x040fe20000010834 */
[----:B------:R-:W-:Y:S01]  /*8910*/  LOP3.LUT R81, R38, 0xffff0000, RZ, 0xc0, !PT ;  /* 0xffff000026517812 */ /* 0x000fe200078ec0ff */
[----:B------:R-:W-:Y:S01]  /*8920*/  FFMA.FTZ R37, R37, R82, R53 ;  /* 0x0000005225257223 */ /* 0x000fe20000010035 */
[----:B------:R-:W-:Y:S01]  /*8930*/  FMUL.FTZ R83, R40, R47 ;  /* 0x0000002f28537220 */ /* 0x000fe20000410000 */
[----:B------:R-:W-:-:S02]  /*8940*/  IMAD.U32 R38, R42, 0x10000, RZ ;  /* 0x000100002a267824 */ /* 0x000fc400078e00ff */
[----:B------:R-:W-:Y:S01]  /*8950*/  FFMA.FTZ R40, R36, R47, -R55 ;  /* 0x0000002f24287223 */ /* 0x000fe20000010837 */
[C---:B------:R-:W-:Y:S01]  /*8960*/  IMAD.U32 R53, R203.reuse, 0x10000, RZ ;  /* 0x00010000cb357824 */ /* 0x040fe200078e00ff */
[----:B------:R-:W-:Y:S01]  /*8970*/  LOP3.LUT R42, R42, 0xffff0000, RZ, 0xc0, !PT ;  /* 0xffff00002a2a7812 */ /* 0x000fe200078ec0ff */
[C---:B------:R-:W-:Y:S01]  /*8980*/  IMAD.U32 R47, R190.reuse, 0x10000, RZ ;  /* 0x00010000be2f7824 */ /* 0x040fe200078e00ff */
[----:B------:R-:W-:Y:S01]  /*8990*/  LOP3.LUT R203, R203, 0xffff0000, RZ, 0xc0, !PT ;  /* 0xffff0000cbcb7812 */ /* 0x000fe200078ec0ff */
[----:B------:R-:W-:Y:S01]  /*89a0*/  FFMA.FTZ R39, R39, R46, R86 ;  /* 0x0000002e27277223 */ /* 0x000fe20000010056 */
        /* <DEDUP_REMOVED lines=23> */
[----:B------:R-:W-:Y:S02]  /*8b20*/  IMAD.MOV.U32 R42, RZ, RZ, R81 ;  /* 0x000000ffff2a7224 */ /* 0x000fe400078e0051 */
[----:B------:R-:W-:-:S07]  /*8b30*/  IMAD.MOV.U32 R43, RZ, RZ, R80 ;  /* 0x000000ffff2b7224 */ /* 0x000fce00078e0050 */
.L_x_4256:
[----:B------:R-:W-:Y:S05]  /*8b40*/  BSYNC B2 ;  /* 0x0000000000027941 */ /* 0x000fea0003800000 */
.L_x_4255:
        /* <DEDUP_REMOVED lines=11> */
.L_x_4246:
[----:B------:R-:W-:Y:S05]  /*8c00*/  BSYNC B1 ;  /* 0x0000000000017941 */ /* 0x000fea0003800000 */
.L_x_4245:
        /* <DEDUP_REMOVED lines=47> */
[----:B------:R-:W-:Y:S02]  /*8f00*/  SHF.R.U64 R54, R66, 0x10, R67 ;  /* 0x0000001042367819 */ /* 0x000fe40000001243 */
[----:B------:R-:W-:-:S02]  /*8f10*/  PRMT R189, R189, 0x5410, R76 ;  /* 0x00005410bdbd7816 */ /* 0x000fc4000000004c */
[----:B------:R-:W-:Y:S02]  /*8f20*/  PRMT R185, R185, 0x5410, R64 ;  /* 0x00005410b9b97816 */ /* 0x000fe40000000040 */
[----:B------:R-:W-:Y:S02]  /*8f30*/  SHF.R.U64 R55, R78, 0x10, R79 ;  /* 0x000000104e377819 */ /* 0x000fe4000000124f */
[----:B------:R-:W-:Y:S01]  /*8f40*/  PRMT R169, R169, 0x5410, R54 ;  /* 0x00005410a9a97816 */ /* 0x000fe20000000036 */
[----:B------:R-:W-:Y:S01]  /*8f50*/  IMAD.U32 R54, R189, 0x10000, RZ ;  /* 0x00010000bd367824 */ /* 0x000fe200078e00ff */
[----:B------:R-:W-:Y:S01]  /*8f60*/  LOP3.LUT R49, R39, 0xffff0000, RZ, 0xc0, !PT ;  /* 0xffff000027317812 */ /* 0x000fe200078ec0ff */
[----:B------:R-:W-:Y:S01]  /*8f70*/  IMAD.U32 R39, R185, 0x10000, RZ ;  /* 0x00010000b9277824 */ /* 0x000fe200078e00ff */
[----:B------:R-:W-:Y:S02]  /*8f80*/  SHF.R.U32.HI R67, RZ, 0x10, R67 ;  /* 0x00000010ff437819 */ /* 0x000fe40000011643 */
[----:B------:R-:W-:-:S02]  /*8f90*/  SHF.R.U32.HI R78, RZ, 0x10, R79 ;  /* 0x00000010ff4e7819 */ /* 0x000fc4000001164f */
[----:B------:R-:W-:Y:S01]  /*8fa0*/  PRMT R186, R186, 0x5410, R55 ;  /* 0x00005410baba7816 */ /* 0x000fe20000000037 */
[-C--:B------:R-:W-:Y:S01]  /*8fb0*/  FMUL.FTZ R55, R53, R54.reuse ;  /* 0x0000003635377220 */ /* 0x080fe20000410000 */
[----:B------:R-:W-:Y:S01]  /*8fc0*/  LOP3.LUT R50, R37, 0xffff0000, RZ, 0xc0, !PT ;  /* 0xffff000025327812 */ /* 0x000fe200078ec0ff */
[-C--:B------:R-:W-:Y:S01]  /*8fd0*/  FMUL.FTZ R53, R53, R39.reuse ;  /* 0x0000002735357220 */ /* 0x080fe20000410000 */
[----:B------:R-:W-:Y:S01]  /*8fe0*/  LOP3.LUT R189, R189, 0xffff0000, RZ, 0xc0, !PT ;  /* 0xffff0000bdbd7812 */ /* 0x000fe200078ec0ff */
[----:B------:R-:W-:Y:S01]  /*8ff0*/  FFMA.FTZ R39, R48, R39, -R55 ;  /* 0x0000002730277223 */ /* 0x000fe20000010837 */
[----:B------:R-:W-:Y:S01]  /*9000*/  PRMT R170, R170, 0x5410, R67 ;  /* 0x00005410aaaa7816 */ /* 0x000fe20000000043 */
[----:B------:R-:W-:Y:S01]  /*9010*/  FFMA.FTZ R48, R48, R54, R53 ;  /* 0x0000003630307223 */ /* 0x000fe20000010035 */
[----:B------:R-:W-:Y:S01]  /*9020*/  PRMT R187, R187, 0x5410, R78 ;  /* 0x00005410bbbb7816 */ /* 0x000fe2000000004e */
[----:B------:R-:W-:Y:S01]  /*9030*/  FMUL.FTZ R64, R50, R189 ;  /* 0x000000bd32407220 */ /* 0x000fe20000410000 */
[----:B------:R-:W-:Y:S01]  /*9040*/  LOP3.LUT R185, R185, 0xffff0000, RZ, 0xc0, !PT ;  /* 0xffff0000b9b97812 */ /* 0x000fe200078ec0ff */
[----:B------:R-:W-:Y:S01]  /*9050*/  IMAD.U32 R53, R170, 0x10000, RZ ;  /* 0x00010000aa357824 */ /* 0x000fe200078e00ff */
[----:B------:R-:W-:Y:S01]  /*9060*/  LOP3.LUT R47, R33, 0xffff0000, RZ, 0xc0, !PT ;  /* 0xffff0000212f7812 */ /* 0x000fe200078ec0ff */
[C---:B------:R-:W-:Y:S01]  /*9070*/  IMAD.U32 R55, R187.reuse, 0x10000, RZ ;  /* 0x00010000bb377824 */ /* 0x040fe200078e00ff */
[----:B------:R-:W-:Y:S01]  /*9080*/  LOP3.LUT R187, R187, 0xffff0000, RZ, 0xc0, !PT ;  /* 0xffff0000bbbb7812 */ /* 0x000fe200078ec0ff */
[----:B------:R-:W-:Y:S01]  /*9090*/  FMUL.FTZ R54, R50, R185 ;  /* 0x000000b932367220 */ /* 0x000fe20000410000 */
[C---:B------:R-:W-:Y:S01]  /*90a0*/  FMUL.FTZ R66, R52.reuse, R53 ;  /* 0x0000003534427220 */ /* 0x040fe20000410000 */
[----:B------:R-:W-:Y:S01]  /*90b0*/  FFMA.FTZ R50, R47, R185, -R64 ;  /* 0x000000b92f327223 */ /* 0x000fe20000010840 */
[-C--:B------:R-:W-:Y:S01]  /*90c0*/  FMUL.FTZ R64, R52, R55.reuse ;  /* 0x0000003734407220 */ /* 0x080fe20000410000 */
[----:B------:R-:W-:Y:S01]  /*90d0*/  PRMT R188, R188, 0x5410, R65 ;  /* 0x00005410bcbc7816 */ /* 0x000fe20000000041 */
[----:B------:R-:W-:Y:S01]  /*90e0*/  FFMA.FTZ R65, R51, R55, R66 ;  /* 0x0000003733417223 */ /* 0x000fe20000010042 */
[----:B------:R-:W-:Y:S01]  /*90f0*/  LOP3.LUT R46, R35, 0xffff0000, RZ, 0xc0, !PT ;  /* 0xffff0000232e7812 */ /* 0x000fe200078ec0ff */
[----:B------:R-:W-:Y:S01]  /*9100*/  FFMA.FTZ R52, R51, R53, -R64 ;  /* 0x0000003533347223 */ /* 0x000fe20000010840 */
[----:B------:R-:W-:Y:S01]  /*9110*/  LOP3.LUT R170, R170, 0xffff0000, RZ, 0xc0, !PT ;  /* 0xffff0000aaaa7812 */ /* 0x000fe200078ec0ff */
[----:B------:R-:W-:Y:S01]  /*9120*/  FMUL.FTZ R51, R49, R187 ;  /* 0x000000bb31337220 */ /* 0x000fe20000410000 */
[----:B------:R-:W-:Y:S01]  /*9130*/  PRMT R184, R184, 0x5410, R81 ;  /* 0x00005410b8b87816 */ /* 0x000fe20000000051 */
[C---:B------:R-:W-:Y:S01]  /*9140*/  IMAD.U32 R37, R36.reuse, 0x10000, RZ ;  /* 0x0001000024257824 */ /* 0x040fe200078e00ff */
[----:B------:R-:W-:Y:S01]  /*9150*/  LOP3.LUT R44, R36, 0xffff0000, RZ, 0xc0, !PT ;  /* 0xffff0000242c7812 */ /* 0x000fe200078ec0ff */
[----:B------:R-:W-:Y:S01]  /*9160*/  FFMA.FTZ R67, R46, R170, -R51 ;  /* 0x000000aa2e437223 */ /* 0x000fe20000010833 */
[----:B------:R-:W-:Y:S01]  /*9170*/  FFMA.FTZ R47, R47, R189, R54 ;  /* 0x000000bd2f2f7223 */ /* 0x000fe20000010036 */
[----:B------:R-:W-:-:S02]  /*9180*/  IMAD.U32 R64, R188, 0x10000, RZ ;  /* 0x00010000bc407824 */ /* 0x000fc400078e00ff */
[----:B------:R-:W-:Y:S01]  /*9190*/  FMUL.FTZ R53, R49, R170 ;  /* 0x000000aa31357220 */ /* 0x000fe20000410000 */
[----:B------:R-:W-:Y:S01]  /*91a0*/  LOP3.LUT R51, R188, 0xffff0000, RZ, 0xc0, !PT ;  /* 0xffff0000bc337812 */ /* 0x000fe200078ec0ff */
[C---:B------:R-:W-:Y:S01]  /*91b0*/  IMAD.U32 R54, R184.reuse, 0x10000, RZ ;  /* 0x00010000b8367824 */ /* 0x040fe200078e00ff */
[----:B------:R-:W-:Y:S01]  /*91c0*/  LOP3.LUT R49, R184, 0xffff0000, RZ, 0xc0, !PT ;  /* 0xffff0000b8317812 */ /* 0x000fe200078ec0ff */
[C---:B------:R-:W-:Y:S01]  /*91d0*/  IMAD.U32 R33, R32.reuse, 0x10000, RZ ;  /* 0x0001000020217824 */ /* 0x040fe200078e00ff */
[----:B------:R-:W-:Y:S01]  /*91e0*/  LOP3.LUT R32, R32, 0xffff0000, RZ, 0xc0, !PT ;  /* 0xffff000020207812 */ /* 0x000fe200078ec0ff */
[C---:B------:R-:W-:Y:S01]  /*91f0*/  FMUL.FTZ R66, R37.reuse, R64 ;  /* 0x0000004025427220 */ /* 0x040fe20000410000 */
[----:B------:R-:W-:Y:S01]  /*9200*/  FFMA.FTZ R46, R46, R187, R53 ;  /* 0x000000bb2e2e7223 */ /* 0x000fe20000010035 */
[----:B------:R-:W-:Y:S01]  /*9210*/  FMUL.FTZ R37, R37, R54 ;  /* 0x0000003625257220 */ /* 0x000fe20000410000 */
[----:B------:R-:W-:Y:S01]  /*9220*/  FMUL.FTZ R53, R44, R51 ;  /* 0x000000332c357220 */ /* 0x000fe20000410000 */
[C---:B------:R-:W-:Y:S01]  /*9230*/  IMAD.U32 R35, R34.reuse, 0x10000, RZ ;  /* 0x0001000022237824 */ /* 0x040fe200078e00ff */
[----:B------:R-:W-:Y:S01]  /*9240*/  LOP3.LUT R36, R34, 0xffff0000, RZ, 0xc0, !PT ;  /* 0xffff000022247812 */ /* 0x000fe200078ec0ff */
[----:B------:R-:W-:-:S02]  /*9250*/  IMAD.U32 R34, R38, 0x10000, RZ ;  /* 0x0001000026227824 */ /* 0x000fc400078e00ff */
[C---:B------:R-:W-:Y:S01]  /*9260*/  FFMA.FTZ R66, R33.reuse, R54, -R66 ;  /* 0x0000003621427223 */ /* 0x040fe20000010842 */
[----:B------:R-:W-:Y:S01]  /*9270*/  FFMA.FTZ R64, R33, R64, R37 ;  /* 0x0000004021407223 */ /* 0x000fe20000010025 */
[-C--:B------:R-:W-:Y:S01]  /*9280*/  FMUL.FTZ R55, R44, R49.reuse ;  /* 0x000000312c377220 */ /* 0x080fe20000410000 */
[----:B------:R-:W-:Y:S01]  /*9290*/  FFMA.FTZ R53, R32, R49, -R53 ;  /* 0x0000003120357223 */ /* 0x000fe20000010835 */
[----:B------:R-:W-:Y:S01]  /*92a0*/  LOP3.LUT R38, R38, 0xffff0000, RZ, 0xc0, !PT ;  /* 0xffff000026267812 */ /* 0x000fe200078ec0ff */
[C---:B------:R-:W-:Y:S01]  /*92b0*/  IMAD.U32 R33, R169.reuse, 0x10000, RZ ;  /* 0x00010000a9217824 */ /* 0x040fe200078e00ff */
[C---:B------:R-:W-:Y:S01]  /*92c0*/  LOP3.LUT R49, R186.reuse, 0xffff0000, RZ, 0xc0, !PT ;  /* 0xffff0000ba317812 */ /* 0x040fe200078ec0ff */
[----:B------:R-:W-:Y:S01]  /*92d0*/  IMAD.U32 R37, R186, 0x10000, RZ ;  /* 0x00010000ba257824 */ /* 0x000fe200078e00ff */
[----:B------:R-:W-:Y:S01]  /*92e0*/  LOP3.LUT R169, R169, 0xffff0000, RZ, 0xc0, !PT ;  /* 0xffff0000a9a97812 */ /* 0x000fe200078ec0ff */
[----:B------:R-:W-:Y:S01]  /*92f0*/  FFMA.FTZ R55, R32, R51, R55 ;  /* 0x0000003320377223 */ /* 0x000fe20000010037 */
[----:B------:R-:W-:Y:S01]  /*9300*/  F2FP.BF16.F32.PACK_AB R66, R53, R66 ;  /* 0x000000423542723e */ /* 0x000fe200000010ff */
[----:B------:R-:W-:Y:S01]  /*9310*/  FMUL.FTZ R32, R34, R37 ;  /* 0x0000002522207220 */ /* 0x000fe20000410000 */
[----:B------:R-:W-:Y:S01]  /*9320*/  FMUL.FTZ R51, R38, R49 ;  /* 0x0000003126337220 */ /* 0x000fe20000410000 */
[----:B------:R-:W-:Y:S01]  /*9330*/  FMUL.FTZ R34, R34, R33 ;  /* 0x0000002122227220 */ /* 0x000fe20000410000 */
[----:B------:R-:W-:Y:S01]  /*9340*/  FMUL.FTZ R38, R38, R169 ;  /* 0x000000a926267220 */ /* 0x000fe20000410000 */
[C---:B------:R-:W-:Y:S01]  /*9350*/  FFMA.FTZ R32, R35.reuse, R33, -R32 ;  /* 0x0000002123207223 */ /* 0x040fe20000010820 */
[C---:B------:R-:W-:Y:S01]  /*9360*/  FFMA.FTZ R51, R36.reuse, R169, -R51 ;  /* 0x000000a924337223 */ /* 0x040fe20000010833 */
[----:B------:R-:W-:Y:S01]  /*9370*/  FFMA.FTZ R34, R35, R37, R34 ;  /* 0x0000002523227223 */ /* 0x000fe20000010022 */
[----:B------:R-:W-:Y:S01]  /*9380*/  FFMA.FTZ R49, R36, R49, R38 ;  /* 0x0000003124317223 */ /* 0x000fe20000010026 */
[----:B------:R-:W-:-:S02]  /*9390*/  F2FP.BF16.F32.PACK_AB R33, R50, R39 ;  /* 0x000000273221723e */ /* 0x000fc400000010ff */
[----:B------:R-:W-:Y:S01]  /*93a0*/  F2FP.BF16.F32.PACK_AB R38, R51, R32 ;  /* 0x000000203326723e */ /* 0x000fe200000010ff */
[----:B------:R-:W-:Y:S01]  /*93b0*/  IMAD.MOV.U32 R32, RZ, RZ, R66 ;  /* 0x000000ffff207224 */ /* 0x000fe200078e0042 */
[----:B------:R-:W-:Y:S02]  /*93c0*/  F2FP.BF16.F32.PACK_AB R44, R49, R34 ;  /* 0x00000022312c723e */ /* 0x000fe400000010ff */
[----:B------:R-:W-:Y:S01]  /*93d0*/  F2FP.BF16.F32.PACK_AB R35, R67, R52 ;  /* 0x000000344323723e */ /* 0x000fe200000010ff */
[----:B------:R-:W-:Y:S01]  /*93e0*/  IMAD.MOV.U32 R34, RZ, RZ, R38 ;  /* 0x000000ffff227224 */ /* 0x000fe200078e0026 */
[----:B------:R-:W-:Y:S01]  /*93f0*/  F2FP.BF16.F32.PACK_AB R37, R47, R48 ;  /* 0x000000302f25723e */ /* 0x000fe200000010ff */
[----:B------:R-:W-:Y:S01]  /*9400*/  IMAD.MOV.U32 R38, RZ, RZ, R44 ;  /* 0x000000ffff267224 */ /* 0x000fe200078e002c */
[----:B------:R-:W-:Y:S02]  /*9410*/  F2FP.BF16.F32.PACK_AB R39, R46, R65 ;  /* 0x000000412e27723e */ /* 0x000fe400000010ff */
[----:B------:R-:W-:-:S07]  /*9420*/  F2FP.BF16.F32.PACK_AB R36, R55, R64 ;  /* 0x000000403724723e */ /* 0x000fce00000010ff */
.L_x_4260:
[----:B------:R-:W-:Y:S05]  /*9430*/  BSYNC B2 ;  /* 0x0000000000027941 */ /* 0x000fea0003800000 */
.L_x_4259:
[----:B------:R-:W-:Y:S02]  /*9440*/  ULDC.64 UR4, c[0x0][0x208] ;  /* 0x0000820000047ab9 */ /* 0x000fe40000000a00 */
[----:B0-----:R4:W-:Y:S04]  /*9450*/  STG.E.128 desc[UR4][R40.64], R32 ;  /* 0x0000002028007986 */ /* 0x0019e8000c101d04 */
[----:B--2---:R4:W-:Y:S02]  /*9460*/  @!P3 STG.E.128 desc[UR4][R42.64], R36 ;  /* 0x000000242a00b986 */ /* 0x0049e4000c101d04 */
.L_x_4258:
[----:B------:R-:W-:Y:S05]  /*9470*/  BSYNC B1 ;  /* 0x0000000000017941 */ /* 0x000fea0003800000 */
.L_x_4257:
        /* <DEDUP_REMOVED lines=35> */
[----:B--2---:R-:W-:Y:S01]  /*96b0*/  IMAD.U32 R50, R37, 0x10000, RZ ;  /* 0x0001000025327824 */ /* 0x004fe200078e00ff */
[----:B------:R-:W-:Y:S01]  /*96c0*/  SHF.R.U64 R64, R60, 0x10, R61 ;  /* 0x000000103c407819 */ /* 0x000fe2000000123d */
[----:B0-----:R-:W-:Y:S01]  /*96d0*/  IMAD.U32 R47, R33, 0x10000, RZ ;  /* 0x00010000212f7824 */ /* 0x001fe200078e00ff */
[----:B------:R-:W-:Y:S01]  /*96e0*/  SHF.R.U64 R62, R72, 0x10, R73 ;  /* 0x00000010483e7819 */ /* 0x000fe20000001249 */
[----:B------:R-:W-:Y:S01]  /*96f0*/  IMAD.U32 R52, R39, 0x10000, RZ ;  /* 0x0001000027347824 */ /* 0x000fe200078e00ff */
[----:B------:R-:W-:Y:S01]  /*9700*/  SHF.R.U32.HI R61, RZ, 0x10, R61 ;  /* 0x00000010ff3d7819 */ /* 0x000fe2000001163d */
[----:B------:R-:W-:Y:S01]  /*9710*/  IMAD.U32 R49, R35, 0x10000, RZ ;  /* 0x0001000023317824 */ /* 0x000fe200078e00ff */
[----:B------:R-:W-:Y:S01]  /*9720*/  SHF.R.U32.HI R73, RZ, 0x10, R73 ;  /* 0x00000010ff497819 */ /* 0x000fe20000011649 */
[----:B------:R-:W-:Y:S01]  /*9730*/  IMAD.U32 R44, R32, 0x10000, RZ ;  /* 0x00010000202c7824 */ /* 0x000fe200078e00ff */
[----:B------:R-:W-:-:S02]  /*9740*/  PRMT R164, R164, 0x5410, R61 ;  /* 0x00005410a4a47816 */ /* 0x000fc4000000003d */
[----:B------:R-:W-:Y:S02]  /*9750*/  PRMT R168, R168, 0x5410, R73 ;  /* 0x00005410a8a87816 */ /* 0x000fe40000000049 */
[--C-:B------:R-:W-:Y:S01]  /*9760*/  SHF.R.U64 R60, R74, 0x10, R75.reuse ;  /* 0x000000104a3c7819 */ /* 0x100fe2000000124b */
[----:B------:R-:W-:Y:S01]  /*9770*/  IMAD.U32 R53, R164, 0x10000, RZ ;  /* 0x00010000a4357824 */ /* 0x000fe200078e00ff */
[----:B------:R-:W-:Y:S02]  /*9780*/  SHF.R.U32.HI R75, RZ, 0x10, R75 ;  /* 0x00000010ff4b7819 */ /* 0x000fe4000001164b */
[----:B------:R-:W-:Y:S01]  /*9790*/  PRMT R161, R161, 0x5410, R54 ;  /* 0x00005410a1a17816 */ /* 0x000fe20000000036 */
[----:B------:R-:W-:Y:S01]  /*97a0*/  IMAD.U32 R54, R168, 0x10000, RZ ;  /* 0x00010000a8367824 */ /* 0x000fe200078e00ff */
[----:B------:R-:W-:Y:S02]  /*97b0*/  SHF.R.U32.HI R63, RZ, 0x10, R63 ;  /* 0x00000010ff3f7819 */ /* 0x000fe4000001163f */
[----:B------:R-:W-:-:S02]  /*97c0*/  PRMT R166, R166, 0x5410, R75 ;  /* 0x00005410a6a67816 */ /* 0x000fc4000000004b */
[----:B------:R-:W-:Y:S01]  /*97d0*/  PRMT R167, R167, 0x5410, R62 ;  /* 0x00005410a7a77816 */ /* 0x000fe2000000003e */
[CC--:B------:R-:W-:Y:S01]  /*97e0*/  FMUL.FTZ R62, R50.reuse, R53.reuse ;  /* 0x00000035323e7220 */ /* 0x0c0fe20000410000 */
[----:B------:R-:W-:Y:S01]  /*97f0*/  PRMT R165, R165, 0x5410, R60 ;  /* 0x00005410a5a57816 */ /* 0x000fe2000000003c */
[-C--:B------:R-:W-:Y:S01]  /*9800*/  FMUL.FTZ R60, R50, R54.reuse ;  /* 0x00000036323c7220 */ /* 0x080fe20000410000 */
[----:B------:R-:W-:Y:S01]  /*9810*/  LOP3.LUT R51, R37, 0xffff0000, RZ, 0xc0, !PT ;  /* 0xffff000025337812 */ /* 0x000fe200078ec0ff */
[----:B------:R-:W-:Y:S01]  /*9820*/  IMAD.U32 R50, R166, 0x10000, RZ ;  /* 0x00010000a6327824 */ /* 0x000fe200078e00ff */
[----:B------:R-:W-:Y:S01]  /*9830*/  PRMT R162, R162, 0x5410, R63 ;  /* 0x00005410a2a27816 */ /* 0x000fe2000000003f */
[C---:B------:R-:W-:Y:S01]  /*9840*/  FFMA.FTZ R60, R47.reuse, R53, -R60 ;  /* 0x000000352f3c7223 */ /* 0x040fe2000001083c */
[----:B------:R-:W-:Y:S01]  /*9850*/  LOP3.LUT R168, R168, 0xffff0000, RZ, 0xc0, !PT ;  /* 0xffff0000a8a87812 */ /* 0x000fe200078ec0ff */
[----:B------:R-:W-:Y:S01]  /*9860*/  FFMA.FTZ R62, R47, R54, R62 ;  /* 0x000000362f3e7223 */ /* 0x000fe2000001003e */
[----:B------:R-:W-:Y:S01]  /*9870*/  LOP3.LUT R164, R164, 0xffff0000, RZ, 0xc0, !PT ;  /* 0xffff0000a4a47812 */ /* 0x000fe200078ec0ff */
[----:B------:R-:W-:Y:S01]  /*9880*/  IMAD.U32 R47, R162, 0x10000, RZ ;  /* 0x00010000a22f7824 */ /* 0x000fe200078e00ff */
[----:B------:R-:W-:Y:S01]  /*9890*/  LOP3.LUT R48, R33, 0xffff0000, RZ, 0xc0, !PT ;  /* 0xffff000021307812 */ /* 0x000fe200078ec0ff */
[----:B------:R-:W-:Y:S01]  /*98a0*/  FMUL.FTZ R53, R51, R168 ;  /* 0x000000a833357220 */ /* 0x000fe20000410000 */
[----:B------:R-:W-:Y:S01]  /*98b0*/  PRMT R163, R163, 0x5410, R64 ;  /* 0x00005410a3a37816 */ /* 0x000fe20000000040 */
[----:B------:R-:W-:Y:S01]  /*98c0*/  FMUL.FTZ R51, R51, R164 ;  /* 0x000000a433337220 */ /* 0x000fe20000410000 */
[C---:B------:R-:W-:Y:S01]  /*98d0*/  FMUL.FTZ R54, R52.reuse, R50 ;  /* 0x0000003234367220 */ /* 0x040fe20000410000 */
[----:B------:R-:W-:Y:S01]  /*98e0*/  LOP3.LUT R39, R39, 0xffff0000, RZ, 0xc0, !PT ;  /* 0xffff000027277812 */ /* 0x000fe200078ec0ff */
[----:B------:R-:W-:Y:S01]  /*98f0*/  FMUL.FTZ R55, R52, R47 ;  /* 0x0000002f34377220 */ /* 0x000fe20000410000 */
[----:B------:R-:W-:Y:S01]  /*9900*/  LOP3.LUT R166, R166, 0xffff0000, RZ, 0xc0, !PT ;  /* 0xffff0000a6a67812 */ /* 0x000fe200078ec0ff */
[----:B------:R-:W-:Y:S01]  /*9910*/  FFMA.FTZ R53, R48, R164, -R53 ;  /* 0x000000a430357223 */ /* 0x000fe20000010835 */
[----:B------:R-:W-:Y:S01]  /*9920*/  LOP3.LUT R162, R162, 0xffff0000, RZ, 0xc0, !PT ;  /* 0xffff0000a2a27812 */ /* 0x000fe200078ec0ff */
[----:B------:R-:W-:Y:S01]  /*9930*/  FFMA.FTZ R51, R48, R168, R51 ;  /* 0x000000a830337223 */ /* 0x000fe20000010033 */
[----:B------:R-:W-:-:S02]  /*9940*/  IMAD.U32 R37, R36, 0x10000, RZ ;  /* 0x0001000024257824 */ /* 0x000fc400078e00ff */
[----:B------:R-:W-:Y:S01]  /*9950*/  FFMA.FTZ R54, R49, R47, -R54 ;  /* 0x0000002f31367223 */ /* 0x000fe20000010836 */
[----:B------:R-:W-:Y:S02]  /*9960*/  IMAD.U32 R48, R167, 0x10000, RZ ;  /* 0x00010000a7307824 */ /* 0x000fe400078e00ff */
[----:B------:R-:W-:Y:S01]  /*9970*/  FFMA.FTZ R55, R49, R50, R55 ;  /* 0x0000003231377223 */ /* 0x000fe20000010037 */
[----:B------:R-:W-:Y:S01]  /*9980*/  IMAD.U32 R47, R163, 0x10000, RZ ;  /* 0x00010000a32f7824 */ /* 0x000fe200078e00ff */
[----:B------:R-:W-:Y:S01]  /*9990*/  LOP3.LUT R46, R35, 0xffff0000, RZ, 0xc0, !PT ;  /* 0xffff0000232e7812 */ /* 0x000fe200078ec0ff */
[C---:B------:R-:W-:Y:S01]  /*99a0*/  FMUL.FTZ R49, R39.reuse, R166 ;  /* 0x000000a627317220 */ /* 0x040fe20000410000 */
[----:B------:R-:W-:Y:S01]  /*99b0*/  FMUL.FTZ R61, R39, R162 ;  /* 0x000000a2273d7220 */ /* 0x000fe20000410000 */
[----:B------:R-:W-:Y:S01]  /*99c0*/  LOP3.LUT R36, R36, 0xffff0000, RZ, 0xc0, !PT ;  /* 0xffff000024247812 */ /* 0x000fe200078ec0ff */
[----:B------:R-:W-:Y:S01]  /*99d0*/  FMUL.FTZ R39, R37, R48 ;  /* 0x0000003025277220 */ /* 0x000fe20000410000 */
[----:B------:R-:W-:Y:S01]  /*99e0*/  LOP3.LUT R167, R167, 0xffff0000, RZ, 0xc0, !PT ;  /* 0xffff0000a7a77812 */ /* 0x000fe200078ec0ff */
        /* <DEDUP_REMOVED lines=8> */
[----:B------:R-:W-:-:S02]  /*9a70*/  IMAD.U32 R35, R38, 0x10000, RZ ;  /* 0x0001000026237824 */ /* 0x000fc400078e00ff */
[-C--:B------:R-:W-:Y:S01]  /*9a80*/  FMUL.FTZ R48, R36, R163.reuse ;  /* 0x000000a324307220 */ /* 0x080fe20000410000 */
[----:B------:R-:W-:Y:S01]  /*9a90*/  IMAD.U32 R37, R165, 0x10000, RZ ;  /* 0x00010000a5257824 */ /* 0x000fe200078e00ff */
[----:B------:R-:W-:Y:S01]  /*9aa0*/  LOP3.LUT R38, R38, 0xffff0000, RZ, 0xc0, !PT ;  /* 0xffff000026267812 */ /* 0x000fe200078ec0ff */
[----:B------:R-:W-:Y:S01]  /*9ab0*/  IMAD.U32 R36, R161, 0x10000, RZ ;  /* 0x00010000a1247824 */ /* 0x000fe200078e00ff */
[----:B------:R-:W-:Y:S01]  /*9ac0*/  LOP3.LUT R165, R165, 0xffff0000, RZ, 0xc0, !PT ;  /* 0xffff0000a5a57812 */ /* 0x000fe200078ec0ff */
[----:B------:R-:W-:Y:S01]  /*9ad0*/  FFMA.FTZ R46, R33, R163, -R46 ;  /* 0x000000a3212e7223 */ /* 0x000fe2000001082e */
[----:B------:R-:W-:Y:S01]  /*9ae0*/  LOP3.LUT R161, R161, 0xffff0000, RZ, 0xc0, !PT ;  /* 0xffff0000a1a17812 */ /* 0x000fe200078ec0ff */
[C---:B------:R-:W-:Y:S02]  /*9af0*/  IMAD.U32 R32, R34.reuse, 0x10000, RZ ;  /* 0x0001000022207824 */ /* 0x040fe400078e00ff */
        /* <DEDUP_REMOVED lines=21> */
.L_x_4264:
[----:B------:R-:W-:Y:S05]  /*9c50*/  BSYNC B2 ;  /* 0x0000000000027941 */ /* 0x000fea0003800000 */
.L_x_4263:
[----:B------:R-:W-:Y:S02]  /*9c60*/  ULDC.64 UR4, c[0x0][0x208] ;  /* 0x0000820000047ab9 */ /* 0x000fe40000000a00 */
[----:B0-----:R0:W-:Y:S04]  /*9c70*/  STG.E.128 desc[UR4][R40.64], R32 ;  /* 0x0000002028007986 */ /* 0x0011e8000c101d04 */
[----:B--2---:R0:W-:Y:S02]  /*9c80*/  @!P3 STG.E.128 desc[UR4][R42.64], R36 ;  /* 0x000000242a00b986 */ /* 0x0041e4000c101d04 */
.L_x_4262:
[----:B------:R-:W-:Y:S05]  /*9c90*/  BSYNC B1 ;  /* 0x0000000000017941 */ /* 0x000fea0003800000 */
.L_x_4261:
[----:B------:R-:W-:-:S13]  /*9ca0*/  ISETP.NE.AND P3, PT, R25, RZ, PT ;  /* 0x000000ff1900720c */ /* 0x000fda0003f65270 */
[----:B------:R-:W-:Y:S05]  /*9cb0*/  @!P3 BRA `(.L_x_4215) ;  /* 0x0000000800e8b947 */ /* 0x000fea0003800000 */
[----:B------:R-:W-:Y:S01]  /*9cc0*/  LOP3.LUT P5, RZ, R16, 0x1, RZ, 0xc0, !PT ;  /* 0x0000000110ff7812 */ /* 0x000fe200078ac0ff */
[----:B------:R-:W-:Y:S01]  /*9cd0*/  BSSY B1, `(.L_x_4265) ;  /* 0x0000073000017945 */ /* 0x000fe20003800000 */
[----:B0---4-:R-:W-:Y:S02]  /*9ce0*/  IADD3 R35, P3, P4, R108, R128, R15 ;  /* 0x000000806c237210 */ /* 0x011fe40007c7e00f */
[----:B------:R-:W-:Y:S02]  /*9cf0*/  SEL R149, R124, R149, !P5 ;  /* 0x000000957c957207 */ /* 0x000fe40006800000 */
[----:B---3--:R-:W-:Y:S02]  /*9d00*/  IADD3.X R38, R4, R45, R112, P3, P4 ;  /* 0x0000002d04267210 */ /* 0x008fe40001fe8470 */
[----:B------:R-:W-:Y:S02]  /*9d10*/  SHF.R.S32.HI R32, RZ, 0x1f, R149 ;  /* 0x0000001fff207819 */ /* 0x000fe40000011495 */
[----:B------:R-:W-:-:S02]  /*9d20*/  LEA R40, P3, R35, R120, 0x1 ;  /* 0x0000007823287211 */ /* 0x000fc400078608ff */
[----:B------:R-:W-:Y:S02]  /*9d30*/  LEA.HI R32, R32, R149, RZ, 0x4 ;  /* 0x0000009520207211 */ /* 0x000fe400078f20ff */
[----:B------:R-:W-:Y:S02]  /*9d40*/  LEA.HI.X R41, R35, R121, R38, 0x1, P3 ;  /* 0x0000007923297211 */ /* 0x000fe400018f0c26 */
[----:B------:R-:W-:Y:S02]  /*9d50*/  LEA.HI.SX32 R32, R32, R115, 0x1c ;  /* 0x0000007320207211 */ /* 0x000fe400078fe2ff */
[----:B------:R-:W-:Y:S02]  /*9d60*/  ISETP.GE.AND P3, PT, R199, R119, PT ;  /* 0x00000077c700720c */ /* 0x000fe40003f66270 */
        /* <DEDUP_REMOVED lines=18> */
[----:B0-----:R-:W-:Y:S01]  /*9e90*/  IMAD.U32 R44, R33, 0x10000, RZ ;  /* 0x00010000212c7824 */ /* 0x001fe200078e00ff */
[--C-:B------:R-:W-:Y:S01]  /*9ea0*/  SHF.R.U64 R55, R56, 0x10, R57.reuse ;  /* 0x0000001038377819 */ /* 0x100fe20000001239 */
[----:B------:R-:W-:Y:S01]  /*9eb0*/  IMAD.U32 R50, R39, 0x10000, RZ ;  /* 0x0001000027327824 */ /* 0x000fe200078e00ff */
[----:B------:R-:W-:Y:S02]  /*9ec0*/  SHF.R.U32.HI R56, RZ, 0x10, R57 ;  /* 0x00000010ff387819 */ /* 0x000fe40000011639 */
[----:B------:R-:W-:Y:S02]  /*9ed0*/  PRMT R160, R160, 0x5410, R69 ;  /* 0x00005410a0a07816 */ /* 0x000fe40000000045 */
[----:B------:R-:W-:-:S02]  /*9ee0*/  SHF.R.U64 R53, R58, 0x10, R59 ;  /* 0x000000103a357819 */ /* 0x000fc4000000123b */
[----:B------:R-:W-:Y:S02]  /*9ef0*/  SHF.R.U64 R57, R70, 0x10, R71 ;  /* 0x0000001046397819 */ /* 0x000fe40000001247 */
[----:B------:R-:W-:Y:S01]  /*9f00*/  PRMT R154, R154, 0x5410, R55 ;  /* 0x000054109a9a7816 */ /* 0x000fe20000000037 */
[----:B------:R-:W-:Y:S01]  /*9f10*/  IMAD.U32 R55, R160, 0x10000, RZ ;  /* 0x00010000a0377824 */ /* 0x000fe200078e00ff */
[----:B------:R-:W-:Y:S02]  /*9f20*/  PRMT R155, R155, 0x5410, R56 ;  /* 0x000054109b9b7816 */ /* 0x000fe40000000038 */
        /* <DEDUP_REMOVED lines=24> */
[----:B------:R-:W-:Y:S01]  /*a0b0*/  PRMT R159, R159, 0x5410, R52 ;  /* 0x000054109f9f7816 */ /* 0x000fe20000000034 */
[----:B------:R-:W-:-:S02]  /*a0c0*/  IMAD.U32 R36, R35, 0x10000, RZ ;  /* 0x0001000023247824 */ /* 0x000fc400078e00ff */
[----:B------:R-:W-:Y:S01]  /*a0d0*/  FMUL.FTZ R50, R50, R53 ;  /* 0x0000003532327220 */ /* 0x000fe20000410000 */
[----:B------:R-:W-:Y:S01]  /*a0e0*/  LOP3.LUT R35, R35, 0xffff0000, RZ, 0xc0, !PT ;  /* 0xffff000023237812 */ /* 0x000fe200078ec0ff */
[C---:B------:R-:W-:Y:S01]  /*a0f0*/  FFMA.FTZ R61, R46.reuse, R155, -R61 ;  /* 0x0000009b2e3d7223 */ /* 0x040fe2000001083d */
[----:B------:R-:W-:Y:S01]  /*a100*/  LOP3.LUT R44, R153, 0xffff0000, RZ, 0xc0, !PT ;  /* 0xffff0000992c7812 */ /* 0x000fe200078ec0ff */
[----:B------:R-:W-:Y:S01]  /*a110*/  FFMA.FTZ R160, R46, R160, R49 ;  /* 0x000000a02ea07223 */ /* 0x000fe20000010031 */
[----:B------:R-:W-:Y:S01]  /*a120*/  FMUL.FTZ R48, R51, R158 ;  /* 0x0000009e33307220 */ /* 0x000fe20000410000 */
[C---:B------:R-:W-:Y:S01]  /*a130*/  FFMA.FTZ R55, R36.reuse, R53, -R55 ;  /* 0x0000003524377223 */ /* 0x040fe20000010837 */
[----:B------:R-:W-:Y:S01]  /*a140*/  FFMA.FTZ R57, R36, R57, R50 ;  /* 0x0000003924397223 */ /* 0x000fe20000010032 */
[----:B------:R-:W-:Y:S02]  /*a150*/  IMAD.U32 R46, R159, 0x10000, RZ ;  /* 0x000100009f2e7824 */ /* 0x000fe400078e00ff */
[----:B------:R-:W-:Y:S01]  /*a160*/  FFMA.FTZ R56, R35, R44, -R48 ;  /* 0x0000002c23387223 */ /* 0x000fe20000010830 */
[----:B------:R-:W-:-:S02]  /*a170*/  IMAD.U32 R36, R154, 0x10000, RZ ;  /* 0x000100009a247824 */ /* 0x000fc400078e00ff */
[----:B------:R-:W-:Y:S01]  /*a180*/  FMUL.FTZ R50, R51, R44 ;  /* 0x0000002c33327220 */ /* 0x000fe20000410000 */
[C---:B------:R-:W-:Y:S01]  /*a190*/  FMUL.FTZ R48, R37.reuse, R46 ;  /* 0x0000002e25307220 */ /* 0x040fe20000410000 */
[----:B------:R-:W-:Y:S02]  /*a1a0*/  IMAD.U32 R33, R32, 0x10000, RZ ;  /* 0x0001000020217824 */ /* 0x000fe400078e00ff */
[-C--:B------:R-:W-:Y:S01]  /*a1b0*/  FMUL.FTZ R37, R37, R36.reuse ;  /* 0x0000002425257220 */ /* 0x080fe20000410000 */
[----:B------:R-:W-:Y:S01]  /*a1c0*/  LOP3.LUT R44, R159, 0xffff0000, RZ, 0xc0, !PT ;  /* 0xffff00009f2c7812 */ /* 0x000fe200078ec0ff */
[C---:B------:R-:W-:Y:S02]  /*a1d0*/  IMAD.U32 R39, R38.reuse, 0x10000, RZ ;  /* 0x0001000026277824 */ /* 0x040fe400078e00ff */
[C---:B------:R-:W-:Y:S01]  /*a1e0*/  FFMA.FTZ R48, R33.reuse, R36, -R48 ;  /* 0x0000002421307223 */ /* 0x040fe20000010830 */
[----:B------:R-:W-:Y:S01]  /*a1f0*/  FFMA.FTZ R46, R33, R46, R37 ;  /* 0x0000002e212e7223 */ /* 0x000fe20000010025 */
[----:B------:R-:W-:Y:S01]  /*a200*/  LOP3.LUT R38, R38, 0xffff0000, RZ, 0xc0, !PT ;  /* 0xffff000026267812 */ /* 0x000fe200078ec0ff */
[----:B------:R-:W-:Y:S01]  /*a210*/  FFMA.FTZ R158, R35, R158, R50 ;  /* 0x0000009e239e7223 */ /* 0x000fe20000010032 */
[----:B------:R-:W-:Y:S01]  /*a220*/  LOP3.LUT R154, R154, 0xffff0000, RZ, 0xc0, !PT ;  /* 0xffff00009a9a7812 */ /* 0x000fe200078ec0ff */
[C---:B------:R-:W-:Y:S01]  /*a230*/  IMAD.U32 R36, R156.reuse, 0x10000, RZ ;  /* 0x000100009c247824 */ /* 0x040fe200078e00ff */
[----:B------:R-:W-:Y:S01]  /*a240*/  LOP3.LUT R37, R156, 0xffff0000, RZ, 0xc0, !PT ;  /* 0xffff00009c257812 */ /* 0x000fe200078ec0ff */
[----:B------:R-:W-:Y:S01]  /*a250*/  IMAD.U32 R33, R152, 0x10000, RZ ;  /* 0x0001000098217824 */ /* 0x000fe200078e00ff */
[----:B------:R-:W-:Y:S01]  /*a260*/  LOP3.LUT R43, R32, 0xffff0000, RZ, 0xc0, !PT ;  /* 0xffff0000202b7812 */ /* 0x000fe200078ec0ff */
[----:B------:R-:W-:Y:S01]  /*a270*/  FMUL.FTZ R50, R47, R44 ;  /* 0x0000002c2f327220 */ /* 0x000fe20000410000 */
[----:B------:R-:W-:Y:S01]  /*a280*/  LOP3.LUT R35, R152, 0xffff0000, RZ, 0xc0, !PT ;  /* 0xffff000098237812 */ /* 0x000fe200078ec0ff */
[----:B------:R-:W-:-:S02]  /*a290*/  IMAD.U32 R32, R34, 0x10000, RZ ;  /* 0x0001000022207824 */ /* 0x000fc400078e00ff */
[----:B------:R-:W-:Y:S01]  /*a2a0*/  FMUL.FTZ R49, R39, R36 ;  /* 0x0000002427317220 */ /* 0x000fe20000410000 */
[----:B------:R-:W-:Y:S01]  /*a2b0*/  LOP3.LUT R34, R34, 0xffff0000, RZ, 0xc0, !PT ;  /* 0xffff000022227812 */ /* 0x000fe200078ec0ff */
[-C--:B------:R-:W-:Y:S01]  /*a2c0*/  FMUL.FTZ R52, R47, R154.reuse ;  /* 0x0000009a2f347220 */ /* 0x080fe20000410000 */
[----:B------:R-:W-:Y:S01]  /*a2d0*/  FMUL.FTZ R39, R39, R33 ;  /* 0x0000002127277220 */ /* 0x000fe20000410000 */
[C---:B------:R-:W-:Y:S01]  /*a2e0*/  FMUL.FTZ R51, R38.reuse, R37 ;  /* 0x0000002526337220 */ /* 0x040fe20000410000 */
[C---:B------:R-:W-:Y:S01]  /*a2f0*/  FFMA.FTZ R47, R43.reuse, R154, -R50 ;  /* 0x0000009a2b2f7223 */ /* 0x040fe20000010832 */
[----:B------:R-:W-:Y:S01]  /*a300*/  FMUL.FTZ R38, R38, R35 ;  /* 0x0000002326267220 */ /* 0x000fe20000410000 */
[C---:B------:R-:W-:Y:S01]  /*a310*/  FFMA.FTZ R49, R32.reuse, R33, -R49 ;  /* 0x0000002120317223 */ /* 0x040fe20000010831 */
[----:B------:R-:W-:Y:S01]  /*a320*/  FFMA.FTZ R39, R32, R36, R39 ;  /* 0x0000002420277223 */ /* 0x000fe20000010027 */
        /* <DEDUP_REMOVED lines=13> */
.L_x_4266:
[----:B------:R-:W-:Y:S05]  /*a400*/  BSYNC B1 ;  /* 0x0000000000017941 */ /* 0x000fea0003800000 */
.L_x_4265:
[----:B------:R-:W-:Y:S01]  /*a410*/  ISETP.GE.AND P3, PT, R42, R147, PT ;  /* 0x000000932a00720c */ /* 0x000fe20003f66270 */
[----:B------:R-:W-:Y:S02]  /*a420*/  ULDC.64 UR4, c[0x0][0x208] ;  /* 0x0000820000047ab9 */ /* 0x000fe40000000a00 */
[----:B0-----:R0:W-:Y:S10]  /*a430*/  STG.E.128 desc[UR4][R40.64], R32 ;  /* 0x0000002028007986 */ /* 0x0011f4000c101d04 */
[----:B------:R-:W-:Y:S05]  /*a440*/  @P3 BRA `(.L_x_4215) ;  /* 0x0000000400043947 */ /* 0x000fea0003800000 */
[--C-:B0-----:R-:W-:Y:S01]  /*a450*/  SHF.R.S32.HI R32, RZ, 0x1f, R42.reuse ;  /* 0x0000001fff207819 */ /* 0x101fe2000001142a */
[----:B------:R-:W-:Y:S01]  /*a460*/  ULDC.64 UR4, c[0x0][0x208] ;  /* 0x0000820000047ab9 */ /* 0x000fe20000000a00 */
[----:B------:R-:W-:-:S04]  /*a470*/  IADD3 R42, P3, P4, R108, R128, R42 ;  /* 0x000000806c2a7210 */ /* 0x000fc80007c7e02a */
[----:B------:R-:W-:Y:S02]  /*a480*/  IADD3.X R45, R4, R45, R32, P3, P4 ;  /* 0x0000002d042d7210 */ /* 0x000fe40001fe8420 */
[----:B------:R-:W-:-:S04]  /*a490*/  LEA R120, P3, R42, R120, 0x1 ;  /* 0x000000782a787211 */ /* 0x000fc800078608ff */
[----:B------:R-:W-:-:S05]  /*a4a0*/  LEA.HI.X R121, R42, R121, R45, 0x1, P3 ;  /* 0x000000792a797211 */ /* 0x000fca00018f0c2d */
[----:B--2---:R0:W-:Y:S01]  /*a4b0*/  STG.E.128 desc[UR4][R120.64], R36 ;  /* 0x0000002478007986 */ /* 0x0041e2000c101d04 */
[----:B------:R-:W-:Y:S05]  /*a4c0*/  BRA `(.L_x_4215) ;  /* 0x0000000000e47947 */ /* 0x000fea0003800000 */
.L_x_4182:
[----:B------:R-:W-:-:S04]  /*a4d0*/  ULOP3.LUT UR4, UR60, 0x1, URZ, 0xfc, !UPT ;  /* 0x000000013c047892 */ /* 0x000fc8000f8efc3f */
[----:B------:R-:W-:-:S06]  /*a4e0*/  UISETP.NE.AND UP0, UPT, UR4, 0x3, UPT ;  /* 0x000000030400788c */ /* 0x000fcc000bf05270 */
[----:B------:R-:W-:-:S13]  /*a4f0*/  PLOP3.LUT P2, PT, PT, PT, UP0, 0x80, 0x0 ;  /* 0x000000000000781c */ /* 0x000fda0003f4f008 */
[----:B------:R-:W-:Y:S05]  /*a500*/  @!P2 BRA `(.L_x_4267) ;  /* 0x000000000004a947 */ /* 0x000fea0003800000 */
[----:B------:R-:W-:Y:S01]  /*a510*/  BPT.TRAP 0x1 ;  /* 0x000000040000795c */ /* 0x000fe20000300000 */
.L_x_4267:
[----:B------:R-:W-:Y:S01]  /*a520*/  IMAD R89, R22, 0x8, R17 ;  /* 0x0000000816597824 */ /* 0x000fe200078e0211 */
[----:B------:R-:W-:Y:S01]  /*a530*/  SHF.L.U32 R90, R204, 0x1f, RZ ;  /* 0x0000001fcc5a7819 */ /* 0x000fe200000006ff */
[----:B------:R-:W-:Y:S01]  /*a540*/  IMAD R88, R2, -0x60, R24 ;  /* 0xffffffa002587824 */ /* 0x000fe200078e0218 */
[----:B------:R-:W-:Y:S02]  /*a550*/  BSSY B1, `(.L_x_4268) ;  /* 0x0000004000017945 */ /* 0x000fe40003800000 */
[----:B------:R-:W0:Y:S02]  /*a560*/  SYNCS.PHASECHK.TRANS64.TRYWAIT P3, [R89+URZ+0x30890], R90 ;  /* 0x0308905a590075a7 */ /* 0x000e24000806017f */
[----:B------:R-:W-:Y:S01]  /*a570*/  VIMNMX R88, R88, 0x60, PT ;  /* 0x0000006058587848 */ /* 0x000fe20003fe0100 */
[----:B0-----:R-:W-:Y:S06]  /*a580*/  @!P3 BRA `(.L_x_4269) ;  /* 0x000001e40094b947 */ /* 0x001fec0003800000 */
.L_x_4589:
[----:B------:R-:W-:Y:S05]  /*a590*/  BSYNC B1 ;  /* 0x0000000000017941 */ /* 0x000fea0003800000 */
.L_x_4268:
[----:B------:R-:W-:Y:S01]  /*a5a0*/  ISETP.GE.AND P3, PT, R195, R88, PT ;  /* 0x00000058c300720c */ /* 0x000fe20003f66270 */
[----:B------:R-:W-:-:S12]  /*a5b0*/  BSSY B1, `(.L_x_4270) ;  /* 0x0000015000017945 */ /* 0x000fd80003800000 */
[----:B------:R-:W-:Y:S05]  /*a5c0*/  @P3 BRA `(.L_x_4271) ;  /* 0x00000000004c3947 */ /* 0x000fea0003800000 */
[----:B------:R-:W-:Y:S01]  /*a5d0*/  ISETP.NE.AND P3, PT, R20, RZ, PT ;  /* 0x000000ff1400720c */ /* 0x000fe20003f65270 */
[----:B------:R-:W-:-:S12]  /*a5e0*/  ULDC.64 UR4, c[0x0][0x208] ;  /* 0x0000820000047ab9 */ /* 0x000fd80000000a00 */
[----:B------:R-:W1:Y:S04]  /*a5f0*/  @P3 LDS.128 R32, [R30+0x1e000] ;  /* 0x01e000001e203984 */ /* 0x000e680000000c00 */
[----:B-1----:R-:W-:Y:S01]  /*a600*/  @P3 STG.E.128 desc[UR4][R38.64], R32 ;  /* 0x0000002026003986 */ /* 0x002fe2000c101d04 */
[----:B------:R-:W-:-:S13]  /*a610*/  ISETP.NE.AND P3, PT, R21, RZ, PT ;  /* 0x000000ff1500720c */ /* 0x000fda0003f65270 */
        /* <DEDUP_REMOVED lines=13> */
[----:B-1----:R1:W-:Y:S02]  /*a6f0*/  @P3 STG.E.128 desc[UR4][R38.64+0x140], R32 ;  /* 0x0001402026003986 */ /* 0x0023e4000c101d04 */
.L_x_4271:
[----:B------:R-:W-:Y:S05]  /*a700*/  BSYNC B1 ;  /* 0x0000000000017941 */ /* 0x000fea0003800000 */
.L_x_4270:
[----:B------:R-:W-:-:S13]  /*a710*/  ISETP.GE.AND P3, PT, R221, R88, PT ;  /* 0x00000058dd00720c */ /* 0x000fda0003f66270 */
[----:B------:R-:W-:Y:S05]  /*a720*/  @P3 BRA `(.L_x_4215) ;  /* 0x00000000004c3947 */ /* 0x000fea0003800000 */
[----:B------:R-:W-:Y:S01]  /*a730*/  ISETP.NE.AND P3, PT, R20, RZ, PT ;  /* 0x000000ff1400720c */ /* 0x000fe20003f65270 */
[----:B------:R-:W-:-:S12]  /*a740*/  ULDC.64 UR4, c[0x0][0x208] ;  /* 0x0000820000047ab9 */ /* 0x000fd80000000a00 */
[----:B-1----:R-:W1:Y:S04]  /*a750*/  @P3 LDS.128 R32, [R30+0x20000] ;  /* 0x020000001e203984 */ /* 0x002e680000000c00 */
        /* <DEDUP_REMOVED lines=16> */
.L_x_4215:
[----:B------:R-:W-:Y:S05]  /*a860*/  BSYNC B0 ;  /* 0x0000000000007941 */ /* 0x000fea0003800000 */
.L_x_4181:
        /* <DEDUP_REMOVED lines=17> */
.L_x_4273:
[----:B------:R-:W-:Y:S05]  /*a980*/  BSYNC B0 ;  /* 0x0000000000007941 */ /* 0x000fea0003800000 */
.L_x_4272:
[----:B------:R-:W1:Y:S01]  /*a990*/  SYNCS.PHASECHK.TRANS64.TRYWAIT P2, [R89+URZ+0x308b0], R90 ;  /* 0x0308b05a590075a7 */ /* 0x000e62000804017f */
[----:B------:R-:W-:Y:S01]  /*a9a0*/  ULDC UR61, c[0x0][0x2e4] ;  /* 0x0000b900003d7ab9 */ /* 0x000fe20000000800 */
[----:B------:R-:W-:Y:S01]  /*a9b0*/  ULDC.64 UR56, c[0x0][0x318] ;  /* 0x0000c60000387ab9 */ /* 0x000fe20000000a00 */
[----:B------:R-:W-:Y:S01]  /*a9c0*/  ULDC.64 UR58, c[0x0][0x308] ;  /* 0x0000c200003a7ab9 */ /* 0x000fe20000000a00 */
[----:B------:R-:W-:Y:S04]  /*a9d0*/  BSSY B0, `(.L_x_4274) ;  /* 0x0000002000007945 */ /* 0x000fe80003800000 */
[----:B-1----:R-:W-:Y:S05]  /*a9e0*/  @!P2 BRA `(.L_x_4275) ;  /* 0x000001e00090a947 */ /* 0x002fea0003800000 */
.L_x_4590:
[----:B------:R-:W-:Y:S05]  /*a9f0*/  BSYNC B0 ;  /* 0x0000000000007941 */ /* 0x000fea0003800000 */
.L_x_4274:
[----:B------:R-:W-:Y:S01]  /*aa00*/  ISETP.GE.AND P2, PT, R195, R88, PT ;  /* 0x00000058c300720c */ /* 0x000fe20003f46270 */
[----:B------:R-:W-:Y:S01]  /*aa10*/  BSSY B0, `(.L_x_4276) ;  /* 0x000001e000007945 */ /* 0x000fe20003800000 */
[----:B------:R-:W-:-:S11]  /*aa20*/  IMAD.WIDE R36, R2, 0x60, R122 ;  /* 0x0000006002247825 */ /* 0x000fd600078e027a */
[----:B------:R-:W-:Y:S05]  /*aa30*/  @P2 BRA `(.L_x_4277) ;  /* 0x00000000006c2947 */ /* 0x000fea0003800000 */
[----:B------:R-:W-:Y:S01]  /*aa40*/  IMAD R35, R37, UR56, RZ ;  /* 0x0000003825237c24 */ /* 0x000fe2000f8e02ff */
[----:B------:R-:W-:Y:S01]  /*aa50*/  ULDC.64 UR4, c[0x0][0x208] ;  /* 0x0000820000047ab9 */ /* 0x000fe20000000a00 */
[----:B0-----:R-:W-:Y:S02]  /*aa60*/  IMAD.MOV.U32 R32, RZ, RZ, R106 ;  /* 0x000000ffff207224 */ /* 0x001fe400078e006a */
[----:B------:R-:W-:Y:S02]  /*aa70*/  IMAD.MOV.U32 R33, RZ, RZ, R29 ;  /* 0x000000ffff217224 */ /* 0x000fe400078e001d */
[C---:B------:R-:W-:Y:S02]  /*aa80*/  IMAD R35, R36.reuse, UR57, R35 ;  /* 0x0000003924237c24 */ /* 0x040fe4000f8e0223 */
[----:B------:R-:W-:-:S04]  /*aa90*/  IMAD.WIDE.U32 R32, R36, UR56, R32 ;  /* 0x0000003824207c25 */ /* 0x000fc8000f8e0020 */
[----:B------:R-:W-:Y:S01]  /*aaa0*/  IMAD.IADD R33, R33, 0x1, R35 ;  /* 0x0000000121217824 */ /* 0x000fe200078e0223 */
[----:B------:R-:W-:-:S04]  /*aab0*/  LEA R38, P2, R32, UR58, 0x1 ;  /* 0x0000003a20267c11 */ /* 0x000fc8000f8408ff */
[----:B------:R-:W-:Y:S02]  /*aac0*/  LEA.HI.X R39, R32, UR59, R33, 0x1, P2 ;  /* 0x0000003b20277c11 */ /* 0x000fe400090f0c21 */
[----:B------:R-:W-:-:S13]  /*aad0*/  ISETP.GE.AND P2, PT, R192, UR61, PT ;  /* 0x0000003dc0007c0c */ /* 0x000fda000bf46270 */
[----:B------:R-:W0:Y:S04]  /*aae0*/  @!P2 LDS.128 R32, [R30] ;  /* 0x000000001e20a984 */ /* 0x000e280000000c00 */
[----:B0-----:R-:W-:Y:S01]  /*aaf0*/  @!P2 STG.E.128 desc[UR4][R38.64], R32 ;  /* 0x000000202600a986 */ /* 0x001fe2000c101d04 */
[----:B------:R-:W-:-:S13]  /*ab00*/  ISETP.GE.AND P2, PT, R198, UR61, PT ;  /* 0x0000003dc6007c0c */ /* 0x000fda000bf46270 */
[----:B------:R-:W0:Y:S04]  /*ab10*/  @!P2 LDS.128 R32, [R31] ;  /* 0x000000001f20a984 */ /* 0x000e280000000c00 */
[----:B0-----:R-:W-:Y:S01]  /*ab20*/  @!P2 STG.E.128 desc[UR4][R38.64+0x40], R32 ;  /* 0x000040202600a986 */ /* 0x001fe2000c101d04 */
[----:B------:R-:W-:-:S13]  /*ab30*/  ISETP.GE.AND P2, PT, R199, UR61, PT ;  /* 0x0000003dc7007c0c */ /* 0x000fda000bf46270 */
[----:B------:R-:W0:Y:S04]  /*ab40*/  @!P2 LDS.128 R32, [R30+0x3000] ;  /* 0x003000001e20a984 */ /* 0x000e280000000c00 */
        /* <DEDUP_REMOVED lines=9> */
[----:B0-----:R2:W-:Y:S02]  /*abe0*/  @!P2 STG.E.128 desc[UR4][R38.64+0x140], R32 ;  /* 0x000140202600a986 */ /* 0x0015e4000c101d04 */
.L_x_4277:
[----:B------:R-:W-:Y:S05]  /*abf0*/  BSYNC B0 ;  /* 0x0000000000007941 */ /* 0x000fea0003800000 */
.L_x_4276:
[----:B------:R-:W-:Y:S01]  /*ac00*/  ISETP.GE.AND P2, PT, R221, R88, PT ;  /* 0x00000058dd00720c */ /* 0x000fe20003f46270 */
[----:B------:R-:W-:-:S12]  /*ac10*/  BSSY B0, `(.L_x_4278) ;  /* 0x000001f000007945 */ /* 0x000fd80003800000 */
[----:B------:R-:W-:Y:S05]  /*ac20*/  @P2 BRA `(.L_x_4279) ;  /* 0x0000000000742947 */ /* 0x000fea0003800000 */
[----:B--2---:R-:W-:Y:S01]  /*ac30*/  IADD3 R35, P2, R36, 0x40, RZ ;  /* 0x0000004024237810 */ /* 0x004fe20007f5e0ff */
[----:B0-----:R-:W-:Y:S01]  /*ac40*/  IMAD.MOV.U32 R32, RZ, RZ, R106 ;  /* 0x000000ffff207224 */ /* 0x001fe200078e006a */
[----:B------:R-:W-:Y:S01]  /*ac50*/  ULDC.64 UR4, c[0x0][0x208] ;  /* 0x0000820000047ab9 */ /* 0x000fe20000000a00 */
[----:B------:R-:W-:Y:S02]  /*ac60*/  IMAD.MOV.U32 R33, RZ, RZ, R29 ;  /* 0x000000ffff217224 */ /* 0x000fe400078e001d */
[----:B------:R-:W-:Y:S02]  /*ac70*/  IMAD.X R36, RZ, RZ, R37, P2 ;  /* 0x000000ffff247224 */ /* 0x000fe400010e0625 */
[----:B------:R-:W-:-:S04]  /*ac80*/  IMAD.WIDE.U32 R32, R35, UR56, R32 ;  /* 0x0000003823207c25 */ /* 0x000fc8000f8e0020 */
[----:B------:R-:W-:-:S04]  /*ac90*/  IMAD R36, R36, UR56, RZ ;  /* 0x0000003824247c24 */ /* 0x000fc8000f8e02ff */
[----:B------:R-:W-:Y:S01]  /*aca0*/  IMAD R35, R35, UR57, R36 ;  /* 0x0000003923237c24 */ /* 0x000fe2000f8e0224 */
[----:B------:R-:W-:-:S03]  /*acb0*/  LEA R36, P2, R32, UR58, 0x1 ;  /* 0x0000003a20247c11 */ /* 0x000fc6000f8408ff */
[----:B------:R-:W-:-:S05]  /*acc0*/  IMAD.IADD R33, R33, 0x1, R35 ;  /* 0x0000000121217824 */ /* 0x000fca00078e0223 */
[----:B------:R-:W-:Y:S02]  /*acd0*/  LEA.HI.X R37, R32, UR59, R33, 0x1, P2 ;  /* 0x0000003b20257c11 */ /* 0x000fe400090f0c21 */
        /* <DEDUP_REMOVED lines=18> */
.L_x_4279:
[----:B------:R-:W-:Y:S05]  /*ae00*/  BSYNC B0 ;  /* 0x0000000000007941 */ /* 0x000fea0003800000 */
.L_x_4278:
[----:B------:R-:W-:Y:S01]  /*ae10*/  @!PT LDS RZ, [RZ] ;  /* 0x00000000fffff984 */ /* 0x000fe20000000800 */
[----:B------:R-:W-:Y:S01]  /*ae20*/  @!PT LDS RZ, [RZ] ;  /* 0x00000000fffff984 */ /* 0x000fe20000000800 */
[----:B------:R-:W-:Y:S01]  /*ae30*/  @!PT LDS RZ, [RZ] ;  /* 0x00000000fffff984 */ /* 0x000fe20000000800 */
[----:B------:R-:W-:Y:S01]  /*ae40*/  @!PT LDS RZ, [RZ] ;  /* 0x00000000fffff984 */ /* 0x000fe20000000800 */
[----:B------:R4:W-:Y:S06]  /*ae50*/  MEMBAR.ALL.CTA ;  /* 0x0000000000007992 */ /* 0x0009ec0000008000 */
[----:B----4-:R-:W4:Y:S01]  /*ae60*/  FENCE.VIEW.ASYNC.S ;  /* 0x00000000000073c6 */ /* 0x010f220000000000 */
[----:B-1----:R-:W-:Y:S01]  /*ae70*/  @!P3 VIADD R89, R89, 0x308c0 ;  /* 0x000308c05959b836 */ /* 0x002fe20000000000 */
[----:B----4-:R1:W-:Y:S01]  /*ae80*/  BAR.SYNC.DEFER_BLOCKING R151, 0x80 ;  /* 0x000200970000751d */ /* 0x0103e20000010000 */
[----:B------:R-:W-:Y:S01]  /*ae90*/  LOP3.LUT P4, RZ, R16, 0x2, RZ, 0xc0, !PT ;  /* 0x0000000210ff7812 */ /* 0x000fe2000788c0ff */
[----:B------:R-:W-:-:S02]  /*aea0*/  VIADD R22, R22, 0x1 ;  /* 0x0000000116167836 */ /* 0x000fc40000000000 */
[----:B------:R-:W-:Y:S02]  /*aeb0*/  @!P3 PRMT R89, RZ, 0x654, R89 ;  /* 0x00000654ff59b816 */ /* 0x000fe40000000059 */
[----:B------:R-:W-:Y:S02]  /*aec0*/  PLOP3.LUT P2, PT, PT, PT, PT, 0x8, 0x0 ;  /* 0x000000000000781c */ /* 0x000fe40003f4e170 */
[----:B------:R1:W-:Y:S01]  /*aed0*/  @!P3 SYNCS.ARRIVE.TRANS64.RED.A1T0 RZ, [R89+URZ], RZ ;  /* 0x000000ff59ffb9a7 */ /* 0x0003e2000810043f */
[----:B------:R-:W-:-:S04]  /*aee0*/  ISETP.NE.AND P3, PT, R22, 0x2, PT ;  /* 0x000000021600780c */ /* 0x000fc80003f65270 */
[----:B------:R-:W-:Y:S02]  /*aef0*/  SEL R31, RZ, 0x1, P3 ;  /* 0x00000001ff1f7807 */ /* 0x000fe40001800000 */
[----:B------:R-:W-:Y:S02]  /*af00*/  SEL R22, R22, RZ, P3 ;  /* 0x000000ff16167207 */ /* 0x000fe40001800000 */
[----:B------:R-:W-:Y:S01]  /*af10*/  LOP3.LUT R204, R204, R31, RZ, 0x3c, !PT ;  /* 0x0000001fcccc7212 */ /* 0x000fe200078e3cff */
[----:B-1----:R-:W-:Y:S06]  /*af20*/  @P4 BRA `(.L_x_4280) ;  /* 0xffffff7800a84947 */ /* 0x002fec000383ffff */
.L_x_4176:
[----:B------:R-:W1:Y:S01]  /*af30*/  LDC.64 R4, c[0x0][0x9e0] ;  /* 0x00027800ff047b82 */ /* 0x000e620000000a00 */
[----:B------:R-:W-:Y:S01]  /*af40*/  BSSY B0, `(.L_x_4281) ;  /* 0x0000005000007945 */ /* 0x000fe20003800000 */
[----:B-1----:R-:W-:-:S03]  /*af50*/  ISETP.GE.AND P0, PT, R5, 0x1, PT ;  /* 0x000000010500780c */ /* 0x002fc60003f06270 */
[----:B------:R-:W-:Y:S10]  /*af60*/  @P2 BRA `(.L_x_4282) ;  /* 0x0000000000082947 */ /* 0x000ff40003800000 */
[----:B------:R-:W1:Y:S02]  /*af70*/  FENCE.VIEW.ASYNC.G ;  /* 0x00000000000073c6 */ /* 0x000e640000000100 */
[----:B-1----:R-:W-:Y:S06]  /*af80*/  BAR.ARV 0xc, 0x120 ;  /* 0x0304800000007b1d */ /* 0x002fec0000002000 */
.L_x_4282:
[----:B------:R-:W-:Y:S05]  /*af90*/  BSYNC B0 ;  /* 0x0000000000007941 */ /* 0x000fea0003800000 */
.L_x_4281:
        /* <DEDUP_REMOVED lines=13> */
.L_x_4285:
[----:B------:R-:W-:-:S13]  /*b070*/  ISETP.NE.AND P1, PT, R5, 0x1, PT ;  /* 0x000000010500780c */ /* 0x000fda0003f25270 */
[----:B------:R-:W1:Y:S02]  /*b080*/  @P1 LDC.64 R6, c[0x0][0x9e8] ;  /* 0x00027a00ff061b82 */ /* 0x000e640000000a00 */
[----:B-1----:R-:W-:-:S05]  /*b090*/  @P1 IMAD.HI.U32 R4, R2, R6, RZ ;  /* 0x0000000602041227 */ /* 0x002fca00078e00ff */
[----:B------:R-:W-:-:S07]  /*b0a0*/  @P1 SHF.R.U32.HI R2, RZ, R7, R4 ;  /* 0x00000007ff021219 */ /* 0x000fce0000011604 */
.L_x_4286:
[----:B------:R-:W-:Y:S05]  /*b0b0*/  BSYNC B0 ;  /* 0x0000000000007941 */ /* 0x000fea0003800000 */
.L_x_4284:
[----:B------:R-:W-:-:S05]  /*b0c0*/  IMAD R3, R2, R5, R5 ;  /* 0x0000000502037224 */ /* 0x000fca00078e0205 */
[----:B------:R-:W-:-:S07]  /*b0d0*/  VIMNMX R0, R0, R3, PT ;  /* 0x0000000300007248 */ /* 0x000fce0003fe0100 */
.L_x_4283:
[----:B------:R-:W-:Y:S01]  /*b0e0*/  VIADD R0, R0, 0x5f ;  /* 0x0000005f00007836 */ /* 0x000fe20000000000 */
[----:B------:R-:W-:-:S03]  /*b0f0*/  ULDC UR4, c[0x0][0x9dc] ;  /* 0x0002770000047ab9 */ /* 0x000fc60000000800 */
[----:B------:R-:W-:-:S05]  /*b100*/  IMAD.HI R0, R0, 0x2aaaaaab, RZ ;  /* 0x2aaaaaab00007827 */ /* 0x000fca00078e02ff */
[----:B------:R-:W-:-:S04]  /*b110*/  SHF.R.U32.HI R3, RZ, 0x1f, R0 ;  /* 0x0000001fff037819 */ /* 0x000fc80000011600 */
[----:B------:R-:W-:Y:S01]  /*b120*/  LEA.HI.SX32 R3, R0, R3, 0x1c ;  /* 0x0000000300037211 */ /* 0x000fe200078fe2ff */
[----:B------:R-:W-:-:S03]  /*b130*/  VIADD R0, R145, -UR4 ;  /* 0x8000000491007c36 */ /* 0x000fc60008000000 */
        /* <DEDUP_REMOVED lines=12> */
.L_x_4289:
[----:B------:R-:W-:-:S13]  /*b200*/  ISETP.NE.AND P0, PT, R5, 0x1, PT ;  /* 0x000000010500780c */ /* 0x000fda0003f05270 */
[----:B------:R-:W1:Y:S02]  /*b210*/  @P0 LDC.64 R2, c[0x0][0x9e8] ;  /* 0x00027a00ff020b82 */ /* 0x000e640000000a00 */
[----:B-1----:R-:W-:-:S05]  /*b220*/  @P0 IMAD.HI.U32 R2, R145, R2, RZ ;  /* 0x0000000291020227 */ /* 0x002fca00078e00ff */
[----:B------:R-:W-:-:S07]  /*b230*/  @P0 SHF.R.U32.HI R145, RZ, R3, R2 ;  /* 0x00000003ff910219 */ /* 0x000fce0000011602 */
.L_x_4290:
[----:B------:R-:W-:Y:S05]  /*b240*/  BSYNC B0 ;  /* 0x0000000000007941 */ /* 0x000fea0003800000 */
.L_x_4288:
[----:B------:R-:W-:-:S05]  /*b250*/  IMAD R145, R145, R5, RZ ;  /* 0x0000000591917224 */ /* 0x000fca00078e02ff */
[----:B------:R-:W-:-:S07]  /*b260*/  VIMNMX R0, R0, R145, !PT ;  /* 0x0000009100007248 */ /* 0x000fce0007fe0100 */
.L_x_4287:
[----:B------:R-:W-:Y:S01]  /*b270*/  IMAD.HI R0, R0, 0x2aaaaaab, RZ ;  /* 0x2aaaaaab00007827 */ /* 0x000fe200078e02ff */
[----:B------:R-:W-:Y:S02]  /*b280*/  PLOP3.LUT P0, PT, PT, PT, PT, 0x80, 0x0 ;  /* 0x000000000000781c */ /* 0x000fe40003f0f070 */
[----:B------:R-:W-:Y:S02]  /*b290*/  CS2R R118, SRZ ;  /* 0x0000000000767805 */ /* 0x000fe4000001ff00 */
[----:B------:R-:W-:Y:S02]  /*b2a0*/  CS2R R116, SRZ ;  /* 0x0000000000747805 */ /* 0x000fe4000001ff00 */
[----:B------:R-:W-:Y:S02]  /*b2b0*/  CS2R R114, SRZ ;  /* 0x0000000000727805 */ /* 0x000fe4000001ff00 */
[----:B------:R-:W-:Y:S02]  /*b2c0*/  SHF.R.U32.HI R3, RZ, 0x1f, R0 ;  /* 0x0000001fff037819 */ /* 0x000fe40000011600 */
[----:B------:R-:W-:-:S02]  /*b2d0*/  CS2R R112, SRZ ;  /* 0x0000000000707805 */ /* 0x000fc4000001ff00 */
[----:B------:R-:W-:Y:S01]  /*b2e0*/  CS2R R106, SRZ ;  /* 0x00000000006a7805 */ /* 0x000fe2000001ff00 */
[----:B------:R-:W-:Y:S01]  /*b2f0*/  IMAD.MOV.U32 R110, RZ, RZ, RZ ;  /* 0x000000ffff6e7224 */ /* 0x000fe200078e00ff */
[----:B------:R-:W-:Y:S02]  /*b300*/  LEA.HI.SX32 R212, R0, R3, 0x1c ;  /* 0x0000000300d47211 */ /* 0x000fe400078fe2ff */
[----:B------:R-:W-:Y:S02]  /*b310*/  CS2R R2, SRZ ;  /* 0x0000000000027805 */ /* 0x000fe4000001ff00 */
[----:B------:R-:W-:Y:S02]  /*b320*/  CS2R R108, SRZ ;  /* 0x00000000006c7805 */ /* 0x000fe4000001ff00 */
[----:B------:R-:W-:Y:S02]  /*b330*/  CS2R R54, SRZ ;  /* 0x0000000000367805 */ /* 0x000fe4000001ff00 */
[----:B------:R-:W-:-:S02]  /*b340*/  VIMNMX R212, RZ, R212, !PT ;  /* 0x000000d4ffd47248 */ /* 0x000fc40007fe0100 */
[----:B------:R-:W-:Y:S01]  /*b350*/  CS2R R104, SRZ ;  /* 0x0000000000687805 */ /* 0x000fe2000001ff00 */
[----:B------:R-:W-:Y:S01]  /*b360*/  IMAD.MOV.U32 R103, RZ, RZ, RZ ;  /* 0x000000ffff677224 */ /* 0x000fe200078e00ff */
[----:B------:R-:W-:Y:S02]  /*b370*/  CS2R R98, SRZ ;  /* 0x0000000000627805 */ /* 0x000fe4000001ff00 */
[----:B------:R-:W-:Y:S02]  /*b380*/  ISETP.GT.AND P1, PT, R150, R212, PT ;  /* 0x000000d49600720c */ /* 0x000fe40003f24270 */
[----:B------:R-:W-:Y:S02]  /*b390*/  CS2R R100, SRZ ;  /* 0x0000000000647805 */ /* 0x000fe4000001ff00 */
[----:B------:R-:W-:Y:S01]  /*b3a0*/  CS2R R96, SRZ ;  /* 0x0000000000607805 */ /* 0x000fe2000001ff00 */
[----:B------:R-:W-:Y:S01]  /*b3b0*/  IMAD.MOV.U32 R95, RZ, RZ, RZ ;  /* 0x000000ffff5f7224 */ /* 0x000fe200078e00ff */
[----:B------:R-:W-:-:S02]  /*b3c0*/  CS2R R90, SRZ ;  /* 0x00000000005a7805 */ /* 0x000fc4000001ff00 */
[----:B------:R-:W-:Y:S02]  /*b3d0*/  CS2R R92, SRZ ;  /* 0x00000000005c7805 */ /* 0x000fe4000001ff00 */
[----:B------:R-:W-:Y:S02]  /*b3e0*/  CS2R R62, SRZ ;  /* 0x00000000003e7805 */ /* 0x000fe4000001ff00 */
[----:B------:R-:W-:Y:S01]  /*b3f0*/  CS2R R88, SRZ ;  /* 0x0000000000587805 */ /* 0x000fe2000001ff00 */
[----:B------:R-:W-:Y:S01]  /*b400*/  IMAD.MOV.U32 R87, RZ, RZ, RZ ;  /* 0x000000ffff577224 */ /* 0x000fe200078e00ff */
        /* <DEDUP_REMOVED lines=26> */
[----:B---3--:R-:W-:Y:S02]  /*b5b0*/  CS2R R36, SRZ ;  /* 0x0000000000247805 */ /* 0x008fe4000001ff00 */
[----:B------:R-:W-:Y:S02]  /*b5c0*/  CS2R R122, SRZ ;  /* 0x00000000007a7805 */ /* 0x000fe4000001ff00 */
[----:B0-2---:R-:W-:Y:S02]  /*b5d0*/  CS2R R32, SRZ ;  /* 0x0000000000207805 */ /* 0x005fe4000001ff00 */
[----:B------:R-:W-:-:S02]  /*b5e0*/  CS2R R134, SRZ ;  /* 0x0000000000867805 */ /* 0x000fc4000001ff00 */
[----:B------:R-:W-:Y:S02]  /*b5f0*/  CS2R R28, SRZ ;  /* 0x00000000001c7805 */ /* 0x000fe4000001ff00 */
[----:B------:R-:W-:Y:S01]  /*b600*/  CS2R R24, SRZ ;  /* 0x0000000000187805 */ /* 0x000fe2000001ff00 */
[----:B------:R-:W-:Y:S06]  /*b610*/  @!P1 BRA `(.L_x_4291) ;  /* 0x00000144007c9947 */ /* 0x000fec0003800000 */
[----:B------:R-:W2:Y:S04]  /*b620*/  LDL R4, [R1+0x38] ;  /* 0x0000380001047983 */ /* 0x000ea80000100800 */
        /* <DEDUP_REMOVED lines=27> */
.L_x_4292:
        /* <DEDUP_REMOVED lines=12> */
.L_x_4296:
[----:B-1----:R1:W2:Y:S02]  /*b8a0*/  SYNCS.PHASECHK.TRANS64.TRYWAIT P0, [R17+URZ+0x30800], R0 ;  /* 0x03080000110075a7 */ /* 0x0022a4000800017f */
[----:B--2---:R-:W-:Y:S05]  /*b8b0*/  @!P0 NANOSLEEP.SYNCS 0x989680 ;  /* 0x009896800000895d */ /* 0x004fea0003900000 */
[----:B------:R-:W2:Y:S02]  /*b8c0*/  @!P0 SYNCS.PHASECHK.TRANS64 P0, [R17+URZ+0x30800], R0 ;  /* 0x03080000110085a7 */ /* 0x000ea4000800007f */
[----:B--2---:R-:W-:Y:S05]  /*b8d0*/  @!P0 BRA `(.L_x_4296) ;  /* 0xfffffffc00f08947 */ /* 0x004fea000383ffff */
.L_x_4295:
[----:B------:R-:W-:Y:S05]  /*b8e0*/  BSYNC B0 ;  /* 0x0000000000007941 */ /* 0x000fea0003800000 */
.L_x_4294:
[----:B------:R-:W-:Y:S05]  /*b8f0*/  BRA `(.L_x_4297) ;  /* 0x00000074001c7947 */ /* 0x000fea0003800000 */
.L_x_4293:
[----:B------:R-:W2:Y:S01]  /*b900*/  LDL R0, [R1+0x38] ;  /* 0x0000380001007983 */ /* 0x000ea20000100800 */
[----:B------:R-:W0:Y:S01]  /*b910*/  LDC.64 R10, c[0x0][0x3d8] ;  /* 0x0000f600ff0a7b82 */ /* 0x000e220000000a00 */
[----:B-----5:R-:W-:Y:S01]  /*b920*/  SHF.R.S32.HI R9, RZ, 0x1f, R144 ;  /* 0x0000001fff097819 */ /* 0x020fe20000011490 */
[--C-:B------:R-:W-:Y:S01]  /*b930*/  IMAD.MOV.U32 R2, RZ, RZ, R18.reuse ;  /* 0x000000ffff027224 */ /* 0x100fe200078e0012 */
[----:B------:R-:W-:Y:S02]  /*b940*/  SHF.R.S32.HI R3, RZ, 0x1f, R18 ;  /* 0x0000001fff037819 */ /* 0x000fe40000011412 */
[----:B------:R-:W-:-:S03]  /*b950*/  SHF.R.S32.HI R7, RZ, 0x1f, R192 ;  /* 0x0000001fff077819 */ /* 0x000fc600000114c0 */
[----:B------:R-:W1:Y:S01]  /*b960*/  LDC.64 R12, c[0x0][0x3e8] ;  /* 0x0000fa00ff0c7b82 */ /* 0x000e620000000a00 */
[-C--:B0-----:R-:W-:Y:S01]  /*b970*/  IMAD R6, R222, R10.reuse, RZ ;  /* 0x0000000ade067224 */ /* 0x081fe200078e02ff */
[----:B------:R-:W-:Y:S01]  /*b980*/  SHF.L.U64.HI R72, R10, 0x6, R11 ;  /* 0x000000060a487819 */ /* 0x000fe2000001020b */
[----:B------:R-:W-:-:S04]  /*b990*/  IMAD.WIDE.U32 R60, R144, R10, RZ ;  /* 0x0000000a903c7225 */ /* 0x000fc800078e00ff */
[----:B------:R-:W-:Y:S01]  /*b9a0*/  IMAD.WIDE.U32 R4, R195, R10, R2 ;  /* 0x0000000ac3047225 */ /* 0x000fe200078e0002 */
[----:B-1----:R-:W-:-:S03]  /*b9b0*/  SHF.L.U64.HI R69, R12, 0x6, R13 ;  /* 0x000000060c457819 */ /* 0x002fc6000001020d */
[C---:B------:R-:W-:Y:S01]  /*b9c0*/  IMAD R83, R195.reuse, R11, R6 ;  /* 0x0000000bc3537224 */ /* 0x040fe200078e0206 */
[----:B------:R-:W-:Y:S01]  /*b9d0*/  IADD3 R79, P0, R4, R60, RZ ;  /* 0x0000003c044f7210 */ /* 0x000fe20007f1e0ff */
[----:B------:R-:W-:Y:S02]  /*b9e0*/  IMAD.MOV.U32 R6, RZ, RZ, R192 ;  /* 0x000000ffff067224 */ /* 0x000fe400078e00c0 */
[----:B------:R-:W-:-:S04]  /*b9f0*/  IMAD.WIDE.U32 R2, R195, R12, R2 ;  /* 0x0000000cc3027225 */ /* 0x000fc800078e0002 */
[----:B------:R-:W-:Y:S02]  /*ba00*/  IMAD.SHL.U32 R74, R10, 0x40, RZ ;  /* 0x000000400a4a7824 */ /* 0x000fe400078e00ff */
[----:B------:R-:W-:Y:S01]  /*ba10*/  IMAD.SHL.U32 R73, R12, 0x40, RZ ;  /* 0x000000400c497824 */ /* 0x000fe200078e00ff */
[----:B--2---:R-:W-:Y:S01]  /*ba20*/  R2UR UR4, R0 ;  /* 0x00000000000472ca */ /* 0x004fe200000e0000 */
[C---:B------:R-:W-:Y:S02]  /*ba30*/  IMAD R0, R9.reuse, R10, RZ ;  /* 0x0000000a09007224 */ /* 0x040fe400078e02ff */
[----:B------:R-:W-:Y:S02]  /*ba40*/  IMAD R9, R9, R12, RZ ;  /* 0x0000000c09097224 */ /* 0x000fe400078e02ff */
[C---:B------:R-:W-:Y:S02]  /*ba50*/  IMAD R75, R144.reuse, R11, R0 ;  /* 0x0000000b904b7224 */ /* 0x040fe400078e0200 */
[----:B------:R-:W-:-:S02]  /*ba60*/  IMAD R9, R144, R13, R9 ;  /* 0x0000000d90097224 */ /* 0x000fc400078e0209 */
[----:B------:R-:W-:Y:S02]  /*ba70*/  IMAD.IADD R75, R75, 0x1, R61 ;  /* 0x000000014b4b7824 */ /* 0x000fe400078e023d */
[----:B------:R-:W-:Y:S02]  /*ba80*/  IMAD R0, R222, R12, RZ ;  /* 0x0000000cde007224 */ /* 0x000fe400078e02ff */
[----:B------:R-:W-:Y:S01]  /*ba90*/  ULOP3.LUT UP0, URZ, UR4, 0x3ff, URZ, 0xc0, !UPT ;  /* 0x000003ff043f7892 */ /* 0x000fe2000f80c03f */
[----:B------:R-:W-:Y:S01]  /*baa0*/  IADD3.X R81, R75, R5, R83, P0, !PT ;  /* 0x000000054b517210 */ /* 0x000fe200007fe453 */
[----:B------:R-:W-:-:S04]  /*bab0*/  IMAD.WIDE.U32 R4, R195, R10, R6 ;  /* 0x0000000ac3047225 */ /* 0x000fc800078e0006 */
[----:B------:R-:W-:Y:S01]  /*bac0*/  IMAD.WIDE.U32 R144, R144, R12, RZ ;  /* 0x0000000c90907225 */ /* 0x000fe200078e00ff */
[----:B------:R-:W-:-:S03]  /*bad0*/  IADD3 R71, P1, R4, R60, RZ ;  /* 0x0000003c04477210 */ /* 0x000fc60007f3e0ff */
[----:B------:R-:W-:Y:S01]  /*bae0*/  IMAD.WIDE.U32 R6, R195, R12, R6 ;  /* 0x0000000cc3067225 */ /* 0x000fe200078e0006 */
[----:B------:R-:W-:Y:S02]  /*baf0*/  IADD3.X R83, R75, R83, R5, P1, !PT ;  /* 0x000000534b537210 */ /* 0x000fe40000ffe405 */
[----:B------:R-:W-:Y:S01]  /*bb00*/  PLOP3.LUT P1, PT, PT, PT, UP0, 0x80, 0x0 ;  /* 0x000000000000781c */ /* 0x000fe20003f2f008 */
[----:B------:R-:W-:Y:S01]  /*bb10*/  IMAD R0, R195, R13, R0 ;  /* 0x0000000dc3007224 */ /* 0x000fe200078e0200 */
[-C--:B------:R-:W-:Y:S01]  /*bb20*/  IADD3 R76, P0, R2, R144.reuse, RZ ;  /* 0x00000090024c7210 */ /* 0x080fe20007f1e0ff */
[----:B------:R-:W-:Y:S01]  /*bb30*/  IMAD.IADD R77, R9, 0x1, R145 ;  /* 0x00000001094d7824 */ /* 0x000fe200078e0291 */
[----:B------:R-:W-:-:S04]  /*bb40*/  IADD3 R70, P2, R6, R144, RZ ;  /* 0x0000009006467210 */ /* 0x000fc80007f5e0ff */
[C---:B------:R-:W-:Y:S02]  /*bb50*/  IADD3.X R78, R77.reuse, R3, R0, P0, !PT ;  /* 0x000000034d4e7210 */ /* 0x040fe400007fe400 */
[----:B------:R-:W-:-:S03]  /*bb60*/  IADD3.X R80, R77, R0, R7, P2, !PT ;  /* 0x000000004d507210 */ /* 0x000fc600017fe407 */
        /* <DEDUP_REMOVED lines=17> */
.L_x_4298:
[----:B------:R-:W0:Y:S01]  /*bc80*/  LDC.64 R10, c[0x0][0x3d8] ;  /* 0x0000f600ff0a7b82 */ /* 0x000e220000000a00 */
[----:B------:R-:W-:Y:S01]  /*bc90*/  SHF.R.S32.HI R5, RZ, 0x1f, R201 ;  /* 0x0000001fff057819 */ /* 0x000fe200000114c9 */
[----:B------:R-:W-:Y:S01]  /*bca0*/  ULDC.U8 UR4, c[0x0][0x3f0] ;  /* 0x0000fc0000047ab9 */ /* 0x000fe20000000000 */
[----:B------:R-:W-:Y:S01]  /*bcb0*/  BSSY B0, `(.L_x_4299) ;  /* 0x0000703000007945 */ /* 0x000fe20003800000 */
[----:B------:R-:W-:-:S04]  /*bcc0*/  ISETP.NE.AND P0, PT, RZ, UR4, PT ;  /* 0x00000004ff007c0c */ /* 0x000fc8000bf05270 */
[----:B------:R-:W1:Y:S01]  /*bcd0*/  LDC.64 R2, c[0x0][0x3e8] ;  /* 0x0000fa00ff027b82 */ /* 0x000e620000000a00 */
[----:B0-----:R-:W-:-:S04]  /*bce0*/  IMAD R0, R5, R10, RZ ;  /* 0x0000000a05007224 */ /* 0x001fc800078e02ff */
[C---:B------:R-:W-:Y:S02]  /*bcf0*/  IMAD R9, R201.reuse, R11, R0 ;  /* 0x0000000bc9097224 */ /* 0x040fe400078e0200 */
[----:B------:R-:W-:Y:S02]  /*bd00*/  IMAD R0, R201, -0x80, R197 ;  /* 0xffffff80c9007824 */ /* 0x000fe400078e02c5 */
[----:B-1----:R-:W-:Y:S02]  /*bd10*/  IMAD R8, R5, R2, RZ ;  /* 0x0000000205087224 */ /* 0x002fe400078e02ff */
[----:B------:R-:W-:Y:S01]  /*bd20*/  IMAD.WIDE.U32 R4, R201, R10, RZ ;  /* 0x0000000ac9047225 */ /* 0x000fe200078e00ff */
[----:B------:R-:W-:-:S03]  /*bd30*/  VIMNMX R12, R0, 0x80, PT ;  /* 0x00000080000c7848 */ /* 0x000fc60003fe0100 */
[----:B------:R-:W-:-:S04]  /*bd40*/  IMAD.WIDE.U32 R6, R201, R2, RZ ;  /* 0x00000002c9067225 */ /* 0x000fc800078e00ff */
[----:B------:R-:W-:Y:S02]  /*bd50*/  IMAD R13, R201, R3, R8 ;  /* 0x00000003c90d7224 */ /* 0x000fe400078e0208 */
[----:B------:R-:W-:Y:S02]  /*bd60*/  IMAD.IADD R9, R5, 0x1, R9 ;  /* 0x0000000105097824 */ /* 0x000fe400078e0209 */
[----:B------:R-:W-:Y:S02]  /*bd70*/  IMAD.IADD R5, R7, 0x1, R13 ;  /* 0x0000000107057824 */ /* 0x000fe400078e020d */
[C---:B------:R-:W-:Y:S01]  /*bd80*/  IMAD.SHL.U32 R84, R4.reuse, 0x80, RZ ;  /* 0x0000008004547824 */ /* 0x040fe200078e00ff */
[----:B------:R-:W-:Y:S01]  /*bd90*/  SHF.L.U64.HI R82, R4, 0x7, R9 ;  /* 0x0000000704527819 */ /* 0x000fe20000010209 */
[C---:B------:R-:W-:Y:S01]  /*bda0*/  IMAD.SHL.U32 R87, R6.reuse, 0x80, RZ ;  /* 0x0000008006577824 */ /* 0x040fe200078e00ff */
[----:B------:R-:W-:Y:S01]  /*bdb0*/  SHF.L.U64.HI R85, R6, 0x7, R5 ;  /* 0x0000000706557819 */ /* 0x000fe20000010205 */
[----:B------:R-:W-:Y:S06]  /*bdc0*/  @!P0 BRA `(.L_x_4300) ;  /* 0x0000003400ec8947 */ /* 0x000fec0003800000 */
[----:B------:R-:W0:Y:S01]  /*bdd0*/  LDC R80, c[0x0][0x428] ;  /* 0x00010a00ff507b82 */ /* 0x000e220000000800 */
        /* <DEDUP_REMOVED lines=18> */
[----:B------:R-:W-:Y:S01]  /*bf00*/  VIADD R7, R18, 0x20 ;  /* 0x0000002012077836 */ /* 0x000fe20000000000 */
[----:B------:R-:W-:Y:S01]  /*bf10*/  ULDC UR6, c[0x0][0x3d4] ;  /* 0x0000f50000067ab9 */ /* 0x000fe20000000800 */
[----:B------:R-:W-:Y:S01]  /*bf20*/  LEA R4, P3, R0, UR4, 0x1 ;  /* 0x0000000400047c11 */ /* 0x000fe2000f8608ff */
[----:B------:R-:W-:Y:S01]  /*bf30*/  IMAD.X R5, R82, 0x1, R81, P1 ;  /* 0x0000000152057824 */ /* 0x000fe200008e0651 */
[----:B------:R-:W-:Y:S01]  /*bf40*/  CS2R R70, SRZ ;  /* 0x0000000000467805 */ /* 0x000fe2000001ff00 */
[C---:B------:R-:W-:Y:S01]  /*bf50*/  VIADD R6, R18.reuse, 0x10 ;  /* 0x0000001012067836 */ /* 0x040fe20000000000 */
[----:B------:R-:W-:Y:S01]  /*bf60*/  ISETP.GE.AND P1, PT, R7, UR6, PT ;  /* 0x0000000607007c0c */ /* 0x000fe2000bf26270 */
[----:B------:R-:W-:Y:S01]  /*bf70*/  VIADD R13, R18, 0x30 ;  /* 0x00000030120d7836 */ /* 0x000fe20000000000 */
[----:B------:R-:W-:Y:S01]  /*bf80*/  LEA.HI.X R5, R0, UR5, R5, 0x1, P3 ;  /* 0x0000000500057c11 */ /* 0x000fe200098f0c05 */
[----:B------:R-:W-:Y:S01]  /*bf90*/  ULDC.64 UR4, c[0x0][0x3e0] ;  /* 0x0000f80000047ab9 */ /* 0x000fe20000000a00 */
[----:B------:R-:W-:Y:S01]  /*bfa0*/  IADD3 R0, P4, R87, R76, RZ ;  /* 0x0000004c57007210 */ /* 0x000fe20007f9e0ff */
[----:B------:R-:W-:Y:S01]  /*bfb0*/  VIADD R14, R18, 0x40 ;  /* 0x00000040120e7836 */ /* 0x000fe20000000000 */
[----:B------:R-:W-:Y:S01]  /*bfc0*/  ISETP.GE.AND P2, PT, R6, UR6, PT ;  /* 0x0000000606007c0c */ /* 0x000fe2000bf46270 */
[----:B------:R-:W-:Y:S01]  /*bfd0*/  VIADD R15, R18, 0x50 ;  /* 0x00000050120f7836 */ /* 0x000fe20000000000 */
[----:B------:R-:W-:Y:S01]  /*bfe0*/  LEA R6, P6, R0, UR4, 0x1 ;  /* 0x0000000400067c11 */ /* 0x000fe2000f8c08ff */
[----:B------:R-:W-:Y:S01]  /*bff0*/  IMAD.X R7, R85, 0x1, R78, P4 ;  /* 0x0000000155077824 */ /* 0x000fe200020e064e */
[----:B------:R-:W-:-:S02]  /*c000*/  ISETP.GE.AND P3, PT, R18, UR6, PT ;  /* 0x0000000612007c0c */ /* 0x000fc4000bf66270 */
[----:B------:R-:W-:Y:S02]  /*c010*/  CS2R R64, SRZ ;  /* 0x0000000000407805 */ /* 0x000fe4000001ff00 */
[----:B------:R-:W-:Y:S02]  /*c020*/  ISETP.GE.AND P5, PT, R13, UR6, PT ;  /* 0x000000060d007c0c */ /* 0x000fe4000bfa6270 */
[----:B------:R-:W-:Y:S02]  /*c030*/  CS2R R58, SRZ ;  /* 0x00000000003a7805 */ /* 0x000fe4000001ff00 */
[----:B------:R-:W-:Y:S02]  /*c040*/  LEA.HI.X R7, R0, UR5, R7, 0x1, P6 ;  /* 0x0000000500077c11 */ /* 0x000fe4000b0f0c07 */
[----:B------:R-:W-:Y:S02]  /*c050*/  CS2R R54, SRZ ;  /* 0x0000000000367805 */ /* 0x000fe4000001ff00 */
[----:B------:R-:W-:-:S02]  /*c060*/  ISETP.GE.AND P4, PT, R14, UR6, PT ;  /* 0x000000060e007c0c */ /* 0x000fc4000bf86270 */
[----:B------:R-:W-:Y:S02]  /*c070*/  CS2R R50, SRZ ;  /* 0x0000000000327805 */ /* 0x000fe4000001ff00 */
[----:B------:R-:W-:Y:S02]  /*c080*/  ISETP.GE.AND P6, PT, R15, UR6, PT ;  /* 0x000000060f007c0c */ /* 0x000fe4000bfc6270 */
[----:B------:R-:W-:Y:S02]  /*c090*/  CS2R R44, SRZ ;  /* 0x00000000002c7805 */ /* 0x000fe4000001ff00 */
[----:B------:R-:W-:Y:S02]  /*c0a0*/  CS2R R66, SRZ ;  /* 0x0000000000427805 */ /* 0x000fe4000001ff00 */
[----:B------:R-:W-:Y:S02]  /*c0b0*/  CS2R R62, SRZ ;  /* 0x00000000003e7805 */ /* 0x000fe4000001ff00 */
[----:B------:R-:W-:-:S02]  /*c0c0*/  CS2R R56, SRZ ;  /* 0x0000000000387805 */ /* 0x000fc4000001ff00 */
[----:B------:R-:W-:Y:S02]  /*c0d0*/  CS2R R52, SRZ ;  /* 0x0000000000347805 */ /* 0x000fe4000001ff00 */
[----:B------:R-:W-:Y:S02]  /*c0e0*/  CS2R R48, SRZ ;  /* 0x0000000000307805 */ /* 0x000fe4000001ff00 */
[----:B------:R-:W-:Y:S01]  /*c0f0*/  CS2R R46, SRZ ;  /* 0x00000000002e7805 */ /* 0x000fe2000001ff00 */
[----:B------:R-:W-:Y:S02]  /*c100*/  ULDC.64 UR8, c[0x0][0x208] ;  /* 0x0000820000087ab9 */ /* 0x000fe40000000a00 */
        /* <DEDUP_REMOVED lines=12> */
.L_x_4302:
[----:B------:R-:W-:Y:S05]  /*c1d0*/  BSYNC B1 ;  /* 0x0000000000017941 */ /* 0x000fea0003800000 */
.L_x_4301:
[----:B------:R-:W-:Y:S01]  /*c1e0*/  ISETP.GE.AND P1, PT, R221, R12, PT ;  /* 0x0000000cdd00720c */ /* 0x000fe20003f26270 */
[----:B------:R-:W-:Y:S01]  /*c1f0*/  BSSY B1, `(.L_x_4303) ;  /* 0x000003e000017945 */ /* 0x000fe20003800000 */
[----:B------:R-:W-:Y:S02]  /*c200*/  LOP3.LUT R0, R208, 0x18, R192, 0xf8, !PT ;  /* 0x00000018d0007812 */ /* 0x000fe400078ef8c0 */
        /* <DEDUP_REMOVED lines=10> */
[----:B------:R-:W-:Y:S02]  /*c2b0*/  LOP3.LUT R13, R0, R209, RZ, 0x3c, !PT ;  /* 0x000000d1000d7212 */ /* 0x000fe400078e3cff */
[----:B------:R-:W-:Y:S01]  /*c2c0*/  CS2R R40, SRZ ;  /* 0x0000000000287805 */ /* 0x000fe2000001ff00 */
[----:B------:R-:W-:Y:S06]  /*c2d0*/  @P1 BRA `(.L_x_4304) ;  /* 0x0000000000bc1947 */ /* 0x000fec0003800000 */
[----:B------:R-:W-:Y:S01]  /*c2e0*/  IADD3 R73, P4, P5, R76, R73, R87 ;  /* 0x000000494c497210 */ /* 0x000fe20007d9e057 */
[C---:B-1----:R-:W-:Y:S01]  /*c2f0*/  VIADD R4, R18.reuse, 0x10 ;  /* 0x0000001012047836 */ /* 0x042fe20000000000 */
[----:B------:R-:W-:Y:S01]  /*c300*/  IADD3 R74, P2, P3, R79, R74, R84 ;  /* 0x0000004a4f4a7210 */ /* 0x000fe20007b5e054 */
[----:B------:R-:W-:Y:S01]  /*c310*/  VIADD R6, R18, 0x20 ;  /* 0x0000002012067836 */ /* 0x000fe20000000000 */
[----:B------:R-:W-:Y:S01]  /*c320*/  ULDC UR8, c[0x0][0x3d4] ;  /* 0x0000f50000087ab9 */ /* 0x000fe20000000800 */
[----:B------:R-:W-:Y:S01]  /*c330*/  IADD3.X R0, R78, R69, R85, P4, P5 ;  /* 0x000000454e007210 */ /* 0x000fe200027ea455 */
[----:B------:R-:W-:Y:S01]  /*c340*/  ULDC.64 UR4, c[0x0][0x3c8] ;  /* 0x0000f20000047ab9 */ /* 0x000fe20000000a00 */
[----:B------:R-:W-:Y:S01]  /*c350*/  IADD3.X R5, R81, R72, R82, P2, P3 ;  /* 0x0000004851057210 */ /* 0x000fe200017e6452 */
[----:B------:R-:W-:Y:S01]  /*c360*/  ULDC.64 UR6, c[0x0][0x3e0] ;  /* 0x0000f80000067ab9 */ /* 0x000fe20000000a00 */
[C---:B------:R-:W-:Y:S01]  /*c370*/  ISETP.GE.AND P5, PT, R18.reuse, UR8, PT ;  /* 0x0000000812007c0c */ /* 0x040fe2000bfa6270 */
[----:B------:R-:W-:Y:S01]  /*c380*/  VIADD R7, R18, 0x30 ;  /* 0x0000003012077836 */ /* 0x000fe20000000000 */
[----:B------:R-:W-:-:S02]  /*c390*/  ISETP.GE.AND P2, PT, R4, UR8, PT ;  /* 0x0000000804007c0c */ /* 0x000fc4000bf46270 */
[----:B------:R-:W-:Y:S02]  /*c3a0*/  CS2R R42, SRZ ;  /* 0x00000000002a7805 */ /* 0x000fe4000001ff00 */
[----:B------:R-:W-:Y:S02]  /*c3b0*/  LEA R4, P3, R74, UR4, 0x1 ;  /* 0x000000044a047c11 */ /* 0x000fe4000f8608ff */
[----:B------:R-:W-:Y:S02]  /*c3c0*/  CS2R R40, SRZ ;  /* 0x0000000000287805 */ /* 0x000fe4000001ff00 */
[----:B------:R-:W-:Y:S01]  /*c3d0*/  ISETP.GE.AND P4, PT, R6, UR8, PT ;  /* 0x0000000806007c0c */ /* 0x000fe2000bf86270 */
[----:B------:R-:W-:Y:S01]  /*c3e0*/  VIADD R8, R18, 0x40 ;  /* 0x0000004012087836 */ /* 0x000fe20000000000 */
[----:B------:R-:W-:Y:S01]  /*c3f0*/  LEA R6, P6, R73, UR6, 0x1 ;  /* 0x0000000649067c11 */ /* 0x000fe2000f8c08ff */
[----:B------:R-:W-:Y:S01]  /*c400*/  ULDC.64 UR10, c[0x0][0x208] ;  /* 0x00008200000a7ab9 */ /* 0x000fe20000000a00 */
[----:B------:R-:W-:-:S02]  /*c410*/  LEA.HI.X R5, R74, UR5, R5, 0x1, P3 ;  /* 0x000000054a057c11 */ /* 0x000fc400098f0c05 */
[----:B------:R-:W-:Y:S02]  /*c420*/  ISETP.GE.AND P3, PT, R7, UR8, PT ;  /* 0x0000000807007c0c */ /* 0x000fe4000bf66270 */
[----:B------:R-:W-:Y:S01]  /*c430*/  LEA.HI.X R7, R73, UR7, R0, 0x1, P6 ;  /* 0x0000000749077c11 */ /* 0x000fe2000b0f0c00 */
[----:B------:R-:W-:Y:S01]  /*c440*/  VIADD R0, R18, 0x50 ;  /* 0x0000005012007836 */ /* 0x000fe20000000000 */
        /* <DEDUP_REMOVED lines=24> */
.L_x_4304:
[----:B------:R-:W-:Y:S05]  /*c5d0*/  BSYNC B1 ;  /* 0x0000000000017941 */ /* 0x000fea0003800000 */
.L_x_4303:
[----:B------:R-:W-:Y:S01]  /*c5e0*/  IMAD.IADD R0, R210, 0x1, R13 ;  /* 0x00000001d2007824 */ /* 0x000fe200078e020d */
[----:B------:R-:W-:Y:S01]  /*c5f0*/  LOP3.LUT P2, RZ, R217, 0x4, RZ, 0xc0, !PT ;  /* 0x00000004d9ff7812 */ /* 0x000fe2000784c0ff */
[----:B-----5:R-:W-:Y:S01]  /*c600*/  IMAD.MOV.U32 R12, RZ, RZ, R45 ;  /* 0x000000ffff0c7224 */ /* 0x020fe200078e002d */
[----:B------:R-:W-:Y:S01]  /*c610*/  ULDC.64 UR4, c[0x0][0x3c8] ;  /* 0x0000f20000047ab9 */ /* 0x000fe20000000a00 */
[----:B------:R-:W-:Y:S01]  /*c620*/  IMAD R61, R0, 0x2, R17 ;  /* 0x00000002003d7824 */ /* 0x000fe200078e0211 */
[----:B------:R-:W-:Y:S01]  /*c630*/  ULDC.64 UR6, c[0x0][0x3e0] ;  /* 0x0000f80000067ab9 */ /* 0x000fe20000000a00 */
[----:B------:R-:W-:Y:S02]  /*c640*/  IMAD.MOV.U32 R0, RZ, RZ, R44 ;  /* 0x000000ffff007224 */ /* 0x000fe400078e002c */
[----:B------:R-:W-:Y:S02]  /*c650*/  VIADD R14, R61, 0x12400 ;  /* 0x000124003d0e7836 */ /* 0x000fe40000000000 */
[----:B-12---:R-:W-:Y:S01]  /*c660*/  IMAD.MOV.U32 R7, RZ, RZ, R77 ;  /* 0x000000ffff077224 */ /* 0x006fe200078e004d */
[----:B------:R-:W-:Y:S01]  /*c670*/  PRMT R76, R0, 0x7610, R76 ;  /* 0x00007610004c7816 */ /* 0x000fe2000000004c */
[----:B------:R-:W-:Y:S01]  /*c680*/  IMAD.MOV.U32 R0, RZ, RZ, R51 ;  /* 0x000000ffff007224 */ /* 0x000fe200078e0033 */
[----:B------:R-:W-:Y:S01]  /*c690*/  PRMT R77, R12, 0x7610, R77 ;  /* 0x000076100c4d7816 */ /* 0x000fe2000000004d */
[----:B------:R-:W-:-:S02]  /*c6a0*/  IMAD.MOV.U32 R4, RZ, RZ, R60 ;  /* 0x000000ffff047224 */ /* 0x000fc400078e003c */
[----:B------:R-:W-:Y:S01]  /*c6b0*/  VIADD R60, R61, 0x12440 ;  /* 0x000124403d3c7836 */ /* 0x000fe20000000000 */
[----:B------:R-:W-:Y:S01]  /*c6c0*/  PRMT R83, R0, 0x7610, R83 ;  /* 0x0000761000537816 */ /* 0x000fe20000000053 */
[----:B------:R-:W-:Y:S02]  /*c6d0*/  IMAD.MOV.U32 R12, RZ, RZ, R54 ;  /* 0x000000ffff0c7224 */ /* 0x000fe400078e0036 */
[----:B------:R-:W-:Y:S01]  /*c6e0*/  @P2 VIADD R60, R14, 0xffffffc0 ;  /* 0xffffffc00e3c2836 */ /* 0x000fe20000000000 */
[----:B0-----:R-:W-:Y:S01]  /*c6f0*/  ISETP.NE.AND P2, PT, R80, 0x1, PT ;  /* 0x000000015000780c */ /* 0x001fe20003f45270 */
        /* <DEDUP_REMOVED lines=15> */
[----:B------:R-:W-:-:S02]  /*c7f0*/  IMAD.MOV.U32 R13, RZ, RZ, R65 ;  /* 0x000000ffff0d7224 */ /* 0x000fc400078e0041 */
[----:B------:R-:W-:Y:S01]  /*c800*/  IMAD.MOV.U32 R72, RZ, RZ, R52 ;  /* 0x000000ffff487224 */ /* 0x000fe200078e0034 */
[----:B------:R-:W-:Y:S01]  /*c810*/  PRMT R108, R12, 0x7610, R108 ;  /* 0x000076100c6c7816 */ /* 0x000fe2000000006c */
[----:B------:R-:W1:Y:S01]  /*c820*/  @P2 LDC R0, c[0x0][0x42c] ;  /* 0x00010b00ff002b82 */ /* 0x000e620000000800 */
        /* <DEDUP_REMOVED lines=12> */
[----:B------:R-:W-:-:S02]  /*c8f0*/  IMAD R13, R224, 0x40, R13 ;  /* 0x00000040e00d7824 */ /* 0x000fc400078e020d */
[----:B------:R-:W-:Y:S01]  /*c900*/  IMAD.MOV.U32 R12, RZ, RZ, R62 ;  /* 0x000000ffff0c7224 */ /* 0x000fe200078e003e */
[----:B------:R-:W-:Y:S01]  /*c910*/  PRMT R79, R14, 0x7610, R79 ;  /* 0x000076100e4f7816 */ /* 0x000fe2000000004f */
[----:B------:R-:W-:Y:S02]  /*c920*/  IMAD.MOV.U32 R72, RZ, RZ, R67 ;  /* 0x000000ffff487224 */ /* 0x000fe400078e0043 */
[----:B------:R-:W-:Y:S01]  /*c930*/  IMAD.MOV.U32 R14, RZ, RZ, R49 ;  /* 0x000000ffff0e7224 */ /* 0x000fe200078e0031 */
[----:B------:R-:W-:Y:S01]  /*c940*/  PRMT R103, R12, 0x7610, R103 ;  /* 0x000076100c677816 */ /* 0x000fe20000000067 */
[----:B------:R-:W-:Y:S01]  /*c950*/  IMAD.MOV.U32 R12, RZ, RZ, R63 ;  /* 0x000000ffff0c7224 */ /* 0x000fe200078e003f */
[----:B------:R-:W-:Y:S01]  /*c960*/  PRMT R72, R72, 0x5410, R72 ;  /* 0x0000541048487816 */ /* 0x000fe20000000048 */
[----:B-1----:R-:W-:Y:S01]  /*c970*/  @P2 IMAD.HI.U32 R0, R13, R0, RZ ;  /* 0x000000000d002227 */ /* 0x002fe200078e00ff */
[----:B------:R-:W-:Y:S02]  /*c980*/  PRMT R85, R14, 0x7610, R85 ;  /* 0x000076100e557816 */ /* 0x000fe40000000055 */
[----:B------:R-:W-:Y:S01]  /*c990*/  PRMT R105, R12, 0x7610, R105 ;  /* 0x000076100c697816 */ /* 0x000fe20000000069 */
[----:B------:R-:W-:Y:S01]  /*c9a0*/  IMAD.MOV.U32 R12, RZ, RZ, R9 ;  /* 0x000000ffff0c7224 */ /* 0x000fe200078e0009 */
[----:B0-----:R-:W-:Y:S01]  /*c9b0*/  @P2 SHF.R.U32.HI R13, RZ, R15, R0 ;  /* 0x0000000fff0d2219 */ /* 0x001fe20000011600 */
[----:B------:R-:W-:-:S02]  /*c9c0*/  IMAD.MOV.U32 R0, RZ, RZ, R8 ;  /* 0x000000ffff007224 */ /* 0x000fc400078e0008 */
[----:B------:R-:W-:Y:S01]  /*c9d0*/  IMAD.MOV.U32 R5, RZ, RZ, R75 ;  /* 0x000000ffff057224 */ /* 0x000fe200078e004b */
[----:B------:R-:W-:Y:S01]  /*c9e0*/  SHF.R.S32.HI R15, RZ, 0x1f, R13 ;  /* 0x0000001fff0f7819 */ /* 0x000fe2000001140d */
[----:B------:R-:W-:Y:S01]  /*c9f0*/  IMAD.MOV.U32 R6, RZ, RZ, R144 ;  /* 0x000000ffff067224 */ /* 0x000fe200078e0090 */
[----:B------:R-:W-:Y:S01]  /*ca00*/  PRMT R72, R0, 0x7610, R72 ;  /* 0x0000761000487816 */ /* 0x000fe20000000048 */
[----:B------:R-:W-:Y:S01]  /*ca10*/  IMAD.MOV.U32 R14, RZ, RZ, R56 ;  /* 0x000000ffff0e7224 */ /* 0x000fe200078e0038 */
[----:B------:R-:W-:Y:S01]  /*ca20*/  PRMT R69, R12, 0x7610, R69 ;  /* 0x000076100c457816 */ /* 0x000fe20000000045 */
[C---:B------:R-:W-:Y:S02]  /*ca30*/  IMAD R0, R15.reuse, R10, RZ ;  /* 0x0000000a0f007224 */ /* 0x040fe400078e02ff */
[----:B------:R-:W-:Y:S01]  /*ca40*/  IMAD R12, R15, R2, RZ ;  /* 0x000000020f0c7224 */ /* 0x000fe200078e02ff */
[----:B------:R-:W-:Y:S01]  /*ca50*/  PRMT R100, R14, 0x7610, R100 ;  /* 0x000076100e647816 */ /* 0x000fe20000000064 */
[----:B------:R-:W-:-:S04]  /*ca60*/  IMAD.WIDE.U32 R4, R13, R10, R4 ;  /* 0x0000000a0d047225 */ /* 0x000fc800078e0004 */
[----:B------:R-:W-:-:S04]  /*ca70*/  IMAD.WIDE.U32 R6, R13, R2, R6 ;  /* 0x000000020d067225 */ /* 0x000fc800078e0006 */
[C---:B------:R-:W-:Y:S01]  /*ca80*/  IMAD R11, R13.reuse, R11, R0 ;  /* 0x0000000b0d0b7224 */ /* 0x040fe200078e0200 */
[----:B------:R-:W-:Y:S01]  /*ca90*/  LEA R0, P3, R6, UR6, 0x1 ;  /* 0x0000000606007c11 */ /* 0x000fe2000f8608ff */
[----:B------:R-:W-:Y:S01]  /*caa0*/  IMAD R13, R13, R3, R12 ;  /* 0x000000030d0d7224 */ /* 0x000fe200078e020c */
[----:B------:R-:W-:Y:S01]  /*cab0*/  LEA R3, P2, R4, UR4, 0x1 ;  /* 0x0000000404037c11 */ /* 0x000fe2000f8408ff */
[----:B------:R-:W-:Y:S01]  /*cac0*/  IMAD.MOV.U32 R14, RZ, RZ, R66 ;  /* 0x000000ffff0e7224 */ /* 0x000fe200078e0042 */
[----:B------:R-:W-:Y:S01]  /*cad0*/  UMOV UR4, 0xffffffff ;  /* 0xffffffff00047882 */ /* 0x000fe20000000000 */
[----:B------:R-:W-:Y:S02]  /*cae0*/  IMAD.MOV.U32 R2, RZ, RZ, R28 ;  /* 0x000000ffff027224 */ /* 0x000fe400078e001c */
[----:B------:R-:W-:Y:S01]  /*caf0*/  IMAD.IADD R11, R5, 0x1, R11 ;  /* 0x00000001050b7824 */ /* 0x000fe200078e020b */
[----:B------:R-:W-:Y:S01]  /*cb00*/  PRMT R111, R14, 0x7610, R111 ;  /* 0x000076100e6f7816 */ /* 0x000fe2000000006f */
[----:B------:R-:W-:Y:S01]  /*cb10*/  IMAD.IADD R5, R7, 0x1, R13 ;  /* 0x0000000107057824 */ /* 0x000fe200078e020d */
[----:B------:R-:W-:Y:S01]  /*cb20*/  PRMT R10, R2, 0x7610, R10 ;  /* 0x00007610020a7816 */ /* 0x000fe2000000000a */
[----:B------:R-:W-:Y:S01]  /*cb30*/  IMAD.MOV.U32 R14, RZ, RZ, R24 ;  /* 0x000000ffff0e7224 */ /* 0x000fe200078e0018 */
[----:B------:R-:W-:Y:S01]  /*cb40*/  LEA.HI.X R4, R4, UR5, R11, 0x1, P2 ;  /* 0x0000000504047c11 */ /* 0x000fe200090f0c0b */
[----:B------:R-:W-:Y:S01]  /*cb50*/  IMAD.MOV.U32 R12, RZ, RZ, R29 ;  /* 0x000000ffff0c7224 */ /* 0x000fe200078e001d */
[----:B------:R-:W-:Y:S01]  /*cb60*/  LEA.HI.X R2, R6, UR7, R5, 0x1, P3 ;  /* 0x0000000706027c11 */ /* 0x000fe200098f0c05 */
[----:B------:R-:W-:Y:S01]  /*cb70*/  IMAD.MOV.U32 R74, RZ, RZ, R25 ;  /* 0x000000ffff4a7224 */ /* 0x000fe200078e0019 */
[----:B------:R-:W-:-:S02]  /*cb80*/  PRMT R73, R14, 0x7610, R73 ;  /* 0x000076100e497816 */ /* 0x000fc40000000049 */
[----:B------:R-:W-:Y:S02]  /*cb90*/  PRMT R75, R12, 0x7610, R75 ;  /* 0x000076100c4b7816 */ /* 0x000fe4000000004b */
[----:B------:R-:W-:Y:S01]  /*cba0*/  LEA.HI R5, R220, R220, RZ, 0x1 ;  /* 0x000000dcdc057211 */ /* 0x000fe200078f08ff */
[----:B------:R-:W-:Y:S06]  /*cbb0*/  BRA.DIV UR4, `(.L_x_4305) ;  /* 0x000001c204307947 */ /* 0x000fec000b800000 */
.L_x_4593:
[----:B------:R-:W-:-:S03]  /*cbc0*/  UMOV UR4, 0xffffffff ;  /* 0xffffffff00047882 */ /* 0x000fc60000000000 */
[----:B------:R-:W-:Y:S05]  /*cbd0*/  BRA.DIV UR4, `(.L_x_4306) ;  /* 0x000001c204507947 */ /* 0x000fea000b800000 */
.L_x_4596:
[----:B------:R-:W-:-:S03]  /*cbe0*/  UMOV UR4, 0xffffffff ;  /* 0xffffffff00047882 */ /* 0x000fc60000000000 */
[----:B------:R-:W-:Y:S05]  /*cbf0*/  BRA.DIV UR4, `(.L_x_4307) ;  /* 0x000001c204707947 */ /* 0x000fea000b800000 */
.L_x_4599:
[----:B------:R-:W-:-:S03]  /*cc00*/  UMOV UR4, 0xffffffff ;  /* 0xffffffff00047882 */ /* 0x000fc60000000000 */
[----:B------:R-:W-:Y:S05]  /*cc10*/  BRA.DIV UR4, `(.L_x_4308) ;  /* 0x000001c204907947 */ /* 0x000fea000b800000 */
.L_x_4602:
[----:B------:R-:W-:-:S03]  /*cc20*/  UMOV UR4, 0xffffffff ;  /* 0xffffffff00047882 */ /* 0x000fc60000000000 */
[----:B------:R-:W-:Y:S05]  /*cc30*/  BRA.DIV UR4, `(.L_x_4309) ;  /* 0x000001c204b07947 */ /* 0x000fea000b800000 */
.L_x_4605:
[----:B------:R-:W-:Y:S01]  /*cc40*/  UMOV UR4, 0xffffffff ;  /* 0xffffffff00047882 */ /* 0x000fe20000000000 */
[----:B------:R-:W-:Y:S02]  /*cc50*/  LOP3.LUT R5, R5, 0xfffffffe, RZ, 0xc0, !PT ;  /* 0xfffffffe05057812 */ /* 0x000fe400078ec0ff */
[----:B------:R-:W-:Y:S05]  /*cc60*/  BRA.DIV UR4, `(.L_x_4310) ;  /* 0x000001c204cc7947 */ /* 0x000fea000b800000 */
.L_x_4608:
[----:B------:R-:W-:Y:S01]  /*cc70*/  UMOV UR4, 0xffffffff ;  /* 0xffffffff00047882 */ /* 0x000fe20000000000 */
[----:B------:R-:W-:Y:S02]  /*cc80*/  IMAD.IADD R4, R220, 0x1, -R5 ;  /* 0x00000001dc047824 */ /* 0x000fe400078e0a05 */
[----:B------:R-:W-:Y:S05]  /*cc90*/  BRA.DIV UR4, `(.L_x_4311) ;  /* 0x000001c204e87947 */ /* 0x000fea000b800000 */
.L_x_4611:
[----:B------:R-:W-:Y:S01]  /*cca0*/  UMOV UR4, 0xffffffff ;  /* 0xffffffff00047882 */ /* 0x000fe20000000000 */
[----:B------:R-:W-:Y:S02]  /*ccb0*/  SHF.L.U32 R4, R4, 0x1f, RZ ;  /* 0x0000001f04047819 */ /* 0x000fe400000006ff */
[----:B------:R-:W-:Y:S05]  /*ccc0*/  BRA.DIV UR4, `(.L_x_4312) ;  /* 0x000001c604047947 */ /* 0x000fea000b800000 */
.L_x_4614:
[----:B------:R-:W0:Y:S01]  /*ccd0*/  SYNCS.PHASECHK.TRANS64.TRYWAIT P2, [R17+URZ+0x30800], R4 ;  /* 0x03080004110075a7 */ /* 0x000e22000804017f */
        /* <DEDUP_REMOVED lines=33> */
[----:B0-----:R-:W-:Y:S06]  /*cef0*/  @!P2 BRA `(.L_x_4314) ;  /* 0x000001c000a0a947 */ /* 0x001fec0003800000 */
.L_x_4615:
[----:B------:R-:W-:Y:S05]  /*cf00*/  BSYNC B1 ;  /* 0x0000000000017941 */ /* 0x000fea0003800000 */
.L_x_4313:
[----:B------:R-:W-:Y:S01]  /*cf10*/  BSSY B1, `(.L_x_4315) ;  /* 0x0000134000017945 */ /* 0x000fe20003800000 */
[----:B------:R-:W-:Y:S02]  /*cf20*/  PRMT R95, R5, 0x7610, R95 ;  /* 0x00007610055f7816 */ /* 0x000fe4000000005f */
[----:B------:R-:W-:Y:S01]  /*cf30*/  PRMT R96, R6, 0x7610, R96 ;  /* 0x0000761006607816 */ /* 0x000fe20000000060 */
[----:B------:R-:W-:Y:S06]  /*cf40*/  @P0 BRA `(.L_x_4316) ;  /* 0x0000001000c00947 */ /* 0x000fec0003800000 */
[----:B------:R-:W1:Y:S01]  /*cf50*/  LDC R5, c[0x0][0x3d4] ;  /* 0x0000f500ff057b82 */ /* 0x000e620000000800 */
[C---:B0-----:R-:W-:Y:S01]  /*cf60*/  VIADD R4, R18.reuse, 0x10 ;  /* 0x0000001012047836 */ /* 0x041fe20000000000 */
[----:B------:R-:W-:Y:S01]  /*cf70*/  BSSY B2, `(.L_x_4317) ;  /* 0x000003a000027945 */ /* 0x000fe20003800000 */
[C---:B------:R-:W-:Y:S02]  /*cf80*/  VIADD R6, R18.reuse, 0x20 ;  /* 0x0000002012067836 */ /* 0x040fe40000000000 */
[C---:B------:R-:W-:Y:S01]  /*cf90*/  VIADD R106, R18.reuse, 0x30 ;  /* 0x00000030126a7836 */ /* 0x040fe20000000000 */
[-C--:B-1----:R-:W-:Y:S02]  /*cfa0*/  ISETP.GE.AND P0, PT, R18, R5.reuse, PT ;  /* 0x000000051200720c */ /* 0x082fe40003f06270 */
        /* <DEDUP_REMOVED lines=9> */
[----:B------:R-:W-:Y:S02]  /*d040*/  SHF.R.U32.HI R110, RZ, 0x10, R67 ;  /* 0x00000010ff6e7819 */ /* 0x000fe40000011643 */
[----:B------:R-:W-:Y:S02]  /*d050*/  SHF.R.U32.HI R107, RZ, 0x10, R71 ;  /* 0x00000010ff6b7819 */ /* 0x000fe40000011647 */
[----:B------:R-:W-:Y:S02]  /*d060*/  SHF.R.U64 R109, R66, 0x10, R67 ;  /* 0x00000010426d7819 */ /* 0x000fe40000001243 */
[----:B------:R-:W-:Y:S02]  /*d070*/  PRMT R110, R72, 0x5432, R110 ;  /* 0x00005432486e7816 */ /* 0x000fe4000000006e */
[----:B------:R-:W-:Y:S02]  /*d080*/  PRMT R107, R108, 0x5410, R107 ;  /* 0x000054106c6b7816 */ /* 0x000fe4000000006b */
[----:B------:R-:W-:Y:S01]  /*d090*/  PRMT R109, R111, 0x5410, R109 ;  /* 0x000054106f6d7816 */ /* 0x000fe2000000006d */
[----:B------:R-:W-:Y:S01]  /*d0a0*/  IMAD.U32 R111, R110, 0x10000, RZ ;  /* 0x000100006e6f7824 */ /* 0x000fe200078e00ff */
[----:B------:R-:W-:Y:S01]  /*d0b0*/  SHF.R.U64 R106, R70, 0x10, R71 ;  /* 0x00000010466a7819 */ /* 0x000fe20000001247 */
[----:B------:R-:W-:Y:S01]  /*d0c0*/  IMAD.U32 R108, R107, 0x10000, RZ ;  /* 0x000100006b6c7824 */ /* 0x000fe200078e00ff */
[----:B------:R-:W-:-:S02]  /*d0d0*/  LOP3.LUT R110, R110, 0xffff0000, RZ, 0xc0, !PT ;  /* 0xffff00006e6e7812 */ /* 0x000fc400078ec0ff */
[----:B------:R-:W-:Y:S02]  /*d0e0*/  LOP3.LUT R107, R107, 0xffff0000, RZ, 0xc0, !PT ;  /* 0xffff00006b6b7812 */ /* 0x000fe400078ec0ff */
[----:B------:R-:W-:Y:S02]  /*d0f0*/  PRMT R106, R69, 0x5432, R106 ;  /* 0x00005432456a7816 */ /* 0x000fe4000000006a */
[C---:B0-----:R-:W-:Y:S01]  /*d100*/  LOP3.LUT R67, R6.reuse, 0xffff0000, RZ, 0xc0, !PT ;  /* 0xffff000006437812 */ /* 0x041fe200078ec0ff */
[----:B------:R-:W-:Y:S01]  /*d110*/  IMAD.U32 R66, R6, 0x10000, RZ ;  /* 0x0001000006427824 */ /* 0x000fe200078e00ff */
[C---:B------:R-:W-:Y:S01]  /*d120*/  LOP3.LUT R71, R7.reuse, 0xffff0000, RZ, 0xc0, !PT ;  /* 0xffff000007477812 */ /* 0x040fe200078ec0ff */
[----:B------:R-:W-:Y:S02]  /*d130*/  IMAD.U32 R70, R7, 0x10000, RZ ;  /* 0x0001000007467824 */ /* 0x000fe400078e00ff */
[C---:B------:R-:W-:Y:S01]  /*d140*/  FMUL.FTZ R113, R67.reuse, R111 ;  /* 0x0000006f43717220 */ /* 0x040fe20000410000 */
[----:B------:R-:W-:Y:S01]  /*d150*/  FMUL.FTZ R112, R67, R108 ;  /* 0x0000006c43707220 */ /* 0x000fe20000410000 */
[----:B------:R-:W-:Y:S01]  /*d160*/  FMUL.FTZ R67, R71, R110 ;  /* 0x0000006e47437220 */ /* 0x000fe20000410000 */
[----:B------:R-:W-:-:S02]  /*d170*/  IMAD.U32 R6, R4, 0x10000, RZ ;  /* 0x0001000004067824 */ /* 0x000fc400078e00ff */
[C---:B------:R-:W-:Y:S01]  /*d180*/  FFMA.FTZ R113, R66.reuse, R108, -R113 ;  /* 0x0000006c42717223 */ /* 0x040fe20000010871 */
[----:B------:R-:W-:Y:S01]  /*d190*/  FFMA.FTZ R112, R66, R111, R112 ;  /* 0x0000006f42707223 */ /* 0x000fe20000010070 */
[-C--:B------:R-:W-:Y:S01]  /*d1a0*/  FFMA.FTZ R111, R70, R107.reuse, -R67 ;  /* 0x0000006b466f7223 */ /* 0x080fe20000010843 */
[C---:B------:R-:W-:Y:S01]  /*d1b0*/  IMAD.U32 R7, R5.reuse, 0x10000, RZ ;  /* 0x0001000005077824 */ /* 0x040fe200078e00ff */
[----:B------:R-:W-:Y:S01]  /*d1c0*/  LOP3.LUT R4, R4, 0xffff0000, RZ, 0xc0, !PT ;  /* 0xffff000004047812 */ /* 0x000fe200078ec0ff */
[C---:B------:R-:W-:Y:S01]  /*d1d0*/  IMAD.U32 R67, R106.reuse, 0x10000, RZ ;  /* 0x000100006a437824 */ /* 0x040fe200078e00ff */
[----:B------:R-:W-:Y:S01]  /*d1e0*/  LOP3.LUT R5, R5, 0xffff0000, RZ, 0xc0, !PT ;  /* 0xffff000005057812 */ /* 0x000fe200078ec0ff */
[----:B------:R-:W-:Y:S01]  /*d1f0*/  FMUL.FTZ R115, R71, R107 ;  /* 0x0000006b47737220 */ /* 0x000fe20000410000 */
[C---:B------:R-:W-:Y:S01]  /*d200*/  LOP3.LUT R66, R109.reuse, 0xffff0000, RZ, 0xc0, !PT ;  /* 0xffff00006d427812 */ /* 0x040fe200078ec0ff */
[----:B------:R-:W-:Y:S01]  /*d210*/  IMAD.U32 R71, R109, 0x10000, RZ ;  /* 0x000100006d477824 */ /* 0x000fe200078e00ff */
[----:B------:R-:W-:Y:S01]  /*d220*/  LOP3.LUT R106, R106, 0xffff0000, RZ, 0xc0, !PT ;  /* 0xffff00006a6a7812 */ /* 0x000fe200078ec0ff */
[----:B------:R-:W-:Y:S01]  /*d230*/  FFMA.FTZ R110, R70, R110, R115 ;  /* 0x0000006e466e7223 */ /* 0x000fe20000010073 */
[C---:B------:R-:W-:Y:S01]  /*d240*/  FMUL.FTZ R70, R4.reuse, R67 ;  /* 0x0000004304467220 */ /* 0x040fe20000410000 */
        /* <DEDUP_REMOVED lines=10> */
[----:B------:R-:W-:-:S05]  /*d2f0*/  F2FP.BF16.F32.PACK_AB R5, R66, R5 ;  /* 0x000000054205723e */ /* 0x000fca00000010ff */
[----:B------:R0:W-:Y:S02]  /*d300*/  STS.128 [R61+0x12400], R4 ;  /* 0x012400043d007388 */ /* 0x0001e40000000c00 */
.L_x_4318:
[----:B------:R-:W-:Y:S05]  /*d310*/  BSYNC B2 ;  /* 0x0000000000027941 */ /* 0x000fea0003800000 */
.L_x_4317:
[----:B------:R-:W-:Y:S04]  /*d320*/  BSSY B2, `(.L_x_4319) ;  /* 0x0000030000027945 */ /* 0x000fe80003800000 */
[----:B------:R-:W-:Y:S05]  /*d330*/  @P2 BRA `(.L_x_4320) ;  /* 0x0000000000b82947 */ /* 0x000fea0003800000 */
[----:B0-----:R-:W0:Y:S01]  /*d340*/  LDS.128 R4, [R60] ;  /* 0x000000003c047984 */ /* 0x001e220000000c00 */
        /* <DEDUP_REMOVED lines=44> */
[----:B------:R1:W-:Y:S02]  /*d610*/  STS.128 [R60], R4 ;  /* 0x000000043c007388 */ /* 0x0003e40000000c00 */
.L_x_4320:
[----:B------:R-:W-:Y:S05]  /*d620*/  BSYNC B2 ;  /* 0x0000000000027941 */ /* 0x000fea0003800000 */
.L_x_4319:
        /* <DEDUP_REMOVED lines=48> */
.L_x_4322:
[----:B------:R-:W-:Y:S05]  /*d930*/  BSYNC B2 ;  /* 0x0000000000027941 */ /* 0x000fea0003800000 */
.L_x_4321:
[----:B------:R-:W-:Y:S04]  /*d940*/  BSSY B2, `(.L_x_4323) ;  /* 0x0000030000027945 */ /* 0x000fe80003800000 */
        /* <DEDUP_REMOVED lines=47> */
.L_x_4324:
[----:B------:R-:W-:Y:S05]  /*dc40*/  BSYNC B2 ;  /* 0x0000000000027941 */ /* 0x000fea0003800000 */
.L_x_4323:
[----:B------:R-:W-:Y:S04]  /*dc50*/  BSSY B2, `(.L_x_4325) ;  /* 0x0000030000027945 */ /* 0x000fe80003800000 */
[----:B------:R-:W-:Y:S05]  /*dc60*/  @P5 BRA `(.L_x_4326) ;  /* 0x0000000000b85947 */ /* 0x000fea0003800000 */
[----:B0123--:R-:W0:Y:S01]  /*dc70*/  LDS.128 R4, [R61+0x1a400] ;  /* 0x01a400003d047984 */ /* 0x00fe220000000c00 */
        /* <DEDUP_REMOVED lines=45> */
.L_x_4326:
[----:B------:R-:W-:Y:S05]  /*df50*/  BSYNC B2 ;  /* 0x0000000000027941 */ /* 0x000fea0003800000 */
.L_x_4325:
[----:B------:R-:W-:Y:S05]  /*df60*/  @P6 BRA `(.L_x_4316) ;  /* 0x0000000000b86947 */ /* 0x000fea0003800000 */
[----:B01234-:R-:W0:Y:S01]  /*df70*/  LDS.128 R4, [R60+0x8000] ;  /* 0x008000003c047984 */ /* 0x01fe220000000c00 */
        /* <DEDUP_REMOVED lines=45> */
.L_x_4316:
[----:B------:R-:W-:Y:S05]  /*e250*/  BSYNC B1 ;  /* 0x0000000000017941 */ /* 0x000fea0003800000 */
.L_x_4315:
[----:B------:R-:W-:Y:S05]  /*e260*/  @P1 BRA `(.L_x_4327) ;  /* 0x00000048009c1947 */ /* 0x000fea0003800000 */
[----:B01234-:R-:W0:Y:S01]  /*e270*/  LDC R5, c[0x0][0x3d4] ;  /* 0x0000f500ff057b82 */ /* 0x01fe220000000800 */
        /* <DEDUP_REMOVED lines=59> */
.L_x_4329:
[----:B------:R-:W-:Y:S05]  /*e630*/  BSYNC B1 ;  /* 0x0000000000017941 */ /* 0x000fea0003800000 */
.L_x_4328:
        /* <DEDUP_REMOVED lines=48> */
.L_x_4331:
[----:B------:R-:W-:Y:S05]  /*e940*/  BSYNC B1 ;  /* 0x0000000000017941 */ /* 0x000fea0003800000 */
.L_x_4330:
[----:B------:R-:W-:Y:S04]  /*e950*/  BSSY B1, `(.L_x_4332) ;  /* 0x0000030000017945 */ /* 0x000fe80003800000 */
[----:B------:R-:W-:Y:S05]  /*e960*/  @P2 BRA `(.L_x_4333) ;  /* 0x0000000000b82947 */ /* 0x000fea0003800000 */
[----:B01----:R-:W0:Y:S01]  /*e970*/  LDS.128 R4, [R61+0x18400] ;  /* 0x018400003d047984 */ /* 0x003e220000000c00 */
[----:B------:R-:W-:Y:S02]  /*e980*/  SHF.R.U64 R37, R32, 0x10, R33 ;  /* 0x0000001020257819 */ /* 0x000fe40000001221 */
[----:B------:R-:W-:Y:S02]  /*e990*/  SHF.R.U32.HI R32, RZ, 0x10, R35 ;  /* 0x00000010ff207819 */ /* 0x000fe40000011623 */
[----:B------:R-:W-:Y:S02]  /*e9a0*/  SHF.R.U32.HI R36, RZ, 0x10, R33 ;  /* 0x00000010ff247819 */ /* 0x000fe40000011621 */
[----:B------:R-:W-:Y:S02]  /*e9b0*/  SHF.R.U64 R33, R34, 0x10, R35 ;  /* 0x0000001022217819 */ /* 0x000fe40000001223 */
[----:B------:R-:W-:Y:S02]  /*e9c0*/  PRMT R81, R81, 0x5410, R32 ;  /* 0x0000541051517816 */ /* 0x000fe40000000020 */
[----:B------:R-:W-:-:S02]  /*e9d0*/  PRMT R35, R15, 0x5410, R36 ;  /* 0x000054100f237816 */ /* 0x000fc40000000024 */
[----:B------:R-:W-:Y:S01]  /*e9e0*/  PRMT R34, R14, 0x5410, R37 ;  /* 0x000054100e227816 */ /* 0x000fe20000000025 */
[----:B------:R-:W-:Y:S01]  /*e9f0*/  IMAD.U32 R37, R81, 0x10000, RZ ;  /* 0x0001000051257824 */ /* 0x000fe200078e00ff */
[----:B------:R-:W-:Y:S01]  /*ea00*/  PRMT R80, R80, 0x5410, R33 ;  /* 0x0000541050507816 */ /* 0x000fe20000000021 */
[----:B------:R-:W-:Y:S01]  /*ea10*/  IMAD.U32 R36, R35, 0x10000, RZ ;  /* 0x0001000023247824 */ /* 0x000fe200078e00ff */
        /* <DEDUP_REMOVED lines=10> */
[C---:B------:R-:W-:Y:S01]  /*eac0*/  FFMA.FTZ R39, R14.reuse, R36, -R39 ;  /* 0x000000240e277223 */ /* 0x040fe20000010827 */
        /* <DEDUP_REMOVED lines=24> */
.L_x_4333:
[----:B------:R-:W-:Y:S05]  /*ec50*/  BSYNC B1 ;  /* 0x0000000000017941 */ /* 0x000fea0003800000 */
.L_x_4332:
        /* <DEDUP_REMOVED lines=21> */
[----:B------:R-:W-:Y:S02]  /*edb0*/  IMAD.U32 R6, R4, 0x10000, RZ ;  /* 0x0001000004067824 */ /* 0x000fe400078e00ff */
[-C--:B------:R-:W-:Y:S01]  /*edc0*/  FMUL.FTZ R34, R14, R30.reuse ;  /* 0x0000001e0e227220 */ /* 0x080fe20000410000 */
[C---:B------:R-:W-:Y:S02]  /*edd0*/  IMAD.U32 R7, R5.reuse, 0x10000, RZ ;  /* 0x0001000005077824 */ /* 0x040fe400078e00ff */
[C---:B------:R-:W-:Y:S01]  /*ede0*/  FFMA.FTZ R32, R10.reuse, R31, R12 ;  /* 0x0000001f0a207223 */ /* 0x040fe2000001000c */
[----:B------:R-:W-:Y:S01]  /*edf0*/  FFMA.FTZ R33, R10, R29, -R33 ;  /* 0x0000001d0a217223 */ /* 0x000fe20000010821 */
[----:B------:R-:W-:Y:S01]  /*ee00*/  IMAD.U32 R31, R28, 0x10000, RZ ;  /* 0x000100001c1f7824 */ /* 0x000fe200078e00ff */
[----:B------:R-:W-:Y:S01]  /*ee10*/  LOP3.LUT R4, R4, 0xffff0000, RZ, 0xc0, !PT ;  /* 0xffff000004047812 */ /* 0x000fe200078ec0ff */
        /* <DEDUP_REMOVED lines=20> */
.L_x_4335:
[----:B------:R-:W-:Y:S05]  /*ef60*/  BSYNC B1 ;  /* 0x0000000000017941 */ /* 0x000fea0003800000 */
.L_x_4334:
[----:B------:R-:W-:Y:S04]  /*ef70*/  BSSY B1, `(.L_x_4336) ;  /* 0x0000030000017945 */ /* 0x000fe80003800000 */
[----:B------:R-:W-:Y:S05]  /*ef80*/  @P4 BRA `(.L_x_4337) ;  /* 0x0000000000b84947 */ /* 0x000fea0003800000 */
[----:B0123--:R-:W0:Y:S01]  /*ef90*/  LDS.128 R4, [R61+0x1c400] ;  /* 0x01c400003d047984 */ /* 0x00fe220000000c00 */
        /* <DEDUP_REMOVED lines=13> */
[C---:B------:R-:W-:Y:S01]  /*f070*/  IMAD.U32 R12, R7.reuse, 0x10000, RZ ;  /* 0x00010000070c7824 */ /* 0x040fe200078e00ff */
[----:B------:R-:W-:Y:S01]  /*f080*/  LOP3.LUT R7, R7, 0xffff0000, RZ, 0xc0, !PT ;  /* 0xffff000007077812 */ /* 0x000fe200078ec0ff */
[----:B------:R-:W-:-:S02]  /*f090*/  IMAD.U32 R10, R6, 0x10000, RZ ;  /* 0x00010000060a7824 */ /* 0x000fc400078e00ff */
[CC--:B------:R-:W-:Y:S01]  /*f0a0*/  FMUL.FTZ R25, R11.reuse, R24.reuse ;  /* 0x000000180b197220 */ /* 0x0c0fe20000410000 */
[----:B------:R-:W-:Y:S01]  /*f0b0*/  FMUL.FTZ R11, R11, R13 ;  /* 0x0000000d0b0b7220 */ /* 0x000fe20000410000 */
[C---:B------:R-:W-:Y:S01]  /*f0c0*/  FMUL.FTZ R27, R7.reuse, R15 ;  /* 0x0000000f071b7220 */ /* 0x040fe20000410000 */
[----:B------:R-:W-:Y:S02]  /*f0d0*/  IMAD.U32 R3, R4, 0x10000, RZ ;  /* 0x0001000004037824 */ /* 0x000fe400078e00ff */
[C---:B------:R-:W-:Y:S01]  /*f0e0*/  FFMA.FTZ R25, R10.reuse, R13, -R25 ;  /* 0x0000000d0a197223 */ /* 0x040fe20000010819 */
[----:B------:R-:W-:Y:S01]  /*f0f0*/  FFMA.FTZ R24, R10, R24, R11 ;  /* 0x000000180a187223 */ /* 0x000fe2000001000b */
[-C--:B------:R-:W-:Y:S01]  /*f100*/  FMUL.FTZ R11, R7, R74.reuse ;  /* 0x0000004a070b7220 */ /* 0x080fe20000410000 */
[C---:B------:R-:W-:Y:S01]  /*f110*/  IMAD.U32 R6, R5.reuse, 0x10000, RZ ;  /* 0x0001000005067824 */ /* 0x040fe200078e00ff */
[----:B------:R-:W-:Y:S01]  /*f120*/  LOP3.LUT R4, R4, 0xffff0000, RZ, 0xc0, !PT ;  /* 0xffff000004047812 */ /* 0x000fe200078ec0ff */
[C---:B------:R-:W-:Y:S01]  /*f130*/  IMAD.U32 R10, R14.reuse, 0x10000, RZ ;  /* 0x000100000e0a7824 */ /* 0x040fe200078e00ff */
[----:B------:R-:W-:Y:S01]  /*f140*/  LOP3.LUT R5, R5, 0xffff0000, RZ, 0xc0, !PT ;  /* 0xffff000005057812 */ /* 0x000fe200078ec0ff */
[C---:B------:R-:W-:Y:S01]  /*f150*/  IMAD.U32 R7, R73.reuse, 0x10000, RZ ;  /* 0x0001000049077824 */ /* 0x040fe200078e00ff */
[----:B------:R-:W-:Y:S01]  /*f160*/  LOP3.LUT R14, R14, 0xffff0000, RZ, 0xc0, !PT ;  /* 0xffff00000e0e7812 */ /* 0x000fe200078ec0ff */
[C---:B------:R-:W-:Y:S01]  /*f170*/  FFMA.FTZ R27, R12.reuse, R74, -R27 ;  /* 0x0000004a0c1b7223 */ /* 0x040fe2000001081b */
        /* <DEDUP_REMOVED lines=15> */
.L_x_4337:
[----:B------:R-:W-:Y:S05]  /*f270*/  BSYNC B1 ;  /* 0x0000000000017941 */ /* 0x000fea0003800000 */
.L_x_4336:
[----:B------:R-:W-:Y:S05]  /*f280*/  @P5 BRA `(.L_x_4327) ;  /* 0x0000003800945947 */ /* 0x000fea0003800000 */
[----:B01234-:R-:W0:Y:S01]  /*f290*/  LDS.128 R4, [R60+0xa000] ;  /* 0x00a000003c047984 */ /* 0x01fe220000000c00 */
        /* <DEDUP_REMOVED lines=19> */
[-C--:B------:R-:W-:Y:S01]  /*f3d0*/  FMUL.FTZ R6, R6, R11.reuse ;  /* 0x0000000b06067220 */ /* 0x080fe20000410000 */
[C---:B------:R-:W-:Y:S01]  /*f3e0*/  IMAD.U32 R3, R5.reuse, 0x10000, RZ ;  /* 0x0001000005037824 */ /* 0x040fe200078e00ff */
[----:B------:R-:W-:Y:S01]  /*f3f0*/  LOP3.LUT R4, R5, 0xffff0000, RZ, 0xc0, !PT ;  /* 0xffff000005047812 */ /* 0x000fe200078ec0ff */
[C---:B------:R-:W-:Y:S01]  /*f400*/  FFMA.FTZ R15, R8.reuse, R11, -R15 ;  /* 0x0000000b080f7223 */ /* 0x040fe2000001080f */
[----:B------:R-:W-:Y:S01]  /*f410*/  FFMA.FTZ R8, R8, R13, R6 ;  /* 0x0000000d08087223 */ /* 0x000fe20000010006 */
[C---:B------:R-:W-:Y:S01]  /*f420*/  FMUL.FTZ R20, R7.reuse, R14 ;  /* 0x0000000e07147220 */ /* 0x040fe20000410000 */
[-C--:B------:R-:W-:Y:S01]  /*f430*/  FMUL.FTZ R6, R7, R10.reuse ;  /* 0x0000000a07067220 */ /* 0x080fe20000410000 */
[C---:B------:R-:W-:Y:S01]  /*f440*/  IMAD.U32 R7, R12.reuse, 0x10000, RZ ;  /* 0x000100000c077824 */ /* 0x040fe200078e00ff */
[----:B------:R-:W-:Y:S01]  /*f450*/  LOP3.LUT R12, R12, 0xffff0000, RZ, 0xc0, !PT ;  /* 0xffff00000c0c7812 */ /* 0x000fe200078ec0ff */
[C---:B------:R-:W-:Y:S01]  /*f460*/  IMAD.U32 R5, R72.reuse, 0x10000, RZ ;  /* 0x0001000048057824 */ /* 0x040fe200078e00ff */
[----:B------:R-:W-:Y:S01]  /*f470*/  LOP3.LUT R72, R72, 0xffff0000, RZ, 0xc0, !PT ;  /* 0xffff000048487812 */ /* 0x000fe200078ec0ff */
        /* <DEDUP_REMOVED lines=14> */
[----:B------:R0:W-:Y:S01]  /*f560*/  STS.128 [R60+0xa000], R4 ;  /* 0x00a000043c007388 */ /* 0x0001e20000000c00 */
[----:B------:R-:W-:Y:S05]  /*f570*/  BRA `(.L_x_4327) ;  /* 0x0000003400d87947 */ /* 0x000fea0003800000 */
.L_x_4300:
[----:B------:R-:W0:Y:S01]  /*f580*/  LDC R78, c[0x0][0x428] ;  /* 0x00010a00ff4e7b82 */ /* 0x000e220000000800 */
        /* <DEDUP_REMOVED lines=30> */
[----:B0-----:R-:W-:Y:S06]  /*f770*/  @P0 BRA `(.L_x_4339) ;  /* 0x0000000000840947 */ /* 0x001fec0003800000 */
        /* <DEDUP_REMOVED lines=27> */
[----:B------:R0:W5:Y:S04]  /*f930*/  @!P2 LDG.E.128 R32, desc[UR8][R14.64] ;  /* 0x000000080e20a981 */ /* 0x000168000c1e1d00 */
[----:B------:R0:W5:Y:S04]  /*f940*/  @!P3 LDG.E.128 R36, desc[UR8][R14.64+0x40] ;  /* 0x000040080e24b981 */ /* 0x000168000c1e1d00 */
[----:B------:R0:W5:Y:S04]  /*f950*/  @!P4 LDG.E.128 R60, desc[UR8][R14.64+0x80] ;  /* 0x000080080e3cc981 */ /* 0x000168000c1e1d00 */
[----:B------:R0:W5:Y:S04]  /*f960*/  @!P2 LDG.E.128 R4, desc[UR8][R20.64] ;  /* 0x000000081404a981 */ /* 0x000168000c1e1d00 */
[----:B------:R0:W5:Y:S04]  /*f970*/  @!P3 LDG.E.128 R24, desc[UR8][R20.64+0x40] ;  /* 0x000040081418b981 */ /* 0x000168000c1e1d00 */
[----:B------:R0:W5:Y:S02]  /*f980*/  @!P4 LDG.E.128 R28, desc[UR8][R20.64+0x80] ;  /* 0x00008008141cc981 */ /* 0x000164000c1e1d00 */
.L_x_4339:
[----:B------:R-:W-:Y:S05]  /*f990*/  BSYNC B1 ;  /* 0x0000000000017941 */ /* 0x000fea0003800000 */
.L_x_4338:
[----:B------:R-:W-:Y:S01]  /*f9a0*/  BSSY B1, `(.L_x_4340) ;  /* 0x0000027000017945 */ /* 0x000fe20003800000 */
[----:B-----5:R-:W-:Y:S01]  /*f9b0*/  IMAD.MOV.U32 R75, RZ, RZ, R4 ;  /* 0x000000ffff4b7224 */ /* 0x020fe200078e0004 */
[----:B------:R-:W-:Y:S01]  /*f9c0*/  CS2R R66, SRZ ;  /* 0x0000000000427805 */ /* 0x000fe2000001ff00 */
[----:B------:R-:W-:Y:S02]  /*f9d0*/  IMAD.MOV.U32 R76, RZ, RZ, R5 ;  /* 0x000000ffff4c7224 */ /* 0x000fe400078e0005 */
[----:B------:R-:W-:Y:S01]  /*f9e0*/  IMAD.MOV.U32 R77, RZ, RZ, R6 ;  /* 0x000000ffff4d7224 */ /* 0x000fe200078e0006 */
[----:B------:R-:W-:Y:S06]  /*f9f0*/  @P1 BRA `(.L_x_4341) ;  /* 0x0000000000841947 */ /* 0x000fec0003800000 */
[----:B------:R-:W-:Y:S01]  /*fa00*/  IADD3 R74, P2, P3, R71, R74, R84 ;  /* 0x0000004a474a7210 */ /* 0x000fe20007b5e054 */
[----:B------:R-:W-:Y:S01]  /*fa10*/  ULDC.64 UR4, c[0x0][0x3c8] ;  /* 0x0000f20000047ab9 */ /* 0x000fe20000000a00 */
[----:B------:R-:W-:Y:S01]  /*fa20*/  IADD3 R73, P4, P5, R70, R73, R87 ;  /* 0x0000004946497210 */ /* 0x000fe20007d9e057 */
[----:B------:R-:W-:Y:S01]  /*fa30*/  ULDC.64 UR6, c[0x0][0x3e0] ;  /* 0x0000f80000067ab9 */ /* 0x000fe20000000a00 */
[----:B0-----:R-:W-:Y:S02]  /*fa40*/  IADD3.X R15, R83, R72, R82, P2, P3 ;  /* 0x00000048530f7210 */ /* 0x001fe400017e6452 */
[----:B------:R-:W-:Y:S02]  /*fa50*/  CS2R R52, SRZ ;  /* 0x0000000000347805 */ /* 0x000fe4000001ff00 */
[----:B------:R-:W-:Y:S01]  /*fa60*/  LEA R14, P2, R74, UR4, 0x1 ;  /* 0x000000044a0e7c11 */ /* 0x000fe2000f8408ff */
[----:B------:R-:W-:Y:S01]  /*fa70*/  ULDC UR4, c[0x0][0x3d4] ;  /* 0x0000f50000047ab9 */ /* 0x000fe20000000800 */
[----:B------:R-:W-:-:S02]  /*fa80*/  IADD3.X R0, R80, R69, R85, P4, P5 ;  /* 0x0000004550007210 */ /* 0x000fc400027ea455 */
[----:B------:R-:W-:Y:S02]  /*fa90*/  CS2R R54, SRZ ;  /* 0x0000000000367805 */ /* 0x000fe4000001ff00 */
[C---:B------:R-:W-:Y:S02]  /*faa0*/  LEA R20, P3, R73.reuse, UR6, 0x1 ;  /* 0x0000000649147c11 */ /* 0x040fe4000f8608ff */
[----:B------:R-:W-:Y:S02]  /*fab0*/  CS2R R56, SRZ ;  /* 0x0000000000387805 */ /* 0x000fe4000001ff00 */
[----:B------:R-:W-:Y:S02]  /*fac0*/  LEA.HI.X R15, R74, UR5, R15, 0x1, P2 ;  /* 0x000000054a0f7c11 */ /* 0x000fe400090f0c0f */
[----:B------:R-:W-:Y:S02]  /*fad0*/  CS2R R58, SRZ ;  /* 0x00000000003a7805 */ /* 0x000fe4000001ff00 */
[----:B------:R-:W-:-:S02]  /*fae0*/  LEA.HI.X R21, R73, UR7, R0, 0x1, P3 ;  /* 0x0000000749157c11 */ /* 0x000fc400098f0c00 */
        /* <DEDUP_REMOVED lines=18> */
.L_x_4341:
[----:B------:R-:W-:Y:S05]  /*fc10*/  BSYNC B1 ;  /* 0x0000000000017941 */ /* 0x000fea0003800000 */
.L_x_4340:
[----:B------:R-:W-:Y:S01]  /*fc20*/  IMAD.MOV.U32 R0, RZ, RZ, R7 ;  /* 0x000000ffff007224 */ /* 0x000fe200078e0007 */
[----:B------:R-:W-:Y:S01]  /*fc30*/  ISETP.NE.AND P2, PT, R78, 0x1, PT ;  /* 0x000000014e00780c */ /* 0x000fe20003f45270 */
        /* <DEDUP_REMOVED lines=22> */
[----:B------:R-:W-:Y:S01]  /*fda0*/  IMAD R15, R201, 0x80, R195 ;  /* 0x00000080c90f7824 */ /* 0x000fe200078e02c3 */
[----:B------:R-:W-:Y:S01]  /*fdb0*/  PRMT R112, R20, 0x7610, R112 ;  /* 0x0000761014707816 */ /* 0x000fe20000000070 */
[----:B------:R-:W-:Y:S01]  /*fdc0*/  IMAD.MOV.U32 R20, RZ, RZ, R35 ;  /* 0x000000ffff147224 */ /* 0x000fe200078e0023 */
[----:B------:R-:W-:Y:S01]  /*fdd0*/  PRMT R87, R14, 0x7610, R87 ;  /* 0x000076100e577816 */ /* 0x000fe20000000057 */
[----:B------:R-:W-:Y:S01]  /*fde0*/  IMAD.MOV.U32 R14, RZ, RZ, R34 ;  /* 0x000000ffff0e7224 */ /* 0x000fe200078e0022 */
[----:B------:R-:W-:Y:S01]  /*fdf0*/  ULDC.64 UR4, c[0x0][0x3c8] ;  /* 0x0000f20000047ab9 */ /* 0x000fe20000000a00 */
        /* <DEDUP_REMOVED lines=18> */
[----:B-1----:R-:W-:Y:S01]  /*ff20*/  @P2 IMAD.HI.U32 R0, R15, R0, RZ ;  /* 0x000000000f002227 */ /* 0x002fe200078e00ff */
[----:B------:R-:W-:-:S02]  /*ff30*/  PRMT R91, R69, 0x7610, R91 ;  /* 0x00007610455b7816 */ /* 0x000fc4000000005b */
[----:B------:R-:W-:Y:S01]  /*ff40*/  PRMT R89, R14, 0x7610, R89 ;  /* 0x000076100e597816 */ /* 0x000fe20000000059 */
[----:B-----5:R-:W-:Y:S01]  /*ff50*/  IMAD.MOV.U32 R14, RZ, RZ, R41 ;  /* 0x000000ffff0e7224 */ /* 0x020fe200078e0029 */
[----:B0-----:R-:W-:Y:S01]  /*ff60*/  @P2 SHF.R.U32.HI R15, RZ, R21, R0 ;  /* 0x00000015ff0f2219 */ /* 0x001fe20000011600 */
[----:B------:R-:W-:Y:S01]  /*ff70*/  IMAD.MOV.U32 R0, RZ, RZ, R40 ;  /* 0x000000ffff007224 */ /* 0x000fe200078e0028 */
[----:B------:R-:W-:Y:S01]  /*ff80*/  PRMT R108, R76, 0x7610, R108 ;  /* 0x000076104c6c7816 */ /* 0x000fe2000000006c */
[----:B------:R-:W-:Y:S01]  /*ff90*/  IMAD.MOV.U32 R20, RZ, RZ, R42 ;  /* 0x000000ffff147224 */ /* 0x000fe200078e002a */
[----:B------:R-:W-:Y:S01]  /*ffa0*/  SHF.R.S32.HI R21, RZ, 0x1f, R15 ;  /* 0x0000001fff157819 */ /* 0x000fe2000001140f */
[-C--:B------:R-:W-:Y:S01]  /*ffb0*/  IMAD.WIDE.U32 R8, R15, R10.reuse, R8 ;  /* 0x0000000a0f087225 */ /* 0x080fe200078e0008 */
[----:B------:R-:W-:Y:S02]  /*ffc0*/  PRMT R74, R0, 0x7610, R74 ;  /* 0x00007610004a7816 */ /* 0x000fe4000000004a */
[----:B------:R-:W-:Y:S01]  /*ffd0*/  PRMT R75, R14, 0x7610, R75 ;  /* 0x000076100e4b7816 */ /* 0x000fe2000000004b */
[----:B------:R-:W-:Y:S01]  /*ffe0*/  IMAD R0, R21, R10, RZ ;  /* 0x0000000a15007224 */ /* 0x000fe200078e02ff */
[----:B------:R-:W-:Y:S01]  /*fff0*/  PRMT R109, R77, 0x7610, R109 ;  /* 0x000076104d6d7816 */ /* 0x000fe2000000006d */
[-C--:B------:R-:W-:Y:S01]  /*10000*/  IMAD R14, R21, R2.reuse, RZ ;  /* 0x00000002150e7224 */ /* 0x080fe200078e02ff */
[----:B------:R-:W-:Y:S01]  /*10010*/  PRMT R76, R20, 0x7610, R76 ;  /* 0x00007610144c7816 */ /* 0x000fe2000000004c */
[----:B------:R-:W-:-:S04]  /*10020*/  IMAD.WIDE.U32 R12, R15, R2, R12 ;  /* 0x000000020f0c7225 */ /* 0x000fc800078e000c */
        /* <DEDUP_REMOVED lines=15> */
[----:B------:R-:W-:Y:S01]  /*10120*/  LEA.HI R9, R220, R220, RZ, 0x1 ;  /* 0x000000dcdc097211 */ /* 0x000fe200078f08ff */
[----:B------:R-:W-:Y:S06]  /*10130*/  BRA.DIV UR4, `(.L_x_4342) ;  /* 0x0000019204247947 */ /* 0x000fec000b800000 */
.L_x_4618:
[----:B------:R-:W-:-:S03]  /*10140*/  UMOV UR4, 0xffffffff ;  /* 0xffffffff00047882 */ /* 0x000fc60000000000 */
[----:B------:R-:W-:Y:S05]  /*10150*/  BRA.DIV UR4, `(.L_x_4343) ;  /* 0x0000019204447947 */ /* 0x000fea000b800000 */
.L_x_4621:
[----:B------:R-:W-:-:S03]  /*10160*/  UMOV UR4, 0xffffffff ;  /* 0xffffffff00047882 */ /* 0x000fc60000000000 */
[----:B------:R-:W-:Y:S05]  /*10170*/  BRA.DIV UR4, `(.L_x_4344) ;  /* 0x0000019204647947 */ /* 0x000fea000b800000 */
.L_x_4624:
[----:B------:R-:W-:-:S03]  /*10180*/  UMOV UR4, 0xffffffff ;  /* 0xffffffff00047882 */ /* 0x000fc60000000000 */
[----:B------:R-:W-:Y:S05]  /*10190*/  BRA.DIV UR4, `(.L_x_4345) ;  /* 0x0000019204847947 */ /* 0x000fea000b800000 */
.L_x_4627:
[----:B------:R-:W-:-:S03]  /*101a0*/  UMOV UR4, 0xffffffff ;  /* 0xffffffff00047882 */ /* 0x000fc60000000000 */
[----:B------:R-:W-:Y:S05]  /*101b0*/  BRA.DIV UR4, `(.L_x_4346) ;  /* 0x0000019204a47947 */ /* 0x000fea000b800000 */
.L_x_4630:
[----:B------:R-:W-:Y:S01]  /*101c0*/  UMOV UR4, 0xffffffff ;  /* 0xffffffff00047882 */ /* 0x000fe20000000000 */
[----:B------:R-:W-:Y:S02]  /*101d0*/  LOP3.LUT R9, R9, 0xfffffffe, RZ, 0xc0, !PT ;  /* 0xfffffffe09097812 */ /* 0x000fe400078ec0ff */
[----:B------:R-:W-:Y:S05]  /*101e0*/  BRA.DIV UR4, `(.L_x_4347) ;  /* 0x0000019204c07947 */ /* 0x000fea000b800000 */
.L_x_4633:
[----:B------:R-:W-:Y:S01]  /*101f0*/  UMOV UR4, 0xffffffff ;  /* 0xffffffff00047882 */ /* 0x000fe20000000000 */
[----:B------:R-:W-:Y:S02]  /*10200*/  IMAD.IADD R8, R220, 0x1, -R9 ;  /* 0x00000001dc087824 */ /* 0x000fe400078e0a09 */
[----:B------:R-:W-:Y:S05]  /*10210*/  BRA.DIV UR4, `(.L_x_4348) ;  /* 0x0000019204dc7947 */ /* 0x000fea000b800000 */
.L_x_4636:
[----:B------:R-:W-:Y:S01]  /*10220*/  UMOV UR4, 0xffffffff ;  /* 0xffffffff00047882 */ /* 0x000fe20000000000 */
[----:B------:R-:W-:Y:S02]  /*10230*/  SHF.L.U32 R8, R8, 0x1f, RZ ;  /* 0x0000001f08087819 */ /* 0x000fe400000006ff */
[----:B------:R-:W-:Y:S05]  /*10240*/  BRA.DIV UR4, `(.L_x_4349) ;  /* 0x0000019204f87947 */ /* 0x000fea000b800000 */
.L_x_4639:
        /* <DEDUP_REMOVED lines=35> */
[----:B0-----:R-:W-:Y:S06]  /*10480*/  @!P2 BRA `(.L_x_4351) ;  /* 0x000001900090a947 */ /* 0x001fec0003800000 */
.L_x_4640:
[----:B------:R-:W-:Y:S05]  /*10490*/  BSYNC B1 ;  /* 0x0000000000017941 */ /* 0x000fea0003800000 */
.L_x_4350:
[----:B------:R-:W-:Y:S01]  /*104a0*/  BSSY B1, `(.L_x_4352) ;  /* 0x0000145000017945 */ /* 0x000fe20003800000 */
[----:B------:R-:W-:Y:S02]  /*104b0*/  PRMT R70, R9, 0x7610, R70 ;  /* 0x0000761009467816 */ /* 0x000fe40000000046 */
[----:B------:R-:W-:Y:S01]  /*104c0*/  PRMT R71, R10, 0x7610, R71 ;  /* 0x000076100a477816 */ /* 0x000fe20000000047 */
[----:B------:R-:W-:Y:S06]  /*104d0*/  @P0 BRA `(.L_x_4353) ;  /* 0x0000001400040947 */ /* 0x000fec0003800000 */
[----:B------:R-:W1:Y:S01]  /*104e0*/  LDC R105, c[0x0][0x3d4] ;  /* 0x0000f500ff697b82 */ /* 0x000e620000000800 */
[----:B------:R-:W-:Y:S01]  /*104f0*/  BSSY B2, `(.L_x_4354) ;  /* 0x000006f000027945 */ /* 0x000fe20003800000 */
[-C--:B-1----:R-:W-:Y:S02]  /*10500*/  ISETP.GE.AND P0, PT, R192, R105.reuse, PT ;  /* 0x00000069c000720c */ /* 0x082fe40003f06270 */
[-C--:B------:R-:W-:Y:S02]  /*10510*/  ISETP.GE.AND P2, PT, R198, R105.reuse, PT ;  /* 0x00000069c600720c */ /* 0x080fe40003f46270 */
[----:B------:R-:W-:-:S09]  /*10520*/  ISETP.GE.AND P3, PT, R199, R105, PT ;  /* 0x00000069c700720c */ /* 0x000fd20003f66270 */
[----:B------:R-:W-:Y:S05]  /*10530*/  @P0 BRA `(.L_x_4355) ;  /* 0x0000000400a80947 */ /* 0x000fea0003800000 */
[----:B------:R-:W-:Y:S02]  /*10540*/  LEA.HI R10, R105, R224, RZ, 0x1d ;  /* 0x000000e0690a7211 */ /* 0x000fe400078fe8ff */
[----:B0-----:R-:W-:Y:S02]  /*10550*/  LOP3.LUT R8, R208, 0x38, R192, 0xf8, !PT ;  /* 0x00000038d0087812 */ /* 0x001fe400078ef8c0 */
[----:B------:R-:W-:Y:S01]  /*10560*/  SHF.R.S32.HI R13, RZ, 0x1f, R10 ;  /* 0x0000001fff0d7819 */ /* 0x000fe2000001140a */
[----:B------:R-:W-:Y:S01]  /*10570*/  IMAD.SHL.U32 R11, R10, 0x8, RZ ;  /* 0x000000080a0b7824 */ /* 0x000fe200078e00ff */
[-C--:B------:R-:W-:Y:S02]  /*10580*/  LOP3.LUT R9, R8, R209.reuse, RZ, 0x3c, !PT ;  /* 0x000000d108097212 */ /* 0x080fe400078e3cff */
[----:B------:R-:W-:Y:S02]  /*10590*/  LEA.HI R13, R13, R10, RZ, 0x3 ;  /* 0x0000000a0d0d7211 */ /* 0x000fe400078f18ff */
[----:B------:R-:W-:Y:S01]  /*105a0*/  LOP3.LUT R8, R208, 0x38, R11, 0xf8, !PT ;  /* 0x00000038d0087812 */ /* 0x000fe200078ef80b */
[----:B------:R-:W-:Y:S01]  /*105b0*/  IMAD.IADD R104, R210, 0x1, R9 ;  /* 0x00000001d2687824 */ /* 0x000fe200078e0209 */
[----:B------:R-:W-:Y:S01]  /*105c0*/  SHF.R.U64 R116, R32, 0x10, R33 ;  /* 0x0000001020747819 */ /* 0x000fe20000001221 */
[----:B------:R-:W-:Y:S01]  /*105d0*/  IMAD.SHL.U32 R13, R13, 0x400, RZ ;  /* 0x000004000d0d7824 */ /* 0x000fe200078e00ff */
[----:B------:R-:W-:Y:S01]  /*105e0*/  LOP3.LUT R8, R8, R209, RZ, 0x3c, !PT ;  /* 0x000000d108087212 */ /* 0x000fe200078e3cff */
[----:B------:R-:W-:Y:S01]  /*105f0*/  IMAD R104, R104, 0x2, R17 ;  /* 0x0000000268687824 */ /* 0x000fe200078e0211 */
[----:B------:R-:W-:-:S02]  /*10600*/  SHF.R.U64 R32, R4, 0x10, R5 ;  /* 0x0000001004207819 */ /* 0x000fc40000001205 */
[----:B------:R-:W-:Y:S02]  /*10610*/  LOP3.LUT R13, R13, 0x7fffe000, RZ, 0xc0, !PT ;  /* 0x7fffe0000d0d7812 */ /* 0x000fe400078ec0ff */
[----:B------:R-:W-:Y:S02]  /*10620*/  SHF.R.U32.HI R5, RZ, 0x10, R5 ;  /* 0x00000010ff057819 */ /* 0x000fe40000011605 */
[----:B------:R-:W-:Y:S02]  /*10630*/  IADD3 R106, R8, R13, R210 ;  /* 0x0000000d086a7210 */ /* 0x000fe40007ffe0d2 */
[----:B------:R-:W0:Y:S01]  /*10640*/  LDS.128 R8, [R104+0x12400] ;  /* 0x0124000068087984 */ /* 0x000e220000000c00 */
[----:B------:R-:W-:Y:S02]  /*10650*/  SHF.R.U64 R4, R6, 0x10, R7 ;  /* 0x0000001006047819 */ /* 0x000fe40000001207 */
[----:B------:R-:W-:Y:S01]  /*10660*/  IMAD R106, R106, 0x2, R17 ;  /* 0x000000026a6a7824 */ /* 0x000fe200078e0211 */
[----:B------:R-:W-:-:S02]  /*10670*/  SHF.R.U32.HI R7, RZ, 0x10, R7 ;  /* 0x00000010ff077819 */ /* 0x000fc40000011607 */
[----:B------:R-:W-:Y:S02]  /*10680*/  PRMT R111, R111, 0x5410, R116 ;  /* 0x000054106f6f7816 */ /* 0x000fe40000000074 */
[----:B------:R-:W1:Y:S01]  /*10690*/  LDS.128 R12, [R106+0x12400] ;  /* 0x012400006a0c7984 */ /* 0x000e620000000c00 */
[----:B------:R-:W-:Y:S02]  /*106a0*/  PRMT R115, R107, 0x5410, R32 ;  /* 0x000054106b737816 */ /* 0x000fe40000000020 */
[----:B------:R-:W-:Y:S01]  /*106b0*/  PRMT R116, R108, 0x5410, R5 ;  /* 0x000054106c747816 */ /* 0x000fe20000000005 */
[----:B------:R-:W-:Y:S01]  /*106c0*/  IMAD.U32 R107, R111, 0x10000, RZ ;  /* 0x000100006f6b7824 */ /* 0x000fe200078e00ff */
[----:B------:R-:W-:Y:S01]  /*106d0*/  PRMT R117, R109, 0x5410, R4 ;  /* 0x000054106d757816 */ /* 0x000fe20000000004 */
[----:B------:R-:W-:Y:S01]  /*106e0*/  IMAD.U32 R108, R115, 0x10000, RZ ;  /* 0x00010000736c7824 */ /* 0x000fe200078e00ff */
[----:B------:R-:W-:Y:S01]  /*106f0*/  PRMT R110, R110, 0x5410, R7 ;  /* 0x000054106e6e7816 */ /* 0x000fe20000000007 */
[----:B------:R-:W-:Y:S01]  /*10700*/  IMAD.U32 R109, R116, 0x10000, RZ ;  /* 0x00010000746d7824 */ /* 0x000fe200078e00ff */
[----:B------:R-:W-:-:S02]  /*10710*/  SHF.R.U32.HI R33, RZ, 0x10, R33 ;  /* 0x00000010ff217819 */ /* 0x000fc40000011621 */
[--C-:B------:R-:W-:Y:S02]  /*10720*/  SHF.R.U64 R34, R34, 0x10, R35.reuse ;  /* 0x0000001022227819 */ /* 0x100fe40000001223 */
[----:B------:R-:W-:Y:S02]  /*10730*/  SHF.R.U32.HI R35, RZ, 0x10, R35 ;  /* 0x00000010ff237819 */ /* 0x000fe40000011623 */
[----:B------:R-:W-:Y:S02]  /*10740*/  PRMT R112, R112, 0x5410, R33 ;  /* 0x0000541070707816 */ /* 0x000fe40000000021 */
[----:B------:R-:W-:Y:S02]  /*10750*/  PRMT R114, R114, 0x5410, R35 ;  /* 0x0000541072727816 */ /* 0x000fe40000000023 */
[----:B------:R-:W-:Y:S02]  /*10760*/  LOP3.LUT R115, R115, 0xffff0000, RZ, 0xc0, !PT ;  /* 0xffff000073737812 */ /* 0x000fe400078ec0ff */
[----:B------:R-:W-:-:S02]  /*10770*/  LOP3.LUT R111, R111, 0xffff0000, RZ, 0xc0, !PT ;  /* 0xffff00006f6f7812 */ /* 0x000fc400078ec0ff */
[----:B------:R-:W-:Y:S02]  /*10780*/  PRMT R113, R113, 0x5410, R34 ;  /* 0x0000541071717816 */ /* 0x000fe40000000022 */
[----:B------:R-:W-:Y:S01]  /*10790*/  LOP3.LUT R116, R116, 0xffff0000, RZ, 0xc0, !PT ;  /* 0xffff000074747812 */ /* 0x000fe200078ec0ff */
        /* <DEDUP_REMOVED lines=17> */
[----:B------:R-:W-:Y:S02]  /*108b0*/  IMAD.U32 R35, R15, 0x10000, RZ ;  /* 0x000100000f237824 */ /* 0x000fe400078e00ff */
[----:B------:R-:W-:Y:S01]  /*108c0*/  FFMA.FTZ R121, R4, R108, R121 ;  /* 0x0000006c04797223 */ /* 0x000fe20000010079 */
[----:B------:R-:W-:Y:S02]  /*108d0*/  IMAD.U32 R107, R110, 0x10000, RZ ;  /* 0x000100006e6b7824 */ /* 0x000fe400078e00ff */
[-C--:B------:R-:W-:Y:S01]  /*108e0*/  FMUL.FTZ R33, R33, R11.reuse ;  /* 0x0000000b21217220 */ /* 0x080fe20000410000 */
[----:B------:R-:W-:Y:S02]  /*108f0*/  IMAD.U32 R4, R114, 0x10000, RZ ;  /* 0x0001000072047824 */ /* 0x000fe400078e00ff */
[C---:B------:R-:W-:Y:S01]  /*10900*/  FFMA.FTZ R123, R6.reuse, R11, -R123 ;  /* 0x0000000b067b7223 */ /* 0x040fe2000001087b */
[C---:B------:R-:W-:Y:S01]  /*10910*/  FMUL.FTZ R11, R35.reuse, R107 ;  /* 0x0000006b230b7220 */ /* 0x040fe20000410000 */
[----:B------:R-:W-:Y:S01]  /*10920*/  FFMA.FTZ R33, R6, R109, R33 ;  /* 0x0000006d06217223 */ /* 0x000fe20000010021 */
[----:B------:R-:W-:Y:S01]  /*10930*/  FMUL.FTZ R108, R35, R4 ;  /* 0x00000004236c7220 */ /* 0x000fe20000410000 */
[----:B------:R-:W-:-:S02]  /*10940*/  IMAD.U32 R34, R14, 0x10000, RZ ;  /* 0x000100000e227824 */ /* 0x000fc400078e00ff */
[----:B------:R-:W-:Y:S01]  /*10950*/  FFMA.FTZ R35, R32, R4, -R11 ;  /* 0x0000000420237223 */ /* 0x000fe2000001080b */
[----:B------:R-:W-:Y:S01]  /*10960*/  FMUL.FTZ R4, R12, R115 ;  /* 0x000000730c047220 */ /* 0x000fe20000410000 */
[----:B------:R-:W-:Y:S02]  /*10970*/  IMAD.U32 R6, R117, 0x10000, RZ ;  /* 0x0001000075067824 */ /* 0x000fe400078e00ff */
[----:B------:R-:W-:Y:S01]  /*10980*/  FFMA.FTZ R107, R32, R107, R108 ;  /* 0x0000006b206b7223 */ /* 0x000fe2000001006c */
[-C--:B------:R-:W-:Y:S01]  /*10990*/  FMUL.FTZ R32, R12, R111.reuse ;  /* 0x0000006f0c207220 */ /* 0x080fe20000410000 */
[----:B------:R-:W-:Y:S01]  /*109a0*/  FFMA.FTZ R12, R5, R111, -R4 ;  /* 0x0000006f050c7223 */ /* 0x000fe20000010804 */
[----:B------:R-:W-:Y:S01]  /*109b0*/  LOP3.LUT R14, R14, 0xffff0000, RZ, 0xc0, !PT ;  /* 0xffff00000e0e7812 */ /* 0x000fe200078ec0ff */
[----:B------:R-:W-:Y:S01]  /*109c0*/  IMAD.U32 R4, R113, 0x10000, RZ ;  /* 0x0001000071047824 */ /* 0x000fe200078e00ff */
[----:B------:R-:W-:Y:S01]  /*109d0*/  LOP3.LUT R15, R15, 0xffff0000, RZ, 0xc0, !PT ;  /* 0xffff00000f0f7812 */ /* 0x000fe200078ec0ff */
[----:B------:R-:W-:Y:S01]  /*109e0*/  FMUL.FTZ R108, R34, R6 ;  /* 0x00000006226c7220 */ /* 0x000fe20000410000 */
[----:B------:R-:W-:Y:S01]  /*109f0*/  LOP3.LUT R117, R117, 0xffff0000, RZ, 0xc0, !PT ;  /* 0xffff000075757812 */ /* 0x000fe200078ec0ff */
[----:B------:R-:W-:Y:S01]  /*10a00*/  FFMA.FTZ R32, R5, R115, R32 ;  /* 0x0000007305207223 */ /* 0x000fe20000010020 */
[----:B------:R-:W-:Y:S01]  /*10a10*/  LOP3.LUT R110, R110, 0xffff0000, RZ, 0xc0, !PT ;  /* 0xffff00006e6e7812 */ /* 0x000fe200078ec0ff */
[-C--:B------:R-:W-:Y:S01]  /*10a20*/  FMUL.FTZ R34, R34, R4.reuse ;  /* 0x0000000422227220 */ /* 0x080fe20000410000 */
[----:B------:R-:W-:Y:S01]  /*10a30*/  LOP3.LUT R112, R112, 0xffff0000, RZ, 0xc0, !PT ;  /* 0xffff000070707812 */ /* 0x000fe200078ec0ff */
[----:B------:R-:W-:Y:S01]  /*10a40*/  FFMA.FTZ R108, R7, R4, -R108 ;  /* 0x00000004076c7223 */ /* 0x000fe2000001086c */
[----:B------:R-:W-:Y:S01]  /*10a50*/  LOP3.LUT R113, R113, 0xffff0000, RZ, 0xc0, !PT ;  /* 0xffff000071717812 */ /* 0x000fe200078ec0ff */
[----:B------:R-:W-:Y:S01]  /*10a60*/  FMUL.FTZ R11, R13, R116 ;  /* 0x000000740d0b7220 */ /* 0x000fe20000410000 */
[----:B------:R-:W-:Y:S01]  /*10a70*/  LOP3.LUT R114, R114, 0xffff0000, RZ, 0xc0, !PT ;  /* 0xffff000072727812 */ /* 0x000fe200078ec0ff */
[C---:B------:R-:W-:Y:S01]  /*10a80*/  FMUL.FTZ R4, R14.reuse, R117 ;  /* 0x000000750e047220 */ /* 0x040fe20000410000 */
[----:B------:R-:W-:Y:S01]  /*10a90*/  FMUL.FTZ R5, R15, R110 ;  /* 0x0000006e0f057220 */ /* 0x000fe20000410000 */
[----:B------:R-:W-:Y:S01]  /*10aa0*/  FMUL.FTZ R13, R13, R112 ;  /* 0x000000700d0d7220 */ /* 0x000fe20000410000 */
[-C--:B------:R-:W-:Y:S01]  /*10ab0*/  FMUL.FTZ R14, R14, R113.reuse ;  /* 0x000000710e0e7220 */ /* 0x080fe20000410000 */
[----:B------:R-:W-:Y:S01]  /*10ac0*/  FMUL.FTZ R15, R15, R114 ;  /* 0x000000720f0f7220 */ /* 0x000fe20000410000 */
[----:B------:R-:W-:Y:S01]  /*10ad0*/  FFMA.FTZ R112, R8, R112, -R11 ;  /* 0x0000007008707223 */ /* 0x000fe2000001080b */
[----:B------:R-:W-:Y:S01]  /*10ae0*/  FFMA.FTZ R113, R9, R113, -R4 ;  /* 0x0000007109717223 */ /* 0x000fe20000010804 */
[----:B------:R-:W-:Y:S01]  /*10af0*/  FFMA.FTZ R114, R10, R114, -R5 ;  /* 0x000000720a727223 */ /* 0x000fe20000010805 */
[----:B------:R-:W-:Y:S01]  /*10b00*/  FFMA.FTZ R116, R8, R116, R13 ;  /* 0x0000007408747223 */ /* 0x000fe2000001000d */
        /* <DEDUP_REMOVED lines=9> */
[----:B------:R1:W-:Y:S01]  /*10ba0*/  STS.128 [R104+0x12400], R4 ;  /* 0x0124000468007388 */ /* 0x0003e20000000c00 */
[----:B------:R-:W-:-:S02]  /*10bb0*/  F2FP.BF16.F32.PACK_AB R10, R117, R34 ;  /* 0x00000022750a723e */ /* 0x000fc400000010ff */
[----:B------:R-:W-:-:S05]  /*10bc0*/  F2FP.BF16.F32.PACK_AB R11, R110, R107 ;  /* 0x0000006b6e0b723e */ /* 0x000fca00000010ff */
[----:B------:R1:W-:Y:S02]  /*10bd0*/  STS.128 [R106+0x12400], R8 ;  /* 0x012400086a007388 */ /* 0x0003e40000000c00 */
.L_x_4355:
[----:B------:R-:W-:Y:S05]  /*10be0*/  BSYNC B2 ;  /* 0x0000000000027941 */ /* 0x000fea0003800000 */
.L_x_4354:
[----:B------:R-:W-:Y:S04]  /*10bf0*/  BSSY B2, `(.L_x_4356) ;  /* 0x0000068000027945 */ /* 0x000fe80003800000 */
[----:B------:R-:W-:Y:S05]  /*10c00*/  @P2 BRA `(.L_x_4357) ;  /* 0x0000000400982947 */ /* 0x000fea0003800000 */
[----:B-1----:R-:W-:Y:S02]  /*10c10*/  LEA.HI R4, R105, R225, RZ, 0x1d ;  /* 0x000000e169047211 */ /* 0x002fe400078fe8ff */
[----:B------:R-:W-:Y:S02]  /*10c20*/  SHF.R.U64 R35, R36, 0x10, R37 ;  /* 0x0000001024237819 */ /* 0x000fe40000001225 */
[----:B------:R-:W-:Y:S01]  /*10c30*/  SHF.R.S32.HI R7, RZ, 0x1f, R4 ;  /* 0x0000001fff077819 */ /* 0x000fe20000011404 */
        /* <DEDUP_REMOVED lines=11> */
[----:B------:R-:W-:-:S02]  /*10cf0*/  IADD3 R12, R4, R7, R210 ;  /* 0x00000007040c7210 */ /* 0x000fc40007ffe0d2 */
[----:B------:R-:W1:Y:S01]  /*10d00*/  LDS.128 R4, [R232] ;  /* 0x00000000e8047984 */ /* 0x000e620000000c00 */
[----:B------:R-:W-:Y:S02]  /*10d10*/  SHF.R.U64 R13, R26, 0x10, R27 ;  /* 0x000000101a0d7819 */ /* 0x000fe4000000121b */
[----:B------:R-:W-:Y:S01]  /*10d20*/  IMAD R12, R12, 0x2, R17 ;  /* 0x000000020c0c7824 */ /* 0x000fe200078e0211 */
[----:B------:R-:W-:Y:S02]  /*10d30*/  SHF.R.U32.HI R24, RZ, 0x10, R25 ;  /* 0x00000010ff187819 */ /* 0x000fe40000011619 */
[----:B------:R-:W-:Y:S02]  /*10d40*/  SHF.R.U32.HI R26, RZ, 0x10, R27 ;  /* 0x00000010ff1a7819 */ /* 0x000fe4000001161b */
[----:B0-----:R-:W0:Y:S01]  /*10d50*/  LDS.128 R8, [R12+0x12400] ;  /* 0x012400000c087984 */ /* 0x001e220000000c00 */
[--C-:B------:R-:W-:Y:S02]  /*10d60*/  SHF.R.U64 R33, R38, 0x10, R39.reuse ;  /* 0x0000001026217819 */ /* 0x100fe40000001227 */
        /* <DEDUP_REMOVED lines=8> */
[----:B------:R-:W-:Y:S01]  /*10df0*/  PRMT R102, R102, 0x5410, R33 ;  /* 0x0000541066667816 */ /* 0x000fe20000000021 */
[----:B------:R-:W-:-:S02]  /*10e00*/  IMAD.U32 R33, R97, 0x10000, RZ ;  /* 0x0001000061217824 */ /* 0x000fc400078e00ff */
[C---:B-1----:R-:W-:Y:S01]  /*10e10*/  IMAD.U32 R13, R4.reuse, 0x10000, RZ ;  /* 0x00010000040d7824 */ /* 0x042fe200078e00ff */
[----:B------:R-:W-:Y:S01]  /*10e20*/  LOP3.LUT R4, R4, 0xffff0000, RZ, 0xc0, !PT ;  /* 0xffff000004047812 */ /* 0x000fe200078ec0ff */
        /* <DEDUP_REMOVED lines=16> */
[----:B------:R-:W-:Y:S02]  /*10f30*/  IMAD.U32 R13, R103, 0x10000, RZ ;  /* 0x00010000670d7824 */ /* 0x000fe400078e00ff */
[C---:B------:R-:W-:Y:S01]  /*10f40*/  FMUL.FTZ R107, R32.reuse, R35 ;  /* 0x00000023206b7220 */ /* 0x040fe20000410000 */
[----:B------:R-:W-:Y:S01]  /*10f50*/  IMAD.U32 R25, R101, 0x10000, RZ ;  /* 0x0001000065197824 */ /* 0x000fe200078e00ff */
[----:B------:R-:W-:Y:S01]  /*10f60*/  LOP3.LUT R11, R11, 0xffff0000, RZ, 0xc0, !PT ;  /* 0xffff00000b0b7812 */ /* 0x000fe200078ec0ff */
[-C--:B------:R-:W-:Y:S01]  /*10f70*/  FMUL.FTZ R32, R32, R13.reuse ;  /* 0x0000000d20207220 */ /* 0x080fe20000410000 */
[----:B------:R-:W-:Y:S01]  /*10f80*/  FFMA.FTZ R107, R24, R13, -R107 ;  /* 0x0000000d186b7223 */ /* 0x000fe2000001086b */
[-C--:B------:R-:W-:Y:S01]  /*10f90*/  FMUL.FTZ R39, R26, R25.reuse ;  /* 0x000000191a277220 */ /* 0x080fe20000410000 */
[----:B------:R-:W-:Y:S01]  /*10fa0*/  FFMA.FTZ R37, R14, R25, -R37 ;  /* 0x000000190e257223 */ /* 0x000fe20000010825 */
[----:B------:R-:W-:Y:S01]  /*10fb0*/  LOP3.LUT R25, R96, 0xffff0000, RZ, 0xc0, !PT ;  /* 0xffff000060197812 */ /* 0x000fe200078ec0ff */
[----:B------:R-:W-:Y:S01]  /*10fc0*/  FFMA.FTZ R34, R24, R35, R32 ;  /* 0x0000002318227223 */ /* 0x000fe20000010020 */
        /* <DEDUP_REMOVED lines=24> */
[----:B------:R-:W-:Y:S01]  /*11150*/  LOP3.LUT R4, R103, 0xffff0000, RZ, 0xc0, !PT ;  /* 0xffff000067047812 */ /* 0x000fe200078ec0ff */
[-C--:B------:R-:W-:Y:S02]  /*11160*/  FMUL.FTZ R26, R10, R5.reuse ;  /* 0x000000050a1a7220 */ /* 0x080fe40000410000 */
[C---:B------:R-:W-:Y:S01]  /*11170*/  FMUL.FTZ R36, R11.reuse, R8 ;  /* 0x000000080b247220 */ /* 0x040fe20000410000 */
[C---:B------:R-:W-:Y:S01]  /*11180*/  FFMA.FTZ R10, R6.reuse, R5, -R15 ;  /* 0x00000005060a7223 */ /* 0x040fe2000001080f */
[-C--:B------:R-:W-:Y:S01]  /*11190*/  FMUL.FTZ R25, R11, R4.reuse ;  /* 0x000000040b197220 */ /* 0x080fe20000410000 */
[----:B------:R-:W-:Y:S01]  /*111a0*/  FFMA.FTZ R11, R6, R9, R26 ;  /* 0x00000009060b7223 */ /* 0x000fe2000001001a */
[----:B------:R-:W-:Y:S01]  /*111b0*/  FFMA.FTZ R36, R7, R4, -R36 ;  /* 0x0000000407247223 */ /* 0x000fe20000010824 */
[----:B------:R-:W-:Y:S01]  /*111c0*/  F2FP.BF16.F32.PACK_AB R4, R33, R38 ;  /* 0x000000262104723e */ /* 0x000fe200000010ff */
        /* <DEDUP_REMOVED lines=10> */
.L_x_4357:
[----:B------:R-:W-:Y:S05]  /*11270*/  BSYNC B2 ;  /* 0x0000000000027941 */ /* 0x000fea0003800000 */
.L_x_4356:
[----:B------:R-:W-:Y:S05]  /*11280*/  @P3 BRA `(.L_x_4353) ;  /* 0x0000000400983947 */ /* 0x000fea0003800000 */
[----:B------:R-:W-:Y:S02]  /*11290*/  LEA.HI R105, R105, R230, RZ, 0x1d ;  /* 0x000000e669697211 */ /* 0x000fe400078fe8ff */
[----:B------:R-:W-:Y:S02]  /*112a0*/  SHF.R.U64 R27, R60, 0x10, R61 ;  /* 0x000000103c1b7819 */ /* 0x000fe4000000123d */
[----:B-12---:R-:W-:Y:S01]  /*112b0*/  SHF.R.S32.HI R4, RZ, 0x1f, R105 ;  /* 0x0000001fff047819 */ /* 0x006fe20000011469 */
[----:B------:R-:W-:Y:S01]  /*112c0*/  IMAD.SHL.U32 R5, R105, 0x8, RZ ;  /* 0x0000000869057824 */ /* 0x000fe200078e00ff */
[----:B------:R-:W-:Y:S02]  /*112d0*/  SHF.R.U64 R15, R28, 0x10, R29 ;  /* 0x000000101c0f7819 */ /* 0x000fe4000000121d */
[----:B------:R-:W-:Y:S02]  /*112e0*/  LEA.HI R105, R4, R105, RZ, 0x3 ;  /* 0x0000006904697211 */ /* 0x000fe400078f18ff */
[----:B------:R-:W-:-:S02]  /*112f0*/  LOP3.LUT R4, R208, 0x38, R5, 0xf8, !PT ;  /* 0x00000038d0047812 */ /* 0x000fc400078ef805 */
[----:B------:R-:W-:Y:S01]  /*11300*/  SHF.R.U64 R13, R30, 0x10, R31 ;  /* 0x000000101e0d7819 */ /* 0x000fe2000000121f */
[----:B------:R-:W-:Y:S01]  /*11310*/  IMAD.SHL.U32 R105, R105, 0x400, RZ ;  /* 0x0000040069697824 */ /* 0x000fe200078e00ff */
[----:B------:R-:W-:Y:S02]  /*11320*/  LOP3.LUT R4, R4, R209, RZ, 0x3c, !PT ;  /* 0x000000d104047212 */ /* 0x000fe400078e3cff */
[----:B------:R-:W-:Y:S02]  /*11330*/  SHF.R.U64 R25, R62, 0x10, R63 ;  /* 0x000000103e197819 */ /* 0x000fe4000000123f */
[----:B------:R-:W-:Y:S02]  /*11340*/  LOP3.LUT R105, R105, 0x7fffe000, RZ, 0xc0, !PT ;  /* 0x7fffe00069697812 */ /* 0x000fe400078ec0ff */
[----:B------:R-:W-:Y:S02]  /*11350*/  SHF.R.U32.HI R30, RZ, 0x10, R31 ;  /* 0x00000010ff1e7819 */ /* 0x000fe4000001161f */
[----:B0-----:R-:W-:-:S02]  /*11360*/  IADD3 R8, R4, R105, R210 ;  /* 0x0000006904087210 */ /* 0x001fc40007ffe0d2 */
[----:B------:R-:W0:Y:S01]  /*11370*/  LDS.128 R4, [R229] ;  /* 0x00000000e5047984 */ /* 0x000e220000000c00 */
[----:B------:R-:W-:Y:S02]  /*11380*/  PRMT R88, R88, 0x5410, R27 ;  /* 0x0000541058587816 */ /* 0x000fe4000000001b */
[----:B------:R-:W-:Y:S01]  /*11390*/  IMAD R12, R8, 0x2, R17 ;  /* 0x00000002080c7824 */ /* 0x000fe200078e0211 */
[----:B------:R-:W-:Y:S02]  /*113a0*/  PRMT R84, R84, 0x5410, R15 ;  /* 0x0000541054547816 */ /* 0x000fe4000000000f */
[----:B------:R-:W-:Y:S02]  /*113b0*/  SHF.R.U32.HI R28, RZ, 0x10, R29 ;  /* 0x00000010ff1c7819 */ /* 0x000fe4000001161d */
[----:B------:R-:W1:Y:S01]  /*113c0*/  LDS.128 R8, [R12+0x12400] ;  /* 0x012400000c087984 */ /* 0x000e620000000c00 */
[----:B------:R-:W-:Y:S01]  /*113d0*/  PRMT R90, R90, 0x5410, R25 ;  /* 0x000054105a5a7816 */ /* 0x000fe20000000019 */
[----:B------:R-:W-:Y:S01]  /*113e0*/  IMAD.U32 R32, R84, 0x10000, RZ ;  /* 0x0001000054207824 */ /* 0x000fe200078e00ff */
[----:B------:R-:W-:Y:S01]  /*113f0*/  PRMT R87, R87, 0x5410, R30 ;  /* 0x0000541057577816 */ /* 0x000fe2000000001e */
[----:B------:R-:W-:Y:S01]  /*11400*/  IMAD.U32 R30, R88, 0x10000, RZ ;  /* 0x00010000581e7824 */ /* 0x000fe200078e00ff */
[----:B------:R-:W-:-:S02]  /*11410*/  SHF.R.U32.HI R62, RZ, 0x10, R63 ;  /* 0x00000010ff3e7819 */ /* 0x000fc4000001163f */
[----:B------:R-:W-:Y:S01]  /*11420*/  SHF.R.U32.HI R60, RZ, 0x10, R61 ;  /* 0x00000010ff3c7819 */ /* 0x000fe2000001163d */
[----:B------:R-:W-:Y:S01]  /*11430*/  IMAD.U32 R31, R87, 0x10000, RZ ;  /* 0x00010000571f7824 */ /* 0x000fe200078e00ff */
[----:B------:R-:W-:Y:S02]  /*11440*/  PRMT R85, R85, 0x5410, R28 ;  /* 0x0000541055557816 */ /* 0x000fe4000000001c */
[----:B------:R-:W-:Y:S02]  /*11450*/  PRMT R86, R86, 0x5410, R13 ;  /* 0x0000541056567816 */ /* 0x000fe4000000000d */
[----:B------:R-:W-:Y:S01]  /*11460*/  PRMT R91, R91, 0x5410, R62 ;  /* 0x000054105b5b7816 */ /* 0x000fe2000000003e */
[----:B------:R-:W-:Y:S01]  /*11470*/  IMAD.U32 R29, R85, 0x10000, RZ ;  /* 0x00010000551d7824 */ /* 0x000fe200078e00ff */
        /* <DEDUP_REMOVED lines=71> */
.L_x_4353:
[----:B------:R-:W-:Y:S05]  /*118f0*/  BSYNC B1 ;  /* 0x0000000000017941 */ /* 0x000fea0003800000 */
.L_x_4352:
[----:B------:R-:W-:Y:S05]  /*11900*/  @P1 BRA `(.L_x_4327) ;  /* 0x0000001000f41947 */ /* 0x000fea0003800000 */
[----:B------:R-:W4:Y:S01]  /*11910*/  LDC R13, c[0x0][0x3d4] ;  /* 0x0000f500ff0d7b82 */ /* 0x000f220000000800 */
[----:B------:R-:W-:Y:S01]  /*11920*/  BSSY B1, `(.L_x_4358) ;  /* 0x000006b000017945 */ /* 0x000fe20003800000 */
[-C--:B----4-:R-:W-:Y:S02]  /*11930*/  ISETP.GE.AND P0, PT, R192, R13.reuse, PT ;  /* 0x0000000dc000720c */ /* 0x090fe40003f06270 */
[-C--:B------:R-:W-:Y:S02]  /*11940*/  ISETP.GE.AND P1, PT, R198, R13.reuse, PT ;  /* 0x0000000dc600720c */ /* 0x080fe40003f26270 */
[----:B------:R-:W-:-:S09]  /*11950*/  ISETP.GE.AND P2, PT, R199, R13, PT ;  /* 0x0000000dc700720c */ /* 0x000fd20003f46270 */
[----:B------:R-:W-:Y:S05]  /*11960*/  @P0 BRA `(.L_x_4359) ;  /* 0x0000000400980947 */ /* 0x000fea0003800000 */
[----:B-123--:R-:W-:Y:S02]  /*11970*/  LEA.HI R4, R13, R224, RZ, 0x1d ;  /* 0x000000e00d047211 */ /* 0x00efe400078fe8ff */
        /* <DEDUP_REMOVED lines=13> */
[----:B0-----:R-:W-:-:S02]  /*11a50*/  IADD3 R8, R4, R5, R211 ;  /* 0x0000000504087210 */ /* 0x001fc40007ffe0d3 */
[----:B------:R-:W0:Y:S01]  /*11a60*/  LDS.128 R4, [R231] ;  /* 0x00000000e7047984 */ /* 0x000e220000000c00 */
[----:B------:R-:W-:Y:S01]  /*11a70*/  SHF.R.U32.HI R52, RZ, 0x10, R53 ;  /* 0x00000010ff347819 */ /* 0x000fe20000011635 */
[----:B------:R-:W-:Y:S01]  /*11a80*/  IMAD.U32 R33, R74, 0x10000, RZ ;  /* 0x000100004a217824 */ /* 0x000fe200078e00ff */
[----:B------:R-:W-:Y:S01]  /*11a90*/  SHF.R.U64 R27, R54, 0x10, R55 ;  /* 0x00000010361b7819 */ /* 0x000fe20000001237 */
[----:B------:R-:W-:Y:S01]  /*11aa0*/  IMAD R12, R8, 0x2, R17 ;  /* 0x00000002080c7824 */ /* 0x000fe200078e0211 */
[--C-:B------:R-:W-:Y:S02]  /*11ab0*/  SHF.R.U64 R15, R42, 0x10, R43.reuse ;  /* 0x000000102a0f7819 */ /* 0x100fe4000000122b */
[----:B------:R-:W-:Y:S02]  /*11ac0*/  PRMT R75, R75, 0x5410, R40 ;  /* 0x000054104b4b7816 */ /* 0x000fe40000000028 */
[----:B------:R-:W1:Y:S01]  /*11ad0*/  LDS.128 R8, [R12+0x12400] ;  /* 0x012400000c087984 */ /* 0x000e620000000c00 */
        /* <DEDUP_REMOVED lines=8> */
[----:B------:R-:W-:-:S02]  /*11b60*/  IMAD.U32 R32, R77, 0x10000, RZ ;  /* 0x000100004d207824 */ /* 0x000fc400078e00ff */
        /* <DEDUP_REMOVED lines=70> */
.L_x_4359:
[----:B------:R-:W-:Y:S05]  /*11fd0*/  BSYNC B1 ;  /* 0x0000000000017941 */ /* 0x000fea0003800000 */
.L_x_4358:
[----:B------:R-:W-:Y:S04]  /*11fe0*/  BSSY B1, `(.L_x_4360) ;  /* 0x0000068000017945 */ /* 0x000fe80003800000 */
[----:B------:R-:W-:Y:S05]  /*11ff0*/  @P1 BRA `(.L_x_4361) ;  /* 0x0000000400981947 */ /* 0x000fea0003800000 */
[----:B-1234-:R-:W-:Y:S02]  /*12000*/  LEA.HI R4, R13, R225, RZ, 0x1d ;  /* 0x000000e10d047211 */ /* 0x01efe400078fe8ff */
        /* <DEDUP_REMOVED lines=101> */
.L_x_4361:
[----:B------:R-:W-:Y:S05]  /*12660*/  BSYNC B1 ;  /* 0x0000000000017941 */ /* 0x000fea0003800000 */
.L_x_4360:
[----:B------:R-:W-:Y:S05]  /*12670*/  @P2 BRA `(.L_x_4327) ;  /* 0x0000000400982947 */ /* 0x000fea0003800000 */
[----:B------:R-:W-:Y:S02]  /*12680*/  LEA.HI R13, R13, R230, RZ, 0x1d ;  /* 0x000000e60d0d7211 */ /* 0x000fe400078fe8ff */
[----:B------:R-:W-:Y:S02]  /*12690*/  SHF.R.U64 R24, R64, 0x10, R65 ;  /* 0x0000001040187819 */ /* 0x000fe40000001241 */
[----:B01234-:R-:W-:Y:S01]  /*126a0*/  SHF.R.S32.HI R6, RZ, 0x1f, R13 ;  /* 0x0000001fff067819 */ /* 0x01ffe2000001140d */
[----:B------:R-:W-:Y:S01]  /*126b0*/  IMAD.SHL.U32 R4, R13, 0x8, RZ ;  /* 0x000000080d047824 */ /* 0x000fe200078e00ff */
[----:B------:R-:W-:Y:S02]  /*126c0*/  SHF.R.U64 R14, R50, 0x10, R51 ;  /* 0x00000010320e7819 */ /* 0x000fe40000001233 */
[----:B------:R-:W-:Y:S02]  /*126d0*/  LEA.HI R6, R6, R13, RZ, 0x3 ;  /* 0x0000000d06067211 */ /* 0x000fe400078f18ff */
[----:B------:R-:W-:-:S02]  /*126e0*/  LOP3.LUT R4, R205, 0x38, R4, 0xf8, !PT ;  /* 0x00000038cd047812 */ /* 0x000fc400078ef804 */
[--C-:B------:R-:W-:Y:S01]  /*126f0*/  SHF.R.U64 R13, R48, 0x10, R49.reuse ;  /* 0x00000010300d7819 */ /* 0x100fe20000001231 */
[----:B------:R-:W-:Y:S01]  /*12700*/  IMAD.SHL.U32 R6, R6, 0x400, RZ ;  /* 0x0000040006067824 */ /* 0x000fe200078e00ff */
[----:B------:R-:W-:Y:S02]  /*12710*/  LOP3.LUT R4, R4, R233, RZ, 0x3c, !PT ;  /* 0x000000e904047212 */ /* 0x000fe400078e3cff */
[----:B------:R-:W-:Y:S02]  /*12720*/  SHF.R.U32.HI R49, RZ, 0x10, R49 ;  /* 0x00000010ff317819 */ /* 0x000fe40000011631 */
[----:B------:R-:W-:Y:S02]  /*12730*/  LOP3.LUT R6, R6, 0x7fffe000, RZ, 0xc0, !PT ;  /* 0x7fffe00006067812 */ /* 0x000fe400078ec0ff */
[----:B------:R-:W-:Y:S02]  /*12740*/  PRMT R24, R21, 0x5410, R24 ;  /* 0x0000541015187816 */ /* 0x000fe40000000018 */
[----:B------:R-:W-:-:S02]  /*12750*/  IADD3 R8, R4, R6, R211 ;  /* 0x0000000604087210 */ /* 0x000fc40007ffe0d3 */
[----:B------:R-:W0:Y:S01]  /*12760*/  LDS.128 R4, [R227] ;  /* 0x00000000e3047984 */ /* 0x000e220000000c00 */
[----:B------:R-:W-:Y:S01]  /*12770*/  PRMT R26, R0, 0x5410, R13 ;  /* 0x00005410001a7816 */ /* 0x000fe2000000000d */
[----:B------:R-:W-:Y:S01]  /*12780*/  IMAD.U32 R25, R24, 0x10000, RZ ;  /* 0x0001000018197824 */ /* 0x000fe200078e00ff */
[----:B------:R-:W-:Y:S01]  /*12790*/  SHF.R.U32.HI R64, RZ, 0x10, R65 ;  /* 0x00000010ff407819 */ /* 0x000fe20000011641 */
[----:B------:R-:W-:Y:S01]  /*127a0*/  IMAD R12, R8, 0x2, R17 ;  /* 0x00000002080c7824 */ /* 0x000fe200078e0211 */
[----:B------:R-:W-:Y:S01]  /*127b0*/  SHF.R.U64 R15, R66, 0x10, R67 ;  /* 0x00000010420f7819 */ /* 0x000fe20000001243 */
[----:B------:R-:W-:Y:S01]  /*127c0*/  IMAD.U32 R27, R26, 0x10000, RZ ;  /* 0x000100001a1b7824 */ /* 0x000fe200078e00ff */
[----:B------:R-:W-:Y:S02]  /*127d0*/  PRMT R28, R2, 0x5410, R49 ;  /* 0x00005410021c7816 */ /* 0x000fe40000000031 */
[----:B------:R-:W1:Y:S01]  /*127e0*/  LDS.128 R8, [R12+0x12400] ;  /* 0x012400000c087984 */ /* 0x000e620000000c00 */
[----:B------:R-:W-:-:S02]  /*127f0*/  PRMT R29, R3, 0x5410, R14 ;  /* 0x00005410031d7816 */ /* 0x000fc4000000000e */
[----:B------:R-:W-:Y:S01]  /*12800*/  SHF.R.U32.HI R31, RZ, 0x10, R51 ;  /* 0x00000010ff1f7819 */ /* 0x000fe20000011633 */
[----:B------:R-:W-:Y:S01]  /*12810*/  IMAD.U32 R30, R28, 0x10000, RZ ;  /* 0x000100001c1e7824 */ /* 0x000fe200078e00ff */
[----:B------:R-:W-:Y:S02]  /*12820*/  PRMT R69, R69, 0x5410, R64 ;  /* 0x0000541045457816 */ /* 0x000fe40000000040 */
[----:B------:R-:W-:Y:S02]  /*12830*/  SHF.R.U32.HI R66, RZ, 0x10, R67 ;  /* 0x00000010ff427819 */ /* 0x000fe40000011643 */
[----:B------:R-:W-:Y:S02]  /*12840*/  PRMT R70, R70, 0x5410, R15 ;  /* 0x0000541046467816 */ /* 0x000fe4000000000f */
[----:B------:R-:W-:Y:S02]  /*12850*/  PRMT R31, R20, 0x5410, R31 ;  /* 0x00005410141f7816 */ /* 0x000fe4000000001f */
[----:B------:R-:W-:-:S02]  /*12860*/  PRMT R71, R71, 0x5410, R66 ;  /* 0x0000541047477816 */ /* 0x000fc40000000042 */
[----:B------:R-:W-:Y:S01]  /*12870*/  LOP3.LUT R28, R28, 0xffff0000, RZ, 0xc0, !PT ;  /* 0xffff00001c1c7812 */ /* 0x000fe200078ec0ff */
[----:B------:R-:W-:Y:S02]  /*12880*/  IMAD.U32 R32, R31, 0x10000, RZ ;  /* 0x000100001f207824 */ /* 0x000fe400078e00ff */
        /* <DEDUP_REMOVED lines=20> */
[----:B------:R-:W-:Y:S02]  /*129d0*/  IMAD.U32 R0, R71, 0x10000, RZ ;  /* 0x0001000047007824 */ /* 0x000fe400078e00ff */
[----:B------:R-:W-:Y:S01]  /*129e0*/  FFMA.FTZ R34, R3, R14, -R34 ;  /* 0x0000000e03227223 */ /* 0x000fe20000010822 */
[----:B------:R-:W-:Y:S01]  /*129f0*/  FMUL.FTZ R14, R21, R32 ;  /* 0x00000020150e7220 */ /* 0x000fe20000410000 */
[----:B------:R-:W-:Y:S01]  /*12a00*/  FFMA.FTZ R36, R3, R30, R36 ;  /* 0x0000001e03247223 */ /* 0x000fe20000010024 */
[----:B------:R-:W-:Y:S01]  /*12a10*/  LOP3.LUT R15, R26, 0xffff0000, RZ, 0xc0, !PT ;  /* 0xffff00001a0f7812 */ /* 0x000fe200078ec0ff */
[-C--:B------:R-:W-:Y:S01]  /*12a20*/  FMUL.FTZ R21, R21, R0.reuse ;  /* 0x0000000015157220 */ /* 0x080fe20000410000 */
[----:B------:R-:W-:Y:S01]  /*12a30*/  LOP3.LUT R3, R24, 0xffff0000, RZ, 0xc0, !PT ;  /* 0xffff000018037812 */ /* 0x000fe200078ec0ff */
[----:B------:R-:W-:Y:S01]  /*12a40*/  FFMA.FTZ R25, R13, R0, -R14 ;  /* 0x000000000d197223 */ /* 0x000fe2000001080e */
[----:B------:R-:W-:-:S02]  /*12a50*/  IMAD.U32 R20, R10, 0x10000, RZ ;  /* 0x000100000a147824 */ /* 0x000fc400078e00ff */
[----:B------:R-:W-:Y:S01]  /*12a60*/  FFMA.FTZ R32, R13, R32, R21 ;  /* 0x000000200d207223 */ /* 0x000fe20000010015 */
[C---:B------:R-:W-:Y:S01]  /*12a70*/  FMUL.FTZ R13, R8.reuse, R15 ;  /* 0x0000000f080d7220 */ /* 0x040fe20000410000 */
[-C--:B------:R-:W-:Y:S01]  /*12a80*/  FMUL.FTZ R21, R8, R3.reuse ;  /* 0x0000000308157220 */ /* 0x080fe20000410000 */
[----:B------:R-:W-:Y:S01]  /*12a90*/  IMAD.U32 R8, R29, 0x10000, RZ ;  /* 0x000100001d087824 */ /* 0x000fe200078e00ff */
[----:B------:R-:W-:Y:S01]  /*12aa0*/  LOP3.LUT R69, R69, 0xffff0000, RZ, 0xc0, !PT ;  /* 0xffff000045457812 */ /* 0x000fe200078ec0ff */
[C---:B------:R-:W-:Y:S01]  /*12ab0*/  FFMA.FTZ R14, R2.reuse, R3, -R13 ;  /* 0x00000003020e7223 */ /* 0x040fe2000001080d */
[----:B------:R-:W-:Y:S01]  /*12ac0*/  FFMA.FTZ R24, R2, R15, R21 ;  /* 0x0000000f02187223 */ /* 0x000fe20000010015 */
[----:B------:R-:W-:Y:S02]  /*12ad0*/  IMAD.U32 R0, R70, 0x10000, RZ ;  /* 0x0001000046007824 */ /* 0x000fe400078e00ff */
[----:B------:R-:W-:Y:S01]  /*12ae0*/  FMUL.FTZ R2, R20, R8 ;  /* 0x0000000814027220 */ /* 0x000fe20000410000 */
[C---:B------:R-:W-:Y:S01]  /*12af0*/  FMUL.FTZ R3, R9.reuse, R28 ;  /* 0x0000001c09037220 */ /* 0x040fe20000410000 */
[-C--:B------:R-:W-:Y:S01]  /*12b00*/  FMUL.FTZ R9, R9, R69.reuse ;  /* 0x0000004509097220 */ /* 0x080fe20000410000 */
[----:B------:R-:W-:Y:S01]  /*12b10*/  LOP3.LUT R10, R10, 0xffff0000, RZ, 0xc0, !PT ;  /* 0xffff00000a0a7812 */ /* 0x000fe200078ec0ff */
[-C--:B------:R-:W-:Y:S01]  /*12b20*/  FFMA.FTZ R13, R5, R0.reuse, -R2 ;  /* 0x00000000050d7223 */ /* 0x080fe20000010802 */
[----:B------:R-:W-:Y:S01]  /*12b30*/  LOP3.LUT R11, R11, 0xffff0000, RZ, 0xc0, !PT ;  /* 0xffff00000b0b7812 */ /* 0x000fe200078ec0ff */
[----:B------:R-:W-:Y:S01]  /*12b40*/  FFMA.FTZ R69, R4, R69, -R3 ;  /* 0x0000004504457223 */ /* 0x000fe20000010803 */
[----:B------:R-:W-:Y:S01]  /*12b50*/  FMUL.FTZ R20, R20, R0 ;  /* 0x0000000014147220 */ /* 0x000fe20000410000 */
        /* <DEDUP_REMOVED lines=8> */
[----:B------:R-:W-:Y:S01]  /*12be0*/  F2FP.BF16.F32.PACK_AB R9, R9, R36 ;  /* 0x000000240909723e */ /* 0x000fe200000010ff */
[-C--:B------:R-:W-:Y:S01]  /*12bf0*/  FMUL.FTZ R4, R10, R3.reuse ;  /* 0x000000030a047220 */ /* 0x080fe20000410000 */
[C---:B------:R-:W-:Y:S01]  /*12c00*/  FFMA.FTZ R10, R6.reuse, R3, -R5 ;  /* 0x00000003060a7223 */ /* 0x040fe20000010805 */
[-C--:B------:R-:W-:Y:S01]  /*12c10*/  FMUL.FTZ R11, R11, R0.reuse ;  /* 0x000000000b0b7220 */ /* 0x080fe20000410000 */
[C---:B------:R-:W-:Y:S01]  /*12c20*/  FFMA.FTZ R0, R7.reuse, R0, -R8 ;  /* 0x0000000007007223 */ /* 0x040fe20000010808 */
        /* <DEDUP_REMOVED lines=11> */
.L_x_4327:
[----:B------:R-:W-:Y:S05]  /*12ce0*/  BSYNC B0 ;  /* 0x0000000000007941 */ /* 0x000fea0003800000 */
.L_x_4299:
        /* <DEDUP_REMOVED lines=8> */
.L_x_4297:
[----:B------:R-:W-:-:S06]  /*12d70*/  ULOP3.LUT UR4, UR60, 0x1, URZ, 0xfc, !UPT ;  /* 0x000000013c047892 */ /* 0x000fcc000f8efc3f */
[----:B01----:R-:W-:-:S05]  /*12d80*/  IMAD.U32 R0, RZ, RZ, UR4 ;  /* 0x00000004ff007e24 */ /* 0x003fca000f8e00ff */
[----:B------:R-:W-:-:S13]  /*12d90*/  ISETP.NE.AND P0, PT, R0, 0x3, PT ;  /* 0x000000030000780c */ /* 0x000fda0003f05270 */
[----:B------:R-:W-:Y:S05]  /*12da0*/  @!P0 BRA `(.L_x_4362) ;  /* 0x0000000000048947 */ /* 0x000fea0003800000 */
[----:B------:R-:W-:Y:S01]  /*12db0*/  BPT.TRAP 0x1 ;  /* 0x000000040000795c */ /* 0x000fe20000300000 */
.L_x_4362:
[----:B--234-:R-:W-:Y:S01]  /*12dc0*/  IMAD R5, R23, 0x8, R17 ;  /* 0x0000000817057824 */ /* 0x01cfe200078e0211 */
[----:B------:R-:W-:-:S04]  /*12dd0*/  SHF.L.U32 R0, R194, 0x1f, RZ ;  /* 0x0000001fc2007819 */ /* 0x000fc800000006ff */
[----:B------:R0:W1:Y:S01]  /*12de0*/  SYNCS.PHASECHK.TRANS64.TRYWAIT P2, [R5+URZ+0x30830], R0 ;  /* 0x03083000050075a7 */ /* 0x000062000804017f */
[----:B------:R-:W-:Y:S05]  /*12df0*/  @!P0 BRA `(.L_x_4363) ;  /* 0x0000000000048947 */ /* 0x000fea0003800000 */
[----:B------:R-:W-:Y:S01]  /*12e00*/  BPT.TRAP 0x1 ;  /* 0x000000040000795c */ /* 0x000fe20000300000 */
.L_x_4363:
[----:B------:R-:W2:Y:S02]  /*12e10*/  S2R R2, SR_TID.X ;  /* 0x0000000000027919 */ /* 0x000ea40000002100 */
[----:B--2---:R-:W-:-:S04]  /*12e20*/  LOP3.LUT R2, R2, 0x7f, RZ, 0xc0, !PT ;  /* 0x0000007f02027812 */ /* 0x004fc800078ec0ff */
[----:B------:R-:W-:Y:S01]  /*12e30*/  ISETP.NE.AND P1, PT, R2, RZ, PT ;  /* 0x000000ff0200720c */ /* 0x000fe20003f25270 */
[----:B-1----:R-:W-:-:S12]  /*12e40*/  @P2 BRA `(.L_x_4364) ;  /* 0x0000000000082947 */ /* 0x002fd80003800000 */
[----:B------:R-:W1:Y:S02]  /*12e50*/  SYNCS.PHASECHK.TRANS64.TRYWAIT P2, [R5+URZ+0x30830], R0 ;  /* 0x03083000050075a7 */ /* 0x000e64000804017f */
[----:B-1----:R-:W-:Y:S05]  /*12e60*/  @!P2 BRA `(.L_x_4365) ;  /* 0x00000168002ca947 */ /* 0x002fea0003800000 */
.L_x_4364:
        /* <DEDUP_REMOVED lines=9> */
[----:B------:R-:W-:Y:S01]  /*12f00*/  IMAD.U32 R9, RZ, RZ, UR9 ;  /* 0x00000009ff097e24 */ /* 0x000fe2000f8e00ff */
[----:B------:R-:W-:Y:S01]  /*12f10*/  LOP3.LUT R0, R0, 0x3fff, RZ, 0xc0, !PT ;  /* 0x00003fff00007812 */ /* 0x000fe200078ec0ff */
[----:B------:R-:W-:Y:S01]  /*12f20*/  UMOV UR53, 0x40000040 ;  /* 0x4000004000357882 */ /* 0x000fe20000000000 */
[----:B------:R-:W-:Y:S01]  /*12f30*/  UMOV UR49, 0x40000040 ;  /* 0x4000004000317882 */ /* 0x000fe20000000000 */
[----:B------:R-:W-:Y:S01]  /*12f40*/  UMOV UR45, 0x40000040 ;  /* 0x40000040002d7882 */ /* 0x000fe20000000000 */
[----:B------:R-:W-:Y:S01]  /*12f50*/  LOP3.LUT R10, R0, 0x10000, RZ, 0xfc, !PT ;  /* 0x00010000000a7812 */ /* 0x000fe200078efcff */
[----:B------:R-:W-:Y:S01]  /*12f60*/  ULOP3.LUT UR4, UR4, 0x10000, URZ, 0xfc, !UPT ;  /* 0x0001000004047892 */ /* 0x000fe2000f8efc3f */
[----:B------:R-:W-:Y:S01]  /*12f70*/  IMAD.MOV.U32 R3, RZ, RZ, 0x40000040 ;  /* 0x40000040ff037424 */ /* 0x000fe200078e00ff */
[----:B------:R-:W-:Y:S01]  /*12f80*/  UMOV UR41, 0x40000040 ;  /* 0x4000004000297882 */ /* 0x000fe20000000000 */
[----:B------:R-:W-:Y:S01]  /*12f90*/  UMOV UR37, 0x40000040 ;  /* 0x4000004000257882 */ /* 0x000fe20000000000 */
[----:B------:R-:W-:Y:S01]  /*12fa0*/  IMAD R2, R23, 0x900, R10 ;  /* 0x0000090017027824 */ /* 0x000fe200078e020a */
[----:B------:R-:W-:Y:S01]  /*12fb0*/  UIADD3 UR5, UR4, 0x2, URZ ;  /* 0x0000000204057890 */ /* 0x000fe2000fffe03f */
[----:B------:R-:W-:Y:S01]  /*12fc0*/  R2UR UR39, R3 ;  /* 0x00000000032772ca */ /* 0x000fe200000e0000 */
[----:B------:R-:W-:Y:S01]  /*12fd0*/  UMOV UR8, UR4 ;  /* 0x0000000400087c82 */ /* 0x000fe20008000000 */
[C---:B------:R-:W-:Y:S01]  /*12fe0*/  VIADD R6, R2.reuse, 0x2 ;  /* 0x0000000202067836 */ /* 0x040fe20000000000 */
[----:B------:R-:W-:Y:S01]  /*12ff0*/  R2UR UR10, R2 ;  /* 0x00000000020a72ca */ /* 0x000fe200000e0000 */
[----:B------:R-:W-:Y:S01]  /*13000*/  IMAD.U32 R8, RZ, RZ, UR8 ;  /* 0x00000008ff087e24 */ /* 0x000fe2000f8e00ff */
[----:B------:R-:W-:Y:S01]  /*13010*/  UIADD3 UR52, UR4, 0x406, URZ ;  /* 0x0000040604347890 */ /* 0x000fe2000fffe03f */
[----:B------:R-:W-:Y:S01]  /*13020*/  IMAD.MOV.U32 R73, RZ, RZ, -0x60 ;  /* 0xffffffa0ff497424 */ /* 0x000fe200078e00ff */
[----:B------:R-:W-:Y:S01]  /*13030*/  UIADD3 UR48, UR4, 0x800, URZ ;  /* 0x0000080004307890 */ /* 0x000fe2000fffe03f */
[----:B------:R-:W-:Y:S01]  /*13040*/  @!P1 VIADD R0, R5, 0x30840 ;  /* 0x0003084005009836 */ /* 0x000fe20000000000 */
[----:B------:R0:W-:Y:S01]  /*13050*/  STL.64 [R1+0x30], R8 ;  /* 0x0000300801007387 */ /* 0x0001e20000100a00 */
[----:B------:R-:W-:Y:S01]  /*13060*/  UIADD3 UR44, UR4, 0x802, URZ ;  /* 0x00000802042c7890 */ /* 0x000fe2000fffe03f */
[----:B------:R-:W-:Y:S01]  /*13070*/  IMAD R73, R150, R73, 0x60 ;  /* 0x0000006096497424 */ /* 0x000fe200078e0249 */
[----:B------:R-:W-:Y:S01]  /*13080*/  UIADD3 UR40, UR4, 0x804, URZ ;  /* 0x0000080404287890 */ /* 0x000fe2000fffe03f */
[----:B------:R-:W-:Y:S01]  /*13090*/  @!P1 PRMT R0, RZ, 0x654, R0 ;  /* 0x00000654ff009816 */ /* 0x000fe20000000000 */
[----:B------:R-:W-:Y:S01]  /*130a0*/  UIADD3 UR36, UR4, 0x806, URZ ;  /* 0x0000080604247890 */ /* 0x000fe2000fffe03f */
[----:B------:R-:W-:Y:S01]  /*130b0*/  IMAD.IADD R4, R196, 0x1, R73 ;  /* 0x00000001c4047824 */ /* 0x000fe200078e0249 */
[----:B------:R-:W-:Y:S01]  /*130c0*/  HGMMA.64x96x16.F32.BF16 R24, gdesc[UR8], RZ, !UPT, gsb0 ;  /* 0x01600000081879f0 */ /* 0x000fe2000c0018ff */
[----:B------:R-:W-:Y:S01]  /*130d0*/  R2UR UR10, R6 ;  /* 0x00000000060a72ca */ /* 0x000fe200000e0000 */
[----:B------:R-:W-:Y:S01]  /*130e0*/  UMOV UR8, UR5 ;  /* 0x0000000500087c82 */ /* 0x000fe20008000000 */
[----:B------:R-:W-:Y:S01]  /*130f0*/  R2UR UR11, R7 ;  /* 0x00000000070b72ca */ /* 0x000fe200000e0000 */
[----:B------:R-:W-:Y:S01]  /*13100*/  UMOV UR9, 0x40000040 ;  /* 0x4000004000097882 */ /* 0x000fe20000000000 */
[----:B------:R-:W-:Y:S01]  /*13110*/  VIADD R6, R2, 0x4 ;  /* 0x0000000402067836 */ /* 0x000fe20000000000 */
[----:B------:R-:W-:Y:S01]  /*13120*/  UIADD3 UR5, UR4, 0x4, URZ ;  /* 0x0000000404057890 */ /* 0x000fe2000fffe03f */
[----:B------:R-:W-:Y:S01]  /*13130*/  IMAD.MOV.U32 R7, RZ, RZ, 0x40000040 ;  /* 0x40000040ff077424 */ /* 0x000fe200078e00ff */
[----:B------:R-:W-:Y:S01]  /*13140*/  IADD3 R5, -R197, 0x1, R4 ;  /* 0x00000001c5057810 */ /* 0x000fe20007ffe104 */
[----:B0-----:R-:W-:Y:S01]  /*13150*/  IMAD.U32 R8, RZ, RZ, UR8 ;  /* 0x00000008ff087e24 */ /* 0x001fe2000f8e00ff */
[----:B------:R-:W-:Y:S01]  /*13160*/  LOP3.LUT R16, R16, 0xffefffff, RZ, 0xc0, !PT ;  /* 0xffefffff10107812 */ /* 0x000fe200078ec0ff */
[----:B------:R-:W-:-:S02]  /*13170*/  IMAD.U32 R9, RZ, RZ, UR9 ;  /* 0x00000009ff097e24 */ /* 0x000fc4000f8e00ff */
[C---:B------:R-:W-:Y:S02]  /*13180*/  IMAD R5, R206.reuse, -0x2, R5 ;  /* 0xfffffffece057824 */ /* 0x040fe400078e0205 */
[C---:B------:R-:W-:Y:S01]  /*13190*/  IMAD R75, R206.reuse, -0x2, R4 ;  /* 0xfffffffece4b7824 */ /* 0x040fe200078e0204 */
[----:B------:R0:W-:Y:S01]  /*131a0*/  STL.64 [R1+0x28], R8 ;  /* 0x0000280801007387 */ /* 0x0001e20000100a00 */
[----:B------:R-:W-:Y:S01]  /*131b0*/  IMAD R14, R206, -0x2, R73 ;  /* 0xfffffffece0e7824 */ /* 0x000fe200078e0249 */
[----:B------:R-:W-:Y:S02]  /*131c0*/  WARPGROUP.DEPBAR.LE gsb0, 0x0 ;  /* 0x00008000000079c5 */ /* 0x000fe40000010000 */
[----:B------:R-:W-:-:S06]  /*131d0*/  WARPGROUP.ARRIVE ;  /* 0x00000000000079c5 */ /* 0x000fcc0000000000 */
[----:B------:R-:W-:Y:S01]  /*131e0*/  HGMMA.64x96x16.F32.BF16 R24, gdesc[UR8], R24, gsb0 ;  /* 0x01600000081879f0 */ /* 0x000fe20008001818 */
[----:B------:R-:W-:Y:S01]  /*131f0*/  R2UR UR10, R6 ;  /* 0x00000000060a72ca */ /* 0x000fe200000e0000 */
[----:B------:R-:W-:Y:S01]  /*13200*/  UMOV UR8, UR5 ;  /* 0x0000000500087c82 */ /* 0x000fe20008000000 */
[----:B------:R-:W-:Y:S01]  /*13210*/  R2UR UR11, R7 ;  /* 0x00000000070b72ca */ /* 0x000fe200000e0000 */
[----:B------:R-:W-:Y:S01]  /*13220*/  UMOV UR9, 0x40000040 ;  /* 0x4000004000097882 */ /* 0x000fe20000000000 */
[----:B------:R-:W-:Y:S01]  /*13230*/  VIADD R6, R2, 0x6 ;  /* 0x0000000602067836 */ /* 0x000fe20000000000 */
[----:B------:R-:W-:Y:S01]  /*13240*/  UIADD3 UR5, UR4, 0x6, URZ ;  /* 0x0000000604057890 */ /* 0x000fe2000fffe03f */
[----:B------:R-:W-:Y:S02]  /*13250*/  IMAD.MOV.U32 R7, RZ, RZ, 0x40000040 ;  /* 0x40000040ff077424 */ /* 0x000fe400078e00ff */
[----:B0-----:R-:W-:Y:S02]  /*13260*/  IMAD.U32 R8, RZ, RZ, UR8 ;  /* 0x00000008ff087e24 */ /* 0x001fe4000f8e00ff */
[----:B------:R-:W-:-:S05]  /*13270*/  IMAD.U32 R9, RZ, RZ, UR9 ;  /* 0x00000009ff097e24 */ /* 0x000fca000f8e00ff */
[----:B------:R0:W-:Y:S01]  /*13280*/  STL.64 [R1+0x20], R8 ;  /* 0x0000200801007387 */ /* 0x0001e20000100a00 */
        /* <DEDUP_REMOVED lines=36> */
[----:B0-----:R-:W-:Y:S01]  /*134d0*/  IMAD.U32 R8, RZ, RZ, UR8 ;  /* 0x00000008ff087e24 */ /* 0x001fe2000f8e00ff */
[----:B------:R-:W-:Y:S01]  /*134e0*/  ULDC UR4, c[0x0][0x9dc] ;  /* 0x0002770000047ab9 */ /* 0x000fe20000000800 */
[----:B------:R-:W-:-:S02]  /*134f0*/  IMAD.U32 R9, RZ, RZ, UR9 ;  /* 0x00000009ff097e24 */ /* 0x000fc4000f8e00ff */
[----:B------:R-:W-:-:S03]  /*13500*/  IMAD.U32 R11, RZ, RZ, UR4 ;  /* 0x00000004ff0b7e24 */ /* 0x000fc6000f8e00ff */
        /* <DEDUP_REMOVED lines=8> */
[----:B------:R-:W-:Y:S02]  /*13590*/  VIADD R6, R2, 0x306 ;  /* 0x0000030602067836 */ /* 0x000fe40000000000 */
[----:B------:R-:W-:Y:S02]  /*135a0*/  IMAD.MOV.U32 R7, RZ, RZ, 0x40000040 ;  /* 0x40000040ff077424 */ /* 0x000fe400078e00ff */
[----:B0-----:R-:W-:Y:S01]  /*135b0*/  IMAD.U32 R8, RZ, RZ, UR8 ;  /* 0x00000008ff087e24 */ /* 0x001fe2000f8e00ff */
[----:B------:R-:W-:Y:S01]  /*135c0*/  R2UR UR54, R6 ;  /* 0x00000000063672ca */ /* 0x000fe200000e0000 */
[----:B------:R-:W-:Y:S01]  /*135d0*/  VIADD R6, R2, 0x600 ;  /* 0x0000060002067836 */ /* 0x000fe20000000000 */
[----:B------:R-:W-:Y:S01]  /*135e0*/  R2UR UR55, R7 ;  /* 0x00000000073772ca */ /* 0x000fe200000e0000 */
[----:B------:R-:W-:-:S02]  /*135f0*/  IMAD.MOV.U32 R7, RZ, RZ, 0x40000040 ;  /* 0x40000040ff077424 */ /* 0x000fc400078e00ff */
[----:B------:R-:W-:Y:S01]  /*13600*/  IMAD.U32 R9, RZ, RZ, UR9 ;  /* 0x00000009ff097e24 */ /* 0x000fe2000f8e00ff */
[----:B------:R-:W-:Y:S01]  /*13610*/  R2UR UR50, R6 ;  /* 0x00000000063272ca */ /* 0x000fe200000e0000 */
[----:B------:R-:W-:Y:S01]  /*13620*/  VIADD R6, R2, 0x602 ;  /* 0x0000060202067836 */ /* 0x000fe20000000000 */
[----:B------:R-:W-:Y:S01]  /*13630*/  R2UR UR51, R7 ;  /* 0x00000000073372ca */ /* 0x000fe200000e0000 */
[----:B------:R-:W-:Y:S01]  /*13640*/  IMAD.MOV.U32 R7, RZ, RZ, 0x40000040 ;  /* 0x40000040ff077424 */ /* 0x000fe200078e00ff */
[----:B------:R0:W-:Y:S02]  /*13650*/  STL.64 [R1], R8 ;  /* 0x0000000801007387 */ /* 0x0001e40000100a00 */
[----:B------:R-:W-:Y:S01]  /*13660*/  R2UR UR46, R6 ;  /* 0x00000000062e72ca */ /* 0x000fe200000e0000 */
[----:B------:R-:W-:Y:S01]  /*13670*/  VIADD R6, R2, 0x604 ;  /* 0x0000060402067836 */ /* 0x000fe20000000000 */
[----:B------:R-:W-:Y:S01]  /*13680*/  R2UR UR47, R7 ;  /* 0x00000000072f72ca */ /* 0x000fe200000e0000 */
[----:B------:R-:W-:-:S02]  /*13690*/  IMAD.MOV.U32 R7, RZ, RZ, 0x40000040 ;  /* 0x40000040ff077424 */ /* 0x000fc400078e00ff */
[----:B------:R-:W-:Y:S01]  /*136a0*/  VIADD R2, R2, 0x606 ;  /* 0x0000060602027836 */ /* 0x000fe20000000000 */
[----:B------:R-:W-:Y:S02]  /*136b0*/  R2UR UR42, R6 ;  /* 0x00000000062a72ca */ /* 0x000fe400000e0000 */
[----:B------:R-:W-:Y:S02]  /*136c0*/  R2UR UR43, R7 ;  /* 0x00000000072b72ca */ /* 0x000fe400000e0000 */
[----:B------:R-:W-:Y:S01]  /*136d0*/  R2UR UR38, R2 ;  /* 0x00000000022672ca */ /* 0x000fe200000e0000 */
[----:B0-----:R-:W-:Y:S01]  /*136e0*/  IMAD R8, R201, 0x80, R216 ;  /* 0x00000080c9087824 */ /* 0x001fe200078e02d8 */
[----:B------:R-:W0:Y:S02]  /*136f0*/  LDC.64 R2, c[0x0][0x9e0] ;  /* 0x00027800ff027b82 */ /* 0x000e240000000a00 */
[----:B0-----:R-:W-:Y:S01]  /*13700*/  ISETP.GE.AND P2, PT, R3, 0x1, PT ;  /* 0x000000010300780c */ /* 0x001fe20003f46270 */
[----:B------:R-:W-:-:S12]  /*13710*/  IMAD.IADD R12, R5, 0x1, R2 ;  /* 0x00000001050c7824 */ /* 0x000fd800078e0202 */
[----:B------:R-:W-:Y:S01]  /*13720*/  @P2 LOP3.LUT R16, R16, 0x100000, RZ, 0xfc, !PT ;  /* 0x0010000010102812 */ /* 0x000fe200078efcff */
        /* <DEDUP_REMOVED lines=36> */
.L_x_4368:
[----:B------:R-:W-:-:S13]  /*13970*/  ISETP.NE.AND P2, PT, R3, 0x1, PT ;  /* 0x000000010300780c */ /* 0x000fda0003f45270 */
[----:B------:R-:W0:Y:S02]  /*13980*/  @P2 LDC.64 R6, c[0x0][0x9e8] ;  /* 0x00027a00ff062b82 */ /* 0x000e240000000a00 */
[----:B0-----:R-:W-:-:S05]  /*13990*/  @P2 IMAD.HI.U32 R6, R5, R6, RZ ;  /* 0x0000000605062227 */ /* 0x001fca00078e00ff */
[----:B------:R-:W-:-:S07]  /*139a0*/  @P2 SHF.R.U32.HI R5, RZ, R7, R6 ;  /* 0x00000007ff052219 */ /* 0x000fce0000011606 */
.L_x_4369:
[----:B------:R-:W-:Y:S05]  /*139b0*/  BSYNC B0 ;  /* 0x0000000000007941 */ /* 0x000fea0003800000 */
.L_x_4367:
[----:B------:R-:W-:-:S05]  /*139c0*/  IMAD R5, R5, R3, R14 ;  /* 0x0000000305057224 */ /* 0x000fca00078e020e */
[----:B------:R-:W-:Y:S02]  /*139d0*/  VIMNMX R4, R4, R5, !PT ;  /* 0x0000000504047248 */ /* 0x000fe40007fe0100 */
[----:B------:R-:W-:-:S07]  /*139e0*/  VIADDMNMX R0, R5, R3, R0, PT ;  /* 0x0000000305007246 */ /* 0x000fce0003800100 */
.L_x_4366:
[C---:B------:R-:W-:Y:S02]  /*139f0*/  ISETP.GE.AND P3, PT, R73.reuse, 0x9, PT ;  /* 0x000000094900780c */ /* 0x040fe40003f66270 */
[----:B------:R-:W-:Y:S02]  /*13a00*/  ISETP.GE.AND P2, PT, R73, 0x2, PT ;  /* 0x000000024900780c */ /* 0x000fe40003f46270 */
[----:B------:R-:W-:Y:S02]  /*13a10*/  P2R R20, PR, RZ, 0x8 ;  /* 0x00000008ff147803 */ /* 0x000fe40000000000 */
[C---:B------:R-:W-:Y:S02]  /*13a20*/  ISETP.GT.AND P3, PT, R4.reuse, 0x8, !P3 ;  /* 0x000000080400780c */ /* 0x040fe40005f64270 */
[----:B------:R-:W-:Y:S02]  /*13a30*/  ISETP.GT.AND P4, PT, R4, 0x1, !P2 ;  /* 0x000000010400780c */ /* 0x000fe40005784270 */
[----:B------:R-:W-:-:S02]  /*13a40*/  ISETP.LT.OR P3, PT, R0, 0x9, P3 ;  /* 0x000000090000780c */ /* 0x000fc40001f61670 */
[----:B------:R-:W-:Y:S02]  /*13a50*/  ISETP.GE.AND P5, PT, R73, 0xa, PT ;  /* 0x0000000a4900780c */ /* 0x000fe40003fa6270 */
[----:B------:R-:W-:Y:S02]  /*13a60*/  FSEL R101, R28, -INF , !P3 ;  /* 0xff8000001c657808 */ /* 0x000fe40005800000 */
[----:B------:R-:W-:Y:S02]  /*13a70*/  ISETP.LT.OR P4, PT, R0, 0x2, P4 ;  /* 0x000000020000780c */ /* 0x000fe40002781670 */
[----:B------:R-:W-:Y:S02]  /*13a80*/  ISETP.GT.AND P3, PT, R4, 0x9, !P5 ;  /* 0x000000090400780c */ /* 0x000fe40006f64270 */
[----:B------:R-:W-:Y:S02]  /*13a90*/  FSEL R103, R25, -INF , !P4 ;  /* 0xff80000019677808 */ /* 0x000fe40006000000 */
        /* <DEDUP_REMOVED lines=88> */
[C---:B------:R-:W-:Y:S02]  /*14020*/  ISETP.GE.AND P3, PT, R73.reuse, 0x52, PT ;  /* 0x000000524900780c */ /* 0x040fe40003f66270 */
[----:B------:R-:W-:Y:S02]  /*14030*/  ISETP.GE.AND P6, PT, R73, 0x1, PT ;  /* 0x000000014900780c */ /* 0x000fe40003fc6270 */
[----:B------:R-:W-:-:S02]  /*14040*/  ISETP.GT.AND P4, PT, R4, 0x51, !P3 ;  /* 0x000000510400780c */ /* 0x000fc40005f84270 */
[----:B------:R-:W-:Y:S02]  /*14050*/  IADD3 R6, R77, 0x8, R8 ;  /* 0x000000084d067810 */ /* 0x000fe40007ffe008 */
        /* <DEDUP_REMOVED lines=15> */
[----:B------:R-:W-:Y:S02]  /*14150*/  FSEL R69, R69, -INF , !P5 ;  /* 0xff80000045457808 */ /* 0x000fe40006800000 */
[----:B------:R-:W-:-:S13]  /*14160*/  ISETP.GE.AND P5, PT, R3, 0x1, PT ;  /* 0x000000010300780c */ /* 0x000fda0003fa6270 */
[----:B------:R-:W-:Y:S05]  /*14170*/  @!P5 BRA `(.L_x_4370) ;  /* 0x000000000050d947 */ /* 0x000fea0003800000 */
        /* <DEDUP_REMOVED lines=12> */
.L_x_4372:
[----:B------:R-:W-:-:S13]  /*14240*/  ISETP.NE.AND P5, PT, R3, 0x1, PT ;  /* 0x000000010300780c */ /* 0x000fda0003fa5270 */
[----:B------:R-:W0:Y:S02]  /*14250*/  @P5 LDC.64 R32, c[0x0][0x9e8] ;  /* 0x00027a00ff205b82 */ /* 0x000e240000000a00 */
[----:B0-----:R-:W-:-:S05]  /*14260*/  @P5 IMAD.HI.U32 R32, R0, R32, RZ ;  /* 0x0000002000205227 */ /* 0x001fca00078e00ff */
[----:B------:R-:W-:-:S07]  /*14270*/  @P5 SHF.R.U32.HI R0, RZ, R33, R32 ;  /* 0x00000021ff005219 */ /* 0x000fce0000011620 */
.L_x_4373:
[----:B------:R-:W-:Y:S05]  /*14280*/  BSYNC B0 ;  /* 0x0000000000007941 */ /* 0x000fea0003800000 */
.L_x_4371:
[----:B------:R-:W-:-:S05]  /*14290*/  IMAD R5, R0, R3, R14 ;  /* 0x0000000300057224 */ /* 0x000fca00078e020e */
[----:B------:R-:W-:Y:S02]  /*142a0*/  VIMNMX R6, R6, R5, !PT ;  /* 0x0000000506067248 */ /* 0x000fe40007fe0100 */
[----:B------:R-:W-:-:S07]  /*142b0*/  VIADDMNMX R4, R5, R3, R4, PT ;  /* 0x0000000305047246 */ /* 0x000fce0003800104 */
.L_x_4370:
[----:B------:R-:W-:Y:S01]  /*142c0*/  ISETP.GT.AND P2, PT, R6, 0x1, !P2 ;  /* 0x000000010600780c */ /* 0x000fe20005744270 */
[----:B------:R-:W-:Y:S01]  /*142d0*/  ULDC UR4, c[0x0][0x988] ;  /* 0x0002620000047ab9 */ /* 0x000fe20000000800 */
[----:B------:R-:W-:Y:S01]  /*142e0*/  FMNMX.FTZ R0, R85, R103, !PT ;  /* 0x0000006755007209 */ /* 0x000fe20007810000 */
[----:B------:R-:W-:Y:S01]  /*142f0*/  IMAD.IADD R202, R196, 0x1, -R197 ;  /* 0x00000001c4ca7824 */ /* 0x000fe200078e0ac5 */
        /* <DEDUP_REMOVED lines=53> */
[----:B------:R-:W-:Y:S01]  /*14650*/  FMNMX.FTZ R12, R69, R0, !PT ;  /* 0x00000000450c7209 */ /* 0x000fe20007810000 */
[----:B------:R-:W-:Y:S01]  /*14660*/  IMAD.U32 R0, RZ, RZ, UR4 ;  /* 0x00000004ff007e24 */ /* 0x000fe2000f8e00ff */
[----:B------:R-:W-:Y:S02]  /*14670*/  ISETP.LT.OR P2, PT, R4, 0x22, P2 ;  /* 0x000000220400780c */ /* 0x000fe40001741670 */
[----:B------:R-:W-:Y:S01]  /*14680*/  ISETP.GT.AND P6, PT, R6, RZ, !P6 ;  /* 0x000000ff0600720c */ /* 0x000fe200077c4270 */
[----:B------:R-:W0:Y:S01]  /*14690*/  SHFL.BFLY PT, R5, R12, 0x2, 0x1f ;  /* 0x0c401f000c057f89 */ /* 0x000e2200000e0000 */
[----:B------:R-:W-:Y:S02]  /*146a0*/  FSEL R43, R43, -INF , !P2 ;  /* 0xff8000002b2b7808 */ /* 0x000fe40005000000 */
[----:B------:R-:W-:-:S02]  /*146b0*/  ISETP.NE.AND P2, PT, R79, RZ, PT ;  /* 0x000000ff4f00720c */ /* 0x000fc40003f45270 */
[----:B------:R-:W-:Y:S02]  /*146c0*/  ISETP.LT.OR P6, PT, R4, 0x1, P6 ;  /* 0x000000010400780c */ /* 0x000fe400037c1670 */
[----:B------:R-:W-:Y:S02]  /*146d0*/  ISETP.GT.AND P2, PT, R6, 0x28, !P2 ;  /* 0x000000280600780c */ /* 0x000fe40005744270 */
[----:B------:R-:W-:Y:S02]  /*146e0*/  FSEL R26, R26, -INF , !P6 ;  /* 0xff8000001a1a7808 */ /* 0x000fe40007000000 */
[----:B------:R-:W-:Y:S02]  /*146f0*/  ISETP.LT.OR P2, PT, R4, 0x29, P2 ;  /* 0x000000290400780c */ /* 0x000fe40001741670 */
[----:B------:R-:W-:Y:S02]  /*14700*/  ISETP.NE.AND P5, PT, R83, RZ, PT ;  /* 0x000000ff5300720c */ /* 0x000fe40003fa5270 */
[----:B------:R-:W-:-:S02]  /*14710*/  FSEL R75, R46, -INF , !P2 ;  /* 0xff8000002e4b7808 */ /* 0x000fc40005000000 */
[----:B------:R-:W-:Y:S02]  /*14720*/  ISETP.NE.AND P2, PT, R44, RZ, PT ;  /* 0x000000ff2c00720c */ /* 0x000fe40003f45270 */
[----:B------:R-:W-:Y:S02]  /*14730*/  ISETP.NE.AND P6, PT, R84, RZ, PT ;  /* 0x000000ff5400720c */ /* 0x000fe40003fc5270 */
[C---:B------:R-:W-:Y:S02]  /*14740*/  ISETP.GT.AND P2, PT, R6.reuse, 0x29, !P2 ;  /* 0x000000290600780c */ /* 0x040fe40005744270 */
[----:B------:R-:W-:Y:S02]  /*14750*/  ISETP.GT.AND P3, PT, R6, 0x51, !P3 ;  /* 0x000000510600780c */ /* 0x000fe40005f64270 */
[----:B------:R-:W-:Y:S02]  /*14760*/  ISETP.LT.OR P2, PT, R4, 0x2a, P2 ;  /* 0x0000002a0400780c */ /* 0x000fe40001741670 */
[----:B0-----:R-:W-:-:S02]  /*14770*/  FMNMX.FTZ R14, R12, R5, !PT ;  /* 0x000000050c0e7209 */ /* 0x001fc40007810000 */
[----:B------:R-:W-:Y:S02]  /*14780*/  FSEL R47, R47, -INF , !P2 ;  /* 0xff8000002f2f7808 */ /* 0x000fe40005000000 */
[----:B------:R-:W-:Y:S01]  /*14790*/  ISETP.NE.AND P2, PT, R80, RZ, PT ;  /* 0x000000ff5000720c */ /* 0x000fe20003f45270 */
[----:B------:R-:W0:Y:S01]  /*147a0*/  SHFL.BFLY PT, R5, R14, 0x1, 0x1f ;  /* 0x0c201f000e057f89 */ /* 0x000e2200000e0000 */
        /* <DEDUP_REMOVED lines=25> */
[----:B0-----:R-:W-:Y:S02]  /*14940*/  FMNMX.FTZ R5, R14, R5, !PT ;  /* 0x000000050e057209 */ /* 0x001fe40007810000 */
[----:B------:R-:W-:Y:S02]  /*14950*/  FSEL R55, R55, -INF , !P2 ;  /* 0xff80000037377808 */ /* 0x000fe40005000000 */
[----:B------:R-:W-:Y:S01]  /*14960*/  ISETP.NE.AND P2, PT, R82, RZ, PT ;  /* 0x000000ff5200720c */ /* 0x000fe20003f45270 */
[----:B------:R-:W-:Y:S01]  /*14970*/  FMUL.FTZ R20, R5, R0 ;  /* 0x0000000005147220 */ /* 0x000fe20000410000 */
[----:B------:R-:W-:-:S02]  /*14980*/  FMNMX.FTZ R12, R77, R12, !PT ;  /* 0x0000000c4d0c7209 */ /* 0x000fc40007810000 */
[----:B------:R-:W-:Y:S02]  /*14990*/  ISETP.GT.AND P2, PT, R6, 0x40, !P2 ;  /* 0x000000400600780c */ /* 0x000fe40005744270 */
        /* <DEDUP_REMOVED lines=9> */
[----:B------:R-:W-:Y:S02]  /*14a30*/  ISETP.GT.AND P4, PT, R6, 0x58, !P4 ;  /* 0x000000580600780c */ /* 0x000fe40006784270 */
[----:B------:R-:W-:-:S02]  /*14a40*/  FSEL R59, R59, -INF , !P2 ;  /* 0xff8000003b3b7808 */ /* 0x000fc40005000000 */
[----:B------:R-:W-:Y:S02]  /*14a50*/  ISETP.GT.AND P2, PT, R6, 0x48, !P5 ;  /* 0x000000480600780c */ /* 0x000fe40006f44270 */
[----:B------:R-:W-:Y:S02]  /*14a60*/  ISETP.NE.AND P5, PT, R60, RZ, PT ;  /* 0x000000ff3c00720c */ /* 0x000fe40003fa5270 */
[----:B------:R-:W-:Y:S02]  /*14a70*/  ISETP.LT.OR P2, PT, R4, 0x49, P2 ;  /* 0x000000490400780c */ /* 0x000fe40001741670 */
[----:B------:R-:W-:Y:S02]  /*14a80*/  FMNMX.FTZ R12, R59, R12, !PT ;  /* 0x0000000c3b0c7209 */ /* 0x000fe40007810000 */
[----:B------:R-:W-:Y:S02]  /*14a90*/  FSEL R83, R62, -INF , !P2 ;  /* 0xff8000003e537808 */ /* 0x000fe40005000000 */
[----:B------:R-:W-:-:S02]  /*14aa0*/  FSETP.NEU.FTZ.AND P2, PT, R5, -INF , PT ;  /* 0xff8000000500780b */ /* 0x000fc40003f5d000 */
[----:B------:R-:W-:Y:S02]  /*14ab0*/  FMNMX.FTZ R12, R83, R12, !PT ;  /* 0x0000000c530c7209 */ /* 0x000fe40007810000 */
[----:B------:R-:W-:Y:S02]  /*14ac0*/  FSEL R20, R20, RZ, P2 ;  /* 0x000000ff14147208 */ /* 0x000fe40001000000 */
[----:B------:R-:W-:Y:S02]  /*14ad0*/  ISETP.GT.AND P2, PT, R6, 0x49, !P5 ;  /* 0x000000490600780c */ /* 0x000fe40006f44270 */
[----:B------:R-:W-:Y:S01]  /*14ae0*/  ISETP.NE.AND P5, PT, R24, RZ, PT ;  /* 0x000000ff1800720c */ /* 0x000fe20003fa5270 */
[-CC-:B------:R-:W-:Y:S01]  /*14af0*/  FFMA.FTZ R180, R95, R0.reuse, -R20.reuse ;  /* 0x000000005fb47223 */ /* 0x180fe20000010814 */
[C---:B------:R-:W-:Y:S01]  /*14b00*/  ISETP.LT.OR P2, PT, R4.reuse, 0x4a, P2 ;  /* 0x0000004a0400780c */ /* 0x040fe20001741670 */
[-CC-:B------:R-:W-:Y:S01]  /*14b10*/  FFMA.FTZ R186, R97, R0.reuse, -R20.reuse ;  /* 0x0000000061ba7223 */ /* 0x180fe20000010814 */
[----:B------:R-:W-:Y:S01]  /*14b20*/  ISETP.LT.OR P3, PT, R4, 0x52, P3 ;  /* 0x000000520400780c */ /* 0x000fe20001f61670 */
[-CC-:B------:R-:W-:Y:S01]  /*14b30*/  FFMA.FTZ R188, R85, R0.reuse, -R20.reuse ;  /* 0x0000000055bc7223 */ /* 0x180fe20000010814 */
[----:B------:R-:W-:Y:S01]  /*14b40*/  FSEL R63, R63, -INF , !P2 ;  /* 0xff8000003f3f7808 */ /* 0x000fe20005000000 */
[-CC-:B------:R-:W-:Y:S01]  /*14b50*/  FFMA.FTZ R85, R103, R0.reuse, -R20.reuse ;  /* 0x0000000067557223 */ /* 0x180fe20000010814 */
[----:B------:R-:W-:Y:S01]  /*14b60*/  ISETP.GT.AND P2, PT, R6, 0x50, !P6 ;  /* 0x000000500600780c */ /* 0x000fe20007744270 */
[--C-:B------:R-:W-:Y:S01]  /*14b70*/  FFMA.FTZ R190, R101, R0, -R20.reuse ;  /* 0x0000000065be7223 */ /* 0x100fe20000010814 */
[----:B------:R-:W-:Y:S01]  /*14b80*/  FMNMX.FTZ R12, R63, R12, !PT ;  /* 0x0000000c3f0c7209 */ /* 0x000fe20007810000 */
[----:B------:R-:W-:Y:S01]  /*14b90*/  MUFU.EX2 R188, R188 ;  /* 0x000000bc00bc7308 */ /* 0x000fe20000000800 */
[----:B------:R-:W-:Y:S01]  /*14ba0*/  ISETP.LT.OR P2, PT, R4, 0x51, P2 ;  /* 0x000000510400780c */ /* 0x000fe20001741670 */
[-CC-:B------:R-:W-:Y:S01]  /*14bb0*/  FFMA.FTZ R87, R87, R0.reuse, -R20.reuse ;  /* 0x0000000057577223 */ /* 0x180fe20000010814 */
[----:B------:R-:W-:Y:S01]  /*14bc0*/  ISETP.GT.AND P5, PT, R6, 0x59, !P5 ;  /* 0x000000590600780c */ /* 0x000fe20006fa4270 */
[-CC-:B------:R-:W-:Y:S01]  /*14bd0*/  FFMA.FTZ R184, R99, R0.reuse, -R20.reuse ;  /* 0x0000000063b87223 */ /* 0x180fe20000010814 */
[----:B------:R-:W-:Y:S01]  /*14be0*/  FSEL R95, R66, -INF , !P2 ;  /* 0xff800000425f7808 */ /* 0x000fe20005000000 */
[-CC-:B------:R-:W-:Y:S01]  /*14bf0*/  FFMA.FTZ R89, R89, R0.reuse, -R20.reuse ;  /* 0x0000000059597223 */ /* 0x180fe20000010814 */
[C---:B------:R-:W-:Y:S01]  /*14c00*/  ISETP.LT.OR P4, PT, R4.reuse, 0x59, P4 ;  /* 0x000000590400780c */ /* 0x040fe20002781670 */
[----:B------:R-:W0:Y:S01]  /*14c10*/  MUFU.EX2 R85, R85 ;  /* 0x0000005500557308 */ /* 0x000e220000000800 */
[----:B------:R-:W-:Y:S01]  /*14c20*/  FSEL R97, R67, -INF , !P3 ;  /* 0xff80000043617808 */ /* 0x000fe20005800000 */
[--C-:B------:R-:W-:Y:S01]  /*14c30*/  FFMA.FTZ R67, R93, R0, -R20.reuse ;  /* 0x000000005d437223 */ /* 0x100fe20000010814 */
[----:B------:R-:W-:Y:S01]  /*14c40*/  FMNMX.FTZ R12, R95, R12, !PT ;  /* 0x0000000c5f0c7209 */ /* 0x000fe20007810000 */
[-CC-:B------:R-:W-:Y:S01]  /*14c50*/  FFMA.FTZ R91, R91, R0.reuse, -R20.reuse ;  /* 0x000000005b5b7223 */ /* 0x180fe20000010814 */
[----:B------:R-:W-:Y:S01]  /*14c60*/  ISETP.LT.OR P5, PT, R4, 0x5a, P5 ;  /* 0x0000005a0400780c */ /* 0x000fe20002fa1670 */
[--C-:B------:R-:W-:Y:S01]  /*14c70*/  FFMA.FTZ R4, R9, R0, -R20.reuse ;  /* 0x0000000009047223 */ /* 0x100fe20000010814 */
[----:B------:R-:W-:Y:S01]  /*14c80*/  FSEL R93, R70, -INF , !P4 ;  /* 0xff800000465d7808 */ /* 0x000fe20006000000 */
[----:B------:R-:W1:Y:S01]  /*14c90*/  MUFU.EX2 R190, R190 ;  /* 0x000000be00be7308 */ /* 0x000e620000000800 */
[----:B------:R-:W-:Y:S01]  /*14ca0*/  FMNMX.FTZ R12, R97, R12, !PT ;  /* 0x0000000c610c7209 */ /* 0x000fe20007810000 */
[-CC-:B------:R-:W-:Y:S01]  /*14cb0*/  FFMA.FTZ R45, R45, R0.reuse, -R20.reuse ;  /* 0x000000002d2d7223 */ /* 0x180fe20000010814 */
[----:B------:R-:W-:Y:S01]  /*14cc0*/  FSEL R71, R71, -INF , !P5 ;  /* 0xff80000047477808 */ /* 0x000fe20006800000 */
        /* <DEDUP_REMOVED lines=8> */
[-CC-:B------:R-:W-:Y:S01]  /*14d50*/  FFMA.FTZ R57, R57, R0.reuse, -R20.reuse ;  /* 0x0000000039397223 */ /* 0x180fe20000010814 */
[-CC-:B------:R-:W-:Y:S01]  /*14d60*/  FFMA.FTZ R21, R21, R0.reuse, -R20.reuse ;  /* 0x0000000015157223 */ /* 0x180fe20000010814 */
[----:B------:R-:W3:Y:S01]  /*14d70*/  SHFL.BFLY PT, R9, R12, 0x2, 0x1f ;  /* 0x0c401f000c097f89 */ /* 0x000ee200000e0000 */
[-CC-:B------:R-:W-:Y:S01]  /*14d80*/  FFMA.FTZ R61, R61, R0.reuse, -R20.reuse ;  /* 0x000000003d3d7223 */ /* 0x180fe20000010814 */
[----:B------:R-:W4:Y:S01]  /*14d90*/  MUFU.EX2 R87, R87 ;  /* 0x0000005700577308 */ /* 0x000f220000000800 */
[-CC-:B------:R-:W-:Y:S01]  /*14da0*/  FFMA.FTZ R25, R25, R0.reuse, -R20.reuse ;  /* 0x0000000019197223 */ /* 0x180fe20000010814 */
[-CC-:B------:R-:W-:Y:S01]  /*14db0*/  FFMA.FTZ R65, R65, R0.reuse, -R20.reuse ;  /* 0x0000000041417223 */ /* 0x180fe20000010814 */
[-CC-:B------:R-:W-:Y:S01]  /*14dc0*/  FFMA.FTZ R29, R29, R0.reuse, -R20.reuse ;  /* 0x000000001d1d7223 */ /* 0x180fe20000010814 */
[----:B------:R-:W-:Y:S01]  /*14dd0*/  FFMA.FTZ R20, R69, R0, -R20 ;  /* 0x0000000045147223 */ /* 0x000fe20000010814 */
[----:B------:R-:W-:-:S03]  /*14de0*/  ISETP.GE.AND P6, PT, R3, 0x1, PT ;  /* 0x000000010300780c */ /* 0x000fc60003fc6270 */
[----:B------:R-:W4:Y:S08]  /*14df0*/  MUFU.EX2 R184, R184 ;  /* 0x000000b800b87308 */ /* 0x000f300000000800 */
[----:B------:R-:W4:Y:S01]  /*14e00*/  MUFU.EX2 R89, R89 ;  /* 0x0000005900597308 */ /* 0x000f220000000800 */
[----:B---3--:R-:W-:-:S07]  /*14e10*/  FMNMX.FTZ R9, R12, R9, !PT ;  /* 0x000000090c097209 */ /* 0x008fce0007810000 */
[----:B------:R-:W3:Y:S01]  /*14e20*/  MUFU.EX2 R186, R186 ;  /* 0x000000ba00ba7308 */ /* 0x000ee20000000800 */
[----:B--2---:R-:W2:Y:S07]  /*14e30*/  SHFL.BFLY PT, R4, R9, 0x1, 0x1f ;  /* 0x0c201f0009047f89 */ /* 0x004eae00000e0000 */
[----:B------:R-:W-:Y:S08]  /*14e40*/  MUFU.EX2 R91, R91 ;  /* 0x0000005b005b7308 */ /* 0x000ff00000000800 */
[----:B------:R-:W-:Y:S08]  /*14e50*/  MUFU.EX2 R180, R180 ;  /* 0x000000b400b47308 */ /* 0x000ff00000000800 */
[----:B------:R-:W-:Y:S01]  /*14e60*/  MUFU.EX2 R67, R67 ;  /* 0x0000004300437308 */ /* 0x000fe20000000800 */
[----:B--2---:R-:W-:Y:S01]  /*14e70*/  FMNMX.FTZ R4, R9, R4, !PT ;  /* 0x0000000409047209 */ /* 0x004fe20007810000 */
[----:B0-----:R-:W-:Y:S01]  /*14e80*/  FADD.FTZ R9, R188, R85 ;  /* 0x00000055bc097221 */ /* 0x001fe20000010000 */
[----:B------:R-:W-:-:S02]  /*14e90*/  F2FP.BF16.F32.PACK_AB R188, R85, R188 ;  /* 0x000000bc55bc723e */ /* 0x000fc400000010ff */
[C---:B------:R-:W-:Y:S01]  /*14ea0*/  FSETP.NEU.FTZ.AND P2, PT, R4.reuse, -INF , PT ;  /* 0xff8000000400780b */ /* 0x040fe20003f5d000 */
[----:B------:R-:W-:Y:S01]  /*14eb0*/  FMUL.FTZ R6, R4, R0 ;  /* 0x0000000004067220 */ /* 0x000fe20000410000 */
[----:B-1----:R-:W-:Y:S01]  /*14ec0*/  FADD.FTZ R32, R190, R9 ;  /* 0x00000009be207221 */ /* 0x002fe20000010000 */
[----:B------:R-:W-:Y:S01]  /*14ed0*/  MUFU.EX2 R45, R45 ;  /* 0x0000002d002d7308 */ /* 0x000fe20000000800 */
[C---:B----4-:R-:W-:Y:S02]  /*14ee0*/  F2FP.BF16.F32.PACK_AB R190, R87.reuse, R190 ;  /* 0x000000be57be723e */ /* 0x050fe400000010ff */
[----:B------:R-:W-:Y:S01]  /*14ef0*/  FSEL R6, R6, RZ, P2 ;  /* 0x000000ff06067208 */ /* 0x000fe20001000000 */
[----:B------:R-:W-:-:S04]  /*14f00*/  FADD.FTZ R9, R87, R32 ;  /* 0x0000002057097221 */ /* 0x000fc80000010000 */
[-CC-:B------:R-:W-:Y:S01]  /*14f10*/  FFMA.FTZ R26, R26, R0.reuse, -R6.reuse ;  /* 0x000000001a1a7223 */ /* 0x180fe20000010806 */
[-CC-:B------:R-:W-:Y:S01]  /*14f20*/  FFMA.FTZ R27, R27, R0.reuse, -R6.reuse ;  /* 0x000000001b1b7223 */ /* 0x180fe20000010806 */
[-CC-:B------:R-:W-:Y:S01]  /*14f30*/  FFMA.FTZ R33, R33, R0.reuse, -R6.reuse ;  /* 0x0000000021217223 */ /* 0x180fe20000010806 */
[-CC-:B------:R-:W-:Y:S01]  /*14f40*/  FFMA.FTZ R31, R31, R0.reuse, -R6.reuse ;  /* 0x000000001f1f7223 */ /* 0x180fe20000010806 */
[-CC-:B------:R-:W-:Y:S01]  /*14f50*/  FFMA.FTZ R37, R37, R0.reuse, -R6.reuse ;  /* 0x0000000025257223 */ /* 0x180fe20000010806 */
[----:B------:R-:W-:Y:S01]  /*14f60*/  FADD.FTZ R34, R184, R9 ;  /* 0x00000009b8227221 */ /* 0x000fe20000010000 */
[----:B------:R-:W-:Y:S01]  /*14f70*/  MUFU.EX2 R26, R26 ;  /* 0x0000001a001a7308 */ /* 0x000fe20000000800 */
[-CC-:B------:R-:W-:Y:S01]  /*14f80*/  FFMA.FTZ R35, R35, R0.reuse, -R6.reuse ;  /* 0x0000000023237223 */ /* 0x180fe20000010806 */
[-C--:B------:R-:W-:Y:S01]  /*14f90*/  FFMA.FTZ R41, R41, R0.reuse, -R6 ;  /* 0x0000000029297223 */ /* 0x080fe20000010806 */
[----:B------:R-:W-:Y:S01]  /*14fa0*/  FADD.FTZ R9, R89, R34 ;  /* 0x0000002259097221 */ /* 0x000fe20000010000 */
[-CC-:B------:R-:W-:Y:S01]  /*14fb0*/  FFMA.FTZ R39, R39, R0.reuse, -R6.reuse ;  /* 0x0000000027277223 */ /* 0x180fe20000010806 */
[-CC-:B------:R-:W-:Y:S01]  /*14fc0*/  FFMA.FTZ R73, R73, R0.reuse, -R6.reuse ;  /* 0x0000000049497223 */ /* 0x180fe20000010806 */
[-CC-:B------:R-:W-:Y:S01]  /*14fd0*/  FFMA.FTZ R43, R43, R0.reuse, -R6.reuse ;  /* 0x000000002b2b7223 */ /* 0x180fe20000010806 */
[----:B---3--:R-:W-:Y:S01]  /*14fe0*/  FADD.FTZ R36, R186, R9 ;  /* 0x00000009ba247221 */ /* 0x008fe20000010000 */
        /* <DEDUP_REMOVED lines=14> */
[-CC-:B------:R-:W-:Y:S01]  /*150d0*/  FFMA.FTZ R93, R93, R0.reuse, -R6.reuse ;  /* 0x000000005d5d7223 */ /* 0x180fe20000010806 */
[----:B------:R-:W-:Y:S01]  /*150e0*/  FFMA.FTZ R71, R71, R0, -R6 ;  /* 0x0000000047477223 */ /* 0x000fe20000010806 */
[----:B------:R2:W3:Y:S01]  /*150f0*/  MUFU.EX2 R12, R31 ;  /* 0x0000001f000c7308 */ /* 0x0004e20000000800 */
[----:B0-----:R-:W-:Y:S01]  /*15100*/  FADD.FTZ R34, R26, R27 ;  /* 0x0000001b1a227221 */ /* 0x001fe20000010000 */
[----:B------:R-:W-:-:S02]  /*15110*/  F2FP.BF16.F32.PACK_AB R189, R27, R26 ;  /* 0x0000001a1bbd723e */ /* 0x000fc400000010ff */
[----:B------:R-:W-:Y:S02]  /*15120*/  F2FP.BF16.F32.PACK_AB R184, R89, R184 ;  /* 0x000000b859b8723e */ /* 0x000fe400000010ff */
[----:B------:R-:W-:Y:S02]  /*15130*/  F2FP.BF16.F32.PACK_AB R186, R91, R186 ;  /* 0x000000ba5bba723e */ /* 0x000fe400000010ff */
[----:B------:R-:W0:Y:S01]  /*15140*/  MUFU.EX2 R37, R37 ;  /* 0x0000002500257308 */ /* 0x000e220000000800 */
[----:B-1----:R-:W-:Y:S01]  /*15150*/  FADD.FTZ R9, R33, R34 ;  /* 0x0000002221097221 */ /* 0x002fe20000010000 */
[----:B--2---:R-:W-:-:S04]  /*15160*/  FADD.FTZ R31, R91, R36 ;  /* 0x000000245b1f7221 */ /* 0x004fc80000010000 */
[----:B------:R-:W-:Y:S01]  /*15170*/  FADD.FTZ R38, R180, R31 ;  /* 0x0000001fb4267221 */ /* 0x000fe20000010000 */
[C---:B------:R-:W-:Y:S01]  /*15180*/  F2FP.BF16.F32.PACK_AB R180, R67.reuse, R180 ;  /* 0x000000b443b4723e */ /* 0x040fe200000010ff */
[----:B------:R-:W1:Y:S01]  /*15190*/  MUFU.EX2 R14, R35 ;  /* 0x00000023000e7308 */ /* 0x000e620000000800 */
[C---:B---3--:R-:W-:Y:S01]  /*151a0*/  FADD.FTZ R36, R12.reuse, R9 ;  /* 0x000000090c247221 */ /* 0x048fe20000010000 */
[----:B------:R-:W-:Y:S01]  /*151b0*/  FADD.FTZ R31, R67, R38 ;  /* 0x00000026431f7221 */ /* 0x000fe20000010000 */
[----:B------:R-:W-:-:S03]  /*151c0*/  F2FP.BF16.F32.PACK_AB R191, R12, R33 ;  /* 0x000000210cbf723e */ /* 0x000fc600000010ff */
[----:B------:R-:W-:Y:S01]  /*151d0*/  FADD.FTZ R38, R182, R31 ;  /* 0x0000001fb6267221 */ /* 0x000fe20000010000 */
[----:B------:R-:W-:Y:S01]  /*151e0*/  F2FP.BF16.F32.PACK_AB R182, R45, R182 ;  /* 0x000000b62db6723e */ /* 0x000fe200000010ff */
[----:B------:R-:W2:Y:S01]  /*151f0*/  MUFU.EX2 R41, R41 ;  /* 0x0000002900297308 */ /* 0x000ea20000000800 */
[----:B0-----:R-:W-:Y:S01]  /*15200*/  FADD.FTZ R9, R37, R36 ;  /* 0x0000002425097221 */ /* 0x001fe20000010000 */
[----:B------:R-:W-:-:S06]  /*15210*/  FADD.FTZ R40, R45, R38 ;  /* 0x000000262d287221 */ /* 0x000fcc0000010000 */
        /* <DEDUP_REMOVED lines=21> */
[----:B0-----:R-:W-:-:S07]  /*15370*/  FADD.FTZ R9, R75, R38 ;  /* 0x000000264b097221 */ /* 0x001fce0000010000 */
[----:B------:R-:W0:Y:S01]  /*15380*/  MUFU.EX2 R15, R15 ;  /* 0x0000000f000f7308 */ /* 0x000e220000000800 */
[C---:B-1----:R-:W-:Y:S01]  /*15390*/  FADD.FTZ R40, R178.reuse, R31 ;  /* 0x0000001fb2287221 */ /* 0x042fe20000010000 */
[----:B------:R-:W-:Y:S01]  /*153a0*/  F2FP.BF16.F32.PACK_AB R178, R178, R13 ;  /* 0x0000000db2b2723e */ /* 0x000fe200000010ff */
[----:B------:R-:W-:-:S04]  /*153b0*/  IMAD R13, R201, 0x80, R202 ;  /* 0x00000080c90d7824 */ /* 0x000fc800078e02ca */
[----:B------:R-:W-:Y:S01]  /*153c0*/  IMAD.IADD R2, R13, 0x1, R2 ;  /* 0x000000010d027824 */ /* 0x000fe200078e0202 */
        /* <DEDUP_REMOVED lines=29> */
[----:B------:R-:W-:-:S06]  /*155a0*/  F2FP.BF16.F32.PACK_AB R168, R168, R25 ;  /* 0x00000019a8a8723e */ /* 0x000fcc00000010ff */
        /* <DEDUP_REMOVED lines=16> */
[C---:B--2---:R-:W-:Y:S01]  /*156b0*/  FADD.FTZ R12, R38.reuse, R9 ;  /* 0x00000009260c7221 */ /* 0x044fe20000010000 */
[----:B------:R-:W-:-:S03]  /*156c0*/  F2FP.BF16.F32.PACK_AB R169, R38, R95 ;  /* 0x0000005f26a9723e */ /* 0x000fc600000010ff */
[----:B0-----:R-:W-:-:S04]  /*156d0*/  FADD.FTZ R9, R93, R12 ;  /* 0x0000000c5d097221 */ /* 0x001fc80000010000 */
[C---:B-1----:R-:W-:Y:S01]  /*156e0*/  FADD.FTZ R6, R20.reuse, R9 ;  /* 0x0000000914067221 */ /* 0x042fe20000010000 */
[----:B------:R-:W-:Y:S01]  /*156f0*/  F2FP.BF16.F32.PACK_AB R171, R20, R93 ;  /* 0x0000005d14ab723e */ /* 0x000fe200000010ff */
[----:B------:R-:W-:Y:S01]  /*15700*/  VIADD R9, R150, 0xfffffffe ;  /* 0xfffffffe96097836 */ /* 0x000fe20000000000 */
        /* <DEDUP_REMOVED lines=12> */
.L_x_4376:
[----:B------:R-:W-:-:S13]  /*157d0*/  ISETP.NE.AND P2, PT, R3, 0x1, PT ;  /* 0x000000010300780c */ /* 0x000fda0003f45270 */
[----:B------:R-:W0:Y:S02]  /*157e0*/  @P2 LDC.64 R14, c[0x0][0x9e8] ;  /* 0x00027a00ff0e2b82 */ /* 0x000e240000000a00 */
[----:B0-----:R-:W-:-:S05]  /*157f0*/  @P2 IMAD.HI.U32 R14, R12, R14, RZ ;  /* 0x0000000e0c0e2227 */ /* 0x001fca00078e00ff */
[----:B------:R-:W-:-:S07]  /*15800*/  @P2 SHF.R.U32.HI R12, RZ, R15, R14 ;  /* 0x0000000fff0c2219 */ /* 0x000fce000001160e */
.L_x_4377:
[----:B------:R-:W-:Y:S05]  /*15810*/  BSYNC B0 ;  /* 0x0000000000007941 */ /* 0x000fea0003800000 */
.L_x_4375:
[----:B------:R-:W-:-:S05]  /*15820*/  IMAD R3, R12, R3, R3 ;  /* 0x000000030c037224 */ /* 0x000fca00078e0203 */
[----:B------:R-:W-:-:S07]  /*15830*/  VIMNMX R2, R2, R3, PT ;  /* 0x0000000302027248 */ /* 0x000fce0003fe0100 */
.L_x_4374:
[----:B------:R-:W-:Y:S01]  /*15840*/  IMAD.HI R2, R2, 0x2aaaaaab, RZ ;  /* 0x2aaaaaab02027827 */ /* 0x000fe200078e02ff */
[----:B------:R-:W-:Y:S01]  /*15850*/  ULDC UR46, c[0x0][0x9e4] ;  /* 0x00027900002e7ab9 */ /* 0x000fe20000000800 */
[----:B------:R-:W-:Y:S01]  /*15860*/  ULDC UR39, c[0x0][0x9e4] ;  /* 0x0002790000277ab9 */ /* 0x000fe20000000800 */
[----:B------:R-:W-:Y:S01]  /*15870*/  ULDC UR47, c[0x0][0x9dc] ;  /* 0x00027700002f7ab9 */ /* 0x000fe20000000800 */
[----:B------:R-:W-:Y:S01]  /*15880*/  ULDC UR51, c[0x0][0x9dc] ;  /* 0x0002770000337ab9 */ /* 0x000fe20000000800 */
[----:B------:R-:W-:Y:S01]  /*15890*/  SHF.R.U32.HI R3, RZ, 0x1f, R2 ;  /* 0x0000001fff037819 */ /* 0x000fe20000011602 */
[----:B------:R-:W-:Y:S01]  /*158a0*/  ULDC UR38, c[0x0][0x988] ;  /* 0x0002620000267ab9 */ /* 0x000fe20000000800 */
[----:B------:R-:W-:Y:S01]  /*158b0*/  ULDC UR43, c[0x0][0x988] ;  /* 0x00026200002b7ab9 */ /* 0x000fe20000000800 */
[----:B------:R-:W-:Y:S01]  /*158c0*/  ULDC UR42, c[0x0][0x988] ;  /* 0x00026200002a7ab9 */ /* 0x000fe20000000800 */
[----:B------:R-:W-:Y:S01]  /*158d0*/  LEA.HI.SX32 R207, R2, R3, 0x1c ;  /* 0x0000000302cf7211 */ /* 0x000fe200078fe2ff */
[----:B------:R-:W-:Y:S01]  /*158e0*/  ULDC UR54, c[0x0][0x9e0] ;  /* 0x0002780000367ab9 */ /* 0x000fe20000000800 */
[----:B------:R-:W-:Y:S01]  /*158f0*/  ULDC UR50, c[0x0][0x9e0] ;  /* 0x0002780000327ab9 */ /* 0x000fe20000000800 */
[----:B------:R-:W-:Y:S01]  /*15900*/  BSSY B1, `(.L_x_4378) ;  /* 0x0000382000017945 */ /* 0x000fe20003800000 */
[----:B------:R-:W-:Y:S01]  /*15910*/  VIMNMX R207, R212, R207, !PT ;  /* 0x000000cfd4cf7248 */ /* 0x000fe20007fe0100 */
[----:B------:R-:W-:Y:S01]  /*15920*/  IMAD.MOV.U32 R3, RZ, RZ, 0x3f800000 ;  /* 0x3f800000ff037424 */ /* 0x000fe200078e00ff */
[----:B------:R-:W-:Y:S01]  /*15930*/  CS2R R118, SRZ ;  /* 0x0000000000767805 */ /* 0x000fe2000001ff00 */
[----:B------:R-:W-:Y:S01]  /*15940*/  IMAD.MOV.U32 R2, RZ, RZ, 0x3f800000 ;  /* 0x3f800000ff027424 */ /* 0x000fe200078e00ff */
[----:B------:R-:W-:-:S02]  /*15950*/  ISETP.GE.AND P2, PT, R9, R207, PT ;  /* 0x000000cf0900720c */ /* 0x000fc40003f46270 */
        /* <DEDUP_REMOVED lines=47> */
[----:B------:R-:W-:Y:S06]  /*15c50*/  @!P2 BRA `(.L_x_4379) ;  /* 0x000000340030a947 */ /* 0x000fec0003800000 */
[----:B------:R-:W-:Y:S01]  /*15c60*/  IMAD.IADD R203, R8, 0x1, R202 ;  /* 0x0000000108cb7824 */ /* 0x000fe200078e02ca */
[----:B------:R-:W-:Y:S01]  /*15c70*/  BSSY B0, `(.L_x_4380) ;  /* 0x0000346000007945 */ /* 0x000fe20003800000 */
[----:B------:R-:W-:Y:S02]  /*15c80*/  IMAD.MOV.U32 R3, RZ, RZ, 0x3f800000 ;  /* 0x3f800000ff037424 */ /* 0x000fe400078e00ff */
[----:B------:R-:W-:Y:S02]  /*15c90*/  IMAD.MOV.U32 R119, RZ, RZ, RZ ;  /* 0x000000ffff777224 */ /* 0x000fe400078e00ff */
[----:B------:R-:W-:-:S07]  /*15ca0*/  VIADD R12, R203, 0x8 ;  /* 0x00000008cb0c7836 */ /* 0x000fce0000000000 */
.L_x_4399:
[----:B------:R-:W-:-:S05]  /*15cb0*/  VIADD R13, R23, 0x1 ;  /* 0x00000001170d7836 */ /* 0x000fca0000000000 */
[----:B------:R-:W-:-:S04]  /*15cc0*/  ISETP.NE.AND P2, PT, R13, 0x2, PT ;  /* 0x000000020d00780c */ /* 0x000fc80003f45270 */
[----:B------:R-:W-:Y:S02]  /*15cd0*/  SEL R11, RZ, 0x1, P2 ;  /* 0x00000001ff0b7807 */ /* 0x000fe40001000000 */
[----:B------:R-:W-:Y:S02]  /*15ce0*/  SEL R13, R13, RZ, P2 ;  /* 0x000000ff0d0d7207 */ /* 0x000fe40001000000 */
[----:B------:R-:W-:Y:S01]  /*15cf0*/  LOP3.LUT R200, R194, R11, RZ, 0x3c, !PT ;  /* 0x0000000bc2c87212 */ /* 0x000fe200078e3cff */
[----:B------:R-:W-:Y:S06]  /*15d00*/  @!P0 BRA `(.L_x_4381) ;  /* 0x0000000000048947 */ /* 0x000fec0003800000 */
[----:B------:R-:W-:Y:S01]  /*15d10*/  BPT.TRAP 0x1 ;  /* 0x000000040000795c */ /* 0x000fe20000300000 */
.L_x_4381:
[----:B------:R-:W-:Y:S01]  /*15d20*/  IMAD R0, R13, 0x8, R17 ;  /* 0x000000080d007824 */ /* 0x000fe200078e0211 */
[----:B------:R-:W-:-:S04]  /*15d30*/  SHF.L.U32 R11, R200, 0x1f, RZ ;  /* 0x0000001fc80b7819 */ /* 0x000fc800000006ff */
[----:B------:R0:W1:Y:S01]  /*15d40*/  SYNCS.PHASECHK.TRANS64.TRYWAIT P2, [R0+URZ+0x30830], R11 ;  /* 0x0308300b000075a7 */ /* 0x000062000804017f */
[----:B------:R-:W-:Y:S05]  /*15d50*/  @!P0 BRA `(.L_x_4382) ;  /* 0x0000000000048947 */ /* 0x000fea0003800000 */
[----:B------:R-:W-:Y:S01]  /*15d60*/  BPT.TRAP 0x1 ;  /* 0x000000040000795c */ /* 0x000fe20000300000 */
.L_x_4382:
[----:B------:R-:W-:Y:S01]  /*15d70*/  BSSY B2, `(.L_x_4383) ;  /* 0x0000006000027945 */ /* 0x000fe20003800000 */
[----:B------:R-:W-:Y:S02]  /*15d80*/  IMAD R14, R13, 0x900, R10 ;  /* 0x000009000d0e7824 */ /* 0x000fe400078e020a */
[----:B------:R-:W-:Y:S01]  /*15d90*/  IMAD.MOV.U32 R15, RZ, RZ, 0x40000040 ;  /* 0x40000040ff0f7424 */ /* 0x000fe200078e00ff */
[----:B-1----:R-:W-:Y:S06]  /*15da0*/  @P2 BRA `(.L_x_4384) ;  /* 0x0000000000082947 */ /* 0x002fec0003800000 */
[----:B------:R-:W1:Y:S02]  /*15db0*/  SYNCS.PHASECHK.TRANS64.TRYWAIT P2, [R0+URZ+0x30830], R11 ;  /* 0x0308300b000075a7 */ /* 0x000e64000804017f */
[----:B-1----:R-:W-:Y:S05]  /*15dc0*/  @!P2 BRA `(.L_x_4385) ;  /* 0x000001380068a947 */ /* 0x002fea0003800000 */
.L_x_4384:
[----:B------:R-:W-:Y:S05]  /*15dd0*/  BSYNC B2 ;  /* 0x0000000000027941 */ /* 0x000fea0003800000 */
.L_x_4383:
[----:B------:R-:W2:Y:S04]  /*15de0*/  LDL.64 R120, [R1+0x30] ;  /* 0x0000300001787983 */ /* 0x000ea80000100a00 */
[----:B------:R3:W-:Y:S04]  /*15df0*/  STL.64 [R1+0x50], R8 ;  /* 0x0000500801007387 */ /* 0x0007e80000100a00 */
[----:B---3--:R-:W3:Y:S04]  /*15e00*/  LDL.64 R8, [R1+0x28] ;  /* 0x0000280001087983 */ /* 0x008ee80000100a00 */
[----:B------:R4:W-:Y:S04]  /*15e10*/  STL.64 [R1+0x48], R6 ;  /* 0x0000480601007387 */ /* 0x0009e80000100a00 */
[----:B----4-:R-:W4:Y:S01]  /*15e20*/  LDL.64 R6, [R1+0x20] ;  /* 0x0000200001067983 */ /* 0x010f220000100a00 */
[----:B------:R-:W-:-:S02]  /*15e30*/  R2UR UR6, R14 ;  /* 0x000000000e0672ca */ /* 0x000fc400000e0000 */
[----:B------:R-:W-:Y:S01]  /*15e40*/  R2UR UR7, R15 ;  /* 0x000000000f0772ca */ /* 0x000fe200000e0000 */
[----:B------:R0:W-:Y:S04]  /*15e50*/  STL.64 [R1+0x40], R4 ;  /* 0x0000400401007387 */ /* 0x0001e80000100a00 */
[----:B0-----:R-:W4:Y:S01]  /*15e60*/  LDL.64 R4, [R1+0x18] ;  /* 0x0000180001047983 */ /* 0x001f220000100a00 */
[----:B------:R-:W-:Y:S02]  /*15e70*/  VIADD R20, R14, 0x2 ;  /* 0x000000020e147836 */ /* 0x000fe40000000000 */
[----:B------:R-:W-:Y:S01]  /*15e80*/  IMAD.MOV.U32 R21, RZ, RZ, 0x40000040 ;  /* 0x40000040ff157424 */ /* 0x000fe200078e00ff */
[----:B--2---:R-:W-:Y:S02]  /*15e90*/  R2UR UR4, R120 ;  /* 0x00000000780472ca */ /* 0x004fe400000e0000 */
[----:B------:R-:W-:-:S02]  /*15ea0*/  R2UR UR5, R121 ;  /* 0x00000000790572ca */ /* 0x000fc400000e0000 */
[----:B-----5:R-:W-:-:S11]  /*15eb0*/  WARPGROUP.ARRIVE ;  /* 0x00000000000079c5 */ /* 0x020fd60000000000 */
[----:B------:R-:W-:Y:S01]  /*15ec0*/  HGMMA.64x96x16.F32.BF16 R120, gdesc[UR4], RZ, !UPT, gsb0 ;  /* 0x01600000047879f0 */ /* 0x000fe2000c0018ff */
[----:B---3--:R-:W-:Y:S02]  /*15ed0*/  R2UR UR4, R8 ;  /* 0x00000000080472ca */ /* 0x008fe400000e0000 */
[----:B------:R-:W-:Y:S02]  /*15ee0*/  R2UR UR5, R9 ;  /* 0x00000000090572ca */ /* 0x000fe400000e0000 */
[----:B------:R-:W2:Y:S01]  /*15ef0*/  LDL.64 R8, [R1+0x10] ;  /* 0x0000100001087983 */ /* 0x000ea20000100a00 */
[----:B------:R-:W-:Y:S02]  /*15f00*/  R2UR UR6, R20 ;  /* 0x00000000140672ca */ /* 0x000fe400000e0000 */
[----:B------:R-:W-:Y:S01]  /*15f10*/  R2UR UR7, R21 ;  /* 0x00000000150772ca */ /* 0x000fe200000e0000 */
[----:B------:R-:W-:Y:S02]  /*15f20*/  VIADD R20, R14, 0x4 ;  /* 0x000000040e147836 */ /* 0x000fe40000000000 */
[----:B------:R-:W-:Y:S01]  /*15f30*/  IMAD.MOV.U32 R21, RZ, RZ, 0x40000040 ;  /* 0x40000040ff157424 */ /* 0x000fe200078e00ff */
[----:B------:R-:W-:-:S02]  /*15f40*/  WARPGROUP.DEPBAR.LE gsb0, 0x0 ;  /* 0x00008000000079c5 */ /* 0x000fc40000010000 */
[----:B------:R-:W-:-:S07]  /*15f50*/  WARPGROUP.ARRIVE ;  /* 0x00000000000079c5 */ /* 0x000fce0000000000 */
[----:B------:R-:W-:Y:S01]  /*15f60*/  HGMMA.64x96x16.F32.BF16 R120, gdesc[UR4], R120, gsb0 ;  /* 0x01600000047879f0 */ /* 0x000fe20008001878 */
[----:B----4-:R-:W-:Y:S02]  /*15f70*/  R2UR UR4, R6 ;  /* 0x00000000060472ca */ /* 0x010fe400000e0000 */
[----:B------:R-:W-:Y:S02]  /*15f80*/  R2UR UR5, R7 ;  /* 0x00000000070572ca */ /* 0x000fe400000e0000 */
[----:B------:R-:W3:Y:S01]  /*15f90*/  LDL.64 R6, [R1+0x8] ;  /* 0x0000080001067983 */ /* 0x000ee20000100a00 */
[----:B------:R-:W-:Y:S02]  /*15fa0*/  R2UR UR6, R20 ;  /* 0x00000000140672ca */ /* 0x000fe400000e0000 */
[----:B------:R-:W-:Y:S01]  /*15fb0*/  R2UR UR7, R21 ;  /* 0x00000000150772ca */ /* 0x000fe200000e0000 */
[----:B------:R-:W-:Y:S02]  /*15fc0*/  VIADD R20, R14, 0x6 ;  /* 0x000000060e147836 */ /* 0x000fe40000000000 */
[----:B------:R-:W-:Y:S01]  /*15fd0*/  IMAD.MOV.U32 R21, RZ, RZ, 0x40000040 ;  /* 0x40000040ff157424 */ /* 0x000fe200078e00ff */
[----:B------:R-:W-:-:S02]  /*15fe0*/  WARPGROUP.DEPBAR.LE gsb0, 0x0 ;  /* 0x00008000000079c5 */ /* 0x000fc40000010000 */
[----:B------:R-:W-:-:S07]  /*15ff0*/  WARPGROUP.ARRIVE ;  /* 0x00000000000079c5 */ /* 0x000fce0000000000 */
[----:B------:R-:W-:Y:S01]  /*16000*/  HGMMA.64x96x16.F32.BF16 R120, gdesc[UR4], R120, gsb0 ;  /* 0x01600000047879f0 */ /* 0x000fe20008001878 */
[----:B------:R-:W-:Y:S02]  /*16010*/  R2UR UR4, R4 ;  /* 0x00000000040472ca */ /* 0x000fe400000e0000 */
[----:B------:R-:W-:Y:S02]  /*16020*/  R2UR UR5, R5 ;  /* 0x00000000050572ca */ /* 0x000fe400000e0000 */
[----:B------:R-:W4:Y:S01]  /*16030*/  LDL.64 R4, [R1] ;  /* 0x0000000001047983 */ /* 0x000f220000100a00 */
        /* <DEDUP_REMOVED lines=9> */
[----:B--2---:R-:W-:Y:S02]  /*160d0*/  R2UR UR4, R8 ;  /* 0x00000000080472ca */ /* 0x004fe400000e0000 */
[----:B------:R-:W-:Y:S01]  /*160e0*/  R2UR UR5, R9 ;  /* 0x00000000090572ca */ /* 0x000fe200000e0000 */
[----:B------:R-:W-:Y:S01]  /*160f0*/  VIADD R20, R14, 0x302 ;  /* 0x000003020e147836 */ /* 0x000fe20000000000 */
[----:B------:R0:W5:Y:S01]  /*16100*/  LDL.LU.64 R8, [R1+0x50] ;  /* 0x0000500001087983 */ /* 0x0001620000300a00 */
[----:B------:R-:W-:Y:S01]  /*16110*/  IMAD.MOV.U32 R21, RZ, RZ, 0x40000040 ;  /* 0x40000040ff157424 */ /* 0x000fe200078e00ff */
[----:B------:R-:W-:-:S02]  /*16120*/  WARPGROUP.DEPBAR.LE gsb0, 0x0 ;  /* 0x00008000000079c5 */ /* 0x000fc40000010000 */
[----:B------:R-:W-:-:S07]  /*16130*/  WARPGROUP.ARRIVE ;  /* 0x00000000000079c5 */ /* 0x000fce0000000000 */
[----:B------:R-:W-:Y:S01]  /*16140*/  HGMMA.64x96x16.F32.BF16 R120, gdesc[UR4], R120, gsb0 ;  /* 0x01600000047879f0 */ /* 0x000fe20008001878 */
[----:B------:R-:W-:Y:S02]  /*16150*/  R2UR UR6, R20 ;  /* 0x00000000140672ca */ /* 0x000fe400000e0000 */
[----:B------:R-:W-:Y:S02]  /*16160*/  R2UR UR7, R21 ;  /* 0x00000000150772ca */ /* 0x000fe400000e0000 */
[----:B---3--:R-:W-:Y:S02]  /*16170*/  R2UR UR4, R6 ;  /* 0x00000000060472ca */ /* 0x008fe400000e0000 */
        /* <DEDUP_REMOVED lines=9> */
[----:B----4-:R-:W-:Y:S02]  /*16210*/  R2UR UR4, R4 ;  /* 0x00000000040472ca */ /* 0x010fe400000e0000 */
        /* <DEDUP_REMOVED lines=8> */
[----:B------:R-:W-:Y:S01]  /*162a0*/  R2UR UR7, R21 ;  /* 0x00000000150772ca */ /* 0x000fe200000e0000 */
[----:B------:R-:W-:Y:S01]  /*162b0*/  UMOV UR4, UR52 ;  /* 0x0000003400047c82 */ /* 0x000fe20008000000 */
[----:B------:R-:W-:Y:S01]  /*162c0*/  UMOV UR5, UR53 ;  /* 0x0000003500057c82 */ /* 0x000fe20008000000 */
[----:B------:R-:W-:Y:S02]  /*162d0*/  VIADD R20, R14, 0x600 ;  /* 0x000006000e147836 */ /* 0x000fe40000000000 */
[----:B------:R-:W-:Y:S01]  /*162e0*/  IMAD.MOV.U32 R21, RZ, RZ, 0x40000040 ;  /* 0x40000040ff157424 */ /* 0x000fe200078e00ff */
[----:B------:R-:W-:Y:S02]  /*162f0*/  WARPGROUP.DEPBAR.LE gsb0, 0x0 ;  /* 0x00008000000079c5 */ /* 0x000fe40000010000 */
[----:B------:R-:W-:-:S06]  /*16300*/  WARPGROUP.ARRIVE ;  /* 0x00000000000079c5 */ /* 0x000fcc0000000000 */
        /* <DEDUP_REMOVED lines=32> */
[----:B------:R-:W-:Y:S02]  /*16510*/  WARPGROUP.DEPBAR.LE gsb0, 0x0 ;  /* 0x00008000000079c5 */ /* 0x000fe40000010000 */
[----:B------:R-:W-:-:S08]  /*16520*/  WARPGROUP.ARRIVE ;  /* 0x00000000000079c5 */ /* 0x000fd00000000000 */
[----:B------:R-:W-:Y:S01]  /*16530*/  HGMMA.64x96x16.F32.BF16 R120, gdesc[UR4], R120, gsb0 ;  /* 0x01600000047879f0 */ /* 0x000fe20008001878 */
        /* <DEDUP_REMOVED lines=97> */
[----:B0-----:R-:W-:Y:S05]  /*16b50*/  @!P0 BRA `(.L_x_4386) ;  /* 0x0000000000048947 */ /* 0x001fea0003800000 */
[----:B------:R-:W-:Y:S01]  /*16b60*/  BPT.TRAP 0x1 ;  /* 0x000000040000795c */ /* 0x000fe20000300000 */
.L_x_4386:
[----:B------:R-:W-:Y:S01]  /*16b70*/  SHF.L.U32 R2, R194, 0x1f, RZ ;  /* 0x0000001fc2027819 */ /* 0x000fe200000006ff */
[----:B------:R-:W-:-:S04]  /*16b80*/  IMAD R14, R23, 0x8, R17 ;  /* 0x00000008170e7824 */ /* 0x000fc800078e0211 */
[----:B------:R0:W2:Y:S01]  /*16b90*/  SYNCS.PHASECHK.TRANS64.TRYWAIT P2, [R14+URZ+0x30850], R2 ;  /* 0x030850020e0075a7 */ /* 0x0000a2000804017f */
[----:B------:R-:W-:Y:S05]  /*16ba0*/  @!P0 BRA `(.L_x_4387) ;  /* 0x0000000000048947 */ /* 0x000fea0003800000 */
[----:B------:R-:W-:Y:S01]  /*16bb0*/  BPT.TRAP 0x1 ;  /* 0x000000040000795c */ /* 0x000fe20000300000 */
.L_x_4387:
[----:B------:R-:W-:Y:S01]  /*16bc0*/  VIADD R3, R17, 0x400 ;  /* 0x0000040011037836 */ /* 0x000fe20000000000 */
[----:B------:R-:W-:Y:S04]  /*16bd0*/  BSSY B2, `(.L_x_4388) ;  /* 0x0000008000027945 */ /* 0x000fe80003800000 */
[----:B------:R-:W-:-:S04]  /*16be0*/  SHF.R.U32.HI R3, RZ, 0x4, R3 ;  /* 0x00000004ff037819 */ /* 0x000fc80000011603 */
[----:B------:R-:W-:-:S04]  /*16bf0*/  LOP3.LUT R3, R3, 0x3fff, RZ, 0xc0, !PT ;  /* 0x00003fff03037812 */ /* 0x000fc800078ec0ff */
[----:B------:R-:W-:-:S05]  /*16c00*/  LOP3.LUT R3, R3, 0x3000000, RZ, 0xfc, !PT ;  /* 0x0300000003037812 */ /* 0x000fca00078efcff */
[----:B-1----:R-:W-:Y:S01]  /*16c10*/  IMAD R11, R23, 0x900, R3 ;  /* 0x00000900170b7824 */ /* 0x002fe200078e0203 */
[----:B--2---:R-:W-:Y:S06]  /*16c20*/  @P2 BRA `(.L_x_4389) ;  /* 0x0000000000082947 */ /* 0x004fec0003800000 */
[----:B------:R-:W1:Y:S02]  /*16c30*/  SYNCS.PHASECHK.TRANS64.TRYWAIT P2, [R14+URZ+0x30850], R2 ;  /* 0x030850020e0075a7 */ /* 0x000e64000804017f */
[----:B-1----:R-:W-:Y:S05]  /*16c40*/  @!P2 BRA `(.L_x_4390) ;  /* 0x0000012800dca947 */ /* 0x002fea0003800000 */
.L_x_4389:
[----:B------:R-:W-:Y:S05]  /*16c50*/  BSYNC B2 ;  /* 0x0000000000027941 */ /* 0x000fea0003800000 */
.L_x_4388:
[----:B01----:R-:W-:Y:S01]  /*16c60*/  IMAD.MOV.U32 R2, RZ, RZ, R11 ;  /* 0x000000ffff027224 */ /* 0x003fe200078e000b */
[----:B------:R-:W-:Y:S01]  /*16c70*/  WARPGROUP.ARRIVE ;  /* 0x00000000000079c5 */ /* 0x000fe20000000000 */
[----:B------:R-:W-:Y:S01]  /*16c80*/  IMAD.MOV.U32 R3, RZ, RZ, 0x40000040 ;  /* 0x40000040ff037424 */ /* 0x000fe200078e00ff */
[----:B------:R-:W-:Y:S01]  /*16c90*/  LOP3.LUT P2, RZ, R16, 0x100000, RZ, 0xc0, !PT ;  /* 0x0010000010ff7812 */ /* 0x000fe2000784c0ff */
[----:B------:R-:W-:Y:S01]  /*16ca0*/  @!P1 VIADD R0, R0, 0x30840 ;  /* 0x0003084000009836 */ /* 0x000fe20000000000 */
[----:B------:R-:W-:Y:S01]  /*16cb0*/  R2UR UR6, R2 ;  /* 0x00000000020672ca */ /* 0x000fe200000e0000 */
[----:B------:R-:W-:Y:S01]  /*16cc0*/  VIADD R2, R11, 0x80 ;  /* 0x000000800b027836 */ /* 0x000fe20000000000 */
[----:B------:R-:W-:Y:S01]  /*16cd0*/  R2UR UR7, R3 ;  /* 0x00000000030772ca */ /* 0x000fe200000e0000 */
[----:B------:R-:W-:Y:S01]  /*16ce0*/  IMAD.MOV.U32 R3, RZ, RZ, 0x40000040 ;  /* 0x40000040ff037424 */ /* 0x000fe200078e00ff */
[----:B------:R-:W-:-:S11]  /*16cf0*/  @!P1 PRMT R0, RZ, 0x654, R0 ;  /* 0x00000654ff009816 */ /* 0x000fd60000000000 */
        /* <DEDUP_REMOVED lines=25> */
[----:B------:R-:W-:Y:S02]  /*16e90*/  IMAD.MOV.U32 R3, RZ, RZ, 0x40000040 ;  /* 0x40000040ff037424 */ /* 0x000fe400078e00ff */
[----:B------:R-:W-:Y:S01]  /*16ea0*/  IMAD.U32 R11, RZ, RZ, UR47 ;  /* 0x0000002fff0b7e24 */ /* 0x000fe2000f8e00ff */
[----:B------:R-:W-:Y:S02]  /*16eb0*/  WARPGROUP.DEPBAR.LE gsb0, 0x0 ;  /* 0x00008000000079c5 */ /* 0x000fe40000010000 */
[----:B------:R-:W-:-:S11]  /*16ec0*/  WARPGROUP.ARRIVE ;  /* 0x00000000000079c5 */ /* 0x000fd60000000000 */
[----:B------:R-:W-:Y:S01]  /*16ed0*/  HGMMA.64x192x16.F32.BF16 R24, R172, gdesc[UR4].tnspB, R24, gsb0 ;  /* 0x42e00004ac187df0 */ /* 0x000fe20008001818 */
[----:B------:R-:W-:Y:S02]  /*16ee0*/  R2UR UR6, R2 ;  /* 0x00000000020672ca */ /* 0x000fe400000e0000 */
[----:B------:R-:W-:Y:S01]  /*16ef0*/  R2UR UR7, R3 ;  /* 0x00000000030772ca */ /* 0x000fe200000e0000 */
[----:B------:R-:W-:Y:S02]  /*16f00*/  WARPGROUP.DEPBAR.LE gsb0, 0x0 ;  /* 0x00008000000079c5 */ /* 0x000fe40000010000 */
[----:B------:R-:W-:-:S14]  /*16f10*/  WARPGROUP.ARRIVE ;  /* 0x00000000000079c5 */ /* 0x000fdc0000000000 */
[----:B------:R-:W-:Y:S03]  /*16f20*/  HGMMA.64x192x16.F32.BF16 R24, R168, gdesc[UR4].tnspB, R24, gsb0 ;  /* 0x42e00004a8187df0 */ /* 0x000fe60008001818 */
[----:B------:R-:W-:Y:S02]  /*16f30*/  WARPGROUP.DEPBAR.LE gsb0, 0x0 ;  /* 0x00008000000079c5 */ /* 0x000fe40000010000 */
[----:B-----5:R-:W-:Y:S01]  /*16f40*/  IMAD R168, R9, -0x60, RZ ;  /* 0xffffffa009a87824 */ /* 0x020fe200078e02ff */
[----:B------:R0:W-:Y:S04]  /*16f50*/  @!P1 SYNCS.ARRIVE.TRANS64.RED.A1T0 RZ, [R0+URZ], RZ ;  /* 0x000000ff00ff99a7 */ /* 0x0001e8000810043f */
[----:B------:R-:W-:-:S02]  /*16f60*/  IADD3 R2, R168, 0x1, R196 ;  /* 0x00000001a8027810 */ /* 0x000fc40007ffe0c4 */
[----:B0-----:R-:W-:-:S03]  /*16f70*/  LOP3.LUT R0, RZ, R11, RZ, 0x33, !PT ;  /* 0x0000000bff007212 */ /* 0x001fc600078e33ff */
[----:B------:R-:W-:-:S04]  /*16f80*/  IMAD.IADD R3, R2, 0x1, -R197 ;  /* 0x0000000102037824 */ /* 0x000fc800078e0ac5 */
[----:B------:R-:W-:-:S04]  /*16f90*/  IMAD R3, R206, -0x2, R3 ;  /* 0xfffffffece037824 */ /* 0x000fc800078e0203 */
[----:B------:R-:W-:Y:S02]  /*16fa0*/  VIADD R23, R3, UR54 ;  /* 0x0000003603177c36 */ /* 0x000fe40008000000 */
[----:B------:R-:W-:Y:S02]  /*16fb0*/  IMAD.IADD R21, R0, 0x1, R3 ;  /* 0x0000000100157824 */ /* 0x000fe400078e0203 */
[----:B------:R-:W-:Y:S02]  /*16fc0*/  IMAD R0, R206, -0x2, R168 ;  /* 0xfffffffece007824 */ /* 0x000fe400078e02a8 */
[C---:B------:R-:W-:Y:S02]  /*16fd0*/  IMAD.IADD R20, R8.reuse, 0x1, R23 ;  /* 0x0000000108147824 */ /* 0x040fe400078e0217 */
[----:B------:R-:W-:Y:S01]  /*16fe0*/  IMAD.IADD R15, R8, 0x1, R21 ;  /* 0x00000001080f7824 */ /* 0x000fe200078e0215 */
        /* <DEDUP_REMOVED lines=8> */
[----:B------:R-:W0:Y:S02]  /*17070*/  @P2 LDC.64 R2, c[0x0][0x9e8] ;  /* 0x00027a00ff022b82 */ /* 0x000e240000000a00 */
[----:B0-----:R-:W-:-:S05]  /*17080*/  @P2 IMAD.HI.U32 R2, R171, R2, RZ ;  /* 0x00000002ab022227 */ /* 0x001fca00078e00ff */
[----:B------:R-:W-:-:S04]  /*17090*/  @P2 SHF.R.U32.HI R171, RZ, R3, R2 ;  /* 0x00000003ffab2219 */ /* 0x000fc80000011602 */
[----:B------:R-:W-:Y:S01]  /*170a0*/  LOP3.LUT R2, RZ, R171, RZ, 0x33, !PT ;  /* 0x000000abff027212 */ /* 0x000fe200078e33ff */
[----:B------:R-:W-:Y:S06]  /*170b0*/  BRA `(.L_x_4394) ;  /* 0x0000000000187947 */ /* 0x000fec0003800000 */
.L_x_4393:
[----:B------:R-:W-:-:S05]  /*170c0*/  IMAD.U32 R169, RZ, RZ, UR46 ;  /* 0x0000002effa97e24 */ /* 0x000fca000f8e00ff */
[----:B------:R-:W-:-:S13]  /*170d0*/  ISETP.NE.AND P2, PT, R169, 0x1, PT ;  /* 0x00000001a900780c */ /* 0x000fda0003f45270 */
[----:B------:R-:W0:Y:S02]  /*170e0*/  @P2 LDC.64 R2, c[0x0][0x9e8] ;  /* 0x00027a00ff022b82 */ /* 0x000e240000000a00 */
[----:B0-----:R-:W-:-:S04]  /*170f0*/  @P2 IMAD.HI.U32 R170, R171, R2, RZ ;  /* 0x00000002abaa2227 */ /* 0x001fc800078e00ff */
[----:B------:R-:W-:Y:S01]  /*17100*/  IMAD.MOV.U32 R2, RZ, RZ, R171 ;  /* 0x000000ffff027224 */ /* 0x000fe200078e00ab */
[----:B------:R-:W-:-:S07]  /*17110*/  @P2 SHF.R.U32.HI R2, RZ, R3, R170 ;  /* 0x00000003ff022219 */ /* 0x000fce00000116aa */
.L_x_4394:
[----:B------:R-:W-:Y:S05]  /*17120*/  BSYNC B2 ;  /* 0x0000000000027941 */ /* 0x000fea0003800000 */
.L_x_4392:
[----:B------:R-:W-:-:S05]  /*17130*/  IMAD R2, R2, R169, R0 ;  /* 0x000000a902027224 */ /* 0x000fca00078e0200 */
[----:B------:R-:W-:Y:S02]  /*17140*/  VIADDMNMX R20, R2, R169, R20, PT ;  /* 0x000000a902147246 */ /* 0x000fe40003800114 */
[----:B------:R-:W-:-:S07]  /*17150*/  VIMNMX R15, R15, R2, !PT ;  /* 0x000000020f0f7248 */ /* 0x000fce0007fe0100 */
.L_x_4391:
[C---:B------:R-:W-:Y:S02]  /*17160*/  ISETP.GE.AND P2, PT, R168.reuse, 0x2, PT ;  /* 0x00000002a800780c */ /* 0x040fe40003f46270 */
[C---:B------:R-:W-:Y:S02]  /*17170*/  ISETP.GE.AND P3, PT, R168.reuse, 0x9, PT ;  /* 0x00000009a800780c */ /* 0x040fe40003f66270 */
[C---:B------:R-:W-:Y:S02]  /*17180*/  ISETP.GT.AND P5, PT, R15.reuse, 0x1, !P2 ;  /* 0x000000010f00780c */ /* 0x040fe400057a4270 */
[----:B------:R-:W-:Y:S02]  /*17190*/  ISETP.GE.AND P6, PT, R168, 0xa, PT ;  /* 0x0000000aa800780c */ /* 0x000fe40003fc6270 */
[----:B------:R-:W-:Y:S02]  /*171a0*/  ISETP.GT.AND P4, PT, R15, 0x8, !P3 ;  /* 0x000000080f00780c */ /* 0x000fe40005f84270 */
[----:B------:R-:W-:-:S02]  /*171b0*/  ISETP.LT.OR P5, PT, R20, 0x2, P5 ;  /* 0x000000021400780c */ /* 0x000fc40002fa1670 */
[----:B------:R-:W-:Y:S02]  /*171c0*/  ISETP.LT.OR P4, PT, R20, 0x9, P4 ;  /* 0x000000091400780c */ /* 0x000fe40002781670 */
[----:B------:R-:W-:Y:S02]  /*171d0*/  FSEL R121, R121, -INF , !P5 ;  /* 0xff80000079797808 */ /* 0x000fe40006800000 */
[----:B------:R-:W-:Y:S02]  /*171e0*/  ISETP.GE.AND P5, PT, R168, 0x11, PT ;  /* 0x00000011a800780c */ /* 0x000fe40003fa6270 */
[----:B------:R-:W-:Y:S02]  /*171f0*/  LOP3.LUT R16, R16, 0xfffffffb, RZ, 0xc0, !PT ;  /* 0xfffffffb10107812 */ /* 0x000fe400078ec0ff */
[----:B------:R-:W-:Y:S02]  /*17200*/  FSEL R124, R124, -INF , !P4 ;  /* 0xff8000007c7c7808 */ /* 0x000fe40006000000 */
[----:B------:R-:W-:-:S02]  /*17210*/  ISETP.GT.AND P4, PT, R15, 0x9, !P6 ;  /* 0x000000090f00780c */ /* 0x000fc40007784270 */
[----:B------:R-:W-:Y:S02]  /*17220*/  @P6 LOP3.LUT R16, R16, 0x4, RZ, 0xfc, !PT ;  /* 0x0000000410106812 */ /* 0x000fe400078efcff */
[----:B------:R-:W-:Y:S02]  /*17230*/  ISETP.LT.OR P4, PT, R20, 0xa, P4 ;  /* 0x0000000a1400780c */ /* 0x000fe40002781670 */
[----:B------:R-:W-:Y:S02]  /*17240*/  LOP3.LUT R16, R16, 0xfffffff7, RZ, 0xc0, !PT ;  /* 0xfffffff710107812 */ /* 0x000fe400078ec0ff */
[----:B------:R-:W-:Y:S02]  /*17250*/  FSEL R125, R125, -INF , !P4 ;  /* 0xff8000007d7d7808 */ /* 0x000fe40006000000 */
[----:B------:R-:W-:Y:S02]  /*17260*/  @P5 LOP3.LUT R16, R16, 0x8, RZ, 0xfc, !PT ;  /* 0x0000000810105812 */ /* 0x000fe400078efcff */
[----:B------:R-:W-:-:S02]  /*17270*/  ISETP.GT.AND P4, PT, R15, 0x10, !P5 ;  /* 0x000000100f00780c */ /* 0x000fc40006f84270 */
[----:B------:R-:W-:Y:S02]  /*17280*/  ISETP.GE.AND P5, PT, R168, 0x12, PT ;  /* 0x00000012a800780c */ /* 0x000fe40003fa6270 */
[----:B------:R-:W-:Y:S02]  /*17290*/  ISETP.LT.OR P4, PT, R20, 0x11, P4 ;  /* 0x000000111400780c */ /* 0x000fe40002781670 */
[----:B------:R-:W-:Y:S02]  /*172a0*/  LOP3.LUT R16, R16, 0xfff7ffff, RZ, 0xc0, !PT ;  /* 0xfff7ffff10107812 */ /* 0x000fe400078ec0ff */
[----:B------:R-:W-:Y:S02]  /*172b0*/  FSEL R128, R128, -INF , !P4 ;  /* 0xff80000080807808 */ /* 0x000fe40006000000 */
[----:B------:R-:W-:Y:S02]  /*172c0*/  ISETP.GT.AND P4, PT, R15, 0x11, !P5 ;  /* 0x000000110f00780c */ /* 0x000fe40006f84270 */
[----:B------:R-:W-:-:S02]  /*172d0*/  IADD3 R23, R23, 0x8, R8 ;  /* 0x0000000817177810 */ /* 0x000fc40007ffe008 */
[----:B------:R-:W-:Y:S02]  /*172e0*/  ISETP.LT.OR P4, PT, R20, 0x12, P4 ;  /* 0x000000121400780c */ /* 0x000fe40002781670 */
[----:B------:R-:W-:Y:S02]  /*172f0*/  @P5 LOP3.LUT R16, R16, 0x80000, RZ, 0xfc, !PT ;  /* 0x0008000010105812 */ /* 0x000fe400078efcff */
[----:B------:R-:W-:Y:S02]  /*17300*/  ISETP.GE.AND P5, PT, R168, 0x19, PT ;  /* 0x00000019a800780c */ /* 0x000fe40003fa6270 */
[----:B------:R-:W-:Y:S02]  /*17310*/  LOP3.LUT R16, R16, 0xfffbffff, RZ, 0xc0, !PT ;  /* 0xfffbffff10107812 */ /* 0x000fe400078ec0ff */
[----:B------:R-:W-:Y:S02]  /*17320*/  FSEL R129, R129, -INF , !P4 ;  /* 0xff80000081817808 */ /* 0x000fe40006000000 */
[----:B------:R-:W-:-:S02]  /*17330*/  ISETP.GT.AND P4, PT, R15, 0x18, !P5 ;  /* 0x000000180f00780c */ /* 0x000fc40006f84270 */
[----:B------:R-:W-:Y:S02]  /*17340*/  IADD3 R21, R21, 0x8, R8 ;  /* 0x0000000815157810 */ /* 0x000fe40007ffe008 */
[----:B------:R-:W-:-:S03]  /*17350*/  ISETP.LT.OR P4, PT, R20, 0x19, P4 ;  /* 0x000000191400780c */ /* 0x000fc60002781670 */
[----:B------:R-:W-:Y:S02]  /*17360*/  @P5 LOP3.LUT R16, R16, 0x40000, RZ, 0xfc, !PT ;  /* 0x0004000010105812 */ /* 0x000fe400078efcff */
[----:B------:R-:W-:Y:S02]  /*17370*/  ISETP.GE.AND P5, PT, R168, 0x1a, PT ;  /* 0x0000001aa800780c */ /* 0x000fe40003fa6270 */
[----:B------:R-:W-:Y:S02]  /*17380*/  LOP3.LUT R16, R16, 0xfffdffff, RZ, 0xc0, !PT ;  /* 0xfffdffff10107812 */ /* 0x000fe400078ec0ff */
[----:B------:R-:W-:Y:S02]  /*17390*/  FSEL R132, R132, -INF , !P4 ;  /* 0xff80000084847808 */ /* 0x000fe40006000000 */
[----:B------:R-:W-:-:S04]  /*173a0*/  ISETP.GT.AND P4, PT, R15, 0x19, !P5 ;  /* 0x000000190f00780c */ /* 0x000fc80006f84270 */
        /* <DEDUP_REMOVED lines=69> */
[----:B------:R-:W-:Y:S02]  /*17800*/  FSEL R156, R156, -INF , !P4 ;  /* 0xff8000009c9c7808 */ /* 0x000fe40006000000 */
[----:B------:R-:W-:Y:S02]  /*17810*/  LOP3.LUT R16, R16, 0xffffffdf, RZ, 0xc0, !PT ;  /* 0xffffffdf10107812 */ /* 0x000fe400078ec0ff */
[----:B------:R-:W-:-:S04]  /*17820*/  ISETP.GT.AND P4, PT, R15, 0x49, !P5 ;  /* 0x000000490f00780c */ /* 0x000fc80006f84270 */
[----:B------:R-:W-:-:S03]  /*17830*/  ISETP.LT.OR P4, PT, R20, 0x4a, P4 ;  /* 0x0000004a1400780c */ /* 0x000fc60002781670 */
[----:B------:R-:W-:Y:S02]  /*17840*/  @P5 LOP3.LUT R16, R16, 0x20, RZ, 0xfc, !PT ;  /* 0x0000002010105812 */ /* 0x000fe400078efcff */
[----:B------:R-:W-:Y:S02]  /*17850*/  ISETP.GE.AND P5, PT, R168, 0x51, PT ;  /* 0x00000051a800780c */ /* 0x000fe40003fa6270 */
[----:B------:R-:W-:Y:S02]  /*17860*/  FSEL R157, R157, -INF , !P4 ;  /* 0xff8000009d9d7808 */ /* 0x000fe40006000000 */
[----:B------:R-:W-:Y:S02]  /*17870*/  ISETP.GT.AND P4, PT, R15, 0x50, !P5 ;  /* 0x000000500f00780c */ /* 0x000fe40006f84270 */
[----:B------:R-:W-:Y:S02]  /*17880*/  LOP3.LUT R16, R16, 0xffffffef, RZ, 0xc0, !PT ;  /* 0xffffffef10107812 */ /* 0x000fe400078ec0ff */
[----:B------:R-:W-:-:S04]  /*17890*/  ISETP.LT.OR P4, PT, R20, 0x51, P4 ;  /* 0x000000511400780c */ /* 0x000fc80002781670 */
[----:B------:R-:W-:Y:S02]  /*178a0*/  FSEL R160, R160, -INF , !P4 ;  /* 0xff800000a0a07808 */ /* 0x000fe40006000000 */
[----:B------:R-:W-:Y:S02]  /*178b0*/  ISETP.GE.AND P4, PT, R168, 0x52, PT ;  /* 0x00000052a800780c */ /* 0x000fe40003f86270 */
[----:B------:R-:W-:Y:S02]  /*178c0*/  @P5 LOP3.LUT R16, R16, 0x10, RZ, 0xfc, !PT ;  /* 0x0000001010105812 */ /* 0x000fe400078efcff */
[----:B------:R-:W-:Y:S02]  /*178d0*/  ISETP.GT.AND P5, PT, R15, 0x51, !P4 ;  /* 0x000000510f00780c */ /* 0x000fe400067a4270 */
[----:B------:R-:W-:Y:S02]  /*178e0*/  LOP3.LUT R16, R16, 0xfffffffd, RZ, 0xc0, !PT ;  /* 0xfffffffd10107812 */ /* 0x000fe400078ec0ff */
[----:B------:R-:W-:-:S04]  /*178f0*/  ISETP.LT.OR P5, PT, R20, 0x52, P5 ;  /* 0x000000521400780c */ /* 0x000fc80002fa1670 */
[----:B------:R-:W-:Y:S02]  /*17900*/  FSEL R161, R161, -INF , !P5 ;  /* 0xff800000a1a17808 */ /* 0x000fe40006800000 */
[----:B------:R-:W-:-:S04]  /*17910*/  ISETP.GE.AND P5, PT, R168, 0x59, PT ;  /* 0x00000059a800780c */ /* 0x000fc80003fa6270 */
[----:B------:R-:W-:-:S04]  /*17920*/  ISETP.GT.AND P6, PT, R15, 0x58, !P5 ;  /* 0x000000580f00780c */ /* 0x000fc80006fc4270 */
[----:B------:R-:W-:-:S04]  /*17930*/  ISETP.LT.OR P6, PT, R20, 0x59, P6 ;  /* 0x000000591400780c */ /* 0x000fc800037c1670 */
[----:B------:R-:W-:Y:S02]  /*17940*/  FSEL R164, R164, -INF , !P6 ;  /* 0xff800000a4a47808 */ /* 0x000fe40007000000 */
[----:B------:R-:W-:-:S13]  /*17950*/  ISETP.GE.AND P6, PT, R168, 0x1, PT ;  /* 0x00000001a800780c */ /* 0x000fda0003fc6270 */
[----:B------:R-:W-:Y:S02]  /*17960*/  @P6 LOP3.LUT R16, R16, 0x2, RZ, 0xfc, !PT ;  /* 0x0000000210106812 */ /* 0x000fe400078efcff */
[----:B------:R-:W-:Y:S02]  /*17970*/  ISETP.GT.AND P6, PT, R15, RZ, !P6 ;  /* 0x000000ff0f00720c */ /* 0x000fe400077c4270 */
[----:B------:R-:W-:Y:S02]  /*17980*/  LOP3.LUT R16, R16, 0xfffffffe, RZ, 0xc0, !PT ;  /* 0xfffffffe10107812 */ /* 0x000fe400078ec0ff */
[----:B------:R-:W-:-:S04]  /*17990*/  ISETP.LT.OR P6, PT, R20, 0x1, P6 ;  /* 0x000000011400780c */ /* 0x000fc800037c1670 */
[----:B------:R-:W-:Y:S02]  /*179a0*/  FSEL R120, R120, -INF , !P6 ;  /* 0xff80000078787808 */ /* 0x000fe40007000000 */
[----:B------:R-:W-:-:S13]  /*179b0*/  ISETP.GE.AND P6, PT, R168, 0x5a, PT ;  /* 0x0000005aa800780c */ /* 0x000fda0003fc6270 */
[----:B------:R-:W-:Y:S02]  /*179c0*/  @P6 LOP3.LUT R16, R16, 0x1, RZ, 0xfc, !PT ;  /* 0x0000000110106812 */ /* 0x000fe400078efcff */
[----:B------:R-:W-:-:S04]  /*179d0*/  ISETP.GT.AND P6, PT, R15, 0x59, !P6 ;  /* 0x000000590f00780c */ /* 0x000fc800077c4270 */
[----:B------:R-:W-:-:S04]  /*179e0*/  ISETP.LT.OR P6, PT, R20, 0x5a, P6 ;  /* 0x0000005a1400780c */ /* 0x000fc800037c1670 */
[----:B------:R-:W-:Y:S02]  /*179f0*/  FSEL R165, R165, -INF , !P6 ;  /* 0xff800000a5a57808 */ /* 0x000fe40007000000 */
[----:B------:R-:W-:-:S13]  /*17a00*/  LOP3.LUT P6, RZ, R16, 0x100000, RZ, 0xc0, !PT ;  /* 0x0010000010ff7812 */ /* 0x000fda00078cc0ff */
[----:B------:R-:W-:Y:S05]  /*17a10*/  @!P6 BRA `(.L_x_4395) ;  /* 0x000000000058e947 */ /* 0x000fea0003800000 */
[----:B------:R-:W-:Y:S01]  /*17a20*/  ISETP.GT.AND P6, PT, R12, -0x1, PT ;  /* 0xffffffff0c00780c */ /* 0x000fe20003fc4270 */
[----:B------:R-:W-:-:S12]  /*17a30*/  BSSY B2, `(.L_x_4396) ;  /* 0x0000011000027945 */ /* 0x000fd80003800000 */
[----:B------:R-:W-:Y:S05]  /*17a40*/  @P6 BRA `(.L_x_4397) ;  /* 0x0000000000246947 */ /* 0x000fea0003800000 */
[----:B------:R-:W-:Y:S02]  /*17a50*/  IMAD.U32 R20, RZ, RZ, UR46 ;  /* 0x0000002eff147e24 */ /* 0x000fe4000f8e00ff */
[----:B------:R-:W-:-:S03]  /*17a60*/  VIADD R15, R203, 0x8 ;  /* 0x00000008cb0f7836 */ /* 0x000fc60000000000 */
[----:B------:R-:W-:Y:S02]  /*17a70*/  ISETP.NE.AND P6, PT, R20, 0x1, PT ;  /* 0x000000011400780c */ /* 0x000fe40003fc5270 */
[----:B------:R-:W-:-:S11]  /*17a80*/  LOP3.LUT R15, RZ, R15, RZ, 0x33, !PT ;  /* 0x0000000fff0f7212 */ /* 0x000fd600078e33ff */
[----:B------:R-:W0:Y:S02]  /*17a90*/  @P6 LDC.64 R2, c[0x0][0x9e8] ;  /* 0x00027a00ff026b82 */ /* 0x000e240000000a00 */
[----:B0-----:R-:W-:-:S05]  /*17aa0*/  @P6 IMAD.HI.U32 R2, R15, R2, RZ ;  /* 0x000000020f026227 */ /* 0x001fca00078e00ff */
[----:B------:R-:W-:-:S04]  /*17ab0*/  @P6 SHF.R.U32.HI R15, RZ, R3, R2 ;  /* 0x00000003ff0f6219 */ /* 0x000fc80000011602 */
[----:B------:R-:W-:Y:S01]  /*17ac0*/  LOP3.LUT R15, RZ, R15, RZ, 0x33, !PT ;  /* 0x0000000fff0f7212 */ /* 0x000fe200078e33ff */
[----:B------:R-:W-:Y:S06]  /*17ad0*/  BRA `(.L_x_4398) ;  /* 0x0000000000187947 */ /* 0x000fec0003800000 */
.L_x_4397:
[----:B------:R-:W-:Y:S02]  /*17ae0*/  IMAD.U32 R20, RZ, RZ, UR46 ;  /* 0x0000002eff147e24 */ /* 0x000fe4000f8e00ff */
[----:B------:R-:W-:-:S03]  /*17af0*/  IMAD.MOV.U32 R15, RZ, RZ, R12 ;  /* 0x000000ffff0f7224 */ /* 0x000fc600078e000c */
[----:B------:R-:W-:-:S13]  /*17b00*/  ISETP.NE.AND P6, PT, R20, 0x1, PT ;  /* 0x000000011400780c */ /* 0x000fda0003fc5270 */
[----:B------:R-:W0:Y:S02]  /*17b10*/  @P6 LDC.64 R2, c[0x0][0x9e8] ;  /* 0x00027a00ff026b82 */ /* 0x000e240000000a00 */
[----:B0-----:R-:W-:-:S05]  /*17b20*/  @P6 IMAD.HI.U32 R2, R12, R2, RZ ;  /* 0x000000020c026227 */ /* 0x001fca00078e00ff */
[----:B------:R-:W-:-:S07]  /*17b30*/  @P6 SHF.R.U32.HI R15, RZ, R3, R2 ;  /* 0x00000003ff0f6219 */ /* 0x000fce0000011602 */
.L_x_4398:
[----:B------:R-:W-:Y:S05]  /*17b40*/  BSYNC B2 ;  /* 0x0000000000027941 */ /* 0x000fea0003800000 */
.L_x_4396:
[----:B------:R-:W-:-:S05]  /*17b50*/  IMAD R0, R15, R20, R0 ;  /* 0x000000140f007224 */ /* 0x000fca00078e0200 */
[----:B------:R-:W-:Y:S02]  /*17b60*/  VIADDMNMX R23, R0, R20, R23, PT ;  /* 0x0000001400177246 */ /* 0x000fe40003800117 */
[----:B------:R-:W-:-:S07]  /*17b70*/  VIMNMX R21, R21, R0, !PT ;  /* 0x0000000015157248 */ /* 0x000fce0007fe0100 */
.L_x_4395:
[----:B------:R-:W-:Y:S01]  /*17b80*/  ISETP.GT.AND P2, PT, R21, 0x1, !P2 ;  /* 0x000000011500780c */ /* 0x000fe20005744270 */
[----:B------:R-:W-:Y:S01]  /*17b90*/  @!P1 VIADD R14, R14, 0x30860 ;  /* 0x000308600e0e9836 */ /* 0x000fe20000000000 */
[----:B------:R-:W-:Y:S01]  /*17ba0*/  FMNMX.FTZ R0, R120, R5, !PT ;  /* 0x0000000578007209 */ /* 0x000fe20007810000 */
[----:B------:R-:W-:Y:S01]  /*17bb0*/  IMAD.MOV.U32 R194, RZ, RZ, R200 ;  /* 0x000000ffffc27224 */ /* 0x000fe200078e00c8 */
[----:B------:R-:W-:Y:S02]  /*17bc0*/  ISETP.LT.OR P2, PT, R23, 0x2, P2 ;  /* 0x000000021700780c */ /* 0x000fe40001741670 */
[C---:B------:R-:W-:Y:S02]  /*17bd0*/  LOP3.LUT P6, RZ, R16.reuse, 0x8000, RZ, 0xc0, !PT ;  /* 0x0000800010ff7812 */ /* 0x040fe400078cc0ff */
[----:B------:R-:W-:Y:S02]  /*17be0*/  FSEL R123, R123, -INF , !P2 ;  /* 0xff8000007b7b7808 */ /* 0x000fe40005000000 */
[----:B------:R-:W-:-:S02]  /*17bf0*/  LOP3.LUT P2, RZ, R16, 0x4, RZ, 0xc0, !PT ;  /* 0x0000000410ff7812 */ /* 0x000fc4000784c0ff */
[C---:B------:R-:W-:Y:S02]  /*17c00*/  ISETP.GT.AND P3, PT, R21.reuse, 0x8, !P3 ;  /* 0x000000081500780c */ /* 0x040fe40005f64270 */
[----:B------:R-:W-:Y:S02]  /*17c10*/  ISETP.GT.AND P2, PT, R21, 0x9, !P2 ;  /* 0x000000091500780c */ /* 0x000fe40005744270 */
[----:B------:R-:W-:Y:S02]  /*17c20*/  FMNMX.FTZ R3, R121, R0, !PT ;  /* 0x0000000079037209 */ /* 0x000fe40007810000 */
[C---:B------:R-:W-:Y:S02]  /*17c30*/  ISETP.LT.OR P2, PT, R23.reuse, 0xa, P2 ;  /* 0x0000000a1700780c */ /* 0x040fe40001741670 */
[----:B------:R-:W-:Y:S02]  /*17c40*/  ISETP.LT.OR P3, PT, R23, 0x9, P3 ;  /* 0x000000091700780c */ /* 0x000fe40001f61670 */
[----:B------:R-:W-:-:S02]  /*17c50*/  FSEL R127, R127, -INF , !P2 ;  /* 0xff8000007f7f7808 */ /* 0x000fc40005000000 */
[----:B------:R-:W-:Y:S02]  /*17c60*/  LOP3.LUT P2, RZ, R16, 0x8, RZ, 0xc0, !PT ;  /* 0x0000000810ff7812 */ /* 0x000fe4000784c0ff */
[----:B------:R-:W-:Y:S02]  /*17c70*/  FMNMX.FTZ R0, R124, R3, !PT ;  /* 0x000000037c007209 */ /* 0x000fe40007810000 */
[----:B------:R-:W-:Y:S02]  /*17c80*/  ISETP.GT.AND P2, PT, R21, 0x10, !P2 ;  /* 0x000000101500780c */ /* 0x000fe40005744270 */
[----:B------:R-:W-:Y:S02]  /*17c90*/  FSEL R126, R126, -INF , !P3 ;  /* 0xff8000007e7e7808 */ /* 0x000fe40005800000 */
[----:B------:R-:W-:Y:S02]  /*17ca0*/  ISETP.LT.OR P2, PT, R23, 0x11, P2 ;  /* 0x000000111700780c */ /* 0x000fe40001741670 */
[----:B------:R-:W-:-:S02]  /*17cb0*/  LOP3.LUT P3, RZ, R16, 0x4000, RZ, 0xc0, !PT ;  /* 0x0000400010ff7812 */ /* 0x000fc4000786c0ff */
[----:B------:R-:W-:Y:S02]  /*17cc0*/  FSEL R130, R130, -INF , !P2 ;  /* 0xff80000082827808 */ /* 0x000fe40005000000 */
[----:B------:R-:W-:Y:S02]  /*17cd0*/  LOP3.LUT P2, RZ, R16, 0x80000, RZ, 0xc0, !PT ;  /* 0x0008000010ff7812 */ /* 0x000fe4000784c0ff */
[----:B------:R-:W-:Y:S02]  /*17ce0*/  FMNMX.FTZ R3, R125, R0, !PT ;  /* 0x000000007d037209 */ /* 0x000fe40007810000 */
[----:B------:R-:W-:Y:S02]  /*17cf0*/  ISETP.GT.AND P2, PT, R21, 0x11, !P2 ;  /* 0x000000111500780c */ /* 0x000fe40005744270 */
[----:B------:R-:W-:Y:S02]  /*17d00*/  FMNMX.FTZ R0, R128, R3, !PT ;  /* 0x0000000380007209 */ /* 0x000fe40007810000 */
[----:B------:R-:W-:-:S02]  /*17d10*/  ISETP.LT.OR P2, PT, R23, 0x12, P2 ;  /* 0x000000121700780c */ /* 0x000fc40001741670 */
[----:B------:R-:W-:Y:S02]  /*17d20*/  FMNMX.FTZ R3, R129, R0, !PT ;  /* 0x0000000081037209 */ /* 0x000fe40007810000 */
[----:B------:R-:W-:Y:S02]  /*17d30*/  FSEL R131, R131, -INF , !P2 ;  /* 0xff80000083837808 */ /* 0x000fe40005000000 */
[----:B------:R-:W-:Y:S02]  /*17d40*/  LOP3.LUT P2, RZ, R16, 0x40000, RZ, 0xc0, !PT ;  /* 0x0004000010ff7812 */ /* 0x000fe4000784c0ff */
[----:B------:R-:W-:Y:S02]  /*17d50*/  FMNMX.FTZ R0, R132, R3, !PT ;  /* 0x0000000384007209 */ /* 0x000fe40007810000 */
[----:B------:R-:W-:Y:S02]  /*17d60*/  ISETP.GT.AND P2, PT, R21, 0x18, !P2 ;  /* 0x000000181500780c */ /* 0x000fe40005744270 */
[----:B------:R-:W-:-:S02]  /*17d70*/  FMNMX.FTZ R3, R133, R0, !PT ;  /* 0x0000000085037209 */ /* 0x000fc40007810000 */
[----:B------:R-:W-:Y:S02]  /*17d80*/  ISETP.LT.OR P2, PT, R23, 0x19, P2 ;  /* 0x000000191700780c */ /* 0x000fe40001741670 */
[----:B------:R-:W-:Y:S02]  /*17d90*/  FMNMX.FTZ R0, R136, R3, !PT ;  /* 0x0000000388007209 */ /* 0x000fe40007810000 */
[----:B------:R-:W-:Y:S02]  /*17da0*/  FSEL R134, R134, -INF , !P2 ;  /* 0xff80000086867808 */ /* 0x000fe40005000000 */
[----:B------:R-:W-:Y:S02]  /*17db0*/  LOP3.LUT P2, RZ, R16, 0x20000, RZ, 0xc0, !PT ;  /* 0x0002000010ff7812 */ /* 0x000fe4000784c0ff */
[----:B------:R-:W-:Y:S02]  /*17dc0*/  FMNMX.FTZ R3, R137, R0, !PT ;  /* 0x0000000089037209 */ /* 0x000fe40007810000 */
[----:B------:R-:W-:-:S02]  /*17dd0*/  ISETP.GT.AND P2, PT, R21, 0x19, !P2 ;  /* 0x000000191500780c */ /* 0x000fc40005744270 */
[----:B------:R-:W-:Y:S02]  /*17de0*/  FMNMX.FTZ R0, R140, R3, !PT ;  /* 0x000000038c007209 */ /* 0x000fe40007810000 */
[----:B------:R-:W-:Y:S02]  /*17df0*/  ISETP.LT.OR P2, PT, R23, 0x1a, P2 ;  /* 0x0000001a1700780c */ /* 0x000fe40001741670 */
[----:B------:R-:W-:Y:S02]  /*17e00*/  FMNMX.FTZ R3, R141, R0, !PT ;  /* 0x000000008d037209 */ /* 0x000fe40007810000 */
[----:B------:R-:W-:Y:S02]  /*17e10*/  FSEL R135, R135, -INF , !P2 ;  /* 0xff80000087877808 */ /* 0x000fe40005000000 */
[----:B------:R-:W-:Y:S02]  /*17e20*/  LOP3.LUT P2, RZ, R16, 0x10000, RZ, 0xc0, !PT ;  /* 0x0001000010ff7812 */ /* 0x000fe4000784c0ff */
        /* <DEDUP_REMOVED lines=26> */
[----:B------:R-:W-:Y:S01]  /*17fd0*/  FMNMX.FTZ R2, R165, R0, !PT ;  /* 0x00000000a5027209 */ /* 0x000fe20007810000 */
[----:B------:R-:W-:Y:S01]  /*17fe0*/  IMAD.U32 R0, RZ, RZ, UR43 ;  /* 0x0000002bff007e24 */ /* 0x000fe2000f8e00ff */
[----:B------:R-:W-:Y:S02]  /*17ff0*/  ISETP.LT.OR P2, PT, R23, 0x31, P2 ;  /* 0x000000311700780c */ /* 0x000fe40001741670 */
[----:B------:R-:W-:Y:S01]  /*18000*/  LOP3.LUT P6, RZ, R16, 0x20, RZ, 0xc0, !PT ;  /* 0x0000002010ff7812 */ /* 0x000fe200078cc0ff */
[----:B------:R-:W0:Y:S01]  /*18010*/  SHFL.BFLY PT, R3, R2, 0x2, 0x1f ;  /* 0x0c401f0002037f89 */ /* 0x000e2200000e0000 */
[----:B------:R-:W-:Y:S02]  /*18020*/  FSEL R146, R146, -INF , !P2 ;  /* 0xff80000092927808 */ /* 0x000fe40005000000 */
[----:B------:R-:W-:-:S02]  /*18030*/  LOP3.LUT P2, RZ, R16, 0x800, RZ, 0xc0, !PT ;  /* 0x0000080010ff7812 */ /* 0x000fc4000784c0ff */
[----:B------:R-:W-:Y:S02]  /*18040*/  LOP3.LUT P3, RZ, R16, 0x10, RZ, 0xc0, !PT ;  /* 0x0000001010ff7812 */ /* 0x000fe4000786c0ff */
[C---:B------:R-:W-:Y:S02]  /*18050*/  ISETP.GT.AND P2, PT, R21.reuse, 0x31, !P2 ;  /* 0x000000311500780c */ /* 0x040fe40005744270 */
[----:B------:R-:W-:Y:S02]  /*18060*/  ISETP.GT.AND P4, PT, R21, 0x51, !P4 ;  /* 0x000000511500780c */ /* 0x000fe40006784270 */
[----:B------:R-:W-:Y:S02]  /*18070*/  ISETP.LT.OR P2, PT, R23, 0x32, P2 ;  /* 0x000000321700780c */ /* 0x000fe40001741670 */
[----:B------:R-:W-:Y:S02]  /*18080*/  ISETP.GT.AND P5, PT, R21, 0x58, !P5 ;  /* 0x000000581500780c */ /* 0x000fe40006fa4270 */
[----:B------:R-:W-:-:S02]  /*18090*/  FSEL R147, R147, -INF , !P2 ;  /* 0xff80000093937808 */ /* 0x000fc40005000000 */
[----:B------:R-:W-:Y:S02]  /*180a0*/  LOP3.LUT P2, RZ, R16, 0x400, RZ, 0xc0, !PT ;  /* 0x0000040010ff7812 */ /* 0x000fe4000784c0ff */
[----:B------:R-:W-:Y:S02]  /*180b0*/  ISETP.LT.OR P4, PT, R23, 0x52, P4 ;  /* 0x000000521700780c */ /* 0x000fe40002781670 */
[----:B------:R-:W-:Y:S02]  /*180c0*/  ISETP.GT.AND P2, PT, R21, 0x38, !P2 ;  /* 0x000000381500780c */ /* 0x000fe40005744270 */
[C---:B------:R-:W-:Y:S02]  /*180d0*/  ISETP.LT.OR P5, PT, R23.reuse, 0x59, P5 ;  /* 0x000000591700780c */ /* 0x040fe40002fa1670 */
[----:B------:R-:W-:Y:S02]  /*180e0*/  ISETP.LT.OR P2, PT, R23, 0x39, P2 ;  /* 0x000000391700780c */ /* 0x000fe40001741670 */
[----:B0-----:R-:W-:-:S02]  /*180f0*/  FMNMX.FTZ R20, R2, R3, !PT ;  /* 0x0000000302147209 */ /* 0x001fc40007810000 */
[----:B------:R-:W-:Y:S02]  /*18100*/  FSEL R150, R150, -INF , !P2 ;  /* 0xff80000096967808 */ /* 0x000fe40005000000 */
[----:B------:R-:W-:Y:S01]  /*18110*/  LOP3.LUT P2, RZ, R16, 0x200, RZ, 0xc0, !PT ;  /* 0x0000020010ff7812 */ /* 0x000fe2000784c0ff */
[----:B------:R-:W0:Y:S01]  /*18120*/  SHFL.BFLY PT, R15, R20, 0x1, 0x1f ;  /* 0x0c201f00140f7f89 */ /* 0x000e2200000e0000 */
[----:B------:R-:W-:Y:S02]  /*18130*/  FSEL R163, R163, -INF , !P4 ;  /* 0xff800000a3a37808 */ /* 0x000fe40006000000 */
[----:B------:R-:W-:Y:S02]  /*18140*/  ISETP.GT.AND P2, PT, R21, 0x39, !P2 ;  /* 0x000000391500780c */ /* 0x000fe40005744270 */
[----:B------:R-:W-:Y:S02]  /*18150*/  FSEL R166, R166, -INF , !P5 ;  /* 0xff800000a6a67808 */ /* 0x000fe40006800000 */
[----:B------:R-:W-:-:S04]  /*18160*/  ISETP.LT.OR P2, PT, R23, 0x3a, P2 ;  /* 0x0000003a1700780c */ /* 0x000fc80001741670 */
[----:B------:R-:W-:Y:S02]  /*18170*/  FSEL R151, R151, -INF , !P2 ;  /* 0xff80000097977808 */ /* 0x000fe40005000000 */
[----:B------:R-:W-:-:S04]  /*18180*/  LOP3.LUT P2, RZ, R16, 0x100, RZ, 0xc0, !PT ;  /* 0x0000010010ff7812 */ /* 0x000fc8000784c0ff */
[----:B------:R-:W-:-:S04]  /*18190*/  ISETP.GT.AND P2, PT, R21, 0x40, !P2 ;  /* 0x000000401500780c */ /* 0x000fc80005744270 */
[----:B------:R-:W-:Y:S02]  /*181a0*/  ISETP.LT.OR P2, PT, R23, 0x41, P2 ;  /* 0x000000411700780c */ /* 0x000fe40001741670 */
[----:B0-----:R-:W-:Y:S02]  /*181b0*/  FMNMX.FTZ R15, R20, R15, !PT ;  /* 0x0000000f140f7209 */ /* 0x001fe40007810000 */
[----:B------:R-:W-:Y:S02]  /*181c0*/  FSEL R154, R154, -INF , !P2 ;  /* 0xff8000009a9a7808 */ /* 0x000fe40005000000 */
[----:B------:R-:W-:Y:S01]  /*181d0*/  LOP3.LUT P2, RZ, R16, 0x80, RZ, 0xc0, !PT ;  /* 0x0000008010ff7812 */ /* 0x000fe2000784c0ff */
[----:B------:R-:W-:-:S03]  /*181e0*/  FMUL.FTZ R3, R15, R0 ;  /* 0x000000000f037220 */ /* 0x000fc60000410000 */
[----:B------:R-:W-:-:S04]  /*181f0*/  ISETP.GT.AND P2, PT, R21, 0x41, !P2 ;  /* 0x000000411500780c */ /* 0x000fc80005744270 */
[----:B------:R-:W-:-:S04]  /*18200*/  ISETP.LT.OR P2, PT, R23, 0x42, P2 ;  /* 0x000000421700780c */ /* 0x000fc80001741670 */
[----:B------:R-:W-:Y:S02]  /*18210*/  FSEL R155, R155, -INF , !P2 ;  /* 0xff8000009b9b7808 */ /* 0x000fe40005000000 */
[----:B------:R-:W-:-:S04]  /*18220*/  LOP3.LUT P2, RZ, R16, 0x40, RZ, 0xc0, !PT ;  /* 0x0000004010ff7812 */ /* 0x000fc8000784c0ff */
[----:B------:R-:W-:-:S04]  /*18230*/  ISETP.GT.AND P2, PT, R21, 0x48, !P2 ;  /* 0x000000481500780c */ /* 0x000fc80005744270 */
[----:B------:R-:W-:-:S04]  /*18240*/  ISETP.LT.OR P2, PT, R23, 0x49, P2 ;  /* 0x000000491700780c */ /* 0x000fc80001741670 */
[----:B------:R-:W-:Y:S02]  /*18250*/  FSEL R158, R158, -INF , !P2 ;  /* 0xff8000009e9e7808 */ /* 0x000fe40005000000 */
[----:B------:R-:W-:Y:S02]  /*18260*/  ISETP.GT.AND P2, PT, R21, 0x49, !P6 ;  /* 0x000000491500780c */ /* 0x000fe40007744270 */
[----:B------:R-:W-:Y:S02]  /*18270*/  LOP3.LUT P6, RZ, R16, 0x2, RZ, 0xc0, !PT ;  /* 0x0000000210ff7812 */ /* 0x000fe400078cc0ff */
[----:B------:R-:W-:-:S04]  /*18280*/  ISETP.LT.OR P2, PT, R23, 0x4a, P2 ;  /* 0x0000004a1700780c */ /* 0x000fc80001741670 */
[----:B------:R-:W-:Y:S02]  /*18290*/  FSEL R159, R159, -INF , !P2 ;  /* 0xff8000009f9f7808 */ /* 0x000fe40005000000 */
[----:B------:R-:W-:-:S04]  /*182a0*/  ISETP.GT.AND P2, PT, R21, 0x50, !P3 ;  /* 0x000000501500780c */ /* 0x000fc80005f44270 */
[----:B------:R-:W-:-:S04]  /*182b0*/  ISETP.LT.OR P2, PT, R23, 0x51, P2 ;  /* 0x000000511700780c */ /* 0x000fc80001741670 */
[----:B------:R-:W-:Y:S02]  /*182c0*/  FSEL R162, R162, -INF , !P2 ;  /* 0xff800000a2a27808 */ /* 0x000fe40005000000 */
[----:B------:R-:W-:Y:S02]  /*182d0*/  ISETP.GT.AND P2, PT, R21, RZ, !P6 ;  /* 0x000000ff1500720c */ /* 0x000fe40007744270 */
[----:B------:R-:W-:Y:S02]  /*182e0*/  LOP3.LUT P6, RZ, R16, 0x1, RZ, 0xc0, !PT ;  /* 0x0000000110ff7812 */ /* 0x000fe400078cc0ff */
[----:B------:R-:W-:Y:S02]  /*182f0*/  ISETP.LT.OR P2, PT, R23, 0x1, P2 ;  /* 0x000000011700780c */ /* 0x000fe40001741670 */
[----:B------:R-:W-:Y:S02]  /*18300*/  ISETP.GT.AND P3, PT, R21, 0x59, !P6 ;  /* 0x000000591500780c */ /* 0x000fe40007764270 */
[----:B------:R-:W-:-:S02]  /*18310*/  FSEL R122, R122, -INF , !P2 ;  /* 0xff8000007a7a7808 */ /* 0x000fc40005000000 */
[----:B------:R-:W-:Y:S02]  /*18320*/  FSETP.NEU.FTZ.AND P2, PT, R15, -INF , PT ;  /* 0xff8000000f00780b */ /* 0x000fe40003f5d000 */
[----:B------:R-:W-:Y:S02]  /*18330*/  FMNMX.FTZ R2, R122, R4, !PT ;  /* 0x000000047a027209 */ /* 0x000fe40007810000 */
[----:B------:R-:W-:Y:S02]  /*18340*/  FSEL R3, R3, RZ, P2 ;  /* 0x000000ff03037208 */ /* 0x000fe40001000000 */
[----:B------:R-:W-:-:S03]  /*18350*/  ISETP.LT.OR P3, PT, R23, 0x5a, P3 ;  /* 0x0000005a1700780c */ /* 0x000fc60001f61670 */
[--C-:B------:R-:W-:Y:S01]  /*18360*/  FFMA.FTZ R20, R121, R0, -R3.reuse ;  /* 0x0000000079147223 */ /* 0x100fe20000010803 */
[----:B------:R-:W-:Y:S01]  /*18370*/  FMNMX.FTZ R121, R123, R2, !PT ;  /* 0x000000027b797209 */ /* 0x000fe20007810000 */
[-CC-:B------:R-:W-:Y:S01]  /*18380*/  FFMA.FTZ R188, R120, R0.reuse, -R3.reuse ;  /* 0x0000000078bc7223 */ /* 0x180fe20000010803 */
[-CC-:B------:R-:W-:Y:S01]  /*18390*/  FFMA.FTZ R120, R125, R0.reuse, -R3.reuse ;  /* 0x000000007d787223 */ /* 0x180fe20000010803 */
[----:B------:R-:W-:Y:S01]  /*183a0*/  FSEL R167, R167, -INF , !P3 ;  /* 0xff800000a7a77808 */ /* 0x000fe20005800000 */
[-CC-:B------:R-:W-:Y:S01]  /*183b0*/  FFMA.FTZ R182, R140, R0.reuse, -R3.reuse ;  /* 0x000000008cb67223 */ /* 0x180fe20000010803 */
[----:B------:R-:W-:Y:S01]  /*183c0*/  FMNMX.FTZ R2, R126, R121, !PT ;  /* 0x000000797e027209 */ /* 0x000fe20007810000 */
[-CC-:B------:R-:W-:Y:S01]  /*183d0*/  FFMA.FTZ R190, R124, R0.reuse, -R3.reuse ;  /* 0x000000007cbe7223 */ /* 0x180fe20000010803 */
[----:B------:R-:W-:Y:S01]  /*183e0*/  FSEL R140, R15, RZ, P2 ;  /* 0x000000ff0f8c7208 */ /* 0x000fe20001000000 */
[--C-:B------:R-:W-:Y:S01]  /*183f0*/  FFMA.FTZ R184, R128, R0, -R3.reuse ;  /* 0x0000000080b87223 */ /* 0x100fe20000010803 */
[----:B------:R-:W-:Y:S01]  /*18400*/  FMNMX.FTZ R121, R127, R2, !PT ;  /* 0x000000027f797209 */ /* 0x000fe20007810000 */
[-CC-:B------:R-:W-:Y:S01]  /*18410*/  FFMA.FTZ R186, R132, R0.reuse, -R3.reuse ;  /* 0x0000000084ba7223 */ /* 0x180fe20000010803 */
[-CC-:B------:R-:W-:Y:S01]  /*18420*/  FFMA.FTZ R124, R133, R0.reuse, -R3.reuse ;  /* 0x00000000857c7223 */ /* 0x180fe20000010803 */
        /* <DEDUP_REMOVED lines=30> */
[----:B------:R-:W-:Y:S01]  /*18610*/  FMNMX.FTZ R2, R154, R125, !PT ;  /* 0x0000007d9a027209 */ /* 0x000fe20007810000 */
[----:B------:R-:W-:Y:S01]  /*18620*/  FFMA.FTZ R125, R137, R0, -R3 ;  /* 0x00000000897d7223 */ /* 0x000fe20000010803 */
[----:B------:R-:W-:Y:S02]  /*18630*/  MUFU.EX2 R184, R184 ;  /* 0x000000b800b87308 */ /* 0x000fe40000000800 */
[----:B------:R-:W-:-:S04]  /*18640*/  FMNMX.FTZ R129, R155, R2, !PT ;  /* 0x000000029b817209 */ /* 0x000fc80007810000 */
[----:B------:R-:W-:Y:S01]  /*18650*/  FMNMX.FTZ R2, R158, R129, !PT ;  /* 0x000000819e027209 */ /* 0x000fe20007810000 */
[----:B------:R-:W-:Y:S01]  /*18660*/  FFMA.FTZ R129, R149, R0, -R3 ;  /* 0x0000000095817223 */ /* 0x000fe20000010803 */
[----:B------:R-:W-:Y:S01]  /*18670*/  FADD.FTZ R3, -R140, R5 ;  /* 0x000000058c037221 */ /* 0x000fe20000010100 */
[----:B------:R-:W-:Y:S01]  /*18680*/  MUFU.EX2 R121, R121 ;  /* 0x0000007900797308 */ /* 0x000fe20000000800 */
[----:B------:R-:W-:Y:S02]  /*18690*/  FMNMX.FTZ R21, R159, R2, !PT ;  /* 0x000000029f157209 */ /* 0x000fe40007810000 */
[----:B------:R-:W-:Y:S02]  /*186a0*/  FMUL.FTZ R3, R3, R0 ;  /* 0x0000000003037220 */ /* 0x000fe40000410000 */
[----:B------:R-:W-:-:S03]  /*186b0*/  FMNMX.FTZ R2, R162, R21, !PT ;  /* 0x00000015a2027209 */ /* 0x000fc60007810000 */
        /* <DEDUP_REMOVED lines=9> */
[----:B0-----:R-:W-:-:S07]  /*18750*/  FMNMX.FTZ R21, R2, R21, !PT ;  /* 0x0000001502157209 */ /* 0x001fce0007810000 */
[----:B------:R-:W-:Y:S01]  /*18760*/  MUFU.EX2 R23, R23 ;  /* 0x0000001700177308 */ /* 0x000fe20000000800 */
[----:B------:R-:W0:Y:S07]  /*18770*/  SHFL.BFLY PT, R2, R21, 0x1, 0x1f ;  /* 0x0c201f0015027f89 */ /* 0x000e2e00000e0000 */
[----:B------:R-:W-:Y:S08]  /*18780*/  MUFU.EX2 R176, R176 ;  /* 0x000000b000b07308 */ /* 0x000ff00000000800 */
[----:B------:R-:W-:Y:S08]  /*18790*/  MUFU.EX2 R128, R128 ;  /* 0x0000008000807308 */ /* 0x000ff00000000800 */
[----:B------:R-:W-:Y:S01]  /*187a0*/  MUFU.EX2 R178, R178 ;  /* 0x000000b200b27308 */ /* 0x000fe20000000800 */
[----:B0-----:R-:W-:-:S04]  /*187b0*/  FMNMX.FTZ R21, R21, R2, !PT ;  /* 0x0000000215157209 */ /* 0x001fc80007810000 */
[----:B------:R-:W-:-:S03]  /*187c0*/  FSETP.NEU.FTZ.AND P2, PT, R21, -INF , PT ;  /* 0xff8000001500780b */ /* 0x000fc60003f5d000 */
[----:B------:R0:W1:Y:S01]  /*187d0*/  MUFU.EX2 R2, R3 ;  /* 0x0000000300027308 */ /* 0x0000620000000800 */
[----:B------:R-:W-:-:S05]  /*187e0*/  FMUL.FTZ R137, R21, R0 ;  /* 0x0000000015897220 */ /* 0x000fca0000410000 */
[----:B------:R-:W-:Y:S02]  /*187f0*/  FSEL R137, R137, RZ, P2 ;  /* 0x000000ff89897208 */ /* 0x000fe40001000000 */
[----:B------:R-:W-:Y:S01]  /*18800*/  MUFU.EX2 R129, R129 ;  /* 0x0000008100817308 */ /* 0x000fe20000000800 */
[----:B0-----:R-:W-:Y:S02]  /*18810*/  FSEL R3, R21, RZ, P2 ;  /* 0x000000ff15037208 */ /* 0x001fe40001000000 */
[-CC-:B------:R-:W-:Y:S01]  /*18820*/  FFMA.FTZ R189, R122, R0.reuse, -R137.reuse ;  /* 0x000000007abd7223 */ /* 0x180fe20000010889 */
[-CC-:B------:R-:W-:Y:S01]  /*18830*/  FFMA.FTZ R122, R123, R0.reuse, -R137.reuse ;  /* 0x000000007b7a7223 */ /* 0x180fe20000010889 */
[-CC-:B------:R-:W-:Y:S01]  /*18840*/  FFMA.FTZ R191, R126, R0.reuse, -R137.reuse ;  /* 0x000000007ebf7223 */ /* 0x180fe20000010889 */
[----:B------:R-:W-:Y:S01]  /*18850*/  FADD.FTZ R3, -R3, R4 ;  /* 0x0000000403037221 */ /* 0x000fe20000010100 */
[-CC-:B------:R-:W-:Y:S01]  /*18860*/  FFMA.FTZ R123, R127, R0.reuse, -R137.reuse ;  /* 0x000000007f7b7223 */ /* 0x180fe20000010889 */
[-CC-:B------:R-:W-:Y:S01]  /*18870*/  FFMA.FTZ R185, R130, R0.reuse, -R137.reuse ;  /* 0x0000000082b97223 */ /* 0x180fe20000010889 */
[----:B------:R-:W-:Y:S01]  /*18880*/  MUFU.EX2 R189, R189 ;  /* 0x000000bd00bd7308 */ /* 0x000fe20000000800 */
[-C--:B------:R-:W-:Y:S01]  /*18890*/  FMUL.FTZ R3, R3, R0.reuse ;  /* 0x0000000003037220 */ /* 0x080fe20000410000 */
[----:B-1----:R-:W-:Y:S01]  /*188a0*/  FFMA.FTZ R7, R2, R7, R188 ;  /* 0x0000000702077223 */ /* 0x002fe200000100bc */
[-CC-:B------:R-:W-:Y:S01]  /*188b0*/  FFMA.FTZ R126, R131, R0.reuse, -R137.reuse ;  /* 0x00000000837e7223 */ /* 0x180fe20000010889 */
[-CC-:B------:R-:W-:Y:S01]  /*188c0*/  FFMA.FTZ R187, R134, R0.reuse, -R137.reuse ;  /* 0x0000000086bb7223 */ /* 0x180fe20000010889 */
[-C--:B------:R-:W-:Y:S01]  /*188d0*/  FFMA.FTZ R127, R135, R0.reuse, -R137 ;  /* 0x00000000877f7223 */ /* 0x080fe20000010889 */
[----:B------:R-:W-:Y:S01]  /*188e0*/  FADD.FTZ R7, R20, R7 ;  /* 0x0000000714077221 */ /* 0x000fe20000010000 */
[-CC-:B------:R-:W-:Y:S01]  /*188f0*/  FFMA.FTZ R181, R138, R0.reuse, -R137.reuse ;  /* 0x000000008ab57223 */ /* 0x180fe20000010889 */
[----:B------:R-:W0:Y:S01]  /*18900*/  MUFU.EX2 R3, R3 ;  /* 0x0000000300037308 */ /* 0x000e220000000800 */
[-C--:B------:R-:W-:Y:S01]  /*18910*/  FFMA.FTZ R130, R139, R0.reuse, -R137 ;  /* 0x000000008b827223 */ /* 0x080fe20000010889 */
[----:B------:R-:W-:Y:S01]  /*18920*/  FADD.FTZ R7, R190, R7 ;  /* 0x00000007be077221 */ /* 0x000fe20000010000 */
[-CC-:B------:R-:W-:Y:S01]  /*18930*/  FFMA.FTZ R183, R142, R0.reuse, -R137.reuse ;  /* 0x000000008eb77223 */ /* 0x180fe20000010889 */
[-CC-:B------:R-:W-:Y:S01]  /*18940*/  FFMA.FTZ R143, R143, R0.reuse, -R137.reuse ;  /* 0x000000008f8f7223 */ /* 0x180fe20000010889 */
[-C--:B------:R-:W-:Y:S01]  /*18950*/  FFMA.FTZ R177, R146, R0.reuse, -R137 ;  /* 0x0000000092b17223 */ /* 0x080fe20000010889 */
[----:B------:R-:W-:Y:S01]  /*18960*/  FADD.FTZ R7, R120, R7 ;  /* 0x0000000778077221 */ /* 0x000fe20000010000 */
[-CC-:B------:R-:W-:Y:S01]  /*18970*/  FFMA.FTZ R131, R147, R0.reuse, -R137.reuse ;  /* 0x0000000093837223 */ /* 0x180fe20000010889 */
[----:B------:R-:W1:Y:S01]  /*18980*/  MUFU.EX2 R122, R122 ;  /* 0x0000007a007a7308 */ /* 0x000e620000000800 */
[-C--:B------:R-:W-:Y:S01]  /*18990*/  FFMA.FTZ R179, R150, R0.reuse, -R137 ;  /* 0x0000000096b37223 */ /* 0x080fe20000010889 */
[----:B------:R-:W-:Y:S01]  /*189a0*/  FADD.FTZ R134, R184, R7 ;  /* 0x00000007b8867221 */ /* 0x000fe20000010000 */
[-CC-:B------:R-:W-:Y:S01]  /*189b0*/  FFMA.FTZ R173, R154, R0.reuse, -R137.reuse ;  /* 0x000000009aad7223 */ /* 0x180fe20000010889 */
[-CC-:B------:R-:W-:Y:S01]  /*189c0*/  FFMA.FTZ R175, R158, R0.reuse, -R137.reuse ;  /* 0x000000009eaf7223 */ /* 0x180fe20000010889 */
[----:B------:R-:W-:Y:S01]  /*189d0*/  FFMA.FTZ R169, R162, R0, -R137 ;  /* 0x00000000a2a97223 */ /* 0x000fe20000010889 */
[----:B------:R-:W-:Y:S01]  /*189e0*/  FADD.FTZ R135, R121, R134 ;  /* 0x0000008679877221 */ /* 0x000fe20000010000 */
[----:B------:R-:W-:Y:S01]  /*189f0*/  F2FP.BF16.F32.PACK_AB R188, R20, R188 ;  /* 0x000000bc14bc723e */ /* 0x000fe200000010ff */
[----:B------:R-:W2:Y:S01]  /*18a00*/  MUFU.EX2 R191, R191 ;  /* 0x000000bf00bf7308 */ /* 0x000ea20000000800 */
[----:B0-----:R-:W-:Y:S01]  /*18a10*/  FFMA.FTZ R7, R3, R6, R189 ;  /* 0x0000000603077223 */ /* 0x001fe200000100bd */
[----:B------:R-:W-:Y:S01]  /*18a20*/  FADD.FTZ R135, R186, R135 ;  /* 0x00000087ba877221 */ /* 0x000fe20000010000 */
[--C-:B------:R-:W-:Y:S01]  /*18a30*/  FFMA.FTZ R6, R151, R0, -R137.reuse ;  /* 0x0000000097067223 */ /* 0x100fe20000010889 */
[----:B------:R-:W-:Y:S01]  /*18a40*/  F2FP.BF16.F32.PACK_AB R190, R120, R190 ;  /* 0x000000be78be723e */ /* 0x000fe200000010ff */
[----:B------:R-:W-:Y:S01]  /*18a50*/  FFMA.FTZ R163, R163, R0, -R137 ;  /* 0x00000000a3a37223 */ /* 0x000fe20000010889 */
[----:B------:R-:W-:Y:S01]  /*18a60*/  FADD.FTZ R135, R124, R135 ;  /* 0x000000877c877221 */ /* 0x000fe20000010000 */
[----:B------:R-:W-:Y:S01]  /*18a70*/  F2FP.BF16.F32.PACK_AB R184, R121, R184 ;  /* 0x000000b879b8723e */ /* 0x000fe200000010ff */
[----:B------:R-:W0:Y:S01]  /*18a80*/  MUFU.EX2 R123, R123 ;  /* 0x0000007b007b7308 */ /* 0x000e220000000800 */
[----:B-1----:R-:W-:Y:S01]  /*18a90*/  FADD.FTZ R134, R122, R7 ;  /* 0x000000077a867221 */ /* 0x002fe20000010000 */
[----:B------:R-:W-:Y:S01]  /*18aa0*/  FADD.FTZ R138, R180, R135 ;  /* 0x00000087b48a7221 */ /* 0x000fe20000010000 */
[----:B------:R-:W-:Y:S01]  /*18ab0*/  FFMA.FTZ R166, R166, R0, -R137 ;  /* 0x00000000a6a67223 */ /* 0x000fe20000010889 */
[----:B------:R-:W-:-:S02]  /*18ac0*/  F2FP.BF16.F32.PACK_AB R186, R124, R186 ;  /* 0x000000ba7cba723e */ /* 0x000fc400000010ff */
[----:B------:R-:W-:Y:S01]  /*18ad0*/  FADD.FTZ R135, R125, R138 ;  /* 0x0000008a7d877221 */ /* 0x000fe20000010000 */
[----:B------:R-:W-:Y:S01]  /*18ae0*/  ISETP.GT.AND P2, PT, R9, R207, PT ;  /* 0x000000cf0900720c */ /* 0x000fe20003f44270 */
[----:B------:R-:W1:Y:S01]  /*18af0*/  MUFU.EX2 R185, R185 ;  /* 0x000000b900b97308 */ /* 0x000e620000000800 */
[----:B--2---:R-:W-:Y:S01]  /*18b00*/  FADD.FTZ R134, R191, R134 ;  /* 0x00000086bf867221 */ /* 0x004fe20000010000 */
[----:B------:R-:W-:Y:S01]  /*18b10*/  FADD.FTZ R138, R182, R135 ;  /* 0x00000087b68a7221 */ /* 0x000fe20000010000 */
[----:B------:R-:W-:Y:S01]  /*18b20*/  @!P1 PRMT R135, RZ, 0x654, R14 ;  /* 0x00000654ff879816 */ /* 0x000fe2000000000e */
[----:B------:R-:W-:Y:S01]  /*18b30*/  FFMA.FTZ R14, R155, R0, -R137 ;  /* 0x000000009b0e7223 */ /* 0x000fe20000010889 */
[----:B------:R-:W-:Y:S01]  /*18b40*/  F2FP.BF16.F32.PACK_AB R182, R23, R182 ;  /* 0x000000b617b6723e */ /* 0x000fe200000010ff */
[----:B------:R-:W-:Y:S01]  /*18b50*/  VIADD R9, R9, 0xffffffff ;  /* 0xffffffff09097836 */ /* 0x000fe20000000000 */
[----:B------:R2:W-:Y:S01]  /*18b60*/  @!P1 SYNCS.ARRIVE.TRANS64.RED.A1T0 RZ, [R135+URZ], RZ ;  /* 0x000000ff87ff99a7 */ /* 0x0005e2000810043f */
[----:B------:R-:W3:Y:S01]  /*18b70*/  MUFU.EX2 R126, R126 ;  /* 0x0000007e007e7308 */ /* 0x000ee20000000800 */
[----:B0-----:R-:W-:Y:S01]  /*18b80*/  FADD.FTZ R134, R123, R134 ;  /* 0x000000867b867221 */ /* 0x001fe20000010000 */
[----:B------:R-:W-:-:S02]  /*18b90*/  F2FP.BF16.F32.PACK_AB R180, R125, R180 ;  /* 0x000000b47db4723e */ /* 0x000fc400000010ff */
[----:B------:R-:W-:Y:S02]  /*18ba0*/  F2FP.BF16.F32.PACK_AB R189, R122, R189 ;  /* 0x000000bd7abd723e */ /* 0x000fe400000010ff */
[----:B------:R-:W-:Y:S02]  /*18bb0*/  F2FP.BF16.F32.PACK_AB R191, R123, R191 ;  /* 0x000000bf7bbf723e */ /* 0x000fe400000010ff */
[----:B------:R-:W0:Y:S01]  /*18bc0*/  MUFU.EX2 R187, R187 ;  /* 0x000000bb00bb7308 */ /* 0x000e220000000800 */
[----:B-1----:R-:W-:-:S07]  /*18bd0*/  FADD.FTZ R7, R185, R134 ;  /* 0x00000086b9077221 */ /* 0x002fce0000010000 */
[----:B------:R-:W1:Y:S01]  /*18be0*/  MUFU.EX2 R127, R127 ;  /* 0x0000007f007f7308 */ /* 0x000e620000000800 */
[C---:B---3--:R-:W-:Y:S01]  /*18bf0*/  FADD.FTZ R134, R126.reuse, R7 ;  /* 0x000000077e867221 */ /* 0x048fe20000010000 */
[----:B------:R-:W-:Y:S01]  /*18c00*/  FADD.FTZ R7, R23, R138 ;  /* 0x0000008a17077221 */ /* 0x000fe20000010000 */
[----:B------:R-:W-:-:S03]  /*18c10*/  F2FP.BF16.F32.PACK_AB R185, R126, R185 ;  /* 0x000000b97eb9723e */ /* 0x000fc600000010ff */
[----:B--2---:R-:W-:Y:S01]  /*18c20*/  FADD.FTZ R135, R176, R7 ;  /* 0x00000007b0877221 */ /* 0x004fe20000010000 */
[C---:B------:R-:W-:Y:S01]  /*18c30*/  F2FP.BF16.F32.PACK_AB R176, R128.reuse, R176 ;  /* 0x000000b080b0723e */ /* 0x040fe200000010ff */
[----:B------:R-:W2:Y:S01]  /*18c40*/  MUFU.EX2 R181, R181 ;  /* 0x000000b500b57308 */ /* 0x000ea20000000800 */
[----:B0-----:R-:W-:Y:S01]  /*18c50*/  FADD.FTZ R134, R187, R134 ;  /* 0x00000086bb867221 */ /* 0x001fe20000010000 */
[----:B------:R-:W-:-:S04]  /*18c60*/  FADD.FTZ R135, R128, R135 ;  /* 0x0000008780877221 */ /* 0x000fc80000010000 */
[----:B------:R-:W-:Y:S01]  /*18c70*/  FADD.FTZ R140, R178, R135 ;  /* 0x00000087b28c7221 */ /* 0x000fe20000010000 */
[----:B------:R-:W-:Y:S01]  /*18c80*/  F2FP.BF16.F32.PACK_AB R178, R129, R178 ;  /* 0x000000b281b2723e */ /* 0x000fe200000010ff */
[----:B------:R-:W0:Y:S01]  /*18c90*/  MUFU.EX2 R130, R130 ;  /* 0x0000008200827308 */ /* 0x000e220000000800 */
[----:B-1----:R-:W-:Y:S01]  /*18ca0*/  FADD.FTZ R138, R127, R134 ;  /* 0x000000867f8a7221 */ /* 0x002fe20000010000 */
[----:B------:R-:W-:Y:S01]  /*18cb0*/  FADD.FTZ R135, R129, R140 ;  /* 0x0000008c81877221 */ /* 0x000fe20000010000 */
[-CC-:B------:R-:W-:Y:S01]  /*18cc0*/  FFMA.FTZ R134, R159, R0.reuse, -R137.reuse ;  /* 0x000000009f867223 */ /* 0x180fe20000010889 */
[----:B------:R-:W-:Y:S01]  /*18cd0*/  FFMA.FTZ R137, R167, R0, -R137 ;  /* 0x00000000a7897223 */ /* 0x000fe20000010889 */
[----:B------:R-:W-:-:S03]  /*18ce0*/  F2FP.BF16.F32.PACK_AB R187, R127, R187 ;  /* 0x000000bb7fbb723e */ /* 0x000fc600000010ff */
        /* <DEDUP_REMOVED lines=9> */
[----:B------:R-:W-:Y:S01]  /*18d80*/  F2FP.BF16.F32.PACK_AB R183, R4, R183 ;  /* 0x000000b704b7723e */ /* 0x000fe200000010ff */
[----:B------:R-:W-:-:S05]  /*18d90*/  IMAD.MOV.U32 R4, RZ, RZ, R21 ;  /* 0x000000ffff047224 */ /* 0x000fca00078e0015 */
        /* <DEDUP_REMOVED lines=49> */
[----:B------:R-:W-:Y:S01]  /*190b0*/  IMAD.MOV.U32 R5, RZ, RZ, R15 ;  /* 0x000000ffff057224 */ /* 0x000fe200078e000f */
[----:B------:R-:W-:Y:S06]  /*190c0*/  @P2 BRA `(.L_x_4399) ;  /* 0xffffffc800f82947 */ /* 0x000fec000383ffff */
[----:B------:R-:W-:Y:S05]  /*190d0*/  BSYNC B0 ;  /* 0x0000000000007941 */ /* 0x000fea0003800000 */
.L_x_4380:
[----:B------:R-:W-:Y:S02]  /*190e0*/  IMAD.MOV.U32 R4, RZ, RZ, R21 ;  /* 0x000000ffff047224 */ /* 0x000fe400078e0015 */
[----:B------:R-:W-:Y:S02]  /*190f0*/  IMAD.MOV.U32 R5, RZ, RZ, R15 ;  /* 0x000000ffff057224 */ /* 0x000fe400078e000f */
[----:B------:R-:W-:Y:S02]  /*19100*/  IMAD.MOV.U32 R23, RZ, RZ, R13 ;  /* 0x000000ffff177224 */ /* 0x000fe400078e000d */
[----:B------:R-:W-:-:S07]  /*19110*/  IMAD.MOV.U32 R194, RZ, RZ, R200 ;  /* 0x000000ffffc27224 */ /* 0x000fce00078e00c8 */
.L_x_4379:
[----:B------:R-:W-:Y:S05]  /*19120*/  BSYNC B1 ;  /* 0x0000000000017941 */ /* 0x000fea0003800000 */
.L_x_4378:
[----:B------:R-:W0:Y:S01]  /*19130*/  LDC R202, c[0x0][0x9e4] ;  /* 0x00027900ffca7b82 */ /* 0x000e220000000800 */
[----:B------:R-:W-:Y:S02]  /*19140*/  IADD3 R8, R196, 0x80, -R197 ;  /* 0x00000080c4087810 */ /* 0x000fe40007ffe8c5 */
[----:B------:R-:W-:-:S03]  /*19150*/  LOP3.LUT R16, R16, 0xffefffff, RZ, 0xc0, !PT ;  /* 0xffefffff10107812 */ /* 0x000fc600078ec0ff */
[----:B------:R-:W-:-:S04]  /*19160*/  IMAD R8, R201, 0x80, R8 ;  /* 0x00000080c9087824 */ /* 0x000fc800078e0208 */
[----:B------:R-:W-:Y:S01]  /*19170*/  IMAD.IADD R11, R8, 0x1, -R11 ;  /* 0x00000001080b7824 */ /* 0x000fe200078e0a0b */
[----:B0-----:R-:W-:-:S13]  /*19180*/  ISETP.GE.AND P2, PT, R202, 0x1, PT ;  /* 0x00000001ca00780c */ /* 0x001fda0003f46270 */
[----:B------:R-:W-:Y:S01]  /*19190*/  @P2 LOP3.LUT R16, R16, 0x100000, RZ, 0xfc, !PT ;  /* 0x0010000010102812 */ /* 0x000fe200078efcff */
        /* <DEDUP_REMOVED lines=11> */
.L_x_4402:
[----:B------:R-:W-:-:S13]  /*19250*/  ISETP.NE.AND P2, PT, R202, 0x1, PT ;  /* 0x00000001ca00780c */ /* 0x000fda0003f45270 */
[----:B------:R-:W0:Y:S02]  /*19260*/  @P2 LDC.64 R12, c[0x0][0x9e8] ;  /* 0x00027a00ff0c2b82 */ /* 0x000e240000000a00 */
[----:B0-----:R-:W-:-:S05]  /*19270*/  @P2 IMAD.HI.U32 R12, R8, R12, RZ ;  /* 0x0000000c080c2227 */ /* 0x001fca00078e00ff */
[----:B------:R-:W-:-:S07]  /*19280*/  @P2 SHF.R.U32.HI R8, RZ, R13, R12 ;  /* 0x0000000dff082219 */ /* 0x000fce000001160c */
.L_x_4403:
[----:B------:R-:W-:Y:S05]  /*19290*/  BSYNC B0 ;  /* 0x0000000000007941 */ /* 0x000fea0003800000 */
.L_x_4401:
[----:B------:R-:W-:-:S05]  /*192a0*/  IMAD R8, R8, R202, RZ ;  /* 0x000000ca08087224 */ /* 0x000fca00078e02ff */
[----:B------:R-:W-:-:S07]  /*192b0*/  VIMNMX R11, R11, R8, !PT ;  /* 0x000000080b0b7248 */ /* 0x000fce0007fe0100 */
.L_x_4400:
[----:B------:R-:W-:Y:S01]  /*192c0*/  VIADD R11, R11, 0x5f ;  /* 0x0000005f0b0b7836 */ /* 0x000fe20000000000 */
[----:B------:R-:W-:Y:S03]  /*192d0*/  BSSY B0, `(.L_x_4404) ;  /* 0x0000229000007945 */ /* 0x000fe60003800000 */
[----:B------:R-:W-:-:S05]  /*192e0*/  IMAD.HI R11, R11, 0x2aaaaaab, RZ ;  /* 0x2aaaaaab0b0b7827 */ /* 0x000fca00078e02ff */
[----:B------:R-:W-:-:S04]  /*192f0*/  SHF.R.U32.HI R8, RZ, 0x1f, R11 ;  /* 0x0000001fff087819 */ /* 0x000fc8000001160b */
[----:B------:R-:W-:-:S04]  /*19300*/  LEA.HI.SX32 R15, R11, R8, 0x1c ;  /* 0x000000080b0f7211 */ /* 0x000fc800078fe2ff */
[----:B------:R-:W-:-:S04]  /*19310*/  VIMNMX R15, R212, R15, !PT ;  /* 0x0000000fd40f7248 */ /* 0x000fc80007fe0100 */
[----:B------:R-:W-:-:S13]  /*19320*/  ISETP.GE.AND P2, PT, R9, R15, PT ;  /* 0x0000000f0900720c */ /* 0x000fda0003f46270 */
[----:B------:R-:W-:Y:S05]  /*19330*/  @!P2 BRA `(.L_x_4405) ;  /* 0x000000200088a947 */ /* 0x000fea0003800000 */
[----:B------:R-:W-:Y:S01]  /*19340*/  BSSY B1, `(.L_x_4405) ;  /* 0x0000221000017945 */ /* 0x000fe20003800000 */
[----:B------:R-:W-:Y:S02]  /*19350*/  IMAD.MOV.U32 R11, RZ, RZ, R4 ;  /* 0x000000ffff0b7224 */ /* 0x000fe400078e0004 */
[----:B------:R-:W-:Y:S02]  /*19360*/  IMAD.MOV.U32 R8, RZ, RZ, R5 ;  /* 0x000000ffff087224 */ /* 0x000fe400078e0005 */
[----:B------:R-:W-:Y:S02]  /*19370*/  IMAD.MOV.U32 R12, RZ, RZ, R194 ;  /* 0x000000ffff0c7224 */ /* 0x000fe400078e00c2 */
[----:B------:R-:W-:-:S07]  /*19380*/  IMAD.MOV.U32 R13, RZ, RZ, R23 ;  /* 0x000000ffff0d7224 */ /* 0x000fce00078e0017 */
.L_x_4416:
        /* <DEDUP_REMOVED lines=8> */
.L_x_4406:
[----:B------:R-:W-:Y:S01]  /*19410*/  IMAD R0, R23, 0x8, R17 ;  /* 0x0000000817007824 */ /* 0x000fe200078e0211 */
[----:B------:R-:W-:-:S04]  /*19420*/  SHF.L.U32 R21, R194, 0x1f, RZ ;  /* 0x0000001fc2157819 */ /* 0x000fc800000006ff */
[----:B------:R0:W1:Y:S01]  /*19430*/  SYNCS.PHASECHK.TRANS64.TRYWAIT P2, [R0+URZ+0x30830], R21 ;  /* 0x03083015000075a7 */ /* 0x000062000804017f */
[----:B------:R-:W-:Y:S05]  /*19440*/  @!P0 BRA `(.L_x_4407) ;  /* 0x0000000000048947 */ /* 0x000fea0003800000 */
[----:B------:R-:W-:Y:S01]  /*19450*/  BPT.TRAP 0x1 ;  /* 0x000000040000795c */ /* 0x000fe20000300000 */
.L_x_4407:
[----:B------:R-:W-:Y:S01]  /*19460*/  BSSY B2, `(.L_x_4408) ;  /* 0x0000006000027945 */ /* 0x000fe20003800000 */
[----:B------:R-:W-:Y:S02]  /*19470*/  IMAD R4, R23, 0x900, R10 ;  /* 0x0000090017047824 */ /* 0x000fe400078e020a */
[----:B------:R-:W-:Y:S01]  /*19480*/  IMAD.MOV.U32 R5, RZ, RZ, 0x40000040 ;  /* 0x40000040ff057424 */ /* 0x000fe200078e00ff */
[----:B-1----:R-:W-:Y:S06]  /*19490*/  @P2 BRA `(.L_x_4409) ;  /* 0x0000000000082947 */ /* 0x002fec0003800000 */
[----:B------:R-:W1:Y:S02]  /*194a0*/  SYNCS.PHASECHK.TRANS64.TRYWAIT P2, [R0+URZ+0x30830], R21 ;  /* 0x03083015000075a7 */ /* 0x000e64000804017f */
[----:B-1----:R-:W-:Y:S05]  /*194b0*/  @!P2 BRA `(.L_x_4410) ;  /* 0x0000010000d4a947 */ /* 0x002fea0003800000 */
.L_x_4409:
[----:B------:R-:W-:Y:S05]  /*194c0*/  BSYNC B2 ;  /* 0x0000000000027941 */ /* 0x000fea0003800000 */
.L_x_4408:
        /* <DEDUP_REMOVED lines=10> */
[----:B-1----:R-:W-:Y:S01]  /*19570*/  IMAD.MOV.U32 R21, RZ, RZ, 0x40000040 ;  /* 0x40000040ff157424 */ /* 0x002fe200078e00ff */
        /* <DEDUP_REMOVED lines=206> */
.L_x_4411:
[----:B------:R-:W-:Y:S01]  /*1a260*/  SHF.L.U32 R0, R12, 0x1f, RZ ;  /* 0x0000001f0c007819 */ /* 0x000fe200000006ff */
[----:B------:R-:W-:-:S04]  /*1a270*/  IMAD R200, R13, 0x8, R17 ;  /* 0x000000080dc87824 */ /* 0x000fc800078e0211 */
[----:B------:R0:W1:Y:S01]  /*1a280*/  SYNCS.PHASECHK.TRANS64.TRYWAIT P2, [R200+URZ+0x30850], R0 ;  /* 0x03085000c80075a7 */ /* 0x000062000804017f */
[----:B------:R-:W-:Y:S05]  /*1a290*/  @!P0 BRA `(.L_x_4412) ;  /* 0x0000000000048947 */ /* 0x000fea0003800000 */
[----:B------:R-:W-:Y:S01]  /*1a2a0*/  BPT.TRAP 0x1 ;  /* 0x000000040000795c */ /* 0x000fe20000300000 */
.L_x_4412:
[----:B------:R-:W-:Y:S04]  /*1a2b0*/  BSSY B2, `(.L_x_4413) ;  /* 0x0000004000027945 */ /* 0x000fe80003800000 */
[----:B-1----:R-:W-:Y:S05]  /*1a2c0*/  @P2 BRA `(.L_x_4414) ;  /* 0x0000000000082947 */ /* 0x002fea0003800000 */
[----:B------:R-:W1:Y:S02]  /*1a2d0*/  SYNCS.PHASECHK.TRANS64.TRYWAIT P2, [R200+URZ+0x30850], R0 ;  /* 0x03085000c80075a7 */ /* 0x000e64000804017f */
[----:B-1----:R-:W-:Y:S05]  /*1a2e0*/  @!P2 BRA `(.L_x_4415) ;  /* 0x000000f4005ca947 */ /* 0x002fea0003800000 */
.L_x_4414:
[----:B------:R-:W-:Y:S05]  /*1a2f0*/  BSYNC B2 ;  /* 0x0000000000027941 */ /* 0x000fea0003800000 */
.L_x_4413:
[----:B01----:R-:W-:Y:S01]  /*1a300*/  VIADD R0, R17, 0x400 ;  /* 0x0000040011007836 */ /* 0x003fe20000000000 */
[----:B------:R-:W-:Y:S01]  /*1a310*/  WARPGROUP.ARRIVE ;  /* 0x00000000000079c5 */ /* 0x000fe20000000000 */
[----:B------:R-:W-:Y:S01]  /*1a320*/  IMAD.MOV.U32 R3, RZ, RZ, 0x40000040 ;  /* 0x40000040ff037424 */ /* 0x000fe200078e00ff */
[C---:B-----5:R-:W-:Y:S01]  /*1a330*/  ISETP.GT.AND P2, PT, R9.reuse, R15, PT ;  /* 0x0000000f0900720c */ /* 0x060fe20003f44270 */
[----:B------:R-:W-:Y:S01]  /*1a340*/  IMAD.MOV.U32 R21, RZ, RZ, 0x40000040 ;  /* 0x40000040ff157424 */ /* 0x000fe200078e00ff */
[----:B------:R-:W-:Y:S01]  /*1a350*/  SHF.R.U32.HI R0, RZ, 0x4, R0 ;  /* 0x00000004ff007819 */ /* 0x000fe20000011600 */
[----:B------:R-:W-:Y:S02]  /*1a360*/  @!P1 VIADD R200, R200, 0x30860 ;  /* 0x00030860c8c89836 */ /* 0x000fe40000000000 */
[----:B------:R-:W-:Y:S01]  /*1a370*/  VIADD R9, R9, 0xffffffff ;  /* 0xffffffff09097836 */ /* 0x000fe20000000000 */
[----:B------:R-:W-:Y:S02]  /*1a380*/  LOP3.LUT R0, R0, 0x3fff, RZ, 0xc0, !PT ;  /* 0x00003fff00007812 */ /* 0x000fe400078ec0ff */
[----:B------:R-:W-:-:S02]  /*1a390*/  @!P1 PRMT R200, RZ, 0x654, R200 ;  /* 0x00000654ffc89816 */ /* 0x000fc400000000c8 */
[----:B------:R-:W-:-:S05]  /*1a3a0*/  LOP3.LUT R0, R0, 0x3000000, RZ, 0xfc, !PT ;  /* 0x0300000000007812 */ /* 0x000fca00078efcff */
[----:B------:R-:W-:Y:S01]  /*1a3b0*/  IMAD R12, R13, 0x900, R0 ;  /* 0x000009000d0c7824 */ /* 0x000fe200078e0200 */
[----:B------:R-:W-:Y:S01]  /*1a3c0*/  FMNMX.FTZ R0, R120, R8, !PT ;  /* 0x0000000878007209 */ /* 0x000fe20007810000 */
[----:B------:R-:W-:Y:S02]  /*1a3d0*/  IMAD.MOV.U32 R13, RZ, RZ, 0x40000040 ;  /* 0x40000040ff0d7424 */ /* 0x000fe400078e00ff */
[C---:B------:R-:W-:Y:S01]  /*1a3e0*/  VIADD R2, R12.reuse, 0x80 ;  /* 0x000000800c027836 */ /* 0x040fe20000000000 */
[----:B------:R-:W-:Y:S02]  /*1a3f0*/  R2UR UR6, R12 ;  /* 0x000000000c0672ca */ /* 0x000fe400000e0000 */
[----:B------:R-:W-:-:S13]  /*1a400*/  R2UR UR7, R13 ;  /* 0x000000000d0772ca */ /* 0x000fda00000e0000 */
        /* <DEDUP_REMOVED lines=10> */
[----:B------:R-:W-:Y:S02]  /*1a4b0*/  R2UR UR7, R3 ;  /* 0x00000000030772ca */ /* 0x000fe400000e0000 */
        /* <DEDUP_REMOVED lines=22> */
[----:B------:R-:W-:-:S03]  /*1a620*/  IMAD.MOV.U32 R3, RZ, RZ, 0x40000040 ;  /* 0x40000040ff037424 */ /* 0x000fc600078e00ff */
[----:B------:R-:W-:Y:S01]  /*1a630*/  FMNMX.FTZ R4, R165, R0, !PT ;  /* 0x00000000a5047209 */ /* 0x000fe20007810000 */
[----:B------:R-:W-:-:S04]  /*1a640*/  IMAD.U32 R0, RZ, RZ, UR42 ;  /* 0x0000002aff007e24 */ /* 0x000fc8000f8e00ff */
        /* <DEDUP_REMOVED lines=11> */
[C---:B------:R-:W-:Y:S01]  /*1a700*/  VIADD R20, R12.reuse, 0x200 ;  /* 0x000002000c147836 */ /* 0x040fe20000000000 */
        /* <DEDUP_REMOVED lines=20> */
[----:B------:R-:W-:Y:S02]  /*1a850*/  R2UR UR6, R2 ;  /* 0x00000000020672ca */ /* 0x000fe400000e0000 */
[----:B------:R-:W-:Y:S01]  /*1a860*/  R2UR UR7, R3 ;  /* 0x00000000030772ca */ /* 0x000fe200000e0000 */
[----:B------:R-:W-:Y:S01]  /*1a870*/  FADD.FTZ R3, -R5, R8 ;  /* 0x0000000805037221 */ /* 0x000fe20000010100 */
[----:B------:R-:W-:-:S03]  /*1a880*/  FMNMX.FTZ R4, R167, R4, !PT ;  /* 0x00000004a7047209 */ /* 0x000fc60007810000 */
[-C--:B------:R-:W-:Y:S01]  /*1a890*/  FMUL.FTZ R2, R3, R0.reuse ;  /* 0x0000000003027220 */ /* 0x080fe20000410000 */
[-C--:B------:R-:W-:Y:S01]  /*1a8a0*/  FMUL.FTZ R3, R5, R0.reuse ;  /* 0x0000000005037220 */ /* 0x080fe20000410000 */
[----:B------:R-:W0:Y:S03]  /*1a8b0*/  SHFL.BFLY PT, R13, R4, 0x2, 0x1f ;  /* 0x0c401f00040d7f89 */ /* 0x000e2600000e0000 */
        /* <DEDUP_REMOVED lines=16> */
[----:B0-----:R-:W-:-:S07]  /*1a9c0*/  FMNMX.FTZ R13, R4, R13, !PT ;  /* 0x0000000d040d7209 */ /* 0x001fce0007810000 */
[----:B------:R-:W0:Y:S01]  /*1a9d0*/  MUFU.EX2 R188, R188 ;  /* 0x000000bc00bc7308 */ /* 0x000e220000000800 */
[----:B------:R-:W1:Y:S07]  /*1a9e0*/  SHFL.BFLY PT, R4, R13, 0x1, 0x1f ;  /* 0x0c201f000d047f89 */ /* 0x000e6e00000e0000 */
[----:B------:R-:W2:Y:S08]  /*1a9f0*/  MUFU.EX2 R120, R120 ;  /* 0x0000007800787308 */ /* 0x000eb00000000800 */
[----:B------:R-:W3:Y:S01]  /*1aa00*/  MUFU.EX2 R190, R190 ;  /* 0x000000be00be7308 */ /* 0x000ee20000000800 */
[----:B0-----:R-:W-:-:S07]  /*1aa10*/  FFMA.FTZ R7, R2, R7, R188 ;  /* 0x0000000702077223 */ /* 0x001fce00000100bc */
[----:B------:R-:W0:Y:S01]  /*1aa20*/  MUFU.EX2 R124, R124 ;  /* 0x0000007c007c7308 */ /* 0x000e220000000800 */
[C---:B--2---:R-:W-:Y:S01]  /*1aa30*/  FADD.FTZ R7, R120.reuse, R7 ;  /* 0x0000000778077221 */ /* 0x044fe20000010000 */
[----:B------:R-:W-:Y:S02]  /*1aa40*/  F2FP.BF16.F32.PACK_AB R188, R120, R188 ;  /* 0x000000bc78bc723e */ /* 0x000fe400000010ff */
[----:B-1----:R-:W-:Y:S01]  /*1aa50*/  FMNMX.FTZ R4, R13, R4, !PT ;  /* 0x000000040d047209 */ /* 0x002fe20007810000 */
[----:B------:R-:W-:-:S03]  /*1aa60*/  IMAD.MOV.U32 R13, RZ, RZ, 0x40000040 ;  /* 0x40000040ff0d7424 */ /* 0x000fc600078e00ff */
[----:B------:R-:W1:Y:S01]  /*1aa70*/  MUFU.EX2 R184, R184 ;  /* 0x000000b800b87308 */ /* 0x000e620000000800 */
[----:B---3--:R-:W-:-:S07]  /*1aa80*/  FADD.FTZ R7, R190, R7 ;  /* 0x00000007be077221 */ /* 0x008fce0000010000 */
[----:B------:R-:W2:Y:S01]  /*1aa90*/  MUFU.EX2 R121, R121 ;  /* 0x0000007900797308 */ /* 0x000ea20000000800 */
[C---:B0-----:R-:W-:Y:S01]  /*1aaa0*/  FADD.FTZ R7, R124.reuse, R7 ;  /* 0x000000077c077221 */ /* 0x041fe20000010000 */
[----:B------:R-:W-:-:S06]  /*1aab0*/  F2FP.BF16.F32.PACK_AB R190, R124, R190 ;  /* 0x000000be7cbe723e */ /* 0x000fcc00000010ff */
        /* <DEDUP_REMOVED lines=11> */
[-C--:B------:R-:W-:Y:S01]  /*1ab70*/  FFMA.FTZ R136, R141, R0.reuse, -R3 ;  /* 0x000000008d887223 */ /* 0x080fe20000010803 */
[-C--:B------:R-:W-:Y:S02]  /*1ab80*/  FMUL.FTZ R141, R4, R0.reuse ;  /* 0x00000000048d7220 */ /* 0x080fe40000410000 */
[----:B------:R-:W-:Y:S01]  /*1ab90*/  HGMMA.64x192x16.F32.BF16 R24, R176, gdesc[UR4].tnspB, R24, gsb0 ;  /* 0x42e00004b0187df0 */ /* 0x000fe20008001818 */
[----:B------:R-:W-:Y:S01]  /*1aba0*/  R2UR UR6, R20 ;  /* 0x00000000140672ca */ /* 0x000fe200000e0000 */
[-C--:B------:R-:W-:Y:S01]  /*1abb0*/  FFMA.FTZ R122, R122, R0.reuse, -R141 ;  /* 0x000000007a7a7223 */ /* 0x080fe2000001088d */
[----:B------:R-:W-:Y:S01]  /*1abc0*/  R2UR UR7, R21 ;  /* 0x00000000150772ca */ /* 0x000fe200000e0000 */
[----:B------:R0:W-:Y:S01]  /*1abd0*/  MUFU.EX2 R20, R137 ;  /* 0x0000008900147308 */ /* 0x0001e20000000800 */
[-C--:B------:R-:W-:Y:S01]  /*1abe0*/  FFMA.FTZ R21, R160, R0.reuse, -R3 ;  /* 0x00000000a0157223 */ /* 0x080fe20000010803 */
[-CC-:B------:R-:W-:Y:S01]  /*1abf0*/  FFMA.FTZ R189, R123, R0.reuse, -R141.reuse ;  /* 0x000000007bbd7223 */ /* 0x180fe2000001088d */
[-CC-:B------:R-:W-:Y:S01]  /*1ac00*/  FFMA.FTZ R191, R126, R0.reuse, -R141.reuse ;  /* 0x000000007ebf7223 */ /* 0x180fe2000001088d */
[-CC-:B------:R-:W-:Y:S01]  /*1ac10*/  FFMA.FTZ R140, R127, R0.reuse, -R141.reuse ;  /* 0x000000007f8c7223 */ /* 0x180fe2000001088d */
[-CC-:B------:R-:W-:Y:S01]  /*1ac20*/  FFMA.FTZ R185, R130, R0.reuse, -R141.reuse ;  /* 0x0000000082b97223 */ /* 0x180fe2000001088d */
[-CC-:B------:R-:W-:Y:S01]  /*1ac30*/  FFMA.FTZ R126, R131, R0.reuse, -R141.reuse ;  /* 0x00000000837e7223 */ /* 0x180fe2000001088d */
[-C--:B------:R-:W-:Y:S01]  /*1ac40*/  FFMA.FTZ R187, R134, R0.reuse, -R141 ;  /* 0x0000000086bb7223 */ /* 0x080fe2000001088d */
[----:B------:R-:W-:Y:S01]  /*1ac50*/  MUFU.EX2 R122, R122 ;  /* 0x0000007a007a7308 */ /* 0x000fe20000000800 */
[-C--:B0-----:R-:W-:Y:S01]  /*1ac60*/  FFMA.FTZ R137, R164, R0.reuse, -R3 ;  /* 0x00000000a4897223 */ /* 0x081fe20000010803 */
        /* <DEDUP_REMOVED lines=8> */
[----:B------:R-:W-:-:S06]  /*1acf0*/  FFMA.FTZ R166, R166, R0, -R141 ;  /* 0x00000000a6a67223 */ /* 0x000fcc000001088d */
        /* <DEDUP_REMOVED lines=21> */
[----:B-1----:R-:W-:Y:S01]  /*1ae50*/  FADD.FTZ R144, R184, R7 ;  /* 0x00000007b8907221 */ /* 0x002fe20000010000 */
[-CC-:B------:R-:W-:Y:S01]  /*1ae60*/  FFMA.FTZ R177, R146, R0.reuse, -R141.reuse ;  /* 0x0000000092b17223 */ /* 0x180fe2000001088d */
[-CC-:B------:R-:W-:Y:S01]  /*1ae70*/  FFMA.FTZ R179, R150, R0.reuse, -R141.reuse ;  /* 0x0000000096b37223 */ /* 0x180fe2000001088d */
[----:B------:R-:W-:Y:S01]  /*1ae80*/  HGMMA.64x192x16.F32.BF16 R24, R172, gdesc[UR4].tnspB, R24, gsb0 ;  /* 0x42e00004ac187df0 */ /* 0x000fe20008001818 */
[----:B------:R-:W-:Y:S01]  /*1ae90*/  R2UR UR6, R12 ;  /* 0x000000000c0672ca */ /* 0x000fe200000e0000 */
[----:B------:R-:W-:Y:S01]  /*1aea0*/  FFMA.FTZ R12, R139, R0, -R141 ;  /* 0x000000008b0c7223 */ /* 0x000fe2000001088d */
[----:B------:R-:W-:Y:S01]  /*1aeb0*/  R2UR UR7, R13 ;  /* 0x000000000d0772ca */ /* 0x000fe200000e0000 */
[----:B------:R-:W-:-:S02]  /*1aec0*/  @!P1 IMAD R13, R14, 0x8, R17 ;  /* 0x000000080e0d9824 */ /* 0x000fc400078e0211 */
[----:B------:R-:W-:Y:S01]  /*1aed0*/  FFMA.FTZ R14, R147, R0, -R141 ;  /* 0x00000000930e7223 */ /* 0x000fe2000001088d */
[----:B------:R-:W-:Y:S01]  /*1aee0*/  MUFU.EX2 R176, R176 ;  /* 0x000000b000b07308 */ /* 0x000fe20000000800 */
[----:B--2---:R-:W-:Y:S01]  /*1aef0*/  F2FP.BF16.F32.PACK_AB R184, R121, R184 ;  /* 0x000000b879b8723e */ /* 0x004fe200000010ff */
[----:B------:R-:W-:-:S05]  /*1af00*/  @!P1 VIADD R13, R13, 0x30840 ;  /* 0x000308400d0d9836 */ /* 0x000fca0000000000 */
[----:B------:R-:W-:Y:S01]  /*1af10*/  @!P1 PRMT R13, RZ, 0x654, R13 ;  /* 0x00000654ff0d9816 */ /* 0x000fe2000000000d */
        /* <DEDUP_REMOVED lines=9> */
[----:B------:R-:W-:Y:S01]  /*1afb0*/  FADD.FTZ R3, -R4, R11 ;  /* 0x0000000b04037221 */ /* 0x000fe20000010100 */
[-CC-:B------:R-:W-:Y:S01]  /*1afc0*/  FFMA.FTZ R173, R154, R0.reuse, -R141.reuse ;  /* 0x000000009aad7223 */ /* 0x180fe2000001088d */
[-C--:B------:R-:W-:Y:S01]  /*1afd0*/  FFMA.FTZ R175, R158, R0.reuse, -R141 ;  /* 0x000000009eaf7223 */ /* 0x080fe2000001088d */
[----:B------:R-:W-:Y:S01]  /*1afe0*/  HGMMA.64x192x16.F32.BF16 R24, R168, gdesc[UR4].tnspB, R24, gsb0 ;  /* 0x42e00004a8187df0 */ /* 0x000fe20008001818 */
[----:B------:R-:W-:Y:S01]  /*1aff0*/  FMUL.FTZ R3, R3, R0 ;  /* 0x0000000003037220 */ /* 0x000fe20000410000 */
[----:B------:R-:W-:Y:S08]  /*1b000*/  MUFU.EX2 R172, R172 ;  /* 0x000000ac00ac7308 */ /* 0x000ff00000000800 */
[----:B------:R-:W0:Y:S08]  /*1b010*/  MUFU.EX2 R3, R3 ;  /* 0x0000000300037308 */ /* 0x000e300000000800 */
[----:B------:R-:W-:Y:S08]  /*1b020*/  MUFU.EX2 R173, R173 ;  /* 0x000000ad00ad7308 */ /* 0x000ff00000000800 */
[----:B------:R-:W-:Y:S01]  /*1b030*/  MUFU.EX2 R174, R174 ;  /* 0x000000ae00ae7308 */ /* 0x000fe20000000800 */
[----:B0-----:R-:W-:-:S04]  /*1b040*/  FFMA.FTZ R6, R3, R6, R122 ;  /* 0x0000000603067223 */ /* 0x001fc8000001007a */
[----:B------:R-:W-:Y:S01]  /*1b050*/  FADD.FTZ R138, R189, R6 ;  /* 0x00000006bd8a7221 */ /* 0x000fe20000010000 */
[----:B------:R-:W-:Y:S01]  /*1b060*/  FFMA.FTZ R6, R151, R0, -R141 ;  /* 0x0000000097067223 */ /* 0x000fe2000001088d */
[----:B------:R-:W-:Y:S01]  /*1b070*/  F2FP.BF16.F32.PACK_AB R189, R189, R122 ;  /* 0x0000007abdbd723e */ /* 0x000fe200000010ff */
[----:B------:R-:W-:Y:S08]  /*1b080*/  MUFU.EX2 R175, R175 ;  /* 0x000000af00af7308 */ /* 0x000ff00000000800 */
[----:B------:R-:W-:Y:S08]  /*1b090*/  MUFU.EX2 R6, R6 ;  /* 0x0000000600067308 */ /* 0x000ff00000000800 */
[----:B------:R-:W0:Y:S01]  /*1b0a0*/  MUFU.EX2 R11, R165 ;  /* 0x000000a5000b7308 */ /* 0x000e220000000800 */
[----:B------:R-:W-:-:S02]  /*1b0b0*/  WARPGROUP.DEPBAR.LE gsb0, 0x0 ;  /* 0x00008000000079c5 */ /* 0x000fc40000010000 */
[----:B------:R1:W-:Y:S01]  /*1b0c0*/  @!P1 SYNCS.ARRIVE.TRANS64.RED.A1T0 RZ, [R13+URZ], RZ ;  /* 0x000000ff0dff99a7 */ /* 0x0003e2000810043f */
[----:B0-----:R-:W-:Y:S02]  /*1b0d0*/  F2FP.BF16.F32.PACK_AB R170, R11, R137 ;  /* 0x000000890baa723e */ /* 0x001fe400000010ff */
[----:B------:R-:W-:Y:S02]  /*1b0e0*/  F2FP.BF16.F32.PACK_AB R168, R133, R21 ;  /* 0x0000001585a8723e */ /* 0x000fe400000010ff */
[----:B------:R-:W-:Y:S01]  /*1b0f0*/  F2FP.BF16.F32.PACK_AB R169, R163, R162 ;  /* 0x000000a2a3a9723e */ /* 0x000fe200000010ff */
[----:B-1----:R-:W-:Y:S01]  /*1b100*/  FADD.FTZ R13, R191, R138 ;  /* 0x0000008abf0d7221 */ /* 0x002fe20000010000 */
[-CC-:B------:R-:W-:Y:S01]  /*1b110*/  FFMA.FTZ R138, R155, R0.reuse, -R141.reuse ;  /* 0x000000009b8a7223 */ /* 0x180fe2000001088d */
[----:B------:R-:W-:Y:S01]  /*1b120*/  FFMA.FTZ R141, R167, R0, -R141 ;  /* 0x00000000a78d7223 */ /* 0x000fe2000001088d */
[----:B------:R0:W-:Y:S01]  /*1b130*/  @!P1 SYNCS.ARRIVE.TRANS64.RED.A1T0 RZ, [R200+URZ], RZ ;  /* 0x000000ffc8ff99a7 */ /* 0x0001e2000810043f */
[C---:B------:R-:W-:Y:S01]  /*1b140*/  FADD.FTZ R142, R140.reuse, R13 ;  /* 0x0000000d8c8e7221 */ /* 0x040fe20000010000 */
        /* <DEDUP_REMOVED lines=8> */
[----:B------:R-:W-:Y:S01]  /*1b1d0*/  F2FP.BF16.F32.PACK_AB R185, R126, R185 ;  /* 0x000000b97eb9723e */ /* 0x000fe200000010ff */
[----:B------:R-:W2:Y:S01]  /*1b1e0*/  MUFU.EX2 R141, R141 ;  /* 0x0000008d008d7308 */ /* 0x000ea20000000800 */
        /* <DEDUP_REMOVED lines=14> */
[----:B------:R-:W3:Y:S01]  /*1b2d0*/  MUFU.EX2 R120, R159 ;  /* 0x0000009f00787308 */ /* 0x000ee20000000800 */
        /* <DEDUP_REMOVED lines=15> */
[----:B------:R-:W-:Y:S01]  /*1b3d0*/  F2FP.BF16.F32.PACK_AB R172, R129, R172 ;  /* 0x000000ac81ac723e */ /* 0x000fe200000010ff */
[----:B------:R-:W-:Y:S02]  /*1b3e0*/  IMAD.MOV.U32 R12, RZ, RZ, R194 ;  /* 0x000000ffff0c7224 */ /* 0x000fe400078e00c2 */
[----:B------:R-:W-:Y:S01]  /*1b3f0*/  FADD.FTZ R7, R173, R8 ;  /* 0x00000008ad077221 */ /* 0x000fe20000010000 */
[----:B------:R-:W-:Y:S01]  /*1b400*/  FADD.FTZ R13, R174, R13 ;  /* 0x0000000dae0d7221 */ /* 0x000fe20000010000 */
[C---:B-1----:R-:W-:Y:S02]  /*1b410*/  F2FP.BF16.F32.PACK_AB R173, R138.reuse, R173 ;  /* 0x000000ad8aad723e */ /* 0x042fe400000010ff */
[----:B------:R-:W-:Y:S01]  /*1b420*/  FADD.FTZ R8, R138, R7 ;  /* 0x000000078a087221 */ /* 0x000fe20000010000 */
[----:B------:R-:W-:-:S02]  /*1b430*/  F2FP.BF16.F32.PACK_AB R174, R132, R174 ;  /* 0x000000ae84ae723e */ /* 0x000fc400000010ff */
[----:B--2---:R-:W-:Y:S01]  /*1b440*/  F2FP.BF16.F32.PACK_AB R171, R141, R166 ;  /* 0x000000a68dab723e */ /* 0x004fe200000010ff */
[----:B------:R-:W-:Y:S01]  /*1b450*/  FADD.FTZ R7, R175, R8 ;  /* 0x00000008af077221 */ /* 0x000fe20000010000 */
[----:B------:R-:W-:Y:S01]  /*1b460*/  FADD.FTZ R8, R132, R13 ;  /* 0x0000000d84087221 */ /* 0x000fe20000010000 */
[C---:B---3--:R-:W-:Y:S01]  /*1b470*/  F2FP.BF16.F32.PACK_AB R175, R120.reuse, R175 ;  /* 0x000000af78af723e */ /* 0x048fe200000010ff */
[----:B------:R-:W-:Y:S02]  /*1b480*/  IMAD.MOV.U32 R13, RZ, RZ, R23 ;  /* 0x000000ffff0d7224 */ /* 0x000fe400078e0017 */
[----:B------:R-:W-:Y:S01]  /*1b490*/  FADD.FTZ R7, R120, R7 ;  /* 0x0000000778077221 */ /* 0x000fe20000010000 */
[----:B------:R-:W-:-:S03]  /*1b4a0*/  FADD.FTZ R8, R21, R8 ;  /* 0x0000000815087221 */ /* 0x000fc60000010000 */
[----:B------:R-:W-:Y:S01]  /*1b4b0*/  FADD.FTZ R7, R162, R7 ;  /* 0x00000007a2077221 */ /* 0x000fe20000010000 */
[----:B------:R-:W-:-:S03]  /*1b4c0*/  FADD.FTZ R8, R133, R8 ;  /* 0x0000000885087221 */ /* 0x000fc60000010000 */
[----:B------:R-:W-:Y:S01]  /*1b4d0*/  FADD.FTZ R7, R163, R7 ;  /* 0x00000007a3077221 */ /* 0x000fe20000010000 */
[----:B------:R-:W-:-:S03]  /*1b4e0*/  FADD.FTZ R8, R137, R8 ;  /* 0x0000000889087221 */ /* 0x000fc60000010000 */
[----:B------:R-:W-:Y:S01]  /*1b4f0*/  FADD.FTZ R6, R166, R7 ;  /* 0x00000007a6067221 */ /* 0x000fe20000010000 */
[----:B------:R-:W-:Y:S01]  /*1b500*/  FADD.FTZ R7, R11, R8 ;  /* 0x000000080b077221 */ /* 0x000fe20000010000 */
[----:B------:R-:W-:Y:S02]  /*1b510*/  IMAD.MOV.U32 R11, RZ, RZ, R4 ;  /* 0x000000ffff0b7224 */ /* 0x000fe400078e0004 */
[----:B------:R-:W-:Y:S01]  /*1b520*/  FADD.FTZ R6, R141, R6 ;  /* 0x000000068d067221 */ /* 0x000fe20000010000 */
[----:B------:R-:W-:Y:S01]  /*1b530*/  IMAD.MOV.U32 R8, RZ, RZ, R5 ;  /* 0x000000ffff087224 */ /* 0x000fe200078e0005 */
[----:B0-----:R-:W-:Y:S06]  /*1b540*/  @P2 BRA `(.L_x_4416) ;  /* 0xffffffdc00902947 */ /* 0x001fec000383ffff */
[----:B------:R-:W-:Y:S05]  /*1b550*/  BSYNC B1 ;  /* 0x0000000000017941 */ /* 0x000fea0003800000 */
.L_x_4405:
[----:B------:R-:W-:Y:S05]  /*1b560*/  BSYNC B0 ;  /* 0x0000000000007941 */ /* 0x000fea0003800000 */
.L_x_4404:
[----:B------:R-:W-:Y:S01]  /*1b570*/  ISETP.GE.AND P2, PT, R9, R212, PT ;  /* 0x000000d40900720c */ /* 0x000fe20003f46270 */
[----:B------:R-:W-:-:S12]  /*1b580*/  BSSY B0, `(.L_x_4417) ;  /* 0x000034c000007945 */ /* 0x000fd80003800000 */
[----:B------:R-:W-:Y:S05]  /*1b590*/  @!P2 BRA `(.L_x_4418) ;  /* 0x000000340028a947 */ /* 0x000fea0003800000 */
[----:B------:R-:W-:Y:S02]  /*1b5a0*/  IMAD R20, R201, 0x80, R216 ;  /* 0x00000080c9147824 */ /* 0x000fe400078e02d8 */
[----:B------:R-:W-:Y:S02]  /*1b5b0*/  IMAD.MOV.U32 R8, RZ, RZ, R4 ;  /* 0x000000ffff087224 */ /* 0x000fe400078e0004 */
[----:B------:R-:W-:Y:S02]  /*1b5c0*/  VIADD R20, R20, 0x8 ;  /* 0x0000000814147836 */ /* 0x000fe40000000000 */
[----:B------:R-:W-:Y:S02]  /*1b5d0*/  IMAD.MOV.U32 R11, RZ, RZ, R5 ;  /* 0x000000ffff0b7224 */ /* 0x000fe400078e0005 */
[----:B------:R-:W-:Y:S01]  /*1b5e0*/  IMAD.MOV.U32 R12, RZ, RZ, R194 ;  /* 0x000000ffff0c7224 */ /* 0x000fe200078e00c2 */
[----:B------:R-:W-:Y:S01]  /*1b5f0*/  IADD3 R20, R20, R196, -R197 ;  /* 0x000000c414147210 */ /* 0x000fe20007ffe8c5 */
[----:B------:R-:W-:-:S07]  /*1b600*/  IMAD.MOV.U32 R13, RZ, RZ, R23 ;  /* 0x000000ffff0d7224 */ /* 0x000fce00078e0017 */
.L_x_4437:
[----:B------:R-:W-:-:S05]  /*1b610*/  VIADD R0, R13, 0x1 ;  /* 0x000000010d007836 */ /* 0x000fca0000000000 */
[----:B------:R-:W-:-:S04]  /*1b620*/  ISETP.NE.AND P2, PT, R0, 0x2, PT ;  /* 0x000000020000780c */ /* 0x000fc80003f45270 */
[----:B------:R-:W-:Y:S02]  /*1b630*/  SEL R5, RZ, 0x1, P2 ;  /* 0x00000001ff057807 */ /* 0x000fe40001000000 */
[----:B------:R-:W-:Y:S02]  /*1b640*/  SEL R23, R0, RZ, P2 ;  /* 0x000000ff00177207 */ /* 0x000fe40001000000 */
[----:B------:R-:W-:Y:S01]  /*1b650*/  LOP3.LUT R194, R12, R5, RZ, 0x3c, !PT ;  /* 0x000000050cc27212 */ /* 0x000fe200078e3cff */
[----:B------:R-:W-:Y:S06]  /*1b660*/  @!P0 BRA `(.L_x_4419) ;  /* 0x0000000000048947 */ /* 0x000fec0003800000 */
[----:B------:R-:W-:Y:S01]  /*1b670*/  BPT.TRAP 0x1 ;  /* 0x000000040000795c */ /* 0x000fe20000300000 */
.L_x_4419:
[----:B------:R-:W-:Y:S01]  /*1b680*/  IMAD R0, R23, 0x8, R17 ;  /* 0x0000000817007824 */ /* 0x000fe200078e0211 */
[----:B------:R-:W-:-:S04]  /*1b690*/  SHF.L.U32 R15, R194, 0x1f, RZ ;  /* 0x0000001fc20f7819 */ /* 0x000fc800000006ff */
[----:B------:R0:W1:Y:S01]  /*1b6a0*/  SYNCS.PHASECHK.TRANS64.TRYWAIT P2, [R0+URZ+0x30830], R15 ;  /* 0x0308300f000075a7 */ /* 0x000062000804017f */
[----:B------:R-:W-:Y:S05]  /*1b6b0*/  @!P0 BRA `(.L_x_4420) ;  /* 0x0000000000048947 */ /* 0x000fea0003800000 */
[----:B------:R-:W-:Y:S01]  /*1b6c0*/  BPT.TRAP 0x1 ;  /* 0x000000040000795c */ /* 0x000fe20000300000 */
.L_x_4420:
[----:B------:R-:W-:Y:S01]  /*1b6d0*/  BSSY B1, `(.L_x_4421) ;  /* 0x0000006000017945 */ /* 0x000fe20003800000 */
[----:B------:R-:W-:Y:S02]  /*1b6e0*/  IMAD R4, R23, 0x900, R10 ;  /* 0x0000090017047824 */ /* 0x000fe400078e020a */
[----:B------:R-:W-:Y:S01]  /*1b6f0*/  IMAD.MOV.U32 R5, RZ, RZ, 0x40000040 ;  /* 0x40000040ff057424 */ /* 0x000fe200078e00ff */
[----:B-1----:R-:W-:Y:S06]  /*1b700*/  @P2 BRA `(.L_x_4422) ;  /* 0x0000000000082947 */ /* 0x002fec0003800000 */
[----:B------:R-:W1:Y:S02]  /*1b710*/  SYNCS.PHASECHK.TRANS64.TRYWAIT P2, [R0+URZ+0x30830], R15 ;  /* 0x0308300f000075a7 */ /* 0x000e64000804017f */
[----:B-1----:R-:W-:Y:S05]  /*1b720*/  @!P2 BRA `(.L_x_4423) ;  /* 0x000000e00060a947 */ /* 0x002fea0003800000 */
.L_x_4422:
[----:B------:R-:W-:Y:S05]  /*1b730*/  BSYNC B1 ;  /* 0x0000000000017941 */ /* 0x000fea0003800000 */
.L_x_4421:
        /* <DEDUP_REMOVED lines=217> */
.L_x_4424:
[----:B------:R-:W-:Y:S01]  /*1c4d0*/  SHF.L.U32 R2, R12, 0x1f, RZ ;  /* 0x0000001f0c027819 */ /* 0x000fe200000006ff */
[----:B------:R-:W-:-:S04]  /*1c4e0*/  IMAD R12, R13, 0x8, R17 ;  /* 0x000000080d0c7824 */ /* 0x000fc800078e0211 */
[----:B------:R0:W1:Y:S01]  /*1c4f0*/  SYNCS.PHASECHK.TRANS64.TRYWAIT P2, [R12+URZ+0x30850], R2 ;  /* 0x030850020c0075a7 */ /* 0x000062000804017f */
[----:B------:R-:W-:Y:S05]  /*1c500*/  @!P0 BRA `(.L_x_4425) ;  /* 0x0000000000048947 */ /* 0x000fea0003800000 */
[----:B------:R-:W-:Y:S01]  /*1c510*/  BPT.TRAP 0x1 ;  /* 0x000000040000795c */ /* 0x000fe20000300000 */
.L_x_4425:
        /* <DEDUP_REMOVED lines=9> */
.L_x_4427:
[----:B------:R-:W-:Y:S05]  /*1c5b0*/  BSYNC B1 ;  /* 0x0000000000017941 */ /* 0x000fea0003800000 */
.L_x_4426:
[----:B01----:R-:W-:Y:S01]  /*1c5c0*/  IMAD.MOV.U32 R2, RZ, RZ, R4 ;  /* 0x000000ffff027224 */ /* 0x003fe200078e0004 */
[----:B------:R-:W-:Y:S01]  /*1c5d0*/  WARPGROUP.ARRIVE ;  /* 0x00000000000079c5 */ /* 0x000fe20000000000 */
[----:B------:R-:W-:Y:S01]  /*1c5e0*/  IMAD.MOV.U32 R3, RZ, RZ, 0x40000040 ;  /* 0x40000040ff037424 */ /* 0x000fe200078e00ff */
[----:B------:R-:W-:Y:S01]  /*1c5f0*/  ISETP.GE.AND P2, PT, R202, 0x1, PT ;  /* 0x00000001ca00780c */ /* 0x000fe20003f46270 */
[----:B-----5:R-:W-:Y:S01]  /*1c600*/  IMAD R21, R9, -0x60, RZ ;  /* 0xffffffa009157824 */ /* 0x020fe200078e02ff */
[----:B------:R-:W-:Y:S01]  /*1c610*/  R2UR UR6, R2 ;  /* 0x00000000020672ca */ /* 0x000fe200000e0000 */
[----:B------:R-:W-:Y:S01]  /*1c620*/  VIADD R2, R4, 0x80 ;  /* 0x0000008004027836 */ /* 0x000fe20000000000 */
[----:B------:R-:W-:Y:S01]  /*1c630*/  R2UR UR7, R3 ;  /* 0x00000000030772ca */ /* 0x000fe200000e0000 */
[----:B------:R-:W-:Y:S01]  /*1c640*/  IMAD.MOV.U32 R3, RZ, RZ, 0x40000040 ;  /* 0x40000040ff037424 */ /* 0x000fe200078e00ff */
[----:B------:R-:W-:Y:S01]  /*1c650*/  ULOP3.LUT UR4, URZ, UR51, URZ, 0x33, !UPT ;  /* 0x000000333f047292 */ /* 0x000fe2000f8e333f */
[----:B------:R-:W-:-:S05]  /*1c660*/  @!P1 VIADD R0, R0, 0x30840 ;  /* 0x0003084000009836 */ /* 0x000fca0000000000 */
[----:B------:R-:W-:-:S05]  /*1c670*/  @!P1 PRMT R0, RZ, 0x654, R0 ;  /* 0x00000654ff009816 */ /* 0x000fca0000000000 */
        /* <DEDUP_REMOVED lines=26> */
[----:B------:R-:W-:Y:S01]  /*1c820*/  IMAD R4, R201, 0x80, R216 ;  /* 0x00000080c9047824 */ /* 0x000fe200078e02d8 */
[----:B------:R-:W-:Y:S02]  /*1c830*/  WARPGROUP.DEPBAR.LE gsb0, 0x0 ;  /* 0x00008000000079c5 */ /* 0x000fe40000010000 */
[----:B------:R-:W-:-:S11]  /*1c840*/  WARPGROUP.ARRIVE ;  /* 0x00000000000079c5 */ /* 0x000fd60000000000 */
[----:B------:R-:W-:Y:S01]  /*1c850*/  HGMMA.64x192x16.F32.BF16 R24, R172, gdesc[UR4].tnspB, R24, gsb0 ;  /* 0x42e00004ac187df0 */ /* 0x000fe20008001818 */
[----:B------:R-:W-:Y:S02]  /*1c860*/  R2UR UR6, R2 ;  /* 0x00000000020672ca */ /* 0x000fe400000e0000 */
[----:B------:R-:W-:Y:S02]  /*1c870*/  R2UR UR7, R3 ;  /* 0x00000000030772ca */ /* 0x000fe400000e0000 */
[----:B------:R-:W-:-:S05]  /*1c880*/  IADD3 R2, R21, 0x1, R196 ;  /* 0x0000000115027810 */ /* 0x000fca0007ffe0c4 */
[----:B------:R-:W-:-:S04]  /*1c890*/  IMAD.IADD R3, R2, 0x1, -R197 ;  /* 0x0000000102037824 */ /* 0x000fc800078e0ac5 */
[----:B------:R-:W-:-:S04]  /*1c8a0*/  IMAD R3, R206, -0x2, R3 ;  /* 0xfffffffece037824 */ /* 0x000fc800078e0203 */
[C---:B------:R-:W-:Y:S02]  /*1c8b0*/  VIADD R15, R3.reuse, UR50 ;  /* 0x00000032030f7c36 */ /* 0x040fe40008000000 */
[----:B------:R-:W-:Y:S02]  /*1c8c0*/  VIADD R14, R3, UR4 ;  /* 0x00000004030e7c36 */ /* 0x000fe40008000000 */
[C---:B------:R-:W-:Y:S02]  /*1c8d0*/  IMAD.IADD R13, R4.reuse, 0x1, R15 ;  /* 0x00000001040d7824 */ /* 0x040fe400078e020f */
[----:B------:R-:W-:Y:S01]  /*1c8e0*/  IMAD.IADD R5, R4, 0x1, R14 ;  /* 0x0000000104057824 */ /* 0x000fe200078e020e */
[----:B------:R-:W-:Y:S02]  /*1c8f0*/  WARPGROUP.DEPBAR.LE gsb0, 0x0 ;  /* 0x00008000000079c5 */ /* 0x000fe40000010000 */
[----:B------:R-:W-:-:S06]  /*1c900*/  WARPGROUP.ARRIVE ;  /* 0x00000000000079c5 */ /* 0x000fcc0000000000 */
[----:B------:R-:W-:Y:S03]  /*1c910*/  HGMMA.64x192x16.F32.BF16 R24, R168, gdesc[UR4].tnspB, R24, gsb0 ;  /* 0x42e00004a8187df0 */ /* 0x000fe60008001818 */
[----:B------:R-:W-:Y:S02]  /*1c920*/  WARPGROUP.DEPBAR.LE gsb0, 0x0 ;  /* 0x00008000000079c5 */ /* 0x000fe40000010000 */
[----:B------:R0:W-:Y:S02]  /*1c930*/  @!P1 SYNCS.ARRIVE.TRANS64.RED.A1T0 RZ, [R0+URZ], RZ ;  /* 0x000000ff00ff99a7 */ /* 0x0001e4000810043f */
[----:B0-----:R-:W-:Y:S01]  /*1c940*/  IMAD R0, R206, -0x2, R21 ;  /* 0xfffffffece007824 */ /* 0x001fe200078e0215 */
[----:B------:R-:W-:Y:S06]  /*1c950*/  @!P2 BRA `(.L_x_4429) ;  /* 0x000000000058a947 */ /* 0x000fec0003800000 */
[----:B------:R-:W-:Y:S01]  /*1c960*/  IADD3 R168, R4, R196, -R197 ;  /* 0x000000c404a87210 */ /* 0x000fe20007ffe8c5 */
[----:B------:R-:W-:Y:S03]  /*1c970*/  BSSY B1, `(.L_x_4430) ;  /* 0x0000011000017945 */ /* 0x000fe60003800000 */
        /* <DEDUP_REMOVED lines=10> */
.L_x_4431:
[----:B------:R-:W-:Y:S01]  /*1ca20*/  IMAD.U32 R170, RZ, RZ, UR39 ;  /* 0x00000027ffaa7e24 */ /* 0x000fe2000f8e00ff */
[----:B------:R-:W-:-:S04]  /*1ca30*/  IADD3 R169, R4, R196, -R197 ;  /* 0x000000c404a97210 */ /* 0x000fc80007ffe8c5 */
[----:B------:R-:W-:-:S13]  /*1ca40*/  ISETP.NE.AND P2, PT, R170, 0x1, PT ;  /* 0x00000001aa00780c */ /* 0x000fda0003f45270 */
[----:B------:R-:W0:Y:S02]  /*1ca50*/  @P2 LDC.64 R2, c[0x0][0x9e8] ;  /* 0x00027a00ff022b82 */ /* 0x000e240000000a00 */
[----:B0-----:R-:W-:-:S05]  /*1ca60*/  @P2 IMAD.HI.U32 R2, R169, R2, RZ ;  /* 0x00000002a9022227 */ /* 0x001fca00078e00ff */
[----:B------:R-:W-:-:S07]  /*1ca70*/  @P2 SHF.R.U32.HI R169, RZ, R3, R2 ;  /* 0x00000003ffa92219 */ /* 0x000fce0000011602 */
.L_x_4432:
[----:B------:R-:W-:Y:S05]  /*1ca80*/  BSYNC B1 ;  /* 0x0000000000017941 */ /* 0x000fea0003800000 */
.L_x_4430:
[----:B------:R-:W-:-:S05]  /*1ca90*/  IMAD R2, R169, R170, R0 ;  /* 0x000000aaa9027224 */ /* 0x000fca00078e0200 */
[----:B------:R-:W-:Y:S02]  /*1caa0*/  VIADDMNMX R13, R2, R170, R13, PT ;  /* 0x000000aa020d7246 */ /* 0x000fe4000380010d */
[----:B------:R-:W-:-:S07]  /*1cab0*/  VIMNMX R5, R5, R2, !PT ;  /* 0x0000000205057248 */ /* 0x000fce0007fe0100 */
.L_x_4429:
[C---:B------:R-:W-:Y:S02]  /*1cac0*/  ISETP.GE.AND P2, PT, R21.reuse, 0x2, PT ;  /* 0x000000021500780c */ /* 0x040fe40003f46270 */
[----:B------:R-:W-:Y:S02]  /*1cad0*/  ISETP.GE.AND P3, PT, R21, 0x9, PT ;  /* 0x000000091500780c */ /* 0x000fe40003f66270 */
[----:B------:R-:W-:Y:S02]  /*1cae0*/  ISETP.GT.AND P5, PT, R5, 0x1, !P2 ;  /* 0x000000010500780c */ /* 0x000fe400057a4270 */
        /* <DEDUP_REMOVED lines=135> */
[----:B------:R-:W-:-:S13]  /*1d360*/  ISETP.GE.AND P6, PT, R202, 0x1, PT ;  /* 0x00000001ca00780c */ /* 0x000fda0003fc6270 */
[----:B------:R-:W-:Y:S05]  /*1d370*/  @!P6 BRA `(.L_x_4433) ;  /* 0x00000000005ce947 */ /* 0x000fea0003800000 */
[----:B------:R-:W-:Y:S01]  /*1d380*/  ISETP.GT.AND P6, PT, R20, -0x1, PT ;  /* 0xffffffff1400780c */ /* 0x000fe20003fc4270 */
[----:B------:R-:W-:-:S12]  /*1d390*/  BSSY B1, `(.L_x_4434) ;  /* 0x0000012000017945 */ /* 0x000fd80003800000 */
[----:B------:R-:W-:Y:S05]  /*1d3a0*/  @P6 BRA `(.L_x_4435) ;  /* 0x0000000000286947 */ /* 0x000fea0003800000 */
[----:B------:R-:W-:Y:S02]  /*1d3b0*/  IMAD.U32 R13, RZ, RZ, UR39 ;  /* 0x00000027ff0d7e24 */ /* 0x000fe4000f8e00ff */
[----:B------:R-:W-:-:S03]  /*1d3c0*/  VIADD R4, R4, 0x8 ;  /* 0x0000000804047836 */ /* 0x000fc60000000000 */
[----:B------:R-:W-:Y:S02]  /*1d3d0*/  ISETP.NE.AND P6, PT, R13, 0x1, PT ;  /* 0x000000010d00780c */ /* 0x000fe40003fc5270 */
[----:B------:R-:W-:-:S04]  /*1d3e0*/  IADD3 R4, R4, R196, -R197 ;  /* 0x000000c404047210 */ /* 0x000fc80007ffe8c5 */
[----:B------:R-:W-:-:S07]  /*1d3f0*/  LOP3.LUT R5, RZ, R4, RZ, 0x33, !PT ;  /* 0x00000004ff057212 */ /* 0x000fce00078e33ff */
[----:B------:R-:W0:Y:S02]  /*1d400*/  @P6 LDC.64 R2, c[0x0][0x9e8] ;  /* 0x00027a00ff026b82 */ /* 0x000e240000000a00 */
[----:B0-----:R-:W-:-:S05]  /*1d410*/  @P6 IMAD.HI.U32 R2, R5, R2, RZ ;  /* 0x0000000205026227 */ /* 0x001fca00078e00ff */
[----:B------:R-:W-:-:S04]  /*1d420*/  @P6 SHF.R.U32.HI R5, RZ, R3, R2 ;  /* 0x00000003ff056219 */ /* 0x000fc80000011602 */
[----:B------:R-:W-:Y:S01]  /*1d430*/  LOP3.LUT R5, RZ, R5, RZ, 0x33, !PT ;  /* 0x00000005ff057212 */ /* 0x000fe200078e33ff */
[----:B------:R-:W-:Y:S06]  /*1d440*/  BRA `(.L_x_4436) ;  /* 0x0000000000187947 */ /* 0x000fec0003800000 */
.L_x_4435:
[----:B------:R-:W-:Y:S02]  /*1d450*/  IMAD.U32 R13, RZ, RZ, UR39 ;  /* 0x00000027ff0d7e24 */ /* 0x000fe4000f8e00ff */
[----:B------:R-:W-:-:S03]  /*1d460*/  IMAD.MOV.U32 R5, RZ, RZ, R20 ;  /* 0x000000ffff057224 */ /* 0x000fc600078e0014 */
[----:B------:R-:W-:-:S13]  /*1d470*/  ISETP.NE.AND P6, PT, R13, 0x1, PT ;  /* 0x000000010d00780c */ /* 0x000fda0003fc5270 */
[----:B------:R-:W0:Y:S02]  /*1d480*/  @P6 LDC.64 R2, c[0x0][0x9e8] ;  /* 0x00027a00ff026b82 */ /* 0x000e240000000a00 */
[----:B0-----:R-:W-:-:S05]  /*1d490*/  @P6 IMAD.HI.U32 R2, R20, R2, RZ ;  /* 0x0000000214026227 */ /* 0x001fca00078e00ff */
[----:B------:R-:W-:-:S07]  /*1d4a0*/  @P6 SHF.R.U32.HI R5, RZ, R3, R2 ;  /* 0x00000003ff056219 */ /* 0x000fce0000011602 */
.L_x_4436:
[----:B------:R-:W-:Y:S05]  /*1d4b0*/  BSYNC B1 ;  /* 0x0000000000017941 */ /* 0x000fea0003800000 */
.L_x_4434:
[----:B------:R-:W-:-:S05]  /*1d4c0*/  IMAD R0, R5, R13, R0 ;  /* 0x0000000d05007224 */ /* 0x000fca00078e0200 */
[----:B------:R-:W-:Y:S02]  /*1d4d0*/  VIADDMNMX R15, R0, R13, R15, PT ;  /* 0x0000000d000f7246 */ /* 0x000fe4000380010f */
[----:B------:R-:W-:-:S07]  /*1d4e0*/  VIMNMX R14, R14, R0, !PT ;  /* 0x000000000e0e7248 */ /* 0x000fce0007fe0100 */
.L_x_4433:
[----:B------:R-:W-:Y:S01]  /*1d4f0*/  ISETP.GT.AND P2, PT, R14, 0x1, !P2 ;  /* 0x000000010e00780c */ /* 0x000fe20005744270 */
[----:B------:R-:W-:Y:S01]  /*1d500*/  @!P1 VIADD R12, R12, 0x30860 ;  /* 0x000308600c0c9836 */ /* 0x000fe20000000000 */
[----:B------:R-:W-:Y:S02]  /*1d510*/  LOP3.LUT P6, RZ, R16, 0x8000, RZ, 0xc0, !PT ;  /* 0x0000800010ff7812 */ /* 0x000fe400078cc0ff */
[----:B------:R-:W-:Y:S02]  /*1d520*/  ISETP.LT.OR P2, PT, R15, 0x2, P2 ;  /* 0x000000020f00780c */ /* 0x000fe40001741670 */
[----:B------:R-:W-:Y:S02]  /*1d530*/  ISETP.GT.AND P3, PT, R14, 0x8, !P3 ;  /* 0x000000080e00780c */ /* 0x000fe40005f64270 */
[----:B------:R-:W-:Y:S02]  /*1d540*/  FSEL R123, R123, -INF , !P2 ;  /* 0xff8000007b7b7808 */ /* 0x000fe40005000000 */
[----:B------:R-:W-:-:S02]  /*1d550*/  LOP3.LUT P2, RZ, R16, 0x4, RZ, 0xc0, !PT ;  /* 0x0000000410ff7812 */ /* 0x000fc4000784c0ff */
[C---:B------:R-:W-:Y:S02]  /*1d560*/  ISETP.LT.OR P3, PT, R15.reuse, 0x9, P3 ;  /* 0x000000090f00780c */ /* 0x040fe40001f61670 */
[----:B------:R-:W-:Y:S02]  /*1d570*/  ISETP.GT.AND P2, PT, R14, 0x9, !P2 ;  /* 0x000000090e00780c */ /* 0x000fe40005744270 */
[----:B------:R-:W-:Y:S02]  /*1d580*/  FSEL R126, R126, -INF , !P3 ;  /* 0xff8000007e7e7808 */ /* 0x000fe40005800000 */
[----:B------:R-:W-:Y:S02]  /*1d590*/  ISETP.LT.OR P2, PT, R15, 0xa, P2 ;  /* 0x0000000a0f00780c */ /* 0x000fe40001741670 */
[----:B------:R-:W-:Y:S02]  /*1d5a0*/  LOP3.LUT P3, RZ, R16, 0x4000, RZ, 0xc0, !PT ;  /* 0x0000400010ff7812 */ /* 0x000fe4000786c0ff */
[----:B------:R-:W-:-:S02]  /*1d5b0*/  FSEL R127, R127, -INF , !P2 ;  /* 0xff8000007f7f7808 */ /* 0x000fc40005000000 */
[----:B------:R-:W-:Y:S02]  /*1d5c0*/  LOP3.LUT P2, RZ, R16, 0x8, RZ, 0xc0, !PT ;  /* 0x0000000810ff7812 */ /* 0x000fe4000784c0ff */
[----:B------:R-:W-:Y:S02]  /*1d5d0*/  FMNMX.FTZ R0, R120, R11, !PT ;  /* 0x0000000b78007209 */ /* 0x000fe40007810000 */
[----:B------:R-:W-:Y:S02]  /*1d5e0*/  ISETP.GT.AND P2, PT, R14, 0x10, !P2 ;  /* 0x000000100e00780c */ /* 0x000fe40005744270 */
[----:B------:R-:W-:Y:S02]  /*1d5f0*/  FMNMX.FTZ R3, R121, R0, !PT ;  /* 0x0000000079037209 */ /* 0x000fe40007810000 */
[----:B------:R-:W-:Y:S02]  /*1d600*/  ISETP.LT.OR P2, PT, R15, 0x11, P2 ;  /* 0x000000110f00780c */ /* 0x000fe40001741670 */
[----:B------:R-:W-:-:S02]  /*1d610*/  FMNMX.FTZ R0, R124, R3, !PT ;  /* 0x000000037c007209 */ /* 0x000fc40007810000 */
        /* <DEDUP_REMOVED lines=58> */
[C---:B------:R-:W-:Y:S02]  /*1d9c0*/  ISETP.GT.AND P4, PT, R14.reuse, 0x51, !P4 ;  /* 0x000000510e00780c */ /* 0x040fe40006784270 */
[----:B------:R-:W-:Y:S02]  /*1d9d0*/  ISETP.LT.OR P2, PT, R15, 0x32, P2 ;  /* 0x000000320f00780c */ /* 0x000fe40001741670 */
[----:B------:R-:W-:Y:S02]  /*1d9e0*/  ISETP.GT.AND P5, PT, R14, 0x58, !P5 ;  /* 0x000000580e00780c */ /* 0x000fe40006fa4270 */
[----:B------:R-:W-:-:S02]  /*1d9f0*/  FSEL R147, R147, -INF , !P2 ;  /* 0xff80000093937808 */ /* 0x000fc40005000000 */
[----:B------:R-:W-:Y:S02]  /*1da00*/  LOP3.LUT P2, RZ, R16, 0x400, RZ, 0xc0, !PT ;  /* 0x0000040010ff7812 */ /* 0x000fe4000784c0ff */
[C---:B------:R-:W-:Y:S02]  /*1da10*/  ISETP.LT.OR P4, PT, R15.reuse, 0x52, P4 ;  /* 0x000000520f00780c */ /* 0x040fe40002781670 */
        /* <DEDUP_REMOVED lines=43> */
[-CC-:B------:R-:W-:Y:S01]  /*1dcd0*/  FFMA.FTZ R13, R121, R0.reuse, -R3.reuse ;  /* 0x00000000790d7223 */ /* 0x180fe20000010803 */
[----:B------:R-:W-:Y:S01]  /*1dce0*/  FMNMX.FTZ R2, R126, R21, !PT ;  /* 0x000000157e027209 */ /* 0x000fe20007810000 */
[-CC-:B------:R-:W-:Y:S01]  /*1dcf0*/  FFMA.FTZ R188, R120, R0.reuse, -R3.reuse ;  /* 0x0000000078bc7223 */ /* 0x180fe20000010803 */
[----:B------:R-:W-:Y:S01]  /*1dd00*/  FSEL R167, R167, -INF , !P3 ;  /* 0xff800000a7a77808 */ /* 0x000fe20005800000 */
        /* <DEDUP_REMOVED lines=23> */
[----:B------:R-:W-:Y:S01]  /*1de80*/  FFMA.FTZ R165, R165, R0, -R3 ;  /* 0x00000000a5a57223 */ /* 0x000fe20000010803 */
[----:B------:R-:W-:Y:S01]  /*1de90*/  MUFU.EX2 R188, R188 ;  /* 0x000000bc00bc7308 */ /* 0x000fe20000000800 */
[----:B------:R-:W-:-:S04]  /*1dea0*/  FMNMX.FTZ R121, R139, R2, !PT ;  /* 0x000000028b797209 */ /* 0x000fc80007810000 */
[----:B------:R-:W-:-:S03]  /*1deb0*/  FMNMX.FTZ R2, R142, R121, !PT ;  /* 0x000000798e027209 */ /* 0x000fc60007810000 */
[----:B------:R-:W-:Y:S01]  /*1dec0*/  MUFU.EX2 R13, R13 ;  /* 0x0000000d000d7308 */ /* 0x000fe20000000800 */
[----:B------:R-:W-:-:S04]  /*1ded0*/  FMNMX.FTZ R121, R143, R2, !PT ;  /* 0x000000028f797209 */ /* 0x000fc80007810000 */
[----:B------:R-:W-:Y:S01]  /*1dee0*/  FMNMX.FTZ R2, R146, R121, !PT ;  /* 0x0000007992027209 */ /* 0x000fe20007810000 */
[----:B------:R-:W-:Y:S02]  /*1def0*/  FFMA.FTZ R121, R133, R0, -R3 ;  /* 0x0000000085797223 */ /* 0x000fe40000010803 */
        /* <DEDUP_REMOVED lines=15> */
[----:B------:R-:W-:Y:S01]  /*1dff0*/  FMNMX.FTZ R2, R166, R15, !PT ;  /* 0x0000000fa6027209 */ /* 0x000fe20007810000 */
[----:B------:R-:W-:Y:S02]  /*1e000*/  FFMA.FTZ R15, R145, R0, -R3 ;  /* 0x00000000910f7223 */ /* 0x000fe40000010803 */
[----:B------:R-:W-:Y:S01]  /*1e010*/  MUFU.EX2 R121, R121 ;  /* 0x0000007900797308 */ /* 0x000fe20000000800 */
[----:B------:R-:W-:-:S05]  /*1e020*/  FMNMX.FTZ R2, R167, R2, !PT ;  /* 0x00000002a7027209 */ /* 0x000fca0007810000 */
[----:B------:R-:W0:Y:S02]  /*1e030*/  SHFL.BFLY PT, R129, R2, 0x2, 0x1f ;  /* 0x0c401f0002817f89 */ /* 0x000e2400000e0000 */
[----:B------:R-:W-:Y:S08]  /*1e040*/  MUFU.EX2 R180, R180 ;  /* 0x000000b400b47308 */ /* 0x000ff00000000800 */
[----:B------:R-:W-:Y:S08]  /*1e050*/  MUFU.EX2 R124, R124 ;  /* 0x0000007c007c7308 */ /* 0x000ff00000000800 */
[----:B------:R-:W-:Y:S01]  /*1e060*/  MUFU.EX2 R182, R182 ;  /* 0x000000b600b67308 */ /* 0x000fe20000000800 */
[----:B0-----:R-:W-:Y:S01]  /*1e070*/  FMNMX.FTZ R4, R2, R129, !PT ;  /* 0x0000008102047209 */ /* 0x001fe20007810000 */
[----:B------:R-:W-:Y:S01]  /*1e080*/  FFMA.FTZ R129, R157, R0, -R3 ;  /* 0x000000009d817223 */ /* 0x000fe20000010803 */
[----:B------:R-:W-:-:S05]  /*1e090*/  FSEL R2, R5, RZ, P2 ;  /* 0x000000ff05027208 */ /* 0x000fca0001000000 */
[----:B------:R-:W-:Y:S01]  /*1e0a0*/  MUFU.EX2 R14, R14 ;  /* 0x0000000e000e7308 */ /* 0x000fe20000000800 */
[----:B------:R-:W0:Y:S01]  /*1e0b0*/  SHFL.BFLY PT, R133, R4, 0x1, 0x1f ;  /* 0x0c201f0004857f89 */ /* 0x000e2200000e0000 */
[----:B------:R-:W-:-:S04]  /*1e0c0*/  FADD.FTZ R3, -R2, R11 ;  /* 0x0000000b02037221 */ /* 0x000fc80000010100 */
[----:B------:R-:W-:Y:S02]  /*1e0d0*/  FMUL.FTZ R3, R3, R0 ;  /* 0x0000000003037220 */ /* 0x000fe40000410000 */
[----:B------:R-:W-:Y:S08]  /*1e0e0*/  MUFU.EX2 R176, R176 ;  /* 0x000000b000b07308 */ /* 0x000ff00000000800 */
[----:B------:R1:W2:Y:S08]  /*1e0f0*/  MUFU.EX2 R2, R3 ;  /* 0x0000000300027308 */ /* 0x0002b00000000800 */
[----:B------:R-:W-:Y:S01]  /*1e100*/  MUFU.EX2 R15, R15 ;  /* 0x0000000f000f7308 */ /* 0x000fe20000000800 */
[----:B0-----:R-:W-:-:S04]  /*1e110*/  FMNMX.FTZ R4, R4, R133, !PT ;  /* 0x0000008504047209 */ /* 0x001fc80007810000 */
[C---:B------:R-:W-:Y:S01]  /*1e120*/  FSETP.NEU.FTZ.AND P2, PT, R4.reuse, -INF , PT ;  /* 0xff8000000400780b */ /* 0x040fe20003f5d000 */
[C---:B------:R-:W-:Y:S02]  /*1e130*/  FMUL.FTZ R133, R4.reuse, R0 ;  /* 0x0000000004857220 */ /* 0x040fe40000410000 */
[----:B------:R-:W-:Y:S01]  /*1e140*/  MUFU.EX2 R178, R178 ;  /* 0x000000b200b27308 */ /* 0x000fe20000000800 */
[----:B-1----:R-:W-:Y:S02]  /*1e150*/  FSEL R3, R4, RZ, P2 ;  /* 0x000000ff04037208 */ /* 0x002fe40001000000 */
[----:B------:R-:W-:Y:S02]  /*1e160*/  FSEL R133, R133, RZ, P2 ;  /* 0x000000ff85857208 */ /* 0x000fe40001000000 */
[----:B------:R-:W-:Y:S01]  /*1e170*/  ISETP.GT.AND P2, PT, R9, R212, PT ;  /* 0x000000d40900720c */ /* 0x000fe20003f44270 */
[----:B------:R-:W-:Y:S01]  /*1e180*/  FADD.FTZ R3, -R3, R8 ;  /* 0x0000000803037221 */ /* 0x000fe20000010100 */
[----:B------:R-:W-:-:S02]  /*1e190*/  VIADD R9, R9, 0xffffffff ;  /* 0xffffffff09097836 */ /* 0x000fc40000000000 */
[-CC-:B------:R-:W-:Y:S01]  /*1e1a0*/  FFMA.FTZ R189, R122, R0.reuse, -R133.reuse ;  /* 0x000000007abd7223 */ /* 0x180fe20000010885 */
[-CC-:B------:R-:W-:Y:S01]  /*1e1b0*/  FFMA.FTZ R122, R123, R0.reuse, -R133.reuse ;  /* 0x000000007b7a7223 */ /* 0x180fe20000010885 */
[-C--:B------:R-:W-:Y:S01]  /*1e1c0*/  FMUL.FTZ R3, R3, R0.reuse ;  /* 0x0000000003037220 */ /* 0x080fe20000410000 */
[-CC-:B------:R-:W-:Y:S01]  /*1e1d0*/  FFMA.FTZ R187, R134, R0.reuse, -R133.reuse ;  /* 0x0000000086bb7223 */ /* 0x180fe20000010885 */
[----:B--2---:R-:W-:Y:S01]  /*1e1e0*/  FFMA.FTZ R134, R2, R7, R188 ;  /* 0x0000000702867223 */ /* 0x004fe200000100bc */
[-CC-:B------:R-:W-:Y:S01]  /*1e1f0*/  FFMA.FTZ R191, R126, R0.reuse, -R133.reuse ;  /* 0x000000007ebf7223 */ /* 0x180fe20000010885 */
[----:B------:R-:W-:Y:S01]  /*1e200*/  MUFU.EX2 R189, R189 ;  /* 0x000000bd00bd7308 */ /* 0x000fe20000000800 */
[-CC-:B------:R-:W-:Y:S01]  /*1e210*/  FFMA.FTZ R123, R127, R0.reuse, -R133.reuse ;  /* 0x000000007f7b7223 */ /* 0x180fe20000010885 */
[----:B------:R-:W-:Y:S01]  /*1e220*/  FADD.FTZ R7, R13, R134 ;  /* 0x000000860d077221 */ /* 0x000fe20000010000 */
[-CC-:B------:R-:W-:Y:S01]  /*1e230*/  FFMA.FTZ R185, R130, R0.reuse, -R133.reuse ;  /* 0x0000000082b97223 */ /* 0x180fe20000010885 */
[-CC-:B------:R-:W-:Y:S01]  /*1e240*/  FFMA.FTZ R126, R131, R0.reuse, -R133.reuse ;  /* 0x00000000837e7223 */ /* 0x180fe20000010885 */
[-C--:B------:R-:W-:Y:S01]  /*1e250*/  FFMA.FTZ R127, R135, R0.reuse, -R133 ;  /* 0x00000000877f7223 */ /* 0x080fe20000010885 */
[----:B------:R-:W-:Y:S01]  /*1e260*/  FADD.FTZ R134, R190, R7 ;  /* 0x00000007be867221 */ /* 0x000fe20000010000 */
[-CC-:B------:R-:W-:Y:S01]  /*1e270*/  FFMA.FTZ R181, R138, R0.reuse, -R133.reuse ;  /* 0x000000008ab57223 */ /* 0x180fe20000010885 */
[----:B------:R-:W0:Y:S01]  /*1e280*/  MUFU.EX2 R3, R3 ;  /* 0x0000000300037308 */ /* 0x000e220000000800 */
[-CC-:B------:R-:W-:Y:S01]  /*1e290*/  FFMA.FTZ R130, R139, R0.reuse, -R133.reuse ;  /* 0x000000008b827223 */ /* 0x180fe20000010885 */
        /* <DEDUP_REMOVED lines=10> */
[----:B------:R-:W-:Y:S01]  /*1e340*/  FFMA.FTZ R175, R158, R0, -R133 ;  /* 0x000000009eaf7223 */ /* 0x000fe20000010885 */
[----:B------:R-:W-:Y:S01]  /*1e350*/  F2FP.BF16.F32.PACK_AB R184, R120, R184 ;  /* 0x000000b878b8723e */ /* 0x000fe200000010ff */
[----:B------:R-:W-:Y:S01]  /*1e360*/  FADD.FTZ R136, R186, R135 ;  /* 0x00000087ba887221 */ /* 0x000fe20000010000 */
[----:B------:R-:W-:Y:S01]  /*1e370*/  FFMA.FTZ R169, R162, R0, -R133 ;  /* 0x00000000a2a97223 */ /* 0x000fe20000010885 */
[----:B------:R-:W2:Y:S01]  /*1e380*/  MUFU.EX2 R191, R191 ;  /* 0x000000bf00bf7308 */ /* 0x000ea20000000800 */
[----:B0-----:R-:W-:Y:S01]  /*1e390*/  FFMA.FTZ R7, R3, R6, R189 ;  /* 0x0000000603077223 */ /* 0x001fe200000100bd */
[--C-:B------:R-:W-:Y:S01]  /*1e3a0*/  FFMA.FTZ R6, R151, R0, -R133.reuse ;  /* 0x0000000097067223 */ /* 0x100fe20000010885 */
[----:B------:R-:W-:Y:S01]  /*1e3b0*/  F2FP.BF16.F32.PACK_AB R188, R13, R188 ;  /* 0x000000bc0dbc723e */ /* 0x000fe200000010ff */
[-CC-:B------:R-:W-:Y:S01]  /*1e3c0*/  FFMA.FTZ R163, R163, R0.reuse, -R133.reuse ;  /* 0x00000000a3a37223 */ /* 0x180fe20000010885 */
[----:B------:R-:W-:Y:S01]  /*1e3d0*/  FFMA.FTZ R166, R166, R0, -R133 ;  /* 0x00000000a6a67223 */ /* 0x000fe20000010885 */
[----:B------:R-:W-:-:S02]  /*1e3e0*/  F2FP.BF16.F32.PACK_AB R190, R21, R190 ;  /* 0x000000be15be723e */ /* 0x000fc400000010ff */
[----:B------:R-:W0:Y:S01]  /*1e3f0*/  MUFU.EX2 R123, R123 ;  /* 0x0000007b007b7308 */ /* 0x000e220000000800 */
[C---:B-1----:R-:W-:Y:S01]  /*1e400*/  FADD.FTZ R134, R122.reuse, R7 ;  /* 0x000000077a867221 */ /* 0x042fe20000010000 */
[C---:B------:R-:W-:Y:S01]  /*1e410*/  FADD.FTZ R7, R121.reuse, R136 ;  /* 0x0000008879077221 */ /* 0x040fe20000010000 */
[----:B------:R-:W-:Y:S02]  /*1e420*/  F2FP.BF16.F32.PACK_AB R186, R121, R186 ;  /* 0x000000ba79ba723e */ /* 0x000fe400000010ff */
[----:B------:R-:W-:Y:S01]  /*1e430*/  F2FP.BF16.F32.PACK_AB R189, R122, R189 ;  /* 0x000000bd7abd723e */ /* 0x000fe200000010ff */
[----:B------:R-:W-:Y:S01]  /*1e440*/  FADD.FTZ R135, R180, R7 ;  /* 0x00000007b4877221 */ /* 0x000fe20000010000 */
[C---:B------:R-:W-:Y:S01]  /*1e450*/  F2FP.BF16.F32.PACK_AB R180, R124.reuse, R180 ;  /* 0x000000b47cb4723e */ /* 0x040fe200000010ff */
[----:B------:R-:W1:Y:S01]  /*1e460*/  MUFU.EX2 R185, R185 ;  /* 0x000000b900b97308 */ /* 0x000e620000000800 */
[----:B--2---:R-:W-:Y:S01]  /*1e470*/  FADD.FTZ R134, R191, R134 ;  /* 0x00000086bf867221 */ /* 0x004fe20000010000 */
[----:B------:R-:W-:-:S04]  /*1e480*/  FADD.FTZ R135, R124, R135 ;  /* 0x000000877c877221 */ /* 0x000fc80000010000 */
[----:B------:R-:W-:Y:S01]  /*1e490*/  FADD.FTZ R135, R182, R135 ;  /* 0x00000087b6877221 */ /* 0x000fe20000010000 */
[C---:B------:R-:W-:Y:S01]  /*1e4a0*/  F2FP.BF16.F32.PACK_AB R182, R14.reuse, R182 ;  /* 0x000000b60eb6723e */ /* 0x040fe200000010ff */
[----:B------:R-:W2:Y:S01]  /*1e4b0*/  MUFU.EX2 R126, R126 ;  /* 0x0000007e007e7308 */ /* 0x000ea20000000800 */
[C---:B0-----:R-:W-:Y:S01]  /*1e4c0*/  FADD.FTZ R134, R123.reuse, R134 ;  /* 0x000000867b867221 */ /* 0x041fe20000010000 */
[----:B------:R-:W-:Y:S01]  /*1e4d0*/  FADD.FTZ R135, R14, R135 ;  /* 0x000000870e877221 */ /* 0x000fe20000010000 */
[----:B------:R-:W-:-:S03]  /*1e4e0*/  F2FP.BF16.F32.PACK_AB R191, R123, R191 ;  /* 0x000000bf7bbf723e */ /* 0x000fc600000010ff */
[----:B------:R-:W-:Y:S01]  /*1e4f0*/  FADD.FTZ R138, R176, R135 ;  /* 0x00000087b08a7221 */ /* 0x000fe20000010000 */
[----:B------:R-:W-:Y:S01]  /*1e500*/  F2FP.BF16.F32.PACK_AB R176, R15, R176 ;  /* 0x000000b00fb0723e */ /* 0x000fe200000010ff */
[----:B------:R-:W0:Y:S01]  /*1e510*/  MUFU.EX2 R187, R187 ;  /* 0x000000bb00bb7308 */ /* 0x000e220000000800 */
[----:B-1----:R-:W-:Y:S01]  /*1e520*/  FADD.FTZ R7, R185, R134 ;  /* 0x00000086b9077221 */ /* 0x002fe20000010000 */
[----:B------:R-:W-:-:S04]  /*1e530*/  FADD.FTZ R135, R15, R138 ;  /* 0x0000008a0f877221 */ /* 0x000fc80000010000 */
[----:B------:R-:W-:Y:S02]  /*1e540*/  FADD.FTZ R138, R178, R135 ;  /* 0x00000087b28a7221 */ /* 0x000fe40000010000 */
[----:B------:R-:W1:Y:S01]  /*1e550*/  MUFU.EX2 R127, R127 ;  /* 0x0000007f007f7308 */ /* 0x000e620000000800 */
[C---:B--2---:R-:W-:Y:S01]  /*1e560*/  FADD.FTZ R134, R126.reuse, R7 ;  /* 0x000000077e867221 */ /* 0x044fe20000010000 */
[----:B------:R-:W-:Y:S01]  /*1e570*/  @!P1 PRMT R7, RZ, 0x654, R12 ;  /* 0x00000654ff079816 */ /* 0x000fe2000000000c */
[----:B------:R-:W-:Y:S01]  /*1e580*/  FFMA.FTZ R12, R155, R0, -R133 ;  /* 0x000000009b0c7223 */ /* 0x000fe20000010885 */
[----:B------:R-:W-:Y:S02]  /*1e590*/  F2FP.BF16.F32.PACK_AB R185, R126, R185 ;  /* 0x000000b97eb9723e */ /* 0x000fe400000010ff */
[----:B------:R2:W-:Y:S02]  /*1e5a0*/  @!P1 SYNCS.ARRIVE.TRANS64.RED.A1T0 RZ, [R7+URZ], RZ ;  /* 0x000000ff07ff99a7 */ /* 0x0005e4000810043f */
[----:B------:R-:W2:Y:S01]  /*1e5b0*/  MUFU.EX2 R181, R181 ;  /* 0x000000b500b57308 */ /* 0x000ea20000000800 */
[----:B0-----:R-:W-:-:S07]  /*1e5c0*/  FADD.FTZ R134, R187, R134 ;  /* 0x00000086bb867221 */ /* 0x001fce0000010000 */
[----:B------:R-:W0:Y:S01]  /*1e5d0*/  MUFU.EX2 R130, R130 ;  /* 0x0000008200827308 */ /* 0x000e220000000800 */
[----:B-1----:R-:W-:Y:S01]  /*1e5e0*/  FADD.FTZ R136, R127, R134 ;  /* 0x000000867f887221 */ /* 0x002fe20000010000 */
[-CC-:B------:R-:W-:Y:S01]  /*1e5f0*/  FFMA.FTZ R134, R159, R0.reuse, -R133.reuse ;  /* 0x000000009f867223 */ /* 0x180fe20000010885 */
[----:B------:R-:W-:Y:S01]  /*1e600*/  FFMA.FTZ R133, R167, R0, -R133 ;  /* 0x00000000a7857223 */ /* 0x000fe20000010885 */
[----:B------:R-:W-:-:S04]  /*1e610*/  F2FP.BF16.F32.PACK_AB R187, R127, R187 ;  /* 0x000000bb7fbb723e */ /* 0x000fc800000010ff */
        /* <DEDUP_REMOVED lines=11> */
[C---:B0-----:R-:W-:Y:S01]  /*1e6d0*/  FADD.FTZ R136, R8.reuse, R7 ;  /* 0x0000000708887221 */ /* 0x041fe20000010000 */
[----:B------:R-:W-:Y:S01]  /*1e6e0*/  F2FP.BF16.F32.PACK_AB R183, R8, R183 ;  /* 0x000000b708b7723e */ /* 0x000fe200000010ff */
[----:B------:R-:W-:-:S05]  /*1e6f0*/  IMAD.MOV.U32 R8, RZ, RZ, R4 ;  /* 0x000000ffff087224 */ /* 0x000fca00078e0004 */
        /* <DEDUP_REMOVED lines=37> */
[----:B------:R-:W-:Y:S01]  /*1e950*/  F2FP.BF16.F32.PACK_AB R175, R134, R175 ;  /* 0x000000af86af723e */ /* 0x000fe200000010ff */
[----:B------:R-:W-:-:S05]  /*1e960*/  IMAD.MOV.U32 R13, RZ, RZ, R23 ;  /* 0x000000ffff0d7224 */ /* 0x000fca00078e0017 */
[----:B------:R-:W0:Y:S01]  /*1e970*/  MUFU.EX2 R14, R163 ;  /* 0x000000a3000e7308 */ /* 0x000e220000000800 */
[C---:B-1----:R-:W-:Y:S01]  /*1e980*/  FADD.FTZ R7, R11.reuse, R124 ;  /* 0x0000007c0b077221 */ /* 0x042fe20000010000 */
[----:B------:R-:W-:-:S06]  /*1e990*/  F2FP.BF16.F32.PACK_AB R170, R11, R170 ;  /* 0x000000aa0baa723e */ /* 0x000fcc00000010ff */
[----:B------:R-:W1:Y:S01]  /*1e9a0*/  MUFU.EX2 R166, R166 ;  /* 0x000000a600a67308 */ /* 0x000e620000000800 */
[----:B--2---:R-:W-:-:S07]  /*1e9b0*/  FADD.FTZ R11, R169, R120 ;  /* 0x00000078a90b7221 */ /* 0x004fce0000010000 */
[----:B------:R-:W2:Y:S01]  /*1e9c0*/  MUFU.EX2 R133, R133 ;  /* 0x0000008500857308 */ /* 0x000ea20000000800 */
[C---:B0-----:R-:W-:Y:S01]  /*1e9d0*/  FADD.FTZ R11, R14.reuse, R11 ;  /* 0x0000000b0e0b7221 */ /* 0x041fe20000010000 */
[----:B------:R-:W-:-:S03]  /*1e9e0*/  F2FP.BF16.F32.PACK_AB R169, R14, R169 ;  /* 0x000000a90ea9723e */ /* 0x000fc600000010ff */
[----:B-1----:R-:W-:-:S04]  /*1e9f0*/  FADD.FTZ R11, R166, R11 ;  /* 0x0000000ba60b7221 */ /* 0x002fc80000010000 */
[C---:B--2---:R-:W-:Y:S01]  /*1ea00*/  FADD.FTZ R6, R133.reuse, R11 ;  /* 0x0000000b85067221 */ /* 0x044fe20000010000 */
[----:B------:R-:W-:Y:S01]  /*1ea10*/  F2FP.BF16.F32.PACK_AB R171, R133, R166 ;  /* 0x000000a685ab723e */ /* 0x000fe200000010ff */
[----:B------:R-:W-:Y:S01]  /*1ea20*/  IMAD.MOV.U32 R11, RZ, RZ, R5 ;  /* 0x000000ffff0b7224 */ /* 0x000fe200078e0005 */
[----:B------:R-:W-:Y:S06]  /*1ea30*/  @P2 BRA `(.L_x_4437) ;  /* 0xffffffc800f42947 */ /* 0x000fec000383ffff */
.L_x_4418:
[----:B------:R-:W-:Y:S05]  /*1ea40*/  BSYNC B0 ;  /* 0x0000000000007941 */ /* 0x000fea0003800000 */
.L_x_4417:
        /* <DEDUP_REMOVED lines=99> */
.L_x_4438:
[----:B------:R-:W-:Y:S01]  /*1f080*/  IMAD R12, R23, 0x8, R17 ;  /* 0x00000008170c7824 */ /* 0x000fe200078e0211 */
[----:B------:R-:W-:-:S04]  /*1f090*/  SHF.L.U32 R3, R194, 0x1f, RZ ;  /* 0x0000001fc2037819 */ /* 0x000fc800000006ff */
[----:B------:R0:W1:Y:S01]  /*1f0a0*/  SYNCS.PHASECHK.TRANS64.TRYWAIT P2, [R12+URZ+0x30850], R3 ;  /* 0x030850030c0075a7 */ /* 0x000062000804017f */
[----:B------:R-:W-:Y:S05]  /*1f0b0*/  @!P0 BRA `(.L_x_4439) ;  /* 0x0000000000048947 */ /* 0x000fea0003800000 */
[----:B------:R-:W-:Y:S01]  /*1f0c0*/  BPT.TRAP 0x1 ;  /* 0x000000040000795c */ /* 0x000fe20000300000 */
.L_x_4439:
        /* <DEDUP_REMOVED lines=9> */
.L_x_4441:
[----:B------:R-:W-:Y:S05]  /*1f160*/  BSYNC B0 ;  /* 0x0000000000007941 */ /* 0x000fea0003800000 */
.L_x_4440:
[----:B01----:R-:W-:Y:S01]  /*1f170*/  IMAD.MOV.U32 R3, RZ, RZ, 0x40000040 ;  /* 0x40000040ff037424 */ /* 0x003fe200078e00ff */
[C---:B------:R-:W-:Y:S01]  /*1f180*/  R2UR UR6, R2.reuse ;  /* 0x00000000020672ca */ /* 0x040fe200000e0000 */
[----:B------:R-:W-:Y:S01]  /*1f190*/  WARPGROUP.ARRIVE ;  /* 0x00000000000079c5 */ /* 0x000fe20000000000 */
[----:B------:R-:W-:Y:S02]  /*1f1a0*/  VIADD R8, R2, 0x80 ;  /* 0x0000008002087836 */ /* 0x000fe40000000000 */
[----:B------:R-:W-:Y:S01]  /*1f1b0*/  R2UR UR7, R3 ;  /* 0x00000000030772ca */ /* 0x000fe200000e0000 */
[----:B------:R-:W-:Y:S02]  /*1f1c0*/  IMAD.MOV.U32 R9, RZ, RZ, 0x40000040 ;  /* 0x40000040ff097424 */ /* 0x000fe400078e00ff */
[----:B------:R-:W-:Y:S02]  /*1f1d0*/  IMAD.MOV.U32 R3, RZ, RZ, 0x40000040 ;  /* 0x40000040ff037424 */ /* 0x000fe400078e00ff */
[----:B------:R-:W-:-:S02]  /*1f1e0*/  @!P1 VIADD R12, R12, 0x30860 ;  /* 0x000308600c0c9836 */ /* 0x000fc40000000000 */
[----:B------:R-:W-:Y:S02]  /*1f1f0*/  VIADD R23, R23, 0x1 ;  /* 0x0000000117177836 */ /* 0x000fe40000000000 */
[----:B------:R-:W-:Y:S01]  /*1f200*/  VIADD R220, R220, 0x1 ;  /* 0x00000001dcdc7836 */ /* 0x000fe20000000000 */
[----:B------:R-:W-:Y:S02]  /*1f210*/  @!P1 PRMT R12, RZ, 0x654, R12 ;  /* 0x00000654ff0c9816 */ /* 0x000fe4000000000c */
[----:B------:R-:W-:Y:S01]  /*1f220*/  ISETP.NE.AND P2, PT, R23, 0x2, PT ;  /* 0x000000021700780c */ /* 0x000fe20003f45270 */
[----:B------:R-:W-:Y:S01]  /*1f230*/  HGMMA.64x192x16.F32.BF16 R24, R188, gdesc[UR4].tnspB, R24, gsb0 ;  /* 0x42e00004bc187df0 */ /* 0x000fe20008001818 */
[----:B------:R-:W-:Y:S01]  /*1f240*/  R2UR UR6, R8 ;  /* 0x00000000080672ca */ /* 0x000fe200000e0000 */
[----:B------:R-:W-:Y:S01]  /*1f250*/  VIADD R8, R2, 0x100 ;  /* 0x0000010002087836 */ /* 0x000fe20000000000 */
[----:B------:R-:W-:Y:S01]  /*1f260*/  R2UR UR7, R9 ;  /* 0x00000000090772ca */ /* 0x000fe200000e0000 */
[----:B------:R-:W-:Y:S01]  /*1f270*/  IMAD.MOV.U32 R9, RZ, RZ, 0x40000040 ;  /* 0x40000040ff097424 */ /* 0x000fe200078e00ff */
[----:B------:R-:W-:Y:S01]  /*1f280*/  SEL R23, R23, RZ, P2 ;  /* 0x000000ff17177207 */ /* 0x000fe20001000000 */
[----:B------:R-:W-:-:S02]  /*1f290*/  WARPGROUP.DEPBAR.LE gsb0, 0x0 ;  /* 0x00008000000079c5 */ /* 0x000fc40000010000 */
[----:B------:R-:W-:-:S12]  /*1f2a0*/  WARPGROUP.ARRIVE ;  /* 0x00000000000079c5 */ /* 0x000fd80000000000 */
        /* <DEDUP_REMOVED lines=11> */
[----:B------:R-:W-:Y:S02]  /*1f360*/  IMAD.MOV.U32 R9, RZ, RZ, 0x40000040 ;  /* 0x40000040ff097424 */ /* 0x000fe400078e00ff */
[----:B------:R-:W-:Y:S01]  /*1f370*/  VIADD R2, R2, 0x280 ;  /* 0x0000028002027836 */ /* 0x000fe20000000000 */
[----:B------:R-:W-:Y:S02]  /*1f380*/  WARPGROUP.DEPBAR.LE gsb0, 0x0 ;  /* 0x00008000000079c5 */ /* 0x000fe40000010000 */
[----:B------:R-:W-:-:S11]  /*1f390*/  WARPGROUP.ARRIVE ;  /* 0x00000000000079c5 */ /* 0x000fd60000000000 */
[----:B------:R-:W-:Y:S01]  /*1f3a0*/  HGMMA.64x192x16.F32.BF16 R24, R176, gdesc[UR4].tnspB, R24, gsb0 ;  /* 0x42e00004b0187df0 */ /* 0x000fe20008001818 */
[----:B------:R-:W-:Y:S02]  /*1f3b0*/  R2UR UR6, R8 ;  /* 0x00000000080672ca */ /* 0x000fe400000e0000 */
[----:B------:R-:W-:Y:S01]  /*1f3c0*/  R2UR UR7, R9 ;  /* 0x00000000090772ca */ /* 0x000fe200000e0000 */
[----:B------:R-:W-:Y:S02]  /*1f3d0*/  WARPGROUP.DEPBAR.LE gsb0, 0x0 ;  /* 0x00008000000079c5 */ /* 0x000fe40000010000 */
[----:B------:R-:W-:-:S14]  /*1f3e0*/  WARPGROUP.ARRIVE ;  /* 0x00000000000079c5 */ /* 0x000fdc0000000000 */
        /* <DEDUP_REMOVED lines=130> */
.L_x_4291:
        /* <DEDUP_REMOVED lines=9> */
[----:B------:R-:W2:Y:S01]  /*1fca0*/  S2R R6, SR_SWINHI ;  /* 0x0000000000067919 */ /* 0x000ea20000002f00 */
[----:B------:R-:W-:Y:S01]  /*1fcb0*/  ULDC.64 UR4, c[0x0][0xbd8] ;  /* 0x0002f60000047ab9 */ /* 0x000fe20000000a00 */
[----:B------:R-:W-:Y:S01]  /*1fcc0*/  F2FP.BF16.F32.PACK_AB R24, R25, R24 ;  /* 0x000000181918723e */ /* 0x000fe200000010ff */
[----:B------:R-:W-:Y:S01]  /*1fcd0*/  ULDC.64 UR6, c[0x0][0x208] ;  /* 0x0000820000067ab9 */ /* 0x000fe20000000a00 */
        /* <DEDUP_REMOVED lines=18> */
[----:B------:R-:W-:Y:S01]  /*1fe00*/  IMAD.WIDE R26, R235, 0x2, R4 ;  /* 0x00000002eb1a7825 */ /* 0x000fe200078e0204 */
[----:B------:R-:W-:Y:S02]  /*1fe10*/  F2FP.BF16.F32.PACK_AB R66, R69, R68 ;  /* 0x000000444542723e */ /* 0x000fe400000010ff */
[----:B------:R-:W-:Y:S02]  /*1fe20*/  F2FP.BF16.F32.PACK_AB R67, R71, R67 ;  /* 0x000000434743723e */ /* 0x000fe400000010ff */
[C---:B------:R-:W-:Y:S02]  /*1fe30*/  IADD3 R111, P2, R26.reuse, 0x20, RZ ;  /* 0x000000201a6f7810 */ /* 0x040fe40007f5e0ff */
[----:B------:R-:W-:-:S02]  /*1fe40*/  IADD3 R143, P0, R26, 0x4020, RZ ;  /* 0x000040201a8f7810 */ /* 0x000fc40007f1e0ff */
[----:B------:R-:W-:Y:S01]  /*1fe50*/  LOP3.LUT R6, R111, 0x380, RZ, 0xc0, !PT ;  /* 0x000003806f067812 */ /* 0x000fe200078ec0ff */
[--C-:B------:R-:W-:Y:S01]  /*1fe60*/  IMAD.X R9, RZ, RZ, R27.reuse, P2 ;  /* 0x000000ffff097224 */ /* 0x100fe200010e061b */
[----:B------:R-:W-:Y:S01]  /*1fe70*/  LOP3.LUT R7, R26, 0x380, RZ, 0xc0, !PT ;  /* 0x000003801a077812 */ /* 0x000fe200078ec0ff */
[--C-:B------:R-:W-:Y:S01]  /*1fe80*/  IMAD.X R21, RZ, RZ, R27.reuse, P0 ;  /* 0x000000ffff157224 */ /* 0x100fe200000e061b */
[----:B------:R-:W-:Y:S02]  /*1fe90*/  SHF.R.U64 R6, R6, 0x3, RZ ;  /* 0x0000000306067819 */ /* 0x000fe400000012ff */
[C---:B------:R-:W-:Y:S02]  /*1fea0*/  IADD3 R137, P1, R26.reuse, 0x40, RZ ;  /* 0x000000401a897810 */ /* 0x040fe40007f3e0ff */
[C---:B------:R-:W-:Y:S02]  /*1feb0*/  IADD3 R139, P6, R26.reuse, 0x60, RZ ;  /* 0x000000601a8b7810 */ /* 0x040fe40007fde0ff */
[----:B------:R-:W-:Y:S01]  /*1fec0*/  IADD3 R141, P5, R26, 0x4000, RZ ;  /* 0x000040001a8d7810 */ /* 0x000fe20007fbe0ff */
[--C-:B------:R-:W-:Y:S01]  /*1fed0*/  IMAD.X R11, RZ, RZ, R27.reuse, P1 ;  /* 0x000000ffff0b7224 */ /* 0x100fe200008e061b */
[----:B------:R-:W-:Y:S01]  /*1fee0*/  LOP3.LUT R8, R6, R111, RZ, 0x3c, !PT ;  /* 0x0000006f06087212 */ /* 0x000fe200078e3cff */
[--C-:B------:R-:W-:Y:S01]  /*1fef0*/  IMAD.X R13, RZ, RZ, R27.reuse, P6 ;  /* 0x000000ffff0d7224 */ /* 0x100fe200030e061b */
[----:B------:R-:W-:Y:S01]  /*1ff00*/  LOP3.LUT R6, R143, 0x380, RZ, 0xc0, !PT ;  /* 0x000003808f067812 */ /* 0x000fe200078ec0ff */
[----:B------:R-:W-:Y:S01]  /*1ff10*/  IMAD.X R15, RZ, RZ, R27, P5 ;  /* 0x000000ffff0f7224 */ /* 0x000fe200028e061b */
[----:B------:R-:W-:-:S02]  /*1ff20*/  SHF.R.U64 R7, R7, 0x3, RZ ;  /* 0x0000000307077819 */ /* 0x000fc400000012ff */
[----:B------:R-:W-:Y:S02]  /*1ff30*/  SHF.R.U64 R6, R6, 0x3, RZ ;  /* 0x0000000306067819 */ /* 0x000fe400000012ff */
[C---:B------:R-:W-:Y:S02]  /*1ff40*/  IADD3 R145, P4, R26.reuse, 0x4040, RZ ;  /* 0x000040401a917810 */ /* 0x040fe40007f9e0ff */
[C---:B------:R-:W-:Y:S02]  /*1ff50*/  IADD3 R147, P3, R26.reuse, 0x4060, RZ ;  /* 0x000040601a937810 */ /* 0x040fe40007f7e0ff */
        /* <DEDUP_REMOVED lines=10> */
[----:B------:R-:W-:Y:S01]  /*20000*/  LOP3.LUT R20, R6, R143, RZ, 0x3c, !PT ;  /* 0x0000008f06147212 */ /* 0x000fe200078e3cff */
[----:B------:R-:W-:Y:S01]  /*20010*/  IMAD.X R7, RZ, RZ, R27, P5 ;  /* 0x000000ffff077224 */ /* 0x000fe200028e061b */
[----:B------:R-:W-:-:S02]  /*20020*/  LOP3.LUT R6, R151, 0x380, RZ, 0xc0, !PT ;  /* 0x0000038097067812 */ /* 0x000fc400078ec0ff */
[----:B------:R-:W-:Y:S02]  /*20030*/  MOV R78, R26 ;  /* 0x0000001a004e7202 */ /* 0x000fe40000000f00 */
[----:B------:R-:W-:Y:S02]  /*20040*/  LOP3.LUT R42, R86, 0x380, RZ, 0xc0, !PT ;  /* 0x00000380562a7812 */ /* 0x000fe400078ec0ff */
[----:B------:R-:W-:Y:S02]  /*20050*/  LOP3.LUT R27, R153, 0x380, RZ, 0xc0, !PT ;  /* 0x00000380991b7812 */ /* 0x000fe400078ec0ff */
[----:B------:R-:W-:Y:S02]  /*20060*/  F2FP.BF16.F32.PACK_AB R26, R29, R28 ;  /* 0x0000001c1d1a723e */ /* 0x000fe400000010ff */
[----:B------:R-:W-:Y:S02]  /*20070*/  SHF.R.U64 R6, R6, 0x3, RZ ;  /* 0x0000000306067819 */ /* 0x000fe400000012ff */
[----:B------:R-:W-:-:S02]  /*20080*/  SHF.R.U64 R29, R42, 0x3, RZ ;  /* 0x000000032a1d7819 */ /* 0x000fc400000012ff */
[----:B------:R-:W-:Y:S02]  /*20090*/  SHF.R.U64 R28, R27, 0x3, RZ ;  /* 0x000000031b1c7819 */ /* 0x000fe400000012ff */
[----:B------:R-:W-:Y:S02]  /*200a0*/  LOP3.LUT R42, R6, R151, RZ, 0x3c, !PT ;  /* 0x00000097062a7212 */ /* 0x000fe400078e3cff */
[----:B------:R-:W-:Y:S02]  /*200b0*/  LOP3.LUT R6, R29, R86, RZ, 0x3c, !PT ;  /* 0x000000561d067212 */ /* 0x000fe400078e3cff */
[----:B------:R-:W-:Y:S02]  /*200c0*/  LOP3.LUT R46, R28, R153, RZ, 0x3c, !PT ;  /* 0x000000991c2e7212 */ /* 0x000fe400078e3cff */
[----:B------:R-:W-:Y:S02]  /*200d0*/  MOV R28, R8 ;  /* 0x00000008001c7202 */ /* 0x000fe40000000f00 */
[----:B------:R-:W-:-:S02]  /*200e0*/  MOV R8, R42 ;  /* 0x0000002a00087202 */ /* 0x000fc40000000f00 */
[----:B------:R-:W-:Y:S02]  /*200f0*/  F2FP.BF16.F32.PACK_AB R43, R130, R0 ;  /* 0x00000000822b723e */ /* 0x000fe400000010ff */
[----:B------:R-:W-:Y:S02]  /*20100*/  MOV R0, R6 ;  /* 0x0000000600007202 */ /* 0x000fe40000000f00 */
[----:B------:R-:W2:Y:S01]  /*20110*/  LDC.64 R6, c[0x0][0xbd8] ;  /* 0x0002f600ff067b82 */ /* 0x000ea20000000a00 */
[----:B------:R-:W-:Y:S02]  /*20120*/  LOP3.LUT R34, R147, 0x380, RZ, 0xc0, !PT ;  /* 0x0000038093227812 */ /* 0x000fe400078ec0ff */
[----:B------:R-:W-:Y:S02]  /*20130*/  ISETP.NE.U32.AND P0, PT, RZ, UR4, PT ;  /* 0x00000004ff007c0c */ /* 0x000fe4000bf05070 */
[----:B------:R-:W-:Y:S02]  /*20140*/  LOP3.LUT R10, R137, 0x380, RZ, 0xc0, !PT ;  /* 0x00000380890a7812 */ /* 0x000fe400078ec0ff */
[----:B------:R-:W-:-:S02]  /*20150*/  LOP3.LUT R12, R139, 0x380, RZ, 0xc0, !PT ;  /* 0x000003808b0c7812 */ /* 0x000fc400078ec0ff */
[----:B------:R-:W-:Y:S02]  /*20160*/  LOP3.LUT R14, R141, 0x380, RZ, 0xc0, !PT ;  /* 0x000003808d0e7812 */ /* 0x000fe400078ec0ff */
[----:B------:R-:W-:Y:S02]  /*20170*/  SHF.R.U64 R34, R34, 0x3, RZ ;  /* 0x0000000322227819 */ /* 0x000fe400000012ff */
[----:B------:R-:W-:Y:S01]  /*20180*/  ISETP.NE.AND.EX P0, PT, RZ, UR5, PT, P0 ;  /* 0x00000005ff007c0c */ /* 0x000fe2000bf05300 */
[----:B------:R-:W-:Y:S01]  /*20190*/  ULDC.64 UR4, c[0x0][0xbe0] ;  /* 0x0002f80000047ab9 */ /* 0x000fe20000000a00 */
[----:B------:R-:W-:Y:S02]  /*201a0*/  SHF.R.U64 R10, R10, 0x3, RZ ;  /* 0x000000030a0a7819 */ /* 0x000fe400000012ff */
[----:B------:R-:W-:Y:S02]  /*201b0*/  LOP3.LUT R30, R145, 0x380, RZ, 0xc0, !PT ;  /* 0x00000380911e7812 */ /* 0x000fe400078ec0ff */
[----:B------:R-:W-:-:S02]  /*201c0*/  SHF.R.U64 R12, R12, 0x3, RZ ;  /* 0x000000030c0c7819 */ /* 0x000fc400000012ff */
[----:B------:R-:W-:Y:S02]  /*201d0*/  ISETP.NE.U32.AND P1, PT, RZ, UR4, PT ;  /* 0x00000004ff007c0c */ /* 0x000fe4000bf25070 */
[----:B------:R-:W-:Y:S02]  /*201e0*/  SHF.R.U64 R14, R14, 0x3, RZ ;  /* 0x000000030e0e7819 */ /* 0x000fe400000012ff */
[----:B------:R-:W-:Y:S02]  /*201f0*/  LOP3.LUT R38, R149, 0x380, RZ, 0xc0, !PT ;  /* 0x0000038095267812 */ /* 0x000fe400078ec0ff */
[----:B------:R-:W-:Y:S02]  /*20200*/  LOP3.LUT R34, R34, R147, RZ, 0x3c, !PT ;  /* 0x0000009322227212 */ /* 0x000fe400078e3cff */
[----:B------:R-:W-:Y:S02]  /*20210*/  LOP3.LUT R10, R10, R137, RZ, 0x3c, !PT ;  /* 0x000000890a0a7212 */ /* 0x000fe400078e3cff */
[----:B------:R-:W-:-:S02]  /*20220*/  SHF.R.U64 R30, R30, 0x3, RZ ;  /* 0x000000031e1e7819 */ /* 0x000fc400000012ff */
[----:B------:R-:W-:Y:S02]  /*20230*/  LOP3.LUT R12, R12, R139, RZ, 0x3c, !PT ;  /* 0x0000008b0c0c7212 */ /* 0x000fe400078e3cff */
[----:B------:R-:W-:Y:S02]  /*20240*/  ISETP.NE.AND.EX P1, PT, RZ, UR5, PT, P1 ;  /* 0x00000005ff007c0c */ /* 0x000fe4000bf25310 */
[----:B------:R-:W-:Y:S02]  /*20250*/  LOP3.LUT R14, R14, R141, RZ, 0x3c, !PT ;  /* 0x0000008d0e0e7212 */ /* 0x000fe400078e3cff */
[----:B------:R-:W-:Y:S02]  /*20260*/  SHF.R.U64 R38, R38, 0x3, RZ ;  /* 0x0000000326267819 */ /* 0x000fe400000012ff */
[----:B------:R-:W-:Y:S01]  /*20270*/  F2FP.BF16.F32.PACK_AB R27, R134, R123 ;  /* 0x0000007b861b723e */ /* 0x000fe200000010ff */
[----:B------:R-:W-:Y:S01]  /*20280*/  BAR.SYNC.DEFER_BLOCKING 0x1, 0x100 ;  /* 0x0044000000007b1d */ /* 0x000fe20000010000 */
[----:B------:R-:W-:-:S02]  /*20290*/  MOV R9, R34 ;  /* 0x0000002200097202 */ /* 0x000fc40000000f00 */
[----:B------:R-:W-:Y:S02]  /*202a0*/  F2FP.BF16.F32.PACK_AB R34, R37, R36 ;  /* 0x000000242522723e */ /* 0x000fe400000010ff */
[----:B------:R-:W-:Y:S02]  /*202b0*/  F2FP.BF16.F32.PACK_AB R35, R132, R121 ;  /* 0x000000798423723e */ /* 0x000fe400000010ff */
[----:B------:R-:W-:Y:S02]  /*202c0*/  LOP3.LUT R30, R30, R145, RZ, 0x3c, !PT ;  /* 0x000000911e1e7212 */ /* 0x000fe400078e3cff */
[----:B------:R-:W-:Y:S02]  /*202d0*/  MOV R10, R10 ;  /* 0x0000000a000a7202 */ /* 0x000fe40000000f00 */
[----:B------:R-:W-:Y:S02]  /*202e0*/  F2FP.BF16.F32.PACK_AB R42, R45, R44 ;  /* 0x0000002c2d2a723e */ /* 0x000fe400000010ff */
[----:B------:R-:W-:-:S02]  /*202f0*/  MOV R12, R12 ;  /* 0x0000000c000c7202 */ /* 0x000fc40000000f00 */
[----:B------:R-:W-:Y:S02]  /*20300*/  LOP3.LUT R38, R38, R149, RZ, 0x3c, !PT ;  /* 0x0000009526267212 */ /* 0x000fe400078e3cff */
[----:B------:R-:W-:Y:S02]  /*20310*/  MOV R14, R14 ;  /* 0x0000000e000e7202 */ /* 0x000fe40000000f00 */
[----:B------:R-:W-:Y:S02]  /*20320*/  MOV R20, R20 ;  /* 0x0000001400147202 */ /* 0x000fe40000000f00 */
        /* <DEDUP_REMOVED lines=8> */
[----:B------:R2:W-:Y:S01]  /*203b0*/  STSM.16.M88.4 [R10], R40 ;  /* 0x000000280a007844 */ /* 0x0005e20000000200 */
[----:B------:R-:W-:Y:S02]  /*203c0*/  F2FP.BF16.F32.PACK_AB R88, R89, R88 ;  /* 0x000000585958723e */ /* 0x000fe400000010ff */
[----:B------:R-:W-:Y:S01]  /*203d0*/  F2FP.BF16.F32.PACK_AB R82, R85, R84 ;  /* 0x000000545552723e */ /* 0x000fe200000010ff */
[----:B------:R-:W-:Y:S01]  /*203e0*/  STSM.16.M88.4 [R12], R48 ;  /* 0x000000300c007844 */ /* 0x000fe20000000200 */
[----:B------:R-:W-:-:S02]  /*203f0*/  F2FP.BF16.F32.PACK_AB R83, R87, R83 ;  /* 0x000000535753723e */ /* 0x000fc400000010ff */
[----:B------:R-:W-:Y:S01]  /*20400*/  F2FP.BF16.F32.PACK_AB R89, R62, R90 ;  /* 0x0000005a3e59723e */ /* 0x000fe200000010ff */
[----:B------:R-:W-:Y:S01]  /*20410*/  STSM.16.M88.4 [R14], R56 ;  /* 0x000000380e007844 */ /* 0x000fe20000000200 */
[----:B------:R-:W-:Y:S02]  /*20420*/  F2FP.BF16.F32.PACK_AB R96, R97, R96 ;  /* 0x000000606160723e */ /* 0x000fe400000010ff */
[----:B------:R-:W-:Y:S01]  /*20430*/  MOV R38, R38 ;  /* 0x0000002600267202 */ /* 0x000fe20000000f00 */
[----:B------:R3:W-:Y:S01]  /*20440*/  STSM.16.M88.4 [R20], R64 ;  /* 0x0000004014007844 */ /* 0x0007e20000000200 */
[----:B------:R-:W-:Y:S02]  /*20450*/  F2FP.BF16.F32.PACK_AB R90, R93, R92 ;  /* 0x0000005c5d5a723e */ /* 0x000fe400000010ff */
[----:B------:R-:W-:Y:S01]  /*20460*/  F2FP.BF16.F32.PACK_AB R91, R95, R91 ;  /* 0x0000005b5f5b723e */ /* 0x000fe200000010ff */
[----:B------:R-:W-:Y:S01]  /*20470*/  STSM.16.M88.4 [R30], R72 ;  /* 0x000000481e007844 */ /* 0x000fe20000000200 */
[----:B------:R-:W-:Y:S01]  /*20480*/  F2FP.BF16.F32.PACK_AB R97, R55, R98 ;  /* 0x000000623761723e */ /* 0x000fe200000010ff */
[----:B--2---:R-:W-:Y:S01]  /*20490*/  IMAD.WIDE R10, R219, 0x4, R6 ;  /* 0x00000004db0a7825 */ /* 0x004fe200078e0206 */
[----:B------:R-:W-:Y:S01]  /*204a0*/  F2FP.BF16.F32.PACK_AB R104, R105, R104 ;  /* 0x000000686968723e */ /* 0x000fe200000010ff */
[----:B------:R2:W-:Y:S01]  /*204b0*/  STSM.16.M88.4 [R9], R80 ;  /* 0x0000005009007844 */ /* 0x0005e20000000200 */
[----:B------:R-:W-:Y:S01]  /*204c0*/  F2FP.BF16.F32.PACK_AB R98, R101, R100 ;  /* 0x000000646562723e */ /* 0x000fe200000010ff */
[----:B------:R-:W4:Y:S01]  /*204d0*/  @P1 LDC.64 R6, c[0x0][0xbe0] ;  /* 0x0002f800ff061b82 */ /* 0x000f220000000a00 */
[----:B------:R-:W-:Y:S01]  /*204e0*/  F2FP.BF16.F32.PACK_AB R99, R103, R99 ;  /* 0x000000636763723e */ /* 0x000fe200000010ff */
[----:B------:R-:W-:Y:S01]  /*204f0*/  STSM.16.M88.4 [R38], R88 ;  /* 0x0000005826007844 */ /* 0x000fe20000000200 */
[----:B------:R-:W-:-:S02]  /*20500*/  F2FP.BF16.F32.PACK_AB R105, R54, R106 ;  /* 0x0000006a3669723e */ /* 0x000fc400000010ff */
[----:B------:R-:W-:Y:S01]  /*20510*/  F2FP.BF16.F32.PACK_AB R112, R113, R112 ;  /* 0x000000707170723e */ /* 0x000fe200000010ff */
[----:B------:R0:W-:Y:S01]  /*20520*/  STSM.16.M88.4 [R8], R96 ;  /* 0x0000006008007844 */ /* 0x0001e20000000200 */
[----:B------:R-:W-:Y:S02]  /*20530*/  MOV R46, R46 ;  /* 0x0000002e002e7202 */ /* 0x000fe40000000f00 */
[----:B------:R-:W-:Y:S01]  /*20540*/  F2FP.BF16.F32.PACK_AB R107, R107, R110 ;  /* 0x0000006e6b6b723e */ /* 0x000fe200000010ff */
[----:B------:R-:W-:Y:S01]  /*20550*/  ULDC UR4, c[0x0][0xa88] ;  /* 0x0002a20000047ab9 */ /* 0x000fe20000000800 */
[----:B------:R-:W-:Y:S01]  /*20560*/  F2FP.BF16.F32.PACK_AB R106, R109, R108 ;  /* 0x0000006c6d6a723e */ /* 0x000fe200000010ff */
[----:B---3--:R-:W-:Y:S01]  /*20570*/  IMAD.MOV.U32 R20, RZ, RZ, RZ ;  /* 0x000000ffff147224 */ /* 0x008fe200078e00ff */
[----:B------:R-:W-:Y:S02]  /*20580*/  F2FP.BF16.F32.PACK_AB R113, R115, R114 ;  /* 0x000000727371723e */ /* 0x000fe400000010ff */
[----:B------:R-:W-:Y:S01]  /*20590*/  F2FP.BF16.F32.PACK_AB R114, R117, R116 ;  /* 0x000000747572723e */ /* 0x000fe200000010ff */
[----:B------:R-:W-:Y:S01]  /*205a0*/  STSM.16.M88.4 [R46], R104 ;  /* 0x000000682e007844 */ /* 0x000fe20000000200 */
[----:B------:R-:W-:-:S05]  /*205b0*/  F2FP.BF16.F32.PACK_AB R115, R119, R118 ;  /* 0x000000767773723e */ /* 0x000fca00000010ff */
[----:B------:R3:W-:Y:S01]  /*205c0*/  STSM.16.M88.4 [R0], R112 ;  /* 0x0000007000007844 */ /* 0x0007e20000000200 */
[----:B------:R-:W-:Y:S01]  /*205d0*/  BAR.SYNC.DEFER_BLOCKING 0x1, 0x100 ;  /* 0x0044000000007b1d */ /* 0x000fe20000010000 */
[----:B--2---:R-:W-:-:S04]  /*205e0*/  IMAD R9, R214, 0x40, R213 ;  /* 0x00000040d6097824 */ /* 0x004fc800078e02d5 */
[----:B------:R-:W-:-:S03]  /*205f0*/  IMAD.WIDE R4, R9, 0x2, R4 ;  /* 0x0000000209047825 */ /* 0x000fc600078e0204 */
[----:B------:R-:W-:Y:S01]  /*20600*/  IADD3 R9, P5, R4, 0x1000, RZ ;  /* 0x0000100004097810 */ /* 0x000fe20007fbe0ff */
[----:B----4-:R-:W-:-:S03]  /*20610*/  @P1 IMAD.WIDE R6, R219, 0x4, R6 ;  /* 0x00000004db061825 */ /* 0x010fc600078e0206 */
[----:B0-----:R-:W-:Y:S01]  /*20620*/  LOP3.LUT R8, R9, 0x380, RZ, 0xc0, !PT ;  /* 0x0000038009087812 */ /* 0x001fe200078ec0ff */
[----:B---3--:R-:W-:-:S03]  /*20630*/  IMAD.U32 R0, RZ, RZ, UR4 ;  /* 0x00000004ff007e24 */ /* 0x008fc6000f8e00ff */
[----:B------:R-:W-:Y:S02]  /*20640*/  SHF.R.U64 R8, R8, 0x3, RZ ;  /* 0x0000000308087819 */ /* 0x000fe400000012ff */
[----:B------:R-:W-:Y:S01]  /*20650*/  IADD3 R13, P4, R4, 0x2000, RZ ;  /* 0x00002000040d7810 */ /* 0x000fe20007f9e0ff */
[----:B------:R0:W5:Y:S01]  /*20660*/  @P0 LDG.E R20, desc[UR6][R10.64] ;  /* 0x000000060a140981 */ /* 0x000162000c1e1900 */
[----:B------:R-:W-:-:S03]  /*20670*/  LOP3.LUT R8, R8, R9, RZ, 0x3c, !PT ;  /* 0x0000000908087212 */ /* 0x000fc600078e3cff */
[----:B------:R0:W5:Y:S01]  /*20680*/  @P1 LDG.E R0, desc[UR6][R6.64] ;  /* 0x0000000606001981 */ /* 0x000162000c1e1900 */
[----:B------:R-:W-:Y:S07]  /*20690*/  @P1 BRA `(.L_x_4445) ;  /* 0x0000000000141947 */ /* 0x000fee0003800000 */
[----:B------:R-:W-:Y:S05]  /*206a0*/  @!P0 BRA `(.L_x_4445) ;  /* 0x0000000000108947 */ /* 0x000fea0003800000 */
[----:B------:R-:W-:Y:S02]  /*206b0*/  ULDC.64 UR4, c[0x0][0x208] ;  /* 0x0000820000047ab9 */ /* 0x000fe40000000a00 */
[----:B0-----:R-:W2:Y:S04]  /*206c0*/  LDG.E R7, desc[UR4][R10.64] ;  /* 0x000000040a077981 */ /* 0x001ea8000c1e1900 */
[----:B-----5:R-:W2:Y:S02]  /*206d0*/  LDG.E R0, desc[UR4][R10.64+0x4] ;  /* 0x000004040a007981 */ /* 0x020ea4000c1e1900 */
[----:B--2---:R-:W-:-:S07]  /*206e0*/  IMAD.IADD R0, R0, 0x1, -R7 ;  /* 0x0000000100007824 */ /* 0x004fce00078e0a07 */
.L_x_4445:
[----:B------:R-:W-:Y:S01]  /*206f0*/  SHF.R.S32.HI R61, RZ, 0x1f, R218 ;  /* 0x0000001fff3d7819 */ /* 0x000fe200000114da */
[----:B------:R-:W-:Y:S01]  /*20700*/  ULDC.64 UR4, c[0x0][0xb70] ;  /* 0x0002dc0000047ab9 */ /* 0x000fe20000000a00 */
[--C-:B-----5:R-:W-:Y:S01]  /*20710*/  SHF.R.S32.HI R21, RZ, 0x1f, R20.reuse ;  /* 0x0000001fff157819 */ /* 0x120fe20000011414 */
[----:B------:R-:W-:Y:S01]  /*20720*/  ULDC.64 UR6, c[0x0][0x208] ;  /* 0x0000820000067ab9 */ /* 0x000fe20000000a00 */
[----:B------:R-:W-:Y:S01]  /*20730*/  SHF.R.S32.HI R9, RZ, 0x1f, R219 ;  /* 0x0000001fff097819 */ /* 0x000fe200000114db */
[----:B0-----:R-:W-:Y:S01]  /*20740*/  IMAD R7, R61, UR4, RZ ;  /* 0x000000043d077c24 */ /* 0x001fe2000f8e02ff */
[----:B------:R-:W-:Y:S02]  /*20750*/  SEL R65, R219, RZ, !P0 ;  /* 0x000000ffdb417207 */ /* 0x000fe40004000000 */
[----:B------:R-:W-:Y:S01]  /*20760*/  SEL R60, R9, RZ, !P0 ;  /* 0x000000ff093c7207 */ /* 0x000fe20004000000 */
[----:B------:R-:W-:Y:S01]  /*20770*/  IMAD R11, R218, UR5, R7 ;  /* 0x00000005da0b7c24 */ /* 0x000fe2000f8e0207 */
[----:B------:R-:W-:Y:S01]  /*20780*/  IADD3 R29, P0, R4, 0x4000, RZ ;  /* 0x00004000041d7810 */ /* 0x000fe20007f1e0ff */
[----:B------:R-:W-:Y:S01]  /*20790*/  IMAD.WIDE.U32 R6, R218, UR4, R20 ;  /* 0x00000004da067c25 */ /* 0x000fe2000f8e0014 */
[----:B------:R-:W-:Y:S01]  /*207a0*/  ULDC.64 UR4, c[0x0][0xb78] ;  /* 0x0002de0000047ab9 */ /* 0x000fe20000000a00 */
[----:B------:R-:W-:-:S02]  /*207b0*/  IADD3 R25, P3, R4, 0x3000, RZ ;  /* 0x0000300004197810 */ /* 0x000fc40007f7e0ff */
[----:B------:R-:W-:Y:S01]  /*207c0*/  IMAD.IADD R7, R7, 0x1, R11 ;  /* 0x0000000107077824 */ /* 0x000fe200078e020b */
[----:B------:R-:W-:Y:S01]  /*207d0*/  IADD3 R33, P1, R4, 0x5000, RZ ;  /* 0x0000500004217810 */ /* 0x000fe20007f3e0ff */
[----:B------:R-:W-:Y:S01]  /*207e0*/  IMAD R9, R60, UR4, RZ ;  /* 0x000000043c097c24 */ /* 0x000fe2000f8e02ff */
[----:B------:R-:W-:Y:S01]  /*207f0*/  LOP3.LUT R28, R29, 0x380, RZ, 0xc0, !PT ;  /* 0x000003801d1c7812 */ /* 0x000fe200078ec0ff */
[----:B------:R-:W-:Y:S01]  /*20800*/  IMAD R11, R223, 0x80, R216 ;  /* 0x00000080df0b7824 */ /* 0x000fe200078e02d8 */
[----:B------:R-:W-:Y:S01]  /*20810*/  IADD3 R37, P2, R4, 0x6000, RZ ;  /* 0x0000600004257810 */ /* 0x000fe20007f5e0ff */
[----:B------:R-:W-:Y:S01]  /*20820*/  IMAD.WIDE.U32 R6, R65, UR4, R6 ;  /* 0x0000000441067c25 */ /* 0x000fe2000f8e0006 */
[----:B------:R-:W-:Y:S02]  /*20830*/  LOP3.LUT R12, R13, 0x380, RZ, 0xc0, !PT ;  /* 0x000003800d0c7812 */ /* 0x000fe400078ec0ff */
[----:B------:R-:W-:Y:S01]  /*20840*/  LOP3.LUT R24, R25, 0x380, RZ, 0xc0, !PT ;  /* 0x0000038019187812 */ /* 0x000fe200078ec0ff */
[----:B------:R-:W-:Y:S01]  /*20850*/  IMAD R10, R65, UR5, R9 ;  /* 0x00000005410a7c24 */ /* 0x000fe2000f8e0209 */
[----:B------:R-:W-:Y:S01]  /*20860*/  SHF.R.S32.HI R9, RZ, 0x1f, R11 ;  /* 0x0000001fff097819 */ /* 0x000fe2000001140b */
[----:B------:R-:W-:Y:S01]  /*20870*/  ULDC.64 UR4, c[0x0][0xb40] ;  /* 0x0002d00000047ab9 */ /* 0x000fe20000000a00 */
[----:B------:R-:W-:-:S02]  /*20880*/  IADD3 R6, P6, R11, R6, RZ ;  /* 0x000000060b067210 */ /* 0x000fc40007fde0ff */
[----:B------:R-:W-:Y:S02]  /*20890*/  LOP3.LUT R32, R33, 0x380, RZ, 0xc0, !PT ;  /* 0x0000038021207812 */ /* 0x000fe400078ec0ff */
[----:B------:R-:W-:Y:S02]  /*208a0*/  SHF.R.U64 R28, R28, 0x3, RZ ;  /* 0x000000031c1c7819 */ /* 0x000fe400000012ff */
[----:B------:R-:W-:Y:S02]  /*208b0*/  LOP3.LUT R36, R37, 0x380, RZ, 0xc0, !PT ;  /* 0x0000038025247812 */ /* 0x000fe400078ec0ff */
[----:B------:R-:W-:Y:S01]  /*208c0*/  IADD3.X R9, R9, R7, R10, P6, !PT ;  /* 0x0000000709097210 */ /* 0x000fe200037fe40a */
[----:B------:R-:W-:Y:S01]  /*208d0*/  VIADD R7, R11, 0x8 ;  /* 0x000000080b077836 */ /* 0x000fe20000000000 */
[----:B------:R-:W-:Y:S02]  /*208e0*/  SHF.R.U64 R12, R12, 0x3, RZ ;  /* 0x000000030c0c7819 */ /* 0x000fe400000012ff */
[----:B------:R-:W-:-:S02]  /*208f0*/  SHF.R.U64 R24, R24, 0x3, RZ ;  /* 0x0000000318187819 */ /* 0x000fc400000012ff */
[----:B------:R-:W-:Y:S02]  /*20900*/  SHF.R.U64 R32, R32, 0x3, RZ ;  /* 0x0000000320207819 */ /* 0x000fe400000012ff */
[----:B------:R-:W-:Y:S02]  /*20910*/  LEA R54, P6, R6, UR4, 0x2 ;  /* 0x0000000406367c11 */ /* 0x000fe4000f8c10ff */
[----:B------:R-:W-:Y:S01]  /*20920*/  LOP3.LUT R28, R28, R29, RZ, 0x3c, !PT ;  /* 0x0000001d1c1c7212 */ /* 0x000fe200078e3cff */
[--C-:B------:R-:W-:Y:S01]  /*20930*/  IMAD.X R29, RZ, RZ, R5.reuse, P0 ;  /* 0x000000ffff1d7224 */ /* 0x100fe200000e0605 */
        /* <DEDUP_REMOVED lines=8> */
[----:B------:R-:W-:Y:S01]  /*209c0*/  LEA.HI.X R55, R6, UR5, R9, 0x2, P6 ;  /* 0x0000000506377c11 */ /* 0x000fe2000b0f1409 */
[--C-:B------:R-:W-:Y:S01]  /*209d0*/  IMAD.X R9, RZ, RZ, R5.reuse, P5 ;  /* 0x000000ffff097224 */ /* 0x100fe200028e0605 */
[----:B------:R-:W-:Y:S01]  /*209e0*/  LOP3.LUT R36, R36, R37, RZ, 0x3c, !PT ;  /* 0x0000002524247212 */ /* 0x000fe200078e3cff */
[----:B------:R-:W-:Y:S01]  /*209f0*/  IMAD.X R37, RZ, RZ, R5, P2 ;  /* 0x000000ffff257224 */ /* 0x000fe200010e0605 */
[C---:B------:R-:W-:Y:S01]  /*20a00*/  IADD3 R41, P6, R4.reuse, 0x7000, RZ ;  /* 0x0000700004297810 */ /* 0x040fe20007fde0ff */
[----:B------:R-:W-:Y:S01]  /*20a10*/  ULDC.64 UR4, c[0x0][0xaa0] ;  /* 0x0002a80000047ab9 */ /* 0x000fe20000000a00 */
[----:B------:R-:W-:-:S02]  /*20a20*/  IADD3 R45, P5, R4, 0x8000, RZ ;  /* 0x00008000042d7810 */ /* 0x000fc40007fbe0ff */
[C---:B------:R-:W-:Y:S02]  /*20a30*/  IADD3 R49, P4, R4.reuse, 0x9000, RZ ;  /* 0x0000900004317810 */ /* 0x040fe40007f9e0ff */
[C---:B------:R-:W-:Y:S02]  /*20a40*/  IADD3 R53, P3, R4.reuse, 0xa000, RZ ;  /* 0x0000a00004357810 */ /* 0x040fe40007f7e0ff */
[-C--:B------:R-:W-:Y:S02]  /*20a50*/  ISETP.GE.OR P1, PT, R11, R0.reuse, P0 ;  /* 0x000000000b00720c */ /* 0x080fe40000726670 */
[C---:B------:R-:W-:Y:S02]  /*20a60*/  LOP3.LUT R6, R4.reuse, 0x380, RZ, 0xc0, !PT ;  /* 0x0000038004067812 */ /* 0x040fe400078ec0ff */
[----:B------:R-:W-:Y:S02]  /*20a70*/  IADD3 R11, P2, R4, 0xb000, RZ ;  /* 0x0000b000040b7810 */ /* 0x000fe40007f5e0ff */
[----:B------:R-:W-:-:S02]  /*20a80*/  ISETP.GE.OR P0, PT, R7, R0, P0 ;  /* 0x000000000700720c */ /* 0x000fc40000706670 */
[----:B------:R-:W-:Y:S01]  /*20a90*/  LOP3.LUT R40, R41, 0x380, RZ, 0xc0, !PT ;  /* 0x0000038029287812 */ /* 0x000fe200078ec0ff */
[----:B------:R-:W-:Y:S01]  /*20aa0*/  IMAD.X R57, RZ, RZ, R5, P2 ;  /* 0x000000ffff397224 */ /* 0x000fe200010e0605 */
[----:B------:R-:W-:Y:S02]  /*20ab0*/  LOP3.LUT R44, R45, 0x380, RZ, 0xc0, !PT ;  /* 0x000003802d2c7812 */ /* 0x000fe400078ec0ff */
[----:B------:R-:W-:Y:S01]  /*20ac0*/  LOP3.LUT R48, R49, 0x380, RZ, 0xc0, !PT ;  /* 0x0000038031307812 */ /* 0x000fe200078ec0ff */
[----:B------:R0:W-:Y:S01]  /*20ad0*/  @!P1 STG.E desc[UR6][R54.64], R3 ;  /* 0x0000000336009986 */ /* 0x0001e2000c101906 */
[----:B------:R-:W-:Y:S02]  /*20ae0*/  LOP3.LUT R52, R53, 0x380, RZ, 0xc0, !PT ;  /* 0x0000038035347812 */ /* 0x000fe400078ec0ff */
[----:B------:R-:W-:Y:S02]  /*20af0*/  SHF.R.U64 R7, R6, 0x3, RZ ;  /* 0x0000000306077819 */ /* 0x000fe400000012ff */
[----:B------:R-:W-:Y:S01]  /*20b00*/  LOP3.LUT R6, R11, 0x380, RZ, 0xc0, !PT ;  /* 0x000003800b067812 */ /* 0x000fe200078ec0ff */
[----:B------:R2:W-:Y:S01]  /*20b10*/  @!P0 STG.E desc[UR6][R54.64+0x20], R2 ;  /* 0x0000200236008986 */ /* 0x0005e2000c101906 */
[----:B------:R-:W-:-:S02]  /*20b20*/  SHF.R.U64 R40, R40, 0x3, RZ ;  /* 0x0000000328287819 */ /* 0x000fc400000012ff */
[----:B------:R-:W-:Y:S01]  /*20b30*/  SHF.R.U64 R44, R44, 0x3, RZ ;  /* 0x000000032c2c7819 */ /* 0x000fe200000012ff */
[----:B------:R-:W5:Y:S01]  /*20b40*/  LD.E.128 R12, desc[UR6][R12.64] ;  /* 0x000000060c0c7980 */ /* 0x000f62000c101d00 */
[----:B------:R-:W-:Y:S02]  /*20b50*/  SHF.R.U64 R48, R48, 0x3, RZ ;  /* 0x0000000330307819 */ /* 0x000fe400000012ff */
[----:B------:R-:W-:Y:S01]  /*20b60*/  SHF.R.U64 R52, R52, 0x3, RZ ;  /* 0x0000000334347819 */ /* 0x000fe200000012ff */
[----:B------:R-:W5:Y:S01]  /*20b70*/  LD.E.128 R24, desc[UR6][R24.64] ;  /* 0x0000000618187980 */ /* 0x000f62000c101d00 */
        /* <DEDUP_REMOVED lines=13> */
[----:B0-----:R-:W-:-:S03]  /*20c50*/  SHF.R.S32.HI R3, RZ, 0x1f, R213 ;  /* 0x0000001fff037819 */ /* 0x001fc600000114d5 */
[----:B------:R-:W5:Y:S04]  /*20c60*/  LD.E.128 R4, desc[UR6][R4.64] ;  /* 0x0000000604047980 */ /* 0x000f68000c101d00 */
[----:B------:R-:W5:Y:S04]  /*20c70*/  LD.E.128 R32, desc[UR6][R32.64] ;  /* 0x0000000620207980 */ /* 0x000f68000c101d00 */
[----:B------:R-:W5:Y:S04]  /*20c80*/  LD.E.128 R36, desc[UR6][R36.64] ;  /* 0x0000000624247980 */ /* 0x000f68000c101d00 */
[----:B------:R-:W5:Y:S04]  /*20c90*/  LD.E.128 R40, desc[UR6][R40.64] ;  /* 0x0000000628287980 */ /* 0x000f68000c101d00 */
[----:B------:R-:W5:Y:S04]  /*20ca0*/  LD.E.128 R44, desc[UR6][R44.64] ;  /* 0x000000062c2c7980 */ /* 0x000f68000c101d00 */
[----:B------:R-:W5:Y:S04]  /*20cb0*/  LD.E.128 R48, desc[UR6][R48.64] ;  /* 0x0000000630307980 */ /* 0x000f68000c101d00 */
[----:B--2---:R-:W5:Y:S04]  /*20cc0*/  LD.E.128 R52, desc[UR6][R52.64] ;  /* 0x0000000634347980 */ /* 0x004f68000c101d00 */
[----:B------:R-:W5:Y:S01]  /*20cd0*/  LD.E.128 R56, desc[UR6][R56.64] ;  /* 0x0000000638387980 */ /* 0x000f62000c101d00 */
[----:B------:R-:W-:Y:S01]  /*20ce0*/  IMAD R21, R21, UR4, RZ ;  /* 0x0000000415157c24 */ /* 0x000fe2000f8e02ff */
[----:B------:R-:W-:Y:S01]  /*20cf0*/  @!PT LDS RZ, [RZ] ;  /* 0x00000000fffff984 */ /* 0x000fe20000000800 */
[----:B------:R-:W-:Y:S01]  /*20d00*/  @!PT LDS RZ, [RZ] ;  /* 0x00000000fffff984 */ /* 0x000fe20000000800 */
[----:B------:R-:W-:Y:S01]  /*20d10*/  @!PT LDS RZ, [RZ] ;  /* 0x00000000fffff984 */ /* 0x000fe20000000800 */
[----:B------:R-:W-:Y:S01]  /*20d20*/  @!PT LDS RZ, [RZ] ;  /* 0x00000000fffff984 */ /* 0x000fe20000000800 */
[----:B------:R0:W-:Y:S06]  /*20d30*/  MEMBAR.ALL.CTA ;  /* 0x0000000000007992 */ /* 0x0001ec0000008000 */
[----:B0-----:R-:W0:Y:S01]  /*20d40*/  FENCE.VIEW.ASYNC.S ;  /* 0x00000000000073c6 */ /* 0x001e220000000000 */
        /* <DEDUP_REMOVED lines=22> */
[----:B------:R-:W-:Y:S01]  /*20eb0*/  SHF.R.S32.HI R215, RZ, 0x1f, R214 ;  /* 0x0000001fffd77819 */ /* 0x000fe200000114d6 */
[----:B0-----:R0:W-:Y:S01]  /*20ec0*/  SYNCS.ARRIVE.TRANS64.RED.A1T0 RZ, [R0+URZ], RZ ;  /* 0x000000ff00ff79a7 */ /* 0x0011e2000810043f */
[----:B------:R-:W-:Y:S01]  /*20ed0*/  BSSY B1, `(.L_x_4446) ;  /* 0x0000019000017945 */ /* 0x000fe20003800000 */
[----:B------:R-:W-:-:S02]  /*20ee0*/  IMAD R63, R65, UR5, R20 ;  /* 0x00000005413f7c24 */ /* 0x000fc4000f8e0214 */
[----:B------:R-:W-:-:S04]  /*20ef0*/  IMAD.WIDE R20, R223, 0x80, R214 ;  /* 0x00000080df147825 */ /* 0x000fc800078e02d6 */
[----:B------:R-:W-:Y:S01]  /*20f00*/  IMAD.IADD R65, R61, 0x1, R63 ;  /* 0x000000013d417824 */ /* 0x000fe200078e023f */
[----:B0-----:R-:W-:Y:S06]  /*20f10*/  @P3 BRA `(.L_x_4447) ;  /* 0x0000000000503947 */ /* 0x001fec0003800000 */
        /* <DEDUP_REMOVED lines=9> */
[----:B------:R-:W-:Y:S01]  /*20fb0*/  IMAD.MOV.U32 R3, RZ, RZ, R65 ;  /* 0x000000ffff037224 */ /* 0x000fe200078e0041 */
[----:B------:R-:W-:Y:S01]  /*20fc0*/  ULDC.64 UR8, c[0x0][0x208] ;  /* 0x0000820000087ab9 */ /* 0x000fe20000000a00 */
        /* <DEDUP_REMOVED lines=9> */
.L_x_4447:
[----:B------:R-:W-:Y:S05]  /*21060*/  BSYNC B1 ;  /* 0x0000000000017941 */ /* 0x000fea0003800000 */
.L_x_4446:
[----:B------:R-:W-:Y:S04]  /*21070*/  BSSY B1, `(.L_x_4448) ;  /* 0x0000018000017945 */ /* 0x000fe80003800000 */
[----:B------:R-:W-:Y:S05]  /*21080*/  @P0 BRA `(.L_x_4449) ;  /* 0x0000000000580947 */ /* 0x000fea0003800000 */
[----:B0----5:R-:W-:Y:S01]  /*21090*/  IADD3 R5, P0, R20, 0x20, RZ ;  /* 0x0000002014057810 */ /* 0x021fe20007f1e0ff */
[C---:B------:R-:W-:Y:S01]  /*210a0*/  VIADD R2, R213.reuse, 0x40 ;  /* 0x00000040d5027836 */ /* 0x040fe20000000000 */
[----:B------:R-:W-:Y:S01]  /*210b0*/  ULDC UR6, c[0x0][0xa8c] ;  /* 0x0002a30000067ab9 */ /* 0x000fe20000000800 */
[----:B------:R-:W-:Y:S01]  /*210c0*/  ULDC.64 UR4, c[0x0][0xad8] ;  /* 0x0002b60000047ab9 */ /* 0x000fe20000000a00 */
[----:B------:R-:W-:Y:S01]  /*210d0*/  IMAD.MOV.U32 R3, RZ, RZ, R65 ;  /* 0x000000ffff037224 */ /* 0x000fe200078e0041 */
[C---:B------:R-:W-:Y:S01]  /*210e0*/  ISETP.GE.AND P3, PT, R213.reuse, UR6, PT ;  /* 0x00000006d5007c0c */ /* 0x040fe2000bf66270 */
[----:B------:R-:W-:Y:S01]  /*210f0*/  IMAD.X R0, RZ, RZ, R21, P0 ;  /* 0x000000ffff007224 */ /* 0x000fe200000e0615 */
[----:B------:R-:W-:Y:S01]  /*21100*/  ISETP.GE.AND P4, PT, R2, UR6, PT ;  /* 0x0000000602007c0c */ /* 0x000fe2000bf86270 */
[----:B------:R-:W-:Y:S01]  /*21110*/  IMAD.MOV.U32 R2, RZ, RZ, R60 ;  /* 0x000000ffff027224 */ /* 0x000fe200078e003c */
[----:B------:R-:W-:Y:S01]  /*21120*/  ULDC.64 UR8, c[0x0][0x208] ;  /* 0x0000820000087ab9 */ /* 0x000fe20000000a00 */
        /* <DEDUP_REMOVED lines=12> */
.L_x_4449:
[----:B------:R-:W-:Y:S05]  /*211f0*/  BSYNC B1 ;  /* 0x0000000000017941 */ /* 0x000fea0003800000 */
.L_x_4448:
[----:B------:R-:W-:Y:S04]  /*21200*/  BSSY B1, `(.L_x_4450) ;  /* 0x0000018000017945 */ /* 0x000fe80003800000 */
[----:B------:R-:W-:Y:S05]  /*21210*/  @P1 BRA `(.L_x_4451) ;  /* 0x0000000000581947 */ /* 0x000fea0003800000 */
[----:B0-2--5:R-:W-:Y:S01]  /*21220*/  IADD3 R5, P0, R20, 0x40, RZ ;  /* 0x0000004014057810 */ /* 0x025fe20007f1e0ff */
        /* <DEDUP_REMOVED lines=21> */
.L_x_4451:
[----:B------:R-:W-:Y:S05]  /*21380*/  BSYNC B1 ;  /* 0x0000000000017941 */ /* 0x000fea0003800000 */
.L_x_4450:
[----:B------:R-:W-:Y:S05]  /*21390*/  @P2 BRA `(.L_x_4452) ;  /* 0x0000000c00342947 */ /* 0x000fea0003800000 */
[----:B0-23-5:R-:W-:Y:S01]  /*213a0*/  IADD3 R5, P0, R20, 0x60, RZ ;  /* 0x0000006014057810 */ /* 0x02dfe20007f1e0ff */
[----:B------:R-:W-:Y:S01]  /*213b0*/  ULDC.64 UR4, c[0x0][0xad8] ;  /* 0x0002b60000047ab9 */ /* 0x000fe20000000a00 */
[----:B------:R-:W-:Y:S01]  /*213c0*/  IMAD.MOV.U32 R2, RZ, RZ, R60 ;  /* 0x000000ffff027224 */ /* 0x000fe200078e003c */
[----:B------:R-:W-:Y:S01]  /*213d0*/  ULDC UR6, c[0x0][0xa8c] ;  /* 0x0002a30000067ab9 */ /* 0x000fe20000000800 */
[----:B------:R-:W-:Y:S01]  /*213e0*/  IMAD.MOV.U32 R3, RZ, RZ, R65 ;  /* 0x000000ffff037224 */ /* 0x000fe200078e0041 */
[C---:B------:R-:W-:Y:S01]  /*213f0*/  ISETP.GE.AND P1, PT, R213.reuse, UR6, PT ;  /* 0x00000006d5007c0c */ /* 0x040fe2000bf26270 */
[----:B------:R-:W-:Y:S01]  /*21400*/  IMAD.X R20, RZ, RZ, R21, P0 ;  /* 0x000000ffff147224 */ /* 0x000fe200000e0615 */
[----:B------:R-:W-:Y:S01]  /*21410*/  ULDC.64 UR8, c[0x0][0x208] ;  /* 0x0000820000087ab9 */ /* 0x000fe20000000a00 */
        /* <DEDUP_REMOVED lines=14> */
[----:B------:R-:W-:Y:S02]  /*21500*/  ULDC.64 UR4, c[0x0][0x208] ;  /* 0x0000820000047ab9 */ /* 0x000fe40000000a00 */
[----:B------:R2:W-:Y:S01]  /*21510*/  STG.E.128 desc[UR4][R4.64+0x100], R56 ;  /* 0x0001003804007986 */ /* 0x0005e2000c101d04 */
[----:B------:R-:W-:Y:S05]  /*21520*/  BRA `(.L_x_4452) ;  /* 0x0000000800d07947 */ /* 0x000fea0003800000 */
.L_x_4444:
        /* <DEDUP_REMOVED lines=9> */
[----:B------:R-:W3:Y:S01]  /*215c0*/  S2R R8, SR_TID.X ;  /* 0x0000000000087919 */ /* 0x000ee20000002100 */
[----:B--2---:R-:W-:-:S11]  /*215d0*/  IMAD.WIDE R2, R219, 0x4, R2 ;  /* 0x00000004db027825 */ /* 0x004fd600078e0202 */
[----:B------:R-:W2:Y:S01]  /*215e0*/  @P1 LDC.64 R4, c[0x0][0xbe0] ;  /* 0x0002f800ff041b82 */ /* 0x000ea20000000a00 */
[----:B------:R-:W-:Y:S02]  /*215f0*/  ULDC UR4, c[0x0][0xa88] ;  /* 0x0002a20000047ab9 */ /* 0x000fe40000000800 */
[----:B------:R-:W-:Y:S01]  /*21600*/  IMAD.U32 R0, RZ, RZ, UR4 ;  /* 0x00000004ff007e24 */ /* 0x000fe2000f8e00ff */
[----:B------:R4:W5:Y:S01]  /*21610*/  @P0 LDG.E R7, desc[UR6][R2.64] ;  /* 0x0000000602070981 */ /* 0x000962000c1e1900 */
[----:B---3--:R-:W-:Y:S02]  /*21620*/  VIADD R6, R8, 0xffffff80 ;  /* 0xffffff8008067836 */ /* 0x008fe40000000000 */
[----:B--2---:R-:W-:-:S03]  /*21630*/  @P1 IMAD.WIDE R4, R219, 0x4, R4 ;  /* 0x00000004db041825 */ /* 0x004fc600078e0204 */
[----:B------:R-:W-:Y:S02]  /*21640*/  ISETP.GT.AND P2, PT, R6, 0x7f, PT ;  /* 0x0000007f0600780c */ /* 0x000fe40003f44270 */
[----:B------:R4:W5:Y:S01]  /*21650*/  @P1 LDG.E R0, desc[UR6][R4.64] ;  /* 0x0000000604001981 */ /* 0x000962000c1e1900 */
[----:B------:R-:W-:Y:S10]  /*21660*/  @P1 BRA `(.L_x_4453) ;  /* 0x0000000000141947 */ /* 0x000ff40003800000 */
[----:B------:R-:W-:Y:S05]  /*21670*/  @!P0 BRA `(.L_x_4453) ;  /* 0x0000000000108947 */ /* 0x000fea0003800000 */
[----:B------:R-:W-:Y:S02]  /*21680*/  ULDC.64 UR4, c[0x0][0x208] ;  /* 0x0000820000047ab9 */ /* 0x000fe40000000a00 */
[----:B----4-:R-:W2:Y:S04]  /*21690*/  LDG.E R5, desc[UR4][R2.64] ;  /* 0x0000000402057981 */ /* 0x010ea8000c1e1900 */
[----:B-----5:R-:W2:Y:S02]  /*216a0*/  LDG.E R0, desc[UR4][R2.64+0x4] ;  /* 0x0000040402007981 */ /* 0x020ea4000c1e1900 */
[----:B--2---:R-:W-:-:S07]  /*216b0*/  IMAD.IADD R0, R0, 0x1, -R5 ;  /* 0x0000000100007824 */ /* 0x004fce00078e0a05 */
.L_x_4453:
[----:B----4-:R-:W-:Y:S01]  /*216c0*/  SHF.R.S32.HI R2, RZ, 0x1f, R219 ;  /* 0x0000001fff027819 */ /* 0x010fe200000114db */
[----:B------:R-:W-:Y:S01]  /*216d0*/  BSSY B1, `(.L_x_4454) ;  /* 0x000001d000017945 */ /* 0x000fe20003800000 */
[----:B------:R-:W-:Y:S02]  /*216e0*/  SHF.R.S32.HI R9, RZ, 0x1f, R218 ;  /* 0x0000001fff097819 */ /* 0x000fe400000114da */
[----:B------:R-:W-:Y:S02]  /*216f0*/  SHF.R.S32.HI R12, RZ, 0x1f, R213 ;  /* 0x0000001fff0c7819 */ /* 0x000fe400000114d5 */
[----:B------:R-:W-:Y:S02]  /*21700*/  SEL R11, R219, RZ, !P0 ;  /* 0x000000ffdb0b7207 */ /* 0x000fe40004000000 */
[----:B------:R-:W-:Y:S02]  /*21710*/  SEL R10, R2, RZ, !P0 ;  /* 0x000000ff020a7207 */ /* 0x000fe40004000000 */
[----:B-----5:R-:W-:Y:S01]  /*21720*/  SHF.R.S32.HI R6, RZ, 0x1f, R7 ;  /* 0x0000001fff067819 */ /* 0x020fe20000011407 */
[----:B------:R-:W-:Y:S06]  /*21730*/  @P2 BRA `(.L_x_4455) ;  /* 0x0000000000582947 */ /* 0x000fec0003800000 */
[----:B------:R-:W-:-:S04]  /*21740*/  IMAD R2, R223, 0x80, R8 ;  /* 0x00000080df027824 */ /* 0x000fc800078e0208 */
        /* <DEDUP_REMOVED lines=21> */
.L_x_4455:
[----:B------:R-:W-:Y:S05]  /*218a0*/  BSYNC B1 ;  /* 0x0000000000017941 */ /* 0x000fea0003800000 */
.L_x_4454:
        /* <DEDUP_REMOVED lines=8> */
[C---:B------:R-:W-:Y:S02]  /*21930*/  VIADD R4, R214.reuse, 0x20 ;  /* 0x00000020d6047836 */ /* 0x040fe40000000000 */
[----:B------:R-:W-:Y:S02]  /*21940*/  IMAD.IADD R3, R3, 0x1, R7 ;  /* 0x0000000103037824 */ /* 0x000fe400078e0207 */
[----:B------:R-:W-:Y:S02]  /*21950*/  IMAD R7, R223, -0x80, R0 ;  /* 0xffffff80df077824 */ /* 0x000fe400078e0200 */
[----:B------:R-:W-:Y:S02]  /*21960*/  IMAD R5, R9, UR4, RZ ;  /* 0x0000000409057c24 */ /* 0x000fe4000f8e02ff */
[C---:B------:R-:W-:Y:S01]  /*21970*/  VIADD R0, R214.reuse, 0x40 ;  /* 0x00000040d6007836 */ /* 0x040fe20000000000 */
[-C--:B------:R-:W-:Y:S01]  /*21980*/  ISETP.GE.AND P3, PT, R214, R7.reuse, PT ;  /* 0x00000007d600720c */ /* 0x080fe20003f66270 */
[----:B------:R-:W-:Y:S01]  /*21990*/  IMAD R5, R218, UR5, R5 ;  /* 0x00000005da057c24 */ /* 0x000fe2000f8e0205 */
[-C--:B------:R-:W-:Y:S01]  /*219a0*/  ISETP.GE.AND P2, PT, R4, R7.reuse, PT ;  /* 0x000000070400720c */ /* 0x080fe20003f46270 */
[----:B------:R-:W-:Y:S01]  /*219b0*/  IMAD.WIDE.U32 R2, R218, UR4, R2 ;  /* 0x00000004da027c25 */ /* 0x000fe2000f8e0002 */
[----:B------:R-:W-:Y:S01]  /*219c0*/  ULDC.64 UR4, c[0x0][0xae8] ;  /* 0x0002ba0000047ab9 */ /* 0x000fe20000000a00 */
[----:B------:R-:W-:-:S02]  /*219d0*/  ISETP.GE.AND P1, PT, R0, R7, PT ;  /* 0x000000070000720c */ /* 0x000fc40003f26270 */
        /* <DEDUP_REMOVED lines=31> */
.L_x_4457:
[----:B------:R-:W-:Y:S05]  /*21bd0*/  BSYNC B1 ;  /* 0x0000000000017941 */ /* 0x000fea0003800000 */
.L_x_4456:
        /* <DEDUP_REMOVED lines=24> */
.L_x_4459:
[----:B------:R-:W-:Y:S05]  /*21d60*/  BSYNC B1 ;  /* 0x0000000000017941 */ /* 0x000fea0003800000 */
.L_x_4458:
        /* <DEDUP_REMOVED lines=24> */
.L_x_4461:
[----:B------:R-:W-:Y:S05]  /*21ef0*/  BSYNC B1 ;  /* 0x0000000000017941 */ /* 0x000fea0003800000 */
.L_x_4460:
        /* <DEDUP_REMOVED lines=10> */
[----:B------:R-:W-:Y:S01]  /*21fa0*/  ULDC.64 UR8, c[0x0][0x208] ;  /* 0x0000820000087ab9 */ /* 0x000fe20000000a00 */
        /* <DEDUP_REMOVED lines=12> */
.L_x_4452:
[----:B------:R-:W-:Y:S05]  /*22070*/  BSYNC B0 ;  /* 0x0000000000007941 */ /* 0x000fea0003800000 */
.L_x_4443:
[----:B------:R-:W-:Y:S02]  /*22080*/  ULDC UR4, c[0x0][0xc14] ;  /* 0x0003050000047ab9 */ /* 0x000fe40000000800 */
[----:B-1----:R-:W-:-:S13]  /*22090*/  ISETP.GE.AND P0, PT, R203, UR4, PT ;  /* 0x00000004cb007c0c */ /* 0x002fda000bf06270 */
[----:B------:R-:W-:Y:S05]  /*220a0*/  @!P0 BRA `(.L_x_4462) ;  /* 0xfffffdf000348947 */ /* 0x000fea000383ffff */
[----:B------:R-:W-:Y:S05]  /*220b0*/  BRA `(.L_x_4164) ;  /* 0x0000006800987947 */ /* 0x000fea0003800000 */
.L_x_4162:
[----:B------:R-:W-:-:S08]  /*220c0*/  NOP ;  /* 0x0000000000007918 */ /* 0x000fd00000000000 */
[----:B------:R-:W0:-:S00]  /*220d0*/  USETMAXREG.DEALLOC.CTAPOOL 0x18 ;  /* 0x00000018000079c8 */ /* 0x000e0000080e0500 */
[----:B0-----:R-:W-:-:S06]  /*220e0*/  LOP3.LUT R0, R0, 0x3, RZ, 0xc0, !PT ;  /* 0x0000000300007812 */ /* 0x001fcc00078ec0ff */
[----:B------:R-:W0:Y:S02]  /*220f0*/  SHFL.IDX PT, R0, R0, RZ, 0x1f ;  /* 0x00001fff00007589 */ /* 0x000e2400000e0000 */
[----:B0-----:R-:W-:-:S13]  /*22100*/  ISETP.NE.AND P0, PT, R0, RZ, PT ;  /* 0x000000ff0000720c */ /* 0x001fda0003f05270 */
[----:B------:R-:W-:Y:S05]  /*22110*/  @P0 BRA `(.L_x_4164) ;  /* 0x0000006800800947 */ /* 0x000fea0003800000 */
[----:B------:R-:W-:Y:S01]  /*22120*/  LOP3.LUT R7, R4, 0x1f, RZ, 0xc0, !PT ;  /* 0x0000001f04077812 */ /* 0x000fe200078ec0ff */
[----:B------:R-:W-:Y:S01]  /*22130*/  ULDC UR5, c[0x0][0xc14] ;  /* 0x0003050000057ab9 */ /* 0x000fe20000000800 */
[----:B------:R-:W-:Y:S01]  /*22140*/  LOP3.LUT R16, R16, 0xffffff7f, RZ, 0xc0, !PT ;  /* 0xffffff7f10107812 */ /* 0x000fe200078ec0ff */
[----:B------:R-:W-:Y:S01]  /*22150*/  IMAD.MOV.U32 R6, RZ, RZ, RZ ;  /* 0x000000ffff067224 */ /* 0x000fe200078e00ff */
[----:B------:R-:W-:Y:S01]  /*22160*/  ISETP.NE.AND P0, PT, R7, 0x1f, PT ;  /* 0x0000001f0700780c */ /* 0x000fe20003f05270 */
[----:B------:R-:W-:Y:S01]  /*22170*/  ULDC.64 UR6, c[0x0][0x208] ;  /* 0x0000820000067ab9 */ /* 0x000fe20000000a00 */
[----:B------:R-:W-:-:S11]  /*22180*/  ULDC UR4, c[0x0][0xc10] ;  /* 0x0003040000047ab9 */ /* 0x000fd60000000800 */
        /* <DEDUP_REMOVED lines=26> */
[----:B------:R-:W-:Y:S02]  /*22330*/  IMAD.IADD R3, R0, 0x1, R3 ;  /* 0x0000000100037824 */ /* 0x000fe400078e0203 */
[----:B------:R-:W-:-:S03]  /*22340*/  IMAD.MOV.U32 R0, RZ, RZ, RZ ;  /* 0x000000ffff007224 */ /* 0x000fc600078e00ff */
        /* <DEDUP_REMOVED lines=20> */
.L_x_4467:
[----:B------:R-:W-:Y:S02]  /*22490*/  IMAD.U32 R2, RZ, RZ, UR7 ;  /* 0x00000007ff027e24 */ /* 0x000fe4000f8e00ff */
[----:B------:R-:W-:-:S03]  /*224a0*/  VIADD R8, R8, 0x1f ;  /* 0x0000001f08087836 */ /* 0x000fc60000000000 */
[----:B------:R0:W-:Y:S02]  /*224b0*/  STL [R1+0xc], R2 ;  /* 0x00000c0201007387 */ /* 0x0001e40000100800 */
[----:B------:R-:W-:-:S13]  /*224c0*/  ISETP.GE.AND P0, PT, R8, UR5, PT ;  /* 0x0000000508007c0c */ /* 0x000fda000bf06270 */
[----:B0-----:R-:W-:Y:S05]  /*224d0*/  @P0 BRA `(.L_x_4464) ;  /* 0x0000000400dc0947 */ /* 0x001fea0003800000 */
        /* <DEDUP_REMOVED lines=12> */
.L_x_4466:
[----:B------:R-:W-:Y:S05]  /*225a0*/  BSYNC B0 ;  /* 0x0000000000007941 */ /* 0x000fea0003800000 */
.L_x_4465:
        /* <DEDUP_REMOVED lines=25> */
.L_x_4463:
        /* <DEDUP_REMOVED lines=8> */
[----:B0-----:R-:W-:Y:S01]  /*227c0*/  IMAD.WIDE R2, R8, 0x4, R2 ;  /* 0x0000000408027825 */ /* 0x001fe200078e0202 */
[----:B------:R-:W0:Y:S04]  /*227d0*/  SHFL.IDX PT, R6, R6, R5, 0x1f ;  /* 0x00001f0506067589 */ /* 0x000e2800000e0000 */
[----:B------:R-:W0:Y:S04]  /*227e0*/  LDG.E R9, desc[UR8][R2.64] ;  /* 0x0000000802097981 */ /* 0x000e28000c1e1900 */
[----:B------:R0:W-:Y:S01]  /*227f0*/  STL [R1+0xc], R8 ;  /* 0x00000c0801007387 */ /* 0x0001e20000100800 */
[----:B------:R-:W-:Y:S01]  /*22800*/  ISETP.NE.AND P0, PT, R10, RZ, PT ;  /* 0x000000ff0a00720c */ /* 0x000fe20003f05270 */
[----:B0-----:R-:W-:-:S05]  /*22810*/  IMAD R8, R6, R9, RZ ;  /* 0x0000000906087224 */ /* 0x001fca00078e02ff */
        /* <DEDUP_REMOVED lines=8> */
.L_x_4468:
[----:B-1----:R-:W-:Y:S02]  /*228a0*/  IMAD.MOV R2, RZ, RZ, -R3 ;  /* 0x000000ffff027224 */ /* 0x002fe400078e0a03 */
[----:B---3--:R-:W-:Y:S02]  /*228b0*/  IMAD R0, R0, UR4, R7 ;  /* 0x0000000400007c24 */ /* 0x008fe4000f8e0207 */
[----:B--2---:R-:W-:Y:S02]  /*228c0*/  IMAD R5, R2, R11, RZ ;  /* 0x0000000b02057224 */ /* 0x004fe400078e02ff */
[----:B------:R-:W-:Y:S01]  /*228d0*/  IMAD.MOV.U32 R2, RZ, RZ, RZ ;  /* 0x000000ffff027224 */ /* 0x000fe200078e00ff */
[----:B------:R1:W-:Y:S03]  /*228e0*/  STL [R1], R0 ;  /* 0x0000000001007387 */ /* 0x0003e60000100800 */
[----:B------:R-:W-:Y:S01]  /*228f0*/  IMAD.HI.U32 R2, R3, R5, R2 ;  /* 0x0000000503027227 */ /* 0x000fe200078e0002 */
[----:B------:R-:W-:-:S04]  /*22900*/  IADD3 R5, -R0, UR6, RZ ;  /* 0x0000000600057c10 */ /* 0x000fc8000fffe1ff */
[----:B------:R-:W-:Y:S02]  /*22910*/  IABS R3, R5 ;  /* 0x0000000500037213 */ /* 0x000fe40000000000 */
[----:B-1----:R-:W-:-:S03]  /*22920*/  IABS R0, R8 ;  /* 0x0000000800007213 */ /* 0x002fc60000000000 */
[----:B------:R-:W-:-:S04]  /*22930*/  IMAD.HI.U32 R2, R2, R3, RZ ;  /* 0x0000000302027227 */ /* 0x000fc800078e00ff */
[----:B------:R-:W-:-:S04]  /*22940*/  IMAD.MOV R0, RZ, RZ, -R0 ;  /* 0x000000ffff007224 */ /* 0x000fc800078e0a00 */
        /* <DEDUP_REMOVED lines=14> */
[----:B------:R-:W-:Y:S02]  /*22a30*/  IMAD R5, R8, R2, R5 ;  /* 0x0000000208057224 */ /* 0x000fe400078e0205 */
[----:B------:R-:W-:Y:S01]  /*22a40*/  IMAD.MOV.U32 R2, RZ, RZ, RZ ;  /* 0x000000ffff027224 */ /* 0x000fe200078e00ff */
[----:B------:R-:W-:-:S04]  /*22a50*/  VIADDMNMX R9, R4, UR4, R9, PT ;  /* 0x0000000404097c46 */ /* 0x000fc8000b800109 */
[-C--:B------:R-:W-:Y:S02]  /*22a60*/  IABS R4, R9.reuse ;  /* 0x0000000900047213 */ /* 0x080fe40000000000 */
[----:B------:R-:W-:Y:S02]  /*22a70*/  IABS R8, R9 ;  /* 0x0000000900087213 */ /* 0x000fe40000000000 */
[----:B------:R-:W1:Y:S08]  /*22a80*/  I2F.RP R7, R4 ;  /* 0x0000000400077306 */ /* 0x000e700000209400 */
[----:B-1----:R-:W1:Y:S02]  /*22a90*/  MUFU.RCP R7, R7 ;  /* 0x0000000700077308 */ /* 0x002e640000001000 */
[----:B-1----:R-:W-:Y:S01]  /*22aa0*/  VIADD R3, R7, 0xffffffe ;  /* 0x0ffffffe07037836 */ /* 0x002fe20000000000 */
[----:B------:R-:W-:-:S05]  /*22ab0*/  IABS R7, R5 ;  /* 0x0000000500077213 */ /* 0x000fca0000000000 */
[----:B------:R-:W1:Y:S02]  /*22ac0*/  F2I.FTZ.U32.TRUNC.NTZ R3, R3 ;  /* 0x0000000300037305 */ /* 0x000e64000021f000 */
[----:B-1----:R-:W-:-:S04]  /*22ad0*/  IMAD.MOV R11, RZ, RZ, -R3 ;  /* 0x000000ffff0b7224 */ /* 0x002fc800078e0a03 */
[----:B------:R-:W-:-:S04]  /*22ae0*/  IMAD R11, R11, R4, RZ ;  /* 0x000000040b0b7224 */ /* 0x000fc800078e02ff */
[----:B------:R-:W-:-:S04]  /*22af0*/  IMAD.HI.U32 R2, R3, R11, R2 ;  /* 0x0000000b03027227 */ /* 0x000fc800078e0002 */
[----:B------:R-:W-:Y:S02]  /*22b00*/  IMAD.MOV R3, RZ, RZ, -R8 ;  /* 0x000000ffff037224 */ /* 0x000fe400078e0a08 */
[----:B------:R-:W-:-:S04]  /*22b10*/  IMAD.HI.U32 R2, R2, R7, RZ ;  /* 0x0000000702027227 */ /* 0x000fc800078e00ff */
        /* <DEDUP_REMOVED lines=16> */
[----:B------:R1:W-:Y:S04]  /*22c20*/  STL [R1+0x8], R4 ;  /* 0x0000080401007387 */ /* 0x0003e80000100800 */
[----:B------:R1:W-:Y:S01]  /*22c30*/  STL [R1+0x4], R0 ;  /* 0x0000040001007387 */ /* 0x0003e20000100800 */
[----:B------:R-:W-:Y:S05]  /*22c40*/  BRA `(.L_x_4469) ;  /* 0x0000000000107947 */ /* 0x000fea0003800000 */
.L_x_4464:
[----:B------:R-:W-:Y:S01]  /*22c50*/  IMAD.U32 R0, RZ, RZ, UR6 ;  /* 0x00000006ff007e24 */ /* 0x000fe2000f8e00ff */
[----:B------:R0:W-:Y:S04]  /*22c60*/  STL [R1+0x4], RZ ;  /* 0x000004ff01007387 */ /* 0x0001e80000100800 */
[----:B------:R0:W-:Y:S04]  /*22c70*/  STL [R1+0x8], RZ ;  /* 0x000008ff01007387 */ /* 0x0001e80000100800 */
[----:B------:R0:W-:Y:S02]  /*22c80*/  STL [R1], R0 ;  /* 0x0000000001007387 */ /* 0x0001e40000100800 */
.L_x_4469:
[----:B------:R-:W2:Y:S04]  /*22c90*/  LDL.64 R8, [R1] ;  /* 0x0000000001087983 */ /* 0x000ea80000100a00 */
[----:B------:R-:W2:Y:S01]  /*22ca0*/  LDL.64 R10, [R1+0x8] ;  /* 0x00000800010a7983 */ /* 0x000ea20000100a00 */
[----:B------:R-:W-:Y:S01]  /*22cb0*/  LOP3.LUT R16, R16, 0xfffffeff, RZ, 0xc0, !PT ;  /* 0xfffffeff10107812 */ /* 0x000fe200078ec0ff */
[----:B------:R-:W-:Y:S01]  /*22cc0*/  IMAD.MOV.U32 R19, RZ, RZ, 0x1 ;  /* 0x00000001ff137424 */ /* 0x000fe200078e00ff */
[----:B-1----:R-:W1:Y:S01]  /*22cd0*/  S2R R4, SR_TID.X ;  /* 0x0000000000047919 */ /* 0x002e620000002100 */
[----:B------:R-:W-:Y:S01]  /*22ce0*/  IMAD.MOV.U32 R17, RZ, RZ, RZ ;  /* 0x000000ffff117224 */ /* 0x000fe200078e00ff */
[----:B------:R-:W-:Y:S01]  /*22cf0*/  STL [R1+0x28], RZ ;  /* 0x000028ff01007387 */ /* 0x000fe20000100800 */
[----:B-1----:R-:W-:-:S04]  /*22d00*/  LOP3.LUT R4, R4, 0x1f, RZ, 0xc0, !PT ;  /* 0x0000001f04047812 */ /* 0x002fc800078ec0ff */
[----:B------:R-:W-:-:S13]  /*22d10*/  ISETP.NE.AND P0, PT, R4, RZ, PT ;  /* 0x000000ff0400720c */ /* 0x000fda0003f05270 */
[----:B------:R-:W1:Y:S01]  /*22d20*/  @!P0 S2R R3, SR_CgaCtaId ;  /* 0x0000000000038919 */ /* 0x000e620000008800 */
[----:B0-----:R-:W-:Y:S02]  /*22d30*/  @!P0 MOV R0, 0x400 ;  /* 0x0000040000008802 */ /* 0x001fe40000000f00 */
[----:B------:R-:W-:Y:S02]  /*22d40*/  @P0 LOP3.LUT R16, R16, 0x100, RZ, 0xfc, !PT ;  /* 0x0000010010100812 */ /* 0x000fe400078efcff */
[----:B-1----:R-:W-:-:S05]  /*22d50*/  @!P0 LEA R0, R3, R0, 0x18 ;  /* 0x0000000003008211 */ /* 0x002fca00078ec0ff */
[----:B--2---:R0:W-:Y:S02]  /*22d60*/  @!P0 STS.128 [R0+0x308d0], R8 ;  /* 0x0308d00800008388 */ /* 0x0041e40000000c00 */
[----:B0-----:R-:W-:Y:S01]  /*22d70*/  IMAD.MOV.U32 R0, RZ, RZ, R11 ;  /* 0x000000ffff007224 */ /* 0x001fe200078e000b */
[----:B------:R-:W-:Y:S06]  /*22d80*/  BAR.ARV 0x5, 0x120 ;  /* 0x0144800000007b1d */ /* 0x000fec0000002000 */
[----:B------:R-:W-:-:S13]  /*22d90*/  ISETP.GE.AND P0, PT, R0, UR5, PT ;  /* 0x0000000500007c0c */ /* 0x000fda000bf06270 */
[----:B------:R-:W-:Y:S05]  /*22da0*/  @P0 BRA `(.L_x_4470) ;  /* 0x0000005800800947 */ /* 0x000fea0003800000 */
[----:B------:R-:W0:Y:S01]  /*22db0*/  S2R R2, SR_TID.X ;  /* 0x0000000000027919 */ /* 0x000e220000002100 */
[----:B------:R-:W-:Y:S01]  /*22dc0*/  IMAD.MOV.U32 R0, RZ, RZ, 0x1 ;  /* 0x00000001ff007424 */ /* 0x000fe200078e00ff */
[----:B------:R-:W-:Y:S01]  /*22dd0*/  ISETP.NE.AND P1, PT, R4, RZ, PT ;  /* 0x000000ff0400720c */ /* 0x000fe20003f25270 */
[----:B------:R-:W-:Y:S01]  /*22de0*/  IMAD.MOV.U32 R19, RZ, RZ, 0x1 ;  /* 0x00000001ff137424 */ /* 0x000fe200078e00ff */
[----:B------:R1:W-:Y:S01]  /*22df0*/  STL [R1+0x28], RZ ;  /* 0x000028ff01007387 */ /* 0x0003e20000100800 */
[----:B------:R-:W-:Y:S01]  /*22e00*/  LOP3.LUT R16, R16, 0xffffffbf, RZ, 0xc0, !PT ;  /* 0xffffffbf10107812 */ /* 0x000fe200078ec0ff */
[----:B------:R-:W-:Y:S01]  /*22e10*/  IMAD.MOV.U32 R17, RZ, RZ, RZ ;  /* 0x000000ffff117224 */ /* 0x000fe200078e00ff */
[----:B------:R-:W-:Y:S01]  /*22e20*/  ULDC.64 UR38, c[0x0][0x198] ;  /* 0x0000660000267ab9 */ /* 0x000fe20000000a00 */
[----:B------:R1:W-:Y:S01]  /*22e30*/  STL [R1+0x14], R0 ;  /* 0x0000140001007387 */ /* 0x0003e20000100800 */
[----:B------:R-:W-:Y:S01]  /*22e40*/  LOP3.LUT R16, R16, 0xfffffffd, RZ, 0xc0, !PT ;  /* 0xfffffffd10107812 */ /* 0x000fe200078ec0ff */
[----:B------:R-:W-:Y:S01]  /*22e50*/  ULDC UR36, c[0x0][0xc] ;  /* 0x0000030000247ab9 */ /* 0x000fe20000000800 */
[----:B------:R-:W-:Y:S01]  /*22e60*/  ULOP3.LUT UR37, UR60, 0x2, URZ, 0xfc, !UPT ;  /* 0x000000023c257892 */ /* 0x000fe2000f8efc3f */
[----:B------:R1:W-:Y:S01]  /*22e70*/  STL [R1+0x10], RZ ;  /* 0x000010ff01007387 */ /* 0x0003e20000100800 */
[----:B0-----:R-:W-:-:S04]  /*22e80*/  LOP3.LUT R2, R2, 0x7f, RZ, 0xc0, !PT ;  /* 0x0000007f02027812 */ /* 0x001fc800078ec0ff */
[C---:B------:R-:W-:Y:S02]  /*22e90*/  ISETP.NE.AND P2, PT, R2.reuse, RZ, PT ;  /* 0x000000ff0200720c */ /* 0x040fe40003f45270 */
[----:B------:R-:W-:-:S11]  /*22ea0*/  ISETP.NE.OR P0, PT, R2, RZ, !P1 ;  /* 0x000000ff0200720c */ /* 0x000fd60004f05670 */
[----:B------:R-:W-:-:S04]  /*22eb0*/  @P2 LOP3.LUT R16, R16, 0x2, RZ, 0xfc, !PT ;  /* 0x0000000210102812 */ /* 0x000fc800078efcff */
[----:B-1----:R-:W-:-:S07]  /*22ec0*/  @P0 LOP3.LUT R16, R16, 0x40, RZ, 0xfc, !PT ;  /* 0x0000004010100812 */ /* 0x002fce00078efcff */
.L_x_4576:
[----:B------:R-:W2:Y:S01]  /*22ed0*/  LDL R11, [R1+0xc] ;  /* 0x00000c00010b7983 */ /* 0x000ea20000100800 */
        /* <DEDUP_REMOVED lines=10> */
[----:B------:R-:W2:Y:S01]  /*22f80*/  @P0 LDC.64 R2, c[0x0][0xa28] ;  /* 0x00028a00ff020b82 */ /* 0x000ea20000000a00 */
[----:B------:R-:W-:-:S04]  /*22f90*/  ISETP.NE.U32.AND P2, PT, RZ, UR4, PT ;  /* 0x00000004ff007c0c */ /* 0x000fc8000bf45070 */
[----:B------:R-:W-:Y:S01]  /*22fa0*/  ISETP.NE.AND.EX P2, PT, RZ, UR5, PT, P2 ;  /* 0x00000005ff007c0c */ /* 0x000fe2000bf45320 */
[----:B------:R-:W-:Y:S01]  /*22fb0*/  ULDC.64 UR4, c[0x0][0xa18] ;  /* 0x0002860000047ab9 */ /* 0x000fe20000000a00 */
[----:B--2---:R-:W-:-:S05]  /*22fc0*/  @P0 IMAD.WIDE R2, R11, 0x4, R2 ;  /* 0x000000040b020825 */ /* 0x004fca00078e0202 */
[----:B------:R0:W5:Y:S02]  /*22fd0*/  @P0 LDG.E R8, desc[UR6][R2.64] ;  /* 0x0000000602080981 */ /* 0x000164000c1e1900 */
[----:B0-----:R-:W0:Y:S02]  /*22fe0*/  LDC.64 R2, c[0x0][0xa00] ;  /* 0x00028000ff027b82 */ /* 0x001e240000000a00 */
[----:B0-----:R-:W-:-:S05]  /*22ff0*/  IMAD.WIDE R2, R11, 0x4, R2 ;  /* 0x000000040b027825 */ /* 0x001fca00078e0202 */
[----:B------:R-:W2:Y:S01]  /*23000*/  @P2 LDG.E R0, desc[UR6][R2.64] ;  /* 0x0000000602002981 */ /* 0x000ea2000c1e1900 */
[----:B------:R-:W-:Y:S01]  /*23010*/  ISETP.NE.U32.AND P0, PT, RZ, UR4, PT ;  /* 0x00000004ff007c0c */ /* 0x000fe2000bf05070 */
[----:B------:R-:W-:-:S03]  /*23020*/  ULDC UR4, c[0x0][0x288] ;  /* 0x0000a20000047ab9 */ /* 0x000fc60000000800 */
[----:B------:R-:W-:-:S13]  /*23030*/  ISETP.NE.AND.EX P0, PT, RZ, UR5, PT, P0 ;  /* 0x00000005ff007c0c */ /* 0x000fda000bf05300 */
[----:B------:R-:W0:Y:S01]  /*23040*/  @P0 LDC.64 R4, c[0x0][0xa18] ;  /* 0x00028600ff040b82 */ /* 0x000e220000000a00 */
[----:B------:R-:W-:-:S04]  /*23050*/  ISETP.NE.U32.AND P1, PT, RZ, UR8, PT ;  /* 0x00000008ff007c0c */ /* 0x000fc8000bf25070 */
[----:B------:R-:W-:Y:S02]  /*23060*/  ISETP.NE.AND.EX P3, PT, RZ, UR9, PT, P1 ;  /* 0x00000009ff007c0c */ /* 0x000fe4000bf65310 */
[----:B------:R-:W-:-:S04]  /*23070*/  ISETP.NE.U32.AND P1, PT, RZ, UR10, PT ;  /* 0x0000000aff007c0c */ /* 0x000fc8000bf25070 */
[----:B------:R-:W-:Y:S01]  /*23080*/  ISETP.NE.AND.EX P1, PT, RZ, UR11, PT, P1 ;  /* 0x0000000bff007c0c */ /* 0x000fe2000bf25310 */
[----:B0-----:R-:W-:Y:S01]  /*23090*/  @P0 IMAD.WIDE R4, R11, 0x4, R4 ;  /* 0x000000040b040825 */ /* 0x001fe200078e0204 */
[----:B--2---:R0:W-:Y:S03]  /*230a0*/  STL [R1+0x2c], R0 ;  /* 0x00002c0001007387 */ /* 0x0041e60000100800 */
[----:B0-----:R-:W-:Y:S01]  /*230b0*/  IMAD.U32 R0, RZ, RZ, UR4 ;  /* 0x00000004ff007e24 */ /* 0x001fe2000f8e00ff */
        /* <DEDUP_REMOVED lines=10> */
[----:B0-----:R-:W-:Y:S01]  /*23160*/  IMAD.U32 R5, RZ, RZ, UR4 ;  /* 0x00000004ff057e24 */ /* 0x001fe2000f8e00ff */
[----:B------:R-:W-:Y:S06]  /*23170*/  @P0 BRA `(.L_x_4471) ;  /* 0x0000000000140947 */ /* 0x000fec0003800000 */
[----:B------:R-:W-:Y:S05]  /*23180*/  @!P2 BRA `(.L_x_4471) ;  /* 0x000000000010a947 */ /* 0x000fea0003800000 */
[----:B------:R-:W-:Y:S02]  /*23190*/  ULDC.64 UR4, c[0x0][0x208] ;  /* 0x0000820000047ab9 */ /* 0x000fe40000000a00 */
[----:B------:R-:W2:Y:S04]  /*231a0*/  LDG.E R7, desc[UR4][R2.64] ;  /* 0x0000000402077981 */ /* 0x000ea8000c1e1900 */
[----:B-----5:R-:W2:Y:S02]  /*231b0*/  LDG.E R0, desc[UR4][R2.64+0x4] ;  /* 0x0000040402007981 */ /* 0x020ea4000c1e1900 */
[----:B--2---:R-:W-:-:S07]  /*231c0*/  IMAD.IADD R0, R0, 0x1, -R7 ;  /* 0x0000000100007824 */ /* 0x004fce00078e0a07 */
.L_x_4471:
[----:B------:R-:W0:Y:S01]  /*231d0*/  LDC.64 R6, c[0x0][0xa08] ;  /* 0x00028200ff067b82 */ /* 0x000e220000000a00 */
[----:B------:R-:W-:Y:S01]  /*231e0*/  IMAD.MOV.U32 R18, RZ, RZ, RZ ;  /* 0x000000ffff127224 */ /* 0x000fe200078e00ff */
[----:B------:R-:W-:-:S06]  /*231f0*/  ULDC.64 UR4, c[0x0][0x208] ;  /* 0x0000820000047ab9 */ /* 0x000fcc0000000a00 */
[----:B------:R-:W1:Y:S01]  /*23200*/  LDC.64 R2, c[0x0][0xa10] ;  /* 0x00028400ff027b82 */ /* 0x000e620000000a00 */
[----:B0-----:R-:W-:-:S05]  /*23210*/  IMAD.WIDE R6, R11, 0x4, R6 ;  /* 0x000000040b067825 */ /* 0x001fca00078e0206 */
[----:B------:R-:W2:Y:S01]  /*23220*/  @P3 LDG.E R18, desc[UR4][R6.64] ;  /* 0x0000000406123981 */ /* 0x000ea2000c1e1900 */
[----:B------:R-:W-:Y:S02]  /*23230*/  IMAD.MOV.U32 R4, RZ, RZ, RZ ;  /* 0x000000ffff047224 */ /* 0x000fe400078e00ff */
[----:B-1----:R-:W-:-:S05]  /*23240*/  IMAD.WIDE R2, R11, 0x4, R2 ;  /* 0x000000040b027825 */ /* 0x002fca00078e0202 */
[----:B------:R0:W5:Y:S01]  /*23250*/  @P1 LDG.E R4, desc[UR4][R2.64] ;  /* 0x0000000402041981 */ /* 0x000162000c1e1900 */
[----:B------:R-:W-:Y:S02]  /*23260*/  ULDC.64 UR4, c[0x0][0xa20] ;  /* 0x0002880000047ab9 */ /* 0x000fe40000000a00 */
[----:B------:R-:W-:-:S04]  /*23270*/  ISETP.NE.U32.AND P0, PT, RZ, UR4, PT ;  /* 0x00000004ff007c0c */ /* 0x000fc8000bf05070 */
[----:B------:R-:W-:Y:S01]  /*23280*/  ISETP.NE.AND.EX P0, PT, RZ, UR5, PT, P0 ;  /* 0x00000005ff007c0c */ /* 0x000fe2000bf05300 */
[----:B--2--5:R-:W-:-:S12]  /*23290*/  IMAD.IADD R18, R18, 0x1, R8 ;  /* 0x0000000112127824 */ /* 0x024fd800078e0208 */
[----:B0-----:R-:W-:Y:S05]  /*232a0*/  @!P0 BRA `(.L_x_4472) ;  /* 0x0000000000148947 */ /* 0x001fea0003800000 */
[----:B------:R-:W0:Y:S01]  /*232b0*/  LDC.64 R6, c[0x0][0xa20] ;  /* 0x00028800ff067b82 */ /* 0x000e220000000a00 */
[----:B------:R-:W-:Y:S01]  /*232c0*/  ULDC.64 UR4, c[0x0][0x208] ;  /* 0x0000820000047ab9 */ /* 0x000fe20000000a00 */
[----:B0-----:R-:W-:-:S05]  /*232d0*/  IMAD.WIDE R6, R11, 0x4, R6 ;  /* 0x000000040b067825 */ /* 0x001fca00078e0206 */
[----:B------:R0:W5:Y:S01]  /*232e0*/  LDG.E R5, desc[UR4][R6.64] ;  /* 0x0000000406057981 */ /* 0x000162000c1e1900 */
[----:B------:R-:W-:Y:S05]  /*232f0*/  BRA `(.L_x_4473) ;  /* 0x0000000000147947 */ /* 0x000fea0003800000 */
.L_x_4472:
[----:B------:R-:W-:Y:S05]  /*23300*/  @!P3 BRA `(.L_x_4473) ;  /* 0x000000000010b947 */ /* 0x000fea0003800000 */
[----:B------:R-:W-:Y:S02]  /*23310*/  ULDC.64 UR4, c[0x0][0x208] ;  /* 0x0000820000047ab9 */ /* 0x000fe40000000a00 */
[----:B------:R-:W2:Y:S04]  /*23320*/  LDG.E R5, desc[UR4][R6.64] ;  /* 0x0000000406057981 */ /* 0x000ea8000c1e1900 */
[----:B------:R-:W2:Y:S02]  /*23330*/  LDG.E R6, desc[UR4][R6.64+0x4] ;  /* 0x0000040406067981 */ /* 0x000ea4000c1e1900 */
[----:B--2---:R-:W-:-:S07]  /*23340*/  IMAD.IADD R5, R6, 0x1, -R5 ;  /* 0x0000000106057824 */ /* 0x004fce00078e0a05 */
.L_x_4473:
[----:B------:R-:W-:Y:S01]  /*23350*/  ULDC.64 UR4, c[0x0][0x208] ;  /* 0x0000820000047ab9 */ /* 0x000fe20000000a00 */
[----:B------:R-:W2:Y:S04]  /*23360*/  LDL R12, [R1+0x4] ;  /* 0x00000400010c7983 */ /* 0x000ea80000100800 */
[----:B0-----:R-:W3:Y:S04]  /*23370*/  @P1 LDG.E R6, desc[UR4][R2.64] ;  /* 0x0000000402061981 */ /* 0x001ee8000c1e1900 */
[----:B------:R-:W3:Y:S01]  /*23380*/  @P1 LDG.E R2, desc[UR4][R2.64+0x4] ;  /* 0x0000040402021981 */ /* 0x000ee2000c1e1900 */
[----:B-----5:R-:W-:Y:S01]  /*23390*/  IMAD.IADD R8, R5, 0x1, -R8 ;  /* 0x0000000105087824 */ /* 0x020fe200078e0a08 */
[----:B--2---:R-:W-:Y:S01]  /*233a0*/  LEA R20, R12, 0x80, 0x7 ;  /* 0x000000800c147811 */ /* 0x004fe200078e38ff */
[----:B---3--:R-:W-:-:S04]  /*233b0*/  @P1 IMAD.IADD R10, R2, 0x1, -R6 ;  /* 0x00000001020a1824 */ /* 0x008fc800078e0a06 */
[----:B------:R-:W-:-:S04]  /*233c0*/  IMAD.IADD R5, R8, 0x1, R10 ;  /* 0x0000000108057824 */ /* 0x000fc800078e020a */
[C---:B------:R-:W-:Y:S01]  /*233d0*/  VIADD R21, R5.reuse, 0x5f ;  /* 0x0000005f05157836 */ /* 0x040fe20000000000 */
[----:B------:R-:W-:-:S03]  /*233e0*/  IADD3 R20, R5, R20, -R0 ;  /* 0x0000001405147210 */ /* 0x000fc60007ffe800 */
[----:B------:R-:W-:-:S05]  /*233f0*/  IMAD.HI R21, R21, 0x2aaaaaab, RZ ;  /* 0x2aaaaaab15157827 */ /* 0x000fca00078e02ff */
[----:B------:R-:W-:-:S04]  /*23400*/  SHF.R.U32.HI R2, RZ, 0x1f, R21 ;  /* 0x0000001fff027819 */ /* 0x000fc80000011615 */
[----:B------:R-:W-:Y:S02]  /*23410*/  LEA.HI.SX32 R21, R21, R2, 0x1c ;  /* 0x0000000215157211 */ /* 0x000fe400078fe2ff */
[----:B------:R-:W0:Y:S02]  /*23420*/  LDC.64 R2, c[0x0][0x9e0] ;  /* 0x00027800ff027b82 */ /* 0x000e240000000a00 */
[----:B0-----:R-:W-:Y:S01]  /*23430*/  ISETP.GE.AND P2, PT, R3, 0x1, PT ;  /* 0x000000010300780c */ /* 0x001fe20003f46270 */
        /* <DEDUP_REMOVED lines=13> */
.L_x_4476:
[----:B------:R-:W-:-:S13]  /*23510*/  ISETP.NE.AND P0, PT, R3, 0x1, PT ;  /* 0x000000010300780c */ /* 0x000fda0003f05270 */
[----:B------:R-:W0:Y:S02]  /*23520*/  @P0 LDC.64 R6, c[0x0][0x9e8] ;  /* 0x00027a00ff060b82 */ /* 0x000e240000000a00 */
[----:B0-----:R-:W-:-:S05]  /*23530*/  @P0 IMAD.HI.U32 R6, R9, R6, RZ ;  /* 0x0000000609060227 */ /* 0x001fca00078e00ff */
[----:B------:R-:W-:-:S07]  /*23540*/  @P0 SHF.R.U32.HI R9, RZ, R7, R6 ;  /* 0x00000007ff090219 */ /* 0x000fce0000011606 */
.L_x_4477:
[----:B------:R-:W-:Y:S05]  /*23550*/  BSYNC B0 ;  /* 0x0000000000007941 */ /* 0x000fea0003800000 */
.L_x_4475:
[----:B------:R-:W-:-:S05]  /*23560*/  IMAD R9, R9, R3, R3 ;  /* 0x0000000309097224 */ /* 0x000fca00078e0203 */
[----:B------:R-:W-:-:S07]  /*23570*/  VIMNMX R2, R2, R9, PT ;  /* 0x0000000902027248 */ /* 0x000fce0003fe0100 */
.L_x_4474:
        /* <DEDUP_REMOVED lines=15> */
.L_x_4480:
[----:B------:R-:W-:Y:S01]  /*23670*/  ISETP.NE.AND P0, PT, R3, 0x1, PT ;  /* 0x000000010300780c */ /* 0x000fe20003f05270 */
[----:B------:R-:W-:-:S12]  /*23680*/  IMAD.MOV.U32 R9, RZ, RZ, R0 ;  /* 0x000000ffff097224 */ /* 0x000fd800078e0000 */
[----:B------:R-:W0:Y:S02]  /*23690*/  @P0 LDC.64 R6, c[0x0][0x9e8] ;  /* 0x00027a00ff060b82 */ /* 0x000e240000000a00 */
[----:B0-----:R-:W-:-:S05]  /*236a0*/  @P0 IMAD.HI.U32 R6, R0, R6, RZ ;  /* 0x0000000600060227 */ /* 0x001fca00078e00ff */
[----:B------:R-:W-:-:S07]  /*236b0*/  @P0 SHF.R.U32.HI R9, RZ, R7, R6 ;  /* 0x00000007ff090219 */ /* 0x000fce0000011606 */
.L_x_4481:
[----:B------:R-:W-:Y:S05]  /*236c0*/  BSYNC B0 ;  /* 0x0000000000007941 */ /* 0x000fea0003800000 */
.L_x_4479:
[----:B------:R-:W-:-:S05]  /*236d0*/  IMAD R3, R9, R3, RZ ;  /* 0x0000000309037224 */ /* 0x000fca00078e02ff */
[----:B------:R-:W-:-:S07]  /*236e0*/  VIMNMX R5, R5, R3, !PT ;  /* 0x0000000305057248 */ /* 0x000fce0007fe0100 */
.L_x_4478:
[----:B------:R-:W-:Y:S01]  /*236f0*/  VIADD R3, R2, 0x5f ;  /* 0x0000005f02037836 */ /* 0x000fe20000000000 */
[----:B------:R-:W-:Y:S01]  /*23700*/  BSSY B0, `(.L_x_4482) ;  /* 0x00000ee000007945 */ /* 0x000fe20003800000 */
[----:B------:R-:W-:Y:S01]  /*23710*/  IMAD.HI R5, R5, 0x2aaaaaab, RZ ;  /* 0x2aaaaaab05057827 */ /* 0x000fe200078e02ff */
[----:B------:R-:W-:-:S03]  /*23720*/  PLOP3.LUT P2, PT, PT, PT, PT, 0x80, 0x0 ;  /* 0x000000000000781c */ /* 0x000fc60003f4f070 */
[----:B------:R-:W-:-:S05]  /*23730*/  IMAD.HI R3, R3, 0x2aaaaaab, RZ ;  /* 0x2aaaaaab03037827 */ /* 0x000fca00078e02ff */
[----:B------:R-:W-:-:S04]  /*23740*/  SHF.R.U32.HI R2, RZ, 0x1f, R3 ;  /* 0x0000001fff027819 */ /* 0x000fc80000011603 */
[----:B------:R-:W-:Y:S02]  /*23750*/  LEA.HI.SX32 R3, R3, R2, 0x1c ;  /* 0x0000000203037211 */ /* 0x000fe400078fe2ff */
[----:B------:R-:W-:Y:S02]  /*23760*/  SHF.R.U32.HI R2, RZ, 0x1f, R5 ;  /* 0x0000001fff027819 */ /* 0x000fe40000011605 */
[----:B------:R-:W-:Y:S02]  /*23770*/  VIMNMX R3, R21, R3, PT ;  /* 0x0000000315037248 */ /* 0x000fe40003fe0100 */
[----:B------:R-:W-:-:S03]  /*23780*/  LEA.HI.SX32 R2, R5, R2, 0x1c ;  /* 0x0000000205027211 */ /* 0x000fc600078fe2ff */
[----:B------:R-:W-:Y:S01]  /*23790*/  IMAD R3, R3, 0x60, -R8 ;  /* 0x0000006003037824 */ /* 0x000fe200078e0a08 */
[----:B------:R-:W-:-:S04]  /*237a0*/  VIMNMX R2, RZ, R2, !PT ;  /* 0x00000002ff027248 */ /* 0x000fc80007fe0100 */
[----:B------:R-:W-:Y:S01]  /*237b0*/  VIMNMX R10, R3, R10, PT ;  /* 0x0000000a030a7248 */ /* 0x000fe20003fe0100 */
[----:B------:R-:W-:-:S05]  /*237c0*/  IMAD R2, R2, 0x60, -R8 ;  /* 0x0000006002027824 */ /* 0x000fca00078e0a08 */
[----:B------:R-:W-:-:S04]  /*237d0*/  VIMNMX R2, RZ, R2, !PT ;  /* 0x00000002ff027248 */ /* 0x000fc80007fe0100 */
        /* <DEDUP_REMOVED lines=9> */
[----:B------:R-:W-:Y:S05]  /*23870*/  @!P0 BRA `(.L_x_4483) ;  /* 0x0000000c00588947 */ /* 0x000fea0003800000 */
[----:B------:R-:W2:Y:S01]  /*23880*/  LDL R9, [R1+0x8] ;  /* 0x0000080001097983 */ /* 0x000ea20000100800 */
[----:B------:R-:W0:Y:S01]  /*23890*/  LDC R2, c[0x0][0x428] ;  /* 0x00010a00ff027b82 */ /* 0x000e220000000800 */
[----:B------:R-:W-:Y:S01]  /*238a0*/  UMOV UR4, 0xffffffff ;  /* 0xffffffff00047882 */ /* 0x000fe20000000000 */
[----:B0-----:R-:W-:-:S13]  /*238b0*/  ISETP.NE.AND P0, PT, R2, 0x1, PT ;  /* 0x000000010200780c */ /* 0x001fda0003f05270 */
[----:B------:R-:W2:Y:S08]  /*238c0*/  @P0 LDC R2, c[0x0][0x42c] ;  /* 0x00010b00ff020b82 */ /* 0x000eb00000000800 */
[----:B------:R-:W0:Y:S01]  /*238d0*/  @P0 LDC R7, c[0x0][0x430] ;  /* 0x00010c00ff070b82 */ /* 0x000e220000000800 */
[----:B--2---:R-:W-:-:S04]  /*238e0*/  @P0 IMAD.HI.U32 R2, R9, R2, RZ ;  /* 0x0000000209020227 */ /* 0x004fc800078e00ff */
[----:B------:R-:W-:Y:S01]  /*238f0*/  IMAD.MOV.U32 R3, RZ, RZ, R9 ;  /* 0x000000ffff037224 */ /* 0x000fe200078e0009 */
[----:B0-----:R-:W-:Y:S02]  /*23900*/  @P0 SHF.R.U32.HI R3, RZ, R7, R2 ;  /* 0x00000007ff030219 */ /* 0x001fe40000011602 */
[----:B------:R-:W-:Y:S01]  /*23910*/  SEL R2, R11, RZ, !P1 ;  /* 0x000000ff0b027207 */ /* 0x000fe20004800000 */
[----:B------:R-:W-:Y:S06]  /*23920*/  BRA.DIV UR4, `(.L_x_4484) ;  /* 0x00000062041c7947 */ /* 0x000fec000b800000 */
.L_x_4643:
[----:B------:R-:W-:-:S03]  /*23930*/  UMOV UR4, 0xffffffff ;  /* 0xffffffff00047882 */ /* 0x000fc60000000000 */
[----:B------:R-:W-:Y:S05]  /*23940*/  BRA.DIV UR4, `(.L_x_4485) ;  /* 0x0000006204487947 */ /* 0x000fea000b800000 */
[----:B------:R-:W-:-:S13]  /*23950*/  ELECT P6, URZ, PT ;  /* 0x00000000003f782f */ /* 0x000fda00038c0000 */
.L_x_4646:
        /* <DEDUP_REMOVED lines=12> */
.L_x_4647:
[----:B------:R-:W-:Y:S05]  /*23a20*/  BSYNC B1 ;  /* 0x0000000000017941 */ /* 0x000fea0003800000 */
.L_x_4486:
        /* <DEDUP_REMOVED lines=8> */
.L_x_4648:
        /* <DEDUP_REMOVED lines=11> */
.L_x_4491:
        /* <DEDUP_REMOVED lines=29> */
.L_x_4649:
        /* <DEDUP_REMOVED lines=8> */
.L_x_4493:
        /* <DEDUP_REMOVED lines=24> */
.L_x_4489:
[----:B------:R-:W-:Y:S05]  /*23f30*/  BSYNC B1 ;  /* 0x0000000000017941 */ /* 0x000fea0003800000 */
.L_x_4488:
[----:B01----:R-:W2:Y:S04]  /*23f40*/  LDL.LU R7, [R1+0x10] ;  /* 0x0000100001077983 */ /* 0x003ea80000300800 */
        /* <DEDUP_REMOVED lines=12> */
.L_x_4500:
[----:B------:R-:W-:Y:S05]  /*24010*/  YIELD ;  /* 0x0000000000007946 */ /* 0x000fea0003800000 */
[----:B------:R-:W-:Y:S04]  /*24020*/  BSSY B1, `(.L_x_4494) ;  /* 0x000004f000017945 */ /* 0x000fe80003800000 */
[----:B-1----:R-:W-:Y:S05]  /*24030*/  @!P6 BRA `(.L_x_4495) ;  /* 0x000000040034e947 */ /* 0x002fea0003800000 */
[----:B0-----:R-:W2:Y:S04]  /*24040*/  LDL R7, [R1+0x10] ;  /* 0x0000100001077983 */ /* 0x001ea80000100800 */
[----:B------:R-:W3:Y:S01]  /*24050*/  LDL R8, [R1+0x14] ;  /* 0x0000140001087983 */ /* 0x000ee20000100800 */
[----:B--2---:R-:W-:Y:S01]  /*24060*/  IMAD R7, R7, 0x8, R11 ;  /* 0x0000000807077824 */ /* 0x004fe200078e020b */
[----:B---3--:R-:W-:-:S04]  /*24070*/  SHF.L.U32 R8, R8, 0x1f, RZ ;  /* 0x0000001f08087819 */ /* 0x008fc800000006ff */
[----:B------:R-:W0:Y:S02]  /*24080*/  SYNCS.PHASECHK.TRANS64.TRYWAIT P0, [R7+URZ+0x308a0], R8 ;  /* 0x0308a008070075a7 */ /* 0x000e24000800017f */
[----:B0-----:R-:W-:Y:S05]  /*24090*/  @!P0 BRA `(.L_x_4496) ;  /* 0x0000005800d08947 */ /* 0x001fea0003800000 */
.L_x_4650:
        /* <DEDUP_REMOVED lines=11> */
.L_x_4497:
        /* <DEDUP_REMOVED lines=28> */
.L_x_4651:
        /* <DEDUP_REMOVED lines=8> */
.L_x_4499:
        /* <DEDUP_REMOVED lines=24> */
.L_x_4495:
[----:B------:R-:W-:Y:S05]  /*24510*/  BSYNC B1 ;  /* 0x0000000000017941 */ /* 0x000fea0003800000 */
.L_x_4494:
        /* <DEDUP_REMOVED lines=12> */
.L_x_4483:
[----:B------:R-:W-:Y:S05]  /*245e0*/  BSYNC B0 ;  /* 0x0000000000007941 */ /* 0x000fea0003800000 */
.L_x_4482:
[----:B------:R-:W2:Y:S01]  /*245f0*/  LDC.64 R2, c[0x0][0x9e0] ;  /* 0x00027800ff027b82 */ /* 0x000ea20000000a00 */
[----:B------:R-:W-:Y:S07]  /*24600*/  @!P2 WARPSYNC.ALL ;  /* 0x000000000000a948 */ /* 0x000fee0003800000 */
[----:B------:R-:W-:Y:S01]  /*24610*/  @!P2 BAR.SYNC.DEFER_BLOCKING 0xc, 0x120 ;  /* 0x030480000000ab1d */ /* 0x000fe20000010000 */
[----:B--2---:R-:W-:Y:S01]  /*24620*/  ISETP.GE.AND P1, PT, R3, 0x1, PT ;  /* 0x000000010300780c */ /* 0x004fe20003f26270 */
        /* <DEDUP_REMOVED lines=8> */
[----:B------:R-:W2:Y:S02]  /*246b0*/  @P0 LDC.64 R4, c[0x0][0x9e8] ;  /* 0x00027a00ff040b82 */ /* 0x000ea40000000a00 */
[----:B--2---:R-:W-:-:S05]  /*246c0*/  @P0 IMAD.HI.U32 R4, R6, R4, RZ ;  /* 0x0000000406040227 */ /* 0x004fca00078e00ff */
[----:B------:R-:W-:-:S04]  /*246d0*/  @P0 SHF.R.U32.HI R6, RZ, R5, R4 ;  /* 0x00000005ff060219 */ /* 0x000fc80000011604 */
[----:B------:R-:W-:Y:S01]  /*246e0*/  LOP3.LUT R6, RZ, R6, RZ, 0x33, !PT ;  /* 0x00000006ff067212 */ /* 0x000fe200078e33ff */
[----:B------:R-:W-:Y:S06]  /*246f0*/  BRA `(.L_x_4504) ;  /* 0x0000000000107947 */ /* 0x000fec0003800000 */
.L_x_4503:
[----:B------:R-:W-:-:S13]  /*24700*/  ISETP.NE.AND P0, PT, R3, 0x1, PT ;  /* 0x000000010300780c */ /* 0x000fda0003f05270 */
[----:B------:R-:W2:Y:S02]  /*24710*/  @P0 LDC.64 R4, c[0x0][0x9e8] ;  /* 0x00027a00ff040b82 */ /* 0x000ea40000000a00 */
[----:B--2---:R-:W-:-:S05]  /*24720*/  @P0 IMAD.HI.U32 R4, R6, R4, RZ ;  /* 0x0000000406040227 */ /* 0x004fca00078e00ff */
[----:B------:R-:W-:-:S07]  /*24730*/  @P0 SHF.R.U32.HI R6, RZ, R5, R4 ;  /* 0x00000005ff060219 */ /* 0x000fce0000011604 */
.L_x_4504:
[----:B------:R-:W-:Y:S05]  /*24740*/  BSYNC B0 ;  /* 0x0000000000007941 */ /* 0x000fea0003800000 */
.L_x_4502:
[----:B------:R-:W-:-:S05]  /*24750*/  IMAD R5, R6, R3, R3 ;  /* 0x0000000306057224 */ /* 0x000fca00078e0203 */
[----:B------:R-:W-:-:S07]  /*24760*/  VIMNMX R2, R2, R5, PT ;  /* 0x0000000502027248 */ /* 0x000fce0003fe0100 */
.L_x_4501:
[----:B------:R-:W-:Y:S01]  /*24770*/  VIADD R2, R2, 0x5f ;  /* 0x0000005f02027836 */ /* 0x000fe20000000000 */
[----:B------:R-:W-:-:S03]  /*24780*/  ULDC UR4, c[0x0][0x9dc] ;  /* 0x0002770000047ab9 */ /* 0x000fc60000000800 */
[----:B------:R-:W-:-:S05]  /*24790*/  IMAD.HI R2, R2, 0x2aaaaaab, RZ ;  /* 0x2aaaaaab02027827 */ /* 0x000fca00078e02ff */
[----:B------:R-:W-:-:S04]  /*247a0*/  SHF.R.U32.HI R5, RZ, 0x1f, R2 ;  /* 0x0000001fff057819 */ /* 0x000fc80000011602 */
[----:B------:R-:W-:-:S04]  /*247b0*/  LEA.HI.SX32 R2, R2, R5, 0x1c ;  /* 0x0000000502027211 */ /* 0x000fc800078fe2ff */
        /* <DEDUP_REMOVED lines=8> */
[----:B01----:R-:W-:-:S11]  /*24840*/  LOP3.LUT R7, RZ, R0, RZ, 0x33, !PT ;  /* 0x00000000ff077212 */ /* 0x003fd600078e33ff */
[----:B------:R-:W0:Y:S02]  /*24850*/  @P0 LDC.64 R4, c[0x0][0x9e8] ;  /* 0x00027a00ff040b82 */ /* 0x000e240000000a00 */
[----:B0-----:R-:W-:-:S05]  /*24860*/  @P0 IMAD.HI.U32 R4, R7, R4, RZ ;  /* 0x0000000407040227 */ /* 0x001fca00078e00ff */
[----:B------:R-:W-:-:S04]  /*24870*/  @P0 SHF.R.U32.HI R7, RZ, R5, R4 ;  /* 0x00000005ff070219 */ /* 0x000fc80000011604 */
[----:B------:R-:W-:Y:S01]  /*24880*/  LOP3.LUT R0, RZ, R7, RZ, 0x33, !PT ;  /* 0x00000007ff007212 */ /* 0x000fe200078e33ff */
[----:B------:R-:W-:Y:S06]  /*24890*/  BRA `(.L_x_4508) ;  /* 0x0000000000107947 */ /* 0x000fec0003800000 */
.L_x_4507:
[----:B------:R-:W-:-:S13]  /*248a0*/  ISETP.NE.AND P0, PT, R3, 0x1, PT ;  /* 0x000000010300780c */ /* 0x000fda0003f05270 */
[----:B------:R-:W3:Y:S02]  /*248b0*/  @P0 LDC.64 R4, c[0x0][0x9e8] ;  /* 0x00027a00ff040b82 */ /* 0x000ee40000000a00 */
[----:B---3--:R-:W-:-:S05]  /*248c0*/  @P0 IMAD.HI.U32 R4, R0, R4, RZ ;  /* 0x0000000400040227 */ /* 0x008fca00078e00ff */
[----:B------:R-:W-:-:S07]  /*248d0*/  @P0 SHF.R.U32.HI R0, RZ, R5, R4 ;  /* 0x00000005ff000219 */ /* 0x000fce0000011604 */
.L_x_4508:
[----:B------:R-:W-:Y:S05]  /*248e0*/  BSYNC B0 ;  /* 0x0000000000007941 */ /* 0x000fea0003800000 */
.L_x_4506:
[----:B------:R-:W-:-:S05]  /*248f0*/  IMAD R3, R0, R3, RZ ;  /* 0x0000000300037224 */ /* 0x000fca00078e02ff */
[----:B------:R-:W-:-:S07]  /*24900*/  VIMNMX R2, R2, R3, !PT ;  /* 0x0000000302027248 */ /* 0x000fce0007fe0100 */
.L_x_4505:
[----:B------:R-:W-:Y:S01]  /*24910*/  IMAD.HI R2, R2, 0x2aaaaaab, RZ ;  /* 0x2aaaaaab02027827 */ /* 0x000fe200078e02ff */
[----:B------:R-:W-:Y:S04]  /*24920*/  BSSY B6, `(.L_x_4509) ;  /* 0x0000314000067945 */ /* 0x000fe80003800000 */
[----:B------:R-:W-:-:S04]  /*24930*/  SHF.R.U32.HI R3, RZ, 0x1f, R2 ;  /* 0x0000001fff037819 */ /* 0x000fc80000011602 */
[----:B------:R-:W-:-:S04]  /*24940*/  LEA.HI.SX32 R3, R2, R3, 0x1c ;  /* 0x0000000302037211 */ /* 0x000fc800078fe2ff */
[----:B------:R-:W-:-:S04]  /*24950*/  VIMNMX R0, RZ, R3, !PT ;  /* 0x00000003ff007248 */ /* 0x000fc80007fe0100 */
[----:B------:R-:W-:Y:S01]  /*24960*/  ISETP.GT.AND P0, PT, R6, R0, PT ;  /* 0x000000000600720c */ /* 0x000fe20003f04270 */
[----:B------:R3:W-:-:S12]  /*24970*/  STL [R1+0x18], R0 ;  /* 0x0000180001007387 */ /* 0x0007d80000100800 */
[----:B---3--:R-:W-:Y:S05]  /*24980*/  @P0 BRA `(.L_x_4510) ;  /* 0x00000000004c0947 */ /* 0x008fea0003800000 */
[----:B------:R-:W3:Y:S02]  /*24990*/  S2R R0, SR_TID.X ;  /* 0x0000000000007919 */ /* 0x000ee40000002100 */
[----:B---3--:R-:W-:-:S04]  /*249a0*/  LOP3.LUT R0, R0, 0x1f, RZ, 0xc0, !PT ;  /* 0x0000001f00007812 */ /* 0x008fc800078ec0ff */
[----:B------:R-:W-:-:S13]  /*249b0*/  ISETP.NE.AND P1, PT, R0, RZ, PT ;  /* 0x000000ff0000720c */ /* 0x000fda0003f25270 */
[----:B------:R-:W-:Y:S05]  /*249c0*/  @P1 BRA `(.L_x_4511) ;  /* 0x0000003000241947 */ /* 0x000fea0003800000 */
[----:B01----:R-:W0:Y:S01]  /*249d0*/  S2R R7, SR_LANEID ;  /* 0x0000000000077919 */ /* 0x003e220000000000 */
[----:B------:R-:W-:Y:S01]  /*249e0*/  VOTEU.ANY UR4, UPT, PT ;  /* 0x0000000000047886 */ /* 0x000fe200038e0100 */
[----:B------:R-:W1:Y:S01]  /*249f0*/  LDC.64 R2, c[0x0][0xc38] ;  /* 0x00030e00ff027b82 */ /* 0x000e620000000a00 */
[----:B------:R-:W0:Y:S01]  /*24a00*/  FLO.U32 R0, UR4 ;  /* 0x0000000400007d00 */ /* 0x000e2200080e0000 */
[----:B------:R-:W-:-:S07]  /*24a10*/  ULDC.64 UR6, c[0x0][0x208] ;  /* 0x0000820000067ab9 */ /* 0x000fce0000000a00 */
[----:B------:R-:W1:Y:S01]  /*24a20*/  POPC R5, UR4 ;  /* 0x0000000400057d09 */ /* 0x000e620008000000 */
[----:B0-----:R-:W-:-:S13]  /*24a30*/  ISETP.EQ.U32.AND P0, PT, R0, R7, PT ;  /* 0x000000070000720c */ /* 0x001fda0003f02070 */
[----:B-1----:R-:W3:Y:S01]  /*24a40*/  @P0 ATOMG.E.ADD.STRONG.GPU PT, R3, desc[UR6][R2.64], R5 ;  /* 0x00000005020309a8 */ /* 0x002ee200081ee1c6 */
[----:B------:R-:W0:Y:S02]  /*24a50*/  S2R R4, SR_LTMASK ;  /* 0x0000000000047919 */ /* 0x000e240000003900 */
[----:B0-----:R-:W-:-:S04]  /*24a60*/  LOP3.LUT R4, R4, UR4, RZ, 0xc0, !PT ;  /* 0x0000000404047c12 */ /* 0x001fc8000f8ec0ff */
[----:B------:R-:W0:Y:S01]  /*24a70*/  POPC R7, R4 ;  /* 0x0000000400077309 */ /* 0x000e220000000000 */
[----:B---3--:R-:W0:Y:S02]  /*24a80*/  SHFL.IDX PT, R0, R3, R0, 0x1f ;  /* 0x00001f0003007589 */ /* 0x008e2400000e0000 */
[----:B0-----:R-:W-:-:S05]  /*24a90*/  IADD3 R0, R0, UR36, R7 ;  /* 0x0000002400007c10 */ /* 0x001fca000fffe007 */
[----:B------:R3:W-:Y:S01]  /*24aa0*/  STL [R1], R0 ;  /* 0x0000000001007387 */ /* 0x0007e20000100800 */
[----:B------:R-:W-:Y:S05]  /*24ab0*/  BRA `(.L_x_4511) ;  /* 0x0000002c00e87947 */ /* 0x000fea0003800000 */
.L_x_4510:
[----:B------:R-:W3:Y:S01]  /*24ac0*/  S2R R3, SR_CgaCtaId ;  /* 0x0000000000037919 */ /* 0x000ee20000008800 */
[----:B------:R-:W-:-:S04]  /*24ad0*/  MOV R0, 0x400 ;  /* 0x0000040000007802 */ /* 0x000fc80000000f00 */
[----:B---3--:R-:W-:-:S05]  /*24ae0*/  LEA R2, R3, R0, 0x18 ;  /* 0x0000000003027211 */ /* 0x008fca00078ec0ff */
[----:B------:R3:W-:Y:S01]  /*24af0*/  STL [R1+0x20], R2 ;  /* 0x0000200201007387 */ /* 0x0007e20000100800 */
[----:B------:R-:W-:-:S05]  /*24b00*/  VIADD R0, R2, 0x1e400 ;  /* 0x0001e40002007836 */ /* 0x000fca0000000000 */
[----:B------:R-:W-:-:S13]  /*24b10*/  LOP3.LUT P0, RZ, R0, 0x3ff, RZ, 0xc0, !PT ;  /* 0x000003ff00ff7812 */ /* 0x000fda000780c0ff */
[----:B---3--:R-:W-:Y:S05]  /*24b20*/  @!P0 BRA `(.L_x_4512) ;  /* 0x0000000000408947 */ /* 0x008fea0003800000 */
[----:B------:R-:W-:Y:S01]  /*24b30*/  MOV R2, 0x0 ;  /* 0x0000000000027802 */ /* 0x000fe20000000f00 */
[----:B------:R-:W-:Y:S01]  /*24b40*/  ULDC.64 UR6, c[0x4][0x1b8] ;  /* 0x01006e0000067ab9 */ /* 0x000fe20000000a00 */
[----:B------:R-:W-:Y:S01]  /*24b50*/  ULDC.64 UR8, c[0x4][0x1c0] ;  /* 0x0100700000087ab9 */ /* 0x000fe20000000a00 */
[----:B------:R-:W-:Y:S01]  /*24b60*/  ULDC.64 UR4, c[0x4][0xf8] ;  /* 0x01003e0000047ab9 */ /* 0x000fe20000000a00 */
[----:B------:R-:W-:Y:S02]  /*24b70*/  IMAD.U32 R4, RZ, RZ, UR6 ;  /* 0x00000006ff047e24 */ /* 0x000fe4000f8e00ff */
[----:B------:R-:W3:Y:S01]  /*24b80*/  LDC.64 R2, c[0x4][R2] ;  /* 0x0100000002027b82 */ /* 0x000ee20000000a00 */
[----:B------:R-:W-:Y:S02]  /*24b90*/  IMAD.U32 R5, RZ, RZ, UR7 ;  /* 0x00000007ff057e24 */ /* 0x000fe4000f8e00ff */
[----:B--2---:R-:W-:Y:S02]  /*24ba0*/  IMAD.U32 R6, RZ, RZ, UR8 ;  /* 0x00000008ff067e24 */ /* 0x004fe4000f8e00ff */
[----:B01----:R-:W-:-:S02]  /*24bb0*/  IMAD.U32 R7, RZ, RZ, UR9 ;  /* 0x00000009ff077e24 */ /* 0x003fc4000f8e00ff */
[----:B------:R-:W-:Y:S02]  /*24bc0*/  IMAD.U32 R10, RZ, RZ, UR4 ;  /* 0x00000004ff0a7e24 */ /* 0x000fe4000f8e00ff */
[----:B------:R-:W-:Y:S02]  /*24bd0*/  IMAD.U32 R11, RZ, RZ, UR5 ;  /* 0x00000005ff0b7e24 */ /* 0x000fe4000f8e00ff */
[----:B------:R-:W-:Y:S02]  /*24be0*/  IMAD.MOV.U32 R8, RZ, RZ, 0x70 ;  /* 0x00000070ff087424 */ /* 0x000fe400078e00ff */
[----:B------:R-:W-:Y:S02]  /*24bf0*/  IMAD.MOV.U32 R12, RZ, RZ, 0x1 ;  /* 0x00000001ff0c7424 */ /* 0x000fe400078e00ff */
[----:B------:R-:W-:-:S07]  /*24c00*/  IMAD.MOV.U32 R13, RZ, RZ, RZ ;  /* 0x000000ffff0d7224 */ /* 0x000fce00078e00ff */
[----:B------:R-:W-:-:S07]  /*24c10*/  LEPC R20, `(.L_x_4512) ;  /* 0x000000001014794e */ /* 0x000fce0000000000 */
[----:B---3--:R-:W-:Y:S05]  /*24c20*/  CALL.ABS.NOINC R2 ;  /* 0x0000000002007343 */ /* 0x008fea0003c00000 */
.L_x_4512:
[----:B------:R-:W3:Y:S02]  /*24c30*/  LDL R2, [R1+0x20] ;  /* 0x0000200001027983 */ /* 0x000ee40000100800 */
[----:B---3--:R-:W-:-:S05]  /*24c40*/  VIADD R0, R2, 0x400 ;  /* 0x0000040002007836 */ /* 0x008fca0000000000 */
        /* <DEDUP_REMOVED lines=9> */
[----:B--2---:R-:W-:Y:S02]  /*24ce0*/  IMAD.U32 R6, RZ, RZ, UR8 ;  /* 0x00000008ff067e24 */ /* 0x004fe4000f8e00ff */
[----:B01----:R-:W-:-:S02]  /*24cf0*/  IMAD.U32 R7, RZ, RZ, UR9 ;  /* 0x00000009ff077e24 */ /* 0x003fc4000f8e00ff */
[----:B------:R-:W-:Y:S02]  /*24d00*/  IMAD.U32 R10, RZ, RZ, UR4 ;  /* 0x00000004ff0a7e24 */ /* 0x000fe4000f8e00ff */
[----:B------:R-:W-:Y:S02]  /*24d10*/  IMAD.U32 R11, RZ, RZ, UR5 ;  /* 0x00000005ff0b7e24 */ /* 0x000fe4000f8e00ff */
[----:B------:R-:W-:Y:S02]  /*24d20*/  IMAD.MOV.U32 R8, RZ, RZ, 0x70 ;  /* 0x00000070ff087424 */ /* 0x000fe400078e00ff */
[----:B------:R-:W-:Y:S02]  /*24d30*/  IMAD.MOV.U32 R12, RZ, RZ, 0x1 ;  /* 0x00000001ff0c7424 */ /* 0x000fe400078e00ff */
[----:B---3--:R-:W-:-:S07]  /*24d40*/  IMAD.MOV.U32 R13, RZ, RZ, RZ ;  /* 0x000000ffff0d7224 */ /* 0x008fce00078e00ff */
[----:B------:R-:W-:-:S07]  /*24d50*/  LEPC R20, `(.L_x_4514) ;  /* 0x000000001014794e */ /* 0x000fce0000000000 */
[----:B----4-:R-:W-:Y:S05]  /*24d60*/  CALL.ABS.NOINC R2 ;  /* 0x0000000002007343 */ /* 0x010fea0003c00000 */
.L_x_4514:
        /* <DEDUP_REMOVED lines=16> */
.L_x_4513:
[----:B01----:R-:W3:Y:S01]  /*24e70*/  LDL R7, [R1+0x8] ;  /* 0x0000080001077983 */ /* 0x003ee20000100800 */
[----:B------:R-:W0:Y:S01]  /*24e80*/  LDC R0, c[0x0][0x428] ;  /* 0x00010a00ff007b82 */ /* 0x000e220000000800 */
[----:B------:R-:W-:Y:S02]  /*24e90*/  ULDC.64 UR4, c[0x0][0x9f8] ;  /* 0x00027e0000047ab9 */ /* 0x000fe40000000a00 */
[----:B--2---:R-:W2:Y:S04]  /*24ea0*/  LDL.LU R6, [R1+0x2c] ;  /* 0x00002c0001067983 */ /* 0x004ea80000300800 */
[----:B------:R-:W2:Y:S04]  /*24eb0*/  LDL.LU R4, [R1+0x4] ;  /* 0x0000040001047983 */ /* 0x000ea80000300800 */
[----:B------:R-:W4:Y:S01]  /*24ec0*/  LDL R5, [R1+0xc] ;  /* 0x00000c0001057983 */ /* 0x000f220000100800 */
[----:B------:R-:W-:Y:S01]  /*24ed0*/  ULDC.64 UR6, c[0x0][0x208] ;  /* 0x0000820000067ab9 */ /* 0x000fe20000000a00 */
[----:B------:R-:W1:Y:S01]  /*24ee0*/  S2R R8, SR_TID.X ;  /* 0x0000000000087919 */ /* 0x000e620000002100 */
[----:B0-----:R-:W-:-:S13]  /*24ef0*/  ISETP.NE.AND P0, PT, R0, 0x1, PT ;  /* 0x000000010000780c */ /* 0x001fda0003f05270 */
[----:B------:R-:W3:Y:S08]  /*24f00*/  @P0 LDC R0, c[0x0][0x42c] ;  /* 0x00010b00ff000b82 */ /* 0x000ef00000000800 */
[----:B------:R-:W0:Y:S01]  /*24f10*/  @P0 LDC R2, c[0x0][0x430] ;  /* 0x00010c00ff020b82 */ /* 0x000e220000000800 */
[----:B-1----:R-:W-:-:S04]  /*24f20*/  LOP3.LUT R8, R8, 0x1f, RZ, 0xc0, !PT ;  /* 0x0000001f08087812 */ /* 0x002fc800078ec0ff */
[----:B------:R-:W-:-:S04]  /*24f30*/  ISETP.NE.AND P6, PT, R8, RZ, PT ;  /* 0x000000ff0800720c */ /* 0x000fc80003fc5270 */
[----:B------:R-:W-:-:S09]  /*24f40*/  PLOP3.LUT P1, PT, P6, PT, PT, 0x8, 0x0 ;  /* 0x000000000000781c */ /* 0x000fd2000372e170 */
[----:B------:R-:W-:-:S05]  /*24f50*/  VOTEU.ALL UP1, P6 ;  /* 0x00000000003f7886 */ /* 0x000fca0003020000 */
[----:B------:R-:W-:-:S04]  /*24f60*/  @!UP1 UIADD3 UR8, UP0, UR38, 0x270, URZ ;  /* 0x0000027026089890 */ /* 0x000fc8000ff1e03f */
[----:B------:R-:W-:-:S03]  /*24f70*/  @!UP1 UIADD3.X UR9, URZ, UR39, URZ, UP0, !UPT ;  /* 0x000000273f099290 */ /* 0x000fc600087fe43f */
[----:B------:R-:W-:Y:S01]  /*24f80*/  VOTEU.ALL UP0, P6 ;  /* 0x00000000003f7886 */ /* 0x000fe20003000000 */
[----:B---3--:R-:W-:-:S04]  /*24f90*/  @P0 IMAD.HI.U32 R3, R7, R0, RZ ;  /* 0x0000000007030227 */ /* 0x008fc800078e00ff */
[----:B------:R-:W-:Y:S01]  /*24fa0*/  IMAD.MOV.U32 R0, RZ, RZ, R7 ;  /* 0x000000ffff007224 */ /* 0x000fe200078e0007 */
[----:B0-----:R-:W-:Y:S02]  /*24fb0*/  @P0 SHF.R.U32.HI R0, RZ, R2, R3 ;  /* 0x00000002ff000219 */ /* 0x001fe40000011603 */
[----:B------:R-:W-:Y:S01]  /*24fc0*/  ISETP.NE.U32.AND P0, PT, RZ, UR4, PT ;  /* 0x00000004ff007c0c */ /* 0x000fe2000bf05070 */
[----:B--2---:R-:W-:-:S03]  /*24fd0*/  IMAD R3, R4, 0x80, R6 ;  /* 0x0000008004037824 */ /* 0x004fc600078e0206 */
[----:B------:R-:W-:Y:S01]  /*24fe0*/  ISETP.NE.AND.EX P0, PT, RZ, UR5, PT, P0 ;  /* 0x00000005ff007c0c */ /* 0x000fe2000bf05300 */
[----:B----4-:R-:W-:Y:S01]  /*24ff0*/  IMAD.MOV.U32 R4, RZ, RZ, R5 ;  /* 0x000000ffff047224 */ /* 0x010fe200078e0005 */
[----:B------:R-:W-:-:S11]  /*25000*/  ULDC.64 UR4, c[0x0][0xa00] ;  /* 0x0002800000047ab9 */ /* 0x000fd60000000a00 */
[----:B------:R-:W0:Y:S02]  /*25010*/  @P0 LDC.64 R6, c[0x0][0x9f8] ;  /* 0x00027e00ff060b82 */ /* 0x000e240000000a00 */
[----:B0-----:R-:W-:-:S05]  /*25020*/  @P0 IMAD.WIDE R6, R5, 0x4, R6 ;  /* 0x0000000405060825 */ /* 0x001fca00078e0206 */
[----:B------:R0:W5:Y:S01]  /*25030*/  @P0 LDG.E R4, desc[UR6][R6.64] ;  /* 0x0000000606040981 */ /* 0x000162000c1e1900 */
[----:B------:R-:W-:-:S04]  /*25040*/  ISETP.NE.U32.AND P0, PT, RZ, UR4, PT ;  /* 0x00000004ff007c0c */ /* 0x000fc8000bf05070 */
[----:B------:R-:W-:-:S04]  /*25050*/  ISETP.NE.AND.EX P0, PT, RZ, UR5, PT, P0 ;  /* 0x00000005ff007c0c */ /* 0x000fc8000bf05300 */
[----:B------:R-:W-:-:S09]  /*25060*/  SEL R2, R5, RZ, !P0 ;  /* 0x000000ff05027207 */ /* 0x000fd20004000000 */
.L_x_4515:
[----:B------:R-:W2:Y:S01]  /*25070*/  LDL R5, [R1+0x8] ;  /* 0x0000080001057983 */ /* 0x000ea20000100800 */
        /* <DEDUP_REMOVED lines=16> */
.L_x_4516:
[----:B------:R-:W2:Y:S01]  /*25180*/  LDL R5, [R1+0x8] ;  /* 0x0000080001057983 */ /* 0x000ea20000100800 */
        /* <DEDUP_REMOVED lines=15> */
.L_x_4517:
        /* <DEDUP_REMOVED lines=16> */
[----:B0----5:R-:W-:Y:S01]  /*25380*/  SEL R6, R4, RZ, !P0 ;  /* 0x000000ff04067207 */ /* 0x021fe20004000000 */
[----:B--2---:R-:W-:Y:S01]  /*25390*/  VIADD R5, R5, 0xffffffff ;  /* 0xffffffff05057836 */ /* 0x004fe20000000000 */
[----:B------:R-:W-:Y:S07]  /*253a0*/  BRA.DIV UR4, `(.L_x_4518) ;  /* 0x0000004a04347947 */ /* 0x000fee000b800000 */
.L_x_4654:
[----:B------:R-:W-:Y:S01]  /*253b0*/  UMOV UR4, 0xffffffff ;  /* 0xffffffff00047882 */ /* 0x000fe20000000000 */
[----:B------:R-:W-:Y:S02]  /*253c0*/  SHF.R.S32.HI R20, RZ, 0x1f, R4 ;  /* 0x0000001fff147819 */ /* 0x000fe40000011404 */
[----:B------:R-:W-:Y:S05]  /*253d0*/  BRA.DIV UR4, `(.L_x_4519) ;  /* 0x0000004a045c7947 */ /* 0x000fea000b800000 */
[----:B------:R-:W-:-:S13]  /*253e0*/  ELECT P6, URZ, PT ;  /* 0x00000000003f782f */ /* 0x000fda00038c0000 */
.L_x_4657:
        /* <DEDUP_REMOVED lines=22> */
.L_x_4521:
[----:B0-----:R-:W0:Y:S01]  /*25550*/  S2R R10, SR_CgaCtaId ;  /* 0x00000000000a7919 */ /* 0x001e220000008800 */
[----:B------:R-:W-:-:S04]  /*25560*/  MOV R7, 0x400 ;  /* 0x0000040000077802 */ /* 0x000fc80000000f00 */
[----:B0-----:R-:W-:Y:S02]  /*25570*/  LEA R7, R10, R7, 0x18 ;  /* 0x000000070a077211 */ /* 0x001fe400078ec0ff */
[----:B------:R-:W-:-:S03]  /*25580*/  SHF.L.U32 R10, R19, 0x1f, RZ ;  /* 0x0000001f130a7819 */ /* 0x000fc600000006ff */
[----:B------:R-:W-:-:S04]  /*25590*/  IMAD R7, R17, 0x8, R7 ;  /* 0x0000000811077824 */ /* 0x000fc800078e0207 */
[----:B------:R-:W0:Y:S02]  /*255a0*/  SYNCS.PHASECHK.TRANS64.TRYWAIT P0, [R7+URZ+0x30840], R10 ;  /* 0x0308400a070075a7 */ /* 0x000e24000800017f */
[----:B0-----:R-:W-:Y:S05]  /*255b0*/  @!P0 BRA `(.L_x_4522) ;  /* 0x0000004800048947 */ /* 0x001fea0003800000 */
.L_x_4658:
        /* <DEDUP_REMOVED lines=11> */
.L_x_4523:
[----:B------:R-:W1:Y:S01]  /*25670*/  S2R R11, SR_CgaCtaId ;  /* 0x00000000000b7919 */ /* 0x000e620000008800 */
[----:B0-----:R-:W-:Y:S01]  /*25680*/  MOV R10, 0x400 ;  /* 0x00000400000a7802 */ /* 0x001fe20000000f00 */
        /* <DEDUP_REMOVED lines=9> */
[----:B-----5:R-:W-:-:S05]  /*25720*/  R2UR UR13, R6 ;  /* 0x00000000060d72ca */ /* 0x020fca00000e0000 */
[----:B------:R-:W-:-:S04]  /*25730*/  UIADD3 UR9, UR9, 0x30830, URZ ;  /* 0x0003083009097890 */ /* 0x000fc8000fffe03f */
[----:B------:R-:W-:Y:S02]  /*25740*/  UIMAD UR11, UR11, 0x60, UR5 ;  /* 0x000000600b0b78a4 */ /* 0x000fe4000f8e0205 */
        /* <DEDUP_REMOVED lines=15> */
[----:B------:R0:W-:Y:S02]  /*25840*/  UTMALDG.4D [UR8], [UR4], desc[UR6] ;  /* 0x00000608040075b4 */ /* 0x0001e40008019000 */
[----:B0-----:R-:W-:Y:S01]  /*25850*/  NOP ;  /* 0x0000000000007918 */ /* 0x001fe20000000000 */
.L_x_4520:
[----:B------:R-:W2:Y:S04]  /*25860*/  LDL.LU R13, [R1+0x8] ;  /* 0x00000800010d7983 */ /* 0x000ea80000300800 */
[----:B------:R-:W3:Y:S01]  /*25870*/  LDL.LU R12, [R1+0x28] ;  /* 0x00002800010c7983 */ /* 0x000ee20000300800 */
[----:B------:R-:W-:Y:S01]  /*25880*/  MOV R10, 0x400 ;  /* 0x00000400000a7802 */ /* 0x000fe20000000f00 */
[----:B------:R-:W-:Y:S05]  /*25890*/  WARPSYNC.ALL ;  /* 0x0000000000007948 */ /* 0x000fea0003800000 */
[----:B------:R-:W0:Y:S01]  /*258a0*/  S2R R11, SR_CgaCtaId ;  /* 0x00000000000b7919 */ /* 0x000e220000008800 */
[----:B------:R-:W-:-:S13]  /*258b0*/  ELECT P0, URZ, PT ;  /* 0x00000000003f782f */ /* 0x000fda0003800000 */
[C---:B------:R-:W-:Y:S01]  /*258c0*/  @P0 R2UR UR13, R2.reuse ;  /* 0x00000000020d02ca */ /* 0x040fe200000e0000 */
[----:B------:R-:W-:Y:S01]  /*258d0*/  UIADD3 UR4, UP0, UR38, 0x270, URZ ;  /* 0x0000027026047890 */ /* 0x000fe2000ff1e03f */
[C---:B------:R-:W-:Y:S01]  /*258e0*/  @P0 R2UR UR11, R3.reuse ;  /* 0x00000000030b02ca */ /* 0x040fe200000e0000 */
[----:B------:R-:W-:Y:S01]  /*258f0*/  UMOV UR6, 0x0 ;  /* 0x0000000000067882 */ /* 0x000fe20000000000 */
[----:B------:R-:W-:Y:S01]  /*25900*/  UMOV UR7, 0x12f00000 ;  /* 0x12f0000000077882 */ /* 0x000fe20000000000 */
[----:B------:R-:W-:Y:S01]  /*25910*/  UIADD3.X UR5, URZ, UR39, URZ, UP0, !UPT ;  /* 0x000000273f057290 */ /* 0x000fe200087fe43f */
[----:B------:R-:W-:Y:S01]  /*25920*/  @P0 R2UR UR21, R2 ;  /* 0x00000000021502ca */ /* 0x000fe200000e0000 */
[----:B------:R-:W-:Y:S01]  /*25930*/  UMOV UR10, URZ ;  /* 0x0000003f000a7c82 */ /* 0x000fe20008000000 */
[----:B------:R-:W-:Y:S01]  /*25940*/  @P0 R2UR UR19, R3 ;  /* 0x00000000031302ca */ /* 0x000fe200000e0000 */
[----:B------:R-:W-:Y:S01]  /*25950*/  UMOV UR14, 0x0 ;  /* 0x00000000000e7882 */ /* 0x000fe20000000000 */
[----:B------:R-:W-:Y:S01]  /*25960*/  UMOV UR15, 0x12f00000 ;  /* 0x12f00000000f7882 */ /* 0x000fe20000000000 */
[----:B------:R-:W-:Y:S01]  /*25970*/  UMOV UR18, 0x40 ;  /* 0x0000004000127882 */ /* 0x000fe20000000000 */
[----:B------:R-:W-:Y:S01]  /*25980*/  @P0 IMAD.MOV.U32 R7, RZ, RZ, 0xc000 ;  /* 0x0000c000ff070424 */ /* 0x000fe200078e00ff */
        /* <DEDUP_REMOVED lines=10> */
[----:B------:R-:W-:Y:S01]  /*25a30*/  UMOV UR17, UR9 ;  /* 0x0000000900117c82 */ /* 0x000fe20008000000 */
[----:B--2---:R-:W-:-:S02]  /*25a40*/  @P0 R2UR UR12, R13 ;  /* 0x000000000d0c02ca */ /* 0x004fc400000e0000 */
[----:B------:R-:W-:Y:S01]  /*25a50*/  @P0 R2UR UR20, R13 ;  /* 0x000000000d1402ca */ /* 0x000fe200000e0000 */
[----:B---3--:R-:W-:-:S05]  /*25a60*/  VIADD R12, R12, 0x1 ;  /* 0x000000010c0c7836 */ /* 0x008fca0000000000 */
[----:B------:R0:W-:Y:S05]  /*25a70*/  STL [R1+0x28], R12 ;  /* 0x0000280c01007387 */ /* 0x0001ea0000100800 */
[----:B------:R1:W-:Y:S02]  /*25a80*/  UTMALDG.4D [UR8], [UR4], desc[UR6] ;  /* 0x00000608040075b4 */ /* 0x0003e40008019000 */
[----:B------:R0:W-:Y:S01]  /*25a90*/  UTMALDG.4D [UR16], [UR4], desc[UR14] ;  /* 0x00000e10040075b4 */ /* 0x0001e20008019000 */
[----:B-1----:R-:W-:Y:S01]  /*25aa0*/  @P0 R2UR UR13, R2 ;  /* 0x00000000020d02ca */ /* 0x002fe200000e0000 */
[----:B------:R-:W-:Y:S01]  /*25ab0*/  UIADD3 UR8, UR24, 0x1a400, URZ ;  /* 0x0001a40018087890 */ /* 0x000fe2000fffe03f */
[----:B------:R-:W-:Y:S01]  /*25ac0*/  LEA.HI R2, R12, R12, RZ, 0x1 ;  /* 0x0000000c0c027211 */ /* 0x000fe200078f08ff */
[----:B------:R-:W-:Y:S01]  /*25ad0*/  UMOV UR10, 0x80 ;  /* 0x00000080000a7882 */ /* 0x000fe20000000000 */
[----:B------:R-:W-:-:S02]  /*25ae0*/  @P0 R2UR UR12, R13 ;  /* 0x000000000d0c02ca */ /* 0x000fc400000e0000 */
[----:B------:R-:W-:Y:S02]  /*25af0*/  @P0 R2UR UR11, R3 ;  /* 0x00000000030b02ca */ /* 0x000fe400000e0000 */
[----:B------:R-:W-:-:S05]  /*25b00*/  LOP3.LUT R2, R2, 0xfffffffe, RZ, 0xc0, !PT ;  /* 0xfffffffe02027812 */ /* 0x000fca00078ec0ff */
[----:B------:R-:W-:-:S05]  /*25b10*/  IMAD.IADD R2, R12, 0x1, -R2 ;  /* 0x000000010c027824 */ /* 0x000fca00078e0a02 */
[----:B------:R-:W-:Y:S01]  /*25b20*/  SHF.L.U32 R2, R2, 0x1f, RZ ;  /* 0x0000001f02027819 */ /* 0x000fe200000006ff */
[----:B------:R0:W-:Y:S03]  /*25b30*/  UTMALDG.4D [UR8], [UR4], desc[UR22] ;  /* 0x00001608040075b4 */ /* 0x0001e60008019000 */
[----:B------:R-:W1:Y:S02]  /*25b40*/  SYNCS.PHASECHK.TRANS64.TRYWAIT P0, [R10+URZ+0x30820], R2 ;  /* 0x030820020a0075a7 */ /* 0x000e64000800017f */
[----:B01----:R-:W-:Y:S05]  /*25b50*/  @!P0 BRA `(.L_x_4525) ;  /* 0x0000004000b08947 */ /* 0x003fea0003800000 */
.L_x_4659:
[----:B------:R-:W-:Y:S05]  /*25b60*/  BSYNC B0 ;  /* 0x0000000000007941 */ /* 0x000fea0003800000 */
.L_x_4524:
        /* <DEDUP_REMOVED lines=43> */
.L_x_4532:
[----:B0-----:R-:W0:Y:S01]  /*25e20*/  S2R R8, SR_CgaCtaId ;  /* 0x0000000000087919 */ /* 0x001e220000008800 */
[----:B------:R-:W-:-:S04]  /*25e30*/  MOV R3, 0x400 ;  /* 0x0000040000037802 */ /* 0x000fc80000000f00 */
[----:B0-----:R-:W-:Y:S02]  /*25e40*/  LEA R3, R8, R3, 0x18 ;  /* 0x0000000308037211 */ /* 0x001fe400078ec0ff */
[----:B------:R-:W-:-:S03]  /*25e50*/  SHF.L.U32 R8, R14, 0x1f, RZ ;  /* 0x0000001f0e087819 */ /* 0x000fc600000006ff */
[----:B------:R-:W-:-:S04]  /*25e60*/  IMAD R3, R12, 0x8, R3 ;  /* 0x000000080c037824 */ /* 0x000fc800078e0203 */
[----:B------:R-:W0:Y:S02]  /*25e70*/  SYNCS.PHASECHK.TRANS64.TRYWAIT P0, [R3+URZ+0x30840], R8 ;  /* 0x03084008030075a7 */ /* 0x000e24000800017f */
[----:B0-----:R-:W-:Y:S05]  /*25e80*/  @!P0 BRA `(.L_x_4533) ;  /* 0x0000004000048947 */ /* 0x001fea0003800000 */
.L_x_4660:
        /* <DEDUP_REMOVED lines=11> */
.L_x_4534:
[----:B------:R-:W1:Y:S01]  /*25f40*/  S2R R10, SR_CgaCtaId ;  /* 0x00000000000a7919 */ /* 0x000e620000008800 */
[----:B------:R-:W-:Y:S01]  /*25f50*/  MOV R9, 0x400 ;  /* 0x0000040000097802 */ /* 0x000fe20000000f00 */
        /* <DEDUP_REMOVED lines=9> */
[----:B-----5:R-:W-:Y:S01]  /*25ff0*/  R2UR UR13, R2 ;  /* 0x00000000020d72ca */ /* 0x020fe200000e0000 */
[----:B------:R-:W-:Y:S01]  /*26000*/  UMOV UR18, 0x80 ;  /* 0x0000008000127882 */ /* 0x000fe20000000000 */
[----:B0-----:R-:W-:-:S03]  /*26010*/  SHF.L.U32 R8, R19, 0x1f, RZ ;  /* 0x0000001f13087819 */ /* 0x001fc600000006ff */
        /* <DEDUP_REMOVED lines=20> */
.L_x_4661:
        /* <DEDUP_REMOVED lines=10> */
.L_x_4536:
[----:B------:R-:W-:-:S13]  /*26200*/  LOP3.LUT P0, RZ, R16, 0x40, RZ, 0xc0, !PT ;  /* 0x0000004010ff7812 */ /* 0x000fda000780c0ff */
[----:B------:R-:W-:Y:S05]  /*26210*/  @P0 BRA `(.L_x_4537) ;  /* 0x0000000000040947 */ /* 0x000fea0003800000 */
[----:B------:R-:W-:Y:S01]  /*26220*/  BPT.TRAP 0x1 ;  /* 0x000000040000795c */ /* 0x000fe20000300000 */
.L_x_4537:
[----:B------:R-:W0:Y:S01]  /*26230*/  S2R R9, SR_CgaCtaId ;  /* 0x0000000000097919 */ /* 0x000e220000008800 */
        /* <DEDUP_REMOVED lines=10> */
[----:B------:R-:W-:Y:S01]  /*262e0*/  R2UR UR12, R0 ;  /* 0x00000000000c72ca */ /* 0x000fe200000e0000 */
[----:B------:R-:W-:-:S06]  /*262f0*/  IMAD.MOV.U32 R6, RZ, RZ, R2 ;  /* 0x000000ffff067224 */ /* 0x000fcc00078e0002 */
[----:B------:R-:W-:Y:S02]  /*26300*/  UIMAD UR11, UR11, 0x60, UR5 ;  /* 0x000000600b0b78a4 */ /* 0x000fe4000f8e0205 */
[----:B------:R-:W-:Y:S02]  /*26310*/  UIADD3 UR9, UR9, 0x30850, URZ ;  /* 0x0003085009097890 */ /* 0x000fe4000fffe03f */
[----:B------:R-:W-:Y:S01]  /*26320*/  UIADD3.X UR5, URZ, UR39, URZ, UP0, !UPT ;  /* 0x000000273f057290 */ /* 0x000fe200087fe43f */
[----:B0-----:R-:W-:-:S05]  /*26330*/  LEA R8, R9, R8, 0x18 ;  /* 0x0000000809087211 */ /* 0x001fca00078ec0ff */
[----:B------:R-:W-:-:S05]  /*26340*/  IMAD R5, R17, 0x9000, R8 ;  /* 0x0000900011057824 */ /* 0x000fca00078e0208 */
[----:B------:R-:W-:Y:S01]  /*26350*/  R2UR UR15, R5 ;  /* 0x00000000050f72ca */ /* 0x000fe200000e0000 */
[----:B------:R-:W-:-:S12]  /*26360*/  IMAD.MOV.U32 R5, RZ, RZ, R7 ;  /* 0x000000ffff057224 */ /* 0x000fd800078e0007 */
        /* <DEDUP_REMOVED lines=12> */
.L_x_4531:
[----:B------:R-:W-:Y:S05]  /*26430*/  BSYNC B2 ;  /* 0x0000000000027941 */ /* 0x000fea0003800000 */
.L_x_4530:
[----:B------:R-:W2:Y:S01]  /*26440*/  LDL R2, [R1+0x24] ;  /* 0x0000240001027983 */ /* 0x000ea20000100800 */
[----:B------:R-:W-:Y:S02]  /*26450*/  IMAD.MOV.U32 R19, RZ, RZ, R14 ;  /* 0x000000ffff137224 */ /* 0x000fe400078e000e */
[----:B------:R-:W-:Y:S02]  /*26460*/  IMAD.MOV.U32 R17, RZ, RZ, R12 ;  /* 0x000000ffff117224 */ /* 0x000fe400078e000c */
[----:B--2---:R-:W-:-:S07]  /*26470*/  VIADD R7, R2, 0xfffffffd ;  /* 0xfffffffd02077836 */ /* 0x004fce0000000000 */
.L_x_4529:
[----:B------:R-:W-:Y:S05]  /*26480*/  BSYNC B1 ;  /* 0x0000000000017941 */ /* 0x000fea0003800000 */
.L_x_4528:
[----:B------:R-:W2:Y:S01]  /*26490*/  LDL.LU R2, [R1+0x24] ;  /* 0x0000240001027983 */ /* 0x000ea20000300800 */
[----:B------:R-:W-:Y:S01]  /*264a0*/  VIADD R13, R13, 0xfffffffe ;  /* 0xfffffffe0d0d7836 */ /* 0x000fe20000000000 */
[----:B--2---:R-:W-:-:S04]  /*264b0*/  LOP3.LUT R2, RZ, R2, RZ, 0x33, !PT ;  /* 0x00000002ff027212 */ /* 0x004fc800078e33ff */
[----:B------:R-:W-:-:S13]  /*264c0*/  ISETP.NE.AND P0, PT, R13, R2, PT ;  /* 0x000000020d00720c */ /* 0x000fda0003f05270 */
[----:B------:R-:W-:Y:S05]  /*264d0*/  @!P0 BRA `(.L_x_4527) ;  /* 0x0000001000208947 */ /* 0x000fea0003800000 */
[----:B------:R-:W-:-:S07]  /*264e0*/  IMAD.MOV.U32 R13, RZ, RZ, R6 ;  /* 0x000000ffff0d7224 */ /* 0x000fce00078e0006 */
.L_x_4554:
[----:B------:R-:W-:Y:S01]  /*264f0*/  VIADD R8, R17, 0x1 ;  /* 0x0000000111087836 */ /* 0x000fe20000000000 */
[----:B------:R-:W-:Y:S05]  /*26500*/  YIELD ;  /* 0x0000000000007946 */ /* 0x000fea0003800000 */
[----:B------:R-:W-:Y:S01]  /*26510*/  ISETP.NE.AND P0, PT, R8, 0x2, PT ;  /* 0x000000020800780c */ /* 0x000fe20003f05270 */
[----:B------:R-:W-:Y:S03]  /*26520*/  BSSY B1, `(.L_x_4538) ;  /* 0x000007e000017945 */ /* 0x000fe60003800000 */
[----:B------:R-:W-:-:S02]  /*26530*/  SEL R9, RZ, 0x1, P0 ;  /* 0x00000001ff097807 */ /* 0x000fc40000000000 */
[----:B------:R-:W-:Y:S02]  /*26540*/  SEL R8, R8, RZ, P0 ;  /* 0x000000ff08087207 */ /* 0x000fe40000000000 */
[----:B------:R-:W-:Y:S01]  /*26550*/  LOP3.LUT R9, R19, R9, RZ, 0x3c, !PT ;  /* 0x0000000913097212 */ /* 0x000fe200078e3cff */
[----:B------:R-:W-:Y:S06]  /*26560*/  @!P6 BRA `(.L_x_4539) ;  /* 0x0000000400e4e947 */ /* 0x000fec0003800000 */
        /* <DEDUP_REMOVED lines=23> */
.L_x_4540:
[----:B------:R-:W1:Y:S01]  /*266e0*/  S2R R3, SR_CgaCtaId ;  /* 0x0000000000037919 */ /* 0x000e620000008800 */
[----:B------:R-:W-:-:S04]  /*266f0*/  MOV R2, 0x400 ;  /* 0x0000040000027802 */ /* 0x000fc80000000f00 */
[----:B-1----:R-:W-:Y:S02]  /*26700*/  LEA R2, R3, R2, 0x18 ;  /* 0x0000000203027211 */ /* 0x002fe400078ec0ff */
[----:B------:R-:W-:-:S03]  /*26710*/  SHF.L.U32 R3, R9, 0x1f, RZ ;  /* 0x0000001f09037819 */ /* 0x000fc600000006ff */
[----:B------:R-:W-:-:S04]  /*26720*/  IMAD R2, R8, 0x8, R2 ;  /* 0x0000000808027824 */ /* 0x000fc800078e0202 */
[----:B------:R-:W1:Y:S02]  /*26730*/  SYNCS.PHASECHK.TRANS64.TRYWAIT P0, [R2+URZ+0x30840], R3 ;  /* 0x03084003020075a7 */ /* 0x000e64000800017f */
[----:B-1----:R-:W-:Y:S05]  /*26740*/  @!P0 BRA `(.L_x_4541) ;  /* 0x0000003400fc8947 */ /* 0x002fea0003800000 */
.L_x_4662:
        /* <DEDUP_REMOVED lines=11> */
.L_x_4542:
[----:B------:R-:W0:Y:S01]  /*26800*/  S2R R10, SR_CgaCtaId ;  /* 0x00000000000a7919 */ /* 0x000e220000008800 */
[----:B-1----:R-:W-:Y:S01]  /*26810*/  MOV R3, 0x400 ;  /* 0x0000040000037802 */ /* 0x002fe20000000f00 */
        /* <DEDUP_REMOVED lines=11> */
[----:B------:R-:W-:-:S03]  /*268d0*/  SHF.L.U32 R19, R19, 0x1f, RZ ;  /* 0x0000001f13137819 */ /* 0x000fc600000006ff */
[----:B------:R-:W-:-:S04]  /*268e0*/  UIADD3 UR9, UR9, 0x30830, URZ ;  /* 0x0003083009097890 */ /* 0x000fc8000fffe03f */
[----:B------:R-:W-:Y:S02]  /*268f0*/  UIMAD UR11, UR11, 0x60, UR5 ;  /* 0x000000600b0b78a4 */ /* 0x000fe4000f8e0205 */
[----:B------:R-:W-:Y:S01]  /*26900*/  UIADD3.X UR5, URZ, UR39, URZ, UP0, !UPT ;  /* 0x000000273f057290 */ /* 0x000fe200087fe43f */
[----:B0-----:R-:W-:-:S05]  /*26910*/  LEA R3, R10, R3, 0x18 ;  /* 0x000000030a037211 */ /* 0x001fca00078ec0ff */
        /* <DEDUP_REMOVED lines=16> */
.L_x_4663:
        /* <DEDUP_REMOVED lines=10> */
.L_x_4544:
[----:B------:R-:W-:-:S13]  /*26ac0*/  LOP3.LUT P0, RZ, R16, 0x40, RZ, 0xc0, !PT ;  /* 0x0000004010ff7812 */ /* 0x000fda000780c0ff */
[----:B------:R-:W-:Y:S05]  /*26ad0*/  @P0 BRA `(.L_x_4545) ;  /* 0x0000000000040947 */ /* 0x000fea0003800000 */
[----:B------:R-:W-:Y:S01]  /*26ae0*/  BPT.TRAP 0x1 ;  /* 0x000000040000795c */ /* 0x000fe20000300000 */
.L_x_4545:
        /* <DEDUP_REMOVED lines=12> */
[----:B------:R-:W-:-:S02]  /*26bb0*/  IMAD.MOV.U32 R5, RZ, RZ, R12 ;  /* 0x000000ffff057224 */ /* 0x000fc400078e000c */
[----:B------:R-:W-:-:S04]  /*26bc0*/  IMAD.MOV.U32 R6, RZ, RZ, R13 ;  /* 0x000000ffff067224 */ /* 0x000fc800078e000d */
        /* <DEDUP_REMOVED lines=17> */
[----:B------:R1:W-:Y:S02]  /*26ce0*/  UTMALDG.4D [UR8], [UR4], desc[UR6] ;  /* 0x00000608040075b4 */ /* 0x0003e40008019000 */
[----:B-1----:R-:W-:Y:S01]  /*26cf0*/  NOP ;  /* 0x0000000000007918 */ /* 0x002fe20000000000 */
.L_x_4539:
[----:B------:R-:W-:Y:S05]  /*26d00*/  BSYNC B1 ;  /* 0x0000000000017941 */ /* 0x000fea0003800000 */
.L_x_4538:
[----:B------:R-:W-:Y:S01]  /*26d10*/  VIADD R17, R8, 0x1 ;  /* 0x0000000108117836 */ /* 0x000fe20000000000 */
[----:B------:R-:W-:Y:S01]  /*26d20*/  BSSY B1, `(.L_x_4546) ;  /* 0x000007f000017945 */ /* 0x000fe20003800000 */
[----:B------:R-:W-:-:S03]  /*26d30*/  VIADD R11, R7, 0xffffffff ;  /* 0xffffffff070b7836 */ /* 0x000fc60000000000 */
[----:B------:R-:W-:-:S04]  /*26d40*/  ISETP.NE.AND P0, PT, R17, 0x2, PT ;  /* 0x000000021100780c */ /* 0x000fc80003f05270 */
[----:B0-----:R-:W-:Y:S02]  /*26d50*/  SEL R19, RZ, 0x1, P0 ;  /* 0x00000001ff137807 */ /* 0x001fe40000000000 */
        /* <DEDUP_REMOVED lines=26> */
.L_x_4548:
[----:B------:R-:W1:Y:S01]  /*26f00*/  S2R R3, SR_CgaCtaId ;  /* 0x0000000000037919 */ /* 0x000e620000008800 */
[----:B------:R-:W-:-:S04]  /*26f10*/  MOV R2, 0x400 ;  /* 0x0000040000027802 */ /* 0x000fc80000000f00 */
[----:B-1----:R-:W-:Y:S02]  /*26f20*/  LEA R2, R3, R2, 0x18 ;  /* 0x0000000203027211 */ /* 0x002fe400078ec0ff */
[----:B------:R-:W-:-:S03]  /*26f30*/  SHF.L.U32 R3, R19, 0x1f, RZ ;  /* 0x0000001f13037819 */ /* 0x000fc600000006ff */
[----:B------:R-:W-:-:S04]  /*26f40*/  IMAD R2, R17, 0x8, R2 ;  /* 0x0000000811027824 */ /* 0x000fc800078e0202 */
[----:B------:R-:W1:Y:S02]  /*26f50*/  SYNCS.PHASECHK.TRANS64.TRYWAIT P0, [R2+URZ+0x30840], R3 ;  /* 0x03084003020075a7 */ /* 0x000e64000800017f */
[----:B-1----:R-:W-:Y:S05]  /*26f60*/  @!P0 BRA `(.L_x_4549) ;  /* 0x00000030001c8947 */ /* 0x002fea0003800000 */
.L_x_4664:
        /* <DEDUP_REMOVED lines=11> */
.L_x_4550:
        /* <DEDUP_REMOVED lines=34> */
.L_x_4665:
        /* <DEDUP_REMOVED lines=10> */
.L_x_4552:
[----:B------:R-:W-:-:S13]  /*272e0*/  LOP3.LUT P0, RZ, R16, 0x40, RZ, 0xc0, !PT ;  /* 0x0000004010ff7812 */ /* 0x000fda000780c0ff */
[----:B------:R-:W-:Y:S05]  /*272f0*/  @P0 BRA `(.L_x_4553) ;  /* 0x0000000000040947 */ /* 0x000fea0003800000 */
[----:B------:R-:W-:Y:S01]  /*27300*/  BPT.TRAP 0x1 ;  /* 0x000000040000795c */ /* 0x000fe20000300000 */
.L_x_4553:
[----:B0-----:R-:W0:Y:S01]  /*27310*/  S2R R9, SR_CgaCtaId ;  /* 0x0000000000097919 */ /* 0x001e220000008800 */
        /* <DEDUP_REMOVED lines=16> */
[----:B0-----:R-:W-:-:S05]  /*27420*/  LEA R3, R9, R3, 0x18 ;  /* 0x0000000309037211 */ /* 0x001fca00078ec0ff */
[----:B------:R-:W-:-:S05]  /*27430*/  IMAD R8, R8, 0x9000, R3 ;  /* 0x0000900008087824 */ /* 0x000fca00078e0203 */
[----:B------:R-:W-:-:S13]  /*27440*/  R2UR UR15, R8 ;  /* 0x00000000080f72ca */ /* 0x000fda00000e0000 */
        /* <DEDUP_REMOVED lines=12> */
.L_x_4547:
[----:B------:R-:W-:Y:S05]  /*27510*/  BSYNC B1 ;  /* 0x0000000000017941 */ /* 0x000fea0003800000 */
.L_x_4546:
[----:B------:R-:W2:Y:S01]  /*27520*/  LDL R2, [R1+0x18] ;  /* 0x0000180001027983 */ /* 0x000ea20000100800 */
[----:B------:R-:W-:Y:S01]  /*27530*/  VIADD R7, R7, 0xfffffffe ;  /* 0xfffffffe07077836 */ /* 0x000fe20000000000 */
[----:B--2---:R-:W-:-:S13]  /*27540*/  ISETP.GT.AND P0, PT, R11, R2, PT ;  /* 0x000000020b00720c */ /* 0x004fda0003f04270 */
[----:B------:R-:W-:Y:S05]  /*27550*/  @P0 BRA `(.L_x_4554) ;  /* 0xffffffec00e40947 */ /* 0x000fea000383ffff */
.L_x_4527:
[----:B------:R-:W-:Y:S05]  /*27560*/  BSYNC B0 ;  /* 0x0000000000007941 */ /* 0x000fea0003800000 */
.L_x_4526:
[----:B------:R-:W0:Y:S01]  /*27570*/  S2R R2, SR_TID.X ;  /* 0x0000000000027919 */ /* 0x000e220000002100 */
[----:B------:R-:W-:Y:S01]  /*27580*/  BSSY B0, `(.L_x_4555) ;  /* 0x0000012000007945 */ /* 0x000fe20003800000 */
[----:B0-----:R-:W-:-:S04]  /*27590*/  LOP3.LUT R2, R2, 0x1f, RZ, 0xc0, !PT ;  /* 0x0000001f02027812 */ /* 0x001fc800078ec0ff */
[----:B------:R-:W-:-:S13]  /*275a0*/  ISETP.NE.AND P0, PT, R2, RZ, PT ;  /* 0x000000ff0200720c */ /* 0x000fda0003f05270 */
[----:B------:R-:W-:Y:S05]  /*275b0*/  @P0 BRA `(.L_x_4556) ;  /* 0x0000000000380947 */ /* 0x000fea0003800000 */
[----:B------:R-:W0:Y:S01]  /*275c0*/  S2R R7, SR_LANEID ;  /* 0x0000000000077919 */ /* 0x000e220000000000 */
[----:B------:R-:W-:Y:S01]  /*275d0*/  VOTEU.ANY UR4, UPT, PT ;  /* 0x0000000000047886 */ /* 0x000fe200038e0100 */
[----:B------:R-:W1:Y:S01]  /*275e0*/  LDC.64 R2, c[0x0][0xc38] ;  /* 0x00030e00ff027b82 */ /* 0x000e620000000a00 */
[----:B------:R-:W0:Y:S01]  /*275f0*/  FLO.U32 R4, UR4 ;  /* 0x0000000400047d00 */ /* 0x000e2200080e0000 */
[----:B------:R-:W-:Y:S01]  /*27600*/  ULDC.64 UR6, c[0x0][0x208] ;  /* 0x0000820000067ab9 */ /* 0x000fe20000000a00 */
[----:B0-----:R-:W-:-:S06]  /*27610*/  ISETP.EQ.U32.AND P0, PT, R4, R7, PT ;  /* 0x000000070400720c */ /* 0x001fcc0003f02070 */
[----:B------:R-:W1:Y:S07]  /*27620*/  POPC R7, UR4 ;  /* 0x0000000400077d09 */ /* 0x000e6e0008000000 */
[----:B-1----:R-:W2:Y:S01]  /*27630*/  @P0 ATOMG.E.ADD.STRONG.GPU PT, R3, desc[UR6][R2.64], R7 ;  /* 0x00000007020309a8 */ /* 0x002ea200081ee1c6 */
[----:B------:R-:W0:Y:S02]  /*27640*/  S2R R8, SR_LTMASK ;  /* 0x0000000000087919 */ /* 0x000e240000003900 */
[----:B0-----:R-:W-:-:S04]  /*27650*/  LOP3.LUT R8, R8, UR4, RZ, 0xc0, !PT ;  /* 0x0000000408087c12 */ /* 0x001fc8000f8ec0ff */
[----:B------:R-:W0:Y:S01]  /*27660*/  POPC R9, R8 ;  /* 0x0000000800097309 */ /* 0x000e220000000000 */
[----:B--2---:R-:W0:Y:S02]  /*27670*/  SHFL.IDX PT, R4, R3, R4, 0x1f ;  /* 0x00001f0403047589 */ /* 0x004e2400000e0000 */
[----:B0-----:R-:W-:-:S05]  /*27680*/  IADD3 R2, R4, UR36, R9 ;  /* 0x0000002404027c10 */ /* 0x001fca000fffe009 */
[----:B------:R0:W-:Y:S02]  /*27690*/  STL [R1], R2 ;  /* 0x0000000201007387 */ /* 0x0001e40000100800 */
.L_x_4556:
[----:B------:R-:W-:Y:S05]  /*276a0*/  BSYNC B0 ;  /* 0x0000000000007941 */ /* 0x000fea0003800000 */
.L_x_4555:
[----:B------:R-:W-:Y:S04]  /*276b0*/  BSSY B0, `(.L_x_4557) ;  /* 0x0000035000007945 */ /* 0x000fe80003800000 */
[----:B------:R-:W-:Y:S05]  /*276c0*/  @!P6 BRA `(.L_x_4558) ;  /* 0x0000000000cce947 */ /* 0x000fea0003800000 */
[----:B------:R-:W1:Y:S01]  /*276d0*/  S2R R3, SR_CgaCtaId ;  /* 0x0000000000037919 */ /* 0x000e620000008800 */
[----:B0-----:R-:W-:-:S04]  /*276e0*/  MOV R2, 0x400 ;  /* 0x0000040000027802 */ /* 0x001fc80000000f00 */
[----:B-1----:R-:W-:-:S05]  /*276f0*/  LEA R2, R3, R2, 0x18 ;  /* 0x0000000203027211 */ /* 0x002fca00078ec0ff */
[----:B------:R-:W-:Y:S01]  /*27700*/  IMAD R3, R17, 0x8, R2 ;  /* 0x0000000811037824 */ /* 0x000fe200078e0202 */
[----:B------:R-:W-:-:S04]  /*27710*/  SHF.L.U32 R2, R19, 0x1f, RZ ;  /* 0x0000001f13027819 */ /* 0x000fc800000006ff */
[----:B------:R-:W0:Y:S02]  /*27720*/  SYNCS.PHASECHK.TRANS64.TRYWAIT P0, [R3+URZ+0x30860], R2 ;  /* 0x03086002030075a7 */ /* 0x000e24000800017f */
[----:B0-----:R-:W-:Y:S05]  /*27730*/  @!P0 BRA `(.L_x_4559) ;  /* 0x0000002800508947 */ /* 0x001fea0003800000 */
.L_x_4666:
        /* <DEDUP_REMOVED lines=10> */
.L_x_4560:
[----:B------:R-:W-:-:S13]  /*277e0*/  LOP3.LUT P0, RZ, R16, 0x40, RZ, 0xc0, !PT ;  /* 0x0000004010ff7812 */ /* 0x000fda000780c0ff */
[----:B------:R-:W-:Y:S05]  /*277f0*/  @P0 BRA `(.L_x_4561) ;  /* 0x0000000000040947 */ /* 0x000fea0003800000 */
[----:B------:R-:W-:Y:S01]  /*27800*/  BPT.TRAP 0x1 ;  /* 0x000000040000795c */ /* 0x000fe20000300000 */
.L_x_4561:
        /* <DEDUP_REMOVED lines=11> */
[----:B------:R-:W-:-:S07]  /*278c0*/  R2UR UR13, R6 ;  /* 0x00000000060d72ca */ /* 0x000fce00000e0000 */
        /* <DEDUP_REMOVED lines=18> */
[----:B-1----:R-:W-:Y:S01]  /*279f0*/  NOP ;  /* 0x0000000000007918 */ /* 0x002fe20000000000 */
.L_x_4558:
[----:B------:R-:W-:Y:S05]  /*27a00*/  BSYNC B0 ;  /* 0x0000000000007941 */ /* 0x000fea0003800000 */
.L_x_4557:
[----:B------:R-:W-:-:S05]  /*27a10*/  VIADD R17, R17, 0x1 ;  /* 0x0000000111117836 */ /* 0x000fca0000000000 */
[----:B------:R-:W-:-:S04]  /*27a20*/  ISETP.NE.AND P0, PT, R17, 0x2, PT ;  /* 0x000000021100780c */ /* 0x000fc80003f05270 */
[----:B------:R-:W-:Y:S02]  /*27a30*/  SEL R0, RZ, 0x1, P0 ;  /* 0x00000001ff007807 */ /* 0x000fe40000000000 */
[----:B------:R-:W-:Y:S02]  /*27a40*/  SEL R17, R17, RZ, P0 ;  /* 0x000000ff11117207 */ /* 0x000fe40000000000 */
[----:B------:R-:W-:-:S07]  /*27a50*/  LOP3.LUT R19, R19, R0, RZ, 0x3c, !PT ;  /* 0x0000000013137212 */ /* 0x000fce00078e3cff */
.L_x_4511:
[----:B------:R-:W-:Y:S05]  /*27a60*/  BSYNC B6 ;  /* 0x0000000000067941 */ /* 0x000fea0003800000 */
.L_x_4509:
[----:B------:R-:W-:-:S03]  /*27a70*/  UMOV UR4, 0xffffffff ;  /* 0xffffffff00047882 */ /* 0x000fc60000000000 */
[----:B------:R-:W-:Y:S05]  /*27a80*/  BRA.DIV UR4, `(.L_x_4562) ;  /* 0x0000002604907947 */ /* 0x000fea000b800000 */
[----:B---3--:R-:W3:Y:S04]  /*27a90*/  LDL.LU R0, [R1] ;  /* 0x0000000001007983 */ /* 0x008ee80000300800 */
[----:B---3--:R3:W4:Y:S04]  /*27aa0*/  SHFL.IDX PT, R5, R0, RZ, 0x1f ;  /* 0x00001fff00057589 */ /* 0x00872800000e0000 */
[----:B01----:R3:W0:Y:S02]  /*27ab0*/  SHFL.IDX PT, R7, R0, 0x1, 0x1f ;  /* 0x00201f0000077f89 */ /* 0x00362400000e0000 */
.L_x_4670:
[----:B---3--:R-:W3:Y:S01]  /*27ac0*/  LDL R0, [R1+0xc] ;  /* 0x00000c0001007983 */ /* 0x008ee20000100800 */
[----:B------:R-:W-:Y:S01]  /*27ad0*/  ULDC UR4, c[0x0][0xc14] ;  /* 0x0003050000047ab9 */ /* 0x000fe20000000800 */
[----:B------:R-:W-:Y:S01]  /*27ae0*/  BSSY B0, `(.L_x_4563) ;  /* 0x000000d000007945 */ /* 0x000fe20003800000 */
[----:B------:R-:W-:Y:S01]  /*27af0*/  IMAD.MOV.U32 R4, RZ, RZ, RZ ;  /* 0x000000ffff047224 */ /* 0x000fe200078e00ff */
[----:B------:R-:W1:Y:S02]  /*27b00*/  S2R R10, SR_TID.X ;  /* 0x00000000000a7919 */ /* 0x000e640000002100 */
[----:B-1----:R-:W-:-:S04]  /*27b10*/  LOP3.LUT R10, R10, 0x1f, RZ, 0xc0, !PT ;  /* 0x0000001f0a0a7812 */ /* 0x002fc800078ec0ff */
[C---:B------:R-:W-:Y:S01]  /*27b20*/  ISETP.NE.AND P0, PT, R10.reuse, 0x1f, PT ;  /* 0x0000001f0a00780c */ /* 0x040fe20003f05270 */
[----:B---3--:R-:W-:Y:S02]  /*27b30*/  IMAD.IADD R9, R10, 0x1, R0 ;  /* 0x000000010a097824 */ /* 0x008fe400078e0200 */
[----:B------:R-:W-:-:S05]  /*27b40*/  IMAD.U32 R0, RZ, RZ, UR4 ;  /* 0x00000004ff007e24 */ /* 0x000fca000f8e00ff */
[----:B------:R-:W-:-:S13]  /*27b50*/  ISETP.GE.OR P0, PT, R9, R0, !P0 ;  /* 0x000000000900720c */ /* 0x000fda0004706670 */
[----:B------:R-:W-:Y:S05]  /*27b60*/  @P0 BRA `(.L_x_4564) ;  /* 0x0000000000100947 */ /* 0x000fea0003800000 */
[----:B------:R-:W1:Y:S01]  /*27b70*/  LDC.64 R2, c[0x0][0xc58] ;  /* 0x00031600ff027b82 */ /* 0x000e620000000a00 */
[----:B------:R-:W-:Y:S01]  /*27b80*/  ULDC.64 UR4, c[0x0][0x208] ;  /* 0x0000820000047ab9 */ /* 0x000fe20000000a00 */
[----:B-1----:R-:W-:-:S05]  /*27b90*/  IMAD.WIDE R2, R9, 0x4, R2 ;  /* 0x0000000409027825 */ /* 0x002fca00078e0202 */
[----:B------:R1:W5:Y:S02]  /*27ba0*/  LDG.E R4, desc[UR4][R2.64] ;  /* 0x0000000402047981 */ /* 0x000364000c1e1900 */
.L_x_4564:
[----:B------:R-:W-:Y:S05]  /*27bb0*/  BSYNC B0 ;  /* 0x0000000000007941 */ /* 0x000fea0003800000 */
.L_x_4563:
[----:B------:R-:W-:-:S03]  /*27bc0*/  UMOV UR4, 0xffffffff ;  /* 0xffffffff00047882 */ /* 0x000fc60000000000 */
[----:B------:R-:W-:Y:S05]  /*27bd0*/  BRA.DIV UR4, `(.L_x_4565) ;  /* 0x00000026048c7947 */ /* 0x000fea000b800000 */
[----:B-----5:R-:W3:Y:S01]  /*27be0*/  SHFL.UP PT, R14, R4, 0x1, RZ ;  /* 0x04200000040e7989 */ /* 0x020ee200000e00ff */
[C---:B------:R-:W-:Y:S02]  /*27bf0*/  ISETP.NE.AND P0, PT, R10.reuse, RZ, PT ;  /* 0x000000ff0a00720c */ /* 0x040fe40003f05270 */
[----:B------:R-:W-:Y:S02]  /*27c00*/  ISETP.GE.U32.AND P1, PT, R10, 0x2, PT ;  /* 0x000000020a00780c */ /* 0x000fe40003f26070 */
[----:B---3--:R-:W-:Y:S02]  /*27c10*/  SEL R13, R14, RZ, P0 ;  /* 0x000000ff0e0d7207 */ /* 0x008fe40000000000 */
[----:B------:R-:W-:-:S03]  /*27c20*/  ISETP.GE.U32.AND P0, PT, R10, 0x4, PT ;  /* 0x000000040a00780c */ /* 0x000fc60003f06070 */
[----:B------:R-:W-:-:S05]  /*27c30*/  IMAD.IADD R13, R4, 0x1, R13 ;  /* 0x00000001040d7824 */ /* 0x000fca00078e020d */
[----:B------:R-:W3:Y:S02]  /*27c40*/  SHFL.UP PT, R14, R13, 0x2, RZ ;  /* 0x044000000d0e7989 */ /* 0x000ee400000e00ff */
[----:B---3--:R-:W-:Y:S02]  /*27c50*/  SEL R14, R14, RZ, P1 ;  /* 0x000000ff0e0e7207 */ /* 0x008fe40000800000 */
[----:B------:R-:W-:-:S03]  /*27c60*/  ISETP.GE.U32.AND P1, PT, R10, 0x8, PT ;  /* 0x000000080a00780c */ /* 0x000fc60003f26070 */
[----:B-1----:R-:W-:-:S05]  /*27c70*/  IMAD.IADD R3, R13, 0x1, R14 ;  /* 0x000000010d037824 */ /* 0x002fca00078e020e */
[----:B------:R-:W2:Y:S02]  /*27c80*/  SHFL.UP PT, R14, R3, 0x4, RZ ;  /* 0x04800000030e7989 */ /* 0x000ea400000e00ff */
[----:B--2---:R-:W-:Y:S02]  /*27c90*/  SEL R6, R14, RZ, P0 ;  /* 0x000000ff0e067207 */ /* 0x004fe40000000000 */
[----:B------:R-:W-:-:S03]  /*27ca0*/  ISETP.GE.U32.AND P0, PT, R10, 0x10, PT ;  /* 0x000000100a00780c */ /* 0x000fc60003f06070 */
[----:B------:R-:W-:-:S05]  /*27cb0*/  IMAD.IADD R6, R3, 0x1, R6 ;  /* 0x0000000103067824 */ /* 0x000fca00078e0206 */
[----:B------:R-:W1:Y:S02]  /*27cc0*/  SHFL.UP PT, R14, R6, 0x8, RZ ;  /* 0x05000000060e7989 */ /* 0x000e6400000e00ff */
[----:B-1----:R-:W-:-:S05]  /*27cd0*/  SEL R9, R14, RZ, P1 ;  /* 0x000000ff0e097207 */ /* 0x002fca0000800000 */
[----:B------:R-:W-:-:S05]  /*27ce0*/  IMAD.IADD R8, R6, 0x1, R9 ;  /* 0x0000000106087824 */ /* 0x000fca00078e0209 */
[----:B------:R-:W1:Y:S02]  /*27cf0*/  SHFL.UP PT, R14, R8, 0x10, RZ ;  /* 0x06000000080e7989 */ /* 0x000e6400000e00ff */
[----:B-1----:R-:W-:-:S05]  /*27d00*/  SEL R9, R14, RZ, P0 ;  /* 0x000000ff0e097207 */ /* 0x002fca0000000000 */
[----:B------:R-:W-:-:S05]  /*27d10*/  IMAD.IADD R2, R8, 0x1, R9 ;  /* 0x0000000108027824 */ /* 0x000fca00078e0209 */
[----:B------:R1:W2:Y:S02]  /*27d20*/  SHFL.IDX PT, R14, R2, 0x1f, 0x1f ;  /* 0x03e01f00020e7f89 */ /* 0x0002a400000e0000 */
.L_x_4678:
[----:B------:R-:W-:Y:S02]  /*27d30*/  ULDC UR4, c[0x0][0xc10] ;  /* 0x0003040000047ab9 */ /* 0x000fe40000000800 */
[----:B------:R-:W-:-:S04]  /*27d40*/  IMAD.U32 R6, RZ, RZ, UR4 ;  /* 0x00000004ff067e24 */ /* 0x000fc8000f8e00ff */
[----:B--2---:R-:W-:-:S04]  /*27d50*/  IMAD R14, R14, R6, RZ ;  /* 0x000000060e0e7224 */ /* 0x004fc800078e02ff */
[----:B0-----:R-:W-:-:S05]  /*27d60*/  IMAD.IADD R7, R7, 0x1, R14 ;  /* 0x0000000107077824 */ /* 0x001fca00078e020e */
[----:B----4-:R-:W-:-:S13]  /*27d70*/  ISETP.GT.AND P0, PT, R7, R5, PT ;  /* 0x000000050700720c */ /* 0x010fda0003f04270 */
[----:B------:R-:W-:Y:S05]  /*27d80*/  @P0 BRA `(.L_x_4566) ;  /* 0x0000000000c40947 */ /* 0x000fea0003800000 */
[----:B------:R-:W0:Y:S02]  /*27d90*/  LDC R0, c[0x0][0xc14] ;  /* 0x00030500ff007b82 */ /* 0x000e240000000800 */
.L_x_4571:
[----:B01----:R-:W2:Y:S02]  /*27da0*/  LDL.LU R2, [R1+0xc] ;  /* 0x00000c0001027983 */ /* 0x003ea40000300800 */
[----:B--2---:R-:W-:-:S05]  /*27db0*/  VIADD R3, R2, 0x1f ;  /* 0x0000001f02037836 */ /* 0x004fca0000000000 */
[----:B0-----:R-:W-:-:S13]  /*27dc0*/  ISETP.GE.AND P0, PT, R3, R0, PT ;  /* 0x000000000300720c */ /* 0x001fda0003f06270 */
[----:B------:R-:W-:Y:S05]  /*27dd0*/  @P0 BRA `(.L_x_4567) ;  /* 0x0000000800100947 */ /* 0x000fea0003800000 */
[----:B------:R-:W0:Y:S01]  /*27de0*/  S2R R10, SR_TID.X ;  /* 0x00000000000a7919 */ /* 0x000e220000002100 */
[----:B------:R-:W-:Y:S01]  /*27df0*/  IMAD.MOV.U32 R2, RZ, RZ, R3 ;  /* 0x000000ffff027224 */ /* 0x000fe200078e0003 */
[----:B------:R-:W-:Y:S01]  /*27e00*/  BSSY B0, `(.L_x_4568) ;  /* 0x000000c000007945 */ /* 0x000fe20003800000 */
[----:B------:R-:W-:-:S03]  /*27e10*/  IMAD.MOV.U32 R4, RZ, RZ, RZ ;  /* 0x000000ffff047224 */ /* 0x000fc600078e00ff */
[----:B------:R1:W-:Y:S01]  /*27e20*/  STL [R1+0xc], R2 ;  /* 0x00000c0201007387 */ /* 0x0003e20000100800 */
[----:B0-----:R-:W-:-:S04]  /*27e30*/  LOP3.LUT R10, R10, 0x1f, RZ, 0xc0, !PT ;  /* 0x0000001f0a0a7812 */ /* 0x001fc800078ec0ff */
[C---:B------:R-:W-:Y:S01]  /*27e40*/  ISETP.NE.AND P1, PT, R10.reuse, 0x1f, PT ;  /* 0x0000001f0a00780c */ /* 0x040fe20003f25270 */
[----:B------:R-:W-:-:S05]  /*27e50*/  IMAD.IADD R9, R10, 0x1, R2 ;  /* 0x000000010a097824 */ /* 0x000fca00078e0202 */
[----:B------:R-:W-:-:S13]  /*27e60*/  ISETP.GE.OR P0, PT, R9, R0, !P1 ;  /* 0x000000000900720c */ /* 0x000fda0004f06670 */
[----:B-1----:R-:W-:Y:S05]  /*27e70*/  @P0 BRA `(.L_x_4569) ;  /* 0x0000000000100947 */ /* 0x002fea0003800000 */
[----:B------:R-:W0:Y:S01]  /*27e80*/  LDC.64 R2, c[0x0][0xc58] ;  /* 0x00031600ff027b82 */ /* 0x000e220000000a00 */
[----:B------:R-:W-:Y:S01]  /*27e90*/  ULDC.64 UR4, c[0x0][0x208] ;  /* 0x0000820000047ab9 */ /* 0x000fe20000000a00 */
[----:B0-----:R-:W-:-:S05]  /*27ea0*/  IMAD.WIDE R2, R9, 0x4, R2 ;  /* 0x0000000409027825 */ /* 0x001fca00078e0202 */
[----:B------:R0:W5:Y:S02]  /*27eb0*/  LDG.E R4, desc[UR4][R2.64] ;  /* 0x0000000402047981 */ /* 0x000164000c1e1900 */
.L_x_4569:
[----:B------:R-:W-:Y:S05]  /*27ec0*/  BSYNC B0 ;  /* 0x0000000000007941 */ /* 0x000fea0003800000 */
.L_x_4568:
        /* <DEDUP_REMOVED lines=23> */
.L_x_4686:
[----:B------:R-:W-:Y:S02]  /*28040*/  ULDC UR4, c[0x0][0xc10] ;  /* 0x0003040000047ab9 */ /* 0x000fe40000000800 */
[----:B------:R-:W-:-:S04]  /*28050*/  IMAD.U32 R6, RZ, RZ, UR4 ;  /* 0x00000004ff067e24 */ /* 0x000fc8000f8e00ff */
[----:B-1----:R-:W-:-:S04]  /*28060*/  IMAD R14, R14, R6, RZ ;  /* 0x000000060e0e7224 */ /* 0x002fc800078e02ff */
[----:B------:R-:W-:-:S05]  /*28070*/  IMAD.IADD R7, R14, 0x1, R7 ;  /* 0x000000010e077824 */ /* 0x000fca00078e0207 */
[----:B------:R-:W-:-:S13]  /*28080*/  ISETP.GT.AND P0, PT, R7, R5, PT ;  /* 0x000000050700720c */ /* 0x000fda0003f04270 */
[----:B------:R-:W-:Y:S05]  /*28090*/  @!P0 BRA `(.L_x_4571) ;  /* 0xfffffffc00408947 */ /* 0x000fea000383ffff */
.L_x_4566:
[----:B------:R-:W-:Y:S01]  /*280a0*/  IMAD.IADD R7, R7, 0x1, -R14 ;  /* 0x0000000107077824 */ /* 0x000fe200078e0a0e */
[----:B------:R-:W-:-:S03]  /*280b0*/  UMOV UR4, 0xffffffff ;  /* 0xffffffff00047882 */ /* 0x000fc60000000000 */
[----:B------:R-:W-:-:S05]  /*280c0*/  IMAD R8, R2, R6, R7 ;  /* 0x0000000602087224 */ /* 0x000fca00078e0207 */
[----:B------:R-:W-:Y:S01]  /*280d0*/  ISETP.GT.AND P6, PT, R8, R5, PT ;  /* 0x000000050800720c */ /* 0x000fe20003fc4270 */
[----:B------:R-:W-:-:S12]  /*280e0*/  BRA.DIV UR4, `(.L_x_4572) ;  /* 0x0000002604e87947 */ /* 0x000fd8000b800000 */
[----:B------:R-:W-:-:S04]  /*280f0*/  VOTE.ANY R3, PT, !P6 ;  /* 0x0000000000037806 */ /* 0x000fc800070e0100 */
[----:B------:R-:W2:Y:S02]  /*28100*/  POPC R8, R3 ;  /* 0x0000000300087309 */ /* 0x000ea40000000000 */
[----:B--2---:R2:W3:Y:S02]  /*28110*/  SHFL.IDX PT, R4, R4, R8, 0x1f ;  /* 0x00001f0804047589 */ /* 0x0044e400000e0000 */
.L_x_4690:
[----:B------:R-:W-:Y:S01]  /*28120*/  ISETP.NE.AND P0, PT, R3, RZ, PT ;  /* 0x000000ff0300720c */ /* 0x000fe20003f05270 */
[----:B------:R-:W-:-:S12]  /*28130*/  IMAD.MOV.U32 R9, RZ, RZ, RZ ;  /* 0x000000ffff097224 */ /* 0x000fd800078e00ff */
[----:B------:R-:W-:Y:S05]  /*28140*/  @!P0 BRA `(.L_x_4573) ;  /* 0x0000000000108947 */ /* 0x000fea0003800000 */
[----:B------:R-:W-:Y:S01]  /*28150*/  UMOV UR4, 0xffffffff ;  /* 0xffffffff00047882 */ /* 0x000fe20000000000 */
[----:B------:R-:W-:Y:S02]  /*28160*/  VIADD R12, R8, 0xffffffff ;  /* 0xffffffff080c7836 */ /* 0x000fe40000000000 */
[----:B------:R-:W-:Y:S05]  /*28170*/  BRA.DIV UR4, `(.L_x_4574) ;  /* 0x0000002a040c7947 */ /* 0x000fea000b800000 */
[----:B------:R4:W0:Y:S02]  /*28180*/  SHFL.IDX PT, R9, R2, R12, 0x1f ;  /* 0x00001f0c02097589 */ /* 0x00082400000e0000 */
.L_x_4573:
[----:B------:R-:W5:Y:S01]  /*28190*/  LDL.LU R10, [R1+0xc] ;  /* 0x00000c00010a7983 */ /* 0x000f620000300800 */
[----:B01--4-:R-:W0:Y:S01]  /*281a0*/  LDC.64 R2, c[0x0][0xc68] ;  /* 0x00031a00ff027b82 */ /* 0x013e220000000a00 */
[----:B------:R-:W-:Y:S01]  /*281b0*/  ULDC.64 UR4, c[0x0][0x208] ;  /* 0x0000820000047ab9 */ /* 0x000fe20000000a00 */
[----:B-----5:R-:W-:-:S04]  /*281c0*/  IMAD.IADD R10, R8, 0x1, R10 ;  /* 0x00000001080a7824 */ /* 0x020fc800078e020a */
[----:B0-----:R-:W-:Y:S01]  /*281d0*/  IMAD.WIDE R2, R10, 0x4, R2 ;  /* 0x000000040a027825 */ /* 0x001fe200078e0202 */
[----:B------:R0:W-:Y:S04]  /*281e0*/  STL [R1+0xc], R10 ;  /* 0x00000c0a01007387 */ /* 0x0001e80000100800 */
[----:B------:R-:W2:Y:S01]  /*281f0*/  LDG.E R11, desc[UR4][R2.64] ;  /* 0x00000004020b7981 */ /* 0x000ea2000c1e1900 */
[----:B------:R-:W-:-:S04]  /*28200*/  IMAD R7, R9, R6, R7 ;  /* 0x0000000609077224 */ /* 0x000fc800078e0207 */
[----:B------:R-:W-:Y:S01]  /*28210*/  IMAD.IADD R5, R5, 0x1, -R7 ;  /* 0x0000000105057824 */ /* 0x000fe200078e0a07 */
[----:B------:R1:W-:Y:S01]  /*28220*/  STL [R1], R7 ;  /* 0x0000000701007387 */ /* 0x0003e20000100800 */
[----:B--23--:R-:W-:-:S05]  /*28230*/  IMAD R8, R4, R11, RZ ;  /* 0x0000000b04087224 */ /* 0x00cfca00078e02ff */
[----:B0-----:R-:W-:-:S04]  /*28240*/  IABS R10, R8 ;  /* 0x00000008000a7213 */ /* 0x001fc80000000000 */
        /* <DEDUP_REMOVED lines=24> */
[----:B-1----:R-:W-:Y:S02]  /*283d0*/  IMAD R7, R11, R2, RZ ;  /* 0x000000020b077224 */ /* 0x002fe400078e02ff */
[----:B------:R-:W-:Y:S02]  /*283e0*/  IMAD.MOV R2, RZ, RZ, -R2 ;  /* 0x000000ffff027224 */ /* 0x000fe400078e0a02 */
[----:B------:R-:W-:Y:S02]  /*283f0*/  IMAD.MOV R3, RZ, RZ, -R7 ;  /* 0x000000ffff037224 */ /* 0x000fe400078e0a07 */
[----:B------:R-:W-:Y:S02]  /*28400*/  IMAD R8, R8, R2, R5 ;  /* 0x0000000208087224 */ /* 0x000fe400078e0205 */
[----:B------:R-:W-:Y:S01]  /*28410*/  IMAD.MOV.U32 R2, RZ, RZ, RZ ;  /* 0x000000ffff027224 */ /* 0x000fe200078e00ff */
[----:B------:R-:W-:Y:S01]  /*28420*/  VIADDMNMX R11, R3, R6, R11, PT ;  /* 0x00000006030b7246 */ /* 0x000fe2000380010b */
[----:B------:R-:W-:-:S03]  /*28430*/  IMAD.IADD R7, R8, 0x1, R7 ;  /* 0x0000000108077824 */ /* 0x000fc600078e0207 */
[----:B------:R-:W-:-:S04]  /*28440*/  IABS R6, R11 ;  /* 0x0000000b00067213 */ /* 0x000fc80000000000 */
[----:B------:R-:W0:Y:S08]  /*28450*/  I2F.RP R9, R6 ;  /* 0x0000000600097306 */ /* 0x000e300000209400 */
[----:B0-----:R-:W0:Y:S02]  /*28460*/  MUFU.RCP R9, R9 ;  /* 0x0000000900097308 */ /* 0x001e240000001000 */
[----:B0-----:R-:W-:-:S06]  /*28470*/  VIADD R10, R9, 0xffffffe ;  /* 0x0ffffffe090a7836 */ /* 0x001fcc0000000000 */
[----:B------:R-:W0:Y:S02]  /*28480*/  F2I.FTZ.U32.TRUNC.NTZ R3, R10 ;  /* 0x0000000a00037305 */ /* 0x000e24000021f000 */
[----:B0-----:R-:W-:-:S04]  /*28490*/  IMAD.MOV R5, RZ, RZ, -R3 ;  /* 0x000000ffff057224 */ /* 0x001fc800078e0a03 */
[----:B------:R-:W-:-:S04]  /*284a0*/  IMAD R5, R5, R6, RZ ;  /* 0x0000000605057224 */ /* 0x000fc800078e02ff */
        /* <DEDUP_REMOVED lines=23> */
.L_x_4567:
[----:B------:R-:W-:Y:S01]  /*28620*/  UMOV UR4, URZ ;  /* 0x0000003f00047c82 */ /* 0x000fe20008000000 */
[----:B------:R-:W-:Y:S01]  /*28630*/  ULDC UR6, c[0x0][0xc14] ;  /* 0x0003050000067ab9 */ /* 0x000fe20000000800 */
[----:B------:R-:W-:Y:S01]  /*28640*/  UMOV UR5, URZ ;  /* 0x0000003f00057c82 */ /* 0x000fe20008000000 */
[----:B------:R-:W-:Y:S01]  /*28650*/  IMAD.U32 R4, RZ, RZ, UR4 ;  /* 0x00000004ff047e24 */ /* 0x000fe2000f8e00ff */
[----:B------:R1:W-:Y:S01]  /*28660*/  STL [R1], R5 ;  /* 0x0000000501007387 */ /* 0x0003e20000100800 */
[----:B------:R-:W-:Y:S02]  /*28670*/  IMAD.U32 R2, RZ, RZ, UR6 ;  /* 0x00000006ff027e24 */ /* 0x000fe4000f8e00ff */
[----:B------:R-:W-:Y:S01]  /*28680*/  IMAD.U32 R3, RZ, RZ, UR5 ;  /* 0x00000005ff037e24 */ /* 0x000fe2000f8e00ff */
[----:B------:R1:W-:Y:S04]  /*28690*/  STL [R1+0x4], R4 ;  /* 0x0000040401007387 */ /* 0x0003e80000100800 */
[----:B------:R1:W-:Y:S04]  /*286a0*/  STL [R1+0xc], R2 ;  /* 0x00000c0201007387 */ /* 0x0003e80000100800 */
[----:B------:R1:W-:Y:S02]  /*286b0*/  STL [R1+0x8], R3 ;  /* 0x0000080301007387 */ /* 0x0003e40000100800 */
.L_x_4575:
[----:B01----:R-:W2:Y:S04]  /*286c0*/  LDL.64 R4, [R1] ;  /* 0x0000000001047983 */ /* 0x003ea80000100a00 */
[----:B------:R-:W2:Y:S01]  /*286d0*/  LDL.64 R6, [R1+0x8] ;  /* 0x0000080001067983 */ /* 0x000ea20000100a00 */
[----:B------:R-:W0:Y:S01]  /*286e0*/  S2R R2, SR_TID.X ;  /* 0x0000000000027919 */ /* 0x000e220000002100 */
[----:B------:R-:W-:Y:S05]  /*286f0*/  WARPSYNC.ALL ;  /* 0x0000000000007948 */ /* 0x000fea0003800000 */
[----:B0-----:R-:W-:Y:S01]  /*28700*/  LOP3.LUT R2, R2, 0x1f, RZ, 0xc0, !PT ;  /* 0x0000001f02027812 */ /* 0x001fe200078ec0ff */
[----:B------:R-:W-:Y:S03]  /*28710*/  BAR.SYNC.DEFER_BLOCKING 0x4, 0x120 ;  /* 0x0104800000007b1d */ /* 0x000fe60000010000 */
[----:B------:R-:W-:-:S13]  /*28720*/  ISETP.NE.AND P0, PT, R2, RZ, PT ;  /* 0x000000ff0200720c */ /* 0x000fda0003f05270 */
[----:B------:R-:W0:Y:S01]  /*28730*/  @!P0 S2R R3, SR_CgaCtaId ;  /* 0x0000000000038919 */ /* 0x000e220000008800 */
[----:B------:R-:W-:-:S04]  /*28740*/  @!P0 MOV R2, 0x400 ;  /* 0x0000040000028802 */ /* 0x000fc80000000f00 */
[----:B0-----:R-:W-:-:S05]  /*28750*/  @!P0 LEA R2, R3, R2, 0x18 ;  /* 0x0000000203028211 */ /* 0x001fca00078ec0ff */
[----:B--2---:R0:W-:Y:S02]  /*28760*/  @!P0 STS.128 [R2+0x308d0], R4 ;  /* 0x0308d00402008388 */ /* 0x0041e40000000c00 */
[----:B0-----:R-:W-:Y:S01]  /*28770*/  IMAD.MOV.U32 R2, RZ, RZ, R7 ;  /* 0x000000ffff027224 */ /* 0x001fe200078e0007 */
[----:B------:R-:W-:Y:S06]  /*28780*/  BAR.ARV 0x5, 0x120 ;  /* 0x0144800000007b1d */ /* 0x000fec0000002000 */
[----:B------:R-:W-:-:S13]  /*28790*/  ISETP.GE.AND P0, PT, R2, R0, PT ;  /* 0x000000000200720c */ /* 0x000fda0003f06270 */
[----:B------:R-:W-:Y:S05]  /*287a0*/  @!P0 BRA `(.L_x_4576) ;  /* 0xffffffa400c88947 */ /* 0x000fea000383ffff */
.L_x_4470:
[----:B------:R-:W2:Y:S01]  /*287b0*/  LDL.LU R0, [R1+0x28] ;  /* 0x0000280001007983 */ /* 0x000ea20000300800 */
        /* <DEDUP_REMOVED lines=11> */
.L_x_4693:
[----:B------:R-:W-:Y:S05]  /*28870*/  BSYNC B0 ;  /* 0x0000000000007941 */ /* 0x000fea0003800000 */
.L_x_4577:
[----:B------:R-:W-:-:S03]  /*28880*/  UMOV UR4, 0xffffffff ;  /* 0xffffffff00047882 */ /* 0x000fc60000000000 */
[----:B------:R-:W-:Y:S05]  /*28890*/  BRA.DIV UR4, `(.L_x_4579) ;  /* 0x0000002204807947 */ /* 0x000fea000b800000 */
[----:B------:R-:W1:Y:S02]  /*288a0*/  S2R R2, SR_TID.X ;  /* 0x0000000000027919 */ /* 0x000e640000002100 */
[----:B-1----:R-:W-:-:S04]  /*288b0*/  SHF.R.U32.HI R2, RZ, 0x5, R2 ;  /* 0x00000005ff027819 */ /* 0x002fc80000011602 */
[----:B------:R-:W-:-:S05]  /*288c0*/  LOP3.LUT R2, R2, 0x3, RZ, 0xc0, !PT ;  /* 0x0000000302027812 */ /* 0x000fca00078ec0ff */
[----:B------:R1:W2:Y:S02]  /*288d0*/  SHFL.IDX PT, R14, R2, RZ, 0x1f ;  /* 0x00001fff020e7589 */ /* 0x0002a400000e0000 */
.L_x_4696:
[----:B--2---:R-:W-:-:S13]  /*288e0*/  ISETP.NE.AND P0, PT, R14, RZ, PT ;  /* 0x000000ff0e00720c */ /* 0x004fda0003f05270 */
[----:B------:R-:W-:Y:S05]  /*288f0*/  @P0 BRA `(.L_x_4164) ;  /* 0x0000000000880947 */ /* 0x000fea0003800000 */
[----:B------:R-:W-:-:S03]  /*28900*/  UMOV UR4, 0xffffffff ;  /* 0xffffffff00047882 */ /* 0x000fc60000000000 */
[----:B------:R-:W-:Y:S05]  /*28910*/  BRA.DIV UR4, `(.L_x_4580) ;  /* 0x0000002204947947 */ /* 0x000fea000b800000 */
[----:B------:R-:W-:-:S13]  /*28920*/  ELECT P6, URZ, PT ;  /* 0x00000000003f782f */ /* 0x000fda00038c0000 */
.L_x_4699:
[----:B------:R-:W-:Y:S05]  /*28930*/  @!P6 BRA `(.L_x_4164) ;  /* 0x000000000078e947 */ /* 0x000fea0003800000 */
[----:B------:R-:W-:-:S06]  /*28940*/  ULOP3.LUT UR4, UR60, 0x2, URZ, 0xfc, !UPT ;  /* 0x000000023c047892 */ /* 0x000fcc000f8efc3f */
[----:B-1----:R-:W-:-:S05]  /*28950*/  IMAD.U32 R2, RZ, RZ, UR4 ;  /* 0x00000004ff027e24 */ /* 0x002fca000f8e00ff */
[----:B------:R-:W-:-:S13]  /*28960*/  ISETP.NE.AND P2, PT, R2, 0x3, PT ;  /* 0x000000030200780c */ /* 0x000fda0003f45270 */
[----:B------:R-:W-:Y:S05]  /*28970*/  @!P2 BRA `(.L_x_4581) ;  /* 0x000000000004a947 */ /* 0x000fea0003800000 */
[----:B------:R-:W-:Y:S01]  /*28980*/  BPT.TRAP 0x1 ;  /* 0x000000040000795c */ /* 0x000fe20000300000 */
.L_x_4581:
[----:B------:R-:W-:Y:S01]  /*28990*/  VIADD R2, R0, 0x30840 ;  /* 0x0003084000027836 */ /* 0x000fe20000000000 */
[----:B------:R-:W-:Y:S01]  /*289a0*/  SHF.L.U32 R5, R19, 0x1f, RZ ;  /* 0x0000001f13057819 */ /* 0x000fe200000006ff */
[C---:B0-----:R-:W-:Y:S02]  /*289b0*/  VIADD R3, R17.reuse, 0x1 ;  /* 0x0000000111037836 */ /* 0x041fe40000000000 */
[----:B------:R-:W-:-:S03]  /*289c0*/  IMAD R6, R17, 0x8, R2 ;  /* 0x0000000811067824 */ /* 0x000fc600078e0202 */
        /* <DEDUP_REMOVED lines=8> */
.L_x_4700:
[----:B------:R-:W1:Y:S02]  /*28a50*/  SYNCS.PHASECHK.TRANS64.TRYWAIT P0, [R7+URZ], R2 ;  /* 0x00000002070075a7 */ /* 0x000e64000800017f */
[----:B-1----:R-:W-:Y:S05]  /*28a60*/  @!P0 BRA `(.L_x_4583) ;  /* 0x0000002000748947 */ /* 0x002fea0003800000 */
.L_x_4701:
[----:B------:R-:W-:Y:S05]  /*28a70*/  @!P2 BRA `(.L_x_4584) ;  /* 0x000000000004a947 */ /* 0x000fea0003800000 */
[----:B------:R-:W-:Y:S01]  /*28a80*/  BPT.TRAP 0x1 ;  /* 0x000000040000795c */ /* 0x000fe20000300000 */
.L_x_4584:
[----:B------:R-:W-:-:S04]  /*28a90*/  VIADD R0, R0, 0x30860 ;  /* 0x0003086000007836 */ /* 0x000fc80000000000 */
[----:B------:R-:W-:-:S04]  /*28aa0*/  IMAD R4, R17, 0x8, R0 ;  /* 0x0000000811047824 */ /* 0x000fc800078e0200 */
[----:B------:R-:W2:Y:S02]  /*28ab0*/  SYNCS.PHASECHK.TRANS64.TRYWAIT P0, [R4+URZ], R5 ;  /* 0x00000005040075a7 */ /* 0x000ea4000800017f */
[----:B--2---:R-:W-:Y:S05]  /*28ac0*/  @!P0 BRA `(.L_x_4585) ;  /* 0x0000002000708947 */ /* 0x004fea0003800000 */
.L_x_4702:
[----:B------:R-:W-:-:S07]  /*28ad0*/  IMAD R3, R3, 0x8, R0 ;  /* 0x0000000803037824 */ /* 0x000fce00078e0200 */
.L_x_4586:
[----:B---3--:R3:W4:Y:S02]  /*28ae0*/  SYNCS.PHASECHK.TRANS64.TRYWAIT P0, [R3+URZ], R2 ;  /* 0x00000002030075a7 */ /* 0x008724000800017f */
[----:B----4-:R-:W-:Y:S05]  /*28af0*/  @!P0 NANOSLEEP.SYNCS 0x989680 ;  /* 0x009896800000895d */ /* 0x010fea0003900000 */
[----:B------:R-:W4:Y:S02]  /*28b00*/  @!P0 SYNCS.PHASECHK.TRANS64 P0, [R3+URZ], R2 ;  /* 0x00000002030085a7 */ /* 0x000f24000800007f */
[----:B----4-:R-:W-:Y:S05]  /*28b10*/  @!P0 BRA `(.L_x_4586) ;  /* 0xfffffffc00f08947 */ /* 0x010fea000383ffff */
.L_x_4164:
[----:B------:R-:W-:Y:S05]  /*28b20*/  BSYNC B7 ;  /* 0x0000000000077941 */ /* 0x000fea0003800000 */
.L_x_4161:
[----:B------:R-:W-:Y:S05]  /*28b30*/  EXIT ;  /* 0x000000000000794d */ /* 0x000fea0003800000 */
.L_x_4190:
[----:B0-----:R0:W1:Y:S02]  /*28b40*/  SYNCS.PHASECHK.TRANS64.TRYWAIT P5, [R89+URZ+0x30890], R90 ;  /* 0x0308905a590075a7 */ /* 0x00106400080a017f */
[----:B-1----:R-:W-:Y:S05]  /*28b50*/  @!P5 NANOSLEEP.SYNCS 0x989680 ;  /* 0x009896800000d95d */ /* 0x002fea0003900000 */
[----:B------:R-:W1:Y:S02]  /*28b60*/  @!P5 SYNCS.PHASECHK.TRANS64 P5, [R89+URZ+0x30890], R90 ;  /* 0x0308905a5900d5a7 */ /* 0x000e6400080a007f */
[----:B-1----:R-:W-:Y:S05]  /*28b70*/  @!P5 BRA `(.L_x_4190) ;  /* 0xfffffffc00f0d947 */ /* 0x002fea000383ffff */
[----:B------:R-:W-:Y:S05]  /*28b80*/  BRA `(.L_x_4587) ;  /* 0xfffffdac00d47947 */ /* 0x000fea000383ffff */
.L_x_4244:
[----:B-1----:R1:W3:Y:S02]  /*28b90*/  SYNCS.PHASECHK.TRANS64.TRYWAIT P5, [R89+URZ+0x30890], R90 ;  /* 0x0308905a590075a7 */ /* 0x0022e400080a017f */
[----:B---3--:R-:W-:Y:S05]  /*28ba0*/  @!P5 NANOSLEEP.SYNCS 0x989680 ;  /* 0x009896800000d95d */ /* 0x008fea0003900000 */
[----:B------:R-:W3:Y:S02]  /*28bb0*/  @!P5 SYNCS.PHASECHK.TRANS64 P5, [R89+URZ+0x30890], R90 ;  /* 0x0308905a5900d5a7 */ /* 0x000ee400080a007f */
[----:B---3--:R-:W-:Y:S05]  /*28bc0*/  @!P5 BRA `(.L_x_4244) ;  /* 0xfffffffc00f0d947 */ /* 0x008fea000383ffff */
[----:B------:R-:W-:Y:S05]  /*28bd0*/  BRA `(.L_x_4588) ;  /* 0xfffffde400c07947 */ /* 0x000fea000383ffff */
.L_x_4269:
[----:B0-----:R0:W1:Y:S02]  /*28be0*/  SYNCS.PHASECHK.TRANS64.TRYWAIT P3, [R89+URZ+0x30890], R90 ;  /* 0x0308905a590075a7 */ /* 0x001064000806017f */
[----:B-1----:R-:W-:Y:S05]  /*28bf0*/  @!P3 NANOSLEEP.SYNCS 0x989680 ;  /* 0x009896800000b95d */ /* 0x002fea0003900000 */
[----:B------:R-:W1:Y:S02]  /*28c00*/  @!P3 SYNCS.PHASECHK.TRANS64 P3, [R89+URZ+0x30890], R90 ;  /* 0x0308905a5900b5a7 */ /* 0x000e64000806007f */
[----:B-1----:R-:W-:Y:S05]  /*28c10*/  @!P3 BRA `(.L_x_4269) ;  /* 0xfffffffc00f0b947 */ /* 0x002fea000383ffff */
[----:B------:R-:W-:Y:S05]  /*28c20*/  BRA `(.L_x_4589) ;  /* 0xfffffe1800587947 */ /* 0x000fea000383ffff */
.L_x_4275:
[----:B-1----:R1:W2:Y:S02]  /*28c30*/  SYNCS.PHASECHK.TRANS64.TRYWAIT P2, [R89+URZ+0x308b0], R90 ;  /* 0x0308b05a590075a7 */ /* 0x0022a4000804017f */
[----:B--2---:R-:W-:Y:S05]  /*28c40*/  @!P2 NANOSLEEP.SYNCS 0x989680 ;  /* 0x009896800000a95d */ /* 0x004fea0003900000 */
[----:B------:R-:W2:Y:S02]  /*28c50*/  @!P2 SYNCS.PHASECHK.TRANS64 P2, [R89+URZ+0x308b0], R90 ;  /* 0x0308b05a5900a5a7 */ /* 0x000ea4000804007f */
[----:B--2---:R-:W-:Y:S05]  /*28c60*/  @!P2 BRA `(.L_x_4275) ;  /* 0xfffffffc00f0a947 */ /* 0x004fea000383ffff */
[----:B------:R-:W-:Y:S05]  /*28c70*/  BRA `(.L_x_4590) ;  /* 0xfffffe1c005c7947 */ /* 0x000fea000383ffff */
.L_x_4305:
        /* <DEDUP_REMOVED lines=8> */
.L_x_4592:
[----:B------:R-:W-:Y:S05]  /*28d00*/  BSYNC B1 ;  /* 0x0000000000017941 */ /* 0x000fea0003800000 */
.L_x_4591:
[----:B------:R-:W-:Y:S05]  /*28d10*/  BRA `(.L_x_4593) ;  /* 0xfffffe3c00a87947 */ /* 0x000fea000383ffff */
.L_x_4306:
        /* <DEDUP_REMOVED lines=8> */
.L_x_4595:
[----:B------:R-:W-:Y:S05]  /*28da0*/  BSYNC B1 ;  /* 0x0000000000017941 */ /* 0x000fea0003800000 */
.L_x_4594:
[----:B------:R-:W-:Y:S05]  /*28db0*/  BRA `(.L_x_4596) ;  /* 0xfffffe3c00887947 */ /* 0x000fea000383ffff */
.L_x_4307:
        /* <DEDUP_REMOVED lines=8> */
.L_x_4598:
[----:B------:R-:W-:Y:S05]  /*28e40*/  BSYNC B1 ;  /* 0x0000000000017941 */ /* 0x000fea0003800000 */
.L_x_4597:
[----:B------:R-:W-:Y:S05]  /*28e50*/  BRA `(.L_x_4599) ;  /* 0xfffffe3c00687947 */ /* 0x000fea000383ffff */
.L_x_4308:
        /* <DEDUP_REMOVED lines=8> */
.L_x_4601:
[----:B------:R-:W-:Y:S05]  /*28ee0*/  BSYNC B1 ;  /* 0x0000000000017941 */ /* 0x000fea0003800000 */
.L_x_4600:
[----:B------:R-:W-:Y:S05]  /*28ef0*/  BRA `(.L_x_4602) ;  /* 0xfffffe3c00487947 */ /* 0x000fea000383ffff */
.L_x_4309:
        /* <DEDUP_REMOVED lines=8> */
.L_x_4604:
[----:B------:R-:W-:Y:S05]  /*28f80*/  BSYNC B1 ;  /* 0x0000000000017941 */ /* 0x000fea0003800000 */
.L_x_4603:
[----:B------:R-:W-:Y:S05]  /*28f90*/  BRA `(.L_x_4605) ;  /* 0xfffffe3c00287947 */ /* 0x000fea000383ffff */
.L_x_4310:
        /* <DEDUP_REMOVED lines=8> */
.L_x_4607:
[----:B------:R-:W-:Y:S05]  /*29020*/  BSYNC B1 ;  /* 0x0000000000017941 */ /* 0x000fea0003800000 */
.L_x_4606:
[----:B------:R-:W-:Y:S05]  /*29030*/  BRA `(.L_x_4608) ;  /* 0xfffffe3c000c7947 */ /* 0x000fea000383ffff */
.L_x_4311:
        /* <DEDUP_REMOVED lines=8> */
.L_x_4610:
[----:B------:R-:W-:Y:S05]  /*290c0*/  BSYNC B1 ;  /* 0x0000000000017941 */ /* 0x000fea0003800000 */
.L_x_4609:
[----:B------:R-:W-:Y:S05]  /*290d0*/  BRA `(.L_x_4611) ;  /* 0xfffffe3800f07947 */ /* 0x000fea000383ffff */
.L_x_4312:
        /* <DEDUP_REMOVED lines=8> */
.L_x_4613:
[----:B------:R-:W-:Y:S05]  /*29160*/  BSYNC B1 ;  /* 0x0000000000017941 */ /* 0x000fea0003800000 */
.L_x_4612:
[----:B------:R-:W-:Y:S05]  /*29170*/  BRA `(.L_x_4614) ;  /* 0xfffffe3800d47947 */ /* 0x000fea000383ffff */
.L_x_4314:
[----:B0-----:R0:W1:Y:S02]  /*29180*/  SYNCS.PHASECHK.TRANS64.TRYWAIT P2, [R17+URZ+0x30800], R4 ;  /* 0x03080004110075a7 */ /* 0x001064000804017f */
[----:B-1----:R-:W-:Y:S05]  /*29190*/  @!P2 NANOSLEEP.SYNCS 0x989680 ;  /* 0x009896800000a95d */ /* 0x002fea0003900000 */
[----:B------:R-:W1:Y:S02]  /*291a0*/  @!P2 SYNCS.PHASECHK.TRANS64 P2, [R17+URZ+0x30800], R4 ;  /* 0x030800041100a5a7 */ /* 0x000e64000804007f */
[----:B-1----:R-:W-:Y:S05]  /*291b0*/  @!P2 BRA `(.L_x_4314) ;  /* 0xfffffffc00f0a947 */ /* 0x002fea000383ffff */
[----:B------:R-:W-:Y:S05]  /*291c0*/  BRA `(.L_x_4615) ;  /* 0xfffffe3c004c7947 */ /* 0x000fea000383ffff */
.L_x_4342:
        /* <DEDUP_REMOVED lines=8> */
.L_x_4617:
[----:B------:R-:W-:Y:S05]  /*29250*/  BSYNC B1 ;  /* 0x0000000000017941 */ /* 0x000fea0003800000 */
.L_x_4616:
[----:B------:R-:W-:Y:S05]  /*29260*/  BRA `(.L_x_4618) ;  /* 0xfffffe6c00b47947 */ /* 0x000fea000383ffff */
.L_x_4343:
        /* <DEDUP_REMOVED lines=8> */
.L_x_4620:
[----:B------:R-:W-:Y:S05]  /*292f0*/  BSYNC B1 ;  /* 0x0000000000017941 */ /* 0x000fea0003800000 */
.L_x_4619:
[----:B------:R-:W-:Y:S05]  /*29300*/  BRA `(.L_x_4621) ;  /* 0xfffffe6c00947947 */ /* 0x000fea000383ffff */
.L_x_4344:
        /* <DEDUP_REMOVED lines=8> */
.L_x_4623:
[----:B------:R-:W-:Y:S05]  /*29390*/  BSYNC B1 ;  /* 0x0000000000017941 */ /* 0x000fea0003800000 */
.L_x_4622:
[----:B------:R-:W-:Y:S05]  /*293a0*/  BRA `(.L_x_4624) ;  /* 0xfffffe6c00747947 */ /* 0x000fea000383ffff */
.L_x_4345:
        /* <DEDUP_REMOVED lines=8> */
.L_x_4626:
[----:B------:R-:W-:Y:S05]  /*29430*/  BSYNC B1 ;  /* 0x0000000000017941 */ /* 0x000fea0003800000 */
.L_x_4625:
[----:B------:R-:W-:Y:S05]  /*29440*/  BRA `(.L_x_4627) ;  /* 0xfffffe6c00547947 */ /* 0x000fea000383ffff */
.L_x_4346:
        /* <DEDUP_REMOVED lines=8> */
.L_x_4629:
[----:B------:R-:W-:Y:S05]  /*294d0*/  BSYNC B1 ;  /* 0x0000000000017941 */ /* 0x000fea0003800000 */
.L_x_4628:
[----:B------:R-:W-:Y:S05]  /*294e0*/  BRA `(.L_x_4630) ;  /* 0xfffffe6c00347947 */ /* 0x000fea000383ffff */
.L_x_4347:
        /* <DEDUP_REMOVED lines=8> */
.L_x_4632:
[----:B------:R-:W-:Y:S05]  /*29570*/  BSYNC B1 ;  /* 0x0000000000017941 */ /* 0x000fea0003800000 */
.L_x_4631:
[----:B------:R-:W-:Y:S05]  /*29580*/  BRA `(.L_x_4633) ;  /* 0xfffffe6c00187947 */ /* 0x000fea000383ffff */
.L_x_4348:
        /* <DEDUP_REMOVED lines=8> */
.L_x_4635:
[----:B------:R-:W-:Y:S05]  /*29610*/  BSYNC B1 ;  /* 0x0000000000017941 */ /* 0x000fea0003800000 */
.L_x_4634:
[----:B------:R-:W-:Y:S05]  /*29620*/  BRA `(.L_x_4636) ;  /* 0xfffffe6800fc7947 */ /* 0x000fea000383ffff */
.L_x_4349:
        /* <DEDUP_REMOVED lines=8> */
.L_x_4638:
[----:B------:R-:W-:Y:S05]  /*296b0*/  BSYNC B1 ;  /* 0x0000000000017941 */ /* 0x000fea0003800000 */
.L_x_4637:
[----:B------:R-:W-:Y:S05]  /*296c0*/  BRA `(.L_x_4639) ;  /* 0xfffffe6800e07947 */ /* 0x000fea000383ffff */
.L_x_4351:
[----:B0-----:R0:W1:Y:S02]  /*296d0*/  SYNCS.PHASECHK.TRANS64.TRYWAIT P2, [R17+URZ+0x30800], R8 ;  /* 0x03080008110075a7 */ /* 0x001064000804017f */
[----:B-1----:R-:W-:Y:S05]  /*296e0*/  @!P2 NANOSLEEP.SYNCS 0x989680 ;  /* 0x009896800000a95d */ /* 0x002fea0003900000 */
[----:B------:R-:W1:Y:S02]  /*296f0*/  @!P2 SYNCS.PHASECHK.TRANS64 P2, [R17+URZ+0x30800], R8 ;  /* 0x030800081100a5a7 */ /* 0x000e64000804007f */
[----:B-1----:R-:W-:Y:S05]  /*29700*/  @!P2 BRA `(.L_x_4351) ;  /* 0xfffffffc00f0a947 */ /* 0x002fea000383ffff */
[----:B------:R-:W-:Y:S05]  /*29710*/  BRA `(.L_x_4640) ;  /* 0xfffffe6c005c7947 */ /* 0x000fea000383ffff */
.L_x_4365:
[----:B-1----:R1:W2:Y:S02]  /*29720*/  SYNCS.PHASECHK.TRANS64.TRYWAIT P2, [R5+URZ+0x30830], R0 ;  /* 0x03083000050075a7 */ /* 0x0022a4000804017f */
[----:B--2---:R-:W-:Y:S05]  /*29730*/  @!P2 NANOSLEEP.SYNCS 0x989680 ;  /* 0x009896800000a95d */ /* 0x004fea0003900000 */
[----:B------:R-:W2:Y:S02]  /*29740*/  @!P2 SYNCS.PHASECHK.TRANS64 P2, [R5+URZ+0x30830], R0 ;  /* 0x030830000500a5a7 */ /* 0x000ea4000804007f */
[----:B--2---:R-:W-:Y:S05]  /*29750*/  @!P2 BRA `(.L_x_4365) ;  /* 0xfffffffc00f0a947 */ /* 0x004fea000383ffff */
[----:B------:R-:W-:Y:S05]  /*29760*/  BRA `(.L_x_4364) ;  /* 0xfffffe9400c07947 */ /* 0x000fea000383ffff */
.L_x_4385:
[----:B-1----:R1:W2:Y:S02]  /*29770*/  SYNCS.PHASECHK.TRANS64.TRYWAIT P2, [R0+URZ+0x30830], R11 ;  /* 0x0308300b000075a7 */ /* 0x0022a4000804017f */
[----:B--2---:R-:W-:Y:S05]  /*29780*/  @!P2 NANOSLEEP.SYNCS 0x989680 ;  /* 0x009896800000a95d */ /* 0x004fea0003900000 */
[----:B------:R-:W2:Y:S02]  /*29790*/  @!P2 SYNCS.PHASECHK.TRANS64 P2, [R0+URZ+0x30830], R11 ;  /* 0x0308300b0000a5a7 */ /* 0x000ea4000804007f */
[----:B--2---:R-:W-:Y:S05]  /*297a0*/  @!P2 BRA `(.L_x_4385) ;  /* 0xfffffffc00f0a947 */ /* 0x004fea000383ffff */
[----:B------:R-:W-:Y:S05]  /*297b0*/  BRA `(.L_x_4384) ;  /* 0xfffffec400847947 */ /* 0x000fea000383ffff */
.L_x_4390:
[----:B-1----:R1:W2:Y:S02]  /*297c0*/  SYNCS.PHASECHK.TRANS64.TRYWAIT P2, [R14+URZ+0x30850], R2 ;  /* 0x030850020e0075a7 */ /* 0x0022a4000804017f */
[----:B--2---:R-:W-:Y:S05]  /*297d0*/  @!P2 NANOSLEEP.SYNCS 0x989680 ;  /* 0x009896800000a95d */ /* 0x004fea0003900000 */
[----:B------:R-:W2:Y:S02]  /*297e0*/  @!P2 SYNCS.PHASECHK.TRANS64 P2, [R14+URZ+0x30850], R2 ;  /* 0x030850020e00a5a7 */ /* 0x000ea4000804007f */
[----:B--2---:R-:W-:Y:S05]  /*297f0*/  @!P2 BRA `(.L_x_4390) ;  /* 0xfffffffc00f0a947 */ /* 0x004fea000383ffff */
[----:B------:R-:W-:Y:S05]  /*29800*/  BRA `(.L_x_4389) ;  /* 0xfffffed400107947 */ /* 0x000fea000383ffff */
.L_x_4410:
[----:B-1----:R1:W2:Y:S02]  /*29810*/  SYNCS.PHASECHK.TRANS64.TRYWAIT P2, [R0+URZ+0x30830], R21 ;  /* 0x03083015000075a7 */ /* 0x0022a4000804017f */
[----:B--2---:R-:W-:Y:S05]  /*29820*/  @!P2 NANOSLEEP.SYNCS 0x989680 ;  /* 0x009896800000a95d */ /* 0x004fea0003900000 */
[----:B------:R-:W2:Y:S02]  /*29830*/  @!P2 SYNCS.PHASECHK.TRANS64 P2, [R0+URZ+0x30830], R21 ;  /* 0x030830150000a5a7 */ /* 0x000ea4000804007f */
[----:B--2---:R-:W-:Y:S05]  /*29840*/  @!P2 BRA `(.L_x_4410) ;  /* 0xfffffffc00f0a947 */ /* 0x004fea000383ffff */
[----:B------:R-:W-:Y:S05]  /*29850*/  BRA `(.L_x_4409) ;  /* 0xfffffefc00187947 */ /* 0x000fea000383ffff */
.L_x_4415:
[----:B-1----:R1:W2:Y:S02]  /*29860*/  SYNCS.PHASECHK.TRANS64.TRYWAIT P2, [R200+URZ+0x30850], R0 ;  /* 0x03085000c80075a7 */ /* 0x0022a4000804017f */
[----:B--2---:R-:W-:Y:S05]  /*29870*/  @!P2 NANOSLEEP.SYNCS 0x989680 ;  /* 0x009896800000a95d */ /* 0x004fea0003900000 */
[----:B------:R-:W2:Y:S02]  /*29880*/  @!P2 SYNCS.PHASECHK.TRANS64 P2, [R200+URZ+0x30850], R0 ;  /* 0x03085000c800a5a7 */ /* 0x000ea4000804007f */
[----:B--2---:R-:W-:Y:S05]  /*29890*/  @!P2 BRA `(.L_x_4415) ;  /* 0xfffffffc00f0a947 */ /* 0x004fea000383ffff */
[----:B------:R-:W-:Y:S05]  /*298a0*/  BRA `(.L_x_4414) ;  /* 0xffffff0800907947 */ /* 0x000fea000383ffff */
.L_x_4423:
[----:B-1----:R1:W2:Y:S02]  /*298b0*/  SYNCS.PHASECHK.TRANS64.TRYWAIT P2, [R0+URZ+0x30830], R15 ;  /* 0x0308300f000075a7 */ /* 0x0022a4000804017f */
[----:B--2---:R-:W-:Y:S05]  /*298c0*/  @!P2 NANOSLEEP.SYNCS 0x989680 ;  /* 0x009896800000a95d */ /* 0x004fea0003900000 */
[----:B------:R-:W2:Y:S02]  /*298d0*/  @!P2 SYNCS.PHASECHK.TRANS64 P2, [R0+URZ+0x30830], R15 ;  /* 0x0308300f0000a5a7 */ /* 0x000ea4000804007f */
[----:B--2---:R-:W-:Y:S05]  /*298e0*/  @!P2 BRA `(.L_x_4423) ;  /* 0xfffffffc00f0a947 */ /* 0x004fea000383ffff */
[----:B------:R-:W-:Y:S05]  /*298f0*/  BRA `(.L_x_4422) ;  /* 0xffffff1c008c7947 */ /* 0x000fea000383ffff */
.L_x_4428:
[----:B-1----:R1:W2:Y:S02]  /*29900*/  SYNCS.PHASECHK.TRANS64.TRYWAIT P2, [R12+URZ+0x30850], R2 ;  /* 0x030850020c0075a7 */ /* 0x0022a4000804017f */
[----:B--2---:R-:W-:Y:S05]  /*29910*/  @!P2 NANOSLEEP.SYNCS 0x989680 ;  /* 0x009896800000a95d */ /* 0x004fea0003900000 */
[----:B------:R-:W2:Y:S02]  /*29920*/  @!P2 SYNCS.PHASECHK.TRANS64 P2, [R12+URZ+0x30850], R2 ;  /* 0x030850020c00a5a7 */ /* 0x000ea4000804007f */
[----:B--2---:R-:W-:Y:S05]  /*29930*/  @!P2 BRA `(.L_x_4428) ;  /* 0xfffffffc00f0a947 */ /* 0x004fea000383ffff */
[----:B------:R-:W-:Y:S05]  /*29940*/  BRA `(.L_x_4427) ;  /* 0xffffff2c00187947 */ /* 0x000fea000383ffff */
.L_x_4442:
[----:B-1----:R1:W2:Y:S02]  /*29950*/  SYNCS.PHASECHK.TRANS64.TRYWAIT P0, [R12+URZ+0x30850], R3 ;  /* 0x030850030c0075a7 */ /* 0x0022a4000800017f */
[----:B--2---:R-:W-:Y:S05]  /*29960*/  @!P0 NANOSLEEP.SYNCS 0x989680 ;  /* 0x009896800000895d */ /* 0x004fea0003900000 */
[----:B------:R-:W2:Y:S02]  /*29970*/  @!P0 SYNCS.PHASECHK.TRANS64 P0, [R12+URZ+0x30850], R3 ;  /* 0x030850030c0085a7 */ /* 0x000ea4000800007f */
[----:B--2---:R-:W-:Y:S05]  /*29980*/  @!P0 BRA `(.L_x_4442) ;  /* 0xfffffffc00f08947 */ /* 0x004fea000383ffff */
[----:B------:R-:W-:Y:S05]  /*29990*/  BRA `(.L_x_4441) ;  /* 0xffffff5400f07947 */ /* 0x000fea000383ffff */
.L_x_4484:
        /* <DEDUP_REMOVED lines=11> */
.L_x_4642:
[----:B------:R-:W-:Y:S05]  /*29a50*/  BSYNC B1 ;  /* 0x0000000000017941 */ /* 0x000fea0003800000 */
.L_x_4641:
[----:B------:R-:W-:Y:S05]  /*29a60*/  BRA `(.L_x_4643) ;  /* 0xffffff9c00b07947 */ /* 0x000fea000383ffff */
.L_x_4485:
[----:B------:R-:W-:Y:S01]  /*29a70*/  BSSY B1, `(.L_x_4644) ;  /* 0x0000006000017945 */ /* 0x000fe20003800000 */
[----:B------:R-:W-:-:S07]  /*29a80*/  IMAD.MOV.U32 R15, RZ, RZ, -0x1 ;  /* 0xffffffffff0f7424 */ /* 0x000fce00078e00ff */
[----:B------:R-:W-:Y:S05]  /*29a90*/  WARPSYNC.COLLECTIVE R15, `(.L_x_4645) ;  /* 0x000000000f0c7348 */ /* 0x000fea0003c00000 */
[----:B------:R-:W-:Y:S02]  /*29aa0*/  ELECT P6, UR62, PT ;  /* 0x00000000003e782f */ /* 0x000fe400038c0000 */
[----:B------:R-:W-:Y:S01]  /*29ab0*/  MOV R14, UR62 ;  /* 0x0000003e000e7c02 */ /* 0x000fe20008000f00 */
[----:B------:R-:W-:Y:S10]  /*29ac0*/  ENDCOLLECTIVE ;  /* 0x000000000000791b */ /* 0x000ff40003800000 */
.L_x_4645:
[----:B------:R-:W-:Y:S05]  /*29ad0*/  BSYNC B1 ;  /* 0x0000000000017941 */ /* 0x000fea0003800000 */
.L_x_4644:
[----:B------:R-:W-:Y:S05]  /*29ae0*/  BRA `(.L_x_4646) ;  /* 0xffffff9c009c7947 */ /* 0x000fea000383ffff */
.L_x_4487:
[----:B0-----:R0:W1:Y:S02]  /*29af0*/  SYNCS.PHASECHK.TRANS64.TRYWAIT P0, [R11+URZ+0x30820], R7 ;  /* 0x030820070b0075a7 */ /* 0x001064000800017f */
[----:B-1----:R-:W-:Y:S05]  /*29b00*/  @!P0 NANOSLEEP.SYNCS 0x989680 ;  /* 0x009896800000895d */ /* 0x002fea0003900000 */
[----:B------:R-:W1:Y:S02]  /*29b10*/  @!P0 SYNCS.PHASECHK.TRANS64 P0, [R11+URZ+0x30820], R7 ;  /* 0x030820070b0085a7 */ /* 0x000e64000800007f */
[----:B-1----:R-:W-:Y:S05]  /*29b20*/  @!P0 BRA `(.L_x_4487) ;  /* 0xfffffffc00f08947 */ /* 0x002fea000383ffff */
[----:B------:R-:W-:Y:S05]  /*29b30*/  BRA `(.L_x_4647) ;  /* 0xffffff9c00b87947 */ /* 0x000fea000383ffff */
.L_x_4490:
[----:B0-----:R0:W1:Y:S02]  /*29b40*/  SYNCS.PHASECHK.TRANS64.TRYWAIT P0, [R7+URZ+0x308a0], R10 ;  /* 0x0308a00a070075a7 */ /* 0x001064000800017f */
[----:B-1----:R-:W-:Y:S05]  /*29b50*/  @!P0 NANOSLEEP.SYNCS 0x989680 ;  /* 0x009896800000895d */ /* 0x002fea0003900000 */
[----:B------:R-:W1:Y:S02]  /*29b60*/  @!P0 SYNCS.PHASECHK.TRANS64 P0, [R7+URZ+0x308a0], R10 ;  /* 0x0308a00a070085a7 */ /* 0x000e64000800007f */
[----:B-1----:R-:W-:Y:S05]  /*29b70*/  @!P0 BRA `(.L_x_4490) ;  /* 0xfffffffc00f08947 */ /* 0x002fea000383ffff */
[----:B------:R-:W-:Y:S05]  /*29b80*/  BRA `(.L_x_4648) ;  /* 0xffffff9c00c87947 */ /* 0x000fea000383ffff */
.L_x_4492:
[----:B-1----:R1:W2:Y:S02]  /*29b90*/  SYNCS.PHASECHK.TRANS64.TRYWAIT P0, [R7+URZ+0x308c0], R10 ;  /* 0x0308c00a070075a7 */ /* 0x0022a4000800017f */
[----:B--2---:R-:W-:Y:S05]  /*29ba0*/  @!P0 NANOSLEEP.SYNCS 0x989680 ;  /* 0x009896800000895d */ /* 0x004fea0003900000 */
[----:B------:R-:W2:Y:S02]  /*29bb0*/  @!P0 SYNCS.PHASECHK.TRANS64 P0, [R7+URZ+0x308c0], R10 ;  /* 0x0308c00a070085a7 */ /* 0x000ea4000800007f */
[----:B--2---:R-:W-:Y:S05]  /*29bc0*/  @!P0 BRA `(.L_x_4492) ;  /* 0xfffffffc00f08947 */ /* 0x004fea000383ffff */
[----:B------:R-:W-:Y:S05]  /*29bd0*/  BRA `(.L_x_4649) ;  /* 0xffffffa000547947 */ /* 0x000fea000383ffff */
.L_x_4496:
[----:B0-----:R0:W1:Y:S02]  /*29be0*/  SYNCS.PHASECHK.TRANS64.TRYWAIT P0, [R7+URZ+0x308a0], R8 ;  /* 0x0308a008070075a7 */ /* 0x001064000800017f */
[----:B-1----:R-:W-:Y:S05]  /*29bf0*/  @!P0 NANOSLEEP.SYNCS 0x989680 ;  /* 0x009896800000895d */ /* 0x002fea0003900000 */
[----:B------:R-:W1:Y:S02]  /*29c00*/  @!P0 SYNCS.PHASECHK.TRANS64 P0, [R7+URZ+0x308a0], R8 ;  /* 0x0308a008070085a7 */ /* 0x000e64000800007f */
[----:B-1----:R-:W-:Y:S05]  /*29c10*/  @!P0 BRA `(.L_x_4496) ;  /* 0xfffffffc00f08947 */ /* 0x002fea000383ffff */
[----:B------:R-:W-:Y:S05]  /*29c20*/  BRA `(.L_x_4650) ;  /* 0xffffffa4001c7947 */ /* 0x000fea000383ffff */
.L_x_4498:
[----:B-1----:R1:W2:Y:S02]  /*29c30*/  SYNCS.PHASECHK.TRANS64.TRYWAIT P1, [R7+URZ+0x308c0], R8 ;  /* 0x0308c008070075a7 */ /* 0x0022a4000802017f */
[----:B--2---:R-:W-:Y:S05]  /*29c40*/  @!P1 NANOSLEEP.SYNCS 0x989680 ;  /* 0x009896800000995d */ /* 0x004fea0003900000 */
[----:B------:R-:W2:Y:S02]  /*29c50*/  @!P1 SYNCS.PHASECHK.TRANS64 P1, [R7+URZ+0x308c0], R8 ;  /* 0x0308c008070095a7 */ /* 0x000ea4000802007f */
[----:B--2---:R-:W-:Y:S05]  /*29c60*/  @!P1 BRA `(.L_x_4498) ;  /* 0xfffffffc00f09947 */ /* 0x004fea000383ffff */
[----:B------:R-:W-:Y:S05]  /*29c70*/  BRA `(.L_x_4651) ;  /* 0xffffffa400a47947 */ /* 0x000fea000383ffff */
.L_x_4518:
        /* <DEDUP_REMOVED lines=11> */
.L_x_4653:
[----:B------:R-:W-:Y:S05]  /*29d30*/  BSYNC B0 ;  /* 0x0000000000007941 */ /* 0x000fea0003800000 */
.L_x_4652:
[----:B------:R-:W-:Y:S05]  /*29d40*/  BRA `(.L_x_4654) ;  /* 0xffffffb400987947 */ /* 0x000fea000383ffff */
.L_x_4519:
[----:B------:R-:W-:Y:S01]  /*29d50*/  BSSY B0, `(.L_x_4655) ;  /* 0x0000006000007945 */ /* 0x000fe20003800000 */
[----:B------:R-:W-:-:S07]  /*29d60*/  IMAD.MOV.U32 R15, RZ, RZ, -0x1 ;  /* 0xffffffffff0f7424 */ /* 0x000fce00078e00ff */
[----:B------:R-:W-:Y:S05]  /*29d70*/  WARPSYNC.COLLECTIVE R15, `(.L_x_4656) ;  /* 0x000000000f0c7348 */ /* 0x000fea0003c00000 */
[----:B------:R-:W-:Y:S02]  /*29d80*/  ELECT P6, UR62, PT ;  /* 0x00000000003e782f */ /* 0x000fe400038c0000 */
[----:B------:R-:W-:Y:S01]  /*29d90*/  MOV R14, UR62 ;  /* 0x0000003e000e7c02 */ /* 0x000fe20008000f00 */
[----:B------:R-:W-:Y:S10]  /*29da0*/  ENDCOLLECTIVE ;  /* 0x000000000000791b */ /* 0x000ff40003800000 */
.L_x_4656:
[----:B------:R-:W-:Y:S05]  /*29db0*/  BSYNC B0 ;  /* 0x0000000000007941 */ /* 0x000fea0003800000 */
.L_x_4655:
[----:B------:R-:W-:Y:S05]  /*29dc0*/  BRA `(.L_x_4657) ;  /* 0xffffffb400887947 */ /* 0x000fea000383ffff */
.L_x_4522:
[----:B0-----:R0:W1:Y:S02]  /*29dd0*/  SYNCS.PHASECHK.TRANS64.TRYWAIT P0, [R7+URZ+0x30840], R10 ;  /* 0x0308400a070075a7 */ /* 0x001064000800017f */
[----:B-1----:R-:W-:Y:S05]  /*29de0*/  @!P0 NANOSLEEP.SYNCS 0x989680 ;  /* 0x009896800000895d */ /* 0x002fea0003900000 */
[----:B------:R-:W1:Y:S02]  /*29df0*/  @!P0 SYNCS.PHASECHK.TRANS64 P0, [R7+URZ+0x30840], R10 ;  /* 0x0308400a070085a7 */ /* 0x000e64000800007f */
[----:B-1----:R-:W-:Y:S05]  /*29e00*/  @!P0 BRA `(.L_x_4522) ;  /* 0xfffffffc00f08947 */ /* 0x002fea000383ffff */
[----:B------:R-:W-:Y:S05]  /*29e10*/  BRA `(.L_x_4658) ;  /* 0xffffffb400e87947 */ /* 0x000fea000383ffff */
.L_x_4525:
        /* <DEDUP_REMOVED lines=8> */
.L_x_4533:
[----:B0-----:R0:W1:Y:S02]  /*29ea0*/  SYNCS.PHASECHK.TRANS64.TRYWAIT P0, [R3+URZ+0x30840], R8 ;  /* 0x03084008030075a7 */ /* 0x001064000800017f */
[----:B-1----:R-:W-:Y:S05]  /*29eb0*/  @!P0 NANOSLEEP.SYNCS 0x989680 ;  /* 0x009896800000895d */ /* 0x002fea0003900000 */
[----:B------:R-:W1:Y:S02]  /*29ec0*/  @!P0 SYNCS.PHASECHK.TRANS64 P0, [R3+URZ+0x30840], R8 ;  /* 0x03084008030085a7 */ /* 0x000e64000800007f */
[----:B-1----:R-:W-:Y:S05]  /*29ed0*/  @!P0 BRA `(.L_x_4533) ;  /* 0xfffffffc00f08947 */ /* 0x002fea000383ffff */
[----:B------:R-:W-:Y:S05]  /*29ee0*/  BRA `(.L_x_4660) ;  /* 0xffffffbc00e87947 */ /* 0x000fea000383ffff */
.L_x_4535:
[----:B0-----:R0:W1:Y:S02]  /*29ef0*/  SYNCS.PHASECHK.TRANS64.TRYWAIT P0, [R3+URZ+0x30860], R8 ;  /* 0x03086008030075a7 */ /* 0x001064000800017f */
[----:B-1----:R-:W-:Y:S05]  /*29f00*/  @!P0 NANOSLEEP.SYNCS 0x989680 ;  /* 0x009896800000895d */ /* 0x002fea0003900000 */
[----:B------:R-:W1:Y:S02]  /*29f10*/  @!P0 SYNCS.PHASECHK.TRANS64 P0, [R3+URZ+0x30860], R8 ;  /* 0x03086008030085a7 */ /* 0x000e64000800007f */
[----:B-1----:R-:W-:Y:S05]  /*29f20*/  @!P0 BRA `(.L_x_4535) ;  /* 0xfffffffc00f08947 */ /* 0x002fea000383ffff */
[----:B------:R-:W-:Y:S05]  /*29f30*/  BRA `(.L_x_4661) ;  /* 0xffffffc000887947 */ /* 0x000fea000383ffff */
.L_x_4541:
[----:B-1----:R1:W2:Y:S02]  /*29f40*/  SYNCS.PHASECHK.TRANS64.TRYWAIT P0, [R2+URZ+0x30840], R3 ;  /* 0x03084003020075a7 */ /* 0x0022a4000800017f */
[----:B--2---:R-:W-:Y:S05]  /*29f50*/  @!P0 NANOSLEEP.SYNCS 0x989680 ;  /* 0x009896800000895d */ /* 0x004fea0003900000 */
[----:B------:R-:W2:Y:S02]  /*29f60*/  @!P0 SYNCS.PHASECHK.TRANS64 P0, [R2+URZ+0x30840], R3 ;  /* 0x03084003020085a7 */ /* 0x000ea4000800007f */
[----:B--2---:R-:W-:Y:S05]  /*29f70*/  @!P0 BRA `(.L_x_4541) ;  /* 0xfffffffc00f08947 */ /* 0x004fea000383ffff */
[----:B------:R-:W-:Y:S05]  /*29f80*/  BRA `(.L_x_4662) ;  /* 0xffffffc400f07947 */ /* 0x000fea000383ffff */
.L_x_4543:
[----:B0-----:R0:W1:Y:S02]  /*29f90*/  SYNCS.PHASECHK.TRANS64.TRYWAIT P0, [R2+URZ+0x30860], R19 ;  /* 0x03086013020075a7 */ /* 0x001064000800017f */
[----:B-1----:R-:W-:Y:S05]  /*29fa0*/  @!P0 NANOSLEEP.SYNCS 0x989680 ;  /* 0x009896800000895d */ /* 0x002fea0003900000 */
[----:B------:R-:W1:Y:S02]  /*29fb0*/  @!P0 SYNCS.PHASECHK.TRANS64 P0, [R2+URZ+0x30860], R19 ;  /* 0x03086013020085a7 */ /* 0x000e64000800007f */
[----:B-1----:R-:W-:Y:S05]  /*29fc0*/  @!P0 BRA `(.L_x_4543) ;  /* 0xfffffffc00f08947 */ /* 0x002fea000383ffff */
[----:B------:R-:W-:Y:S05]  /*29fd0*/  BRA `(.L_x_4663) ;  /* 0xffffffc800907947 */ /* 0x000fea000383ffff */
.L_x_4549:
[----:B-1----:R1:W2:Y:S02]  /*29fe0*/  SYNCS.PHASECHK.TRANS64.TRYWAIT P0, [R2+URZ+0x30840], R3 ;  /* 0x03084003020075a7 */ /* 0x0022a4000800017f */
[----:B--2---:R-:W-:Y:S05]  /*29ff0*/  @!P0 NANOSLEEP.SYNCS 0x989680 ;  /* 0x009896800000895d */ /* 0x004fea0003900000 */
[----:B------:R-:W2:Y:S02]  /*2a000*/  @!P0 SYNCS.PHASECHK.TRANS64 P0, [R2+URZ+0x30840], R3 ;  /* 0x03084003020085a7 */ /* 0x000ea4000800007f */
[----:B--2---:R-:W-:Y:S05]  /*2a010*/  @!P0 BRA `(.L_x_4549) ;  /* 0xfffffffc00f08947 */ /* 0x004fea000383ffff */
[----:B------:R-:W-:Y:S05]  /*2a020*/  BRA `(.L_x_4664) ;  /* 0xffffffcc00d07947 */ /* 0x000fea000383ffff */
.L_x_4551:
[----:B0-----:R0:W1:Y:S02]  /*2a030*/  SYNCS.PHASECHK.TRANS64.TRYWAIT P0, [R2+URZ+0x30860], R9 ;  /* 0x03086009020075a7 */ /* 0x001064000800017f */
[----:B-1----:R-:W-:Y:S05]  /*2a040*/  @!P0 NANOSLEEP.SYNCS 0x989680 ;  /* 0x009896800000895d */ /* 0x002fea0003900000 */
[----:B------:R-:W1:Y:S02]  /*2a050*/  @!P0 SYNCS.PHASECHK.TRANS64 P0, [R2+URZ+0x30860], R9 ;  /* 0x03086009020085a7 */ /* 0x000e64000800007f */
[----:B-1----:R-:W-:Y:S05]  /*2a060*/  @!P0 BRA `(.L_x_4551) ;  /* 0xfffffffc00f08947 */ /* 0x002fea000383ffff */
[----:B------:R-:W-:Y:S05]  /*2a070*/  BRA `(.L_x_4665) ;  /* 0xffffffd000707947 */ /* 0x000fea000383ffff */
.L_x_4559:
[----:B0-----:R0:W1:Y:S02]  /*2a080*/  SYNCS.PHASECHK.TRANS64.TRYWAIT P0, [R3+URZ+0x30860], R2 ;  /* 0x03086002030075a7 */ /* 0x001064000800017f */
[----:B-1----:R-:W-:Y:S05]  /*2a090*/  @!P0 NANOSLEEP.SYNCS 0x989680 ;  /* 0x009896800000895d */ /* 0x002fea0003900000 */
[----:B------:R-:W1:Y:S02]  /*2a0a0*/  @!P0 SYNCS.PHASECHK.TRANS64 P0, [R3+URZ+0x30860], R2 ;  /* 0x03086002030085a7 */ /* 0x000e64000800007f */
[----:B-1----:R-:W-:Y:S05]  /*2a0b0*/  @!P0 BRA `(.L_x_4559) ;  /* 0xfffffffc00f08947 */ /* 0x002fea000383ffff */
[----:B------:R-:W-:Y:S05]  /*2a0c0*/  BRA `(.L_x_4666) ;  /* 0xffffffd4009c7947 */ /* 0x000fea000383ffff */
.L_x_4562:
[----:B---3--:R-:W3:Y:S01]  /*2a0d0*/  LDL R0, [R1] ;  /* 0x0000000001007983 */ /* 0x008ee20000100800 */
[----:B------:R-:W-:Y:S01]  /*2a0e0*/  BSSY B0, `(.L_x_4667) ;  /* 0x0000008000007945 */ /* 0x000fe20003800000 */
[----:B------:R-:W-:Y:S02]  /*2a0f0*/  IMAD.MOV.U32 R12, RZ, RZ, RZ ;  /* 0x000000ffff0c7224 */ /* 0x000fe400078e00ff */
[----:B------:R-:W-:Y:S02]  /*2a100*/  IMAD.MOV.U32 R11, RZ, RZ, 0x1f ;  /* 0x0000001fff0b7424 */ /* 0x000fe400078e00ff */
[----:B------:R-:W-:Y:S02]  /*2a110*/  IMAD.MOV.U32 R15, RZ, RZ, -0x1 ;  /* 0xffffffffff0f7424 */ /* 0x000fe400078e00ff */
[----:B---3--:R-:W-:-:S07]  /*2a120*/  IMAD.MOV.U32 R13, RZ, RZ, R0 ;  /* 0x000000ffff0d7224 */ /* 0x008fce00078e0000 */
[----:B012---:R-:W-:Y:S05]  /*2a130*/  WARPSYNC.COLLECTIVE R15, `(.L_x_4668) ;  /* 0x000000000f087348 */ /* 0x007fea0003c00000 */
[----:B------:R3:W4:Y:S02]  /*2a140*/  SHFL.IDX P6, R14, R13, R12, R11 ;  /* 0x0000000c0d0e7389 */ /* 0x00072400000c000b */
[----:B01234-:R-:W-:Y:S01]  /*2a150*/  ENDCOLLECTIVE ;  /* 0x000000000000791b */ /* 0x01ffe20003800000 */
.L_x_4668:
[----:B------:R-:W-:Y:S05]  /*2a160*/  BSYNC B0 ;  /* 0x0000000000007941 */ /* 0x000fea0003800000 */
.L_x_4667:
        /* <DEDUP_REMOVED lines=8> */
.L_x_4669:
[----:B------:R-:W-:Y:S01]  /*2a1f0*/  IMAD.MOV.U32 R7, RZ, RZ, R14 ;  /* 0x000000ffff077224 */ /* 0x000fe200078e000e */
[----:B------:R-:W-:Y:S06]  /*2a200*/  BRA `(.L_x_4670) ;  /* 0xffffffd8002c7947 */ /* 0x000fec000383ffff */
.L_x_4565:
        /* <DEDUP_REMOVED lines=8> */
.L_x_4672:
[----:B------:R-:W-:Y:S05]  /*2a290*/  BSYNC B0 ;  /* 0x0000000000007941 */ /* 0x000fea0003800000 */
.L_x_4671:
        /* <DEDUP_REMOVED lines=10> */
.L_x_4673:
        /* <DEDUP_REMOVED lines=8> */
.L_x_4674:
        /* <DEDUP_REMOVED lines=8> */
.L_x_4675:
        /* <DEDUP_REMOVED lines=8> */
.L_x_4676:
        /* <DEDUP_REMOVED lines=8> */
.L_x_4677:
[----:B------:R-:W-:Y:S05]  /*2a540*/  BRA `(.L_x_4678) ;  /* 0xffffffd400f87947 */ /* 0x000fea000383ffff */
.L_x_4570:
        /* <DEDUP_REMOVED lines=8> */
.L_x_4680:
[----:B------:R-:W-:Y:S05]  /*2a5d0*/  BSYNC B0 ;  /* 0x0000000000007941 */ /* 0x000fea0003800000 */
.L_x_4679:
        /* <DEDUP_REMOVED lines=10> */
.L_x_4681:
        /* <DEDUP_REMOVED lines=8> */
.L_x_4682:
        /* <DEDUP_REMOVED lines=8> */
.L_x_4683:
        /* <DEDUP_REMOVED lines=8> */
.L_x_4684:
        /* <DEDUP_REMOVED lines=8> */
.L_x_4685:
[----:B------:R-:W-:Y:S05]  /*2a880*/  BRA `(.L_x_4686) ;  /* 0xffffffd400ec7947 */ /* 0x000fea000383ffff */
.L_x_4572:
[----:B------:R-:W-:Y:S01]  /*2a890*/  BSSY B0, `(.L_x_4687) ;  /* 0x0000006000007945 */ /* 0x000fe20003800000 */
[----:B------:R-:W-:Y:S01]  /*2a8a0*/  PLOP3.LUT P6, PT, P6, PT, PT, 0x8, 0x0 ;  /* 0x000000000000781c */ /* 0x000fe200037ce170 */
[----:B------:R-:W-:-:S12]  /*2a8b0*/  IMAD.MOV.U32 R15, RZ, RZ, -0x1 ;  /* 0xffffffffff0f7424 */ /* 0x000fd800078e00ff */
[----:B01----:R-:W-:Y:S05]  /*2a8c0*/  WARPSYNC.COLLECTIVE R15, `(.L_x_4688) ;  /* 0x000000000f087348 */ /* 0x003fea0003c00000 */
[----:B------:R-:W-:Y:S01]  /*2a8d0*/  VOTE.ANY R14, PT, P6 ;  /* 0x00000000000e7806 */ /* 0x000fe200030e0100 */
[----:B01----:R-:W-:Y:S06]  /*2a8e0*/  ENDCOLLECTIVE ;  /* 0x000000000000791b */ /* 0x003fec0003800000 */
.L_x_4688:
[----:B------:R-:W-:Y:S05]  /*2a8f0*/  BSYNC B0 ;  /* 0x0000000000007941 */ /* 0x000fea0003800000 */
.L_x_4687:
        /* <DEDUP_REMOVED lines=9> */
.L_x_4689:
[----:B------:R-:W-:Y:S01]  /*2a990*/  IMAD.MOV.U32 R4, RZ, RZ, R14 ;  /* 0x000000ffff047224 */ /* 0x000fe200078e000e */
[----:B------:R-:W-:Y:S06]  /*2a9a0*/  BRA `(.L_x_4690) ;  /* 0xffffffd400dc7947 */ /* 0x000fec000383ffff */
.L_x_4574:
[----:B------:R-:W-:Y:S01]  /*2a9b0*/  BSSY B0, `(.L_x_4691) ;  /* 0x0000007000007945 */ /* 0x000fe20003800000 */
[----:B------:R-:W-:Y:S02]  /*2a9c0*/  IMAD.MOV.U32 R13, RZ, RZ, R2 ;  /* 0x000000ffff0d7224 */ /* 0x000fe400078e0002 */
[----:B------:R-:W-:Y:S02]  /*2a9d0*/  IMAD.MOV.U32 R11, RZ, RZ, 0x1f ;  /* 0x0000001fff0b7424 */ /* 0x000fe400078e00ff */
[----:B------:R-:W-:-:S07]  /*2a9e0*/  IMAD.MOV.U32 R15, RZ, RZ, -0x1 ;  /* 0xffffffffff0f7424 */ /* 0x000fce00078e00ff */
[----:B0123--:R-:W-:Y:S05]  /*2a9f0*/  WARPSYNC.COLLECTIVE R15, `(.L_x_4692) ;  /* 0x000000000f087348 */ /* 0x00ffea0003c00000 */
[----:B------:R4:W0:Y:S02]  /*2aa00*/  SHFL.IDX P6, R14, R13, R12, R11 ;  /* 0x0000000c0d0e7389 */ /* 0x00082400000c000b */
[----:B01234-:R-:W-:Y:S01]  /*2aa10*/  ENDCOLLECTIVE ;  /* 0x000000000000791b */ /* 0x01ffe20003800000 */
.L_x_4692:
[----:B------:R-:W-:Y:S05]  /*2aa20*/  BSYNC B0 ;  /* 0x0000000000007941 */ /* 0x000fea0003800000 */
.L_x_4691:
[----:B------:R-:W-:Y:S01]  /*2aa30*/  IMAD.MOV.U32 R9, RZ, RZ, R14 ;  /* 0x000000ffff097224 */ /* 0x000fe200078e000e */
[----:B------:R-:W-:Y:S06]  /*2aa40*/  BRA `(.L_x_4573) ;  /* 0xffffffd400d07947 */ /* 0x000fec000383ffff */
.L_x_4578:
[----:B0-----:R0:W1:Y:S02]  /*2aa50*/  SYNCS.PHASECHK.TRANS64.TRYWAIT P0, [R0+URZ+0x30820], R3 ;  /* 0x03082003000075a7 */ /* 0x001064000800017f */
[----:B-1----:R-:W-:Y:S05]  /*2aa60*/  @!P0 NANOSLEEP.SYNCS 0x989680 ;  /* 0x009896800000895d */ /* 0x002fea0003900000 */
[----:B------:R-:W1:Y:S02]  /*2aa70*/  @!P0 SYNCS.PHASECHK.TRANS64 P0, [R0+URZ+0x30820], R3 ;  /* 0x03082003000085a7 */ /* 0x000e64000800007f */
[----:B-1----:R-:W-:Y:S05]  /*2aa80*/  @!P0 BRA `(.L_x_4578) ;  /* 0xfffffffc00f08947 */ /* 0x002fea000383ffff */
[----:B------:R-:W-:Y:S05]  /*2aa90*/  BRA `(.L_x_4693) ;  /* 0xffffffdc00747947 */ /* 0x000fea000383ffff */
.L_x_4579:
        /* <DEDUP_REMOVED lines=11> */
.L_x_4695:
[----:B------:R-:W-:Y:S05]  /*2ab50*/  BSYNC B0 ;  /* 0x0000000000007941 */ /* 0x000fea0003800000 */
.L_x_4694:
[----:B------:R-:W-:Y:S05]  /*2ab60*/  BRA `(.L_x_4696) ;  /* 0xffffffdc005c7947 */ /* 0x000fea000383ffff */
.L_x_4580:
[----:B------:R-:W-:Y:S01]  /*2ab70*/  BSSY B0, `(.L_x_4697) ;  /* 0x0000006000007945 */ /* 0x000fe20003800000 */
[----:B------:R-:W-:-:S07]  /*2ab80*/  IMAD.MOV.U32 R15, RZ, RZ, -0x1 ;  /* 0xffffffffff0f7424 */ /* 0x000fce00078e00ff */
[----:B01----:R-:W-:Y:S05]  /*2ab90*/  WARPSYNC.COLLECTIVE R15, `(.L_x_4698) ;  /* 0x000000000f0c7348 */ /* 0x003fea0003c00000 */
[----:B------:R-:W-:Y:S02]  /*2aba0*/  ELECT P6, UR62, PT ;  /* 0x00000000003e782f */ /* 0x000fe400038c0000 */
[----:B------:R-:W-:Y:S01]  /*2abb0*/  MOV R14, UR62 ;  /* 0x0000003e000e7c02 */ /* 0x000fe20008000f00 */
[----:B01----:R-:W-:Y:S10]  /*2abc0*/  ENDCOLLECTIVE ;  /* 0x000000000000791b */ /* 0x003ff40003800000 */
.L_x_4698:
[----:B------:R-:W-:Y:S05]  /*2abd0*/  BSYNC B0 ;  /* 0x0000000000007941 */ /* 0x000fea0003800000 */
.L_x_4697:
[----:B------:R-:W-:Y:S05]  /*2abe0*/  BRA `(.L_x_4699) ;  /* 0xffffffdc00507947 */ /* 0x000fea000383ffff */
.L_x_4582:
[----:B0-----:R0:W1:Y:S02]  /*2abf0*/  SYNCS.PHASECHK.TRANS64.TRYWAIT P0, [R6+URZ], R5 ;  /* 0x00000005060075a7 */ /* 0x001064000800017f */
[----:B-1----:R-:W-:Y:S05]  /*2ac00*/  @!P0 NANOSLEEP.SYNCS 0x989680 ;  /* 0x009896800000895d */ /* 0x002fea0003900000 */
[----:B------:R-:W1:Y:S02]  /*2ac10*/  @!P0 SYNCS.PHASECHK.TRANS64 P0, [R6+URZ], R5 ;  /* 0x00000005060085a7 */ /* 0x000e64000800007f */
[----:B-1----:R-:W-:Y:S05]  /*2ac20*/  @!P0 BRA `(.L_x_4582) ;  /* 0xfffffffc00f08947 */ /* 0x002fea000383ffff */
[----:B------:R-:W-:Y:S05]  /*2ac30*/  BRA `(.L_x_4700) ;  /* 0xffffffdc00847947 */ /* 0x000fea000383ffff */
.L_x_4583:
[----:B-1----:R1:W2:Y:S02]  /*2ac40*/  SYNCS.PHASECHK.TRANS64.TRYWAIT P0, [R7+URZ], R2 ;  /* 0x00000002070075a7 */ /* 0x0022a4000800017f */
[----:B--2---:R-:W-:Y:S05]  /*2ac50*/  @!P0 NANOSLEEP.SYNCS 0x989680 ;  /* 0x009896800000895d */ /* 0x004fea0003900000 */
[----:B------:R-:W2:Y:S02]  /*2ac60*/  @!P0 SYNCS.PHASECHK.TRANS64 P0, [R7+URZ], R2 ;  /* 0x00000002070085a7 */ /* 0x000ea4000800007f */
[----:B--2---:R-:W-:Y:S05]  /*2ac70*/  @!P0 BRA `(.L_x_4583) ;  /* 0xfffffffc00f08947 */ /* 0x004fea000383ffff */
[----:B------:R-:W-:Y:S05]  /*2ac80*/  BRA `(.L_x_4701) ;  /* 0xffffffdc00787947 */ /* 0x000fea000383ffff */
.L_x_4585:
[----:B--2---:R2:W3:Y:S02]  /*2ac90*/  SYNCS.PHASECHK.TRANS64.TRYWAIT P0, [R4+URZ], R5 ;  /* 0x00000005040075a7 */ /* 0x0044e4000800017f */
[----:B---3--:R-:W-:Y:S05]  /*2aca0*/  @!P0 NANOSLEEP.SYNCS 0x989680 ;  /* 0x009896800000895d */ /* 0x008fea0003900000 */
[----:B------:R-:W3:Y:S02]  /*2acb0*/  @!P0 SYNCS.PHASECHK.TRANS64 P0, [R4+URZ], R5 ;  /* 0x00000005040085a7 */ /* 0x000ee4000800007f */
[----:B---3--:R-:W-:Y:S05]  /*2acc0*/  @!P0 BRA `(.L_x_4585) ;  /* 0xfffffffc00f08947 */ /* 0x008fea000383ffff */
[----:B------:R-:W-:Y:S05]  /*2acd0*/  BRA `(.L_x_4702) ;  /* 0xffffffdc007c7947 */ /* 0x000fea000383ffff */
.L_x_4703:
        /* <DEDUP_REMOVED lines=10> */
.L_x_12765:


//--------------------- .text._ZN7cutlass13device_kernelIN5flash11enable_sm90INS1_16FlashAttnFwdSm90INS1_25CollectiveMainloopFwdSm90ILi2EN4cute5tupleIJNS5_1CILi1EEES8_S8_EEENS6_IJNS7_ILi128EEENS7_ILi112EEENS7_ILi192EEEEEELi192ENS_10bfloat16_tEfNS_4arch4Sm90ELb1ELb0ELb0ELb0ELb0ELb0ELb0ELb1ELb1ELb0ELb0ELb0EEENS1_21CollectiveEpilogueFwdINS6_IJSA_SC_SB_EEES9_SE_SG_Li256ELb0ELb0ELb0ELb0EEENS1_30DynamicPersistentTileSchedulerILi256ELi32ELb0ELb0ELb1EEEEEEEEEvNT_6ParamsE --------------------------
	.section	.text._ZN7cutlass13device_kernelIN5flash11enable_sm90INS1_16FlashAttnFwdSm90INS1_25CollectiveMainloopFwdSm90ILi2EN4cute5tupleIJNS5_1CILi1EEES8_S8_EEENS6_IJNS7_ILi128EEENS7_ILi112EEENS7_ILi192EEEEEELi192ENS_10bfloat16_tEfNS_4arch4Sm90ELb1ELb0ELb0ELb0ELb0ELb0ELb0ELb1ELb1ELb0ELb0ELb0EEENS1_21CollectiveEpilogueFwdINS6_IJSA_SC_SB_EEES9_SE_SG_Li256ELb0ELb0ELb0ELb0EEENS1_30DynamicPersistentTileSchedulerILi256ELi32ELb0ELb0ELb1EEEEEEEEEvNT_6ParamsE,"ax",@progbits
	.align	128
.text._ZN7cutlass13device_kernelIN5flash11enable_sm90INS1_16FlashAttnFwdSm90INS1_25CollectiveMainloopFwdSm90ILi2EN4cute5tupleIJNS5_1CILi1EEES8_S8_EEENS6_IJNS7_ILi128EEENS7_ILi112EEENS7_ILi192EEEEEELi192ENS_10bfloat16_tEfNS_4arch4Sm90ELb1ELb0ELb0ELb0ELb0ELb0ELb0ELb1ELb1ELb0ELb0ELb0EEENS1_21CollectiveEpilogueFwdINS6_IJSA_SC_SB_EEES9_SE_SG_Li256ELb0ELb0ELb0ELb0EEENS1_30DynamicPersistentTileSchedulerILi256ELi32ELb0ELb0ELb1EEEEEEEEEvNT_6ParamsE:
        .type           _ZN7cutlass13device_kernelIN5flash11enable_sm90INS1_16FlashAttnFwdSm90INS1_25CollectiveMainloopFwdSm90ILi2EN4cute5tupleIJNS5_1CILi1EEES8_S8_EEENS6_IJNS7_ILi128EEENS7_ILi112EEENS7_ILi192EEEEEELi192ENS_10bfloat16_tEfNS_4arch4Sm90ELb1ELb0ELb0ELb0ELb0ELb0ELb0ELb1ELb1ELb0ELb0ELb0EEENS1_21CollectiveEpilogueFwdINS6_IJSA_SC_SB_EEES9_SE_SG_Li256ELb0ELb0ELb0ELb0EEENS1_30DynamicPersistentTileSchedulerILi256ELi32ELb0ELb0ELb1EEEEEEEEEvNT_6ParamsE,@function
        .size           _ZN7cutlass13device_kernelIN5flash11enable_sm90INS1_16FlashAttnFwdSm90INS1_25CollectiveMainloopFwdSm90ILi2EN4cute5tupleIJNS5_1CILi1EEES8_S8_EEENS6_IJNS7_ILi128EEENS7_ILi112EEENS7_ILi192EEEEEELi192ENS_10bfloat16_tEfNS_4arch4Sm90ELb1ELb0ELb0ELb0ELb0ELb0ELb0ELb1ELb1ELb0ELb0ELb0EEENS1_21CollectiveEpilogueFwdINS6_IJSA_SC_SB_EEES9_SE_SG_Li256ELb0ELb0ELb0ELb0EEENS1_30DynamicPersistentTileSchedulerILi256ELi32ELb0ELb0ELb1EEEEEEEEEvNT_6ParamsE,(.L_x_12766 - _ZN7cutlass13device_kernelIN5flash11enable_sm90INS1_16FlashAttnFwdSm90INS1_25CollectiveMainloopFwdSm90ILi2EN4cute5tupleIJNS5_1CILi1EEES8_S8_EEENS6_IJNS7_ILi128EEENS7_ILi112EEENS7_ILi192EEEEEELi192ENS_10bfloat16_tEfNS_4arch4Sm90ELb1ELb0ELb0ELb0ELb0ELb0ELb0ELb1ELb1ELb0ELb0ELb0EEENS1_21CollectiveEpilogueFwdINS6_IJSA_SC_SB_EEES9_SE_SG_Li256ELb0ELb0ELb0ELb0EEENS1_30DynamicPersistentTileSchedulerILi256ELi32ELb0ELb0ELb1EEEEEEEEEvNT_6ParamsE)
        .other          _ZN7cutlass13device_kernelIN5flash11enable_sm90INS1_16FlashAttnFwdSm90INS1_25CollectiveMainloopFwdSm90ILi2EN4cute5tupleIJNS5_1CILi1EEES8_S8_EEENS6_IJNS7_ILi128EEENS7_ILi112EEENS7_ILi192EEEEEELi192ENS_10bfloat16_tEfNS_4arch4Sm90ELb1ELb0ELb0ELb0ELb0ELb0ELb0ELb1ELb1ELb0ELb0ELb0EEENS1_21CollectiveEpilogueFwdINS6_IJSA_SC_SB_EEES9_SE_SG_Li256ELb0ELb0ELb0ELb0EEENS1_30DynamicPersistentTileSchedulerILi256ELi32ELb0ELb0ELb1EEEEEEEEEvNT_6ParamsE,@"STO_CUDA_ENTRY STV_DEFAULT"
_ZN7cutlass13device_kernelIN5flash11enable_sm90INS1_16FlashAttnFwdSm90INS1_25CollectiveMainloopFwdSm90ILi2EN4cute5tupleIJNS5_1CILi1EEES8_S8_EEENS6_IJNS7_ILi128EEENS7_ILi112EEENS7_ILi192EEEEEELi192ENS_10bfloat16_tEfNS_4arch4Sm90ELb1ELb0ELb0ELb0ELb0ELb0ELb0ELb1ELb1ELb0ELb0ELb0EEENS1_21CollectiveEpilogueFwdINS6_IJSA_SC_SB_EEES9_SE_SG_Li256ELb0ELb0ELb0ELb0EEENS1_30DynamicPersistentTileSchedulerILi256ELi32ELb0ELb0ELb1EEEEEEEEEvNT_6ParamsE:
        /* <DEDUP_REMOVED lines=23> */
.L_x_4705:
[----:B------:R-:W-:Y:S05]  /*0170*/  BSYNC B0 ;  /* 0x0000000000007941 */ /* 0x000fea0003800000 */
.L_x_4704:
        /* <DEDUP_REMOVED lines=36> */
.L_x_4706:
        /* <DEDUP_REMOVED lines=22> */
.L_x_4707:
        /* <DEDUP_REMOVED lines=18> */
.L_x_4708:
        /* <DEDUP_REMOVED lines=22> */
.L_x_4709:
        /* <DEDUP_REMOVED lines=22> */
.L_x_4710:
[----:B-1----:R-:W-:Y:S01]  /*0900*/  ISETP.NE.AND P0, PT, R2, RZ, PT ;  /* 0x000000ff0200720c */ /* 0x002fe20003f05270 */
[----:B------:R-:W-:Y:S01]  /*0910*/  IMAD.MOV.U32 R2, RZ, RZ, 0x1 ;  /* 0x00000001ff027424 */ /* 0x000fe200078e00ff */
[----:B------:R-:W-:-:S04]  /*0920*/  NOP ;  /* 0x0000000000007918 */ /* 0x000fc80000000000 */
[----:B------:R-:W-:-:S05]  /*0930*/  SEL R2, R2, 0x2, !P0 ;  /* 0x0000000202027807 */ /* 0x000fca0004000000 */
[----:B------:R1:W-:Y:S01]  /*0940*/  STL [R1+0x8], R2 ;  /* 0x0000080201007387 */ /* 0x0003e20000100800 */
[----:B---34-:R-:W-:Y:S06]  /*0950*/  BAR.SYNC.DEFER_BLOCKING 0x0 ;  /* 0x0000000000007b1d */ /* 0x018fec0000010000 */
[----:B------:R-:W-:Y:S05]  /*0960*/  @!P0 BRA `(.L_x_4711) ;  /* 0x000000fc00a88947 */ /* 0x000fea0003800000 */
.L_x_4712:
[----:B------:R-:W-:-:S08]  /*0970*/  NOP ;  /* 0x0000000000007918 */ /* 0x000fd00000000000 */
[----:B------:R-:W3:Y:S02]  /*0980*/  USETMAXREG.TRY_ALLOC.CTAPOOL UP0, 0xf0 ;  /* 0x000000f0000079c8 */ /* 0x000ee40008000600 */
[----:B---3--:R-:W-:-:S13]  /*0990*/  PLOP3.LUT P0, PT, PT, PT, UP0, 0x80, 0x0 ;  /* 0x000000000000781c */ /* 0x008fda0003f0f008 */
[----:B------:R-:W-:Y:S05]  /*09a0*/  @!P0 BRA `(.L_x_4712) ;  /* 0xfffffffc00f08947 */ /* 0x000fea000383ffff */
[----:B--2---:R-:W2:Y:S08]  /*09b0*/  S2UR UR7, SR_CTAID.X ;  /* 0x00000000000779c3 */ /* 0x004eb00000002500 */
[----:B------:R-:W-:Y:S08]  /*09c0*/  BAR.ARV 0x4, 0x120 ;  /* 0x0104800000007b1d */ /* 0x000ff00000002000 */
[----:B------:R-:W2:Y:S08]  /*09d0*/  LDC R0, c[0x0][0xda8] ;  /* 0x00036a00ff007b82 */ /* 0x000eb00000000800 */
[----:B------:R-:W-:Y:S06]  /*09e0*/  BAR.ARV 0x8, 0x120 ;  /* 0x0204800000007b1d */ /* 0x000fec0000002000 */
        /* <DEDUP_REMOVED lines=8> */
[----:B------:R-:W-:-:S05]  /*0a70*/  LOP3.LUT R212, R2, 0xffffff80, RZ, 0xc0, !PT ;  /* 0xffffff8002d47812 */ /* 0x000fca00078ec0ff */
[----:B------:R-:W-:Y:S01]  /*0a80*/  IMAD.IADD R212, R215, 0x1, -R212 ;  /* 0x00000001d7d47824 */ /* 0x000fe200078e0ad4 */
[----:B------:R-:W1:Y:S01]  /*0a90*/  S2UR UR6, SR_SWINHI ;  /* 0x00000000000679c3 */ /* 0x000e620000002f00 */
[----:B------:R-:W-:-:S03]  /*0aa0*/  LEA.HI R3, R0, R215, RZ, 0x4 ;  /* 0x000000d700037211 */ /* 0x000fc600078f20ff */
[----:B------:R-:W-:Y:S02]  /*0ab0*/  SHF.R.S32.HI R7, RZ, 0x1f, R212 ;  /* 0x0000001fff077819 */ /* 0x000fe400000114d4 */
[----:B------:R-:W-:Y:S02]  /*0ac0*/  SHF.R.S32.HI R6, RZ, 0x4, R3 ;  /* 0x00000004ff067819 */ /* 0x000fe40000011403 */
[----:B------:R-:W-:Y:S02]  /*0ad0*/  LEA.HI R8, R7, R212, RZ, 0x2 ;  /* 0x000000d407087211 */ /* 0x000fe400078f10ff */
[----:B------:R-:W-:Y:S02]  /*0ae0*/  LOP3.LUT R4, R3, 0x3fffff0, RZ, 0xc0, !PT ;  /* 0x03fffff003047812 */ /* 0x000fe400078ec0ff */
[--C-:B------:R-:W-:Y:S02]  /*0af0*/  SHF.R.S32.HI R9, RZ, 0x2, R8.reuse ;  /* 0x00000002ff097819 */ /* 0x100fe40000011408 */
[----:B------:R-:W-:-:S02]  /*0b00*/  SHF.R.S32.HI R10, RZ, 0x1f, R8 ;  /* 0x0000001fff0a7819 */ /* 0x000fc40000011408 */
[----:B------:R-:W-:Y:S02]  /*0b10*/  SHF.R.S32.HI R213, RZ, 0x7, R2 ;  /* 0x00000007ffd57819 */ /* 0x000fe40000011402 */
[----:B------:R-:W-:Y:S02]  /*0b20*/  LEA.HI R5, R3, R6, RZ, 0x1 ;  /* 0x0000000603057211 */ /* 0x000fe400078f08ff */
[----:B------:R-:W-:Y:S01]  /*0b30*/  LEA.HI R214, R0, R215, RZ, 0x5 ;  /* 0x000000d700d67211 */ /* 0x000fe200078f28ff */
[----:B------:R-:W-:Y:S01]  /*0b40*/  IMAD.IADD R3, R215, 0x1, -R4 ;  /* 0x00000001d7037824 */ /* 0x000fe200078e0a04 */
[----:B------:R-:W-:Y:S02]  /*0b50*/  LEA.HI R10, R10, R9, RZ, 0x3 ;  /* 0x000000090a0a7211 */ /* 0x000fe400078f18ff */
[----:B------:R-:W-:Y:S02]  /*0b60*/  LEA.HI R2, R2, R213, RZ, 0x1 ;  /* 0x000000d502027211 */ /* 0x000fe400078f08ff */
[----:B------:R-:W-:-:S02]  /*0b70*/  LOP3.LUT R5, R5, 0x1ffffffe, RZ, 0xc0, !PT ;  /* 0x1ffffffe05057812 */ /* 0x000fc400078ec0ff */
[----:B------:R-:W-:Y:S01]  /*0b80*/  SHF.R.S32.HI R214, RZ, 0x5, R214 ;  /* 0x00000005ffd67819 */ /* 0x000fe200000114d6 */
[----:B------:R-:W-:Y:S01]  /*0b90*/  UMOV UR4, 0x400 ;  /* 0x0000040000047882 */ /* 0x000fe20000000000 */
[----:B------:R-:W-:Y:S02]  /*0ba0*/  LOP3.LUT R10, R10, 0xfffffff8, RZ, 0xc0, !PT ;  /* 0xfffffff80a0a7812 */ /* 0x000fe400078ec0ff */
[----:B------:R-:W-:Y:S01]  /*0bb0*/  LOP3.LUT R2, R2, 0x3fffffe, RZ, 0xc0, !PT ;  /* 0x03fffffe02027812 */ /* 0x000fe200078ec0ff */
[----:B---3--:R-:W-:Y:S01]  /*0bc0*/  ULEA UR8, UR5, UR4, 0x18 ;  /* 0x0000000405087291 */ /* 0x008fe2000f8ec03f */
[----:B------:R-:W-:Y:S01]  /*0bd0*/  LEA R4, R214, R3, 0x4 ;  /* 0x00000003d6047211 */ /* 0x000fe200078e20ff */
[----:B------:R-:W-:Y:S01]  /*0be0*/  IMAD.IADD R5, R6, 0x1, -R5 ;  /* 0x0000000106057824 */ /* 0x000fe200078e0a05 */
[----:B------:R-:W-:Y:S02]  /*0bf0*/  LEA.HI R7, R7, R212, RZ, 0x5 ;  /* 0x000000d407077211 */ /* 0x000fe400078f28ff */
[----:B------:R-:W-:Y:S01]  /*0c00*/  LEA.HI R0, R0, R215, RZ, 0x3 ;  /* 0x000000d700007211 */ /* 0x000fe200078f18ff */
[----:B------:R-:W-:Y:S01]  /*0c10*/  IMAD.IADD R10, R9, 0x1, -R10 ;  /* 0x00000001090a7824 */ /* 0x000fe200078e0a0a */
[----:B------:R-:W-:Y:S01]  /*0c20*/  SHF.R.S32.HI R7, RZ, 0x5, R7 ;  /* 0x00000005ff077819 */ /* 0x000fe20000011407 */
[----:B------:R-:W-:Y:S01]  /*0c30*/  IMAD.IADD R206, R213, 0x1, -R2 ;  /* 0x00000001d5ce7824 */ /* 0x000fe200078e0a02 */
[----:B------:R-:W-:Y:S01]  /*0c40*/  LOP3.LUT R2, R0, 0x1ffffff8, RZ, 0xc0, !PT ;  /* 0x1ffffff800027812 */ /* 0x000fe200078ec0ff */
[----:B------:R-:W-:Y:S01]  /*0c50*/  IMAD R3, R4, 0x8, R5 ;  /* 0x0000000804037824 */ /* 0x000fe200078e0205 */
[----:B------:R-:W-:Y:S01]  /*0c60*/  UMOV UR4, UR8 ;  /* 0x0000000800047c82 */ /* 0x000fe20008000000 */
[----:B-1----:R-:W-:Y:S01]  /*0c70*/  UMOV UR5, UR6 ;  /* 0x0000000600057c82 */ /* 0x002fe20008000000 */
[----:B------:R-:W-:Y:S01]  /*0c80*/  LEA R7, R7, R10, 0x4 ;  /* 0x0000000a07077211 */ /* 0x000fe200078e20ff */
[----:B------:R-:W-:Y:S01]  /*0c90*/  IMAD.U32 R18, RZ, RZ, UR4 ;  /* 0x00000004ff127e24 */ /* 0x000fe2000f8e00ff */
[----:B------:R-:W-:Y:S01]  /*0ca0*/  LOP3.LUT R205, R8, 0x7ffffffc, RZ, 0xc0, !PT ;  /* 0x7ffffffc08cd7812 */ /* 0x000fe200078ec0ff */
[----:B------:R-:W-:-:S02]  /*0cb0*/  IMAD.U32 R19, RZ, RZ, UR5 ;  /* 0x00000005ff137e24 */ /* 0x000fc4000f8e00ff */
[----:B------:R-:W-:Y:S02]  /*0cc0*/  IMAD.SHL.U32 R3, R3, 0x8, RZ ;  /* 0x0000000803037824 */ /* 0x000fe400078e00ff */
[----:B------:R-:W-:Y:S01]  /*0cd0*/  IMAD.IADD R2, R215, 0x1, -R2 ;  /* 0x00000001d7027824 */ /* 0x000fe200078e0a02 */
[----:B------:R-:W-:Y:S01]  /*0ce0*/  UMOV UR5, URZ ;  /* 0x0000003f00057c82 */ /* 0x000fe20008000000 */
[----:B------:R-:W-:Y:S01]  /*0cf0*/  IMAD.U32 R16, RZ, RZ, UR8 ;  /* 0x00000008ff107e24 */ /* 0x000fe2000f8e00ff */
[----:B------:R-:W-:Y:S01]  /*0d00*/  SHF.R.S32.HI R208, RZ, 0x3, R0 ;  /* 0x00000003ffd07819 */ /* 0x000fe20000011400 */
[----:B------:R-:W-:Y:S01]  /*0d10*/  IMAD.WIDE R18, R3, 0x2, R18 ;  /* 0x0000000203127825 */ /* 0x000fe200078e0212 */
[----:B------:R-:W-:-:S03]  /*0d20*/  MOV R17, UR5 ;  /* 0x0000000500117c02 */ /* 0x000fc60008000f00 */
[----:B------:R-:W-:Y:S02]  /*0d30*/  IMAD R206, R206, 0x40, R7 ;  /* 0x00000040cece7824 */ /* 0x000fe400078e0207 */
[----:B------:R-:W-:Y:S02]  /*0d40*/  IMAD.MOV.U32 R210, RZ, RZ, RZ ;  /* 0x000000ffffd27224 */ /* 0x000fe400078e00ff */
[----:B------:R-:W-:Y:S02]  /*0d50*/  IMAD.SHL.U32 R22, R2, 0x8, RZ ;  /* 0x0000000802167824 */ /* 0x000fe400078e00ff */
[----:B------:R-:W-:Y:S01]  /*0d60*/  IMAD.IADD R205, R212, 0x1, -R205 ;  /* 0x00000001d4cd7824 */ /* 0x000fe200078e0acd */
[----:B------:R-:W-:Y:S01]  /*0d70*/  UMOV UR4, UR7 ;  /* 0x0000000700047c82 */ /* 0x000fe20008000000 */
[----:B------:R-:W-:Y:S01]  /*0d80*/  UMOV UR46, URZ ;  /* 0x0000003f002e7c82 */ /* 0x000fe20008000000 */
[----:B--2---:R-:W-:-:S07]  /*0d90*/  LOP3.LUT R204, R11, 0x1, RZ, 0xfc, !PT ;  /* 0x000000010bcc7812 */ /* 0x004fce00078efcff */
.L_x_4759:
        /* <DEDUP_REMOVED lines=21> */
.L_x_4713:
        /* <DEDUP_REMOVED lines=8> */
.L_x_4714:
[----:B------:R-:W-:Y:S01]  /*0f70*/  R2UR UR5, R207 ;  /* 0x00000000cf0572ca */ /* 0x000fe200000e0000 */
[----:B------:R-:W1:Y:S01]  /*0f80*/  LDC R0, c[0x0][0x288] ;  /* 0x0000a200ff007b82 */ /* 0x000e620000000800 */
[----:B------:R-:W-:Y:S01]  /*0f90*/  ULDC UR6, c[0x0][0xdac] ;  /* 0x00036b0000067ab9 */ /* 0x000fe20000000800 */
[----:B------:R-:W-:Y:S01]  /*0fa0*/  ULDC.64 UR10, c[0x0][0x3f8] ;  /* 0x0000fe00000a7ab9 */ /* 0x000fe20000000a00 */
[----:B------:R-:W-:Y:S01]  /*0fb0*/  MOV R4, RZ ;  /* 0x000000ff00047202 */ /* 0x000fe20000000f00 */
[----:B------:R-:W-:Y:S01]  /*0fc0*/  UISETP.NE.U32.AND UP0, UPT, UR10, URZ, UPT ;  /* 0x0000003f0a00728c */ /* 0x000fe2000bf05070 */
[----:B------:R-:W-:Y:S01]  /*0fd0*/  IMAD.MOV.U32 R2, RZ, RZ, RZ ;  /* 0x000000ffff027224 */ /* 0x000fe200078e00ff */
[----:B------:R-:W-:Y:S01]  /*0fe0*/  ULDC UR43, c[0x0][0xdb8] ;  /* 0x00036e00002b7ab9 */ /* 0x000fe20000000800 */
[----:B------:R-:W-:Y:S01]  /*0ff0*/  UIADD3 UR4, UR7, -UR4, URZ ;  /* 0x8000000407047290 */ /* 0x000fe2000fffe03f */
[----:B------:R-:W2:Y:S01]  /*1000*/  LDC R82, c[0x0][0x2e0] ;  /* 0x0000b800ff527b82 */ /* 0x000ea20000000800 */
[----:B------:R-:W-:Y:S01]  /*1010*/  UISETP.NE.AND.EX UP0, UPT, UR11, URZ, UPT, UP0 ;  /* 0x0000003f0b00728c */ /* 0x000fe2000bf05300 */
[----:B------:R-:W-:-:S02]  /*1020*/  PLOP3.LUT P0, PT, PT, PT, PT, 0x80, 0x0 ;  /* 0x000000000000781c */ /* 0x000fc40003f0f070 */
[----:B------:R-:W-:Y:S01]  /*1030*/  CS2R R118, SRZ ;  /* 0x0000000000767805 */ /* 0x000fe2000001ff00 */
[----:B------:R-:W-:Y:S01]  /*1040*/  ULOP3.LUT UR5, URZ, UR5, URZ, 0x33, !UPT ;  /* 0x000000053f057292 */ /* 0x000fe2000f8e333f */
[----:B------:R-:W-:Y:S02]  /*1050*/  CS2R R116, SRZ ;  /* 0x0000000000747805 */ /* 0x000fe4000001ff00 */
[----:B------:R-:W-:Y:S02]  /*1060*/  CS2R R114, SRZ ;  /* 0x0000000000727805 */ /* 0x000fe4000001ff00 */
[----:B------:R-:W-:Y:S01]  /*1070*/  CS2R R112, SRZ ;  /* 0x0000000000707805 */ /* 0x000fe2000001ff00 */
[----:B------:R-:W-:Y:S01]  /*1080*/  UIADD3 UR5, UR5, UR6, URZ ;  /* 0x0000000605057290 */ /* 0x000fe2000fffe03f */
[----:B------:R-:W-:Y:S02]  /*1090*/  CS2R R110, SRZ ;  /* 0x00000000006e7805 */ /* 0x000fe4000001ff00 */
[----:B------:R-:W-:Y:S01]  /*10a0*/  CS2R R108, SRZ ;  /* 0x00000000006c7805 */ /* 0x000fe2000001ff00 */
[----:B------:R-:W-:Y:S01]  /*10b0*/  ULDC UR6, c[0x0][0x404] ;  /* 0x0001010000067ab9 */ /* 0x000fe20000000800 */
[----:B------:R-:W-:Y:S01]  /*10c0*/  USHF.L.U32 UR42, UR5, 0x7, URZ ;  /* 0x00000007052a7899 */ /* 0x000fe2000800063f */
[----:B------:R-:W-:Y:S01]  /*10d0*/  CS2R R106, SRZ ;  /* 0x00000000006a7805 */ /* 0x000fe2000001ff00 */
[----:B------:R-:W-:Y:S01]  /*10e0*/  USEL UR5, UR6, 0x1, UP0 ;  /* 0x0000000106057887 */ /* 0x000fe20008000000 */
[----:B------:R-:W-:Y:S01]  /*10f0*/  CS2R R104, SRZ ;  /* 0x0000000000687805 */ /* 0x000fe2000001ff00 */
[----:B------:R-:W-:Y:S01]  /*1100*/  UISETP.NE.AND UP0, UPT, UR43, 0x1, UPT ;  /* 0x000000012b00788c */ /* 0x000fe2000bf05270 */
[----:B------:R-:W-:Y:S01]  /*1110*/  CS2R R102, SRZ ;  /* 0x0000000000667805 */ /* 0x000fe2000001ff00 */
[----:B------:R-:W-:Y:S01]  /*1120*/  IMAD.U32 R211, RZ, RZ, UR42 ;  /* 0x0000002affd37e24 */ /* 0x000fe2000f8e00ff */
[----:B------:R-:W-:-:S02]  /*1130*/  CS2R R100, SRZ ;  /* 0x0000000000647805 */ /* 0x000fc4000001ff00 */
[----:B------:R-:W-:Y:S02]  /*1140*/  CS2R R98, SRZ ;  /* 0x0000000000627805 */ /* 0x000fe4000001ff00 */
[----:B------:R-:W-:Y:S02]  /*1150*/  CS2R R96, SRZ ;  /* 0x0000000000607805 */ /* 0x000fe4000001ff00 */
[----:B------:R-:W-:Y:S02]  /*1160*/  CS2R R94, SRZ ;  /* 0x00000000005e7805 */ /* 0x000fe4000001ff00 */
[----:B-1----:R-:W-:Y:S01]  /*1170*/  IADD3 R5, R211, 0xef, -R0 ;  /* 0x000000efd3057810 */ /* 0x002fe20007ffe800 */
[----:B--2---:R-:W-:Y:S01]  /*1180*/  IMAD R82, R82, UR5, RZ ;  /* 0x0000000552527c24 */ /* 0x004fe2000f8e02ff */
[----:B------:R-:W-:Y:S01]  /*1190*/  ULDC UR5, c[0x0][0xdc4] ;  /* 0x0003710000057ab9 */ /* 0x000fe20000000800 */
[----:B------:R-:W-:Y:S01]  /*11a0*/  CS2R R92, SRZ ;  /* 0x00000000005c7805 */ /* 0x000fe2000001ff00 */
[----:B------:R-:W-:Y:S01]  /*11b0*/  UIMAD UR8, UR8, UR5, UR4 ;  /* 0x00000005080872a4 */ /* 0x000fe2000f8e0204 */
[C---:B------:R-:W-:Y:S01]  /*11c0*/  VIADD R3, R82.reuse, 0x6f ;  /* 0x0000006f52037836 */ /* 0x040fe20000000000 */
[----:B------:R-:W-:Y:S01]  /*11d0*/  @UP0 ULDC UR6, c[0x0][0xdc0] ;  /* 0x0003700000060ab9 */ /* 0x000fe20000000800 */
[----:B------:R-:W-:Y:S01]  /*11e0*/  IMAD.IADD R5, R82, 0x1, R5 ;  /* 0x0000000152057824 */ /* 0x000fe200078e0205 */
[----:B------:R-:W-:Y:S01]  /*11f0*/  @UP0 ULDC UR4, c[0x0][0xdbc] ;  /* 0x00036f0000040ab9 */ /* 0x000fe20000000800 */
[----:B------:R-:W-:Y:S01]  /*1200*/  IMAD.HI R2, R3, -0x6db6db6d, R2 ;  /* 0x9249249303027827 */ /* 0x000fe200078e0202 */
[----:B------:R-:W-:Y:S01]  /*1210*/  UIMAD.WIDE.U32 UR4, UR8, UR4, URZ ;  /* 0x00000004080472a5 */ /* 0x000fe2000f8e003f */
[----:B------:R-:W-:Y:S01]  /*1220*/  CS2R R90, SRZ ;  /* 0x00000000005a7805 */ /* 0x000fe2000001ff00 */
[----:B------:R-:W-:Y:S01]  /*1230*/  UMOV UR44, UR8 ;  /* 0x00000008002c7c82 */ /* 0x000fe20008000000 */
[----:B------:R-:W-:Y:S01]  /*1240*/  IMAD.HI R4, R5, -0x6db6db6d, R4 ;  /* 0x9249249305047827 */ /* 0x000fe200078e0204 */
[----:B------:R-:W-:Y:S01]  /*1250*/  SHF.R.U32.HI R3, RZ, 0x1f, R2 ;  /* 0x0000001fff037819 */ /* 0x000fe20000011602 */
[----:B------:R-:W-:Y:S01]  /*1260*/  @UP0 USHF.R.U32.HI UR44, URZ, UR6, UR5 ;  /* 0x000000063f2c0299 */ /* 0x000fe20008011605 */
[----:B------:R-:W-:-:S02]  /*1270*/  CS2R R88, SRZ ;  /* 0x0000000000587805 */ /* 0x000fc4000001ff00 */
[----:B------:R-:W-:Y:S02]  /*1280*/  CS2R R86, SRZ ;  /* 0x0000000000567805 */ /* 0x000fe4000001ff00 */
[----:B------:R-:W-:Y:S01]  /*1290*/  SHF.R.U32.HI R5, RZ, 0x1f, R4 ;  /* 0x0000001fff057819 */ /* 0x000fe20000011604 */
[----:B------:R-:W-:Y:S01]  /*12a0*/  UIADD3 UR4, -UR44, URZ, URZ ;  /* 0x0000003f2c047290 */ /* 0x000fe2000fffe13f */
[----:B------:R-:W-:Y:S01]  /*12b0*/  LEA.HI.SX32 R3, R2, R3, 0x1a ;  /* 0x0000000302037211 */ /* 0x000fe200078fd2ff */
[----:B------:R-:W-:Y:S01]  /*12c0*/  IMAD.MOV.U32 R2, RZ, RZ, RZ ;  /* 0x000000ffff027224 */ /* 0x000fe200078e00ff */
[----:B------:R-:W-:Y:S01]  /*12d0*/  LEA.HI.SX32 R4, R4, R5, 0x1a ;  /* 0x0000000504047211 */ /* 0x000fe200078fd2ff */
[----:B------:R-:W-:Y:S01]  /*12e0*/  UIMAD UR43, UR43, UR4, UR8 ;  /* 0x000000042b2b72a4 */ /* 0x000fe2000f8e0208 */
[----:B------:R-:W-:Y:S02]  /*12f0*/  CS2R R84, SRZ ;  /* 0x0000000000547805 */ /* 0x000fe4000001ff00 */
[----:B------:R-:W-:-:S02]  /*1300*/  CS2R R38, SRZ ;  /* 0x0000000000267805 */ /* 0x000fc4000001ff00 */
[----:B------:R-:W-:Y:S01]  /*1310*/  VIMNMX R83, R3, R4, PT ;  /* 0x0000000403537248 */ /* 0x000fe20003fe0100 */
[----:B------:R-:W-:Y:S01]  /*1320*/  IMAD.MOV.U32 R3, RZ, RZ, RZ ;  /* 0x000000ffff037224 */ /* 0x000fe200078e00ff */
[----:B------:R-:W-:Y:S02]  /*1330*/  CS2R R80, SRZ ;  /* 0x0000000000507805 */ /* 0x000fe4000001ff00 */
[----:B------:R-:W-:Y:S02]  /*1340*/  CS2R R78, SRZ ;  /* 0x00000000004e7805 */ /* 0x000fe4000001ff00 */
[----:B------:R-:W-:Y:S02]  /*1350*/  ISETP.GE.AND P1, PT, R83, 0x1, PT ;  /* 0x000000015300780c */ /* 0x000fe40003f26270 */
        /* <DEDUP_REMOVED lines=21> */
[----:B------:R-:W-:Y:S01]  /*14b0*/  CS2R R36, SRZ ;  /* 0x0000000000247805 */ /* 0x000fe2000001ff00 */
[----:B------:R-:W-:Y:S01]  /*14c0*/  IMAD.MOV.U32 R124, RZ, RZ, RZ ;  /* 0x000000ffff7c7224 */ /* 0x000fe200078e00ff */
[----:B------:R-:W-:Y:S02]  /*14d0*/  CS2R R30, SRZ ;  /* 0x00000000001e7805 */ /* 0x000fe4000001ff00 */
[----:B------:R-:W-:Y:S01]  /*14e0*/  CS2R R32, SRZ ;  /* 0x0000000000207805 */ /* 0x000fe2000001ff00 */
[----:B------:R-:W-:Y:S01]  /*14f0*/  IMAD.MOV.U32 R0, RZ, RZ, RZ ;  /* 0x000000ffff007224 */ /* 0x000fe200078e00ff */
[----:B------:R-:W-:Y:S01]  /*1500*/  CS2R R6, SRZ ;  /* 0x0000000000067805 */ /* 0x000fe2000001ff00 */
[----:B------:R-:W-:Y:S01]  /*1510*/  IMAD.MOV.U32 R27, RZ, RZ, RZ ;  /* 0x000000ffff1b7224 */ /* 0x000fe200078e00ff */
[----:B------:R-:W-:Y:S01]  /*1520*/  MOV R29, RZ ;  /* 0x000000ff001d7202 */ /* 0x000fe20000000f00 */
[----:B------:R-:W-:Y:S01]  /*1530*/  IMAD.MOV.U32 R25, RZ, RZ, RZ ;  /* 0x000000ffff197224 */ /* 0x000fe200078e00ff */
[----:B------:R-:W-:Y:S06]  /*1540*/  @!P1 BRA `(.L_x_4715) ;  /* 0x000000d800fc9947 */ /* 0x000fec0003800000 */
[----:B------:R-:W1:Y:S01]  /*1550*/  SHFL.IDX PT, R0, R213, RZ, 0x1f ;  /* 0x00001fffd5007589 */ /* 0x000e6200000e0000 */
[----:B------:R-:W-:-:S13]  /*1560*/  R2UR UR6, R16 ;  /* 0x00000000100672ca */ /* 0x000fda00000e0000 */
[----:B------:R-:W-:-:S04]  /*1570*/  UIADD3 UR6, UR6, 0x15400, URZ ;  /* 0x0001540006067890 */ /* 0x000fc8000fffe03f */
[----:B------:R-:W-:Y:S01]  /*1580*/  ULOP3.LUT UP0, URZ, UR6, 0x9f, URZ, 0xc0, !UPT ;  /* 0x0000009f063f7892 */ /* 0x000fe2000f80c03f */
[----:B-1----:R-:W-:-:S05]  /*1590*/  R2UR UR4, R0 ;  /* 0x00000000000472ca */ /* 0x002fca00000e0000 */
[----:B------:R-:W-:-:S08]  /*15a0*/  PLOP3.LUT P0, PT, PT, PT, UP0, 0x80, 0x0 ;  /* 0x000000000000781c */ /* 0x000fd00003f0f008 */
        /* <DEDUP_REMOVED lines=23> */
.L_x_4716:
[----:B------:R-:W-:Y:S02]  /*1720*/  LEA.HI R0, R210, R210, RZ, 0x1 ;  /* 0x000000d2d2007211 */ /* 0x000fe400078f08ff */
[----:B------:R-:W-:Y:S02]  /*1730*/  R2UR UR4, R16 ;  /* 0x00000000100472ca */ /* 0x000fe400000e0000 */
[----:B------:R-:W-:Y:S02]  /*1740*/  LOP3.LUT R3, R0, 0xfffffffe, RZ, 0xc0, !PT ;  /* 0xfffffffe00037812 */ /* 0x000fe400078ec0ff */
[----:B------:R-:W-:-:S03]  /*1750*/  ISETP.NE.AND P0, PT, R204, 0x3, PT ;  /* 0x00000003cc00780c */ /* 0x000fc60003f05270 */
[----:B------:R-:W-:-:S05]  /*1760*/  IMAD.IADD R0, R210, 0x1, -R3 ;  /* 0x00000001d2007824 */ /* 0x000fca00078e0a03 */
[----:B------:R-:W-:-:S04]  /*1770*/  SHF.L.U32 R0, R0, 0x1f, RZ ;  /* 0x0000001f00007819 */ /* 0x000fc800000006ff */
[----:B------:R-:W1:Y:S02]  /*1780*/  SYNCS.PHASECHK.TRANS64.TRYWAIT P1, [UR4+0x36800], R0 ;  /* 0x03680000ff0075a7 */ /* 0x000e640008020144 */
[----:B-1----:R-:W-:Y:S05]  /*1790*/  @!P1 BRA `(.L_x_4717) ;  /* 0x0000012000b89947 */ /* 0x002fea0003800000 */
.L_x_4818:
[----:B------:R-:W-:Y:S05]  /*17a0*/  @!P0 BRA `(.L_x_4718) ;  /* 0x0000000000048947 */ /* 0x000fea0003800000 */
[----:B------:R-:W-:Y:S01]  /*17b0*/  BPT.TRAP 0x1 ;  /* 0x000000040000795c */ /* 0x000fe20000300000 */
.L_x_4718:
[----:B------:R-:W-:Y:S01]  /*17c0*/  R2UR UR5, R17 ;  /* 0x00000000110572ca */ /* 0x000fe200000e0000 */
[----:B------:R-:W-:Y:S01]  /*17d0*/  IMAD.U32 R2, RZ, RZ, UR46 ;  /* 0x0000002eff027e24 */ /* 0x000fe2000f8e00ff */
[----:B------:R-:W-:-:S11]  /*17e0*/  R2UR UR4, R16 ;  /* 0x00000000100472ca */ /* 0x000fd600000e0000 */
[----:B-1----:R-:W-:Y:S02]  /*17f0*/  IMAD.U32 R3, RZ, RZ, UR5 ;  /* 0x00000005ff037e24 */ /* 0x002fe4000f8e00ff */
[----:B------:R-:W-:-:S03]  /*1800*/  LEA R2, R2, UR4, 0x3 ;  /* 0x0000000402027c11 */ /* 0x000fc6000f8e18ff */
[----:B------:R-:W-:-:S04]  /*1810*/  SHF.L.U32 R3, R3, 0x1f, RZ ;  /* 0x0000001f03037819 */ /* 0x000fc800000006ff */
[----:B------:R1:W2:Y:S01]  /*1820*/  SYNCS.PHASECHK.TRANS64.TRYWAIT P2, [R2+URZ+0x36830], R3 ;  /* 0x03683003020075a7 */ /* 0x0002a2000804017f */
[----:B------:R-:W-:Y:S05]  /*1830*/  @!P0 BRA `(.L_x_4719) ;  /* 0x0000000000048947 */ /* 0x000fea0003800000 */
[----:B------:R-:W-:Y:S01]  /*1840*/  BPT.TRAP 0x1 ;  /* 0x000000040000795c */ /* 0x000fe20000300000 */
.L_x_4719:
[----:B------:R-:W3:Y:S01]  /*1850*/  S2R R0, SR_TID.X ;  /* 0x0000000000007919 */ /* 0x000ee20000002100 */
[----:B------:R-:W-:Y:S02]  /*1860*/  MOV R119, RZ ;  /* 0x000000ff00777202 */ /* 0x000fe40000000f00 */
[----:B---3--:R-:W-:Y:S01]  /*1870*/  LOP3.LUT P1, RZ, R0, 0x7f, RZ, 0xc0, !PT ;  /* 0x0000007f00ff7812 */ /* 0x008fe2000782c0ff */
[----:B--2---:R-:W-:-:S12]  /*1880*/  @P2 BRA `(.L_x_4720) ;  /* 0x0000000000082947 */ /* 0x004fd80003800000 */
[----:B------:R-:W2:Y:S02]  /*1890*/  SYNCS.PHASECHK.TRANS64.TRYWAIT P2, [R2+URZ+0x36830], R3 ;  /* 0x03683003020075a7 */ /* 0x000ea4000804017f */
[----:B--2---:R-:W-:Y:S05]  /*18a0*/  @!P2 BRA `(.L_x_4721) ;  /* 0x000001200090a947 */ /* 0x004fea0003800000 */
.L_x_4720:
        /* <DEDUP_REMOVED lines=12> */
[----:B------:R-:W-:Y:S01]  /*1970*/  UMOV UR27, 0x40000040 ;  /* 0x40000040001b7882 */ /* 0x000fe20000000000 */
[----:B------:R-:W-:Y:S01]  /*1980*/  UMOV UR31, 0x40000040 ;  /* 0x40000040001f7882 */ /* 0x000fe20000000000 */
[----:B------:R-:W-:Y:S01]  /*1990*/  UIADD3 UR4, UR4, 0x21400, URZ ;  /* 0x0002140004047890 */ /* 0x000fe2000fffe03f */
[----:B------:R-:W-:Y:S01]  /*19a0*/  MOV R0, UR43 ;  /* 0x0000002b00007c02 */ /* 0x000fe20008000f00 */
[----:B------:R-:W-:Y:S01]  /*19b0*/  UMOV UR35, 0x40000040 ;  /* 0x4000004000237882 */ /* 0x000fe20000000000 */
[----:B------:R-:W-:Y:S01]  /*19c0*/  UMOV UR39, 0x40000040 ;  /* 0x4000004000277882 */ /* 0x000fe20000000000 */
[----:B------:R-:W-:Y:S01]  /*19d0*/  USHF.R.U32.HI UR4, URZ, 0x4, UR4 ;  /* 0x000000043f047899 */ /* 0x000fe20008011604 */
[----:B-12---:R-:W-:Y:S01]  /*19e0*/  MOV R3, UR42 ;  /* 0x0000002a00037c02 */ /* 0x006fe20008000f00 */
[----:B------:R-:W-:Y:S01]  /*19f0*/  UMOV UR51, 0x40000040 ;  /* 0x4000004000337882 */ /* 0x000fe20000000000 */
[----:B------:R-:W-:Y:S01]  /*1a00*/  UMOV UR55, 0x40000040 ;  /* 0x4000004000377882 */ /* 0x000fe20000000000 */
[----:B------:R-:W-:Y:S01]  /*1a10*/  ULOP3.LUT UR4, UR4, 0x3fff, URZ, 0xc0, !UPT ;  /* 0x00003fff04047892 */ /* 0x000fe2000f8ec03f */
[----:B------:R-:W-:Y:S01]  /*1a20*/  @!P1 IADD3 R2, R2, 0x36840, RZ ;  /* 0x0003684002029810 */ /* 0x000fe20007ffe0ff */
[----:B------:R-:W-:Y:S01]  /*1a30*/  UMOV UR59, 0x40000040 ;  /* 0x40000040003b7882 */ /* 0x000fe20000000000 */
[----:B------:R-:W-:Y:S01]  /*1a40*/  UMOV UR43, 0x40000040 ;  /* 0x40000040002b7882 */ /* 0x000fe20000000000 */
[----:B------:R-:W-:Y:S01]  /*1a50*/  ULOP3.LUT UR40, UR4, 0x10000, URZ, 0xfc, !UPT ;  /* 0x0001000004287892 */ /* 0x000fe2000f8efc3f */
[----:B------:R-:W-:Y:S01]  /*1a60*/  @!P1 PRMT R2, RZ, 0x654, R2 ;  /* 0x00000654ff029816 */ /* 0x000fe20000000002 */
[----:B------:R-:W-:Y:S01]  /*1a70*/  ULOP3.LUT UR4, UR36, 0x10000, URZ, 0xfc, !UPT ;  /* 0x0001000024047892 */ /* 0x000fe2000f8efc3f */
[--C-:B------:R-:W-:Y:S01]  /*1a80*/  IMAD.MOV.U32 R118, RZ, RZ, R119.reuse ;  /* 0x000000ffff767224 */ /* 0x100fe200078e0077 */
[----:B------:R-:W-:Y:S01]  /*1a90*/  UIMAD UR6, UR46, 0xa80, UR40 ;  /* 0x00000a802e0678a4 */ /* 0x000fe2000f8e0228 */
[--C-:B------:R-:W-:Y:S01]  /*1aa0*/  IMAD.MOV.U32 R116, RZ, RZ, R119.reuse ;  /* 0x000000ffff747224 */ /* 0x100fe200078e0077 */
[----:B------:R-:W-:Y:S01]  /*1ab0*/  MOV R4, UR40 ;  /* 0x0000002800047c02 */ /* 0x000fe20008000f00 */
[--C-:B------:R-:W-:Y:S01]  /*1ac0*/  IMAD.MOV.U32 R114, RZ, RZ, R119.reuse ;  /* 0x000000ffff727224 */ /* 0x100fe200078e0077 */
[----:B------:R-:W-:Y:S01]  /*1ad0*/  UIADD3 UR10, UR6, 0x80, URZ ;  /* 0x00000080060a7890 */ /* 0x000fe2000fffe03f */
[--C-:B------:R-:W-:Y:S01]  /*1ae0*/  IMAD.MOV.U32 R112, RZ, RZ, R119.reuse ;  /* 0x000000ffff707224 */ /* 0x100fe200078e0077 */
[----:B------:R-:W-:Y:S01]  /*1af0*/  UMOV UR8, UR4 ;  /* 0x0000000400087c82 */ /* 0x000fe20008000000 */
[----:B------:R-:W-:Y:S01]  /*1b00*/  UIADD3 UR14, UR6, 0x200, URZ ;  /* 0x00000200060e7890 */ /* 0x000fe2000fffe03f */
[--C-:B------:R-:W-:Y:S01]  /*1b10*/  IMAD.MOV.U32 R110, RZ, RZ, R119.reuse ;  /* 0x000000ffff6e7224 */ /* 0x100fe200078e0077 */
[----:B------:R-:W-:Y:S01]  /*1b20*/  HGMMA.64x16x16.F32.BF16 R72, gdesc[UR4], RZ, !UPT, gsb0 ;  /* 0x00200000044879f0 */ /* 0x000fe2000c0018ff */
[----:B------:R-:W-:Y:S01]  /*1b30*/  UMOV UR12, UR4 ;  /* 0x00000004000c7c82 */ /* 0x000fe20008000000 */
[----:B------:R-:W-:Y:S01]  /*1b40*/  UIADD3 UR18, UR6, 0x280, URZ ;  /* 0x0000028006127890 */ /* 0x000fe2000fffe03f */
[-C--:B------:R-:W-:Y:S01]  /*1b50*/  MOV R108, R119.reuse ;  /* 0x00000077006c7202 */ /* 0x080fe20000000f00 */
[----:B------:R-:W-:Y:S01]  /*1b60*/  UMOV UR16, UR4 ;  /* 0x0000000400107c82 */ /* 0x000fe20008000000 */
        /* <DEDUP_REMOVED lines=46> */
[----:B------:R-:W-:Y:S02]  /*1e50*/  UIADD3 UR12, UR6, 0x2, URZ ;  /* 0x00000002060c7890 */ /* 0x000fe4000fffe03f */
[----:B------:R-:W-:Y:S01]  /*1e60*/  UIADD3 UR14, UR6, 0x202, URZ ;  /* 0x00000202060e7890 */ /* 0x000fe2000fffe03f */
        /* <DEDUP_REMOVED lines=405> */
[----:B------:R-:W1:Y:S01]  /*37c0*/  LDC R3, c[0x0][0x288] ;  /* 0x0000a200ff037b82 */ /* 0x000e620000000800 */
[----:B------:R-:W-:Y:S01]  /*37d0*/  R2UR UR43, R0 ;  /* 0x00000000002b72ca */ /* 0x000fe200000e0000 */
[C---:B------:R-:W-:Y:S01]  /*37e0*/  IMAD R0, R83.reuse, -0x70, R82 ;  /* 0xffffff9053007824 */ /* 0x040fe200078e0252 */
[----:B------:R-:W-:Y:S01]  /*37f0*/  R2UR UR40, R4 ;  /* 0x00000000042872ca */ /* 0x000fe200000e0000 */
[----:B------:R-:W-:-:S05]  /*3800*/  VIADD R83, R83, 0xfffffffe ;  /* 0xfffffffe53537836 */ /* 0x000fca0000000000 */
[----:B------:R-:W-:Y:S02]  /*3810*/  R2UR UR45, R83 ;  /* 0x00000000532d72ca */ /* 0x000fe400000e0000 */
[----:B------:R-:W-:Y:S01]  /*3820*/  VIADD R9, R206, UR42 ;  /* 0x0000002ace097c36 */ /* 0x000fe20008000000 */
[----:B-1----:R-:W-:Y:S01]  /*3830*/  IADD3 R4, -R3, 0x71, R0 ;  /* 0x0000007103047810 */ /* 0x002fe20007ffe100 */
[----:B------:R-:W-:-:S04]  /*3840*/  VIADD R0, R0, 0x70 ;  /* 0x0000007000007836 */ /* 0x000fc80000000000 */
        /* <DEDUP_REMOVED lines=17> */
[----:B------:R-:W-:Y:S02]  /*3960*/  IMAD.U32 R6, RZ, RZ, UR56 ;  /* 0x00000038ff067e24 */ /* 0x000fe4000f8e00ff */
[----:B------:R-:W-:Y:S01]  /*3970*/  IMAD.U32 R7, RZ, RZ, UR57 ;  /* 0x00000039ff077e24 */ /* 0x000fe2000f8e00ff */
[----:B------:R-:W-:-:S02]  /*3980*/  WARPGROUP.DEPBAR.LE gsb0, 0x0 ;  /* 0x00008000000079c5 */ /* 0x000fc40000010000 */
        /* <DEDUP_REMOVED lines=16> */
[----:B------:R-:W-:Y:S01]  /*3a90*/  FSEL R11, R74, -INF , P2 ;  /* 0xff8000004a0b7808 */ /* 0x000fe20001000000 */
[----:B------:R-:W-:Y:S01]  /*3aa0*/  IMAD.MOV.U32 R74, RZ, RZ, R119 ;  /* 0x000000ffff4a7224 */ /* 0x000fe200078e0077 */
[----:B------:R-:W-:-:S02]  /*3ab0*/  FSEL R75, R75, -INF , P3 ;  /* 0xff8000004b4b7808 */ /* 0x000fc40001800000 */
[----:B------:R-:W-:Y:S01]  /*3ac0*/  ISETP.GT.AND P2, PT, R0, 0x9, PT ;  /* 0x000000090000780c */ /* 0x000fe20003f44270 */
        /* <DEDUP_REMOVED lines=8> */
[----:B------:R-:W-:Y:S02]  /*3b50*/  ISETP.GT.AND P3, PT, R0, 0x10, PT ;  /* 0x000000100000780c */ /* 0x000fe40003f64270 */
[----:B------:R-:W-:-:S02]  /*3b60*/  FSEL R79, R79, -INF , P2 ;  /* 0xff8000004f4f7808 */ /* 0x000fc40001000000 */
[----:B------:R-:W-:Y:S02]  /*3b70*/  FMNMX.FTZ R4, R15, R4, !PT ;  /* 0x000000040f047209 */ /* 0x000fe40007810000 */
[C---:B------:R-:W-:Y:S02]  /*3b80*/  ISETP.GT.AND P2, PT, R0.reuse, 0x11, PT ;  /* 0x000000110000780c */ /* 0x040fe40003f44270 */
[----:B------:R-:W-:Y:S02]  /*3b90*/  FMNMX.FTZ R4, R79, R4, !PT ;  /* 0x000000044f047209 */ /* 0x000fe40007810000 */
[----:B------:R-:W-:Y:S01]  /*3ba0*/  ISETP.GT.AND P4, PT, R0, 0x20, PT ;  /* 0x000000200000780c */ /* 0x000fe20003f84270 */
[----:B------:R-:W-:Y:S02]  /*3bb0*/  WARPGROUP.DEPBAR.LE gsb0, 0x0 ;  /* 0x00008000000079c5 */ /* 0x000fe40000010000 */
[----:B------:R-:W-:Y:S01]  /*3bc0*/  WARPGROUP.ARRIVE ;  /* 0x00000000000079c5 */ /* 0x000fe20000000000 */
[----:B------:R-:W-:Y:S01]  /*3bd0*/  FSEL R81, R66, -INF , P3 ;  /* 0xff80000042517808 */ /* 0x000fe20001800000 */
[----:B------:R-:W-:Y:S01]  /*3be0*/  IMAD.MOV.U32 R66, RZ, RZ, R119 ;  /* 0x000000ffff427224 */ /* 0x000fe200078e0077 */
[----:B------:R-:W-:-:S02]  /*3bf0*/  ISETP.GT.AND P3, PT, R0, 0x18, PT ;  /* 0x000000180000780c */ /* 0x000fc40003f64270 */
[----:B------:R-:W-:Y:S01]  /*3c00*/  FSEL R67, R67, -INF , P2 ;  /* 0xff80000043437808 */ /* 0x000fe20001000000 */
[----:B------:R-:W-:Y:S01]  /*3c10*/  HGMMA.64x16x16.F32.BF16 R56, gdesc[UR56], R56, gsb0 ;  /* 0x00200000383879f0 */ /* 0x000fe20008001838 */
[----:B------:R-:W-:Y:S01]  /*3c20*/  UIADD3 UR58, UR6, 0x886, URZ ;  /* 0x00000886063a7890 */ /* 0x000fe2000fffe03f */
[----:B------:R-:W-:Y:S01]  /*3c30*/  FMNMX.FTZ R4, R81, R4, !PT ;  /* 0x0000000451047209 */ /* 0x000fe20007810000 */
[----:B------:R-:W-:Y:S01]  /*3c40*/  UMOV UR56, UR10 ;  /* 0x0000000a00387c82 */ /* 0x000fe20008000000 */
[----:B------:R-:W-:Y:S01]  /*3c50*/  UMOV UR57, UR11 ;  /* 0x0000000b00397c82 */ /* 0x000fe20008000000 */
[----:B------:R-:W-:Y:S01]  /*3c60*/  UMOV UR59, 0x40000040 ;  /* 0x40000040003b7882 */ /* 0x000fe20000000000 */
[----:B------:R-:W-:Y:S02]  /*3c70*/  ISETP.GT.AND P2, PT, R0, 0x19, PT ;  /* 0x000000190000780c */ /* 0x000fe40003f44270 */
[----:B------:R-:W-:Y:S01]  /*3c80*/  FSEL R85, R70, -INF , P3 ;  /* 0xff80000046557808 */ /* 0x000fe20001800000 */
[----:B------:R-:W-:Y:S01]  /*3c90*/  IMAD.MOV.U32 R70, RZ, RZ, R119 ;  /* 0x000000ffff467224 */ /* 0x000fe200078e0077 */
[----:B------:R-:W-:-:S02]  /*3ca0*/  FMNMX.FTZ R4, R67, R4, !PT ;  /* 0x0000000443047209 */ /* 0x000fc40007810000 */
[----:B------:R-:W-:Y:S02]  /*3cb0*/  FSEL R71, R71, -INF , P2 ;  /* 0xff80000047477808 */ /* 0x000fe40001000000 */
        /* <DEDUP_REMOVED lines=12> */
[----:B------:R-:W-:Y:S01]  /*3d80*/  ISETP.GT.AND P2, PT, R0, 0x29, PT ;  /* 0x000000290000780c */ /* 0x000fe20003f44270 */
[----:B------:R-:W-:Y:S01]  /*3d90*/  UMOV UR56, UR10 ;  /* 0x0000000a00387c82 */ /* 0x000fe20008000000 */
[----:B------:R-:W-:Y:S01]  /*3da0*/  UMOV UR57, UR11 ;  /* 0x0000000b00397c82 */ /* 0x000fe20008000000 */
[----:B------:R-:W-:Y:S01]  /*3db0*/  UMOV UR59, 0x40000040 ;  /* 0x40000040003b7882 */ /* 0x000fe20000000000 */
[----:B------:R-:W-:Y:S01]  /*3dc0*/  FSEL R89, R62, -INF , P3 ;  /* 0xff8000003e597808 */ /* 0x000fe20001800000 */
[----:B------:R-:W-:Y:S01]  /*3dd0*/  IMAD.MOV.U32 R62, RZ, RZ, R119 ;  /* 0x000000ffff3e7224 */ /* 0x000fe200078e0077 */
[----:B------:R-:W-:Y:S02]  /*3de0*/  FMNMX.FTZ R4, R59, R4, !PT ;  /* 0x000000043b047209 */ /* 0x000fe40007810000 */
[----:B------:R-:W-:-:S02]  /*3df0*/  ISETP.GT.AND P4, PT, R0, 0x30, PT ;  /* 0x000000300000780c */ /* 0x000fc40003f84270 */
        /* <DEDUP_REMOVED lines=23> */
[----:B------:R-:W-:Y:S02]  /*3f70*/  ISETP.GT.AND P2, PT, R0, 0x41, PT ;  /* 0x000000410000780c */ /* 0x000fe40003f44270 */
[----:B------:R-:W-:Y:S02]  /*3f80*/  FMNMX.FTZ R4, R97, R4, !PT ;  /* 0x0000000461047209 */ /* 0x000fe40007810000 */
[----:B------:R-:W-:Y:S01]  /*3f90*/  ISETP.GT.AND P4, PT, R5, 0x8, PT ;  /* 0x000000080500780c */ /* 0x000fe20003f84270 */
[----:B------:R-:W-:Y:S02]  /*3fa0*/  WARPGROUP.DEPBAR.LE gsb0, 0x0 ;  /* 0x00008000000079c5 */ /* 0x000fe40000010000 */
[----:B------:R-:W-:Y:S01]  /*3fb0*/  WARPGROUP.ARRIVE ;  /* 0x00000000000079c5 */ /* 0x000fe20000000000 */
[----:B------:R-:W-:-:S02]  /*3fc0*/  FSEL R99, R42, -INF , P3 ;  /* 0xff8000002a637808 */ /* 0x000fc40001800000 */
[C---:B------:R-:W-:Y:S02]  /*3fd0*/  ISETP.GT.AND P3, PT, R0.reuse, 0x48, PT ;  /* 0x000000480000780c */ /* 0x040fe40003f64270 */
        /* <DEDUP_REMOVED lines=9> */
[----:B------:R-:W-:-:S02]  /*4070*/  FSEL R103, R46, -INF , P3 ;  /* 0xff8000002e677808 */ /* 0x000fc40001800000 */
[----:B------:R-:W-:Y:S02]  /*4080*/  FMNMX.FTZ R4, R101, R4, !PT ;  /* 0x0000000465047209 */ /* 0x000fe40007810000 */
[C---:B------:R-:W-:Y:S02]  /*4090*/  ISETP.GT.AND P3, PT, R0.reuse, 0x50, PT ;  /* 0x000000500000780c */ /* 0x040fe40003f64270 */
[----:B------:R-:W-:Y:S02]  /*40a0*/  FSEL R105, R47, -INF , P2 ;  /* 0xff8000002f697808 */ /* 0x000fe40001000000 */
[----:B------:R-:W-:Y:S02]  /*40b0*/  FMNMX.FTZ R4, R103, R4, !PT ;  /* 0x0000000467047209 */ /* 0x000fe40007810000 */
[----:B------:R-:W-:Y:S02]  /*40c0*/  ISETP.GT.AND P2, PT, R0, 0x51, PT ;  /* 0x000000510000780c */ /* 0x000fe40003f44270 */
[----:B------:R-:W-:Y:S01]  /*40d0*/  FMNMX.FTZ R4, R105, R4, !PT ;  /* 0x0000000469047209 */ /* 0x000fe20007810000 */
[----:B------:R-:W-:-:S02]  /*40e0*/  WARPGROUP.DEPBAR.LE gsb0, 0x0 ;  /* 0x00008000000079c5 */ /* 0x000fc40000010000 */
[----:B------:R-:W-:Y:S01]  /*40f0*/  WARPGROUP.ARRIVE ;  /* 0x00000000000079c5 */ /* 0x000fe20000000000 */
[----:B------:R-:W-:Y:S02]  /*4100*/  FSEL R107, R34, -INF , P3 ;  /* 0xff800000226b7808 */ /* 0x000fe40001800000 */
[C---:B------:R-:W-:Y:S02]  /*4110*/  ISETP.GT.AND P3, PT, R0.reuse, 0x58, PT ;  /* 0x000000580000780c */ /* 0x040fe40003f64270 */
[----:B------:R-:W-:Y:S01]  /*4120*/  FSEL R109, R35, -INF , P2 ;  /* 0xff800000236d7808 */ /* 0x000fe20001000000 */
[----:B------:R-:W-:Y:S01]  /*4130*/  HGMMA.64x16x16.F32.BF16 R24, gdesc[UR56], R24, gsb0 ;  /* 0x00200000381879f0 */ /* 0x000fe20008001818 */
[----:B------:R-:W-:Y:S02]  /*4140*/  FMNMX.FTZ R4, R107, R4, !PT ;  /* 0x000000046b047209 */ /* 0x000fe40007810000 */
[----:B------:R-:W-:Y:S02]  /*4150*/  ISETP.GT.AND P2, PT, R0, 0x59, PT ;  /* 0x000000590000780c */ /* 0x000fe40003f44270 */
        /* <DEDUP_REMOVED lines=8> */
[----:B------:R-:W-:Y:S01]  /*41e0*/  FSEL R115, R26, -INF , P3 ;  /* 0xff8000001a737808 */ /* 0x000fe20001800000 */
[----:B------:R1:W-:Y:S01]  /*41f0*/  @!P1 SYNCS.ARRIVE.TRANS64.RED.A1T0 RZ, [R2+URZ], RZ ;  /* 0x000000ff02ff99a7 */ /* 0x0003e2000810043f */
[C---:B------:R-:W-:Y:S02]  /*4200*/  ISETP.GT.AND P3, PT, R0.reuse, 0x68, PT ;  /* 0x000000680000780c */ /* 0x040fe40003f64270 */
[----:B------:R-:W-:Y:S02]  /*4210*/  FSEL R117, R27, -INF , P2 ;  /* 0xff8000001b757808 */ /* 0x000fe40001000000 */
[----:B------:R-:W-:Y:S02]  /*4220*/  FMNMX.FTZ R4, R115, R4, !PT ;  /* 0x0000000473047209 */ /* 0x000fe40007810000 */
[----:B------:R-:W-:Y:S01]  /*4230*/  ISETP.GT.AND P2, PT, R0, 0x69, PT ;  /* 0x000000690000780c */ /* 0x000fe20003f44270 */
[----:B------:R-:W-:Y:S01]  /*4240*/  IMAD.U32 R0, RZ, RZ, UR6 ;  /* 0x00000006ff007e24 */ /* 0x000fe2000f8e00ff */
[----:B------:R-:W-:-:S02]  /*4250*/  FSEL R121, R30, -INF , P3 ;  /* 0xff8000001e797808 */ /* 0x000fc40001800000 */
[----:B------:R-:W-:Y:S02]  /*4260*/  FMNMX.FTZ R4, R117, R4, !PT ;  /* 0x0000000475047209 */ /* 0x000fe40007810000 */
[----:B------:R-:W-:Y:S02]  /*4270*/  FSEL R123, R31, -INF , P2 ;  /* 0xff8000001f7b7808 */ /* 0x000fe40001000000 */
[----:B------:R-:W-:Y:S02]  /*4280*/  FMNMX.FTZ R4, R121, R4, !PT ;  /* 0x0000000479047209 */ /* 0x000fe40007810000 */
[----:B------:R-:W-:Y:S02]  /*4290*/  ISETP.GT.AND P3, PT, R5, 0x1, PT ;  /* 0x000000010500780c */ /* 0x000fe40003f64270 */
[----:B------:R-:W-:Y:S02]  /*42a0*/  FMNMX.FTZ R10, R123, R4, !PT ;  /* 0x000000047b0a7209 */ /* 0x000fe40007810000 */
[----:B------:R-:W-:-:S02]  /*42b0*/  FSEL R73, R73, -INF , P3 ;  /* 0xff80000049497808 */ /* 0x000fc40001800000 */
[----:B------:R-:W-:Y:S01]  /*42c0*/  ISETP.GT.AND P3, PT, R5, 0x11, PT ;  /* 0x000000110500780c */ /* 0x000fe20003f64270 */
[----:B------:R-:W2:Y:S03]  /*42d0*/  SHFL.BFLY PT, R13, R10, 0x2, 0x1f ;  /* 0x0c401f000a0d7f89 */ /* 0x000ea600000e0000 */
[----:B------:R-:W-:Y:S02]  /*42e0*/  FSEL R65, R65, -INF , P3 ;  /* 0xff80000041417808 */ /* 0x000fe40001800000 */
[----:B------:R-:W-:-:S04]  /*42f0*/  ISETP.GT.AND P3, PT, R5, 0x19, PT ;  /* 0x000000190500780c */ /* 0x000fc80003f64270 */
[----:B------:R-:W-:Y:S02]  /*4300*/  FSEL R69, R69, -INF , P3 ;  /* 0xff80000045457808 */ /* 0x000fe40001800000 */
[----:B------:R-:W-:-:S04]  /*4310*/  ISETP.GT.AND P3, PT, R5, 0x21, PT ;  /* 0x000000210500780c */ /* 0x000fc80003f64270 */
[----:B------:R-:W-:Y:S02]  /*4320*/  FSEL R57, R57, -INF , P3 ;  /* 0xff80000039397808 */ /* 0x000fe40001800000 */
[----:B------:R-:W-:-:S04]  /*4330*/  ISETP.GT.AND P3, PT, R5, 0x29, PT ;  /* 0x000000290500780c */ /* 0x000fc80003f64270 */
[----:B------:R-:W-:Y:S02]  /*4340*/  FSEL R61, R61, -INF , P3 ;  /* 0xff8000003d3d7808 */ /* 0x000fe40001800000 */
[----:B------:R-:W-:Y:S02]  /*4350*/  ISETP.GT.AND P3, PT, R5, 0x31, PT ;  /* 0x000000310500780c */ /* 0x000fe40003f64270 */
[----:B--2---:R-:W-:Y:S02]  /*4360*/  FMNMX.FTZ R13, R10, R13, !PT ;  /* 0x0000000d0a0d7209 */ /* 0x004fe40007810000 */
[----:B------:R-:W-:Y:S02]  /*4370*/  FSEL R49, R49, -INF , P3 ;  /* 0xff80000031317808 */ /* 0x000fe40001800000 */
[----:B------:R-:W-:Y:S01]  /*4380*/  ISETP.GT.AND P3, PT, R5, 0x39, PT ;  /* 0x000000390500780c */ /* 0x000fe20003f64270 */
[----:B------:R-:W2:Y:S03]  /*4390*/  SHFL.BFLY PT, R4, R13, 0x1, 0x1f ;  /* 0x0c201f000d047f89 */ /* 0x000ea600000e0000 */
        /* <DEDUP_REMOVED lines=10> */
[C---:B------:R-:W-:Y:S01]  /*4440*/  FSETP.NEU.FTZ.AND P2, PT, R4.reuse, -INF , PT ;  /* 0xff8000000400780b */ /* 0x040fe20003f5d000 */
[----:B------:R-:W-:Y:S01]  /*4450*/  FMUL.FTZ R12, R4, R0 ;  /* 0x00000000040c7220 */ /* 0x000fe20000410000 */
[----:B------:R-:W-:-:S04]  /*4460*/  ISETP.GT.AND P3, PT, R5, 0x61, PT ;  /* 0x000000610500780c */ /* 0x000fc80003f64270 */
[----:B------:R-:W-:Y:S02]  /*4470*/  FSEL R34, R12, RZ, P2 ;  /* 0x000000ff0c227208 */ /* 0x000fe40001000000 */
[----:B------:R-:W-:Y:S02]  /*4480*/  ISETP.GT.AND P2, PT, R5, RZ, PT ;  /* 0x000000ff0500720c */ /* 0x000fe40003f44270 */
[----:B------:R-:W-:Y:S01]  /*4490*/  FSEL R25, R25, -INF , P3 ;  /* 0xff80000019197808 */ /* 0x000fe20001800000 */
[-CC-:B------:R-:W-:Y:S01]  /*44a0*/  FFMA.FTZ R201, R11, R0.reuse, -R34.reuse ;  /* 0x000000000bc97223 */ /* 0x180fe20000010822 */
[----:B------:R-:W-:Y:S01]  /*44b0*/  FSEL R9, R72, -INF , P2 ;  /* 0xff80000048097808 */ /* 0x000fe20001000000 */
[-CC-:B------:R-:W-:Y:S01]  /*44c0*/  FFMA.FTZ R203, R15, R0.reuse, -R34.reuse ;  /* 0x000000000fcb7223 */ /* 0x180fe20000010822 */
[----:B------:R-:W-:Y:S01]  /*44d0*/  ISETP.GT.AND P2, PT, R5, 0x9, PT ;  /* 0x000000090500780c */ /* 0x000fe20003f44270 */
[-CC-:B------:R-:W-:Y:S01]  /*44e0*/  FFMA.FTZ R26, R59, R0.reuse, -R34.reuse ;  /* 0x000000003b1a7223 */ /* 0x180fe20000010822 */
[----:B------:R-:W-:Y:S01]  /*44f0*/  FSEL R11, R76, -INF , P4 ;  /* 0xff8000004c0b7808 */ /* 0x000fe20002000000 */
[-CC-:B------:R-:W-:Y:S01]  /*4500*/  FFMA.FTZ R8, R75, R0.reuse, -R34.reuse ;  /* 0x000000004b087223 */ /* 0x180fe20000010822 */
[----:B------:R-:W-:Y:S01]  /*4510*/  FMNMX.FTZ R10, R9, R73, !PT ;  /* 0x00000049090a7209 */ /* 0x000fe20007810000 */
[----:B------:R-:W-:Y:S01]  /*4520*/  MUFU.EX2 R201, R201 ;  /* 0x000000c900c97308 */ /* 0x000fe20000000800 */
[----:B------:R-:W-:Y:S01]  /*4530*/  FSEL R77, R77, -INF , P2 ;  /* 0xff8000004d4d7808 */ /* 0x000fe20001000000 */
[-CC-:B------:R-:W-:Y:S01]  /*4540*/  FFMA.FTZ R12, R79, R0.reuse, -R34.reuse ;  /* 0x000000004f0c7223 */ /* 0x180fe20000010822 */
[----:B------:R-:W-:Y:S01]  /*4550*/  ISETP.GT.AND P2, PT, R5, 0x10, PT ;  /* 0x000000100500780c */ /* 0x000fe20003f44270 */
[--C-:B------:R-:W-:Y:S01]  /*4560*/  FFMA.FTZ R197, R81, R0, -R34.reuse ;  /* 0x0000000051c57223 */ /* 0x100fe20000010822 */
[----:B------:R-:W-:Y:S01]  /*4570*/  FMNMX.FTZ R10, R11, R10, !PT ;  /* 0x0000000a0b0a7209 */ /* 0x000fe20007810000 */
[--C-:B------:R-:W-:Y:S01]  /*4580*/  FFMA.FTZ R14, R67, R0, -R34.reuse ;  /* 0x00000000430e7223 */ /* 0x100fe20000010822 */
[----:B------:R-:W-:Y:S01]  /*4590*/  FSEL R13, R64, -INF , P2 ;  /* 0xff800000400d7808 */ /* 0x000fe20001000000 */
[----:B------:R-:W-:Y:S01]  /*45a0*/  MUFU.EX2 R8, R8 ;  /* 0x0000000800087308 */ /* 0x000fe20000000800 */
[----:B------:R-:W-:Y:S01]  /*45b0*/  FMNMX.FTZ R10, R77, R10, !PT ;  /* 0x0000000a4d0a7209 */ /* 0x000fe20007810000 */
        /* <DEDUP_REMOVED lines=52> */
[----:B------:R-:W-:Y:S01]  /*4900*/  FFMA.FTZ R34, R123, R0, -R34 ;  /* 0x000000007b227223 */ /* 0x000fe20000010822 */
[----:B------:R-:W-:Y:S01]  /*4910*/  FSEL R43, R44, -INF , P2 ;  /* 0xff8000002c2b7808 */ /* 0x000fe20001000000 */
[----:B------:R-:W-:Y:S01]  /*4920*/  MUFU.EX2 R193, R193 ;  /* 0x000000c100c17308 */ /* 0x000fe20000000800 */
[----:B------:R-:W-:Y:S01]  /*4930*/  FMNMX.FTZ R10, R41, R10, !PT ;  /* 0x0000000a290a7209 */ /* 0x000fe20007810000 */
[--C-:B------:R-:W-:Y:S01]  /*4940*/  IMAD.MOV.U32 R89, RZ, RZ, R119.reuse ;  /* 0x000000ffff597224 */ /* 0x100fe200078e0077 */
[----:B------:R-:W-:Y:S01]  /*4950*/  ISETP.GT.AND P2, PT, R5, 0x50, PT ;  /* 0x000000500500780c */ /* 0x000fe20003f44270 */
[--C-:B------:R-:W-:Y:S01]  /*4960*/  IMAD.MOV.U32 R85, RZ, RZ, R119.reuse ;  /* 0x000000ffff557224 */ /* 0x100fe200078e0077 */
[----:B------:R-:W-:Y:S01]  /*4970*/  FMNMX.FTZ R10, R43, R10, !PT ;  /* 0x0000000a2b0a7209 */ /* 0x000fe20007810000 */
[--C-:B------:R-:W-:Y:S01]  /*4980*/  IMAD.MOV.U32 R81, RZ, RZ, R119.reuse ;  /* 0x000000ffff517224 */ /* 0x100fe200078e0077 */
        /* <DEDUP_REMOVED lines=24> */
[----:B------:R-:W-:Y:S01]  /*4b10*/  ISETP.GT.AND P3, PT, R5, 0x69, PT ;  /* 0x000000690500780c */ /* 0x000fe20003f64270 */
[----:B------:R-:W-:Y:S01]  /*4b20*/  MUFU.EX2 R91, R91 ;  /* 0x0000005b005b7308 */ /* 0x000fe20000000800 */
[----:B------:R-:W-:Y:S01]  /*4b30*/  FSEL R59, R28, -INF , P2 ;  /* 0xff8000001c3b7808 */ /* 0x000fe20001000000 */
[--C-:B------:R-:W-:Y:S01]  /*4b40*/  IMAD.MOV.U32 R56, RZ, RZ, R119.reuse ;  /* 0x000000ffff387224 */ /* 0x100fe200078e0077 */
[----:B------:R-:W-:Y:S01]  /*4b50*/  FMNMX.FTZ R10, R25, R10, !PT ;  /* 0x0000000a190a7209 */ /* 0x000fe20007810000 */
[----:B------:R-:W-:Y:S01]  /*4b60*/  IMAD.MOV.U32 R52, RZ, RZ, R119 ;  /* 0x000000ffff347224 */ /* 0x000fe200078e0077 */
[----:B------:R-:W-:-:S02]  /*4b70*/  FSEL R29, R29, -INF , P3 ;  /* 0xff8000001d1d7808 */ /* 0x000fc40001800000 */
[----:B------:R-:W-:Y:S01]  /*4b80*/  FMNMX.FTZ R10, R59, R10, !PT ;  /* 0x0000000a3b0a7209 */ /* 0x000fe20007810000 */
[----:B------:R2:W3:Y:S01]  /*4b90*/  MUFU.EX2 R28, R93 ;  /* 0x0000005d001c7308 */ /* 0x0004e20000000800 */
[-C--:B------:R-:W-:Y:S02]  /*4ba0*/  MOV R87, R119.reuse ;  /* 0x0000007700577202 */ /* 0x080fe40000000f00 */
[----:B------:R-:W-:Y:S02]  /*4bb0*/  FMNMX.FTZ R10, R29, R10, !PT ;  /* 0x0000000a1d0a7209 */ /* 0x000fe40007810000 */
[----:B------:R-:W-:-:S03]  /*4bc0*/  MOV R67, R119 ;  /* 0x0000007700437202 */ /* 0x000fc60000000f00 */
[----:B------:R-:W4:Y:S01]  /*4bd0*/  SHFL.BFLY PT, R5, R10, 0x2, 0x1f ;  /* 0x0c401f000a057f89 */ /* 0x000f2200000e0000 */
[----:B------:R-:W-:Y:S01]  /*4be0*/  MUFU.EX2 R95, R95 ;  /* 0x0000005f005f7308 */ /* 0x000fe20000000800 */
[----:B--2---:R-:W-:-:S07]  /*4bf0*/  IMAD.MOV.U32 R93, RZ, RZ, R119 ;  /* 0x000000ffff5d7224 */ /* 0x004fce00078e0077 */
[----:B------:R2:W5:Y:S01]  /*4c00*/  MUFU.EX2 R32, R97 ;  /* 0x0000006100207308 */ /* 0x0005620000000800 */
[----:B---3--:R-:W-:-:S07]  /*4c10*/  F2FP.BF16.F32.PACK_AB R189, R28, R91 ;  /* 0x0000005b1cbd723e */ /* 0x008fce00000010ff */
[----:B------:R-:W-:Y:S01]  /*4c20*/  MUFU.EX2 R99, R99 ;  /* 0x0000006300637308 */ /* 0x000fe20000000800 */
[----:B--2---:R-:W-:Y:S01]  /*4c30*/  IMAD.MOV.U32 R97, RZ, RZ, R119 ;  /* 0x000000ffff617224 */ /* 0x004fe200078e0077 */
[----:B----4-:R-:W-:-:S06]  /*4c40*/  FMNMX.FTZ R24, R10, R5, !PT ;  /* 0x000000050a187209 */ /* 0x010fcc0007810000 */
[----:B------:R2:W3:Y:S01]  /*4c50*/  MUFU.EX2 R36, R101 ;  /* 0x0000006500247308 */ /* 0x0004e20000000800 */
[----:B-----5:R-:W-:Y:S01]  /*4c60*/  F2FP.BF16.F32.PACK_AB R191, R32, R95 ;  /* 0x0000005f20bf723e */ /* 0x020fe200000010ff */
[----:B------:R-:W4:Y:S06]  /*4c70*/  SHFL.BFLY PT, R5, R24, 0x1, 0x1f ;  /* 0x0c201f0018057f89 */ /* 0x000f2c00000e0000 */
[----:B------:R-:W-:Y:S01]  /*4c80*/  MUFU.EX2 R103, R103 ;  /* 0x0000006700677308 */ /* 0x000fe20000000800 */
[----:B--2---:R-:W-:-:S07]  /*4c90*/  MOV R101, R119 ;  /* 0x0000007700657202 */ /* 0x004fce0000000f00 */
[----:B------:R2:W5:Y:S01]  /*4ca0*/  MUFU.EX2 R38, R105 ;  /* 0x0000006900267308 */ /* 0x0005620000000800 */
[----:B---3--:R-:W-:-:S07]  /*4cb0*/  F2FP.BF16.F32.PACK_AB R185, R36, R99 ;  /* 0x0000006324b9723e */ /* 0x008fce00000010ff */
[----:B------:R-:W-:Y:S01]  /*4cc0*/  MUFU.EX2 R107, R107 ;  /* 0x0000006b006b7308 */ /* 0x000fe20000000800 */
[----:B--2---:R-:W-:Y:S01]  /*4cd0*/  IMAD.MOV.U32 R105, RZ, RZ, R119 ;  /* 0x000000ffff697224 */ /* 0x004fe200078e0077 */
[----:B----4-:R-:W-:-:S04]  /*4ce0*/  FMNMX.FTZ R5, R24, R5, !PT ;  /* 0x0000000518057209 */ /* 0x010fc80007810000 */
[C---:B------:R-:W-:Y:S01]  /*4cf0*/  FSETP.NEU.FTZ.AND P2, PT, R5.reuse, -INF , PT ;  /* 0xff8000000500780b */ /* 0x040fe20003f5d000 */
[----:B------:R-:W-:Y:S01]  /*4d00*/  FMUL.FTZ R10, R5, R0 ;  /* 0x00000000050a7220 */ /* 0x000fe20000410000 */
[----:B------:R-:W2:Y:S01]  /*4d10*/  MUFU.EX2 R40, R109 ;  /* 0x0000006d00287308 */ /* 0x000ea20000000800 */
[----:B-----5:R-:W-:-:S03]  /*4d20*/  F2FP.BF16.F32.PACK_AB R187, R38, R103 ;  /* 0x0000006726bb723e */ /* 0x020fc600000010ff */
[----:B------:R-:W-:Y:S01]  /*4d30*/  FSEL R24, R10, RZ, P2 ;  /* 0x000000ff0a187208 */ /* 0x000fe20001000000 */
[----:B------:R-:W-:Y:S01]  /*4d40*/  FADD.FTZ R10, R201, R8 ;  /* 0x00000008c90a7221 */ /* 0x000fe20000010000 */
[----:B------:R-:W-:Y:S02]  /*4d50*/  F2FP.BF16.F32.PACK_AB R201, R8, R201 ;  /* 0x000000c908c9723e */ /* 0x000fe400000010ff */
        /* <DEDUP_REMOVED lines=31> */
[----:B------:R-:W-:Y:S01]  /*4f50*/  FFMA.FTZ R24, R29, R0, -R24 ;  /* 0x000000001d187223 */ /* 0x000fe20000010818 */
[----:B------:R5:W1:Y:S01]  /*4f60*/  MUFU.EX2 R202, R11 ;  /* 0x0000000b00ca7308 */ /* 0x000a620000000800 */
[----:B----4-:R-:W-:Y:S01]  /*4f70*/  FADD.FTZ R57, R203, R10 ;  /* 0x0000000acb397221 */ /* 0x010fe20000010000 */
[----:B--2---:R-:W-:Y:S01]  /*4f80*/  F2FP.BF16.F32.PACK_AB R181, R40, R107 ;  /* 0x0000006b28b5723e */ /* 0x004fe200000010ff */
[----:B------:R-:W-:Y:S01]  /*4f90*/  IMAD.MOV.U32 R109, RZ, RZ, R119 ;  /* 0x000000ffff6d7224 */ /* 0x000fe200078e0077 */
[C---:B------:R-:W-:Y:S01]  /*4fa0*/  F2FP.BF16.F32.PACK_AB R203, R12.reuse, R203 ;  /* 0x000000cb0ccb723e */ /* 0x040fe200000010ff */
[----:B------:R-:W-:Y:S01]  /*4fb0*/  FADD.FTZ R10, R12, R57 ;  /* 0x000000390c0a7221 */ /* 0x000fe20000010000 */
[----:B------:R-:W-:Y:S01]  /*4fc0*/  MOV R73, R119 ;  /* 0x0000007700497202 */ /* 0x000fe20000000f00 */
[--C-:B------:R-:W-:Y:S01]  /*4fd0*/  IMAD.MOV.U32 R57, RZ, RZ, R119.reuse ;  /* 0x000000ffff397224 */ /* 0x100fe200078e0077 */
[----:B------:R-:W2:Y:S01]  /*4fe0*/  MUFU.EX2 R77, R77 ;  /* 0x0000004d004d7308 */ /* 0x000ea20000000800 */
[----:B-----5:R-:W-:Y:S01]  /*4ff0*/  IADD3 R11, -R3, UR42, R82 ;  /* 0x0000002a030b7c10 */ /* 0x020fe2000fffe152 */
[----:B------:R-:W-:Y:S01]  /*5000*/  FADD.FTZ R3, R197, R10 ;  /* 0x0000000ac5037221 */ /* 0x000fe20000010000 */
[----:B------:R-:W-:Y:S01]  /*5010*/  IMAD.MOV.U32 R10, RZ, RZ, RZ ;  /* 0x000000ffff0a7224 */ /* 0x000fe200078e00ff */
[----:B------:R-:W-:Y:S01]  /*5020*/  F2FP.BF16.F32.PACK_AB R197, R14, R197 ;  /* 0x000000c50ec5723e */ /* 0x000fe200000010ff */
[----:B------:R-:W-:-:S02]  /*5030*/  IMAD.MOV.U32 R82, RZ, RZ, R119 ;  /* 0x000000ffff527224 */ /* 0x000fc400078e0077 */
[----:B------:R-:W-:Y:S01]  /*5040*/  IMAD.HI R48, R11, -0x6db6db6d, R10 ;  /* 0x924924930b307827 */ /* 0x000fe200078e020a */
[----:B------:R-:W4:Y:S03]  /*5050*/  MUFU.EX2 R13, R13 ;  /* 0x0000000d000d7308 */ /* 0x000f260000000800 */
[----:B------:R-:W-:Y:S01]  /*5060*/  FADD.FTZ R10, R14, R3 ;  /* 0x000000030e0a7221 */ /* 0x000fe20000010000 */
[----:B---3--:R-:W-:Y:S01]  /*5070*/  FADD.FTZ R3, R9, R200 ;  /* 0x000000c809037221 */ /* 0x008fe20000010000 */
[----:B------:R-:W-:Y:S01]  /*5080*/  F2FP.BF16.F32.PACK_AB R200, R200, R9 ;  /* 0x00000009c8c8723e */ /* 0x000fe200000010ff */
[----:B------:R-:W-:Y:S02]  /*5090*/  IMAD.MOV.U32 R29, RZ, RZ, R119 ;  /* 0x000000ffff1d7224 */ /* 0x000fe400078e0077 */
[----:B------:R-:W-:Y:S01]  /*50a0*/  FADD.FTZ R11, R199, R10 ;  /* 0x0000000ac70b7221 */ /* 0x000fe20000010000 */
[----:B-1----:R-:W-:Y:S01]  /*50b0*/  FADD.FTZ R10, R202, R3 ;  /* 0x00000003ca0a7221 */ /* 0x002fe20000010000 */
[C---:B------:R-:W-:Y:S01]  /*50c0*/  F2FP.BF16.F32.PACK_AB R199, R20.reuse, R199 ;  /* 0x000000c714c7723e */ /* 0x040fe200000010ff */
[----:B------:R1:W3:Y:S01]  /*50d0*/  MUFU.EX2 R196, R65 ;  /* 0x0000004100c47308 */ /* 0x0002e20000000800 */
[----:B------:R-:W-:Y:S01]  /*50e0*/  FADD.FTZ R46, R20, R11 ;  /* 0x0000000b142e7221 */ /* 0x000fe20000010000 */
[C---:B--2---:R-:W-:Y:S01]  /*50f0*/  FADD.FTZ R10, R77.reuse, R10 ;  /* 0x0000000a4d0a7221 */ /* 0x044fe20000010000 */
[----:B------:R-:W-:Y:S01]  /*5100*/  F2FP.BF16.F32.PACK_AB R202, R77, R202 ;  /* 0x000000ca4dca723e */ /* 0x000fe200000010ff */
[----:B------:R-:W-:-:S02]  /*5110*/  IMAD.MOV.U32 R77, RZ, RZ, R119 ;  /* 0x000000ffff4d7224 */ /* 0x000fc400078e0077 */
[----:B------:R-:W-:Y:S01]  /*5120*/  FADD.FTZ R11, R193, R46 ;  /* 0x0000002ec10b7221 */ /* 0x000fe20000010000 */
[C---:B------:R-:W-:Y:S01]  /*5130*/  F2FP.BF16.F32.PACK_AB R193, R26.reuse, R193 ;  /* 0x000000c11ac1723e */ /* 0x040fe200000010ff */
[----:B------:R-:W2:Y:S01]  /*5140*/  MUFU.EX2 R15, R15 ;  /* 0x0000000f000f7308 */ /* 0x000ea20000000800 */
[----:B----4-:R-:W-:Y:S01]  /*5150*/  FADD.FTZ R3, R13, R10 ;  /* 0x0000000a0d037221 */ /* 0x010fe20000010000 */
[----:B------:R-:W-:Y:S01]  /*5160*/  FADD.FTZ R10, R26, R11 ;  /* 0x0000000b1a0a7221 */ /* 0x000fe20000010000 */
[--C-:B-1----:R-:W-:Y:S02]  /*5170*/  IMAD.MOV.U32 R65, RZ, RZ, R119.reuse ;  /* 0x000000ffff417224 */ /* 0x102fe400078e0077 */
[----:B------:R-:W-:Y:S02]  /*5180*/  IMAD.MOV.U32 R26, RZ, RZ, R119 ;  /* 0x000000ffff1a7224 */ /* 0x000fe400078e0077 */
[----:B------:R-:W-:Y:S01]  /*5190*/  FADD.FTZ R11, R195, R10 ;  /* 0x0000000ac30b7221 */ /* 0x000fe20000010000 */
[----:B------:R-:W-:Y:S01]  /*51a0*/  F2FP.BF16.F32.PACK_AB R195, R30, R195 ;  /* 0x000000c31ec3723e */ /* 0x000fe200000010ff */
[----:B------:R1:W4:Y:S01]  /*51b0*/  MUFU.EX2 R198, R69 ;  /* 0x0000004500c67308 */ /* 0x0003220000000800 */
[----:B---3--:R-:W-:Y:S01]  /*51c0*/  FADD.FTZ R2, R196, R3 ;  /* 0x00000003c4027221 */ /* 0x008fe20000010000 */
[----:B------:R-:W-:Y:S01]  /*51d0*/  FADD.FTZ R10, R30, R11 ;  /* 0x0000000b1e0a7221 */ /* 0x000fe20000010000 */
[----:B------:R-:W-:Y:S01]  /*51e0*/  F2FP.BF16.F32.PACK_AB R196, R196, R13 ;  /* 0x0000000dc4c4723e */ /* 0x000fe200000010ff */
[----:B------:R-:W-:-:S02]  /*51f0*/  IMAD.MOV.U32 R30, RZ, RZ, R119 ;  /* 0x000000ffff1e7224 */ /* 0x000fc400078e0077 */
[----:B------:R-:W-:Y:S01]  /*5200*/  FADD.FTZ R11, R91, R10 ;  /* 0x0000000a5b0b7221 */ /* 0x000fe20000010000 */
[----:B------:R-:W-:Y:S01]  /*5210*/  IMAD.MOV.U32 R91, RZ, RZ, R119 ;  /* 0x000000ffff5b7224 */ /* 0x000fe200078e0077 */
[----:B------:R-:W3:Y:S01]  /*5220*/  MUFU.EX2 R21, R21 ;  /* 0x0000001500157308 */ /* 0x000ee20000000800 */
[----:B--2---:R-:W-:Y:S01]  /*5230*/  FADD.FTZ R3, R15, R2 ;  /* 0x000000020f037221 */ /* 0x004fe20000010000 */
[----:B------:R-:W-:Y:S01]  /*5240*/  FADD.FTZ R46, R28, R11 ;  /* 0x0000000b1c2e7221 */ /* 0x000fe20000010000 */
[--C-:B-1----:R-:W-:Y:S02]  /*5250*/  IMAD.MOV.U32 R69, RZ, RZ, R119.reuse ;  /* 0x000000ffff457224 */ /* 0x102fe400078e0077 */
[--C-:B------:R-:W-:Y:S02]  /*5260*/  IMAD.MOV.U32 R28, RZ, RZ, R119.reuse ;  /* 0x000000ffff1c7224 */ /* 0x100fe400078e0077 */
[----:B------:R-:W-:Y:S01]  /*5270*/  FADD.FTZ R11, R95, R46 ;  /* 0x0000002e5f0b7221 */ /* 0x000fe20000010000 */
[----:B------:R-:W-:Y:S01]  /*5280*/  IMAD.MOV.U32 R95, RZ, RZ, R119 ;  /* 0x000000ffff5f7224 */ /* 0x000fe200078e0077 */
[----:B------:R-:W1:Y:S01]  /*5290*/  MUFU.EX2 R27, R27 ;  /* 0x0000001b001b7308 */ /* 0x000e620000000800 */
[----:B----4-:R-:W-:Y:S01]  /*52a0*/  FADD.FTZ R2, R198, R3 ;  /* 0x00000003c6027221 */ /* 0x010fe20000010000 */
[----:B------:R-:W-:Y:S01]  /*52b0*/  FADD.FTZ R46, R32, R11 ;  /* 0x0000000b202e7221 */ /* 0x000fe20000010000 */
[----:B------:R-:W-:Y:S01]  /*52c0*/  F2FP.BF16.F32.PACK_AB R198, R198, R15 ;  /* 0x0000000fc6c6723e */ /* 0x000fe200000010ff */
[----:B------:R-:W-:-:S02]  /*52d0*/  IMAD.MOV.U32 R32, RZ, RZ, R119 ;  /* 0x000000ffff207224 */ /* 0x000fc400078e0077 */
[----:B------:R-:W-:Y:S01]  /*52e0*/  FADD.FTZ R11, R99, R46 ;  /* 0x0000002e630b7221 */ /* 0x000fe20000010000 */
[----:B------:R-:W-:Y:S01]  /*52f0*/  IMAD.MOV.U32 R99, RZ, RZ, R119 ;  /* 0x000000ffff637224 */ /* 0x000fe200078e0077 */
[----:B------:R2:W4:Y:S01]  /*5300*/  MUFU.EX2 R194, R61 ;  /* 0x0000003d00c27308 */ /* 0x0005220000000800 */
[----:B---3--:R-:W-:Y:S01]  /*5310*/  FADD.FTZ R3, R21, R2 ;  /* 0x0000000215037221 */ /* 0x008fe20000010000 */
[----:B------:R-:W-:Y:S01]  /*5320*/  FADD.FTZ R46, R36, R11 ;  /* 0x0000000b242e7221 */ /* 0x000fe20000010000 */
[----:B------:R-:W-:Y:S02]  /*5330*/  IMAD.MOV.U32 R36, RZ, RZ, R119 ;  /* 0x000000ffff247224 */ /* 0x000fe400078e0077 */
[C---:B------:R-:W-:Y:S01]  /*5340*/  FADD.FTZ R2, R192.reuse, R3 ;  /* 0x00000003c0027221 */ /* 0x040fe20000010000 */
[----:B------:R-:W-:Y:S01]  /*5350*/  FADD.FTZ R11, R103, R46 ;  /* 0x0000002e670b7221 */ /* 0x000fe20000010000 */
[----:B------:R-:W-:Y:S01]  /*5360*/  F2FP.BF16.F32.PACK_AB R192, R192, R21 ;  /* 0x00000015c0c0723e */ /* 0x000fe200000010ff */
[----:B------:R-:W3:Y:S01]  /*5370*/  MUFU.EX2 R31, R31 ;  /* 0x0000001f001f7308 */ /* 0x000ee20000000800 */
[----:B-1----:R-:W-:Y:S01]  /*5380*/  FADD.FTZ R3, R27, R2 ;  /* 0x000000021b037221 */ /* 0x002fe20000010000 */
[----:B------:R-:W-:Y:S01]  /*5390*/  FADD.FTZ R8, R38, R11 ;  /* 0x0000000b26087221 */ /* 0x000fe20000010000 */
[--C-:B------:R-:W-:Y:S01]  /*53a0*/  IMAD.MOV.U32 R103, RZ, RZ, R119.reuse ;  /* 0x000000ffff677224 */ /* 0x100fe200078e0077 */
[----:B--2---:R-:W-:Y:S01]  /*53b0*/  MOV R61, R119 ;  /* 0x00000077003d7202 */ /* 0x004fe20000000f00 */
[----:B------:R-:W-:-:S02]  /*53c0*/  IMAD.MOV.U32 R46, RZ, RZ, R119 ;  /* 0x000000ffff2e7224 */ /* 0x000fc400078e0077 */
[----:B------:R-:W-:Y:S01]  /*53d0*/  FADD.FTZ R11, R107, R8 ;  /* 0x000000086b0b7221 */ /* 0x000fe20000010000 */
[----:B------:R-:W-:Y:S01]  /*53e0*/  IMAD.MOV.U32 R107, RZ, RZ, R119 ;  /* 0x000000ffff6b7224 */ /* 0x000fe200078e0077 */
[----:B------:R1:W2:Y:S01]  /*53f0*/  MUFU.EX2 R188, R49 ;  /* 0x0000003100bc7308 */ /* 0x0002a20000000800 */
[----:B----4-:R-:W-:Y:S01]  /*5400*/  FADD.FTZ R2, R194, R3 ;  /* 0x00000003c2027221 */ /* 0x010fe20000010000 */
[----:B------:R-:W-:Y:S01]  /*5410*/  FADD.FTZ R8, R40, R11 ;  /* 0x0000000b28087221 */ /* 0x000fe20000010000 */
[----:B------:R-:W-:Y:S01]  /*5420*/  F2FP.BF16.F32.PACK_AB R194, R194, R27 ;  /* 0x0000001bc2c2723e */ /* 0x000fe200000010ff */
[--C-:B------:R-:W-:Y:S02]  /*5430*/  IMAD.MOV.U32 R40, RZ, RZ, R119.reuse ;  /* 0x000000ffff287224 */ /* 0x100fe400078e0077 */
[----:B------:R-:W-:Y:S01]  /*5440*/  FADD.FTZ R11, R111, R8 ;  /* 0x000000086f0b7221 */ /* 0x000fe20000010000 */
[--C-:B------:R-:W-:Y:S01]  /*5450*/  IMAD.MOV.U32 R38, RZ, RZ, R119.reuse ;  /* 0x000000ffff267224 */ /* 0x100fe200078e0077 */
[----:B------:R-:W4:Y:S01]  /*5460*/  MUFU.EX2 R35, R35 ;  /* 0x0000002300237308 */ /* 0x000f220000000800 */
[----:B---3--:R-:W-:Y:S01]  /*5470*/  FADD.FTZ R3, R31, R2 ;  /* 0x000000021f037221 */ /* 0x008fe20000010000 */
[----:B-1----:R-:W-:Y:S01]  /*5480*/  SHF.R.U32.HI R49, RZ, 0x1f, R48 ;  /* 0x0000001fff317819 */ /* 0x002fe20000011630 */
[----:B------:R-:W-:-:S03]  /*5490*/  IMAD.MOV.U32 R27, RZ, RZ, R119 ;  /* 0x000000ffff1b7224 */ /* 0x000fc600078e0077 */
[----:B------:R-:W-:Y:S01]  /*54a0*/  LEA.HI.SX32 R49, R48, R49, 0x1a ;  /* 0x0000003130317211 */ /* 0x000fe200078fd2ff */
[----:B------:R-:W-:Y:S01]  /*54b0*/  IMAD.MOV.U32 R48, RZ, RZ, R119 ;  /* 0x000000ffff307224 */ /* 0x000fe200078e0077 */
[----:B------:R1:W3:Y:S01]  /*54c0*/  MUFU.EX2 R190, R53 ;  /* 0x0000003500be7308 */ /* 0x0002e20000000800 */
[C---:B--2---:R-:W-:Y:S01]  /*54d0*/  FADD.FTZ R2, R188.reuse, R3 ;  /* 0x00000003bc027221 */ /* 0x044fe20000010000 */
[----:B------:R-:W-:Y:S02]  /*54e0*/  VIMNMX R10, RZ, R49, !PT ;  /* 0x00000031ff0a7248 */ /* 0x000fe40007fe0100 */
[----:B------:R-:W-:Y:S02]  /*54f0*/  F2FP.BF16.F32.PACK_AB R188, R188, R31 ;  /* 0x0000001fbcbc723e */ /* 0x000fe400000010ff */
[----:B------:R-:W-:Y:S01]  /*5500*/  ISETP.GE.AND P2, PT, R83, R10, PT ;  /* 0x0000000a5300720c */ /* 0x000fe20003f46270 */
[--C-:B------:R-:W-:Y:S01]  /*5510*/  IMAD.MOV.U32 R83, RZ, RZ, R119.reuse ;  /* 0x000000ffff537224 */ /* 0x100fe200078e0077 */
[----:B------:R-:W2:Y:S01]  /*5520*/  MUFU.EX2 R39, R39 ;  /* 0x0000002700277308 */ /* 0x000ea20000000800 */
[----:B----4-:R-:W-:Y:S01]  /*5530*/  FADD.FTZ R3, R35, R2 ;  /* 0x0000000223037221 */ /* 0x010fe20000010000 */
[----:B-1----:R-:W-:Y:S01]  /*5540*/  IMAD.MOV.U32 R53, RZ, RZ, R119 ;  /* 0x000000ffff357224 */ /* 0x002fe200078e0077 */
[----:B------:R-:W-:-:S02]  /*5550*/  MOV R49, R119 ;  /* 0x0000007700317202 */ /* 0x000fc40000000f00 */
[----:B------:R-:W-:-:S03]  /*5560*/  MOV R31, R119 ;  /* 0x00000077001f7202 */ /* 0x000fc60000000f00 */
[----:B------:R1:W4:Y:S01]  /*5570*/  MUFU.EX2 R184, R41 ;  /* 0x0000002900b87308 */ /* 0x0003220000000800 */
[C---:B---3--:R-:W-:Y:S01]  /*5580*/  FADD.FTZ R2, R190.reuse, R3 ;  /* 0x00000003be027221 */ /* 0x048fe20000010000 */
[----:B------:R-:W-:Y:S01]  /*5590*/  F2FP.BF16.F32.PACK_AB R190, R190, R35 ;  /* 0x00000023bebe723e */ /* 0x000fe200000010ff */
[----:B------:R-:W-:-:S05]  /*55a0*/  IMAD.MOV.U32 R35, RZ, RZ, R119 ;  /* 0x000000ffff237224 */ /* 0x000fca00078e0077 */
[----:B------:R-:W3:Y:S01]  /*55b0*/  MUFU.EX2 R43, R43 ;  /* 0x0000002b002b7308 */ /* 0x000ee20000000800 */
[----:B--2---:R-:W-:Y:S01]  /*55c0*/  FADD.FTZ R3, R39, R2 ;  /* 0x0000000227037221 */ /* 0x004fe20000010000 */
[----:B-1----:R-:W-:-:S06]  /*55d0*/  IMAD.MOV.U32 R41, RZ, RZ, R119 ;  /* 0x000000ffff297224 */ /* 0x002fcc00078e0077 */
[----:B------:R1:W2:Y:S01]  /*55e0*/  MUFU.EX2 R186, R45 ;  /* 0x0000002d00ba7308 */ /* 0x0002a20000000800 */
[C---:B----4-:R-:W-:Y:S01]  /*55f0*/  FADD.FTZ R2, R184.reuse, R3 ;  /* 0x00000003b8027221 */ /* 0x050fe20000010000 */
[----:B------:R-:W-:Y:S01]  /*5600*/  F2FP.BF16.F32.PACK_AB R184, R184, R39 ;  /* 0x00000027b8b8723e */ /* 0x000fe200000010ff */
[----:B------:R-:W-:-:S05]  /*5610*/  IMAD.MOV.U32 R39, RZ, RZ, R119 ;  /* 0x000000ffff277224 */ /* 0x000fca00078e0077 */
[----:B------:R-:W4:Y:S01]  /*5620*/  MUFU.EX2 R47, R47 ;  /* 0x0000002f002f7308 */ /* 0x000f220000000800 */
[----:B---3--:R-:W-:Y:S01]  /*5630*/  FADD.FTZ R3, R43, R2 ;  /* 0x000000022b037221 */ /* 0x008fe20000010000 */
[----:B-1----:R-:W-:-:S06]  /*5640*/  IMAD.MOV.U32 R45, RZ, RZ, R119 ;  /* 0x000000ffff2d7224 */ /* 0x002fcc00078e0077 */
[----:B------:R1:W3:Y:S01]  /*5650*/  MUFU.EX2 R180, R33 ;  /* 0x0000002100b47308 */ /* 0x0002e20000000800 */
[C---:B--2---:R-:W-:Y:S01]  /*5660*/  FADD.FTZ R2, R186.reuse, R3 ;  /* 0x00000003ba027221 */ /* 0x044fe20000010000 */
[----:B------:R-:W-:Y:S02]  /*5670*/  F2FP.BF16.F32.PACK_AB R186, R186, R43 ;  /* 0x0000002bbaba723e */ /* 0x000fe400000010ff */
[----:B------:R-:W-:-:S04]  /*5680*/  MOV R43, R119 ;  /* 0x00000077002b7202 */ /* 0x000fc80000000f00 */
[----:B------:R-:W2:Y:S01]  /*5690*/  MUFU.EX2 R51, R51 ;  /* 0x0000003300337308 */ /* 0x000ea20000000800 */
[----:B----4-:R-:W-:Y:S01]  /*56a0*/  FADD.FTZ R3, R47, R2 ;  /* 0x000000022f037221 */ /* 0x010fe20000010000 */
[----:B-1----:R-:W-:-:S06]  /*56b0*/  IMAD.MOV.U32 R33, RZ, RZ, R119 ;  /* 0x000000ffff217224 */ /* 0x002fcc00078e0077 */
[----:B------:R1:W4:Y:S01]  /*56c0*/  MUFU.EX2 R42, R113 ;  /* 0x00000071002a7308 */ /* 0x0003220000000800 */
[C---:B---3--:R-:W-:Y:S01]  /*56d0*/  FADD.FTZ R2, R180.reuse, R3 ;  /* 0x00000003b4027221 */ /* 0x048fe20000010000 */
[----:B------:R-:W-:Y:S01]  /*56e0*/  F2FP.BF16.F32.PACK_AB R180, R180, R47 ;  /* 0x0000002fb4b4723e */ /* 0x000fe200000010ff */
[----:B------:R-:W-:-:S05]  /*56f0*/  IMAD.MOV.U32 R47, RZ, RZ, R119 ;  /* 0x000000ffff2f7224 */ /* 0x000fca00078e0077 */
[----:B------:R3:W5:Y:S01]  /*5700*/  MUFU.EX2 R182, R37 ;  /* 0x0000002500b67308 */ /* 0x0007620000000800 */
[----:B--2---:R-:W-:Y:S01]  /*5710*/  FADD.FTZ R3, R51, R2 ;  /* 0x0000000233037221 */ /* 0x004fe20000010000 */
[----:B-1----:R-:W-:-:S06]  /*5720*/  IMAD.MOV.U32 R113, RZ, RZ, R119 ;  /* 0x000000ffff717224 */ /* 0x002fcc00078e0077 */
[----:B------:R-:W1:Y:S01]  /*5730*/  MUFU.EX2 R115, R115 ;  /* 0x0000007300737308 */ /* 0x000e620000000800 */
[C---:B----4-:R-:W-:Y:S01]  /*5740*/  FADD.FTZ R8, R42.reuse, R11 ;  /* 0x0000000b2a087221 */ /* 0x050fe20000010000 */
[----:B------:R-:W-:Y:S01]  /*5750*/  F2FP.BF16.F32.PACK_AB R183, R42, R111 ;  /* 0x0000006f2ab7723e */ /* 0x000fe200000010ff */
[--C-:B------:R-:W-:Y:S01]  /*5760*/  IMAD.MOV.U32 R111, RZ, RZ, R119.reuse ;  /* 0x000000ffff6f7224 */ /* 0x100fe200078e0077 */
[----:B---3--:R-:W-:Y:S01]  /*5770*/  MOV R37, R119 ;  /* 0x0000007700257202 */ /* 0x008fe20000000f00 */
[----:B------:R-:W-:-:S03]  /*5780*/  IMAD.MOV.U32 R42, RZ, RZ, R119 ;  /* 0x000000ffff2a7224 */ /* 0x000fc600078e0077 */
[----:B------:R-:W2:Y:S01]  /*5790*/  MUFU.EX2 R55, R55 ;  /* 0x0000003700377308 */ /* 0x000ea20000000800 */
[C---:B-----5:R-:W-:Y:S01]  /*57a0*/  FADD.FTZ R2, R182.reuse, R3 ;  /* 0x00000003b6027221 */ /* 0x060fe20000010000 */
[----:B------:R-:W-:Y:S01]  /*57b0*/  F2FP.BF16.F32.PACK_AB R182, R182, R51 ;  /* 0x00000033b6b6723e */ /* 0x000fe200000010ff */
[----:B------:R-:W-:-:S05]  /*57c0*/  IMAD.MOV.U32 R51, RZ, RZ, R119 ;  /* 0x000000ffff337224 */ /* 0x000fca00078e0077 */
        /* <DEDUP_REMOVED lines=8> */
[----:B------:R-:W-:Y:S01]  /*5850*/  IMAD.MOV.U32 R44, RZ, RZ, R119 ;  /* 0x000000ffff2c7224 */ /* 0x000fe200078e0077 */
[-C--:B------:R-:W-:Y:S02]  /*5860*/  MOV R115, R119.reuse ;  /* 0x0000007700737202 */ /* 0x080fe40000000f00 */
[----:B-1----:R-:W-:Y:S02]  /*5870*/  MOV R25, R119 ;  /* 0x0000007700197202 */ /* 0x002fe40000000f00 */
[----:B------:R-:W1:Y:S01]  /*5880*/  MUFU.EX2 R59, R59 ;  /* 0x0000003b003b7308 */ /* 0x000e620000000800 */
[C---:B-----5:R-:W-:Y:S01]  /*5890*/  FADD.FTZ R2, R176.reuse, R3 ;  /* 0x00000003b0027221 */ /* 0x060fe20000010000 */
[----:B------:R-:W-:Y:S01]  /*58a0*/  F2FP.BF16.F32.PACK_AB R176, R176, R55 ;  /* 0x00000037b0b0723e */ /* 0x000fe200000010ff */
[----:B------:R-:W-:Y:S01]  /*58b0*/  IMAD.MOV.U32 R3, RZ, RZ, 0x3f800000 ;  /* 0x3f800000ff037424 */ /* 0x000fe200078e00ff */
[----:B------:R-:W-:-:S04]  /*58c0*/  MOV R55, R119 ;  /* 0x0000007700377202 */ /* 0x000fc80000000f00 */
[----:B------:R-:W3:Y:S01]  /*58d0*/  MUFU.EX2 R34, R34 ;  /* 0x0000002200227308 */ /* 0x000ee20000000800 */
[----:B--2---:R-:W-:-:S07]  /*58e0*/  FADD.FTZ R11, R121, R8 ;  /* 0x00000008790b7221 */ /* 0x004fce0000010000 */
[----:B------:R-:W2:Y:S01]  /*58f0*/  MUFU.EX2 R24, R24 ;  /* 0x0000001800187308 */ /* 0x000ea20000000800 */
[----:B-1----:R-:W-:Y:S01]  /*5900*/  FADD.FTZ R9, R59, R2 ;  /* 0x000000023b097221 */ /* 0x002fe20000010000 */
[----:B------:R-:W-:Y:S02]  /*5910*/  IMAD.MOV.U32 R2, RZ, RZ, 0x3f800000 ;  /* 0x3f800000ff027424 */ /* 0x000fe400078e00ff */
[C---:B---3--:R-:W-:Y:S01]  /*5920*/  FADD.FTZ R8, R34.reuse, R11 ;  /* 0x0000000b22087221 */ /* 0x048fe20000010000 */
[----:B------:R-:W-:Y:S01]  /*5930*/  F2FP.BF16.F32.PACK_AB R179, R34, R121 ;  /* 0x0000007922b3723e */ /* 0x000fe200000010ff */
[----:B------:R-:W-:Y:S02]  /*5940*/  IMAD.MOV.U32 R34, RZ, RZ, R119 ;  /* 0x000000ffff227224 */ /* 0x000fe400078e0077 */
[C---:B--2---:R-:W-:Y:S01]  /*5950*/  FADD.FTZ R9, R24.reuse, R9 ;  /* 0x0000000918097221 */ /* 0x044fe20000010000 */
[----:B------:R-:W-:Y:S01]  /*5960*/  F2FP.BF16.F32.PACK_AB R178, R24, R59 ;  /* 0x0000003b18b2723e */ /* 0x000fe200000010ff */
[----:B------:R-:W-:-:S02]  /*5970*/  IMAD.MOV.U32 R59, RZ, RZ, R119 ;  /* 0x000000ffff3b7224 */ /* 0x000fc400078e0077 */
[----:B------:R-:W-:Y:S01]  /*5980*/  IMAD.MOV.U32 R24, RZ, RZ, R119 ;  /* 0x000000ffff187224 */ /* 0x000fe200078e0077 */
[----:B------:R-:W-:Y:S06]  /*5990*/  @!P2 BRA `(.L_x_4722) ;  /* 0x000000480028a947 */ /* 0x000fec0003800000 */
[----:B------:R-:W-:Y:S01]  /*59a0*/  R2UR UR6, R17 ;  /* 0x00000000110672ca */ /* 0x000fe200000e0000 */
[----:B------:R-:W-:Y:S01]  /*59b0*/  IMAD.MOV.U32 R11, RZ, RZ, R4 ;  /* 0x000000ffff0b7224 */ /* 0x000fe200078e0004 */
[----:B------:R-:W-:Y:S01]  /*59c0*/  CS2R R118, SRZ ;  /* 0x0000000000767805 */ /* 0x000fe2000001ff00 */
        /* <DEDUP_REMOVED lines=50> */
[----:B------:R-:W-:Y:S01]  /*5cf0*/  UMOV UR41, UR46 ;  /* 0x0000002e00297c82 */ /* 0x000fe20008000000 */
[----:B------:R-:W-:-:S05]  /*5d00*/  ULDC.64 UR60, c[0x0][0x3f8] ;  /* 0x0000fe00003c7ab9 */ /* 0x000fca0000000a00 */
.L_x_4731:
[----:B------:R-:W-:Y:S01]  /*5d10*/  R2UR UR10, R13 ;  /* 0x000000000d0a72ca */ /* 0x000fe200000e0000 */
        /* <DEDUP_REMOVED lines=8> */
.L_x_4723:
        /* <DEDUP_REMOVED lines=8> */
.L_x_4724:
[----:B--2---:R-:W-:Y:S05]  /*5e20*/  @P2 BRA `(.L_x_4725) ;  /* 0x0000000000082947 */ /* 0x004fea0003800000 */
[----:B------:R-:W2:Y:S02]  /*5e30*/  SYNCS.PHASECHK.TRANS64.TRYWAIT P2, [UR47+0x36830], R0 ;  /* 0x03683000ff0075a7 */ /* 0x000ea4000804016f */
[----:B--2---:R-:W-:Y:S05]  /*5e40*/  @!P2 BRA `(.L_x_4726) ;  /* 0x000000dc003ca947 */ /* 0x004fea0003800000 */
.L_x_4725:
[----:B------:R-:W-:Y:S01]  /*5e50*/  UIMAD UR6, UR46, 0xa80, UR40 ;  /* 0x00000a802e0678a4 */ /* 0x000fe2000f8e0228 */
[----:B------:R-:W-:Y:S01]  /*5e60*/  WARPGROUP.ARRIVE ;  /* 0x00000000000079c5 */ /* 0x000fe20000000000 */
[----:B------:R-:W-:Y:S01]  /*5e70*/  UMOV UR7, 0x40000040 ;  /* 0x4000004000077882 */ /* 0x000fe20000000000 */
[----:B------:R-:W-:Y:S01]  /*5e80*/  UMOV UR56, UR4 ;  /* 0x0000000400387c82 */ /* 0x000fe20008000000 */
[----:B------:R-:W-:Y:S01]  /*5e90*/  UIADD3 UR58, UR6, 0x80, URZ ;  /* 0x00000080063a7890 */ /* 0x000fe2000fffe03f */
[-C--:B------:R-:W-:Y:S01]  /*5ea0*/  FMUL.FTZ R24, R24, R2.reuse ;  /* 0x0000000218187220 */ /* 0x080fe20000410000 */
[----:B------:R-:W-:Y:S01]  /*5eb0*/  UMOV UR57, UR5 ;  /* 0x0000000500397c82 */ /* 0x000fe20008000000 */
[----:B------:R-:W-:Y:S01]  /*5ec0*/  UMOV UR59, 0x40000040 ;  /* 0x40000040003b7882 */ /* 0x000fe20000000000 */
[----:B------:R-:W-:Y:S02]  /*5ed0*/  UIADD3 UR10, UR6, 0x180, URZ ;  /* 0x00000180060a7890 */ /* 0x000fe4000fffe03f */
[----:B------:R-:W-:Y:S01]  /*5ee0*/  HGMMA.64x16x16.F32.BF16 R168, gdesc[UR4], RZ, !UPT, gsb0 ;  /* 0x0020000004a879f0 */ /* 0x000fe2000c0018ff */
        /* <DEDUP_REMOVED lines=607> */
.L_x_4727:
[----:B------:R-:W-:Y:S02]  /*84e0*/  R2UR UR6, R16 ;  /* 0x00000000100672ca */ /* 0x000fe400000e0000 */
[----:B------:R-:W-:-:S11]  /*84f0*/  R2UR UR7, R13 ;  /* 0x000000000d0772ca */ /* 0x000fd600000e0000 */
[----:B------:R-:W-:Y:S02]  /*8500*/  ULEA UR6, UR41, UR6, 0x3 ;  /* 0x0000000629067291 */ /* 0x000fe4000f8e183f */
[----:B-12---:R-:W-:-:S05]  /*8510*/  IMAD.U32 R0, RZ, RZ, UR7 ;  /* 0x00000007ff007e24 */ /* 0x006fca000f8e00ff */
[----:B------:R-:W-:-:S04]  /*8520*/  SHF.L.U32 R0, R0, 0x1f, RZ ;  /* 0x0000001f00007819 */ /* 0x000fc800000006ff */
[----:B------:R1:W2:Y:S01]  /*8530*/  SYNCS.PHASECHK.TRANS64.TRYWAIT P2, [UR6+0x36850], R0 ;  /* 0x03685000ff0075a7 */ /* 0x0002a20008040146 */
[----:B------:R-:W-:Y:S05]  /*8540*/  @!P0 BRA `(.L_x_4728) ;  /* 0x0000000000048947 */ /* 0x000fea0003800000 */
[----:B------:R-:W-:Y:S01]  /*8550*/  BPT.TRAP 0x1 ;  /* 0x000000040000795c */ /* 0x000fe20000300000 */
.L_x_4728:
[----:B--2---:R-:W-:Y:S05]  /*8560*/  @P2 BRA `(.L_x_4729) ;  /* 0x0000000000082947 */ /* 0x004fea0003800000 */
[----:B------:R-:W2:Y:S02]  /*8570*/  SYNCS.PHASECHK.TRANS64.TRYWAIT P2, [UR6+0x36850], R0 ;  /* 0x03685000ff0075a7 */ /* 0x000ea40008040146 */
[----:B--2---:R-:W-:Y:S05]  /*8580*/  @!P2 BRA `(.L_x_4730) ;  /* 0x000000b40084a947 */ /* 0x004fea0003800000 */
.L_x_4729:
[----:B------:R-:W-:Y:S01]  /*8590*/  R2UR UR7, R16 ;  /* 0x00000000100772ca */ /* 0x000fe200000e0000 */
[----:B------:R-:W-:Y:S01]  /*85a0*/  WARPGROUP.ARRIVE ;  /* 0x00000000000079c5 */ /* 0x000fe20000000000 */
[----:B------:R-:W-:Y:S01]  /*85b0*/  UMOV UR11, 0x40000040 ;  /* 0x40000040000b7882 */ /* 0x000fe20000000000 */
[----:B-12---:R-:W1:Y:S01]  /*85c0*/  LDC R0, c[0x0][0x288] ;  /* 0x0000a200ff007b82 */ /* 0x006e620000000800 */
[----:B------:R-:W-:Y:S01]  /*85d0*/  UISETP.NE.U32.AND UP0, UPT, UR60, URZ, UPT ;  /* 0x0000003f3c00728c */ /* 0x000fe2000bf05070 */
[----:B------:R-:W-:Y:S01]  /*85e0*/  ULDC UR15, c[0x0][0x404] ;  /* 0x00010100000f7ab9 */ /* 0x000fe20000000800 */
[----:B------:R-:W-:Y:S02]  /*85f0*/  ULDC UR14, c[0x0][0x2e0] ;  /* 0x0000b800000e7ab9 */ /* 0x000fe40000000800 */
[----:B------:R-:W-:-:S05]  /*8600*/  UISETP.NE.AND.EX UP0, UPT, UR61, URZ, UPT, UP0 ;  /* 0x0000003f3d00728c */ /* 0x000fca000bf05300 */
[----:B------:R-:W-:-:S04]  /*8610*/  UIADD3 UR7, UR7, 0x400, URZ ;  /* 0x0000040007077890 */ /* 0x000fc8000fffe03f */
[----:B------:R-:W-:-:S04]  /*8620*/  USHF.R.U32.HI UR7, URZ, 0x4, UR7 ;  /* 0x000000043f077899 */ /* 0x000fc80008011607 */
[----:B------:R-:W-:-:S04]  /*8630*/  ULOP3.LUT UR7, UR7, 0x3fff, URZ, 0xc0, !UPT ;  /* 0x00003fff07077892 */ /* 0x000fc8000f8ec03f */
[----:B------:R-:W-:-:S04]  /*8640*/  ULOP3.LUT UR7, UR7, 0x3800000, URZ, 0xfc, !UPT ;  /* 0x0380000007077892 */ /* 0x000fc8000f8efc3f */
[----:B------:R-:W-:-:S03]  /*8650*/  UIMAD UR7, UR41, 0xa80, UR7 ;  /* 0x00000a80290778a4 */ /* 0x000fc6000f8e0207 */
[----:B------:R-:W-:-:S04]  /*8660*/  UMOV UR41, UR46 ;  /* 0x0000002e00297c82 */ /* 0x000fc80008000000 */
        /* <DEDUP_REMOVED lines=12> */
[----:B------:R-:W-:Y:S02]  /*8730*/  UIMAD UR10, UR45, -0x70, UR42 ;  /* 0xffffff902d0a78a4 */ /* 0x000fe4000f8e022a */
[----:B------:R-:W-:Y:S02]  /*8740*/  USEL UR11, UR15, 0x1, UP0 ;  /* 0x000000010f0b7887 */ /* 0x000fe40008000000 */
[----:B------:R-:W-:-:S04]  /*8750*/  UIADD3 UR10, UR10, 0x1, URZ ;  /* 0x000000010a0a7890 */ /* 0x000fc8000fffe03f */
[----:B------:R-:W-:-:S03]  /*8760*/  UIMAD UR10, UR11, UR14, UR10 ;  /* 0x0000000e0b0a72a4 */ /* 0x000fc6000f8e020a */
[----:B------:R-:W-:-:S03]  /*8770*/  UMOV UR11, 0x40000040 ;  /* 0x40000040000b7882 */ /* 0x000fc60000000000 */
[----:B-1----:R-:W-:Y:S01]  /*8780*/  IADD3 R0, -R0, UR10, RZ ;  /* 0x0000000a00007c10 */ /* 0x002fe2000fffe1ff */
[----:B------:R-:W-:-:S04]  /*8790*/  UIADD3 UR10, UR7, 0x180, URZ ;  /* 0x00000180070a7890 */ /* 0x000fc8000fffe03f */
[----:B------:R-:W-:-:S04]  /*87a0*/  IMAD R3, R205, -0x2, R0 ;  /* 0xfffffffecd037824 */ /* 0x000fc800078e0200 */
        /* <DEDUP_REMOVED lines=56> */
[----:B------:R-:W-:Y:S01]  /*8b30*/  FSEL R161, R140, -INF , P2 ;  /* 0xff8000008ca17808 */ /* 0x000fe20001000000 */
[----:B------:R-:W-:Y:S01]  /*8b40*/  IMAD.U32 R140, RZ, RZ, UR6 ;  /* 0x00000006ff8c7e24 */ /* 0x000fe2000f8e00ff */
[----:B------:R-:W-:Y:S01]  /*8b50*/  FMNMX.FTZ R0, R137, R0, !PT ;  /* 0x0000000089007209 */ /* 0x000fe20007810000 */
[----:B------:R-:W-:Y:S01]  /*8b60*/  UIADD3 UR6, UR45, -0x1, URZ ;  /* 0xffffffff2d067890 */ /* 0x000fe2000fffe03f */
[----:B------:R-:W-:Y:S01]  /*8b70*/  ISETP.GT.AND P2, PT, R4, 0x50, PT ;  /* 0x000000500400780c */ /* 0x000fe20003f44270 */
[----:B------:R-:W-:Y:S01]  /*8b80*/  @!P1 VIADD R140, R140, 0x36860 ;  /* 0x000368608c8c9836 */ /* 0x000fe20000000000 */
        /* <DEDUP_REMOVED lines=8> */
[C---:B------:R-:W-:Y:S02]  /*8c10*/  ISETP.GT.AND P3, PT, R4.reuse, 0x59, PT ;  /* 0x000000590400780c */ /* 0x040fe40003f64270 */
[----:B------:R-:W-:Y:S02]  /*8c20*/  FMNMX.FTZ R0, R129, R0, !PT ;  /* 0x0000000081007209 */ /* 0x000fe40007810000 */
[----:B------:R-:W-:Y:S02]  /*8c30*/  FSEL R133, R133, -INF , P3 ;  /* 0xff80000085857808 */ /* 0x000fe40001800000 */
[----:B------:R-:W-:Y:S02]  /*8c40*/  ISETP.GT.AND P3, PT, R4, 0x61, PT ;  /* 0x000000610400780c */ /* 0x000fe40003f64270 */
[----:B------:R-:W-:Y:S01]  /*8c50*/  @!P1 PRMT R140, RZ, 0x654, R140 ;  /* 0x00000654ff8c9816 */ /* 0x000fe2000000008c */
[----:B------:R-:W-:Y:S02]  /*8c60*/  WARPGROUP.DEPBAR.LE gsb0, 0x0 ;  /* 0x00008000000079c5 */ /* 0x000fe40000010000 */
[----:B------:R-:W-:Y:S01]  /*8c70*/  WARPGROUP.ARRIVE ;  /* 0x00000000000079c5 */ /* 0x000fe20000000000 */
[----:B------:R-:W-:-:S02]  /*8c80*/  FSEL R193, R121, -INF , P3 ;  /* 0xff80000079c17808 */ /* 0x000fc40001800000 */
[----:B------:R-:W-:-:S03]  /*8c90*/  ISETP.GT.AND P3, PT, R4, 0x69, PT ;  /* 0x000000690400780c */ /* 0x000fc60003f64270 */
[----:B------:R-:W-:Y:S01]  /*8ca0*/  HGMMA.64x192x16.F32.BF16 R24, R188, gdesc[UR8].tnspB, R24, gsb0 ;  /* 0x42e00008bc187df0 */ /* 0x000fe20008001818 */
[----:B------:R-:W-:Y:S01]  /*8cb0*/  UIADD3 UR10, UR7, 0x200, URZ ;  /* 0x00000200070a7890 */ /* 0x000fe2000fffe03f */
[----:B------:R-:W-:Y:S01]  /*8cc0*/  FSEL R125, R125, -INF , P3 ;  /* 0xff8000007d7d7808 */ /* 0x000fe20001800000 */
[----:B------:R-:W-:Y:S01]  /*8cd0*/  UMOV UR11, 0x40000040 ;  /* 0x40000040000b7882 */ /* 0x000fe20000000000 */
[----:B------:R-:W-:Y:S02]  /*8ce0*/  WARPGROUP.DEPBAR.LE gsb0, 0x0 ;  /* 0x00008000000079c5 */ /* 0x000fe40000010000 */
[----:B------:R-:W-:Y:S01]  /*8cf0*/  WARPGROUP.ARRIVE ;  /* 0x00000000000079c5 */ /* 0x000fe20000000000 */
[----:B------:R-:W-:Y:S02]  /*8d00*/  FSEL R189, R132, -INF , P2 ;  /* 0xff80000084bd7808 */ /* 0x000fe40001000000 */
[----:B------:R-:W-:Y:S02]  /*8d10*/  ISETP.GT.AND P2, PT, R4, 0x60, PT ;  /* 0x000000600400780c */ /* 0x000fe40003f44270 */
[----:B------:R-:W-:-:S09]  /*8d20*/  FMNMX.FTZ R0, R189, R0, !PT ;  /* 0x00000000bd007209 */ /* 0x000fd20007810000 */
[----:B------:R-:W-:Y:S01]  /*8d30*/  HGMMA.64x192x16.F32.BF16 R24, R184, gdesc[UR8].tnspB, R24, gsb0 ;  /* 0x42e00008b8187df0 */ /* 0x000fe20008001818 */
[----:B------:R-:W-:Y:S01]  /*8d40*/  FSEL R191, R120, -INF , P2 ;  /* 0xff80000078bf7808 */ /* 0x000fe20001000000 */
[----:B------:R-:W-:Y:S01]  /*8d50*/  UIADD3 UR10, UR7, 0x280, URZ ;  /* 0x00000280070a7890 */ /* 0x000fe2000fffe03f */
[----:B------:R-:W-:Y:S01]  /*8d60*/  FMNMX.FTZ R0, R133, R0, !PT ;  /* 0x0000000085007209 */ /* 0x000fe20007810000 */
[----:B------:R-:W-:Y:S01]  /*8d70*/  UMOV UR11, 0x40000040 ;  /* 0x40000040000b7882 */ /* 0x000fe20000000000 */
[C---:B------:R-:W-:Y:S01]  /*8d80*/  ISETP.GT.AND P2, PT, R4.reuse, 0x68, PT ;  /* 0x000000680400780c */ /* 0x040fe20003f44270 */
[----:B------:R-:W-:Y:S01]  /*8d90*/  VIADD R4, R4, 0x8 ;  /* 0x0000000804047836 */ /* 0x000fe20000000000 */
[----:B------:R-:W-:Y:S02]  /*8da0*/  FMNMX.FTZ R0, R191, R0, !PT ;  /* 0x00000000bf007209 */ /* 0x000fe40007810000 */
[----:B------:R-:W-:Y:S02]  /*8db0*/  FSEL R195, R124, -INF , P2 ;  /* 0xff8000007cc37808 */ /* 0x000fe40001000000 */
[----:B------:R-:W-:-:S02]  /*8dc0*/  FMNMX.FTZ R0, R193, R0, !PT ;  /* 0x00000000c1007209 */ /* 0x000fc40007810000 */
[C---:B------:R-:W-:Y:S02]  /*8dd0*/  ISETP.GT.AND P3, PT, R4.reuse, RZ, PT ;  /* 0x000000ff0400720c */ /* 0x040fe40003f64270 */
[----:B------:R-:W-:Y:S02]  /*8de0*/  FMNMX.FTZ R0, R195, R0, !PT ;  /* 0x00000000c3007209 */ /* 0x000fe40007810000 */
[----:B------:R-:W-:Y:S02]  /*8df0*/  ISETP.GT.AND P4, PT, R4, 0x1, PT ;  /* 0x000000010400780c */ /* 0x000fe40003f84270 */
[----:B------:R-:W-:Y:S02]  /*8e00*/  FMNMX.FTZ R14, R125, R0, !PT ;  /* 0x000000007d0e7209 */ /* 0x000fe40007810000 */
[----:B------:R-:W1:Y:S01]  /*8e10*/  LDC R0, c[0x0][0x988] ;  /* 0x00026200ff007b82 */ /* 0x000e620000000800 */
[----:B------:R-:W-:Y:S02]  /*8e20*/  FSEL R170, R170, -INF , P3 ;  /* 0xff800000aaaa7808 */ /* 0x000fe40001800000 */
[----:B------:R-:W2:Y:S01]  /*8e30*/  SHFL.BFLY PT, R5, R14, 0x2, 0x1f ;  /* 0x0c401f000e057f89 */ /* 0x000ea200000e0000 */
[----:B------:R-:W-:-:S02]  /*8e40*/  ISETP.GT.AND P3, PT, R4, 0x8, PT ;  /* 0x000000080400780c */ /* 0x000fc40003f64270 */
[----:B------:R-:W-:Y:S02]  /*8e50*/  FSEL R171, R171, -INF , P4 ;  /* 0xff800000abab7808 */ /* 0x000fe40002000000 */
[----:B------:R-:W-:Y:S02]  /*8e60*/  ISETP.GT.AND P4, PT, R4, 0x9, PT ;  /* 0x000000090400780c */ /* 0x000fe40003f84270 */
[----:B--2---:R-:W-:Y:S02]  /*8e70*/  FMNMX.FTZ R20, R14, R5, !PT ;  /* 0x000000050e147209 */ /* 0x004fe40007810000 */
[----:B------:R-:W-:-:S03]  /*8e80*/  FMNMX.FTZ R14, R170, R11, !PT ;  /* 0x0000000baa0e7209 */ /* 0x000fc60007810000 */
[----:B------:R-:W2:Y:S01]  /*8e90*/  SHFL.BFLY PT, R5, R20, 0x1, 0x1f ;  /* 0x0c201f0014057f89 */ /* 0x000ea200000e0000 */
[----:B------:R-:W-:Y:S02]  /*8ea0*/  FMNMX.FTZ R14, R171, R14, !PT ;  /* 0x0000000eab0e7209 */ /* 0x000fe40007810000 */
[----:B--2---:R-:W-:-:S04]  /*8eb0*/  FMNMX.FTZ R5, R20, R5, !PT ;  /* 0x0000000514057209 */ /* 0x004fc80007810000 */
[C---:B------:R-:W-:Y:S01]  /*8ec0*/  FSETP.NEU.FTZ.AND P2, PT, R5.reuse, -INF , PT ;  /* 0xff8000000500780b */ /* 0x040fe20003f5d000 */
[----:B-1----:R-:W-:-:S05]  /*8ed0*/  FMUL.FTZ R2, R5, R0 ;  /* 0x0000000005027220 */ /* 0x002fca0000410000 */
[----:B------:R-:W-:-:S05]  /*8ee0*/  FSEL R2, R2, RZ, P2 ;  /* 0x000000ff02027208 */ /* 0x000fca0001000000 */
        /* <DEDUP_REMOVED lines=31> */
[----:B------:R-:W-:Y:S01]  /*90e0*/  FSEL R185, R174, -INF , P3 ;  /* 0xff800000aeb97808 */ /* 0x000fe20001800000 */
[-CC-:B------:R-:W-:Y:S01]  /*90f0*/  FFMA.FTZ R184, R15, R0.reuse, -R2.reuse ;  /* 0x000000000fb87223 */ /* 0x180fe20000010802 */
[----:B------:R-:W-:Y:S01]  /*9100*/  FSEL R187, R175, -INF , P4 ;  /* 0xff800000afbb7808 */ /* 0x000fe20002000000 */
[--C-:B------:R-:W-:Y:S01]  /*9110*/  FFMA.FTZ R175, R197, R0, -R2.reuse ;  /* 0x00000000c5af7223 */ /* 0x100fe20000010802 */
[C---:B------:R-:W-:Y:S01]  /*9120*/  ISETP.GT.AND P3, PT, R4.reuse, 0x10, PT ;  /* 0x000000100400780c */ /* 0x040fe20003f64270 */
[----:B------:R-:W-:Y:S01]  /*9130*/  HGMMA.64x192x16.F32.BF16 R24, R180, gdesc[UR8].tnspB, R24, gsb0 ;  /* 0x42e00008b4187df0 */ /* 0x000fe20008001818 */
[----:B------:R-:W-:Y:S01]  /*9140*/  FMNMX.FTZ R14, R185, R14, !PT ;  /* 0x0000000eb90e7209 */ /* 0x000fe20007810000 */
[----:B------:R-:W-:Y:S01]  /*9150*/  UIADD3 UR10, UR7, 0x300, URZ ;  /* 0x00000300070a7890 */ /* 0x000fe2000fffe03f */
[----:B------:R-:W-:Y:S01]  /*9160*/  ISETP.GT.AND P4, PT, R4, 0x11, PT ;  /* 0x000000110400780c */ /* 0x000fe20003f84270 */
[----:B------:R-:W-:Y:S01]  /*9170*/  UMOV UR11, 0x40000040 ;  /* 0x40000040000b7882 */ /* 0x000fe20000000000 */
[----:B------:R-:W-:Y:S01]  /*9180*/  FSEL R197, R162, -INF , P3 ;  /* 0xff800000a2c57808 */ /* 0x000fe20001800000 */
[--C-:B------:R-:W-:Y:S01]  /*9190*/  FFMA.FTZ R15, R137, R0, -R2.reuse ;  /* 0x00000000890f7223 */ /* 0x100fe20000010802 */
[----:B------:R-:W-:Y:S01]  /*91a0*/  FMNMX.FTZ R14, R187, R14, !PT ;  /* 0x0000000ebb0e7209 */ /* 0x000fe20007810000 */
[-CC-:B------:R-:W-:Y:S01]  /*91b0*/  FFMA.FTZ R137, R141, R0.reuse, -R2.reuse ;  /* 0x000000008d897223 */ /* 0x180fe20000010802 */
[C---:B------:R-:W-:Y:S01]  /*91c0*/  ISETP.GT.AND P3, PT, R4.reuse, 0x18, PT ;  /* 0x000000180400780c */ /* 0x040fe20003f64270 */
[-CC-:B------:R-:W-:Y:S01]  /*91d0*/  FFMA.FTZ R186, R161, R0.reuse, -R2.reuse ;  /* 0x00000000a1ba7223 */ /* 0x180fe20000010802 */
[----:B------:R-:W-:Y:S01]  /*91e0*/  FSEL R163, R163, -INF , P4 ;  /* 0xff800000a3a37808 */ /* 0x000fe20002000000 */
[----:B------:R-:W-:Y:S01]  /*91f0*/  FFMA.FTZ R141, R193, R0, -R2 ;  /* 0x00000000c18d7223 */ /* 0x000fe20000010802 */
[----:B------:R-:W-:Y:S01]  /*9200*/  FMNMX.FTZ R14, R197, R14, !PT ;  /* 0x0000000ec50e7209 */ /* 0x000fe20007810000 */
[----:B------:R-:W-:Y:S01]  /*9210*/  MUFU.EX2 R175, R175 ;  /* 0x000000af00af7308 */ /* 0x000fe20000000800 */
[----:B------:R-:W-:-:S02]  /*9220*/  ISETP.GT.AND P4, PT, R4, 0x19, PT ;  /* 0x000000190400780c */ /* 0x000fc40003f84270 */
[----:B------:R-:W-:Y:S02]  /*9230*/  FSEL R199, R166, -INF , P3 ;  /* 0xff800000a6c77808 */ /* 0x000fe40001800000 */
[----:B------:R-:W-:Y:S02]  /*9240*/  FMNMX.FTZ R14, R163, R14, !PT ;  /* 0x0000000ea30e7209 */ /* 0x000fe40007810000 */
[----:B------:R-:W-:Y:S01]  /*9250*/  FSEL R201, R167, -INF , P4 ;  /* 0xff800000a7c97808 */ /* 0x000fe20002000000 */
[----:B------:R-:W-:Y:S01]  /*9260*/  FFMA.FTZ R167, R203, R0, -R2 ;  /* 0x00000000cba77223 */ /* 0x000fe20000010802 */
[C---:B------:R-:W-:Y:S01]  /*9270*/  ISETP.GT.AND P3, PT, R4.reuse, 0x20, PT ;  /* 0x000000200400780c */ /* 0x040fe20003f64270 */
[----:B------:R-:W-:Y:S01]  /*9280*/  MUFU.EX2 R184, R184 ;  /* 0x000000b800b87308 */ /* 0x000fe20000000800 */
[----:B------:R-:W-:Y:S02]  /*9290*/  FMNMX.FTZ R14, R199, R14, !PT ;  /* 0x0000000ec70e7209 */ /* 0x000fe40007810000 */
[----:B------:R-:W-:-:S02]  /*92a0*/  ISETP.GT.AND P4, PT, R4, 0x21, PT ;  /* 0x000000210400780c */ /* 0x000fc40003f84270 */
[----:B------:R-:W-:Y:S02]  /*92b0*/  FSEL R203, R154, -INF , P3 ;  /* 0xff8000009acb7808 */ /* 0x000fe40001800000 */
[----:B------:R-:W-:Y:S01]  /*92c0*/  FMNMX.FTZ R14, R201, R14, !PT ;  /* 0x0000000ec90e7209 */ /* 0x000fe20007810000 */
[----:B------:R-:W-:Y:S01]  /*92d0*/  MUFU.EX2 R167, R167 ;  /* 0x000000a700a77308 */ /* 0x000fe20000000800 */
[C---:B------:R-:W-:Y:S02]  /*92e0*/  ISETP.GT.AND P3, PT, R4.reuse, 0x28, PT ;  /* 0x000000280400780c */ /* 0x040fe40003f64270 */
[----:B------:R-:W-:Y:S02]  /*92f0*/  FSEL R155, R155, -INF , P4 ;  /* 0xff8000009b9b7808 */ /* 0x000fe40002000000 */
[----:B------:R-:W-:Y:S02]  /*9300*/  FMNMX.FTZ R14, R203, R14, !PT ;  /* 0x0000000ecb0e7209 */ /* 0x000fe40007810000 */
[----:B------:R-:W-:Y:S01]  /*9310*/  ISETP.GT.AND P4, PT, R4, 0x29, PT ;  /* 0x000000290400780c */ /* 0x000fe20003f84270 */
[----:B------:R-:W-:Y:S01]  /*9320*/  MUFU.EX2 R15, R15 ;  /* 0x0000000f000f7308 */ /* 0x000fe20000000800 */
[----:B------:R-:W-:-:S02]  /*9330*/  FSEL R217, R158, -INF , P3 ;  /* 0xff8000009ed97808 */ /* 0x000fc40001800000 */
[----:B------:R-:W-:Y:S02]  /*9340*/  FMNMX.FTZ R14, R155, R14, !PT ;  /* 0x0000000e9b0e7209 */ /* 0x000fe40007810000 */
[----:B------:R-:W-:Y:S01]  /*9350*/  FSEL R219, R159, -INF , P4 ;  /* 0xff8000009fdb7808 */ /* 0x000fe20002000000 */
[----:B------:R-:W-:Y:S01]  /*9360*/  FFMA.FTZ R159, R173, R0, -R2 ;  /* 0x00000000ad9f7223 */ /* 0x000fe20000010802 */
[C---:B------:R-:W-:Y:S01]  /*9370*/  ISETP.GT.AND P3, PT, R4.reuse, 0x30, PT ;  /* 0x000000300400780c */ /* 0x040fe20003f64270 */
[----:B------:R-:W-:Y:S01]  /*9380*/  MUFU.EX2 R186, R186 ;  /* 0x000000ba00ba7308 */ /* 0x000fe20000000800 */
[----:B------:R-:W-:Y:S02]  /*9390*/  FMNMX.FTZ R14, R217, R14, !PT ;  /* 0x0000000ed90e7209 */ /* 0x000fe40007810000 */
[----:B------:R-:W-:Y:S02]  /*93a0*/  ISETP.GT.AND P4, PT, R4, 0x31, PT ;  /* 0x000000310400780c */ /* 0x000fe40003f84270 */
[----:B------:R-:W-:-:S02]  /*93b0*/  FSEL R173, R146, -INF , P3 ;  /* 0xff80000092ad7808 */ /* 0x000fc40001800000 */
[----:B------:R-:W-:Y:S01]  /*93c0*/  FMNMX.FTZ R14, R219, R14, !PT ;  /* 0x0000000edb0e7209 */ /* 0x000fe20007810000 */
[----:B------:R-:W-:Y:S01]  /*93d0*/  MUFU.EX2 R159, R159 ;  /* 0x0000009f009f7308 */ /* 0x000fe20000000800 */
[C---:B------:R-:W-:Y:S02]  /*93e0*/  ISETP.GT.AND P3, PT, R4.reuse, 0x38, PT ;  /* 0x000000380400780c */ /* 0x040fe40003f64270 */
[----:B------:R-:W-:Y:S01]  /*93f0*/  FSEL R221, R147, -INF , P4 ;  /* 0xff80000093dd7808 */ /* 0x000fe20002000000 */
[----:B------:R-:W-:Y:S01]  /*9400*/  FFMA.FTZ R147, R153, R0, -R2 ;  /* 0x0000000099937223 */ /* 0x000fe20000010802 */
[----:B------:R-:W-:Y:S02]  /*9410*/  FMNMX.FTZ R14, R173, R14, !PT ;  /* 0x0000000ead0e7209 */ /* 0x000fe40007810000 */
[----:B------:R-:W-:Y:S01]  /*9420*/  ISETP.GT.AND P4, PT, R4, 0x39, PT ;  /* 0x000000390400780c */ /* 0x000fe20003f84270 */
[----:B------:R-:W-:Y:S01]  /*9430*/  MUFU.EX2 R137, R137 ;  /* 0x0000008900897308 */ /* 0x000fe20000000800 */
[----:B------:R-:W-:-:S02]  /*9440*/  FSEL R165, R150, -INF , P3 ;  /* 0xff80000096a57808 */ /* 0x000fc40001800000 */
[----:B------:R-:W-:Y:S02]  /*9450*/  FMNMX.FTZ R14, R221, R14, !PT ;  /* 0x0000000edd0e7209 */ /* 0x000fe40007810000 */
[----:B------:R-:W-:Y:S02]  /*9460*/  FSEL R151, R151, -INF , P4 ;  /* 0xff80000097977808 */ /* 0x000fe40002000000 */
        /* <DEDUP_REMOVED lines=25> */
[----:B------:R-:W-:-:S02]  /*9600*/  FSEL R225, R134, -INF , P3 ;  /* 0xff80000086e17808 */ /* 0x000fc40001800000 */
[----:B------:R-:W-:Y:S02]  /*9610*/  FMNMX.FTZ R14, R131, R14, !PT ;  /* 0x0000000e830e7209 */ /* 0x000fe40007810000 */
[----:B------:R-:W-:Y:S02]  /*9620*/  FSEL R135, R135, -INF , P4 ;  /* 0xff80000087877808 */ /* 0x000fe40002000000 */
[C---:B------:R-:W-:Y:S02]  /*9630*/  ISETP.GT.AND P3, PT, R4.reuse, 0x60, PT ;  /* 0x000000600400780c */ /* 0x040fe40003f64270 */
        /* <DEDUP_REMOVED lines=10> */
[----:B------:R-:W-:Y:S01]  /*96e0*/  FSEL R229, R127, -INF , P4 ;  /* 0xff8000007fe57808 */ /* 0x000fe20002000000 */
[--C-:B------:R-:W-:Y:S01]  /*96f0*/  FFMA.FTZ R127, R149, R0, -R2.reuse ;  /* 0x00000000957f7223 */ /* 0x100fe20000010802 */
[----:B------:R-:W-:Y:S02]  /*9700*/  FMNMX.FTZ R14, R227, R14, !PT ;  /* 0x0000000ee30e7209 */ /* 0x000fe40007810000 */
[----:B------:R-:W-:Y:S02]  /*9710*/  R2UR UR7, R17 ;  /* 0x00000000110772ca */ /* 0x000fe400000e0000 */
[----:B------:R-:W-:Y:S01]  /*9720*/  FMNMX.FTZ R14, R229, R14, !PT ;  /* 0x0000000ee50e7209 */ /* 0x000fe20007810000 */
[----:B------:R-:W-:Y:S04]  /*9730*/  MUFU.EX2 R127, R127 ;  /* 0x0000007f007f7308 */ /* 0x000fe80000000800 */
[----:B------:R-:W1:Y:S02]  /*9740*/  SHFL.BFLY PT, R3, R14, 0x2, 0x1f ;  /* 0x0c401f000e037f89 */ /* 0x000e6400000e0000 */
[----:B-1----:R-:W-:Y:S01]  /*9750*/  FMNMX.FTZ R3, R14, R3, !PT ;  /* 0x000000030e037209 */ /* 0x002fe20007810000 */
[----:B------:R-:W-:-:S04]  /*9760*/  FFMA.FTZ R14, R191, R0, -R2 ;  /* 0x00000000bf0e7223 */ /* 0x000fc80000010802 */
[----:B------:R-:W1:Y:S02]  /*9770*/  SHFL.BFLY PT, R4, R3, 0x1, 0x1f ;  /* 0x0c201f0003047f89 */ /* 0x000e6400000e0000 */
[----:B------:R-:W-:Y:S01]  /*9780*/  MUFU.EX2 R14, R14 ;  /* 0x0000000e000e7308 */ /* 0x000fe20000000800 */
[----:B-1----:R-:W-:Y:S01]  /*9790*/  FMNMX.FTZ R4, R3, R4, !PT ;  /* 0x0000000403047209 */ /* 0x002fe20007810000 */
[----:B------:R-:W-:Y:S02]  /*97a0*/  WARPGROUP.DEPBAR.LE gsb0, 0x0 ;  /* 0x00008000000079c5 */ /* 0x000fe40000010000 */
[----:B------:R-:W-:Y:S01]  /*97b0*/  WARPGROUP.ARRIVE ;  /* 0x00000000000079c5 */ /* 0x000fe20000000000 */
[----:B------:R-:W-:Y:S01]  /*97c0*/  FSEL R3, R5, RZ, P2 ;  /* 0x000000ff05037208 */ /* 0x000fe20001000000 */
[-C--:B------:R-:W-:Y:S01]  /*97d0*/  FFMA.FTZ R182, R189, R0.reuse, -R2 ;  /* 0x00000000bdb67223 */ /* 0x080fe20000010802 */
[C---:B------:R-:W-:Y:S01]  /*97e0*/  FSETP.NEU.FTZ.AND P2, PT, R4.reuse, -INF , PT ;  /* 0xff8000000400780b */ /* 0x040fe20003f5d000 */
[C---:B------:R-:W-:Y:S01]  /*97f0*/  FMUL.FTZ R124, R4.reuse, R0 ;  /* 0x00000000047c7220 */ /* 0x040fe20000410000 */
[----:B------:R-:W-:Y:S01]  /*9800*/  MUFU.EX2 R180, R169 ;  /* 0x000000a900b47308 */ /* 0x000fe20000000800 */
[----:B------:R-:W-:Y:S01]  /*9810*/  HGMMA.64x192x16.F32.BF16 R24, R176, gdesc[UR8].tnspB, R24, gsb0 ;  /* 0x42e00008b0187df0 */ /* 0x000fe20008001818 */
[----:B------:R-:W-:Y:S01]  /*9820*/  FADD.FTZ R3, -R3, R12 ;  /* 0x0000000c03037221 */ /* 0x000fe20000010100 */
[----:B------:R-:W-:-:S02]  /*9830*/  FSEL R132, R4, RZ, P2 ;  /* 0x000000ff04847208 */ /* 0x000fc40001000000 */
[----:B------:R-:W-:Y:S01]  /*9840*/  FSEL R124, R124, RZ, P2 ;  /* 0x000000ff7c7c7208 */ /* 0x000fe20001000000 */
[-C--:B------:R-:W-:Y:S01]  /*9850*/  FMUL.FTZ R3, R3, R0.reuse ;  /* 0x0000000003037220 */ /* 0x080fe20000410000 */
[----:B------:R-:W-:Y:S01]  /*9860*/  ISETP.LT.AND P2, PT, R10, UR45, PT ;  /* 0x0000002d0a007c0c */ /* 0x000fe2000bf41270 */
[----:B------:R-:W-:Y:S01]  /*9870*/  MUFU.EX2 R182, R182 ;  /* 0x000000b600b67308 */ /* 0x000fe20000000800 */
[----:B------:R-:W-:Y:S01]  /*9880*/  UMOV UR45, UR6 ;  /* 0x00000006002d7c82 */ /* 0x000fe20008000000 */
[-CC-:B------:R-:W-:Y:S01]  /*9890*/  FFMA.FTZ R12, R170, R0.reuse, -R124.reuse ;  /* 0x00000000aa0c7223 */ /* 0x180fe2000001087c */
[-CC-:B------:R-:W-:Y:S01]  /*98a0*/  FFMA.FTZ R149, R171, R0.reuse, -R124.reuse ;  /* 0x00000000ab957223 */ /* 0x180fe2000001087c */
[-CC-:B------:R-:W-:Y:S01]  /*98b0*/  FFMA.FTZ R120, R185, R0.reuse, -R124.reuse ;  /* 0x00000000b9787223 */ /* 0x180fe2000001087c */
[-CC-:B------:R-:W-:Y:S01]  /*98c0*/  FFMA.FTZ R161, R187, R0.reuse, -R124.reuse ;  /* 0x00000000bba17223 */ /* 0x180fe2000001087c */
[-CC-:B------:R-:W-:Y:S01]  /*98d0*/  FFMA.FTZ R197, R197, R0.reuse, -R124.reuse ;  /* 0x00000000c5c57223 */ /* 0x180fe2000001087c */
[-CC-:B------:R-:W-:Y:S01]  /*98e0*/  FFMA.FTZ R122, R163, R0.reuse, -R124.reuse ;  /* 0x00000000a37a7223 */ /* 0x180fe2000001087c */
[----:B------:R1:W2:Y:S01]  /*98f0*/  MUFU.EX2 R2, R3 ;  /* 0x0000000300027308 */ /* 0x0002a20000000800 */
        /* <DEDUP_REMOVED lines=8> */
[----:B-1----:R-:W-:Y:S01]  /*9980*/  FADD.FTZ R3, -R132, R11 ;  /* 0x0000000b84037221 */ /* 0x002fe20000010100 */
[----:B------:R-:W-:-:S02]  /*9990*/  IMAD.U32 R11, RZ, RZ, UR47 ;  /* 0x0000002fff0b7e24 */ /* 0x000fc4000f8e00ff */
[-CC-:B------:R-:W-:Y:S01]  /*99a0*/  FFMA.FTZ R221, R221, R0.reuse, -R124.reuse ;  /* 0x00000000dddd7223 */ /* 0x180fe2000001087c */
[-CC-:B------:R-:W-:Y:S01]  /*99b0*/  FFMA.FTZ R191, R165, R0.reuse, -R124.reuse ;  /* 0x00000000a5bf7223 */ /* 0x180fe2000001087c */
[-C--:B------:R-:W-:Y:S01]  /*99c0*/  FMUL.FTZ R3, R3, R0.reuse ;  /* 0x0000000003037220 */ /* 0x080fe20000410000 */
[-CC-:B------:R-:W-:Y:S01]  /*99d0*/  FFMA.FTZ R185, R153, R0.reuse, -R124.reuse ;  /* 0x0000000099b97223 */ /* 0x180fe2000001087c */
[-CC-:B------:R-:W-:Y:S01]  /*99e0*/  FFMA.FTZ R139, R139, R0.reuse, -R124.reuse ;  /* 0x000000008b8b7223 */ /* 0x180fe2000001087c */
[----:B------:R-:W1:Y:S01]  /*99f0*/  MUFU.EX2 R149, R149 ;  /* 0x0000009500957308 */ /* 0x000e620000000800 */
[----:B--2---:R-:W-:Y:S01]  /*9a00*/  FFMA.FTZ R9, R2, R9, R121 ;  /* 0x0000000902097223 */ /* 0x004fe20000010079 */
[-CC-:B------:R-:W-:Y:S01]  /*9a10*/  FFMA.FTZ R187, R223, R0.reuse, -R124.reuse ;  /* 0x00000000dfbb7223 */ /* 0x180fe2000001087c */
[-CC-:B------:R-:W-:Y:S01]  /*9a20*/  FFMA.FTZ R181, R157, R0.reuse, -R124.reuse ;  /* 0x000000009db57223 */ /* 0x180fe2000001087c */
[-CC-:B------:R-:W-:Y:S01]  /*9a30*/  FFMA.FTZ R225, R225, R0.reuse, -R124.reuse ;  /* 0x00000000e1e17223 */ /* 0x180fe2000001087c */
[----:B------:R-:W-:Y:S01]  /*9a40*/  FADD.FTZ R9, R200, R9 ;  /* 0x00000009c8097221 */ /* 0x000fe20000010000 */
[-CC-:B------:R-:W-:Y:S01]  /*9a50*/  FFMA.FTZ R135, R135, R0.reuse, -R124.reuse ;  /* 0x0000000087877223 */ /* 0x180fe2000001087c */
[-CC-:B------:R-:W-:Y:S01]  /*9a60*/  FFMA.FTZ R145, R145, R0.reuse, -R124.reuse ;  /* 0x0000000091917223 */ /* 0x180fe2000001087c */
[----:B------:R-:W2:Y:S01]  /*9a70*/  MUFU.EX2 R3, R3 ;  /* 0x0000000300037308 */ /* 0x000ea20000000800 */
[----:B------:R-:W-:Y:S01]  /*9a80*/  FADD.FTZ R134, R202, R9 ;  /* 0x00000009ca867221 */ /* 0x000fe20000010000 */
[-CC-:B------:R-:W-:Y:S01]  /*9a90*/  FFMA.FTZ R123, R123, R0.reuse, -R124.reuse ;  /* 0x000000007b7b7223 */ /* 0x180fe2000001087c */
[-C--:B------:R-:W-:Y:S01]  /*9aa0*/  FFMA.FTZ R227, R227, R0.reuse, -R124 ;  /* 0x00000000e3e37223 */ /* 0x080fe2000001087c */
[----:B------:R-:W-:Y:S01]  /*9ab0*/  F2FP.BF16.F32.PACK_AB R200, R200, R121 ;  /* 0x00000079c8c8723e */ /* 0x000fe200000010ff */
[----:B------:R-:W-:Y:S01]  /*9ac0*/  FADD.FTZ R9, R175, R134 ;  /* 0x00000086af097221 */ /* 0x000fe20000010000 */
[----:B------:R-:W-:Y:S01]  /*9ad0*/  FFMA.FTZ R134, R151, R0, -R124 ;  /* 0x0000000097867223 */ /* 0x000fe2000001087c */
[----:B------:R-:W-:Y:S01]  /*9ae0*/  F2FP.BF16.F32.PACK_AB R202, R175, R202 ;  /* 0x000000caafca723e */ /* 0x000fe200000010ff */
[----:B------:R-:W3:Y:S01]  /*9af0*/  MUFU.EX2 R120, R120 ;  /* 0x0000007800787308 */ /* 0x000ee20000000800 */
[----:B------:R-:W-:Y:S01]  /*9b00*/  FADD.FTZ R136, R196, R9 ;  /* 0x00000009c4887221 */ /* 0x000fe20000010000 */
[----:B-1----:R-:W-:-:S02]  /*9b10*/  F2FP.BF16.F32.PACK_AB R201, R149, R12 ;  /* 0x0000000c95c9723e */ /* 0x002fc400000010ff */
[C---:B------:R-:W-:Y:S01]  /*9b20*/  F2FP.BF16.F32.PACK_AB R196, R167.reuse, R196 ;  /* 0x000000c4a7c4723e */ /* 0x040fe200000010ff */
[----:B------:R-:W-:-:S03]  /*9b30*/  FADD.FTZ R9, R167, R136 ;  /* 0x00000088a7097221 */ /* 0x000fc60000010000 */
[----:B------:R-:W1:Y:S01]  /*9b40*/  MUFU.EX2 R161, R161 ;  /* 0x000000a100a17308 */ /* 0x000e620000000800 */
[----:B--2---:R-:W-:Y:S01]  /*9b50*/  FFMA.FTZ R136, R3, R8, R12 ;  /* 0x0000000803887223 */ /* 0x004fe2000001000c */
[----:B------:R-:W-:Y:S01]  /*9b60*/  FADD.FTZ R138, R198, R9 ;  /* 0x00000009c68a7221 */ /* 0x000fe20000010000 */
[----:B------:R-:W-:Y:S01]  /*9b70*/  @!P1 IADD3 R8, R11, 0x36840, RZ ;  /* 0x000368400b089810 */ /* 0x000fe20007ffe0ff */
[----:B------:R-:W-:Y:S02]  /*9b80*/  IMAD.MOV.U32 R12, RZ, RZ, R5 ;  /* 0x000000ffff0c7224 */ /* 0x000fe400078e0005 */
[----:B------:R-:W-:Y:S01]  /*9b90*/  FADD.FTZ R9, R149, R136 ;  /* 0x0000008895097221 */ /* 0x000fe20000010000 */
[C---:B------:R-:W-:Y:S01]  /*9ba0*/  FADD.FTZ R11, R159.reuse, R138 ;  /* 0x0000008a9f0b7221 */ /* 0x040fe20000010000 */
[----:B------:R-:W-:Y:S01]  /*9bb0*/  @!P1 PRMT R8, RZ, 0x654, R8 ;  /* 0x00000654ff089816 */ /* 0x000fe20000000008 */
[----:B------:R-:W2:Y:S01]  /*9bc0*/  MUFU.EX2 R197, R197 ;  /* 0x000000c500c57308 */ /* 0x000ea20000000800 */
[----:B---3--:R-:W-:Y:S01]  /*9bd0*/  FADD.FTZ R136, R120, R9 ;  /* 0x0000000978887221 */ /* 0x008fe20000010000 */
[----:B------:R-:W-:Y:S01]  /*9be0*/  FADD.FTZ R138, R192, R11 ;  /* 0x0000000bc08a7221 */ /* 0x000fe20000010000 */
[----:B------:R-:W-:-:S02]  /*9bf0*/  F2FP.BF16.F32.PACK_AB R198, R159, R198 ;  /* 0x000000c69fc6723e */ /* 0x000fc400000010ff */
[C---:B------:R-:W-:Y:S01]  /*9c00*/  F2FP.BF16.F32.PACK_AB R192, R147.reuse, R192 ;  /* 0x000000c093c0723e */ /* 0x040fe200000010ff */
[----:B------:R-:W-:Y:S02]  /*9c10*/  FADD.FTZ R11, R147, R138 ;  /* 0x0000008a930b7221 */ /* 0x000fe40000010000 */
[----:B------:R-:W3:Y:S01]  /*9c20*/  MUFU.EX2 R122, R122 ;  /* 0x0000007a007a7308 */ /* 0x000ee20000000800 */
[C---:B-1----:R-:W-:Y:S01]  /*9c30*/  FADD.FTZ R136, R161.reuse, R136 ;  /* 0x00000088a1887221 */ /* 0x042fe20000010000 */
[----:B------:R-:W-:-:S06]  /*9c40*/  F2FP.BF16.F32.PACK_AB R203, R161, R120 ;  /* 0x00000078a1cb723e */ /* 0x000fcc00000010ff */
[----:B------:R-:W1:Y:S01]  /*9c50*/  MUFU.EX2 R199, R199 ;  /* 0x000000c700c77308 */ /* 0x000e620000000800 */
[----:B--2---:R-:W-:Y:S01]  /*9c60*/  FADD.FTZ R9, R197, R136 ;  /* 0x00000088c5097221 */ /* 0x004fe20000010000 */
[----:B------:R-:W-:Y:S01]  /*9c70*/  FADD.FTZ R136, R194, R11 ;  /* 0x0000000bc2887221 */ /* 0x000fe20000010000 */
[----:B------:R-:W-:-:S03]  /*9c80*/  F2FP.BF16.F32.PACK_AB R194, R21, R194 ;  /* 0x000000c215c2723e */ /* 0x000fc600000010ff */
[----:B------:R-:W-:Y:S01]  /*9c90*/  FADD.FTZ R11, R21, R136 ;  /* 0x00000088150b7221 */ /* 0x000fe20000010000 */
[----:B------:R-:W-:Y:S01]  /*9ca0*/  FFMA.FTZ R136, R143, R0, -R124 ;  /* 0x000000008f887223 */ /* 0x000fe2000001087c */
[----:B------:R-:W2:Y:S01]  /*9cb0*/  MUFU.EX2 R126, R126 ;  /* 0x0000007e007e7308 */ /* 0x000ea20000000800 */
[C---:B---3--:R-:W-:Y:S01]  /*9cc0*/  FADD.FTZ R138, R122.reuse, R9 ;  /* 0x000000097a8a7221 */ /* 0x048fe20000010000 */
[----:B------:R-:W-:-:S06]  /*9cd0*/  F2FP.BF16.F32.PACK_AB R197, R122, R197 ;  /* 0x000000c57ac5723e */ /* 0x000fcc00000010ff */
[----:B------:R-:W-:Y:S01]  /*9ce0*/  MUFU.EX2 R193, R193 ;  /* 0x000000c100c17308 */ /* 0x000fe20000000800 */
[----:B-1----:R-:W-:Y:S01]  /*9cf0*/  FADD.FTZ R9, R199, R138 ;  /* 0x0000008ac7097221 */ /* 0x002fe20000010000 */
[----:B------:R-:W-:Y:S01]  /*9d00*/  FADD.FTZ R138, R188, R11 ;  /* 0x0000000bbc8a7221 */ /* 0x000fe20000010000 */
[----:B------:R-:W-:-:S03]  /*9d10*/  F2FP.BF16.F32.PACK_AB R188, R13, R188 ;  /* 0x000000bc0dbc723e */ /* 0x000fc600000010ff */
[----:B------:R-:W-:Y:S01]  /*9d20*/  FADD.FTZ R11, R13, R138 ;  /* 0x0000008a0d0b7221 */ /* 0x000fe20000010000 */
[-CC-:B------:R-:W-:Y:S01]  /*9d30*/  FFMA.FTZ R138, R131, R0.reuse, -R124.reuse ;  /* 0x00000000838a7223 */ /* 0x180fe2000001087c */
[----:B------:R-:W-:Y:S01]  /*9d40*/  MUFU.EX2 R128, R128 ;  /* 0x0000008000807308 */ /* 0x000fe20000000800 */
[----:B------:R-:W-:Y:S01]  /*9d50*/  FFMA.FTZ R124, R229, R0, -R124 ;  /* 0x00000000e57c7223 */ /* 0x000fe2000001087c */
[----:B------:R-:W-:Y:S01]  /*9d60*/  FADD.FTZ R142, R190, R11 ;  /* 0x0000000bbe8e7221 */ /* 0x000fe20000010000 */
[----:B------:R-:W-:Y:S01]  /*9d70*/  IMAD.U32 R13, RZ, RZ, UR7 ;  /* 0x00000007ff0d7e24 */ /* 0x000fe2000f8e00ff */
[C---:B------:R-:W-:Y:S02]  /*9d80*/  F2FP.BF16.F32.PACK_AB R190, R127.reuse, R190 ;  /* 0x000000be7fbe723e */ /* 0x040fe400000010ff */
[----:B------:R-:W-:Y:S01]  /*9d90*/  FADD.FTZ R11, R127, R142 ;  /* 0x0000008e7f0b7221 */ /* 0x000fe20000010000 */
[----:B--2---:R-:W-:Y:S01]  /*9da0*/  F2FP.BF16.F32.PACK_AB R199, R126, R199 ;  /* 0x000000c77ec7723e */ /* 0x004fe200000010ff */
[----:B------:R-:W-:Y:S02]  /*9db0*/  MUFU.EX2 R195, R195 ;  /* 0x000000c300c37308 */ /* 0x000fe40000000800 */
[----:B------:R-:W-:Y:S01]  /*9dc0*/  FADD.FTZ R142, R184, R11 ;  /* 0x0000000bb88e7221 */ /* 0x000fe20000010000 */
[----:B------:R-:W-:-:S03]  /*9dd0*/  F2FP.BF16.F32.PACK_AB R184, R15, R184 ;  /* 0x000000b80fb8723e */ /* 0x000fc600000010ff */
[----:B------:R-:W-:Y:S02]  /*9de0*/  FADD.FTZ R11, R15, R142 ;  /* 0x0000008e0f0b7221 */ /* 0x000fe40000010000 */
        /* <DEDUP_REMOVED lines=13> */
[----:B------:R-:W-:-:S04]  /*9ec0*/  FADD.FTZ R142, R14, R11 ;  /* 0x0000000b0e8e7221 */ /* 0x000fc80000010000 */
[----:B------:R-:W-:Y:S02]  /*9ed0*/  FADD.FTZ R11, R141, R142 ;  /* 0x0000008e8d0b7221 */ /* 0x000fe40000010000 */
        /* <DEDUP_REMOVED lines=9> */
[----:B------:R-:W2:Y:S01]  /*9f70*/  MUFU.EX2 R135, R135 ;  /* 0x0000008700877308 */ /* 0x000ea20000000800 */
[----:B------:R-:W-:Y:S02]  /*9f80*/  F2FP.BF16.F32.PACK_AB R176, R141, R14 ;  /* 0x0000000e8db0723e */ /* 0x000fe400000010ff */
[----:B------:R-:W-:Y:S01]  /*9f90*/  F2FP.BF16.F32.PACK_AB R178, R125, R20 ;  /* 0x000000147db2723e */ /* 0x000fe200000010ff */
[----:B------:R3:W-:Y:S04]  /*9fa0*/  @!P1 SYNCS.ARRIVE.TRANS64.RED.A1T0 RZ, [R140+URZ], RZ ;  /* 0x000000ff8cff99a7 */ /* 0x0007e8000810043f */
[----:B-1----:R-:W-:Y:S01]  /*9fb0*/  MUFU.EX2 R8, R139 ;  /* 0x0000008b00087308 */ /* 0x002fe20000000800 */
[----:B---3--:R-:W-:-:S07]  /*9fc0*/  FADD.FTZ R140, R126, R9 ;  /* 0x000000097e8c7221 */ /* 0x008fce0000010000 */
[----:B------:R-:W-:Y:S01]  /*9fd0*/  MUFU.EX2 R146, R145 ;  /* 0x0000009100927308 */ /* 0x000fe20000000800 */
[----:B--2---:R-:W-:Y:S01]  /*9fe0*/  F2FP.BF16.F32.PACK_AB R183, R135, R144 ;  /* 0x0000009087b7723e */ /* 0x004fe200000010ff */
[----:B------:R-:W-:Y:S01]  /*9ff0*/  FADD.FTZ R9, R193, R140 ;  /* 0x0000008cc1097221 */ /* 0x000fe20000010000 */
[----:B------:R-:W-:-:S03]  /*a000*/  F2FP.BF16.F32.PACK_AB R193, R128, R193 ;  /* 0x000000c180c1723e */ /* 0x000fc600000010ff */
[----:B------:R-:W-:Y:S02]  /*a010*/  FADD.FTZ R140, R128, R9 ;  /* 0x00000009808c7221 */ /* 0x000fe40000010000 */
[----:B------:R-:W1:Y:S02]  /*a020*/  MUFU.EX2 R123, R123 ;  /* 0x0000007b007b7308 */ /* 0x000e640000000800 */
[----:B------:R-:W-:Y:S01]  /*a030*/  FADD.FTZ R9, R195, R140 ;  /* 0x0000008cc3097221 */ /* 0x000fe20000010000 */
[----:B------:R-:W-:-:S03]  /*a040*/  F2FP.BF16.F32.PACK_AB R195, R130, R195 ;  /* 0x000000c382c3723e */ /* 0x000fc600000010ff */
[----:B------:R-:W-:Y:S02]  /*a050*/  FADD.FTZ R140, R130, R9 ;  /* 0x00000009828c7221 */ /* 0x000fe40000010000 */
[----:B------:R-:W-:Y:S02]  /*a060*/  MUFU.EX2 R14, R227 ;  /* 0x000000e3000e7308 */ /* 0x000fe40000000800 */
[----:B------:R-:W-:Y:S01]  /*a070*/  FADD.FTZ R9, R189, R140 ;  /* 0x0000008cbd097221 */ /* 0x000fe20000010000 */
[----:B------:R-:W-:-:S03]  /*a080*/  F2FP.BF16.F32.PACK_AB R189, R132, R189 ;  /* 0x000000bd84bd723e */ /* 0x000fc600000010ff */
[----:B------:R-:W-:Y:S02]  /*a090*/  FADD.FTZ R140, R132, R9 ;  /* 0x00000009848c7221 */ /* 0x000fe40000010000 */
[----:B------:R-:W2:Y:S01]  /*a0a0*/  MUFU.EX2 R124, R124 ;  /* 0x0000007c007c7308 */ /* 0x000ea20000000800 */
[----:B-1----:R-:W-:Y:S01]  /*a0b0*/  F2FP.BF16.F32.PACK_AB R177, R123, R146 ;  /* 0x000000927bb1723e */ /* 0x002fe200000010ff */
[----:B------:R-:W-:Y:S01]  /*a0c0*/  FADD.FTZ R9, R191, R140 ;  /* 0x0000008cbf097221 */ /* 0x000fe20000010000 */
[----:B------:R-:W-:-:S03]  /*a0d0*/  F2FP.BF16.F32.PACK_AB R191, R134, R191 ;  /* 0x000000bf86bf723e */ /* 0x000fc600000010ff */
[----:B------:R-:W-:-:S04]  /*a0e0*/  FADD.FTZ R140, R134, R9 ;  /* 0x00000009868c7221 */ /* 0x000fc80000010000 */
        /* <DEDUP_REMOVED lines=8> */
[----:B------:R-:W-:Y:S01]  /*a170*/  FADD.FTZ R140, R20, R11 ;  /* 0x0000000b148c7221 */ /* 0x000fe20000010000 */
[C---:B------:R-:W-:Y:S02]  /*a180*/  F2FP.BF16.F32.PACK_AB R181, R138.reuse, R181 ;  /* 0x000000b58ab5723e */ /* 0x040fe400000010ff */
[----:B------:R-:W-:Y:S01]  /*a190*/  FADD.FTZ R11, R138, R9 ;  /* 0x000000098a0b7221 */ /* 0x000fe20000010000 */
[----:B------:R-:W-:-:S03]  /*a1a0*/  FADD.FTZ R9, R125, R140 ;  /* 0x0000008c7d097221 */ /* 0x000fc60000010000 */
[----:B------:R-:W-:-:S04]  /*a1b0*/  FADD.FTZ R11, R144, R11 ;  /* 0x0000000b900b7221 */ /* 0x000fc80000010000 */
[----:B------:R-:W-:-:S04]  /*a1c0*/  FADD.FTZ R11, R135, R11 ;  /* 0x0000000b870b7221 */ /* 0x000fc80000010000 */
[----:B------:R-:W-:-:S04]  /*a1d0*/  FADD.FTZ R11, R146, R11 ;  /* 0x0000000b920b7221 */ /* 0x000fc80000010000 */
[----:B------:R-:W-:-:S04]  /*a1e0*/  FADD.FTZ R11, R123, R11 ;  /* 0x0000000b7b0b7221 */ /* 0x000fc80000010000 */
[----:B------:R-:W-:-:S04]  /*a1f0*/  FADD.FTZ R11, R14, R11 ;  /* 0x0000000b0e0b7221 */ /* 0x000fc80000010000 */
[----:B------:R-:W-:Y:S01]  /*a200*/  FADD.FTZ R8, R124, R11 ;  /* 0x0000000b7c087221 */ /* 0x000fe20000010000 */
[----:B------:R-:W-:Y:S01]  /*a210*/  IMAD.MOV.U32 R11, RZ, RZ, R4 ;  /* 0x000000ffff0b7224 */ /* 0x000fe200078e0004 */
[----:B------:R-:W-:Y:S06]  /*a220*/  @P2 BRA `(.L_x_4731) ;  /* 0xffffffb800b82947 */ /* 0x000fec000383ffff */
[----:B------:R-:W-:-:S05]  /*a230*/  UMOV UR45, UR6 ;  /* 0x00000006002d7c82 */ /* 0x000fca0008000000 */
.L_x_4722:
[----:B------:R-:W-:-:S13]  /*a240*/  ISETP.LE.AND P2, PT, RZ, UR45, PT ;  /* 0x0000002dff007c0c */ /* 0x000fda000bf43270 */
[----:B------:R-:W-:Y:S05]  /*a250*/  @!P2 BRA `(.L_x_4732) ;  /* 0x0000003c0048a947 */ /* 0x000fea0003800000 */
[----:B------:R-:W-:Y:S01]  /*a260*/  R2UR UR47, R17 ;  /* 0x00000000112f72ca */ /* 0x000fe200000e0000 */
[----:B------:R-:W-:Y:S01]  /*a270*/  IMAD.MOV.U32 R10, RZ, RZ, R5 ;  /* 0x000000ffff0a7224 */ /* 0x000fe200078e0005 */
[----:B------:R-:W-:Y:S01]  /*a280*/  MOV R11, R4 ;  /* 0x00000004000b7202 */ /* 0x000fe20000000f00 */
[----:B------:R-:W-:-:S12]  /*a290*/  UMOV UR41, UR46 ;  /* 0x0000002e00297c82 */ /* 0x000fd80008000000 */
.L_x_4741:
        /* <DEDUP_REMOVED lines=8> */
.L_x_4733:
        /* <DEDUP_REMOVED lines=8> */
.L_x_4734:
[----:B--2---:R-:W-:Y:S05]  /*a3a0*/  @P2 BRA `(.L_x_4735) ;  /* 0x0000000000082947 */ /* 0x004fea0003800000 */
[----:B------:R-:W2:Y:S02]  /*a3b0*/  SYNCS.PHASECHK.TRANS64.TRYWAIT P2, [UR6+0x36830], R0 ;  /* 0x03683000ff0075a7 */ /* 0x000ea40008040146 */
[----:B--2---:R-:W-:Y:S05]  /*a3c0*/  @!P2 BRA `(.L_x_4736) ;  /* 0x00000098000ca947 */ /* 0x004fea0003800000 */
.L_x_4735:
[----:B------:R-:W-:Y:S01]  /*a3d0*/  UIMAD UR6, UR46, 0xa80, UR40 ;  /* 0x00000a802e0678a4 */ /* 0x000fe2000f8e0228 */
[----:B------:R-:W-:Y:S01]  /*a3e0*/  WARPGROUP.ARRIVE ;  /* 0x00000000000079c5 */ /* 0x000fe20000000000 */
[----:B------:R-:W-:Y:S01]  /*a3f0*/  UMOV UR7, 0x40000040 ;  /* 0x4000004000077882 */ /* 0x000fe20000000000 */
[----:B------:R-:W-:Y:S01]  /*a400*/  UMOV UR56, UR4 ;  /* 0x0000000400387c82 */ /* 0x000fe20008000000 */
[----:B------:R-:W-:Y:S01]  /*a410*/  UIADD3 UR58, UR6, 0x80, URZ ;  /* 0x00000080063a7890 */ /* 0x000fe2000fffe03f */
[----:B------:R-:W-:Y:S01]  /*a420*/  R2UR UR60, R6 ;  /* 0x00000000063c72ca */ /* 0x000fe200000e0000 */
[----:B------:R-:W-:Y:S01]  /*a430*/  UMOV UR57, UR5 ;  /* 0x0000000500397c82 */ /* 0x000fe20008000000 */
[----:B------:R-:W-:Y:S01]  /*a440*/  UMOV UR59, 0x40000040 ;  /* 0x40000040003b7882 */ /* 0x000fe20000000000 */
[----:B------:R-:W-:Y:S02]  /*a450*/  UIADD3 UR10, UR6, 0x180, URZ ;  /* 0x00000180060a7890 */ /* 0x000fe4000fffe03f */
[----:B------:R-:W-:Y:S01]  /*a460*/  HGMMA.64x16x16.F32.BF16 R168, gdesc[UR4], RZ, !UPT, gsb0 ;  /* 0x0020000004a879f0 */ /* 0x000fe2000c0018ff */
        /* <DEDUP_REMOVED lines=607> */
.L_x_4737:
[----:B------:R-:W-:Y:S01]  /*ca60*/  R2UR UR6, R16 ;  /* 0x00000000100672ca */ /* 0x000fe200000e0000 */
[----:B-12---:R-:W-:-:S05]  /*ca70*/  IMAD.U32 R0, RZ, RZ, UR47 ;  /* 0x0000002fff007e24 */ /* 0x006fca000f8e00ff */
[----:B------:R-:W-:-:S07]  /*ca80*/  SHF.L.U32 R0, R0, 0x1f, RZ ;  /* 0x0000001f00007819 */ /* 0x000fce00000006ff */
[----:B------:R-:W-:-:S09]  /*ca90*/  ULEA UR7, UR41, UR6, 0x3 ;  /* 0x0000000629077291 */ /* 0x000fd2000f8e183f */
[----:B------:R1:W2:Y:S01]  /*caa0*/  SYNCS.PHASECHK.TRANS64.TRYWAIT P2, [UR7+0x36850], R0 ;  /* 0x03685000ff0075a7 */ /* 0x0002a20008040147 */
[----:B------:R-:W-:Y:S05]  /*cab0*/  @!P0 BRA `(.L_x_4738) ;  /* 0x0000000000048947 */ /* 0x000fea0003800000 */
[----:B------:R-:W-:Y:S01]  /*cac0*/  BPT.TRAP 0x1 ;  /* 0x000000040000795c */ /* 0x000fe20000300000 */
.L_x_4738:
[----:B--2---:R-:W-:Y:S05]  /*cad0*/  @P2 BRA `(.L_x_4739) ;  /* 0x0000000000082947 */ /* 0x004fea0003800000 */
[----:B------:R-:W2:Y:S02]  /*cae0*/  SYNCS.PHASECHK.TRANS64.TRYWAIT P2, [UR7+0x36850], R0 ;  /* 0x03685000ff0075a7 */ /* 0x000ea40008040147 */
[----:B--2---:R-:W-:Y:S05]  /*caf0*/  @!P2 BRA `(.L_x_4740) ;  /* 0x000000700058a947 */ /* 0x004fea0003800000 */
.L_x_4739:
        /* <DEDUP_REMOVED lines=55> */
[----:B------:R-:W-:-:S03]  /*ce70*/  FMNMX.FTZ R15, R167, R4, !PT ;  /* 0x00000004a70f7209 */ /* 0x000fc60007810000 */
[----:B------:R-:W-:Y:S01]  /*ce80*/  FADD.FTZ R3, -R5, R10 ;  /* 0x0000000a05037221 */ /* 0x000fe20000010100 */
[----:B------:R-:W-:-:S03]  /*ce90*/  FMNMX.FTZ R4, R154, R15, !PT ;  /* 0x0000000f9a047209 */ /* 0x000fc60007810000 */
[----:B-1----:R-:W-:Y:S01]  /*cea0*/  FMUL.FTZ R2, R3, R0 ;  /* 0x0000000003027220 */ /* 0x002fe20000410000 */
[----:B------:R-:W-:Y:S01]  /*ceb0*/  FMNMX.FTZ R21, R155, R4, !PT ;  /* 0x000000049b157209 */ /* 0x000fe20007810000 */
[----:B------:R-:W-:-:S03]  /*cec0*/  FMUL.FTZ R3, R5, R0 ;  /* 0x0000000005037220 */ /* 0x000fc60000410000 */
        /* <DEDUP_REMOVED lines=22> */
[----:B------:R1:W-:Y:S01]  /*d030*/  MUFU.EX2 R21, R10 ;  /* 0x0000000a00157308 */ /* 0x0003e20000000800 */
[----:B------:R-:W-:-:S04]  /*d040*/  FMNMX.FTZ R157, R139, R4, !PT ;  /* 0x000000048b9d7209 */ /* 0x000fc80007810000 */
[----:B------:R-:W-:-:S03]  /*d050*/  FMNMX.FTZ R4, R142, R157, !PT ;  /* 0x0000009d8e047209 */ /* 0x000fc60007810000 */
[----:B------:R-:W2:Y:S01]  /*d060*/  MUFU.EX2 R13, R13 ;  /* 0x0000000d000d7308 */ /* 0x000ea20000000800 */
[----:B------:R-:W-:Y:S01]  /*d070*/  FMNMX.FTZ R157, R143, R4, !PT ;  /* 0x000000048f9d7209 */ /* 0x000fe20007810000 */
[----:B-1----:R-:W-:-:S03]  /*d080*/  FFMA.FTZ R10, R120, R0, -R3 ;  /* 0x00000000780a7223 */ /* 0x002fc60000010803 */
[----:B------:R-:W-:-:S03]  /*d090*/  FMNMX.FTZ R4, R130, R157, !PT ;  /* 0x0000009d82047209 */ /* 0x000fc60007810000 */
[----:B------:R-:W-:Y:S01]  /*d0a0*/  MUFU.EX2 R161, R161 ;  /* 0x000000a100a17308 */ /* 0x000fe20000000800 */
[----:B------:R-:W-:-:S04]  /*d0b0*/  FMNMX.FTZ R157, R131, R4, !PT ;  /* 0x00000004839d7209 */ /* 0x000fc80007810000 */
[----:B------:R-:W-:-:S03]  /*d0c0*/  FMNMX.FTZ R4, R134, R157, !PT ;  /* 0x0000009d86047209 */ /* 0x000fc60007810000 */
[----:B------:R-:W-:Y:S01]  /*d0d0*/  MUFU.EX2 R15, R165 ;  /* 0x000000a5000f7308 */ /* 0x000fe20000000800 */
[----:B------:R-:W-:Y:S01]  /*d0e0*/  FMNMX.FTZ R157, R135, R4, !PT ;  /* 0x00000004879d7209 */ /* 0x000fe20007810000 */
[----:B--2---:R-:W-:-:S03]  /*d0f0*/  FFMA.FTZ R9, R2, R9, R13 ;  /* 0x0000000902097223 */ /* 0x004fc6000001000d */
[----:B------:R-:W-:-:S03]  /*d100*/  FMNMX.FTZ R4, R122, R157, !PT ;  /* 0x0000009d7a047209 */ /* 0x000fc60007810000 */
[----:B------:R-:W-:Y:S01]  /*d110*/  MUFU.EX2 R153, R153 ;  /* 0x0000009900997308 */ /* 0x000fe20000000800 */
[----:B------:R-:W-:Y:S02]  /*d120*/  WARPGROUP.DEPBAR.LE gsb0, 0x0 ;  /* 0x00008000000079c5 */ /* 0x000fe40000010000 */
[----:B------:R-:W-:Y:S01]  /*d130*/  WARPGROUP.ARRIVE ;  /* 0x00000000000079c5 */ /* 0x000fe20000000000 */
[----:B------:R-:W-:Y:S01]  /*d140*/  FMNMX.FTZ R157, R123, R4, !PT ;  /* 0x000000047b9d7209 */ /* 0x000fe20007810000 */
[-CC-:B------:R-:W-:Y:S01]  /*d150*/  FFMA.FTZ R200, R169, R0.reuse, -R3.reuse ;  /* 0x00000000a9c87223 */ /* 0x180fe20000010803 */
[-CC-:B------:R-:W-:Y:S01]  /*d160*/  FFMA.FTZ R202, R172, R0.reuse, -R3.reuse ;  /* 0x00000000acca7223 */ /* 0x180fe20000010803 */
[----:B------:R-:W-:Y:S01]  /*d170*/  FFMA.FTZ R169, R173, R0, -R3 ;  /* 0x00000000ada97223 */ /* 0x000fe20000010803 */
[----:B------:R-:W-:Y:S01]  /*d180*/  FMNMX.FTZ R4, R126, R157, !PT ;  /* 0x0000009d7e047209 */ /* 0x000fe20007810000 */
[----:B------:R-:W-:Y:S01]  /*d190*/  HGMMA.64x192x16.F32.BF16 R24, R196, gdesc[UR8].tnspB, R24, gsb0 ;  /* 0x42e00008c4187df0 */ /* 0x000fe20008001818 */
[----:B------:R-:W-:Y:S01]  /*d1a0*/  UIADD3 UR10, UR6, 0x100, URZ ;  /* 0x00000100060a7890 */ /* 0x000fe2000fffe03f */
[----:B------:R-:W1:Y:S01]  /*d1b0*/  MUFU.EX2 R200, R200 ;  /* 0x000000c800c87308 */ /* 0x000e620000000800 */
[----:B------:R-:W-:Y:S01]  /*d1c0*/  UMOV UR11, 0x40000040 ;  /* 0x40000040000b7882 */ /* 0x000fe20000000000 */
[----:B------:R-:W-:-:S05]  /*d1d0*/  FMNMX.FTZ R4, R127, R4, !PT ;  /* 0x000000047f047209 */ /* 0x000fca0007810000 */
[----:B------:R-:W2:Y:S01]  /*d1e0*/  SHFL.BFLY PT, R157, R4, 0x2, 0x1f ;  /* 0x0c401f00049d7f89 */ /* 0x000ea200000e0000 */
[----:B------:R-:W-:Y:S08]  /*d1f0*/  MUFU.EX2 R202, R202 ;  /* 0x000000ca00ca7308 */ /* 0x000ff00000000800 */
[----:B------:R-:W-:Y:S01]  /*d200*/  MUFU.EX2 R169, R169 ;  /* 0x000000a900a97308 */ /* 0x000fe20000000800 */
[C---:B-1----:R-:W-:Y:S01]  /*d210*/  FADD.FTZ R9, R200.reuse, R9 ;  /* 0x00000009c8097221 */ /* 0x042fe20000010000 */
[----:B------:R-:W-:-:S06]  /*d220*/  F2FP.BF16.F32.PACK_AB R200, R200, R13 ;  /* 0x0000000dc8c8723e */ /* 0x000fcc00000010ff */
[----:B------:R-:W-:Y:S01]  /*d230*/  MUFU.EX2 R145, R145 ;  /* 0x0000009100917308 */ /* 0x000fe20000000800 */
[----:B--2---:R-:W-:-:S07]  /*d240*/  FMNMX.FTZ R157, R4, R157, !PT ;  /* 0x0000009d049d7209 */ /* 0x004fce0007810000 */
[----:B------:R-:W-:Y:S01]  /*d250*/  MUFU.EX2 R149, R149 ;  /* 0x0000009500957308 */ /* 0x000fe20000000800 */
[----:B------:R-:W1:Y:S07]  /*d260*/  SHFL.BFLY PT, R4, R157, 0x1, 0x1f ;  /* 0x0c201f009d047f89 */ /* 0x000e6e00000e0000 */
[----:B------:R-:W-:Y:S08]  /*d270*/  MUFU.EX2 R137, R137 ;  /* 0x0000008900897308 */ /* 0x000ff00000000800 */
[----:B------:R-:W-:Y:S08]  /*d280*/  MUFU.EX2 R141, R141 ;  /* 0x0000008d008d7308 */ /* 0x000ff00000000800 */
[----:B------:R-:W-:Y:S01]  /*d290*/  MUFU.EX2 R129, R129 ;  /* 0x0000008100817308 */ /* 0x000fe20000000800 */
[----:B-1----:R-:W-:-:S07]  /*d2a0*/  FMNMX.FTZ R4, R157, R4, !PT ;  /* 0x000000049d047209 */ /* 0x002fce0007810000 */
[----:B------:R-:W-:Y:S01]  /*d2b0*/  MUFU.EX2 R133, R133 ;  /* 0x0000008500857308 */ /* 0x000fe20000000800 */
[----:B------:R-:W-:-:S04]  /*d2c0*/  FMUL.FTZ R125, R4, R0 ;  /* 0x00000000047d7220 */ /* 0x000fc80000410000 */
        /* <DEDUP_REMOVED lines=19> */
[----:B------:R-:W-:Y:S08]  /*d400*/  MUFU.EX2 R130, R130 ;  /* 0x0000008200827308 */ /* 0x000ff00000000800 */
[----:B------:R-:W1:Y:S08]  /*d410*/  MUFU.EX2 R131, R131 ;  /* 0x0000008300837308 */ /* 0x000e700000000800 */
[----:B------:R-:W-:Y:S08]  /*d420*/  MUFU.EX2 R134, R134 ;  /* 0x0000008600867308 */ /* 0x000ff00000000800 */
[----:B------:R-:W2:Y:S08]  /*d430*/  MUFU.EX2 R135, R135 ;  /* 0x0000008700877308 */ /* 0x000eb00000000800 */
        /* <DEDUP_REMOVED lines=9> */
[-CC-:B------:R-:W-:Y:S01]  /*d4d0*/  FFMA.FTZ R197, R162, R0.reuse, -R125.reuse ;  /* 0x00000000a2c57223 */ /* 0x180fe2000001087d */
[----:B------:R-:W-:Y:S02]  /*d4e0*/  FFMA.FTZ R199, R166, R0, -R125 ;  /* 0x00000000a6c77223 */ /* 0x000fe4000001087d */
[----:B------:R-:W-:Y:S01]  /*d4f0*/  HGMMA.64x192x16.F32.BF16 R24, R192, gdesc[UR8].tnspB, R24, gsb0 ;  /* 0x42e00008c0187df0 */ /* 0x000fe20008001818 */
[----:B------:R-:W-:Y:S01]  /*d500*/  UIADD3 UR10, UR6, 0x180, URZ ;  /* 0x00000180060a7890 */ /* 0x000fe2000fffe03f */
[----:B------:R-:W-:Y:S01]  /*d510*/  MUFU.EX2 R196, R196 ;  /* 0x000000c400c47308 */ /* 0x000fe20000000800 */
[----:B------:R-:W-:-:S07]  /*d520*/  UMOV UR11, 0x40000040 ;  /* 0x40000040000b7882 */ /* 0x000fce0000000000 */
        /* <DEDUP_REMOVED lines=21> */
[----:B------:R-:W-:Y:S02]  /*d680*/  IMAD.U32 R146, RZ, RZ, UR7 ;  /* 0x00000007ff927e24 */ /* 0x000fe4000f8e00ff */
[----:B------:R-:W-:Y:S01]  /*d690*/  FFMA.FTZ R191, R150, R0, -R125 ;  /* 0x0000000096bf7223 */ /* 0x000fe2000001087d */
[----:B------:R-:W-:Y:S01]  /*d6a0*/  HGMMA.64x192x16.F32.BF16 R24, R184, gdesc[UR8].tnspB, R24, gsb0 ;  /* 0x42e00008b8187df0 */ /* 0x000fe20008001818 */
[----:B------:R-:W-:Y:S01]  /*d6b0*/  UIADD3 UR10, UR6, 0x280, URZ ;  /* 0x00000280060a7890 */ /* 0x000fe2000fffe03f */
[----:B------:R-:W-:Y:S01]  /*d6c0*/  MUFU.EX2 R188, R188 ;  /* 0x000000bc00bc7308 */ /* 0x000fe20000000800 */
[----:B------:R-:W-:Y:S01]  /*d6d0*/  UMOV UR11, 0x40000040 ;  /* 0x40000040000b7882 */ /* 0x000fe20000000000 */
[----:B------:R-:W-:-:S06]  /*d6e0*/  UIADD3 UR6, UR6, 0x300, URZ ;  /* 0x0000030006067890 */ /* 0x000fcc000fffe03f */
[----:B------:R-:W-:Y:S08]  /*d6f0*/  MUFU.EX2 R189, R189 ;  /* 0x000000bd00bd7308 */ /* 0x000ff00000000800 */
[----:B------:R-:W-:Y:S08]  /*d700*/  MUFU.EX2 R190, R190 ;  /* 0x000000be00be7308 */ /* 0x000ff00000000800 */
[----:B------:R-:W-:Y:S01]  /*d710*/  MUFU.EX2 R191, R191 ;  /* 0x000000bf00bf7308 */ /* 0x000fe20000000800 */
[----:B------:R-:W-:-:S02]  /*d720*/  WARPGROUP.DEPBAR.LE gsb0, 0x0 ;  /* 0x00008000000079c5 */ /* 0x000fc40000010000 */
[----:B------:R-:W-:Y:S01]  /*d730*/  WARPGROUP.ARRIVE ;  /* 0x00000000000079c5 */ /* 0x000fe20000000000 */
[-CC-:B------:R-:W-:Y:S01]  /*d740*/  FFMA.FTZ R184, R136, R0.reuse, -R3.reuse ;  /* 0x0000000088b87223 */ /* 0x180fe20000010803 */
[-C--:B------:R-:W-:Y:S01]  /*d750*/  FFMA.FTZ R186, R140, R0.reuse, -R3 ;  /* 0x000000008cba7223 */ /* 0x080fe20000010803 */
[----:B------:R-:W-:Y:S02]  /*d760*/  IMAD.U32 R140, RZ, RZ, UR46 ;  /* 0x0000002eff8c7e24 */ /* 0x000fe4000f8e00ff */
[-CC-:B------:R-:W-:Y:S01]  /*d770*/  FFMA.FTZ R185, R138, R0.reuse, -R125.reuse ;  /* 0x000000008ab97223 */ /* 0x180fe2000001087d */
[-CC-:B------:R-:W-:Y:S01]  /*d780*/  FFMA.FTZ R187, R142, R0.reuse, -R125.reuse ;  /* 0x000000008ebb7223 */ /* 0x180fe2000001087d */
[----:B------:R-:W-:Y:S01]  /*d790*/  HGMMA.64x192x16.F32.BF16 R24, R180, gdesc[UR8].tnspB, R24, gsb0 ;  /* 0x42e00008b4187df0 */ /* 0x000fe20008001818 */
[----:B------:R-:W-:Y:S01]  /*d7a0*/  UMOV UR10, UR6 ;  /* 0x00000006000a7c82 */ /* 0x000fe20008000000 */
[----:B------:R-:W-:Y:S01]  /*d7b0*/  UMOV UR11, 0x40000040 ;  /* 0x40000040000b7882 */ /* 0x000fe20000000000 */
[----:B------:R-:W-:Y:S01]  /*d7c0*/  @!P1 LEA R140, R140, UR14, 0x3 ;  /* 0x0000000e8c8c9c11 */ /* 0x000fe2000f8e18ff */
[----:B------:R-:W-:Y:S01]  /*d7d0*/  FFMA.FTZ R136, R147, R0, -R125 ;  /* 0x0000000093887223 */ /* 0x000fe2000001087d */
[----:B------:R-:W-:Y:S01]  /*d7e0*/  MUFU.EX2 R184, R184 ;  /* 0x000000b800b87308 */ /* 0x000fe20000000800 */
[----:B------:R-:W-:Y:S01]  /*d7f0*/  UIADD3 UR6, UR45, -0x1, URZ ;  /* 0xffffffff2d067890 */ /* 0x000fe2000fffe03f */
[----:B------:R-:W-:-:S04]  /*d800*/  @!P1 IADD3 R140, R140, 0x36840, RZ ;  /* 0x000368408c8c9810 */ /* 0x000fc80007ffe0ff */
[----:B------:R-:W-:Y:S02]  /*d810*/  @!P1 PRMT R144, RZ, 0x654, R140 ;  /* 0x00000654ff909816 */ /* 0x000fe4000000008c */
[----:B------:R-:W-:Y:S01]  /*d820*/  MUFU.EX2 R136, R136 ;  /* 0x0000008800887308 */ /* 0x000fe20000000800 */
[----:B------:R-:W-:-:S07]  /*d830*/  UMOV UR45, UR6 ;  /* 0x00000006002d7c82 */ /* 0x000fce0008000000 */
        /* <DEDUP_REMOVED lines=10> */
[----:B------:R-:W-:Y:S01]  /*d8e0*/  MUFU.EX2 R11, R20 ;  /* 0x00000014000b7308 */ /* 0x000fe20000000800 */
[----:B------:R-:W-:Y:S01]  /*d8f0*/  HGMMA.64x192x16.F32.BF16 R24, R176, gdesc[UR8].tnspB, R24, gsb0 ;  /* 0x42e00008b0187df0 */ /* 0x000fe20008001818 */
[-C--:B------:R-:W-:Y:S01]  /*d900*/  FMUL.FTZ R3, R3, R0.reuse ;  /* 0x0000000003037220 */ /* 0x080fe20000410000 */
[----:B------:R-:W-:Y:S01]  /*d910*/  FFMA.FTZ R132, R159, R0, -R125 ;  /* 0x000000009f847223 */ /* 0x000fe2000001087d */
[----:B-1----:R-:W-:Y:S02]  /*d920*/  F2FP.BF16.F32.PACK_AB R181, R131, R130 ;  /* 0x0000008283b5723e */ /* 0x002fe400000010ff */
[----:B--2---:R-:W-:-:S02]  /*d930*/  F2FP.BF16.F32.PACK_AB R183, R135, R134 ;  /* 0x0000008687b7723e */ /* 0x004fc400000010ff */
[----:B------:R-:W1:Y:S08]  /*d940*/  MUFU.EX2 R3, R3 ;  /* 0x0000000300037308 */ /* 0x000e700000000800 */
[----:B------:R-:W2:Y:S08]  /*d950*/  MUFU.EX2 R20, R175 ;  /* 0x000000af00147308 */ /* 0x000eb00000000800 */
[----:B------:R-:W3:Y:S01]  /*d960*/  MUFU.EX2 R128, R128 ;  /* 0x0000008000807308 */ /* 0x000ee20000000800 */
[----:B-1----:R-:W-:-:S04]  /*d970*/  FFMA.FTZ R8, R3, R8, R14 ;  /* 0x0000000803087223 */ /* 0x002fc8000001000e */
[----:B------:R-:W-:Y:S01]  /*d980*/  FADD.FTZ R138, R201, R8 ;  /* 0x00000008c98a7221 */ /* 0x000fe20000010000 */
[----:B------:R-:W-:Y:S01]  /*d990*/  FFMA.FTZ R8, R139, R0, -R125 ;  /* 0x000000008b087223 */ /* 0x000fe2000001087d */
[----:B------:R-:W-:Y:S01]  /*d9a0*/  F2FP.BF16.F32.PACK_AB R201, R201, R14 ;  /* 0x0000000ec9c9723e */ /* 0x000fe200000010ff */
[----:B------:R-:W1:Y:S08]  /*d9b0*/  MUFU.EX2 R132, R132 ;  /* 0x0000008400847308 */ /* 0x000e700000000800 */
[----:B------:R-:W4:Y:S08]  /*d9c0*/  MUFU.EX2 R8, R8 ;  /* 0x0000000800087308 */ /* 0x000f300000000800 */
[----:B------:R-:W-:Y:S08]  /*d9d0*/  MUFU.EX2 R180, R180 ;  /* 0x000000b400b47308 */ /* 0x000ff00000000800 */
[----:B------:R-:W-:Y:S01]  /*d9e0*/  MUFU.EX2 R182, R182 ;  /* 0x000000b600b67308 */ /* 0x000fe20000000800 */
[----:B------:R-:W-:-:S02]  /*d9f0*/  WARPGROUP.DEPBAR.LE gsb0, 0x0 ;  /* 0x00008000000079c5 */ /* 0x000fc40000010000 */
[----:B------:R5:W-:Y:S01]  /*da00*/  @!P1 SYNCS.ARRIVE.TRANS64.RED.A1T0 RZ, [R144+URZ], RZ ;  /* 0x000000ff90ff99a7 */ /* 0x000be2000810043f */
[----:B------:R-:W-:Y:S02]  /*da10*/  F2FP.BF16.F32.PACK_AB R176, R121, R10 ;  /* 0x0000000a79b0723e */ /* 0x000fe400000010ff */
[----:B------:R-:W-:Y:S01]  /*da20*/  F2FP.BF16.F32.PACK_AB R178, R11, R12 ;  /* 0x0000000c0bb2723e */ /* 0x000fe200000010ff */
[----:B-----5:R-:W-:-:S05]  /*da30*/  @!P1 VIADD R144, R146, 0x36860 ;  /* 0x0003686092909836 */ /* 0x020fca0000000000 */
[----:B------:R-:W-:-:S04]  /*da40*/  @!P1 PRMT R144, RZ, 0x654, R144 ;  /* 0x00000654ff909816 */ /* 0x000fc80000000090 */
[----:B------:R5:W-:Y:S02]  /*da50*/  @!P1 SYNCS.ARRIVE.TRANS64.RED.A1T0 RZ, [R144+URZ], RZ ;  /* 0x000000ff90ff99a7 */ /* 0x000be4000810043f */
[----:B-----5:R-:W-:Y:S01]  /*da60*/  FADD.FTZ R144, R202, R9 ;  /* 0x00000009ca907221 */ /* 0x020fe20000010000 */
[----:B------:R-:W-:Y:S01]  /*da70*/  FADD.FTZ R9, R203, R138 ;  /* 0x0000008acb097221 */ /* 0x000fe20000010000 */
[C---:B--2---:R-:W-:Y:S02]  /*da80*/  F2FP.BF16.F32.PACK_AB R203, R20.reuse, R203 ;  /* 0x000000cb14cb723e */ /* 0x044fe400000010ff */
[C---:B------:R-:W-:Y:S01]  /*da90*/  FADD.FTZ R139, R169.reuse, R144 ;  /* 0x00000090a98b7221 */ /* 0x040fe20000010000 */
[----:B------:R-:W-:Y:S01]  /*daa0*/  FADD.FTZ R138, R20, R9 ;  /* 0x00000009148a7221 */ /* 0x000fe20000010000 */
[----:B------:R-:W-:Y:S02]  /*dab0*/  F2FP.BF16.F32.PACK_AB R202, R169, R202 ;  /* 0x000000caa9ca723e */ /* 0x000fe400000010ff */
[----:B------:R-:W-:Y:S01]  /*dac0*/  FADD.FTZ R142, R196, R139 ;  /* 0x0000008bc48e7221 */ /* 0x000fe20000010000 */
[----:B------:R-:W-:Y:S01]  /*dad0*/  FADD.FTZ R9, R197, R138 ;  /* 0x0000008ac5097221 */ /* 0x000fe20000010000 */
[----:B------:R-:W-:-:S02]  /*dae0*/  F2FP.BF16.F32.PACK_AB R197, R120, R197 ;  /* 0x000000c578c5723e */ /* 0x000fc400000010ff */
[----:B------:R-:W-:Y:S01]  /*daf0*/  FADD.FTZ R139, R161, R142 ;  /* 0x0000008ea18b7221 */ /* 0x000fe20000010000 */
[----:B------:R-:W-:Y:S01]  /*db00*/  FADD.FTZ R138, R120, R9 ;  /* 0x00000009788a7221 */ /* 0x000fe20000010000 */
[-CC-:B------:R-:W-:Y:S01]  /*db10*/  FFMA.FTZ R9, R122, R0.reuse, -R125.reuse ;  /* 0x000000007a097223 */ /* 0x180fe2000001087d */
[----:B------:R-:W-:Y:S01]  /*db20*/  FFMA.FTZ R125, R127, R0, -R125 ;  /* 0x000000007f7d7223 */ /* 0x000fe2000001087d */
[----:B------:R-:W-:Y:S01]  /*db30*/  FADD.FTZ R142, R198, R139 ;  /* 0x0000008bc68e7221 */ /* 0x000fe20000010000 */
[----:B------:R-:W-:Y:S01]  /*db40*/  FADD.FTZ R139, R199, R138 ;  /* 0x0000008ac78b7221 */ /* 0x000fe20000010000 */
[C---:B------:R-:W-:Y:S01]  /*db50*/  F2FP.BF16.F32.PACK_AB R198, R15.reuse, R198 ;  /* 0x000000c60fc6723e */ /* 0x040fe200000010ff */
[----:B------:R-:W2:Y:S01]  /*db60*/  MUFU.EX2 R122, R143 ;  /* 0x0000008f007a7308 */ /* 0x000ea20000000800 */
[----:B------:R-:W-:Y:S01]  /*db70*/  FADD.FTZ R147, R15, R142 ;  /* 0x0000008e0f937221 */ /* 0x000fe20000010000 */
[----:B------:R-:W-:Y:S01]  /*db80*/  FADD.FTZ R138, R124, R139 ;  /* 0x0000008b7c8a7221 */ /* 0x000fe20000010000 */
[----:B------:R-:W-:-:S02]  /*db90*/  F2FP.BF16.F32.PACK_AB R196, R161, R196 ;  /* 0x000000c4a1c4723e */ /* 0x000fc400000010ff */
[----:B------:R-:W-:Y:S01]  /*dba0*/  FADD.FTZ R142, R192, R147 ;  /* 0x00000093c08e7221 */ /* 0x000fe20000010000 */
[----:B------:R-:W-:Y:S01]  /*dbb0*/  FADD.FTZ R139, R193, R138 ;  /* 0x0000008ac18b7221 */ /* 0x000fe20000010000 */
[----:B------:R-:W-:Y:S01]  /*dbc0*/  F2FP.BF16.F32.PACK_AB R199, R124, R199 ;  /* 0x000000c77cc7723e */ /* 0x000fe200000010ff */
[----:B------:R5:W5:Y:S01]  /*dbd0*/  MUFU.EX2 R120, R9 ;  /* 0x0000000900787308 */ /* 0x000b620000000800 */
[C---:B------:R-:W-:Y:S01]  /*dbe0*/  FADD.FTZ R127, R153.reuse, R142 ;  /* 0x0000008e997f7221 */ /* 0x040fe20000010000 */
[----:B---3--:R-:W-:Y:S01]  /*dbf0*/  FADD.FTZ R138, R128, R139 ;  /* 0x0000008b808a7221 */ /* 0x008fe20000010000 */
[----:B------:R-:W-:Y:S02]  /*dc00*/  F2FP.BF16.F32.PACK_AB R192, R153, R192 ;  /* 0x000000c099c0723e */ /* 0x000fe400000010ff */
[----:B------:R-:W-:Y:S01]  /*dc10*/  FADD.FTZ R142, R194, R127 ;  /* 0x0000007fc28e7221 */ /* 0x000fe20000010000 */
[----:B------:R-:W-:Y:S01]  /*dc20*/  FADD.FTZ R13, R195, R138 ;  /* 0x0000008ac30d7221 */ /* 0x000fe20000010000 */
[----:B------:R-:W-:Y:S01]  /*dc30*/  F2FP.BF16.F32.PACK_AB R193, R128, R193 ;  /* 0x000000c180c1723e */ /* 0x000fe200000010ff */
[----:B------:R-:W3:Y:S01]  /*dc40*/  MUFU.EX2 R125, R125 ;  /* 0x0000007d007d7308 */ /* 0x000ee20000000800 */
[C---:B------:R-:W-:Y:S01]  /*dc50*/  FADD.FTZ R127, R21.reuse, R142 ;  /* 0x0000008e157f7221 */ /* 0x040fe20000010000 */
[----:B-1----:R-:W-:Y:S01]  /*dc60*/  FADD.FTZ R138, R132, R13 ;  /* 0x0000000d848a7221 */ /* 0x002fe20000010000 */
[----:B------:R-:W-:-:S02]  /*dc70*/  F2FP.BF16.F32.PACK_AB R194, R21, R194 ;  /* 0x000000c215c2723e */ /* 0x000fc400000010ff */
[----:B------:R-:W-:Y:S01]  /*dc80*/  FADD.FTZ R14, R188, R127 ;  /* 0x0000007fbc0e7221 */ /* 0x000fe20000010000 */
[----:B------:R-:W-:Y:S01]  /*dc90*/  FADD.FTZ R13, R189, R138 ;  /* 0x0000008abd0d7221 */ /* 0x000fe20000010000 */
[----:B------:R-:W-:Y:S02]  /*dca0*/  F2FP.BF16.F32.PACK_AB R195, R132, R195 ;  /* 0x000000c384c3723e */ /* 0x000fe400000010ff */
[C---:B------:R-:W-:Y:S01]  /*dcb0*/  FADD.FTZ R127, R145.reuse, R14 ;  /* 0x0000000e917f7221 */ /* 0x040fe20000010000 */
[----:B------:R-:W-:Y:S01]  /*dcc0*/  FADD.FTZ R14, R136, R13 ;  /* 0x0000000d880e7221 */ /* 0x000fe20000010000 */
[----:B------:R-:W-:Y:S02]  /*dcd0*/  F2FP.BF16.F32.PACK_AB R188, R145, R188 ;  /* 0x000000bc91bc723e */ /* 0x000fe400000010ff */
[----:B------:R-:W-:Y:S01]  /*dce0*/  FADD.FTZ R20, R190, R127 ;  /* 0x0000007fbe147221 */ /* 0x000fe20000010000 */
[----:B------:R-:W-:Y:S01]  /*dcf0*/  FADD.FTZ R13, R191, R14 ;  /* 0x0000000ebf0d7221 */ /* 0x000fe20000010000 */
[----:B------:R-:W-:-:S02]  /*dd00*/  F2FP.BF16.F32.PACK_AB R189, R136, R189 ;  /* 0x000000bd88bd723e */ /* 0x000fc400000010ff */
[C---:B------:R-:W-:Y:S01]  /*dd10*/  FADD.FTZ R15, R149.reuse, R20 ;  /* 0x00000014950f7221 */ /* 0x040fe20000010000 */
[----:B------:R-:W-:Y:S01]  /*dd20*/  FADD.FTZ R14, R140, R13 ;  /* 0x0000000d8c0e7221 */ /* 0x000fe20000010000 */
[----:B------:R-:W-:Y:S02]  /*dd30*/  F2FP.BF16.F32.PACK_AB R190, R149, R190 ;  /* 0x000000be95be723e */ /* 0x000fe400000010ff */
[----:B------:R-:W-:Y:S01]  /*dd40*/  FADD.FTZ R20, R184, R15 ;  /* 0x0000000fb8147221 */ /* 0x000fe20000010000 */
[----:B------:R-:W-:Y:S01]  /*dd50*/  FADD.FTZ R13, R185, R14 ;  /* 0x0000000eb90d7221 */ /* 0x000fe20000010000 */
[C---:B----4-:R-:W-:Y:S02]  /*dd60*/  F2FP.BF16.F32.PACK_AB R185, R8.reuse, R185 ;  /* 0x000000b908b9723e */ /* 0x050fe400000010ff */
[----:B------:R-:W-:Y:S01]  /*dd70*/  FADD.FTZ R15, R137, R20 ;  /* 0x00000014890f7221 */ /* 0x000fe20000010000 */
[----:B------:R-:W-:Y:S01]  /*dd80*/  FADD.FTZ R14, R8, R13 ;  /* 0x0000000d080e7221 */ /* 0x000fe20000010000 */
[----:B------:R-:W-:-:S02]  /*dd90*/  F2FP.BF16.F32.PACK_AB R191, R140, R191 ;  /* 0x000000bf8cbf723e */ /* 0x000fc400000010ff */
[----:B------:R-:W-:Y:S01]  /*dda0*/  FADD.FTZ R20, R186, R15 ;  /* 0x0000000fba147221 */ /* 0x000fe20000010000 */
[----:B------:R-:W-:Y:S01]  /*ddb0*/  FADD.FTZ R13, R187, R14 ;  /* 0x0000000ebb0d7221 */ /* 0x000fe20000010000 */
[----:B------:R-:W-:Y:S02]  /*ddc0*/  F2FP.BF16.F32.PACK_AB R184, R137, R184 ;  /* 0x000000b889b8723e */ /* 0x000fe400000010ff */
[C---:B------:R-:W-:Y:S01]  /*ddd0*/  FADD.FTZ R15, R141.reuse, R20 ;  /* 0x000000148d0f7221 */ /* 0x040fe20000010000 */
[----:B--2---:R-:W-:Y:S01]  /*dde0*/  FADD.FTZ R13, R122, R13 ;  /* 0x0000000d7a0d7221 */ /* 0x004fe20000010000 */
[----:B------:R-:W-:Y:S02]  /*ddf0*/  F2FP.BF16.F32.PACK_AB R186, R141, R186 ;  /* 0x000000ba8dba723e */ /* 0x000fe400000010ff */
[----:B------:R-:W-:Y:S01]  /*de00*/  FADD.FTZ R14, R180, R15 ;  /* 0x0000000fb40e7221 */ /* 0x000fe20000010000 */
[----:B------:R-:W-:Y:S01]  /*de10*/  FADD.FTZ R13, R130, R13 ;  /* 0x0000000d820d7221 */ /* 0x000fe20000010000 */
[----:B------:R-:W-:-:S02]  /*de20*/  F2FP.BF16.F32.PACK_AB R187, R122, R187 ;  /* 0x000000bb7abb723e */ /* 0x000fc400000010ff */
[----:B-----5:R-:W-:Y:S01]  /*de30*/  FADD.FTZ R9, R129, R14 ;  /* 0x0000000e81097221 */ /* 0x020fe20000010000 */
        /* <DEDUP_REMOVED lines=9> */
[----:B------:R-:W-:Y:S01]  /*ded0*/  FADD.FTZ R13, R120, R13 ;  /* 0x0000000d780d7221 */ /* 0x000fe20000010000 */
[----:B---3--:R-:W-:Y:S01]  /*dee0*/  F2FP.BF16.F32.PACK_AB R179, R125, R126 ;  /* 0x0000007e7db3723e */ /* 0x008fe200000010ff */
[----:B------:R-:W-:Y:S02]  /*def0*/  IMAD.MOV.U32 R10, RZ, RZ, R5 ;  /* 0x000000ffff0a7224 */ /* 0x000fe400078e0005 */
[----:B------:R-:W-:Y:S01]  /*df00*/  FADD.FTZ R9, R121, R8 ;  /* 0x0000000879097221 */ /* 0x000fe20000010000 */
[----:B------:R-:W-:-:S03]  /*df10*/  FADD.FTZ R13, R123, R13 ;  /* 0x0000000d7b0d7221 */ /* 0x000fc60000010000 */
[----:B------:R-:W-:Y:S01]  /*df20*/  FADD.FTZ R8, R12, R9 ;  /* 0x000000090c087221 */ /* 0x000fe20000010000 */
[----:B------:R-:W-:-:S03]  /*df30*/  FADD.FTZ R13, R126, R13 ;  /* 0x0000000d7e0d7221 */ /* 0x000fc60000010000 */
[----:B------:R-:W-:Y:S01]  /*df40*/  FADD.FTZ R9, R11, R8 ;  /* 0x000000080b097221 */ /* 0x000fe20000010000 */
[----:B------:R-:W-:Y:S01]  /*df50*/  FADD.FTZ R8, R125, R13 ;  /* 0x0000000d7d087221 */ /* 0x000fe20000010000 */
[----:B------:R-:W-:Y:S01]  /*df60*/  IMAD.MOV.U32 R11, RZ, RZ, R4 ;  /* 0x000000ffff0b7224 */ /* 0x000fe200078e0004 */
[----:B------:R-:W-:Y:S06]  /*df70*/  @P2 BRA `(.L_x_4741) ;  /* 0xffffffc000c82947 */ /* 0x000fec000383ffff */
.L_x_4732:
        /* <DEDUP_REMOVED lines=99> */
.L_x_4742:
        /* <DEDUP_REMOVED lines=8> */
.L_x_4743:
[----:B--2---:R-:W-:Y:S05]  /*e630*/  @P2 BRA `(.L_x_4744) ;  /* 0x0000000000082947 */ /* 0x004fea0003800000 */
[----:B------:R-:W2:Y:S02]  /*e640*/  SYNCS.PHASECHK.TRANS64.TRYWAIT P0, [UR5+0x36850], R2 ;  /* 0x03685002ff0075a7 */ /* 0x000ea40008000145 */
[----:B--2---:R-:W-:Y:S05]  /*e650*/  @!P0 BRA `(.L_x_4745) ;  /* 0x0000005400988947 */ /* 0x004fea0003800000 */
.L_x_4744:
[----:B------:R-:W-:Y:S01]  /*e660*/  R2UR UR4, R16 ;  /* 0x00000000100472ca */ /* 0x000fe200000e0000 */
[----:B------:R-:W-:Y:S01]  /*e670*/  WARPGROUP.ARRIVE ;  /* 0x00000000000079c5 */ /* 0x000fe20000000000 */
[----:B------:R-:W-:Y:S01]  /*e680*/  UMOV UR7, 0x40000040 ;  /* 0x4000004000077882 */ /* 0x000fe20000000000 */
[----:B--2---:R-:W2:Y:S01]  /*e690*/  SHFL.BFLY PT, R3, R8, 0x2, 0x1f ;  /* 0x0c401f0008037f89 */ /* 0x004ea200000e0000 */
[----:B------:R-:W-:Y:S01]  /*e6a0*/  IMAD.U32 R15, RZ, RZ, UR5 ;  /* 0x00000005ff0f7e24 */ /* 0x000fe2000f8e00ff */
[----:B------:R-:W-:Y:S01]  /*e6b0*/  R2UR UR8, R17 ;  /* 0x00000000110872ca */ /* 0x000fe200000e0000 */
[----:B------:R-:W-:Y:S01]  /*e6c0*/  VIADD R210, R210, 0x1 ;  /* 0x00000001d2d27836 */ /* 0x000fe20000000000 */
        /* <DEDUP_REMOVED lines=8> */
[----:B------:R-:W1:Y:S01]  /*e750*/  SHFL.BFLY PT, R7, R6, 0x1, 0x1f ;  /* 0x0c201f0006077f89 */ /* 0x000e6200000e0000 */
[----:B------:R-:W-:Y:S01]  /*e760*/  CS2R R8, SRZ ;  /* 0x0000000000087805 */ /* 0x000fe2000001ff00 */
[----:B------:R-:W-:-:S03]  /*e770*/  UIADD3 UR46, UR46, 0x1, URZ ;  /* 0x000000012e2e7890 */ /* 0x000fc6000fffe03f */
[----:B------:R-:W-:Y:S01]  /*e780*/  UMOV UR6, UR4 ;  /* 0x0000000400067c82 */ /* 0x000fe20008000000 */
[----:B------:R-:W2:Y:S01]  /*e790*/  SHFL.BFLY PT, R3, R2, 0x1, 0x1f ;  /* 0x0c201f0002037f89 */ /* 0x000ea200000e0000 */
[----:B------:R-:W-:Y:S01]  /*e7a0*/  HGMMA.64x192x16.F32.BF16 R24, R200, gdesc[UR4].tnspB, R24, gsb0 ;  /* 0x42e00004c8187df0 */ /* 0x000fe20008001818 */
[----:B------:R-:W-:Y:S01]  /*e7b0*/  UIADD3 UR6, UR4, 0x80, URZ ;  /* 0x0000008004067890 */ /* 0x000fe2000fffe03f */
[----:B------:R-:W-:Y:S01]  /*e7c0*/  UMOV UR7, 0x40000040 ;  /* 0x4000004000077882 */ /* 0x000fe20000000000 */
[----:B------:R-:W-:-:S04]  /*e7d0*/  UISETP.NE.AND UP0, UPT, UR46, 0x2, UPT ;  /* 0x000000022e00788c */ /* 0x000fc8000bf05270 */
[----:B------:R-:W-:Y:S01]  /*e7e0*/  USEL UR46, UR46, URZ, UP0 ;  /* 0x0000003f2e2e7287 */ /* 0x000fe20008000000 */
[----:B-1----:R-:W-:-:S05]  /*e7f0*/  FADD.FTZ R13, R6, R7 ;  /* 0x00000007060d7221 */ /* 0x002fca0000010000 */
[----:B------:R-:W-:Y:S01]  /*e800*/  FSETP.NE.FTZ.AND P2, PT, R13, RZ, PT ;  /* 0x000000ff0d00720b */ /* 0x000fe20003f55000 */
[----:B--2---:R-:W-:Y:S01]  /*e810*/  FADD.FTZ R12, R2, R3 ;  /* 0x00000003020c7221 */ /* 0x004fe20000010000 */
[----:B------:R-:W-:Y:S01]  /*e820*/  IMAD.MOV.U32 R3, RZ, RZ, -0x800000 ;  /* 0xff800000ff037424 */ /* 0x000fe200078e00ff */
[----:B------:R-:W-:-:S03]  /*e830*/  MOV R2, 0xff800000 ;  /* 0xff80000000027802 */ /* 0x000fc60000000f00 */
[----:B------:R-:W-:-:S07]  /*e840*/  FSETP.NE.FTZ.AND P0, PT, R12, RZ, PT ;  /* 0x000000ff0c00720b */ /* 0x000fce0003f15000 */
[----:B------:R-:W1:Y:S01]  /*e850*/  @P2 MUFU.LG2 R10, R13 ;  /* 0x0000000d000a2308 */ /* 0x000e620000000c00 */
[----:B------:R-:W-:-:S05]  /*e860*/  @P2 FMUL.FTZ R14, R0, 0.69314718246459960938 ;  /* 0x3f317218000e2820 */ /* 0x000fca0000410000 */
[----:B------:R-:W-:Y:S01]  /*e870*/  @P0 FMUL.FTZ R6, R0, 0.69314718246459960938 ;  /* 0x3f31721800060820 */ /* 0x000fe20000410000 */
[----:B------:R-:W-:Y:S01]  /*e880*/  @!P1 VIADD R0, R15, 0x36860 ;  /* 0x000368600f009836 */ /* 0x000fe20000000000 */
        /* <DEDUP_REMOVED lines=36> */
[----:B------:R-:W-:-:S06]  /*ead0*/  ULOP3.LUT UR8, UR8, UR4, URZ, 0x3c, !UPT ;  /* 0x0000000408087292 */ /* 0x000fcc000f8e3c3f */
[----:B------:R-:W-:Y:S01]  /*eae0*/  IMAD.U32 R17, RZ, RZ, UR8 ;  /* 0x00000008ff117e24 */ /* 0x000fe2000f8e00ff */
[----:B------:R-:W-:Y:S02]  /*eaf0*/  WARPGROUP.DEPBAR.LE gsb0, 0x0 ;  /* 0x00008000000079c5 */ /* 0x000fe40000010000 */
[----:B------:R-:W-:-:S06]  /*eb00*/  WARPGROUP.ARRIVE ;  /* 0x00000000000079c5 */ /* 0x000fcc0000000000 */
        /* <DEDUP_REMOVED lines=99> */
.L_x_4715:
[----:B------:R-:W1:Y:S08]  /*f140*/  S2UR UR5, SR_CgaCtaId ;  /* 0x00000000000579c3 */ /* 0x000e700000008800 */
[----:B------:R-:W-:Y:S06]  /*f150*/  BAR.SYNC.DEFER_BLOCKING 0x5, 0x120 ;  /* 0x0144800000007b1d */ /* 0x000fec0000010000 */
[----:B------:R-:W-:-:S02]  /*f160*/  UMOV UR4, 0x400 ;  /* 0x0000040000047882 */ /* 0x000fc40000000000 */
[----:B-1----:R-:W-:-:S06]  /*f170*/  ULEA UR6, UR5, UR4, 0x18 ;  /* 0x0000000405067291 */ /* 0x002fcc000f8ec03f */
[----:B------:R-:W-:-:S03]  /*f180*/  MOV R16, UR6 ;  /* 0x0000000600107c02 */ /* 0x000fc60008000f00 */
        /* <DEDUP_REMOVED lines=14> */
[C---:B------:R-:W-:Y:S01]  /*f270*/  IADD3 R13, P4, R18.reuse, 0x60, RZ ;  /* 0x00000060120d7810 */ /* 0x040fe20007f9e0ff */
[----:B------:R-:W-:Y:S01]  /*f280*/  UIMAD UR5, UR5, UR8, URZ ;  /* 0x00000008050572a4 */ /* 0x000fe2000f8e023f */
[----:B------:R-:W-:Y:S01]  /*f290*/  IADD3 R15, P6, R18, 0x4000, RZ ;  /* 0x00004000120f7810 */ /* 0x000fe20007fde0ff */
[----:B------:R-:W-:Y:S01]  /*f2a0*/  UIMAD.WIDE.U32 UR6, UR43, UR8, URZ ;  /* 0x000000082b0672a5 */ /* 0x000fe2000f8e003f */
[----:B------:R-:W-:Y:S01]  /*f2b0*/  LOP3.LUT R10, R10, R11, RZ, 0x3c, !PT ;  /* 0x0000000b0a0a7212 */ /* 0x000fe200078e3cff */
[----:B------:R-:W-:Y:S01]  /*f2c0*/  IMAD.X R11, RZ, RZ, R19, P2 ;  /* 0x000000ffff0b7224 */ /* 0x000fe200010e0613 */
[----:B------:R-:W-:Y:S01]  /*f2d0*/  LOP3.LUT R20, R21, 0x380, RZ, 0xc0, !PT ;  /* 0x0000038015147812 */ /* 0x000fe200078ec0ff */
[----:B------:R-:W-:Y:S01]  /*f2e0*/  UIMAD UR5, UR43, UR9, UR5 ;  /* 0x000000092b0572a4 */ /* 0x000fe2000f8e0205 */
[C---:B------:R-:W-:Y:S01]  /*f2f0*/  LOP3.LUT R5, R18.reuse, 0x380, RZ, 0xc0, !PT ;  /* 0x0000038012057812 */ /* 0x040fe200078ec0ff */
[----:B------:R-:W-:Y:S01]  /*f300*/  ULDC.64 UR12, c[0x0][0x208] ;  /* 0x00008200000c7ab9 */ /* 0x000fe20000000a00 */
[----:B------:R-:W-:Y:S01]  /*f310*/  IADD3 R35, P2, R18, 0x4060, RZ ;  /* 0x0000406012237810 */ /* 0x000fe20007f5e0ff */
[----:B------:R-:W-:Y:S01]  /*f320*/  UIADD3 UR5, UR7, UR5, URZ ;  /* 0x0000000507057290 */ /* 0x000fe2000fffe03f */
[----:B------:R-:W-:-:S02]  /*f330*/  LOP3.LUT R8, R9, 0x380, RZ, 0xc0, !PT ;  /* 0x0000038009087812 */ /* 0x000fc400078ec0ff */
[----:B------:R-:W-:Y:S02]  /*f340*/  LOP3.LUT R12, R13, 0x380, RZ, 0xc0, !PT ;  /* 0x000003800d0c7812 */ /* 0x000fe400078ec0ff */
[----:B------:R-:W-:Y:S02]  /*f350*/  LOP3.LUT R14, R15, 0x380, RZ, 0xc0, !PT ;  /* 0x000003800f0e7812 */ /* 0x000fe400078ec0ff */
[----:B------:R-:W-:Y:S02]  /*f360*/  LOP3.LUT P0, RZ, R212, 0x3, RZ, 0xc0, !PT ;  /* 0x00000003d4ff7812 */ /* 0x000fe4000780c0ff */
[----:B------:R-:W-:Y:S02]  /*f370*/  SHF.R.U64 R20, R20, 0x3, RZ ;  /* 0x0000000314147819 */ /* 0x000fe400000012ff */
[----:B------:R-:W-:Y:S02]  /*f380*/  SHF.R.U64 R5, R5, 0x3, RZ ;  /* 0x0000000305057819 */ /* 0x000fe400000012ff */
[----:B------:R-:W-:-:S02]  /*f390*/  LOP3.LUT R26, R35, 0x380, RZ, 0xc0, !PT ;  /* 0x00000380231a7812 */ /* 0x000fc400078ec0ff */
[----:B------:R-:W-:Y:S02]  /*f3a0*/  SHF.R.U64 R8, R8, 0x3, RZ ;  /* 0x0000000308087819 */ /* 0x000fe400000012ff */
[----:B------:R-:W-:Y:S02]  /*f3b0*/  SHF.R.U64 R12, R12, 0x3, RZ ;  /* 0x000000030c0c7819 */ /* 0x000fe400000012ff */
[----:B------:R-:W-:Y:S02]  /*f3c0*/  SHF.R.U64 R14, R14, 0x3, RZ ;  /* 0x000000030e0e7819 */ /* 0x000fe400000012ff */
[----:B------:R-:W-:Y:S02]  /*f3d0*/  ISETP.GE.OR P1, PT, R4, UR10, P0 ;  /* 0x0000000a04007c0c */ /* 0x000fe40008726670 */
[----:B------:R-:W-:Y:S01]  /*f3e0*/  LOP3.LUT R20, R20, R21, RZ, 0x3c, !PT ;  /* 0x0000001514147212 */ /* 0x000fe200078e3cff */
[----:B------:R-:W-:Y:S01]  /*f3f0*/  IMAD.X R21, RZ, RZ, R19, P5 ;  /* 0x000000ffff157224 */ /* 0x000fe200028e0613 */
[----:B------:R-:W-:-:S02]  /*f400*/  LOP3.LUT R4, R5, R18, RZ, 0x3c, !PT ;  /* 0x0000001205047212 */ /* 0x000fc400078e3cff */
[----:B------:R-:W-:Y:S02]  /*f410*/  SHF.R.U64 R26, R26, 0x3, RZ ;  /* 0x000000031a1a7819 */ /* 0x000fe400000012ff */
[----:B------:R-:W-:Y:S01]  /*f420*/  LOP3.LUT R8, R8, R9, RZ, 0x3c, !PT ;  /* 0x0000000908087212 */ /* 0x000fe200078e3cff */
[--C-:B------:R-:W-:Y:S01]  /*f430*/  IMAD.X R9, RZ, RZ, R19.reuse, P3 ;  /* 0x000000ffff097224 */ /* 0x100fe200018e0613 */
[----:B------:R-:W-:Y:S02]  /*f440*/  MOV R5, R19 ;  /* 0x0000001300057202 */ /* 0x000fe40000000f00 */
[----:B------:R-:W-:Y:S01]  /*f450*/  LOP3.LUT R12, R12, R13, RZ, 0x3c, !PT ;  /* 0x0000000d0c0c7212 */ /* 0x000fe200078e3cff */
[----:B------:R-:W-:Y:S01]  /*f460*/  IMAD.X R13, RZ, RZ, R19, P4 ;  /* 0x000000ffff0d7224 */ /* 0x000fe200020e0613 */
[----:B------:R-:W-:Y:S02]  /*f470*/  LOP3.LUT R14, R14, R15, RZ, 0x3c, !PT ;  /* 0x0000000f0e0e7212 */ /* 0x000fe400078e3cff */
[----:B------:R-:W-:-:S02]  /*f480*/  IADD3 R15, P3, R18, 0x4040, RZ ;  /* 0x00004040120f7810 */ /* 0x000fc40007f7e0ff */
[C---:B------:R-:W-:Y:S02]  /*f490*/  IADD3 R82, P5, R18.reuse, 0x8040, RZ ;  /* 0x0000804012527810 */ /* 0x040fe40007fbe0ff */
[----:B------:R-:W-:Y:S02]  /*f4a0*/  IADD3 R83, P4, R18, 0x8000, RZ ;  /* 0x0000800012537810 */ /* 0x000fe40007f9e0ff */
[----:B------:R-:W-:Y:S02]  /*f4b0*/  LOP3.LUT R26, R26, R35, RZ, 0x3c, !PT ;  /* 0x000000231a1a7212 */ /* 0x000fe400078e3cff */
[----:B------:R-:W-:Y:S02]  /*f4c0*/  MOV R35, R4 ;  /* 0x0000000400237202 */ /* 0x000fe40000000f00 */
[----:B------:R-:W-:Y:S02]  /*f4d0*/  MOV R126, R20 ;  /* 0x00000014007e7202 */ /* 0x000fe40000000f00 */
[----:B------:R-:W-:Y:S01]  /*f4e0*/  F2FP.BF16.F32.PACK_AB R5, R29, R32 ;  /* 0x000000201d05723e */ /* 0x000fe200000010ff */
[----:B------:R-:W1:Y:S01]  /*f4f0*/  LDC.64 R20, c[0x0][0xb78] ;  /* 0x0002de00ff147b82 */ /* 0x000e620000000a00 */
[----:B------:R-:W-:-:S02]  /*f500*/  LOP3.LUT R24, R15, 0x380, RZ, 0xc0, !PT ;  /* 0x000003800f187812 */ /* 0x000fc400078ec0ff */
[----:B------:R-:W-:Y:S02]  /*f510*/  LOP3.LUT R29, R82, 0x380, RZ, 0xc0, !PT ;  /* 0x00000380521d7812 */ /* 0x000fe400078ec0ff */
[----:B------:R-:W-:Y:S02]  /*f520*/  LOP3.LUT R28, R83, 0x380, RZ, 0xc0, !PT ;  /* 0x00000380531c7812 */ /* 0x000fe400078ec0ff */
[----:B------:R-:W-:Y:S02]  /*f530*/  SHF.R.U64 R24, R24, 0x3, RZ ;  /* 0x0000000318187819 */ /* 0x000fe400000012ff */
[----:B------:R-:W-:Y:S02]  /*f540*/  SHF.R.U64 R29, R29, 0x3, RZ ;  /* 0x000000031d1d7819 */ /* 0x000fe400000012ff */
[----:B------:R-:W-:Y:S02]  /*f550*/  SHF.R.U64 R28, R28, 0x3, RZ ;  /* 0x000000031c1c7819 */ /* 0x000fe400000012ff */
[----:B------:R-:W-:Y:S01]  /*f560*/  F2FP.BF16.F32.PACK_AB R4, R25, R6 ;  /* 0x000000061904723e */ /* 0x000fe200000010ff */
[----:B------:R-:W-:Y:S01]  /*f570*/  IMAD.X R25, RZ, RZ, R19, P3 ;  /* 0x000000ffff197224 */ /* 0x000fe200018e0613 */
[----:B------:R-:W-:-:S02]  /*f580*/  F2FP.BF16.F32.PACK_AB R6, R120, R7 ;  /* 0x000000077806723e */ /* 0x000fc400000010ff */
[----:B------:R-:W-:Y:S01]  /*f590*/  F2FP.BF16.F32.PACK_AB R7, R27, R30 ;  /* 0x0000001e1b07723e */ /* 0x000fe200000010ff */
[----:B------:R-:W-:Y:S01]  /*f5a0*/  BAR.SYNC.DEFER_BLOCKING 0x1, 0x100 ;  /* 0x0044000000007b1d */ /* 0x000fe20000010000 */
[----:B------:R-:W-:Y:S01]  /*f5b0*/  LOP3.LUT R24, R24, R15, RZ, 0x3c, !PT ;  /* 0x0000000f18187212 */ /* 0x000fe200078e3cff */
        /* <DEDUP_REMOVED lines=9> */
[----:B------:R-:W-:Y:S01]  /*f650*/  MOV R120, R28 ;  /* 0x0000001c00787202 */ /* 0x000fe20000000f00 */
[----:B------:R-:W-:Y:S01]  /*f660*/  IMAD.U32 R29, RZ, RZ, UR7 ;  /* 0x00000007ff1d7e24 */ /* 0x000fe2000f8e00ff */
[----:B------:R-:W-:Y:S01]  /*f670*/  SHF.R.U64 R34, R34, 0x3, RZ ;  /* 0x0000000322227819 */ /* 0x000fe200000012ff */
[----:B------:R-:W-:Y:S01]  /*f680*/  IMAD.U32 R29, RZ, RZ, UR5 ;  /* 0x00000005ff1d7e24 */ /* 0x000fe2000f8e00ff */
[----:B------:R-:W-:Y:S01]  /*f690*/  USHF.R.S32.HI UR5, URZ, 0x1f, UR44 ;  /* 0x0000001f3f057899 */ /* 0x000fe2000801142c */
[----:B------:R-:W-:Y:S01]  /*f6a0*/  SHF.R.U64 R32, R32, 0x3, RZ ;  /* 0x0000000320207819 */ /* 0x000fe200000012ff */
[----:B------:R-:W-:Y:S01]  /*f6b0*/  IMAD.U32 R28, RZ, RZ, UR6 ;  /* 0x00000006ff1c7e24 */ /* 0x000fe2000f8e00ff */
[----:B------:R-:W-:Y:S01]  /*f6c0*/  MOV R128, R8 ;  /* 0x0000000800807202 */ /* 0x000fe20000000f00 */
[----:B------:R-:W-:Y:S01]  /*f6d0*/  ULDC.64 UR6, c[0x0][0xb40] ;  /* 0x0002d00000067ab9 */ /* 0x000fe20000000a00 */
[----:B------:R2:W-:Y:S01]  /*f6e0*/  STSM.16.M88.4 [R35], R4 ;  /* 0x0000000423007844 */ /* 0x0005e20000000200 */
[----:B------:R-:W-:-:S02]  /*f6f0*/  LOP3.LUT R34, R34, R83, RZ, 0x3c, !PT ;  /* 0x0000005322227212 */ /* 0x000fc400078e3cff */
[----:B------:R-:W-:Y:S02]  /*f700*/  LOP3.LUT R32, R32, R123, RZ, 0x3c, !PT ;  /* 0x0000007b20207212 */ /* 0x000fe400078e3cff */
[----:B------:R-:W-:Y:S02]  /*f710*/  MOV R127, R10 ;  /* 0x0000000a007f7202 */ /* 0x000fe40000000f00 */
[----:B------:R-:W-:Y:S02]  /*f720*/  MOV R82, R12 ;  /* 0x0000000c00527202 */ /* 0x000fe40000000f00 */
[----:B------:R-:W-:Y:S02]  /*f730*/  MOV R83, R14 ;  /* 0x0000000e00537202 */ /* 0x000fe40000000f00 */
[----:B------:R-:W-:Y:S02]  /*f740*/  F2FP.BF16.F32.PACK_AB R8, R41, R40 ;  /* 0x000000282908723e */ /* 0x000fe400000010ff */
[----:B------:R-:W-:-:S02]  /*f750*/  F2FP.BF16.F32.PACK_AB R9, R43, R42 ;  /* 0x0000002a2b09723e */ /* 0x000fc400000010ff */
[----:B------:R-:W-:Y:S02]  /*f760*/  F2FP.BF16.F32.PACK_AB R10, R45, R44 ;  /* 0x0000002c2d0a723e */ /* 0x000fe400000010ff */
[----:B--2---:R-:W-:Y:S01]  /*f770*/  F2FP.BF16.F32.PACK_AB R5, R124, R31 ;  /* 0x0000001f7c05723e */ /* 0x004fe200000010ff */
[--C-:B------:R-:W-:Y:S01]  /*f780*/  IMAD.X R31, RZ, RZ, R19.reuse, P5 ;  /* 0x000000ffff1f7224 */ /* 0x100fe200028e0613 */
[----:B------:R-:W-:Y:S01]  /*f790*/  F2FP.BF16.F32.PACK_AB R4, R33, R0 ;  /* 0x000000002104723e */ /* 0x000fe200000010ff */
[----:B------:R-:W-:Y:S01]  /*f7a0*/  IMAD.X R33, RZ, RZ, R19, P3 ;  /* 0x000000ffff217224 */ /* 0x000fe200018e0613 */
[----:B------:R-:W-:Y:S02]  /*f7b0*/  F2FP.BF16.F32.PACK_AB R6, R37, R36 ;  /* 0x000000242506723e */ /* 0x000fe400000010ff */
[----:B------:R-:W-:Y:S02]  /*f7c0*/  F2FP.BF16.F32.PACK_AB R7, R122, R121 ;  /* 0x000000797a07723e */ /* 0x000fe400000010ff */
[----:B------:R-:W-:Y:S01]  /*f7d0*/  MOV R0, R30 ;  /* 0x0000001e00007202 */ /* 0x000fe20000000f00 */
[----:B-1----:R-:W-:Y:S01]  /*f7e0*/  IMAD R30, R20, UR5, RZ ;  /* 0x00000005141e7c24 */ /* 0x002fe2000f8e02ff */
[----:B------:R-:W-:Y:S01]  /*f7f0*/  F2FP.BF16.F32.PACK_AB R11, R47, R46 ;  /* 0x0000002e2f0b723e */ /* 0x000fe200000010ff */
[----:B------:R1:W-:Y:S01]  /*f800*/  STSM.16.M88.4 [R128], R4 ;  /* 0x0000000480007844 */ /* 0x0003e20000000200 */
[----:B------:R-:W-:-:S02]  /*f810*/  MOV R125, R24 ;  /* 0x00000018007d7202 */ /* 0x000fc40000000f00 */
[----:B------:R-:W-:Y:S01]  /*f820*/  MOV R123, R26 ;  /* 0x0000001a007b7202 */ /* 0x000fe20000000f00 */
[----:B------:R-:W-:Y:S01]  /*f830*/  STSM.16.M88.4 [R127], R8 ;  /* 0x000000087f007844 */ /* 0x000fe20000000200 */
[----:B------:R-:W-:Y:S02]  /*f840*/  F2FP.BF16.F32.PACK_AB R12, R49, R48 ;  /* 0x00000030310c723e */ /* 0x000fe400000010ff */
[----:B------:R-:W-:Y:S02]  /*f850*/  F2FP.BF16.F32.PACK_AB R13, R51, R50 ;  /* 0x00000032330d723e */ /* 0x000fe400000010ff */
[----:B------:R-:W-:Y:S02]  /*f860*/  F2FP.BF16.F32.PACK_AB R14, R53, R52 ;  /* 0x00000034350e723e */ /* 0x000fe400000010ff */
[----:B------:R-:W-:Y:S02]  /*f870*/  F2FP.BF16.F32.PACK_AB R15, R55, R54 ;  /* 0x00000036370f723e */ /* 0x000fe400000010ff */
[----:B------:R-:W-:-:S02]  /*f880*/  F2FP.BF16.F32.PACK_AB R24, R57, R56 ;  /* 0x000000383918723e */ /* 0x000fc400000010ff */
[----:B------:R-:W-:Y:S01]  /*f890*/  F2FP.BF16.F32.PACK_AB R25, R59, R58 ;  /* 0x0000003a3b19723e */ /* 0x000fe200000010ff */
[----:B------:R2:W-:Y:S01]  /*f8a0*/  STSM.16.M88.4 [R82], R12 ;  /* 0x0000000c52007844 */ /* 0x0005e20000000200 */
[----:B------:R-:W-:Y:S02]  /*f8b0*/  F2FP.BF16.F32.PACK_AB R26, R61, R60 ;  /* 0x0000003c3d1a723e */ /* 0x000fe400000010ff */
[----:B------:R-:W-:Y:S02]  /*f8c0*/  F2FP.BF16.F32.PACK_AB R27, R63, R62 ;  /* 0x0000003e3f1b723e */ /* 0x000fe400000010ff */
[----:B------:R-:W-:Y:S01]  /*f8d0*/  MOV R32, R32 ;  /* 0x0000002000207202 */ /* 0x000fe20000000f00 */
[----:B------:R-:W-:Y:S01]  /*f8e0*/  IMAD R33, R21, UR44, R30 ;  /* 0x0000002c15217c24 */ /* 0x000fe2000f8e021e */
[----:B-1----:R-:W-:Y:S01]  /*f8f0*/  F2FP.BF16.F32.PACK_AB R4, R65, R64 ;  /* 0x000000404104723e */ /* 0x002fe200000010ff */
[----:B------:R-:W-:Y:S01]  /*f900*/  IMAD.WIDE.U32 R20, R20, UR44, R28 ;  /* 0x0000002c14147c25 */ /* 0x000fe2000f8e001c */
[----:B------:R-:W-:Y:S01]  /*f910*/  F2FP.BF16.F32.PACK_AB R5, R67, R66 ;  /* 0x000000424305723e */ /* 0x000fe200000010ff */
[----:B------:R1:W-:Y:S01]  /*f920*/  STSM.16.M88.4 [R83], R24 ;  /* 0x0000001853007844 */ /* 0x0003e20000000200 */
[----:B------:R-:W-:-:S02]  /*f930*/  F2FP.BF16.F32.PACK_AB R6, R69, R68 ;  /* 0x000000444506723e */ /* 0x000fc400000010ff */
[----:B------:R-:W-:Y:S02]  /*f940*/  F2FP.BF16.F32.PACK_AB R7, R71, R70 ;  /* 0x000000464707723e */ /* 0x000fe400000010ff */
[----:B------:R-:W-:Y:S02]  /*f950*/  IADD3.X R35, RZ, R19, RZ, P6, !PT ;  /* 0x00000013ff237210 */ /* 0x000fe400037fe4ff */
        /* <DEDUP_REMOVED lines=9> */
[----:B--2---:R-:W-:Y:S02]  /*f9f0*/  F2FP.BF16.F32.PACK_AB R82, R85, R84 ;  /* 0x000000545552723e */ /* 0x004fe400000010ff */
[----:B-1----:R-:W-:Y:S02]  /*fa00*/  F2FP.BF16.F32.PACK_AB R83, R87, R86 ;  /* 0x000000565753723e */ /* 0x002fe400000010ff */
        /* <DEDUP_REMOVED lines=8> */
[----:B------:R-:W-:-:S02]  /*fa90*/  MOV R34, R34 ;  /* 0x0000002200227202 */ /* 0x000fc40000000f00 */
[----:B---3--:R-:W-:Y:S02]  /*faa0*/  SHF.R.S32.HI R5, RZ, 0x1f, R129 ;  /* 0x0000001fff057819 */ /* 0x008fe40000011481 */
[----:B------:R-:W-:Y:S02]  /*fab0*/  IADD3 R6, P2, R129, R20, RZ ;  /* 0x0000001481067210 */ /* 0x000fe40007f5e0ff */
        /* <DEDUP_REMOVED lines=11> */
[----:B------:R-:W-:Y:S02]  /*fb70*/  IADD3.X R5, R5, R21, R33, P2, !PT ;  /* 0x0000001505057210 */ /* 0x000fe400017fe421 */
[----:B------:R-:W-:Y:S01]  /*fb80*/  LEA R4, P2, R6, UR6, 0x2 ;  /* 0x0000000606047c11 */ /* 0x000fe2000f8410ff */
[----:B------:R-:W-:Y:S01]  /*fb90*/  STSM.16.M88.4 [R32], R112 ;  /* 0x0000007020007844 */ /* 0x000fe20000000200 */
[----:B------:R-:W-:-:S02]  /*fba0*/  ISETP.GE.OR P0, PT, R129, UR10, P0 ;  /* 0x0000000a81007c0c */ /* 0x000fc40008706670 */
[----:B------:R-:W-:Y:S01]  /*fbb0*/  LEA.HI.X R5, R6, UR7, R5, 0x2, P2 ;  /* 0x0000000706057c11 */ /* 0x000fe200090f1405 */
[----:B------:R-:W-:Y:S01]  /*fbc0*/  @!PT LDS RZ, [RZ] ;  /* 0x00000000fffff984 */ /* 0x000fe20000000800 */
[----:B------:R-:W-:Y:S01]  /*fbd0*/  @!PT LDS RZ, [RZ] ;  /* 0x00000000fffff984 */ /* 0x000fe20000000800 */
[----:B------:R-:W-:Y:S01]  /*fbe0*/  @!PT LDS RZ, [RZ] ;  /* 0x00000000fffff984 */ /* 0x000fe20000000800 */
[----:B------:R-:W-:Y:S01]  /*fbf0*/  @!PT LDS RZ, [RZ] ;  /* 0x00000000fffff984 */ /* 0x000fe20000000800 */
[----:B------:R1:W-:Y:S06]  /*fc00*/  MEMBAR.ALL.CTA ;  /* 0x0000000000007992 */ /* 0x0003ec0000008000 */
[----:B-1----:R-:W1:Y:S04]  /*fc10*/  FENCE.VIEW.ASYNC.S ;  /* 0x00000000000073c6 */ /* 0x002e680000000000 */
[----:B-1----:R-:W1:Y:S01]  /*fc20*/  SHFL.IDX PT, R6, R214, RZ, 0x1f ;  /* 0x00001fffd6067589 */ /* 0x002e6200000e0000 */
        /* <DEDUP_REMOVED lines=32> */
.L_x_4749:
[----:B------:R-:W-:Y:S05]  /*fe30*/  BSYNC B0 ;  /* 0x0000000000007941 */ /* 0x000fea0003800000 */
.L_x_4748:
[----:B------:R-:W-:Y:S05]  /*fe40*/  BRA `(.L_x_4747) ;  /* 0x0000000800607947 */ /* 0x000fea0003800000 */
.L_x_4746:
        /* <DEDUP_REMOVED lines=16> */
[----:B------:R-:W-:Y:S01]  /*ff50*/  ULDC.64 UR8, c[0x0][0xb40] ;  /* 0x0002d00000087ab9 */ /* 0x000fe20000000a00 */
[----:B------:R-:W-:-:S05]  /*ff60*/  ULDC.64 UR10, c[0x0][0x208] ;  /* 0x00008200000a7ab9 */ /* 0x000fca0000000a00 */
[----:B------:R-:W5:Y:S01]  /*ff70*/  LDC.64 R10, c[0x0][0xb78] ;  /* 0x0002de00ff0a7b82 */ /* 0x000f620000000a00 */
[C---:B----4-:R-:W-:Y:S02]  /*ff80*/  IMAD R0, R4.reuse, UR6, RZ ;  /* 0x0000000604007c24 */ /* 0x050fe4000f8e02ff */
[----:B------:R-:W-:-:S04]  /*ff90*/  IMAD.WIDE.U32 R2, R4, UR43, R2 ;  /* 0x0000002b04027c25 */ /* 0x000fc8000f8e0002 */
[----:B------:R-:W-:Y:S02]  /*ffa0*/  IMAD R5, R5, UR43, R0 ;  /* 0x0000002b05057c24 */ /* 0x000fe4000f8e0200 */
[----:B-----5:R-:W-:-:S03]  /*ffb0*/  IMAD R0, R10, UR7, RZ ;  /* 0x000000070a007c24 */ /* 0x020fc6000f8e02ff */
[----:B------:R-:W-:Y:S01]  /*ffc0*/  IADD3 R3, R3, R5, RZ ;  /* 0x0000000503037210 */ /* 0x000fe20007ffe0ff */
[----:B------:R-:W-:Y:S02]  /*ffd0*/  IMAD R5, R11, UR44, R0 ;  /* 0x0000002c0b057c24 */ /* 0x000fe4000f8e0200 */
[----:B------:R-:W-:-:S04]  /*ffe0*/  IMAD.WIDE.U32 R2, R10, UR44, R2 ;  /* 0x0000002c0a027c25 */ /* 0x000fc8000f8e0002 */
[----:B------:R-:W-:Y:S01]  /*fff0*/  IMAD.IADD R3, R3, 0x1, R5 ;  /* 0x0000000103037824 */ /* 0x000fe200078e0205 */
[----:B------:R-:W-:-:S04]  /*10000*/  LEA R4, P0, R2, UR8, 0x2 ;  /* 0x0000000802047c11 */ /* 0x000fc8000f8010ff */
[----:B------:R-:W-:Y:S01]  /*10010*/  LEA.HI.X R5, R2, UR9, R3, 0x2, P0 ;  /* 0x0000000902057c11 */ /* 0x000fe200080f1403 */
[----:B------:R-:W-:-:S05]  /*10020*/  IMAD.MOV.U32 R3, RZ, RZ, -0x800000 ;  /* 0xff800000ff037424 */ /* 0x000fca00078e00ff */
[----:B------:R4:W-:Y:S03]  /*10030*/  STG.E desc[UR10][R4.64], R3 ;  /* 0x0000000304007986 */ /* 0x0009e6000c10190a */
.L_x_4751:
[----:B------:R-:W-:Y:S05]  /*10040*/  BSYNC B0 ;  /* 0x0000000000007941 */ /* 0x000fea0003800000 */
.L_x_4750:
        /* <DEDUP_REMOVED lines=12> */
[----:B------:R-:W-:Y:S02]  /*10110*/  IADD3 R3, R3, R5, RZ ;  /* 0x0000000503037210 */ /* 0x000fe40007ffe0ff */
        /* <DEDUP_REMOVED lines=31> */
.L_x_4753:
[----:B------:R-:W-:Y:S05]  /*10310*/  BSYNC B0 ;  /* 0x0000000000007941 */ /* 0x000fea0003800000 */
.L_x_4752:
[----:B------:R-:W-:Y:S04]  /*10320*/  BSSY B0, `(.L_x_4754) ;  /* 0x0000018000007945 */ /* 0x000fe80003800000 */
[----:B------:R-:W-:Y:S05]  /*10330*/  @P0 BRA `(.L_x_4755) ;  /* 0x0000000000580947 */ /* 0x000fea0003800000 */
[----:B-1----:R-:W-:Y:S01]  /*10340*/  IADD3 R9, P0, R4, 0x20, RZ ;  /* 0x0000002004097810 */ /* 0x002fe20007f1e0ff */
[----:B------:R-:W-:Y:S01]  /*10350*/  VIADD R2, R22, 0x40 ;  /* 0x0000004016027836 */ /* 0x000fe20000000000 */
[----:B------:R-:W-:Y:S01]  /*10360*/  ULDC UR5, c[0x0][0xa8c] ;  /* 0x0002a30000057ab9 */ /* 0x000fe20000000800 */
[----:B------:R-:W-:Y:S01]  /*10370*/  ULDC.64 UR6, c[0x0][0xad8] ;  /* 0x0002b60000067ab9 */ /* 0x000fe20000000a00 */
[----:B------:R-:W-:Y:S01]  /*10380*/  MOV R3, R11 ;  /* 0x0000000b00037202 */ /* 0x000fe20000000f00 */
[----:B------:R-:W-:Y:S01]  /*10390*/  IMAD.X R0, RZ, RZ, R5, P0 ;  /* 0x000000ffff007224 */ /* 0x000fe200000e0605 */
[----:B------:R-:W-:Y:S01]  /*103a0*/  ISETP.GE.AND P4, PT, R2, UR5, PT ;  /* 0x0000000502007c0c */ /* 0x000fe2000bf86270 */
[----:B------:R-:W-:Y:S01]  /*103b0*/  IMAD.MOV.U32 R2, RZ, RZ, R6 ;  /* 0x000000ffff027224 */ /* 0x000fe200078e0006 */
[C---:B------:R-:W-:Y:S01]  /*103c0*/  ISETP.GE.AND P3, PT, R22.reuse, UR5, PT ;  /* 0x0000000516007c0c */ /* 0x040fe2000bf66270 */
[----:B------:R-:W-:Y:S01]  /*103d0*/  VIADD R8, R22, 0x80 ;  /* 0x0000008016087836 */ /* 0x000fe20000000000 */
[----:B------:R-:W-:Y:S01]  /*103e0*/  ULDC.64 UR8, c[0x0][0x208] ;  /* 0x0000820000087ab9 */ /* 0x000fe20000000a00 */
[----:B------:R-:W-:-:S02]  /*103f0*/  IMAD R0, R0, UR6, RZ ;  /* 0x0000000600007c24 */ /* 0x000fc4000f8e02ff */
        /* <DEDUP_REMOVED lines=10> */
.L_x_4755:
[----:B------:R-:W-:Y:S05]  /*104a0*/  BSYNC B0 ;  /* 0x0000000000007941 */ /* 0x000fea0003800000 */
.L_x_4754:
[----:B------:R-:W-:Y:S04]  /*104b0*/  BSSY B0, `(.L_x_4756) ;  /* 0x0000018000007945 */ /* 0x000fe80003800000 */
[----:B------:R-:W-:Y:S05]  /*104c0*/  @P1 BRA `(.L_x_4757) ;  /* 0x0000000000581947 */ /* 0x000fea0003800000 */
[----:B-12---:R-:W-:Y:S01]  /*104d0*/  IADD3 R9, P0, R4, 0x40, RZ ;  /* 0x0000004004097810 */ /* 0x006fe20007f1e0ff */
        /* <DEDUP_REMOVED lines=21> */
.L_x_4757:
[----:B------:R-:W-:Y:S05]  /*10630*/  BSYNC B0 ;  /* 0x0000000000007941 */ /* 0x000fea0003800000 */
.L_x_4756:
[----:B------:R-:W-:Y:S04]  /*10640*/  BSSY B0, `(.L_x_4747) ;  /* 0x0000018000007945 */ /* 0x000fe80003800000 */
[----:B------:R-:W-:Y:S05]  /*10650*/  @P2 BRA `(.L_x_4758) ;  /* 0x0000000000582947 */ /* 0x000fea0003800000 */
[----:B------:R-:W-:Y:S01]  /*10660*/  IADD3 R7, P0, R4, 0x60, RZ ;  /* 0x0000006004077810 */ /* 0x000fe20007f1e0ff */
[C---:B------:R-:W-:Y:S01]  /*10670*/  VIADD R0, R22.reuse, 0x40 ;  /* 0x0000004016007836 */ /* 0x040fe20000000000 */
[----:B------:R-:W-:Y:S01]  /*10680*/  ULDC.64 UR6, c[0x0][0xad8] ;  /* 0x0002b60000067ab9 */ /* 0x000fe20000000a00 */
[----:B------:R-:W-:Y:S01]  /*10690*/  ULDC UR5, c[0x0][0xa8c] ;  /* 0x0002a30000057ab9 */ /* 0x000fe20000000800 */
[----:B------:R-:W-:Y:S01]  /*106a0*/  IMAD.MOV.U32 R2, RZ, RZ, R6 ;  /* 0x000000ffff027224 */ /* 0x000fe200078e0006 */
[----:B------:R-:W-:Y:S01]  /*106b0*/  ISETP.GE.AND P1, PT, R22, UR5, PT ;  /* 0x0000000516007c0c */ /* 0x000fe2000bf26270 */
[----:B------:R-:W-:Y:S01]  /*106c0*/  IMAD.X R4, RZ, RZ, R5, P0 ;  /* 0x000000ffff047224 */ /* 0x000fe200000e0605 */
[----:B------:R-:W-:Y:S01]  /*106d0*/  ISETP.GE.AND P2, PT, R0, UR5, PT ;  /* 0x0000000500007c0c */ /* 0x000fe2000bf46270 */
[----:B------:R-:W-:Y:S01]  /*106e0*/  IMAD.MOV.U32 R3, RZ, RZ, R11 ;  /* 0x000000ffff037224 */ /* 0x000fe200078e000b */
[----:B------:R-:W-:Y:S01]  /*106f0*/  IADD3 R0, R22, 0x80, RZ ;  /* 0x0000008016007810 */ /* 0x000fe20007ffe0ff */
[----:B------:R-:W-:Y:S01]  /*10700*/  IMAD R4, R4, UR6, RZ ;  /* 0x0000000604047c24 */ /* 0x000fe2000f8e02ff */
[----:B------:R-:W-:Y:S01]  /*10710*/  ULDC.64 UR8, c[0x0][0x208] ;  /* 0x0000820000087ab9 */ /* 0x000fe20000000a00 */
        /* <DEDUP_REMOVED lines=10> */
.L_x_4758:
[----:B------:R-:W-:Y:S05]  /*107c0*/  BSYNC B0 ;  /* 0x0000000000007941 */ /* 0x000fea0003800000 */
.L_x_4747:
[----:B------:R-:W5:Y:S02]  /*107d0*/  LDC R0, c[0x0][0xda8] ;  /* 0x00036a00ff007b82 */ /* 0x000f640000000800 */
[----:B-----5:R-:W-:-:S13]  /*107e0*/  ISETP.LE.AND P0, PT, R0, UR4, PT ;  /* 0x0000000400007c0c */ /* 0x020fda000bf03270 */
[----:B------:R-:W-:Y:S05]  /*107f0*/  @!P0 BRA `(.L_x_4759) ;  /* 0xffffff0400688947 */ /* 0x000fea000383ffff */
[----:B------:R-:W-:Y:S05]  /*10800*/  EXIT ;  /* 0x000000000000794d */ /* 0x000fea0003800000 */
.L_x_4711:
[----:B------:R-:W-:-:S08]  /*10810*/  NOP ;  /* 0x0000000000007918 */ /* 0x000fd00000000000 */
[----:B-1----:R-:W1:-:S00]  /*10820*/  USETMAXREG.DEALLOC.CTAPOOL 0x18 ;  /* 0x00000018000079c8 */ /* 0x002e4000080e0500 */
[----:B-1----:R-:W-:-:S06]  /*10830*/  LOP3.LUT R0, R0, 0x3, RZ, 0xc0, !PT ;  /* 0x0000000300007812 */ /* 0x002fcc00078ec0ff */
[----:B------:R-:W1:Y:S02]  /*10840*/  SHFL.IDX PT, R0, R0, RZ, 0x1f ;  /* 0x00001fff00007589 */ /* 0x000e6400000e0000 */
[----:B-1----:R-:W-:-:S13]  /*10850*/  ISETP.NE.AND P0, PT, R0, RZ, PT ;  /* 0x000000ff0000720c */ /* 0x002fda0003f05270 */
[----:B--2---:R-:W-:Y:S05]  /*10860*/  @P0 EXIT ;  /* 0x000000000000094d */ /* 0x004fea0003800000 */
[----:B------:R-:W1:Y:S01]  /*10870*/  S2UR UR4, SR_CTAID.X ;  /* 0x00000000000479c3 */ /* 0x000e620000002500 */
[----:B------:R2:W-:Y:S01]  /*10880*/  STL [R1+0x4], RZ ;  /* 0x000004ff01007387 */ /* 0x0005e20000100800 */
[----:B------:R-:W-:Y:S02]  /*10890*/  IMAD.MOV.U32 R17, RZ, RZ, 0x1 ;  /* 0x00000001ff117424 */ /* 0x000fe400078e00ff */
[----:B------:R-:W-:-:S04]  /*108a0*/  IMAD.MOV.U32 R16, RZ, RZ, RZ ;  /* 0x000000ffff107224 */ /* 0x000fc800078e00ff */
[----:B------:R-:W1:Y:S02]  /*108b0*/  LDC R0, c[0x0][0xda8] ;  /* 0x00036a00ff007b82 */ /* 0x000e640000000800 */
[----:B-1----:R-:W-:-:S13]  /*108c0*/  ISETP.LE.AND P0, PT, R0, UR4, PT ;  /* 0x0000000400007c0c */ /* 0x002fda000bf03270 */
[----:B--2---:R-:W-:Y:S05]  /*108d0*/  @P0 BRA `(.L_x_4760) ;  /* 0x0000002c00980947 */ /* 0x004fea0003800000 */
[----:B------:R-:W-:Y:S01]  /*108e0*/  IMAD.U32 R0, RZ, RZ, UR4 ;  /* 0x00000004ff007e24 */ /* 0x000fe2000f8e00ff */
[----:B------:R-:W-:Y:S01]  /*108f0*/  MOV R17, 0x1 ;  /* 0x0000000100117802 */ /* 0x000fe20000000f00 */
[----:B------:R-:W-:Y:S01]  /*10900*/  IMAD.MOV.U32 R16, RZ, RZ, RZ ;  /* 0x000000ffff107224 */ /* 0x000fe200078e00ff */
[----:B------:R-:W-:Y:S01]  /*10910*/  ULDC UR44, c[0x0][0xc] ;  /* 0x00000300002c7ab9 */ /* 0x000fe20000000800 */
[----:B------:R-:W-:Y:S01]  /*10920*/  ULDC.64 UR38, c[0x0][0x198] ;  /* 0x0000660000267ab9 */ /* 0x000fe20000000a00 */
[----:B------:R1:W-:Y:S04]  /*10930*/  STL [R1], R0 ;  /* 0x0000000001007387 */ /* 0x0003e80000100800 */
[----:B------:R1:W-:Y:S02]  /*10940*/  STL [R1+0x4], RZ ;  /* 0x000004ff01007387 */ /* 0x0003e40000100800 */
.L_x_4808:
[----:B------:R-:W2:Y:S01]  /*10950*/  LDL R6, [R1] ;  /* 0x0000000001067983 */ /* 0x000ea20000100800 */
[----:B------:R-:W-:Y:S01]  /*10960*/  ULDC UR8, c[0x0][0xdd0] ;  /* 0x0003740000087ab9 */ /* 0x000fe20000000800 */
[----:B-1----:R-:W1:Y:S01]  /*10970*/  LDC R0, c[0x0][0xde8] ;  /* 0x00037a00ff007b82 */ /* 0x002e620000000800 */
[----:B------:R-:W-:-:S11]  /*10980*/  UISETP.NE.AND UP0, UPT, UR8, 0x1, UPT ;  /* 0x000000010800788c */ /* 0x000fd6000bf05270 */
[----:B------:R-:W-:Y:S01]  /*10990*/  @UP0 ULDC UR4, c[0x0][0xdd4] ;  /* 0x0003750000040ab9 */ /* 0x000fe20000000800 */
[----:B------:R-:W-:Y:S01]  /*109a0*/  @UP0 ULDC UR9, c[0x0][0xdd8] ;  /* 0x0003760000090ab9 */ /* 0x000fe20000000800 */
[C---:B--2---:R-:W-:Y:S02]  /*109b0*/  R2UR UR6, R6.reuse ;  /* 0x00000000060672ca */ /* 0x044fe400000e0000 */
[----:B------:R-:W-:-:S11]  /*109c0*/  R2UR UR7, R6 ;  /* 0x00000000060772ca */ /* 0x000fd600000e0000 */
        /* <DEDUP_REMOVED lines=14> */
.L_x_4761:
[----:B------:R-:W-:Y:S01]  /*10ab0*/  ULDC UR9, c[0x0][0xdc4] ;  /* 0x0003710000097ab9 */ /* 0x000fe20000000800 */
[----:B------:R-:W-:Y:S01]  /*10ac0*/  UMOV UR7, UR8 ;  /* 0x0000000800077c82 */ /* 0x000fe20008000000 */
[----:B------:R-:W-:-:S11]  /*10ad0*/  UISETP.NE.AND UP0, UPT, UR9, 0x1, UPT ;  /* 0x000000010900788c */ /* 0x000fd6000bf05270 */
[----:B------:R-:W-:Y:S02]  /*10ae0*/  @UP0 ULDC.64 UR10, c[0x0][0xdc8] ;  /* 0x00037200000a0ab9 */ /* 0x000fe40000000a00 */
[----:B------:R-:W-:-:S04]  /*10af0*/  UIMAD.WIDE.U32 UR4, UR8, UR10, URZ ;  /* 0x0000000a080472a5 */ /* 0x000fc8000f8e003f */
[----:B------:R-:W-:-:S04]  /*10b00*/  @UP0 USHF.R.U32.HI UR7, URZ, UR11, UR5 ;  /* 0x0000000b3f070299 */ /* 0x000fc80008011605 */
[----:B------:R-:W-:-:S12]  /*10b10*/  UIMAD UR4, UR7, UR9, URZ ;  /* 0x00000009070472a4 */ /* 0x000fd8000f8e023f */
.L_x_4762:
[----:B------:R-:W1:Y:S01]  /*10b20*/  LDC R0, c[0x0][0x404] ;  /* 0x00010100ff007b82 */ /* 0x000e620000000800 */
[----:B------:R-:W-:Y:S01]  /*10b30*/  ULOP3.LUT UR5, URZ, UR7, URZ, 0x33, !UPT ;  /* 0x000000073f057292 */ /* 0x000fe2000f8e333f */
[----:B------:R-:W-:Y:S01]  /*10b40*/  BSSY B6, `(.L_x_4763) ;  /* 0x00002ad000067945 */ /* 0x000fe20003800000 */
[----:B------:R-:W-:Y:S01]  /*10b50*/  ULDC.64 UR10, c[0x0][0x3f8] ;  /* 0x0000fe00000a7ab9 */ /* 0x000fe20000000a00 */
[----:B------:R-:W-:Y:S01]  /*10b60*/  ULDC UR7, c[0x0][0xdac] ;  /* 0x00036b0000077ab9 */ /* 0x000fe20000000800 */
[----:B------:R-:W-:Y:S01]  /*10b70*/  ISETP.NE.U32.AND P0, PT, RZ, UR10, PT ;  /* 0x0000000aff007c0c */ /* 0x000fe2000bf05070 */
[----:B------:R-:W-:Y:S02]  /*10b80*/  UIADD3 UR5, UR5, UR7, URZ ;  /* 0x0000000705057290 */ /* 0x000fe4000fffe03f */
[----:B------:R-:W2:Y:S01]  /*10b90*/  LDC R2, c[0x0][0x288] ;  /* 0x0000a200ff027b82 */ /* 0x000ea20000000800 */
[----:B------:R-:W-:Y:S01]  /*10ba0*/  ISETP.NE.AND.EX P0, PT, RZ, UR11, PT, P0 ;  /* 0x0000000bff007c0c */ /* 0x000fe2000bf05300 */
[----:B------:R-:W-:Y:S01]  /*10bb0*/  USHF.L.U32 UR41, UR5, 0x7, URZ ;  /* 0x0000000705297899 */ /* 0x000fe2000800063f */
[----:B------:R-:W-:Y:S01]  /*10bc0*/  ULDC UR7, c[0x0][0xdb8] ;  /* 0x00036e0000077ab9 */ /* 0x000fe20000000800 */
[----:B------:R-:W-:-:S02]  /*10bd0*/  UIADD3 UR4, UR8, -UR4, URZ ;  /* 0x8000000408047290 */ /* 0x000fc4000fffe03f */
[----:B------:R-:W-:Y:S02]  /*10be0*/  UISETP.NE.AND UP0, UPT, UR7, 0x1, UPT ;  /* 0x000000010700788c */ /* 0x000fe4000bf05270 */
[----:B------:R-:W3:Y:S01]  /*10bf0*/  LDC R4, c[0x0][0x2e0] ;  /* 0x0000b800ff047b82 */ /* 0x000ee20000000800 */
[----:B------:R-:W-:Y:S01]  /*10c00*/  IMAD.U32 R5, RZ, RZ, UR41 ;  /* 0x00000029ff057e24 */ /* 0x000fe2000f8e00ff */
[----:B------:R-:W-:Y:S02]  /*10c10*/  ULDC UR5, c[0x0][0xdc4] ;  /* 0x0003710000057ab9 */ /* 0x000fe40000000800 */
[----:B------:R-:W-:Y:S01]  /*10c20*/  UIMAD UR6, UR6, UR5, UR4 ;  /* 0x00000005060672a4 */ /* 0x000fe2000f8e0204 */
[----:B-1----:R-:W-:-:S04]  /*10c30*/  SEL R3, R0, 0x1, P0 ;  /* 0x0000000100037807 */ /* 0x002fc80000000000 */
[----:B------:R-:W-:Y:S01]  /*10c40*/  @UP0 ULDC UR4, c[0x0][0xdbc] ;  /* 0x00036f0000040ab9 */ /* 0x000fe20000000800 */
[----:B------:R-:W-:Y:S01]  /*10c50*/  @UP0 ULDC UR8, c[0x0][0xdc0] ;  /* 0x0003700000080ab9 */ /* 0x000fe20000000800 */
[----:B------:R-:W-:Y:S02]  /*10c60*/  UIMAD.WIDE.U32 UR4, UR6, UR4, URZ ;  /* 0x00000004060472a5 */ /* 0x000fe4000f8e003f */
[----:B------:R-:W-:Y:S01]  /*10c70*/  UMOV UR43, UR6 ;  /* 0x00000006002b7c82 */ /* 0x000fe20008000000 */
[----:B--2---:R-:W-:Y:S01]  /*10c80*/  IADD3 R2, R5, 0xef, -R2 ;  /* 0x000000ef05027810 */ /* 0x004fe20007ffe802 */
[----:B------:R-:W-:-:S04]  /*10c90*/  @UP0 USHF.R.U32.HI UR43, URZ, UR8, UR5 ;  /* 0x000000083f2b0299 */ /* 0x000fc80008011605 */
[----:B------:R-:W-:Y:S01]  /*10ca0*/  UIADD3 UR42, -UR43, URZ, URZ ;  /* 0x0000003f2b2a7290 */ /* 0x000fe2000fffe13f */
[----:B---3--:R-:W-:-:S03]  /*10cb0*/  IMAD R5, R3, R4, 0x6f ;  /* 0x0000006f03057424 */ /* 0x008fc600078e0204 */
[----:B------:R-:W-:Y:S01]  /*10cc0*/  UIMAD UR42, UR7, UR42, UR6 ;  /* 0x0000002a072a72a4 */ /* 0x000fe2000f8e0206 */
[----:B------:R-:W-:Y:S02]  /*10cd0*/  IMAD R3, R3, R4, R2 ;  /* 0x0000000403037224 */ /* 0x000fe400078e0202 */
[----:B------:R-:W-:Y:S02]  /*10ce0*/  IMAD.MOV.U32 R4, RZ, RZ, RZ ;  /* 0x000000ffff047224 */ /* 0x000fe400078e00ff */
[----:B------:R-:W-:Y:S02]  /*10cf0*/  IMAD.MOV.U32 R2, RZ, RZ, RZ ;  /* 0x000000ffff027224 */ /* 0x000fe400078e00ff */
[----:B------:R-:W-:-:S04]  /*10d00*/  IMAD.HI R4, R5, -0x6db6db6d, R4 ;  /* 0x9249249305047827 */ /* 0x000fc800078e0204 */
[----:B------:R-:W-:Y:S01]  /*10d10*/  IMAD.HI R2, R3, -0x6db6db6d, R2 ;  /* 0x9249249303027827 */ /* 0x000fe200078e0202 */
[----:B------:R-:W-:-:S04]  /*10d20*/  SHF.R.U32.HI R3, RZ, 0x1f, R4 ;  /* 0x0000001fff037819 */ /* 0x000fc80000011604 */
[----:B------:R-:W-:Y:S02]  /*10d30*/  SHF.R.U32.HI R5, RZ, 0x1f, R2 ;  /* 0x0000001fff057819 */ /* 0x000fe40000011602 */
[----:B------:R-:W-:Y:S02]  /*10d40*/  LEA.HI.SX32 R3, R4, R3, 0x1a ;  /* 0x0000000304037211 */ /* 0x000fe400078fd2ff */
[----:B------:R-:W-:-:S04]  /*10d50*/  LEA.HI.SX32 R2, R2, R5, 0x1a ;  /* 0x0000000502027211 */ /* 0x000fc800078fd2ff */
[----:B------:R-:W-:-:S04]  /*10d60*/  VIMNMX R19, R3, R2, PT ;  /* 0x0000000203137248 */ /* 0x000fc80003fe0100 */
[----:B------:R-:W-:-:S13]  /*10d70*/  ISETP.GT.AND P0, PT, R19, RZ, PT ;  /* 0x000000ff1300720c */ /* 0x000fda0003f04270 */
        /* <DEDUP_REMOVED lines=20> */
.L_x_4764:
[----:B------:R-:W1:Y:S01]  /*10ec0*/  S2R R3, SR_CgaCtaId ;  /* 0x0000000000037919 */ /* 0x000e620000008800 */
[----:B------:R-:W-:-:S04]  /*10ed0*/  MOV R18, 0x400 ;  /* 0x0000040000127802 */ /* 0x000fc80000000f00 */
[----:B-1----:R-:W-:-:S05]  /*10ee0*/  LEA R18, R3, R18, 0x18 ;  /* 0x0000001203127211 */ /* 0x002fca00078ec0ff */
[----:B------:R-:W-:-:S05]  /*10ef0*/  VIADD R0, R18, 0x21400 ;  /* 0x0002140012007836 */ /* 0x000fca0000000000 */
[----:B------:R-:W-:-:S13]  /*10f00*/  LOP3.LUT P0, RZ, R0, 0x3ff, RZ, 0xc0, !PT ;  /* 0x000003ff00ff7812 */ /* 0x000fda000780c0ff */
[----:B------:R-:W-:Y:S05]  /*10f10*/  @!P0 BRA `(.L_x_4766) ;  /* 0x0000000000408947 */ /* 0x000fea0003800000 */
        /* <DEDUP_REMOVED lines=8> */
[----:B------:R-:W-:Y:S01]  /*10fa0*/  MOV R8, 0x70 ;  /* 0x0000007000087802 */ /* 0x000fe20000000f00 */
[----:B------:R-:W-:Y:S02]  /*10fb0*/  IMAD.U32 R7, RZ, RZ, UR9 ;  /* 0x00000009ff077e24 */ /* 0x000fe4000f8e00ff */
[----:B------:R-:W-:-:S02]  /*10fc0*/  IMAD.U32 R10, RZ, RZ, UR4 ;  /* 0x00000004ff0a7e24 */ /* 0x000fc4000f8e00ff */
[----:B------:R-:W-:Y:S02]  /*10fd0*/  IMAD.U32 R11, RZ, RZ, UR5 ;  /* 0x00000005ff0b7e24 */ /* 0x000fe4000f8e00ff */
[----:B------:R-:W-:Y:S02]  /*10fe0*/  IMAD.MOV.U32 R12, RZ, RZ, 0x1 ;  /* 0x00000001ff0c7424 */ /* 0x000fe400078e00ff */
[----:B------:R-:W-:-:S07]  /*10ff0*/  IMAD.MOV.U32 R13, RZ, RZ, RZ ;  /* 0x000000ffff0d7224 */ /* 0x000fce00078e00ff */
[----:B------:R-:W-:-:S07]  /*11000*/  LEPC R20, `(.L_x_4766) ;  /* 0x000000001014794e */ /* 0x000fce0000000000 */
[----:B-1----:R-:W-:Y:S05]  /*11010*/  CALL.ABS.NOINC R2 ;  /* 0x0000000002007343 */ /* 0x002fea0003c00000 */
.L_x_4766:
[----:B------:R-:W-:-:S05]  /*11020*/  VIADD R0, R18, 0x400 ;  /* 0x0000040012007836 */ /* 0x000fca0000000000 */
        /* <DEDUP_REMOVED lines=10> */
[----:B------:R-:W-:Y:S01]  /*110d0*/  MOV R13, RZ ;  /* 0x000000ff000d7202 */ /* 0x000fe20000000f00 */
[----:B------:R-:W-:Y:S02]  /*110e0*/  IMAD.U32 R7, RZ, RZ, UR9 ;  /* 0x00000009ff077e24 */ /* 0x000fe4000f8e00ff */
[----:B------:R-:W-:-:S02]  /*110f0*/  IMAD.U32 R10, RZ, RZ, UR4 ;  /* 0x00000004ff0a7e24 */ /* 0x000fc4000f8e00ff */
[----:B------:R-:W-:Y:S02]  /*11100*/  IMAD.U32 R11, RZ, RZ, UR5 ;  /* 0x00000005ff0b7e24 */ /* 0x000fe4000f8e00ff */
[----:B------:R-:W-:Y:S02]  /*11110*/  IMAD.MOV.U32 R8, RZ, RZ, 0x70 ;  /* 0x00000070ff087424 */ /* 0x000fe400078e00ff */
[----:B-1----:R-:W-:-:S07]  /*11120*/  IMAD.MOV.U32 R12, RZ, RZ, 0x1 ;  /* 0x00000001ff0c7424 */ /* 0x002fce00078e00ff */
[----:B------:R-:W-:-:S07]  /*11130*/  LEPC R20, `(.L_x_4768) ;  /* 0x000000001014794e */ /* 0x000fce0000000000 */
[----:B--2---:R-:W-:Y:S05]  /*11140*/  CALL.ABS.NOINC R2 ;  /* 0x0000000002007343 */ /* 0x004fea0003c00000 */
.L_x_4768:
        /* <DEDUP_REMOVED lines=16> */
.L_x_4767:
        /* <DEDUP_REMOVED lines=12> */
[----:B------:R-:W-:Y:S01]  /*11310*/  UMOV UR40, URZ ;  /* 0x0000003f00287c82 */ /* 0x000fe20008000000 */
[----:B--2---:R-:W-:Y:S01]  /*11320*/  LOP3.LUT R7, R6, 0x1f, RZ, 0xc0, !PT ;  /* 0x0000001f06077812 */ /* 0x004fe200078ec0ff */
[----:B------:R-:W-:Y:S01]  /*11330*/  UMOV UR8, 0x40 ;  /* 0x0000004000087882 */ /* 0x000fe20000000000 */
[----:B------:R-:W-:Y:S01]  /*11340*/  MOV R4, UR42 ;  /* 0x0000002a00047c02 */ /* 0x000fe20008000f00 */
        /* <DEDUP_REMOVED lines=19> */
[----:B------:R-:W-:Y:S01]  /*11480*/  VIADD R5, R19, 0xffffffff ;  /* 0xffffffff13057836 */ /* 0x000fe20000000000 */
[----:B-1----:R-:W-:Y:S01]  /*11490*/  ISETP.NE.U32.AND P0, PT, R2, RZ, PT ;  /* 0x000000ff0200720c */ /* 0x002fe20003f05070 */
[----:B------:R2:W-:Y:S03]  /*114a0*/  @!UP1 UTMAPF.L2.4D [UR12], [UR4] ;  /* 0x0000000c040095b8 */ /* 0x0005e60008018000 */
[----:B------:R-:W-:-:S04]  /*114b0*/  ISETP.NE.AND.EX P0, PT, R3, RZ, PT, P0 ;  /* 0x000000ff0300720c */ /* 0x000fc80003f05300 */
[----:B----4-:R-:W-:Y:S01]  /*114c0*/  SEL R6, R0, RZ, !P0 ;  /* 0x000000ff00067207 */ /* 0x010fe20004000000 */
[----:B--2---:R-:W-:Y:S08]  /*114d0*/  BRA.DIV UR6, `(.L_x_4769) ;  /* 0x0000002a06107947 */ /* 0x004ff0000b800000 */
.L_x_4820:
[----:B------:R-:W-:Y:S01]  /*114e0*/  UMOV UR4, 0xffffffff ;  /* 0xffffffff00047882 */ /* 0x000fe20000000000 */
[----:B------:R-:W-:Y:S02]  /*114f0*/  SHF.R.S32.HI R12, RZ, 0x1f, R0 ;  /* 0x0000001fff0c7819 */ /* 0x000fe40000011400 */
[----:B------:R-:W-:Y:S05]  /*11500*/  BRA.DIV UR4, `(.L_x_4770) ;  /* 0x0000002a04307947 */ /* 0x000fea000b800000 */
[----:B------:R-:W-:-:S13]  /*11510*/  ELECT P6, URZ, PT ;  /* 0x00000000003f782f */ /* 0x000fda00038c0000 */
.L_x_4823:
[----:B------:R-:W-:Y:S05]  /*11520*/  @!P6 BRA `(.L_x_4771) ;  /* 0x0000000000f8e947 */ /* 0x000fea0003800000 */
        /* <DEDUP_REMOVED lines=14> */
[----:B------:R-:W-:-:S03]  /*11610*/  SHF.R.S32.HI R7, RZ, 0x1f, R6 ;  /* 0x0000001fff077819 */ /* 0x000fc60000011406 */
[----:B------:R-:W-:-:S04]  /*11620*/  IMAD.WIDE.U32 R6, R0, UR4, R6 ;  /* 0x0000000400067c25 */ /* 0x000fc8000f8e0006 */
[----:B------:R-:W-:Y:S01]  /*11630*/  IMAD.IADD R9, R7, 0x1, R9 ;  /* 0x0000000107097824 */ /* 0x000fe200078e0209 */
[----:B------:R-:W-:-:S04]  /*11640*/  LEA R8, P2, R6, R2, 0x2 ;  /* 0x0000000206087211 */ /* 0x000fc800078410ff */
[----:B------:R-:W-:-:S05]  /*11650*/  LEA.HI.X R9, R6, R3, R9, 0x2, P2 ;  /* 0x0000000306097211 */ /* 0x000fca00010f1409 */
[----:B------:R1:W5:Y:S04]  /*11660*/  LDG.E R6, desc[UR6][R8.64] ;  /* 0x0000000608067981 */ /* 0x000368000c1e1900 */
.L_x_4772:
[----:B-1----:R-:W-:Y:S02]  /*11670*/  LEA R8, R16, R18, 0x3 ;  /* 0x0000001210087211 */ /* 0x002fe400078e18ff */
[----:B------:R-:W-:-:S04]  /*11680*/  SHF.L.U32 R7, R17, 0x1f, RZ ;  /* 0x0000001f11077819 */ /* 0x000fc800000006ff */
[----:B------:R-:W1:Y:S02]  /*11690*/  SYNCS.PHASECHK.TRANS64.TRYWAIT P2, [R8+URZ+0x36840], R7 ;  /* 0x03684007080075a7 */ /* 0x000e64000804017f */
[----:B-1----:R-:W-:Y:S05]  /*116a0*/  @!P2 BRA `(.L_x_4773) ;  /* 0x0000002400e8a947 */ /* 0x002fea0003800000 */
.L_x_4824:
        /* <DEDUP_REMOVED lines=11> */
.L_x_4774:
[----:B-1----:R-:W-:Y:S01]  /*11760*/  IMAD R7, R16, 0xa800, R18 ;  /* 0x0000a80010077824 */ /* 0x002fe200078e0212 */
        /* <DEDUP_REMOVED lines=26> */
.L_x_4771:
[----:B------:R-:W-:Y:S05]  /*11910*/  WARPSYNC.ALL ;  /* 0x0000000000007948 */ /* 0x000fea0003800000 */
[----:B------:R-:W2:Y:S01]  /*11920*/  LDL.LU R8, [R1+0x4] ;  /* 0x0000040001087983 */ /* 0x000ea20000300800 */
[----:B------:R-:W-:Y:S02]  /*11930*/  ELECT P2, URZ, PT ;  /* 0x00000000003f782f */ /* 0x000fe40003840000 */
[----:B------:R-:W-:Y:S01]  /*11940*/  ISETP.GE.AND P3, PT, R19, 0x2, PT ;  /* 0x000000021300780c */ /* 0x000fe20003f66270 */
[----:B------:R-:W-:Y:S01]  /*11950*/  UIADD3 UR4, UP0, UR38, 0x270, URZ ;  /* 0x0000027026047890 */ /* 0x000fe2000ff1e03f */
[----:B------:R-:W-:Y:S01]  /*11960*/  UMOV UR11, UR41 ;  /* 0x00000029000b7c82 */ /* 0x000fe20008000000 */
[----:B------:R-:W-:-:S02]  /*11970*/  UMOV UR12, UR42 ;  /* 0x0000002a000c7c82 */ /* 0x000fc40008000000 */
[----:B------:R-:W-:Y:S01]  /*11980*/  UIADD3.X UR5, URZ, UR39, URZ, UP0, !UPT ;  /* 0x000000273f057290 */ /* 0x000fe200087fe43f */
[----:B------:R-:W-:Y:S01]  /*11990*/  UMOV UR13, UR43 ;  /* 0x0000002b000d7c82 */ /* 0x000fe20008000000 */
[----:B------:R-:W-:Y:S01]  /*119a0*/  UMOV UR6, 0x0 ;  /* 0x0000000000067882 */ /* 0x000fe20000000000 */
[----:B------:R-:W-:Y:S01]  /*119b0*/  UMOV UR7, 0x12f00000 ;  /* 0x12f0000000077882 */ /* 0x000fe20000000000 */
[----:B------:R-:W-:Y:S01]  /*119c0*/  UMOV UR10, URZ ;  /* 0x0000003f000a7c82 */ /* 0x000fe20008000000 */
[----:B------:R-:W-:Y:S01]  /*119d0*/  UMOV UR27, UR41 ;  /* 0x00000029001b7c82 */ /* 0x000fe20008000000 */
[----:B------:R-:W-:Y:S01]  /*119e0*/  @P2 IMAD.MOV.U32 R7, RZ, RZ, 0xc000 ;  /* 0x0000c000ff072424 */ /* 0x000fe200078e00ff */
[----:B------:R-:W-:Y:S06]  /*119f0*/  BAR.SYNC.DEFER_BLOCKING 0x8, 0x120 ;  /* 0x0204800000007b1d */ /* 0x000fec0000010000 */
[----:B------:R-:W-:Y:S01]  /*11a00*/  UMOV UR28, UR42 ;  /* 0x0000002a001c7c82 */ /* 0x000fe20008000000 */
[----:B------:R-:W-:Y:S01]  /*11a10*/  UMOV UR29, UR43 ;  /* 0x0000002b001d7c82 */ /* 0x000fe20008000000 */
[----:B------:R-:W-:Y:S01]  /*11a20*/  UMOV UR26, 0x40 ;  /* 0x00000040001a7882 */ /* 0x000fe20000000000 */
[----:B------:R-:W-:Y:S01]  /*11a30*/  UMOV UR19, UR41 ;  /* 0x0000002900137c82 */ /* 0x000fe20008000000 */
[----:B------:R-:W-:Y:S01]  /*11a40*/  UMOV UR20, UR42 ;  /* 0x0000002a00147c82 */ /* 0x000fe20008000000 */
[----:B------:R-:W-:Y:S01]  /*11a50*/  UMOV UR21, UR43 ;  /* 0x0000002b00157c82 */ /* 0x000fe20008000000 */
[----:B------:R-:W-:Y:S01]  /*11a60*/  UMOV UR18, 0x80 ;  /* 0x0000008000127882 */ /* 0x000fe20000000000 */
[----:B------:R1:W-:Y:S02]  /*11a70*/  @P2 SYNCS.ARRIVE.TRANS64 RZ, [R18+URZ+0x36800], R7 ;  /* 0x0368000712ff29a7 */ /* 0x0003e4000800003f */
[----:B-1----:R-:W-:-:S05]  /*11a80*/  @P2 VIADD R7, R18, 0x15400 ;  /* 0x0001540012072836 */ /* 0x002fca0000000000 */
[----:B------:R-:W-:Y:S01]  /*11a90*/  @P2 R2UR UR8, R7 ;  /* 0x00000000070822ca */ /* 0x000fe200000e0000 */
[----:B------:R-:W-:-:S05]  /*11aa0*/  @P2 VIADD R7, R18, 0x36800 ;  /* 0x0003680012072836 */ /* 0x000fca0000000000 */
[----:B------:R-:W-:Y:S01]  /*11ab0*/  @P2 R2UR UR9, R7 ;  /* 0x00000000070922ca */ /* 0x000fe200000e0000 */
[----:B------:R-:W-:-:S05]  /*11ac0*/  @P2 VIADD R7, R18, 0x19400 ;  /* 0x0001940012072836 */ /* 0x000fca0000000000 */
[----:B------:R-:W-:Y:S02]  /*11ad0*/  @P2 R2UR UR24, R7 ;  /* 0x00000000071822ca */ /* 0x000fe400000e0000 */
[----:B------:R-:W-:-:S04]  /*11ae0*/  @P2 IADD3 R7, R18, 0x1d400, RZ ;  /* 0x0001d40012072810 */ /* 0x000fc80007ffe0ff */
[----:B------:R-:W-:Y:S01]  /*11af0*/  @P2 R2UR UR16, R7 ;  /* 0x00000000071022ca */ /* 0x000fe200000e0000 */
[----:B------:R-:W-:Y:S01]  /*11b00*/  UMOV UR25, UR9 ;  /* 0x0000000900197c82 */ /* 0x000fe20008000000 */
[----:B------:R1:W-:Y:S01]  /*11b10*/  UTMALDG.4D [UR8], [UR4], desc[UR6] ;  /* 0x00000608040075b4 */ /* 0x0003e20008019000 */
[----:B------:R-:W-:-:S04]  /*11b20*/  UMOV UR17, UR9 ;  /* 0x0000000900117c82 */ /* 0x000fc80008000000 */
[----:B------:R1:W-:Y:S06]  /*11b30*/  UTMALDG.4D [UR24], [UR4], desc[UR6] ;  /* 0x00000618040075b4 */ /* 0x0003ec0008019000 */
        /* <DEDUP_REMOVED lines=9> */
.L_x_4825:
[----:B------:R-:W-:Y:S05]  /*11bd0*/  @!P3 BRA `(.L_x_4776) ;  /* 0x00000014007cb947 */ /* 0x000fea0003800000 */
[C---:B-1----:R-:W-:Y:S01]  /*11be0*/  LOP3.LUT R7, R19.reuse, 0x1, RZ, 0xc0, !PT ;  /* 0x0000000113077812 */ /* 0x042fe200078ec0ff */
[----:B------:R-:W-:Y:S01]  /*11bf0*/  VIADD R10, R19, 0xfffffffe ;  /* 0xfffffffe130a7836 */ /* 0x000fe20000000000 */
[----:B------:R-:W-:Y:S02]  /*11c00*/  ULDC.64 UR36, c[0x0][0x408] ;  /* 0x0001020000247ab9 */ /* 0x000fe40000000a00 */
[----:B------:R-:W-:Y:S01]  /*11c10*/  ISETP.NE.U32.AND P2, PT, R7, 0x1, PT ;  /* 0x000000010700780c */ /* 0x000fe20003f45070 */
[----:B------:R-:W-:-:S12]  /*11c20*/  IMAD.MOV.U32 R7, RZ, RZ, R10 ;  /* 0x000000ffff077224 */ /* 0x000fd800078e000a */
[----:B------:R-:W-:Y:S05]  /*11c30*/  @!P2 BRA `(.L_x_4777) ;  /* 0x0000000400cca947 */ /* 0x000fea0003800000 */
[----:B------:R-:W-:Y:S01]  /*11c40*/  VIADD R11, R16, 0x1 ;  /* 0x00000001100b7836 */ /* 0x000fe20000000000 */
[----:B------:R-:W-:Y:S04]  /*11c50*/  BSSY B0, `(.L_x_4778) ;  /* 0x000006e000007945 */ /* 0x000fe80003800000 */
[----:B------:R-:W-:-:S04]  /*11c60*/  ISETP.NE.AND P2, PT, R11, 0x2, PT ;  /* 0x000000020b00780c */ /* 0x000fc80003f45270 */
[----:B------:R-:W-:Y:S02]  /*11c70*/  SEL R8, RZ, 0x1, P2 ;  /* 0x00000001ff087807 */ /* 0x000fe40001000000 */
[----:B------:R-:W-:Y:S02]  /*11c80*/  SEL R11, R11, RZ, P2 ;  /* 0x000000ff0b0b7207 */ /* 0x000fe40001000000 */
[----:B------:R-:W-:Y:S01]  /*11c90*/  LOP3.LUT R13, R17, R8, RZ, 0x3c, !PT ;  /* 0x00000008110d7212 */ /* 0x000fe200078e3cff */
[----:B------:R-:W-:Y:S06]  /*11ca0*/  @!P6 BRA `(.L_x_4779) ;  /* 0x0000000400a0e947 */ /* 0x000fec0003800000 */
[----:B------:R-:W-:Y:S01]  /*11cb0*/  MOV R8, R6 ;  /* 0x0000000600087202 */ /* 0x000fe20000000f00 */
        /* <DEDUP_REMOVED lines=20> */
.L_x_4780:
[----:B-1----:R-:W-:Y:S01]  /*11e00*/  IMAD R3, R11, 0x8, R18 ;  /* 0x000000080b037824 */ /* 0x002fe200078e0212 */
[----:B------:R-:W-:-:S04]  /*11e10*/  SHF.L.U32 R2, R13, 0x1f, RZ ;  /* 0x0000001f0d027819 */ /* 0x000fc800000006ff */
[----:B------:R-:W1:Y:S02]  /*11e20*/  SYNCS.PHASECHK.TRANS64.TRYWAIT P2, [R3+URZ+0x36840], R2 ;  /* 0x03684002030075a7 */ /* 0x000e64000804017f */
[----:B-1----:R-:W-:Y:S05]  /*11e30*/  @!P2 BRA `(.L_x_4781) ;  /* 0x00000020002ca947 */ /* 0x002fea0003800000 */
.L_x_4826:
        /* <DEDUP_REMOVED lines=11> */
.L_x_4782:
        /* <DEDUP_REMOVED lines=12> */
[----:B------:R-:W-:Y:S01]  /*11fb0*/  VIADD R3, R18, 0x36800 ;  /* 0x0003680012037836 */ /* 0x000fe20000000000 */
[----:B------:R-:W-:Y:S01]  /*11fc0*/  UMOV UR17, 0x80 ;  /* 0x0000008000117882 */ /* 0x000fe20000000000 */
[----:B------:R-:W-:Y:S01]  /*11fd0*/  UIADD3 UR9, UR9, 0x36830, URZ ;  /* 0x0003683009097890 */ /* 0x000fe2000fffe03f */
[----:B------:R-:W-:Y:S01]  /*11fe0*/  SHF.L.U32 R2, R17, 0x1f, RZ ;  /* 0x0000001f11027819 */ /* 0x000fe200000006ff */
[----:B------:R-:W-:Y:S01]  /*11ff0*/  UIMAD UR11, UR11, 0x70, URZ ;  /* 0x000000700b0b78a4 */ /* 0x000fe2000f8e023f */
[----:B------:R-:W-:Y:S01]  /*12000*/  IMAD R3, R16, 0x8, R3 ;  /* 0x0000000810037824 */ /* 0x000fe200078e0203 */
[----:B------:R-:W-:-:S02]  /*12010*/  UIADD3 UR8, UR14, 0x21400, URZ ;  /* 0x000214000e087890 */ /* 0x000fc4000fffe03f */
        /* <DEDUP_REMOVED lines=11> */
.L_x_4827:
[----:B------:R-:W-:Y:S05]  /*120d0*/  @P3 BRA `(.L_x_4784) ;  /* 0x0000000000203947 */ /* 0x000fea0003800000 */
[----:B------:R-:W2:Y:S01]  /*120e0*/  S2R R9, SR_TID.X ;  /* 0x0000000000097919 */ /* 0x000ea20000002100 */
[----:B-1----:R-:W-:Y:S02]  /*120f0*/  IMAD R2, R16, 0x8, R18 ;  /* 0x0000000810027824 */ /* 0x002fe400078e0212 */
[----:B------:R-:W-:-:S04]  /*12100*/  IMAD.MOV.U32 R3, RZ, RZ, 0xa800 ;  /* 0x0000a800ff037424 */ /* 0x000fc800078e00ff */
[----:B------:R3:W-:Y:S01]  /*12110*/  SYNCS.ARRIVE.TRANS64 RZ, [R2+URZ+0x36850], R3 ;  /* 0x0368500302ff79a7 */ /* 0x0007e2000800003f */
[----:B--2---:R-:W-:-:S04]  /*12120*/  LOP3.LUT R9, R9, 0x1f, RZ, 0xc0, !PT ;  /* 0x0000001f09097812 */ /* 0x004fc800078ec0ff */
[----:B------:R-:W-:-:S13]  /*12130*/  ISETP.NE.AND P2, PT, R9, RZ, PT ;  /* 0x000000ff0900720c */ /* 0x000fda0003f45270 */
[----:B---3--:R-:W-:Y:S05]  /*12140*/  @!P2 BRA `(.L_x_4784) ;  /* 0x000000000004a947 */ /* 0x008fea0003800000 */
[----:B------:R-:W-:Y:S01]  /*12150*/  BPT.TRAP 0x1 ;  /* 0x000000040000795c */ /* 0x000fe20000300000 */
.L_x_4784:
[--C-:B-1----:R-:W-:Y:S01]  /*12160*/  IMAD R2, R16, 0x8, R18.reuse ;  /* 0x0000000810027824 */ /* 0x102fe200078e0212 */
[----:B------:R-:W-:Y:S01]  /*12170*/  R2UR UR11, R5 ;  /* 0x00000000050b72ca */ /* 0x000fe200000e0000 */
[----:B------:R-:W-:Y:S01]  /*12180*/  UIADD3 UR4, UP0, UR38, 0x470, URZ ;  /* 0x0000047026047890 */ /* 0x000fe2000ff1e03f */
[----:B------:R-:W-:Y:S01]  /*12190*/  R2UR UR13, R6 ;  /* 0x00000000060d72ca */ /* 0x000fe200000e0000 */
[----:B------:R-:W-:Y:S01]  /*121a0*/  UMOV UR10, URZ ;  /* 0x0000003f000a7c82 */ /* 0x000fe20008000000 */
[----:B------:R-:W-:Y:S01]  /*121b0*/  R2UR UR9, R2 ;  /* 0x00000000020972ca */ /* 0x000fe200000e0000 */
[----:B------:R-:W-:Y:S01]  /*121c0*/  IMAD R2, R16, 0xa800, R18 ;  /* 0x0000a80010027824 */ /* 0x000fe200078e0212 */
[----:B------:R-:W-:Y:S01]  /*121d0*/  R2UR UR12, R4 ;  /* 0x00000000040c72ca */ /* 0x000fe200000e0000 */
[----:B------:R-:W-:Y:S01]  /*121e0*/  UIADD3.X UR5, URZ, UR39, URZ, UP0, !UPT ;  /* 0x000000273f057290 */ /* 0x000fe200087fe43f */
[----:B------:R-:W-:Y:S01]  /*121f0*/  MOV R6, R8 ;  /* 0x0000000800067202 */ /* 0x000fe20000000f00 */
[----:B------:R-:W-:Y:S01]  /*12200*/  UMOV UR6, 0x0 ;  /* 0x0000000000067882 */ /* 0x000fe20000000000 */
[----:B------:R-:W-:Y:S01]  /*12210*/  R2UR UR15, R2 ;  /* 0x00000000020f72ca */ /* 0x000fe200000e0000 */
[----:B------:R-:W-:Y:S01]  /*12220*/  UMOV UR7, 0x14f00000 ;  /* 0x14f0000000077882 */ /* 0x000fe20000000000 */
[----:B------:R-:W-:Y:S01]  /*12230*/  UMOV UR16, 0x40 ;  /* 0x0000004000107882 */ /* 0x000fe20000000000 */
[----:B------:R-:W-:Y:S01]  /*12240*/  UIMAD UR11, UR11, 0x70, URZ ;  /* 0x000000700b0b78a4 */ /* 0x000fe2000f8e023f */
[----:B------:R-:W-:-:S03]  /*12250*/  IMAD.MOV.U32 R5, RZ, RZ, R7 ;  /* 0x000000ffff057224 */ /* 0x000fc600078e0007 */
        /* <DEDUP_REMOVED lines=13> */
.L_x_4779:
[----:B------:R-:W-:Y:S05]  /*12330*/  BSYNC B0 ;  /* 0x0000000000007941 */ /* 0x000fea0003800000 */
.L_x_4778:
[----:B------:R-:W-:Y:S02]  /*12340*/  VIADD R7, R19, 0xfffffffd ;  /* 0xfffffffd13077836 */ /* 0x000fe40000000000 */
[----:B------:R-:W-:Y:S02]  /*12350*/  IMAD.MOV.U32 R16, RZ, RZ, R11 ;  /* 0x000000ffff107224 */ /* 0x000fe400078e000b */
[----:B------:R-:W-:-:S07]  /*12360*/  IMAD.MOV.U32 R17, RZ, RZ, R13 ;  /* 0x000000ffff117224 */ /* 0x000fce00078e000d */
.L_x_4777:
[----:B------:R-:W-:Y:S01]  /*12370*/  ISETP.NE.AND P2, PT, R10, RZ, PT ;  /* 0x000000ff0a00720c */ /* 0x000fe20003f45270 */
[----:B------:R-:W-:-:S12]  /*12380*/  BSSY B0, `(.L_x_4776) ;  /* 0x00000e4000007945 */ /* 0x000fd80003800000 */
[----:B------:R-:W-:Y:S05]  /*12390*/  @!P2 BRA `(.L_x_4785) ;  /* 0x0000000c0088a947 */ /* 0x000fea0003800000 */
[----:B------:R-:W-:-:S07]  /*123a0*/  IMAD.MOV.U32 R8, RZ, RZ, R6 ;  /* 0x000000ffff087224 */ /* 0x000fce00078e0006 */
.L_x_4800:
[----:B------:R-:W-:Y:S01]  /*123b0*/  IADD3 R10, R16, 0x1, RZ ;  /* 0x00000001100a7810 */ /* 0x000fe20007ffe0ff */
        /* <DEDUP_REMOVED lines=17> */
[--C-:B------:R-:W-:Y:S01]  /*124d0*/  SHF.R.S32.HI R3, RZ, 0x1f, R2.reuse ;  /* 0x0000001fff037819 */ /* 0x100fe20000011402 */
[----:B------:R-:W-:Y:S02]  /*124e0*/  IMAD.MOV R13, RZ, RZ, -R2 ;  /* 0x000000ffff0d7224 */ /* 0x000fe400078e0a02 */
[----:B------:R-:W-:Y:S02]  /*124f0*/  IMAD R14, R0, UR37, R14 ;  /* 0x00000025000e7c24 */ /* 0x000fe4000f8e020e */
[----:B------:R-:W-:Y:S02]  /*12500*/  IMAD R13, R8, R13, R7 ;  /* 0x0000000d080d7224 */ /* 0x000fe400078e0207 */
[----:B------:R-:W1:Y:S01]  /*12510*/  LDC.64 R8, c[0x0][0x3f8] ;  /* 0x0000fe00ff087b82 */ /* 0x000e620000000a00 */
[----:B------:R-:W-:-:S04]  /*12520*/  IMAD.WIDE.U32 R2, R0, UR36, R2 ;  /* 0x0000002400027c25 */ /* 0x000fc8000f8e0002 */
[----:B------:R-:W-:Y:S01]  /*12530*/  IMAD.IADD R14, R14, 0x1, R3 ;  /* 0x000000010e0e7824 */ /* 0x000fe200078e0203 */
[----:B-1----:R-:W-:-:S04]  /*12540*/  LEA R8, P2, R2, R8, 0x2 ;  /* 0x0000000802087211 */ /* 0x002fc800078410ff */
[----:B------:R-:W-:-:S05]  /*12550*/  LEA.HI.X R9, R2, R9, R14, 0x2, P2 ;  /* 0x0000000902097211 */ /* 0x000fca00010f140e */
[----:B------:R1:W5:Y:S04]  /*12560*/  LDG.E R8, desc[UR4][R8.64] ;  /* 0x0000000408087981 */ /* 0x000368000c1e1900 */
.L_x_4788:
[----:B------:R-:W-:Y:S01]  /*12570*/  IMAD R2, R10, 0x8, R18 ;  /* 0x000000080a027824 */ /* 0x000fe200078e0212 */
[----:B------:R-:W-:-:S04]  /*12580*/  SHF.L.U32 R3, R11, 0x1f, RZ ;  /* 0x0000001f0b037819 */ /* 0x000fc800000006ff */
[----:B------:R-:W2:Y:S02]  /*12590*/  SYNCS.PHASECHK.TRANS64.TRYWAIT P2, [R2+URZ+0x36840], R3 ;  /* 0x03684003020075a7 */ /* 0x000ea4000804017f */
[----:B--2---:R-:W-:Y:S05]  /*125a0*/  @!P2 BRA `(.L_x_4789) ;  /* 0x000000180078a947 */ /* 0x004fea0003800000 */
.L_x_4828:
        /* <DEDUP_REMOVED lines=11> */
.L_x_4790:
[----:B------:R-:W-:Y:S01]  /*12660*/  R2UR UR9, R2 ;  /* 0x00000000020972ca */ /* 0x000fe200000e0000 */
[----:B--2---:R-:W-:Y:S01]  /*12670*/  IMAD R2, R10, 0xa800, R18 ;  /* 0x0000a8000a027824 */ /* 0x004fe200078e0212 */
[----:B------:R-:W-:Y:S01]  /*12680*/  R2UR UR11, R13 ;  /* 0x000000000d0b72ca */ /* 0x000fe200000e0000 */
        /* <DEDUP_REMOVED lines=9> */
[----:B------:R-:W-:Y:S01]  /*12720*/  VIADD R3, R18, 0x36800 ;  /* 0x0003680012037836 */ /* 0x000fe20000000000 */
[----:B------:R-:W-:Y:S01]  /*12730*/  UIADD3 UR9, UR9, 0x36830, URZ ;  /* 0x0003683009097890 */ /* 0x000fe2000fffe03f */
[----:B------:R-:W-:Y:S01]  /*12740*/  SHF.L.U32 R17, R17, 0x1f, RZ ;  /* 0x0000001f11117819 */ /* 0x000fe200000006ff */
[----:B------:R-:W-:Y:S01]  /*12750*/  UIMAD UR11, UR11, 0x70, URZ ;  /* 0x000000700b0b78a4 */ /* 0x000fe2000f8e023f */
[----:B------:R-:W-:Y:S01]  /*12760*/  IMAD R2, R16, 0x8, R3 ;  /* 0x0000000810027824 */ /* 0x000fe200078e0203 */
[----:B------:R-:W-:-:S02]  /*12770*/  UMOV UR17, 0x80 ;  /* 0x0000008000117882 */ /* 0x000fc40000000000 */
        /* <DEDUP_REMOVED lines=12> */
.L_x_4829:
        /* <DEDUP_REMOVED lines=8> */
.L_x_4792:
        /* <DEDUP_REMOVED lines=13> */
[----:B------:R-:W-:Y:S01]  /*12990*/  UIMAD UR11, UR11, 0x70, URZ ;  /* 0x000000700b0b78a4 */ /* 0x000fe2000f8e023f */
[----:B------:R-:W-:Y:S01]  /*129a0*/  IMAD.MOV.U32 R6, RZ, RZ, R8 ;  /* 0x000000ffff067224 */ /* 0x000fe200078e0008 */
        /* <DEDUP_REMOVED lines=14> */
.L_x_4787:
[----:B------:R-:W-:Y:S05]  /*12a90*/  BSYNC B1 ;  /* 0x0000000000017941 */ /* 0x000fea0003800000 */
.L_x_4786:
[----:B------:R-:W-:Y:S01]  /*12aa0*/  IADD3 R16, R10, 0x1, RZ ;  /* 0x000000010a107810 */ /* 0x000fe20007ffe0ff */
[----:B------:R-:W-:Y:S03]  /*12ab0*/  BSSY B1, `(.L_x_4793) ;  /* 0x000006d000017945 */ /* 0x000fe60003800000 */
        /* <DEDUP_REMOVED lines=25> */
.L_x_4795:
[----:B------:R-:W-:Y:S01]  /*12c50*/  IMAD R2, R16, 0x8, R18 ;  /* 0x0000000810027824 */ /* 0x000fe200078e0212 */
[----:B------:R-:W-:-:S04]  /*12c60*/  SHF.L.U32 R3, R17, 0x1f, RZ ;  /* 0x0000001f11037819 */ /* 0x000fc800000006ff */
[----:B------:R-:W2:Y:S02]  /*12c70*/  SYNCS.PHASECHK.TRANS64.TRYWAIT P2, [R2+URZ+0x36840], R3 ;  /* 0x03684003020075a7 */ /* 0x000ea4000804017f */
[----:B--2---:R-:W-:Y:S05]  /*12c80*/  @!P2 BRA `(.L_x_4796) ;  /* 0x0000001000e8a947 */ /* 0x004fea0003800000 */
.L_x_4830:
        /* <DEDUP_REMOVED lines=11> */
.L_x_4797:
[----:B--2---:R-:W-:Y:S01]  /*12d40*/  VIADD R3, R18, 0x36800 ;  /* 0x0003680012037836 */ /* 0x004fe20000000000 */
[----:B------:R-:W-:Y:S01]  /*12d50*/  R2UR UR11, R13 ;  /* 0x000000000d0b72ca */ /* 0x000fe200000e0000 */
[----:B------:R-:W-:Y:S01]  /*12d60*/  UIADD3 UR4, UP0, UR38, 0x370, URZ ;  /* 0x0000037026047890 */ /* 0x000fe2000ff1e03f */
[----:B------:R-:W-:Y:S01]  /*12d70*/  R2UR UR12, R4 ;  /* 0x00000000040c72ca */ /* 0x000fe200000e0000 */
[--C-:B------:R-:W-:Y:S01]  /*12d80*/  IMAD R2, R16, 0x8, R3.reuse ;  /* 0x0000000810027824 */ /* 0x100fe200078e0203 */
[----:B-----5:R-:W-:Y:S01]  /*12d90*/  R2UR UR13, R8 ;  /* 0x00000000080d72ca */ /* 0x020fe200000e0000 */
[----:B------:R-:W-:Y:S01]  /*12da0*/  UIADD3.X UR5, URZ, UR39, URZ, UP0, !UPT ;  /* 0x000000273f057290 */ /* 0x000fe200087fe43f */
[----:B------:R-:W-:Y:S01]  /*12db0*/  SHF.L.U32 R11, R11, 0x1f, RZ ;  /* 0x0000001f0b0b7819 */ /* 0x000fe200000006ff */
[----:B------:R-:W-:Y:S01]  /*12dc0*/  UMOV UR10, URZ ;  /* 0x0000003f000a7c82 */ /* 0x000fe20008000000 */
[----:B------:R-:W-:Y:S01]  /*12dd0*/  R2UR UR9, R2 ;  /* 0x00000000020972ca */ /* 0x000fe200000e0000 */
[----:B------:R-:W-:Y:S01]  /*12de0*/  IMAD R2, R16, 0xa800, R18 ;  /* 0x0000a80010027824 */ /* 0x000fe200078e0212 */
[----:B------:R-:W-:Y:S01]  /*12df0*/  UMOV UR6, 0x0 ;  /* 0x0000000000067882 */ /* 0x000fe20000000000 */
[----:B------:R-:W-:Y:S01]  /*12e00*/  UMOV UR7, 0x14f00000 ;  /* 0x14f0000000077882 */ /* 0x000fe20000000000 */
[----:B------:R-:W-:Y:S01]  /*12e10*/  UMOV UR17, 0x40 ;  /* 0x0000004000117882 */ /* 0x000fe20000000000 */
[----:B------:R-:W-:Y:S01]  /*12e20*/  UIMAD UR11, UR11, 0x70, URZ ;  /* 0x000000700b0b78a4 */ /* 0x000fe2000f8e023f */
[----:B------:R-:W-:Y:S01]  /*12e30*/  R2UR UR8, R2 ;  /* 0x00000000020872ca */ /* 0x000fe200000e0000 */
[----:B------:R-:W-:Y:S01]  /*12e40*/  UMOV UR18, 0x80 ;  /* 0x0000008000127882 */ /* 0x000fe20000000000 */
[----:B------:R-:W-:-:S05]  /*12e50*/  IMAD R2, R10, 0x8, R3 ;  /* 0x000000080a027824 */ /* 0x000fca00078e0203 */
        /* <DEDUP_REMOVED lines=14> */
.L_x_4831:
        /* <DEDUP_REMOVED lines=8> */
.L_x_4799:
        /* <DEDUP_REMOVED lines=13> */
[----:B------:R-:W-:Y:S01]  /*13090*/  MOV R6, R8 ;  /* 0x0000000800067202 */ /* 0x000fe20000000f00 */
[----:B------:R-:W-:-:S02]  /*130a0*/  UIMAD UR11, UR11, 0x70, URZ ;  /* 0x000000700b0b78a4 */ /* 0x000fc4000f8e023f */
        /* <DEDUP_REMOVED lines=13> */
.L_x_4794:
[----:B------:R-:W-:Y:S05]  /*13180*/  BSYNC B1 ;  /* 0x0000000000017941 */ /* 0x000fea0003800000 */
.L_x_4793:
[C---:B------:R-:W-:Y:S01]  /*13190*/  ISETP.GT.AND P2, PT, R7.reuse, 0x1, PT ;  /* 0x000000010700780c */ /* 0x040fe20003f44270 */
[----:B------:R-:W-:-:S12]  /*131a0*/  VIADD R7, R7, 0xfffffffe ;  /* 0xfffffffe07077836 */ /* 0x000fd80000000000 */
[----:B------:R-:W-:Y:S05]  /*131b0*/  @P2 BRA `(.L_x_4800) ;  /* 0xfffffff0007c2947 */ /* 0x000fea000383ffff */
.L_x_4785:
[----:B------:R-:W-:Y:S05]  /*131c0*/  BSYNC B0 ;  /* 0x0000000000007941 */ /* 0x000fea0003800000 */
.L_x_4776:
        /* <DEDUP_REMOVED lines=14> */
[----:B-1----:R-:W-:-:S05]  /*132b0*/  IADD3 R0, R0, UR44, R9 ;  /* 0x0000002c00007c10 */ /* 0x002fca000fffe009 */
[----:B------:R2:W-:Y:S02]  /*132c0*/  STL [R1], R0 ;  /* 0x0000000001007387 */ /* 0x0005e40000100800 */
.L_x_4802:
[----:B------:R-:W-:Y:S05]  /*132d0*/  BSYNC B0 ;  /* 0x0000000000007941 */ /* 0x000fea0003800000 */
.L_x_4801:
[----:B------:R-:W-:Y:S04]  /*132e0*/  BSSY B0, `(.L_x_4803) ;  /* 0x000002c000007945 */ /* 0x000fe80003800000 */
[----:B------:R-:W-:Y:S05]  /*132f0*/  @!P6 BRA `(.L_x_4804) ;  /* 0x0000000000a8e947 */ /* 0x000fea0003800000 */
[----:B--2---:R-:W1:Y:S01]  /*13300*/  S2R R0, SR_TID.X ;  /* 0x0000000000007919 */ /* 0x004e620000002100 */
[----:B------:R-:W-:Y:S01]  /*13310*/  IMAD R3, R16, 0x8, R18 ;  /* 0x0000000810037824 */ /* 0x000fe200078e0212 */
[----:B-1----:R-:W-:Y:S02]  /*13320*/  LOP3.LUT R2, R0, 0x7f, RZ, 0xc0, !PT ;  /* 0x0000007f00027812 */ /* 0x002fe400078ec0ff */
[----:B------:R-:W-:Y:S02]  /*13330*/  SHF.L.U32 R0, R17, 0x1f, RZ ;  /* 0x0000001f11007819 */ /* 0x000fe400000006ff */
[----:B------:R-:W-:Y:S02]  /*13340*/  ISETP.NE.AND P1, PT, R2, RZ, PT ;  /* 0x000000ff0200720c */ /* 0x000fe40003f25270 */
[----:B------:R-:W1:Y:S02]  /*13350*/  SYNCS.PHASECHK.TRANS64.TRYWAIT P0, [R3+URZ+0x36860], R0 ;  /* 0x03686000030075a7 */ /* 0x000e64000800017f */
[----:B-1----:R-:W-:Y:S09]  /*13360*/  @!P0 BRA `(.L_x_4805) ;  /* 0x0000000c00588947 */ /* 0x002ff20003800000 */
.L_x_4832:
        /* <DEDUP_REMOVED lines=8> */
.L_x_4806:
        /* <DEDUP_REMOVED lines=26> */
[----:B---3--:R-:W-:Y:S01]  /*13590*/  NOP ;  /* 0x0000000000007918 */ /* 0x008fe20000000000 */
.L_x_4804:
[----:B------:R-:W-:Y:S05]  /*135a0*/  BSYNC B0 ;  /* 0x0000000000007941 */ /* 0x000fea0003800000 */
.L_x_4803:
[----:B------:R3:W5:Y:S01]  /*135b0*/  LDL.LU R13, [R1] ;  /* 0x00000000010d7983 */ /* 0x0007620000300800 */
[----:B------:R-:W-:-:S05]  /*135c0*/  VIADD R16, R16, 0x1 ;  /* 0x0000000110107836 */ /* 0x000fca0000000000 */
[----:B------:R-:W-:-:S04]  /*135d0*/  ISETP.NE.AND P0, PT, R16, 0x2, PT ;  /* 0x000000021000780c */ /* 0x000fc80003f05270 */
[----:B-12---:R-:W-:Y:S02]  /*135e0*/  SEL R0, RZ, 0x1, P0 ;  /* 0x00000001ff007807 */ /* 0x006fe40000000000 */
[----:B------:R-:W-:Y:S02]  /*135f0*/  SEL R16, R16, RZ, P0 ;  /* 0x000000ff10107207 */ /* 0x000fe40000000000 */
[----:B---3--:R-:W-:-:S07]  /*13600*/  LOP3.LUT R17, R17, R0, RZ, 0x3c, !PT ;  /* 0x0000000011117212 */ /* 0x008fce00078e3cff */
.L_x_4765:
[----:B------:R-:W-:Y:S05]  /*13610*/  BSYNC B6 ;  /* 0x0000000000067941 */ /* 0x000fea0003800000 */
.L_x_4763:
[----:B------:R-:W-:-:S03]  /*13620*/  UMOV UR4, 0xffffffff ;  /* 0xffffffff00047882 */ /* 0x000fc60000000000 */
[----:B------:R-:W-:Y:S05]  /*13630*/  BRA.DIV UR4, `(.L_x_4807) ;  /* 0x0000000a04b87947 */ /* 0x000fea000b800000 */
[----:B-----5:R1:W2:Y:S02]  /*13640*/  SHFL.IDX PT, R14, R13, RZ, 0x1f ;  /* 0x00001fff0d0e7589 */ /* 0x0202a400000e0000 */
.L_x_4835:
[----:B------:R-:W3:Y:S01]  /*13650*/  S2R R0, SR_TID.X ;  /* 0x0000000000007919 */ /* 0x000ee20000002100 */
[----:B------:R-:W-:Y:S05]  /*13660*/  WARPSYNC.ALL ;  /* 0x0000000000007948 */ /* 0x000fea0003800000 */
[----:B------:R-:W-:Y:S01]  /*13670*/  BAR.SYNC.DEFER_BLOCKING 0x4, 0x120 ;  /* 0x0104800000007b1d */ /* 0x000fe20000010000 */
[----:B--2---:R-:W-:-:S05]  /*13680*/  IMAD.MOV.U32 R2, RZ, RZ, R14 ;  /* 0x000000ffff027224 */ /* 0x004fca00078e000e */
[----:B------:R-:W-:Y:S01]  /*13690*/  ULDC UR4, c[0x0][0xda8] ;  /* 0x00036a0000047ab9 */ /* 0x000fe20000000800 */
[----:B------:R2:W-:Y:S01]  /*136a0*/  STL [R1], R2 ;  /* 0x0000000201007387 */ /* 0x0005e20000100800 */
[----:B---3--:R-:W-:-:S04]  /*136b0*/  LOP3.LUT R0, R0, 0x1f, RZ, 0xc0, !PT ;  /* 0x0000001f00007812 */ /* 0x008fc800078ec0ff */
[----:B------:R-:W-:-:S13]  /*136c0*/  ISETP.NE.AND P0, PT, R0, RZ, PT ;  /* 0x000000ff0000720c */ /* 0x000fda0003f05270 */
[----:B------:R-:W3:Y:S01]  /*136d0*/  @!P0 S2R R3, SR_CgaCtaId ;  /* 0x0000000000038919 */ /* 0x000ee20000008800 */
[----:B------:R-:W-:-:S04]  /*136e0*/  @!P0 MOV R0, 0x400 ;  /* 0x0000040000008802 */ /* 0x000fc80000000f00 */
[----:B---3--:R-:W-:-:S05]  /*136f0*/  @!P0 LEA R0, R3, R0, 0x18 ;  /* 0x0000000003008211 */ /* 0x008fca00078ec0ff */
[----:B------:R2:W-:Y:S01]  /*13700*/  @!P0 STS [R0+0x368d0], R13 ;  /* 0x0368d00d00008388 */ /* 0x0005e20000000800 */
[----:B------:R-:W-:Y:S06]  /*13710*/  BAR.ARV 0x5, 0x120 ;  /* 0x0144800000007b1d */ /* 0x000fec0000002000 */
[----:B------:R-:W-:-:S13]  /*13720*/  ISETP.GE.AND P0, PT, R2, UR4, PT ;  /* 0x0000000402007c0c */ /* 0x000fda000bf06270 */
[----:B--2---:R-:W-:Y:S05]  /*13730*/  @!P0 BRA `(.L_x_4808) ;  /* 0xffffffd000848947 */ /* 0x004fea000383ffff */
.L_x_4760:
[----:B------:R-:W2:Y:S01]  /*13740*/  LDL.LU R0, [R1+0x4] ;  /* 0x0000040001007983 */ /* 0x000ea20000300800 */
[----:B------:R-:W3:Y:S01]  /*13750*/  S2R R5, SR_CgaCtaId ;  /* 0x0000000000057919 */ /* 0x000ee20000008800 */
[----:B--2---:R-:W-:-:S04]  /*13760*/  IADD3 R0, R0, 0x1, RZ ;  /* 0x0000000100007810 */ /* 0x004fc80007ffe0ff */
[----:B------:R-:W-:-:S04]  /*13770*/  LEA.HI R2, R0, R0, RZ, 0x1 ;  /* 0x0000000000027211 */ /* 0x000fc800078f08ff */
[----:B------:R-:W-:Y:S02]  /*13780*/  LOP3.LUT R3, R2, 0xfffffffe, RZ, 0xc0, !PT ;  /* 0xfffffffe02037812 */ /* 0x000fe400078ec0ff */
[----:B------:R-:W-:-:S03]  /*13790*/  MOV R2, 0x400 ;  /* 0x0000040000027802 */ /* 0x000fc60000000f00 */
[----:B------:R-:W-:Y:S01]  /*137a0*/  IMAD.IADD R0, R0, 0x1, -R3 ;  /* 0x0000000100007824 */ /* 0x000fe200078e0a03 */
[----:B---3--:R-:W-:-:S04]  /*137b0*/  LEA R7, R5, R2, 0x18 ;  /* 0x0000000205077211 */ /* 0x008fc800078ec0ff */
[----:B------:R-:W-:-:S04]  /*137c0*/  SHF.L.U32 R0, R0, 0x1f, RZ ;  /* 0x0000001f00007819 */ /* 0x000fc800000006ff */
[----:B------:R-:W2:Y:S02]  /*137d0*/  SYNCS.PHASECHK.TRANS64.TRYWAIT P0, [R7+URZ+0x36820], R0 ;  /* 0x03682000070075a7 */ /* 0x000ea4000800017f */
[----:B--2---:R-:W-:Y:S05]  /*137e0*/  @!P0 BRA `(.L_x_4809) ;  /* 0x0000000800708947 */ /* 0x004fea0003800000 */
.L_x_4836:
        /* <DEDUP_REMOVED lines=9> */
[----:B------:R-:W2:Y:S02]  /*13880*/  LDL.LU R2, [R1+0x8] ;  /* 0x0000080001027983 */ /* 0x000ea40000300800 */
[----:B--2---:R-:W-:-:S04]  /*13890*/  LOP3.LUT R0, R2, 0x2, RZ, 0xfc, !PT ;  /* 0x0000000202007812 */ /* 0x004fc800078efcff */
[----:B------:R-:W-:-:S13]  /*138a0*/  ISETP.NE.AND P2, PT, R0, 0x3, PT ;  /* 0x000000030000780c */ /* 0x000fda0003f45270 */
[----:B------:R-:W-:Y:S05]  /*138b0*/  @!P2 BRA `(.L_x_4812) ;  /* 0x000000000004a947 */ /* 0x000fea0003800000 */
[----:B------:R-:W-:Y:S01]  /*138c0*/  BPT.TRAP 0x1 ;  /* 0x000000040000795c */ /* 0x000fe20000300000 */
.L_x_4812:
        /* <DEDUP_REMOVED lines=12> */
.L_x_4837:
[----:B------:R-:W3:Y:S02]  /*13990*/  SYNCS.PHASECHK.TRANS64.TRYWAIT P0, [R3+URZ], R0 ;  /* 0x00000000030075a7 */ /* 0x000ee4000800017f */
[----:B---3--:R-:W-:Y:S05]  /*139a0*/  @!P0 BRA `(.L_x_4814) ;  /* 0x0000000800288947 */ /* 0x008fea0003800000 */
.L_x_4838:
[----:B------:R-:W-:Y:S05]  /*139b0*/  @!P2 BRA `(.L_x_4815) ;  /* 0x000000000004a947 */ /* 0x000fea0003800000 */
[----:B------:R-:W-:Y:S01]  /*139c0*/  BPT.TRAP 0x1 ;  /* 0x000000040000795c */ /* 0x000fe20000300000 */
.L_x_4815:
[----:B---3--:R-:W-:-:S05]  /*139d0*/  IADD3 R3, R7, 0x36860, RZ ;  /* 0x0003686007037810 */ /* 0x008fca0007ffe0ff */
[----:B--2---:R-:W-:-:S04]  /*139e0*/  IMAD R5, R16, 0x8, R3 ;  /* 0x0000000810057824 */ /* 0x004fc800078e0203 */
[----:B------:R-:W2:Y:S02]  /*139f0*/  SYNCS.PHASECHK.TRANS64.TRYWAIT P0, [R5+URZ], R4 ;  /* 0x00000004050075a7 */ /* 0x000ea4000800017f */
[----:B--2---:R-:W-:Y:S05]  /*13a00*/  @!P0 BRA `(.L_x_4816) ;  /* 0x0000000800248947 */ /* 0x004fea0003800000 */
.L_x_4839:
[----:B------:R-:W-:-:S07]  /*13a10*/  IMAD R3, R2, 0x8, R3 ;  /* 0x0000000802037824 */ /* 0x000fce00078e0203 */
.L_x_4817:
[----:B---3--:R3:W4:Y:S02]  /*13a20*/  SYNCS.PHASECHK.TRANS64.TRYWAIT P0, [R3+URZ], R0 ;  /* 0x00000000030075a7 */ /* 0x008724000800017f */
[----:B----4-:R-:W-:Y:S05]  /*13a30*/  @!P0 NANOSLEEP.SYNCS 0x989680 ;  /* 0x009896800000895d */ /* 0x010fea0003900000 */
[----:B------:R-:W4:Y:S02]  /*13a40*/  @!P0 SYNCS.PHASECHK.TRANS64 P0, [R3+URZ], R0 ;  /* 0x00000000030085a7 */ /* 0x000f24000800007f */
[----:B----4-:R-:W-:Y:S05]  /*13a50*/  @!P0 BRA `(.L_x_4817) ;  /* 0xfffffffc00f08947 */ /* 0x010fea000383ffff */
.L_x_4811:
[----:B------:R-:W-:Y:S05]  /*13a60*/  BSYNC B0 ;  /* 0x0000000000007941 */ /* 0x000fea0003800000 */
.L_x_4810:
[----:B------:R-:W-:Y:S05]  /*13a70*/  EXIT ;  /* 0x000000000000794d */ /* 0x000fea0003800000 */
.L_x_4717:
[----:B------:R-:W-:-:S13]  /*13a80*/  R2UR UR4, R16 ;  /* 0x00000000100472ca */ /* 0x000fda00000e0000 */
[----:B-1----:R-:W-:-:S04]  /*13a90*/  IMAD.U32 R3, RZ, RZ, UR4 ;  /* 0x00000004ff037e24 */ /* 0x002fc8000f8e00ff */
[----:B------:R1:W2:Y:S03]  /*13aa0*/  SYNCS.PHASECHK.TRANS64.TRYWAIT P1, [R3+URZ+0x36800], R0 ;  /* 0x03680000030075a7 */ /* 0x0002a6000802017f */
[----:B--2---:R-:W-:Y:S05]  /*13ab0*/  @!P1 NANOSLEEP.SYNCS 0x989680 ;  /* 0x009896800000995d */ /* 0x004fea0003900000 */
[----:B------:R-:W2:Y:S02]  /*13ac0*/  @!P1 SYNCS.PHASECHK.TRANS64 P1, [R3+URZ+0x36800], R0 ;  /* 0x03680000030095a7 */ /* 0x000ea4000802007f */
[----:B--2---:R-:W-:Y:S05]  /*13ad0*/  @!P1 BRA `(.L_x_4717) ;  /* 0xfffffffc00e89947 */ /* 0x004fea000383ffff */
[----:B------:R-:W-:Y:S05]  /*13ae0*/  BRA `(.L_x_4818) ;  /* 0xfffffedc002c7947 */ /* 0x000fea000383ffff */
.L_x_4721:
[----:B--2---:R2:W3:Y:S02]  /*13af0*/  SYNCS.PHASECHK.TRANS64.TRYWAIT P2, [R2+URZ+0x36830], R3 ;  /* 0x03683003020075a7 */ /* 0x0044e4000804017f */
[----:B---3--:R-:W-:Y:S05]  /*13b00*/  @!P2 NANOSLEEP.SYNCS 0x989680 ;  /* 0x009896800000a95d */ /* 0x008fea0003900000 */
[----:B------:R-:W3:Y:S02]  /*13b10*/  @!P2 SYNCS.PHASECHK.TRANS64 P2, [R2+URZ+0x36830], R3 ;  /* 0x036830030200a5a7 */ /* 0x000ee4000804007f */
[----:B---3--:R-:W-:Y:S05]  /*13b20*/  @!P2 BRA `(.L_x_4721) ;  /* 0xfffffffc00f0a947 */ /* 0x008fea000383ffff */
[----:B------:R-:W-:Y:S05]  /*13b30*/  BRA `(.L_x_4720) ;  /* 0xfffffedc005c7947 */ /* 0x000fea000383ffff */
.L_x_4726:
[----:B--2---:R-:W-:-:S04]  /*13b40*/  IMAD.U32 R5, RZ, RZ, UR47 ;  /* 0x0000002fff057e24 */ /* 0x004fc8000f8e00ff */
[----:B------:R2:W3:Y:S03]  /*13b50*/  SYNCS.PHASECHK.TRANS64.TRYWAIT P2, [R5+URZ+0x36830], R0 ;  /* 0x03683000050075a7 */ /* 0x0004e6000804017f */
[----:B---3--:R-:W-:Y:S05]  /*13b60*/  @!P2 NANOSLEEP.SYNCS 0x989680 ;  /* 0x009896800000a95d */ /* 0x008fea0003900000 */
[----:B------:R-:W3:Y:S02]  /*13b70*/  @!P2 SYNCS.PHASECHK.TRANS64 P2, [R5+URZ+0x36830], R0 ;  /* 0x036830000500a5a7 */ /* 0x000ee4000804007f */
[----:B---3--:R-:W-:Y:S05]  /*13b80*/  @!P2 BRA `(.L_x_4726) ;  /* 0xfffffffc00eca947 */ /* 0x008fea000383ffff */
[----:B------:R-:W-:Y:S05]  /*13b90*/  BRA `(.L_x_4725) ;  /* 0xffffff2000ac7947 */ /* 0x000fea000383ffff */
.L_x_4730:
[----:B--2---:R-:W-:-:S04]  /*13ba0*/  IMAD.U32 R3, RZ, RZ, UR6 ;  /* 0x00000006ff037e24 */ /* 0x004fc8000f8e00ff */
[----:B------:R2:W3:Y:S03]  /*13bb0*/  SYNCS.PHASECHK.TRANS64.TRYWAIT P2, [R3+URZ+0x36850], R0 ;  /* 0x03685000030075a7 */ /* 0x0004e6000804017f */
[----:B---3--:R-:W-:Y:S05]  /*13bc0*/  @!P2 NANOSLEEP.SYNCS 0x989680 ;  /* 0x009896800000a95d */ /* 0x008fea0003900000 */
[----:B------:R-:W3:Y:S02]  /*13bd0*/  @!P2 SYNCS.PHASECHK.TRANS64 P2, [R3+URZ+0x36850], R0 ;  /* 0x036850000300a5a7 */ /* 0x000ee4000804007f */
[----:B---3--:R-:W-:Y:S05]  /*13be0*/  @!P2 BRA `(.L_x_4730) ;  /* 0xfffffffc00eca947 */ /* 0x008fea000383ffff */
[----:B------:R-:W-:Y:S05]  /*13bf0*/  BRA `(.L_x_4729) ;  /* 0xffffff4800647947 */ /* 0x000fea000383ffff */
.L_x_4736:
[----:B--2---:R-:W-:-:S04]  /*13c00*/  MOV R5, UR6 ;  /* 0x0000000600057c02 */ /* 0x004fc80008000f00 */
[----:B------:R2:W3:Y:S03]  /*13c10*/  SYNCS.PHASECHK.TRANS64.TRYWAIT P2, [R5+URZ+0x36830], R0 ;  /* 0x03683000050075a7 */ /* 0x0004e6000804017f */
[----:B---3--:R-:W-:Y:S05]  /*13c20*/  @!P2 NANOSLEEP.SYNCS 0x989680 ;  /* 0x009896800000a95d */ /* 0x008fea0003900000 */
[----:B------:R-:W3:Y:S02]  /*13c30*/  @!P2 SYNCS.PHASECHK.TRANS64 P2, [R5+URZ+0x36830], R0 ;  /* 0x036830000500a5a7 */ /* 0x000ee4000804007f */
[----:B---3--:R-:W-:Y:S05]  /*13c40*/  @!P2 BRA `(.L_x_4736) ;  /* 0xfffffffc00eca947 */ /* 0x008fea000383ffff */
[----:B------:R-:W-:Y:S05]  /*13c50*/  BRA `(.L_x_4735) ;  /* 0xffffff6400dc7947 */ /* 0x000fea000383ffff */
.L_x_4740:
[----:B--2---:R-:W-:-:S04]  /*13c60*/  IMAD.U32 R3, RZ, RZ, UR7 ;  /* 0x00000007ff037e24 */ /* 0x004fc8000f8e00ff */
[----:B------:R2:W3:Y:S03]  /*13c70*/  SYNCS.PHASECHK.TRANS64.TRYWAIT P2, [R3+URZ+0x36850], R0 ;  /* 0x03685000030075a7 */ /* 0x0004e6000804017f */
[----:B---3--:R-:W-:Y:S05]  /*13c80*/  @!P2 NANOSLEEP.SYNCS 0x989680 ;  /* 0x009896800000a95d */ /* 0x008fea0003900000 */
[----:B------:R-:W3:Y:S02]  /*13c90*/  @!P2 SYNCS.PHASECHK.TRANS64 P2, [R3+URZ+0x36850], R0 ;  /* 0x036850000300a5a7 */ /* 0x000ee4000804007f */
[----:B---3--:R-:W-:Y:S05]  /*13ca0*/  @!P2 BRA `(.L_x_4740) ;  /* 0xfffffffc00eca947 */ /* 0x008fea000383ffff */
[----:B------:R-:W-:Y:S05]  /*13cb0*/  BRA `(.L_x_4739) ;  /* 0xffffff8c00907947 */ /* 0x000fea000383ffff */
.L_x_4745:
[----:B--2---:R-:W-:-:S04]  /*13cc0*/  IMAD.U32 R3, RZ, RZ, UR5 ;  /* 0x00000005ff037e24 */ /* 0x004fc8000f8e00ff */
[----:B------:R2:W3:Y:S03]  /*13cd0*/  SYNCS.PHASECHK.TRANS64.TRYWAIT P0, [R3+URZ+0x36850], R2 ;  /* 0x03685002030075a7 */ /* 0x0004e6000800017f */
[----:B---3--:R-:W-:Y:S05]  /*13ce0*/  @!P0 NANOSLEEP.SYNCS 0x989680 ;  /* 0x009896800000895d */ /* 0x008fea0003900000 */
[----:B------:R-:W3:Y:S02]  /*13cf0*/  @!P0 SYNCS.PHASECHK.TRANS64 P0, [R3+URZ+0x36850], R2 ;  /* 0x03685002030085a7 */ /* 0x000ee4000800007f */
[----:B---3--:R-:W-:Y:S05]  /*13d00*/  @!P0 BRA `(.L_x_4745) ;  /* 0xfffffffc00ec8947 */ /* 0x008fea000383ffff */
[----:B------:R-:W-:Y:S05]  /*13d10*/  BRA `(.L_x_4744) ;  /* 0xffffffa800507947 */ /* 0x000fea000383ffff */
.L_x_4769:
[----:B------:R-:W1:Y:S01]  /*13d20*/  S2R R7, SR_TID.X ;  /* 0x0000000000077919 */ /* 0x000e620000002100 */
[----:B------:R-:W-:Y:S01]  /*13d30*/  IMAD.MOV.U32 R12, RZ, RZ, RZ ;  /* 0x000000ffff0c7224 */ /* 0x000fe200078e00ff */
[----:B------:R-:W-:Y:S01]  /*13d40*/  MOV R15, 0xffffffff ;  /* 0xffffffff000f7802 */ /* 0x000fe20000000f00 */
[----:B------:R-:W-:Y:S01]  /*13d50*/  IMAD.MOV.U32 R11, RZ, RZ, 0x1f ;  /* 0x0000001fff0b7424 */ /* 0x000fe200078e00ff */
[----:B-1----:R-:W-:-:S04]  /*13d60*/  SHF.R.U32.HI R7, RZ, 0x5, R7 ;  /* 0x00000005ff077819 */ /* 0x002fc80000011607 */
[----:B------:R-:W-:-:S05]  /*13d70*/  LOP3.LUT R7, R7, 0x3, RZ, 0xc0, !PT ;  /* 0x0000000307077812 */ /* 0x000fca00078ec0ff */
[----:B------:R-:W-:-:S07]  /*13d80*/  IMAD.MOV.U32 R13, RZ, RZ, R7 ;  /* 0x000000ffff0d7224 */ /* 0x000fce00078e0007 */
[----:B------:R-:W-:Y:S05]  /*13d90*/  WARPSYNC.COLLECTIVE R15, `(.L_x_4819) ;  /* 0x000000000f087348 */ /* 0x000fea0003c00000 */
[----:B------:R1:W2:Y:S02]  /*13da0*/  SHFL.IDX P6, R14, R13, R12, R11 ;  /* 0x0000000c0d0e7389 */ /* 0x0002a400000c000b */
[----:B-12---:R-:W-:Y:S01]  /*13db0*/  ENDCOLLECTIVE ;  /* 0x000000000000791b */ /* 0x006fe20003800000 */
.L_x_4819:
[----:B------:R-:W-:Y:S05]  /*13dc0*/  BRA `(.L_x_4820) ;  /* 0xffffffd400c47947 */ /* 0x000fea000383ffff */
.L_x_4770:
[----:B------:R-:W-:Y:S01]  /*13dd0*/  BSSY B0, `(.L_x_4821) ;  /* 0x0000006000007945 */ /* 0x000fe20003800000 */
[----:B------:R-:W-:-:S07]  /*13de0*/  IMAD.MOV.U32 R15, RZ, RZ, -0x1 ;  /* 0xffffffffff0f7424 */ /* 0x000fce00078e00ff */
[----:B------:R-:W-:Y:S05]  /*13df0*/  WARPSYNC.COLLECTIVE R15, `(.L_x_4822) ;  /* 0x000000000f0c7348 */ /* 0x000fea0003c00000 */
[----:B------:R-:W-:Y:S02]  /*13e00*/  ELECT P6, UR62, PT ;  /* 0x00000000003e782f */ /* 0x000fe400038c0000 */
[----:B------:R-:W-:Y:S01]  /*13e10*/  MOV R14, UR62 ;  /* 0x0000003e000e7c02 */ /* 0x000fe20008000f00 */
[----:B------:R-:W-:Y:S10]  /*13e20*/  ENDCOLLECTIVE ;  /* 0x000000000000791b */ /* 0x000ff40003800000 */
.L_x_4822:
[----:B------:R-:W-:Y:S05]  /*13e30*/  BSYNC B0 ;  /* 0x0000000000007941 */ /* 0x000fea0003800000 */
.L_x_4821:
[----:B------:R-:W-:Y:S05]  /*13e40*/  BRA `(.L_x_4823) ;  /* 0xffffffd400b47947 */ /* 0x000fea000383ffff */
.L_x_4773:
[----:B-1----:R1:W2:Y:S02]  /*13e50*/  SYNCS.PHASECHK.TRANS64.TRYWAIT P2, [R8+URZ+0x36840], R7 ;  /* 0x03684007080075a7 */ /* 0x0022a4000804017f */
[----:B--2---:R-:W-:Y:S05]  /*13e60*/  @!P2 NANOSLEEP.SYNCS 0x989680 ;  /* 0x009896800000a95d */ /* 0x004fea0003900000 */
[----:B------:R-:W2:Y:S02]  /*13e70*/  @!P2 SYNCS.PHASECHK.TRANS64 P2, [R8+URZ+0x36840], R7 ;  /* 0x036840070800a5a7 */ /* 0x000ea4000804007f */
[----:B--2---:R-:W-:Y:S05]  /*13e80*/  @!P2 BRA `(.L_x_4773) ;  /* 0xfffffffc00f0a947 */ /* 0x004fea000383ffff */
[----:B------:R-:W-:Y:S05]  /*13e90*/  BRA `(.L_x_4824) ;  /* 0xffffffd800047947 */ /* 0x000fea000383ffff */
.L_x_4775:
[----:B-1----:R1:W2:Y:S02]  /*13ea0*/  SYNCS.PHASECHK.TRANS64.TRYWAIT P2, [R18+URZ+0x36820], R7 ;  /* 0x03682007120075a7 */ /* 0x0022a4000804017f */
[----:B--2---:R-:W-:Y:S05]  /*13eb0*/  @!P2 NANOSLEEP.SYNCS 0x989680 ;  /* 0x009896800000a95d */ /* 0x004fea0003900000 */
[----:B------:R-:W2:Y:S02]  /*13ec0*/  @!P2 SYNCS.PHASECHK.TRANS64 P2, [R18+URZ+0x36820], R7 ;  /* 0x036820071200a5a7 */ /* 0x000ea4000804007f */
[----:B--2---:R-:W-:Y:S05]  /*13ed0*/  @!P2 BRA `(.L_x_4775) ;  /* 0xfffffffc00f0a947 */ /* 0x004fea000383ffff */
[----:B------:R-:W-:Y:S05]  /*13ee0*/  BRA `(.L_x_4825) ;  /* 0xffffffdc00387947 */ /* 0x000fea000383ffff */
.L_x_4781:
[----:B-1----:R1:W2:Y:S02]  /*13ef0*/  SYNCS.PHASECHK.TRANS64.TRYWAIT P2, [R3+URZ+0x36840], R2 ;  /* 0x03684002030075a7 */ /* 0x0022a4000804017f */
[----:B--2---:R-:W-:Y:S05]  /*13f00*/  @!P2 NANOSLEEP.SYNCS 0x989680 ;  /* 0x009896800000a95d */ /* 0x004fea0003900000 */
[----:B------:R-:W2:Y:S02]  /*13f10*/  @!P2 SYNCS.PHASECHK.TRANS64 P2, [R3+URZ+0x36840], R2 ;  /* 0x036840020300a5a7 */ /* 0x000ea4000804007f */
[----:B--2---:R-:W-:Y:S05]  /*13f20*/  @!P2 BRA `(.L_x_4781) ;  /* 0xfffffffc00f0a947 */ /* 0x004fea000383ffff */
[----:B------:R-:W-:Y:S05]  /*13f30*/  BRA `(.L_x_4826) ;  /* 0xffffffdc00c07947 */ /* 0x000fea000383ffff */
.L_x_4783:
[----:B-1----:R1:W2:Y:S02]  /*13f40*/  SYNCS.PHASECHK.TRANS64.TRYWAIT P2, [R3+URZ+0x60], R2 ;  /* 0x00006002030075a7 */ /* 0x0022a4000804017f */
[----:B--2---:R-:W-:Y:S05]  /*13f50*/  @!P2 NANOSLEEP.SYNCS 0x989680 ;  /* 0x009896800000a95d */ /* 0x004fea0003900000 */
[----:B------:R-:W2:Y:S02]  /*13f60*/  @!P2 SYNCS.PHASECHK.TRANS64 P2, [R3+URZ+0x60], R2 ;  /* 0x000060020300a5a7 */ /* 0x000ea4000804007f */
[----:B--2---:R-:W-:Y:S05]  /*13f70*/  @!P2 BRA `(.L_x_4783) ;  /* 0xfffffffc00f0a947 */ /* 0x004fea000383ffff */
[----:B------:R-:W-:Y:S05]  /*13f80*/  BRA `(.L_x_4827) ;  /* 0xffffffe000507947 */ /* 0x000fea000383ffff */
.L_x_4789:
[----:B--2---:R2:W3:Y:S02]  /*13f90*/  SYNCS.PHASECHK.TRANS64.TRYWAIT P2, [R2+URZ+0x36840], R3 ;  /* 0x03684003020075a7 */ /* 0x0044e4000804017f */
[----:B---3--:R-:W-:Y:S05]  /*13fa0*/  @!P2 NANOSLEEP.SYNCS 0x989680 ;  /* 0x009896800000a95d */ /* 0x008fea0003900000 */
[----:B------:R-:W3:Y:S02]  /*13fb0*/  @!P2 SYNCS.PHASECHK.TRANS64 P2, [R2+URZ+0x36840], R3 ;  /* 0x036840030200a5a7 */ /* 0x000ee4000804007f */
[----:B---3--:R-:W-:Y:S05]  /*13fc0*/  @!P2 BRA `(.L_x_4789) ;  /* 0xfffffffc00f0a947 */ /* 0x008fea000383ffff */
[----:B------:R-:W-:Y:S05]  /*13fd0*/  BRA `(.L_x_4828) ;  /* 0xffffffe400747947 */ /* 0x000fea000383ffff */
.L_x_4791:
[----:B-1----:R1:W2:Y:S02]  /*13fe0*/  SYNCS.PHASECHK.TRANS64.TRYWAIT P2, [R2+URZ+0x60], R17 ;  /* 0x00006011020075a7 */ /* 0x0022a4000804017f */
[----:B--2---:R-:W-:Y:S05]  /*13ff0*/  @!P2 NANOSLEEP.SYNCS 0x989680 ;  /* 0x009896800000a95d */ /* 0x004fea0003900000 */
[----:B------:R-:W2:Y:S02]  /*14000*/  @!P2 SYNCS.PHASECHK.TRANS64 P2, [R2+URZ+0x60], R17 ;  /* 0x000060110200a5a7 */ /* 0x000ea4000804007f */
[----:B--2---:R-:W-:Y:S05]  /*14010*/  @!P2 BRA `(.L_x_4791) ;  /* 0xfffffffc00f0a947 */ /* 0x004fea000383ffff */
[----:B------:R-:W-:Y:S05]  /*14020*/  BRA `(.L_x_4829) ;  /* 0xffffffe800047947 */ /* 0x000fea000383ffff */
.L_x_4796:
[----:B--2---:R2:W3:Y:S02]  /*14030*/  SYNCS.PHASECHK.TRANS64.TRYWAIT P2, [R2+URZ+0x36840], R3 ;  /* 0x03684003020075a7 */ /* 0x0044e4000804017f */
[----:B---3--:R-:W-:Y:S05]  /*14040*/  @!P2 NANOSLEEP.SYNCS 0x989680 ;  /* 0x009896800000a95d */ /* 0x008fea0003900000 */
[----:B------:R-:W3:Y:S02]  /*14050*/  @!P2 SYNCS.PHASECHK.TRANS64 P2, [R2+URZ+0x36840], R3 ;  /* 0x036840030200a5a7 */ /* 0x000ee4000804007f */
[----:B---3--:R-:W-:Y:S05]  /*14060*/  @!P2 BRA `(.L_x_4796) ;  /* 0xfffffffc00f0a947 */ /* 0x008fea000383ffff */
[----:B------:R-:W-:Y:S05]  /*14070*/  BRA `(.L_x_4830) ;  /* 0xffffffec00047947 */ /* 0x000fea000383ffff */
.L_x_4798:
[----:B-1----:R1:W2:Y:S02]  /*14080*/  SYNCS.PHASECHK.TRANS64.TRYWAIT P2, [R2+URZ+0x60], R11 ;  /* 0x0000600b020075a7 */ /* 0x0022a4000804017f */
[----:B--2---:R-:W-:Y:S05]  /*14090*/  @!P2 NANOSLEEP.SYNCS 0x989680 ;  /* 0x009896800000a95d */ /* 0x004fea0003900000 */
[----:B------:R-:W2:Y:S02]  /*140a0*/  @!P2 SYNCS.PHASECHK.TRANS64 P2, [R2+URZ+0x60], R11 ;  /* 0x0000600b0200a5a7 */ /* 0x000ea4000804007f */
[----:B--2---:R-:W-:Y:S05]  /*140b0*/  @!P2 BRA `(.L_x_4798) ;  /* 0xfffffffc00f0a947 */ /* 0x004fea000383ffff */
[----:B------:R-:W-:Y:S05]  /*140c0*/  BRA `(.L_x_4831) ;  /* 0xffffffec009c7947 */ /* 0x000fea000383ffff */
.L_x_4805:
[----:B-1----:R1:W2:Y:S02]  /*140d0*/  SYNCS.PHASECHK.TRANS64.TRYWAIT P0, [R3+URZ+0x36860], R0 ;  /* 0x03686000030075a7 */ /* 0x0022a4000800017f */
[----:B--2---:R-:W-:Y:S05]  /*140e0*/  @!P0 NANOSLEEP.SYNCS 0x989680 ;  /* 0x009896800000895d */ /* 0x004fea0003900000 */
[----:B------:R-:W2:Y:S02]  /*140f0*/  @!P0 SYNCS.PHASECHK.TRANS64 P0, [R3+URZ+0x36860], R0 ;  /* 0x03686000030085a7 */ /* 0x000ea4000800007f */
[----:B--2---:R-:W-:Y:S05]  /*14100*/  @!P0 BRA `(.L_x_4805) ;  /* 0xfffffffc00f08947 */ /* 0x004fea000383ffff */
[----:B------:R-:W-:Y:S05]  /*14110*/  BRA `(.L_x_4832) ;  /* 0xfffffff000947947 */ /* 0x000fea000383ffff */
.L_x_4807:
[----:B------:R-:W-:Y:S01]  /*14120*/  BSSY B0, `(.L_x_4833) ;  /* 0x0000007000007945 */ /* 0x000fe20003800000 */
[----:B------:R-:W-:Y:S02]  /*14130*/  IMAD.MOV.U32 R12, RZ, RZ, RZ ;  /* 0x000000ffff0c7224 */ /* 0x000fe400078e00ff */
[----:B------:R-:W-:Y:S02]  /*14140*/  IMAD.MOV.U32 R11, RZ, RZ, 0x1f ;  /* 0x0000001fff0b7424 */ /* 0x000fe400078e00ff */
[----:B------:R-:W-:-:S07]  /*14150*/  IMAD.MOV.U32 R15, RZ, RZ, -0x1 ;  /* 0xffffffffff0f7424 */ /* 0x000fce00078e00ff */
[----:B-----5:R-:W-:Y:S05]  /*14160*/  WARPSYNC.COLLECTIVE R15, `(.L_x_4834) ;  /* 0x000000000f087348 */ /* 0x020fea0003c00000 */
[----:B-----5:R1:W2:Y:S02]  /*14170*/  SHFL.IDX P6, R14, R13, R12, R11 ;  /* 0x0000000c0d0e7389 */ /* 0x0202a400000c000b */
[----:B-12---:R-:W-:Y:S01]  /*14180*/  ENDCOLLECTIVE ;  /* 0x000000000000791b */ /* 0x006fe20003800000 */
.L_x_4834:
[----:B------:R-:W-:Y:S05]  /*14190*/  BSYNC B0 ;  /* 0x0000000000007941 */ /* 0x000fea0003800000 */
.L_x_4833:
[----:B------:R-:W-:Y:S05]  /*141a0*/  BRA `(.L_x_4835) ;  /* 0xfffffff400287947 */ /* 0x000fea000383ffff */
.L_x_4809:
[----:B--2---:R2:W3:Y:S02]  /*141b0*/  SYNCS.PHASECHK.TRANS64.TRYWAIT P0, [R7+URZ+0x36820], R0 ;  /* 0x03682000070075a7 */ /* 0x0044e4000800017f */
[----:B---3--:R-:W-:Y:S05]  /*141c0*/  @!P0 NANOSLEEP.SYNCS 0x989680 ;  /* 0x009896800000895d */ /* 0x008fea0003900000 */
[----:B------:R-:W3:Y:S02]  /*141d0*/  @!P0 SYNCS.PHASECHK.TRANS64 P0, [R7+URZ+0x36820], R0 ;  /* 0x03682000070085a7 */ /* 0x000ee4000800007f */
[----:B---3--:R-:W-:Y:S05]  /*141e0*/  @!P0 BRA `(.L_x_4809) ;  /* 0xfffffffc00f08947 */ /* 0x008fea000383ffff */
[----:B------:R-:W-:Y:S05]  /*141f0*/  BRA `(.L_x_4836) ;  /* 0xfffffff4007c7947 */ /* 0x000fea000383ffff */
.L_x_4813:
[----:B--2---:R2:W3:Y:S02]  /*14200*/  SYNCS.PHASECHK.TRANS64.TRYWAIT P0, [R5+URZ], R4 ;  /* 0x00000004050075a7 */ /* 0x0044e4000800017f */
[----:B---3--:R-:W-:Y:S05]  /*14210*/  @!P0 NANOSLEEP.SYNCS 0x989680 ;  /* 0x009896800000895d */ /* 0x008fea0003900000 */
[----:B------:R-:W3:Y:S02]  /*14220*/  @!P0 SYNCS.PHASECHK.TRANS64 P0, [R5+URZ], R4 ;  /* 0x00000004050085a7 */ /* 0x000ee4000800007f */
[----:B---3--:R-:W-:Y:S05]  /*14230*/  @!P0 BRA `(.L_x_4813) ;  /* 0xfffffffc00f08947 */ /* 0x008fea000383ffff */
[----:B------:R-:W-:Y:S05]  /*14240*/  BRA `(.L_x_4837) ;  /* 0xfffffff400d07947 */ /* 0x000fea000383ffff */
.L_x_4814:
[----:B---3--:R3:W4:Y:S02]  /*14250*/  SYNCS.PHASECHK.TRANS64.TRYWAIT P0, [R3+URZ], R0 ;  /* 0x00000000030075a7 */ /* 0x008724000800017f */
[----:B----4-:R-:W-:Y:S05]  /*14260*/  @!P0 NANOSLEEP.SYNCS 0x989680 ;  /* 0x009896800000895d */ /* 0x010fea0003900000 */
[----:B------:R-:W4:Y:S02]  /*14270*/  @!P0 SYNCS.PHASECHK.TRANS64 P0, [R3+URZ], R0 ;  /* 0x00000000030085a7 */ /* 0x000f24000800007f */
[----:B----4-:R-:W-:Y:S05]  /*14280*/  @!P0 BRA `(.L_x_4814) ;  /* 0xfffffffc00f08947 */ /* 0x010fea000383ffff */
[----:B------:R-:W-:Y:S05]  /*14290*/  BRA `(.L_x_4838) ;  /* 0xfffffff400c47947 */ /* 0x000fea000383ffff */
.L_x_4816:
[----:B--2---:R2:W3:Y:S02]  /*142a0*/  SYNCS.PHASECHK.TRANS64.TRYWAIT P0, [R5+URZ], R4 ;  /* 0x00000004050075a7 */ /* 0x0044e4000800017f */
[----:B---3--:R-:W-:Y:S05]  /*142b0*/  @!P0 NANOSLEEP.SYNCS 0x989680 ;  /* 0x009896800000895d */ /* 0x008fea0003900000 */
[----:B------:R-:W3:Y:S02]  /*142c0*/  @!P0 SYNCS.PHASECHK.TRANS64 P0, [R5+URZ], R4 ;  /* 0x00000004050085a7 */ /* 0x000ee4000800007f */
[----:B---3--:R-:W-:Y:S05]  /*142d0*/  @!P0 BRA `(.L_x_4816) ;  /* 0xfffffffc00f08947 */ /* 0x008fea000383ffff */
[----:B------:R-:W-:Y:S05]  /*142e0*/  BRA `(.L_x_4839) ;  /* 0xfffffff400c87947 */ /* 0x000fea000383ffff */
.L_x_4840:
        /* <DEDUP_REMOVED lines=9> */
.L_x_12766:


//--------------------- .text._ZN7cutlass13device_kernelIN5flash11enable_sm90INS1_16FlashAttnFwdSm90INS1_25CollectiveMainloopFwdSm90ILi2EN4cute5tupleIJNS5_1CILi1EEES8_S8_EEENS6_IJNS7_ILi128EEENS7_ILi112EEENS7_ILi192EEEEEELi192ENS_10bfloat16_tEfNS_4arch4Sm90ELb1ELb0ELb0ELb1ELb0ELb0ELb0ELb1ELb1ELb0ELb0ELb0EEENS1_21CollectiveEpilogueFwdINS6_IJSA_SC_SB_EEES9_SE_SG_Li256ELb1ELb0ELb0ELb0EEENS1_36VarlenDynamicPersistentTileSchedulerILi128ELi112ELi256ELi32ELb0ELb0ELb1ELb1ELb1ELb1EEEEEEEEEvNT_6ParamsE --------------------------
	.section	.text._ZN7cutlass13device_kernelIN5flash11enable_sm90INS1_16FlashAttnFwdSm90INS1_25CollectiveMainloopFwdSm90ILi2EN4cute5tupleIJNS5_1CILi1EEES8_S8_EEENS6_IJNS7_ILi128EEENS7_ILi112EEENS7_ILi192EEEEEELi192ENS_10bfloat16_tEfNS_4arch4Sm90ELb1ELb0ELb0ELb1ELb0ELb0ELb0ELb1ELb1ELb0ELb0ELb0EEENS1_21CollectiveEpilogueFwdINS6_IJSA_SC_SB_EEES9_SE_SG_Li256ELb1ELb0ELb0ELb0EEENS1_36VarlenDynamicPersistentTileSchedulerILi128ELi112ELi256ELi32ELb0ELb0ELb1ELb1ELb1ELb1EEEEEEEEEvNT_6ParamsE,"ax",@progbits
	.align	128
.text._ZN7cutlass13device_kernelIN5flash11enable_sm90INS1_16FlashAttnFwdSm90INS1_25CollectiveMainloopFwdSm90ILi2EN4cute5tupleIJNS5_1CILi1EEES8_S8_EEENS6_IJNS7_ILi128EEENS7_ILi112EEENS7_ILi192EEEEEELi192ENS_10bfloat16_tEfNS_4arch4Sm90ELb1ELb0ELb0ELb1ELb0ELb0ELb0ELb1ELb1ELb0ELb0ELb0EEENS1_21CollectiveEpilogueFwdINS6_IJSA_SC_SB_EEES9_SE_SG_Li256ELb1ELb0ELb0ELb0EEENS1_36VarlenDynamicPersistentTileSchedulerILi128ELi112ELi256ELi32ELb0ELb0ELb1ELb1ELb1ELb1EEEEEEEEEvNT_6ParamsE:
        .type           _ZN7cutlass13device_kernelIN5flash11enable_sm90INS1_16FlashAttnFwdSm90INS1_25CollectiveMainloopFwdSm90ILi2EN4cute5tupleIJNS5_1CILi1EEES8_S8_EEENS6_IJNS7_ILi128EEENS7_ILi112EEENS7_ILi192EEEEEELi192ENS_10bfloat16_tEfNS_4arch4Sm90ELb1ELb0ELb0ELb1ELb0ELb0ELb0ELb1ELb1ELb0ELb0ELb0EEENS1_21CollectiveEpilogueFwdINS6_IJSA_SC_SB_EEES9_SE_SG_Li256ELb1ELb0ELb0ELb0EEENS1_36VarlenDynamicPersistentTileSchedulerILi128ELi112ELi256ELi32ELb0ELb0ELb1ELb1ELb1ELb1EEEEEEEEEvNT_6ParamsE,@function
        .size           _ZN7cutlass13device_kernelIN5flash11enable_sm90INS1_16FlashAttnFwdSm90INS1_25CollectiveMainloopFwdSm90ILi2EN4cute5tupleIJNS5_1CILi1EEES8_S8_EEENS6_IJNS7_ILi128EEENS7_ILi112EEENS7_ILi192EEEEEELi192ENS_10bfloat16_tEfNS_4arch4Sm90ELb1ELb0ELb0ELb1ELb0ELb0ELb0ELb1ELb1ELb0ELb0ELb0EEENS1_21CollectiveEpilogueFwdINS6_IJSA_SC_SB_EEES9_SE_SG_Li256ELb1ELb0ELb0ELb0EEENS1_36VarlenDynamicPersistentTileSchedulerILi128ELi112ELi256ELi32ELb0ELb0ELb1ELb1ELb1ELb1EEEEEEEEEvNT_6ParamsE,(.L_x_12767 - _ZN7cutlass13device_kernelIN5flash11enable_sm90INS1_16FlashAttnFwdSm90INS1_25CollectiveMainloopFwdSm90ILi2EN4cute5tupleIJNS5_1CILi1EEES8_S8_EEENS6_IJNS7_ILi128EEENS7_ILi112EEENS7_ILi192EEEEEELi192ENS_10bfloat16_tEfNS_4arch4Sm90ELb1ELb0ELb0ELb1ELb0ELb0ELb0ELb1ELb1ELb0ELb0ELb0EEENS1_21CollectiveEpilogueFwdINS6_IJSA_SC_SB_EEES9_SE_SG_Li256ELb1ELb0ELb0ELb0EEENS1_36VarlenDynamicPersistentTileSchedulerILi128ELi112ELi256ELi32ELb0ELb0ELb1ELb1ELb1ELb1EEEEEEEEEvNT_6ParamsE)
        .other          _ZN7cutlass13device_kernelIN5flash11enable_sm90INS1_16FlashAttnFwdSm90INS1_25CollectiveMainloopFwdSm90ILi2EN4cute5tupleIJNS5_1CILi1EEES8_S8_EEENS6_IJNS7_ILi128EEENS7_ILi112EEENS7_ILi192EEEEEELi192ENS_10bfloat16_tEfNS_4arch4Sm90ELb1ELb0ELb0ELb1ELb0ELb0ELb0ELb1ELb1ELb0ELb0ELb0EEENS1_21CollectiveEpilogueFwdINS6_IJSA_SC_SB_EEES9_SE_SG_Li256ELb1ELb0ELb0ELb0EEENS1_36VarlenDynamicPersistentTileSchedulerILi128ELi112ELi256ELi32ELb0ELb0ELb1ELb1ELb1ELb1EEEEEEEEEvNT_6ParamsE,@"STO_CUDA_ENTRY STV_DEFAULT"
_ZN7cutlass13device_kernelIN5flash11enable_sm90INS1_16FlashAttnFwdSm90INS1_25CollectiveMainloopFwdSm90ILi2EN4cute5tupleIJNS5_1CILi1EEES8_S8_EEENS6_IJNS7_ILi128EEENS7_ILi112EEENS7_ILi192EEEEEELi192ENS_10bfloat16_tEfNS_4arch4Sm90ELb1ELb0ELb0ELb1ELb0ELb0ELb0ELb1ELb1ELb0ELb0ELb0EEENS1_21CollectiveEpilogueFwdINS6_IJSA_SC_SB_EEES9_SE_SG_Li256ELb1ELb0ELb0ELb0EEENS1_36VarlenDynamicPersistentTileSchedulerILi128ELi112ELi256ELi32ELb0ELb0ELb1ELb1ELb1ELb1EEEEEEEEEvNT_6ParamsE:
        /* <DEDUP_REMOVED lines=21> */
.L_x_4842:
[----:B------:R-:W-:Y:S05]  /*0150*/  BSYNC B0 ;  /* 0x0000000000007941 */ /* 0x000fea0003800000 */
.L_x_4841:
        /* <DEDUP_REMOVED lines=41> */
.L_x_4843:
        /* <DEDUP_REMOVED lines=22> */
.L_x_4844:
        /* <DEDUP_REMOVED lines=18> */
.L_x_4845:
        /* <DEDUP_REMOVED lines=22> */
.L_x_4846:
        /* <DEDUP_REMOVED lines=22> */
.L_x_4847:
        /* <DEDUP_REMOVED lines=8> */
.L_x_4849:
        /* <DEDUP_REMOVED lines=17> */
[----:B------:R-:W-:Y:S01]  /*0ac0*/  UMOV UR36, URZ ;  /* 0x0000003f00247c82 */ /* 0x000fe20008000000 */
[----:B------:R-:W0:Y:S10]  /*0ad0*/  S2R R0, SR_TID.X ;  /* 0x0000000000007919 */ /* 0x000e340000002100 */
        /* <DEDUP_REMOVED lines=22> */
[----:B------:R-:W-:-:S02]  /*0c40*/  SHF.R.S32.HI R8, RZ, 0x5, R8 ;  /* 0x00000005ff087819 */ /* 0x000fc40000011408 */
[----:B------:R-:W-:Y:S02]  /*0c50*/  LEA.HI R2, R2, R5, RZ, 0x3 ;  /* 0x0000000502027211 */ /* 0x000fe400078f18ff */
[----:B------:R-:W-:Y:S02]  /*0c60*/  LOP3.LUT R204, R9, 0x7ffffffc, RZ, 0xc0, !PT ;  /* 0x7ffffffc09cc7812 */ /* 0x000fe400078ec0ff */
[----:B------:R-:W-:Y:S02]  /*0c70*/  LOP3.LUT R6, R2, 0xfffffff8, RZ, 0xc0, !PT ;  /* 0xfffffff802067812 */ /* 0x000fe400078ec0ff */
[CC--:B------:R-:W-:Y:S01]  /*0c80*/  LEA.HI R2, R0.reuse, R215.reuse, RZ, 0x4 ;  /* 0x000000d700027211 */ /* 0x0c0fe200078f20ff */
[----:B------:R-:W-:Y:S01]  /*0c90*/  IMAD.IADD R204, R211, 0x1, -R204 ;  /* 0x00000001d3cc7824 */ /* 0x000fe200078e0acc */
        /* <DEDUP_REMOVED lines=12> */
[----:B------:R-:W-:Y:S02]  /*0d60*/  IMAD R7, R4, 0x40, R7 ;  /* 0x0000004004077824 */ /* 0x000fe400078e0207 */
[----:B------:R-:W-:-:S04]  /*0d70*/  IMAD.IADD R2, R5, 0x1, -R2 ;  /* 0x0000000105027824 */ /* 0x000fc800078e0a02 */
[----:B------:R-:W-:Y:S01]  /*0d80*/  IMAD R213, R2, 0x8, R7 ;  /* 0x0000000802d57824 */ /* 0x000fe200078e0207 */
[----:B------:R-:W-:-:S05]  /*0d90*/  LOP3.LUT R2, R0, 0x1ffffff8, RZ, 0xc0, !PT ;  /* 0x1ffffff800027812 */ /* 0x000fca00078ec0ff */
[----:B------:R-:W-:-:S04]  /*0da0*/  IMAD.IADD R2, R215, 0x1, -R2 ;  /* 0x00000001d7027824 */ /* 0x000fc800078e0a02 */
[----:B------:R-:W-:-:S07]  /*0db0*/  IMAD.SHL.U32 R16, R2, 0x8, RZ ;  /* 0x0000000802107824 */ /* 0x000fce00078e00ff */
.L_x_4903:
        /* <DEDUP_REMOVED lines=23> */
[----:B---3-5:R-:W-:-:S03]  /*0f30*/  IMAD.U32 R4, RZ, RZ, UR8 ;  /* 0x00000008ff047e24 */ /* 0x028fc6000f8e00ff */
        /* <DEDUP_REMOVED lines=17> */
[----:B------:R-:W-:Y:S01]  /*1050*/  IMAD.U32 R18, RZ, RZ, UR9 ;  /* 0x00000009ff127e24 */ /* 0x000fe2000f8e00ff */
[----:B-1--4-:R-:W-:Y:S06]  /*1060*/  @P2 BRA `(.L_x_4850) ;  /* 0x0000000000402947 */ /* 0x012fec0003800000 */
        /* <DEDUP_REMOVED lines=14> */
[----:B------:R-:W-:-:S06]  /*1150*/  UIADD3 UR5, -UR5, UR6, URZ ;  /* 0x0000000605057290 */ /* 0x000fcc000fffe13f */
[----:B------:R-:W-:-:S07]  /*1160*/  IMAD.U32 R18, RZ, RZ, UR5 ;  /* 0x00000005ff127e24 */ /* 0x000fce000f8e00ff */
.L_x_4850:
        /* <DEDUP_REMOVED lines=13> */
.L_x_4851:
        /* <DEDUP_REMOVED lines=15> */
.L_x_4852:
[----:B------:R-:W-:Y:S01]  /*1330*/  R2UR UR5, R17 ;  /* 0x00000000110572ca */ /* 0x000fe200000e0000 */
[----:B------:R-:W-:Y:S01]  /*1340*/  UIADD3 UR7, -UR4, UR8, URZ ;  /* 0x0000000804077290 */ /* 0x000fe2000fffe13f */
[----:B------:R-:W-:Y:S02]  /*1350*/  R2UR UR8, R18 ;  /* 0x00000000120872ca */ /* 0x000fe400000e0000 */
[----:B------:R-:W-:Y:S01]  /*1360*/  CS2R R2, SRZ ;  /* 0x0000000000027805 */ /* 0x000fe2000001ff00 */
[----:B------:R-:W-:Y:S01]  /*1370*/  UMOV UR4, URZ ;  /* 0x0000003f00047c82 */ /* 0x000fe20008000000 */
[----:B------:R-:W-:Y:S02]  /*1380*/  PLOP3.LUT P0, PT, PT, PT, PT, 0x80, 0x0 ;  /* 0x000000000000781c */ /* 0x000fe40003f0f070 */
[----:B------:R-:W-:Y:S01]  /*1390*/  CS2R R118, SRZ ;  /* 0x0000000000767805 */ /* 0x000fe2000001ff00 */
[----:B------:R-:W-:Y:S01]  /*13a0*/  IMAD.U32 R19, RZ, RZ, UR7 ;  /* 0x00000007ff137e24 */ /* 0x000fe2000f8e00ff */
[----:B------:R-:W-:-:S02]  /*13b0*/  CS2R R116, SRZ ;  /* 0x0000000000747805 */ /* 0x000fc4000001ff00 */
[----:B------:R-:W-:Y:S02]  /*13c0*/  CS2R R114, SRZ ;  /* 0x0000000000727805 */ /* 0x000fe4000001ff00 */
[----:B------:R-:W-:Y:S02]  /*13d0*/  CS2R R112, SRZ ;  /* 0x0000000000707805 */ /* 0x000fe4000001ff00 */
[----:B------:R-:W-:Y:S02]  /*13e0*/  CS2R R110, SRZ ;  /* 0x00000000006e7805 */ /* 0x000fe4000001ff00 */
[----:B------:R-:W-:Y:S01]  /*13f0*/  CS2R R108, SRZ ;  /* 0x00000000006c7805 */ /* 0x000fe2000001ff00 */
[----:B------:R-:W-:Y:S01]  /*1400*/  ULEA UR6, UR5, 0xef, 0x7 ;  /* 0x000000ef05067891 */ /* 0x000fe2000f8e383f */
[----:B------:R-:W-:Y:S01]  /*1410*/  CS2R R106, SRZ ;  /* 0x00000000006a7805 */ /* 0x000fe2000001ff00 */
[----:B------:R-:W-:Y:S01]  /*1420*/  UIADD3 UR5, UR7, 0x6f, URZ ;  /* 0x0000006f07057890 */ /* 0x000fe2000fffe03f */
[----:B------:R-:W-:Y:S01]  /*1430*/  CS2R R104, SRZ ;  /* 0x0000000000687805 */ /* 0x000fe2000001ff00 */
[----:B------:R-:W-:Y:S01]  /*1440*/  UIADD3 UR7, UR7, UR6, -UR8 ;  /* 0x0000000607077290 */ /* 0x000fe2000fffe808 */
[----:B------:R-:W-:Y:S01]  /*1450*/  CS2R R102, SRZ ;  /* 0x0000000000667805 */ /* 0x000fe2000001ff00 */
[----:B------:R-:W-:Y:S01]  /*1460*/  UIMAD.WIDE UR4, UR5, -0x6db6db6d, UR4 ;  /* 0x92492493050478a5 */ /* 0x000fe2000f8e0204 */
[----:B------:R-:W-:Y:S01]  /*1470*/  CS2R R100, SRZ ;  /* 0x0000000000647805 */ /* 0x000fe2000001ff00 */
[----:B------:R-:W-:Y:S01]  /*1480*/  UMOV UR6, URZ ;  /* 0x0000003f00067c82 */ /* 0x000fe20008000000 */
[----:B------:R-:W-:Y:S01]  /*1490*/  CS2R R98, SRZ ;  /* 0x0000000000627805 */ /* 0x000fe2000001ff00 */
[----:B------:R-:W-:Y:S01]  /*14a0*/  UIMAD.WIDE UR6, UR7, -0x6db6db6d, UR6 ;  /* 0x92492493070678a5 */ /* 0x000fe2000f8e0206 */
[----:B------:R-:W-:Y:S01]  /*14b0*/  CS2R R96, SRZ ;  /* 0x0000000000607805 */ /* 0x000fe2000001ff00 */
[----:B------:R-:W-:Y:S01]  /*14c0*/  USHF.R.U32.HI UR4, URZ, 0x1f, UR5 ;  /* 0x0000001f3f047899 */ /* 0x000fe20008011605 */
[----:B------:R-:W-:Y:S01]  /*14d0*/  IMAD.MOV.U32 R86, RZ, RZ, RZ ;  /* 0x000000ffff567224 */ /* 0x000fe200078e00ff */
[----:B------:R-:W-:Y:S01]  /*14e0*/  USHF.R.U32.HI UR6, URZ, 0x1f, UR7 ;  /* 0x0000001f3f067899 */ /* 0x000fe20008011607 */
[----:B------:R-:W-:Y:S01]  /*14f0*/  CS2R R90, SRZ ;  /* 0x00000000005a7805 */ /* 0x000fe2000001ff00 */
[----:B------:R-:W-:Y:S01]  /*1500*/  ULEA.HI.SX32 UR4, UR5, UR4, 0x1a ;  /* 0x0000000405047291 */ /* 0x000fe2000f8fd23f */
[----:B------:R-:W-:Y:S01]  /*1510*/  CS2R R92, SRZ ;  /* 0x00000000005c7805 */ /* 0x000fe2000001ff00 */
[----:B------:R-:W-:Y:S01]  /*1520*/  ULEA.HI.SX32 UR6, UR7, UR6, 0x1a ;  /* 0x0000000607067291 */ /* 0x000fe2000f8fd23f */
[----:B------:R-:W-:Y:S01]  /*1530*/  IMAD.MOV.U32 R43, RZ, RZ, RZ ;  /* 0x000000ffff2b7224 */ /* 0x000fe200078e00ff */
[----:B------:R-:W-:-:S02]  /*1540*/  CS2R R88, SRZ ;  /* 0x0000000000587805 */ /* 0x000fc4000001ff00 */
[----:B------:R-:W-:Y:S01]  /*1550*/  CS2R R128, SRZ ;  /* 0x0000000000807805 */ /* 0x000fe2000001ff00 */
[----:B------:R-:W-:Y:S01]  /*1560*/  UISETP.LT.AND UP0, UPT, UR4, UR6, UPT ;  /* 0x000000060400728c */ /* 0x000fe2000bf01270 */
[----:B------:R-:W-:Y:S02]  /*1570*/  CS2R R38, SRZ ;  /* 0x0000000000267805 */ /* 0x000fe4000001ff00 */
[----:B------:R-:W-:Y:S02]  /*1580*/  CS2R R84, SRZ ;  /* 0x0000000000547805 */ /* 0x000fe4000001ff00 */
[----:B------:R-:W-:Y:S01]  /*1590*/  CS2R R46, SRZ ;  /* 0x00000000002e7805 */ /* 0x000fe2000001ff00 */
[----:B------:R-:W-:Y:S01]  /*15a0*/  USEL UR38, UR4, UR6, UP0 ;  /* 0x0000000604267287 */ /* 0x000fe20008000000 */
[----:B------:R-:W-:Y:S02]  /*15b0*/  CS2R R36, SRZ ;  /* 0x0000000000247805 */ /* 0x000fe4000001ff00 */
[----:B------:R-:W-:-:S02]  /*15c0*/  CS2R R78, SRZ ;  /* 0x00000000004e7805 */ /* 0x000fc4000001ff00 */
[----:B------:R-:W-:Y:S01]  /*15d0*/  CS2R R76, SRZ ;  /* 0x00000000004c7805 */ /* 0x000fe2000001ff00 */
[----:B------:R-:W-:Y:S01]  /*15e0*/  UISETP.GE.AND UP0, UPT, UR38, 0x1, UPT ;  /* 0x000000012600788c */ /* 0x000fe2000bf06270 */
[----:B------:R-:W-:Y:S02]  /*15f0*/  CS2R R74, SRZ ;  /* 0x00000000004a7805 */ /* 0x000fe4000001ff00 */
[----:B------:R-:W-:Y:S02]  /*1600*/  CS2R R72, SRZ ;  /* 0x0000000000487805 */ /* 0x000fe4000001ff00 */
[----:B------:R-:W-:Y:S02]  /*1610*/  CS2R R70, SRZ ;  /* 0x0000000000467805 */ /* 0x000fe4000001ff00 */
[----:B------:R-:W-:Y:S02]  /*1620*/  CS2R R68, SRZ ;  /* 0x0000000000447805 */ /* 0x000fe4000001ff00 */
[----:B------:R-:W-:-:S02]  /*1630*/  CS2R R66, SRZ ;  /* 0x0000000000427805 */ /* 0x000fc4000001ff00 */
[----:B------:R-:W-:Y:S02]  /*1640*/  PLOP3.LUT P1, PT, PT, PT, UP0, 0x80, 0x0 ;  /* 0x000000000000781c */ /* 0x000fe40003f2f008 */
        /* <DEDUP_REMOVED lines=13> */
[----:B------:R-:W-:Y:S02]  /*1720*/  MOV R133, RZ ;  /* 0x000000ff00857202 */ /* 0x000fe40000000f00 */
        /* <DEDUP_REMOVED lines=41> */
.L_x_4854:
        /* <DEDUP_REMOVED lines=11> */
.L_x_4991:
[----:B------:R-:W-:Y:S05]  /*1a70*/  @!P0 BRA `(.L_x_4856) ;  /* 0x0000000000048947 */ /* 0x000fea0003800000 */
[----:B------:R-:W-:Y:S01]  /*1a80*/  BPT.TRAP 0x1 ;  /* 0x000000040000795c */ /* 0x000fe20000300000 */
.L_x_4856:
[----:B------:R-:W-:Y:S02]  /*1a90*/  IMAD.U32 R2, RZ, RZ, UR36 ;  /* 0x00000024ff027e24 */ /* 0x000fe4000f8e00ff */
[----:B0-----:R-:W-:-:S03]  /*1aa0*/  IMAD.U32 R3, RZ, RZ, UR61 ;  /* 0x0000003dff037e24 */ /* 0x001fc6000f8e00ff */
[----:B------:R-:W-:Y:S02]  /*1ab0*/  LEA R2, R2, UR60, 0x3 ;  /* 0x0000003c02027c11 */ /* 0x000fe4000f8e18ff */
[----:B------:R-:W-:-:S04]  /*1ac0*/  SHF.L.U32 R3, R3, 0x1f, RZ ;  /* 0x0000001f03037819 */ /* 0x000fc800000006ff */
[----:B------:R0:W1:Y:S01]  /*1ad0*/  SYNCS.PHASECHK.TRANS64.TRYWAIT P2, [R2+URZ+0x36830], R3 ;  /* 0x03683003020075a7 */ /* 0x000062000804017f */
[----:B------:R-:W-:Y:S05]  /*1ae0*/  @!P0 BRA `(.L_x_4857) ;  /* 0x0000000000048947 */ /* 0x000fea0003800000 */
[----:B------:R-:W-:Y:S01]  /*1af0*/  BPT.TRAP 0x1 ;  /* 0x000000040000795c */ /* 0x000fe20000300000 */
.L_x_4857:
[----:B------:R-:W2:Y:S01]  /*1b00*/  S2R R0, SR_TID.X ;  /* 0x0000000000007919 */ /* 0x000ea20000002100 */
[----:B------:R-:W-:Y:S02]  /*1b10*/  MOV R119, RZ ;  /* 0x000000ff00777202 */ /* 0x000fe40000000f00 */
[----:B--2---:R-:W-:Y:S01]  /*1b20*/  LOP3.LUT P1, RZ, R0, 0x7f, RZ, 0xc0, !PT ;  /* 0x0000007f00ff7812 */ /* 0x004fe2000782c0ff */
[----:B-1----:R-:W-:-:S12]  /*1b30*/  @P2 BRA `(.L_x_4858) ;  /* 0x0000000000082947 */ /* 0x002fd80003800000 */
[----:B------:R-:W1:Y:S02]  /*1b40*/  SYNCS.PHASECHK.TRANS64.TRYWAIT P2, [R2+URZ+0x36830], R3 ;  /* 0x03683003020075a7 */ /* 0x000e64000804017f */
[----:B-1----:R-:W-:Y:S05]  /*1b50*/  @!P2 BRA `(.L_x_4859) ;  /* 0x000001500020a947 */ /* 0x002fea0003800000 */
.L_x_4858:
[----:B------:R-:W-:Y:S05]  /*1b60*/  WARPSYNC.ALL ;  /* 0x0000000000007948 */ /* 0x000fea0003800000 */
[----:B------:R-:W-:Y:S01]  /*1b70*/  UIADD3 UR4, UR60, 0x21400, URZ ;  /* 0x000214003c047890 */ /* 0x000fe2000fffe03f */
[----:B------:R-:W-:Y:S01]  /*1b80*/  WARPGROUP.ARRIVE ;  /* 0x00000000000079c5 */ /* 0x000fe20000000000 */
[----:B------:R-:W-:Y:S01]  /*1b90*/  UMOV UR7, 0x40000040 ;  /* 0x4000004000077882 */ /* 0x000fe20000000000 */
[----:B------:R-:W-:Y:S01]  /*1ba0*/  UMOV UR11, 0x40000040 ;  /* 0x40000040000b7882 */ /* 0x000fe20000000000 */
[----:B------:R-:W-:Y:S01]  /*1bb0*/  USHF.R.U32.HI UR4, URZ, 0x4, UR4 ;  /* 0x000000043f047899 */ /* 0x000fe20008011604 */
[----:B------:R-:W-:Y:S01]  /*1bc0*/  R2UR UR39, R19 ;  /* 0x00000000132772ca */ /* 0x000fe200000e0000 */
[----:B------:R-:W-:Y:S01]  /*1bd0*/  UMOV UR15, 0x40000040 ;  /* 0x40000040000f7882 */ /* 0x000fe20000000000 */
[----:B------:R-:W-:Y:S01]  /*1be0*/  UMOV UR19, 0x40000040 ;  /* 0x4000004000137882 */ /* 0x000fe20000000000 */
[----:B------:R-:W-:Y:S01]  /*1bf0*/  ULOP3.LUT UR4, UR4, 0x3fff, URZ, 0xc0, !UPT ;  /* 0x00003fff04047892 */ /* 0x000fe2000f8ec03f */
[----:B01----:R-:W-:Y:S01]  /*1c00*/  @!P1 VIADD R2, R2, 0x36840 ;  /* 0x0003684002029836 */ /* 0x003fe20000000000 */
[----:B------:R-:W-:Y:S01]  /*1c10*/  UMOV UR23, 0x40000040 ;  /* 0x4000004000177882 */ /* 0x000fe20000000000 */
[----:B------:R-:W-:Y:S01]  /*1c20*/  UMOV UR27, 0x40000040 ;  /* 0x40000040001b7882 */ /* 0x000fe20000000000 */
[----:B------:R-:W-:Y:S01]  /*1c30*/  ULOP3.LUT UR5, UR4, 0x10000, URZ, 0xfc, !UPT ;  /* 0x0001000004057892 */ /* 0x000fe2000f8efc3f */
[--C-:B------:R-:W-:Y:S01]  /*1c40*/  IMAD.MOV.U32 R118, RZ, RZ, R119.reuse ;  /* 0x000000ffff767224 */ /* 0x100fe200078e0077 */
[----:B------:R-:W-:Y:S01]  /*1c50*/  ULOP3.LUT UR4, UR37, 0x10000, URZ, 0xfc, !UPT ;  /* 0x0001000025047892 */ /* 0x000fe2000f8efc3f */
[----:B------:R-:W-:Y:S01]  /*1c60*/  R2UR UR37, R17 ;  /* 0x00000000112572ca */ /* 0x000fe200000e0000 */
[----:B------:R-:W-:Y:S01]  /*1c70*/  UIMAD UR6, UR36, 0xa80, UR5 ;  /* 0x00000a80240678a4 */ /* 0x000fe2000f8e0205 */
[----:B------:R-:W-:Y:S01]  /*1c80*/  @!P1 PRMT R2, RZ, 0x654, R2 ;  /* 0x00000654ff029816 */ /* 0x000fe20000000002 */
[----:B------:R-:W-:Y:S01]  /*1c90*/  IMAD.U32 R8, RZ, RZ, UR5 ;  /* 0x00000005ff087e24 */ /* 0x000fe2000f8e00ff */
[----:B------:R-:W-:Y:S01]  /*1ca0*/  UMOV UR5, 0x40000040 ;  /* 0x4000004000057882 */ /* 0x000fe20000000000 */
[----:B------:R-:W-:Y:S01]  /*1cb0*/  UIADD3 UR10, UR6, 0x80, URZ ;  /* 0x00000080060a7890 */ /* 0x000fe2000fffe03f */
[----:B------:R-:W-:Y:S01]  /*1cc0*/  IMAD.MOV.U32 R117, RZ, RZ, R119 ;  /* 0x000000ffff757224 */ /* 0x000fe200078e0077 */
[----:B------:R-:W-:Y:S01]  /*1cd0*/  UMOV UR8, UR4 ;  /* 0x0000000400087c82 */ /* 0x000fe20008000000 */
[----:B------:R-:W-:Y:S01]  /*1ce0*/  UMOV UR9, UR5 ;  /* 0x0000000500097c82 */ /* 0x000fe20008000000 */
[----:B------:R-:W-:-:S02]  /*1cf0*/  UIADD3 UR14, UR6, 0x200, URZ ;  /* 0x00000200060e7890 */ /* 0x000fc4000fffe03f */
[----:B------:R-:W-:Y:S01]  /*1d00*/  HGMMA.64x16x16.F32.BF16 R72, gdesc[UR4], RZ, !UPT, gsb0 ;  /* 0x00200000044879f0 */ /* 0x000fe2000c0018ff */
[----:B------:R-:W-:Y:S01]  /*1d10*/  UMOV UR12, UR4 ;  /* 0x00000004000c7c82 */ /* 0x000fe20008000000 */
[----:B------:R-:W-:Y:S01]  /*1d20*/  UMOV UR13, UR5 ;  /* 0x00000005000d7c82 */ /* 0x000fe20008000000 */
[----:B------:R-:W-:Y:S01]  /*1d30*/  UIADD3 UR18, UR6, 0x280, URZ ;  /* 0x0000028006127890 */ /* 0x000fe2000fffe03f */
[----:B------:R-:W-:Y:S01]  /*1d40*/  IMAD.U32 R0, RZ, RZ, UR37 ;  /* 0x00000025ff007e24 */ /* 0x000fe2000f8e00ff */
[----:B------:R-:W-:Y:S01]  /*1d50*/  UMOV UR16, UR4 ;  /* 0x0000000400107c82 */ /* 0x000fe20008000000 */
        /* <DEDUP_REMOVED lines=121> */
[----:B------:R-:W-:Y:S02]  /*24f0*/  R2UR UR11, R18 ;  /* 0x00000000120b72ca */ /* 0x000fe400000e0000 */
        /* <DEDUP_REMOVED lines=347> */
[----:B------:R-:W-:Y:S02]  /*3ab0*/  UIMAD UR7, UR38, -0x70, UR39 ;  /* 0xffffff90260778a4 */ /* 0x000fe4000f8e0227 */
[----:B------:R-:W-:Y:S02]  /*3ac0*/  UIADD3 UR38, UR38, -0x2, URZ ;  /* 0xfffffffe26267890 */ /* 0x000fe4000fffe03f */
[----:B------:R-:W-:Y:S02]  /*3ad0*/  UIADD3 UR10, -UR11, 0x71, UR7 ;  /* 0x000000710b0a7890 */ /* 0x000fe4000fffe107 */
[----:B------:R-:W-:-:S04]  /*3ae0*/  UIADD3 UR7, UR7, 0x70, URZ ;  /* 0x0000007007077890 */ /* 0x000fc8000fffe03f */
[----:B------:R-:W-:Y:S02]  /*3af0*/  IMAD.U32 R5, RZ, RZ, UR10 ;  /* 0x0000000aff057e24 */ /* 0x000fe4000f8e00ff */
[----:B------:R-:W-:Y:S02]  /*3b00*/  IMAD.U32 R3, RZ, RZ, UR7 ;  /* 0x00000007ff037e24 */ /* 0x000fe4000f8e00ff */
[----:B------:R-:W-:Y:S02]  /*3b10*/  IMAD R6, R204, -0x2, R5 ;  /* 0xfffffffecc067824 */ /* 0x000fe400078e0205 */
[----:B------:R-:W-:Y:S02]  /*3b20*/  IMAD R5, R0, 0x80, R205 ;  /* 0x0000008000057824 */ /* 0x000fe400078e02cd */
        /* <DEDUP_REMOVED lines=23> */
[----:B------:R-:W-:Y:S01]  /*3ca0*/  ISETP.GT.AND P2, PT, R0, 0x9, PT ;  /* 0x000000090000780c */ /* 0x000fe20003f44270 */
[----:B------:R-:W-:Y:S01]  /*3cb0*/  HGMMA.64x16x16.F32.BF16 R64, gdesc[UR52], R64, gsb0 ;  /* 0x00200000344079f0 */ /* 0x000fe20008001840 */
[----:B------:R-:W-:Y:S01]  /*3cc0*/  UIADD3 UR54, UR6, 0x806, URZ ;  /* 0x0000080606367890 */ /* 0x000fe2000fffe03f */
[----:B------:R-:W-:Y:S01]  /*3cd0*/  FSEL R13, R78, -INF , P4 ;  /* 0xff8000004e0d7808 */ /* 0x000fe20002000000 */
[----:B------:R-:W-:Y:S01]  /*3ce0*/  UMOV UR55, 0x40000040 ;  /* 0x4000004000377882 */ /* 0x000fe20000000000 */
[----:B------:R-:W-:Y:S01]  /*3cf0*/  FMNMX.FTZ R4, R7, R75, !PT ;  /* 0x0000004b07047209 */ /* 0x000fe20007810000 */
[----:B------:R-:W-:Y:S01]  /*3d00*/  IMAD.MOV.U32 R78, RZ, RZ, R119 ;  /* 0x000000ffff4e7224 */ /* 0x000fe200078e0077 */
        /* <DEDUP_REMOVED lines=15> */
[----:B------:R-:W-:Y:S01]  /*3e00*/  UMOV UR55, 0x40000040 ;  /* 0x4000004000377882 */ /* 0x000fe20000000000 */
[----:B------:R-:W-:Y:S02]  /*3e10*/  ISETP.GT.AND P2, PT, R0, 0x19, PT ;  /* 0x000000190000780c */ /* 0x000fe40003f44270 */
[----:B------:R-:W-:Y:S01]  /*3e20*/  FSEL R81, R70, -INF , P3 ;  /* 0xff80000046517808 */ /* 0x000fe20001800000 */
[----:B------:R-:W-:Y:S01]  /*3e30*/  IMAD.MOV.U32 R70, RZ, RZ, R119 ;  /* 0x000000ffff467224 */ /* 0x000fe200078e0077 */
[----:B------:R-:W-:Y:S02]  /*3e40*/  FMNMX.FTZ R4, R67, R4, !PT ;  /* 0x0000000443047209 */ /* 0x000fe40007810000 */
        /* <DEDUP_REMOVED lines=14> */
[----:B------:R-:W-:Y:S01]  /*3f30*/  UMOV UR55, 0x40000040 ;  /* 0x4000004000377882 */ /* 0x000fe20000000000 */
[----:B------:R-:W-:Y:S01]  /*3f40*/  FSEL R85, R62, -INF , P3 ;  /* 0xff8000003e557808 */ /* 0x000fe20001800000 */
[----:B------:R-:W-:Y:S01]  /*3f50*/  IMAD.MOV.U32 R62, RZ, RZ, R119 ;  /* 0x000000ffff3e7224 */ /* 0x000fe200078e0077 */
[----:B------:R-:W-:Y:S02]  /*3f60*/  FMNMX.FTZ R4, R59, R4, !PT ;  /* 0x000000043b047209 */ /* 0x000fe40007810000 */
        /* <DEDUP_REMOVED lines=33> */
[----:B------:R-:W-:Y:S01]  /*4180*/  UMOV UR55, 0x40000040 ;  /* 0x4000004000377882 */ /* 0x000fe20000000000 */
[----:B------:R-:W-:Y:S01]  /*4190*/  ISETP.GT.AND P2, PT, R0, 0x49, PT ;  /* 0x000000490000780c */ /* 0x000fe20003f44270 */
[----:B------:R-:W-:Y:S01]  /*41a0*/  ULDC UR6, c[0x0][0x988] ;  /* 0x0002620000067ab9 */ /* 0x000fe20000000800 */
[----:B------:R-:W-:Y:S02]  /*41b0*/  FSEL R97, R46, -INF , P3 ;  /* 0xff8000002e617808 */ /* 0x000fe40001800000 */
[----:B------:R-:W-:-:S02]  /*41c0*/  FMNMX.FTZ R4, R95, R4, !PT ;  /* 0x000000045f047209 */ /* 0x000fc40007810000 */
[C---:B------:R-:W-:Y:S02]  /*41d0*/  ISETP.GT.AND P3, PT, R0.reuse, 0x50, PT ;  /* 0x000000500000780c */ /* 0x040fe40003f64270 */
[----:B------:R-:W-:Y:S02]  /*41e0*/  FSEL R99, R47, -INF , P2 ;  /* 0xff8000002f637808 */ /* 0x000fe40001000000 */
[----:B------:R-:W-:Y:S02]  /*41f0*/  FMNMX.FTZ R4, R97, R4, !PT ;  /* 0x0000000461047209 */ /* 0x000fe40007810000 */
[----:B------:R-:W-:Y:S02]  /*4200*/  ISETP.GT.AND P2, PT, R0, 0x51, PT ;  /* 0x000000510000780c */ /* 0x000fe40003f44270 */
[----:B------:R-:W-:Y:S01]  /*4210*/  FMNMX.FTZ R4, R99, R4, !PT ;  /* 0x0000000463047209 */ /* 0x000fe20007810000 */
[----:B------:R-:W-:Y:S02]  /*4220*/  WARPGROUP.DEPBAR.LE gsb0, 0x0 ;  /* 0x00008000000079c5 */ /* 0x000fe40000010000 */
[----:B------:R-:W-:Y:S01]  /*4230*/  WARPGROUP.ARRIVE ;  /* 0x00000000000079c5 */ /* 0x000fe20000000000 */
[----:B------:R-:W-:-:S02]  /*4240*/  FSEL R101, R34, -INF , P3 ;  /* 0xff80000022657808 */ /* 0x000fc40001800000 */
[C---:B------:R-:W-:Y:S02]  /*4250*/  ISETP.GT.AND P3, PT, R0.reuse, 0x58, PT ;  /* 0x000000580000780c */ /* 0x040fe40003f64270 */
[----:B------:R-:W-:Y:S01]  /*4260*/  FSEL R103, R35, -INF , P2 ;  /* 0xff80000023677808 */ /* 0x000fe20001000000 */
[----:B------:R-:W-:Y:S01]  /*4270*/  HGMMA.64x16x16.F32.BF16 R24, gdesc[UR52], R24, gsb0 ;  /* 0x00200000341879f0 */ /* 0x000fe20008001818 */
[----:B------:R-:W-:Y:S02]  /*4280*/  FMNMX.FTZ R4, R101, R4, !PT ;  /* 0x0000000465047209 */ /* 0x000fe40007810000 */
[----:B------:R-:W-:Y:S02]  /*4290*/  ISETP.GT.AND P2, PT, R0, 0x59, PT ;  /* 0x000000590000780c */ /* 0x000fe40003f44270 */
        /* <DEDUP_REMOVED lines=18> */
[----:B------:R-:W-:Y:S02]  /*43c0*/  ISETP.GT.AND P3, PT, R3, 0x1, PT ;  /* 0x000000010300780c */ /* 0x000fe40003f64270 */
[----:B------:R-:W-:Y:S02]  /*43d0*/  FMNMX.FTZ R9, R115, R4, !PT ;  /* 0x0000000473097209 */ /* 0x000fe40007810000 */
        /* <DEDUP_REMOVED lines=11> */
[----:B-1----:R-:W-:Y:S01]  /*4490*/  FMNMX.FTZ R10, R9, R0, !PT ;  /* 0x00000000090a7209 */ /* 0x002fe20007810000 */
[----:B------:R-:W-:Y:S01]  /*44a0*/  IMAD.U32 R0, RZ, RZ, UR6 ;  /* 0x00000006ff007e24 */ /* 0x000fe2000f8e00ff */
[----:B------:R-:W-:Y:S01]  /*44b0*/  FSEL R9, R76, -INF , P4 ;  /* 0xff8000004c097808 */ /* 0x000fe20002000000 */
[----:B------:R-:W-:Y:S01]  /*44c0*/  UIADD3 UR6, UR39, -UR11, URZ ;  /* 0x8000000b27067290 */ /* 0x000fe2000fffe03f */
[----:B------:R-:W-:Y:S01]  /*44d0*/  FSEL R49, R49, -INF , P3 ;  /* 0xff80000031317808 */ /* 0x000fe20001800000 */
[----:B------:R-:W1:Y:S01]  /*44e0*/  SHFL.BFLY PT, R11, R10, 0x1, 0x1f ;  /* 0x0c201f000a0b7f89 */ /* 0x000e6200000e0000 */
[----:B------:R-:W-:Y:S01]  /*44f0*/  ISETP.GT.AND P3, PT, R3, 0x39, PT ;  /* 0x000000390300780c */ /* 0x000fe20003f64270 */
[----:B------:R-:W-:Y:S01]  /*4500*/  ULEA UR7, UR37, UR6, 0x7 ;  /* 0x0000000625077291 */ /* 0x000fe2000f8e383f */
[----:B------:R-:W-:-:S02]  /*4510*/  IMAD.MOV.U32 R76, RZ, RZ, R119 ;  /* 0x000000ffff4c7224 */ /* 0x000fc400078e0077 */
[----:B------:R-:W-:Y:S01]  /*4520*/  FSEL R53, R53, -INF , P3 ;  /* 0xff80000035357808 */ /* 0x000fe20001800000 */
[----:B------:R-:W-:Y:S01]  /*4530*/  UMOV UR6, URZ ;  /* 0x0000003f00067c82 */ /* 0x000fe20008000000 */
[----:B------:R-:W-:Y:S01]  /*4540*/  ISETP.GT.AND P3, PT, R3, 0x41, PT ;  /* 0x000000410300780c */ /* 0x000fe20003f64270 */
[----:B------:R-:W-:-:S03]  /*4550*/  UIMAD.WIDE UR6, UR7, -0x6db6db6d, UR6 ;  /* 0x92492493070678a5 */ /* 0x000fc6000f8e0206 */
[----:B------:R-:W-:Y:S01]  /*4560*/  FSEL R41, R41, -INF , P3 ;  /* 0xff80000029297808 */ /* 0x000fe20001800000 */
[----:B------:R-:W-:Y:S01]  /*4570*/  USHF.R.U32.HI UR6, URZ, 0x1f, UR7 ;  /* 0x0000001f3f067899 */ /* 0x000fe20008011607 */
[----:B------:R-:W-:-:S03]  /*4580*/  ISETP.GT.AND P3, PT, R3, 0x49, PT ;  /* 0x000000490300780c */ /* 0x000fc60003f64270 */
[----:B------:R-:W-:Y:S01]  /*4590*/  ULEA.HI.SX32 UR6, UR7, UR6, 0x1a ;  /* 0x0000000607067291 */ /* 0x000fe2000f8fd23f */
[----:B------:R-:W-:Y:S02]  /*45a0*/  FSEL R45, R45, -INF , P3 ;  /* 0xff8000002d2d7808 */ /* 0x000fe40001800000 */
[----:B------:R-:W-:Y:S01]  /*45b0*/  ISETP.GT.AND P3, PT, R3, 0x51, PT ;  /* 0x000000510300780c */ /* 0x000fe20003f64270 */
[----:B------:R-:W-:-:S03]  /*45c0*/  UISETP.LT.AND UP0, UPT, URZ, UR6, UPT ;  /* 0x000000063f00728c */ /* 0x000fc6000bf01270 */
[----:B------:R-:W-:Y:S01]  /*45d0*/  FSEL R33, R33, -INF , P3 ;  /* 0xff80000021217808 */ /* 0x000fe20001800000 */
[----:B------:R-:W-:Y:S01]  /*45e0*/  USEL UR10, URZ, UR6, !UP0 ;  /* 0x000000063f0a7287 */ /* 0x000fe2000c000000 */
[----:B-1----:R-:W-:Y:S02]  /*45f0*/  FMNMX.FTZ R4, R10, R11, !PT ;  /* 0x0000000b0a047209 */ /* 0x002fe40007810000 */
[----:B------:R-:W-:Y:S01]  /*4600*/  ISETP.GT.AND P3, PT, R3, 0x59, PT ;  /* 0x000000590300780c */ /* 0x000fe20003f64270 */
[----:B------:R-:W-:Y:S01]  /*4610*/  UISETP.GE.AND UP0, UPT, UR38, UR10, UPT ;  /* 0x0000000a2600728c */ /* 0x000fe2000bf06270 */
[C---:B------:R-:W-:Y:S01]  /*4620*/  FSETP.NEU.FTZ.AND P2, PT, R4.reuse, -INF , PT ;  /* 0xff8000000400780b */ /* 0x040fe20003f5d000 */
[----:B------:R-:W-:Y:S01]  /*4630*/  FMUL.FTZ R11, R4, R0 ;  /* 0x00000000040b7220 */ /* 0x000fe20000410000 */
[----:B------:R-:W-:Y:S02]  /*4640*/  FSEL R37, R37, -INF , P3 ;  /* 0xff80000025257808 */ /* 0x000fe40001800000 */
[----:B------:R-:W-:-:S02]  /*4650*/  ISETP.GT.AND P3, PT, R3, 0x61, PT ;  /* 0x000000610300780c */ /* 0x000fc40003f64270 */
        /* <DEDUP_REMOVED lines=8> */
[----:B------:R-:W-:Y:S01]  /*46e0*/  FMNMX.FTZ R10, R7, R73, !PT ;  /* 0x00000049070a7209 */ /* 0x000fe20007810000 */
[-CC-:B------:R-:W-:Y:S01]  /*46f0*/  FFMA.FTZ R6, R75, R0.reuse, -R30.reuse ;  /* 0x000000004b067223 */ /* 0x180fe2000001081e */
[----:B------:R-:W-:Y:S01]  /*4700*/  FSEL R77, R77, -INF , P2 ;  /* 0xff8000004d4d7808 */ /* 0x000fe20001000000 */
[----:B------:R-:W-:Y:S01]  /*4710*/  MUFU.EX2 R201, R201 ;  /* 0x000000c900c97308 */ /* 0x000fe20000000800 */
[----:B------:R-:W-:Y:S01]  /*4720*/  ISETP.GT.AND P2, PT, R3, 0x10, PT ;  /* 0x000000100300780c */ /* 0x000fe20003f44270 */
[--C-:B------:R-:W-:Y:S01]  /*4730*/  FFMA.FTZ R79, R79, R0, -R30.reuse ;  /* 0x000000004f4f7223 */ /* 0x100fe2000001081e */
[----:B------:R-:W-:Y:S01]  /*4740*/  FMNMX.FTZ R10, R9, R10, !PT ;  /* 0x0000000a090a7209 */ /* 0x000fe20007810000 */
[-CC-:B------:R-:W-:Y:S01]  /*4750*/  FFMA.FTZ R67, R67, R0.reuse, -R30.reuse ;  /* 0x0000000043437223 */ /* 0x180fe2000001081e */
[----:B------:R-:W-:Y:S01]  /*4760*/  FSEL R11, R64, -INF , P2 ;  /* 0xff800000400b7808 */ /* 0x000fe20001000000 */
[--C-:B------:R-:W-:Y:S01]  /*4770*/  FFMA.FTZ R199, R81, R0, -R30.reuse ;  /* 0x0000000051c77223 */ /* 0x100fe2000001081e */
[----:B------:R-:W-:Y:S01]  /*4780*/  FMNMX.FTZ R10, R77, R10, !PT ;  /* 0x0000000a4d0a7209 */ /* 0x000fe20007810000 */
[----:B------:R-:W1:Y:S01]  /*4790*/  MUFU.EX2 R6, R6 ;  /* 0x0000000600067308 */ /* 0x000e620000000800 */
[----:B------:R-:W-:Y:S01]  /*47a0*/  ISETP.GT.AND P2, PT, R3, 0x18, PT ;  /* 0x000000180300780c */ /* 0x000fe20003f44270 */
[--C-:B------:R-:W-:Y:S01]  /*47b0*/  FFMA.FTZ R55, R55, R0, -R30.reuse ;  /* 0x0000000037377223 */ /* 0x100fe2000001081e */
[----:B------:R-:W-:Y:S01]  /*47c0*/  FMNMX.FTZ R10, R11, R10, !PT ;  /* 0x0000000a0b0a7209 */ /* 0x000fe20007810000 */
[-CC-:B------:R-:W-:Y:S01]  /*47d0*/  FFMA.FTZ R71, R71, R0.reuse, -R30.reuse ;  /* 0x0000000047477223 */ /* 0x180fe2000001081e */
[----:B------:R-:W-:Y:S01]  /*47e0*/  FSEL R13, R68, -INF , P2 ;  /* 0xff800000440d7808 */ /* 0x000fe20001000000 */
[--C-:B------:R-:W-:Y:S01]  /*47f0*/  FFMA.FTZ R193, R83, R0, -R30.reuse ;  /* 0x0000000053c17223 */ /* 0x100fe2000001081e */
[----:B------:R-:W-:Y:S01]  /*4800*/  FMNMX.FTZ R12, R65, R10, !PT ;  /* 0x0000000a410c7209 */ /* 0x000fe20007810000 */
[----:B------:R-:W2:Y:S01]  /*4810*/  MUFU.EX2 R203, R203 ;  /* 0x000000cb00cb7308 */ /* 0x000ea20000000800 */
[----:B------:R-:W-:Y:S01]  /*4820*/  ISETP.GT.AND P2, PT, R3, 0x20, PT ;  /* 0x000000200300780c */ /* 0x000fe20003f44270 */
[--C-:B------:R-:W-:Y:S01]  /*4830*/  FFMA.FTZ R59, R59, R0, -R30.reuse ;  /* 0x000000003b3b7223 */ /* 0x100fe2000001081e */
[----:B------:R-:W-:Y:S01]  /*4840*/  FMNMX.FTZ R12, R13, R12, !PT ;  /* 0x0000000c0d0c7209 */ /* 0x000fe20007810000 */
[-CC-:B------:R-:W-:Y:S01]  /*4850*/  FFMA.FTZ R85, R85, R0.reuse, -R30.reuse ;  /* 0x0000000055557223 */ /* 0x180fe2000001081e */
[----:B------:R-:W-:Y:S01]  /*4860*/  FSEL R15, R56, -INF , P2 ;  /* 0xff800000380f7808 */ /* 0x000fe20001000000 */
[--C-:B------:R-:W-:Y:S01]  /*4870*/  FFMA.FTZ R63, R63, R0, -R30.reuse ;  /* 0x000000003f3f7223 */ /* 0x100fe2000001081e */
[----:B------:R-:W-:Y:S01]  /*4880*/  FMNMX.FTZ R12, R69, R12, !PT ;  /* 0x0000000c450c7209 */ /* 0x000fe20007810000 */
[----:B------:R-:W3:Y:S01]  /*4890*/  MUFU.EX2 R10, R79 ;  /* 0x0000004f000a7308 */ /* 0x000ee20000000800 */
[----:B------:R-:W-:Y:S01]  /*48a0*/  ISETP.GT.AND P2, PT, R3, 0x28, PT ;  /* 0x000000280300780c */ /* 0x000fe20003f44270 */
[--C-:B------:R-:W-:Y:S01]  /*48b0*/  FFMA.FTZ R87, R87, R0, -R30.reuse ;  /* 0x0000000057577223 */ /* 0x100fe2000001081e */
[----:B------:R-:W-:Y:S01]  /*48c0*/  FMNMX.FTZ R12, R15, R12, !PT ;  /* 0x0000000c0f0c7209 */ /* 0x000fe20007810000 */
[-CC-:B------:R-:W-:Y:S01]  /*48d0*/  FFMA.FTZ R89, R89, R0.reuse, -R30.reuse ;  /* 0x0000000059597223 */ /* 0x180fe2000001081e */
[----:B------:R-:W-:Y:S01]  /*48e0*/  FSEL R21, R60, -INF , P2 ;  /* 0xff8000003c157808 */ /* 0x000fe20001000000 */
[--C-:B------:R-:W-:Y:S01]  /*48f0*/  FFMA.FTZ R91, R91, R0, -R30.reuse ;  /* 0x000000005b5b7223 */ /* 0x100fe2000001081e */
[----:B------:R-:W-:Y:S01]  /*4900*/  FMNMX.FTZ R14, R57, R12, !PT ;  /* 0x0000000c390e7209 */ /* 0x000fe20007810000 */
[----:B------:R-:W4:Y:S01]  /*4910*/  MUFU.EX2 R197, R197 ;  /* 0x000000c500c57308 */ /* 0x000f220000000800 */
[----:B------:R-:W-:Y:S01]  /*4920*/  ISETP.GT.AND P2, PT, R3, 0x30, PT ;  /* 0x000000300300780c */ /* 0x000fe20003f44270 */
[--C-:B------:R-:W-:Y:S01]  /*4930*/  FFMA.FTZ R93, R93, R0, -R30.reuse ;  /* 0x000000005d5d7223 */ /* 0x100fe2000001081e */
[----:B------:R-:W-:Y:S01]  /*4940*/  FMNMX.FTZ R14, R21, R14, !PT ;  /* 0x0000000e150e7209 */ /* 0x000fe20007810000 */
[-CC-:B------:R-:W-:Y:S01]  /*4950*/  FFMA.FTZ R95, R95, R0.reuse, -R30.reuse ;  /* 0x000000005f5f7223 */ /* 0x180fe2000001081e */
[----:B------:R-:W-:Y:S01]  /*4960*/  FSEL R27, R48, -INF , P2 ;  /* 0xff800000301b7808 */ /* 0x000fe20001000000 */
[--C-:B------:R-:W-:Y:S01]  /*4970*/  FFMA.FTZ R97, R97, R0, -R30.reuse ;  /* 0x0000000061617223 */ /* 0x100fe2000001081e */
[----:B------:R-:W-:Y:S01]  /*4980*/  FMNMX.FTZ R14, R61, R14, !PT ;  /* 0x0000000e3d0e7209 */ /* 0x000fe20007810000 */
[----:B------:R-:W5:Y:S01]  /*4990*/  MUFU.EX2 R12, R67 ;  /* 0x00000043000c7308 */ /* 0x000f620000000800 */
[----:B------:R-:W-:Y:S01]  /*49a0*/  ISETP.GT.AND P2, PT, R3, 0x38, PT ;  /* 0x000000380300780c */ /* 0x000fe20003f44270 */
[--C-:B------:R-:W-:Y:S01]  /*49b0*/  FFMA.FTZ R99, R99, R0, -R30.reuse ;  /* 0x0000000063637223 */ /* 0x100fe2000001081e */
[----:B------:R-:W-:Y:S01]  /*49c0*/  FMNMX.FTZ R14, R27, R14, !PT ;  /* 0x0000000e1b0e7209 */ /* 0x000fe20007810000 */
[-CC-:B------:R-:W-:Y:S01]  /*49d0*/  FFMA.FTZ R101, R101, R0.reuse, -R30.reuse ;  /* 0x0000000065657223 */ /* 0x180fe2000001081e */
[----:B------:R-:W-:Y:S01]  /*49e0*/  FSEL R31, R52, -INF , P2 ;  /* 0xff800000341f7808 */ /* 0x000fe20001000000 */
[--C-:B------:R-:W-:Y:S01]  /*49f0*/  FFMA.FTZ R103, R103, R0, -R30.reuse ;  /* 0x0000000067677223 */ /* 0x100fe2000001081e */
[----:B------:R-:W-:Y:S01]  /*4a00*/  FMNMX.FTZ R20, R49, R14, !PT ;  /* 0x0000000e31147209 */ /* 0x000fe20007810000 */
        /* <DEDUP_REMOVED lines=8> */
[----:B------:R2:W-:Y:S01]  /*4a90*/  MUFU.EX2 R34, R55 ;  /* 0x0000003700227308 */ /* 0x0005e20000000800 */
[----:B------:R-:W-:Y:S01]  /*4aa0*/  ISETP.GT.AND P2, PT, R3, 0x48, PT ;  /* 0x000000480300780c */ /* 0x000fe20003f44270 */
[--C-:B------:R-:W-:Y:S01]  /*4ab0*/  FFMA.FTZ R111, R111, R0, -R30.reuse ;  /* 0x000000006f6f7223 */ /* 0x100fe2000001081e */
[----:B------:R-:W-:Y:S01]  /*4ac0*/  FMNMX.FTZ R20, R35, R20, !PT ;  /* 0x0000001423147209 */ /* 0x000fe20007810000 */
[----:B------:R-:W-:Y:S01]  /*4ad0*/  FFMA.FTZ R113, R113, R0, -R30 ;  /* 0x0000000071717223 */ /* 0x000fe2000001081e */
[----:B------:R-:W-:Y:S01]  /*4ae0*/  FSEL R39, R44, -INF , P2 ;  /* 0xff8000002c277808 */ /* 0x000fe20001000000 */
[----:B-1----:R-:W-:Y:S01]  /*4af0*/  FADD.FTZ R44, R201, R6 ;  /* 0x00000006c92c7221 */ /* 0x002fe20000010000 */
[----:B------:R-:W-:Y:S01]  /*4b00*/  FMNMX.FTZ R26, R41, R20, !PT ;  /* 0x00000014291a7209 */ /* 0x000fe20007810000 */
[----:B------:R-:W-:Y:S01]  /*4b10*/  MUFU.EX2 R14, R71 ;  /* 0x00000047000e7308 */ /* 0x000fe20000000800 */
[----:B------:R-:W-:Y:S01]  /*4b20*/  ISETP.GT.AND P2, PT, R3, 0x50, PT ;  /* 0x000000500300780c */ /* 0x000fe20003f44270 */
[----:B--2---:R-:W-:Y:S01]  /*4b30*/  FADD.FTZ R55, R203, R44 ;  /* 0x0000002ccb377221 */ /* 0x004fe20000010000 */
[----:B------:R-:W-:Y:S01]  /*4b40*/  FMNMX.FTZ R26, R39, R26, !PT ;  /* 0x0000001a271a7209 */ /* 0x000fe20007810000 */
[----:B------:R-:W-:Y:S01]  /*4b50*/  FFMA.FTZ R30, R115, R0, -R30 ;  /* 0x00000000731e7223 */ /* 0x000fe2000001081e */
[----:B------:R-:W-:Y:S01]  /*4b60*/  FSEL R43, R32, -INF , P2 ;  /* 0xff800000202b7808 */ /* 0x000fe20001000000 */
[----:B---3--:R-:W-:Y:S01]  /*4b70*/  FADD.FTZ R44, R10, R55 ;  /* 0x000000370a2c7221 */ /* 0x008fe20000010000 */
[----:B------:R-:W-:Y:S01]  /*4b80*/  FMNMX.FTZ R26, R45, R26, !PT ;  /* 0x0000001a2d1a7209 */ /* 0x000fe20007810000 */
[----:B------:R-:W-:Y:S01]  /*4b90*/  MUFU.EX2 R193, R193 ;  /* 0x000000c100c17308 */ /* 0x000fe20000000800 */
[----:B------:R-:W-:Y:S01]  /*4ba0*/  ISETP.GT.AND P2, PT, R3, 0x58, PT ;  /* 0x000000580300780c */ /* 0x000fe20003f44270 */
[----:B----4-:R-:W-:Y:S01]  /*4bb0*/  FADD.FTZ R55, R197, R44 ;  /* 0x0000002cc5377221 */ /* 0x010fe20000010000 */
[----:B------:R-:W-:Y:S01]  /*4bc0*/  FMNMX.FTZ R26, R43, R26, !PT ;  /* 0x0000001a2b1a7209 */ /* 0x000fe20007810000 */
[----:B------:R-:W-:Y:S01]  /*4bd0*/  IMAD.MOV.U32 R115, RZ, RZ, R119 ;  /* 0x000000ffff737224 */ /* 0x000fe200078e0077 */
[----:B------:R-:W-:Y:S01]  /*4be0*/  FSEL R47, R36, -INF , P2 ;  /* 0xff800000242f7808 */ /* 0x000fe20001000000 */
[----:B-----5:R-:W-:Y:S01]  /*4bf0*/  FADD.FTZ R44, R12, R55 ;  /* 0x000000370c2c7221 */ /* 0x020fe20000010000 */
[----:B------:R-:W-:Y:S01]  /*4c00*/  FMNMX.FTZ R26, R33, R26, !PT ;  /* 0x0000001a211a7209 */ /* 0x000fe20007810000 */
[----:B------:R-:W-:Y:S01]  /*4c10*/  MUFU.EX2 R20, R59 ;  /* 0x0000003b00147308 */ /* 0x000fe20000000800 */
[----:B------:R-:W-:Y:S01]  /*4c20*/  ISETP.GT.AND P2, PT, R3, 0x60, PT ;  /* 0x000000600300780c */ /* 0x000fe20003f44270 */
[--C-:B------:R-:W-:Y:S01]  /*4c30*/  IMAD.MOV.U32 R83, RZ, RZ, R119.reuse ;  /* 0x000000ffff537224 */ /* 0x100fe200078e0077 */
[----:B------:R-:W-:Y:S01]  /*4c40*/  FMNMX.FTZ R26, R47, R26, !PT ;  /* 0x0000001a2f1a7209 */ /* 0x000fe20007810000 */
[--C-:B------:R-:W-:Y:S01]  /*4c50*/  IMAD.MOV.U32 R81, RZ, RZ, R119.reuse ;  /* 0x000000ffff517224 */ /* 0x100fe200078e0077 */
[----:B------:R-:W-:Y:S01]  /*4c60*/  FSEL R51, R24, -INF , P2 ;  /* 0xff80000018337808 */ /* 0x000fe20001000000 */
[--C-:B------:R-:W-:Y:S01]  /*4c70*/  IMAD.MOV.U32 R79, RZ, RZ, R119.reuse ;  /* 0x000000ffff4f7224 */ /* 0x100fe200078e0077 */
[----:B------:R-:W-:Y:S01]  /*4c80*/  FMNMX.FTZ R26, R37, R26, !PT ;  /* 0x0000001a251a7209 */ /* 0x000fe20007810000 */
[----:B------:R-:W-:Y:S01]  /*4c90*/  MUFU.EX2 R85, R85 ;  /* 0x0000005500557308 */ /* 0x000fe20000000800 */
[----:B------:R-:W-:Y:S01]  /*4ca0*/  ISETP.GT.AND P2, PT, R3, 0x68, PT ;  /* 0x000000680300780c */ /* 0x000fe20003f44270 */
[--C-:B------:R-:W-:Y:S01]  /*4cb0*/  IMAD.MOV.U32 R75, RZ, RZ, R119.reuse ;  /* 0x000000ffff4b7224 */ /* 0x100fe200078e0077 */
[----:B------:R-:W-:Y:S01]  /*4cc0*/  FMNMX.FTZ R26, R51, R26, !PT ;  /* 0x0000001a331a7209 */ /* 0x000fe20007810000 */
[--C-:B------:R-:W-:Y:S01]  /*4cd0*/  IMAD.MOV.U32 R72, RZ, RZ, R119.reuse ;  /* 0x000000ffff487224 */ /* 0x100fe200078e0077 */
[----:B------:R-:W-:Y:S01]  /*4ce0*/  ISETP.GT.AND P3, PT, R3, 0x69, PT ;  /* 0x000000690300780c */ /* 0x000fe20003f64270 */
[--C-:B------:R-:W-:Y:S01]  /*4cf0*/  IMAD.MOV.U32 R68, RZ, RZ, R119.reuse ;  /* 0x000000ffff447224 */ /* 0x100fe200078e0077 */
[----:B------:R-:W-:Y:S01]  /*4d00*/  FSEL R3, R28, -INF , P2 ;  /* 0xff8000001c037808 */ /* 0x000fe20001000000 */
[----:B------:R1:W2:Y:S01]  /*4d10*/  MUFU.EX2 R32, R63 ;  /* 0x0000003f00207308 */ /* 0x0002a20000000800 */
[----:B------:R-:W-:Y:S01]  /*4d20*/  FMNMX.FTZ R26, R25, R26, !PT ;  /* 0x0000001a191a7209 */ /* 0x000fe20007810000 */
[--C-:B------:R-:W-:Y:S01]  /*4d30*/  IMAD.MOV.U32 R67, RZ, RZ, R119.reuse ;  /* 0x000000ffff437224 */ /* 0x100fe200078e0077 */
[----:B------:R-:W-:Y:S01]  /*4d40*/  FSEL R29, R29, -INF , P3 ;  /* 0xff8000001d1d7808 */ /* 0x000fe20001800000 */
[--C-:B------:R-:W-:Y:S01]  /*4d50*/  IMAD.MOV.U32 R64, RZ, RZ, R119.reuse ;  /* 0x000000ffff407224 */ /* 0x100fe200078e0077 */
[----:B------:R-:W-:Y:S01]  /*4d60*/  FMNMX.FTZ R26, R3, R26, !PT ;  /* 0x0000001a031a7209 */ /* 0x000fe20007810000 */
[--C-:B------:R-:W-:Y:S01]  /*4d70*/  IMAD.MOV.U32 R60, RZ, RZ, R119.reuse ;  /* 0x000000ffff3c7224 */ /* 0x100fe200078e0077 */
[----:B------:R-:W-:Y:S01]  /*4d80*/  F2FP.BF16.F32.PACK_AB R201, R6, R201 ;  /* 0x000000c906c9723e */ /* 0x000fe200000010ff */
[----:B------:R-:W-:Y:S01]  /*4d90*/  MUFU.EX2 R87, R87 ;  /* 0x0000005700577308 */ /* 0x000fe20000000800 */
[----:B------:R-:W-:Y:S01]  /*4da0*/  FMNMX.FTZ R26, R29, R26, !PT ;  /* 0x0000001a1d1a7209 */ /* 0x000fe20007810000 */
[--C-:B-1----:R-:W-:Y:S01]  /*4db0*/  IMAD.MOV.U32 R63, RZ, RZ, R119.reuse ;  /* 0x000000ffff3f7224 */ /* 0x102fe200078e0077 */
[----:B------:R-:W-:Y:S01]  /*4dc0*/  F2FP.BF16.F32.PACK_AB R197, R12, R197 ;  /* 0x000000c50cc5723e */ /* 0x000fe200000010ff */
[----:B------:R-:W-:Y:S01]  /*4dd0*/  IMAD.U32 R12, RZ, RZ, UR10 ;  /* 0x0000000aff0c7e24 */ /* 0x000fe2000f8e00ff */
[----:B------:R-:W-:Y:S01]  /*4de0*/  F2FP.BF16.F32.PACK_AB R203, R10, R203 ;  /* 0x000000cb0acb723e */ /* 0x000fe200000010ff */
[----:B------:R-:W1:Y:S01]  /*4df0*/  SHFL.BFLY PT, R5, R26, 0x2, 0x1f ;  /* 0x0c401f001a057f89 */ /* 0x000e6200000e0000 */
[----:B------:R-:W-:Y:S01]  /*4e00*/  MOV R71, R119 ;  /* 0x0000007700477202 */ /* 0x000fe20000000f00 */
[----:B------:R3:W4:Y:S01]  /*4e10*/  MUFU.EX2 R28, R89 ;  /* 0x00000059001c7308 */ /* 0x0007220000000800 */
[----:B--2---:R-:W-:Y:S01]  /*4e20*/  F2FP.BF16.F32.PACK_AB R195, R32, R85 ;  /* 0x0000005520c3723e */ /* 0x004fe200000010ff */
[--C-:B------:R-:W-:Y:S01]  /*4e30*/  IMAD.MOV.U32 R59, RZ, RZ, R119.reuse ;  /* 0x000000ffff3b7224 */ /* 0x100fe200078e0077 */
[----:B------:R-:W-:Y:S01]  /*4e40*/  MOV R52, R119 ;  /* 0x0000007700347202 */ /* 0x000fe20000000f00 */
[----:B------:R-:W-:-:S02]  /*4e50*/  IMAD.MOV.U32 R56, RZ, RZ, R119 ;  /* 0x000000ffff387224 */ /* 0x000fc400078e0077 */
[--C-:B------:R-:W-:Y:S02]  /*4e60*/  IMAD.MOV.U32 R48, RZ, RZ, R119.reuse ;  /* 0x000000ffff307224 */ /* 0x100fe400078e0077 */
[----:B------:R-:W2:Y:S01]  /*4e70*/  MUFU.EX2 R91, R91 ;  /* 0x0000005b005b7308 */ /* 0x000ea20000000800 */
[----:B---3--:R-:W-:-:S07]  /*4e80*/  IMAD.MOV.U32 R89, RZ, RZ, R119 ;  /* 0x000000ffff597224 */ /* 0x008fce00078e0077 */
[----:B------:R-:W-:Y:S01]  /*4e90*/  MUFU.EX2 R93, R93 ;  /* 0x0000005d005d7308 */ /* 0x000fe20000000800 */
[----:B----4-:R-:W-:Y:S02]  /*4ea0*/  F2FP.BF16.F32.PACK_AB R189, R28, R87 ;  /* 0x000000571cbd723e */ /* 0x010fe400000010ff */
[----:B-1----:R-:W-:-:S05]  /*4eb0*/  FMNMX.FTZ R24, R26, R5, !PT ;  /* 0x000000051a187209 */ /* 0x002fca0007810000 */
[----:B------:R1:W3:Y:S01]  /*4ec0*/  MUFU.EX2 R36, R95 ;  /* 0x0000005f00247308 */ /* 0x0002e20000000800 */
[----:B--2---:R-:W-:Y:S01]  /*4ed0*/  F2FP.BF16.F32.PACK_AB R191, R34, R91 ;  /* 0x0000005b22bf723e */ /* 0x004fe200000010ff */
[----:B------:R-:W2:Y:S06]  /*4ee0*/  SHFL.BFLY PT, R5, R24, 0x1, 0x1f ;  /* 0x0c201f0018057f89 */ /* 0x000eac00000e0000 */
[----:B------:R-:W-:Y:S01]  /*4ef0*/  MUFU.EX2 R97, R97 ;  /* 0x0000006100617308 */ /* 0x000fe20000000800 */
[----:B-1----:R-:W-:-:S07]  /*4f00*/  IMAD.MOV.U32 R95, RZ, RZ, R119 ;  /* 0x000000ffff5f7224 */ /* 0x002fce00078e0077 */
[----:B------:R1:W4:Y:S01]  /*4f10*/  MUFU.EX2 R38, R99 ;  /* 0x0000006300267308 */ /* 0x0003220000000800 */
[----:B---3--:R-:W-:-:S07]  /*4f20*/  F2FP.BF16.F32.PACK_AB R185, R36, R93 ;  /* 0x0000005d24b9723e */ /* 0x008fce00000010ff */
[----:B------:R-:W-:Y:S01]  /*4f30*/  MUFU.EX2 R101, R101 ;  /* 0x0000006500657308 */ /* 0x000fe20000000800 */
[----:B-1----:R-:W-:Y:S01]  /*4f40*/  IMAD.MOV.U32 R99, RZ, RZ, R119 ;  /* 0x000000ffff637224 */ /* 0x002fe200078e0077 */
[----:B--2---:R-:W-:-:S04]  /*4f50*/  FMNMX.FTZ R5, R24, R5, !PT ;  /* 0x0000000518057209 */ /* 0x004fc80007810000 */
[C---:B------:R-:W-:Y:S01]  /*4f60*/  FSETP.NEU.FTZ.AND P2, PT, R5.reuse, -INF , PT ;  /* 0xff8000000500780b */ /* 0x040fe20003f5d000 */
[----:B------:R-:W-:Y:S01]  /*4f70*/  FMUL.FTZ R24, R5, R0 ;  /* 0x0000000005187220 */ /* 0x000fe20000410000 */
[----:B------:R-:W1:Y:S01]  /*4f80*/  MUFU.EX2 R26, R103 ;  /* 0x00000067001a7308 */ /* 0x000e620000000800 */
[----:B----4-:R-:W-:-:S03]  /*4f90*/  F2FP.BF16.F32.PACK_AB R187, R38, R97 ;  /* 0x0000006126bb723e */ /* 0x010fc600000010ff */
        /* <DEDUP_REMOVED lines=27> */
[-CC-:B------:R-:W-:Y:S01]  /*5150*/  FFMA.FTZ R33, R33, R0.reuse, -R24.reuse ;  /* 0x0000000021217223 */ /* 0x180fe20000010818 */
[-CC-:B------:R-:W-:Y:S01]  /*5160*/  FFMA.FTZ R47, R47, R0.reuse, -R24.reuse ;  /* 0x000000002f2f7223 */ /* 0x180fe20000010818 */
[-CC-:B------:R-:W-:Y:S01]  /*5170*/  FFMA.FTZ R37, R37, R0.reuse, -R24.reuse ;  /* 0x0000000025257223 */ /* 0x180fe20000010818 */
[-CC-:B------:R-:W-:Y:S01]  /*5180*/  FFMA.FTZ R51, R51, R0.reuse, -R24.reuse ;  /* 0x0000000033337223 */ /* 0x180fe20000010818 */
[-CC-:B------:R-:W-:Y:S01]  /*5190*/  FFMA.FTZ R25, R25, R0.reuse, -R24.reuse ;  /* 0x0000000019197223 */ /* 0x180fe20000010818 */
[-CC-:B------:R-:W-:Y:S01]  /*51a0*/  FFMA.FTZ R3, R3, R0.reuse, -R24.reuse ;  /* 0x0000000003037223 */ /* 0x180fe20000010818 */
[----:B------:R-:W-:Y:S01]  /*51b0*/  FFMA.FTZ R24, R29, R0, -R24 ;  /* 0x000000001d187223 */ /* 0x000fe20000010818 */
[----:B------:R5:W0:Y:S01]  /*51c0*/  MUFU.EX2 R202, R77 ;  /* 0x0000004d00ca7308 */ /* 0x000a220000000800 */
[----:B-1----:R-:W-:Y:S01]  /*51d0*/  F2FP.BF16.F32.PACK_AB R181, R26, R101 ;  /* 0x000000651ab5723e */ /* 0x002fe200000010ff */
[----:B------:R-:W-:-:S02]  /*51e0*/  IMAD.MOV.U32 R103, RZ, RZ, R119 ;  /* 0x000000ffff677224 */ /* 0x000fc400078e0077 */
[----:B--2---:R-:W-:-:S04]  /*51f0*/  IMAD.MOV.U32 R73, RZ, RZ, R119 ;  /* 0x000000ffff497224 */ /* 0x004fc800078e0077 */
[----:B------:R-:W1:Y:S01]  /*5200*/  MUFU.EX2 R11, R11 ;  /* 0x0000000b000b7308 */ /* 0x000e620000000800 */
[----:B-----5:R-:W-:-:S07]  /*5210*/  IMAD.MOV.U32 R77, RZ, RZ, R119 ;  /* 0x000000ffff4d7224 */ /* 0x020fce00078e0077 */
[----:B------:R2:W-:Y:S08]  /*5220*/  MUFU.EX2 R188, R49 ;  /* 0x0000003100bc7308 */ /* 0x0005f00000000800 */
[----:B------:R5:W1:Y:S01]  /*5230*/  MUFU.EX2 R196, R65 ;  /* 0x0000004100c47308 */ /* 0x000a620000000800 */
[----:B--2---:R-:W-:Y:S01]  /*5240*/  FADD.FTZ R49, R199, R44 ;  /* 0x0000002cc7317221 */ /* 0x004fe20000010000 */
[----:B---3--:R-:W-:Y:S01]  /*5250*/  FADD.FTZ R44, R7, R200 ;  /* 0x000000c8072c7221 */ /* 0x008fe20000010000 */
[----:B------:R-:W-:-:S02]  /*5260*/  F2FP.BF16.F32.PACK_AB R200, R200, R7 ;  /* 0x00000007c8c8723e */ /* 0x000fc400000010ff */
[C---:B------:R-:W-:Y:S01]  /*5270*/  FADD.FTZ R46, R14.reuse, R49 ;  /* 0x000000310e2e7221 */ /* 0x040fe20000010000 */
[----:B----4-:R-:W-:Y:S01]  /*5280*/  FADD.FTZ R49, R9, R44 ;  /* 0x0000002c09317221 */ /* 0x010fe20000010000 */
[----:B------:R-:W-:Y:S01]  /*5290*/  F2FP.BF16.F32.PACK_AB R199, R14, R199 ;  /* 0x000000c70ec7723e */ /* 0x000fe200000010ff */
[----:B------:R-:W2:Y:S01]  /*52a0*/  MUFU.EX2 R13, R13 ;  /* 0x0000000d000d7308 */ /* 0x000ea20000000800 */
[----:B------:R-:W-:Y:S01]  /*52b0*/  FADD.FTZ R55, R193, R46 ;  /* 0x0000002ec1377221 */ /* 0x000fe20000010000 */
[----:B0-----:R-:W-:Y:S01]  /*52c0*/  FADD.FTZ R44, R202, R49 ;  /* 0x00000031ca2c7221 */ /* 0x001fe20000010000 */
[C---:B------:R-:W-:Y:S01]  /*52d0*/  F2FP.BF16.F32.PACK_AB R193, R20.reuse, R193 ;  /* 0x000000c114c1723e */ /* 0x040fe200000010ff */
[----:B-----5:R-:W-:Y:S02]  /*52e0*/  IMAD.MOV.U32 R65, RZ, RZ, R119 ;  /* 0x000000ffff417224 */ /* 0x020fe400078e0077 */
[----:B------:R-:W-:Y:S01]  /*52f0*/  FADD.FTZ R46, R20, R55 ;  /* 0x00000037142e7221 */ /* 0x000fe20000010000 */
[----:B-1----:R-:W-:Y:S01]  /*5300*/  FADD.FTZ R49, R11, R44 ;  /* 0x0000002c0b317221 */ /* 0x002fe20000010000 */
[----:B------:R-:W-:Y:S01]  /*5310*/  F2FP.BF16.F32.PACK_AB R202, R202, R9 ;  /* 0x00000009caca723e */ /* 0x000fe200000010ff */
[----:B------:R0:W1:Y:S01]  /*5320*/  MUFU.EX2 R198, R69 ;  /* 0x0000004500c67308 */ /* 0x0000620000000800 */
[----:B------:R-:W-:-:S02]  /*5330*/  IMAD.MOV.U32 R55, RZ, RZ, R119 ;  /* 0x000000ffff377224 */ /* 0x000fc400078e0077 */
[C---:B------:R-:W-:Y:S01]  /*5340*/  FADD.FTZ R44, R196.reuse, R49 ;  /* 0x00000031c42c7221 */ /* 0x040fe20000010000 */
[----:B------:R-:W-:-:S04]  /*5350*/  F2FP.BF16.F32.PACK_AB R196, R196, R11 ;  /* 0x0000000bc4c4723e */ /* 0x000fc800000010ff */
[----:B------:R-:W3:Y:S01]  /*5360*/  MUFU.EX2 R15, R15 ;  /* 0x0000000f000f7308 */ /* 0x000ee20000000800 */
[----:B0-----:R-:W-:-:S07]  /*5370*/  IMAD.MOV.U32 R69, RZ, RZ, R119 ;  /* 0x000000ffff457224 */ /* 0x001fce00078e0077 */
[----:B------:R0:W-:Y:S08]  /*5380*/  MUFU.EX2 R190, R53 ;  /* 0x0000003500be7308 */ /* 0x0001f00000000800 */
[----:B------:R4:W5:Y:S01]  /*5390*/  MUFU.EX2 R192, R57 ;  /* 0x0000003900c07308 */ /* 0x0009620000000800 */
[----:B0-----:R-:W-:Y:S01]  /*53a0*/  FADD.FTZ R53, R85, R46 ;  /* 0x0000002e55357221 */ /* 0x001fe20000010000 */
[----:B------:R-:W-:-:S03]  /*53b0*/  IMAD.MOV.U32 R85, RZ, RZ, R119 ;  /* 0x000000ffff557224 */ /* 0x000fc600078e0077 */
[----:B------:R-:W-:Y:S01]  /*53c0*/  FADD.FTZ R46, R32, R53 ;  /* 0x00000035202e7221 */ /* 0x000fe20000010000 */
[--C-:B------:R-:W-:Y:S02]  /*53d0*/  IMAD.MOV.U32 R53, RZ, RZ, R119.reuse ;  /* 0x000000ffff357224 */ /* 0x100fe400078e0077 */
[----:B------:R-:W0:Y:S01]  /*53e0*/  MUFU.EX2 R21, R21 ;  /* 0x0000001500157308 */ /* 0x000e220000000800 */
[----:B------:R-:W-:Y:S01]  /*53f0*/  FADD.FTZ R49, R87, R46 ;  /* 0x0000002e57317221 */ /* 0x000fe20000010000 */
[--C-:B------:R-:W-:Y:S02]  /*5400*/  IMAD.MOV.U32 R87, RZ, RZ, R119.reuse ;  /* 0x000000ffff577224 */ /* 0x100fe400078e0077 */
[----:B----4-:R-:W-:Y:S02]  /*5410*/  IMAD.MOV.U32 R57, RZ, RZ, R119 ;  /* 0x000000ffff397224 */ /* 0x010fe400078e0077 */
[----:B------:R-:W-:Y:S01]  /*5420*/  FADD.FTZ R2, R28, R49 ;  /* 0x000000311c027221 */ /* 0x000fe20000010000 */
[--C-:B------:R-:W-:Y:S01]  /*5430*/  IMAD.MOV.U32 R46, RZ, RZ, R119.reuse ;  /* 0x000000ffff2e7224 */ /* 0x100fe200078e0077 */
[----:B------:R2:W-:Y:S02]  /*5440*/  MUFU.EX2 R184, R41 ;  /* 0x0000002900b87308 */ /* 0x0005e40000000800 */
[----:B------:R-:W-:Y:S01]  /*5450*/  FADD.FTZ R49, R91, R2 ;  /* 0x000000025b317221 */ /* 0x000fe20000010000 */
[----:B------:R-:W-:-:S02]  /*5460*/  IMAD.MOV.U32 R91, RZ, RZ, R119 ;  /* 0x000000ffff5b7224 */ /* 0x000fc400078e0077 */
[--C-:B------:R-:W-:Y:S02]  /*5470*/  IMAD.MOV.U32 R32, RZ, RZ, R119.reuse ;  /* 0x000000ffff207224 */ /* 0x100fe400078e0077 */
[----:B------:R-:W-:Y:S01]  /*5480*/  IMAD.MOV.U32 R28, RZ, RZ, R119 ;  /* 0x000000ffff1c7224 */ /* 0x000fe200078e0077 */
[----:B------:R4:W0:Y:S01]  /*5490*/  MUFU.EX2 R194, R61 ;  /* 0x0000003d00c27308 */ /* 0x0008220000000800 */
[----:B--2---:R-:W-:-:S04]  /*54a0*/  FADD.FTZ R41, R13, R44 ;  /* 0x0000002c0d297221 */ /* 0x004fc80000010000 */
[C---:B-1----:R-:W-:Y:S01]  /*54b0*/  FADD.FTZ R44, R198.reuse, R41 ;  /* 0x00000029c62c7221 */ /* 0x042fe20000010000 */
[----:B------:R-:W-:Y:S02]  /*54c0*/  F2FP.BF16.F32.PACK_AB R198, R198, R13 ;  /* 0x0000000dc6c6723e */ /* 0x000fe400000010ff */
[----:B------:R-:W1:Y:S01]  /*54d0*/  MUFU.EX2 R27, R27 ;  /* 0x0000001b001b7308 */ /* 0x000e620000000800 */
[----:B---3--:R-:W-:Y:S01]  /*54e0*/  FADD.FTZ R41, R15, R44 ;  /* 0x0000002c0f297221 */ /* 0x008fe20000010000 */
[----:B------:R-:W-:Y:S01]  /*54f0*/  FADD.FTZ R44, R34, R49 ;  /* 0x00000031222c7221 */ /* 0x000fe20000010000 */
[----:B----4-:R-:W-:Y:S01]  /*5500*/  IMAD.MOV.U32 R61, RZ, RZ, R119 ;  /* 0x000000ffff3d7224 */ /* 0x010fe200078e0077 */
[----:B------:R-:W-:Y:S01]  /*5510*/  MOV R34, R119 ;  /* 0x0000007700227202 */ /* 0x000fe20000000f00 */
[C---:B-----5:R-:W-:Y:S01]  /*5520*/  FADD.FTZ R2, R192.reuse, R41 ;  /* 0x00000029c0027221 */ /* 0x060fe20000010000 */
[----:B------:R-:W-:Y:S01]  /*5530*/  F2FP.BF16.F32.PACK_AB R192, R192, R15 ;  /* 0x0000000fc0c0723e */ /* 0x000fe200000010ff */
[----:B------:R-:W-:Y:S01]  /*5540*/  IMAD.MOV.U32 R49, RZ, RZ, R119 ;  /* 0x000000ffff317224 */ /* 0x000fe200078e0077 */
[----:B------:R-:W2:Y:S01]  /*5550*/  MUFU.EX2 R31, R31 ;  /* 0x0000001f001f7308 */ /* 0x000ea20000000800 */
[----:B0-----:R-:W-:-:S04]  /*5560*/  FADD.FTZ R41, R21, R2 ;  /* 0x0000000215297221 */ /* 0x001fc80000010000 */
[C---:B------:R-:W-:Y:S01]  /*5570*/  FADD.FTZ R2, R194.reuse, R41 ;  /* 0x00000029c2027221 */ /* 0x040fe20000010000 */
[----:B------:R-:W-:Y:S02]  /*5580*/  F2FP.BF16.F32.PACK_AB R194, R194, R21 ;  /* 0x00000015c2c2723e */ /* 0x000fe400000010ff */
[----:B------:R0:W-:Y:S01]  /*5590*/  MUFU.EX2 R186, R45 ;  /* 0x0000002d00ba7308 */ /* 0x0001e20000000800 */
[----:B-1----:R-:W-:-:S04]  /*55a0*/  FADD.FTZ R41, R27, R2 ;  /* 0x000000021b297221 */ /* 0x002fc80000010000 */
[C---:B------:R-:W-:Y:S01]  /*55b0*/  FADD.FTZ R2, R188.reuse, R41 ;  /* 0x00000029bc027221 */ /* 0x040fe20000010000 */
[----:B------:R-:W-:Y:S01]  /*55c0*/  F2FP.BF16.F32.PACK_AB R188, R188, R27 ;  /* 0x0000001bbcbc723e */ /* 0x000fe200000010ff */
[--C-:B------:R-:W-:Y:S01]  /*55d0*/  IMAD.MOV.U32 R41, RZ, RZ, R119.reuse ;  /* 0x000000ffff297224 */ /* 0x100fe200078e0077 */
[----:B------:R-:W1:Y:S01]  /*55e0*/  MUFU.EX2 R35, R35 ;  /* 0x0000002300237308 */ /* 0x000e620000000800 */
[----:B0-----:R-:W-:Y:S01]  /*55f0*/  FADD.FTZ R45, R93, R44 ;  /* 0x0000002c5d2d7221 */ /* 0x001fe20000010000 */
[--C-:B------:R-:W-:Y:S02]  /*5600*/  IMAD.MOV.U32 R93, RZ, RZ, R119.reuse ;  /* 0x000000ffff5d7224 */ /* 0x100fe400078e0077 */
[----:B------:R-:W-:Y:S02]  /*5610*/  IMAD.MOV.U32 R27, RZ, RZ, R119 ;  /* 0x000000ffff1b7224 */ /* 0x000fe400078e0077 */
[----:B------:R-:W-:Y:S01]  /*5620*/  FADD.FTZ R44, R36, R45 ;  /* 0x0000002d242c7221 */ /* 0x000fe20000010000 */
[--C-:B------:R-:W-:Y:S01]  /*5630*/  IMAD.MOV.U32 R45, RZ, RZ, R119.reuse ;  /* 0x000000ffff2d7224 */ /* 0x100fe200078e0077 */
[----:B------:R-:W0:Y:S02]  /*5640*/  MUFU.EX2 R39, R39 ;  /* 0x0000002700277308 */ /* 0x000e240000000800 */
[----:B------:R-:W-:Y:S01]  /*5650*/  FADD.FTZ R29, R97, R44 ;  /* 0x0000002c611d7221 */ /* 0x000fe20000010000 */
[----:B------:R-:W-:-:S02]  /*5660*/  IMAD.MOV.U32 R97, RZ, RZ, R119 ;  /* 0x000000ffff617224 */ /* 0x000fc400078e0077 */
[----:B------:R-:W-:Y:S02]  /*5670*/  IMAD.MOV.U32 R44, RZ, RZ, R119 ;  /* 0x000000ffff2c7224 */ /* 0x000fe400078e0077 */
[----:B------:R-:W-:Y:S01]  /*5680*/  FADD.FTZ R6, R38, R29 ;  /* 0x0000001d26067221 */ /* 0x000fe20000010000 */
[----:B--2---:R-:W-:Y:S01]  /*5690*/  FADD.FTZ R29, R31, R2 ;  /* 0x000000021f1d7221 */ /* 0x004fe20000010000 */
[--C-:B------:R-:W-:Y:S01]  /*56a0*/  IMAD.MOV.U32 R38, RZ, RZ, R119.reuse ;  /* 0x000000ffff267224 */ /* 0x100fe200078e0077 */
[----:B------:R-:W2:Y:S01]  /*56b0*/  MUFU.EX2 R43, R43 ;  /* 0x0000002b002b7308 */ /* 0x000ea20000000800 */
[----:B------:R-:W-:Y:S02]  /*56c0*/  IMAD.MOV.U32 R36, RZ, RZ, R119 ;  /* 0x000000ffff247224 */ /* 0x000fe400078e0077 */
[C---:B------:R-:W-:Y:S01]  /*56d0*/  FADD.FTZ R2, R190.reuse, R29 ;  /* 0x0000001dbe027221 */ /* 0x040fe20000010000 */
[----:B------:R-:W-:Y:S01]  /*56e0*/  F2FP.BF16.F32.PACK_AB R190, R190, R31 ;  /* 0x0000001fbebe723e */ /* 0x000fe200000010ff */
[----:B------:R-:W-:-:S02]  /*56f0*/  IMAD.MOV.U32 R31, RZ, RZ, R119 ;  /* 0x000000ffff1f7224 */ /* 0x000fc400078e0077 */
[----:B-1----:R-:W-:Y:S01]  /*5700*/  FADD.FTZ R29, R35, R2 ;  /* 0x00000002231d7221 */ /* 0x002fe20000010000 */
[----:B------:R1:W3:Y:S03]  /*5710*/  MUFU.EX2 R180, R33 ;  /* 0x0000002100b47308 */ /* 0x0002e60000000800 */
[C---:B------:R-:W-:Y:S01]  /*5720*/  FADD.FTZ R2, R184.reuse, R29 ;  /* 0x0000001db8027221 */ /* 0x040fe20000010000 */
[----:B------:R-:W-:Y:S01]  /*5730*/  F2FP.BF16.F32.PACK_AB R184, R184, R35 ;  /* 0x00000023b8b8723e */ /* 0x000fe200000010ff */
[----:B------:R-:W-:Y:S02]  /*5740*/  IMAD.MOV.U32 R35, RZ, RZ, R119 ;  /* 0x000000ffff237224 */ /* 0x000fe400078e0077 */
[----:B0-----:R-:W-:Y:S01]  /*5750*/  FADD.FTZ R29, R39, R2 ;  /* 0x00000002271d7221 */ /* 0x001fe20000010000 */
[----:B------:R-:W-:Y:S01]  /*5760*/  MUFU.EX2 R47, R47 ;  /* 0x0000002f002f7308 */ /* 0x000fe20000000800 */
[----:B-1----:R-:W-:-:S02]  /*5770*/  FADD.FTZ R33, R101, R6 ;  /* 0x0000000665217221 */ /* 0x002fc40000010000 */
[C---:B------:R-:W-:Y:S01]  /*5780*/  FADD.FTZ R2, R186.reuse, R29 ;  /* 0x0000001dba027221 */ /* 0x040fe20000010000 */
[----:B------:R-:W-:Y:S01]  /*5790*/  F2FP.BF16.F32.PACK_AB R186, R186, R39 ;  /* 0x00000027baba723e */ /* 0x000fe200000010ff */
[----:B------:R-:W-:Y:S02]  /*57a0*/  IMAD.MOV.U32 R101, RZ, RZ, R119 ;  /* 0x000000ffff657224 */ /* 0x000fe400078e0077 */
[----:B------:R-:W-:Y:S01]  /*57b0*/  FADD.FTZ R6, R26, R33 ;  /* 0x000000211a067221 */ /* 0x000fe20000010000 */
[----:B--2---:R-:W-:Y:S01]  /*57c0*/  FADD.FTZ R29, R43, R2 ;  /* 0x000000022b1d7221 */ /* 0x004fe20000010000 */
[----:B------:R-:W-:Y:S01]  /*57d0*/  IMAD.MOV.U32 R39, RZ, RZ, R119 ;  /* 0x000000ffff277224 */ /* 0x000fe200078e0077 */
[----:B------:R0:W1:Y:S01]  /*57e0*/  MUFU.EX2 R40, R107 ;  /* 0x0000006b00287308 */ /* 0x0000620000000800 */
[----:B------:R-:W-:Y:S01]  /*57f0*/  FADD.FTZ R33, R105, R6 ;  /* 0x0000000669217221 */ /* 0x000fe20000010000 */
[C---:B---3--:R-:W-:Y:S01]  /*5800*/  FADD.FTZ R2, R180.reuse, R29 ;  /* 0x0000001db4027221 */ /* 0x048fe20000010000 */
[----:B------:R-:W-:Y:S01]  /*5810*/  F2FP.BF16.F32.PACK_AB R180, R180, R43 ;  /* 0x0000002bb4b4723e */ /* 0x000fe200000010ff */
[----:B------:R-:W-:-:S02]  /*5820*/  IMAD.MOV.U32 R43, RZ, RZ, R119 ;  /* 0x000000ffff2b7224 */ /* 0x000fc400078e0077 */
[--C-:B------:R-:W-:Y:S02]  /*5830*/  IMAD.MOV.U32 R29, RZ, RZ, R119.reuse ;  /* 0x000000ffff1d7224 */ /* 0x100fe400078e0077 */
[----:B------:R2:W-:Y:S01]  /*5840*/  MUFU.EX2 R182, R37 ;  /* 0x0000002500b67308 */ /* 0x0005e20000000800 */
[--C-:B0-----:R-:W-:Y:S02]  /*5850*/  IMAD.MOV.U32 R107, RZ, RZ, R119.reuse ;  /* 0x000000ffff6b7224 */ /* 0x101fe400078e0077 */
[----:B------:R-:W-:-:S05]  /*5860*/  IMAD.MOV.U32 R26, RZ, RZ, R119 ;  /* 0x000000ffff1a7224 */ /* 0x000fca00078e0077 */
[----:B------:R-:W0:Y:S01]  /*5870*/  MUFU.EX2 R109, R109 ;  /* 0x0000006d006d7308 */ /* 0x000e220000000800 */
[C---:B-1----:R-:W-:Y:S01]  /*5880*/  FADD.FTZ R6, R40.reuse, R33 ;  /* 0x0000002128067221 */ /* 0x042fe20000010000 */
[----:B------:R-:W-:Y:S01]  /*5890*/  F2FP.BF16.F32.PACK_AB R183, R40, R105 ;  /* 0x0000006928b7723e */ /* 0x000fe200000010ff */
[--C-:B------:R-:W-:Y:S02]  /*58a0*/  IMAD.MOV.U32 R105, RZ, RZ, R119.reuse ;  /* 0x000000ffff697224 */ /* 0x100fe400078e0077 */
[--C-:B------:R-:W-:Y:S02]  /*58b0*/  IMAD.MOV.U32 R40, RZ, RZ, R119.reuse ;  /* 0x000000ffff287224 */ /* 0x100fe400078e0077 */
[----:B--2---:R-:W-:Y:S01]  /*58c0*/  IMAD.MOV.U32 R37, RZ, RZ, R119 ;  /* 0x000000ffff257224 */ /* 0x004fe200078e0077 */
[----:B------:R-:W-:Y:S08]  /*58d0*/  MUFU.EX2 R51, R51 ;  /* 0x0000003300337308 */ /* 0x000ff00000000800 */
[----:B------:R1:W2:Y:S01]  /*58e0*/  MUFU.EX2 R42, R111 ;  /* 0x0000006f002a7308 */ /* 0x0002a20000000800 */
[----:B0-----:R-:W-:-:S07]  /*58f0*/  FADD.FTZ R33, R109, R6 ;  /* 0x000000066d217221 */ /* 0x001fce0000010000 */
[----:B------:R0:W3:Y:S01]  /*5900*/  MUFU.EX2 R176, R25 ;  /* 0x0000001900b07308 */ /* 0x0000e20000000800 */
[----:B-1----:R-:W-:-:S07]  /*5910*/  IMAD.MOV.U32 R111, RZ, RZ, R119 ;  /* 0x000000ffff6f7224 */ /* 0x002fce00078e0077 */
[----:B------:R-:W1:Y:S01]  /*5920*/  MUFU.EX2 R113, R113 ;  /* 0x0000007100717308 */ /* 0x000e620000000800 */
[----:B0-----:R-:W-:Y:S01]  /*5930*/  FADD.FTZ R25, R47, R2 ;  /* 0x000000022f197221 */ /* 0x001fe20000010000 */
[C---:B--2---:R-:W-:Y:S01]  /*5940*/  FADD.FTZ R6, R42.reuse, R33 ;  /* 0x000000212a067221 */ /* 0x044fe20000010000 */
[----:B------:R-:W-:Y:S01]  /*5950*/  F2FP.BF16.F32.PACK_AB R177, R42, R109 ;  /* 0x0000006d2ab1723e */ /* 0x000fe200000010ff */
[----:B------:R-:W-:Y:S02]  /*5960*/  IMAD.MOV.U32 R42, RZ, RZ, R119 ;  /* 0x000000ffff2a7224 */ /* 0x000fe400078e0077 */
[C---:B------:R-:W-:Y:S01]  /*5970*/  FADD.FTZ R2, R182.reuse, R25 ;  /* 0x00000019b6027221 */ /* 0x040fe20000010000 */
[----:B------:R-:W-:Y:S01]  /*5980*/  F2FP.BF16.F32.PACK_AB R182, R182, R47 ;  /* 0x0000002fb6b6723e */ /* 0x000fe200000010ff */
[--C-:B------:R-:W-:Y:S01]  /*5990*/  IMAD.MOV.U32 R47, RZ, RZ, R119.reuse ;  /* 0x000000ffff2f7224 */ /* 0x100fe200078e0077 */
[----:B------:R-:W0:Y:S01]  /*59a0*/  MUFU.EX2 R3, R3 ;  /* 0x0000000300037308 */ /* 0x000e220000000800 */
[----:B------:R-:W-:Y:S01]  /*59b0*/  FADD.FTZ R7, R51, R2 ;  /* 0x0000000233077221 */ /* 0x000fe20000010000 */
[----:B------:R-:W-:Y:S01]  /*59c0*/  MOV R109, R119 ;  /* 0x00000077006d7202 */ /* 0x000fe20000000f00 */
[----:B------:R-:W-:-:S02]  /*59d0*/  IMAD.MOV.U32 R25, RZ, RZ, R119 ;  /* 0x000000ffff197224 */ /* 0x000fc400078e0077 */
[C---:B---3--:R-:W-:Y:S01]  /*59e0*/  FADD.FTZ R2, R176.reuse, R7 ;  /* 0x00000007b0027221 */ /* 0x048fe20000010000 */
[----:B------:R-:W-:Y:S01]  /*59f0*/  F2FP.BF16.F32.PACK_AB R176, R176, R51 ;  /* 0x00000033b0b0723e */ /* 0x000fe200000010ff */
[----:B------:R-:W-:Y:S01]  /*5a00*/  IMAD.MOV.U32 R51, RZ, RZ, R119 ;  /* 0x000000ffff337224 */ /* 0x000fe200078e0077 */
[----:B------:R-:W2:Y:S01]  /*5a10*/  MUFU.EX2 R30, R30 ;  /* 0x0000001e001e7308 */ /* 0x000ea20000000800 */
[----:B-1----:R-:W-:-:S07]  /*5a20*/  FADD.FTZ R33, R113, R6 ;  /* 0x0000000671217221 */ /* 0x002fce0000010000 */
[----:B------:R-:W1:Y:S01]  /*5a30*/  MUFU.EX2 R24, R24 ;  /* 0x0000001800187308 */ /* 0x000e620000000800 */
[----:B0-----:R-:W-:Y:S01]  /*5a40*/  FADD.FTZ R7, R3, R2 ;  /* 0x0000000203077221 */ /* 0x001fe20000010000 */
[----:B------:R-:W-:Y:S02]  /*5a50*/  IMAD.MOV.U32 R2, RZ, RZ, 0x3f800000 ;  /* 0x3f800000ff027424 */ /* 0x000fe400078e00ff */
[C---:B--2---:R-:W-:Y:S01]  /*5a60*/  FADD.FTZ R6, R30.reuse, R33 ;  /* 0x000000211e067221 */ /* 0x044fe20000010000 */
[----:B------:R-:W-:Y:S01]  /*5a70*/  F2FP.BF16.F32.PACK_AB R179, R30, R113 ;  /* 0x000000711eb3723e */ /* 0x000fe200000010ff */
[--C-:B------:R-:W-:Y:S02]  /*5a80*/  IMAD.MOV.U32 R113, RZ, RZ, R119.reuse ;  /* 0x000000ffff717224 */ /* 0x100fe400078e0077 */
[--C-:B------:R-:W-:Y:S02]  /*5a90*/  IMAD.MOV.U32 R33, RZ, RZ, R119.reuse ;  /* 0x000000ffff217224 */ /* 0x100fe400078e0077 */
[----:B------:R-:W-:-:S02]  /*5aa0*/  IMAD.MOV.U32 R30, RZ, RZ, R119 ;  /* 0x000000ffff1e7224 */ /* 0x000fc400078e0077 */
[C---:B-1----:R-:W-:Y:S01]  /*5ab0*/  FADD.FTZ R7, R24.reuse, R7 ;  /* 0x0000000718077221 */ /* 0x042fe20000010000 */
[----:B------:R-:W-:Y:S01]  /*5ac0*/  F2FP.BF16.F32.PACK_AB R178, R24, R3 ;  /* 0x0000000318b2723e */ /* 0x000fe200000010ff */
[----:B------:R-:W-:Y:S02]  /*5ad0*/  IMAD.MOV.U32 R3, RZ, RZ, 0x3f800000 ;  /* 0x3f800000ff037424 */ /* 0x000fe400078e00ff */
[----:B------:R-:W-:Y:S01]  /*5ae0*/  IMAD.MOV.U32 R24, RZ, RZ, R119 ;  /* 0x000000ffff187224 */ /* 0x000fe200078e0077 */
[----:B------:R-:W-:Y:S06]  /*5af0*/  @!P2 BRA `(.L_x_4860) ;  /* 0x0000004400c4a947 */ /* 0x000fec0003800000 */
[----:B------:R-:W-:Y:S01]  /*5b00*/  IMAD.MOV.U32 R9, RZ, RZ, R4 ;  /* 0x000000ffff097224 */ /* 0x000fe200078e0004 */
[----:B------:R-:W-:Y:S01]  /*5b10*/  CS2R R118, SRZ ;  /* 0x0000000000767805 */ /* 0x000fe2000001ff00 */
[----:B------:R-:W-:Y:S01]  /*5b20*/  IMAD.MOV.U32 R10, RZ, RZ, R5 ;  /* 0x000000ffff0a7224 */ /* 0x000fe200078e0005 */
[----:B------:R-:W-:Y:S01]  /*5b30*/  CS2R R114, SRZ ;  /* 0x0000000000727805 */ /* 0x000fe2000001ff00 */
        /* <DEDUP_REMOVED lines=48> */
[----:B------:R-:W-:-:S06]  /*5e40*/  UMOV UR37, UR36 ;  /* 0x0000002400257c82 */ /* 0x000fcc0008000000 */
.L_x_4869:
[----:B------:R-:W-:Y:S01]  /*5e50*/  R2UR UR7, R11 ;  /* 0x000000000b0772ca */ /* 0x000fe200000e0000 */
[----:B------:R-:W-:-:S04]  /*5e60*/  UIADD3 UR6, UR37, 0x1, URZ ;  /* 0x0000000125067890 */ /* 0x000fc8000fffe03f */
[----:B------:R-:W-:-:S04]  /*5e70*/  UISETP.NE.AND UP0, UPT, UR6, 0x2, UPT ;  /* 0x000000020600788c */ /* 0x000fc8000bf05270 */
[----:B------:R-:W-:Y:S02]  /*5e80*/  USEL UR61, URZ, 0x1, UP0 ;  /* 0x000000013f3d7887 */ /* 0x000fe40008000000 */
[----:B------:R-:W-:Y:S02]  /*5e90*/  USEL UR36, UR6, URZ, UP0 ;  /* 0x0000003f06247287 */ /* 0x000fe40008000000 */
[----:B------:R-:W-:Y:S01]  /*5ea0*/  ULOP3.LUT UR61, UR7, UR61, URZ, 0x3c, !UPT ;  /* 0x0000003d073d7292 */ /* 0x000fe2000f8e3c3f */
[----:B------:R-:W-:Y:S11]  /*5eb0*/  @!P0 BRA `(.L_x_4861) ;  /* 0x0000000000048947 */ /* 0x000ff60003800000 */
[----:B------:R-:W-:Y:S01]  /*5ec0*/  BPT.TRAP 0x1 ;  /* 0x000000040000795c */ /* 0x000fe20000300000 */
.L_x_4861:
[----:B------:R-:W-:Y:S01]  /*5ed0*/  ULEA UR39, UR36, UR60, 0x3 ;  /* 0x0000003c24277291 */ /* 0x000fe2000f8e183f */
[----:B------:R-:W-:-:S05]  /*5ee0*/  IMAD.U32 R0, RZ, RZ, UR61 ;  /* 0x0000003dff007e24 */ /* 0x000fca000f8e00ff */
[----:B------:R-:W-:-:S04]  /*5ef0*/  SHF.L.U32 R0, R0, 0x1f, RZ ;  /* 0x0000001f00007819 */ /* 0x000fc800000006ff */
[----:B------:R0:W1:Y:S01]  /*5f00*/  SYNCS.PHASECHK.TRANS64.TRYWAIT P2, [UR39+0x36830], R0 ;  /* 0x03683000ff0075a7 */ /* 0x0000620008040167 */
[----:B------:R-:W-:Y:S05]  /*5f10*/  @!P0 BRA `(.L_x_4862) ;  /* 0x0000000000048947 */ /* 0x000fea0003800000 */
[----:B------:R-:W-:Y:S01]  /*5f20*/  BPT.TRAP 0x1 ;  /* 0x000000040000795c */ /* 0x000fe20000300000 */
.L_x_4862:
[----:B-1----:R-:W-:Y:S05]  /*5f30*/  @P2 BRA `(.L_x_4863) ;  /* 0x0000000000082947 */ /* 0x002fea0003800000 */
[----:B------:R-:W1:Y:S02]  /*5f40*/  SYNCS.PHASECHK.TRANS64.TRYWAIT P2, [UR39+0x36830], R0 ;  /* 0x03683000ff0075a7 */ /* 0x000e640008040167 */
[----:B-1----:R-:W-:Y:S05]  /*5f50*/  @!P2 BRA `(.L_x_4864) ;  /* 0x0000010c0034a947 */ /* 0x002fea0003800000 */
.L_x_4863:
[----:B------:R-:W-:Y:S01]  /*5f60*/  R2UR UR6, R8 ;  /* 0x00000000080672ca */ /* 0x000fe200000e0000 */
[----:B------:R-:W-:Y:S01]  /*5f70*/  WARPGROUP.ARRIVE ;  /* 0x00000000000079c5 */ /* 0x000fe20000000000 */
[----:B------:R-:W-:Y:S01]  /*5f80*/  UMOV UR7, 0x40000040 ;  /* 0x4000004000077882 */ /* 0x000fe20000000000 */
[----:B------:R-:W-:Y:S01]  /*5f90*/  UMOV UR56, UR4 ;  /* 0x0000000400387c82 */ /* 0x000fe20008000000 */
[----:B------:R-:W-:Y:S01]  /*5fa0*/  UMOV UR57, UR5 ;  /* 0x0000000500397c82 */ /* 0x000fe20008000000 */
        /* <DEDUP_REMOVED lines=15> */
[----:B------:R-:W-:Y:S01]  /*60a0*/  FMUL.FTZ R28, R28, R2 ;  /* 0x000000021c1c7220 */ /* 0x000fe20000410000 */
[----:B------:R-:W-:-:S02]  /*60b0*/  UIADD3 UR14, UR6, 0x102, URZ ;  /* 0x00000102060e7890 */ /* 0x000fc4000fffe03f */
[----:B------:R-:W-:Y:S01]  /*60c0*/  HGMMA.64x16x16.F32.BF16 R168, gdesc[UR4], RZ, !UPT, gsb0 ;  /* 0x0020000004a879f0 */ /* 0x000fe2000c0018ff */
        /* <DEDUP_REMOVED lines=114> */
[----:B------:R-:W-:-:S03]  /*67f0*/  FMUL.FTZ R119, R119, R3 ;  /* 0x0000000377777220 */ /* 0x000fc60000410000 */
        /* <DEDUP_REMOVED lines=464> */
.L_x_4865:
[----:B------:R-:W-:Y:S01]  /*8500*/  R2UR UR6, R11 ;  /* 0x000000000b0672ca */ /* 0x000fe200000e0000 */
[----:B------:R-:W-:-:S12]  /*8510*/  ULEA UR10, UR37, UR60, 0x3 ;  /* 0x0000003c250a7291 */ /* 0x000fd8000f8e183f */
[----:B01----:R-:W-:-:S05]  /*8520*/  IMAD.U32 R0, RZ, RZ, UR6 ;  /* 0x00000006ff007e24 */ /* 0x003fca000f8e00ff */
[----:B------:R-:W-:-:S04]  /*8530*/  SHF.L.U32 R0, R0, 0x1f, RZ ;  /* 0x0000001f00007819 */ /* 0x000fc800000006ff */
[----:B------:R0:W1:Y:S01]  /*8540*/  SYNCS.PHASECHK.TRANS64.TRYWAIT P2, [UR10+0x36850], R0 ;  /* 0x03685000ff0075a7 */ /* 0x000062000804014a */
[----:B------:R-:W-:Y:S05]  /*8550*/  @!P0 BRA `(.L_x_4866) ;  /* 0x0000000000048947 */ /* 0x000fea0003800000 */
[----:B------:R-:W-:Y:S01]  /*8560*/  BPT.TRAP 0x1 ;  /* 0x000000040000795c */ /* 0x000fe20000300000 */
.L_x_4866:
[----:B-1----:R-:W-:Y:S05]  /*8570*/  @P2 BRA `(.L_x_4867) ;  /* 0x0000000000082947 */ /* 0x002fea0003800000 */
[----:B------:R-:W1:Y:S02]  /*8580*/  SYNCS.PHASECHK.TRANS64.TRYWAIT P2, [UR10+0x36850], R0 ;  /* 0x03685000ff0075a7 */ /* 0x000e64000804014a */
[----:B-1----:R-:W-:Y:S05]  /*8590*/  @!P2 BRA `(.L_x_4868) ;  /* 0x000000e400bca947 */ /* 0x002fea0003800000 */
.L_x_4867:
[----:B------:R-:W-:Y:S01]  /*85a0*/  UIADD3 UR6, UR60, 0x400, URZ ;  /* 0x000004003c067890 */ /* 0x000fe2000fffe03f */
[----:B------:R-:W-:Y:S01]  /*85b0*/  WARPGROUP.ARRIVE ;  /* 0x00000000000079c5 */ /* 0x000fe20000000000 */
[----:B------:R-:W-:Y:S01]  /*85c0*/  UMOV UR7, 0x40000040 ;  /* 0x4000004000077882 */ /* 0x000fe20000000000 */
[----:B------:R-:W-:Y:S01]  /*85d0*/  R2UR UR18, R17 ;  /* 0x00000000111272ca */ /* 0x000fe200000e0000 */
[----:B------:R-:W-:Y:S01]  /*85e0*/  USHF.R.U32.HI UR6, URZ, 0x4, UR6 ;  /* 0x000000043f067899 */ /* 0x000fe20008011606 */
[----:B------:R-:W-:Y:S02]  /*85f0*/  R2UR UR15, R19 ;  /* 0x00000000130f72ca */ /* 0x000fe400000e0000 */
[----:B------:R-:W-:Y:S01]  /*8600*/  R2UR UR14, R18 ;  /* 0x00000000120e72ca */ /* 0x000fe200000e0000 */
        /* <DEDUP_REMOVED lines=16> */
[----:B------:R-:W-:Y:S01]  /*8710*/  USHF.L.U32 UR6, UR18, 0x7, URZ ;  /* 0x0000000712067899 */ /* 0x000fe2000800063f */
[----:B------:R-:W-:-:S03]  /*8720*/  UMOV UR7, 0x40000040 ;  /* 0x4000004000077882 */ /* 0x000fc60000000000 */
[----:B------:R-:W-:-:S04]  /*8730*/  UIMAD UR6, UR38, -0x70, UR6 ;  /* 0xffffff90260678a4 */ /* 0x000fc8000f8e0206 */
[----:B------:R-:W-:-:S04]  /*8740*/  UIADD3 UR6, UR6, 0x1, UR15 ;  /* 0x0000000106067890 */ /* 0x000fc8000fffe00f */
[----:B------:R-:W-:Y:S01]  /*8750*/  UIADD3 UR6, UR6, -UR14, URZ ;  /* 0x8000000e06067290 */ /* 0x000fe2000fffe03f */
[----:B------:R-:W-:-:S05]  /*8760*/  R2UR UR14, R12 ;  /* 0x000000000c0e72ca */ /* 0x000fca00000e0000 */
[----:B-1----:R-:W-:Y:S01]  /*8770*/  IMAD.U32 R3, RZ, RZ, UR6 ;  /* 0x00000006ff037e24 */ /* 0x002fe2000f8e00ff */
[----:B------:R-:W-:-:S03]  /*8780*/  UIADD3 UR6, UR11, 0x180, URZ ;  /* 0x000001800b067890 */ /* 0x000fc6000fffe03f */
[----:B------:R-:W-:-:S04]  /*8790*/  IMAD R4, R204, -0x2, R3 ;  /* 0xfffffffecc047824 */ /* 0x000fc800078e0203 */
[----:B------:R-:W-:Y:S01]  /*87a0*/  IMAD.IADD R4, R205, 0x1, R4 ;  /* 0x00000001cd047824 */ /* 0x000fe200078e0204 */
[----:B------:R-:W-:Y:S02]  /*87b0*/  UISETP.GT.AND UP0, UPT, UR38, UR14, UPT ;  /* 0x0000000e2600728c */ /* 0x000fe4000bf04270 */
[----:B------:R-:W-:Y:S02]  /*87c0*/  UIADD3 UR38, UR38, -0x1, URZ ;  /* 0xffffffff26267890 */ /* 0x000fe4000fffe03f */
[C---:B------:R-:W-:Y:S02]  /*87d0*/  ISETP.GT.AND P2, PT, R4.reuse, RZ, PT ;  /* 0x000000ff0400720c */ /* 0x040fe40003f44270 */
[----:B------:R-:W-:Y:S02]  /*87e0*/  ISETP.GT.AND P3, PT, R4, 0x1, PT ;  /* 0x000000010400780c */ /* 0x000fe40003f64270 */
[----:B------:R-:W-:Y:S02]  /*87f0*/  FSEL R219, R168, -INF , P2 ;  /* 0xff800000a8db7808 */ /* 0x000fe40001000000 */
[----:B------:R-:W-:-:S02]  /*8800*/  ISETP.GT.AND P2, PT, R4, 0x8, PT ;  /* 0x000000080400780c */ /* 0x000fc40003f44270 */
[----:B------:R-:W-:Y:S02]  /*8810*/  FSEL R217, R169, -INF , P3 ;  /* 0xff800000a9d97808 */ /* 0x000fe40001800000 */
[----:B0-----:R-:W-:Y:S02]  /*8820*/  FMNMX.FTZ R0, R219, R10, !PT ;  /* 0x0000000adb007209 */ /* 0x001fe40007810000 */
[----:B------:R-:W-:Y:S02]  /*8830*/  ISETP.GT.AND P3, PT, R4, 0x9, PT ;  /* 0x000000090400780c */ /* 0x000fe40003f64270 */
[----:B------:R-:W-:Y:S02]  /*8840*/  FSEL R199, R172, -INF , P2 ;  /* 0xff800000acc77808 */ /* 0x000fe40001000000 */
[----:B------:R-:W-:Y:S02]  /*8850*/  FMNMX.FTZ R0, R217, R0, !PT ;  /* 0x00000000d9007209 */ /* 0x000fe40007810000 */
[----:B------:R-:W-:-:S02]  /*8860*/  ISETP.GT.AND P2, PT, R4, 0x10, PT ;  /* 0x000000100400780c */ /* 0x000fc40003f44270 */
[----:B------:R-:W-:Y:S02]  /*8870*/  FMNMX.FTZ R0, R199, R0, !PT ;  /* 0x00000000c7007209 */ /* 0x000fe40007810000 */
[----:B------:R-:W-:Y:S02]  /*8880*/  FSEL R197, R160, -INF , P2 ;  /* 0xff800000a0c57808 */ /* 0x000fe40001000000 */
[----:B------:R-:W-:-:S04]  /*8890*/  ISETP.GT.AND P2, PT, R4, 0x18, PT ;  /* 0x000000180400780c */ /* 0x000fc80003f44270 */
[----:B------:R-:W-:Y:S02]  /*88a0*/  FSEL R203, R164, -INF , P2 ;  /* 0xff800000a4cb7808 */ /* 0x000fe40001000000 */
[C---:B------:R-:W-:Y:S01]  /*88b0*/  ISETP.GT.AND P2, PT, R4.reuse, 0x20, PT ;  /* 0x000000200400780c */ /* 0x040fe20003f44270 */
[----:B------:R-:W-:Y:S02]  /*88c0*/  WARPGROUP.DEPBAR.LE gsb0, 0x0 ;  /* 0x00008000000079c5 */ /* 0x000fe40000010000 */
[----:B------:R-:W-:Y:S01]  /*88d0*/  WARPGROUP.ARRIVE ;  /* 0x00000000000079c5 */ /* 0x000fe20000000000 */
[----:B------:R-:W-:Y:S02]  /*88e0*/  FSEL R195, R173, -INF , P3 ;  /* 0xff800000adc37808 */ /* 0x000fe40001800000 */
[----:B------:R-:W-:Y:S02]  /*88f0*/  ISETP.GT.AND P3, PT, R4, 0x11, PT ;  /* 0x000000110400780c */ /* 0x000fe40003f64270 */
[----:B------:R-:W-:Y:S01]  /*8900*/  FMNMX.FTZ R0, R195, R0, !PT ;  /* 0x00000000c3007209 */ /* 0x000fe20007810000 */
[----:B------:R-:W-:Y:S01]  /*8910*/  HGMMA.64x192x16.F32.BF16 R24, R188, gdesc[UR4].tnspB, R24, gsb0 ;  /* 0x42e00004bc187df0 */ /* 0x000fe20008001818 */
[----:B------:R-:W-:Y:S01]  /*8920*/  UIADD3 UR6, UR11, 0x200, URZ ;  /* 0x000002000b067890 */ /* 0x000fe2000fffe03f */
[----:B------:R-:W-:Y:S01]  /*8930*/  FSEL R201, R161, -INF , P3 ;  /* 0xff800000a1c97808 */ /* 0x000fe20001800000 */
[----:B------:R-:W-:Y:S01]  /*8940*/  UMOV UR7, 0x40000040 ;  /* 0x4000004000077882 */ /* 0x000fe20000000000 */
[----:B------:R-:W-:-:S02]  /*8950*/  FMNMX.FTZ R0, R197, R0, !PT ;  /* 0x00000000c5007209 */ /* 0x000fc40007810000 */
[C---:B------:R-:W-:Y:S02]  /*8960*/  ISETP.GT.AND P3, PT, R4.reuse, 0x19, PT ;  /* 0x000000190400780c */ /* 0x040fe40003f64270 */
[----:B------:R-:W-:Y:S02]  /*8970*/  FMNMX.FTZ R0, R201, R0, !PT ;  /* 0x00000000c9007209 */ /* 0x000fe40007810000 */
[----:B------:R-:W-:Y:S02]  /*8980*/  FSEL R169, R165, -INF , P3 ;  /* 0xff800000a5a97808 */ /* 0x000fe40001800000 */
        /* <DEDUP_REMOVED lines=56> */
[----:B------:R-:W-:Y:S01]  /*8d10*/  HGMMA.64x192x16.F32.BF16 R24, R184, gdesc[UR4].tnspB, R24, gsb0 ;  /* 0x42e00004b8187df0 */ /* 0x000fe20008001818 */
[----:B------:R-:W-:Y:S01]  /*8d20*/  FMNMX.FTZ R0, R189, R0, !PT ;  /* 0x00000000bd007209 */ /* 0x000fe20007810000 */
[----:B------:R-:W-:Y:S01]  /*8d30*/  UIADD3 UR6, UR11, 0x280, URZ ;  /* 0x000002800b067890 */ /* 0x000fe2000fffe03f */
[----:B------:R-:W-:Y:S01]  /*8d40*/  ISETP.GT.AND P3, PT, R4, 0x69, PT ;  /* 0x000000690400780c */ /* 0x000fe20003f64270 */
[----:B------:R-:W-:Y:S01]  /*8d50*/  UMOV UR7, 0x40000040 ;  /* 0x4000004000077882 */ /* 0x000fe20000000000 */
[----:B------:R-:W-:-:S02]  /*8d60*/  FSEL R193, R124, -INF , P2 ;  /* 0xff8000007cc17808 */ /* 0x000fc40001000000 */
[----:B------:R-:W-:Y:S02]  /*8d70*/  FMNMX.FTZ R0, R191, R0, !PT ;  /* 0x00000000bf007209 */ /* 0x000fe40007810000 */
[----:B------:R-:W-:Y:S02]  /*8d80*/  FSEL R125, R125, -INF , P3 ;  /* 0xff8000007d7d7808 */ /* 0x000fe40001800000 */
[----:B------:R-:W-:Y:S02]  /*8d90*/  FMNMX.FTZ R0, R193, R0, !PT ;  /* 0x00000000c1007209 */ /* 0x000fe40007810000 */
[----:B------:R-:W-:Y:S02]  /*8da0*/  IADD3 R4, R4, 0x8, RZ ;  /* 0x0000000804047810 */ /* 0x000fe40007ffe0ff */
[----:B------:R-:W-:Y:S02]  /*8db0*/  FMNMX.FTZ R14, R125, R0, !PT ;  /* 0x000000007d0e7209 */ /* 0x000fe40007810000 */
[----:B------:R-:W0:Y:S01]  /*8dc0*/  LDC R0, c[0x0][0x988] ;  /* 0x00026200ff007b82 */ /* 0x000e220000000800 */
[----:B------:R-:W-:-:S02]  /*8dd0*/  ISETP.GT.AND P3, PT, R4, RZ, PT ;  /* 0x000000ff0400720c */ /* 0x000fc40003f64270 */
[----:B------:R-:W1:Y:S01]  /*8de0*/  SHFL.BFLY PT, R5, R14, 0x2, 0x1f ;  /* 0x0c401f000e057f89 */ /* 0x000e6200000e0000 */
[----:B------:R-:W-:Y:S02]  /*8df0*/  ISETP.GT.AND P4, PT, R4, 0x1, PT ;  /* 0x000000010400780c */ /* 0x000fe40003f84270 */
[----:B------:R-:W-:Y:S02]  /*8e00*/  FSEL R170, R170, -INF , P3 ;  /* 0xff800000aaaa7808 */ /* 0x000fe40001800000 */
[C---:B------:R-:W-:Y:S02]  /*8e10*/  ISETP.GT.AND P3, PT, R4.reuse, 0x8, PT ;  /* 0x000000080400780c */ /* 0x040fe40003f64270 */
[----:B------:R-:W-:Y:S02]  /*8e20*/  FSEL R171, R171, -INF , P4 ;  /* 0xff800000abab7808 */ /* 0x000fe40002000000 */
[----:B------:R-:W-:Y:S02]  /*8e30*/  ISETP.GT.AND P4, PT, R4, 0x9, PT ;  /* 0x000000090400780c */ /* 0x000fe40003f84270 */
[----:B-1----:R-:W-:-:S02]  /*8e40*/  FMNMX.FTZ R20, R14, R5, !PT ;  /* 0x000000050e147209 */ /* 0x002fc40007810000 */
[----:B------:R-:W-:-:S03]  /*8e50*/  FMNMX.FTZ R14, R170, R9, !PT ;  /* 0x00000009aa0e7209 */ /* 0x000fc60007810000 */
[----:B------:R-:W1:Y:S01]  /*8e60*/  SHFL.BFLY PT, R5, R20, 0x1, 0x1f ;  /* 0x0c201f0014057f89 */ /* 0x000e6200000e0000 */
[----:B------:R-:W-:Y:S02]  /*8e70*/  FMNMX.FTZ R14, R171, R14, !PT ;  /* 0x0000000eab0e7209 */ /* 0x000fe40007810000 */
[----:B-1----:R-:W-:-:S04]  /*8e80*/  FMNMX.FTZ R5, R20, R5, !PT ;  /* 0x0000000514057209 */ /* 0x002fc80007810000 */
[C---:B------:R-:W-:Y:S01]  /*8e90*/  FSETP.NEU.FTZ.AND P2, PT, R5.reuse, -INF , PT ;  /* 0xff8000000500780b */ /* 0x040fe20003f5d000 */
[----:B0-----:R-:W-:-:S05]  /*8ea0*/  FMUL.FTZ R2, R5, R0 ;  /* 0x0000000005027220 */ /* 0x001fca0000410000 */
        /* <DEDUP_REMOVED lines=101> */
[----:B------:R-:W-:Y:S01]  /*9500*/  FSEL R221, R142, -INF , P3 ;  /* 0xff8000008edd7808 */ /* 0x000fe20001800000 */
[----:B------:R-:W-:Y:S01]  /*9510*/  IMAD.U32 R142, RZ, RZ, UR10 ;  /* 0x0000000aff8e7e24 */ /* 0x000fe2000f8e00ff */
[----:B------:R-:W-:-:S02]  /*9520*/  FMNMX.FTZ R14, R139, R14, !PT ;  /* 0x0000000e8b0e7209 */ /* 0x000fc40007810000 */
[----:B------:R-:W-:Y:S01]  /*9530*/  FSEL R143, R143, -INF , P4 ;  /* 0xff8000008f8f7808 */ /* 0x000fe20002000000 */
[----:B------:R-:W-:Y:S01]  /*9540*/  @!P1 VIADD R142, R142, 0x36860 ;  /* 0x000368608e8e9836 */ /* 0x000fe20000000000 */
[C---:B------:R-:W-:Y:S01]  /*9550*/  ISETP.GT.AND P3, PT, R4.reuse, 0x50, PT ;  /* 0x000000500400780c */ /* 0x040fe20003f64270 */
[----:B------:R-:W-:Y:S01]  /*9560*/  MUFU.EX2 R120, R120 ;  /* 0x0000007800787308 */ /* 0x000fe20000000800 */
[----:B------:R-:W-:Y:S02]  /*9570*/  FMNMX.FTZ R14, R221, R14, !PT ;  /* 0x0000000edd0e7209 */ /* 0x000fe40007810000 */
[----:B------:R-:W-:Y:S02]  /*9580*/  ISETP.GT.AND P4, PT, R4, 0x51, PT ;  /* 0x000000510400780c */ /* 0x000fe40003f84270 */
[----:B------:R-:W-:Y:S02]  /*9590*/  FSEL R157, R130, -INF , P3 ;  /* 0xff800000829d7808 */ /* 0x000fe40001800000 */
[----:B------:R-:W-:Y:S01]  /*95a0*/  FMNMX.FTZ R14, R143, R14, !PT ;  /* 0x0000000e8f0e7209 */ /* 0x000fe20007810000 */
[----:B------:R-:W-:Y:S01]  /*95b0*/  MUFU.EX2 R125, R125 ;  /* 0x0000007d007d7308 */ /* 0x000fe20000000800 */
[----:B------:R-:W-:-:S02]  /*95c0*/  ISETP.GT.AND P3, PT, R4, 0x58, PT ;  /* 0x000000580400780c */ /* 0x000fc40003f64270 */
[----:B------:R-:W-:Y:S02]  /*95d0*/  FSEL R131, R131, -INF , P4 ;  /* 0xff80000083837808 */ /* 0x000fe40002000000 */
[----:B------:R-:W-:Y:S02]  /*95e0*/  FMNMX.FTZ R14, R157, R14, !PT ;  /* 0x0000000e9d0e7209 */ /* 0x000fe40007810000 */
[----:B------:R-:W-:Y:S02]  /*95f0*/  ISETP.GT.AND P4, PT, R4, 0x59, PT ;  /* 0x000000590400780c */ /* 0x000fe40003f84270 */
[----:B------:R-:W-:Y:S02]  /*9600*/  FSEL R223, R134, -INF , P3 ;  /* 0xff80000086df7808 */ /* 0x000fe40001800000 */
[----:B------:R-:W-:Y:S02]  /*9610*/  FMNMX.FTZ R14, R131, R14, !PT ;  /* 0x0000000e830e7209 */ /* 0x000fe40007810000 */
[----:B------:R-:W-:-:S02]  /*9620*/  FSEL R135, R135, -INF , P4 ;  /* 0xff80000087877808 */ /* 0x000fc40002000000 */
[C---:B------:R-:W-:Y:S02]  /*9630*/  ISETP.GT.AND P3, PT, R4.reuse, 0x60, PT ;  /* 0x000000600400780c */ /* 0x040fe40003f64270 */
[----:B------:R-:W-:Y:S02]  /*9640*/  FMNMX.FTZ R14, R223, R14, !PT ;  /* 0x0000000edf0e7209 */ /* 0x000fe40007810000 */
[----:B------:R-:W-:Y:S02]  /*9650*/  ISETP.GT.AND P4, PT, R4, 0x61, PT ;  /* 0x000000610400780c */ /* 0x000fe40003f84270 */
[----:B------:R-:W-:Y:S02]  /*9660*/  FSEL R145, R122, -INF , P3 ;  /* 0xff8000007a917808 */ /* 0x000fe40001800000 */
[----:B------:R-:W-:Y:S02]  /*9670*/  FMNMX.FTZ R14, R135, R14, !PT ;  /* 0x0000000e870e7209 */ /* 0x000fe40007810000 */
[----:B------:R-:W-:-:S02]  /*9680*/  ISETP.GT.AND P3, PT, R4, 0x68, PT ;  /* 0x000000680400780c */ /* 0x000fc40003f64270 */
[----:B------:R-:W-:Y:S02]  /*9690*/  FSEL R123, R123, -INF , P4 ;  /* 0xff8000007b7b7808 */ /* 0x000fe40002000000 */
[----:B------:R-:W-:Y:S02]  /*96a0*/  FMNMX.FTZ R14, R145, R14, !PT ;  /* 0x0000000e910e7209 */ /* 0x000fe40007810000 */
[----:B------:R-:W-:Y:S02]  /*96b0*/  ISETP.GT.AND P4, PT, R4, 0x69, PT ;  /* 0x000000690400780c */ /* 0x000fe40003f84270 */
[----:B------:R-:W-:Y:S02]  /*96c0*/  FSEL R225, R126, -INF , P3 ;  /* 0xff8000007ee17808 */ /* 0x000fe40001800000 */
[----:B------:R-:W-:Y:S02]  /*96d0*/  FMNMX.FTZ R14, R123, R14, !PT ;  /* 0x0000000e7b0e7209 */ /* 0x000fe40007810000 */
[----:B------:R-:W-:Y:S01]  /*96e0*/  FSEL R227, R127, -INF , P4 ;  /* 0xff8000007fe37808 */ /* 0x000fe20002000000 */
[----:B------:R-:W-:Y:S01]  /*96f0*/  FFMA.FTZ R127, R149, R0, -R2 ;  /* 0x00000000957f7223 */ /* 0x000fe20000010802 */
[----:B------:R-:W-:-:S02]  /*9700*/  FMNMX.FTZ R14, R225, R14, !PT ;  /* 0x0000000ee10e7209 */ /* 0x000fc40007810000 */
[----:B------:R-:W-:Y:S02]  /*9710*/  @!P1 PRMT R142, RZ, 0x654, R142 ;  /* 0x00000654ff8e9816 */ /* 0x000fe4000000008e */
[----:B------:R-:W-:Y:S01]  /*9720*/  FMNMX.FTZ R3, R227, R14, !PT ;  /* 0x0000000ee3037209 */ /* 0x000fe20007810000 */
[----:B------:R-:W-:Y:S01]  /*9730*/  FFMA.FTZ R14, R165, R0, -R2 ;  /* 0x00000000a50e7223 */ /* 0x000fe20000010802 */
[----:B------:R-:W-:Y:S03]  /*9740*/  MUFU.EX2 R127, R127 ;  /* 0x0000007f007f7308 */ /* 0x000fe60000000800 */
[----:B------:R-:W0:Y:S05]  /*9750*/  SHFL.BFLY PT, R4, R3, 0x2, 0x1f ;  /* 0x0c401f0003047f89 */ /* 0x000e2a00000e0000 */
[----:B------:R-:W1:Y:S01]  /*9760*/  MUFU.EX2 R14, R14 ;  /* 0x0000000e000e7308 */ /* 0x000e620000000800 */
[----:B0-----:R-:W-:-:S05]  /*9770*/  FMNMX.FTZ R3, R3, R4, !PT ;  /* 0x0000000403037209 */ /* 0x001fca0007810000 */
[----:B------:R-:W0:Y:S02]  /*9780*/  SHFL.BFLY PT, R4, R3, 0x1, 0x1f ;  /* 0x0c201f0003047f89 */ /* 0x000e2400000e0000 */
[----:B0-----:R-:W-:Y:S01]  /*9790*/  FMNMX.FTZ R4, R3, R4, !PT ;  /* 0x0000000403047209 */ /* 0x001fe20007810000 */
[----:B------:R-:W-:Y:S02]  /*97a0*/  WARPGROUP.DEPBAR.LE gsb0, 0x0 ;  /* 0x00008000000079c5 */ /* 0x000fe40000010000 */
[----:B------:R-:W-:Y:S01]  /*97b0*/  WARPGROUP.ARRIVE ;  /* 0x00000000000079c5 */ /* 0x000fe20000000000 */
[----:B------:R-:W-:Y:S01]  /*97c0*/  FSEL R3, R5, RZ, P2 ;  /* 0x000000ff05037208 */ /* 0x000fe20001000000 */
[-C--:B------:R-:W-:Y:S01]  /*97d0*/  FFMA.FTZ R182, R173, R0.reuse, -R2 ;  /* 0x00000000adb67223 */ /* 0x080fe20000010802 */
[C---:B------:R-:W-:Y:S01]  /*97e0*/  FSETP.NEU.FTZ.AND P2, PT, R4.reuse, -INF , PT ;  /* 0xff8000000400780b */ /* 0x040fe20003f5d000 */
[C---:B------:R-:W-:Y:S01]  /*97f0*/  FMUL.FTZ R126, R4.reuse, R0 ;  /* 0x00000000047e7220 */ /* 0x040fe20000410000 */
[----:B-1----:R-:W-:Y:S01]  /*9800*/  F2FP.BF16.F32.PACK_AB R180, R129, R14 ;  /* 0x0000000e81b4723e */ /* 0x002fe200000010ff */
[----:B------:R-:W-:Y:S01]  /*9810*/  HGMMA.64x192x16.F32.BF16 R24, R176, gdesc[UR4].tnspB, R24, gsb0 ;  /* 0x42e00004b0187df0 */ /* 0x000fe20008001818 */
[----:B------:R-:W-:Y:S01]  /*9820*/  FADD.FTZ R3, -R3, R10 ;  /* 0x0000000a03037221 */ /* 0x000fe20000010100 */
[----:B------:R-:W-:Y:S01]  /*9830*/  FSEL R134, R4, RZ, P2 ;  /* 0x000000ff04867208 */ /* 0x000fe20001000000 */
[----:B------:R-:W-:Y:S01]  /*9840*/  MUFU.EX2 R182, R182 ;  /* 0x000000b600b67308 */ /* 0x000fe20000000800 */
[----:B------:R-:W-:Y:S01]  /*9850*/  FSEL R126, R126, RZ, P2 ;  /* 0x000000ff7e7e7208 */ /* 0x000fe20001000000 */
[----:B------:R-:W-:Y:S01]  /*9860*/  FMUL.FTZ R3, R3, R0 ;  /* 0x0000000003037220 */ /* 0x000fe20000410000 */
[----:B------:R-:W-:-:S03]  /*9870*/  PLOP3.LUT P2, PT, PT, PT, UP0, 0x80, 0x0 ;  /* 0x000000000000781c */ /* 0x000fc60003f4f008 */
[-CC-:B------:R-:W-:Y:S01]  /*9880*/  FFMA.FTZ R10, R170, R0.reuse, -R126.reuse ;  /* 0x00000000aa0a7223 */ /* 0x180fe2000001087e */
[-CC-:B------:R-:W-:Y:S01]  /*9890*/  FFMA.FTZ R141, R171, R0.reuse, -R126.reuse ;  /* 0x00000000ab8d7223 */ /* 0x180fe2000001087e */
[----:B------:R0:W1:Y:S01]  /*98a0*/  MUFU.EX2 R2, R3 ;  /* 0x0000000300027308 */ /* 0x0000620000000800 */
        /* <DEDUP_REMOVED lines=8> */
[----:B0-----:R-:W-:Y:S01]  /*9930*/  FADD.FTZ R3, -R134, R9 ;  /* 0x0000000986037221 */ /* 0x001fe20000010100 */
[----:B------:R-:W-:-:S02]  /*9940*/  IMAD.U32 R9, RZ, RZ, UR39 ;  /* 0x00000027ff097e24 */ /* 0x000fc4000f8e00ff */
[-CC-:B------:R-:W-:Y:S01]  /*9950*/  FFMA.FTZ R130, R155, R0.reuse, -R126.reuse ;  /* 0x000000009b827223 */ /* 0x180fe2000001087e */
[-CC-:B------:R-:W-:Y:S01]  /*9960*/  FFMA.FTZ R195, R203, R0.reuse, -R126.reuse ;  /* 0x00000000cbc37223 */ /* 0x180fe2000001087e */
[-C--:B------:R-:W-:Y:S01]  /*9970*/  FMUL.FTZ R3, R3, R0.reuse ;  /* 0x0000000003037220 */ /* 0x080fe20000410000 */
[-CC-:B------:R-:W-:Y:S01]  /*9980*/  FFMA.FTZ R132, R217, R0.reuse, -R126.reuse ;  /* 0x00000000d9847223 */ /* 0x180fe2000001087e */
[-CC-:B------:R-:W-:Y:S01]  /*9990*/  FFMA.FTZ R189, R169, R0.reuse, -R126.reuse ;  /* 0x00000000a9bd7223 */ /* 0x180fe2000001087e */
[----:B------:R-:W0:Y:S01]  /*99a0*/  MUFU.EX2 R141, R141 ;  /* 0x0000008d008d7308 */ /* 0x000e220000000800 */
[----:B-1----:R-:W-:Y:S01]  /*99b0*/  FFMA.FTZ R7, R2, R7, R121 ;  /* 0x0000000702077223 */ /* 0x002fe20000010079 */
[-CC-:B------:R-:W-:Y:S01]  /*99c0*/  FFMA.FTZ R219, R219, R0.reuse, -R126.reuse ;  /* 0x00000000dbdb7223 */ /* 0x180fe2000001087e */
        /* <DEDUP_REMOVED lines=12> */
[-CC-:B------:R-:W-:Y:S01]  /*9a90*/  FFMA.FTZ R145, R145, R0.reuse, -R126.reuse ;  /* 0x0000000091917223 */ /* 0x180fe2000001087e */
[----:B------:R-:W2:Y:S01]  /*9aa0*/  MUFU.EX2 R122, R122 ;  /* 0x0000007a007a7308 */ /* 0x000ea20000000800 */
[----:B------:R-:W-:Y:S01]  /*9ab0*/  FADD.FTZ R138, R196, R7 ;  /* 0x00000007c48a7221 */ /* 0x000fe20000010000 */
[-CC-:B------:R-:W-:Y:S01]  /*9ac0*/  FFMA.FTZ R123, R123, R0.reuse, -R126.reuse ;  /* 0x000000007b7b7223 */ /* 0x180fe2000001087e */
[----:B------:R-:W-:Y:S01]  /*9ad0*/  FFMA.FTZ R225, R225, R0, -R126 ;  /* 0x00000000e1e17223 */ /* 0x000fe2000001087e */
[----:B0-----:R-:W-:Y:S01]  /*9ae0*/  F2FP.BF16.F32.PACK_AB R201, R141, R10 ;  /* 0x0000000a8dc9723e */ /* 0x001fe200000010ff */
[----:B------:R-:W-:Y:S01]  /*9af0*/  FADD.FTZ R7, R167, R138 ;  /* 0x0000008aa7077221 */ /* 0x000fe20000010000 */
[----:B------:R-:W-:-:S02]  /*9b00*/  F2FP.BF16.F32.PACK_AB R200, R200, R121 ;  /* 0x00000079c8c8723e */ /* 0x000fc400000010ff */
[----:B------:R-:W0:Y:S01]  /*9b10*/  MUFU.EX2 R149, R149 ;  /* 0x0000009500957308 */ /* 0x000e220000000800 */
[----:B-1----:R-:W-:Y:S01]  /*9b20*/  FFMA.FTZ R138, R3, R6, R10 ;  /* 0x00000006038a7223 */ /* 0x002fe2000001000a */
[----:B------:R-:W-:Y:S01]  /*9b30*/  FADD.FTZ R140, R198, R7 ;  /* 0x00000007c68c7221 */ /* 0x000fe20000010000 */
[----:B------:R-:W-:Y:S01]  /*9b40*/  @!P1 VIADD R6, R9, 0x36840 ;  /* 0x0003684009069836 */ /* 0x000fe20000000000 */
[----:B------:R-:W-:Y:S01]  /*9b50*/  F2FP.BF16.F32.PACK_AB R202, R175, R202 ;  /* 0x000000caafca723e */ /* 0x000fe200000010ff */
[----:B------:R-:W-:Y:S01]  /*9b60*/  FADD.FTZ R7, R141, R138 ;  /* 0x0000008a8d077221 */ /* 0x000fe20000010000 */
[----:B------:R-:W-:Y:S01]  /*9b70*/  FADD.FTZ R9, R159, R140 ;  /* 0x0000008c9f097221 */ /* 0x000fe20000010000 */
[----:B------:R-:W-:Y:S01]  /*9b80*/  F2FP.BF16.F32.PACK_AB R196, R167, R196 ;  /* 0x000000c4a7c4723e */ /* 0x000fe200000010ff */
[----:B------:R-:W1:Y:S01]  /*9b90*/  MUFU.EX2 R124, R124 ;  /* 0x0000007c007c7308 */ /* 0x000e620000000800 */
[----:B--2---:R-:W-:Y:S01]  /*9ba0*/  FADD.FTZ R138, R122, R7 ;  /* 0x000000077a8a7221 */ /* 0x004fe20000010000 */
[----:B------:R-:W-:Y:S01]  /*9bb0*/  FADD.FTZ R140, R192, R9 ;  /* 0x00000009c08c7221 */ /* 0x000fe20000010000 */
[----:B------:R-:W-:Y:S01]  /*9bc0*/  @!P1 PRMT R6, RZ, 0x654, R6 ;  /* 0x00000654ff069816 */ /* 0x000fe20000000006 */
[----:B------:R-:W-:Y:S01]  /*9bd0*/  IMAD.MOV.U32 R10, RZ, RZ, R5 ;  /* 0x000000ffff0a7224 */ /* 0x000fe200078e0005 */
[----:B------:R-:W-:Y:S01]  /*9be0*/  F2FP.BF16.F32.PACK_AB R198, R159, R198 ;  /* 0x000000c69fc6723e */ /* 0x000fe200000010ff */
[C---:B------:R-:W-:Y:S01]  /*9bf0*/  FADD.FTZ R9, R147.reuse, R140 ;  /* 0x0000008c93097221 */ /* 0x040fe20000010000 */
[----:B------:R-:W-:Y:S01]  /*9c00*/  F2FP.BF16.F32.PACK_AB R192, R147, R192 ;  /* 0x000000c093c0723e */ /* 0x000fe200000010ff */
[----:B------:R-:W2:Y:S01]  /*9c10*/  MUFU.EX2 R163, R163 ;  /* 0x000000a300a37308 */ /* 0x000ea20000000800 */
[----:B0-----:R-:W-:Y:S01]  /*9c20*/  FADD.FTZ R7, R149, R138 ;  /* 0x0000008a95077221 */ /* 0x001fe20000010000 */
[----:B------:R-:W-:Y:S01]  /*9c30*/  FADD.FTZ R140, R194, R9 ;  /* 0x00000009c28c7221 */ /* 0x000fe20000010000 */
[----:B------:R-:W-:-:S02]  /*9c40*/  F2FP.BF16.F32.PACK_AB R194, R15, R194 ;  /* 0x000000c20fc2723e */ /* 0x000fc400000010ff */
[----:B------:R-:W-:Y:S01]  /*9c50*/  F2FP.BF16.F32.PACK_AB R203, R149, R122 ;  /* 0x0000007a95cb723e */ /* 0x000fe200000010ff */
[----:B------:R-:W-:Y:S02]  /*9c60*/  FADD.FTZ R9, R15, R140 ;  /* 0x0000008c0f097221 */ /* 0x000fe40000010000 */
[----:B------:R-:W0:Y:S01]  /*9c70*/  MUFU.EX2 R128, R128 ;  /* 0x0000008000807308 */ /* 0x000e220000000800 */
[----:B-1----:R-:W-:Y:S01]  /*9c80*/  FADD.FTZ R138, R124, R7 ;  /* 0x000000077c8a7221 */ /* 0x002fe20000010000 */
[----:B------:R-:W-:Y:S01]  /*9c90*/  FADD.FTZ R144, R188, R9 ;  /* 0x00000009bc907221 */ /* 0x000fe20000010000 */
[----:B------:R-:W-:-:S03]  /*9ca0*/  F2FP.BF16.F32.PACK_AB R188, R11, R188 ;  /* 0x000000bc0bbc723e */ /* 0x000fc600000010ff */
[----:B------:R-:W-:Y:S01]  /*9cb0*/  FADD.FTZ R9, R11, R144 ;  /* 0x000000900b097221 */ /* 0x000fe20000010000 */
[----:B------:R-:W-:Y:S01]  /*9cc0*/  IMAD.U32 R11, RZ, RZ, UR61 ;  /* 0x0000003dff0b7e24 */ /* 0x000fe2000f8e00ff */
[----:B------:R-:W-:Y:S01]  /*9cd0*/  MUFU.EX2 R199, R199 ;  /* 0x000000c700c77308 */ /* 0x000fe20000000800 */
[----:B--2---:R-:W-:Y:S01]  /*9ce0*/  FADD.FTZ R7, R163, R138 ;  /* 0x0000008aa3077221 */ /* 0x004fe20000010000 */
[----:B------:R-:W-:Y:S01]  /*9cf0*/  FADD.FTZ R144, R190, R9 ;  /* 0x00000009be907221 */ /* 0x000fe20000010000 */
[----:B------:R-:W-:Y:S01]  /*9d00*/  FFMA.FTZ R138, R143, R0, -R126 ;  /* 0x000000008f8a7223 */ /* 0x000fe2000001087e */
[C---:B------:R-:W-:Y:S02]  /*9d10*/  F2FP.BF16.F32.PACK_AB R190, R127.reuse, R190 ;  /* 0x000000be7fbe723e */ /* 0x040fe400000010ff */
[----:B------:R-:W-:Y:S01]  /*9d20*/  FADD.FTZ R9, R127, R144 ;  /* 0x000000907f097221 */ /* 0x000fe20000010000 */
[----:B------:R-:W-:Y:S01]  /*9d30*/  F2FP.BF16.F32.PACK_AB R197, R163, R124 ;  /* 0x0000007ca3c5723e */ /* 0x000fe200000010ff */
[----:B------:R-:W-:Y:S01]  /*9d40*/  MUFU.EX2 R193, R193 ;  /* 0x000000c100c17308 */ /* 0x000fe20000000800 */
[----:B0-----:R-:W-:Y:S01]  /*9d50*/  FADD.FTZ R140, R128, R7 ;  /* 0x00000007808c7221 */ /* 0x001fe20000010000 */
        /* <DEDUP_REMOVED lines=18> */
[----:B------:R-:W-:-:S06]  /*9e80*/  FADD.FTZ R14, R120, R9 ;  /* 0x00000009780e7221 */ /* 0x000fcc0000010000 */
        /* <DEDUP_REMOVED lines=8> */
[----:B------:R-:W-:Y:S01]  /*9f10*/  MUFU.EX2 R148, R145 ;  /* 0x0000009100947308 */ /* 0x000fe20000000800 */
[----:B------:R-:W-:-:S02]  /*9f20*/  WARPGROUP.DEPBAR.LE gsb0, 0x0 ;  /* 0x00008000000079c5 */ /* 0x000fc40000010000 */
[----:B------:R1:W-:Y:S01]  /*9f30*/  @!P1 SYNCS.ARRIVE.TRANS64.RED.A1T0 RZ, [R6+URZ], RZ ;  /* 0x000000ff06ff99a7 */ /* 0x0003e2000810043f */
[----:B------:R-:W-:-:S04]  /*9f40*/  F2FP.BF16.F32.PACK_AB R176, R137, R20 ;  /* 0x0000001489b0723e */ /* 0x000fc800000010ff */
[----:B------:R-:W2:Y:S01]  /*9f50*/  MUFU.EX2 R123, R123 ;  /* 0x0000007b007b7308 */ /* 0x000ea20000000800 */
[----:B------:R-:W-:Y:S02]  /*9f60*/  F2FP.BF16.F32.PACK_AB R178, R125, R120 ;  /* 0x000000787db2723e */ /* 0x000fe400000010ff */
[----:B0-----:R-:W-:Y:S01]  /*9f70*/  F2FP.BF16.F32.PACK_AB R183, R135, R146 ;  /* 0x0000009287b7723e */ /* 0x001fe200000010ff */
[----:B------:R0:W-:Y:S04]  /*9f80*/  @!P1 SYNCS.ARRIVE.TRANS64.RED.A1T0 RZ, [R142+URZ], RZ ;  /* 0x000000ff8eff99a7 */ /* 0x0001e8000810043f */
[----:B-1----:R-:W1:Y:S01]  /*9f90*/  MUFU.EX2 R6, R139 ;  /* 0x0000008b00067308 */ /* 0x002e620000000800 */
[----:B0-----:R-:W-:Y:S01]  /*9fa0*/  FADD.FTZ R142, R199, R140 ;  /* 0x0000008cc78e7221 */ /* 0x001fe20000010000 */
[-CC-:B------:R-:W-:Y:S01]  /*9fb0*/  FFMA.FTZ R140, R131, R0.reuse, -R126.reuse ;  /* 0x00000000838c7223 */ /* 0x180fe2000001087e */
[----:B------:R-:W-:-:S05]  /*9fc0*/  FFMA.FTZ R126, R227, R0, -R126 ;  /* 0x00000000e37e7223 */ /* 0x000fca000001087e */
[----:B------:R-:W-:Y:S01]  /*9fd0*/  MUFU.EX2 R20, R225 ;  /* 0x000000e100147308 */ /* 0x000fe20000000800 */
[----:B------:R-:W-:Y:S01]  /*9fe0*/  FADD.FTZ R7, R193, R142 ;  /* 0x0000008ec1077221 */ /* 0x000fe20000010000 */
[----:B------:R-:W-:Y:S02]  /*9ff0*/  F2FP.BF16.F32.PACK_AB R199, R199, R128 ;  /* 0x00000080c7c7723e */ /* 0x000fe400000010ff */
[C---:B------:R-:W-:Y:S01]  /*a000*/  F2FP.BF16.F32.PACK_AB R193, R130.reuse, R193 ;  /* 0x000000c182c1723e */ /* 0x040fe200000010ff */
[----:B------:R-:W-:Y:S01]  /*a010*/  FADD.FTZ R142, R130, R7 ;  /* 0x00000007828e7221 */ /* 0x000fe20000010000 */
[----:B--2---:R-:W-:Y:S02]  /*a020*/  F2FP.BF16.F32.PACK_AB R177, R123, R148 ;  /* 0x000000947bb1723e */ /* 0x004fe400000010ff */
[----:B------:R-:W-:Y:S01]  /*a030*/  MUFU.EX2 R140, R140 ;  /* 0x0000008c008c7308 */ /* 0x000fe20000000800 */
[----:B------:R-:W-:Y:S01]  /*a040*/  FADD.FTZ R7, R195, R142 ;  /* 0x0000008ec3077221 */ /* 0x000fe20000010000 */
[----:B------:R-:W-:-:S03]  /*a050*/  F2FP.BF16.F32.PACK_AB R195, R132, R195 ;  /* 0x000000c384c3723e */ /* 0x000fc600000010ff */
[----:B------:R-:W-:-:S03]  /*a060*/  FADD.FTZ R142, R132, R7 ;  /* 0x00000007848e7221 */ /* 0x000fc60000010000 */
[----:B------:R-:W0:Y:S01]  /*a070*/  MUFU.EX2 R126, R126 ;  /* 0x0000007e007e7308 */ /* 0x000e220000000800 */
[----:B------:R-:W-:Y:S01]  /*a080*/  FADD.FTZ R7, R189, R142 ;  /* 0x0000008ebd077221 */ /* 0x000fe20000010000 */
[----:B------:R-:W-:-:S03]  /*a090*/  F2FP.BF16.F32.PACK_AB R189, R134, R189 ;  /* 0x000000bd86bd723e */ /* 0x000fc600000010ff */
[----:B------:R-:W-:-:S04]  /*a0a0*/  FADD.FTZ R142, R134, R7 ;  /* 0x00000007868e7221 */ /* 0x000fc80000010000 */
[----:B------:R-:W-:Y:S01]  /*a0b0*/  FADD.FTZ R7, R191, R142 ;  /* 0x0000008ebf077221 */ /* 0x000fe20000010000 */
[----:B------:R-:W-:-:S03]  /*a0c0*/  F2FP.BF16.F32.PACK_AB R191, R136, R191 ;  /* 0x000000bf88bf723e */ /* 0x000fc600000010ff */
[----:B------:R-:W-:-:S04]  /*a0d0*/  FADD.FTZ R142, R136, R7 ;  /* 0x00000007888e7221 */ /* 0x000fc80000010000 */
[----:B------:R-:W-:Y:S01]  /*a0e0*/  FADD.FTZ R7, R185, R142 ;  /* 0x0000008eb9077221 */ /* 0x000fe20000010000 */
[----:B-1----:R-:W-:Y:S02]  /*a0f0*/  F2FP.BF16.F32.PACK_AB R185, R6, R185 ;  /* 0x000000b906b9723e */ /* 0x002fe400000010ff */
[----:B0-----:R-:W-:Y:S01]  /*a100*/  F2FP.BF16.F32.PACK_AB R179, R126, R20 ;  /* 0x000000147eb3723e */ /* 0x001fe200000010ff */
        /* <DEDUP_REMOVED lines=16> */
.L_x_4860:
[----:B------:R-:W-:-:S13]  /*a210*/  ISETP.LE.AND P2, PT, RZ, UR38, PT ;  /* 0x00000026ff007c0c */ /* 0x000fda000bf43270 */
[----:B------:R-:W-:Y:S05]  /*a220*/  @!P2 BRA `(.L_x_4870) ;  /* 0x0000003800f4a947 */ /* 0x000fea0003800000 */
[----:B------:R-:W-:Y:S01]  /*a230*/  IMAD.MOV.U32 R11, RZ, RZ, R4 ;  /* 0x000000ffff0b7224 */ /* 0x000fe200078e0004 */
[----:B------:R-:W-:Y:S01]  /*a240*/  UMOV UR39, UR61 ;  /* 0x0000003d00277c82 */ /* 0x000fe20008000000 */
[----:B------:R-:W-:Y:S01]  /*a250*/  IMAD.MOV.U32 R9, RZ, RZ, R5 ;  /* 0x000000ffff097224 */ /* 0x000fe200078e0005 */
[----:B------:R-:W-:-:S06]  /*a260*/  UMOV UR37, UR36 ;  /* 0x0000002400257c82 */ /* 0x000fcc0008000000 */
.L_x_4879:
[----:B------:R-:W-:-:S04]  /*a270*/  UIADD3 UR36, UR37, 0x1, URZ ;  /* 0x0000000125247890 */ /* 0x000fc8000fffe03f */
[----:B------:R-:W-:-:S04]  /*a280*/  UISETP.NE.AND UP0, UPT, UR36, 0x2, UPT ;  /* 0x000000022400788c */ /* 0x000fc8000bf05270 */
[----:B------:R-:W-:Y:S02]  /*a290*/  USEL UR61, URZ, 0x1, UP0 ;  /* 0x000000013f3d7887 */ /* 0x000fe40008000000 */
[----:B------:R-:W-:Y:S02]  /*a2a0*/  USEL UR36, UR36, URZ, UP0 ;  /* 0x0000003f24247287 */ /* 0x000fe40008000000 */
[----:B------:R-:W-:Y:S01]  /*a2b0*/  ULOP3.LUT UR61, UR39, UR61, URZ, 0x3c, !UPT ;  /* 0x0000003d273d7292 */ /* 0x000fe2000f8e3c3f */
[----:B------:R-:W-:Y:S11]  /*a2c0*/  @!P0 BRA `(.L_x_4871) ;  /* 0x0000000000048947 */ /* 0x000ff60003800000 */
[----:B------:R-:W-:Y:S01]  /*a2d0*/  BPT.TRAP 0x1 ;  /* 0x000000040000795c */ /* 0x000fe20000300000 */
.L_x_4871:
[----:B------:R-:W-:Y:S01]  /*a2e0*/  ULEA UR6, UR36, UR60, 0x3 ;  /* 0x0000003c24067291 */ /* 0x000fe2000f8e183f */
[----:B------:R-:W-:-:S05]  /*a2f0*/  IMAD.U32 R0, RZ, RZ, UR61 ;  /* 0x0000003dff007e24 */ /* 0x000fca000f8e00ff */
[----:B------:R-:W-:-:S04]  /*a300*/  SHF.L.U32 R0, R0, 0x1f, RZ ;  /* 0x0000001f00007819 */ /* 0x000fc800000006ff */
[----:B------:R0:W1:Y:S01]  /*a310*/  SYNCS.PHASECHK.TRANS64.TRYWAIT P2, [UR6+0x36830], R0 ;  /* 0x03683000ff0075a7 */ /* 0x0000620008040146 */
[----:B------:R-:W-:Y:S05]  /*a320*/  @!P0 BRA `(.L_x_4872) ;  /* 0x0000000000048947 */ /* 0x000fea0003800000 */
[----:B------:R-:W-:Y:S01]  /*a330*/  BPT.TRAP 0x1 ;  /* 0x000000040000795c */ /* 0x000fe20000300000 */
.L_x_4872:
[----:B-1----:R-:W-:Y:S05]  /*a340*/  @P2 BRA `(.L_x_4873) ;  /* 0x0000000000082947 */ /* 0x002fea0003800000 */
[----:B------:R-:W1:Y:S02]  /*a350*/  SYNCS.PHASECHK.TRANS64.TRYWAIT P2, [UR6+0x36830], R0 ;  /* 0x03683000ff0075a7 */ /* 0x000e640008040146 */
[----:B-1----:R-:W-:Y:S05]  /*a360*/  @!P2 BRA `(.L_x_4874) ;  /* 0x000000c80060a947 */ /* 0x002fea0003800000 */
.L_x_4873:
        /* <DEDUP_REMOVED lines=602> */
.L_x_4875:
[----:B------:R-:W-:Y:S01]  /*c910*/  ULEA UR11, UR37, UR60, 0x3 ;  /* 0x0000003c250b7291 */ /* 0x000fe2000f8e183f */
[----:B01----:R-:W-:-:S05]  /*c920*/  IMAD.U32 R0, RZ, RZ, UR39 ;  /* 0x00000027ff007e24 */ /* 0x003fca000f8e00ff */
[----:B------:R-:W-:-:S04]  /*c930*/  SHF.L.U32 R0, R0, 0x1f, RZ ;  /* 0x0000001f00007819 */ /* 0x000fc800000006ff */
[----:B------:R0:W1:Y:S01]  /*c940*/  SYNCS.PHASECHK.TRANS64.TRYWAIT P2, [UR11+0x36850], R0 ;  /* 0x03685000ff0075a7 */ /* 0x000062000804014b */
[----:B------:R-:W-:Y:S05]  /*c950*/  @!P0 BRA `(.L_x_4876) ;  /* 0x0000000000048947 */ /* 0x000fea0003800000 */
[----:B------:R-:W-:Y:S01]  /*c960*/  BPT.TRAP 0x1 ;  /* 0x000000040000795c */ /* 0x000fe20000300000 */
.L_x_4876:
[----:B-1----:R-:W-:Y:S05]  /*c970*/  @P2 BRA `(.L_x_4877) ;  /* 0x0000000000082947 */ /* 0x002fea0003800000 */
[----:B------:R-:W1:Y:S02]  /*c980*/  SYNCS.PHASECHK.TRANS64.TRYWAIT P2, [UR11+0x36850], R0 ;  /* 0x03685000ff0075a7 */ /* 0x000e64000804014b */
[----:B-1----:R-:W-:Y:S05]  /*c990*/  @!P2 BRA `(.L_x_4878) ;  /* 0x000000a000eca947 */ /* 0x002fea0003800000 */
.L_x_4877:
[----:B------:R-:W-:Y:S01]  /*c9a0*/  UIADD3 UR6, UR60, 0x400, URZ ;  /* 0x000004003c067890 */ /* 0x000fe2000fffe03f */
[----:B------:R-:W-:Y:S01]  /*c9b0*/  WARPGROUP.ARRIVE ;  /* 0x00000000000079c5 */ /* 0x000fe20000000000 */
[----:B------:R-:W-:Y:S01]  /*c9c0*/  UMOV UR7, 0x40000040 ;  /* 0x4000004000077882 */ /* 0x000fe20000000000 */
[----:B01----:R-:W-:Y:S01]  /*c9d0*/  FMNMX.FTZ R0, R168, R9, !PT ;  /* 0x00000009a8007209 */ /* 0x003fe20007810000 */
[----:B------:R-:W-:Y:S01]  /*c9e0*/  USHF.R.U32.HI UR6, URZ, 0x4, UR6 ;  /* 0x000000043f067899 */ /* 0x000fe20008011606 */
[----:B------:R-:W-:Y:S01]  /*c9f0*/  ISETP.LT.AND P2, PT, RZ, UR38, PT ;  /* 0x00000026ff007c0c */ /* 0x000fe2000bf41270 */
[----:B------:R-:W-:Y:S01]  /*ca00*/  UMOV UR39, UR61 ;  /* 0x0000003d00277c82 */ /* 0x000fe20008000000 */
[----:B------:R-:W-:Y:S01]  /*ca10*/  FMNMX.FTZ R3, R169, R0, !PT ;  /* 0x00000000a9037209 */ /* 0x000fe20007810000 */
[----:B------:R-:W-:-:S03]  /*ca20*/  ULOP3.LUT UR6, UR6, 0x3fff, URZ, 0xc0, !UPT ;  /* 0x00003fff06067892 */ /* 0x000fc6000f8ec03f */
[----:B------:R-:W-:Y:S01]  /*ca30*/  FMNMX.FTZ R0, R172, R3, !PT ;  /* 0x00000003ac007209 */ /* 0x000fe20007810000 */
[----:B------:R-:W-:-:S03]  /*ca40*/  ULOP3.LUT UR6, UR6, 0x3800000, URZ, 0xfc, !UPT ;  /* 0x0380000006067892 */ /* 0x000fc6000f8efc3f */
[----:B------:R-:W-:Y:S01]  /*ca50*/  FMNMX.FTZ R3, R173, R0, !PT ;  /* 0x00000000ad037209 */ /* 0x000fe20007810000 */
[----:B------:R-:W-:-:S03]  /*ca60*/  UIMAD UR10, UR37, 0xa80, UR6 ;  /* 0x00000a80250a78a4 */ /* 0x000fc6000f8e0206 */
[----:B------:R-:W-:Y:S01]  /*ca70*/  FMNMX.FTZ R0, R160, R3, !PT ;  /* 0x00000003a0007209 */ /* 0x000fe20007810000 */
[----:B------:R-:W-:-:S03]  /*ca80*/  UMOV UR37, UR36 ;  /* 0x0000002400257c82 */ /* 0x000fc60008000000 */
[----:B------:R-:W-:Y:S01]  /*ca90*/  UMOV UR6, UR10 ;  /* 0x0000000a00067c82 */ /* 0x000fe20008000000 */
        /* <DEDUP_REMOVED lines=30> */
[----:B------:R-:W1:Y:S01]  /*cc80*/  SHFL.BFLY PT, R5, R10, 0x1, 0x1f ;  /* 0x0c201f000a057f89 */ /* 0x000e6200000e0000 */
[----:B------:R-:W-:-:S04]  /*cc90*/  FMNMX.FTZ R15, R171, R4, !PT ;  /* 0x00000004ab0f7209 */ /* 0x000fc80007810000 */
[----:B------:R-:W-:-:S04]  /*cca0*/  FMNMX.FTZ R4, R174, R15, !PT ;  /* 0x0000000fae047209 */ /* 0x000fc80007810000 */
[----:B------:R-:W-:-:S04]  /*ccb0*/  FMNMX.FTZ R15, R175, R4, !PT ;  /* 0x00000004af0f7209 */ /* 0x000fc80007810000 */
[----:B------:R-:W-:-:S04]  /*ccc0*/  FMNMX.FTZ R4, R162, R15, !PT ;  /* 0x0000000fa2047209 */ /* 0x000fc80007810000 */
[----:B------:R-:W-:-:S04]  /*ccd0*/  FMNMX.FTZ R17, R163, R4, !PT ;  /* 0x00000004a3117209 */ /* 0x000fc80007810000 */
[----:B------:R-:W-:Y:S02]  /*cce0*/  FMNMX.FTZ R4, R166, R17, !PT ;  /* 0x00000011a6047209 */ /* 0x000fe40007810000 */
[----:B-1----:R-:W-:Y:S02]  /*ccf0*/  FMNMX.FTZ R5, R10, R5, !PT ;  /* 0x000000050a057209 */ /* 0x002fe40007810000 */
[----:B------:R-:W-:-:S03]  /*cd00*/  FMNMX.FTZ R17, R167, R4, !PT ;  /* 0x00000004a7117209 */ /* 0x000fc60007810000 */
[----:B------:R-:W-:Y:S01]  /*cd10*/  FADD.FTZ R3, -R5, R9 ;  /* 0x0000000905037221 */ /* 0x000fe20000010100 */
[----:B------:R-:W-:-:S03]  /*cd20*/  FMNMX.FTZ R4, R154, R17, !PT ;  /* 0x000000119a047209 */ /* 0x000fc60007810000 */
[----:B0-----:R-:W-:Y:S01]  /*cd30*/  FMUL.FTZ R2, R3, R0 ;  /* 0x0000000003027220 */ /* 0x001fe20000410000 */
        /* <DEDUP_REMOVED lines=12> */
[----:B------:R0:W-:Y:S01]  /*ce00*/  MUFU.EX2 R19, R10 ;  /* 0x0000000a00137308 */ /* 0x0001e20000000800 */
        /* <DEDUP_REMOVED lines=8> */
[--C-:B0-----:R-:W-:Y:S01]  /*ce90*/  FFMA.FTZ R10, R120, R0, -R3.reuse ;  /* 0x00000000780a7223 */ /* 0x101fe20000010803 */
[----:B------:R-:W-:Y:S01]  /*cea0*/  FMNMX.FTZ R21, R151, R4, !PT ;  /* 0x0000000497157209 */ /* 0x000fe20007810000 */
[-CC-:B------:R-:W-:Y:S01]  /*ceb0*/  FFMA.FTZ R12, R124, R0.reuse, -R3.reuse ;  /* 0x000000007c0c7223 */ /* 0x180fe20000010803 */
[----:B------:R-:W-:Y:S01]  /*cec0*/  FFMA.FTZ R18, R125, R0, -R3 ;  /* 0x000000007d127223 */ /* 0x000fe20000010803 */
[----:B------:R-:W-:Y:S01]  /*ced0*/  MUFU.EX2 R2, R2 ;  /* 0x0000000200027308 */ /* 0x000fe20000000800 */
[----:B------:R-:W-:-:S04]  /*cee0*/  FMNMX.FTZ R4, R138, R21, !PT ;  /* 0x000000158a047209 */ /* 0x000fc80007810000 */
[----:B------:R-:W-:-:S03]  /*cef0*/  FMNMX.FTZ R153, R139, R4, !PT ;  /* 0x000000048b997209 */ /* 0x000fc60007810000 */
[----:B------:R-:W0:Y:S01]  /*cf00*/  MUFU.EX2 R9, R9 ;  /* 0x0000000900097308 */ /* 0x000e220000000800 */
[----:B------:R-:W-:-:S04]  /*cf10*/  FMNMX.FTZ R4, R142, R153, !PT ;  /* 0x000000998e047209 */ /* 0x000fc80007810000 */
[----:B------:R-:W-:-:S03]  /*cf20*/  FMNMX.FTZ R153, R143, R4, !PT ;  /* 0x000000048f997209 */ /* 0x000fc60007810000 */
[----:B------:R-:W-:Y:S01]  /*cf30*/  MUFU.EX2 R13, R13 ;  /* 0x0000000d000d7308 */ /* 0x000fe20000000800 */
[----:B------:R-:W-:-:S04]  /*cf40*/  FMNMX.FTZ R4, R130, R153, !PT ;  /* 0x0000009982047209 */ /* 0x000fc80007810000 */
[----:B------:R-:W-:Y:S01]  /*cf50*/  FMNMX.FTZ R153, R131, R4, !PT ;  /* 0x0000000483997209 */ /* 0x000fe20007810000 */
[----:B------:R-:W-:Y:S02]  /*cf60*/  WARPGROUP.DEPBAR.LE gsb0, 0x0 ;  /* 0x00008000000079c5 */ /* 0x000fe40000010000 */
[----:B------:R-:W-:Y:S01]  /*cf70*/  WARPGROUP.ARRIVE ;  /* 0x00000000000079c5 */ /* 0x000fe20000000000 */
[----:B------:R-:W-:Y:S01]  /*cf80*/  FMNMX.FTZ R4, R134, R153, !PT ;  /* 0x0000009986047209 */ /* 0x000fe20007810000 */
[-CC-:B------:R-:W-:Y:S01]  /*cf90*/  FFMA.FTZ R200, R169, R0.reuse, -R3.reuse ;  /* 0x00000000a9c87223 */ /* 0x180fe20000010803 */
[----:B------:R-:W-:Y:S01]  /*cfa0*/  FFMA.FTZ R202, R172, R0, -R3 ;  /* 0x00000000acca7223 */ /* 0x000fe20000010803 */
[----:B0-----:R-:W-:Y:S01]  /*cfb0*/  FFMA.FTZ R7, R2, R7, R9 ;  /* 0x0000000702077223 */ /* 0x001fe20000010009 */
[----:B------:R-:W-:Y:S01]  /*cfc0*/  FMNMX.FTZ R153, R135, R4, !PT ;  /* 0x0000000487997209 */ /* 0x000fe20007810000 */
[----:B------:R-:W-:Y:S01]  /*cfd0*/  HGMMA.64x192x16.F32.BF16 R24, R196, gdesc[UR4].tnspB, R24, gsb0 ;  /* 0x42e00004c4187df0 */ /* 0x000fe20008001818 */
[----:B------:R-:W-:Y:S01]  /*cfe0*/  UIADD3 UR6, UR10, 0x100, URZ ;  /* 0x000001000a067890 */ /* 0x000fe2000fffe03f */
[----:B------:R-:W0:Y:S01]  /*cff0*/  MUFU.EX2 R200, R200 ;  /* 0x000000c800c87308 */ /* 0x000e220000000800 */
[----:B------:R-:W-:Y:S01]  /*d000*/  UMOV UR7, 0x40000040 ;  /* 0x4000004000077882 */ /* 0x000fe20000000000 */
[----:B------:R-:W-:-:S04]  /*d010*/  FMNMX.FTZ R4, R122, R153, !PT ;  /* 0x000000997a047209 */ /* 0x000fc80007810000 */
[----:B------:R-:W-:Y:S02]  /*d020*/  FMNMX.FTZ R153, R123, R4, !PT ;  /* 0x000000047b997209 */ /* 0x000fe40007810000 */
[----:B------:R-:W-:Y:S02]  /*d030*/  MUFU.EX2 R202, R202 ;  /* 0x000000ca00ca7308 */ /* 0x000fe40000000800 */
[----:B------:R-:W-:-:S04]  /*d040*/  FMNMX.FTZ R4, R126, R153, !PT ;  /* 0x000000997e047209 */ /* 0x000fc80007810000 */
[----:B------:R-:W-:Y:S02]  /*d050*/  FMNMX.FTZ R4, R127, R4, !PT ;  /* 0x000000047f047209 */ /* 0x000fe40007810000 */
[----:B------:R-:W-:Y:S01]  /*d060*/  MUFU.EX2 R15, R161 ;  /* 0x000000a1000f7308 */ /* 0x000fe20000000800 */
[C---:B0-----:R-:W-:Y:S01]  /*d070*/  FADD.FTZ R7, R200.reuse, R7 ;  /* 0x00000007c8077221 */ /* 0x041fe20000010000 */
[----:B------:R-:W-:Y:S01]  /*d080*/  F2FP.BF16.F32.PACK_AB R200, R200, R9 ;  /* 0x00000009c8c8723e */ /* 0x000fe200000010ff */
[----:B------:R-:W0:Y:S05]  /*d090*/  SHFL.BFLY PT, R153, R4, 0x2, 0x1f ;  /* 0x0c401f0004997f89 */ /* 0x000e2a00000e0000 */
        /* <DEDUP_REMOVED lines=28> */
[----:B------:R-:W-:-:S05]  /*d260*/  FFMA.FTZ R126, R126, R0, -R125 ;  /* 0x000000007e7e7223 */ /* 0x000fca000001087d */
        /* <DEDUP_REMOVED lines=44> */
[----:B------:R-:W-:Y:S01]  /*d530*/  FFMA.FTZ R191, R150, R0, -R125 ;  /* 0x0000000096bf7223 */ /* 0x000fe2000001087d */
        /* <DEDUP_REMOVED lines=16> */
[----:B------:R-:W-:Y:S01]  /*d640*/  @!P1 LEA R136, R136, UR60, 0x3 ;  /* 0x0000003c88889c11 */ /* 0x000fe2000f8e18ff */
[----:B------:R-:W-:Y:S01]  /*d650*/  UMOV UR7, 0x40000040 ;  /* 0x4000004000077882 */ /* 0x000fe20000000000 */
[----:B------:R-:W-:Y:S03]  /*d660*/  MUFU.EX2 R184, R184 ;  /* 0x000000b800b87308 */ /* 0x000fe60000000800 */
[----:B------:R-:W-:-:S05]  /*d670*/  @!P1 VIADD R136, R136, 0x36840 ;  /* 0x0003684088889836 */ /* 0x000fca0000000000 */
[----:B------:R-:W-:Y:S01]  /*d680*/  @!P1 PRMT R140, RZ, 0x654, R136 ;  /* 0x00000654ff8c9816 */ /* 0x000fe20000000088 */
        /* <DEDUP_REMOVED lines=14> */
[----:B------:R-:W-:-:S04]  /*d770*/  UIADD3 UR6, UR38, -0x1, URZ ;  /* 0xffffffff26067890 */ /* 0x000fc8000fffe03f */
[----:B------:R-:W0:Y:S03]  /*d780*/  MUFU.EX2 R3, R3 ;  /* 0x0000000300037308 */ /* 0x000e260000000800 */
[----:B------:R-:W-:-:S05]  /*d790*/  UMOV UR38, UR6 ;  /* 0x0000000600267c82 */ /* 0x000fca0008000000 */
[----:B------:R-:W1:Y:S08]  /*d7a0*/  MUFU.EX2 R18, R175 ;  /* 0x000000af00127308 */ /* 0x000e700000000800 */
[----:B------:R-:W2:Y:S01]  /*d7b0*/  MUFU.EX2 R128, R128 ;  /* 0x0000008000807308 */ /* 0x000ea20000000800 */
[----:B0-----:R-:W-:-:S04]  /*d7c0*/  FFMA.FTZ R6, R3, R6, R14 ;  /* 0x0000000603067223 */ /* 0x001fc8000001000e */
[----:B------:R-:W-:Y:S01]  /*d7d0*/  FADD.FTZ R138, R201, R6 ;  /* 0x00000006c98a7221 */ /* 0x000fe20000010000 */
[-CC-:B------:R-:W-:Y:S01]  /*d7e0*/  FFMA.FTZ R6, R139, R0.reuse, -R125.reuse ;  /* 0x000000008b067223 */ /* 0x180fe2000001087d */
[----:B------:R-:W-:Y:S01]  /*d7f0*/  FFMA.FTZ R125, R127, R0, -R125 ;  /* 0x000000007f7d7223 */ /* 0x000fe2000001087d */
[----:B------:R-:W0:Y:S01]  /*d800*/  MUFU.EX2 R132, R132 ;  /* 0x0000008400847308 */ /* 0x000e220000000800 */
[----:B------:R-:W-:-:S07]  /*d810*/  F2FP.BF16.F32.PACK_AB R201, R201, R14 ;  /* 0x0000000ec9c9723e */ /* 0x000fce00000010ff */
[----:B------:R-:W3:Y:S08]  /*d820*/  MUFU.EX2 R6, R6 ;  /* 0x0000000600067308 */ /* 0x000ef00000000800 */
[----:B------:R-:W4:Y:S08]  /*d830*/  MUFU.EX2 R180, R180 ;  /* 0x000000b400b47308 */ /* 0x000f300000000800 */
[----:B------:R-:W5:Y:S08]  /*d840*/  MUFU.EX2 R181, R130 ;  /* 0x0000008200b57308 */ /* 0x000f700000000800 */
[----:B------:R-:W5:Y:S08]  /*d850*/  MUFU.EX2 R182, R182 ;  /* 0x000000b600b67308 */ /* 0x000f700000000800 */
[----:B------:R-:W5:Y:S08]  /*d860*/  MUFU.EX2 R183, R134 ;  /* 0x0000008600b77308 */ /* 0x000f700000000800 */
[----:B------:R-:W-:Y:S01]  /*d870*/  MUFU.EX2 R125, R125 ;  /* 0x0000007d007d7308 */ /* 0x000fe20000000800 */
[----:B------:R-:W-:-:S02]  /*d880*/  WARPGROUP.DEPBAR.LE gsb0, 0x0 ;  /* 0x00008000000079c5 */ /* 0x000fc40000010000 */
[----:B------:R1:W-:Y:S05]  /*d890*/  @!P1 SYNCS.ARRIVE.TRANS64.RED.A1T0 RZ, [R140+URZ], RZ ;  /* 0x000000ff8cff99a7 */ /* 0x0003ea000810043f */
[----:B------:R-:W5:Y:S01]  /*d8a0*/  MUFU.EX2 R177, R122 ;  /* 0x0000007a00b17308 */ /* 0x000f620000000800 */
[----:B------:R-:W-:Y:S02]  /*d8b0*/  F2FP.BF16.F32.PACK_AB R178, R11, R12 ;  /* 0x0000000c0bb2723e */ /* 0x000fe400000010ff */
[----:B------:R-:W-:Y:S01]  /*d8c0*/  F2FP.BF16.F32.PACK_AB R176, R121, R10 ;  /* 0x0000000a79b0723e */ /* 0x000fe200000010ff */
[----:B-1----:R-:W-:-:S04]  /*d8d0*/  @!P1 VIADD R140, R144, 0x36860 ;  /* 0x00036860908c9836 */ /* 0x002fc80000000000 */
[----:B------:R-:W1:Y:S01]  /*d8e0*/  MUFU.EX2 R179, R126 ;  /* 0x0000007e00b37308 */ /* 0x000e620000000800 */
[----:B------:R-:W-:-:S04]  /*d8f0*/  @!P1 PRMT R140, RZ, 0x654, R140 ;  /* 0x00000654ff8c9816 */ /* 0x000fc8000000008c */
[----:B------:R2:W-:Y:S02]  /*d900*/  @!P1 SYNCS.ARRIVE.TRANS64.RED.A1T0 RZ, [R140+URZ], RZ ;  /* 0x000000ff8cff99a7 */ /* 0x0005e4000810043f */
[----:B--2---:R-:W-:Y:S01]  /*d910*/  FADD.FTZ R140, R202, R7 ;  /* 0x00000007ca8c7221 */ /* 0x004fe20000010000 */
[----:B------:R-:W-:Y:S01]  /*d920*/  FADD.FTZ R7, R203, R138 ;  /* 0x0000008acb077221 */ /* 0x000fe20000010000 */
[C---:B------:R-:W-:Y:S02]  /*d930*/  F2FP.BF16.F32.PACK_AB R203, R18.reuse, R203 ;  /* 0x000000cb12cb723e */ /* 0x040fe400000010ff */
[C---:B------:R-:W-:Y:S01]  /*d940*/  FADD.FTZ R139, R13.reuse, R140 ;  /* 0x0000008c0d8b7221 */ /* 0x040fe20000010000 */
[----:B------:R-:W-:Y:S01]  /*d950*/  FADD.FTZ R138, R18, R7 ;  /* 0x00000007128a7221 */ /* 0x000fe20000010000 */
        /* <DEDUP_REMOVED lines=29> */
[C---:B0-----:R-:W-:Y:S01]  /*db30*/  FADD.FTZ R14, R132.reuse, R7 ;  /* 0x00000007840e7221 */ /* 0x041fe20000010000 */
        /* <DEDUP_REMOVED lines=9> */
[----:B---3--:R-:W-:-:S02]  /*dbd0*/  F2FP.BF16.F32.PACK_AB R185, R6, R185 ;  /* 0x000000b906b9723e */ /* 0x008fc400000010ff */
[C---:B------:R-:W-:Y:S01]  /*dbe0*/  FADD.FTZ R9, R137.reuse, R18 ;  /* 0x0000001289097221 */ /* 0x040fe20000010000 */
[----:B------:R-:W-:Y:S01]  /*dbf0*/  FADD.FTZ R14, R6, R7 ;  /* 0x00000007060e7221 */ /* 0x000fe20000010000 */
[----:B------:R-:W-:Y:S02]  /*dc00*/  F2FP.BF16.F32.PACK_AB R184, R137, R184 ;  /* 0x000000b889b8723e */ /* 0x000fe400000010ff */
[----:B------:R-:W-:Y:S01]  /*dc10*/  FADD.FTZ R18, R186, R9 ;  /* 0x00000009ba127221 */ /* 0x000fe20000010000 */
[----:B------:R-:W-:Y:S01]  /*dc20*/  FADD.FTZ R14, R187, R14 ;  /* 0x0000000ebb0e7221 */ /* 0x000fe20000010000 */
[C---:B------:R-:W-:Y:S01]  /*dc30*/  F2FP.BF16.F32.PACK_AB R186, R141.reuse, R186 ;  /* 0x000000ba8dba723e */ /* 0x040fe200000010ff */
[----:B------:R-:W-:Y:S02]  /*dc40*/  IMAD.MOV.U32 R9, RZ, RZ, R5 ;  /* 0x000000ffff097224 */ /* 0x000fe400078e0005 */
[----:B------:R-:W-:Y:S01]  /*dc50*/  FADD.FTZ R7, R141, R18 ;  /* 0x000000128d077221 */ /* 0x000fe20000010000 */
[C---:B------:R-:W-:Y:S01]  /*dc60*/  FADD.FTZ R14, R143.reuse, R14 ;  /* 0x0000000e8f0e7221 */ /* 0x040fe20000010000 */
[----:B------:R-:W-:-:S02]  /*dc70*/  F2FP.BF16.F32.PACK_AB R187, R143, R187 ;  /* 0x000000bb8fbb723e */ /* 0x000fc400000010ff */
[----:B----4-:R-:W-:Y:S01]  /*dc80*/  FADD.FTZ R18, R180, R7 ;  /* 0x00000007b4127221 */ /* 0x010fe20000010000 */
[----:B-----5:R-:W-:Y:S01]  /*dc90*/  FADD.FTZ R14, R181, R14 ;  /* 0x0000000eb50e7221 */ /* 0x020fe20000010000 */
        /* <DEDUP_REMOVED lines=12> */
[----:B------:R-:W-:Y:S02]  /*dd60*/  F2FP.BF16.F32.PACK_AB R177, R123, R177 ;  /* 0x000000b17bb1723e */ /* 0x000fe400000010ff */
[----:B------:R-:W-:Y:S01]  /*dd70*/  FADD.FTZ R7, R121, R6 ;  /* 0x0000000679077221 */ /* 0x000fe20000010000 */
[----:B------:R-:W-:-:S03]  /*dd80*/  FADD.FTZ R14, R123, R14 ;  /* 0x0000000e7b0e7221 */ /* 0x000fc60000010000 */
[----:B------:R-:W-:Y:S01]  /*dd90*/  FADD.FTZ R6, R12, R7 ;  /* 0x000000070c067221 */ /* 0x000fe20000010000 */
[----:B-1----:R-:W-:Y:S01]  /*dda0*/  FADD.FTZ R14, R179, R14 ;  /* 0x0000000eb30e7221 */ /* 0x002fe20000010000 */
[----:B------:R-:W-:Y:S02]  /*ddb0*/  F2FP.BF16.F32.PACK_AB R179, R125, R179 ;  /* 0x000000b37db3723e */ /* 0x000fe400000010ff */
[----:B------:R-:W-:Y:S01]  /*ddc0*/  FADD.FTZ R7, R11, R6 ;  /* 0x000000060b077221 */ /* 0x000fe20000010000 */
[----:B------:R-:W-:Y:S01]  /*ddd0*/  FADD.FTZ R6, R125, R14 ;  /* 0x0000000e7d067221 */ /* 0x000fe20000010000 */
[----:B------:R-:W-:Y:S01]  /*dde0*/  IMAD.MOV.U32 R11, RZ, RZ, R4 ;  /* 0x000000ffff0b7224 */ /* 0x000fe200078e0004 */
[----:B------:R-:W-:Y:S06]  /*ddf0*/  @P2 BRA `(.L_x_4879) ;  /* 0xffffffc4001c2947 */ /* 0x000fec000383ffff */
.L_x_4870:
        /* <DEDUP_REMOVED lines=99> */
.L_x_4880:
[----:B------:R-:W-:Y:S01]  /*e430*/  ULEA UR5, UR36, UR60, 0x3 ;  /* 0x0000003c24057291 */ /* 0x000fe2000f8e183f */
[----:B------:R-:W-:-:S05]  /*e440*/  IMAD.U32 R2, RZ, RZ, UR61 ;  /* 0x0000003dff027e24 */ /* 0x000fca000f8e00ff */
[----:B------:R-:W-:-:S04]  /*e450*/  SHF.L.U32 R2, R2, 0x1f, RZ ;  /* 0x0000001f02027819 */ /* 0x000fc800000006ff */
[----:B------:R0:W1:Y:S01]  /*e460*/  SYNCS.PHASECHK.TRANS64.TRYWAIT P2, [UR5+0x36850], R2 ;  /* 0x03685002ff0075a7 */ /* 0x0000620008040145 */
[----:B------:R-:W-:Y:S05]  /*e470*/  @!P0 BRA `(.L_x_4881) ;  /* 0x0000000000048947 */ /* 0x000fea0003800000 */
[----:B------:R-:W-:Y:S01]  /*e480*/  BPT.TRAP 0x1 ;  /* 0x000000040000795c */ /* 0x000fe20000300000 */
.L_x_4881:
[----:B-1----:R-:W-:Y:S05]  /*e490*/  @P2 BRA `(.L_x_4882) ;  /* 0x0000000000082947 */ /* 0x002fea0003800000 */
[----:B------:R-:W1:Y:S02]  /*e4a0*/  SYNCS.PHASECHK.TRANS64.TRYWAIT P0, [UR5+0x36850], R2 ;  /* 0x03685002ff0075a7 */ /* 0x000e640008000145 */
[----:B-1----:R-:W-:Y:S05]  /*e4b0*/  @!P0 BRA `(.L_x_4883) ;  /* 0x00000088003c8947 */ /* 0x002fea0003800000 */
.L_x_4882:
[----:B------:R-:W-:Y:S01]  /*e4c0*/  UIADD3 UR60, UR60, 0x400, URZ ;  /* 0x000004003c3c7890 */ /* 0x000fe2000fffe03f */
[----:B------:R-:W-:Y:S01]  /*e4d0*/  WARPGROUP.ARRIVE ;  /* 0x00000000000079c5 */ /* 0x000fe20000000000 */
[----:B------:R-:W-:Y:S01]  /*e4e0*/  UMOV UR7, 0x40000040 ;  /* 0x4000004000077882 */ /* 0x000fe20000000000 */
[----:B-1----:R-:W1:Y:S01]  /*e4f0*/  SHFL.BFLY PT, R3, R6, 0x2, 0x1f ;  /* 0x0c401f0006037f89 */ /* 0x002e6200000e0000 */
[----:B------:R-:W-:Y:S01]  /*e500*/  USHF.R.U32.HI UR60, URZ, 0x4, UR60 ;  /* 0x000000043f3c7899 */ /* 0x000fe2000801163c */
[----:B------:R-:W-:Y:S01]  /*e510*/  IMAD.U32 R17, RZ, RZ, UR5 ;  /* 0x00000005ff117e24 */ /* 0x000fe2000f8e00ff */
[----:B------:R-:W-:Y:S01]  /*e520*/  R2UR UR8, R210 ;  /* 0x00000000d20872ca */ /* 0x000fe200000e0000 */
[----:B0-----:R-:W0:Y:S01]  /*e530*/  SHFL.BFLY PT, R2, R7, 0x2, 0x1f ;  /* 0x0c401f0007027f89 */ /* 0x001e2200000e0000 */
[----:B------:R-:W-:Y:S01]  /*e540*/  ULOP3.LUT UR60, UR60, 0x3fff, URZ, 0xc0, !UPT ;  /* 0x00003fff3c3c7892 */ /* 0x000fe2000f8ec03f */
[----:B------:R-:W-:-:S03]  /*e550*/  IMAD.MOV.U32 R11, RZ, RZ, RZ ;  /* 0x000000ffff0b7224 */ /* 0x000fc600078e00ff */
        /* <DEDUP_REMOVED lines=16> */
[----:B------:R-:W-:Y:S01]  /*e660*/  MOV R9, RZ ;  /* 0x000000ff00097202 */ /* 0x000fe20000000f00 */
[----:B-1----:R-:W-:-:S03]  /*e670*/  FADD.FTZ R14, R2, R3 ;  /* 0x00000003020e7221 */ /* 0x002fc60000010000 */
        /* <DEDUP_REMOVED lines=50> */
[-C--:B--2---:R-:W-:Y:S01]  /*e9a0*/  FMUL.FTZ R133, R39, R11.reuse ;  /* 0x0000000b27857220 */ /* 0x084fe20000410000 */
[----:B------:R-:W-:Y:S01]  /*e9b0*/  FMUL.FTZ R129, R43, R11 ;  /* 0x0000000b2b817220 */ /* 0x000fe20000410000 */
[-C--:B0-----:R-:W-:Y:S01]  /*e9c0*/  FMUL.FTZ R120, R32, R9.reuse ;  /* 0x0000000920787220 */ /* 0x081fe20000410000 */
[-C--:B------:R-:W-:Y:S01]  /*e9d0*/  FMUL.FTZ R0, R36, R9.reuse ;  /* 0x0000000924007220 */ /* 0x080fe20000410000 */
[----:B------:R-:W-:Y:S01]  /*e9e0*/  FMUL.FTZ R121, R37, R9 ;  /* 0x0000000925797220 */ /* 0x000fe20000410000 */
        /* <DEDUP_REMOVED lines=91> */
.L_x_4853:
        /* <DEDUP_REMOVED lines=14> */
[----:B------:R-:W-:Y:S01]  /*f080*/  R2UR UR6, R208 ;  /* 0x00000000d00672ca */ /* 0x000fe200000e0000 */
[----:B------:R-:W-:Y:S01]  /*f090*/  UISETP.NE.U32.AND UP0, UPT, UR8, URZ, UPT ;  /* 0x0000003f0800728c */ /* 0x000fe2000bf05070 */
[----:B------:R-:W-:Y:S01]  /*f0a0*/  R2UR UR4, R206 ;  /* 0x00000000ce0472ca */ /* 0x000fe200000e0000 */
[----:B------:R-:W-:Y:S01]  /*f0b0*/  ULDC.64 UR12, c[0x0][0x208] ;  /* 0x00008200000c7ab9 */ /* 0x000fe20000000a00 */
[----:B------:R-:W-:Y:S01]  /*f0c0*/  F2FP.BF16.F32.PACK_AB R36, R37, R36 ;  /* 0x000000242524723e */ /* 0x000fe200000010ff */
[----:B------:R-:W-:Y:S01]  /*f0d0*/  UISETP.NE.AND.EX UP0, UPT, UR9, URZ, UPT, UP0 ;  /* 0x0000003f0900728c */ /* 0x000fe2000bf05300 */
[----:B------:R-:W-:Y:S02]  /*f0e0*/  F2FP.BF16.F32.PACK_AB R37, R47, R38 ;  /* 0x000000262f25723e */ /* 0x000fe400000010ff */
[----:B------:R-:W-:-:S02]  /*f0f0*/  F2FP.BF16.F32.PACK_AB R88, R89, R88 ;  /* 0x000000585958723e */ /* 0x000fc400000010ff */
[----:B------:R-:W-:Y:S02]  /*f100*/  F2FP.BF16.F32.PACK_AB R38, R85, R84 ;  /* 0x000000545526723e */ /* 0x000fe400000010ff */
[----:B------:R-:W-:Y:S02]  /*f110*/  F2FP.BF16.F32.PACK_AB R39, R128, R39 ;  /* 0x000000278027723e */ /* 0x000fe400000010ff */
[----:B------:R-:W-:Y:S01]  /*f120*/  F2FP.BF16.F32.PACK_AB R89, R43, R90 ;  /* 0x0000005a2b59723e */ /* 0x000fe200000010ff */
[----:B------:R-:W-:Y:S01]  /*f130*/  USHF.L.U64.HI UR11, UR4, 0x2, UR6 ;  /* 0x00000002040b7899 */ /* 0x000fe20008010206 */
[----:B------:R-:W-:Y:S01]  /*f140*/  F2FP.BF16.F32.PACK_AB R96, R97, R96 ;  /* 0x000000606160723e */ /* 0x000fe200000010ff */
[----:B------:R-:W-:Y:S01]  /*f150*/  USHF.L.U32 UR10, UR4, 0x2, URZ ;  /* 0x00000002040a7899 */ /* 0x000fe2000800063f */
[----:B------:R-:W-:Y:S01]  /*f160*/  F2FP.BF16.F32.PACK_AB R90, R93, R92 ;  /* 0x0000005c5d5a723e */ /* 0x000fe200000010ff */
[----:B------:R-:W-:Y:S01]  /*f170*/  ULDC.64 UR6, c[0x0][0xbd8] ;  /* 0x0002f60000067ab9 */ /* 0x000fe20000000a00 */
[----:B------:R-:W-:Y:S01]  /*f180*/  F2FP.BF16.F32.PACK_AB R91, R86, R91 ;  /* 0x0000005b565b723e */ /* 0x000fe200000010ff */
[----:B------:R-:W-:Y:S01]  /*f190*/  UISETP.NE.U32.AND UP1, UPT, UR6, URZ, UPT ;  /* 0x0000003f0600728c */ /* 0x000fe2000bf25070 */
[----:B------:R-:W-:Y:S01]  /*f1a0*/  F2FP.BF16.F32.PACK_AB R97, R99, R98 ;  /* 0x000000626361723e */ /* 0x000fe200000010ff */
[----:B------:R-:W-:Y:S01]  /*f1b0*/  UIADD3 UR4, UP2, UR10, UR6, URZ ;  /* 0x000000060a047290 */ /* 0x000fe2000ff5e03f */
[----:B------:R-:W-:Y:S01]  /*f1c0*/  F2FP.BF16.F32.PACK_AB R104, R105, R104 ;  /* 0x000000686968723e */ /* 0x000fe200000010ff */
[----:B------:R-:W-:Y:S01]  /*f1d0*/  UISETP.NE.AND.EX UP1, UPT, UR7, URZ, UPT, UP1 ;  /* 0x0000003f0700728c */ /* 0x000fe2000bf25310 */
[----:B------:R-:W-:Y:S01]  /*f1e0*/  F2FP.BF16.F32.PACK_AB R98, R101, R100 ;  /* 0x000000646562723e */ /* 0x000fe200000010ff */
[----:B------:R-:W-:Y:S01]  /*f1f0*/  @UP0 UIADD3 UR6, UP3, UR10, UR8, URZ ;  /* 0x000000080a060290 */ /* 0x000fe2000ff7e03f */
[----:B------:R-:W-:Y:S01]  /*f200*/  F2FP.BF16.F32.PACK_AB R99, R103, R102 ;  /* 0x000000666763723e */ /* 0x000fe200000010ff */
[----:B------:R-:W-:Y:S01]  /*f210*/  UIADD3.X UR8, UR11, UR7, URZ, UP2, !UPT ;  /* 0x000000070b087290 */ /* 0x000fe200097fe43f */
[----:B------:R-:W-:-:S02]  /*f220*/  MOV R18, R42 ;  /* 0x0000002a00127202 */ /* 0x000fc40000000f00 */
[----:B0-----:R-:W-:Y:S01]  /*f230*/  MOV R19, R5 ;  /* 0x0000000500137202 */ /* 0x001fe20000000f00 */
[----:B------:R-:W-:Y:S01]  /*f240*/  @UP0 UIADD3.X UR7, UR11, UR9, URZ, UP3, !UPT ;  /* 0x000000090b070290 */ /* 0x000fe20009ffe43f */
[----:B------:R-:W-:Y:S02]  /*f250*/  F2FP.BF16.F32.PACK_AB R105, R107, R106 ;  /* 0x0000006a6b69723e */ /* 0x000fe400000010ff */
[----:B------:R-:W-:Y:S01]  /*f260*/  F2FP.BF16.F32.PACK_AB R112, R113, R112 ;  /* 0x000000707170723e */ /* 0x000fe200000010ff */
[----:B------:R-:W-:Y:S01]  /*f270*/  IMAD.WIDE R4, R213, 0x2, R18 ;  /* 0x00000002d5047825 */ /* 0x000fe200078e0212 */
[----:B------:R-:W-:Y:S02]  /*f280*/  F2FP.BF16.F32.PACK_AB R106, R109, R108 ;  /* 0x0000006c6d6a723e */ /* 0x000fe400000010ff */
[----:B------:R-:W-:Y:S02]  /*f290*/  F2FP.BF16.F32.PACK_AB R107, R111, R110 ;  /* 0x0000006e6f6b723e */ /* 0x000fe400000010ff */
[----:B------:R-:W-:-:S02]  /*f2a0*/  LOP3.LUT R29, R4, 0x380, RZ, 0xc0, !PT ;  /* 0x00000380041d7812 */ /* 0x000fc400078ec0ff */
        /* <DEDUP_REMOVED lines=17> */
[C---:B------:R-:W-:Y:S02]  /*f3c0*/  IADD3 R151, P6, R4.reuse, 0x8040, RZ ;  /* 0x0000804004977810 */ /* 0x040fe40007fde0ff */
[----:B------:R-:W-:Y:S01]  /*f3d0*/  IADD3 R153, P5, R4, 0x8060, RZ ;  /* 0x0000806004997810 */ /* 0x000fe20007fbe0ff */
[--C-:B------:R-:W-:Y:S01]  /*f3e0*/  IMAD.X R31, RZ, RZ, R5.reuse, P1 ;  /* 0x000000ffff1f7224 */ /* 0x100fe200008e0605 */
[----:B------:R-:W-:Y:S01]  /*f3f0*/  LOP3.LUT R4, R29, R4, RZ, 0x3c, !PT ;  /* 0x000000041d047212 */ /* 0x000fe200078e3cff */
[--C-:B------:R-:W-:Y:S01]  /*f400*/  IMAD.X R29, RZ, RZ, R5.reuse, P2 ;  /* 0x000000ffff1d7224 */ /* 0x100fe200010e0605 */
[----:B------:R-:W-:Y:S01]  /*f410*/  LOP3.LUT R8, R81, 0x380, RZ, 0xc0, !PT ;  /* 0x0000038051087812 */ /* 0x000fe200078ec0ff */
[--C-:B------:R-:W-:Y:S01]  /*f420*/  IMAD.X R33, RZ, RZ, R5.reuse, P6 ;  /* 0x000000ffff217224 */ /* 0x100fe200030e0605 */
[----:B------:R-:W-:Y:S01]  /*f430*/  LOP3.LUT R10, R87, 0x380, RZ, 0xc0, !PT ;  /* 0x00000380570a7812 */ /* 0x000fe200078ec0ff */
[----:B------:R-:W-:Y:S01]  /*f440*/  IMAD.X R35, RZ, RZ, R5, P5 ;  /* 0x000000ffff237224 */ /* 0x000fe200028e0605 */
[----:B------:R-:W-:-:S02]  /*f450*/  MOV R134, R4 ;  /* 0x0000000400867202 */ /* 0x000fc40000000f00 */
[----:B------:R-:W-:Y:S02]  /*f460*/  LOP3.LUT R12, R95, 0x380, RZ, 0xc0, !PT ;  /* 0x000003805f0c7812 */ /* 0x000fe400078ec0ff */
[----:B------:R-:W-:Y:S02]  /*f470*/  LOP3.LUT R14, R139, 0x380, RZ, 0xc0, !PT ;  /* 0x000003808b0e7812 */ /* 0x000fe400078ec0ff */
[----:B------:R-:W-:Y:S02]  /*f480*/  F2FP.BF16.F32.PACK_AB R5, R32, R137 ;  /* 0x000000892005723e */ /* 0x000fe400000010ff */
[----:B------:R-:W-:Y:S02]  /*f490*/  LOP3.LUT R24, R143, 0x380, RZ, 0xc0, !PT ;  /* 0x000003808f187812 */ /* 0x000fe400078ec0ff */
[----:B------:R-:W-:Y:S02]  /*f4a0*/  LOP3.LUT R26, R145, 0x380, RZ, 0xc0, !PT ;  /* 0x00000380911a7812 */ /* 0x000fe400078ec0ff */
[----:B------:R-:W-:-:S02]  /*f4b0*/  LOP3.LUT R32, R149, 0x380, RZ, 0xc0, !PT ;  /* 0x0000038095207812 */ /* 0x000fc400078ec0ff */
[----:B------:R-:W-:Y:S02]  /*f4c0*/  LOP3.LUT R20, R141, 0x380, RZ, 0xc0, !PT ;  /* 0x000003808d147812 */ /* 0x000fe400078ec0ff */
[----:B------:R-:W-:Y:S02]  /*f4d0*/  LOP3.LUT R28, R147, 0x380, RZ, 0xc0, !PT ;  /* 0x00000380931c7812 */ /* 0x000fe400078ec0ff */
[----:B------:R-:W-:Y:S02]  /*f4e0*/  LOP3.LUT R34, R151, 0x380, RZ, 0xc0, !PT ;  /* 0x0000038097227812 */ /* 0x000fe400078ec0ff */
[----:B------:R-:W-:Y:S02]  /*f4f0*/  SHF.R.U64 R8, R8, 0x3, RZ ;  /* 0x0000000308087819 */ /* 0x000fe400000012ff */
[----:B------:R-:W-:Y:S02]  /*f500*/  SHF.R.U64 R10, R10, 0x3, RZ ;  /* 0x000000030a0a7819 */ /* 0x000fe400000012ff */
[----:B------:R-:W-:-:S02]  /*f510*/  LOP3.LUT R80, R153, 0x380, RZ, 0xc0, !PT ;  /* 0x0000038099507812 */ /* 0x000fc400078ec0ff */
[----:B------:R-:W-:Y:S02]  /*f520*/  SHF.R.U64 R12, R12, 0x3, RZ ;  /* 0x000000030c0c7819 */ /* 0x000fe400000012ff */
[----:B------:R-:W-:Y:S02]  /*f530*/  SHF.R.U64 R14, R14, 0x3, RZ ;  /* 0x000000030e0e7819 */ /* 0x000fe400000012ff */
[----:B------:R-:W-:Y:S02]  /*f540*/  F2FP.BF16.F32.PACK_AB R4, R122, R7 ;  /* 0x000000077a04723e */ /* 0x000fe400000010ff */
[----:B------:R-:W-:Y:S02]  /*f550*/  SHF.R.U64 R24, R24, 0x3, RZ ;  /* 0x0000000318187819 */ /* 0x000fe400000012ff */
[----:B------:R-:W-:Y:S02]  /*f560*/  SHF.R.U64 R26, R26, 0x3, RZ ;  /* 0x000000031a1a7819 */ /* 0x000fe400000012ff */
[----:B------:R-:W-:-:S02]  /*f570*/  SHF.R.U64 R32, R32, 0x3, RZ ;  /* 0x0000000320207819 */ /* 0x000fc400000012ff */
[----:B------:R-:W-:Y:S01]  /*f580*/  F2FP.BF16.F32.PACK_AB R7, R135, R30 ;  /* 0x0000001e8707723e */ /* 0x000fe200000010ff */
[----:B------:R-:W-:Y:S01]  /*f590*/  BAR.SYNC.DEFER_BLOCKING 0x1, 0x100 ;  /* 0x0044000000007b1d */ /* 0x000fe20000010000 */
[----:B------:R-:W-:Y:S02]  /*f5a0*/  SHF.R.U64 R20, R20, 0x3, RZ ;  /* 0x0000000314147819 */ /* 0x000fe400000012ff */
[----:B------:R-:W-:Y:S02]  /*f5b0*/  SHF.R.U64 R28, R28, 0x3, RZ ;  /* 0x000000031c1c7819 */ /* 0x000fe400000012ff */
[----:B------:R-:W-:Y:S02]  /*f5c0*/  SHF.R.U64 R34, R34, 0x3, RZ ;  /* 0x0000000322227819 */ /* 0x000fe400000012ff */
[----:B------:R-:W-:Y:S02]  /*f5d0*/  LOP3.LUT R8, R8, R81, RZ, 0x3c, !PT ;  /* 0x0000005108087212 */ /* 0x000fe400078e3cff */
[----:B------:R-:W-:-:S02]  /*f5e0*/  LOP3.LUT R10, R10, R87, RZ, 0x3c, !PT ;  /* 0x000000570a0a7212 */ /* 0x000fc400078e3cff */
[----:B------:R-:W-:Y:S02]  /*f5f0*/  SHF.R.U64 R80, R80, 0x3, RZ ;  /* 0x0000000350507819 */ /* 0x000fe400000012ff */
[----:B------:R-:W-:Y:S02]  /*f600*/  LOP3.LUT R12, R12, R95, RZ, 0x3c, !PT ;  /* 0x0000005f0c0c7212 */ /* 0x000fe400078e3cff */
[----:B------:R-:W-:Y:S02]  /*f610*/  LOP3.LUT R14, R14, R139, RZ, 0x3c, !PT ;  /* 0x0000008b0e0e7212 */ /* 0x000fe400078e3cff */
[----:B------:R-:W-:Y:S02]  /*f620*/  LOP3.LUT R24, R24, R143, RZ, 0x3c, !PT ;  /* 0x0000008f18187212 */ /* 0x000fe400078e3cff */
[----:B------:R-:W-:Y:S02]  /*f630*/  LOP3.LUT R26, R26, R145, RZ, 0x3c, !PT ;  /* 0x000000911a1a7212 */ /* 0x000fe400078e3cff */
[----:B------:R-:W-:-:S02]  /*f640*/  LOP3.LUT R30, R32, R149, RZ, 0x3c, !PT ;  /* 0x00000095201e7212 */ /* 0x000fc400078e3cff */
[----:B------:R-:W-:Y:S01]  /*f650*/  LOP3.LUT R20, R20, R141, RZ, 0x3c, !PT ;  /* 0x0000008d14147212 */ /* 0x000fe200078e3cff */
[----:B------:R0:W-:Y:S01]  /*f660*/  STSM.16.M88.4 [R134], R4 ;  /* 0x0000000486007844 */ /* 0x0001e20000000200 */
[----:B------:R-:W-:Y:S02]  /*f670*/  LOP3.LUT R28, R28, R147, RZ, 0x3c, !PT ;  /* 0x000000931c1c7212 */ /* 0x000fe400078e3cff */
[----:B------:R-:W-:Y:S02]  /*f680*/  LOP3.LUT R32, R34, R151, RZ, 0x3c, !PT ;  /* 0x0000009722207212 */ /* 0x000fe400078e3cff */
[----:B------:R-:W-:Y:S02]  /*f690*/  LOP3.LUT R34, R80, R153, RZ, 0x3c, !PT ;  /* 0x0000009950227212 */ /* 0x000fe400078e3cff */
[----:B------:R-:W-:Y:S02]  /*f6a0*/  MOV R132, R8 ;  /* 0x0000000800847202 */ /* 0x000fe40000000f00 */
[----:B------:R-:W-:-:S02]  /*f6b0*/  MOV R125, R10 ;  /* 0x0000000a007d7202 */ /* 0x000fc40000000f00 */
[----:B------:R-:W-:Y:S02]  /*f6c0*/  MOV R122, R12 ;  /* 0x0000000c007a7202 */ /* 0x000fe40000000f00 */
[----:B------:R-:W-:Y:S02]  /*f6d0*/  MOV R95, R14 ;  /* 0x0000000e005f7202 */ /* 0x000fe40000000f00 */
[----:B------:R-:W-:Y:S02]  /*f6e0*/  F2FP.BF16.F32.PACK_AB R8, R41, R40 ;  /* 0x000000282908723e */ /* 0x000fe400000010ff */
[----:B0-----:R-:W-:Y:S02]  /*f6f0*/  F2FP.BF16.F32.PACK_AB R4, R123, R120 ;  /* 0x000000787b04723e */ /* 0x001fe400000010ff */
[----:B------:R-:W-:Y:S02]  /*f700*/  F2FP.BF16.F32.PACK_AB R5, R130, R127 ;  /* 0x0000007f8205723e */ /* 0x000fe400000010ff */
[----:B------:R-:W-:-:S02]  /*f710*/  F2FP.BF16.F32.PACK_AB R6, R121, R0 ;  /* 0x000000007906723e */ /* 0x000fc400000010ff */
[----:B------:R-:W-:Y:S02]  /*f720*/  F2FP.BF16.F32.PACK_AB R7, R133, R126 ;  /* 0x0000007e8507723e */ /* 0x000fe400000010ff */
[----:B------:R-:W-:Y:S02]  /*f730*/  F2FP.BF16.F32.PACK_AB R9, R129, R124 ;  /* 0x0000007c8109723e */ /* 0x000fe400000010ff */
[----:B------:R-:W-:Y:S01]  /*f740*/  F2FP.BF16.F32.PACK_AB R10, R45, R44 ;  /* 0x0000002c2d0a723e */ /* 0x000fe200000010ff */
[----:B------:R0:W-:Y:S01]  /*f750*/  STSM.16.M88.4 [R132], R4 ;  /* 0x0000000484007844 */ /* 0x0001e20000000200 */
[----:B------:R-:W-:Y:S02]  /*f760*/  F2FP.BF16.F32.PACK_AB R11, R131, R46 ;  /* 0x0000002e830b723e */ /* 0x000fe400000010ff */
[----:B------:R-:W-:Y:S02]  /*f770*/  MOV R87, R24 ;  /* 0x0000001800577202 */ /* 0x000fe40000000f00 */
[----:B------:R-:W-:Y:S01]  /*f780*/  MOV R82, R26 ;  /* 0x0000001a00527202 */ /* 0x000fe20000000f00 */
[----:B------:R1:W-:Y:S01]  /*f790*/  STSM.16.M88.4 [R125], R8 ;  /* 0x000000087d007844 */ /* 0x0003e20000000200 */
[----:B------:R-:W-:-:S02]  /*f7a0*/  F2FP.BF16.F32.PACK_AB R12, R49, R48 ;  /* 0x00000030310c723e */ /* 0x000fc400000010ff */
[----:B------:R-:W-:Y:S02]  /*f7b0*/  F2FP.BF16.F32.PACK_AB R13, R51, R50 ;  /* 0x00000032330d723e */ /* 0x000fe400000010ff */
[----:B------:R-:W-:Y:S02]  /*f7c0*/  F2FP.BF16.F32.PACK_AB R14, R53, R52 ;  /* 0x00000034350e723e */ /* 0x000fe400000010ff */
[----:B------:R-:W-:Y:S02]  /*f7d0*/  F2FP.BF16.F32.PACK_AB R15, R55, R54 ;  /* 0x00000036370f723e */ /* 0x000fe400000010ff */
[----:B------:R-:W-:Y:S01]  /*f7e0*/  MOV R94, R20 ;  /* 0x00000014005e7202 */ /* 0x000fe20000000f00 */
[----:B0-----:R-:W-:Y:S01]  /*f7f0*/  IMAD.U32 R5, RZ, RZ, UR8 ;  /* 0x00000008ff057e24 */ /* 0x001fe2000f8e00ff */
[----:B------:R-:W-:Y:S01]  /*f800*/  MOV R81, R28 ;  /* 0x0000001c00517202 */ /* 0x000fe20000000f00 */
[----:B------:R-:W-:Y:S01]  /*f810*/  STSM.16.M88.4 [R122], R12 ;  /* 0x0000000c7a007844 */ /* 0x000fe20000000200 */
        /* <DEDUP_REMOVED lines=21> */
[----:B------:R-:W-:Y:S01]  /*f970*/  PLOP3.LUT P0, PT, PT, PT, UP1, 0x80, 0x0 ;  /* 0x000000000000781c */ /* 0x000fe20003f0f018 */
[----:B------:R2:W-:Y:S01]  /*f980*/  STSM.16.M88.4 [R82], R36 ;  /* 0x0000002452007844 */ /* 0x0005e20000000200 */
[----:B------:R-:W-:-:S02]  /*f990*/  PLOP3.LUT P1, PT, PT, PT, UP0, 0x80, 0x0 ;  /* 0x000000000000781c */ /* 0x000fc40003f2f008 */
[----:B------:R-:W-:Y:S01]  /*f9a0*/  MOV R4, UR4 ;  /* 0x0000000400047c02 */ /* 0x000fe20008000f00 */
[----:B------:R2:W-:Y:S04]  /*f9b0*/  STSM.16.M88.4 [R81], R88 ;  /* 0x0000005851007844 */ /* 0x0005e80000000200 */
[----:B------:R2:W-:Y:S04]  /*f9c0*/  STSM.16.M88.4 [R80], R96 ;  /* 0x0000006050007844 */ /* 0x0005e80000000200 */
[----:B------:R2:W-:Y:S04]  /*f9d0*/  STSM.16.M88.4 [R21], R104 ;  /* 0x0000006815007844 */ /* 0x0005e80000000200 */
[----:B------:R2:W-:Y:S01]  /*f9e0*/  STSM.16.M88.4 [R20], R112 ;  /* 0x0000007014007844 */ /* 0x0005e20000000200 */
[----:B------:R-:W-:Y:S01]  /*f9f0*/  BAR.SYNC.DEFER_BLOCKING 0x1, 0x100 ;  /* 0x0044000000007b1d */ /* 0x000fe20000010000 */
[----:B------:R-:W-:-:S02]  /*fa00*/  IMAD.U32 R6, RZ, RZ, UR6 ;  /* 0x00000006ff067e24 */ /* 0x000fc4000f8e00ff */
[----:B------:R-:W-:-:S03]  /*fa10*/  IMAD.U32 R7, RZ, RZ, UR7 ;  /* 0x00000007ff077e24 */ /* 0x000fc6000f8e00ff */
[----:B------:R-:W3:Y:S04]  /*fa20*/  @P0 LDG.E R0, desc[UR12][R4.64] ;  /* 0x0000000c04000981 */ /* 0x000ee8000c1e1900 */
[----:B------:R-:W4:Y:S01]  /*fa30*/  @P1 LDG.E R6, desc[UR12][R6.64] ;  /* 0x0000000c06061981 */ /* 0x000f22000c1e1900 */
[----:B-1----:R-:W-:Y:S01]  /*fa40*/  IMAD R9, R22, 0x40, R16 ;  /* 0x0000004016097824 */ /* 0x002fe200078e0210 */
[----:B------:R-:W-:Y:S01]  /*fa50*/  UMOV UR4, URZ ;  /* 0x0000003f00047c82 */ /* 0x000fe20008000000 */
[----:B------:R-:W-:Y:S02]  /*fa60*/  ULDC UR10, c[0x0][0xa88] ;  /* 0x0002a200000a7ab9 */ /* 0x000fe40000000800 */
[----:B------:R-:W-:-:S03]  /*fa70*/  IMAD.WIDE R18, R9, 0x2, R18 ;  /* 0x0000000209127825 */ /* 0x000fc600078e0212 */
[----:B0-----:R-:W-:Y:S02]  /*fa80*/  IADD3 R33, P5, R18, 0x1000, RZ ;  /* 0x0000100012217810 */ /* 0x001fe40007fbe0ff */
[----:B---3--:R-:W-:Y:S02]  /*fa90*/  @P0 R2UR UR4, R0 ;  /* 0x00000000000402ca */ /* 0x008fe400000e0000 */
[----:B----4-:R-:W-:Y:S01]  /*faa0*/  @P1 R2UR UR10, R6 ;  /* 0x00000000060a12ca */ /* 0x010fe200000e0000 */
[----:B--2---:R-:W-:-:S14]  /*fab0*/  @P1 BRA `(.L_x_4886) ;  /* 0x00000000001c1947 */ /* 0x004fdc0003800000 */
[----:B------:R-:W-:Y:S05]  /*fac0*/  @!P0 BRA `(.L_x_4886) ;  /* 0x0000000000188947 */ /* 0x000fea0003800000 */
[----:B------:R-:W-:Y:S02]  /*fad0*/  ULDC.64 UR6, c[0x0][0x208] ;  /* 0x0000820000067ab9 */ /* 0x000fe40000000a00 */
[----:B------:R-:W2:Y:S04]  /*fae0*/  LDG.E R6, desc[UR6][R4.64] ;  /* 0x0000000604067981 */ /* 0x000ea8000c1e1900 */
[----:B------:R-:W3:Y:S01]  /*faf0*/  LDG.E R0, desc[UR6][R4.64+0x4] ;  /* 0x0000040604007981 */ /* 0x000ee2000c1e1900 */
[----:B--2---:R-:W-:Y:S02]  /*fb00*/  R2UR UR6, R6 ;  /* 0x00000000060672ca */ /* 0x004fe400000e0000 */
[----:B---3--:R-:W-:-:S13]  /*fb10*/  R2UR UR10, R0 ;  /* 0x00000000000a72ca */ /* 0x008fda00000e0000 */
[----:B------:R-:W-:-:S12]  /*fb20*/  UIADD3 UR10, -UR6, UR10, URZ ;  /* 0x0000000a060a7290 */ /* 0x000fd8000fffe13f */
.L_x_4886:
        /* <DEDUP_REMOVED lines=8> */
[C---:B------:R-:W-:Y:S02]  /*fbb0*/  IADD3 R5, P3, R18.reuse, 0x3000, RZ ;  /* 0x0000300012057810 */ /* 0x040fe40007f7e0ff */
[----:B------:R-:W-:-:S02]  /*fbc0*/  IADD3 R57, P0, R18, 0x4000, RZ ;  /* 0x0000400012397810 */ /* 0x000fc40007f1e0ff */
[----:B------:R-:W-:Y:S01]  /*fbd0*/  LOP3.LUT R4, R5, 0x380, RZ, 0xc0, !PT ;  /* 0x0000038005047812 */ /* 0x000fe200078ec0ff */
[----:B------:R-:W-:Y:S01]  /*fbe0*/  USHF.R.S32.HI UR14, URZ, 0x1f, UR18 ;  /* 0x0000001f3f0e7899 */ /* 0x000fe20008011412 */
[----:B------:R-:W-:Y:S01]  /*fbf0*/  IADD3 R13, P4, R18, 0x2000, RZ ;  /* 0x00002000120d7810 */ /* 0x000fe20007f9e0ff */
[----:B------:R-:W-:Y:S01]  /*fc00*/  USEL UR16, UR16, URZ, !UP1 ;  /* 0x0000003f10107287 */ /* 0x000fe2000c800000 */
[----:B------:R-:W-:Y:S01]  /*fc10*/  SHF.R.U64 R4, R4, 0x3, RZ ;  /* 0x0000000304047819 */ /* 0x000fe200000012ff */
[----:B------:R-:W-:Y:S01]  /*fc20*/  UIMAD UR11, UR14, UR12, URZ ;  /* 0x0000000c0e0b72a4 */ /* 0x000fe2000f8e023f */
[----:B------:R-:W-:Y:S01]  /*fc30*/  IADD3 R45, P1, R18, 0x5000, RZ ;  /* 0x00005000122d7810 */ /* 0x000fe20007f3e0ff */
[----:B------:R-:W-:Y:S01]  /*fc40*/  UIMAD.WIDE.U32 UR6, UR18, UR12, UR8 ;  /* 0x0000000c120672a5 */ /* 0x000fe2000f8e0008 */
[----:B------:R-:W-:Y:S01]  /*fc50*/  IMAD.U32 R6, RZ, RZ, UR17 ;  /* 0x00000011ff067e24 */ /* 0x000fe2000f8e00ff */
[----:B------:R-:W-:Y:S01]  /*fc60*/  UIMAD UR11, UR18, UR13, UR11 ;  /* 0x0000000d120b72a4 */ /* 0x000fe2000f8e020b */
[----:B------:R-:W-:Y:S01]  /*fc70*/  LOP3.LUT R4, R4, R5, RZ, 0x3c, !PT ;  /* 0x0000000504047212 */ /* 0x000fe200078e3cff */
[----:B------:R-:W-:Y:S01]  /*fc80*/  USEL UR15, UR15, URZ, !UP1 ;  /* 0x0000003f0f0f7287 */ /* 0x000fe2000c800000 */
[----:B------:R-:W-:Y:S01]  /*fc90*/  IMAD R6, R6, 0x80, R205 ;  /* 0x0000008006067824 */ /* 0x000fe200078e02cd */
[----:B------:R-:W-:Y:S01]  /*fca0*/  ULDC.64 UR12, c[0x0][0xb78] ;  /* 0x0002de00000c7ab9 */ /* 0x000fe20000000a00 */
[----:B------:R-:W-:Y:S01]  /*fcb0*/  UIADD3 UR7, UR7, UR11, URZ ;  /* 0x0000000b07077290 */ /* 0x000fe2000fffe03f */
[----:B------:R-:W-:Y:S01]  /*fcc0*/  IADD3 R29, P2, R18, 0x6000, RZ ;  /* 0x00006000121d7810 */ /* 0x000fe20007f5e0ff */
[----:B------:R-:W-:Y:S01]  /*fcd0*/  UIMAD UR8, UR16, UR12, URZ ;  /* 0x0000000c100872a4 */ /* 0x000fe2000f8e023f */
[----:B------:R-:W-:Y:S01]  /*fce0*/  SHF.R.S32.HI R0, RZ, 0x1f, R6 ;  /* 0x0000001fff007819 */ /* 0x000fe20000011406 */
[----:B------:R-:W-:Y:S01]  /*fcf0*/  UIMAD.WIDE.U32 UR6, UR15, UR12, UR6 ;  /* 0x0000000c0f0672a5 */ /* 0x000fe2000f8e0006 */
[----:B------:R-:W-:Y:S01]  /*fd00*/  LOP3.LUT R56, R57, 0x380, RZ, 0xc0, !PT ;  /* 0x0000038039387812 */ /* 0x000fe200078ec0ff */
[----:B------:R-:W-:Y:S01]  /*fd10*/  UIMAD UR8, UR15, UR13, UR8 ;  /* 0x0000000d0f0872a4 */ /* 0x000fe2000f8e0208 */
[----:B------:R-:W-:-:S02]  /*fd20*/  LOP3.LUT R32, R33, 0x380, RZ, 0xc0, !PT ;  /* 0x0000038021207812 */ /* 0x000fc400078ec0ff */
[----:B------:R-:W-:Y:S01]  /*fd30*/  LOP3.LUT R12, R13, 0x380, RZ, 0xc0, !PT ;  /* 0x000003800d0c7812 */ /* 0x000fe200078ec0ff */
[----:B------:R-:W-:Y:S01]  /*fd40*/  ULDC.64 UR12, c[0x0][0xaa0] ;  /* 0x0002a800000c7ab9 */ /* 0x000fe20000000a00 */
[----:B------:R-:W-:Y:S01]  /*fd50*/  IADD3 R5, P6, R6, UR6, RZ ;  /* 0x0000000606057c10 */ /* 0x000fe2000ffde0ff */
[----:B------:R-:W-:Y:S01]  /*fd60*/  IMAD.U32 R7, RZ, RZ, UR8 ;  /* 0x00000008ff077e24 */ /* 0x000fe2000f8e00ff */
[----:B------:R-:W-:Y:S02]  /*fd70*/  LOP3.LUT R44, R45, 0x380, RZ, 0xc0, !PT ;  /* 0x000003802d2c7812 */ /* 0x000fe400078ec0ff */
[----:B------:R-:W-:Y:S02]  /*fd80*/  LOP3.LUT R28, R29, 0x380, RZ, 0xc0, !PT ;  /* 0x000003801d1c7812 */ /* 0x000fe400078ec0ff */
[----:B------:R-:W-:Y:S01]  /*fd90*/  IADD3.X R0, R0, UR7, R7, P6, !PT ;  /* 0x0000000700007c10 */ /* 0x000fe2000b7fe407 */
[----:B------:R-:W-:Y:S01]  /*fda0*/  ULDC.64 UR6, c[0x0][0xb40] ;  /* 0x0002d00000067ab9 */ /* 0x000fe20000000a00 */
[----:B------:R-:W-:-:S02]  /*fdb0*/  SHF.R.U64 R56, R56, 0x3, RZ ;  /* 0x0000000338387819 */ /* 0x000fc400000012ff */
[C---:B------:R-:W-:Y:S02]  /*fdc0*/  LEA R20, P6, R5.reuse, UR6, 0x2 ;  /* 0x0000000605147c11 */ /* 0x040fe4000f8c10ff */
[----:B------:R-:W-:Y:S02]  /*fdd0*/  SHF.R.U64 R32, R32, 0x3, RZ ;  /* 0x0000000320207819 */ /* 0x000fe400000012ff */
[----:B------:R-:W-:Y:S02]  /*fde0*/  SHF.R.U64 R12, R12, 0x3, RZ ;  /* 0x000000030c0c7819 */ /* 0x000fe400000012ff */
[----:B------:R-:W-:Y:S02]  /*fdf0*/  SHF.R.U64 R44, R44, 0x3, RZ ;  /* 0x000000032c2c7819 */ /* 0x000fe400000012ff */
[----:B------:R-:W-:Y:S02]  /*fe00*/  SHF.R.U64 R28, R28, 0x3, RZ ;  /* 0x000000031c1c7819 */ /* 0x000fe400000012ff */
[----:B------:R-:W-:Y:S01]  /*fe10*/  LOP3.LUT R56, R56, R57, RZ, 0x3c, !PT ;  /* 0x0000003938387212 */ /* 0x000fe200078e3cff */
[--C-:B------:R-:W-:Y:S01]  /*fe20*/  IMAD.X R57, RZ, RZ, R19.reuse, P0 ;  /* 0x000000ffff397224 */ /* 0x100fe200000e0613 */
[----:B------:R-:W-:Y:S01]  /*fe30*/  LEA.HI.X R21, R5, UR7, R0, 0x2, P6 ;  /* 0x0000000705157c11 */ /* 0x000fe2000b0f1400 */
[----:B------:R-:W-:Y:S01]  /*fe40*/  VIADD R0, R6, 0x8 ;  /* 0x0000000806007836 */ /* 0x000fe20000000000 */
[----:B------:R-:W-:Y:S01]  /*fe50*/  LOP3.LUT P0, RZ, R211, 0x3, RZ, 0xc0, !PT ;  /* 0x00000003d3ff7812 */ /* 0x000fe2000780c0ff */
        /* <DEDUP_REMOVED lines=13> */
[----:B------:R-:W-:Y:S02]  /*ff30*/  ISETP.GE.OR P1, PT, R6, UR10, P0 ;  /* 0x0000000a06007c0c */ /* 0x000fe40008726670 */
[----:B------:R-:W-:Y:S02]  /*ff40*/  IADD3 R7, P2, R18, 0xb000, RZ ;  /* 0x0000b00012077810 */ /* 0x000fe40007f5e0ff */
[----:B------:R-:W-:-:S02]  /*ff50*/  ISETP.GE.OR P0, PT, R0, UR10, P0 ;  /* 0x0000000a00007c0c */ /* 0x000fc40008706670 */
[----:B------:R-:W-:Y:S02]  /*ff60*/  LOP3.LUT R11, R18, 0x380, RZ, 0xc0, !PT ;  /* 0x00000380120b7812 */ /* 0x000fe400078ec0ff */
[----:B------:R-:W-:Y:S02]  /*ff70*/  LOP3.LUT R8, R9, 0x380, RZ, 0xc0, !PT ;  /* 0x0000038009087812 */ /* 0x000fe400078ec0ff */
[----:B------:R-:W-:Y:S02]  /*ff80*/  LOP3.LUT R60, R61, 0x380, RZ, 0xc0, !PT ;  /* 0x000003803d3c7812 */ /* 0x000fe400078ec0ff */
[----:B------:R-:W-:Y:S01]  /*ff90*/  LOP3.LUT R52, R53, 0x380, RZ, 0xc0, !PT ;  /* 0x0000038035347812 */ /* 0x000fe200078ec0ff */
[----:B------:R-:W-:Y:S01]  /*ffa0*/  @!P1 STG.E desc[UR20][R20.64], R3 ;  /* 0x0000000314009986 */ /* 0x000fe2000c101914 */
[----:B------:R-:W-:Y:S02]  /*ffb0*/  LOP3.LUT R36, R37, 0x380, RZ, 0xc0, !PT ;  /* 0x0000038025247812 */ /* 0x000fe400078ec0ff */
[----:B------:R-:W-:Y:S01]  /*ffc0*/  LOP3.LUT R0, R7, 0x380, RZ, 0xc0, !PT ;  /* 0x0000038007007812 */ /* 0x000fe200078ec0ff */
[----:B------:R0:W-:Y:S01]  /*ffd0*/  @!P0 STG.E desc[UR20][R20.64+0x20], R2 ;  /* 0x0000200214008986 */ /* 0x0001e2000c101914 */
[----:B------:R-:W-:-:S02]  /*ffe0*/  SHF.R.U64 R11, R11, 0x3, RZ ;  /* 0x000000030b0b7819 */ /* 0x000fc400000012ff */
[----:B------:R-:W-:Y:S01]  /*fff0*/  SHF.R.U64 R8, R8, 0x3, RZ ;  /* 0x0000000308087819 */ /* 0x000fe200000012ff */
[----:B------:R-:W-:Y:S01]  /*10000*/  UIMAD UR6, UR9, UR12, URZ ;  /* 0x0000000c090672a4 */ /* 0x000fe2000f8e023f */
[----:B------:R-:W-:Y:S01]  /*10010*/  SHF.R.U64 R60, R60, 0x3, RZ ;  /* 0x000000033c3c7819 */ /* 0x000fe200000012ff */
[----:B------:R-:W5:Y:S01]  /*10020*/  LD.E.128 R32, desc[UR20][R32.64] ;  /* 0x0000001420207980 */ /* 0x000f62000c101d00 */
[----:B------:R-:W-:Y:S01]  /*10030*/  SHF.R.U64 R52, R52, 0x3, RZ ;  /* 0x0000000334347819 */ /* 0x000fe200000012ff */
[----:B------:R-:W-:Y:S01]  /*10040*/  ULDC.64 UR8, c[0x0][0xae0] ;  /* 0x0002b80000087ab9 */ /* 0x000fe20000000a00 */
[----:B------:R-:W-:Y:S01]  /*10050*/  SHF.R.U64 R36, R36, 0x3, RZ ;  /* 0x0000000324247819 */ /* 0x000fe200000012ff */
[----:B------:R-:W5:Y:S01]  /*10060*/  LD.E.128 R12, desc[UR20][R12.64] ;  /* 0x000000140c0c7980 */ /* 0x000f62000c101d00 */
[----:B------:R-:W-:Y:S02]  /*10070*/  SHF.R.U64 R0, R0, 0x3, RZ ;  /* 0x0000000300007819 */ /* 0x000fe400000012ff */
[----:B------:R-:W-:-:S02]  /*10080*/  LOP3.LUT R18, R11, R18, RZ, 0x3c, !PT ;  /* 0x000000120b127212 */ /* 0x000fc400078e3cff */
[----:B------:R-:W-:Y:S01]  /*10090*/  IADD3.X R25, RZ, R19, RZ, P2, !PT ;  /* 0x00000013ff197210 */ /* 0x000fe200017fe4ff */
[--C-:B0-----:R-:W-:Y:S01]  /*100a0*/  IMAD.MOV.U32 R2, RZ, RZ, R16.reuse ;  /* 0x000000ffff027224 */ /* 0x101fe200078e0010 */
        /* <DEDUP_REMOVED lines=39> */
[----:B------:R-:W-:Y:S02]  /*10320*/  VIADD R42, R42, 0x36820 ;  /* 0x000368202a2a7836 */ /* 0x000fe40000000000 */
[----:B------:R-:W-:Y:S01]  /*10330*/  IMAD.U32 R21, RZ, RZ, UR6 ;  /* 0x00000006ff157e24 */ /* 0x000fe2000f8e00ff */
[----:B------:R-:W-:Y:S01]  /*10340*/  UIMAD UR4, UR15, UR7, UR4 ;  /* 0x000000070f0472a4 */ /* 0x000fe2000f8e0204 */
[C---:B------:R-:W-:Y:S01]  /*10350*/  VIADD R19, R22.reuse, 0x60 ;  /* 0x0000006016137836 */ /* 0x040fe20000000000 */
[----:B------:R-:W-:Y:S01]  /*10360*/  PRMT R42, RZ, 0x654, R42 ;  /* 0x00000654ff2a7816 */ /* 0x000fe2000000002a */
[----:B------:R-:W-:Y:S01]  /*10370*/  IMAD.WIDE.U32 R20, R21, UR15, R2 ;  /* 0x0000000f15147c25 */ /* 0x000fe2000f8e0002 */
[----:B------:R-:W-:Y:S02]  /*10380*/  SHF.R.S32.HI R23, RZ, 0x1f, R22 ;  /* 0x0000001fff177819 */ /* 0x000fe40000011416 */
[----:B------:R-:W-:Y:S01]  /*10390*/  ISETP.GE.AND P2, PT, R19, UR10, PT ;  /* 0x0000000a13007c0c */ /* 0x000fe2000bf46270 */
[C---:B------:R-:W-:Y:S01]  /*103a0*/  VIADD R18, R22.reuse, 0x40 ;  /* 0x0000004016127836 */ /* 0x040fe20000000000 */
[----:B0-----:R0:W-:Y:S01]  /*103b0*/  SYNCS.ARRIVE.TRANS64.RED.A1T0 RZ, [R42+URZ], RZ ;  /* 0x000000ff2aff79a7 */ /* 0x0011e2000810043f */
[----:B------:R-:W-:Y:S01]  /*103c0*/  VIADD R0, R22, 0x20 ;  /* 0x0000002016007836 */ /* 0x000fe20000000000 */
[----:B------:R-:W-:Y:S01]  /*103d0*/  BSSY B1, `(.L_x_4887) ;  /* 0x000001b000017945 */ /* 0x000fe20003800000 */
[----:B------:R-:W-:-:S02]  /*103e0*/  IMAD.U32 R19, RZ, RZ, UR17 ;  /* 0x00000011ff137e24 */ /* 0x000fc4000f8e00ff */
[----:B------:R-:W-:Y:S01]  /*103f0*/  VIADD R43, R21, UR4 ;  /* 0x00000004152b7c36 */ /* 0x000fe20008000000 */
[----:B------:R-:W-:Y:S01]  /*10400*/  ISETP.GE.AND P1, PT, R18, UR10, PT ;  /* 0x0000000a12007c0c */ /* 0x000fe2000bf26270 */
[----:B------:R-:W-:Y:S01]  /*10410*/  IMAD.WIDE R18, R19, 0x80, R22 ;  /* 0x0000008013127825 */ /* 0x000fe200078e0216 */
[----:B------:R-:W-:Y:S01]  /*10420*/  ISETP.GE.AND P0, PT, R0, UR10, PT ;  /* 0x0000000a00007c0c */ /* 0x000fe2000bf06270 */
        /* <DEDUP_REMOVED lines=21> */
.L_x_4888:
[----:B------:R-:W-:Y:S05]  /*10580*/  BSYNC B1 ;  /* 0x0000000000017941 */ /* 0x000fea0003800000 */
.L_x_4887:
[----:B------:R-:W-:Y:S04]  /*10590*/  BSSY B1, `(.L_x_4889) ;  /* 0x0000018000017945 */ /* 0x000fe80003800000 */
[----:B------:R-:W-:Y:S05]  /*105a0*/  @P0 BRA `(.L_x_4890) ;  /* 0x0000000000580947 */ /* 0x000fea0003800000 */
[----:B0-----:R-:W-:Y:S01]  /*105b0*/  IADD3 R41, P0, R18, 0x20, RZ ;  /* 0x0000002012297810 */ /* 0x001fe20007f1e0ff */
        /* <DEDUP_REMOVED lines=21> */
.L_x_4890:
[----:B------:R-:W-:Y:S05]  /*10710*/  BSYNC B1 ;  /* 0x0000000000017941 */ /* 0x000fea0003800000 */
.L_x_4889:
        /* <DEDUP_REMOVED lines=24> */
.L_x_4892:
[----:B------:R-:W-:Y:S05]  /*108a0*/  BSYNC B1 ;  /* 0x0000000000017941 */ /* 0x000fea0003800000 */
.L_x_4891:
[----:B------:R-:W-:Y:S05]  /*108b0*/  @P2 BRA `(.L_x_4893) ;  /* 0x0000000c00902947 */ /* 0x000fea0003800000 */
[----:B--2--5:R-:W-:Y:S01]  /*108c0*/  IADD3 R13, P0, R18, 0x60, RZ ;  /* 0x00000060120d7810 */ /* 0x024fe20007f1e0ff */
        /* <DEDUP_REMOVED lines=24> */
.L_x_4885:
        /* <DEDUP_REMOVED lines=20> */
[----:B------:R-:W-:Y:S01]  /*10b90*/  IMAD.MOV.U32 R7, RZ, RZ, RZ ;  /* 0x000000ffff077224 */ /* 0x000fe200078e00ff */
[----:B------:R-:W-:-:S03]  /*10ba0*/  MOV R2, UR4 ;  /* 0x0000000400027c02 */ /* 0x000fc60008000f00 */
        /* <DEDUP_REMOVED lines=13> */
.L_x_4894:
        /* <DEDUP_REMOVED lines=12> */
[----:B------:R-:W-:-:S04]  /*10d40*/  IMAD.U32 R0, RZ, RZ, UR6 ;  /* 0x00000006ff007e24 */ /* 0x000fc8000f8e00ff */
        /* <DEDUP_REMOVED lines=25> */
.L_x_4896:
[----:B------:R-:W-:Y:S05]  /*10ee0*/  BSYNC B1 ;  /* 0x0000000000017941 */ /* 0x000fea0003800000 */
.L_x_4895:
[----:B------:R-:W-:Y:S01]  /*10ef0*/  R2UR UR11, R209 ;  /* 0x00000000d10b72ca */ /* 0x000fe200000e0000 */
[----:B------:R-:W-:Y:S01]  /*10f00*/  ULDC.64 UR6, c[0x0][0xaa0] ;  /* 0x0002a80000067ab9 */ /* 0x000fe20000000a00 */
[----:B------:R-:W-:Y:S01]  /*10f10*/  R2UR UR14, R207 ;  /* 0x00000000cf0e72ca */ /* 0x000fe200000e0000 */
[----:B------:R-:W-:Y:S01]  /*10f20*/  IMAD.MOV.U32 R2, RZ, RZ, R16 ;  /* 0x000000ffff027224 */ /* 0x000fe200078e0010 */
[----:B------:R-:W-:Y:S01]  /*10f30*/  ULDC.64 UR12, c[0x0][0xae0] ;  /* 0x0002b800000c7ab9 */ /* 0x000fe20000000a00 */
[----:B0-----:R-:W-:Y:S01]  /*10f40*/  IMAD.MOV.U32 R3, RZ, RZ, R9 ;  /* 0x000000ffff037224 */ /* 0x001fe200078e0009 */
[----:B------:R-:W-:Y:S01]  /*10f50*/  BSSY B1, `(.L_x_4897) ;  /* 0x0000031000017945 */ /* 0x000fe20003800000 */
[----:B------:R-:W-:Y:S02]  /*10f60*/  IMAD R0, R6, UR6, RZ ;  /* 0x0000000606007c24 */ /* 0x000fe4000f8e02ff */
[----:B------:R-:W-:Y:S01]  /*10f70*/  IMAD.WIDE.U32 R2, R7, UR6, R2 ;  /* 0x0000000607027c25 */ /* 0x000fe2000f8e0002 */
[----:B------:R-:W-:-:S03]  /*10f80*/  UIMAD UR6, UR8, UR12, URZ ;  /* 0x0000000c080672a4 */ /* 0x000fc6000f8e023f */
[----:B------:R-:W-:Y:S01]  /*10f90*/  IMAD R7, R7, UR7, R0 ;  /* 0x0000000707077c24 */ /* 0x000fe2000f8e0200 */
[----:B------:R-:W-:Y:S01]  /*10fa0*/  UIMAD UR7, UR11, -0x80, UR4 ;  /* 0xffffff800b0778a4 */ /* 0x000fe2000f8e0204 */
[----:B------:R-:W-:Y:S01]  /*10fb0*/  IMAD.U32 R5, RZ, RZ, UR12 ;  /* 0x0000000cff057e24 */ /* 0x000fe2000f8e00ff */
[----:B------:R-:W-:Y:S01]  /*10fc0*/  UIMAD UR6, UR14, UR13, UR6 ;  /* 0x0000000d0e0672a4 */ /* 0x000fe2000f8e0206 */
[----:B------:R-:W-:Y:S01]  /*10fd0*/  IMAD.IADD R3, R3, 0x1, R7 ;  /* 0x0000000103037824 */ /* 0x000fe200078e0207 */
[----:B------:R-:W-:Y:S01]  /*10fe0*/  SHF.R.S32.HI R7, RZ, 0x1f, R22 ;  /* 0x0000001fff077819 */ /* 0x000fe20000011416 */
[----:B------:R-:W-:Y:S01]  /*10ff0*/  ULDC.64 UR12, c[0x0][0xae8] ;  /* 0x0002ba00000c7ab9 */ /* 0x000fe20000000a00 */
[C---:B------:R-:W-:Y:S01]  /*11000*/  ISETP.GE.AND P3, PT, R22.reuse, UR7, PT ;  /* 0x0000000716007c0c */ /* 0x040fe2000bf66270 */
[----:B------:R-:W-:Y:S01]  /*11010*/  IMAD.WIDE.U32 R2, R5, UR14, R2 ;  /* 0x0000000e05027c25 */ /* 0x000fe2000f8e0002 */
[----:B------:R-:W-:Y:S02]  /*11020*/  UIMAD UR4, UR10, UR12, URZ ;  /* 0x0000000c0a0472a4 */ /* 0x000fe4000f8e023f */
[----:B------:R-:W-:Y:S01]  /*11030*/  MOV R5, UR12 ;  /* 0x0000000c00057c02 */ /* 0x000fe20008000f00 */
[C---:B------:R-:W-:Y:S01]  /*11040*/  VIADD R4, R22.reuse, 0x60 ;  /* 0x0000006016047836 */ /* 0x040fe20000000000 */
[----:B------:R-:W-:Y:S01]  /*11050*/  UIMAD UR4, UR9, UR13, UR4 ;  /* 0x0000000d090472a4 */ /* 0x000fe2000f8e0204 */
[----:B------:R-:W-:-:S02]  /*11060*/  VIADD R0, R22, 0x20 ;  /* 0x0000002016007836 */ /* 0x000fc40000000000 */
[----:B------:R-:W-:Y:S01]  /*11070*/  VIADD R3, R3, UR6 ;  /* 0x0000000603037c36 */ /* 0x000fe20008000000 */
[----:B------:R-:W-:Y:S01]  /*11080*/  ISETP.GE.AND P0, PT, R4, UR7, PT ;  /* 0x0000000704007c0c */ /* 0x000fe2000bf06270 */
[----:B------:R-:W-:Y:S01]  /*11090*/  IMAD.U32 R9, RZ, RZ, UR11 ;  /* 0x0000000bff097e24 */ /* 0x000fe2000f8e00ff */
[----:B------:R-:W-:Y:S01]  /*110a0*/  ISETP.GE.AND P2, PT, R0, UR7, PT ;  /* 0x0000000700007c0c */ /* 0x000fe2000bf46270 */
[----:B------:R-:W-:-:S04]  /*110b0*/  IMAD.WIDE.U32 R4, R5, UR9, R2 ;  /* 0x0000000905047c25 */ /* 0x000fc8000f8e0002 */
[----:B------:R-:W-:Y:S02]  /*110c0*/  VIADD R0, R22, 0x40 ;  /* 0x0000004016007836 */ /* 0x000fe40000000000 */
[----:B------:R-:W-:Y:S02]  /*110d0*/  IMAD.MOV.U32 R6, RZ, RZ, R22 ;  /* 0x000000ffff067224 */ /* 0x000fe400078e0016 */
[----:B------:R-:W-:Y:S01]  /*110e0*/  VIADD R11, R5, UR4 ;  /* 0x00000004050b7c36 */ /* 0x000fe20008000000 */
[----:B------:R-:W-:Y:S01]  /*110f0*/  ISETP.GE.AND P1, PT, R0, UR7, PT ;  /* 0x0000000700007c0c */ /* 0x000fe2000bf26270 */
[----:B------:R-:W-:Y:S01]  /*11100*/  IMAD.WIDE R6, R9, 0x80, R6 ;  /* 0x0000008009067825 */ /* 0x000fe200078e0206 */
[----:B------:R-:W-:Y:S11]  /*11110*/  @P3 BRA `(.L_x_4898) ;  /* 0x0000000000503947 */ /* 0x000ff60003800000 */
        /* <DEDUP_REMOVED lines=20> */
.L_x_4898:
[----:B------:R-:W-:Y:S05]  /*11260*/  BSYNC B1 ;  /* 0x0000000000017941 */ /* 0x000fea0003800000 */
.L_x_4897:
        /* <DEDUP_REMOVED lines=24> */
.L_x_4900:
[----:B------:R-:W-:Y:S05]  /*113f0*/  BSYNC B1 ;  /* 0x0000000000017941 */ /* 0x000fea0003800000 */
.L_x_4899:
[----:B------:R-:W-:Y:S04]  /*11400*/  BSSY B1, `(.L_x_4901) ;  /* 0x0000018000017945 */ /* 0x000fe80003800000 */
[----:B------:R-:W-:Y:S05]  /*11410*/  @P1 BRA `(.L_x_4902) ;  /* 0x0000000000581947 */ /* 0x000fea0003800000 */
[----:B01----:R-:W-:Y:S01]  /*11420*/  IADD3 R9, P1, R6, 0x40, RZ ;  /* 0x0000004006097810 */ /* 0x003fe20007f3e0ff */
[C---:B------:R-:W-:Y:S01]  /*11430*/  VIADD R2, R16.reuse, 0x40 ;  /* 0x0000004010027836 */ /* 0x040fe20000000000 */
[----:B------:R-:W-:Y:S01]  /*11440*/  ULDC UR4, c[0x0][0xa8c] ;  /* 0x0002a30000047ab9 */ /* 0x000fe20000000800 */
[----:B------:R-:W-:Y:S01]  /*11450*/  ULDC.64 UR8, c[0x0][0xad8] ;  /* 0x0002b60000087ab9 */ /* 0x000fe20000000a00 */
[----:B------:R-:W-:Y:S01]  /*11460*/  IMAD.MOV.U32 R3, RZ, RZ, R11 ;  /* 0x000000ffff037224 */ /* 0x000fe200078e000b */
[----:B------:R-:W-:Y:S01]  /*11470*/  ISETP.GE.AND P2, PT, R16, UR4, PT ;  /* 0x0000000410007c0c */ /* 0x000fe2000bf46270 */
[----:B------:R-:W-:Y:S01]  /*11480*/  IMAD.X R0, RZ, RZ, R7, P1 ;  /* 0x000000ffff007224 */ /* 0x000fe200008e0607 */
[----:B------:R-:W-:Y:S01]  /*11490*/  ISETP.GE.AND P3, PT, R2, UR4, PT ;  /* 0x0000000402007c0c */ /* 0x000fe2000bf66270 */
[----:B------:R-:W-:Y:S01]  /*114a0*/  VIADD R8, R16, 0x80 ;  /* 0x0000008010087836 */ /* 0x000fe20000000000 */
[----:B------:R-:W-:Y:S01]  /*114b0*/  MOV R2, R4 ;  /* 0x0000000400027202 */ /* 0x000fe20000000f00 */
[----:B------:R-:W-:Y:S01]  /*114c0*/  IMAD R0, R0, UR8, RZ ;  /* 0x0000000800007c24 */ /* 0x000fe2000f8e02ff */
[----:B------:R-:W-:-:S02]  /*114d0*/  ULDC.64 UR10, c[0x0][0x208] ;  /* 0x00008200000a7ab9 */ /* 0x000fc40000000a00 */
        /* <DEDUP_REMOVED lines=10> */
.L_x_4902:
[----:B------:R-:W-:Y:S05]  /*11580*/  BSYNC B1 ;  /* 0x0000000000017941 */ /* 0x000fea0003800000 */
.L_x_4901:
        /* <DEDUP_REMOVED lines=23> */
.L_x_4893:
[----:B------:R-:W-:Y:S05]  /*11700*/  BSYNC B0 ;  /* 0x0000000000007941 */ /* 0x000fea0003800000 */
.L_x_4884:
[----:B------:R-:W-:Y:S02]  /*11710*/  ULDC UR4, c[0x0][0xc14] ;  /* 0x0003050000047ab9 */ /* 0x000fe40000000800 */
[----:B------:R-:W-:-:S13]  /*11720*/  ISETP.GE.AND P0, PT, R83, UR4, PT ;  /* 0x0000000453007c0c */ /* 0x000fda000bf06270 */
[----:B------:R-:W-:Y:S05]  /*11730*/  @!P0 BRA `(.L_x_4903) ;  /* 0xfffffef400a08947 */ /* 0x000fea000383ffff */
[----:B------:R-:W-:Y:S05]  /*11740*/  EXIT ;  /* 0x000000000000794d */ /* 0x000fea0003800000 */
.L_x_4848:
        /* <DEDUP_REMOVED lines=38> */
[----:B-1----:R-:W-:Y:S01]  /*119b0*/  SEL R3, R6, RZ, P0 ;  /* 0x000000ff06037207 */ /* 0x002fe20000000000 */
[----:B------:R-:W-:Y:S01]  /*119c0*/  IMAD.MOV.U32 R6, RZ, RZ, RZ ;  /* 0x000000ffff067224 */ /* 0x000fe200078e00ff */
        /* <DEDUP_REMOVED lines=17> */
[----:B------:R-:W-:Y:S01]  /*11ae0*/  MOV R5, R2 ;  /* 0x0000000200057202 */ /* 0x000fe20000000f00 */
[----:B------:R-:W-:Y:S01]  /*11af0*/  IMAD.MOV.U32 R6, RZ, RZ, RZ ;  /* 0x000000ffff067224 */ /* 0x000fe200078e00ff */
[----:B------:R-:W-:Y:S01]  /*11b00*/  ULDC UR5, c[0x0][0xc14] ;  /* 0x0003050000057ab9 */ /* 0x000fe20000000800 */
[----:B------:R-:W-:Y:S01]  /*11b10*/  ULDC UR7, c[0x0][0xc14] ;  /* 0x0003050000077ab9 */ /* 0x000fe20000000800 */
[----:B------:R-:W-:-:S05]  /*11b20*/  ULDC UR4, c[0x0][0xc10] ;  /* 0x0003040000047ab9 */ /* 0x000fca0000000800 */
.L_x_4908:
        /* <DEDUP_REMOVED lines=16> */
.L_x_4907:
[----:B------:R-:W-:Y:S05]  /*11c30*/  BSYNC B0 ;  /* 0x0000000000007941 */ /* 0x000fea0003800000 */
.L_x_4906:
        /* <DEDUP_REMOVED lines=25> */
.L_x_4904:
        /* <DEDUP_REMOVED lines=21> */
.L_x_4909:
[----:B-1----:R-:W-:Y:S01]  /*11f20*/  IMAD.MOV R2, RZ, RZ, -R3 ;  /* 0x000000ffff027224 */ /* 0x002fe200078e0a03 */
[----:B--2---:R-:W-:Y:S01]  /*11f30*/  IABS R4, R6 ;  /* 0x0000000600047213 */ /* 0x004fe20000000000 */
[----:B---3--:R-:W-:Y:S02]  /*11f40*/  IMAD R16, R16, UR4, R7 ;  /* 0x0000000410107c24 */ /* 0x008fe4000f8e0207 */
[----:B------:R-:W-:Y:S01]  /*11f50*/  IMAD R5, R2, R11, RZ ;  /* 0x0000000b02057224 */ /* 0x000fe200078e02ff */
[----:B------:R-:W-:Y:S01]  /*11f60*/  IADD3 R4, RZ, -R4, RZ ;  /* 0x80000004ff047210 */ /* 0x000fe20007ffe0ff */
[----:B------:R-:W-:-:S04]  /*11f70*/  IMAD.MOV.U32 R2, RZ, RZ, RZ ;  /* 0x000000ffff027224 */ /* 0x000fc800078e00ff */
        /* <DEDUP_REMOVED lines=50> */
.L_x_4905:
[----:B------:R-:W-:Y:S01]  /*122a0*/  MOV R17, RZ ;  /* 0x000000ff00117202 */ /* 0x000fe20000000f00 */
[----:B------:R-:W-:Y:S02]  /*122b0*/  IMAD.U32 R16, RZ, RZ, UR6 ;  /* 0x00000006ff107e24 */ /* 0x000fe4000f8e00ff */
[----:B------:R-:W-:-:S07]  /*122c0*/  IMAD.MOV.U32 R18, RZ, RZ, RZ ;  /* 0x000000ffff127224 */ /* 0x000fce00078e00ff */
.L_x_4910:
        /* <DEDUP_REMOVED lines=20> */
.L_x_4978:
        /* <DEDUP_REMOVED lines=9> */
[----:B------:R-:W-:Y:S01]  /*124a0*/  IMAD.MOV.U32 R6, RZ, RZ, RZ ;  /* 0x000000ffff067224 */ /* 0x000fe200078e00ff */
        /* <DEDUP_REMOVED lines=44> */
.L_x_4912:
        /* <DEDUP_REMOVED lines=14> */
.L_x_4913:
[----:B------:R-:W-:Y:S05]  /*12850*/  @!P0 BRA `(.L_x_4914) ;  /* 0x0000000000108947 */ /* 0x000fea0003800000 */
[----:B------:R-:W-:Y:S02]  /*12860*/  ULDC.64 UR4, c[0x0][0x208] ;  /* 0x0000820000047ab9 */ /* 0x000fe40000000a00 */
[----:B------:R-:W2:Y:S04]  /*12870*/  LDG.E R7, desc[UR4][R4.64] ;  /* 0x0000000404077981 */ /* 0x000ea8000c1e1900 */
[----:B-1----:R-:W2:Y:S02]  /*12880*/  LDG.E R2, desc[UR4][R4.64+0x4] ;  /* 0x0000040404027981 */ /* 0x002ea4000c1e1900 */
[----:B--2---:R-:W-:-:S07]  /*12890*/  IMAD.IADD R7, R2, 0x1, -R7 ;  /* 0x0000000102077824 */ /* 0x004fce00078e0a07 */
.L_x_4914:
[----:B-----5:R-:W-:Y:S01]  /*128a0*/  IMAD.IADD R7, R7, 0x1, -R0 ;  /* 0x0000000107077824 */ /* 0x020fe200078e0a00 */
[----:B-1----:R-:W-:Y:S01]  /*128b0*/  LEA R2, R17, 0xef, 0x7 ;  /* 0x000000ef11027811 */ /* 0x002fe200078e38ff */
[----:B------:R-:W-:Y:S01]  /*128c0*/  IMAD.MOV.U32 R4, RZ, RZ, RZ ;  /* 0x000000ffff047224 */ /* 0x000fe200078e00ff */
[----:B------:R-:W-:Y:S01]  /*128d0*/  BSSY B6, `(.L_x_4915) ;  /* 0x0000327000067945 */ /* 0x000fe20003800000 */
[C---:B------:R-:W-:Y:S01]  /*128e0*/  VIADD R5, R7.reuse, 0x6f ;  /* 0x0000006f07057836 */ /* 0x040fe20000000000 */
[----:B------:R-:W-:Y:S01]  /*128f0*/  IADD3 R3, R7, R2, -R6 ;  /* 0x0000000207037210 */ /* 0x000fe20007ffe806 */
        /* <DEDUP_REMOVED lines=29> */
.L_x_4916:
        /* <DEDUP_REMOVED lines=23> */
.L_x_4918:
        /* <DEDUP_REMOVED lines=20> */
.L_x_4920:
        /* <DEDUP_REMOVED lines=16> */
.L_x_4919:
        /* <DEDUP_REMOVED lines=32> */
.L_x_4921:
        /* <DEDUP_REMOVED lines=16> */
.L_x_4922:
        /* <DEDUP_REMOVED lines=15> */
.L_x_4923:
        /* <DEDUP_REMOVED lines=18> */
.L_x_4994:
[----:B------:R-:W-:Y:S01]  /*13390*/  UMOV UR4, 0xffffffff ;  /* 0xffffffff00047882 */ /* 0x000fe20000000000 */
[----:B0-----:R-:W-:Y:S02]  /*133a0*/  SHF.R.S32.HI R13, RZ, 0x1f, R4 ;  /* 0x0000001fff0d7819 */ /* 0x001fe40000011404 */
[----:B------:R-:W-:Y:S05]  /*133b0*/  BRA.DIV UR4, `(.L_x_4925) ;  /* 0x0000003a04c87947 */ /* 0x000fea000b800000 */
[----:B------:R-:W-:-:S13]  /*133c0*/  ELECT P6, URZ, PT ;  /* 0x00000000003f782f */ /* 0x000fda00038c0000 */
.L_x_4997:
        /* <DEDUP_REMOVED lines=23> */
.L_x_4927:
        /* <DEDUP_REMOVED lines=9> */
.L_x_4998:
        /* <DEDUP_REMOVED lines=11> */
.L_x_4929:
        /* <DEDUP_REMOVED lines=33> */
.L_x_4926:
        /* <DEDUP_REMOVED lines=47> */
.L_x_4999:
[----:B------:R-:W-:Y:S05]  /*13b80*/  BSYNC B0 ;  /* 0x0000000000007941 */ /* 0x000fea0003800000 */
.L_x_4930:
        /* <DEDUP_REMOVED lines=43> */
.L_x_4938:
[----:B0-----:R-:W0:Y:S01]  /*13e40*/  S2R R3, SR_CgaCtaId ;  /* 0x0000000000037919 */ /* 0x001e220000008800 */
[----:B------:R-:W-:-:S04]  /*13e50*/  MOV R2, 0x400 ;  /* 0x0000040000027802 */ /* 0x000fc80000000f00 */
[----:B0-----:R-:W-:Y:S02]  /*13e60*/  LEA R2, R3, R2, 0x18 ;  /* 0x0000000203027211 */ /* 0x001fe400078ec0ff */
[----:B------:R-:W-:-:S03]  /*13e70*/  SHF.L.U32 R3, R12, 0x1f, RZ ;  /* 0x0000001f0c037819 */ /* 0x000fc600000006ff */
[----:B------:R-:W-:-:S04]  /*13e80*/  IMAD R2, R11, 0x8, R2 ;  /* 0x000000080b027824 */ /* 0x000fc800078e0202 */
[----:B------:R-:W0:Y:S02]  /*13e90*/  SYNCS.PHASECHK.TRANS64.TRYWAIT P0, [R2+URZ+0x36840], R3 ;  /* 0x03684003020075a7 */ /* 0x000e24000800017f */
[----:B0-----:R-:W-:Y:S05]  /*13ea0*/  @!P0 BRA `(.L_x_4939) ;  /* 0x0000003000608947 */ /* 0x001fea0003800000 */
.L_x_5000:
        /* <DEDUP_REMOVED lines=11> */
.L_x_4940:
        /* <DEDUP_REMOVED lines=37> */
.L_x_5001:
        /* <DEDUP_REMOVED lines=13> */
.L_x_4942:
        /* <DEDUP_REMOVED lines=36> */
.L_x_4937:
[----:B------:R-:W-:Y:S05]  /*144c0*/  BSYNC B2 ;  /* 0x0000000000027941 */ /* 0x000fea0003800000 */
.L_x_4936:
[----:B------:R-:W2:Y:S04]  /*144d0*/  LDL.LU R2, [R1+0x14] ;  /* 0x0000140001027983 */ /* 0x000ea80000300800 */
[----:B------:R0:W-:Y:S04]  /*144e0*/  STL [R1], R11 ;  /* 0x0000000b01007387 */ /* 0x0001e80000100800 */
[----:B------:R0:W-:Y:S02]  /*144f0*/  STL [R1+0x8], R12 ;  /* 0x0000080c01007387 */ /* 0x0001e40000100800 */
[----:B0-2---:R-:W-:-:S07]  /*14500*/  VIADD R7, R2, 0xfffffffd ;  /* 0xfffffffd02077836 */ /* 0x005fce0000000000 */
.L_x_4935:
[----:B------:R-:W-:Y:S05]  /*14510*/  BSYNC B1 ;  /* 0x0000000000017941 */ /* 0x000fea0003800000 */
.L_x_4934:
[----:B------:R-:W-:-:S13]  /*14520*/  ISETP.NE.AND P0, PT, R10, RZ, PT ;  /* 0x000000ff0a00720c */ /* 0x000fda0003f05270 */
[----:B------:R-:W-:Y:S05]  /*14530*/  @!P0 BRA `(.L_x_4933) ;  /* 0x00000010002c8947 */ /* 0x000fea0003800000 */
[----:B------:R-:W-:-:S07]  /*14540*/  IMAD.MOV.U32 R10, RZ, RZ, R6 ;  /* 0x000000ffff0a7224 */ /* 0x000fce00078e0006 */
.L_x_4957:
        /* <DEDUP_REMOVED lines=33> */
.L_x_4945:
[----:B------:R-:W1:Y:S01]  /*14760*/  S2R R3, SR_CgaCtaId ;  /* 0x0000000000037919 */ /* 0x000e620000008800 */
[----:B------:R-:W-:-:S04]  /*14770*/  MOV R2, 0x400 ;  /* 0x0000040000027802 */ /* 0x000fc80000000f00 */
[----:B-1----:R-:W-:Y:S02]  /*14780*/  LEA R2, R3, R2, 0x18 ;  /* 0x0000000203027211 */ /* 0x002fe400078ec0ff */
[----:B------:R-:W-:-:S03]  /*14790*/  SHF.L.U32 R3, R9, 0x1f, RZ ;  /* 0x0000001f09037819 */ /* 0x000fc600000006ff */
[----:B------:R-:W-:-:S04]  /*147a0*/  IMAD R2, R8, 0x8, R2 ;  /* 0x0000000808027824 */ /* 0x000fc800078e0202 */
[----:B------:R-:W1:Y:S02]  /*147b0*/  SYNCS.PHASECHK.TRANS64.TRYWAIT P0, [R2+URZ+0x36840], R3 ;  /* 0x03684003020075a7 */ /* 0x000e64000800017f */
[----:B-1----:R-:W-:Y:S05]  /*147c0*/  @!P0 BRA `(.L_x_4946) ;  /* 0x0000002800408947 */ /* 0x002fea0003800000 */
.L_x_5002:
        /* <DEDUP_REMOVED lines=11> */
.L_x_4947:
        /* <DEDUP_REMOVED lines=37> */
.L_x_5003:
        /* <DEDUP_REMOVED lines=8> */
.L_x_4949:
        /* <DEDUP_REMOVED lines=35> */
.L_x_4944:
[----:B------:R-:W-:Y:S05]  /*14d80*/  BSYNC B1 ;  /* 0x0000000000017941 */ /* 0x000fea0003800000 */
.L_x_4943:
        /* <DEDUP_REMOVED lines=32> */
.L_x_4952:
[----:B------:R-:W2:Y:S01]  /*14f90*/  S2R R3, SR_CgaCtaId ;  /* 0x0000000000037919 */ /* 0x000ea20000008800 */
[----:B------:R-:W-:-:S04]  /*14fa0*/  MOV R2, 0x400 ;  /* 0x0000040000027802 */ /* 0x000fc80000000f00 */
[----:B--2---:R-:W-:Y:S02]  /*14fb0*/  LEA R2, R3, R2, 0x18 ;  /* 0x0000000203027211 */ /* 0x004fe400078ec0ff */
[----:B------:R-:W-:-:S03]  /*14fc0*/  SHF.L.U32 R3, R14, 0x1f, RZ ;  /* 0x0000001f0e037819 */ /* 0x000fc600000006ff */
[----:B------:R-:W-:-:S04]  /*14fd0*/  IMAD R2, R15, 0x8, R2 ;  /* 0x000000080f027824 */ /* 0x000fc800078e0202 */
[----:B------:R-:W2:Y:S02]  /*14fe0*/  SYNCS.PHASECHK.TRANS64.TRYWAIT P0, [R2+URZ+0x36840], R3 ;  /* 0x03684003020075a7 */ /* 0x000ea4000800017f */
[----:B--2---:R-:W-:Y:S05]  /*14ff0*/  @!P0 BRA `(.L_x_4953) ;  /* 0x00000020005c8947 */ /* 0x004fea0003800000 */
.L_x_5004:
        /* <DEDUP_REMOVED lines=11> */
.L_x_4954:
        /* <DEDUP_REMOVED lines=38> */
.L_x_5005:
        /* <DEDUP_REMOVED lines=8> */
.L_x_4956:
        /* <DEDUP_REMOVED lines=33> */
.L_x_4951:
[----:B------:R-:W-:Y:S05]  /*155a0*/  BSYNC B1 ;  /* 0x0000000000017941 */ /* 0x000fea0003800000 */
.L_x_4950:
[C---:B------:R-:W-:Y:S01]  /*155b0*/  ISETP.GT.AND P0, PT, R7.reuse, 0x1, PT ;  /* 0x000000010700780c */ /* 0x040fe20003f04270 */
[----:B------:R-:W-:-:S04]  /*155c0*/  VIADD R2, R7, 0xfffffffe ;  /* 0xfffffffe07027836 */ /* 0x000fc80000000000 */
[----:B------:R-:W-:-:S08]  /*155d0*/  IMAD.MOV.U32 R7, RZ, RZ, R2 ;  /* 0x000000ffff077224 */ /* 0x000fd000078e0002 */
[----:B------:R-:W-:Y:S05]  /*155e0*/  @P0 BRA `(.L_x_4957) ;  /* 0xffffffec00d80947 */ /* 0x000fea000383ffff */
.L_x_4933:
[----:B------:R-:W-:Y:S05]  /*155f0*/  BSYNC B0 ;  /* 0x0000000000007941 */ /* 0x000fea0003800000 */
.L_x_4932:
        /* <DEDUP_REMOVED lines=18> */
.L_x_4959:
[----:B------:R-:W-:Y:S05]  /*15720*/  BSYNC B0 ;  /* 0x0000000000007941 */ /* 0x000fea0003800000 */
.L_x_4958:
        /* <DEDUP_REMOVED lines=11> */
.L_x_5006:
        /* <DEDUP_REMOVED lines=11> */
.L_x_4963:
        /* <DEDUP_REMOVED lines=33> */
.L_x_4961:
[----:B------:R-:W-:Y:S05]  /*15aa0*/  BSYNC B0 ;  /* 0x0000000000007941 */ /* 0x000fea0003800000 */
.L_x_4960:
        /* <DEDUP_REMOVED lines=9> */
.L_x_4917:
[----:B------:R-:W-:Y:S05]  /*15b40*/  BSYNC B6 ;  /* 0x0000000000067941 */ /* 0x000fea0003800000 */
.L_x_4915:
[----:B------:R-:W-:-:S03]  /*15b50*/  UMOV UR4, 0xffffffff ;  /* 0xffffffff00047882 */ /* 0x000fc60000000000 */
[----:B------:R-:W-:Y:S05]  /*15b60*/  BRA.DIV UR4, `(.L_x_4964) ;  /* 0x0000001604bc7947 */ /* 0x000fea000b800000 */
[----:B------:R2:W3:Y:S04]  /*15b70*/  SHFL.IDX PT, R4, R16, RZ, 0x1f ;  /* 0x00001fff10047589 */ /* 0x0004e800000e0000 */
[----:B------:R-:W4:Y:S02]  /*15b80*/  SHFL.IDX PT, R16, R16, 0x1, 0x1f ;  /* 0x00201f0010107f89 */ /* 0x000f2400000e0000 */
.L_x_5010:
        /* <DEDUP_REMOVED lines=14> */
.L_x_4966:
[----:B------:R-:W-:Y:S05]  /*15c70*/  BSYNC B0 ;  /* 0x0000000000007941 */ /* 0x000fea0003800000 */
.L_x_4965:
        /* <DEDUP_REMOVED lines=23> */
.L_x_5018:
[----:B------:R-:W-:Y:S02]  /*15df0*/  ULDC UR4, c[0x0][0xc10] ;  /* 0x0003040000047ab9 */ /* 0x000fe40000000800 */
[----:B------:R-:W-:-:S04]  /*15e00*/  IMAD.U32 R5, RZ, RZ, UR4 ;  /* 0x00000004ff057e24 */ /* 0x000fc8000f8e00ff */
[----:B-1----:R-:W-:-:S04]  /*15e10*/  IMAD R3, R14, R5, RZ ;  /* 0x000000050e037224 */ /* 0x002fc800078e02ff */
[----:B--2-4-:R-:W-:-:S05]  /*15e20*/  IMAD.IADD R16, R16, 0x1, R3 ;  /* 0x0000000110107824 */ /* 0x014fca00078e0203 */
[----:B---3--:R-:W-:-:S13]  /*15e30*/  ISETP.GT.AND P0, PT, R16, R4, PT ;  /* 0x000000041000720c */ /* 0x008fda0003f04270 */
[----:B------:R-:W-:Y:S05]  /*15e40*/  @P0 BRA `(.L_x_4968) ;  /* 0x0000000000b80947 */ /* 0x000fea0003800000 */
[----:B------:R-:W1:Y:S02]  /*15e50*/  LDC R0, c[0x0][0xc14] ;  /* 0x00030500ff007b82 */ /* 0x000e640000000800 */
.L_x_4973:
        /* <DEDUP_REMOVED lines=15> */
.L_x_4971:
[----:B------:R-:W-:Y:S05]  /*15f50*/  BSYNC B0 ;  /* 0x0000000000007941 */ /* 0x000fea0003800000 */
.L_x_4970:
        /* <DEDUP_REMOVED lines=23> */
.L_x_5026:
[----:B------:R-:W-:Y:S02]  /*160d0*/  ULDC UR4, c[0x0][0xc10] ;  /* 0x0003040000047ab9 */ /* 0x000fe40000000800 */
[----:B------:R-:W-:-:S04]  /*160e0*/  IMAD.U32 R5, RZ, RZ, UR4 ;  /* 0x00000004ff057e24 */ /* 0x000fc8000f8e00ff */
[----:B-1----:R-:W-:-:S04]  /*160f0*/  IMAD R3, R14, R5, RZ ;  /* 0x000000050e037224 */ /* 0x002fc800078e02ff */
[----:B------:R-:W-:-:S05]  /*16100*/  IMAD.IADD R16, R3, 0x1, R16 ;  /* 0x0000000103107824 */ /* 0x000fca00078e0210 */
[----:B------:R-:W-:-:S13]  /*16110*/  ISETP.GT.AND P0, PT, R16, R4, PT ;  /* 0x000000041000720c */ /* 0x000fda0003f04270 */
[----:B------:R-:W-:Y:S05]  /*16120*/  @!P0 BRA `(.L_x_4973) ;  /* 0xfffffffc004c8947 */ /* 0x000fea000383ffff */
.L_x_4968:
        /* <DEDUP_REMOVED lines=8> */
.L_x_5030:
[----:B------:R-:W-:Y:S01]  /*161b0*/  ISETP.NE.AND P0, PT, R3, RZ, PT ;  /* 0x000000ff0300720c */ /* 0x000fe20003f05270 */
[----:B------:R-:W-:-:S12]  /*161c0*/  IMAD.MOV.U32 R7, RZ, RZ, RZ ;  /* 0x000000ffff077224 */ /* 0x000fd800078e00ff */
[----:B------:R-:W-:Y:S05]  /*161d0*/  @!P0 BRA `(.L_x_4975) ;  /* 0x0000000000108947 */ /* 0x000fea0003800000 */
[----:B------:R-:W-:Y:S01]  /*161e0*/  UMOV UR4, 0xffffffff ;  /* 0xffffffff00047882 */ /* 0x000fe20000000000 */
[----:B------:R-:W-:Y:S02]  /*161f0*/  VIADD R12, R6, 0xffffffff ;  /* 0xffffffff060c7836 */ /* 0x000fe40000000000 */
[----:B------:R-:W-:Y:S05]  /*16200*/  BRA.DIV UR4, `(.L_x_4976) ;  /* 0x0000001a04487947 */ /* 0x000fea000b800000 */
[----:B------:R3:W4:Y:S02]  /*16210*/  SHFL.IDX PT, R7, R2, R12, 0x1f ;  /* 0x00001f0c02077589 */ /* 0x00072400000e0000 */
.L_x_4975:
        /* <DEDUP_REMOVED lines=68> */
.L_x_4969:
[----:B------:R-:W-:Y:S01]  /*16660*/  UMOV UR4, URZ ;  /* 0x0000003f00047c82 */ /* 0x000fe20008000000 */
[----:B------:R-:W-:Y:S01]  /*16670*/  UMOV UR5, URZ ;  /* 0x0000003f00057c82 */ /* 0x000fe20008000000 */
[----:B------:R-:W-:Y:S01]  /*16680*/  ULDC UR6, c[0x0][0xc14] ;  /* 0x0003050000067ab9 */ /* 0x000fe20000000800 */
[----:B------:R-:W-:Y:S02]  /*16690*/  IMAD.MOV.U32 R16, RZ, RZ, R4 ;  /* 0x000000ffff107224 */ /* 0x000fe400078e0004 */
[----:B------:R-:W-:Y:S02]  /*166a0*/  IMAD.U32 R17, RZ, RZ, UR4 ;  /* 0x00000004ff117e24 */ /* 0x000fe4000f8e00ff */
[----:B------:R-:W-:Y:S02]  /*166b0*/  IMAD.U32 R18, RZ, RZ, UR5 ;  /* 0x00000005ff127e24 */ /* 0x000fe4000f8e00ff */
[----:B------:R-:W-:-:S07]  /*166c0*/  IMAD.U32 R19, RZ, RZ, UR6 ;  /* 0x00000006ff137e24 */ /* 0x000fce000f8e00ff */
.L_x_4977:
        /* <DEDUP_REMOVED lines=12> */
.L_x_4911:
        /* <DEDUP_REMOVED lines=12> */
.L_x_5033:
[----:B------:R-:W-:Y:S05]  /*16850*/  BSYNC B0 ;  /* 0x0000000000007941 */ /* 0x000fea0003800000 */
.L_x_4979:
[----:B------:R-:W-:-:S03]  /*16860*/  UMOV UR4, 0xffffffff ;  /* 0xffffffff00047882 */ /* 0x000fc60000000000 */
[----:B------:R-:W-:Y:S05]  /*16870*/  BRA.DIV UR4, `(.L_x_4981) ;  /* 0x0000001204e87947 */ /* 0x000fea000b800000 */
[----:B------:R-:W2:Y:S02]  /*16880*/  S2R R2, SR_TID.X ;  /* 0x0000000000027919 */ /* 0x000ea40000002100 */
[----:B--2---:R-:W-:-:S04]  /*16890*/  SHF.R.U32.HI R2, RZ, 0x5, R2 ;  /* 0x00000005ff027819 */ /* 0x004fc80000011602 */
[----:B------:R-:W-:-:S05]  /*168a0*/  LOP3.LUT R2, R2, 0x3, RZ, 0xc0, !PT ;  /* 0x0000000302027812 */ /* 0x000fca00078ec0ff */
[----:B------:R2:W3:Y:S02]  /*168b0*/  SHFL.IDX PT, R14, R2, RZ, 0x1f ;  /* 0x00001fff020e7589 */ /* 0x0004e400000e0000 */
.L_x_5036:
[----:B---3--:R-:W-:Y:S01]  /*168c0*/  ISETP.NE.AND P0, PT, R14, RZ, PT ;  /* 0x000000ff0e00720c */ /* 0x008fe20003f05270 */
[----:B------:R-:W-:-:S12]  /*168d0*/  BSSY B0, `(.L_x_4982) ;  /* 0x0000029000007945 */ /* 0x000fd80003800000 */
[----:B------:R-:W-:Y:S05]  /*168e0*/  @P0 BRA `(.L_x_4983) ;  /* 0x00000000009c0947 */ /* 0x000fea0003800000 */
[----:B------:R-:W-:-:S03]  /*168f0*/  UMOV UR4, 0xffffffff ;  /* 0xffffffff00047882 */ /* 0x000fc60000000000 */
[----:B------:R-:W-:Y:S05]  /*16900*/  BRA.DIV UR4, `(.L_x_4984) ;  /* 0x0000001204f87947 */ /* 0x000fea000b800000 */
[----:B------:R-:W-:-:S13]  /*16910*/  ELECT P6, URZ, PT ;  /* 0x00000000003f782f */ /* 0x000fda00038c0000 */
.L_x_5039:
        /* <DEDUP_REMOVED lines=8> */
.L_x_4985:
        /* <DEDUP_REMOVED lines=14> */
.L_x_5040:
[----:B------:R-:W2:Y:S02]  /*16a80*/  SYNCS.PHASECHK.TRANS64.TRYWAIT P0, [R7+URZ], R2 ;  /* 0x00000002070075a7 */ /* 0x000ea4000800017f */
[----:B--2---:R-:W-:Y:S05]  /*16a90*/  @!P0 BRA `(.L_x_4987) ;  /* 0x0000001000c88947 */ /* 0x004fea0003800000 */
.L_x_5041:
[----:B------:R-:W-:Y:S05]  /*16aa0*/  @!P2 BRA `(.L_x_4988) ;  /* 0x000000000004a947 */ /* 0x000fea0003800000 */
[----:B------:R-:W-:Y:S01]  /*16ab0*/  BPT.TRAP 0x1 ;  /* 0x000000040000795c */ /* 0x000fe20000300000 */
.L_x_4988:
[----:B------:R-:W3:Y:S01]  /*16ac0*/  LDL.LU R4, [R1] ;  /* 0x0000000001047983 */ /* 0x000ee20000300800 */
[----:B------:R-:W-:-:S04]  /*16ad0*/  VIADD R0, R0, 0x36860 ;  /* 0x0003686000007836 */ /* 0x000fc80000000000 */
[----:B---3--:R-:W-:-:S04]  /*16ae0*/  IMAD R4, R4, 0x8, R0 ;  /* 0x0000000804047824 */ /* 0x008fc800078e0200 */
[----:B------:R-:W3:Y:S02]  /*16af0*/  SYNCS.PHASECHK.TRANS64.TRYWAIT P0, [R4+URZ], R5 ;  /* 0x00000005040075a7 */ /* 0x000ee4000800017f */
[----:B---3--:R-:W-:Y:S05]  /*16b00*/  @!P0 BRA `(.L_x_4989) ;  /* 0x0000001000c08947 */ /* 0x008fea0003800000 */
.L_x_5042:
[----:B------:R-:W-:-:S07]  /*16b10*/  IMAD R3, R3, 0x8, R0 ;  /* 0x0000000803037824 */ /* 0x000fce00078e0200 */
.L_x_4990:
[----:B----4-:R4:W0:Y:S02]  /*16b20*/  SYNCS.PHASECHK.TRANS64.TRYWAIT P0, [R3+URZ], R2 ;  /* 0x00000002030075a7 */ /* 0x010824000800017f */
[----:B0-----:R-:W-:Y:S05]  /*16b30*/  @!P0 NANOSLEEP.SYNCS 0x989680 ;  /* 0x009896800000895d */ /* 0x001fea0003900000 */
[----:B------:R-:W0:Y:S02]  /*16b40*/  @!P0 SYNCS.PHASECHK.TRANS64 P0, [R3+URZ], R2 ;  /* 0x00000002030085a7 */ /* 0x000e24000800007f */
[----:B0-----:R-:W-:Y:S05]  /*16b50*/  @!P0 BRA `(.L_x_4990) ;  /* 0xfffffffc00f08947 */ /* 0x001fea000383ffff */
.L_x_4983:
[----:B------:R-:W-:Y:S05]  /*16b60*/  BSYNC B0 ;  /* 0x0000000000007941 */ /* 0x000fea0003800000 */
.L_x_4982:
[----:B------:R-:W-:Y:S05]  /*16b70*/  EXIT ;  /* 0x000000000000794d */ /* 0x000fea0003800000 */
.L_x_4855:
[----:B0-----:R-:W-:-:S04]  /*16b80*/  IMAD.U32 R3, RZ, RZ, UR60 ;  /* 0x0000003cff037e24 */ /* 0x001fc8000f8e00ff */
[----:B------:R0:W1:Y:S03]  /*16b90*/  SYNCS.PHASECHK.TRANS64.TRYWAIT P1, [R3+URZ+0x36800], R0 ;  /* 0x03680000030075a7 */ /* 0x000066000802017f */
[----:B-1----:R-:W-:Y:S05]  /*16ba0*/  @!P1 NANOSLEEP.SYNCS 0x989680 ;  /* 0x009896800000995d */ /* 0x002fea0003900000 */
[----:B------:R-:W1:Y:S02]  /*16bb0*/  @!P1 SYNCS.PHASECHK.TRANS64 P1, [R3+URZ+0x36800], R0 ;  /* 0x03680000030095a7 */ /* 0x000e64000802007f */
[----:B-1----:R-:W-:Y:S05]  /*16bc0*/  @!P1 BRA `(.L_x_4855) ;  /* 0xfffffffc00ec9947 */ /* 0x002fea000383ffff */
[----:B------:R-:W-:Y:S05]  /*16bd0*/  BRA `(.L_x_4991) ;  /* 0xfffffeac00a47947 */ /* 0x000fea000383ffff */
.L_x_4859:
[----:B-1----:R1:W2:Y:S02]  /*16be0*/  SYNCS.PHASECHK.TRANS64.TRYWAIT P2, [R2+URZ+0x36830], R3 ;  /* 0x03683003020075a7 */ /* 0x0022a4000804017f */
[----:B--2---:R-:W-:Y:S05]  /*16bf0*/  @!P2 NANOSLEEP.SYNCS 0x989680 ;  /* 0x009896800000a95d */ /* 0x004fea0003900000 */
[----:B------:R-:W2:Y:S02]  /*16c00*/  @!P2 SYNCS.PHASECHK.TRANS64 P2, [R2+URZ+0x36830], R3 ;  /* 0x036830030200a5a7 */ /* 0x000ea4000804007f */
[----:B--2---:R-:W-:Y:S05]  /*16c10*/  @!P2 BRA `(.L_x_4859) ;  /* 0xfffffffc00f0a947 */ /* 0x004fea000383ffff */
[----:B------:R-:W-:Y:S05]  /*16c20*/  BRA `(.L_x_4858) ;  /* 0xfffffeac00cc7947 */ /* 0x000fea000383ffff */
.L_x_4864:
[----:B-1----:R-:W-:-:S04]  /*16c30*/  IMAD.U32 R5, RZ, RZ, UR39 ;  /* 0x00000027ff057e24 */ /* 0x002fc8000f8e00ff */
[----:B------:R1:W2:Y:S03]  /*16c40*/  SYNCS.PHASECHK.TRANS64.TRYWAIT P2, [R5+URZ+0x36830], R0 ;  /* 0x03683000050075a7 */ /* 0x0002a6000804017f */
[----:B--2---:R-:W-:Y:S05]  /*16c50*/  @!P2 NANOSLEEP.SYNCS 0x989680 ;  /* 0x009896800000a95d */ /* 0x004fea0003900000 */
[----:B------:R-:W2:Y:S02]  /*16c60*/  @!P2 SYNCS.PHASECHK.TRANS64 P2, [R5+URZ+0x36830], R0 ;  /* 0x036830000500a5a7 */ /* 0x000ea4000804007f */
[----:B--2---:R-:W-:Y:S05]  /*16c70*/  @!P2 BRA `(.L_x_4864) ;  /* 0xfffffffc00eca947 */ /* 0x004fea000383ffff */
[----:B------:R-:W-:Y:S05]  /*16c80*/  BRA `(.L_x_4863) ;  /* 0xfffffef000b47947 */ /* 0x000fea000383ffff */
.L_x_4868:
[----:B-1----:R-:W-:-:S04]  /*16c90*/  IMAD.U32 R3, RZ, RZ, UR10 ;  /* 0x0000000aff037e24 */ /* 0x002fc8000f8e00ff */
[----:B------:R1:W2:Y:S03]  /*16ca0*/  SYNCS.PHASECHK.TRANS64.TRYWAIT P2, [R3+URZ+0x36850], R0 ;  /* 0x03685000030075a7 */ /* 0x0002a6000804017f */
[----:B--2---:R-:W-:Y:S05]  /*16cb0*/  @!P2 NANOSLEEP.SYNCS 0x989680 ;  /* 0x009896800000a95d */ /* 0x004fea0003900000 */
[----:B------:R-:W2:Y:S02]  /*16cc0*/  @!P2 SYNCS.PHASECHK.TRANS64 P2, [R3+URZ+0x36850], R0 ;  /* 0x036850000300a5a7 */ /* 0x000ea4000804007f */
[----:B--2---:R-:W-:Y:S05]  /*16cd0*/  @!P2 BRA `(.L_x_4868) ;  /* 0xfffffffc00eca947 */ /* 0x004fea000383ffff */
[----:B------:R-:W-:Y:S05]  /*16ce0*/  BRA `(.L_x_4867) ;  /* 0xffffff18002c7947 */ /* 0x000fea000383ffff */
.L_x_4874:
[----:B-1----:R-:W-:-:S04]  /*16cf0*/  IMAD.U32 R5, RZ, RZ, UR6 ;  /* 0x00000006ff057e24 */ /* 0x002fc8000f8e00ff */
[----:B------:R1:W2:Y:S03]  /*16d00*/  SYNCS.PHASECHK.TRANS64.TRYWAIT P2, [R5+URZ+0x36830], R0 ;  /* 0x03683000050075a7 */ /* 0x0002a6000804017f */
[----:B--2---:R-:W-:Y:S05]  /*16d10*/  @!P2 NANOSLEEP.SYNCS 0x989680 ;  /* 0x009896800000a95d */ /* 0x004fea0003900000 */
[----:B------:R-:W2:Y:S02]  /*16d20*/  @!P2 SYNCS.PHASECHK.TRANS64 P2, [R5+URZ+0x36830], R0 ;  /* 0x036830000500a5a7 */ /* 0x000ea4000804007f */
[----:B--2---:R-:W-:Y:S05]  /*16d30*/  @!P2 BRA `(.L_x_4874) ;  /* 0xfffffffc00eca947 */ /* 0x004fea000383ffff */
[----:B------:R-:W-:Y:S05]  /*16d40*/  BRA `(.L_x_4873) ;  /* 0xffffff3400887947 */ /* 0x000fea000383ffff */
.L_x_4878:
[----:B-1----:R-:W-:-:S04]  /*16d50*/  IMAD.U32 R3, RZ, RZ, UR11 ;  /* 0x0000000bff037e24 */ /* 0x002fc8000f8e00ff */
[----:B------:R1:W2:Y:S03]  /*16d60*/  SYNCS.PHASECHK.TRANS64.TRYWAIT P2, [R3+URZ+0x36850], R0 ;  /* 0x03685000030075a7 */ /* 0x0002a6000804017f */
[----:B--2---:R-:W-:Y:S05]  /*16d70*/  @!P2 NANOSLEEP.SYNCS 0x989680 ;  /* 0x009896800000a95d */ /* 0x004fea0003900000 */
[----:B------:R-:W2:Y:S02]  /*16d80*/  @!P2 SYNCS.PHASECHK.TRANS64 P2, [R3+URZ+0x36850], R0 ;  /* 0x036850000300a5a7 */ /* 0x000ea4000804007f */
[----:B--2---:R-:W-:Y:S05]  /*16d90*/  @!P2 BRA `(.L_x_4878) ;  /* 0xfffffffc00eca947 */ /* 0x004fea000383ffff */
[----:B------:R-:W-:Y:S05]  /*16da0*/  BRA `(.L_x_4877) ;  /* 0xffffff5800fc7947 */ /* 0x000fea000383ffff */
.L_x_4883:
[----:B-1----:R-:W-:-:S04]  /*16db0*/  IMAD.U32 R3, RZ, RZ, UR5 ;  /* 0x00000005ff037e24 */ /* 0x002fc8000f8e00ff */
[----:B------:R1:W2:Y:S03]  /*16dc0*/  SYNCS.PHASECHK.TRANS64.TRYWAIT P0, [R3+URZ+0x36850], R2 ;  /* 0x03685002030075a7 */ /* 0x0002a6000800017f */
[----:B--2---:R-:W-:Y:S05]  /*16dd0*/  @!P0 NANOSLEEP.SYNCS 0x989680 ;  /* 0x009896800000895d */ /* 0x004fea0003900000 */
[----:B------:R-:W2:Y:S02]  /*16de0*/  @!P0 SYNCS.PHASECHK.TRANS64 P0, [R3+URZ+0x36850], R2 ;  /* 0x03685002030085a7 */ /* 0x000ea4000800007f */
[----:B--2---:R-:W-:Y:S05]  /*16df0*/  @!P0 BRA `(.L_x_4883) ;  /* 0xfffffffc00ec8947 */ /* 0x004fea000383ffff */
[----:B------:R-:W-:Y:S05]  /*16e00*/  BRA `(.L_x_4882) ;  /* 0xffffff7400ac7947 */ /* 0x000fea000383ffff */
.L_x_4924:
        /* <DEDUP_REMOVED lines=11> */
.L_x_4993:
[----:B------:R-:W-:Y:S05]  /*16ec0*/  BSYNC B0 ;  /* 0x0000000000007941 */ /* 0x000fea0003800000 */
.L_x_4992:
[----:B------:R-:W-:Y:S05]  /*16ed0*/  BRA `(.L_x_4994) ;  /* 0xffffffc4002c7947 */ /* 0x000fea000383ffff */
.L_x_4925:
[----:B------:R-:W-:Y:S01]  /*16ee0*/  BSSY B0, `(.L_x_4995) ;  /* 0x0000006000007945 */ /* 0x000fe20003800000 */
[----:B------:R-:W-:-:S07]  /*16ef0*/  IMAD.MOV.U32 R15, RZ, RZ, -0x1 ;  /* 0xffffffffff0f7424 */ /* 0x000fce00078e00ff */
[----:B------:R-:W-:Y:S05]  /*16f00*/  WARPSYNC.COLLECTIVE R15, `(.L_x_4996) ;  /* 0x000000000f0c7348 */ /* 0x000fea0003c00000 */
[----:B------:R-:W-:Y:S02]  /*16f10*/  ELECT P6, UR62, PT ;  /* 0x00000000003e782f */ /* 0x000fe400038c0000 */
[----:B------:R-:W-:Y:S01]  /*16f20*/  MOV R14, UR62 ;  /* 0x0000003e000e7c02 */ /* 0x000fe20008000f00 */
[----:B------:R-:W-:Y:S10]  /*16f30*/  ENDCOLLECTIVE ;  /* 0x000000000000791b */ /* 0x000ff40003800000 */
.L_x_4996:
[----:B------:R-:W-:Y:S05]  /*16f40*/  BSYNC B0 ;  /* 0x0000000000007941 */ /* 0x000fea0003800000 */
.L_x_4995:
[----:B------:R-:W-:Y:S05]  /*16f50*/  BRA `(.L_x_4997) ;  /* 0xffffffc4001c7947 */ /* 0x000fea000383ffff */
.L_x_4928:
[----:B0-----:R0:W1:Y:S02]  /*16f60*/  SYNCS.PHASECHK.TRANS64.TRYWAIT P0, [R8+URZ+0x36840], R9 ;  /* 0x03684009080075a7 */ /* 0x001064000800017f */
[----:B-1----:R-:W-:Y:S05]  /*16f70*/  @!P0 NANOSLEEP.SYNCS 0x989680 ;  /* 0x009896800000895d */ /* 0x002fea0003900000 */
[----:B------:R-:W1:Y:S02]  /*16f80*/  @!P0 SYNCS.PHASECHK.TRANS64 P0, [R8+URZ+0x36840], R9 ;  /* 0x03684009080085a7 */ /* 0x000e64000800007f */
[----:B-1----:R-:W-:Y:S05]  /*16f90*/  @!P0 BRA `(.L_x_4928) ;  /* 0xfffffffc00f08947 */ /* 0x002fea000383ffff */
[----:B------:R-:W-:Y:S05]  /*16fa0*/  BRA `(.L_x_4998) ;  /* 0xffffffc400887947 */ /* 0x000fea000383ffff */
.L_x_4931:
        /* <DEDUP_REMOVED lines=8> */
.L_x_4939:
[----:B0-----:R0:W1:Y:S02]  /*17030*/  SYNCS.PHASECHK.TRANS64.TRYWAIT P0, [R2+URZ+0x36840], R3 ;  /* 0x03684003020075a7 */ /* 0x001064000800017f */
[----:B-1----:R-:W-:Y:S05]  /*17040*/  @!P0 NANOSLEEP.SYNCS 0x989680 ;  /* 0x009896800000895d */ /* 0x002fea0003900000 */
[----:B------:R-:W1:Y:S02]  /*17050*/  @!P0 SYNCS.PHASECHK.TRANS64 P0, [R2+URZ+0x36840], R3 ;  /* 0x03684003020085a7 */ /* 0x000e64000800007f */
[----:B-1----:R-:W-:Y:S05]  /*17060*/  @!P0 BRA `(.L_x_4939) ;  /* 0xfffffffc00f08947 */ /* 0x002fea000383ffff */
[----:B------:R-:W-:Y:S05]  /*17070*/  BRA `(.L_x_5000) ;  /* 0xffffffcc008c7947 */ /* 0x000fea000383ffff */
.L_x_4941:
[----:B0-----:R0:W1:Y:S02]  /*17080*/  SYNCS.PHASECHK.TRANS64.TRYWAIT P0, [R3+URZ+0x60], R2 ;  /* 0x00006002030075a7 */ /* 0x001064000800017f */
[----:B-1----:R-:W-:Y:S05]  /*17090*/  @!P0 NANOSLEEP.SYNCS 0x989680 ;  /* 0x009896800000895d */ /* 0x002fea0003900000 */
[----:B------:R-:W1:Y:S02]  /*170a0*/  @!P0 SYNCS.PHASECHK.TRANS64 P0, [R3+URZ+0x60], R2 ;  /* 0x00006002030085a7 */ /* 0x000e64000800007f */
[----:B-1----:R-:W-:Y:S05]  /*170b0*/  @!P0 BRA `(.L_x_4941) ;  /* 0xfffffffc00f08947 */ /* 0x002fea000383ffff */
[----:B------:R-:W-:Y:S05]  /*170c0*/  BRA `(.L_x_5001) ;  /* 0xffffffd000387947 */ /* 0x000fea000383ffff */
.L_x_4946:
[----:B-1----:R1:W2:Y:S02]  /*170d0*/  SYNCS.PHASECHK.TRANS64.TRYWAIT P0, [R2+URZ+0x36840], R3 ;  /* 0x03684003020075a7 */ /* 0x0022a4000800017f */
[----:B--2---:R-:W-:Y:S05]  /*170e0*/  @!P0 NANOSLEEP.SYNCS 0x989680 ;  /* 0x009896800000895d */ /* 0x004fea0003900000 */
[----:B------:R-:W2:Y:S02]  /*170f0*/  @!P0 SYNCS.PHASECHK.TRANS64 P0, [R2+URZ+0x36840], R3 ;  /* 0x03684003020085a7 */ /* 0x000ea4000800007f */
[----:B--2---:R-:W-:Y:S05]  /*17100*/  @!P0 BRA `(.L_x_4946) ;  /* 0xfffffffc00f08947 */ /* 0x004fea000383ffff */
[----:B------:R-:W-:Y:S05]  /*17110*/  BRA `(.L_x_5002) ;  /* 0xffffffd400ac7947 */ /* 0x000fea000383ffff */
.L_x_4948:
[----:B0-----:R0:W1:Y:S02]  /*17120*/  SYNCS.PHASECHK.TRANS64.TRYWAIT P1, [R3+URZ+0x60], R2 ;  /* 0x00006002030075a7 */ /* 0x001064000802017f */
[----:B-1----:R-:W-:Y:S05]  /*17130*/  @!P1 NANOSLEEP.SYNCS 0x989680 ;  /* 0x009896800000995d */ /* 0x002fea0003900000 */
[----:B------:R-:W1:Y:S02]  /*17140*/  @!P1 SYNCS.PHASECHK.TRANS64 P1, [R3+URZ+0x60], R2 ;  /* 0x00006002030095a7 */ /* 0x000e64000802007f */
[----:B-1----:R-:W-:Y:S05]  /*17150*/  @!P1 BRA `(.L_x_4948) ;  /* 0xfffffffc00f09947 */ /* 0x002fea000383ffff */
[----:B------:R-:W-:Y:S05]  /*17160*/  BRA `(.L_x_5003) ;  /* 0xffffffd800587947 */ /* 0x000fea000383ffff */
.L_x_4953:
[----:B--2---:R2:W3:Y:S02]  /*17170*/  SYNCS.PHASECHK.TRANS64.TRYWAIT P0, [R2+URZ+0x36840], R3 ;  /* 0x03684003020075a7 */ /* 0x0044e4000800017f */
[----:B---3--:R-:W-:Y:S05]  /*17180*/  @!P0 NANOSLEEP.SYNCS 0x989680 ;  /* 0x009896800000895d */ /* 0x008fea0003900000 */
[----:B------:R-:W3:Y:S02]  /*17190*/  @!P0 SYNCS.PHASECHK.TRANS64 P0, [R2+URZ+0x36840], R3 ;  /* 0x03684003020085a7 */ /* 0x000ee4000800007f */
[----:B---3--:R-:W-:Y:S05]  /*171a0*/  @!P0 BRA `(.L_x_4953) ;  /* 0xfffffffc00f08947 */ /* 0x008fea000383ffff */
[----:B------:R-:W-:Y:S05]  /*171b0*/  BRA `(.L_x_5004) ;  /* 0xffffffdc00907947 */ /* 0x000fea000383ffff */
.L_x_4955:
[----:B0-----:R0:W1:Y:S02]  /*171c0*/  SYNCS.PHASECHK.TRANS64.TRYWAIT P1, [R2+URZ+0x60], R9 ;  /* 0x00006009020075a7 */ /* 0x001064000802017f */
[----:B-1----:R-:W-:Y:S05]  /*171d0*/  @!P1 NANOSLEEP.SYNCS 0x989680 ;  /* 0x009896800000995d */ /* 0x002fea0003900000 */
[----:B------:R-:W1:Y:S02]  /*171e0*/  @!P1 SYNCS.PHASECHK.TRANS64 P1, [R2+URZ+0x60], R9 ;  /* 0x00006009020095a7 */ /* 0x000e64000802007f */
[----:B-1----:R-:W-:Y:S05]  /*171f0*/  @!P1 BRA `(.L_x_4955) ;  /* 0xfffffffc00f09947 */ /* 0x002fea000383ffff */
[----:B------:R-:W-:Y:S05]  /*17200*/  BRA `(.L_x_5005) ;  /* 0xffffffe000407947 */ /* 0x000fea000383ffff */
.L_x_4962:
[----:B-1----:R1:W2:Y:S02]  /*17210*/  SYNCS.PHASECHK.TRANS64.TRYWAIT P0, [R3+URZ+0x36860], R2 ;  /* 0x03686002030075a7 */ /* 0x0022a4000800017f */
[----:B--2---:R-:W-:Y:S05]  /*17220*/  @!P0 NANOSLEEP.SYNCS 0x989680 ;  /* 0x009896800000895d */ /* 0x004fea0003900000 */
[----:B------:R-:W2:Y:S02]  /*17230*/  @!P0 SYNCS.PHASECHK.TRANS64 P0, [R3+URZ+0x36860], R2 ;  /* 0x03686002030085a7 */ /* 0x000ea4000800007f */
[----:B--2---:R-:W-:Y:S05]  /*17240*/  @!P0 BRA `(.L_x_4962) ;  /* 0xfffffffc00f08947 */ /* 0x004fea000383ffff */
[----:B------:R-:W-:Y:S05]  /*17250*/  BRA `(.L_x_5006) ;  /* 0xffffffe400607947 */ /* 0x000fea000383ffff */
.L_x_4964:
        /* <DEDUP_REMOVED lines=8> */
.L_x_5008:
[----:B------:R-:W-:Y:S05]  /*172e0*/  BSYNC B0 ;  /* 0x0000000000007941 */ /* 0x000fea0003800000 */
.L_x_5007:
        /* <DEDUP_REMOVED lines=8> */
.L_x_5009:
[----:B------:R-:W-:Y:S01]  /*17370*/  IMAD.MOV.U32 R16, RZ, RZ, R14 ;  /* 0x000000ffff107224 */ /* 0x000fe200078e000e */
[----:B------:R-:W-:Y:S06]  /*17380*/  BRA `(.L_x_5010) ;  /* 0xffffffe800007947 */ /* 0x000fec000383ffff */
.L_x_4967:
        /* <DEDUP_REMOVED lines=8> */
.L_x_5012:
[----:B------:R-:W-:Y:S05]  /*17410*/  BSYNC B0 ;  /* 0x0000000000007941 */ /* 0x000fea0003800000 */
.L_x_5011:
        /* <DEDUP_REMOVED lines=10> */
.L_x_5013:
        /* <DEDUP_REMOVED lines=8> */
.L_x_5014:
        /* <DEDUP_REMOVED lines=8> */
.L_x_5015:
        /* <DEDUP_REMOVED lines=8> */
.L_x_5016:
        /* <DEDUP_REMOVED lines=8> */
.L_x_5017:
[----:B------:R-:W-:Y:S05]  /*176c0*/  BRA `(.L_x_5018) ;  /* 0xffffffe400c87947 */ /* 0x000fea000383ffff */
.L_x_4972:
        /* <DEDUP_REMOVED lines=8> */
.L_x_5020:
[----:B------:R-:W-:Y:S05]  /*17750*/  BSYNC B0 ;  /* 0x0000000000007941 */ /* 0x000fea0003800000 */
.L_x_5019:
        /* <DEDUP_REMOVED lines=10> */
.L_x_5021:
        /* <DEDUP_REMOVED lines=8> */
.L_x_5022:
        /* <DEDUP_REMOVED lines=8> */
.L_x_5023:
        /* <DEDUP_REMOVED lines=8> */
.L_x_5024:
        /* <DEDUP_REMOVED lines=8> */
.L_x_5025:
[----:B------:R-:W-:Y:S05]  /*17a00*/  BRA `(.L_x_5026) ;  /* 0xffffffe400b07947 */ /* 0x000fea000383ffff */
.L_x_4974:
[----:B------:R-:W-:Y:S01]  /*17a10*/  BSSY B0, `(.L_x_5027) ;  /* 0x0000006000007945 */ /* 0x000fe20003800000 */
[----:B------:R-:W-:Y:S01]  /*17a20*/  PLOP3.LUT P6, PT, P6, PT, PT, 0x8, 0x0 ;  /* 0x000000000000781c */ /* 0x000fe200037ce170 */
[----:B------:R-:W-:-:S12]  /*17a30*/  IMAD.MOV.U32 R15, RZ, RZ, -0x1 ;  /* 0xffffffffff0f7424 */ /* 0x000fd800078e00ff */
[----:B0-----:R-:W-:Y:S05]  /*17a40*/  WARPSYNC.COLLECTIVE R15, `(.L_x_5028) ;  /* 0x000000000f087348 */ /* 0x001fea0003c00000 */
[----:B------:R-:W-:Y:S01]  /*17a50*/  VOTE.ANY R14, PT, P6 ;  /* 0x00000000000e7806 */ /* 0x000fe200030e0100 */
[----:B0-----:R-:W-:Y:S06]  /*17a60*/  ENDCOLLECTIVE ;  /* 0x000000000000791b */ /* 0x001fec0003800000 */
.L_x_5028:
[----:B------:R-:W-:Y:S05]  /*17a70*/  BSYNC B0 ;  /* 0x0000000000007941 */ /* 0x000fea0003800000 */
.L_x_5027:
        /* <DEDUP_REMOVED lines=9> */
.L_x_5029:
[----:B------:R-:W-:Y:S01]  /*17b10*/  IMAD.MOV.U32 R17, RZ, RZ, R14 ;  /* 0x000000ffff117224 */ /* 0x000fe200078e000e */
[----:B------:R-:W-:Y:S06]  /*17b20*/  BRA `(.L_x_5030) ;  /* 0xffffffe400a07947 */ /* 0x000fec000383ffff */
.L_x_4976:
[----:B------:R-:W-:Y:S01]  /*17b30*/  BSSY B0, `(.L_x_5031) ;  /* 0x0000007000007945 */ /* 0x000fe20003800000 */
[----:B------:R-:W-:Y:S02]  /*17b40*/  IMAD.MOV.U32 R13, RZ, RZ, R2 ;  /* 0x000000ffff0d7224 */ /* 0x000fe400078e0002 */
[----:B------:R-:W-:Y:S02]  /*17b50*/  IMAD.MOV.U32 R11, RZ, RZ, 0x1f ;  /* 0x0000001fff0b7424 */ /* 0x000fe400078e00ff */
[----:B------:R-:W-:-:S07]  /*17b60*/  IMAD.MOV.U32 R15, RZ, RZ, -0x1 ;  /* 0xffffffffff0f7424 */ /* 0x000fce00078e00ff */
[----:B012---:R-:W-:Y:S05]  /*17b70*/  WARPSYNC.COLLECTIVE R15, `(.L_x_5032) ;  /* 0x000000000f087348 */ /* 0x007fea0003c00000 */
[----:B------:R3:W4:Y:S02]  /*17b80*/  SHFL.IDX P6, R14, R13, R12, R11 ;  /* 0x0000000c0d0e7389 */ /* 0x00072400000c000b */
[----:B01234-:R-:W-:Y:S01]  /*17b90*/  ENDCOLLECTIVE ;  /* 0x000000000000791b */ /* 0x01ffe20003800000 */
.L_x_5032:
[----:B------:R-:W-:Y:S05]  /*17ba0*/  BSYNC B0 ;  /* 0x0000000000007941 */ /* 0x000fea0003800000 */
.L_x_5031:
[----:B------:R-:W-:Y:S01]  /*17bb0*/  IMAD.MOV.U32 R7, RZ, RZ, R14 ;  /* 0x000000ffff077224 */ /* 0x000fe200078e000e */
[----:B------:R-:W-:Y:S06]  /*17bc0*/  BRA `(.L_x_4975) ;  /* 0xffffffe400947947 */ /* 0x000fec000383ffff */
.L_x_4980:
[----:B-1----:R1:W2:Y:S02]  /*17bd0*/  SYNCS.PHASECHK.TRANS64.TRYWAIT P0, [R0+URZ+0x36820], R3 ;  /* 0x03682003000075a7 */ /* 0x0022a4000800017f */
[----:B--2---:R-:W-:Y:S05]  /*17be0*/  @!P0 NANOSLEEP.SYNCS 0x989680 ;  /* 0x009896800000895d */ /* 0x004fea0003900000 */
[----:B------:R-:W2:Y:S02]  /*17bf0*/  @!P0 SYNCS.PHASECHK.TRANS64 P0, [R0+URZ+0x36820], R3 ;  /* 0x03682003000085a7 */ /* 0x000ea4000800007f */
[----:B--2---:R-:W-:Y:S05]  /*17c00*/  @!P0 BRA `(.L_x_4980) ;  /* 0xfffffffc00f08947 */ /* 0x004fea000383ffff */
[----:B------:R-:W-:Y:S05]  /*17c10*/  BRA `(.L_x_5033) ;  /* 0xffffffec000c7947 */ /* 0x000fea000383ffff */
.L_x_4981:
        /* <DEDUP_REMOVED lines=11> */
.L_x_5035:
[----:B------:R-:W-:Y:S05]  /*17cd0*/  BSYNC B0 ;  /* 0x0000000000007941 */ /* 0x000fea0003800000 */
.L_x_5034:
[----:B------:R-:W-:Y:S05]  /*17ce0*/  BRA `(.L_x_5036) ;  /* 0xffffffe800f47947 */ /* 0x000fea000383ffff */
.L_x_4984:
[----:B------:R-:W-:Y:S01]  /*17cf0*/  BSSY B1, `(.L_x_5037) ;  /* 0x0000006000017945 */ /* 0x000fe20003800000 */
[----:B------:R-:W-:-:S07]  /*17d00*/  IMAD.MOV.U32 R15, RZ, RZ, -0x1 ;  /* 0xffffffffff0f7424 */ /* 0x000fce00078e00ff */
[----:B012---:R-:W-:Y:S05]  /*17d10*/  WARPSYNC.COLLECTIVE R15, `(.L_x_5038) ;  /* 0x000000000f0c7348 */ /* 0x007fea0003c00000 */
[----:B------:R-:W-:Y:S02]  /*17d20*/  ELECT P6, UR62, PT ;  /* 0x00000000003e782f */ /* 0x000fe400038c0000 */
[----:B------:R-:W-:Y:S01]  /*17d30*/  MOV R14, UR62 ;  /* 0x0000003e000e7c02 */ /* 0x000fe20008000f00 */
[----:B012---:R-:W-:Y:S10]  /*17d40*/  ENDCOLLECTIVE ;  /* 0x000000000000791b */ /* 0x007ff40003800000 */
.L_x_5038:
[----:B------:R-:W-:Y:S05]  /*17d50*/  BSYNC B1 ;  /* 0x0000000000017941 */ /* 0x000fea0003800000 */
.L_x_5037:
[----:B------:R-:W-:Y:S05]  /*17d60*/  BRA `(.L_x_5039) ;  /* 0xffffffe800ec7947 */ /* 0x000fea000383ffff */
.L_x_4986:
[----:B-1----:R1:W2:Y:S02]  /*17d70*/  SYNCS.PHASECHK.TRANS64.TRYWAIT P0, [R6+URZ], R5 ;  /* 0x00000005060075a7 */ /* 0x0022a4000800017f */
[----:B--2---:R-:W-:Y:S05]  /*17d80*/  @!P0 NANOSLEEP.SYNCS 0x989680 ;  /* 0x009896800000895d */ /* 0x004fea0003900000 */
[----:B------:R-:W2:Y:S02]  /*17d90*/  @!P0 SYNCS.PHASECHK.TRANS64 P0, [R6+URZ], R5 ;  /* 0x00000005060085a7 */ /* 0x000ea4000800007f */
[----:B--2---:R-:W-:Y:S05]  /*17da0*/  @!P0 BRA `(.L_x_4986) ;  /* 0xfffffffc00f08947 */ /* 0x004fea000383ffff */
[----:B------:R-:W-:Y:S05]  /*17db0*/  BRA `(.L_x_5040) ;  /* 0xffffffec00307947 */ /* 0x000fea000383ffff */
.L_x_4987:
[----:B--2---:R2:W3:Y:S02]  /*17dc0*/  SYNCS.PHASECHK.TRANS64.TRYWAIT P0, [R7+URZ], R2 ;  /* 0x00000002070075a7 */ /* 0x0044e4000800017f */
[----:B---3--:R-:W-:Y:S05]  /*17dd0*/  @!P0 NANOSLEEP.SYNCS 0x989680 ;  /* 0x009896800000895d */ /* 0x008fea0003900000 */
[----:B------:R-:W3:Y:S02]  /*17de0*/  @!P0 SYNCS.PHASECHK.TRANS64 P0, [R7+URZ], R2 ;  /* 0x00000002070085a7 */ /* 0x000ee4000800007f */
[----:B---3--:R-:W-:Y:S05]  /*17df0*/  @!P0 BRA `(.L_x_4987) ;  /* 0xfffffffc00f08947 */ /* 0x008fea000383ffff */
[----:B------:R-:W-:Y:S05]  /*17e00*/  BRA `(.L_x_5041) ;  /* 0xffffffec00247947 */ /* 0x000fea000383ffff */
.L_x_4989:
[----:B---3--:R3:W4:Y:S02]  /*17e10*/  SYNCS.PHASECHK.TRANS64.TRYWAIT P0, [R4+URZ], R5 ;  /* 0x00000005040075a7 */ /* 0x008724000800017f */
[----:B----4-:R-:W-:Y:S05]  /*17e20*/  @!P0 NANOSLEEP.SYNCS 0x989680 ;  /* 0x009896800000895d */ /* 0x010fea0003900000 */
[----:B------:R-:W4:Y:S02]  /*17e30*/  @!P0 SYNCS.PHASECHK.TRANS64 P0, [R4+URZ], R5 ;  /* 0x00000005040085a7 */ /* 0x000f24000800007f */
[----:B----4-:R-:W-:Y:S05]  /*17e40*/  @!P0 BRA `(.L_x_4989) ;  /* 0xfffffffc00f08947 */ /* 0x010fea000383ffff */
[----:B------:R-:W-:Y:S05]  /*17e50*/  BRA `(.L_x_5042) ;  /* 0xffffffec002c7947 */ /* 0x000fea000383ffff */
.L_x_5043:
        /* <DEDUP_REMOVED lines=10> */
.L_x_12767:


//--------------------- .text._ZN7cutlass13device_kernelIN5flash11enable_sm90INS1_16FlashAttnFwdSm90INS1_25CollectiveMainloopFwdSm90ILi2EN4cute5tupleIJNS5_1CILi1EEES8_S8_EEENS6_IJNS7_ILi128EEENS7_ILi112EEENS7_ILi192EEEEEELi192ENS_10bfloat16_tEfNS_4arch4Sm90ELb1ELb0ELb0ELb1ELb0ELb1ELb0ELb1ELb1ELb0ELb0ELb0EEENS1_21CollectiveEpilogueFwdINS6_IJSA_SC_SB_EEES9_SE_SG_Li256ELb1ELb0ELb0ELb0EEENS1_36VarlenDynamicPersistentTileSchedulerILi128ELi112ELi256ELi32ELb0ELb0ELb1ELb1ELb1ELb1EEEEEEEEEvNT_6ParamsE --------------------------
	.section	.text._ZN7cutlass13device_kernelIN5flash11enable_sm90INS1_16FlashAttnFwdSm90INS1_25CollectiveMainloopFwdSm90ILi2EN4cute5tupleIJNS5_1CILi1EEES8_S8_EEENS6_IJNS7_ILi128EEENS7_ILi112EEENS7_ILi192EEEEEELi192ENS_10bfloat16_tEfNS_4arch4Sm90ELb1ELb0ELb0ELb1ELb0ELb1ELb0ELb1ELb1ELb0ELb0ELb0EEENS1_21CollectiveEpilogueFwdINS6_IJSA_SC_SB_EEES9_SE_SG_Li256ELb1ELb0ELb0ELb0EEENS1_36VarlenDynamicPersistentTileSchedulerILi128ELi112ELi256ELi32ELb0ELb0ELb1ELb1ELb1ELb1EEEEEEEEEvNT_6ParamsE,"ax",@progbits
	.align	128
.text._ZN7cutlass13device_kernelIN5flash11enable_sm90INS1_16FlashAttnFwdSm90INS1_25CollectiveMainloopFwdSm90ILi2EN4cute5tupleIJNS5_1CILi1EEES8_S8_EEENS6_IJNS7_ILi128EEENS7_ILi112EEENS7_ILi192EEEEEELi192ENS_10bfloat16_tEfNS_4arch4Sm90ELb1ELb0ELb0ELb1ELb0ELb1ELb0ELb1ELb1ELb0ELb0ELb0EEENS1_21CollectiveEpilogueFwdINS6_IJSA_SC_SB_EEES9_SE_SG_Li256ELb1ELb0ELb0ELb0EEENS1_36VarlenDynamicPersistentTileSchedulerILi128ELi112ELi256ELi32ELb0ELb0ELb1ELb1ELb1ELb1EEEEEEEEEvNT_6ParamsE:
        .type           _ZN7cutlass13device_kernelIN5flash11enable_sm90INS1_16FlashAttnFwdSm90INS1_25CollectiveMainloopFwdSm90ILi2EN4cute5tupleIJNS5_1CILi1EEES8_S8_EEENS6_IJNS7_ILi128EEENS7_ILi112EEENS7_ILi192EEEEEELi192ENS_10bfloat16_tEfNS_4arch4Sm90ELb1ELb0ELb0ELb1ELb0ELb1ELb0ELb1ELb1ELb0ELb0ELb0EEENS1_21CollectiveEpilogueFwdINS6_IJSA_SC_SB_EEES9_SE_SG_Li256ELb1ELb0ELb0ELb0EEENS1_36VarlenDynamicPersistentTileSchedulerILi128ELi112ELi256ELi32ELb0ELb0ELb1ELb1ELb1ELb1EEEEEEEEEvNT_6ParamsE,@function
        .size           _ZN7cutlass13device_kernelIN5flash11enable_sm90INS1_16FlashAttnFwdSm90INS1_25CollectiveMainloopFwdSm90ILi2EN4cute5tupleIJNS5_1CILi1EEES8_S8_EEENS6_IJNS7_ILi128EEENS7_ILi112EEENS7_ILi192EEEEEELi192ENS_10bfloat16_tEfNS_4arch4Sm90ELb1ELb0ELb0ELb1ELb0ELb1ELb0ELb1ELb1ELb0ELb0ELb0EEENS1_21CollectiveEpilogueFwdINS6_IJSA_SC_SB_EEES9_SE_SG_Li256ELb1ELb0ELb0ELb0EEENS1_36VarlenDynamicPersistentTileSchedulerILi128ELi112ELi256ELi32ELb0ELb0ELb1ELb1ELb1ELb1EEEEEEEEEvNT_6ParamsE,(.L_x_12768 - _ZN7cutlass13device_kernelIN5flash11enable_sm90INS1_16FlashAttnFwdSm90INS1_25CollectiveMainloopFwdSm90ILi2EN4cute5tupleIJNS5_1CILi1EEES8_S8_EEENS6_IJNS7_ILi128EEENS7_ILi112EEENS7_ILi192EEEEEELi192ENS_10bfloat16_tEfNS_4arch4Sm90ELb1ELb0ELb0ELb1ELb0ELb1ELb0ELb1ELb1ELb0ELb0ELb0EEENS1_21CollectiveEpilogueFwdINS6_IJSA_SC_SB_EEES9_SE_SG_Li256ELb1ELb0ELb0ELb0EEENS1_36VarlenDynamicPersistentTileSchedulerILi128ELi112ELi256ELi32ELb0ELb0ELb1ELb1ELb1ELb1EEEEEEEEEvNT_6ParamsE)
        .other          _ZN7cutlass13device_kernelIN5flash11enable_sm90INS1_16FlashAttnFwdSm90INS1_25CollectiveMainloopFwdSm90ILi2EN4cute5tupleIJNS5_1CILi1EEES8_S8_EEENS6_IJNS7_ILi128EEENS7_ILi112EEENS7_ILi192EEEEEELi192ENS_10bfloat16_tEfNS_4arch4Sm90ELb1ELb0ELb0ELb1ELb0ELb1ELb0ELb1ELb1ELb0ELb0ELb0EEENS1_21CollectiveEpilogueFwdINS6_IJSA_SC_SB_EEES9_SE_SG_Li256ELb1ELb0ELb0ELb0EEENS1_36VarlenDynamicPersistentTileSchedulerILi128ELi112ELi256ELi32ELb0ELb0ELb1ELb1ELb1ELb1EEEEEEEEEvNT_6ParamsE,@"STO_CUDA_ENTRY STV_DEFAULT"
_ZN7cutlass13device_kernelIN5flash11enable_sm90INS1_16FlashAttnFwdSm90INS1_25CollectiveMainloopFwdSm90ILi2EN4cute5tupleIJNS5_1CILi1EEES8_S8_EEENS6_IJNS7_ILi128EEENS7_ILi112EEENS7_ILi192EEEEEELi192ENS_10bfloat16_tEfNS_4arch4Sm90ELb1ELb0ELb0ELb1ELb0ELb1ELb0ELb1ELb1ELb0ELb0ELb0EEENS1_21CollectiveEpilogueFwdINS6_IJSA_SC_SB_EEES9_SE_SG_Li256ELb1ELb0ELb0ELb0EEENS1_36VarlenDynamicPersistentTileSchedulerILi128ELi112ELi256ELi32ELb0ELb0ELb1ELb1ELb1ELb1EEEEEEEEEvNT_6ParamsE:
        /* <DEDUP_REMOVED lines=27> */
.L_x_5045:
[----:B------:R-:W-:Y:S05]  /*01b0*/  BSYNC B0 ;  /* 0x0000000000007941 */ /* 0x000fea0003800000 */
.L_x_5044:
        /* <DEDUP_REMOVED lines=41> */
.L_x_5046:
        /* <DEDUP_REMOVED lines=22> */
.L_x_5047:
        /* <DEDUP_REMOVED lines=18> */
.L_x_5048:
        /* <DEDUP_REMOVED lines=22> */
.L_x_5049:
        /* <DEDUP_REMOVED lines=22> */
.L_x_5050:
        /* <DEDUP_REMOVED lines=10> */
.L_x_5053:
        /* <DEDUP_REMOVED lines=18> */
[----:B------:R-:W-:Y:S01]  /*0b50*/  IMAD.MOV.U32 R230, RZ, RZ, RZ ;  /* 0x000000ffffe67224 */ /* 0x000fe200078e00ff */
[----:B------:R-:W-:Y:S01]  /*0b60*/  CS2R R208, SRZ ;  /* 0x0000000000d07805 */ /* 0x000fe2000001ff00 */
[----:B------:R-:W-:Y:S01]  /*0b70*/  IMAD.MOV.U32 R19, RZ, RZ, RZ ;  /* 0x000000ffff137224 */ /* 0x000fe200078e00ff */
[----:B------:R-:W-:Y:S01]  /*0b80*/  SHF.R.S32.HI R3, RZ, 0x1f, R234 ;  /* 0x0000001fff037819 */ /* 0x000fe200000114ea */
[----:B------:R-:W-:-:S03]  /*0b90*/  IMAD.MOV.U32 R205, RZ, RZ, RZ ;  /* 0x000000ffffcd7224 */ /* 0x000fc600078e00ff */
[CC--:B0-----:R-:W-:Y:S02]  /*0ba0*/  LEA.HI R2, R3.reuse, R234.reuse, RZ, 0x4 ;  /* 0x000000ea03027211 */ /* 0x0c1fe400078f20ff */
[----:B------:R-:W-:Y:S02]  /*0bb0*/  LEA.HI R222, R3, R234, RZ, 0x3 ;  /* 0x000000ea03de7211 */ /* 0x000fe400078f18ff */
[----:B------:R-:W-:Y:S01]  /*0bc0*/  SHF.R.S32.HI R5, RZ, 0x4, R2 ;  /* 0x00000004ff057819 */ /* 0x000fe20000011402 */
[----:B------:R-:W-:-:S03]  /*0bd0*/  UIADD3 UR4, UR4, 0x15400, URZ ;  /* 0x0001540004047890 */ /* 0x000fc6000fffe03f */
[----:B------:R-:W-:Y:S02]  /*0be0*/  LEA.HI R4, R2, R5, RZ, 0x1 ;  /* 0x0000000502047211 */ /* 0x000fe400078f08ff */
[----:B--2---:R-:W-:Y:S02]  /*0bf0*/  R2UR UR5, R0 ;  /* 0x00000000000572ca */ /* 0x004fe400000e0000 */
[----:B------:R-:W-:-:S04]  /*0c00*/  LEA.HI R0, R3, R234, RZ, 0x7 ;  /* 0x000000ea03007211 */ /* 0x000fc800078f38ff */
[----:B------:R-:W-:Y:S02]  /*0c10*/  LOP3.LUT R237, R0, 0xffffff80, RZ, 0xc0, !PT ;  /* 0xffffff8000ed7812 */ /* 0x000fe400078ec0ff */
[----:B------:R-:W-:-:S03]  /*0c20*/  SHF.R.S32.HI R14, RZ, 0x7, R0 ;  /* 0x00000007ff0e7819 */ /* 0x000fc60000011400 */
[----:B------:R-:W-:Y:S01]  /*0c30*/  IMAD.IADD R237, R234, 0x1, -R237 ;  /* 0x00000001eaed7824 */ /* 0x000fe200078e0aed */
[----:B------:R-:W-:Y:S01]  /*0c40*/  LEA.HI R0, R0, R14, RZ, 0x1 ;  /* 0x0000000e00007211 */ /* 0x000fe200078f08ff */
[----:B------:R-:W-:Y:S01]  /*0c50*/  ULOP3.LUT UR5, UR5, 0x1, URZ, 0xfc, !UPT ;  /* 0x0000000105057892 */ /* 0x000fe2000f8efc3f */
[----:B------:R-:W-:Y:S02]  /*0c60*/  STL [R1+0x6c], R14 ;  /* 0x00006c0e01007387 */ /* 0x000fe40000100800 */
[----:B------:R-:W-:Y:S02]  /*0c70*/  SHF.R.S32.HI R8, RZ, 0x1f, R237 ;  /* 0x0000001fff087819 */ /* 0x000fe400000114ed */
[----:B------:R-:W-:Y:S02]  /*0c80*/  LOP3.LUT R0, R0, 0x3fffffe, RZ, 0xc0, !PT ;  /* 0x03fffffe00007812 */ /* 0x000fe400078ec0ff */
[CC--:B------:R-:W-:Y:S02]  /*0c90*/  LEA.HI R7, R8.reuse, R237.reuse, RZ, 0x2 ;  /* 0x000000ed08077211 */ /* 0x0c0fe400078f10ff */
[----:B------:R-:W-:Y:S01]  /*0ca0*/  LEA.HI R8, R8, R237, RZ, 0x5 ;  /* 0x000000ed08087211 */ /* 0x000fe200078f28ff */
[----:B------:R-:W-:Y:S01]  /*0cb0*/  IMAD.IADD R0, R14, 0x1, -R0 ;  /* 0x000000010e007824 */ /* 0x000fe200078e0a00 */
[----:B------:R-:W-:-:S02]  /*0cc0*/  SHF.R.S32.HI R9, RZ, 0x2, R7 ;  /* 0x00000002ff097819 */ /* 0x000fc40000011407 */
[----:B------:R-:W-:Y:S02]  /*0cd0*/  SHF.R.S32.HI R6, RZ, 0x1f, R7 ;  /* 0x0000001fff067819 */ /* 0x000fe40000011407 */
[----:B------:R-:W-:Y:S02]  /*0ce0*/  SHF.R.S32.HI R8, RZ, 0x5, R8 ;  /* 0x00000005ff087819 */ /* 0x000fe40000011408 */
[----:B------:R-:W-:Y:S02]  /*0cf0*/  LEA.HI R10, R6, R9, RZ, 0x3 ;  /* 0x00000009060a7211 */ /* 0x000fe400078f18ff */
[----:B------:R-:W-:Y:S02]  /*0d00*/  LOP3.LUT R6, R4, 0x1ffffffe, RZ, 0xc0, !PT ;  /* 0x1ffffffe04067812 */ /* 0x000fe400078ec0ff */
[----:B------:R-:W-:Y:S02]  /*0d10*/  LOP3.LUT R10, R10, 0xfffffff8, RZ, 0xc0, !PT ;  /* 0xfffffff80a0a7812 */ /* 0x000fe400078ec0ff */
[-C--:B------:R-:W-:Y:S01]  /*0d20*/  LEA.HI R4, R3, R234.reuse, RZ, 0x5 ;  /* 0x000000ea03047211 */ /* 0x080fe200078f28ff */
[----:B------:R-:W-:Y:S01]  /*0d30*/  IMAD.IADD R6, R5, 0x1, -R6 ;  /* 0x0000000105067824 */ /* 0x000fe200078e0a06 */
[----:B------:R-:W-:Y:S01]  /*0d40*/  LOP3.LUT R5, R222, 0x1ffffff8, RZ, 0xc0, !PT ;  /* 0x1ffffff8de057812 */ /* 0x000fe200078ec0ff */
[----:B------:R-:W-:Y:S01]  /*0d50*/  IMAD.IADD R9, R9, 0x1, -R10 ;  /* 0x0000000109097824 */ /* 0x000fe200078e0a0a */
[----:B------:R-:W-:-:S02]  /*0d60*/  LEA.HI R10, R3, R234, RZ, 0x2 ;  /* 0x000000ea030a7211 */ /* 0x000fc400078f10ff */
[----:B------:R-:W-:Y:S01]  /*0d70*/  LOP3.LUT R3, R2, 0x3fffff0, RZ, 0xc0, !PT ;  /* 0x03fffff002037812 */ /* 0x000fe200078ec0ff */
[----:B------:R-:W-:Y:S01]  /*0d80*/  IMAD.IADD R5, R234, 0x1, -R5 ;  /* 0x00000001ea057824 */ /* 0x000fe200078e0a05 */
[----:B------:R-:W-:Y:S01]  /*0d90*/  LOP3.LUT R11, R10, 0xfffffffc, RZ, 0xc0, !PT ;  /* 0xfffffffc0a0b7812 */ /* 0x000fe200078ec0ff */
[----:B------:R-:W-:Y:S01]  /*0da0*/  IMAD R9, R8, 0x10, R9 ;  /* 0x0000001008097824 */ /* 0x000fe200078e0209 */
[--C-:B------:R-:W-:Y:S01]  /*0db0*/  SHF.R.S32.HI R204, RZ, 0x2, R10.reuse ;  /* 0x00000002ffcc7819 */ /* 0x100fe2000001140a */
[C---:B------:R-:W-:Y:S01]  /*0dc0*/  IMAD.IADD R3, R234.reuse, 0x1, -R3 ;  /* 0x00000001ea037824 */ /* 0x040fe200078e0a03 */
[----:B------:R-:W-:Y:S01]  /*0dd0*/  SHF.R.S32.HI R13, RZ, 0x1f, R10 ;  /* 0x0000001fff0d7819 */ /* 0x000fe2000001140a */
[----:B------:R-:W-:Y:S01]  /*0de0*/  IMAD.IADD R234, R234, 0x1, -R11 ;  /* 0x00000001eaea7824 */ /* 0x000fe200078e0a0b */
[----:B------:R-:W-:Y:S01]  /*0df0*/  SHF.R.S32.HI R4, RZ, 0x5, R4 ;  /* 0x00000005ff047819 */ /* 0x000fe20000011404 */
[----:B------:R-:W-:Y:S01]  /*0e00*/  VIADD R231, R204, 0x40 ;  /* 0x00000040cce77836 */ /* 0x000fe20000000000 */
[----:B------:R-:W-:Y:S01]  /*0e10*/  LEA.HI R13, R13, R204, RZ, 0x3 ;  /* 0x000000cc0d0d7211 */ /* 0x000fe200078f18ff */
[----:B------:R-:W-:Y:S01]  /*0e20*/  IMAD.SHL.U32 R22, R234, 0x8, RZ ;  /* 0x00000008ea167824 */ /* 0x000fe200078e00ff */
[----:B------:R-:W-:Y:S01]  /*0e30*/  LOP3.LUT R224, R7, 0x7ffffffc, RZ, 0xc0, !PT ;  /* 0x7ffffffc07e07812 */ /* 0x000fe200078ec0ff */
[----:B------:R-:W-:Y:S01]  /*0e40*/  IMAD R3, R4, 0x10, R3 ;  /* 0x0000001004037824 */ /* 0x000fe200078e0203 */
[----:B------:R-:W-:Y:S01]  /*0e50*/  LOP3.LUT R13, R13, 0xfffffff8, RZ, 0xc0, !PT ;  /* 0xfffffff80d0d7812 */ /* 0x000fe200078ec0ff */
[----:B------:R-:W-:Y:S01]  /*0e60*/  VIADD R206, R22, 0x20 ;  /* 0x0000002016ce7836 */ /* 0x000fe20000000000 */
[----:B------:R-:W-:Y:S01]  /*0e70*/  SHF.R.S32.HI R2, RZ, 0x1f, R231 ;  /* 0x0000001fff027819 */ /* 0x000fe200000114e7 */
[----:B------:R-:W-:Y:S01]  /*0e80*/  IMAD R10, R3, 0x8, R6 ;  /* 0x00000008030a7824 */ /* 0x000fe200078e0206 */
[----:B------:R-:W-:Y:S01]  /*0e90*/  SHF.R.S32.HI R222, RZ, 0x3, R222 ;  /* 0x00000003ffde7819 */ /* 0x000fe200000114de */
[----:B------:R-:W-:Y:S01]  /*0ea0*/  IMAD.IADD R221, R204, 0x1, -R13 ;  /* 0x00000001ccdd7824 */ /* 0x000fe200078e0a0d */
[----:B------:R-:W-:Y:S01]  /*0eb0*/  SHF.R.S32.HI R3, RZ, 0x1f, R206 ;  /* 0x0000001fff037819 */ /* 0x000fe200000114ce */
[----:B------:R-:W-:Y:S01]  /*0ec0*/  IMAD.SHL.U32 R210, R231, 0x40, RZ ;  /* 0x00000040e7d27824 */ /* 0x000fe200078e00ff */
[----:B------:R-:W-:Y:S01]  /*0ed0*/  LEA.HI R2, R2, R231, RZ, 0x3 ;  /* 0x000000e702027211 */ /* 0x000fe200078f18ff */
[----:B------:R-:W-:Y:S01]  /*0ee0*/  IMAD.SHL.U32 R211, R221, 0x40, RZ ;  /* 0x00000040ddd37824 */ /* 0x000fe200078e00ff */
[----:B------:R-:W-:Y:S01]  /*0ef0*/  SHF.R.S32.HI R232, RZ, 0x1f, R204 ;  /* 0x0000001fffe87819 */ /* 0x000fe200000114cc */
[----:B------:R-:W-:Y:S01]  /*0f00*/  IMAD.SHL.U32 R217, R4, 0x200, RZ ;  /* 0x0000020004d97824 */ /* 0x000fe200078e00ff */
[-C--:B------:R-:W-:Y:S01]  /*0f10*/  LEA.HI R4, R3, R206.reuse, RZ, 0x6 ;  /* 0x000000ce03047211 */ /* 0x080fe200078f30ff */
[----:B------:R-:W-:Y:S01]  /*0f20*/  VIADD R207, R22, 0x40 ;  /* 0x0000004016cf7836 */ /* 0x000fe20000000000 */
[----:B------:R-:W-:Y:S01]  /*0f30*/  LOP3.LUT R211, R211, 0x1c0, RZ, 0xc0, !PT ;  /* 0x000001c0d3d37812 */ /* 0x000fe200078ec0ff */
[----:B------:R-:W-:Y:S01]  /*0f40*/  IMAD.SHL.U32 R2, R2, 0x40, RZ ;  /* 0x0000004002027824 */ /* 0x000fe200078e00ff */
[----:B------:R-:W-:Y:S01]  /*0f50*/  LEA.HI R3, R3, R206, RZ, 0x3 ;  /* 0x000000ce03037211 */ /* 0x000fe200078f18ff */
[----:B------:R-:W-:Y:S01]  /*0f60*/  IMAD R225, R0, 0x40, R9 ;  /* 0x0000004000e17824 */ /* 0x000fe200078e0209 */
[----:B------:R-:W-:Y:S01]  /*0f70*/  LOP3.LUT R210, R210, 0x1c0, RZ, 0xc0, !PT ;  /* 0x000001c0d2d27812 */ /* 0x000fe200078ec0ff */
[----:B------:R-:W-:Y:S01]  /*0f80*/  IMAD.U32 R0, RZ, RZ, UR5 ;  /* 0x00000005ff007e24 */ /* 0x000fe2000f8e00ff */
[----:B------:R-:W-:Y:S01]  /*0f90*/  SHF.R.S32.HI R6, RZ, 0x1f, R207 ;  /* 0x0000001fff067819 */ /* 0x000fe200000114cf */
[----:B------:R-:W-:Y:S01]  /*0fa0*/  IMAD.SHL.U32 R4, R4, 0x80, RZ ;  /* 0x0000008004047824 */ /* 0x000fe200078e00ff */
[----:B------:R-:W-:Y:S01]  /*0fb0*/  SHF.R.U32.HI R216, RZ, 0x3, R211 ;  /* 0x00000003ffd87819 */ /* 0x000fe200000116d3 */
[----:B------:R-:W-:Y:S01]  /*0fc0*/  IMAD.SHL.U32 R219, R5, 0x8, RZ ;  /* 0x0000000805db7824 */ /* 0x000fe200078e00ff */
[--C-:B------:R-:W-:Y:S01]  /*0fd0*/  LOP3.LUT R11, R211, 0x38, R3.reuse, 0xf8, !PT ;  /* 0x00000038d30b7812 */ /* 0x100fe200078ef803 */
[----:B------:R0:W-:Y:S01]  /*0fe0*/  STL [R1+0x4c], R0 ;  /* 0x00004c0001007387 */ /* 0x0001e20000100800 */
[----:B------:R-:W-:Y:S01]  /*0ff0*/  SHF.R.U32.HI R12, RZ, 0x3, R210 ;  /* 0x00000003ff0c7819 */ /* 0x000fe200000116d2 */
[----:B------:R-:W-:Y:S01]  /*1000*/  IMAD.SHL.U32 R16, R234, 0x4, RZ ;  /* 0x00000004ea107824 */ /* 0x000fe200078e00ff */
[----:B------:R-:W-:Y:S01]  /*1010*/  LOP3.LUT R8, R210, 0x38, R3, 0xf8, !PT ;  /* 0x00000038d2087812 */ /* 0x000fe200078ef803 */
[----:B------:R-:W-:Y:S01]  /*1020*/  IMAD.IADD R224, R237, 0x1, -R224 ;  /* 0x00000001ede07824 */ /* 0x000fe200078e0ae0 */
[----:B------:R-:W-:-:S02]  /*1030*/  LOP3.LUT R218, R2, 0xfffffe00, RZ, 0xc0, !PT ;  /* 0xfffffe0002da7812 */ /* 0x000fc400078ec0ff */
[CC--:B------:R-:W-:Y:S02]  /*1040*/  LEA.HI R2, R6.reuse, R207.reuse, RZ, 0x3 ;  /* 0x000000cf06027211 */ /* 0x0c0fe400078f18ff */
[----:B------:R-:W-:Y:S01]  /*1050*/  LEA.HI R6, R6, R207, RZ, 0x6 ;  /* 0x000000cf06067211 */ /* 0x000fe200078f30ff */
[----:B0-----:R-:W-:Y:S01]  /*1060*/  IMAD.U32 R0, RZ, RZ, UR4 ;  /* 0x00000004ff007e24 */ /* 0x001fe2000f8e00ff */
[----:B------:R-:W-:Y:S02]  /*1070*/  LOP3.LUT R4, R4, 0xffffe000, RZ, 0xc0, !PT ;  /* 0xffffe00004047812 */ /* 0x000fe400078ec0ff */
[----:B------:R-:W-:Y:S01]  /*1080*/  LOP3.LUT R11, R11, R216, RZ, 0x3c, !PT ;  /* 0x000000d80b0b7212 */ /* 0x000fe200078e3cff */
[----:B------:R-:W-:Y:S01]  /*1090*/  IMAD.SHL.U32 R6, R6, 0x80, RZ ;  /* 0x0000008006067824 */ /* 0x000fe200078e00ff */
[----:B------:R-:W-:Y:S01]  /*10a0*/  LOP3.LUT R13, R8, R12, RZ, 0x3c, !PT ;  /* 0x0000000c080d7212 */ /* 0x000fe200078e3cff */
[----:B------:R0:W-:Y:S01]  /*10b0*/  STL [R1+0x68], R0 ;  /* 0x0000680001007387 */ /* 0x0001e20000100800 */
[----:B------:R-:W-:-:S02]  /*10c0*/  LOP3.LUT R7, R210, 0x38, R22, 0xf8, !PT ;  /* 0x00000038d2077812 */ /* 0x000fc400078ef816 */
[-C--:B------:R-:W-:Y:S02]  /*10d0*/  IADD3 R11, R11, R4.reuse, R217 ;  /* 0x000000040b0b7210 */ /* 0x080fe40007ffe0d9 */
[----:B------:R-:W-:Y:S02]  /*10e0*/  IADD3 R4, R13, R4, R218 ;  /* 0x000000040d047210 */ /* 0x000fe40007ffe0da */
[--C-:B------:R-:W-:Y:S02]  /*10f0*/  LOP3.LUT R8, R210, 0x38, R2.reuse, 0xf8, !PT ;  /* 0x00000038d2087812 */ /* 0x100fe400078ef802 */
[----:B------:R-:W-:Y:S01]  /*1100*/  LOP3.LUT R13, R211, 0x38, R2, 0xf8, !PT ;  /* 0x00000038d30d7812 */ /* 0x000fe200078ef802 */
[----:B0-----:R-:W-:Y:S01]  /*1110*/  IMAD.SHL.U32 R0, R10, 0x8, RZ ;  /* 0x000000080a007824 */ /* 0x001fe200078e00ff */
[----:B------:R-:W-:Y:S02]  /*1120*/  LOP3.LUT R7, R218, R7, R12, 0xf6, !PT ;  /* 0x00000007da077212 */ /* 0x000fe400078ef60c */
[----:B------:R-:W-:-:S02]  /*1130*/  SHF.R.S32.HI R236, RZ, 0x3, R3 ;  /* 0x00000003ffec7819 */ /* 0x000fc40000011403 */
[----:B------:R-:W-:Y:S01]  /*1140*/  LOP3.LUT R6, R6, 0xffffe000, RZ, 0xc0, !PT ;  /* 0xffffe00006067812 */ /* 0x000fe200078ec0ff */
[----:B------:R0:W-:Y:S01]  /*1150*/  STL [R1+0x70], R0 ;  /* 0x0000700001007387 */ /* 0x0001e20000100800 */
[----:B------:R-:W-:Y:S02]  /*1160*/  LOP3.LUT R15, R8, R12, RZ, 0x3c, !PT ;  /* 0x0000000c080f7212 */ /* 0x000fe400078e3cff */
[----:B------:R-:W-:Y:S02]  /*1170*/  SHF.R.S32.HI R3, RZ, 0x3, R2 ;  /* 0x00000003ff037819 */ /* 0x000fe40000011402 */
[----:B------:R-:W-:Y:S02]  /*1180*/  LOP3.LUT R13, R13, R216, RZ, 0x3c, !PT ;  /* 0x000000d80d0d7212 */ /* 0x000fe400078e3cff */
[----:B------:R-:W-:Y:S01]  /*1190*/  LEA R2, R7, UR4, 0x1 ;  /* 0x0000000407027c11 */ /* 0x000fe2000f8e08ff */
[----:B------:R1:W-:Y:S01]  /*11a0*/  STL [R1+0x5c], R3 ;  /* 0x00005c0301007387 */ /* 0x0003e20000100800 */
[----:B------:R-:W-:-:S02]  /*11b0*/  IADD3 R15, R15, R6, R218 ;  /* 0x000000060f0f7210 */ /* 0x000fc40007ffe0da */
[----:B0-----:R-:W-:Y:S01]  /*11c0*/  LEA R0, R11, UR4, 0x1 ;  /* 0x000000040b007c11 */ /* 0x001fe2000f8e08ff */
[----:B------:R0:W-:Y:S01]  /*11d0*/  STL [R1+0x60], R2 ;  /* 0x0000600201007387 */ /* 0x0001e20000100800 */
[----:B------:R-:W-:-:S03]  /*11e0*/  IADD3 R13, R13, R6, R217 ;  /* 0x000000060d0d7210 */ /* 0x000fc60007ffe0d9 */
[----:B------:R2:W-:Y:S01]  /*11f0*/  STL [R1+0x64], R0 ;  /* 0x0000640001007387 */ /* 0x0005e20000100800 */
[----:B-1----:R-:W-:Y:S02]  /*1200*/  LEA R3, R4, UR4, 0x1 ;  /* 0x0000000404037c11 */ /* 0x002fe4000f8e08ff */
[----:B0-----:R-:W-:-:S03]  /*1210*/  LEA R2, R13, UR4, 0x1 ;  /* 0x000000040d027c11 */ /* 0x001fc6000f8e08ff */
[----:B------:R0:W-:Y:S01]  /*1220*/  STL [R1+0x54], R3 ;  /* 0x0000540301007387 */ /* 0x0001e20000100800 */
[----:B--2---:R-:W-:-:S05]  /*1230*/  LEA R0, R15, UR4, 0x1 ;  /* 0x000000040f007c11 */ /* 0x004fca000f8e08ff */
[----:B------:R0:W-:Y:S04]  /*1240*/  STL [R1+0x50], R0 ;  /* 0x0000500001007387 */ /* 0x0001e80000100800 */
[----:B------:R0:W-:Y:S02]  /*1250*/  STL [R1+0x58], R2 ;  /* 0x0000580201007387 */ /* 0x0001e40000100800 */
.L_x_5290:
[----:B0-----:R-:W0:Y:S01]  /*1260*/  LDC.64 R2, c[0x0][0xc60] ;  /* 0x00031800ff027b82 */ /* 0x001e220000000a00 */
[----:B------:R-:W-:Y:S01]  /*1270*/  ULDC.64 UR4, c[0x0][0xa28] ;  /* 0x00028a0000047ab9 */ /* 0x000fe20000000a00 */
[----:B------:R-:W-:Y:S01]  /*1280*/  ULDC.64 UR8, c[0x0][0xa18] ;  /* 0x0002860000087ab9 */ /* 0x000fe20000000a00 */
[----:B------:R-:W-:Y:S01]  /*1290*/  ULDC.64 UR6, c[0x0][0xa08] ;  /* 0x0002820000067ab9 */ /* 0x000fe20000000a00 */
[----:B0-----:R-:W-:-:S05]  /*12a0*/  IMAD.WIDE R2, R215, 0x4, R2 ;  /* 0x00000004d7027825 */ /* 0x001fca00078e0202 */
[----:B--2---:R-:W2:Y:S01]  /*12b0*/  LDG.E R229, desc[UR60][R2.64] ;  /* 0x0000003c02e57981 */ /* 0x004ea2000c1e1900 */
[----:B------:R-:W-:Y:S01]  /*12c0*/  ISETP.NE.U32.AND P2, PT, RZ, UR4, PT ;  /* 0x00000004ff007c0c */ /* 0x000fe2000bf45070 */
[----:B------:R-:W-:Y:S01]  /*12d0*/  IMAD.MOV.U32 R0, RZ, RZ, RZ ;  /* 0x000000ffff007224 */ /* 0x000fe200078e00ff */
[----:B------:R-:W-:Y:S01]  /*12e0*/  ISETP.NE.U32.AND P1, PT, RZ, UR8, PT ;  /* 0x00000008ff007c0c */ /* 0x000fe2000bf25070 */
[----:B-----5:R-:W-:Y:S01]  /*12f0*/  IMAD.MOV.U32 R26, RZ, RZ, RZ ;  /* 0x000000ffff1a7224 */ /* 0x020fe200078e00ff */
        /* <DEDUP_REMOVED lines=12> */
[----:B---34-:R-:W-:Y:S01]  /*13c0*/  @P1 IADD3 R4, P2, R227, UR8, RZ ;  /* 0x00000008e3041c10 */ /* 0x018fe2000ff5e0ff */
        /* <DEDUP_REMOVED lines=29> */
.L_x_5055:
[----:B------:R-:W-:Y:S02]  /*15a0*/  IMAD.U32 R2, RZ, RZ, UR5 ;  /* 0x00000005ff027e24 */ /* 0x000fe4000f8e00ff */
[----:B------:R-:W-:Y:S01]  /*15b0*/  IMAD.U32 R27, RZ, RZ, UR4 ;  /* 0x00000004ff1b7e24 */ /* 0x000fe2000f8e00ff */
[----:B------:R-:W-:Y:S06]  /*15c0*/  @!P2 BRA `(.L_x_5056) ;  /* 0x000000000010a947 */ /* 0x000fec0003800000 */
[----:B------:R-:W-:-:S04]  /*15d0*/  IADD3 R4, P0, R227, UR8, RZ ;  /* 0x00000008e3047c10 */ /* 0x000fc8000ff1e0ff */
[----:B------:R-:W-:-:S05]  /*15e0*/  IADD3.X R5, R228, UR9, RZ, P0, !PT ;  /* 0x00000009e4057c10 */ /* 0x000fca00087fe4ff */
[----:B------:R0:W5:Y:S01]  /*15f0*/  LDG.E R27, desc[UR60][R4.64] ;  /* 0x0000003c041b7981 */ /* 0x000162000c1e1900 */
[----:B------:R-:W-:Y:S05]  /*1600*/  BRA `(.L_x_5057) ;  /* 0x0000000000107947 */ /* 0x000fea0003800000 */
.L_x_5056:
[----:B------:R-:W-:Y:S05]  /*1610*/  @!P0 BRA `(.L_x_5057) ;  /* 0x00000000000c8947 */ /* 0x000fea0003800000 */
[----:B------:R-:W2:Y:S04]  /*1620*/  LDG.E R4, desc[UR60][R6.64] ;  /* 0x0000003c06047981 */ /* 0x000ea8000c1e1900 */
[----:B------:R-:W2:Y:S02]  /*1630*/  LDG.E R27, desc[UR60][R6.64+0x4] ;  /* 0x0000043c061b7981 */ /* 0x000ea4000c1e1900 */
[----:B--2---:R-:W-:-:S07]  /*1640*/  IMAD.IADD R27, R27, 0x1, -R4 ;  /* 0x000000011b1b7824 */ /* 0x004fce00078e0a04 */
.L_x_5057:
        /* <DEDUP_REMOVED lines=17> */
[----:B------:R-:W-:-:S05]  /*1760*/  IMAD.MOV R0, RZ, RZ, -R11 ;  /* 0x000000ffff007224 */ /* 0x000fca00078e0a0b */
[----:B------:R-:W-:-:S04]  /*1770*/  VIMNMX R0, RZ, R0, !PT ;  /* 0x00000000ff007248 */ /* 0x000fc80007fe0100 */
[----:B------:R-:W-:-:S05]  /*1780*/  SHF.R.U32.HI R124, RZ, 0x4, R0 ;  /* 0x00000004ff7c7819 */ /* 0x000fca0000011600 */
[----:B------:R-:W-:-:S04]  /*1790*/  IMAD.WIDE.U32 R124, R124, 0x24924925, RZ ;  /* 0x249249257c7c7825 */ /* 0x000fc800078e00ff */
[----:B------:R-:W-:Y:S02]  /*17a0*/  IMAD.MOV.U32 R24, RZ, RZ, R125 ;  /* 0x000000ffff187224 */ /* 0x000fe400078e007d */
[----:B--2---:R-:W-:Y:S01]  /*17b0*/  @P0 IMAD.IADD R2, R8, 0x1, -R3 ;  /* 0x0000000108020824 */ /* 0x004fe200078e0a03 */
[----:B------:R-:W-:-:S03]  /*17c0*/  LEA R8, R213, 0xef, 0x7 ;  /* 0x000000efd5087811 */ /* 0x000fc600078e38ff */
[----:B------:R-:W-:-:S04]  /*17d0*/  IMAD.IADD R220, R11, 0x1, R2 ;  /* 0x000000010bdc7824 */ /* 0x000fc800078e0202 */
        /* <DEDUP_REMOVED lines=9> */
[----:B------:R-:W-:-:S05]  /*1870*/  VIMNMX R148, R3, R148, PT ;  /* 0x0000009403947248 */ /* 0x000fca0003fe0100 */
        /* <DEDUP_REMOVED lines=30> */
.L_x_5060:
[----:B------:R-:W-:Y:S05]  /*1a60*/  BSYNC B6 ;  /* 0x0000000000067941 */ /* 0x000fea0003800000 */
.L_x_5059:
        /* <DEDUP_REMOVED lines=20> */
.L_x_5062:
[----:B------:R-:W-:Y:S05]  /*1bb0*/  BSYNC B6 ;  /* 0x0000000000067941 */ /* 0x000fea0003800000 */
.L_x_5061:
        /* <DEDUP_REMOVED lines=17> */
[----:B------:R-:W-:Y:S01]  /*1cd0*/  VIADD R0, R22, 0x60 ;  /* 0x0000006016007836 */ /* 0x000fe20000000000 */
[----:B------:R-:W-:Y:S01]  /*1ce0*/  ISETP.GE.AND P2, PT, R206, UR6, PT ;  /* 0x00000006ce007c0c */ /* 0x000fe2000bf46270 */
[----:B------:R-:W0:Y:S01]  /*1cf0*/  LDC R35, c[0x0][0x3d4] ;  /* 0x0000f500ff237b82 */ /* 0x000e220000000800 */
[----:B------:R-:W-:Y:S01]  /*1d00*/  ISETP.GE.AND P1, PT, R22, UR6, PT ;  /* 0x0000000616007c0c */ /* 0x000fe2000bf26270 */
[----:B------:R-:W0:Y:S01]  /*1d10*/  S2R R149, SR_TID.X ;  /* 0x0000000000957919 */ /* 0x000e220000002100 */
[----:B------:R-:W-:Y:S01]  /*1d20*/  SEL R6, RZ, 0xffffffff, P2 ;  /* 0xffffffffff067807 */ /* 0x000fe20001000000 */
[----:B-1----:R-:W-:Y:S01]  /*1d30*/  IMAD.SHL.U32 R136, R112, 0x40, RZ ;  /* 0x0000004070887824 */ /* 0x002fe200078e00ff */
[----:B------:R-:W-:Y:S01]  /*1d40*/  SEL R3, RZ, 0x1, P1 ;  /* 0x00000001ff037807 */ /* 0x000fe20000800000 */
[----:B---3--:R-:W-:Y:S01]  /*1d50*/  IMAD.WIDE.U32 R108, R204, R106, R22 ;  /* 0x0000006acc6c7225 */ /* 0x008fe200078e0016 */
[----:B------:R-:W-:-:S02]  /*1d60*/  ISETP.GE.AND P1, PT, R207, UR6, PT ;  /* 0x00000006cf007c0c */ /* 0x000fc4000bf26270 */
[----:B------:R-:W-:Y:S01]  /*1d70*/  ISETP.GE.AND P2, PT, R0, UR6, PT ;  /* 0x0000000600007c0c */ /* 0x000fe2000bf46270 */
[----:B------:R-:W1:Y:S01]  /*1d80*/  @P0 LDC R7, c[0x0][0x42c] ;  /* 0x00010b00ff070b82 */ /* 0x000e620000000800 */
[----:B------:R-:W-:Y:S01]  /*1d90*/  IMAD.SHL.U32 R4, R6, 0x2, RZ ;  /* 0x0000000206047824 */ /* 0x000fe200078e00ff */
[----:B------:R-:W-:Y:S01]  /*1da0*/  SEL R5, RZ, 0x4, P1 ;  /* 0x00000004ff057807 */ /* 0x000fe20000800000 */
[----:B----4-:R-:W-:Y:S01]  /*1db0*/  IMAD.WIDE.U32 R102, R204, R100, R22 ;  /* 0x00000064cc667225 */ /* 0x010fe200078e0016 */
[----:B------:R-:W-:Y:S02]  /*1dc0*/  SEL R6, RZ, 0x8, P2 ;  /* 0x00000008ff067807 */ /* 0x000fe40001000000 */
[----:B------:R-:W-:Y:S01]  /*1dd0*/  LOP3.LUT R4, R4, 0x2, R3, 0xe2, !PT ;  /* 0x0000000204047812 */ /* 0x000fe200078ee203 */
[----:B------:R-:W-:Y:S01]  /*1de0*/  VIADD R3, R22, 0x80 ;  /* 0x0000008016037836 */ /* 0x000fe20000000000 */
[----:B------:R-:W3:Y:S01]  /*1df0*/  @P0 LDC R9, c[0x0][0x430] ;  /* 0x00010c00ff090b82 */ /* 0x000ee20000000800 */
[----:B------:R-:W-:Y:S01]  /*1e00*/  SHF.R.S32.HI R15, RZ, 0x1f, R121 ;  /* 0x0000001fff0f7819 */ /* 0x000fe20000011479 */
[----:B------:R-:W-:Y:S01]  /*1e10*/  IMAD R27, R107, 0x70, RZ ;  /* 0x000000706b1b7824 */ /* 0x000fe200078e02ff */
[----:B------:R-:W-:Y:S01]  /*1e20*/  LOP3.LUT R5, R6, R4, R5, 0xfe, !PT ;  /* 0x0000000406057212 */ /* 0x000fe200078efe05 */
[----:B------:R-:W-:Y:S01]  /*1e30*/  IMAD R133, R101, 0x70, RZ ;  /* 0x0000007065857824 */ /* 0x000fe200078e02ff */
[----:B------:R-:W-:Y:S01]  /*1e40*/  ISETP.GE.AND P1, PT, R3, UR6, PT ;  /* 0x0000000603007c0c */ /* 0x000fe2000bf26270 */
[----:B0-----:R-:W-:Y:S01]  /*1e50*/  IMAD.SHL.U32 R124, R35, 0x2, RZ ;  /* 0x00000002237c7824 */ /* 0x001fe200078e00ff */
[----:B------:R-:W-:-:S02]  /*1e60*/  SHF.R.S32.HI R17, RZ, 0x1f, R16 ;  /* 0x0000001fff117819 */ /* 0x000fc40000011410 */
[----:B------:R-:W-:Y:S02]  /*1e70*/  SEL R6, RZ, 0x10, P1 ;  /* 0x00000010ff067807 */ /* 0x000fe40000800000 */
[-C--:B------:R-:W-:Y:S01]  /*1e80*/  ISETP.GE.AND P3, PT, R207, R35.reuse, PT ;  /* 0x00000023cf00720c */ /* 0x080fe20003f66270 */
[----:B------:R-:W-:Y:S01]  /*1e90*/  IMAD.WIDE.U32 R110, R204, R106, R16 ;  /* 0x0000006acc6e7225 */ /* 0x000fe200078e0010 */
[----:B------:R-:W-:Y:S02]  /*1ea0*/  LOP3.LUT R29, R5, R6, RZ, 0xfc, !PT ;  /* 0x00000006051d7212 */ /* 0x000fe400078efcff */
[----:B------:R-:W-:Y:S01]  /*1eb0*/  ISETP.GE.AND P1, PT, R206, R35, PT ;  /* 0x00000023ce00720c */ /* 0x000fe20003f26270 */
[----:B-1----:R-:W-:Y:S01]  /*1ec0*/  @P0 IMAD.HI.U32 R4, R214, R7, RZ ;  /* 0x00000007d6040227 */ /* 0x002fe200078e00ff */
[----:B------:R-:W-:Y:S02]  /*1ed0*/  LOP3.LUT P2, RZ, R221, 0x4, RZ, 0xc0, !PT ;  /* 0x00000004ddff7812 */ /* 0x000fe4000784c0ff */
[----:B------:R-:W-:Y:S01]  /*1ee0*/  SHF.R.U32.HI R30, RZ, 0x3, R210 ;  /* 0x00000003ff1e7819 */ /* 0x000fe200000116d2 */
[----:B------:R-:W-:Y:S01]  /*1ef0*/  IMAD R6, R15, R112, RZ ;  /* 0x000000700f067224 */ /* 0x000fe200078e02ff */
[----:B------:R-:W-:Y:S01]  /*1f00*/  SHF.L.U64.HI R135, R112, 0x6, R113 ;  /* 0x0000000670877819 */ /* 0x000fe20000010271 */
[----:B------:R-:W-:Y:S01]  /*1f10*/  IMAD.WIDE.U32 R104, R204, R100, R16 ;  /* 0x00000064cc687225 */ /* 0x000fe200078e0010 */
[----:B------:R-:W-:-:S02]  /*1f20*/  SHF.R.S32.HI R146, RZ, 0x1f, R231 ;  /* 0x0000001fff927819 */ /* 0x000fc400000114e7 */
[----:B---3--:R-:W-:Y:S01]  /*1f30*/  @P0 SHF.R.U32.HI R214, RZ, R9, R4 ;  /* 0x00000009ffd60219 */ /* 0x008fe20000011604 */
[C---:B------:R-:W-:Y:S01]  /*1f40*/  IMAD.WIDE.U32 R4, R121.reuse, R112, RZ ;  /* 0x0000007079047225 */ /* 0x040fe200078e00ff */
[----:B------:R-:W-:Y:S02]  /*1f50*/  ISETP.NE.U32.AND P0, PT, RZ, UR8, PT ;  /* 0x00000008ff007c0c */ /* 0x000fe4000bf05070 */
[----:B------:R-:W-:Y:S01]  /*1f60*/  SHF.R.S32.HI R8, RZ, 0x1f, R214 ;  /* 0x0000001fff087819 */ /* 0x000fe200000114d6 */
[----:B------:R-:W-:Y:S01]  /*1f70*/  IMAD R9, R121, R113, R6 ;  /* 0x0000007179097224 */ /* 0x000fe200078e0206 */
[----:B------:R-:W-:Y:S01]  /*1f80*/  ISETP.NE.AND.EX P0, PT, RZ, UR9, PT, P0 ;  /* 0x00000009ff007c0c */ /* 0x000fe2000bf05300 */
[----:B------:R-:W-:Y:S01]  /*1f90*/  IMAD.WIDE.U32 R6, R214, UR4, R22 ;  /* 0x00000004d6067c25 */ /* 0x000fe2000f8e0016 */
[----:B------:R-:W-:-:S03]  /*1fa0*/  LEA.HI R149, R149, 0x8, RZ, 0x19 ;  /* 0x0000000895957811 */ /* 0x000fc600078fc8ff */
[----:B------:R-:W-:Y:S02]  /*1fb0*/  IMAD R11, R8, UR4, RZ ;  /* 0x00000004080b7c24 */ /* 0x000fe4000f8e02ff */
[----:B------:R-:W-:Y:S02]  /*1fc0*/  IMAD.IADD R5, R5, 0x1, R9 ;  /* 0x0000000105057824 */ /* 0x000fe400078e0209 */
[----:B------:R-:W-:Y:S01]  /*1fd0*/  IMAD R11, R214, UR5, R11 ;  /* 0x00000005d60b7c24 */ /* 0x000fe2000f8e020b */
[----:B------:R-:W-:Y:S01]  /*1fe0*/  ULDC.64 UR4, c[0x0][0x2f8] ;  /* 0x0000be0000047ab9 */ /* 0x000fe20000000a00 */
[----:B------:R-:W-:Y:S02]  /*1ff0*/  IMAD.MOV.U32 R114, RZ, RZ, R6 ;  /* 0x000000ffff727224 */ /* 0x000fe400078e0006 */
[----:B------:R-:W-:Y:S02]  /*2000*/  IMAD R9, R8, UR4, RZ ;  /* 0x0000000408097c24 */ /* 0x000fe4000f8e02ff */
[----:B------:R-:W-:-:S02]  /*2010*/  IMAD.IADD R115, R7, 0x1, R11 ;  /* 0x0000000107737824 */ /* 0x000fc400078e020b */
[C---:B------:R-:W-:Y:S02]  /*2020*/  IMAD R9, R214.reuse, UR5, R9 ;  /* 0x00000005d6097c24 */ /* 0x040fe4000f8e0209 */
[----:B------:R-:W-:Y:S01]  /*2030*/  IMAD.WIDE.U32 R4, R214, UR4, R4 ;  /* 0x00000004d6047c25 */ /* 0x000fe2000f8e0004 */
[----:B------:R-:W-:-:S03]  /*2040*/  ULDC.64 UR4, c[0x0][0x300] ;  /* 0x0000c00000047ab9 */ /* 0x000fc60000000a00 */
[----:B------:R-:W-:Y:S02]  /*2050*/  IMAD.IADD R5, R5, 0x1, R9 ;  /* 0x0000000105057824 */ /* 0x000fe400078e0209 */
[----:B------:R-:W-:-:S04]  /*2060*/  IMAD R6, R232, R106, RZ ;  /* 0x0000006ae8067224 */ /* 0x000fc800078e02ff */
[----:B------:R-:W-:-:S04]  /*2070*/  IMAD R11, R204, R107, R6 ;  /* 0x0000006bcc0b7224 */ /* 0x000fc800078e0206 */
[----:B------:R-:W-:Y:S02]  /*2080*/  IMAD.IADD R111, R111, 0x1, R11 ;  /* 0x000000016f6f7824 */ /* 0x000fe400078e020b */
[----:B------:R-:W-:Y:S02]  /*2090*/  IMAD.IADD R109, R11, 0x1, R109 ;  /* 0x000000010b6d7824 */ /* 0x000fe400078e026d */
[----:B-----5:R-:W-:-:S04]  /*20a0*/  IMAD.WIDE.U32 R110, R144, R106, R110 ;  /* 0x0000006a906e7225 */ /* 0x020fc800078e006e */
[----:B------:R-:W-:Y:S01]  /*20b0*/  IMAD.WIDE.U32 R108, R144, R106, R108 ;  /* 0x0000006a906c7225 */ /* 0x000fe200078e006c */
[----:B--2---:R-:W-:-:S04]  /*20c0*/  LOP3.LUT R20, R20, 0xfffffffe, RZ, 0xc0, !PT ;  /* 0xfffffffe14147812 */ /* 0x004fc800078ec0ff */
[----:B------:R-:W-:-:S04]  /*20d0*/  @P3 LOP3.LUT R20, R20, 0x1, RZ, 0xfc, !PT ;  /* 0x0000000114143812 */ /* 0x000fc800078efcff */
[----:B------:R-:W-:-:S04]  /*20e0*/  LOP3.LUT R20, R20, 0xfffffffb, RZ, 0xc0, !PT ;  /* 0xfffffffb14147812 */ /* 0x000fc800078ec0ff */
[----:B------:R-:W-:-:S05]  /*20f0*/  @P2 LOP3.LUT R20, R20, 0x4, RZ, 0xfc, !PT ;  /* 0x0000000414142812 */ /* 0x000fca00078efcff */
[----:B------:R0:W-:Y:S01]  /*2100*/  STL [R1+0x10], R20 ;  /* 0x0000101401007387 */ /* 0x0001e20000100800 */
[----:B------:R-:W-:Y:S02]  /*2110*/  SHF.R.S32.HI R7, RZ, 0x1f, R25 ;  /* 0x0000001fff077819 */ /* 0x000fe40000011419 */
[----:B------:R-:W-:Y:S01]  /*2120*/  SEL R9, R25, RZ, !P0 ;  /* 0x000000ff19097207 */ /* 0x000fe20004000000 */
[----:B------:R-:W-:Y:S01]  /*2130*/  IMAD R25, R113, 0x70, RZ ;  /* 0x0000007071197824 */ /* 0x000fe200078e02ff */
        /* <DEDUP_REMOVED lines=8> */
[----:B------:R-:W-:Y:S02]  /*21c0*/  IMAD R21, R204, R113, R4 ;  /* 0x00000071cc157224 */ /* 0x000fe400078e0204 */
[----:B------:R-:W-:Y:S02]  /*21d0*/  IMAD.IADD R4, R117, 0x1, R13 ;  /* 0x0000000175047824 */ /* 0x000fe400078e020d */
[----:B------:R-:W-:Y:S02]  /*21e0*/  IMAD R8, R8, UR4, RZ ;  /* 0x0000000408087c24 */ /* 0x000fe4000f8e02ff */
[----:B------:R-:W-:Y:S01]  /*21f0*/  IMAD.WIDE.U32 R114, R9, UR4, R114 ;  /* 0x0000000409727c25 */ /* 0x000fe2000f8e0072 */
[----:B------:R-:W-:-:S02]  /*2200*/  IADD3.X R6, R4, R7, R21, P0, !PT ;  /* 0x0000000704067210 */ /* 0x000fc400007fe415 */
[----:B------:R-:W-:Y:S01]  /*2210*/  ISETP.GE.AND P0, PT, R22, R35, PT ;  /* 0x000000231600720c */ /* 0x000fe20003f06270 */
[----:B------:R-:W-:Y:S02]  /*2220*/  IMAD R7, R232, R100, RZ ;  /* 0x00000064e8077224 */ /* 0x000fe400078e02ff */
[----:B------:R-:W-:Y:S01]  /*2230*/  IMAD R39, R9, UR5, R8 ;  /* 0x0000000509277c24 */ /* 0x000fe2000f8e0208 */
[C---:B------:R-:W-:Y:S01]  /*2240*/  SEL R8, R35.reuse, RZ, P3 ;  /* 0x000000ff23087207 */ /* 0x040fe20001800000 */
[----:B------:R-:W-:Y:S01]  /*2250*/  IMAD R11, R204, R101, R7 ;  /* 0x00000065cc0b7224 */ /* 0x000fe200078e0207 */
[C---:B------:R-:W-:Y:S01]  /*2260*/  SEL R7, R35.reuse, RZ, P0 ;  /* 0x000000ff23077207 */ /* 0x040fe20000000000 */
[----:B------:R-:W-:Y:S01]  /*2270*/  IMAD.WIDE.U32 R112, R112, 0x70, RZ ;  /* 0x0000007070707825 */ /* 0x000fe200078e00ff */
[----:B------:R-:W-:Y:S02]  /*2280*/  SEL R9, R35, RZ, P1 ;  /* 0x000000ff23097207 */ /* 0x000fe40000800000 */
[----:B------:R-:W-:Y:S01]  /*2290*/  IADD3 R120, P3, R204, R121, RZ ;  /* 0x00000079cc787210 */ /* 0x000fe20007f7e0ff */
[----:B------:R-:W-:-:S02]  /*22a0*/  IMAD.IADD R7, R22, 0x1, R7 ;  /* 0x0000000116077824 */ /* 0x000fc400078e0207 */
[----:B------:R-:W-:Y:S02]  /*22b0*/  IMAD.IADD R12, R207, 0x1, R8 ;  /* 0x00000001cf0c7824 */ /* 0x000fe400078e0208 */
[----:B------:R-:W-:Y:S01]  /*22c0*/  IMAD.IADD R9, R206, 0x1, R9 ;  /* 0x00000001ce097824 */ /* 0x000fe200078e0209 */
[----:B------:R-:W-:Y:S01]  /*22d0*/  SHF.R.S32.HI R8, RZ, 0x1f, R7 ;  /* 0x0000001fff087819 */ /* 0x000fe20000011407 */
[----:B------:R-:W-:Y:S01]  /*22e0*/  IMAD.IADD R105, R105, 0x1, R11 ;  /* 0x0000000169697824 */ /* 0x000fe200078e020b */
[----:B------:R-:W-:Y:S01]  /*22f0*/  SHF.R.S32.HI R13, RZ, 0x1f, R12 ;  /* 0x0000001fff0d7819 */ /* 0x000fe2000001140c */
[----:B------:R-:W-:Y:S01]  /*2300*/  IMAD.IADD R103, R11, 0x1, R103 ;  /* 0x000000010b677824 */ /* 0x000fe200078e0267 */
[CC--:B------:R-:W-:Y:S01]  /*2310*/  LEA.HI R21, R8.reuse, R7.reuse, RZ, 0x3 ;  /* 0x0000000708157211 */ /* 0x0c0fe200078f18ff */
[----:B------:R-:W-:Y:S01]  /*2320*/  IMAD.IADD R132, R113, 0x1, R25 ;  /* 0x0000000171847824 */ /* 0x000fe200078e0219 */
[----:B------:R-:W-:Y:S01]  /*2330*/  LEA.HI R7, R8, R7, RZ, 0x6 ;  /* 0x0000000708077211 */ /* 0x000fe200078f30ff */
[----:B------:R-:W-:Y:S01]  /*2340*/  IMAD.WIDE.U32 R104, R144, R100, R104 ;  /* 0x0000006490687225 */ /* 0x000fe200078e0068 */
[----:B------:R-:W-:-:S02]  /*2350*/  SHF.R.S32.HI R10, RZ, 0x1f, R9 ;  /* 0x0000001fff0a7819 */ /* 0x000fc40000011409 */
[----:B------:R-:W-:Y:S01]  /*2360*/  SHF.R.S32.HI R8, RZ, 0x6, R7 ;  /* 0x00000006ff087819 */ /* 0x000fe20000011407 */
[----:B------:R-:W-:Y:S01]  /*2370*/  IMAD.WIDE.U32 R102, R144, R100, R102 ;  /* 0x0000006490667225 */ /* 0x000fe200078e0066 */
[----:B------:R-:W-:Y:S02]  /*2380*/  LEA.HI R11, R10, R9, RZ, 0x6 ;  /* 0x000000090a0b7211 */ /* 0x000fe400078f30ff */
[-C--:B------:R-:W-:Y:S01]  /*2390*/  LEA.HI R28, R13, R12.reuse, RZ, 0x3 ;  /* 0x0000000c0d1c7211 */ /* 0x080fe200078f18ff */
[C---:B------:R-:W-:Y:S01]  /*23a0*/  IMAD R143, R8.reuse, 0x1c00, R217 ;  /* 0x00001c00088f7824 */ /* 0x040fe200078e02d9 */
[----:B------:R-:W-:Y:S01]  /*23b0*/  LOP3.LUT R7, R211, 0x38, R21, 0xf8, !PT ;  /* 0x00000038d3077812 */ /* 0x000fe200078ef815 */
[----:B------:R-:W-:Y:S01]  /*23c0*/  IMAD R141, R8, 0x1c00, R218 ;  /* 0x00001c00088d7824 */ /* 0x000fe200078e02da */
[----:B------:R-:W-:Y:S01]  /*23d0*/  LEA.HI R12, R13, R12, RZ, 0x6 ;  /* 0x0000000c0d0c7211 */ /* 0x000fe200078f30ff */
[----:B------:R-:W-:Y:S01]  /*23e0*/  IMAD.X R121, R232, 0x1, R15, P3 ;  /* 0x00000001e8797824 */ /* 0x000fe200018e060f */
[----:B------:R-:W-:Y:S01]  /*23f0*/  SHF.R.S32.HI R11, RZ, 0x6, R11 ;  /* 0x00000006ff0b7819 */ /* 0x000fe2000001140b */
[----:B------:R-:W-:Y:S01]  /*2400*/  IMAD.IADD R38, R115, 0x1, R39 ;  /* 0x0000000173267824 */ /* 0x000fe200078e0227 */
[----:B------:R-:W-:-:S02]  /*2410*/  LOP3.LUT R8, R7, R216, RZ, 0x3c, !PT ;  /* 0x000000d807087212 */ /* 0x000fc400078e3cff */
[----:B------:R-:W-:Y:S01]  /*2420*/  SHF.R.S32.HI R12, RZ, 0x6, R12 ;  /* 0x00000006ff0c7819 */ /* 0x000fe2000001140c */
[--C-:B------:R-:W-:Y:S01]  /*2430*/  IMAD R142, R11, 0x1c00, R217.reuse ;  /* 0x00001c000b8e7824 */ /* 0x100fe200078e02d9 */
[----:B------:R-:W-:Y:S01]  /*2440*/  LOP3.LUT R7, R211, 0x38, R28, 0xf8, !PT ;  /* 0x00000038d3077812 */ /* 0x000fe200078ef81c */
[----:B------:R-:W-:Y:S01]  /*2450*/  IMAD R139, R11, 0x1c00, R218 ;  /* 0x00001c000b8b7824 */ /* 0x000fe200078e02da */
[----:B------:R-:W-:Y:S01]  /*2460*/  LEA.HI R26, R10, R9, RZ, 0x3 ;  /* 0x000000090a1a7211 */ /* 0x000fe200078f18ff */
[C---:B------:R-:W-:Y:S01]  /*2470*/  IMAD R140, R12.reuse, 0x1c00, R217 ;  /* 0x00001c000c8c7824 */ /* 0x040fe200078e02d9 */
[----:B------:R-:W-:Y:S01]  /*2480*/  LOP3.LUT R7, R7, R216, RZ, 0x3c, !PT ;  /* 0x000000d807077212 */ /* 0x000fe200078e3cff */
[----:B------:R-:W-:Y:S01]  /*2490*/  IMAD.IADD R143, R143, 0x1, R8 ;  /* 0x000000018f8f7824 */ /* 0x000fe200078e0208 */
[----:B------:R-:W-:Y:S01]  /*24a0*/  SHF.R.S32.HI R11, RZ, 0x1f, R144 ;  /* 0x0000001fff0b7819 */ /* 0x000fe20000011490 */
[----:B------:R-:W-:Y:S01]  /*24b0*/  IMAD R138, R12, 0x1c00, R218 ;  /* 0x00001c000c8a7824 */ /* 0x000fe200078e02da */
[--C-:B------:R-:W-:Y:S01]  /*24c0*/  LOP3.LUT R9, R211, 0x38, R26.reuse, 0xf8, !PT ;  /* 0x00000038d3097812 */ /* 0x100fe200078ef81a */
[----:B------:R-:W-:Y:S01]  /*24d0*/  IMAD.IADD R140, R140, 0x1, R7 ;  /* 0x000000018c8c7824 */ /* 0x000fe200078e0207 */
[----:B------:R-:W-:Y:S01]  /*24e0*/  LOP3.LUT R8, R210, 0x38, R26, 0xf8, !PT ;  /* 0x00000038d2087812 */ /* 0x000fe200078ef81a */
[----:B------:R-:W-:Y:S01]  /*24f0*/  IMAD R7, R11, R106, RZ ;  /* 0x0000006a0b077224 */ /* 0x000fe200078e02ff */
[----:B------:R-:W-:Y:S01]  /*2500*/  LOP3.LUT R9, R9, R216, RZ, 0x3c, !PT ;  /* 0x000000d809097212 */ /* 0x000fe200078e3cff */
[----:B------:R-:W-:Y:S01]  /*2510*/  IMAD R11, R11, R100, RZ ;  /* 0x000000640b0b7224 */ /* 0x000fe200078e02ff */
[-C--:B------:R-:W-:Y:S01]  /*2520*/  LOP3.LUT R8, R8, R30.reuse, RZ, 0x3c, !PT ;  /* 0x0000001e08087212 */ /* 0x080fe200078e3cff */
[----:B------:R-:W-:Y:S01]  /*2530*/  IMAD R33, R144, R107, R7 ;  /* 0x0000006b90217224 */ /* 0x000fe200078e0207 */
[----:B------:R-:W-:Y:S01]  /*2540*/  LOP3.LUT R10, R210, 0x38, R21, 0xf8, !PT ;  /* 0x00000038d20a7812 */ /* 0x000fe200078ef815 */
[----:B------:R-:W-:Y:S01]  /*2550*/  IMAD R31, R144, R101, R11 ;  /* 0x00000065901f7224 */ /* 0x000fe200078e020b */
[----:B------:R-:W-:Y:S01]  /*2560*/  LOP3.LUT R13, R211, 0x18, R22, 0xf8, !PT ;  /* 0x00000018d30d7812 */ /* 0x000fe200078ef816 */
[----:B------:R-:W-:Y:S01]  /*2570*/  VIADD R11, R22, 0xa0 ;  /* 0x000000a0160b7836 */ /* 0x000fe20000000000 */
[-C--:B------:R-:W-:Y:S01]  /*2580*/  LOP3.LUT R10, R10, R30.reuse, RZ, 0x3c, !PT ;  /* 0x0000001e0a0a7212 */ /* 0x080fe200078e3cff */
[----:B------:R-:W-:Y:S01]  /*2590*/  IMAD.IADD R142, R142, 0x1, R9 ;  /* 0x000000018e8e7824 */ /* 0x000fe200078e0209 */
[----:B------:R-:W-:Y:S01]  /*25a0*/  LOP3.LUT R9, R210, 0x38, R28, 0xf8, !PT ;  /* 0x00000038d2097812 */ /* 0x000fe200078ef81c */
[----:B------:R-:W-:Y:S01]  /*25b0*/  IMAD.IADD R139, R139, 0x1, R8 ;  /* 0x000000018b8b7824 */ /* 0x000fe200078e0208 */
[----:B------:R-:W-:Y:S01]  /*25c0*/  ISETP.GE.AND P2, PT, R11, UR6, PT ;  /* 0x000000060b007c0c */ /* 0x000fe2000bf46270 */
[C---:B------:R-:W-:Y:S01]  /*25d0*/  IMAD.SHL.U32 R8, R106.reuse, 0x40, RZ ;  /* 0x000000406a087824 */ /* 0x040fe200078e00ff */
[----:B------:R-:W-:Y:S01]  /*25e0*/  LOP3.LUT R9, R9, R30, RZ, 0x3c, !PT ;  /* 0x0000001e09097212 */ /* 0x000fe200078e3cff */
[----:B------:R-:W-:Y:S01]  /*25f0*/  IMAD.IADD R141, R141, 0x1, R10 ;  /* 0x000000018d8d7824 */ /* 0x000fe200078e020a */
[C---:B------:R-:W-:Y:S01]  /*2600*/  SHF.L.U64.HI R7, R106.reuse, 0x6, R107 ;  /* 0x000000066a077819 */ /* 0x040fe2000001026b */
[----:B------:R-:W-:Y:S01]  /*2610*/  IMAD.WIDE.U32 R106, R106, 0x70, RZ ;  /* 0x000000706a6a7825 */ /* 0x000fe200078e00ff */
[----:B------:R-:W-:-:S02]  /*2620*/  SEL R30, RZ, 0x20, P2 ;  /* 0x00000020ff1e7807 */ /* 0x000fc40001000000 */
[----:B------:R-:W-:Y:S01]  /*2630*/  LOP3.LUT R12, R13, R216, RZ, 0x3c, !PT ;  /* 0x000000d80d0c7212 */ /* 0x000fe200078e3cff */
[----:B------:R-:W-:Y:S01]  /*2640*/  IMAD.IADD R138, R138, 0x1, R9 ;  /* 0x000000018a8a7824 */ /* 0x000fe200078e0209 */
[C---:B------:R-:W-:Y:S01]  /*2650*/  SHF.L.U64.HI R9, R100.reuse, 0x6, R101 ;  /* 0x0000000664097819 */ /* 0x040fe20000010265 */
[----:B------:R-:W-:Y:S01]  /*2660*/  IMAD.IADD R134, R107, 0x1, R27 ;  /* 0x000000016b867824 */ /* 0x000fe200078e021b */
[----:B0-----:R-:W-:Y:S01]  /*2670*/  SHF.R.S32.HI R20, RZ, 0x3, R21 ;  /* 0x00000003ff147819 */ /* 0x001fe20000011415 */
[C---:B------:R-:W-:Y:S01]  /*2680*/  IMAD.SHL.U32 R10, R100.reuse, 0x40, RZ ;  /* 0x00000040640a7824 */ /* 0x040fe200078e00ff */
[----:B------:R-:W-:Y:S01]  /*2690*/  SHF.R.S32.HI R25, RZ, 0x3, R26 ;  /* 0x00000003ff197819 */ /* 0x000fe2000001141a */
[----:B------:R-:W-:Y:S01]  /*26a0*/  IMAD.WIDE.U32 R100, R100, 0x70, RZ ;  /* 0x0000007064647825 */ /* 0x000fe200078e00ff */
[----:B------:R-:W-:Y:S02]  /*26b0*/  SHF.R.S32.HI R27, RZ, 0x3, R28 ;  /* 0x00000003ff1b7819 */ /* 0x000fe4000001141c */
[----:B------:R-:W-:Y:S01]  /*26c0*/  LOP3.LUT R37, R29, R30, RZ, 0xfc, !PT ;  /* 0x0000001e1d257212 */ /* 0x000fe200078efcff */
[----:B------:R-:W-:Y:S01]  /*26d0*/  IMAD.IADD R137, R217, 0x1, R12 ;  /* 0x00000001d9897824 */ /* 0x000fe200078e020c */
[----:B------:R-:W-:Y:S01]  /*26e0*/  LOP3.LUT R21, R21, 0xfffffff8, RZ, 0xc0, !PT ;  /* 0xfffffff815157812 */ /* 0x000fe200078ec0ff */
        /* <DEDUP_REMOVED lines=9> */
[----:B------:R-:W-:-:S02]  /*2780*/  LOP3.LUT R35, R37, 0x8, RZ, 0xc0, !PT ;  /* 0x0000000825237812 */ /* 0x000fc400078ec0ff */
[----:B------:R-:W-:Y:S02]  /*2790*/  LOP3.LUT R36, R37, 0x10, RZ, 0xc0, !PT ;  /* 0x0000001025247812 */ /* 0x000fe400078ec0ff */
[----:B------:R-:W-:Y:S02]  /*27a0*/  LOP3.LUT R29, R29, 0x1, RZ, 0xc0, !PT ;  /* 0x000000011d1d7812 */ /* 0x000fe400078ec0ff */
[----:B------:R-:W-:Y:S02]  /*27b0*/  SHF.R.S32.HI R30, RZ, 0x1f, R21 ;  /* 0x0000001fff1e7819 */ /* 0x000fe40000011415 */
[----:B------:R-:W-:Y:S02]  /*27c0*/  SHF.R.S32.HI R31, RZ, 0x1f, R26 ;  /* 0x0000001fff1f7819 */ /* 0x000fe4000001141a */
[----:B------:R-:W-:Y:S02]  /*27d0*/  SHF.R.S32.HI R32, RZ, 0x1f, R28 ;  /* 0x0000001fff207819 */ /* 0x000fe4000001141c */
[----:B------:R-:W-:-:S07]  /*27e0*/  LOP3.LUT R37, R37, 0x20, RZ, 0xc0, !PT ;  /* 0x0000002025257812 */ /* 0x000fce00078ec0ff */
.L_x_5162:
[----:B------:R-:W2:Y:S01]  /*27f0*/  LDL.LU R43, [R1+0x10] ;  /* 0x00001000012b7983 */ /* 0x000ea20000300800 */
[----:B-----5:R-:W-:Y:S01]  /*2800*/  VIADD R49, R24, 0xffffffff ;  /* 0xffffffff18317836 */ /* 0x020fe20000000000 */
[----:B------:R-:W0:Y:S01]  /*2810*/  LDC.64 R122, c[0x0][0x2d8] ;  /* 0x0000b600ff7a7b82 */ /* 0x000e220000000a00 */
[----:B------:R-:W-:Y:S01]  /*2820*/  LOP3.LUT P5, RZ, R221, 0x4, RZ, 0xc0, !PT ;  /* 0x00000004ddff7812 */ /* 0x000fe200078ac0ff */
        /* <DEDUP_REMOVED lines=13> */
[----:B------:R-:W-:Y:S02]  /*2900*/  ISETP.GT.AND P3, PT, R49, R125, PT ;  /* 0x0000007d3100720c */ /* 0x000fe40003f64270 */
[----:B0-----:R-:W-:-:S02]  /*2910*/  LEA R44, P2, R24, R122, 0x1 ;  /* 0x0000007a182c7211 */ /* 0x001fc400078408ff */
[----:B------:R-:W-:Y:S02]  /*2920*/  LEA R46, P4, R41, R122, 0x1 ;  /* 0x0000007a292e7211 */ /* 0x000fe400078808ff */
[-C--:B------:R-:W-:Y:S01]  /*2930*/  LEA.HI.X R45, R24, R123.reuse, R40, 0x1, P2 ;  /* 0x0000007b182d7211 */ /* 0x080fe200010f0c28 */
[----:B------:R-:W-:Y:S01]  /*2940*/  IMAD.MOV.U32 R24, RZ, RZ, R49 ;  /* 0x000000ffff187224 */ /* 0x000fe200078e0031 */
[----:B-1----:R-:W-:Y:S02]  /*2950*/  ISETP.GE.AND P2, PT, R119, 0x1, PT ;  /* 0x000000017700780c */ /* 0x002fe40003f46270 */
[----:B------:R-:W-:Y:S01]  /*2960*/  LEA.HI.X R47, R41, R123, R42, 0x1, P4 ;  /* 0x0000007b292f7211 */ /* 0x000fe200020f0c2a */
[C---:B------:R-:W-:Y:S02]  /*2970*/  VIADD R41, R39.reuse, 0x20 ;  /* 0x0000002027297836 */ /* 0x040fe40000000000 */
[C---:B------:R-:W-:Y:S02]  /*2980*/  @P5 VIADD R41, R39.reuse, 0xffffffe0 ;  /* 0xffffffe027295836 */ /* 0x040fe40000000000 */
[----:B------:R-:W-:-:S02]  /*2990*/  IMAD R39, R39, 0x2, R118 ;  /* 0x0000000227277824 */ /* 0x000fc400078e0276 */
[----:B------:R-:W-:Y:S01]  /*29a0*/  IMAD R96, R41, 0x2, R118 ;  /* 0x0000000229607824 */ /* 0x000fe200078e0276 */
        /* <DEDUP_REMOVED lines=78> */
.L_x_5067:
[----:B------:R-:W-:Y:S05]  /*2e90*/  BSYNC B1 ;  /* 0x0000000000017941 */ /* 0x000fea0003800000 */
.L_x_5066:
        /* <DEDUP_REMOVED lines=61> */
.L_x_5069:
[----:B------:R-:W-:Y:S05]  /*3270*/  BSYNC B1 ;  /* 0x0000000000017941 */ /* 0x000fea0003800000 */
.L_x_5068:
        /* <DEDUP_REMOVED lines=64> */
[----:B------:R-:W-:-:S04]  /*3680*/  PRMT R175, R42, 0x7610, R175 ;  /* 0x000076102aaf7816 */ /* 0x000fc800000000af */
        /* <DEDUP_REMOVED lines=35> */
.L_x_5070:
[----:B------:R-:W-:Y:S01]  /*38c0*/  IMAD R98, R19, 0x8, R18 ;  /* 0x0000000813627824 */ /* 0x000fe200078e0212 */
[----:B------:R-:W-:Y:S01]  /*38d0*/  SHF.L.U32 R99, R209, 0x1f, RZ ;  /* 0x0000001fd1637819 */ /* 0x000fe200000006ff */
[----:B------:R-:W-:Y:S03]  /*38e0*/  BSSY B1, `(.L_x_5071) ;  /* 0x0000003000017945 */ /* 0x000fe60003800000 */
[----:B------:R-:W0:Y:S02]  /*38f0*/  SYNCS.PHASECHK.TRANS64.TRYWAIT P5, [R98+URZ+0x36890], R99 ;  /* 0x03689063620075a7 */ /* 0x000e2400080a017f */
[----:B0-----:R-:W-:Y:S05]  /*3900*/  @!P5 BRA `(.L_x_5072) ;  /* 0x000002800038d947 */ /* 0x001fea0003800000 */
.L_x_5399:
[----:B------:R-:W-:Y:S05]  /*3910*/  BSYNC B1 ;  /* 0x0000000000017941 */ /* 0x000fea0003800000 */
.L_x_5071:
        /* <DEDUP_REMOVED lines=29> */
[-C--:B------:R-:W-:Y:S01]  /*3af0*/  FMUL.FTZ R42, R42, R165.reuse ;  /* 0x000000a52a2a7220 */ /* 0x080fe20000410000 */
        /* <DEDUP_REMOVED lines=24> */
.L_x_5078:
[----:B------:R-:W-:Y:S05]  /*3c80*/  BSYNC B3 ;  /* 0x0000000000037941 */ /* 0x000fea0003800000 */
.L_x_5077:
[----:B--2---:R1:W-:Y:S02]  /*3c90*/  STG.E.128 desc[UR60][R46.64], R40 ;  /* 0x000000282e007986 */ /* 0x0043e4000c101d3c */
.L_x_5076:
[----:B------:R-:W-:Y:S05]  /*3ca0*/  BSYNC B2 ;  /* 0x0000000000027941 */ /* 0x000fea0003800000 */
.L_x_5075:
        /* <DEDUP_REMOVED lines=53> */
.L_x_5082:
[----:B------:R-:W-:Y:S05]  /*4000*/  BSYNC B3 ;  /* 0x0000000000037941 */ /* 0x000fea0003800000 */
.L_x_5081:
[----:B--2---:R2:W-:Y:S02]  /*4010*/  STG.E.128 desc[UR60][R46.64+0x40], R40 ;  /* 0x000040282e007986 */ /* 0x0045e4000c101d3c */
.L_x_5080:
[----:B------:R-:W-:Y:S05]  /*4020*/  BSYNC B2 ;  /* 0x0000000000027941 */ /* 0x000fea0003800000 */
.L_x_5079:
        /* <DEDUP_REMOVED lines=53> */
.L_x_5086:
[----:B------:R-:W-:Y:S05]  /*4380*/  BSYNC B3 ;  /* 0x0000000000037941 */ /* 0x000fea0003800000 */
.L_x_5085:
[----:B--2---:R3:W-:Y:S02]  /*4390*/  STG.E.128 desc[UR60][R46.64+0x80], R40 ;  /* 0x000080282e007986 */ /* 0x0047e4000c101d3c */
.L_x_5084:
[----:B------:R-:W-:Y:S05]  /*43a0*/  BSYNC B2 ;  /* 0x0000000000027941 */ /* 0x000fea0003800000 */
.L_x_5083:
        /* <DEDUP_REMOVED lines=14> */
[----:B------:R-:W-:Y:S01]  /*4490*/  PRMT R183, R183, 0x5410, R84 ;  /* 0x00005410b7b77816 */ /* 0x000fe20000000054 */
[----:B------:R-:W-:Y:S01]  /*44a0*/  IMAD.U32 R84, R41, 0x10000, RZ ;  /* 0x0001000029547824 */ /* 0x000fe200078e00ff */
[----:B------:R-:W-:Y:S01]  /*44b0*/  PRMT R187, R187, 0x5410, R82 ;  /* 0x00005410bbbb7816 */ /* 0x000fe20000000052 */
[----:B------:R-:W-:Y:S01]  /*44c0*/  IMAD.U32 R82, R188, 0x10000, RZ ;  /* 0x00010000bc527824 */ /* 0x000fe200078e00ff */
[----:B------:R-:W-:-:S02]  /*44d0*/  LOP3.LUT R81, R42, 0xffff0000, RZ, 0xc0, !PT ;  /* 0xffff00002a517812 */ /* 0x000fc400078ec0ff */
[----:B------:R-:W-:Y:S01]  /*44e0*/  PRMT R182, R182, 0x5410, R85 ;  /* 0x00005410b6b67816 */ /* 0x000fe20000000055 */
[----:B------:R-:W-:Y:S01]  /*44f0*/  IMAD.U32 R85, R183, 0x10000, RZ ;  /* 0x00010000b7557824 */ /* 0x000fe200078e00ff */
        /* <DEDUP_REMOVED lines=33> */
.L_x_5090:
[----:B------:R-:W-:Y:S05]  /*4710*/  BSYNC B3 ;  /* 0x0000000000037941 */ /* 0x000fea0003800000 */
.L_x_5089:
[----:B--2---:R4:W-:Y:S02]  /*4720*/  STG.E.128 desc[UR60][R46.64+0xc0], R40 ;  /* 0x0000c0282e007986 */ /* 0x0049e4000c101d3c */
.L_x_5088:
[----:B------:R-:W-:Y:S05]  /*4730*/  BSYNC B2 ;  /* 0x0000000000027941 */ /* 0x000fea0003800000 */
.L_x_5087:
        /* <DEDUP_REMOVED lines=9> */
[----:B------:R-:W-:Y:S01]  /*47d0*/  SHF.R.U64 R83, R76, 0x10, R77 ;  /* 0x000000104c537819 */ /* 0x000fe2000000124d */
[----:B--2---:R-:W-:Y:S01]  /*47e0*/  IMAD.U32 R76, R42, 0x10000, RZ ;  /* 0x000100002a4c7824 */ /* 0x004fe200078e00ff */
        /* <DEDUP_REMOVED lines=17> */
[----:B------:R-:W-:Y:S01]  /*4900*/  LOP3.LUT R181, R181, 0xffff0000, RZ, 0xc0, !PT ;  /* 0xffff0000b5b57812 */ /* 0x000fe200078ec0ff */
[----:B------:R-:W-:Y:S01]  /*4910*/  FMUL.FTZ R85, R78, R80 ;  /* 0x000000504e557220 */ /* 0x000fe20000410000 */
[----:B------:R-:W-:Y:S01]  /*4920*/  LOP3.LUT R179, R179, 0xffff0000, RZ, 0xc0, !PT ;  /* 0xffff0000b3b37812 */ /* 0x000fe200078ec0ff */
[----:B------:R-:W-:Y:S01]  /*4930*/  IMAD.U32 R180, R180, 0x10000, RZ ;  /* 0x00010000b4b47824 */ /* 0x000fe200078e00ff */
[----:B------:R-:W-:Y:S01]  /*4940*/  LOP3.LUT R78, R40, 0xffff0000, RZ, 0xc0, !PT ;  /* 0xffff0000284e7812 */ /* 0x000fe200078ec0ff */
[----:B------:R-:W-:-:S02]  /*4950*/  IMAD.U32 R178, R178, 0x10000, RZ ;  /* 0x00010000b2b27824 */ /* 0x000fc400078e00ff */
[C---:B------:R-:W-:Y:S01]  /*4960*/  FFMA.FTZ R85, R79.reuse, R82, R85 ;  /* 0x000000524f557223 */ /* 0x040fe20000010055 */
[----:B------:R-:W-:Y:S02]  /*4970*/  IMAD.U32 R41, R40, 0x10000, RZ ;  /* 0x0001000028297824 */ /* 0x000fe400078e00ff */
[----:B------:R-:W-:Y:S01]  /*4980*/  FFMA.FTZ R40, R79, R80, -R84 ;  /* 0x000000504f287223 */ /* 0x000fe20000010854 */
[C---:B------:R-:W-:Y:S01]  /*4990*/  FFMA.FTZ R87, R76.reuse, R81, -R87 ;  /* 0x000000514c577223 */ /* 0x040fe20000010857 */
[----:B------:R-:W-:Y:S01]  /*49a0*/  FFMA.FTZ R76, R76, R83, R77 ;  /* 0x000000534c4c7223 */ /* 0x000fe2000001004d */
[C---:B------:R-:W-:Y:S01]  /*49b0*/  FMUL.FTZ R80, R42.reuse, R181 ;  /* 0x000000b52a507220 */ /* 0x040fe20000410000 */
[----:B------:R-:W-:Y:S01]  /*49c0*/  FMUL.FTZ R82, R42, R179 ;  /* 0x000000b32a527220 */ /* 0x000fe20000410000 */
[----:B------:R-:W-:Y:S02]  /*49d0*/  IMAD.U32 R43, R43, 0x10000, RZ ;  /* 0x000100002b2b7824 */ /* 0x000fe400078e00ff */
        /* <DEDUP_REMOVED lines=11> */
.L_x_5094:
[----:B------:R-:W-:Y:S05]  /*4a90*/  BSYNC B3 ;  /* 0x0000000000037941 */ /* 0x000fea0003800000 */
.L_x_5093:
[----:B--2---:R1:W-:Y:S02]  /*4aa0*/  STG.E.128 desc[UR60][R46.64+0x100], R40 ;  /* 0x000100282e007986 */ /* 0x0043e4000c101d3c */
.L_x_5092:
[----:B------:R-:W-:Y:S05]  /*4ab0*/  BSYNC B2 ;  /* 0x0000000000027941 */ /* 0x000fea0003800000 */
.L_x_5091:
        /* <DEDUP_REMOVED lines=27> */
[----:B------:R-:W-:Y:S01]  /*4c70*/  FMUL.FTZ R74, R74, R76 ;  /* 0x0000004c4a4a7220 */ /* 0x000fe20000410000 */
[----:B------:R-:W-:Y:S01]  /*4c80*/  FMUL.FTZ R84, R75, R80 ;  /* 0x000000504b547220 */ /* 0x000fe20000410000 */
[----:B------:R-:W-:Y:S01]  /*4c90*/  LOP3.LUT R171, R171, 0xffff0000, RZ, 0xc0, !PT ;  /* 0xffff0000abab7812 */ /* 0x000fe200078ec0ff */
[C---:B------:R-:W-:Y:S02]  /*4ca0*/  IMAD.U32 R41, R40.reuse, 0x10000, RZ ;  /* 0x0001000028297824 */ /* 0x040fe400078e00ff */
[----:B------:R-:W-:Y:S01]  /*4cb0*/  FFMA.FTZ R77, R43, R77, R74 ;  /* 0x0000004d2b4d7223 */ /* 0x000fe2000001004a */
[-C--:B------:R-:W-:Y:S01]  /*4cc0*/  FMUL.FTZ R74, R75, R78.reuse ;  /* 0x0000004e4b4a7220 */ /* 0x080fe20000410000 */
[----:B------:R-:W-:Y:S01]  /*4cd0*/  LOP3.LUT R173, R173, 0xffff0000, RZ, 0xc0, !PT ;  /* 0xffff0000adad7812 */ /* 0x000fe200078ec0ff */
[C---:B------:R-:W-:Y:S01]  /*4ce0*/  FFMA.FTZ R84, R73.reuse, R78, -R84 ;  /* 0x0000004e49547223 */ /* 0x040fe20000010854 */
[----:B------:R-:W-:Y:S01]  /*4cf0*/  LOP3.LUT R40, R40, 0xffff0000, RZ, 0xc0, !PT ;  /* 0xffff000028287812 */ /* 0x000fe200078ec0ff */
[----:B------:R-:W-:Y:S01]  /*4d00*/  FFMA.FTZ R73, R73, R80, R74 ;  /* 0x0000005049497223 */ /* 0x000fe2000001004a */
[----:B------:R-:W-:-:S02]  /*4d10*/  IMAD.U32 R174, R174, 0x10000, RZ ;  /* 0x00010000aeae7824 */ /* 0x000fc400078e00ff */
[C---:B------:R-:W-:Y:S01]  /*4d20*/  FMUL.FTZ R75, R72.reuse, R171 ;  /* 0x000000ab484b7220 */ /* 0x040fe20000410000 */
[-C--:B------:R-:W-:Y:S01]  /*4d30*/  FMUL.FTZ R74, R72, R173.reuse ;  /* 0x000000ad484a7220 */ /* 0x080fe20000410000 */
[----:B------:R-:W-:Y:S01]  /*4d40*/  FFMA.FTZ R82, R43, R76, -R82 ;  /* 0x0000004c2b527223 */ /* 0x000fe20000010852 */
        /* <DEDUP_REMOVED lines=8> */
[----:B------:R-:W-:Y:S02]  /*4dd0*/  F2FP.BF16.F32.PACK_AB R40, R43, R72 ;  /* 0x000000482b28723e */ /* 0x000fe400000010ff */
[----:B------:R-:W-:Y:S01]  /*4de0*/  F2FP.BF16.F32.PACK_AB R42, R73, R84 ;  /* 0x00000054492a723e */ /* 0x000fe200000010ff */
[----:B------:R-:W-:-:S07]  /*4df0*/  IMAD.MOV.U32 R43, RZ, RZ, R74 ;  /* 0x000000ffff2b7224 */ /* 0x000fce00078e004a */
.L_x_5096:
[----:B------:R-:W-:Y:S05]  /*4e00*/  BSYNC B2 ;  /* 0x0000000000027941 */ /* 0x000fea0003800000 */
.L_x_5095:
[----:B--2---:R1:W-:Y:S02]  /*4e10*/  STG.E.128 desc[UR60][R46.64+0x140], R40 ;  /* 0x000140282e007986 */ /* 0x0043e4000c101d3c */
.L_x_5074:
[----:B------:R-:W-:Y:S05]  /*4e20*/  BSYNC B1 ;  /* 0x0000000000017941 */ /* 0x000fea0003800000 */
.L_x_5073:
        /* <DEDUP_REMOVED lines=54> */
.L_x_5101:
[----:B------:R-:W-:Y:S05]  /*5190*/  BSYNC B2 ;  /* 0x0000000000027941 */ /* 0x000fea0003800000 */
.L_x_5100:
[----:B--2---:R1:W-:Y:S02]  /*51a0*/  STG.E.128 desc[UR60][R44.64], R40 ;  /* 0x000000282c007986 */ /* 0x0043e4000c101d3c */
.L_x_5099:
[----:B------:R-:W-:Y:S05]  /*51b0*/  BSYNC B1 ;  /* 0x0000000000017941 */ /* 0x000fea0003800000 */
.L_x_5098:
        /* <DEDUP_REMOVED lines=54> */
.L_x_5105:
[----:B------:R-:W-:Y:S05]  /*5520*/  BSYNC B2 ;  /* 0x0000000000027941 */ /* 0x000fea0003800000 */
.L_x_5104:
[----:B--2---:R1:W-:Y:S02]  /*5530*/  STG.E.128 desc[UR60][R44.64+0x40], R40 ;  /* 0x000040282c007986 */ /* 0x0043e4000c101d3c */
.L_x_5103:
[----:B------:R-:W-:Y:S05]  /*5540*/  BSYNC B1 ;  /* 0x0000000000017941 */ /* 0x000fea0003800000 */
.L_x_5102:
        /* <DEDUP_REMOVED lines=54> */
.L_x_5109:
[----:B------:R-:W-:Y:S05]  /*58b0*/  BSYNC B2 ;  /* 0x0000000000027941 */ /* 0x000fea0003800000 */
.L_x_5108:
[----:B--2---:R1:W-:Y:S02]  /*58c0*/  STG.E.128 desc[UR60][R44.64+0x80], R40 ;  /* 0x000080282c007986 */ /* 0x0043e4000c101d3c */
.L_x_5107:
[----:B------:R-:W-:Y:S05]  /*58d0*/  BSYNC B1 ;  /* 0x0000000000017941 */ /* 0x000fea0003800000 */
.L_x_5106:
        /* <DEDUP_REMOVED lines=54> */
.L_x_5113:
[----:B------:R-:W-:Y:S05]  /*5c40*/  BSYNC B2 ;  /* 0x0000000000027941 */ /* 0x000fea0003800000 */
.L_x_5112:
[----:B--2---:R1:W-:Y:S02]  /*5c50*/  STG.E.128 desc[UR60][R44.64+0xc0], R40 ;  /* 0x0000c0282c007986 */ /* 0x0043e4000c101d3c */
.L_x_5111:
[----:B------:R-:W-:Y:S05]  /*5c60*/  BSYNC B1 ;  /* 0x0000000000017941 */ /* 0x000fea0003800000 */
.L_x_5110:
        /* <DEDUP_REMOVED lines=54> */
.L_x_5117:
[----:B------:R-:W-:Y:S05]  /*5fd0*/  BSYNC B2 ;  /* 0x0000000000027941 */ /* 0x000fea0003800000 */
.L_x_5116:
[----:B--2---:R1:W-:Y:S02]  /*5fe0*/  STG.E.128 desc[UR60][R44.64+0x100], R40 ;  /* 0x000100282c007986 */ /* 0x0043e4000c101d3c */
.L_x_5115:
[----:B------:R-:W-:Y:S05]  /*5ff0*/  BSYNC B1 ;  /* 0x0000000000017941 */ /* 0x000fea0003800000 */
.L_x_5114:
        /* <DEDUP_REMOVED lines=53> */
.L_x_5119:
[----:B------:R-:W-:Y:S05]  /*6350*/  BSYNC B1 ;  /* 0x0000000000017941 */ /* 0x000fea0003800000 */
.L_x_5118:
[----:B--2---:R1:W-:Y:S01]  /*6360*/  STG.E.128 desc[UR60][R44.64+0x140], R40 ;  /* 0x000140282c007986 */ /* 0x0043e2000c101d3c */
[----:B------:R-:W-:Y:S05]  /*6370*/  BRA `(.L_x_5097) ;  /* 0x0000004000447947 */ /* 0x000fea0003800000 */
.L_x_5065:
        /* <DEDUP_REMOVED lines=47> */
.L_x_5121:
[----:B------:R-:W-:Y:S05]  /*6670*/  BSYNC B1 ;  /* 0x0000000000017941 */ /* 0x000fea0003800000 */
.L_x_5120:
        /* <DEDUP_REMOVED lines=47> */
.L_x_5123:
[----:B------:R-:W-:Y:S05]  /*6970*/  BSYNC B1 ;  /* 0x0000000000017941 */ /* 0x000fea0003800000 */
.L_x_5122:
[----:B0-----:R-:W2:Y:S01]  /*6980*/  LDL R88, [R1+0x4c] ;  /* 0x00004c0001587983 */ /* 0x001ea20000100800 */
[----:B------:R-:W-:Y:S01]  /*6990*/  IMAD.MOV.U32 R89, RZ, RZ, R41 ;  /* 0x000000ffff597224 */ /* 0x000fe200078e0029 */
[----:B------:R-:W-:Y:S01]  /*69a0*/  PRMT R175, R94, 0x7610, R175 ;  /* 0x000076105eaf7816 */ /* 0x000fe200000000af */
[----:B------:R-:W-:Y:S02]  /*69b0*/  IMAD.MOV.U32 R90, RZ, RZ, R44 ;  /* 0x000000ffff5a7224 */ /* 0x000fe400078e002c */
[----:B------:R-:W-:Y:S01]  /*69c0*/  IMAD.MOV.U32 R91, RZ, RZ, R45 ;  /* 0x000000ffff5b7224 */ /* 0x000fe200078e002d */
[----:B------:R-:W-:Y:S01]  /*69d0*/  PRMT R178, R89, 0x7610, R178 ;  /* 0x0000761059b27816 */ /* 0x000fe200000000b2 */
[----:B------:R-:W-:-:S03]  /*69e0*/  IMAD.MOV.U32 R89, RZ, RZ, R47 ;  /* 0x000000ffff597224 */ /* 0x000fc600078e002f */
[----:B------:R-:W-:Y:S01]  /*69f0*/  PRMT R180, R91, 0x5410, R90 ;  /* 0x000054105bb47816 */ /* 0x000fe2000000005a */
[----:B------:R-:W-:Y:S02]  /*6a00*/  IMAD.MOV.U32 R90, RZ, RZ, R48 ;  /* 0x000000ffff5a7224 */ /* 0x000fe400078e0030 */
[----:B------:R-:W-:-:S03]  /*6a10*/  IMAD.MOV.U32 R91, RZ, RZ, R49 ;  /* 0x000000ffff5b7224 */ /* 0x000fc600078e0031 */
[----:B------:R-:W-:Y:S01]  /*6a20*/  PRMT R182, R182, 0x5410, R90 ;  /* 0x00005410b6b67816 */ /* 0x000fe2000000005a */
[----:B------:R-:W-:Y:S01]  /*6a30*/  IMAD.MOV.U32 R90, RZ, RZ, R52 ;  /* 0x000000ffff5a7224 */ /* 0x000fe200078e0034 */
[----:B------:R-:W-:Y:S01]  /*6a40*/  PRMT R162, R91, 0x7610, R162 ;  /* 0x000076105ba27816 */ /* 0x000fe200000000a2 */
[----:B------:R-:W-:-:S03]  /*6a50*/  IMAD.MOV.U32 R91, RZ, RZ, R53 ;  /* 0x000000ffff5b7224 */ /* 0x000fc600078e0035 */
[----:B------:R-:W-:Y:S01]  /*6a60*/  PRMT R178, R178, 0x5410, R90 ;  /* 0x00005410b2b27816 */ /* 0x000fe2000000005a */
[----:B------:R-:W-:-:S05]  /*6a70*/  IMAD.MOV.U32 R90, RZ, RZ, R56 ;  /* 0x000000ffff5a7224 */ /* 0x000fca00078e0038 */
[----:B------:R-:W-:Y:S01]  /*6a80*/  PRMT R182, R90, 0x7610, R182 ;  /* 0x000076105ab67816 */ /* 0x000fe200000000b6 */
[----:B------:R-:W-:-:S05]  /*6a90*/  IMAD.MOV.U32 R90, RZ, RZ, R60 ;  /* 0x000000ffff5a7224 */ /* 0x000fca00078e003c */
        /* <DEDUP_REMOVED lines=66> */
.L_x_5124:
[----:B------:R-:W-:Y:S01]  /*6ec0*/  IMAD R98, R19, 0x8, R18 ;  /* 0x0000000813627824 */ /* 0x000fe200078e0212 */
[----:B------:R-:W-:Y:S01]  /*6ed0*/  SHF.L.U32 R99, R209, 0x1f, RZ ;  /* 0x0000001fd1637819 */ /* 0x000fe200000006ff */
[----:B------:R-:W0:Y:S01]  /*6ee0*/  LDC R145, c[0x0][0x2e4] ;  /* 0x0000b900ff917b82 */ /* 0x000e220000000800 */
[----:B------:R-:W-:Y:S02]  /*6ef0*/  BSSY B1, `(.L_x_5125) ;  /* 0x0000004000017945 */ /* 0x000fe40003800000 */
[----:B------:R-:W1:Y:S05]  /*6f00*/  SYNCS.PHASECHK.TRANS64.TRYWAIT P5, [R98+URZ+0x36890], R99 ;  /* 0x03689063620075a7 */ /* 0x000e6a00080a017f */
[----:B------:R-:W2:Y:S01]  /*6f10*/  LDC.64 R126, c[0x0][0x2f0] ;  /* 0x0000bc00ff7e7b82 */ /* 0x000ea20000000a00 */
[----:B-1----:R-:W-:Y:S05]  /*6f20*/  @!P5 BRA `(.L_x_5126) ;  /* 0x0000024800c4d947 */ /* 0x002fea0003800000 */
.L_x_5400:
[----:B------:R-:W-:Y:S05]  /*6f30*/  BSYNC B1 ;  /* 0x0000000000017941 */ /* 0x000fea0003800000 */
.L_x_5125:
        /* <DEDUP_REMOVED lines=55> */
[----:B------:R-:W-:Y:S01]  /*72b0*/  LOP3.LUT R93, R165, 0xffff0000, RZ, 0xc0, !PT ;  /* 0xffff0000a55d7812 */ /* 0x000fe200078ec0ff */
[----:B------:R-:W-:Y:S01]  /*72c0*/  IMAD.U32 R61, R90, 0x10000, RZ ;  /* 0x000100005a3d7824 */ /* 0x000fe200078e00ff */
[----:B------:R-:W-:Y:S01]  /*72d0*/  SHF.R.U64 R50, R50, 0x10, R51 ;  /* 0x0000001032327819 */ /* 0x000fe20000001233 */
[----:B------:R-:W-:Y:S01]  /*72e0*/  FMUL.FTZ R165, R164, R161 ;  /* 0x000000a1a4a57220 */ /* 0x000fe20000410000 */
[----:B------:R-:W-:Y:S01]  /*72f0*/  PRMT R48, R182, 0x5432, R48 ;  /* 0x00005432b6307816 */ /* 0x000fe20000000030 */
[-C--:B------:R-:W-:Y:S01]  /*7300*/  FMUL.FTZ R164, R164, R93.reuse ;  /* 0x0000005da4a47220 */ /* 0x080fe20000410000 */
[----:B------:R-:W-:Y:S01]  /*7310*/  LOP3.LUT R88, R88, 0xffff0000, RZ, 0xc0, !PT ;  /* 0xffff000058587812 */ /* 0x000fe200078ec0ff */
[----:B------:R-:W-:Y:S01]  /*7320*/  FFMA.FTZ R93, R89, R93, -R165 ;  /* 0x0000005d595d7223 */ /* 0x000fe200000108a5 */
[----:B------:R-:W-:-:S02]  /*7330*/  IMAD.U32 R165, R91, 0x10000, RZ ;  /* 0x000100005ba57824 */ /* 0x000fc400078e00ff */
[----:B------:R-:W-:Y:S01]  /*7340*/  FFMA.FTZ R89, R89, R161, R164 ;  /* 0x000000a159597223 */ /* 0x000fe200000100a4 */
[----:B------:R-:W-:Y:S02]  /*7350*/  SHF.R.U32.HI R161, RZ, 0x10, R63 ;  /* 0x00000010ffa17819 */ /* 0x000fe4000001163f */
[----:B------:R-:W-:Y:S01]  /*7360*/  SHF.R.U32.HI R164, RZ, 0x10, R51 ;  /* 0x00000010ffa47819 */ /* 0x000fe20000011633 */
[----:B------:R-:W-:Y:S01]  /*7370*/  IMAD.U32 R51, R92, 0x10000, RZ ;  /* 0x000100005c337824 */ /* 0x000fe200078e00ff */
[C---:B------:R-:W-:Y:S02]  /*7380*/  PRMT R161, R168.reuse, 0x5410, R161 ;  /* 0x00005410a8a17816 */ /* 0x040fe400000000a1 */
        /* <DEDUP_REMOVED lines=10> */
[----:B------:R-:W-:Y:S01]  /*7430*/  FMUL.FTZ R95, R91, R161 ;  /* 0x000000a15b5f7220 */ /* 0x000fe20000410000 */
[----:B------:R-:W-:Y:S01]  /*7440*/  PRMT R62, R185, 0x5432, R62 ;  /* 0x00005432b93e7816 */ /* 0x000fe2000000003e */
[-C--:B------:R-:W-:Y:S01]  /*7450*/  FMUL.FTZ R91, R91, R164.reuse ;  /* 0x000000a45b5b7220 */ /* 0x080fe20000410000 */
[----:B------:R-:W-:Y:S01]  /*7460*/  FFMA.FTZ R168, R165, R167, -R168 ;  /* 0x000000a7a5a87223 */ /* 0x000fe200000108a8 */
[----:B------:R-:W-:Y:S01]  /*7470*/  FFMA.FTZ R95, R63, R164, -R95 ;  /* 0x000000a43f5f7223 */ /* 0x000fe2000001085f */
[----:B------:R-:W-:-:S02]  /*7480*/  IMAD.U32 R164, R60, 0x10000, RZ ;  /* 0x000100003ca47824 */ /* 0x000fc400078e00ff */
[----:B------:R-:W-:Y:S01]  /*7490*/  FFMA.FTZ R91, R63, R161, R91 ;  /* 0x000000a13f5b7223 */ /* 0x000fe2000001005b */
[----:B------:R-:W-:Y:S01]  /*74a0*/  IMAD.U32 R63, R48, 0x10000, RZ ;  /* 0x00010000303f7824 */ /* 0x000fe200078e00ff */
[----:B------:R-:W-:Y:S01]  /*74b0*/  LOP3.LUT R60, R60, 0xffff0000, RZ, 0xc0, !PT ;  /* 0xffff00003c3c7812 */ /* 0x000fe200078ec0ff */
[C---:B------:R-:W-:Y:S01]  /*74c0*/  FMUL.FTZ R161, R51.reuse, R164 ;  /* 0x000000a433a17220 */ /* 0x040fe20000410000 */
[----:B------:R-:W-:Y:S01]  /*74d0*/  LOP3.LUT R48, R48, 0xffff0000, RZ, 0xc0, !PT ;  /* 0xffff000030307812 */ /* 0x000fe200078ec0ff */
[-C--:B------:R-:W-:Y:S01]  /*74e0*/  FMUL.FTZ R51, R51, R63.reuse ;  /* 0x0000003f33337220 */ /* 0x080fe20000410000 */
[----:B------:R-:W-:Y:S01]  /*74f0*/  FFMA.FTZ R169, R165, R166, R169 ;  /* 0x000000a6a5a97223 */ /* 0x000fe200000100a9 */
[----:B------:R-:W-:Y:S01]  /*7500*/  FFMA.FTZ R161, R49, R63, -R161 ;  /* 0x0000003f31a17223 */ /* 0x000fe200000108a1 */
[----:B------:R-:W-:Y:S01]  /*7510*/  FMUL.FTZ R63, R92, R60 ;  /* 0x0000003c5c3f7220 */ /* 0x000fe20000410000 */
        /* <DEDUP_REMOVED lines=34> */
.L_x_5132:
[----:B------:R-:W-:Y:S05]  /*7740*/  BSYNC B3 ;  /* 0x0000000000037941 */ /* 0x000fea0003800000 */
.L_x_5131:
        /* <DEDUP_REMOVED lines=10> */
.L_x_5130:
[----:B------:R-:W-:Y:S05]  /*77f0*/  BSYNC B2 ;  /* 0x0000000000027941 */ /* 0x000fea0003800000 */
.L_x_5129:
        /* <DEDUP_REMOVED lines=39> */
[C---:B------:R-:W-:Y:S01]  /*7a70*/  IMAD.U32 R161, R56.reuse, 0x10000, RZ ;  /* 0x0001000038a17824 */ /* 0x040fe200078e00ff */
        /* <DEDUP_REMOVED lines=79> */
.L_x_5136:
[----:B------:R-:W-:Y:S05]  /*7f70*/  BSYNC B3 ;  /* 0x0000000000037941 */ /* 0x000fea0003800000 */
.L_x_5135:
        /* <DEDUP_REMOVED lines=10> */
.L_x_5134:
[----:B------:R-:W-:Y:S05]  /*8020*/  BSYNC B2 ;  /* 0x0000000000027941 */ /* 0x000fea0003800000 */
.L_x_5133:
        /* <DEDUP_REMOVED lines=48> */
[----:B------:R-:W-:Y:S01]  /*8330*/  PRMT R176, R176, 0x5410, R54 ;  /* 0x00005410b0b07816 */ /* 0x000fe20000000036 */
        /* <DEDUP_REMOVED lines=13> */
[----:B------:R-:W-:Y:S01]  /*8410*/  FMUL.FTZ R89, R89, R55 ;  /* 0x0000003759597220 */ /* 0x000fe20000410000 */
[----:B------:R-:W-:Y:S01]  /*8420*/  PRMT R40, R177, 0x5410, R40 ;  /* 0x00005410b1287816 */ /* 0x000fe20000000028 */
        /* <DEDUP_REMOVED lines=8> */
[----:B------:R-:W-:Y:S01]  /*84b0*/  FFMA.FTZ R41, R88, R55, -R41 ;  /* 0x0000003758297223 */ /* 0x000fe20000010829 */
[----:B------:R-:W-:Y:S01]  /*84c0*/  IMAD.U32 R62, R40, 0x10000, RZ ;  /* 0x00010000283e7824 */ /* 0x000fe200078e00ff */
[----:B------:R-:W-:Y:S01]  /*84d0*/  LOP3.LUT R48, R48, 0xffff0000, RZ, 0xc0, !PT ;  /* 0xffff000030307812 */ /* 0x000fe200078ec0ff */
[C---:B------:R-:W-:Y:S01]  /*84e0*/  FMUL.FTZ R92, R51.reuse, R176 ;  /* 0x000000b0335c7220 */ /* 0x040fe20000410000 */
[----:B------:R-:W-:Y:S01]  /*84f0*/  FMUL.FTZ R88, R51, R60 ;  /* 0x0000003c33587220 */ /* 0x000fe20000410000 */
[----:B------:R-:W-:Y:S01]  /*8500*/  LOP3.LUT R43, R43, 0xffff0000, RZ, 0xc0, !PT ;  /* 0xffff00002b2b7812 */ /* 0x000fe200078ec0ff */
[----:B------:R-:W-:Y:S01]  /*8510*/  IMAD.U32 R45, R44, 0x10000, RZ ;  /* 0x000100002c2d7824 */ /* 0x000fe200078e00ff */
[----:B------:R-:W-:Y:S01]  /*8520*/  LOP3.LUT R51, R40, 0xffff0000, RZ, 0xc0, !PT ;  /* 0xffff000028337812 */ /* 0x000fe200078ec0ff */
[----:B------:R-:W-:Y:S01]  /*8530*/  FMUL.FTZ R40, R49, R54 ;  /* 0x0000003631287220 */ /* 0x000fe20000410000 */
[----:B------:R-:W-:Y:S01]  /*8540*/  PRMT R53, R175, 0x5432, R53 ;  /* 0x00005432af357816 */ /* 0x000fe20000000035 */
[----:B------:R-:W-:Y:S01]  /*8550*/  FMUL.FTZ R49, R49, R62 ;  /* 0x0000003e31317220 */ /* 0x000fe20000410000 */
[----:B------:R-:W-:Y:S01]  /*8560*/  LOP3.LUT R44, R44, 0xffff0000, RZ, 0xc0, !PT ;  /* 0xffff00002c2c7812 */ /* 0x000fe200078ec0ff */
[C---:B------:R-:W-:Y:S01]  /*8570*/  FFMA.FTZ R60, R47.reuse, R60, -R92 ;  /* 0x0000003c2f3c7223 */ /* 0x040fe2000001085c */
[----:B------:R-:W-:Y:S01]  /*8580*/  FFMA.FTZ R176, R47, R176, R88 ;  /* 0x000000b02fb07223 */ /* 0x000fe20000010058 */
[----:B------:R-:W-:Y:S01]  /*8590*/  FMUL.FTZ R47, R48, R43 ;  /* 0x0000002b302f7220 */ /* 0x000fe20000410000 */
[----:B------:R-:W-:Y:S01]  /*85a0*/  PRMT R42, R177, 0x5432, R42 ;  /* 0x00005432b12a7816 */ /* 0x000fe2000000002a */
[C---:B------:R-:W-:Y:S01]  /*85b0*/  FFMA.FTZ R62, R45.reuse, R62, -R40 ;  /* 0x0000003e2d3e7223 */ /* 0x040fe20000010828 */
[----:B------:R-:W-:Y:S01]  /*85c0*/  FFMA.FTZ R45, R45, R54, R49 ;  /* 0x000000362d2d7223 */ /* 0x000fe20000010031 */
[C---:B------:R-:W-:Y:S01]  /*85d0*/  IMAD.U32 R40, R53.reuse, 0x10000, RZ ;  /* 0x0001000035287824 */ /* 0x040fe200078e00ff */
[----:B------:R-:W-:Y:S01]  /*85e0*/  LOP3.LUT R50, R50, 0xffff0000, RZ, 0xc0, !PT ;  /* 0xffff000032327812 */ /* 0x000fe200078ec0ff */
[-C--:B------:R-:W-:Y:S01]  /*85f0*/  FMUL.FTZ R49, R48, R51.reuse ;  /* 0x0000003330317220 */ /* 0x080fe20000410000 */
[----:B------:R-:W-:Y:S01]  /*8600*/  LOP3.LUT R53, R53, 0xffff0000, RZ, 0xc0, !PT ;  /* 0xffff000035357812 */ /* 0x000fe200078ec0ff */
[----:B------:R-:W-:Y:S01]  /*8610*/  FFMA.FTZ R51, R44, R51, -R47 ;  /* 0x000000332c337223 */ /* 0x000fe2000001082f */
[C---:B------:R-:W-:Y:S01]  /*8620*/  LOP3.LUT R47, R42.reuse, 0xffff0000, RZ, 0xc0, !PT ;  /* 0xffff00002a2f7812 */ /* 0x040fe200078ec0ff */
[----:B------:R-:W-:Y:S01]  /*8630*/  IMAD.U32 R48, R42, 0x10000, RZ ;  /* 0x000100002a307824 */ /* 0x000fe200078e00ff */
[----:B------:R-:W-:Y:S01]  /*8640*/  LOP3.LUT R46, R46, 0xffff0000, RZ, 0xc0, !PT ;  /* 0xffff00002e2e7812 */ /* 0x000fe200078ec0ff */
[----:B------:R-:W-:Y:S01]  /*8650*/  FFMA.FTZ R44, R44, R43, R49 ;  /* 0x0000002b2c2c7223 */ /* 0x000fe20000010031 */
[----:B------:R-:W-:Y:S01]  /*8660*/  FMUL.FTZ R49, R50, R53 ;  /* 0x0000003532317220 */ /* 0x000fe20000410000 */
[C---:B------:R-:W-:Y:S01]  /*8670*/  FMUL.FTZ R42, R90.reuse, R40 ;  /* 0x000000285a2a7220 */ /* 0x040fe20000410000 */
[-C--:B------:R-:W-:Y:S01]  /*8680*/  FMUL.FTZ R43, R90, R48.reuse ;  /* 0x000000305a2b7220 */ /* 0x080fe20000410000 */
[-C--:B------:R-:W-:Y:S01]  /*8690*/  FMUL.FTZ R50, R50, R47.reuse ;  /* 0x0000002f32327220 */ /* 0x080fe20000410000 */
[----:B------:R-:W-:Y:S01]  /*86a0*/  FFMA.FTZ R49, R46, R47, -R49 ;  /* 0x0000002f2e317223 */ /* 0x000fe20000010831 */
[C---:B------:R-:W-:Y:S01]  /*86b0*/  FFMA.FTZ R48, R63.reuse, R48, -R42 ;  /* 0x000000303f307223 */ /* 0x040fe2000001082a */
[----:B------:R-:W-:Y:S01]  /*86c0*/  F2FP.BF16.F32.PACK_AB R47, R60, R41 ;  /* 0x000000293c2f723e */ /* 0x000fe200000010ff */
        /* <DEDUP_REMOVED lines=14> */
.L_x_5138:
[----:B------:R-:W-:Y:S05]  /*87b0*/  BSYNC B2 ;  /* 0x0000000000027941 */ /* 0x000fea0003800000 */
.L_x_5137:
        /* <DEDUP_REMOVED lines=10> */
.L_x_5128:
[----:B------:R-:W-:Y:S05]  /*8860*/  BSYNC B1 ;  /* 0x0000000000017941 */ /* 0x000fea0003800000 */
.L_x_5127:
        /* <DEDUP_REMOVED lines=13> */
[----:B------:R-:W-:Y:S02]  /*8940*/  LEA.HI R41, R41, R40, RZ, 0x4 ;  /* 0x0000002829297211 */ /* 0x000fe400078f20ff */
[----:B---3--:R-:W-:-:S02]  /*8950*/  SHF.R.U32.HI R46, RZ, 0x3, R210 ;  /* 0x00000003ff2e7819 */ /* 0x008fc400000116d2 */
[----:B------:R-:W-:-:S05]  /*8960*/  LEA.HI.SX32 R44, R41, R20, 0x1c ;  /* 0x00000014292c7211 */ /* 0x000fca00078fe2ff */
        /* <DEDUP_REMOVED lines=28> */
[----:B------:R-:W-:Y:S01]  /*8b30*/  SHF.R.U32.HI R73, RZ, 0x10, R85 ;  /* 0x00000010ff497819 */ /* 0x000fe20000011655 */
[----:B------:R-:W-:Y:S01]  /*8b40*/  IMAD.U32 R63, R47, 0x10000, RZ ;  /* 0x000100002f3f7824 */ /* 0x000fe200078e00ff */
[----:B------:R-:W-:Y:S01]  /*8b50*/  PRMT R57, R172, 0x5410, R57 ;  /* 0x00005410ac397816 */ /* 0x000fe20000000039 */
[----:B------:R-:W-:Y:S01]  /*8b60*/  IMAD.U32 R56, R43, 0x10000, RZ ;  /* 0x000100002b387824 */ /* 0x000fe200078e00ff */
[----:B------:R-:W-:Y:S02]  /*8b70*/  PRMT R73, R174, 0x5432, R73 ;  /* 0x00005432ae497816 */ /* 0x000fe40000000049 */
[----:B------:R-:W-:-:S02]  /*8b80*/  SHF.R.U64 R61, R84, 0x10, R85 ;  /* 0x00000010543d7819 */ /* 0x000fc40000001255 */
[----:B------:R-:W-:Y:S02]  /*8b90*/  SHF.R.U64 R62, R86, 0x10, R87 ;  /* 0x00000010563e7819 */ /* 0x000fe40000001257 */
[----:B------:R-:W-:Y:S02]  /*8ba0*/  PRMT R172, R172, 0x5432, R59 ;  /* 0x00005432acac7816 */ /* 0x000fe4000000003b */
[----:B------:R-:W-:Y:S02]  /*8bb0*/  SHF.R.U32.HI R86, RZ, 0x10, R87 ;  /* 0x00000010ff567819 */ /* 0x000fe40000011657 */
[--C-:B------:R-:W-:Y:S02]  /*8bc0*/  SHF.R.U64 R88, R74, 0x10, R75.reuse ;  /* 0x000000104a587819 */ /* 0x100fe4000000124b */
[----:B------:R-:W-:Y:S01]  /*8bd0*/  SHF.R.U32.HI R74, RZ, 0x10, R75 ;  /* 0x00000010ff4a7819 */ /* 0x000fe2000001164b */
[----:B------:R-:W-:Y:S01]  /*8be0*/  IMAD.U32 R75, R73, 0x10000, RZ ;  /* 0x00010000494b7824 */ /* 0x000fe200078e00ff */
[----:B------:R-:W-:Y:S01]  /*8bf0*/  PRMT R174, R174, 0x5410, R61 ;  /* 0x00005410aeae7816 */ /* 0x000fe2000000003d */
[----:B------:R-:W-:Y:S01]  /*8c00*/  IMAD.U32 R61, R172, 0x10000, RZ ;  /* 0x00010000ac3d7824 */ /* 0x000fe200078e00ff */
[----:B------:R-:W-:Y:S01]  /*8c10*/  PRMT R86, R173, 0x5432, R86 ;  /* 0x00005432ad567816 */ /* 0x000fe20000000056 */
[C---:B------:R-:W-:Y:S01]  /*8c20*/  FMUL.FTZ R85, R72.reuse, R75 ;  /* 0x0000004b48557220 */ /* 0x040fe20000410000 */
[C---:B------:R-:W-:Y:S01]  /*8c30*/  PRMT R59, R171.reuse, 0x5410, R88 ;  /* 0x00005410ab3b7816 */ /* 0x040fe20000000058 */
[-C--:B------:R-:W-:Y:S01]  /*8c40*/  FMUL.FTZ R87, R72, R61.reuse ;  /* 0x0000003d48577220 */ /* 0x080fe20000410000 */
[----:B------:R-:W-:Y:S01]  /*8c50*/  PRMT R171, R171, 0x5432, R74 ;  /* 0x00005432abab7816 */ /* 0x000fe2000000004a */
[----:B------:R-:W-:Y:S01]  /*8c60*/  IMAD.U32 R74, R86, 0x10000, RZ ;  /* 0x00010000564a7824 */ /* 0x000fe200078e00ff */
[----:B------:R-:W-:Y:S01]  /*8c70*/  LOP3.LUT R60, R45, 0xffff0000, RZ, 0xc0, !PT ;  /* 0xffff00002d3c7812 */ /* 0x000fe200078ec0ff */
[----:B------:R-:W-:Y:S01]  /*8c80*/  FFMA.FTZ R61, R58, R61, -R85 ;  /* 0x0000003d3a3d7223 */ /* 0x000fe20000010855 */
[----:B------:R-:W-:Y:S01]  /*8c90*/  LOP3.LUT R73, R73, 0xffff0000, RZ, 0xc0, !PT ;  /* 0xffff000049497812 */ /* 0x000fe200078ec0ff */
[----:B------:R-:W-:Y:S01]  /*8ca0*/  IMAD.U32 R72, R171, 0x10000, RZ ;  /* 0x00010000ab487824 */ /* 0x000fe200078e00ff */
[----:B------:R-:W-:Y:S01]  /*8cb0*/  LOP3.LUT R172, R172, 0xffff0000, RZ, 0xc0, !PT ;  /* 0xffff0000acac7812 */ /* 0x000fe200078ec0ff */
[----:B------:R-:W-:Y:S01]  /*8cc0*/  FFMA.FTZ R58, R58, R75, R87 ;  /* 0x0000004b3a3a7223 */ /* 0x000fe20000010057 */
[----:B------:R-:W-:Y:S01]  /*8cd0*/  LOP3.LUT R55, R41, 0xffff0000, RZ, 0xc0, !PT ;  /* 0xffff000029377812 */ /* 0x000fe200078ec0ff */
[C---:B------:R-:W-:Y:S01]  /*8ce0*/  FMUL.FTZ R75, R63.reuse, R74 ;  /* 0x0000004a3f4b7220 */ /* 0x040fe20000410000 */
[C---:B------:R-:W-:Y:S01]  /*8cf0*/  FMUL.FTZ R84, R60.reuse, R73 ;  /* 0x000000493c547220 */ /* 0x040fe20000410000 */
[----:B------:R-:W-:Y:S01]  /*8d00*/  FMUL.FTZ R85, R63, R72 ;  /* 0x000000483f557220 */ /* 0x000fe20000410000 */
[----:B------:R-:W-:Y:S01]  /*8d10*/  FMUL.FTZ R88, R60, R172 ;  /* 0x000000ac3c587220 */ /* 0x000fe20000410000 */
[----:B------:R-:W-:Y:S01]  /*8d20*/  FFMA.FTZ R63, R56, R72, -R75 ;  /* 0x00000048383f7223 */ /* 0x000fe2000001084b */
[----:B------:R-:W-:Y:S01]  /*8d30*/  LOP3.LUT R47, R47, 0xffff0000, RZ, 0xc0, !PT ;  /* 0xffff00002f2f7812 */ /* 0x000fe200078ec0ff */
[----:B------:R-:W-:Y:S01]  /*8d40*/  FFMA.FTZ R60, R55, R172, -R84 ;  /* 0x000000ac373c7223 */ /* 0x000fe20000010854 */
[----:B------:R-:W-:Y:S01]  /*8d50*/  LOP3.LUT R86, R86, 0xffff0000, RZ, 0xc0, !PT ;  /* 0xffff000056567812 */ /* 0x000fe200078ec0ff */
[----:B------:R-:W-:Y:S01]  /*8d60*/  IMAD.U32 R45, R44, 0x10000, RZ ;  /* 0x000100002c2d7824 */ /* 0x000fe200078e00ff */
[----:B------:R-:W-:Y:S01]  /*8d70*/  LOP3.LUT R72, R171, 0xffff0000, RZ, 0xc0, !PT ;  /* 0xffff0000ab487812 */ /* 0x000fe200078ec0ff */
[----:B------:R-:W-:Y:S01]  /*8d80*/  FFMA.FTZ R56, R56, R74, R85 ;  /* 0x0000004a38387223 */ /* 0x000fe20000010055 */
[----:B------:R-:W-:-:S02]  /*8d90*/  IMAD.U32 R84, R174, 0x10000, RZ ;  /* 0x00010000ae547824 */ /* 0x000fc400078e00ff */
[----:B------:R-:W-:Y:S01]  /*8da0*/  FFMA.FTZ R55, R55, R73, R88 ;  /* 0x0000004937377223 */ /* 0x000fe20000010058 */
[----:B------:R-:W-:Y:S01]  /*8db0*/  IMAD.U32 R74, R57, 0x10000, RZ ;  /* 0x00010000394a7824 */ /* 0x000fe200078e00ff */
[----:B------:R-:W-:Y:S01]  /*8dc0*/  LOP3.LUT R52, R43, 0xffff0000, RZ, 0xc0, !PT ;  /* 0xffff00002b347812 */ /* 0x000fe200078ec0ff */
[C---:B------:R-:W-:Y:S01]  /*8dd0*/  FMUL.FTZ R73, R47.reuse, R86 ;  /* 0x000000562f497220 */ /* 0x040fe20000410000 */
[----:B------:R-:W-:Y:S01]  /*8de0*/  FMUL.FTZ R75, R47, R72 ;  /* 0x000000482f4b7220 */ /* 0x000fe20000410000 */
[C---:B------:R-:W-:Y:S01]  /*8df0*/  FMUL.FTZ R88, R45.reuse, R84 ;  /* 0x000000542d587220 */ /* 0x040fe20000410000 */
[----:B------:R-:W-:Y:S01]  /*8e00*/  IMAD.U32 R41, R40, 0x10000, RZ ;  /* 0x0001000028297824 */ /* 0x000fe200078e00ff */
[----:B------:R-:W-:Y:S01]  /*8e10*/  LOP3.LUT R44, R44, 0xffff0000, RZ, 0xc0, !PT ;  /* 0xffff00002c2c7812 */ /* 0x000fe200078ec0ff */
[----:B------:R-:W-:Y:S01]  /*8e20*/  FMUL.FTZ R45, R45, R74 ;  /* 0x0000004a2d2d7220 */ /* 0x000fe20000410000 */
[----:B------:R-:W-:Y:S01]  /*8e30*/  LOP3.LUT R47, R174, 0xffff0000, RZ, 0xc0, !PT ;  /* 0xffff0000ae2f7812 */ /* 0x000fe200078ec0ff */
[----:B------:R-:W-:Y:S01]  /*8e40*/  IMAD.U32 R43, R42, 0x10000, RZ ;  /* 0x000100002a2b7824 */ /* 0x000fe200078e00ff */
[----:B------:R-:W-:Y:S01]  /*8e50*/  PRMT R62, R173, 0x5410, R62 ;  /* 0x00005410ad3e7816 */ /* 0x000fe2000000003e */
[----:B------:R-:W-:Y:S01]  /*8e60*/  FFMA.FTZ R72, R52, R72, -R73 ;  /* 0x0000004834487223 */ /* 0x000fe20000010849 */
[----:B------:R-:W-:Y:S01]  /*8e70*/  LOP3.LUT R57, R57, 0xffff0000, RZ, 0xc0, !PT ;  /* 0xffff000039397812 */ /* 0x000fe200078ec0ff */
[C---:B------:R-:W-:Y:S01]  /*8e80*/  FFMA.FTZ R88, R41.reuse, R74, -R88 ;  /* 0x0000004a29587223 */ /* 0x040fe20000010858 */
[----:B------:R-:W-:Y:S01]  /*8e90*/  LOP3.LUT R54, R42, 0xffff0000, RZ, 0xc0, !PT ;  /* 0xffff00002a367812 */ /* 0x000fe200078ec0ff */
[----:B------:R-:W-:Y:S01]  /*8ea0*/  IMAD.U32 R42, R46, 0x10000, RZ ;  /* 0x000100002e2a7824 */ /* 0x000fe200078e00ff */
[----:B------:R-:W-:Y:S01]  /*8eb0*/  LOP3.LUT R40, R40, 0xffff0000, RZ, 0xc0, !PT ;  /* 0xffff000028287812 */ /* 0x000fe200078ec0ff */
[----:B------:R-:W-:Y:S01]  /*8ec0*/  FFMA.FTZ R84, R41, R84, R45 ;  /* 0x0000005429547223 */ /* 0x000fe2000001002d */
[----:B------:R-:W-:Y:S01]  /*8ed0*/  LOP3.LUT R46, R46, 0xffff0000, RZ, 0xc0, !PT ;  /* 0xffff00002e2e7812 */ /* 0x000fe200078ec0ff */
[----:B------:R-:W-:Y:S01]  /*8ee0*/  FFMA.FTZ R85, R52, R86, R75 ;  /* 0x0000005634557223 */ /* 0x000fe2000001004b */
[----:B------:R-:W-:Y:S01]  /*8ef0*/  FMUL.FTZ R73, R44, R47 ;  /* 0x0000002f2c497220 */ /* 0x000fe20000410000 */
[C---:B------:R-:W-:Y:S01]  /*8f00*/  IMAD.U32 R41, R59.reuse, 0x10000, RZ ;  /* 0x000100003b297824 */ /* 0x040fe200078e00ff */
[----:B------:R-:W-:Y:S01]  /*8f10*/  LOP3.LUT R45, R62, 0xffff0000, RZ, 0xc0, !PT ;  /* 0xffff00003e2d7812 */ /* 0x000fe200078ec0ff */
[----:B------:R-:W-:Y:S01]  /*8f20*/  FMUL.FTZ R75, R44, R57 ;  /* 0x000000392c4b7220 */ /* 0x000fe20000410000 */
[----:B------:R-:W-:Y:S01]  /*8f30*/  LOP3.LUT R59, R59, 0xffff0000, RZ, 0xc0, !PT ;  /* 0xffff00003b3b7812 */ /* 0x000fe200078ec0ff */
[----:B------:R-:W-:-:S02]  /*8f40*/  IMAD.U32 R44, R62, 0x10000, RZ ;  /* 0x000100003e2c7824 */ /* 0x000fc400078e00ff */
        /* <DEDUP_REMOVED lines=20> */
.L_x_5142:
[----:B------:R-:W-:Y:S05]  /*9090*/  BSYNC B2 ;  /* 0x0000000000027941 */ /* 0x000fea0003800000 */
.L_x_5141:
[----:B0-----:R4:W-:Y:S04]  /*90a0*/  STG.E.128 desc[UR60][R48.64], R40 ;  /* 0x0000002830007986 */ /* 0x0019e8000c101d3c */
[----:B--2---:R4:W-:Y:S02]  /*90b0*/  @!P3 STG.E.128 desc[UR60][R50.64], R44 ;  /* 0x0000002c3200b986 */ /* 0x0049e4000c101d3c */
.L_x_5140:
[----:B------:R-:W-:Y:S05]  /*90c0*/  BSYNC B1 ;  /* 0x0000000000017941 */ /* 0x000fea0003800000 */
.L_x_5139:
        /* <DEDUP_REMOVED lines=37> */
[--C-:B------:R-:W-:Y:S01]  /*9320*/  SHF.R.U64 R68, R70, 0x10, R71.reuse ;  /* 0x0000001046447819 */ /* 0x100fe20000001247 */
[----:B------:R-:W-:Y:S01]  /*9330*/  IMAD.U32 R61, R45, 0x10000, RZ ;  /* 0x000100002d3d7824 */ /* 0x000fe200078e00ff */
[----:B------:R-:W-:Y:S01]  /*9340*/  SHF.R.U32.HI R72, RZ, 0x10, R71 ;  /* 0x00000010ff487819 */ /* 0x000fe20000011647 */
[----:B0-----:R-:W-:Y:S01]  /*9350*/  IMAD.U32 R56, R41, 0x10000, RZ ;  /* 0x0001000029387824 */ /* 0x001fe200078e00ff */
[--C-:B------:R-:W-:Y:S01]  /*9360*/  SHF.R.U64 R71, R80, 0x10, R81.reuse ;  /* 0x0000001050477819 */ /* 0x100fe20000001251 */
[----:B------:R-:W-:Y:S01]  /*9370*/  IMAD.U32 R60, R43, 0x10000, RZ ;  /* 0x000100002b3c7824 */ /* 0x000fe200078e00ff */
[----:B------:R-:W-:Y:S01]  /*9380*/  SHF.R.U32.HI R81, RZ, 0x10, R81 ;  /* 0x00000010ff517819 */ /* 0x000fe20000011651 */
[----:B------:R-:W-:Y:S01]  /*9390*/  IMAD.U32 R54, R44, 0x10000, RZ ;  /* 0x000100002c367824 */ /* 0x000fe200078e00ff */
[----:B------:R-:W-:Y:S01]  /*93a0*/  LOP3.LUT R57, R47, 0xffff0000, RZ, 0xc0, !PT ;  /* 0xffff00002f397812 */ /* 0x000fe200078ec0ff */
[----:B------:R-:W-:Y:S01]  /*93b0*/  IMAD.U32 R52, R40, 0x10000, RZ ;  /* 0x0001000028347824 */ /* 0x000fe200078e00ff */
[----:B------:R-:W-:-:S02]  /*93c0*/  SHF.R.U32.HI R69, RZ, 0x10, R69 ;  /* 0x00000010ff457819 */ /* 0x000fc40000011645 */
[----:B------:R-:W-:Y:S02]  /*93d0*/  PRMT R47, R155, 0x5410, R68 ;  /* 0x000054109b2f7816 */ /* 0x000fe40000000044 */
[----:B------:R-:W-:Y:S02]  /*93e0*/  PRMT R68, R170, 0x5432, R81 ;  /* 0x00005432aa447816 */ /* 0x000fe40000000051 */
[C---:B------:R-:W-:Y:S02]  /*93f0*/  PRMT R58, R156.reuse, 0x5410, R73 ;  /* 0x000054109c3a7816 */ /* 0x040fe40000000049 */
[----:B------:R-:W-:Y:S01]  /*9400*/  PRMT R156, R156, 0x5432, R69 ;  /* 0x000054329c9c7816 */ /* 0x000fe20000000045 */
[----:B------:R-:W-:Y:S01]  /*9410*/  IMAD.U32 R69, R68, 0x10000, RZ ;  /* 0x0001000044457824 */ /* 0x000fe200078e00ff */
[--C-:B------:R-:W-:Y:S02]  /*9420*/  SHF.R.U64 R70, R82, 0x10, R83.reuse ;  /* 0x0000001052467819 */ /* 0x100fe40000001253 */
[----:B------:R-:W-:-:S02]  /*9430*/  SHF.R.U32.HI R82, RZ, 0x10, R83 ;  /* 0x00000010ff527819 */ /* 0x000fc40000011653 */
[----:B------:R-:W-:Y:S01]  /*9440*/  LOP3.LUT R62, R45, 0xffff0000, RZ, 0xc0, !PT ;  /* 0xffff00002d3e7812 */ /* 0x000fe200078ec0ff */
        /* <DEDUP_REMOVED lines=15> */
[----:B------:R-:W-:Y:S01]  /*9540*/  FMUL.FTZ R69, R63, R71 ;  /* 0x000000473f457220 */ /* 0x000fe20000410000 */
[----:B------:R-:W-:Y:S01]  /*9550*/  IMAD.U32 R61, R155, 0x10000, RZ ;  /* 0x000100009b3d7824 */ /* 0x000fe200078e00ff */
[----:B------:R-:W-:Y:S01]  /*9560*/  LOP3.LUT R55, R43, 0xffff0000, RZ, 0xc0, !PT ;  /* 0xffff00002b377812 */ /* 0x000fe200078ec0ff */
[C---:B------:R-:W-:Y:S01]  /*9570*/  FFMA.FTZ R156, R59.reuse, R156, -R72 ;  /* 0x0000009c3b9c7223 */ /* 0x040fe20000010848 */
[----:B------:R-:W-:Y:S01]  /*9580*/  FFMA.FTZ R73, R59, R68, R62 ;  /* 0x000000443b497223 */ /* 0x000fe2000001003e */
[----:B------:R-:W-:Y:S01]  /*9590*/  LOP3.LUT R72, R157, 0xffff0000, RZ, 0xc0, !PT ;  /* 0xffff00009d487812 */ /* 0x000fe200078ec0ff */
[-C--:B------:R-:W-:Y:S01]  /*95a0*/  FMUL.FTZ R74, R63, R61.reuse ;  /* 0x0000003d3f4a7220 */ /* 0x080fe20000410000 */
[----:B------:R-:W-:Y:S01]  /*95b0*/  FFMA.FTZ R68, R60, R61, -R69 ;  /* 0x0000003d3c447223 */ /* 0x000fe20000010845 */
[----:B------:R-:W-:Y:S01]  /*95c0*/  LOP3.LUT R62, R155, 0xffff0000, RZ, 0xc0, !PT ;  /* 0xffff00009b3e7812 */ /* 0x000fe200078ec0ff */
[----:B------:R-:W-:-:S02]  /*95d0*/  IMAD.U32 R61, R170, 0x10000, RZ ;  /* 0x00010000aa3d7824 */ /* 0x000fc400078e00ff */
[----:B------:R-:W-:Y:S01]  /*95e0*/  FFMA.FTZ R74, R60, R71, R74 ;  /* 0x000000473c4a7223 */ /* 0x000fe2000001004a */
[----:B------:R-:W-:Y:S02]  /*95f0*/  IMAD.U32 R59, R58, 0x10000, RZ ;  /* 0x000100003a3b7824 */ /* 0x000fe400078e00ff */
[C---:B------:R-:W-:Y:S01]  /*9600*/  FMUL.FTZ R60, R57.reuse, R72 ;  /* 0x00000048393c7220 */ /* 0x040fe20000410000 */
[-C--:B------:R-:W-:Y:S01]  /*9610*/  FMUL.FTZ R80, R57, R62.reuse ;  /* 0x0000003e39507220 */ /* 0x080fe20000410000 */
[----:B------:R-:W-:Y:S01]  /*9620*/  FMUL.FTZ R69, R54, R61 ;  /* 0x0000003d36457220 */ /* 0x000fe20000410000 */
[----:B------:R-:W-:Y:S01]  /*9630*/  LOP3.LUT R44, R44, 0xffff0000, RZ, 0xc0, !PT ;  /* 0xffff00002c2c7812 */ /* 0x000fe200078ec0ff */
[-C--:B------:R-:W-:Y:S01]  /*9640*/  FMUL.FTZ R54, R54, R59.reuse ;  /* 0x0000003b36367220 */ /* 0x080fe20000410000 */
[----:B------:R-:W-:Y:S01]  /*9650*/  LOP3.LUT R63, R170, 0xffff0000, RZ, 0xc0, !PT ;  /* 0xffff0000aa3f7812 */ /* 0x000fe200078ec0ff */
[----:B------:R-:W-:Y:S01]  /*9660*/  IMAD.U32 R41, R42, 0x10000, RZ ;  /* 0x000100002a297824 */ /* 0x000fe200078e00ff */
[----:B------:R-:W-:Y:S01]  /*9670*/  LOP3.LUT R57, R58, 0xffff0000, RZ, 0xc0, !PT ;  /* 0xffff00003a397812 */ /* 0x000fe200078ec0ff */
[C---:B------:R-:W-:Y:S01]  /*9680*/  FFMA.FTZ R71, R55.reuse, R62, -R60 ;  /* 0x0000003e37477223 */ /* 0x040fe2000001083c */
        /* <DEDUP_REMOVED lines=33> */
.L_x_5146:
[----:B------:R-:W-:Y:S05]  /*98a0*/  BSYNC B2 ;  /* 0x0000000000027941 */ /* 0x000fea0003800000 */
.L_x_5145:
[----:B0-----:R0:W-:Y:S04]  /*98b0*/  STG.E.128 desc[UR60][R48.64], R40 ;  /* 0x0000002830007986 */ /* 0x0011e8000c101d3c */
[----:B--2---:R0:W-:Y:S02]  /*98c0*/  @!P3 STG.E.128 desc[UR60][R50.64], R44 ;  /* 0x0000002c3200b986 */ /* 0x0041e4000c101d3c */
.L_x_5144:
[----:B------:R-:W-:Y:S05]  /*98d0*/  BSYNC B1 ;  /* 0x0000000000017941 */ /* 0x000fea0003800000 */
.L_x_5143:
[----:B------:R-:W-:-:S13]  /*98e0*/  ISETP.NE.AND P3, PT, R34, RZ, PT ;  /* 0x000000ff2200720c */ /* 0x000fda0003f65270 */
[----:B------:R-:W-:Y:S05]  /*98f0*/  @!P3 BRA `(.L_x_5097) ;  /* 0x0000000800e4b947 */ /* 0x000fea0003800000 */
[----:B0---4-:R-:W2:Y:S01]  /*9900*/  LDL R40, [R1+0x10] ;  /* 0x0000100001287983 */ /* 0x011ea20000100800 */
[----:B------:R-:W-:Y:S01]  /*9910*/  SHF.R.U32.HI R43, RZ, 0x3, R210 ;  /* 0x00000003ff2b7819 */ /* 0x000fe200000116d2 */
[----:B------:R-:W-:Y:S01]  /*9920*/  BSSY B1, `(.L_x_5147) ;  /* 0x0000074000017945 */ /* 0x000fe20003800000 */
[----:B------:R-:W-:-:S04]  /*9930*/  IADD3 R42, P3, P4, R116, R128, R28 ;  /* 0x00000080742a7210 */ /* 0x000fc80007c7e01c */
        /* <DEDUP_REMOVED lines=114> */
.L_x_5148:
[----:B------:R-:W-:Y:S05]  /*a060*/  BSYNC B1 ;  /* 0x0000000000017941 */ /* 0x000fea0003800000 */
.L_x_5147:
        /* <DEDUP_REMOVED lines=10> */
.L_x_5064:
[----:B------:R-:W2:Y:S02]  /*a110*/  LDL R40, [R1+0x4c] ;  /* 0x00004c0001287983 */ /* 0x000ea40000100800 */
[----:B--2---:R-:W-:-:S13]  /*a120*/  R2UR UR4, R40 ;  /* 0x00000000280472ca */ /* 0x004fda00000e0000 */
[----:B------:R-:W-:-:S06]  /*a130*/  UISETP.NE.AND UP0, UPT, UR4, 0x3, UPT ;  /* 0x000000030400788c */ /* 0x000fcc000bf05270 */
[----:B------:R-:W-:-:S13]  /*a140*/  PLOP3.LUT P2, PT, PT, PT, UP0, 0x80, 0x0 ;  /* 0x000000000000781c */ /* 0x000fda0003f4f008 */
[----:B------:R-:W-:Y:S05]  /*a150*/  @!P2 BRA `(.L_x_5149) ;  /* 0x000000000004a947 */ /* 0x000fea0003800000 */
[----:B------:R-:W-:Y:S01]  /*a160*/  BPT.TRAP 0x1 ;  /* 0x000000040000795c */ /* 0x000fe20000300000 */
.L_x_5149:
[----:B------:R-:W-:Y:S01]  /*a170*/  IMAD R98, R19, 0x8, R18 ;  /* 0x0000000813627824 */ /* 0x000fe200078e0212 */
[----:B------:R-:W-:Y:S01]  /*a180*/  SHF.L.U32 R99, R209, 0x1f, RZ ;  /* 0x0000001fd1637819 */ /* 0x000fe200000006ff */
[----:B------:R-:W-:Y:S01]  /*a190*/  IMAD R97, R24, -0x70, R2 ;  /* 0xffffff9018617824 */ /* 0x000fe200078e0202 */
[----:B------:R-:W-:Y:S02]  /*a1a0*/  BSSY B1, `(.L_x_5150) ;  /* 0x0000004000017945 */ /* 0x000fe40003800000 */
[----:B------:R-:W1:Y:S02]  /*a1b0*/  SYNCS.PHASECHK.TRANS64.TRYWAIT P3, [R98+URZ+0x36890], R99 ;  /* 0x03689063620075a7 */ /* 0x000e64000806017f */
[----:B------:R-:W-:Y:S01]  /*a1c0*/  VIMNMX R97, R97, 0x70, PT ;  /* 0x0000007061617848 */ /* 0x000fe20003fe0100 */
[----:B-1----:R-:W-:Y:S06]  /*a1d0*/  @!P3 BRA `(.L_x_5151) ;  /* 0x00000218002cb947 */ /* 0x002fec0003800000 */
.L_x_5401:
[----:B------:R-:W-:Y:S05]  /*a1e0*/  BSYNC B1 ;  /* 0x0000000000017941 */ /* 0x000fea0003800000 */
.L_x_5150:
        /* <DEDUP_REMOVED lines=21> */
.L_x_5153:
[----:B------:R-:W-:Y:S05]  /*a340*/  BSYNC B1 ;  /* 0x0000000000017941 */ /* 0x000fea0003800000 */
.L_x_5152:
        /* <DEDUP_REMOVED lines=20> */
.L_x_5097:
[----:B------:R-:W-:Y:S05]  /*a490*/  BSYNC B0 ;  /* 0x0000000000007941 */ /* 0x000fea0003800000 */
.L_x_5063:
        /* <DEDUP_REMOVED lines=17> */
.L_x_5155:
[----:B------:R-:W-:Y:S05]  /*a5b0*/  BSYNC B0 ;  /* 0x0000000000007941 */ /* 0x000fea0003800000 */
.L_x_5154:
        /* <DEDUP_REMOVED lines=13> */
.L_x_5402:
[----:B------:R-:W-:Y:S05]  /*a690*/  BSYNC B0 ;  /* 0x0000000000007941 */ /* 0x000fea0003800000 */
.L_x_5156:
        /* <DEDUP_REMOVED lines=39> */
.L_x_5159:
[----:B------:R-:W-:Y:S05]  /*a910*/  BSYNC B0 ;  /* 0x0000000000007941 */ /* 0x000fea0003800000 */
.L_x_5158:
        /* <DEDUP_REMOVED lines=36> */
.L_x_5161:
[----:B------:R-:W-:Y:S05]  /*ab60*/  BSYNC B0 ;  /* 0x0000000000007941 */ /* 0x000fea0003800000 */
.L_x_5160:
        /* <DEDUP_REMOVED lines=14> */
[----:B-12---:R-:W-:Y:S02]  /*ac50*/  SEL R40, RZ, 0x1, P3 ;  /* 0x00000001ff287807 */ /* 0x006fe40001800000 */
[----:B------:R-:W-:Y:S02]  /*ac60*/  SEL R19, R19, RZ, P3 ;  /* 0x000000ff13137207 */ /* 0x000fe40001800000 */
[----:B------:R-:W-:Y:S02]  /*ac70*/  LOP3.LUT R209, R209, R40, RZ, 0x3c, !PT ;  /* 0x00000028d1d17212 */ /* 0x000fe400078e3cff */
[----:B---3--:R-:W-:-:S13]  /*ac80*/  LOP3.LUT P4, RZ, R39, 0x2, RZ, 0xc0, !PT ;  /* 0x0000000227ff7812 */ /* 0x008fda000788c0ff */
[----:B0-----:R-:W-:Y:S05]  /*ac90*/  @P4 BRA `(.L_x_5162) ;  /* 0xffffff7800d44947 */ /* 0x001fea000383ffff */
.L_x_5058:
        /* <DEDUP_REMOVED lines=40> */
[----:B-----5:R-:W-:Y:S02]  /*af20*/  CS2R R50, SRZ ;  /* 0x0000000000327805 */ /* 0x020fe4000001ff00 */
        /* <DEDUP_REMOVED lines=16> */
.L_x_5164:
[----:B------:R-:W-:Y:S05]  /*b030*/  BSYNC B0 ;  /* 0x0000000000007941 */ /* 0x000fea0003800000 */
.L_x_5163:
[----:B------:R-:W-:Y:S01]  /*b040*/  CS2R R24, SRZ ;  /* 0x0000000000187805 */ /* 0x000fe2000001ff00 */
        /* <DEDUP_REMOVED lines=30> */
.L_x_5166:
        /* <DEDUP_REMOVED lines=12> */
.L_x_5170:
[----:B-1----:R1:W2:Y:S02]  /*b2f0*/  SYNCS.PHASECHK.TRANS64.TRYWAIT P0, [R18+URZ+0x36800], R3 ;  /* 0x03680003120075a7 */ /* 0x0022a4000800017f */
[----:B--2---:R-:W-:Y:S05]  /*b300*/  @!P0 NANOSLEEP.SYNCS 0x989680 ;  /* 0x009896800000895d */ /* 0x004fea0003900000 */
[----:B------:R-:W2:Y:S02]  /*b310*/  @!P0 SYNCS.PHASECHK.TRANS64 P0, [R18+URZ+0x36800], R3 ;  /* 0x03680003120085a7 */ /* 0x000ea4000800007f */
[----:B--2---:R-:W-:Y:S05]  /*b320*/  @!P0 BRA `(.L_x_5170) ;  /* 0xfffffffc00f08947 */ /* 0x004fea000383ffff */
.L_x_5169:
[----:B------:R-:W-:Y:S05]  /*b330*/  BSYNC B0 ;  /* 0x0000000000007941 */ /* 0x000fea0003800000 */
.L_x_5168:
[----:B------:R-:W-:Y:S05]  /*b340*/  BRA `(.L_x_5171) ;  /* 0x0000007400287947 */ /* 0x000fea0003800000 */
.L_x_5167:
[----:B------:R-:W2:Y:S01]  /*b350*/  LDL R0, [R1+0x68] ;  /* 0x0000680001007983 */ /* 0x000ea20000100800 */
[----:B------:R-:W0:Y:S01]  /*b360*/  LDC.64 R70, c[0x0][0x3d8] ;  /* 0x0000f600ff467b82 */ /* 0x000e220000000a00 */
[----:B------:R-:W-:Y:S01]  /*b370*/  SHF.R.S32.HI R3, RZ, 0x1f, R144 ;  /* 0x0000001fff037819 */ /* 0x000fe20000011490 */
[--C-:B------:R-:W-:Y:S01]  /*b380*/  IMAD.MOV.U32 R4, RZ, RZ, R16.reuse ;  /* 0x000000ffff047224 */ /* 0x100fe200078e0010 */
[----:B------:R-:W-:Y:S02]  /*b390*/  SHF.R.S32.HI R5, RZ, 0x1f, R16 ;  /* 0x0000001fff057819 */ /* 0x000fe40000011410 */
[----:B------:R-:W-:-:S03]  /*b3a0*/  SHF.R.S32.HI R9, RZ, 0x1f, R22 ;  /* 0x0000001fff097819 */ /* 0x000fc60000011416 */
[----:B------:R-:W1:Y:S01]  /*b3b0*/  LDC.64 R10, c[0x0][0x3e8] ;  /* 0x0000fa00ff0a7b82 */ /* 0x000e620000000a00 */
[-C--:B0-----:R-:W-:Y:S02]  /*b3c0*/  IMAD R8, R232, R70.reuse, RZ ;  /* 0x00000046e8087224 */ /* 0x081fe400078e02ff */
[----:B------:R-:W-:-:S04]  /*b3d0*/  IMAD.WIDE.U32 R56, R144, R70, RZ ;  /* 0x0000004690387225 */ /* 0x000fc800078e00ff */
[----:B------:R-:W-:-:S04]  /*b3e0*/  IMAD.WIDE.U32 R6, R204, R70, R4 ;  /* 0x00000046cc067225 */ /* 0x000fc800078e0004 */
[----:B------:R-:W-:Y:S01]  /*b3f0*/  IMAD R80, R204, R71, R8 ;  /* 0x00000047cc507224 */ /* 0x000fe200078e0208 */
[----:B------:R-:W-:Y:S01]  /*b400*/  IADD3 R74, P0, R6, R56, RZ ;  /* 0x00000038064a7210 */ /* 0x000fe20007f1e0ff */
[----:B------:R-:W-:Y:S02]  /*b410*/  IMAD.MOV.U32 R8, RZ, RZ, R22 ;  /* 0x000000ffff087224 */ /* 0x000fe400078e0016 */
[----:B-1----:R-:W-:-:S04]  /*b420*/  IMAD.WIDE.U32 R4, R204, R10, R4 ;  /* 0x0000000acc047225 */ /* 0x002fc800078e0004 */
[----:B------:R-:W-:Y:S02]  /*b430*/  IMAD.SHL.U32 R73, R70, 0x40, RZ ;  /* 0x0000004046497824 */ /* 0x000fe400078e00ff */
[----:B------:R-:W-:Y:S01]  /*b440*/  IMAD.SHL.U32 R72, R10, 0x40, RZ ;  /* 0x000000400a487824 */ /* 0x000fe200078e00ff */
[----:B--2---:R-:W-:Y:S01]  /*b450*/  R2UR UR4, R0 ;  /* 0x00000000000472ca */ /* 0x004fe200000e0000 */
[C---:B------:R-:W-:Y:S02]  /*b460*/  IMAD R0, R3.reuse, R70, RZ ;  /* 0x0000004603007224 */ /* 0x040fe400078e02ff */
[----:B------:R-:W-:Y:S02]  /*b470*/  IMAD R3, R3, R10, RZ ;  /* 0x0000000a03037224 */ /* 0x000fe400078e02ff */
[----:B------:R-:W-:Y:S01]  /*b480*/  IMAD R75, R144, R71, R0 ;  /* 0x00000047904b7224 */ /* 0x000fe200078e0200 */
[----:B------:R-:W-:Y:S01]  /*b490*/  SHF.L.U64.HI R71, R70, 0x6, R71 ;  /* 0x0000000646477819 */ /* 0x000fe20000010247 */
[----:B------:R-:W-:-:S02]  /*b4a0*/  IMAD R3, R144, R11, R3 ;  /* 0x0000000b90037224 */ /* 0x000fc400078e0203 */
[----:B------:R-:W-:Y:S02]  /*b4b0*/  IMAD.IADD R75, R75, 0x1, R57 ;  /* 0x000000014b4b7824 */ /* 0x000fe400078e0239 */
[----:B------:R-:W-:Y:S02]  /*b4c0*/  IMAD R0, R232, R10, RZ ;  /* 0x0000000ae8007224 */ /* 0x000fe400078e02ff */
[----:B------:R-:W-:Y:S01]  /*b4d0*/  ULOP3.LUT UP0, URZ, UR4, 0x3ff, URZ, 0xc0, !UPT ;  /* 0x000003ff043f7892 */ /* 0x000fe2000f80c03f */
[----:B------:R-:W-:Y:S01]  /*b4e0*/  IADD3.X R76, R75, R7, R80, P0, !PT ;  /* 0x000000074b4c7210 */ /* 0x000fe200007fe450 */
[----:B------:R-:W-:Y:S01]  /*b4f0*/  IMAD.WIDE.U32 R6, R204, R70, R8 ;  /* 0x00000046cc067225 */ /* 0x000fe200078e0008 */
[----:B------:R-:W-:-:S03]  /*b500*/  SHF.L.U64.HI R70, R10, 0x6, R11 ;  /* 0x000000060a467819 */ /* 0x000fc6000001020b */
[----:B------:R-:W-:Y:S01]  /*b510*/  IMAD.WIDE.U32 R144, R144, R10, RZ ;  /* 0x0000000a90907225 */ /* 0x000fe200078e00ff */
[----:B------:R-:W-:-:S03]  /*b520*/  IADD3 R68, P1, R6, R56, RZ ;  /* 0x0000003806447210 */ /* 0x000fc60007f3e0ff */
[C---:B------:R-:W-:Y:S01]  /*b530*/  IMAD.WIDE.U32 R8, R204.reuse, R10, R8 ;  /* 0x0000000acc087225 */ /* 0x040fe200078e0008 */
        /* <DEDUP_REMOVED lines=25> */
.L_x_5172:
[----:B------:R-:W0:Y:S01]  /*b6d0*/  LDC.64 R10, c[0x0][0x3d8] ;  /* 0x0000f600ff0a7b82 */ /* 0x000e220000000a00 */
[----:B------:R-:W-:Y:S01]  /*b6e0*/  SHF.R.S32.HI R3, RZ, 0x1f, R213 ;  /* 0x0000001fff037819 */ /* 0x000fe200000114d5 */
[----:B------:R-:W-:Y:S01]  /*b6f0*/  ULDC.U8 UR4, c[0x0][0x3f0] ;  /* 0x0000fc0000047ab9 */ /* 0x000fe20000000000 */
[----:B------:R-:W-:Y:S01]  /*b700*/  BSSY B0, `(.L_x_5173) ;  /* 0x0000706000007945 */ /* 0x000fe20003800000 */
[----:B------:R-:W-:-:S04]  /*b710*/  ISETP.NE.AND P0, PT, RZ, UR4, PT ;  /* 0x00000004ff007c0c */ /* 0x000fc8000bf05270 */
        /* <DEDUP_REMOVED lines=79> */
.L_x_5176:
[----:B------:R-:W-:Y:S05]  /*bc10*/  BSYNC B1 ;  /* 0x0000000000017941 */ /* 0x000fea0003800000 */
.L_x_5175:
[----:B------:R-:W-:Y:S01]  /*bc20*/  ISETP.GE.AND P1, PT, R231, R8, PT ;  /* 0x00000008e700720c */ /* 0x000fe20003f26270 */
[----:B------:R-:W-:Y:S01]  /*bc30*/  BSSY B1, `(.L_x_5177) ;  /* 0x000003d000017945 */ /* 0x000fe20003800000 */
[----:B-1----:R-:W-:Y:S02]  /*bc40*/  LOP3.LUT R5, R211, 0x18, R22, 0xf8, !PT ;  /* 0x00000018d3057812 */ /* 0x002fe400078ef816 */
        /* <DEDUP_REMOVED lines=14> */
[----:B------:R-:W-:Y:S01]  /*bd30*/  VIADD R4, R16, 0x10 ;  /* 0x0000001010047836 */ /* 0x000fe20000000000 */
[----:B------:R-:W-:Y:S01]  /*bd40*/  IADD3 R73, P2, P3, R74, R73, R83 ;  /* 0x000000494a497210 */ /* 0x000fe20007b5e053 */
[----:B------:R-:W-:Y:S01]  /*bd50*/  ULDC UR4, c[0x0][0x3d4] ;  /* 0x0000f50000047ab9 */ /* 0x000fe20000000800 */
[----:B------:R-:W-:Y:S01]  /*bd60*/  IADD3.X R3, R78, R70, R3, P4, P5 ;  /* 0x000000464e037210 */ /* 0x000fe200027ea403 */
[----:B------:R-:W-:Y:S01]  /*bd70*/  VIADD R5, R16, 0x20 ;  /* 0x0000002010057836 */ /* 0x000fe20000000000 */
[----:B------:R-:W-:Y:S01]  /*bd80*/  IADD3.X R0, R76, R71, R81, P2, P3 ;  /* 0x000000474c007210 */ /* 0x000fe200017e6451 */
[----:B------:R-:W-:Y:S01]  /*bd90*/  ULDC.64 UR6, c[0x0][0x3c8] ;  /* 0x0000f20000067ab9 */ /* 0x000fe20000000a00 */
[----:B------:R-:W-:Y:S01]  /*bda0*/  ISETP.GE.AND P5, PT, R16, UR4, PT ;  /* 0x0000000410007c0c */ /* 0x000fe2000bfa6270 */
[----:B------:R-:W-:Y:S01]  /*bdb0*/  ULDC.64 UR8, c[0x0][0x3e0] ;  /* 0x0000f80000087ab9 */ /* 0x000fe20000000a00 */
[----:B------:R-:W-:Y:S01]  /*bdc0*/  ISETP.GE.AND P2, PT, R4, UR4, PT ;  /* 0x0000000404007c0c */ /* 0x000fe2000bf46270 */
[----:B------:R-:W-:Y:S01]  /*bdd0*/  VIADD R7, R16, 0x30 ;  /* 0x0000003010077836 */ /* 0x000fe20000000000 */
[----:B------:R-:W-:-:S02]  /*bde0*/  LEA R4, P3, R73, UR6, 0x1 ;  /* 0x0000000649047c11 */ /* 0x000fc4000f8608ff */
[----:B------:R-:W-:Y:S02]  /*bdf0*/  CS2R R40, SRZ ;  /* 0x0000000000287805 */ /* 0x000fe4000001ff00 */
[----:B------:R-:W-:Y:S02]  /*be00*/  LEA R6, P6, R72, UR8, 0x1 ;  /* 0x0000000848067c11 */ /* 0x000fe4000f8c08ff */
[----:B------:R-:W-:Y:S02]  /*be10*/  CS2R R42, SRZ ;  /* 0x00000000002a7805 */ /* 0x000fe4000001ff00 */
[----:B------:R-:W-:Y:S01]  /*be20*/  ISETP.GE.AND P4, PT, R5, UR4, PT ;  /* 0x0000000405007c0c */ /* 0x000fe2000bf86270 */
[C---:B------:R-:W-:Y:S01]  /*be30*/  VIADD R8, R16.reuse, 0x40 ;  /* 0x0000004010087836 */ /* 0x040fe20000000000 */
[----:B------:R-:W-:Y:S01]  /*be40*/  LEA.HI.X R5, R73, UR7, R0, 0x1, P3 ;  /* 0x0000000749057c11 */ /* 0x000fe200098f0c00 */
[----:B------:R-:W-:Y:S01]  /*be50*/  VIADD R0, R16, 0x50 ;  /* 0x0000005010007836 */ /* 0x000fe20000000000 */
[----:B------:R-:W-:-:S02]  /*be60*/  ISETP.GE.AND P3, PT, R7, UR4, PT ;  /* 0x0000000407007c0c */ /* 0x000fc4000bf66270 */
[----:B------:R-:W-:Y:S01]  /*be70*/  LEA.HI.X R7, R72, UR9, R3, 0x1, P6 ;  /* 0x0000000948077c11 */ /* 0x000fe2000b0f0c03 */
        /* <DEDUP_REMOVED lines=24> */
.L_x_5178:
[----:B------:R-:W-:Y:S05]  /*c000*/  BSYNC B1 ;  /* 0x0000000000017941 */ /* 0x000fea0003800000 */
.L_x_5177:
[----:B------:R-:W-:Y:S01]  /*c010*/  LOP3.LUT P2, RZ, R221, 0x4, RZ, 0xc0, !PT ;  /* 0x00000004ddff7812 */ /* 0x000fe2000784c0ff */
[----:B------:R-:W-:Y:S01]  /*c020*/  IMAD.IADD R57, R217, 0x1, R14 ;  /* 0x00000001d9397824 */ /* 0x000fe200078e020e */
[----:B------:R-:W-:Y:S01]  /*c030*/  ULDC.64 UR4, c[0x0][0x3c8] ;  /* 0x0000f20000047ab9 */ /* 0x000fe20000000a00 */
[----:B-----5:R-:W-:Y:S01]  /*c040*/  IMAD.MOV.U32 R0, RZ, RZ, R44 ;  /* 0x000000ffff007224 */ /* 0x020fe200078e002c */
[----:B------:R-:W-:Y:S01]  /*c050*/  ULDC.64 UR6, c[0x0][0x3e0] ;  /* 0x0000f80000067ab9 */ /* 0x000fe20000000a00 */
[----:B------:R-:W-:Y:S02]  /*c060*/  IMAD R57, R57, 0x2, R18 ;  /* 0x0000000239397824 */ /* 0x000fe400078e0212 */
[--C-:B-1----:R-:W-:Y:S01]  /*c070*/  IMAD.MOV.U32 R7, RZ, RZ, R75.reuse ;  /* 0x000000ffff077224 */ /* 0x102fe200078e004b */
[----:B------:R-:W-:Y:S01]  /*c080*/  PRMT R75, R0, 0x7610, R75 ;  /* 0x00007610004b7816 */ /* 0x000fe2000000004b */
[----:B------:R-:W-:Y:S02]  /*c090*/  IMAD.MOV.U32 R3, RZ, RZ, R45 ;  /* 0x000000ffff037224 */ /* 0x000fe400078e002d */
[----:B------:R-:W-:-:S02]  /*c0a0*/  VIADD R5, R57, 0x15400 ;  /* 0x0001540039057836 */ /* 0x000fc40000000000 */
[----:B------:R-:W-:Y:S01]  /*c0b0*/  IMAD.MOV.U32 R0, RZ, RZ, R51 ;  /* 0x000000ffff007224 */ /* 0x000fe200078e0033 */
[----:B------:R-:W-:Y:S01]  /*c0c0*/  PRMT R76, R3, 0x7610, R76 ;  /* 0x00007610034c7816 */ /* 0x000fe2000000004c */
[----:B------:R-:W-:Y:S02]  /*c0d0*/  IMAD.MOV.U32 R6, RZ, RZ, R56 ;  /* 0x000000ffff067224 */ /* 0x000fe400078e0038 */
[----:B------:R-:W-:Y:S01]  /*c0e0*/  VIADD R56, R57, 0x15440 ;  /* 0x0001544039387836 */ /* 0x000fe20000000000 */
[----:B------:R-:W-:Y:S01]  /*c0f0*/  PRMT R83, R0, 0x7610, R83 ;  /* 0x0000761000537816 */ /* 0x000fe20000000053 */
[----:B------:R-:W-:Y:S02]  /*c100*/  IMAD.MOV.U32 R4, RZ, RZ, R50 ;  /* 0x000000ffff047224 */ /* 0x000fe400078e0032 */
[----:B------:R-:W-:Y:S01]  /*c110*/  @P2 VIADD R56, R5, 0xffffffc0 ;  /* 0xffffffc005382836 */ /* 0x000fe20000000000 */
[----:B0-----:R-:W-:Y:S01]  /*c120*/  ISETP.NE.AND P2, PT, R80, 0x1, PT ;  /* 0x000000015000780c */ /* 0x001fe20003f45270 */
        /* <DEDUP_REMOVED lines=18> */
[--C-:B------:R-:W-:Y:S01]  /*c250*/  IMAD.MOV.U32 R15, RZ, RZ, R77.reuse ;  /* 0x000000ffff0f7224 */ /* 0x100fe200078e004d */
[----:B------:R-:W-:Y:S01]  /*c260*/  PRMT R77, R4, 0x7610, R77 ;  /* 0x00007610044d7816 */ /* 0x000fe2000000004d */
[----:B------:R-:W1:Y:S01]  /*c270*/  @P2 LDC R0, c[0x0][0x42c] ;  /* 0x00010b00ff002b82 */ /* 0x000e620000000800 */
        /* <DEDUP_REMOVED lines=28> */
[----:B------:R-:W-:Y:S01]  /*c440*/  PRMT R71, R71, 0x5410, R72 ;  /* 0x0000541047477816 */ /* 0x000fe20000000048 */
[----:B------:R-:W-:Y:S01]  /*c450*/  IMAD.MOV.U32 R14, RZ, RZ, R144 ;  /* 0x000000ffff0e7224 */ /* 0x000fe200078e0090 */
[----:B------:R-:W-:Y:S01]  /*c460*/  SHF.R.S32.HI R5, RZ, 0x1f, R3 ;  /* 0x0000001fff057819 */ /* 0x000fe20000011403 */
[-C--:B------:R-:W-:Y:S01]  /*c470*/  IMAD.WIDE.U32 R6, R3, R10.reuse, R6 ;  /* 0x0000000a03067225 */ /* 0x080fe200078e0006 */
[----:B------:R-:W-:Y:S02]  /*c480*/  PRMT R71, R0, 0x7610, R71 ;  /* 0x0000761000477816 */ /* 0x000fe40000000047 */
[----:B------:R-:W-:Y:S01]  /*c490*/  PRMT R70, R4, 0x7610, R70 ;  /* 0x0000761004467816 */ /* 0x000fe20000000046 */
[C---:B------:R-:W-:Y:S02]  /*c4a0*/  IMAD R0, R5.reuse, R10, RZ ;  /* 0x0000000a05007224 */ /* 0x040fe400078e02ff */
[----:B------:R-:W-:-:S02]  /*c4b0*/  IMAD R4, R5, R12, RZ ;  /* 0x0000000c05047224 */ /* 0x000fc400078e02ff */
[----:B------:R-:W-:-:S04]  /*c4c0*/  IMAD.WIDE.U32 R14, R3, R12, R14 ;  /* 0x0000000c030e7225 */ /* 0x000fc800078e000e */
[C---:B------:R-:W-:Y:S01]  /*c4d0*/  IMAD R5, R3.reuse, R11, R0 ;  /* 0x0000000b03057224 */ /* 0x040fe200078e0200 */
[----:B------:R-:W-:Y:S01]  /*c4e0*/  LEA R0, P3, R14, UR6, 0x1 ;  /* 0x000000060e007c11 */ /* 0x000fe2000f8608ff */
[----:B------:R-:W-:Y:S01]  /*c4f0*/  IMAD R3, R3, R13, R4 ;  /* 0x0000000d03037224 */ /* 0x000fe200078e0204 */
[C---:B------:R-:W-:Y:S01]  /*c500*/  LEA R4, P2, R6.reuse, UR4, 0x1 ;  /* 0x0000000406047c11 */ /* 0x040fe2000f8408ff */
[----:B------:R-:W-:Y:S01]  /*c510*/  IMAD.IADD R5, R7, 0x1, R5 ;  /* 0x0000000107057824 */ /* 0x000fe200078e0205 */
[----:B------:R-:W-:Y:S01]  /*c520*/  UMOV UR4, 0xffffffff ;  /* 0xffffffff00047882 */ /* 0x000fe20000000000 */
[----:B------:R-:W-:Y:S02]  /*c530*/  IMAD.IADD R3, R15, 0x1, R3 ;  /* 0x000000010f037824 */ /* 0x000fe400078e0203 */
[----:B------:R-:W-:Y:S01]  /*c540*/  IMAD.MOV.U32 R11, RZ, RZ, R31 ;  /* 0x000000ffff0b7224 */ /* 0x000fe200078e001f */
[----:B------:R-:W-:Y:S01]  /*c550*/  LEA.HI.X R5, R6, UR5, R5, 0x1, P2 ;  /* 0x0000000506057c11 */ /* 0x000fe200090f0c05 */
[----:B------:R-:W-:Y:S01]  /*c560*/  IMAD.MOV.U32 R72, RZ, RZ, R24 ;  /* 0x000000ffff487224 */ /* 0x000fe200078e0018 */
[----:B------:R-:W-:Y:S01]  /*c570*/  LEA.HI.X R3, R14, UR7, R3, 0x1, P3 ;  /* 0x000000070e037c11 */ /* 0x000fe200098f0c03 */
[----:B------:R-:W-:Y:S01]  /*c580*/  IMAD.MOV.U32 R73, RZ, RZ, R25 ;  /* 0x000000ffff497224 */ /* 0x000fe200078e0019 */
[----:B------:R-:W-:Y:S01]  /*c590*/  PRMT R74, R11, 0x7610, R74 ;  /* 0x000076100b4a7816 */ /* 0x000fe2000000004a */
[----:B------:R-:W-:Y:S01]  /*c5a0*/  IMAD.MOV.U32 R10, RZ, RZ, R30 ;  /* 0x000000ffff0a7224 */ /* 0x000fe200078e001e */
[----:B------:R-:W-:Y:S01]  /*c5b0*/  LEA.HI R6, R230, R230, RZ, 0x1 ;  /* 0x000000e6e6067211 */ /* 0x000fe200078f08ff */
[----:B------:R-:W-:Y:S06]  /*c5c0*/  BRA.DIV UR4, `(.L_x_5179) ;  /* 0x000001f604587947 */ /* 0x000fec000b800000 */
.L_x_5405:
[----:B------:R-:W-:-:S03]  /*c5d0*/  UMOV UR4, 0xffffffff ;  /* 0xffffffff00047882 */ /* 0x000fc60000000000 */
[----:B------:R-:W-:Y:S05]  /*c5e0*/  BRA.DIV UR4, `(.L_x_5180) ;  /* 0x000001f604787947 */ /* 0x000fea000b800000 */
.L_x_5408:
[----:B------:R-:W-:-:S03]  /*c5f0*/  UMOV UR4, 0xffffffff ;  /* 0xffffffff00047882 */ /* 0x000fc60000000000 */
[----:B------:R-:W-:Y:S05]  /*c600*/  BRA.DIV UR4, `(.L_x_5181) ;  /* 0x000001f604987947 */ /* 0x000fea000b800000 */
.L_x_5411:
[----:B------:R-:W-:-:S03]  /*c610*/  UMOV UR4, 0xffffffff ;  /* 0xffffffff00047882 */ /* 0x000fc60000000000 */
[----:B------:R-:W-:Y:S05]  /*c620*/  BRA.DIV UR4, `(.L_x_5182) ;  /* 0x000001f604b87947 */ /* 0x000fea000b800000 */
.L_x_5414:
[----:B------:R-:W-:-:S03]  /*c630*/  UMOV UR4, 0xffffffff ;  /* 0xffffffff00047882 */ /* 0x000fc60000000000 */
[----:B------:R-:W-:Y:S05]  /*c640*/  BRA.DIV UR4, `(.L_x_5183) ;  /* 0x000001f604d87947 */ /* 0x000fea000b800000 */
.L_x_5417:
[----:B------:R-:W-:Y:S01]  /*c650*/  UMOV UR4, 0xffffffff ;  /* 0xffffffff00047882 */ /* 0x000fe20000000000 */
[----:B------:R-:W-:Y:S02]  /*c660*/  LOP3.LUT R5, R6, 0xfffffffe, RZ, 0xc0, !PT ;  /* 0xfffffffe06057812 */ /* 0x000fe400078ec0ff */
[----:B------:R-:W-:Y:S05]  /*c670*/  BRA.DIV UR4, `(.L_x_5184) ;  /* 0x000001f604f47947 */ /* 0x000fea000b800000 */
.L_x_5420:
[----:B------:R-:W-:Y:S01]  /*c680*/  UMOV UR4, 0xffffffff ;  /* 0xffffffff00047882 */ /* 0x000fe20000000000 */
[----:B------:R-:W-:Y:S02]  /*c690*/  IMAD.IADD R5, R230, 0x1, -R5 ;  /* 0x00000001e6057824 */ /* 0x000fe400078e0a05 */
[----:B------:R-:W-:Y:S05]  /*c6a0*/  BRA.DIV UR4, `(.L_x_5185) ;  /* 0x000001fa04107947 */ /* 0x000fea000b800000 */
.L_x_5423:
[----:B------:R-:W-:Y:S01]  /*c6b0*/  UMOV UR4, 0xffffffff ;  /* 0xffffffff00047882 */ /* 0x000fe20000000000 */
[----:B------:R-:W-:Y:S02]  /*c6c0*/  SHF.L.U32 R5, R5, 0x1f, RZ ;  /* 0x0000001f05057819 */ /* 0x000fe400000006ff */
[----:B------:R-:W-:Y:S05]  /*c6d0*/  BRA.DIV UR4, `(.L_x_5186) ;  /* 0x000001fa042c7947 */ /* 0x000fea000b800000 */
.L_x_5426:
        /* <DEDUP_REMOVED lines=35> */
.L_x_5427:
[----:B------:R-:W-:Y:S05]  /*c910*/  BSYNC B1 ;  /* 0x0000000000017941 */ /* 0x000fea0003800000 */
.L_x_5187:
[----:B------:R-:W-:Y:S01]  /*c920*/  BSSY B1, `(.L_x_5189) ;  /* 0x0000134000017945 */ /* 0x000fe20003800000 */
[----:B------:R-:W-:Y:S02]  /*c930*/  PRMT R95, R4, 0x7610, R95 ;  /* 0x00007610045f7816 */ /* 0x000fe4000000005f */
[----:B------:R-:W-:Y:S01]  /*c940*/  PRMT R96, R6, 0x7610, R96 ;  /* 0x0000761006607816 */ /* 0x000fe20000000060 */
[----:B------:R-:W-:Y:S06]  /*c950*/  @P0 BRA `(.L_x_5190) ;  /* 0x0000001000c00947 */ /* 0x000fec0003800000 */
        /* <DEDUP_REMOVED lines=60> */
.L_x_5192:
[----:B------:R-:W-:Y:S05]  /*cd20*/  BSYNC B2 ;  /* 0x0000000000027941 */ /* 0x000fea0003800000 */
.L_x_5191:
        /* <DEDUP_REMOVED lines=48> */
.L_x_5194:
[----:B------:R-:W-:Y:S05]  /*d030*/  BSYNC B2 ;  /* 0x0000000000027941 */ /* 0x000fea0003800000 */
.L_x_5193:
        /* <DEDUP_REMOVED lines=48> */
.L_x_5196:
[----:B------:R-:W-:Y:S05]  /*d340*/  BSYNC B2 ;  /* 0x0000000000027941 */ /* 0x000fea0003800000 */
.L_x_5195:
        /* <DEDUP_REMOVED lines=48> */
.L_x_5198:
[----:B------:R-:W-:Y:S05]  /*d650*/  BSYNC B2 ;  /* 0x0000000000027941 */ /* 0x000fea0003800000 */
.L_x_5197:
        /* <DEDUP_REMOVED lines=48> */
.L_x_5200:
[----:B------:R-:W-:Y:S05]  /*d960*/  BSYNC B2 ;  /* 0x0000000000027941 */ /* 0x000fea0003800000 */
.L_x_5199:
        /* <DEDUP_REMOVED lines=47> */
.L_x_5190:
[----:B------:R-:W-:Y:S05]  /*dc60*/  BSYNC B1 ;  /* 0x0000000000017941 */ /* 0x000fea0003800000 */
.L_x_5189:
        /* <DEDUP_REMOVED lines=61> */
.L_x_5203:
[----:B------:R-:W-:Y:S05]  /*e040*/  BSYNC B1 ;  /* 0x0000000000017941 */ /* 0x000fea0003800000 */
.L_x_5202:
        /* <DEDUP_REMOVED lines=48> */
.L_x_5205:
[----:B------:R-:W-:Y:S05]  /*e350*/  BSYNC B1 ;  /* 0x0000000000017941 */ /* 0x000fea0003800000 */
.L_x_5204:
        /* <DEDUP_REMOVED lines=21> */
[----:B------:R-:W-:Y:S02]  /*e4b0*/  IMAD.U32 R6, R4, 0x10000, RZ ;  /* 0x0001000004067824 */ /* 0x000fe400078e00ff */
[----:B------:R-:W-:Y:S01]  /*e4c0*/  FMUL.FTZ R40, R34, R81 ;  /* 0x0000005122287220 */ /* 0x000fe20000410000 */
[----:B------:R-:W-:Y:S02]  /*e4d0*/  IMAD.U32 R7, R5, 0x10000, RZ ;  /* 0x0001000005077824 */ /* 0x000fe400078e00ff */
[C---:B------:R-:W-:Y:S01]  /*e4e0*/  FFMA.FTZ R39, R15.reuse, R37, R32 ;  /* 0x000000250f277223 */ /* 0x040fe20000010020 */
[----:B------:R-:W-:Y:S01]  /*e4f0*/  IMAD.U32 R37, R80, 0x10000, RZ ;  /* 0x0001000050257824 */ /* 0x000fe200078e00ff */
[----:B------:R-:W-:Y:S01]  /*e500*/  LOP3.LUT R4, R4, 0xffff0000, RZ, 0xc0, !PT ;  /* 0xffff000004047812 */ /* 0x000fe200078ec0ff */
[----:B------:R-:W-:Y:S01]  /*e510*/  FFMA.FTZ R38, R15, R36, -R38 ;  /* 0x000000240f267223 */ /* 0x000fe20000010826 */
[----:B------:R-:W-:Y:S01]  /*e520*/  LOP3.LUT R5, R5, 0xffff0000, RZ, 0xc0, !PT ;  /* 0xffff000005057812 */ /* 0x000fe200078ec0ff */
[-C--:B------:R-:W-:Y:S01]  /*e530*/  FMUL.FTZ R34, R34, R79.reuse ;  /* 0x0000004f22227220 */ /* 0x080fe20000410000 */
        /* <DEDUP_REMOVED lines=18> */
.L_x_5207:
[----:B------:R-:W-:Y:S05]  /*e660*/  BSYNC B1 ;  /* 0x0000000000017941 */ /* 0x000fea0003800000 */
.L_x_5206:
[----:B------:R-:W-:Y:S04]  /*e670*/  BSSY B1, `(.L_x_5208) ;  /* 0x0000030000017945 */ /* 0x000fe80003800000 */
[----:B------:R-:W-:Y:S05]  /*e680*/  @P3 BRA `(.L_x_5209) ;  /* 0x0000000000b83947 */ /* 0x000fea0003800000 */
[----:B012---:R-:W0:Y:S01]  /*e690*/  LDS.128 R4, [R56+0x6000] ;  /* 0x0060000038047984 */ /* 0x007e220000000c00 */
[--C-:B------:R-:W-:Y:S02]  /*e6a0*/  SHF.R.U64 R33, R30, 0x10, R31.reuse ;  /* 0x000000101e217819 */ /* 0x100fe4000000121f */
[----:B------:R-:W-:Y:S02]  /*e6b0*/  SHF.R.U32.HI R15, RZ, 0x10, R31 ;  /* 0x00000010ff0f7819 */ /* 0x000fe4000001161f */
[--C-:B------:R-:W-:Y:S02]  /*e6c0*/  SHF.R.U32.HI R31, RZ, 0x10, R29.reuse ;  /* 0x00000010ff1f7819 */ /* 0x100fe4000001161d */
[----:B------:R-:W-:Y:S02]  /*e6d0*/  SHF.R.U64 R30, R28, 0x10, R29 ;  /* 0x000000101c1e7819 */ /* 0x000fe4000000121d */
        /* <DEDUP_REMOVED lines=41> */
.L_x_5209:
[----:B------:R-:W-:Y:S05]  /*e970*/  BSYNC B1 ;  /* 0x0000000000017941 */ /* 0x000fea0003800000 */
.L_x_5208:
        /* <DEDUP_REMOVED lines=41> */
[C---:B------:R-:W-:Y:S01]  /*ec10*/  FFMA.FTZ R5, R7.reuse, R72, -R14 ;  /* 0x0000004807057223 */ /* 0x040fe2000001080e */
[----:B------:R-:W-:Y:S01]  /*ec20*/  F2FP.BF16.F32.PACK_AB R6, R26, R27 ;  /* 0x0000001b1a06723e */ /* 0x000fe200000010ff */
[----:B------:R-:W-:Y:S01]  /*ec30*/  FFMA.FTZ R10, R7, R10, R25 ;  /* 0x0000000a070a7223 */ /* 0x000fe20000010019 */
[----:B------:R-:W-:Y:S02]  /*ec40*/  F2FP.BF16.F32.PACK_AB R7, R24, R73 ;  /* 0x000000491807723e */ /* 0x000fe400000010ff */
[----:B------:R-:W-:Y:S02]  /*ec50*/  F2FP.BF16.F32.PACK_AB R4, R13, R4 ;  /* 0x000000040d04723e */ /* 0x000fe400000010ff */
[----:B------:R-:W-:-:S05]  /*ec60*/  F2FP.BF16.F32.PACK_AB R5, R10, R5 ;  /* 0x000000050a05723e */ /* 0x000fca00000010ff */
[----:B------:R4:W-:Y:S02]  /*ec70*/  STS.128 [R57+0x1f400], R4 ;  /* 0x01f4000439007388 */ /* 0x0009e40000000c00 */
.L_x_5211:
[----:B------:R-:W-:Y:S05]  /*ec80*/  BSYNC B1 ;  /* 0x0000000000017941 */ /* 0x000fea0003800000 */
.L_x_5210:
[----:B------:R-:W-:Y:S05]  /*ec90*/  @P5 BRA `(.L_x_5201) ;  /* 0x0000003800b05947 */ /* 0x000fea0003800000 */
[----:B01234-:R-:W0:Y:S01]  /*eca0*/  LDS.128 R4, [R56+0xa000] ;  /* 0x00a0000038047984 */ /* 0x01fe220000000c00 */
[----:B------:R-:W-:Y:S02]  /*ecb0*/  SHF.R.U64 R10, R20, 0x10, R21 ;  /* 0x00000010140a7819 */ /* 0x000fe40000001215 */
[----:B------:R-:W-:Y:S02]  /*ecc0*/  SHF.R.U32.HI R12, RZ, 0x10, R9 ;  /* 0x00000010ff0c7819 */ /* 0x000fe40000011609 */
[----:B------:R-:W-:Y:S02]  /*ecd0*/  SHF.R.U32.HI R21, RZ, 0x10, R21 ;  /* 0x00000010ff157819 */ /* 0x000fe40000011615 */
[----:B------:R-:W-:Y:S02]  /*ece0*/  PRMT R12, R3, 0x5410, R12 ;  /* 0x00005410030c7816 */ /* 0x000fe4000000000c */
[----:B------:R-:W-:Y:S02]  /*ecf0*/  SHF.R.U64 R11, R8, 0x10, R9 ;  /* 0x00000010080b7819 */ /* 0x000fe40000001209 */
[----:B------:R-:W-:Y:S01]  /*ed00*/  PRMT R70, R70, 0x5410, R21 ;  /* 0x0000541046467816 */ /* 0x000fe20000000015 */
[----:B------:R-:W-:Y:S01]  /*ed10*/  IMAD.U32 R13, R12, 0x10000, RZ ;  /* 0x000100000c0d7824 */ /* 0x000fe200078e00ff */
[----:B------:R-:W-:-:S02]  /*ed20*/  PRMT R71, R71, 0x5410, R10 ;  /* 0x0000541047477816 */ /* 0x000fc4000000000a */
        /* <DEDUP_REMOVED lines=38> */
.L_x_5174:
[----:B------:R-:W-:Y:S01]  /*ef90*/  IMAD.MOV.U32 R9, RZ, RZ, R77 ;  /* 0x000000ffff097224 */ /* 0x000fe200078e004d */
[-C--:B------:R-:W-:Y:S01]  /*efa0*/  ISETP.GE.AND P0, PT, R204, R8.reuse, PT ;  /* 0x00000008cc00720c */ /* 0x080fe20003f06270 */
[----:B------:R-:W0:Y:S01]  /*efb0*/  LDC R77, c[0x0][0x428] ;  /* 0x00010a00ff4d7b82 */ /* 0x000e220000000800 */
        /* <DEDUP_REMOVED lines=61> */
.L_x_5213:
[----:B------:R-:W-:Y:S05]  /*f390*/  BSYNC B1 ;  /* 0x0000000000017941 */ /* 0x000fea0003800000 */
.L_x_5212:
[----:B------:R-:W-:Y:S01]  /*f3a0*/  BSSY B1, `(.L_x_5214) ;  /* 0x0000026000017945 */ /* 0x000fe20003800000 */
[----:B-----5:R-:W-:Y:S01]  /*f3b0*/  IMAD.MOV.U32 R74, RZ, RZ, R4 ;  /* 0x000000ffff4a7224 */ /* 0x020fe200078e0004 */
[----:B0-----:R-:W-:Y:S01]  /*f3c0*/  CS2R R66, SRZ ;  /* 0x0000000000427805 */ /* 0x001fe2000001ff00 */
[----:B------:R-:W-:Y:S02]  /*f3d0*/  IMAD.MOV.U32 R75, RZ, RZ, R5 ;  /* 0x000000ffff4b7224 */ /* 0x000fe400078e0005 */
[----:B------:R-:W-:Y:S01]  /*f3e0*/  IMAD.MOV.U32 R76, RZ, RZ, R6 ;  /* 0x000000ffff4c7224 */ /* 0x000fe200078e0006 */
[----:B------:R-:W-:Y:S06]  /*f3f0*/  @P1 BRA `(.L_x_5215) ;  /* 0x0000000000801947 */ /* 0x000fec0003800000 */
[----:B------:R-:W-:Y:S01]  /*f400*/  IADD3 R73, P2, P3, R68, R73, R83 ;  /* 0x0000004944497210 */ /* 0x000fe20007b5e053 */
[----:B------:R-:W-:Y:S01]  /*f410*/  ULDC.64 UR4, c[0x0][0x3c8] ;  /* 0x0000f20000047ab9 */ /* 0x000fe20000000a00 */
[----:B------:R-:W-:Y:S01]  /*f420*/  IADD3 R72, P4, P5, R69, R72, R84 ;  /* 0x0000004845487210 */ /* 0x000fe20007d9e054 */
[----:B------:R-:W-:Y:S01]  /*f430*/  ULDC.64 UR6, c[0x0][0x3e0] ;  /* 0x0000f80000067ab9 */ /* 0x000fe20000000a00 */
[----:B------:R-:W-:Y:S02]  /*f440*/  IADD3.X R0, R80, R71, R81, P2, P3 ;  /* 0x0000004750007210 */ /* 0x000fe400017e6451 */
        /* <DEDUP_REMOVED lines=27> */
.L_x_5215:
[----:B------:R-:W-:Y:S05]  /*f600*/  BSYNC B1 ;  /* 0x0000000000017941 */ /* 0x000fea0003800000 */
.L_x_5214:
[----:B------:R-:W-:Y:S01]  /*f610*/  IMAD.MOV.U32 R0, RZ, RZ, R7 ;  /* 0x000000ffff007224 */ /* 0x000fe200078e0007 */
[----:B------:R-:W-:Y:S01]  /*f620*/  ISETP.NE.AND P2, PT, R77, 0x1, PT ;  /* 0x000000014d00780c */ /* 0x000fe20003f45270 */
[----:B------:R-:W-:Y:S01]  /*f630*/  IMAD.MOV.U32 R3, RZ, RZ, R24 ;  /* 0x000000ffff037224 */ /* 0x000fe200078e0018 */
[----:B------:R-:W-:Y:S01]  /*f640*/  PRMT R107, R74, 0x7610, R107 ;  /* 0x000076104a6b7816 */ /* 0x000fe2000000006b */
        /* <DEDUP_REMOVED lines=47> */
[----:B-1----:R-:W-:Y:S01]  /*f940*/  @P2 IMAD.HI.U32 R0, R3, R0, RZ ;  /* 0x0000000003002227 */ /* 0x002fe200078e00ff */
[----:B------:R-:W-:Y:S01]  /*f950*/  PRMT R76, R68, 0x7610, R76 ;  /* 0x00007610444c7816 */ /* 0x000fe2000000004c */
[----:B------:R-:W-:Y:S01]  /*f960*/  ULDC.64 UR6, c[0x0][0x3e0] ;  /* 0x0000f80000067ab9 */ /* 0x000fe20000000a00 */
[----:B------:R-:W-:Y:S01]  /*f970*/  PRMT R92, R69, 0x7610, R92 ;  /* 0x00007610455c7816 */ /* 0x000fe2000000005c */
[----:B------:R-:W-:Y:S01]  /*f980*/  IMAD.MOV.U32 R20, RZ, RZ, R41 ;  /* 0x000000ffff147224 */ /* 0x000fe200078e0029 */
[----:B0-----:R-:W-:Y:S01]  /*f990*/  @P2 SHF.R.U32.HI R3, RZ, R21, R0 ;  /* 0x00000015ff032219 */ /* 0x001fe20000011600 */
[----:B------:R-:W-:-:S02]  /*f9a0*/  IMAD.MOV.U32 R0, RZ, RZ, R40 ;  /* 0x000000ffff007224 */ /* 0x000fc400078e0028 */
[----:B------:R-:W-:Y:S01]  /*f9b0*/  IMAD.MOV.U32 R69, RZ, RZ, R43 ;  /* 0x000000ffff457224 */ /* 0x000fe200078e002b */
[----:B------:R-:W-:Y:S01]  /*f9c0*/  SHF.R.S32.HI R21, RZ, 0x1f, R3 ;  /* 0x0000001fff157819 */ /* 0x000fe20000011403 */
[-C--:B------:R-:W-:Y:S01]  /*f9d0*/  IMAD.WIDE.U32 R14, R3, R10.reuse, R14 ;  /* 0x0000000a030e7225 */ /* 0x080fe200078e000e */
[----:B------:R-:W-:Y:S02]  /*f9e0*/  PRMT R74, R0, 0x7610, R74 ;  /* 0x00007610004a7816 */ /* 0x000fe4000000004a */
[----:B------:R-:W-:Y:S01]  /*f9f0*/  PRMT R75, R20, 0x7610, R75 ;  /* 0x00007610144b7816 */ /* 0x000fe2000000004b */
[----:B------:R-:W-:Y:S01]  /*fa00*/  IMAD R0, R21, R10, RZ ;  /* 0x0000000a15007224 */ /* 0x000fe200078e02ff */
[----:B------:R-:W-:Y:S01]  /*fa10*/  PRMT R77, R69, 0x7610, R77 ;  /* 0x00007610454d7816 */ /* 0x000fe2000000004d */
[-C--:B------:R-:W-:Y:S02]  /*fa20*/  IMAD R68, R21, R12.reuse, RZ ;  /* 0x0000000c15447224 */ /* 0x080fe400078e02ff */
[----:B------:R-:W-:Y:S01]  /*fa30*/  IMAD.WIDE.U32 R20, R3, R12, R8 ;  /* 0x0000000c03147225 */ /* 0x000fe200078e0008 */
[----:B------:R-:W-:Y:S01]  /*fa40*/  LEA R8, P2, R14, UR4, 0x1 ;  /* 0x000000040e087c11 */ /* 0x000fe2000f8408ff */
[----:B------:R-:W-:-:S02]  /*fa50*/  UMOV UR4, 0xffffffff ;  /* 0xffffffff00047882 */ /* 0x000fc40000000000 */
[C---:B------:R-:W-:Y:S01]  /*fa60*/  IMAD R9, R3.reuse, R11, R0 ;  /* 0x0000000b03097224 */ /* 0x040fe200078e0200 */
[----:B------:R-:W-:Y:S01]  /*fa70*/  LEA R0, P3, R20, UR6, 0x1 ;  /* 0x0000000614007c11 */ /* 0x000fe2000f8608ff */
[----:B------:R-:W-:Y:S02]  /*fa80*/  IMAD R3, R3, R13, R68 ;  /* 0x0000000d03037224 */ /* 0x000fe400078e0244 */
[----:B------:R-:W-:Y:S02]  /*fa90*/  IMAD.IADD R9, R15, 0x1, R9 ;  /* 0x000000010f097824 */ /* 0x000fe400078e0209 */
[----:B------:R-:W-:Y:S02]  /*faa0*/  IMAD.IADD R3, R21, 0x1, R3 ;  /* 0x0000000115037824 */ /* 0x000fe400078e0203 */
        /* <DEDUP_REMOVED lines=8> */
.L_x_5430:
[----:B------:R-:W-:-:S03]  /*fb30*/  UMOV UR4, 0xffffffff ;  /* 0xffffffff00047882 */ /* 0x000fc60000000000 */
[----:B------:R-:W-:Y:S05]  /*fb40*/  BRA.DIV UR4, `(.L_x_5217) ;  /* 0x000001c604747947 */ /* 0x000fea000b800000 */
.L_x_5433:
[----:B------:R-:W-:-:S03]  /*fb50*/  UMOV UR4, 0xffffffff ;  /* 0xffffffff00047882 */ /* 0x000fc60000000000 */
[----:B------:R-:W-:Y:S05]  /*fb60*/  BRA.DIV UR4, `(.L_x_5218) ;  /* 0x000001c604947947 */ /* 0x000fea000b800000 */
.L_x_5436:
[----:B------:R-:W-:-:S03]  /*fb70*/  UMOV UR4, 0xffffffff ;  /* 0xffffffff00047882 */ /* 0x000fc60000000000 */
[----:B------:R-:W-:Y:S05]  /*fb80*/  BRA.DIV UR4, `(.L_x_5219) ;  /* 0x000001c604b47947 */ /* 0x000fea000b800000 */
.L_x_5439:
[----:B------:R-:W-:-:S03]  /*fb90*/  UMOV UR4, 0xffffffff ;  /* 0xffffffff00047882 */ /* 0x000fc60000000000 */
[----:B------:R-:W-:Y:S05]  /*fba0*/  BRA.DIV UR4, `(.L_x_5220) ;  /* 0x000001c604d47947 */ /* 0x000fea000b800000 */
.L_x_5442:
[----:B------:R-:W-:Y:S01]  /*fbb0*/  UMOV UR4, 0xffffffff ;  /* 0xffffffff00047882 */ /* 0x000fe20000000000 */
[----:B------:R-:W-:Y:S02]  /*fbc0*/  LOP3.LUT R9, R10, 0xfffffffe, RZ, 0xc0, !PT ;  /* 0xfffffffe0a097812 */ /* 0x000fe400078ec0ff */
[----:B------:R-:W-:Y:S05]  /*fbd0*/  BRA.DIV UR4, `(.L_x_5221) ;  /* 0x000001c604f07947 */ /* 0x000fea000b800000 */
.L_x_5445:
[----:B------:R-:W-:Y:S01]  /*fbe0*/  UMOV UR4, 0xffffffff ;  /* 0xffffffff00047882 */ /* 0x000fe20000000000 */
[----:B------:R-:W-:Y:S02]  /*fbf0*/  IMAD.IADD R9, R230, 0x1, -R9 ;  /* 0x00000001e6097824 */ /* 0x000fe400078e0a09 */
[----:B------:R-:W-:Y:S05]  /*fc00*/  BRA.DIV UR4, `(.L_x_5222) ;  /* 0x000001ca040c7947 */ /* 0x000fea000b800000 */
.L_x_5448:
[----:B------:R-:W-:Y:S01]  /*fc10*/  UMOV UR4, 0xffffffff ;  /* 0xffffffff00047882 */ /* 0x000fe20000000000 */
[----:B------:R-:W-:Y:S02]  /*fc20*/  SHF.L.U32 R9, R9, 0x1f, RZ ;  /* 0x0000001f09097819 */ /* 0x000fe400000006ff */
[----:B------:R-:W-:Y:S05]  /*fc30*/  BRA.DIV UR4, `(.L_x_5223) ;  /* 0x000001ca04287947 */ /* 0x000fea000b800000 */
.L_x_5451:
        /* <DEDUP_REMOVED lines=37> */
.L_x_5452:
[----:B------:R-:W-:Y:S05]  /*fe90*/  BSYNC B1 ;  /* 0x0000000000017941 */ /* 0x000fea0003800000 */
.L_x_5224:
        /* <DEDUP_REMOVED lines=14> */
[----:B------:R-:W-:Y:S02]  /*ff80*/  LOP3.LUT R8, R9, R216, RZ, 0x3c, !PT ;  /* 0x000000d809087212 */ /* 0x000fe400078e3cff */
        /* <DEDUP_REMOVED lines=12> */
[--C-:B------:R-:W-:Y:S02]  /*10050*/  SHF.R.U64 R4, R6, 0x10, R7.reuse ;  /* 0x0000001006047819 */ /* 0x100fe40000001207 */
        /* <DEDUP_REMOVED lines=88> */
.L_x_5229:
[----:B------:R-:W-:Y:S05]  /*105e0*/  BSYNC B2 ;  /* 0x0000000000027941 */ /* 0x000fea0003800000 */
.L_x_5228:
[----:B------:R-:W-:Y:S04]  /*105f0*/  BSSY B2, `(.L_x_5230) ;  /* 0x0000069000027945 */ /* 0x000fe80003800000 */
[----:B------:R-:W-:Y:S05]  /*10600*/  @P2 BRA `(.L_x_5231) ;  /* 0x00000004009c2947 */ /* 0x000fea0003800000 */
[----:B-1----:R-:W2:Y:S01]  /*10610*/  LDL R105, [R1+0x64] ;  /* 0x0000640001697983 */ /* 0x002ea20000100800 */
[----:B------:R-:W-:Y:S02]  /*10620*/  LEA.HI R4, R89, R236, RZ, 0x1d ;  /* 0x000000ec59047211 */ /* 0x000fe400078fe8ff */
        /* <DEDUP_REMOVED lines=14> */
[----:B------:R-:W-:Y:S01]  /*10710*/  SHF.R.U32.HI R37, RZ, 0x10, R37 ;  /* 0x00000010ff257819 */ /* 0x000fe20000011625 */
[----:B------:R-:W-:Y:S01]  /*10720*/  IMAD.U32 R36, R97, 0x10000, RZ ;  /* 0x0001000061247824 */ /* 0x000fe200078e00ff */
[----:B------:R-:W-:Y:S01]  /*10730*/  SHF.R.U64 R14, R26, 0x10, R27 ;  /* 0x000000101a0e7819 */ /* 0x000fe2000000121b */
[----:B------:R-:W-:Y:S01]  /*10740*/  IMAD R12, R9, 0x2, R18 ;  /* 0x00000002090c7824 */ /* 0x000fe200078e0212 */
[----:B------:R-:W-:Y:S02]  /*10750*/  PRMT R98, R98, 0x5410, R25 ;  /* 0x0000541062627816 */ /* 0x000fe40000000019 */
[----:B------:R-:W-:Y:S02]  /*10760*/  SHF.R.U32.HI R27, RZ, 0x10, R27 ;  /* 0x00000010ff1b7819 */ /* 0x000fe4000001161b */
[----:B------:R-:W0:Y:S01]  /*10770*/  LDS.128 R8, [R12+0x15400] ;  /* 0x015400000c087984 */ /* 0x000e220000000c00 */
        /* <DEDUP_REMOVED lines=80> */
.L_x_5231:
[----:B------:R-:W-:Y:S05]  /*10c80*/  BSYNC B2 ;  /* 0x0000000000027941 */ /* 0x000fea0003800000 */
.L_x_5230:
[----:B------:R-:W-:Y:S05]  /*10c90*/  @P3 BRA `(.L_x_5227) ;  /* 0x0000000400a03947 */ /* 0x000fea0003800000 */
[----:B-12---:R-:W2:Y:S04]  /*10ca0*/  LDL R4, [R1+0x5c] ;  /* 0x00005c0001047983 */ /* 0x006ea80000100800 */
[----:B------:R-:W3:Y:S01]  /*10cb0*/  LDL R38, [R1+0x58] ;  /* 0x0000580001267983 */ /* 0x000ee20000100800 */
[----:B------:R-:W-:Y:S02]  /*10cc0*/  SHF.R.U64 R25, R60, 0x10, R61 ;  /* 0x000000103c197819 */ /* 0x000fe4000000123d */
[----:B------:R-:W-:Y:S02]  /*10cd0*/  SHF.R.U64 R15, R28, 0x10, R29 ;  /* 0x000000101c0f7819 */ /* 0x000fe4000000121d */
[--C-:B------:R-:W-:Y:S02]  /*10ce0*/  SHF.R.U64 R13, R30, 0x10, R31.reuse ;  /* 0x000000101e0d7819 */ /* 0x100fe4000000121f */
[----:B------:R-:W-:-:S02]  /*10cf0*/  SHF.R.U32.HI R30, RZ, 0x10, R31 ;  /* 0x00000010ff1e7819 */ /* 0x000fc4000001161f */
[----:B------:R-:W-:Y:S02]  /*10d00*/  PRMT R88, R88, 0x5410, R25 ;  /* 0x0000541058587816 */ /* 0x000fe40000000019 */
[----:B------:R-:W-:Y:S02]  /*10d10*/  PRMT R84, R84, 0x5410, R15 ;  /* 0x0000541054547816 */ /* 0x000fe4000000000f */
[----:B------:R-:W-:Y:S02]  /*10d20*/  SHF.R.U32.HI R28, RZ, 0x10, R29 ;  /* 0x00000010ff1c7819 */ /* 0x000fe4000001161d */
[----:B------:R-:W-:Y:S01]  /*10d30*/  SHF.R.U32.HI R61, RZ, 0x10, R61 ;  /* 0x00000010ff3d7819 */ /* 0x000fe2000001163d */
[----:B------:R-:W-:Y:S01]  /*10d40*/  IMAD.U32 R32, R84, 0x10000, RZ ;  /* 0x0001000054207824 */ /* 0x000fe200078e00ff */
[--C-:B------:R-:W-:Y:S02]  /*10d50*/  SHF.R.U64 R14, R62, 0x10, R63.reuse ;  /* 0x000000103e0e7819 */ /* 0x100fe4000000123f */
[----:B------:R-:W-:Y:S01]  /*10d60*/  PRMT R87, R87, 0x5410, R30 ;  /* 0x0000541057577816 */ /* 0x000fe2000000001e */
[----:B------:R-:W-:Y:S01]  /*10d70*/  IMAD.U32 R30, R88, 0x10000, RZ ;  /* 0x00010000581e7824 */ /* 0x000fe200078e00ff */
[----:B------:R-:W-:-:S02]  /*10d80*/  SHF.R.U32.HI R63, RZ, 0x10, R63 ;  /* 0x00000010ff3f7819 */ /* 0x000fc4000001163f */
[----:B------:R-:W-:Y:S01]  /*10d90*/  PRMT R85, R85, 0x5410, R28 ;  /* 0x0000541055557816 */ /* 0x000fe2000000001c */
[----:B------:R-:W-:Y:S01]  /*10da0*/  IMAD.U32 R31, R87, 0x10000, RZ ;  /* 0x00010000571f7824 */ /* 0x000fe200078e00ff */
[----:B------:R-:W-:Y:S02]  /*10db0*/  PRMT R90, R90, 0x5410, R61 ;  /* 0x000054105a5a7816 */ /* 0x000fe4000000003d */
[----:B------:R-:W-:Y:S01]  /*10dc0*/  PRMT R86, R86, 0x5410, R13 ;  /* 0x0000541056567816 */ /* 0x000fe2000000000d */
[----:B------:R-:W-:Y:S01]  /*10dd0*/  IMAD.U32 R29, R85, 0x10000, RZ ;  /* 0x00010000551d7824 */ /* 0x000fe200078e00ff */
[----:B------:R-:W-:Y:S02]  /*10de0*/  PRMT R92, R92, 0x5410, R63 ;  /* 0x000054105c5c7816 */ /* 0x000fe4000000003f */
[----:B------:R-:W-:Y:S02]  /*10df0*/  PRMT R91, R91, 0x5410, R14 ;  /* 0x000054105b5b7816 */ /* 0x000fe4000000000e */
        /* <DEDUP_REMOVED lines=32> */
[----:B------:R-:W-:Y:S01]  /*11000*/  FMUL.FTZ R37, R28, R31 ;  /* 0x0000001f1c257220 */ /* 0x000fe20000410000 */
        /* <DEDUP_REMOVED lines=32> */
[-C--:B------:R-:W-:Y:S02]  /*11210*/  FMUL.FTZ R8, R10, R91.reuse ;  /* 0x0000005b0a087220 */ /* 0x080fe40000410000 */
        /* <DEDUP_REMOVED lines=16> */
.L_x_5227:
[----:B------:R-:W-:Y:S05]  /*11320*/  BSYNC B1 ;  /* 0x0000000000017941 */ /* 0x000fea0003800000 */
.L_x_5226:
[----:B------:R-:W-:Y:S05]  /*11330*/  @P1 BRA `(.L_x_5201) ;  /* 0x0000001400081947 */ /* 0x000fea0003800000 */
[----:B------:R-:W4:Y:S01]  /*11340*/  LDC R13, c[0x0][0x3d4] ;  /* 0x0000f500ff0d7b82 */ /* 0x000f220000000800 */
[----:B------:R-:W-:Y:S01]  /*11350*/  BSSY B1, `(.L_x_5232) ;  /* 0x000006d000017945 */ /* 0x000fe20003800000 */
[----:B------:R-:W-:Y:S02]  /*11360*/  SHF.R.U32.HI R60, RZ, 0x3, R210 ;  /* 0x00000003ff3c7819 */ /* 0x000fe400000116d2 */
[-C--:B----4-:R-:W-:Y:S02]  /*11370*/  ISETP.GE.AND P0, PT, R22, R13.reuse, PT ;  /* 0x0000000d1600720c */ /* 0x090fe40003f06270 */
[-C--:B------:R-:W-:Y:S02]  /*11380*/  ISETP.GE.AND P1, PT, R206, R13.reuse, PT ;  /* 0x0000000dce00720c */ /* 0x080fe40003f26270 */
[----:B------:R-:W-:-:S09]  /*11390*/  ISETP.GE.AND P2, PT, R207, R13, PT ;  /* 0x0000000dcf00720c */ /* 0x000fd20003f46270 */
[----:B------:R-:W-:Y:S05]  /*113a0*/  @P0 BRA `(.L_x_5233) ;  /* 0x00000004009c0947 */ /* 0x000fea0003800000 */
[----:B---3--:R-:W3:Y:S01]  /*113b0*/  LDL R38, [R1+0x60] ;  /* 0x0000600001267983 */ /* 0x008ee20000100800 */
[----:B-12---:R-:W-:Y:S02]  /*113c0*/  LEA.HI R4, R13, R234, RZ, 0x1d ;  /* 0x000000ea0d047211 */ /* 0x006fe400078fe8ff */
        /* <DEDUP_REMOVED lines=16> */
[--C-:B------:R-:W-:Y:S01]  /*114d0*/  SHF.R.U64 R15, R42, 0x10, R43.reuse ;  /* 0x000000102a0f7819 */ /* 0x100fe2000000122b */
        /* <DEDUP_REMOVED lines=22> */
[----:B------:R-:W-:Y:S01]  /*11640*/  IMAD.U32 R29, R11, 0x10000, RZ ;  /* 0x000100000b1d7824 */ /* 0x000fe200078e00ff */
[----:B------:R-:W-:Y:S01]  /*11650*/  LOP3.LUT R94, R94, 0xffff0000, RZ, 0xc0, !PT ;  /* 0xffff00005e5e7812 */ /* 0x000fe200078ec0ff */
[-C--:B------:R-:W-:Y:S01]  /*11660*/  FMUL.FTZ R36, R27, R26.reuse ;  /* 0x0000001a1b247220 */ /* 0x080fe20000410000 */
[----:B------:R-:W-:Y:S01]  /*11670*/  LOP3.LUT R27, R74, 0xffff0000, RZ, 0xc0, !PT ;  /* 0xffff00004a1b7812 */ /* 0x000fe200078ec0ff */
[C---:B------:R-:W-:Y:S01]  /*11680*/  IMAD.U32 R28, R10.reuse, 0x10000, RZ ;  /* 0x000100000a1c7824 */ /* 0x040fe200078e00ff */
[----:B------:R-:W-:Y:S02]  /*11690*/  LOP3.LUT R10, R10, 0xffff0000, RZ, 0xc0, !PT ;  /* 0xffff00000a0a7812 */ /* 0x000fe400078ec0ff */
        /* <DEDUP_REMOVED lines=13> */
[----:B------:R-:W-:Y:S01]  /*11770*/  FMUL.FTZ R15, R8, R27 ;  /* 0x0000001b080f7220 */ /* 0x000fe20000410000 */
[----:B------:R-:W-:Y:S01]  /*11780*/  FMUL.FTZ R31, R9, R94 ;  /* 0x0000005e091f7220 */ /* 0x000fe20000410000 */
[-C--:B------:R-:W-:Y:S01]  /*11790*/  FMUL.FTZ R29, R29, R14.reuse ;  /* 0x0000000e1d1d7220 */ /* 0x080fe20000410000 */
[----:B------:R-:W-:Y:S01]  /*117a0*/  FFMA.FTZ R33, R25, R14, -R26 ;  /* 0x0000000e19217223 */ /* 0x000fe2000001081a */
[----:B------:R-:W-:Y:S01]  /*117b0*/  LOP3.LUT R14, R75, 0xffff0000, RZ, 0xc0, !PT ;  /* 0xffff00004b0e7812 */ /* 0x000fe200078ec0ff */
[----:B------:R-:W-:Y:S02]  /*117c0*/  IMAD.U32 R24, R6, 0x10000, RZ ;  /* 0x0001000006187824 */ /* 0x000fe400078e00ff */
[----:B------:R-:W-:Y:S01]  /*117d0*/  FFMA.FTZ R32, R25, R32, R29 ;  /* 0x0000002019207223 */ /* 0x000fe2000001001d */
[-C--:B------:R-:W-:Y:S01]  /*117e0*/  FMUL.FTZ R29, R8, R93.reuse ;  /* 0x0000005d081d7220 */ /* 0x080fe20000410000 */
[----:B------:R-:W-:Y:S01]  /*117f0*/  FFMA.FTZ R8, R4, R93, -R15 ;  /* 0x0000005d04087223 */ /* 0x000fe2000001080f */
[----:B------:R-:W-:Y:S01]  /*11800*/  FMUL.FTZ R30, R9, R14 ;  /* 0x0000000e091e7220 */ /* 0x000fe20000410000 */
[----:B------:R-:W-:-:S02]  /*11810*/  IMAD.U32 R25, R76, 0x10000, RZ ;  /* 0x000100004c197824 */ /* 0x000fc400078e00ff */
[----:B------:R-:W-:Y:S01]  /*11820*/  FFMA.FTZ R26, R4, R27, R29 ;  /* 0x0000001b041a7223 */ /* 0x000fe2000001001d */
[----:B------:R-:W-:Y:S02]  /*11830*/  IMAD.U32 R15, R95, 0x10000, RZ ;  /* 0x000100005f0f7824 */ /* 0x000fe400078e00ff */
[C---:B------:R-:W-:Y:S01]  /*11840*/  FFMA.FTZ R9, R5.reuse, R94, -R30 ;  /* 0x0000005e05097223 */ /* 0x040fe2000001081e */
[----:B------:R-:W-:Y:S01]  /*11850*/  FFMA.FTZ R31, R5, R14, R31 ;  /* 0x0000000e051f7223 */ /* 0x000fe2000001001f */
[C---:B------:R-:W-:Y:S01]  /*11860*/  FMUL.FTZ R27, R28.reuse, R25 ;  /* 0x000000191c1b7220 */ /* 0x040fe20000410000 */
[-C--:B------:R-:W-:Y:S01]  /*11870*/  FMUL.FTZ R29, R28, R15.reuse ;  /* 0x0000000f1c1d7220 */ /* 0x080fe20000410000 */
[----:B------:R-:W-:Y:S02]  /*11880*/  LOP3.LUT R5, R76, 0xffff0000, RZ, 0xc0, !PT ;  /* 0xffff00004c057812 */ /* 0x000fe400078ec0ff */
        /* <DEDUP_REMOVED lines=10> */
[----:B------:R-:W-:Y:S01]  /*11930*/  FMUL.FTZ R11, R11, R96 ;  /* 0x000000600b0b7220 */ /* 0x000fe20000410000 */
[----:B------:R-:W-:-:S02]  /*11940*/  FFMA.FTZ R10, R6, R95, -R15 ;  /* 0x0000005f060a7223 */ /* 0x000fc4000001080f */
[C---:B------:R-:W-:Y:S01]  /*11950*/  FFMA.FTZ R24, R7.reuse, R96, -R24 ;  /* 0x0000006007187223 */ /* 0x040fe20000010818 */
[----:B------:R-:W-:Y:S01]  /*11960*/  FFMA.FTZ R14, R6, R5, R14 ;  /* 0x00000005060e7223 */ /* 0x000fe2000001000e */
[----:B------:R-:W-:Y:S01]  /*11970*/  FFMA.FTZ R11, R7, R4, R11 ;  /* 0x00000004070b7223 */ /* 0x000fe2000001000b */
[----:B------:R-:W-:Y:S02]  /*11980*/  F2FP.BF16.F32.PACK_AB R4, R8, R35 ;  /* 0x000000230804723e */ /* 0x000fe400000010ff */
[----:B------:R-:W-:Y:S02]  /*11990*/  F2FP.BF16.F32.PACK_AB R5, R9, R34 ;  /* 0x000000220905723e */ /* 0x000fe400000010ff */
[----:B------:R-:W-:Y:S02]  /*119a0*/  F2FP.BF16.F32.PACK_AB R6, R10, R27 ;  /* 0x0000001b0a06723e */ /* 0x000fe400000010ff */
[----:B------:R-:W-:Y:S02]  /*119b0*/  F2FP.BF16.F32.PACK_AB R7, R24, R33 ;  /* 0x000000211807723e */ /* 0x000fe400000010ff */
[----:B------:R-:W-:-:S02]  /*119c0*/  F2FP.BF16.F32.PACK_AB R8, R26, R37 ;  /* 0x000000251a08723e */ /* 0x000fc400000010ff */
[----:B------:R-:W-:Y:S01]  /*119d0*/  F2FP.BF16.F32.PACK_AB R9, R31, R36 ;  /* 0x000000241f09723e */ /* 0x000fe200000010ff */
[----:B------:R4:W-:Y:S01]  /*119e0*/  STS.128 [R38], R4 ;  /* 0x0000000426007388 */ /* 0x0009e20000000c00 */
[----:B------:R-:W-:Y:S02]  /*119f0*/  F2FP.BF16.F32.PACK_AB R10, R14, R29 ;  /* 0x0000001d0e0a723e */ /* 0x000fe400000010ff */
[----:B------:R-:W-:-:S05]  /*11a00*/  F2FP.BF16.F32.PACK_AB R11, R11, R32 ;  /* 0x000000200b0b723e */ /* 0x000fca00000010ff */
[----:B------:R4:W-:Y:S02]  /*11a10*/  STS.128 [R12+0x15400], R8 ;  /* 0x015400080c007388 */ /* 0x0009e40000000c00 */
.L_x_5233:
[----:B------:R-:W-:Y:S05]  /*11a20*/  BSYNC B1 ;  /* 0x0000000000017941 */ /* 0x000fea0003800000 */
.L_x_5232:
[----:B------:R-:W-:Y:S04]  /*11a30*/  BSSY B1, `(.L_x_5234) ;  /* 0x0000069000017945 */ /* 0x000fe80003800000 */
[----:B------:R-:W-:Y:S05]  /*11a40*/  @P1 BRA `(.L_x_5235) ;  /* 0x00000004009c1947 */ /* 0x000fea0003800000 */
[----:B------:R-:W5:Y:S01]  /*11a50*/  LDL R40, [R1+0x54] ;  /* 0x0000540001287983 */ /* 0x000f620000100800 */
        /* <DEDUP_REMOVED lines=19> */
[--C-:B------:R-:W-:Y:S02]  /*11b90*/  SHF.R.U64 R15, R46, 0x10, R47.reuse ;  /* 0x000000102e0f7819 */ /* 0x100fe4000000122f */
[----:B------:R-:W-:Y:S02]  /*11ba0*/  PRMT R73, R73, 0x5410, R44 ;  /* 0x0000541049497816 */ /* 0x000fe4000000002c */
[----:B------:R-:W0:Y:S01]  /*11bb0*/  LDS.128 R8, [R12+0x15400] ;  /* 0x015400000c087984 */ /* 0x000e220000000c00 */
[----:B------:R-:W-:Y:S02]  /*11bc0*/  SHF.R.U32.HI R46, RZ, 0x10, R47 ;  /* 0x00000010ff2e7819 */ /* 0x000fe4000001162f */
[----:B------:R-:W-:Y:S01]  /*11bd0*/  SHF.R.U32.HI R58, RZ, 0x10, R59 ;  /* 0x00000010ff3a7819 */ /* 0x000fe2000001163b */
[----:B------:R-:W-:Y:S01]  /*11be0*/  IMAD.U32 R30, R73, 0x10000, RZ ;  /* 0x00010000491e7824 */ /* 0x000fe200078e00ff */
[----:B------:R-:W-:-:S02]  /*11bf0*/  PRMT R81, R81, 0x5410, R56 ;  /* 0x0000541051517816 */ /* 0x000fc40000000038 */
[----:B------:R-:W-:Y:S02]  /*11c00*/  PRMT R82, R82, 0x5410, R27 ;  /* 0x0000541052527816 */ /* 0x000fe4000000001b */
[----:B------:R-:W-:Y:S02]  /*11c10*/  PRMT R79, R79, 0x5410, R46 ;  /* 0x000054104f4f7816 */ /* 0x000fe4000000002e */
[----:B------:R-:W-:Y:S02]  /*11c20*/  PRMT R83, R83, 0x5410, R58 ;  /* 0x0000541053537816 */ /* 0x000fe4000000003a */
[----:B------:R-:W-:Y:S01]  /*11c30*/  PRMT R78, R78, 0x5410, R15 ;  /* 0x000054104e4e7816 */ /* 0x000fe2000000000f */
[----:B------:R-:W-:Y:S02]  /*11c40*/  IMAD.U32 R32, R79, 0x10000, RZ ;  /* 0x000100004f207824 */ /* 0x000fe400078e00ff */
        /* <DEDUP_REMOVED lines=10> */
[----:B------:R-:W-:Y:S01]  /*11cf0*/  FMUL.FTZ R36, R27, R26 ;  /* 0x0000001a1b247220 */ /* 0x000fe20000410000 */
[----:B------:R-:W-:Y:S01]  /*11d00*/  LOP3.LUT R27, R72, 0xffff0000, RZ, 0xc0, !PT ;  /* 0xffff0000481b7812 */ /* 0x000fe200078ec0ff */
[C---:B------:R-:W-:Y:S01]  /*11d10*/  IMAD.U32 R28, R10.reuse, 0x10000, RZ ;  /* 0x000100000a1c7824 */ /* 0x040fe200078e00ff */
[----:B------:R-:W-:Y:S01]  /*11d20*/  LOP3.LUT R10, R10, 0xffff0000, RZ, 0xc0, !PT ;  /* 0xffff00000a0a7812 */ /* 0x000fe200078ec0ff */
[----:B-----5:R-:W0:Y:S02]  /*11d30*/  LDS.128 R4, [R40] ;  /* 0x0000000028047984 */ /* 0x020e240000000c00 */
        /* <DEDUP_REMOVED lines=8> */
[----:B------:R-:W-:Y:S02]  /*11dc0*/  IMAD.U32 R25, R7, 0x10000, RZ ;  /* 0x0001000007197824 */ /* 0x000fe400078e00ff */
[C---:B------:R-:W-:Y:S01]  /*11dd0*/  FMUL.FTZ R26, R29.reuse, R32 ;  /* 0x000000201d1a7220 */ /* 0x040fe20000410000 */
        /* <DEDUP_REMOVED lines=8> */
[----:B------:R-:W-:Y:S01]  /*11e60*/  FMUL.FTZ R29, R8, R15 ;  /* 0x0000000f081d7220 */ /* 0x000fe20000410000 */
[----:B------:R-:W-:Y:S01]  /*11e70*/  FMUL.FTZ R8, R9, R26 ;  /* 0x0000001a09087220 */ /* 0x000fe20000410000 */
[----:B------:R-:W-:-:S02]  /*11e80*/  IMAD.U32 R24, R6, 0x10000, RZ ;  /* 0x0001000006187824 */ /* 0x000fc400078e00ff */
[----:B------:R-:W-:Y:S01]  /*11e90*/  FFMA.FTZ R30, R4, R15, -R25 ;  /* 0x0000000f041e7223 */ /* 0x000fe20000010819 */
[-C--:B------:R-:W-:Y:S01]  /*11ea0*/  FMUL.FTZ R9, R9, R14.reuse ;  /* 0x0000000e09097220 */ /* 0x080fe20000410000 */
[----:B------:R-:W-:Y:S02]  /*11eb0*/  IMAD.U32 R25, R78, 0x10000, RZ ;  /* 0x000100004e197824 */ /* 0x000fe400078e00ff */
[----:B------:R-:W-:Y:S01]  /*11ec0*/  FFMA.FTZ R32, R4, R27, R29 ;  /* 0x0000001b04207223 */ /* 0x000fe2000001001d */
[----:B------:R-:W-:Y:S02]  /*11ed0*/  IMAD.U32 R15, R82, 0x10000, RZ ;  /* 0x00010000520f7824 */ /* 0x000fe400078e00ff */
[C---:B------:R-:W-:Y:S01]  /*11ee0*/  FFMA.FTZ R27, R5.reuse, R14, -R8 ;  /* 0x0000000e051b7223 */ /* 0x040fe20000010808 */
[----:B------:R-:W-:Y:S01]  /*11ef0*/  FFMA.FTZ R29, R5, R26, R9 ;  /* 0x0000001a051d7223 */ /* 0x000fe20000010009 */
[C---:B------:R-:W-:Y:S01]  /*11f00*/  FMUL.FTZ R31, R28.reuse, R25 ;  /* 0x000000191c1f7220 */ /* 0x040fe20000410000 */
[----:B------:R-:W-:Y:S01]  /*11f10*/  FMUL.FTZ R33, R28, R15 ;  /* 0x0000000f1c217220 */ /* 0x000fe20000410000 */
[----:B------:R-:W-:-:S02]  /*11f20*/  LOP3.LUT R9, R78, 0xffff0000, RZ, 0xc0, !PT ;  /* 0xffff00004e097812 */ /* 0x000fc400078ec0ff */
        /* <DEDUP_REMOVED lines=11> */
[C---:B------:R-:W-:Y:S01]  /*11fe0*/  FFMA.FTZ R10, R6.reuse, R5, -R15 ;  /* 0x00000005060a7223 */ /* 0x040fe2000001080f */
        /* <DEDUP_REMOVED lines=13> */
.L_x_5235:
[----:B------:R-:W-:Y:S05]  /*120c0*/  BSYNC B1 ;  /* 0x0000000000017941 */ /* 0x000fea0003800000 */
.L_x_5234:
[----:B------:R-:W-:Y:S05]  /*120d0*/  @P2 BRA `(.L_x_5201) ;  /* 0x0000000400a02947 */ /* 0x000fea0003800000 */
[----:B01234-:R-:W2:Y:S04]  /*120e0*/  LDL R4, [R1+0x5c] ;  /* 0x00005c0001047983 */ /* 0x01fea80000100800 */
[----:B------:R-:W3:Y:S01]  /*120f0*/  LDL R36, [R1+0x50] ;  /* 0x0000500001247983 */ /* 0x000ee20000100800 */
[----:B------:R-:W-:Y:S02]  /*12100*/  SHF.R.U64 R15, R48, 0x10, R49 ;  /* 0x00000010300f7819 */ /* 0x000fe40000001231 */
[----:B------:R-:W-:Y:S02]  /*12110*/  SHF.R.U64 R27, R64, 0x10, R65 ;  /* 0x00000010401b7819 */ /* 0x000fe40000001241 */
[----:B------:R-:W-:Y:S02]  /*12120*/  SHF.R.U32.HI R28, RZ, 0x10, R49 ;  /* 0x00000010ff1c7819 */ /* 0x000fe40000011631 */
[----:B------:R-:W-:-:S02]  /*12130*/  PRMT R26, R0, 0x5410, R15 ;  /* 0x00005410001a7816 */ /* 0x000fc4000000000f */
[----:B------:R-:W-:Y:S02]  /*12140*/  SHF.R.U64 R25, R66, 0x10, R67 ;  /* 0x0000001042197819 */ /* 0x000fe40000001243 */
[----:B------:R-:W-:Y:S01]  /*12150*/  PRMT R68, R68, 0x5410, R27 ;  /* 0x0000541044447816 */ /* 0x000fe2000000001b */
[----:B------:R-:W-:Y:S01]  /*12160*/  IMAD.U32 R27, R26, 0x10000, RZ ;  /* 0x000100001a1b7824 */ /* 0x000fe200078e00ff */
[----:B------:R-:W-:Y:S02]  /*12170*/  SHF.R.U32.HI R64, RZ, 0x10, R65 ;  /* 0x00000010ff407819 */ /* 0x000fe40000011641 */
[----:B------:R-:W-:Y:S02]  /*12180*/  PRMT R28, R3, 0x5410, R28 ;  /* 0x00005410031c7816 */ /* 0x000fe4000000001c */
[----:B------:R-:W-:Y:S02]  /*12190*/  SHF.R.U32.HI R66, RZ, 0x10, R67 ;  /* 0x00000010ff427819 */ /* 0x000fe40000011643 */
[----:B------:R-:W-:Y:S01]  /*121a0*/  PRMT R70, R70, 0x5410, R25 ;  /* 0x0000541046467816 */ /* 0x000fe20000000019 */
[----:B------:R-:W-:Y:S01]  /*121b0*/  IMAD.U32 R25, R68, 0x10000, RZ ;  /* 0x0001000044197824 */ /* 0x000fe200078e00ff */
[----:B------:R-:W-:Y:S01]  /*121c0*/  PRMT R69, R69, 0x5410, R64 ;  /* 0x0000541045457816 */ /* 0x000fe20000000040 */
[----:B------:R-:W-:Y:S01]  /*121d0*/  IMAD.U32 R29, R28, 0x10000, RZ ;  /* 0x000100001c1d7824 */ /* 0x000fe200078e00ff */
[----:B------:R-:W-:-:S02]  /*121e0*/  PRMT R71, R71, 0x5410, R66 ;  /* 0x0000541047477816 */ /* 0x000fc40000000042 */
        /* <DEDUP_REMOVED lines=10> */
[----:B------:R-:W-:Y:S02]  /*12290*/  LOP3.LUT R9, R13, 0x7fffe000, RZ, 0xc0, !PT ;  /* 0x7fffe0000d097812 */ /* 0x000fe400078ec0ff */
[--C-:B------:R-:W-:Y:S02]  /*122a0*/  SHF.R.U64 R13, R50, 0x10, R51.reuse ;  /* 0x00000010320d7819 */ /* 0x100fe40000001233 */
[----:B------:R-:W-:Y:S02]  /*122b0*/  IADD3 R9, R5, R9, R218 ;  /* 0x0000000905097210 */ /* 0x000fe40007ffe0da */
[----:B---3--:R-:W0:Y:S01]  /*122c0*/  LDS.128 R4, [R36] ;  /* 0x0000000024047984 */ /* 0x008e220000000c00 */
[----:B------:R-:W-:Y:S02]  /*122d0*/  SHF.R.U32.HI R50, RZ, 0x10, R51 ;  /* 0x00000010ff327819 */ /* 0x000fe40000011633 */
[----:B------:R-:W-:Y:S01]  /*122e0*/  IMAD R12, R9, 0x2, R18 ;  /* 0x00000002090c7824 */ /* 0x000fe200078e0212 */
[----:B------:R-:W-:-:S02]  /*122f0*/  PRMT R30, R20, 0x5410, R13 ;  /* 0x00005410141e7816 */ /* 0x000fc4000000000d */
[----:B------:R-:W-:Y:S02]  /*12300*/  PRMT R31, R21, 0x5410, R50 ;  /* 0x00005410151f7816 */ /* 0x000fe40000000032 */
        /* <DEDUP_REMOVED lines=27> */
[----:B------:R-:W-:Y:S01]  /*124c0*/  FMUL.FTZ R0, R8, R26 ;  /* 0x0000001a08007220 */ /* 0x000fe20000410000 */
[----:B------:R-:W-:Y:S01]  /*124d0*/  FFMA.FTZ R27, R14, R25, -R15 ;  /* 0x000000190e1b7223 */ /* 0x000fe2000001080f */
[----:B------:R-:W-:-:S02]  /*124e0*/  IMAD.U32 R21, R10, 0x10000, RZ ;  /* 0x000100000a157824 */ /* 0x000fc400078e00ff */
[----:B------:R-:W-:Y:S01]  /*124f0*/  FFMA.FTZ R33, R14, R33, R24 ;  /* 0x000000210e217223 */ /* 0x000fe20000010018 */
[----:B------:R-:W-:Y:S01]  /*12500*/  FMUL.FTZ R14, R8, R68 ;  /* 0x00000044080e7220 */ /* 0x000fe20000410000 */
[----:B------:R-:W-:Y:S02]  /*12510*/  IMAD.U32 R8, R30, 0x10000, RZ ;  /* 0x000100001e087824 */ /* 0x000fe400078e00ff */
[----:B------:R-:W-:Y:S01]  /*12520*/  FFMA.FTZ R20, R13, R29, R20 ;  /* 0x0000001d0d147223 */ /* 0x000fe20000010014 */
[----:B------:R-:W-:Y:S01]  /*12530*/  FMUL.FTZ R15, R9, R28 ;  /* 0x0000001c090f7220 */ /* 0x000fe20000410000 */
[----:B------:R-:W-:Y:S01]  /*12540*/  FFMA.FTZ R13, R3, R68, -R0 ;  /* 0x00000044030d7223 */ /* 0x000fe20000010800 */
[-C--:B------:R-:W-:Y:S01]  /*12550*/  FMUL.FTZ R9, R9, R69.reuse ;  /* 0x0000004509097220 */ /* 0x080fe20000410000 */
[----:B------:R-:W-:Y:S02]  /*12560*/  IMAD.U32 R0, R70, 0x10000, RZ ;  /* 0x0001000046007824 */ /* 0x000fe400078e00ff */
[----:B------:R-:W-:Y:S01]  /*12570*/  FMUL.FTZ R24, R21, R8 ;  /* 0x0000000815187220 */ /* 0x000fe20000410000 */
[----:B------:R-:W-:Y:S01]  /*12580*/  FFMA.FTZ R14, R3, R26, R14 ;  /* 0x0000001a030e7223 */ /* 0x000fe2000001000e */
[----:B------:R-:W-:Y:S01]  /*12590*/  FFMA.FTZ R25, R4, R28, R9 ;  /* 0x0000001c04197223 */ /* 0x000fe20000010009 */
[----:B------:R-:W-:Y:S01]  /*125a0*/  LOP3.LUT R10, R10, 0xffff0000, RZ, 0xc0, !PT ;  /* 0xffff00000a0a7812 */ /* 0x000fe200078ec0ff */
[----:B------:R-:W-:Y:S01]  /*125b0*/  FFMA.FTZ R15, R4, R69, -R15 ;  /* 0x00000045040f7223 */ /* 0x000fe2000001080f */
[-C--:B------:R-:W-:Y:S01]  /*125c0*/  FMUL.FTZ R26, R21, R0.reuse ;  /* 0x00000000151a7220 */ /* 0x080fe20000410000 */
[----:B------:R-:W-:Y:S01]  /*125d0*/  LOP3.LUT R9, R30, 0xffff0000, RZ, 0xc0, !PT ;  /* 0xffff00001e097812 */ /* 0x000fe200078ec0ff */
[----:B------:R-:W-:Y:S01]  /*125e0*/  FFMA.FTZ R24, R5, R0, -R24 ;  /* 0x0000000005187223 */ /* 0x000fe20000010818 */
[----:B------:R-:W-:Y:S01]  /*125f0*/  LOP3.LUT R11, R11, 0xffff0000, RZ, 0xc0, !PT ;  /* 0xffff00000b0b7812 */ /* 0x000fe200078ec0ff */
[----:B------:R-:W-:Y:S01]  /*12600*/  FFMA.FTZ R26, R5, R8, R26 ;  /* 0x00000008051a7223 */ /* 0x000fe2000001001a */
[----:B------:R-:W-:Y:S01]  /*12610*/  LOP3.LUT R3, R70, 0xffff0000, RZ, 0xc0, !PT ;  /* 0xffff000046037812 */ /* 0x000fe200078ec0ff */
[----:B------:R-:W-:Y:S01]  /*12620*/  FMUL.FTZ R5, R10, R9 ;  /* 0x000000090a057220 */ /* 0x000fe20000410000 */
[----:B------:R-:W-:-:S02]  /*12630*/  LOP3.LUT R4, R31, 0xffff0000, RZ, 0xc0, !PT ;  /* 0xffff00001f047812 */ /* 0x000fc400078ec0ff */
[----:B------:R-:W-:Y:S01]  /*12640*/  LOP3.LUT R0, R71, 0xffff0000, RZ, 0xc0, !PT ;  /* 0xffff000047007812 */ /* 0x000fe200078ec0ff */
[-C--:B------:R-:W-:Y:S01]  /*12650*/  FMUL.FTZ R10, R10, R3.reuse ;  /* 0x000000030a0a7220 */ /* 0x080fe20000410000 */
[C---:B------:R-:W-:Y:S01]  /*12660*/  FFMA.FTZ R3, R6.reuse, R3, -R5 ;  /* 0x0000000306037223 */ /* 0x040fe20000010805 */
[----:B------:R-:W-:Y:S01]  /*12670*/  FMUL.FTZ R8, R11, R4 ;  /* 0x000000040b087220 */ /* 0x000fe20000410000 */
[----:B------:R-:W-:Y:S01]  /*12680*/  F2FP.BF16.F32.PACK_AB R5, R15, R34 ;  /* 0x000000220f05723e */ /* 0x000fe200000010ff */
        /* <DEDUP_REMOVED lines=13> */
.L_x_5201:
[----:B------:R-:W-:Y:S05]  /*12760*/  BSYNC B0 ;  /* 0x0000000000007941 */ /* 0x000fea0003800000 */
.L_x_5173:
        /* <DEDUP_REMOVED lines=8> */
.L_x_5171:
[----:B------:R-:W5:Y:S02]  /*127f0*/  LDL R0, [R1+0x4c] ;  /* 0x00004c0001007983 */ /* 0x000f640000100800 */
[----:B-----5:R-:W-:-:S13]  /*12800*/  R2UR UR4, R0 ;  /* 0x00000000000472ca */ /* 0x020fda00000e0000 */
[----:B------:R-:W-:-:S05]  /*12810*/  IMAD.U32 R0, RZ, RZ, UR4 ;  /* 0x00000004ff007e24 */ /* 0x000fca000f8e00ff */
[----:B------:R-:W-:-:S13]  /*12820*/  ISETP.NE.AND P0, PT, R0, 0x3, PT ;  /* 0x000000030000780c */ /* 0x000fda0003f05270 */
[----:B------:R-:W-:Y:S05]  /*12830*/  @!P0 BRA `(.L_x_5236) ;  /* 0x0000000000048947 */ /* 0x000fea0003800000 */
[----:B------:R-:W-:Y:S01]  /*12840*/  BPT.TRAP 0x1 ;  /* 0x000000040000795c */ /* 0x000fe20000300000 */
.L_x_5236:
[----:B01234-:R-:W-:Y:S01]  /*12850*/  IMAD R6, R205, 0x8, R18 ;  /* 0x00000008cd067824 */ /* 0x01ffe200078e0212 */
[----:B------:R-:W-:-:S04]  /*12860*/  SHF.L.U32 R3, R208, 0x1f, RZ ;  /* 0x0000001fd0037819 */ /* 0x000fc800000006ff */
[----:B------:R0:W1:Y:S01]  /*12870*/  SYNCS.PHASECHK.TRANS64.TRYWAIT P2, [R6+URZ+0x36830], R3 ;  /* 0x03683003060075a7 */ /* 0x000062000804017f */
[----:B------:R-:W-:Y:S05]  /*12880*/  @!P0 BRA `(.L_x_5237) ;  /* 0x0000000000048947 */ /* 0x000fea0003800000 */
[----:B------:R-:W-:Y:S01]  /*12890*/  BPT.TRAP 0x1 ;  /* 0x000000040000795c */ /* 0x000fe20000300000 */
.L_x_5237:
[----:B------:R-:W2:Y:S01]  /*128a0*/  S2R R0, SR_TID.X ;  /* 0x0000000000007919 */ /* 0x000ea20000002100 */
[----:B------:R-:W-:Y:S01]  /*128b0*/  IMAD.MOV.U32 R119, RZ, RZ, RZ ;  /* 0x000000ffff777224 */ /* 0x000fe200078e00ff */
[----:B--2---:R-:W-:-:S04]  /*128c0*/  LOP3.LUT R0, R0, 0x7f, RZ, 0xc0, !PT ;  /* 0x0000007f00007812 */ /* 0x004fc800078ec0ff */
[----:B------:R-:W-:Y:S01]  /*128d0*/  ISETP.NE.AND P1, PT, R0, RZ, PT ;  /* 0x000000ff0000720c */ /* 0x000fe20003f25270 */
[----:B-1----:R-:W-:-:S12]  /*128e0*/  @P2 BRA `(.L_x_5238) ;  /* 0x0000000000082947 */ /* 0x002fd80003800000 */
[----:B------:R-:W1:Y:S02]  /*128f0*/  SYNCS.PHASECHK.TRANS64.TRYWAIT P2, [R6+URZ+0x36830], R3 ;  /* 0x03683003060075a7 */ /* 0x000e64000804017f */
[----:B-1----:R-:W-:Y:S05]  /*12900*/  @!P2 BRA `(.L_x_5239) ;  /* 0x0000019c0030a947 */ /* 0x002fea0003800000 */
.L_x_5238:
[----:B------:R-:W-:Y:S05]  /*12910*/  WARPSYNC.ALL ;  /* 0x0000000000007948 */ /* 0x000fea0003800000 */
[----:B------:R-:W-:Y:S01]  /*12920*/  VIADD R0, R18, 0x21400 ;  /* 0x0002140012007836 */ /* 0x000fe20000000000 */
[----:B------:R-:W-:Y:S01]  /*12930*/  R2UR UR20, R2 ;  /* 0x00000000021472ca */ /* 0x000fe200000e0000 */
[----:B01----:R-:W-:Y:S01]  /*12940*/  IMAD.MOV.U32 R3, RZ, RZ, 0x40000040 ;  /* 0x40000040ff037424 */ /* 0x003fe200078e00ff */
[----:B------:R-:W-:Y:S01]  /*12950*/  WARPGROUP.ARRIVE ;  /* 0x00000000000079c5 */ /* 0x000fe20000000000 */
[----:B------:R-:W-:Y:S01]  /*12960*/  UMOV UR9, 0x40000040 ;  /* 0x4000004000097882 */ /* 0x000fe20000000000 */
[----:B------:R-:W-:Y:S01]  /*12970*/  SHF.R.U32.HI R0, RZ, 0x4, R0 ;  /* 0x00000004ff007819 */ /* 0x000fe20000011600 */
[----:B------:R-:W-:Y:S01]  /*12980*/  IMAD.MOV.U32 R5, RZ, RZ, 0x40000040 ;  /* 0x40000040ff057424 */ /* 0x000fe200078e00ff */
[----:B------:R-:W-:Y:S01]  /*12990*/  R2UR UR11, R3 ;  /* 0x00000000030b72ca */ /* 0x000fe200000e0000 */
[----:B------:R-:W-:Y:S01]  /*129a0*/  UMOV UR17, UR9 ;  /* 0x0000000900117c82 */ /* 0x000fe20008000000 */
[----:B------:R-:W-:Y:S01]  /*129b0*/  LOP3.LUT R0, R0, 0x3fff, RZ, 0xc0, !PT ;  /* 0x00003fff00007812 */ /* 0x000fe200078ec0ff */
[----:B------:R-:W-:Y:S01]  /*129c0*/  UMOV UR5, UR17 ;  /* 0x0000001100057c82 */ /* 0x000fe20008000000 */
[----:B------:R-:W-:Y:S01]  /*129d0*/  R2UR UR7, R5 ;  /* 0x00000000050772ca */ /* 0x000fe200000e0000 */
[----:B------:R-:W-:Y:S01]  /*129e0*/  IMAD.MOV.U32 R5, RZ, RZ, 0x40000040 ;  /* 0x40000040ff057424 */ /* 0x000fe200078e00ff */
[----:B------:R-:W-:Y:S01]  /*129f0*/  LOP3.LUT R212, R0, 0x10000, RZ, 0xfc, !PT ;  /* 0x0001000000d47812 */ /* 0x000fe200078efcff */
[----:B------:R-:W-:Y:S01]  /*12a00*/  ULOP3.LUT UR20, UR20, 0x10000, URZ, 0xfc, !UPT ;  /* 0x0001000014147892 */ /* 0x000fe2000f8efc3f */
[----:B------:R-:W-:Y:S01]  /*12a10*/  IMAD.U32 R11, RZ, RZ, UR9 ;  /* 0x00000009ff0b7e24 */ /* 0x000fe2000f8e00ff */
[----:B------:R-:W-:Y:S01]  /*12a20*/  UMOV UR13, UR17 ;  /* 0x00000011000d7c82 */ /* 0x000fe20008000000 */
[----:B------:R-:W-:Y:S01]  /*12a30*/  IMAD.MOV.U32 R9, RZ, RZ, 0x40000040 ;  /* 0x40000040ff097424 */ /* 0x000fe200078e00ff */
[----:B------:R-:W-:Y:S01]  /*12a40*/  UMOV UR25, 0x40000040 ;  /* 0x4000004000197882 */ /* 0x000fe20000000000 */
[----:B------:R-:W-:Y:S01]  /*12a50*/  IMAD R2, R205, 0xa80, R212 ;  /* 0x00000a80cd027824 */ /* 0x000fe200078e02d4 */
[----:B------:R-:W-:Y:S01]  /*12a60*/  UMOV UR23, UR25 ;  /* 0x0000001900177c82 */ /* 0x000fe20008000000 */
[----:B------:R-:W-:Y:S01]  /*12a70*/  UMOV UR8, UR20 ;  /* 0x0000001400087c82 */ /* 0x000fe20008000000 */
[----:B------:R-:W-:Y:S01]  /*12a80*/  R2UR UR15, R9 ;  /* 0x00000000090f72ca */ /* 0x000fe200000e0000 */
[C---:B------:R-:W-:Y:S01]  /*12a90*/  VIADD R4, R2.reuse, 0x80 ;  /* 0x0000008002047836 */ /* 0x040fe20000000000 */
[----:B------:R-:W-:Y:S01]  /*12aa0*/  R2UR UR10, R2 ;  /* 0x00000000020a72ca */ /* 0x000fe200000e0000 */
[----:B------:R-:W-:Y:S01]  /*12ab0*/  UMOV UR16, UR8 ;  /* 0x0000000800107c82 */ /* 0x000fe20008000000 */
[----:B------:R-:W-:Y:S01]  /*12ac0*/  IMAD.U32 R10, RZ, RZ, UR8 ;  /* 0x00000008ff0a7e24 */ /* 0x000fe2000f8e00ff */
[----:B------:R-:W-:Y:S01]  /*12ad0*/  UMOV UR4, UR16 ;  /* 0x0000001000047c82 */ /* 0x000fe20008000000 */
[----:B------:R-:W-:Y:S01]  /*12ae0*/  R2UR UR6, R4 ;  /* 0x00000000040672ca */ /* 0x000fe200000e0000 */
[C---:B------:R-:W-:Y:S01]  /*12af0*/  VIADD R4, R2.reuse, 0x100 ;  /* 0x0000010002047836 */ /* 0x040fe20000000000 */
[----:B------:R-:W-:Y:S01]  /*12b00*/  UMOV UR12, UR16 ;  /* 0x00000010000c7c82 */ /* 0x000fe20008000000 */
[----:B------:R-:W-:Y:S01]  /*12b10*/  VIADD R8, R2, 0x200 ;  /* 0x0000020002087836 */ /* 0x000fe20000000000 */
[----:B------:R0:W-:Y:S01]  /*12b20*/  STL.64 [R1+0x38], R10 ;  /* 0x0000380a01007387 */ /* 0x0001e20000100a00 */
[----:B------:R-:W-:Y:S01]  /*12b30*/  IMAD.MOV.U32 R9, RZ, RZ, 0x40000040 ;  /* 0x40000040ff097424 */ /* 0x000fe200078e00ff */
[----:B------:R-:W-:Y:S01]  /*12b40*/  UIADD3 UR52, UR20, 0x406, URZ ;  /* 0x0000040614347890 */ /* 0x000fe2000fffe03f */
[----:B------:R-:W-:Y:S01]  /*12b50*/  IMAD R0, R148, -0x70, R220 ;  /* 0xffffff9094007824 */ /* 0x000fe200078e02dc */
[----:B------:R-:W-:Y:S01]  /*12b60*/  R2UR UR14, R8 ;  /* 0x00000000080e72ca */ /* 0x000fe200000e0000 */
[----:B------:R-:W-:Y:S01]  /*12b70*/  HGMMA.64x16x16.F32.BF16 R72, gdesc[UR8], RZ, !UPT, gsb0 ;  /* 0x00200000084879f0 */ /* 0x000fe2000c0018ff */
[----:B------:R-:W-:Y:S01]  /*12b80*/  UMOV UR8, UR16 ;  /* 0x0000001000087c82 */ /* 0x000fe20008000000 */
[----:B------:R-:W-:Y:S01]  /*12b90*/  UMOV UR9, UR17 ;  /* 0x0000001100097c82 */ /* 0x000fe20008000000 */
[----:B------:R-:W-:Y:S01]  /*12ba0*/  VIADD R8, R2, 0x300 ;  /* 0x0000030002087836 */ /* 0x000fe20000000000 */
[----:B------:R-:W-:Y:S01]  /*12bb0*/  R2UR UR19, R9 ;  /* 0x00000000091372ca */ /* 0x000fe200000e0000 */
[----:B------:R-:W-:Y:S01]  /*12bc0*/  IMAD.MOV.U32 R9, RZ, RZ, 0x40000040 ;  /* 0x40000040ff097424 */ /* 0x000fe200078e00ff */
[----:B------:R-:W-:Y:S01]  /*12bd0*/  UMOV UR53, 0x40000040 ;  /* 0x4000004000357882 */ /* 0x000fe20000000000 */
[----:B0-----:R-:W-:Y:S01]  /*12be0*/  IMAD.U32 R11, RZ, RZ, UR25 ;  /* 0x00000019ff0b7e24 */ /* 0x001fe2000f8e00ff */
[----:B------:R-:W-:Y:S01]  /*12bf0*/  R2UR UR18, R8 ;  /* 0x00000000081272ca */ /* 0x000fe200000e0000 */
[C---:B------:R-:W-:Y:S01]  /*12c00*/  VIADD R8, R2.reuse, 0x202 ;  /* 0x0000020202087836 */ /* 0x040fe20000000000 */
[----:B------:R-:W-:Y:S01]  /*12c10*/  UIADD3 UR48, UR20, 0x800, URZ ;  /* 0x0000080014307890 */ /* 0x000fe2000fffe03f */
[----:B------:R-:W-:Y:S01]  /*12c20*/  VIADD R12, R2, 0x986 ;  /* 0x00000986020c7836 */ /* 0x000fe20000000000 */
[----:B------:R-:W-:Y:S01]  /*12c30*/  UMOV UR49, 0x40000040 ;  /* 0x4000004000317882 */ /* 0x000fe20000000000 */
[----:B------:R-:W-:Y:S01]  /*12c40*/  UIADD3 UR44, UR20, 0x802, URZ ;  /* 0x00000802142c7890 */ /* 0x000fe2000fffe03f */
[----:B------:R-:W-:Y:S01]  /*12c50*/  IMAD.MOV.U32 R13, RZ, RZ, 0x40000040 ;  /* 0x40000040ff0d7424 */ /* 0x000fe200078e00ff */
[----:B------:R-:W-:Y:S01]  /*12c60*/  UMOV UR45, 0x40000040 ;  /* 0x40000040002d7882 */ /* 0x000fe20000000000 */
[----:B------:R-:W-:Y:S01]  /*12c70*/  UIADD3 UR40, UR20, 0x804, URZ ;  /* 0x0000080414287890 */ /* 0x000fe2000fffe03f */
[----:B------:R-:W-:Y:S01]  /*12c80*/  VIADD R3, R0, 0x70 ;  /* 0x0000007000037836 */ /* 0x000fe20000000000 */
[----:B------:R-:W-:Y:S01]  /*12c90*/  UMOV UR41, 0x40000040 ;  /* 0x4000004000297882 */ /* 0x000fe20000000000 */
[----:B------:R-:W-:Y:S01]  /*12ca0*/  UIADD3 UR36, UR20, 0x806, URZ ;  /* 0x0000080614247890 */ /* 0x000fe2000fffe03f */
[----:B------:R-:W-:Y:S01]  /*12cb0*/  @!P1 VIADD R6, R6, 0x36840 ;  /* 0x0003684006069836 */ /* 0x000fe20000000000 */
[----:B------:R-:W-:Y:S01]  /*12cc0*/  UMOV UR37, 0x40000040 ;  /* 0x4000004000257882 */ /* 0x000fe20000000000 */
[----:B------:R-:W-:Y:S01]  /*12cd0*/  BSSY B0, `(.L_x_5240) ;  /* 0x0000a50000007945 */ /* 0x000fe20003800000 */
[----:B------:R-:W-:-:S02]  /*12ce0*/  IMAD.MOV.U32 R118, RZ, RZ, R119 ;  /* 0x000000ffff767224 */ /* 0x000fc400078e0077 */
[----:B------:R-:W-:Y:S01]  /*12cf0*/  @!P1 PRMT R6, RZ, 0x654, R6 ;  /* 0x00000654ff069816 */ /* 0x000fe20000000006 */
        /* <DEDUP_REMOVED lines=17> */
[----:B------:R-:W-:Y:S01]  /*12e10*/  IMAD.MOV.U32 R102, RZ, RZ, R119 ;  /* 0x000000ffff667224 */ /* 0x000fe200078e0077 */
[----:B------:R-:W-:Y:S01]  /*12e20*/  HGMMA.64x16x16.F32.BF16 R64, gdesc[UR4], RZ, !UPT, gsb0 ;  /* 0x00200000044079f0 */ /* 0x000fe2000c0018ff */
[----:B------:R-:W-:Y:S01]  /*12e30*/  R2UR UR6, R4 ;  /* 0x00000000040672ca */ /* 0x000fe200000e0000 */
[----:B------:R-:W-:Y:S01]  /*12e40*/  UMOV UR4, UR16 ;  /* 0x0000001000047c82 */ /* 0x000fe20008000000 */
[----:B------:R-:W-:Y:S01]  /*12e50*/  R2UR UR7, R5 ;  /* 0x00000000050772ca */ /* 0x000fe200000e0000 */
[----:B------:R-:W-:Y:S01]  /*12e60*/  UMOV UR5, UR17 ;  /* 0x0000001100057c82 */ /* 0x000fe20008000000 */
[----:B------:R-:W-:-:S02]  /*12e70*/  VIADD R4, R2, 0x180 ;  /* 0x0000018002047836 */ /* 0x000fc40000000000 */
[----:B------:R-:W-:Y:S02]  /*12e80*/  IMAD.MOV.U32 R5, RZ, RZ, 0x40000040 ;  /* 0x40000040ff057424 */ /* 0x000fe400078e00ff */
[--C-:B------:R-:W-:Y:S01]  /*12e90*/  IMAD.MOV.U32 R101, RZ, RZ, R119.reuse ;  /* 0x000000ffff657224 */ /* 0x100fe200078e0077 */
[----:B------:R-:W-:Y:S01]  /*12ea0*/  R2UR UR10, R4 ;  /* 0x00000000040a72ca */ /* 0x000fe200000e0000 */
[----:B------:R-:W-:Y:S01]  /*12eb0*/  VIADD R4, R2, 0x280 ;  /* 0x0000028002047836 */ /* 0x000fe20000000000 */
[----:B------:R-:W-:Y:S01]  /*12ec0*/  R2UR UR11, R5 ;  /* 0x00000000050b72ca */ /* 0x000fe200000e0000 */
[----:B------:R-:W-:Y:S02]  /*12ed0*/  IMAD.MOV.U32 R5, RZ, RZ, 0x40000040 ;  /* 0x40000040ff057424 */ /* 0x000fe400078e00ff */
        /* <DEDUP_REMOVED lines=28> */
[----:B------:R-:W-:Y:S02]  /*130a0*/  UMOV UR9, UR23 ;  /* 0x0000001700097c82 */ /* 0x000fe40008000000 */
[----:B------:R-:W-:Y:S02]  /*130b0*/  WARPGROUP.DEPBAR.LE gsb0, 0x0 ;  /* 0x00008000000079c5 */ /* 0x000fe40000010000 */
[----:B------:R-:W-:-:S06]  /*130c0*/  WARPGROUP.ARRIVE ;  /* 0x00000000000079c5 */ /* 0x000fcc0000000000 */
[----:B------:R-:W-:Y:S01]  /*130d0*/  HGMMA.64x16x16.F32.BF16 R40, gdesc[UR12], RZ, !UPT, gsb0 ;  /* 0x002000000c2879f0 */ /* 0x000fe2000c0018ff */
[----:B------:R-:W-:Y:S02]  /*130e0*/  UMOV UR13, UR23 ;  /* 0x00000017000d7c82 */ /* 0x000fe40008000000 */
[----:B------:R-:W-:Y:S02]  /*130f0*/  WARPGROUP.DEPBAR.LE gsb0, 0x0 ;  /* 0x00008000000079c5 */ /* 0x000fe40000010000 */
[----:B------:R-:W-:-:S06]  /*13100*/  WARPGROUP.ARRIVE ;  /* 0x00000000000079c5 */ /* 0x000fcc0000000000 */
[----:B------:R-:W-:Y:S01]  /*13110*/  HGMMA.64x16x16.F32.BF16 R32, gdesc[UR4], RZ, !UPT, gsb0 ;  /* 0x00200000042079f0 */ /* 0x000fe2000c0018ff */
        /* <DEDUP_REMOVED lines=8> */
[----:B------:R-:W-:Y:S01]  /*131a0*/  R2UR UR10, R4 ;  /* 0x00000000040a72ca */ /* 0x000fe200000e0000 */
[----:B------:R-:W-:Y:S01]  /*131b0*/  UMOV UR4, UR22 ;  /* 0x0000001600047c82 */ /* 0x000fe20008000000 */
[----:B------:R-:W-:Y:S01]  /*131c0*/  R2UR UR11, R5 ;  /* 0x00000000050b72ca */ /* 0x000fe200000e0000 */
[----:B------:R-:W-:Y:S01]  /*131d0*/  UMOV UR8, UR22 ;  /* 0x0000001600087c82 */ /* 0x000fe20008000000 */
[----:B------:R-:W-:Y:S01]  /*131e0*/  VIADD R4, R2, 0x182 ;  /* 0x0000018202047836 */ /* 0x000fe20000000000 */
[----:B------:R-:W-:Y:S01]  /*131f0*/  UMOV UR12, UR22 ;  /* 0x00000016000c7c82 */ /* 0x000fe20008000000 */
[----:B------:R-:W-:-:S02]  /*13200*/  IMAD.MOV.U32 R5, RZ, RZ, 0x40000040 ;  /* 0x40000040ff057424 */ /* 0x000fc400078e00ff */
[----:B------:R-:W-:Y:S01]  /*13210*/  IMAD.U32 R10, RZ, RZ, UR24 ;  /* 0x00000018ff0a7e24 */ /* 0x000fe2000f8e00ff */
[----:B------:R-:W-:Y:S01]  /*13220*/  R2UR UR14, R4 ;  /* 0x00000000040e72ca */ /* 0x000fe200000e0000 */
[----:B------:R-:W-:Y:S01]  /*13230*/  VIADD R4, R2, 0x282 ;  /* 0x0000028202047836 */ /* 0x000fe20000000000 */
[----:B------:R-:W-:Y:S01]  /*13240*/  R2UR UR15, R5 ;  /* 0x00000000050f72ca */ /* 0x000fe200000e0000 */
[----:B------:R-:W-:Y:S01]  /*13250*/  IMAD.MOV.U32 R5, RZ, RZ, 0x40000040 ;  /* 0x40000040ff057424 */ /* 0x000fe200078e00ff */
        /* <DEDUP_REMOVED lines=106> */
[----:B------:R-:W-:Y:S03]  /*13900*/  HGMMA.64x16x16.F32.BF16 R48, gdesc[UR16], R48, gsb0 ;  /* 0x00200000103079f0 */ /* 0x000fe60008001830 */
        /* <DEDUP_REMOVED lines=25> */
[----:B------:R-:W-:Y:S01]  /*13aa0*/  UMOV UR12, UR24 ;  /* 0x00000018000c7c82 */ /* 0x000fe20008000000 */
[----:B------:R-:W-:Y:S01]  /*13ab0*/  UMOV UR13, UR25 ;  /* 0x00000019000d7c82 */ /* 0x000fe20008000000 */
[----:B------:R-:W-:Y:S01]  /*13ac0*/  UMOV UR4, UR12 ;  /* 0x0000000c00047c82 */ /* 0x000fe20008000000 */
[----:B------:R-:W-:Y:S01]  /*13ad0*/  UMOV UR5, UR13 ;  /* 0x0000000d00057c82 */ /* 0x000fe20008000000 */
[----:B------:R-:W-:Y:S01]  /*13ae0*/  UMOV UR8, UR12 ;  /* 0x0000000c00087c82 */ /* 0x000fe20008000000 */
[----:B------:R-:W-:Y:S01]  /*13af0*/  UMOV UR9, UR13 ;  /* 0x0000000d00097c82 */ /* 0x000fe20008000000 */
        /* <DEDUP_REMOVED lines=180> */
[----:B------:R0:W-:Y:S02]  /*14640*/  STL.64 [R1], R10 ;  /* 0x0000000a01007387 */ /* 0x0001e40000100a00 */
[----:B0-----:R-:W-:Y:S01]  /*14650*/  IMAD R10, R213, 0x80, R225 ;  /* 0x00000080d50a7824 */ /* 0x001fe200078e02e1 */
        /* <DEDUP_REMOVED lines=325> */
[----:B------:R-:W-:Y:S01]  /*15ab0*/  IADD3 R5, -R215, 0x71, R0 ;  /* 0x00000071d7057810 */ /* 0x000fe20007ffe100 */
[C---:B------:R-:W-:Y:S02]  /*15ac0*/  VIADD R4, R2.reuse, 0x906 ;  /* 0x0000090602047836 */ /* 0x040fe40000000000 */
[----:B------:R-:W-:Y:S02]  /*15ad0*/  VIADD R2, R2, 0xa06 ;  /* 0x00000a0602027836 */ /* 0x000fe40000000000 */
[----:B------:R-:W-:Y:S01]  /*15ae0*/  IMAD R81, R224, -0x2, R5 ;  /* 0xfffffffee0517824 */ /* 0x000fe200078e0205 */
[----:B------:R-:W-:Y:S01]  /*15af0*/  R2UR UR10, R4 ;  /* 0x00000000040a72ca */ /* 0x000fe200000e0000 */
[----:B------:R-:W-:-:S05]  /*15b00*/  IMAD.MOV.U32 R5, RZ, RZ, 0x40000040 ;  /* 0x40000040ff057424 */ /* 0x000fca00078e00ff */
[----:B------:R-:W-:Y:S01]  /*15b10*/  R2UR UR11, R5 ;  /* 0x00000000050b72ca */ /* 0x000fe200000e0000 */
[----:B------:R-:W-:Y:S02]  /*15b20*/  WARPGROUP.DEPBAR.LE gsb0, 0x0 ;  /* 0x00008000000079c5 */ /* 0x000fe40000010000 */
[----:B------:R-:W-:-:S06]  /*15b30*/  WARPGROUP.ARRIVE ;  /* 0x00000000000079c5 */ /* 0x000fcc0000000000 */
[----:B------:R-:W-:Y:S01]  /*15b40*/  HGMMA.64x16x16.F32.BF16 R56, gdesc[UR4], R56, gsb0 ;  /* 0x00200000043879f0 */ /* 0x000fe20008001838 */
[----:B------:R-:W-:Y:S01]  /*15b50*/  R2UR UR6, R8 ;  /* 0x00000000080672ca */ /* 0x000fe200000e0000 */
[----:B------:R-:W-:Y:S01]  /*15b60*/  UMOV UR4, UR36 ;  /* 0x0000002400047c82 */ /* 0x000fe20008000000 */
[----:B------:R-:W-:Y:S01]  /*15b70*/  R2UR UR7, R9 ;  /* 0x00000000090772ca */ /* 0x000fe200000e0000 */
[----:B------:R-:W-:Y:S01]  /*15b80*/  UMOV UR5, UR37 ;  /* 0x0000002500057c82 */ /* 0x000fe20008000000 */
[----:B------:R-:W-:Y:S01]  /*15b90*/  IMAD R8, R224, -0x2, R3 ;  /* 0xfffffffee0087824 */ /* 0x000fe200078e0203 */
[----:B------:R-:W-:-:S04]  /*15ba0*/  IADD3 R3, R81, 0x8, R10 ;  /* 0x0000000851037810 */ /* 0x000fc80007ffe00a */
[----:B------:R-:W-:Y:S01]  /*15bb0*/  VIMNMX R0, R8, R3, PT ;  /* 0x0000000308007248 */ /* 0x000fe20003fe0100 */
[----:B------:R-:W-:-:S03]  /*15bc0*/  IMAD.MOV.U32 R3, RZ, RZ, 0x40000040 ;  /* 0x40000040ff037424 */ /* 0x000fc600078e00ff */
[C---:B------:R-:W-:Y:S02]  /*15bd0*/  ISETP.GT.AND P2, PT, R0.reuse, RZ, PT ;  /* 0x000000ff0000720c */ /* 0x040fe40003f44270 */
[C---:B------:R-:W-:Y:S02]  /*15be0*/  ISETP.GT.AND P3, PT, R0.reuse, 0x1, PT ;  /* 0x000000010000780c */ /* 0x040fe40003f64270 */
[----:B------:R-:W-:Y:S02]  /*15bf0*/  ISETP.GT.AND P4, PT, R0, 0x8, PT ;  /* 0x000000080000780c */ /* 0x000fe40003f84270 */
[----:B------:R-:W-:Y:S01]  /*15c00*/  FSEL R83, R74, -INF , P2 ;  /* 0xff8000004a537808 */ /* 0x000fe20001000000 */
[----:B------:R-:W-:Y:S01]  /*15c10*/  IMAD.MOV.U32 R74, RZ, RZ, R119 ;  /* 0x000000ffff4a7224 */ /* 0x000fe200078e0077 */
[----:B------:R-:W-:Y:S02]  /*15c20*/  FSEL R75, R75, -INF , P3 ;  /* 0xff8000004b4b7808 */ /* 0x000fe40001800000 */
[----:B------:R-:W-:-:S02]  /*15c30*/  ISETP.GT.AND P2, PT, R0, 0x9, PT ;  /* 0x000000090000780c */ /* 0x000fc40003f44270 */
[----:B------:R-:W-:Y:S01]  /*15c40*/  FSEL R85, R78, -INF , P4 ;  /* 0xff8000004e557808 */ /* 0x000fe20002000000 */
[----:B------:R-:W-:Y:S01]  /*15c50*/  IMAD.MOV.U32 R78, RZ, RZ, R119 ;  /* 0x000000ffff4e7224 */ /* 0x000fe200078e0077 */
[----:B------:R-:W-:Y:S02]  /*15c60*/  FMNMX.FTZ R4, R83, R75, !PT ;  /* 0x0000004b53047209 */ /* 0x000fe40007810000 */
[C---:B------:R-:W-:Y:S02]  /*15c70*/  ISETP.GT.AND P3, PT, R0.reuse, 0x10, PT ;  /* 0x000000100000780c */ /* 0x040fe40003f64270 */
[----:B------:R-:W-:Y:S02]  /*15c80*/  FSEL R79, R79, -INF , P2 ;  /* 0xff8000004f4f7808 */ /* 0x000fe40001000000 */
[----:B------:R-:W-:Y:S02]  /*15c90*/  FMNMX.FTZ R4, R85, R4, !PT ;  /* 0x0000000455047209 */ /* 0x000fe40007810000 */
        /* <DEDUP_REMOVED lines=10> */
[----:B------:R-:W-:Y:S02]  /*15d40*/  WARPGROUP.DEPBAR.LE gsb0, 0x0 ;  /* 0x00008000000079c5 */ /* 0x000fe40000010000 */
[----:B------:R-:W-:Y:S01]  /*15d50*/  WARPGROUP.ARRIVE ;  /* 0x00000000000079c5 */ /* 0x000fe20000000000 */
[----:B------:R-:W-:Y:S02]  /*15d60*/  FMNMX.FTZ R4, R89, R4, !PT ;  /* 0x0000000459047209 */ /* 0x000fe40007810000 */
[----:B------:R-:W-:Y:S02]  /*15d70*/  ISETP.GT.AND P4, PT, R0, 0x20, PT ;  /* 0x000000200000780c */ /* 0x000fe40003f84270 */
[----:B------:R-:W-:Y:S01]  /*15d80*/  FSEL R93, R71, -INF , P2 ;  /* 0xff800000475d7808 */ /* 0x000fe20001000000 */
[----:B------:R-:W-:Y:S01]  /*15d90*/  HGMMA.64x16x16.F32.BF16 R48, gdesc[UR4], R48, gsb0 ;  /* 0x00200000043079f0 */ /* 0x000fe20008001830 */
[----:B------:R-:W-:Y:S01]  /*15da0*/  R2UR UR6, R12 ;  /* 0x000000000c0672ca */ /* 0x000fe200000e0000 */
[----:B------:R-:W-:Y:S01]  /*15db0*/  UMOV UR4, UR36 ;  /* 0x0000002400047c82 */ /* 0x000fe20008000000 */
[----:B------:R-:W-:Y:S01]  /*15dc0*/  R2UR UR7, R13 ;  /* 0x000000000d0772ca */ /* 0x000fe200000e0000 */
[----:B------:R-:W-:Y:S01]  /*15dd0*/  UMOV UR5, UR37 ;  /* 0x0000002500057c82 */ /* 0x000fe20008000000 */
[----:B------:R-:W-:-:S02]  /*15de0*/  FMNMX.FTZ R4, R91, R4, !PT ;  /* 0x000000045b047209 */ /* 0x000fc40007810000 */
[----:B------:R-:W-:Y:S02]  /*15df0*/  ISETP.GT.AND P2, PT, R0, 0x21, PT ;  /* 0x000000210000780c */ /* 0x000fe40003f44270 */
[----:B------:R-:W-:Y:S01]  /*15e00*/  FSEL R95, R58, -INF , P4 ;  /* 0xff8000003a5f7808 */ /* 0x000fe20002000000 */
[----:B------:R-:W-:Y:S01]  /*15e10*/  IMAD.MOV.U32 R58, RZ, RZ, R119 ;  /* 0x000000ffff3a7224 */ /* 0x000fe200078e0077 */
[----:B------:R-:W-:Y:S02]  /*15e20*/  FMNMX.FTZ R4, R93, R4, !PT ;  /* 0x000000045d047209 */ /* 0x000fe40007810000 */
[----:B------:R-:W-:Y:S02]  /*15e30*/  ISETP.GT.AND P3, PT, R0, 0x28, PT ;  /* 0x000000280000780c */ /* 0x000fe40003f64270 */
[----:B------:R-:W-:Y:S02]  /*15e40*/  FSEL R97, R59, -INF , P2 ;  /* 0xff8000003b617808 */ /* 0x000fe40001000000 */
        /* <DEDUP_REMOVED lines=9> */
[----:B------:R-:W-:Y:S01]  /*15ee0*/  FMNMX.FTZ R4, R63, R4, !PT ;  /* 0x000000043f047209 */ /* 0x000fe20007810000 */
[----:B------:R-:W-:Y:S02]  /*15ef0*/  WARPGROUP.DEPBAR.LE gsb0, 0x0 ;  /* 0x00008000000079c5 */ /* 0x000fe40000010000 */
[----:B------:R-:W-:Y:S01]  /*15f00*/  WARPGROUP.ARRIVE ;  /* 0x00000000000079c5 */ /* 0x000fe20000000000 */
[----:B------:R-:W-:Y:S01]  /*15f10*/  FSEL R13, R50, -INF , P3 ;  /* 0xff800000320d7808 */ /* 0x000fe20001800000 */
[----:B------:R-:W-:Y:S01]  /*15f20*/  IMAD.MOV.U32 R50, RZ, RZ, R119 ;  /* 0x000000ffff327224 */ /* 0x000fe200078e0077 */
[----:B------:R-:W-:Y:S02]  /*15f30*/  ISETP.GT.AND P3, PT, R0, 0x38, PT ;  /* 0x000000380000780c */ /* 0x000fe40003f64270 */
[----:B------:R-:W-:Y:S01]  /*15f40*/  FSEL R51, R51, -INF , P2 ;  /* 0xff80000033337808 */ /* 0x000fe20001000000 */
[----:B------:R-:W-:Y:S01]  /*15f50*/  HGMMA.64x16x16.F32.BF16 R40, gdesc[UR8], R40, gsb0 ;  /* 0x00200000082879f0 */ /* 0x000fe20008001828 */
[----:B------:R-:W-:-:S02]  /*15f60*/  FMNMX.FTZ R4, R13, R4, !PT ;  /* 0x000000040d047209 */ /* 0x000fc40007810000 */
[C---:B------:R-:W-:Y:S02]  /*15f70*/  ISETP.GT.AND P2, PT, R0.reuse, 0x39, PT ;  /* 0x000000390000780c */ /* 0x040fe40003f44270 */
[----:B------:R-:W-:Y:S02]  /*15f80*/  FMNMX.FTZ R4, R51, R4, !PT ;  /* 0x0000000433047209 */ /* 0x000fe40007810000 */
[----:B------:R-:W-:Y:S02]  /*15f90*/  FSEL R55, R55, -INF , P2 ;  /* 0xff80000037377808 */ /* 0x000fe40001000000 */
[----:B------:R-:W-:Y:S01]  /*15fa0*/  ISETP.GT.AND P2, PT, R0, 0x41, PT ;  /* 0x000000410000780c */ /* 0x000fe20003f44270 */
[----:B------:R-:W-:Y:S02]  /*15fb0*/  WARPGROUP.DEPBAR.LE gsb0, 0x0 ;  /* 0x00008000000079c5 */ /* 0x000fe40000010000 */
[----:B------:R-:W-:Y:S01]  /*15fc0*/  WARPGROUP.ARRIVE ;  /* 0x00000000000079c5 */ /* 0x000fe20000000000 */
[----:B------:R-:W-:-:S02]  /*15fd0*/  FSEL R43, R43, -INF , P2 ;  /* 0xff8000002b2b7808 */ /* 0x000fc40001000000 */
[----:B------:R-:W-:-:S03]  /*15fe0*/  ISETP.GT.AND P2, PT, R0, 0x49, PT ;  /* 0x000000490000780c */ /* 0x000fc60003f44270 */
[----:B------:R-:W-:Y:S01]  /*15ff0*/  HGMMA.64x16x16.F32.BF16 R32, gdesc[UR4], R32, gsb0 ;  /* 0x00200000042079f0 */ /* 0x000fe20008001820 */
[----:B------:R-:W-:Y:S01]  /*16000*/  R2UR UR6, R2 ;  /* 0x00000000020672ca */ /* 0x000fe200000e0000 */
[----:B------:R-:W-:Y:S01]  /*16010*/  UMOV UR4, UR36 ;  /* 0x0000002400047c82 */ /* 0x000fe20008000000 */
[----:B------:R-:W-:Y:S01]  /*16020*/  R2UR UR7, R3 ;  /* 0x00000000030772ca */ /* 0x000fe200000e0000 */
[----:B------:R-:W-:Y:S01]  /*16030*/  UMOV UR5, UR37 ;  /* 0x0000002500057c82 */ /* 0x000fe20008000000 */
[----:B------:R-:W-:Y:S01]  /*16040*/  FSEL R3, R54, -INF , P3 ;  /* 0xff80000036037808 */ /* 0x000fe20001800000 */
[----:B------:R-:W-:Y:S01]  /*16050*/  IMAD.MOV.U32 R54, RZ, RZ, R119 ;  /* 0x000000ffff367224 */ /* 0x000fe200078e0077 */
[----:B------:R-:W-:Y:S02]  /*16060*/  ISETP.GT.AND P3, PT, R0, 0x40, PT ;  /* 0x000000400000780c */ /* 0x000fe40003f64270 */
[----:B------:R-:W-:Y:S02]  /*16070*/  FMNMX.FTZ R4, R3, R4, !PT ;  /* 0x0000000403047209 */ /* 0x000fe40007810000 */
[----:B------:R-:W-:-:S02]  /*16080*/  FSEL R5, R42, -INF , P3 ;  /* 0xff8000002a057808 */ /* 0x000fc40001800000 */
[----:B------:R-:W-:Y:S02]  /*16090*/  FMNMX.FTZ R4, R55, R4, !PT ;  /* 0x0000000437047209 */ /* 0x000fe40007810000 */
[----:B------:R-:W-:Y:S02]  /*160a0*/  ISETP.GT.AND P3, PT, R0, 0x48, PT ;  /* 0x000000480000780c */ /* 0x000fe40003f64270 */
[----:B------:R-:W-:Y:S02]  /*160b0*/  FMNMX.FTZ R4, R5, R4, !PT ;  /* 0x0000000405047209 */ /* 0x000fe40007810000 */
[----:B------:R-:W-:Y:S02]  /*160c0*/  FSEL R7, R46, -INF , P3 ;  /* 0xff8000002e077808 */ /* 0x000fe40001800000 */
[----:B------:R-:W-:Y:S02]  /*160d0*/  FMNMX.FTZ R4, R43, R4, !PT ;  /* 0x000000042b047209 */ /* 0x000fe40007810000 */
[----:B------:R-:W-:-:S02]  /*160e0*/  ISETP.GT.AND P3, PT, R0, 0x50, PT ;  /* 0x000000500000780c */ /* 0x000fc40003f64270 */
        /* <DEDUP_REMOVED lines=10> */
[----:B------:R-:W-:Y:S01]  /*16190*/  FMNMX.FTZ R4, R9, R4, !PT ;  /* 0x0000000409047209 */ /* 0x000fe20007810000 */
[----:B------:R-:W-:Y:S01]  /*161a0*/  ULDC UR4, c[0x0][0x988] ;  /* 0x0002620000047ab9 */ /* 0x000fe20000000800 */
[----:B------:R-:W-:Y:S02]  /*161b0*/  ISETP.GT.AND P2, PT, R0, 0x59, PT ;  /* 0x000000590000780c */ /* 0x000fe40003f44270 */
[----:B------:R-:W-:Y:S02]  /*161c0*/  FSEL R11, R38, -INF , P3 ;  /* 0xff800000260b7808 */ /* 0x000fe40001800000 */
[----:B------:R-:W-:-:S02]  /*161d0*/  FMNMX.FTZ R4, R35, R4, !PT ;  /* 0x0000000423047209 */ /* 0x000fc40007810000 */
[C---:B------:R-:W-:Y:S02]  /*161e0*/  ISETP.GT.AND P3, PT, R0.reuse, 0x60, PT ;  /* 0x000000600000780c */ /* 0x040fe40003f64270 */
[----:B------:R-:W-:Y:S02]  /*161f0*/  FSEL R39, R39, -INF , P2 ;  /* 0xff80000027277808 */ /* 0x000fe40001000000 */
[----:B------:R-:W-:Y:S02]  /*16200*/  FMNMX.FTZ R4, R11, R4, !PT ;  /* 0x000000040b047209 */ /* 0x000fe40007810000 */
[----:B------:R-:W-:Y:S02]  /*16210*/  ISETP.GT.AND P2, PT, R0, 0x61, PT ;  /* 0x000000610000780c */ /* 0x000fe40003f44270 */
[----:B------:R-:W-:Y:S02]  /*16220*/  FMNMX.FTZ R4, R39, R4, !PT ;  /* 0x0000000427047209 */ /* 0x000fe40007810000 */
[----:B------:R-:W-:-:S04]  /*16230*/  VIADDMNMX R34, R10, R81, R8, PT ;  /* 0x000000510a227246 */ /* 0x000fc80003800108 */
[----:B------:R-:W-:Y:S01]  /*16240*/  ISETP.GT.AND P4, PT, R34, 0x8, PT ;  /* 0x000000082200780c */ /* 0x000fe20003f84270 */
[----:B------:R-:W-:Y:S02]  /*16250*/  WARPGROUP.DEPBAR.LE gsb0, 0x0 ;  /* 0x00008000000079c5 */ /* 0x000fe40000010000 */
        /* <DEDUP_REMOVED lines=12> */
[----:B------:R-:W-:-:S05]  /*16320*/  FMNMX.FTZ R2, R31, R4, !PT ;  /* 0x000000041f027209 */ /* 0x000fca0007810000 */
[----:B------:R-:W1:Y:S02]  /*16330*/  SHFL.BFLY PT, R67, R2, 0x2, 0x1f ;  /* 0x0c401f0002437f89 */ /* 0x000e6400000e0000 */
        /* <DEDUP_REMOVED lines=14> */
[----:B------:R-:W-:Y:S01]  /*16420*/  IMAD.MOV.U32 R76, RZ, RZ, R119 ;  /* 0x000000ffff4c7224 */ /* 0x000fe200078e0077 */
[C---:B------:R-:W-:Y:S01]  /*16430*/  FSETP.NEU.FTZ.AND P2, PT, R4.reuse, -INF , PT ;  /* 0xff8000000400780b */ /* 0x040fe20003f5d000 */
[----:B------:R-:W-:Y:S01]  /*16440*/  FMUL.FTZ R26, R4, R0 ;  /* 0x00000000041a7220 */ /* 0x000fe20000410000 */
[----:B------:R-:W-:-:S02]  /*16450*/  FSEL R49, R49, -INF , P3 ;  /* 0xff80000031317808 */ /* 0x000fc40001800000 */
[----:B------:R-:W-:Y:S02]  /*16460*/  ISETP.GT.AND P3, PT, R34, 0x39, PT ;  /* 0x000000392200780c */ /* 0x000fe40003f64270 */
[----:B------:R-:W-:Y:S02]  /*16470*/  FSEL R26, R26, RZ, P2 ;  /* 0x000000ff1a1a7208 */ /* 0x000fe40001000000 */
[----:B------:R-:W-:-:S03]  /*16480*/  ISETP.GT.AND P2, PT, R34, RZ, PT ;  /* 0x000000ff2200720c */ /* 0x000fc60003f44270 */
[-CC-:B------:R-:W-:Y:S01]  /*16490*/  FFMA.FTZ R8, R75, R0.reuse, -R26.reuse ;  /* 0x000000004b087223 */ /* 0x180fe2000001081a */
[----:B------:R-:W-:Y:S01]  /*164a0*/  FSEL R71, R72, -INF , P2 ;  /* 0xff80000048477808 */ /* 0x000fe20001000000 */
[-CC-:B------:R-:W-:Y:S01]  /*164b0*/  FFMA.FTZ R14, R79, R0.reuse, -R26.reuse ;  /* 0x000000004f0e7223 */ /* 0x180fe2000001081a */
[C---:B------:R-:W-:Y:S01]  /*164c0*/  ISETP.GT.AND P2, PT, R34.reuse, 0x9, PT ;  /* 0x000000092200780c */ /* 0x040fe20003f44270 */
[--C-:B------:R-:W-:Y:S01]  /*164d0*/  FFMA.FTZ R201, R83, R0, -R26.reuse ;  /* 0x0000000053c97223 */ /* 0x100fe2000001081a */
[----:B------:R-:W-:Y:S01]  /*164e0*/  FMNMX.FTZ R10, R71, R2, !PT ;  /* 0x00000002470a7209 */ /* 0x000fe20007810000 */
[-CC-:B------:R-:W-:Y:S01]  /*164f0*/  FFMA.FTZ R203, R85, R0.reuse, -R26.reuse ;  /* 0x0000000055cb7223 */ /* 0x180fe2000001081a */
[----:B------:R-:W-:Y:S01]  /*16500*/  FSEL R77, R77, -INF , P2 ;  /* 0xff8000004d4d7808 */ /* 0x000fe20001000000 */
[-CC-:B------:R-:W-:Y:S01]  /*16510*/  FFMA.FTZ R197, R87, R0.reuse, -R26.reuse ;  /* 0x0000000057c57223 */ /* 0x180fe2000001081a */
[----:B------:R-:W-:Y:S01]  /*16520*/  ISETP.GT.AND P2, PT, R34, 0x10, PT ;  /* 0x000000102200780c */ /* 0x000fe20003f44270 */
[--C-:B------:R-:W-:Y:S01]  /*16530*/  FFMA.FTZ R199, R91, R0, -R26.reuse ;  /* 0x000000005bc77223 */ /* 0x100fe2000001081a */
[----:B------:R-:W-:Y:S01]  /*16540*/  FMNMX.FTZ R10, R67, R10, !PT ;  /* 0x0000000a430a7209 */ /* 0x000fe20007810000 */
[-CC-:B------:R-:W-:Y:S01]  /*16550*/  FFMA.FTZ R89, R89, R0.reuse, -R26.reuse ;  /* 0x0000000059597223 */ /* 0x180fe2000001081a */
[----:B------:R-:W-:Y:S01]  /*16560*/  FSEL R73, R64, -INF , P2 ;  /* 0xff80000040497808 */ /* 0x000fe20001000000 */
[--C-:B------:R-:W-:Y:S01]  /*16570*/  FFMA.FTZ R195, R59, R0, -R26.reuse ;  /* 0x000000003bc37223 */ /* 0x100fe2000001081a */
[----:B------:R-:W-:Y:S01]  /*16580*/  FMNMX.FTZ R10, R77, R10, !PT ;  /* 0x0000000a4d0a7209 */ /* 0x000fe20007810000 */
        /* <DEDUP_REMOVED lines=20> */
[-CC-:B------:R-:W-:Y:S01]  /*166d0*/  FFMA.FTZ R93, R93, R0.reuse, -R26.reuse ;  /* 0x000000005d5d7223 */ /* 0x180fe2000001081a */
[----:B------:R-:W-:Y:S01]  /*166e0*/  FSEL R81, R60, -INF , P2 ;  /* 0xff8000003c517808 */ /* 0x000fe20001000000 */
[--C-:B------:R-:W-:Y:S01]  /*166f0*/  FFMA.FTZ R193, R95, R0, -R26.reuse ;  /* 0x000000005fc17223 */ /* 0x100fe2000001081a */
[----:B------:R-:W-:Y:S01]  /*16700*/  ISETP.GT.AND P2, PT, R34, 0x30, PT ;  /* 0x000000302200780c */ /* 0x000fe20003f44270 */
[----:B------:R-:W2:Y:S01]  /*16710*/  MUFU.EX2 R8, R8 ;  /* 0x0000000800087308 */ /* 0x000ea20000000800 */
[----:B-1----:R-:W-:Y:S01]  /*16720*/  FMNMX.FTZ R14, R57, R12, !PT ;  /* 0x0000000c390e7209 */ /* 0x002fe20007810000 */
[-CC-:B------:R-:W-:Y:S01]  /*16730*/  FFMA.FTZ R179, R21, R0.reuse, -R26.reuse ;  /* 0x0000000015b37223 */ /* 0x180fe2000001081a */
[----:B------:R-:W-:Y:S01]  /*16740*/  FSEL R83, R48, -INF , P2 ;  /* 0xff80000030537808 */ /* 0x000fe20001000000 */
[--C-:B------:R-:W-:Y:S01]  /*16750*/  FFMA.FTZ R97, R97, R0, -R26.reuse ;  /* 0x0000000061617223 */ /* 0x100fe2000001081a */
[----:B------:R-:W-:Y:S01]  /*16760*/  FMNMX.FTZ R14, R81, R14, !PT ;  /* 0x0000000e510e7209 */ /* 0x000fe20007810000 */
[----:B------:R-:W-:Y:S01]  /*16770*/  FFMA.FTZ R27, R27, R0, -R26 ;  /* 0x000000001b1b7223 */ /* 0x000fe2000001081a */
[----:B------:R-:W-:Y:S01]  /*16780*/  ISETP.GT.AND P2, PT, R34, 0x38, PT ;  /* 0x000000382200780c */ /* 0x000fe20003f44270 */
[----:B------:R1:W-:Y:S01]  /*16790*/  MUFU.EX2 R12, R89 ;  /* 0x00000059000c7308 */ /* 0x0003e20000000800 */
[----:B------:R-:W-:Y:S01]  /*167a0*/  FMNMX.FTZ R14, R61, R14, !PT ;  /* 0x0000000e3d0e7209 */ /* 0x000fe20007810000 */
[--C-:B------:R-:W-:Y:S01]  /*167b0*/  IMAD.MOV.U32 R95, RZ, RZ, R119.reuse ;  /* 0x000000ffff5f7224 */ /* 0x100fe200078e0077 */
[----:B------:R-:W-:Y:S01]  /*167c0*/  FSEL R85, R52, -INF , P2 ;  /* 0xff80000034557808 */ /* 0x000fe20001000000 */
[--C-:B------:R-:W-:Y:S01]  /*167d0*/  IMAD.MOV.U32 R72, RZ, RZ, R119.reuse ;  /* 0x000000ffff487224 */ /* 0x100fe200078e0077 */
[----:B------:R-:W-:Y:S01]  /*167e0*/  FMNMX.FTZ R14, R83, R14, !PT ;  /* 0x0000000e530e7209 */ /* 0x000fe20007810000 */
[--C-:B------:R-:W-:Y:S01]  /*167f0*/  IMAD.MOV.U32 R68, RZ, RZ, R119.reuse ;  /* 0x000000ffff447224 */ /* 0x100fe200078e0077 */
[----:B------:R-:W-:Y:S01]  /*16800*/  FSEL R87, R53, -INF , P3 ;  /* 0xff80000035577808 */ /* 0x000fe20001800000 */
[----:B------:R-:W3:Y:S01]  /*16810*/  MUFU.EX2 R203, R203 ;  /* 0x000000cb00cb7308 */ /* 0x000ee20000000800 */
[----:B------:R-:W-:Y:S01]  /*16820*/  FMNMX.FTZ R20, R49, R14, !PT ;  /* 0x0000000e31147209 */ /* 0x000fe20007810000 */
[--C-:B------:R-:W-:Y:S01]  /*16830*/  IMAD.MOV.U32 R64, RZ, RZ, R119.reuse ;  /* 0x000000ffff407224 */ /* 0x100fe200078e0077 */
[C---:B------:R-:W-:Y:S01]  /*16840*/  ISETP.GT.AND P2, PT, R34.reuse, 0x40, PT ;  /* 0x000000402200780c */ /* 0x040fe20003f44270 */
[--C-:B------:R-:W-:Y:S01]  /*16850*/  IMAD.MOV.U32 R60, RZ, RZ, R119.reuse ;  /* 0x000000ffff3c7224 */ /* 0x100fe200078e0077 */
[----:B------:R-:W-:Y:S01]  /*16860*/  FMNMX.FTZ R20, R85, R20, !PT ;  /* 0x0000001455147209 */ /* 0x000fe20007810000 */
[--C-:B------:R-:W-:Y:S01]  /*16870*/  IMAD.MOV.U32 R56, RZ, RZ, R119.reuse ;  /* 0x000000ffff387224 */ /* 0x100fe200078e0077 */
[----:B------:R-:W-:Y:S01]  /*16880*/  ISETP.GT.AND P3, PT, R34, 0x41, PT ;  /* 0x000000412200780c */ /* 0x000fe20003f64270 */
[----:B------:R-:W4:Y:S01]  /*16890*/  MUFU.EX2 R197, R197 ;  /* 0x000000c500c57308 */ /* 0x000f220000000800 */
[----:B------:R-:W-:Y:S01]  /*168a0*/  FSEL R91, R40, -INF , P2 ;  /* 0xff800000285b7808 */ /* 0x000fe20001000000 */
[--C-:B------:R-:W-:Y:S01]  /*168b0*/  IMAD.MOV.U32 R52, RZ, RZ, R119.reuse ;  /* 0x000000ffff347224 */ /* 0x100fe200078e0077 */
[----:B------:R-:W-:Y:S01]  /*168c0*/  FMNMX.FTZ R20, R87, R20, !PT ;  /* 0x0000001457147209 */ /* 0x000fe20007810000 */
[----:B------:R-:W-:Y:S01]  /*168d0*/  IMAD.MOV.U32 R48, RZ, RZ, R119 ;  /* 0x000000ffff307224 */ /* 0x000fe200078e0077 */
[----:B------:R-:W-:-:S02]  /*168e0*/  ISETP.GT.AND P2, PT, R34, 0x48, PT ;  /* 0x000000482200780c */ /* 0x000fc40003f44270 */
[----:B------:R-:W-:Y:S01]  /*168f0*/  FSEL R53, R41, -INF , P3 ;  /* 0xff80000029357808 */ /* 0x000fe20001800000 */
[----:B------:R-:W5:Y:S01]  /*16900*/  MUFU.EX2 R199, R199 ;  /* 0x000000c700c77308 */ /* 0x000f620000000800 */
[----:B------:R-:W-:Y:S02]  /*16910*/  FMNMX.FTZ R20, R91, R20, !PT ;  /* 0x000000145b147209 */ /* 0x000fe40007810000 */
[----:B------:R-:W-:Y:S02]  /*16920*/  ISETP.GT.AND P3, PT, R34, 0x49, PT ;  /* 0x000000492200780c */ /* 0x000fe40003f64270 */
[----:B-1----:R-:W-:Y:S01]  /*16930*/  FSEL R89, R44, -INF , P2 ;  /* 0xff8000002c597808 */ /* 0x002fe20001000000 */
[----:B------:R-:W-:Y:S01]  /*16940*/  IMAD.IADD R44, R220, 0x1, -R215 ;  /* 0x00000001dc2c7824 */ /* 0x000fe200078e0ad7 */
[----:B------:R-:W-:Y:S01]  /*16950*/  FMNMX.FTZ R30, R53, R20, !PT ;  /* 0x00000014351e7209 */ /* 0x000fe20007810000 */
[----:B------:R1:W0:Y:S01]  /*16960*/  MUFU.EX2 R14, R93 ;  /* 0x0000005d000e7308 */ /* 0x0002220000000800 */
[----:B------:R-:W-:-:S02]  /*16970*/  FSEL R45, R45, -INF , P3 ;  /* 0xff8000002d2d7808 */ /* 0x000fc40001800000 */
[C---:B------:R-:W-:Y:S02]  /*16980*/  ISETP.GT.AND P2, PT, R34.reuse, 0x50, PT ;  /* 0x000000502200780c */ /* 0x040fe40003f44270 */
[----:B------:R-:W-:Y:S02]  /*16990*/  FMNMX.FTZ R30, R89, R30, !PT ;  /* 0x0000001e591e7209 */ /* 0x000fe40007810000 */
[----:B------:R-:W-:Y:S01]  /*169a0*/  ISETP.GT.AND P3, PT, R34, 0x51, PT ;  /* 0x000000512200780c */ /* 0x000fe20003f64270 */
[----:B------:R-:W-:Y:S01]  /*169b0*/  MUFU.EX2 R193, R193 ;  /* 0x000000c100c17308 */ /* 0x000fe20000000800 */
[----:B------:R-:W-:Y:S01]  /*169c0*/  FSEL R41, R32, -INF , P2 ;  /* 0xff80000020297808 */ /* 0x000fe20001000000 */
[----:B-1----:R-:W-:Y:S01]  /*169d0*/  IMAD.MOV.U32 R93, RZ, RZ, R119 ;  /* 0x000000ffff5d7224 */ /* 0x002fe200078e0077 */
[----:B------:R-:W-:Y:S02]  /*169e0*/  FMNMX.FTZ R30, R45, R30, !PT ;  /* 0x0000001e2d1e7209 */ /* 0x000fe40007810000 */
[----:B------:R-:W-:-:S02]  /*169f0*/  ISETP.GT.AND P2, PT, R34, 0x58, PT ;  /* 0x000000582200780c */ /* 0x000fc40003f44270 */
[----:B------:R-:W-:Y:S01]  /*16a00*/  FSEL R33, R33, -INF , P3 ;  /* 0xff80000021217808 */ /* 0x000fe20001800000 */
[----:B------:R1:W-:Y:S01]  /*16a10*/  MUFU.EX2 R20, R97 ;  /* 0x0000006100147308 */ /* 0x0003e20000000800 */
[----:B------:R-:W-:Y:S02]  /*16a20*/  FMNMX.FTZ R30, R41, R30, !PT ;  /* 0x0000001e291e7209 */ /* 0x000fe40007810000 */
[----:B------:R-:W-:Y:S02]  /*16a30*/  ISETP.GT.AND P3, PT, R34, 0x59, PT ;  /* 0x000000592200780c */ /* 0x000fe40003f64270 */
[----:B------:R-:W-:Y:S01]  /*16a40*/  FSEL R59, R36, -INF , P2 ;  /* 0xff800000243b7808 */ /* 0x000fe20001000000 */
[----:B------:R-:W-:Y:S01]  /*16a50*/  FFMA.FTZ R36, R63, R0, -R26 ;  /* 0x000000003f247223 */ /* 0x000fe2000001081a */
[----:B------:R-:W-:Y:S01]  /*16a60*/  FMNMX.FTZ R32, R33, R30, !PT ;  /* 0x0000001e21207209 */ /* 0x000fe20007810000 */
[----:B------:R-:W-:Y:S01]  /*16a70*/  MUFU.EX2 R195, R195 ;  /* 0x000000c300c37308 */ /* 0x000fe20000000800 */
[----:B------:R-:W-:Y:S01]  /*16a80*/  FSEL R37, R37, -INF , P3 ;  /* 0xff80000025257808 */ /* 0x000fe20001800000 */
[----:B-1----:R-:W-:Y:S01]  /*16a90*/  IMAD.MOV.U32 R97, RZ, RZ, R119 ;  /* 0x000000ffff617224 */ /* 0x002fe200078e0077 */
[----:B------:R-:W-:-:S02]  /*16aa0*/  ISETP.GT.AND P2, PT, R34, 0x60, PT ;  /* 0x000000602200780c */ /* 0x000fc40003f44270 */
[----:B------:R-:W-:Y:S02]  /*16ab0*/  FMNMX.FTZ R32, R59, R32, !PT ;  /* 0x000000203b207209 */ /* 0x000fe40007810000 */
[----:B------:R-:W-:Y:S01]  /*16ac0*/  ISETP.GT.AND P3, PT, R34, 0x61, PT ;  /* 0x000000612200780c */ /* 0x000fe20003f64270 */
[----:B------:R1:W-:Y:S01]  /*16ad0*/  MUFU.EX2 R30, R36 ;  /* 0x00000024001e7308 */ /* 0x0003e20000000800 */
[----:B------:R-:W-:Y:S01]  /*16ae0*/  FSEL R63, R24, -INF , P2 ;  /* 0xff800000183f7808 */ /* 0x000fe20001000000 */
[----:B------:R-:W-:Y:S01]  /*16af0*/  FFMA.FTZ R24, R51, R0, -R26 ;  /* 0x0000000033187223 */ /* 0x000fe2000001081a */
[----:B------:R-:W-:Y:S01]  /*16b00*/  FMNMX.FTZ R32, R37, R32, !PT ;  /* 0x0000002025207209 */ /* 0x000fe20007810000 */
[----:B------:R-:W-:Y:S01]  /*16b10*/  IMAD.MOV.U32 R51, RZ, RZ, R119 ;  /* 0x000000ffff337224 */ /* 0x000fe200078e0077 */
[----:B------:R-:W-:Y:S02]  /*16b20*/  ISETP.GT.AND P2, PT, R34, 0x68, PT ;  /* 0x000000682200780c */ /* 0x000fe40003f44270 */
[----:B------:R-:W-:Y:S01]  /*16b30*/  FSEL R25, R25, -INF , P3 ;  /* 0xff80000019197808 */ /* 0x000fe20001800000 */
[----:B------:R-:W-:Y:S01]  /*16b40*/  MUFU.EX2 R189, R189 ;  /* 0x000000bd00bd7308 */ /* 0x000fe20000000800 */
[----:B------:R-:W-:-:S02]  /*16b50*/  FMNMX.FTZ R32, R63, R32, !PT ;  /* 0x000000203f207209 */ /* 0x000fc40007810000 */
[----:B------:R-:W-:Y:S01]  /*16b60*/  ISETP.GT.AND P3, PT, R34, 0x69, PT ;  /* 0x000000692200780c */ /* 0x000fe20003f64270 */
[-CC-:B------:R-:W-:Y:S01]  /*16b70*/  FFMA.FTZ R34, R47, R0.reuse, -R26.reuse ;  /* 0x000000002f227223 */ /* 0x180fe2000001081a */
[----:B------:R-:W-:Y:S01]  /*16b80*/  FSEL R13, R28, -INF , P2 ;  /* 0xff8000001c0d7808 */ /* 0x000fe20001000000 */
[----:B------:R-:W-:Y:S01]  /*16b90*/  FFMA.FTZ R28, R55, R0, -R26 ;  /* 0x00000000371c7223 */ /* 0x000fe2000001081a */
[----:B------:R-:W-:Y:S01]  /*16ba0*/  FMNMX.FTZ R32, R25, R32, !PT ;  /* 0x0000002019207209 */ /* 0x000fe20007810000 */
[----:B------:R-:W-:Y:S01]  /*16bb0*/  MUFU.EX2 R24, R24 ;  /* 0x0000001800187308 */ /* 0x000fe20000000800 */
[----:B------:R-:W-:Y:S01]  /*16bc0*/  FSEL R29, R29, -INF , P3 ;  /* 0xff8000001d1d7808 */ /* 0x000fe20001800000 */
[--C-:B------:R-:W-:Y:S01]  /*16bd0*/  IMAD.MOV.U32 R55, RZ, RZ, R119.reuse ;  /* 0x000000ffff377224 */ /* 0x100fe200078e0077 */
[----:B------:R-:W-:Y:S01]  /*16be0*/  FMNMX.FTZ R32, R13, R32, !PT ;  /* 0x000000200d207209 */ /* 0x000fe20007810000 */
[----:B------:R-:W-:-:S03]  /*16bf0*/  IMAD.MOV.U32 R47, RZ, RZ, R119 ;  /* 0x000000ffff2f7224 */ /* 0x000fc600078e0077 */
[----:B------:R-:W-:Y:S01]  /*16c00*/  FMNMX.FTZ R3, R29, R32, !PT ;  /* 0x000000201d037209 */ /* 0x000fe20007810000 */
[--C-:B------:R-:W-:Y:S01]  /*16c10*/  FFMA.FTZ R32, R43, R0, -R26.reuse ;  /* 0x000000002b207223 */ /* 0x100fe2000001081a */
[----:B------:R-:W-:Y:S01]  /*16c20*/  MUFU.EX2 R191, R191 ;  /* 0x000000bf00bf7308 */ /* 0x000fe20000000800 */
[----:B------:R-:W-:Y:S02]  /*16c30*/  IMAD.MOV.U32 R43, RZ, RZ, R119 ;  /* 0x000000ffff2b7224 */ /* 0x000fe400078e0077 */
[----:B-1----:R-:W1:Y:S05]  /*16c40*/  SHFL.BFLY PT, R36, R3, 0x2, 0x1f ;  /* 0x0c401f0003247f89 */ /* 0x002e6a00000e0000 */
[----:B------:R-:W-:Y:S08]  /*16c50*/  MUFU.EX2 R28, R28 ;  /* 0x0000001c001c7308 */ /* 0x000ff00000000800 */
[----:B------:R-:W-:Y:S08]  /*16c60*/  MUFU.EX2 R185, R185 ;  /* 0x000000b900b97308 */ /* 0x000ff00000000800 */
[----:B------:R-:W-:Y:S01]  /*16c70*/  MUFU.EX2 R32, R32 ;  /* 0x0000002000207308 */ /* 0x000fe20000000800 */
[----:B-1----:R-:W-:Y:S01]  /*16c80*/  FMNMX.FTZ R7, R3, R36, !PT ;  /* 0x0000002403077209 */ /* 0x002fe20007810000 */
[-CC-:B------:R-:W-:Y:S01]  /*16c90*/  FFMA.FTZ R36, R35, R0.reuse, -R26.reuse ;  /* 0x0000000023247223 */ /* 0x180fe2000001081a */
[----:B------:R-:W-:-:S03]  /*16ca0*/  FFMA.FTZ R26, R31, R0, -R26 ;  /* 0x000000001f1a7223 */ /* 0x000fc6000001081a */
[----:B------:R-:W1:Y:S02]  /*16cb0*/  SHFL.BFLY PT, R40, R7, 0x1, 0x1f ;  /* 0x0c201f0007287f89 */ /* 0x000e6400000e0000 */
[----:B------:R-:W-:Y:S08]  /*16cc0*/  MUFU.EX2 R187, R187 ;  /* 0x000000bb00bb7308 */ /* 0x000ff00000000800 */
[----:B------:R-:W-:Y:S08]  /*16cd0*/  MUFU.EX2 R34, R34 ;  /* 0x0000002200227308 */ /* 0x000ff00000000800 */
[----:B------:R-:W-:Y:S01]  /*16ce0*/  MUFU.EX2 R181, R181 ;  /* 0x000000b500b57308 */ /* 0x000fe20000000800 */
[----:B-1----:R-:W-:-:S07]  /*16cf0*/  FMNMX.FTZ R5, R7, R40, !PT ;  /* 0x0000002807057209 */ /* 0x002fce0007810000 */
[----:B------:R-:W-:Y:S01]  /*16d00*/  MUFU.EX2 R36, R36 ;  /* 0x0000002400247308 */ /* 0x000fe20000000800 */
[C---:B------:R-:W-:Y:S01]  /*16d10*/  FSETP.NEU.FTZ.AND P2, PT, R5.reuse, -INF , PT ;  /* 0xff8000000500780b */ /* 0x040fe20003f5d000 */
[----:B------:R-:W-:-:S06]  /*16d20*/  FMUL.FTZ R3, R5, R0 ;  /* 0x0000000005037220 */ /* 0x000fcc0000410000 */
[----:B------:R1:W-:Y:S01]  /*16d30*/  MUFU.EX2 R40, R27 ;  /* 0x0000001b00287308 */ /* 0x0003e20000000800 */
[----:B------:R-:W-:-:S05]  /*16d40*/  FSEL R42, R3, RZ, P2 ;  /* 0x000000ff032a7208 */ /* 0x000fca0001000000 */
[-CC-:B------:R-:W-:Y:S01]  /*16d50*/  FFMA.FTZ R200, R71, R0.reuse, -R42.reuse ;  /* 0x0000000047c87223 */ /* 0x180fe2000001082a */
[-CC-:B------:R-:W-:Y:S01]  /*16d60*/  FFMA.FTZ R7, R2, R0.reuse, -R42.reuse ;  /* 0x0000000002077223 */ /* 0x180fe2000001082a */
[-C--:B------:R-:W-:Y:S01]  /*16d70*/  FFMA.FTZ R202, R67, R0.reuse, -R42 ;  /* 0x0000000043ca7223 */ /* 0x080fe2000001082a */
[----:B--2---:R-:W-:Y:S01]  /*16d80*/  FADD.FTZ R2, R201, R8 ;  /* 0x00000008c9027221 */ /* 0x004fe20000010000 */
[-CC-:B------:R-:W-:Y:S01]  /*16d90*/  FFMA.FTZ R9, R77, R0.reuse, -R42.reuse ;  /* 0x000000004d097223 */ /* 0x180fe2000001082a */
[-C--:B------:R-:W-:Y:S01]  /*16da0*/  FFMA.FTZ R196, R73, R0.reuse, -R42 ;  /* 0x0000000049c47223 */ /* 0x080fe2000001082a */
[----:B------:R-:W-:Y:S01]  /*16db0*/  MUFU.EX2 R200, R200 ;  /* 0x000000c800c87308 */ /* 0x000fe20000000800 */
[----:B---3--:R-:W-:Y:S01]  /*16dc0*/  FADD.FTZ R3, R203, R2 ;  /* 0x00000002cb037221 */ /* 0x008fe20000010000 */
[-CC-:B------:R-:W-:Y:S01]  /*16dd0*/  FFMA.FTZ R11, R65, R0.reuse, -R42.reuse ;  /* 0x00000000410b7223 */ /* 0x180fe2000001082a */
[-CC-:B------:R-:W-:Y:S01]  /*16de0*/  FFMA.FTZ R198, R75, R0.reuse, -R42.reuse ;  /* 0x000000004bc67223 */ /* 0x180fe2000001082a */
[----:B------:R-:W-:Y:S01]  /*16df0*/  FFMA.FTZ R15, R69, R0, -R42 ;  /* 0x00000000450f7223 */ /* 0x000fe2000001082a */
[----:B------:R-:W-:Y:S01]  /*16e00*/  FADD.FTZ R2, R10, R3 ;  /* 0x000000030a027221 */ /* 0x000fe20000010000 */
[----:B------:R-:W-:-:S02]  /*16e10*/  IMAD R3, R213, 0x80, R44 ;  /* 0x00000080d5037824 */ /* 0x000fc400078e022c */
[-C--:B------:R-:W-:Y:S01]  /*16e20*/  FFMA.FTZ R192, R79, R0.reuse, -R42 ;  /* 0x000000004fc07223 */ /* 0x080fe2000001082a */
[----:B------:R-:W2:Y:S01]  /*16e30*/  MUFU.EX2 R7, R7 ;  /* 0x0000000700077308 */ /* 0x000ea20000000800 */
[----:B----4-:R-:W-:Y:S01]  /*16e40*/  FADD.FTZ R35, R197, R2 ;  /* 0x00000002c5237221 */ /* 0x010fe20000010000 */
[-CC-:B------:R-:W-:Y:S01]  /*16e50*/  FFMA.FTZ R21, R57, R0.reuse, -R42.reuse ;  /* 0x0000000039157223 */ /* 0x180fe2000001082a */
[-CC-:B------:R-:W-:Y:S01]  /*16e60*/  FFMA.FTZ R194, R81, R0.reuse, -R42.reuse ;  /* 0x0000000051c27223 */ /* 0x180fe2000001082a */
[-CC-:B-1----:R-:W-:Y:S01]  /*16e70*/  FFMA.FTZ R27, R61, R0.reuse, -R42.reuse ;  /* 0x000000003d1b7223 */ /* 0x182fe2000001082a */
[----:B------:R-:W-:Y:S01]  /*16e80*/  FADD.FTZ R2, R12, R35 ;  /* 0x000000230c027221 */ /* 0x000fe20000010000 */
[-CC-:B------:R-:W-:Y:S01]  /*16e90*/  FFMA.FTZ R188, R83, R0.reuse, -R42.reuse ;  /* 0x0000000053bc7223 */ /* 0x180fe2000001082a */
[----:B------:R-:W-:Y:S01]  /*16ea0*/  FFMA.FTZ R31, R49, R0, -R42 ;  /* 0x00000000311f7223 */ /* 0x000fe2000001082a */
[----:B------:R-:W1:Y:S01]  /*16eb0*/  MUFU.EX2 R202, R202 ;  /* 0x000000ca00ca7308 */ /* 0x000e620000000800 */
[----:B-----5:R-:W-:Y:S01]  /*16ec0*/  FADD.FTZ R39, R199, R2 ;  /* 0x00000002c7277221 */ /* 0x020fe20000010000 */
[----:B------:R-:W-:-:S02]  /*16ed0*/  IMAD.MOV.U32 R2, RZ, RZ, RZ ;  /* 0x000000ffff027224 */ /* 0x000fc400078e00ff */
[-CC-:B------:R-:W-:Y:S01]  /*16ee0*/  FFMA.FTZ R190, R85, R0.reuse, -R42.reuse ;  /* 0x0000000055be7223 */ /* 0x180fe2000001082a */
[----:B------:R-:W-:Y:S01]  /*16ef0*/  FFMA.FTZ R87, R87, R0, -R42 ;  /* 0x0000000057577223 */ /* 0x000fe2000001082a */
[----:B0-----:R-:W-:Y:S01]  /*16f00*/  FADD.FTZ R46, R14, R39 ;  /* 0x000000270e2e7221 */ /* 0x001fe20000010000 */
[----:B------:R-:W-:-:S04]  /*16f10*/  IMAD.HI R214, R3, -0x6db6db6d, R2 ;  /* 0x9249249303d67827 */ /* 0x000fc800078e0202 */
[-CC-:B------:R-:W-:Y:S01]  /*16f20*/  FFMA.FTZ R91, R91, R0.reuse, -R42.reuse ;  /* 0x000000005b5b7223 */ /* 0x180fe2000001082a */
[----:B------:R-:W0:Y:S01]  /*16f30*/  MUFU.EX2 R9, R9 ;  /* 0x0000000900097308 */ /* 0x000e220000000800 */
[----:B--2---:R-:W-:Y:S01]  /*16f40*/  FADD.FTZ R35, R200, R7 ;  /* 0x00000007c8237221 */ /* 0x004fe20000010000 */
[-CC-:B------:R-:W-:Y:S01]  /*16f50*/  FFMA.FTZ R53, R53, R0.reuse, -R42.reuse ;  /* 0x0000000035357223 */ /* 0x180fe2000001082a */
[-CC-:B------:R-:W-:Y:S01]  /*16f60*/  FFMA.FTZ R89, R89, R0.reuse, -R42.reuse ;  /* 0x0000000059597223 */ /* 0x180fe2000001082a */
[-CC-:B------:R-:W-:Y:S01]  /*16f70*/  FFMA.FTZ R45, R45, R0.reuse, -R42.reuse ;  /* 0x000000002d2d7223 */ /* 0x180fe2000001082a */
[-CC-:B------:R-:W-:Y:S01]  /*16f80*/  FFMA.FTZ R41, R41, R0.reuse, -R42.reuse ;  /* 0x0000000029297223 */ /* 0x180fe2000001082a */
[-CC-:B------:R-:W-:Y:S01]  /*16f90*/  FFMA.FTZ R33, R33, R0.reuse, -R42.reuse ;  /* 0x0000000021217223 */ /* 0x180fe2000001082a */
[-C--:B------:R-:W-:Y:S01]  /*16fa0*/  FFMA.FTZ R59, R59, R0.reuse, -R42 ;  /* 0x000000003b3b7223 */ /* 0x080fe2000001082a */
[----:B------:R-:W2:Y:S01]  /*16fb0*/  MUFU.EX2 R196, R196 ;  /* 0x000000c400c47308 */ /* 0x000ea20000000800 */
[----:B-1----:R-:W-:Y:S01]  /*16fc0*/  FADD.FTZ R44, R202, R35 ;  /* 0x00000023ca2c7221 */ /* 0x002fe20000010000 */
[----:B------:R-:W-:Y:S01]  /*16fd0*/  FADD.FTZ R35, R193, R46 ;  /* 0x0000002ec1237221 */ /* 0x000fe20000010000 */
[-CC-:B------:R-:W-:Y:S01]  /*16fe0*/  FFMA.FTZ R37, R37, R0.reuse, -R42.reuse ;  /* 0x0000000025257223 */ /* 0x180fe2000001082a */
[-CC-:B------:R-:W-:Y:S01]  /*16ff0*/  FFMA.FTZ R63, R63, R0.reuse, -R42.reuse ;  /* 0x000000003f3f7223 */ /* 0x180fe2000001082a */
[-CC-:B------:R-:W-:Y:S01]  /*17000*/  FFMA.FTZ R25, R25, R0.reuse, -R42.reuse ;  /* 0x0000000019197223 */ /* 0x180fe2000001082a */
[-C--:B------:R-:W-:Y:S01]  /*17010*/  FFMA.FTZ R13, R13, R0.reuse, -R42 ;  /* 0x000000000d0d7223 */ /* 0x080fe2000001082a */
[----:B------:R-:W-:Y:S01]  /*17020*/  SHF.R.U32.HI R39, RZ, 0x1f, R214 ;  /* 0x0000001fff277819 */ /* 0x000fe200000116d6 */
[----:B------:R-:W1:Y:S01]  /*17030*/  MUFU.EX2 R11, R11 ;  /* 0x0000000b000b7308 */ /* 0x000e620000000800 */
[----:B0-----:R-:W-:Y:S01]  /*17040*/  FADD.FTZ R3, R9, R44 ;  /* 0x0000002c09037221 */ /* 0x001fe20000010000 */
[----:B------:R-:W-:Y:S01]  /*17050*/  FADD.FTZ R44, R20, R35 ;  /* 0x00000023142c7221 */ /* 0x000fe20000010000 */
[----:B------:R-:W-:Y:S01]  /*17060*/  LEA.HI.SX32 R214, R214, R39, 0x1a ;  /* 0x00000027d6d67211 */ /* 0x000fe200078fd2ff */
[----:B------:R-:W-:Y:S01]  /*17070*/  FFMA.FTZ R29, R29, R0, -R42 ;  /* 0x000000001d1d7223 */ /* 0x000fe2000001082a */
[----:B------:R-:W-:Y:S01]  /*17080*/  F2FP.BF16.F32.PACK_AB R203, R10, R203 ;  /* 0x000000cb0acb723e */ /* 0x000fe200000010ff */
[----:B------:R-:W-:Y:S01]  /*17090*/  FADD.FTZ R35, R195, R44 ;  /* 0x0000002cc3237221 */ /* 0x000fe20000010000 */
[----:B------:R-:W-:Y:S01]  /*170a0*/  VIADD R10, R148, 0xfffffffe ;  /* 0xfffffffe940a7836 */ /* 0x000fe20000000000 */
[----:B------:R-:W0:Y:S01]  /*170b0*/  MUFU.EX2 R198, R198 ;  /* 0x000000c600c67308 */ /* 0x000e220000000800 */
[----:B--2---:R-:W-:Y:S01]  /*170c0*/  FADD.FTZ R2, R196, R3 ;  /* 0x00000003c4027221 */ /* 0x004fe20000010000 */
[----:B------:R-:W-:Y:S01]  /*170d0*/  FADD.FTZ R44, R30, R35 ;  /* 0x000000231e2c7221 */ /* 0x000fe20000010000 */
[----:B------:R-:W-:Y:S01]  /*170e0*/  VIMNMX R214, RZ, R214, !PT ;  /* 0x000000d6ffd67248 */ /* 0x000fe20007fe0100 */
[----:B------:R-:W-:Y:S01]  /*170f0*/  IMAD.MOV.U32 R85, RZ, RZ, R119 ;  /* 0x000000ffff557224 */ /* 0x000fe200078e0077 */
[----:B------:R-:W-:Y:S01]  /*17100*/  F2FP.BF16.F32.PACK_AB R200, R7, R200 ;  /* 0x000000c807c8723e */ /* 0x000fe200000010ff */
[----:B------:R-:W-:Y:S01]  /*17110*/  FADD.FTZ R35, R189, R44 ;  /* 0x0000002cbd237221 */ /* 0x000fe20000010000 */
[----:B------:R-:W-:Y:S01]  /*17120*/  ISETP.GE.AND P2, PT, R10, R214, PT ;  /* 0x000000d60a00720c */ /* 0x000fe20003f46270 */
[----:B------:R-:W2:Y:S01]  /*17130*/  MUFU.EX2 R15, R15 ;  /* 0x0000000f000f7308 */ /* 0x000ea20000000800 */
[----:B-1----:R-:W-:Y:S01]  /*17140*/  FADD.FTZ R3, R11, R2 ;  /* 0x000000020b037221 */ /* 0x002fe20000010000 */
[----:B------:R-:W-:Y:S01]  /*17150*/  FADD.FTZ R44, R24, R35 ;  /* 0x00000023182c7221 */ /* 0x000fe20000010000 */
[----:B------:R-:W-:Y:S01]  /*17160*/  F2FP.BF16.F32.PACK_AB R195, R30, R195 ;  /* 0x000000c31ec3723e */ /* 0x000fe200000010ff */
[----:B------:R-:W-:Y:S01]  /*17170*/  IMAD.MOV.U32 R83, RZ, RZ, R119 ;  /* 0x000000ffff537224 */ /* 0x000fe200078e0077 */
[----:B------:R-:W-:Y:S01]  /*17180*/  F2FP.BF16.F32.PACK_AB R189, R24, R189 ;  /* 0x000000bd18bd723e */ /* 0x000fe200000010ff */
[----:B------:R-:W-:Y:S01]  /*17190*/  FADD.FTZ R35, R191, R44 ;  /* 0x0000002cbf237221 */ /* 0x000fe20000010000 */
[----:B------:R-:W-:Y:S01]  /*171a0*/  F2FP.BF16.F32.PACK_AB R191, R28, R191 ;  /* 0x000000bf1cbf723e */ /* 0x000fe200000010ff */
[----:B------:R-:W1:Y:S01]  /*171b0*/  MUFU.EX2 R192, R192 ;  /* 0x000000c000c07308 */ /* 0x000e620000000800 */
[----:B0-----:R-:W-:Y:S01]  /*171c0*/  FADD.FTZ R2, R198, R3 ;  /* 0x00000003c6027221 */ /* 0x001fe20000010000 */
[----:B------:R-:W-:Y:S01]  /*171d0*/  FADD.FTZ R6, R28, R35 ;  /* 0x000000231c067221 */ /* 0x000fe20000010000 */
[----:B------:R-:W-:Y:S01]  /*171e0*/  F2FP.BF16.F32.PACK_AB R201, R8, R201 ;  /* 0x000000c908c9723e */ /* 0x000fe200000010ff */
[----:B------:R-:W-:Y:S01]  /*171f0*/  IMAD.MOV.U32 R81, RZ, RZ, R119 ;  /* 0x000000ffff517224 */ /* 0x000fe200078e0077 */
[----:B------:R-:W-:Y:S01]  /*17200*/  F2FP.BF16.F32.PACK_AB R197, R12, R197 ;  /* 0x000000c50cc5723e */ /* 0x000fe200000010ff */
[----:B------:R-:W-:Y:S01]  /*17210*/  FADD.FTZ R35, R185, R6 ;  /* 0x00000006b9237221 */ /* 0x000fe20000010000 */
[C---:B------:R-:W-:Y:S01]  /*17220*/  F2FP.BF16.F32.PACK_AB R185, R32.reuse, R185 ;  /* 0x000000b920b9723e */ /* 0x040fe200000010ff */
[----:B------:R-:W0:Y:S01]  /*17230*/  MUFU.EX2 R21, R21 ;  /* 0x0000001500157308 */ /* 0x000e220000000800 */
[----:B--2---:R-:W-:Y:S01]  /*17240*/  FADD.FTZ R3, R15, R2 ;  /* 0x000000020f037221 */ /* 0x004fe20000010000 */
[----:B------:R-:W-:Y:S01]  /*17250*/  FADD.FTZ R6, R32, R35 ;  /* 0x0000002320067221 */ /* 0x000fe20000010000 */
[----:B------:R-:W-:Y:S01]  /*17260*/  F2FP.BF16.F32.PACK_AB R199, R14, R199 ;  /* 0x000000c70ec7723e */ /* 0x000fe200000010ff */
[----:B------:R-:W-:Y:S01]  /*17270*/  IMAD.MOV.U32 R79, RZ, RZ, R119 ;  /* 0x000000ffff4f7224 */ /* 0x000fe200078e0077 */
[----:B------:R-:W-:Y:S01]  /*17280*/  F2FP.BF16.F32.PACK_AB R193, R20, R193 ;  /* 0x000000c114c1723e */ /* 0x000fe200000010ff */
[----:B------:R-:W-:Y:S01]  /*17290*/  FADD.FTZ R35, R187, R6 ;  /* 0x00000006bb237221 */ /* 0x000fe20000010000 */
[----:B------:R-:W-:Y:S01]  /*172a0*/  F2FP.BF16.F32.PACK_AB R187, R34, R187 ;  /* 0x000000bb22bb723e */ /* 0x000fe200000010ff */
[----:B------:R-:W2:Y:S01]  /*172b0*/  MUFU.EX2 R194, R194 ;  /* 0x000000c200c27308 */ /* 0x000ea20000000800 */
[----:B-1----:R-:W-:Y:S01]  /*172c0*/  FADD.FTZ R2, R192, R3 ;  /* 0x00000003c0027221 */ /* 0x002fe20000010000 */
[----:B------:R-:W-:Y:S01]  /*172d0*/  FADD.FTZ R6, R34, R35 ;  /* 0x0000002322067221 */ /* 0x000fe20000010000 */
[----:B------:R-:W-:Y:S01]  /*172e0*/  F2FP.BF16.F32.PACK_AB R202, R9, R202 ;  /* 0x000000ca09ca723e */ /* 0x000fe200000010ff */
[--C-:B------:R-:W-:Y:S01]  /*172f0*/  IMAD.MOV.U32 R77, RZ, RZ, R119.reuse ;  /* 0x000000ffff4d7224 */ /* 0x100fe200078e0077 */
[----:B------:R-:W-:Y:S01]  /*17300*/  F2FP.BF16.F32.PACK_AB R196, R11, R196 ;  /* 0x000000c40bc4723e */ /* 0x000fe200000010ff */
[--C-:B------:R-:W-:Y:S01]  /*17310*/  IMAD.MOV.U32 R75, RZ, RZ, R119.reuse ;  /* 0x000000ffff4b7224 */ /* 0x100fe200078e0077 */
[----:B------:R-:W-:Y:S01]  /*17320*/  F2FP.BF16.F32.PACK_AB R198, R15, R198 ;  /* 0x000000c60fc6723e */ /* 0x000fe200000010ff */
[----:B------:R-:W1:Y:S01]  /*17330*/  MUFU.EX2 R27, R27 ;  /* 0x0000001b001b7308 */ /* 0x000e620000000800 */
[C---:B0-----:R-:W-:Y:S01]  /*17340*/  FADD.FTZ R3, R21.reuse, R2 ;  /* 0x0000000215037221 */ /* 0x041fe20000010000 */
[----:B------:R-:W-:Y:S01]  /*17350*/  F2FP.BF16.F32.PACK_AB R192, R21, R192 ;  /* 0x000000c015c0723e */ /* 0x000fe200000010ff */
[----:B------:R-:W-:-:S02]  /*17360*/  IMAD.MOV.U32 R73, RZ, RZ, R119 ;  /* 0x000000ffff497224 */ /* 0x000fc400078e0077 */
[--C-:B------:R-:W-:Y:S02]  /*17370*/  IMAD.MOV.U32 R71, RZ, RZ, R119.reuse ;  /* 0x000000ffff477224 */ /* 0x100fe400078e0077 */
[----:B------:R-:W-:Y:S01]  /*17380*/  IMAD.MOV.U32 R69, RZ, RZ, R119 ;  /* 0x000000ffff457224 */ /* 0x000fe200078e0077 */
[----:B------:R-:W0:Y:S01]  /*17390*/  MUFU.EX2 R188, R188 ;  /* 0x000000bc00bc7308 */ /* 0x000e220000000800 */
[----:B--2---:R-:W-:Y:S01]  /*173a0*/  FADD.FTZ R2, R194, R3 ;  /* 0x00000003c2027221 */ /* 0x004fe20000010000 */
[--C-:B------:R-:W-:Y:S02]  /*173b0*/  IMAD.MOV.U32 R67, RZ, RZ, R119.reuse ;  /* 0x000000ffff437224 */ /* 0x100fe400078e0077 */
[--C-:B------:R-:W-:Y:S02]  /*173c0*/  IMAD.MOV.U32 R65, RZ, RZ, R119.reuse ;  /* 0x000000ffff417224 */ /* 0x100fe400078e0077 */
[--C-:B------:R-:W-:Y:S02]  /*173d0*/  IMAD.MOV.U32 R61, RZ, RZ, R119.reuse ;  /* 0x000000ffff3d7224 */ /* 0x100fe400078e0077 */
[----:B------:R-:W2:Y:S01]  /*173e0*/  MUFU.EX2 R31, R31 ;  /* 0x0000001f001f7308 */ /* 0x000ea20000000800 */
[C---:B-1----:R-:W-:Y:S01]  /*173f0*/  FADD.FTZ R3, R27.reuse, R2 ;  /* 0x000000021b037221 */ /* 0x042fe20000010000 */
[----:B------:R-:W-:Y:S01]  /*17400*/  F2FP.BF16.F32.PACK_AB R194, R27, R194 ;  /* 0x000000c21bc2723e */ /* 0x000fe200000010ff */
[----:B------:R-:W-:-:S02]  /*17410*/  IMAD.MOV.U32 R57, RZ, RZ, R119 ;  /* 0x000000ffff397224 */ /* 0x000fc400078e0077 */
[--C-:B------:R-:W-:Y:S02]  /*17420*/  IMAD.MOV.U32 R49, RZ, RZ, R119.reuse ;  /* 0x000000ffff317224 */ /* 0x100fe400078e0077 */
[----:B------:R-:W-:Y:S01]  /*17430*/  IMAD.MOV.U32 R46, RZ, RZ, R119 ;  /* 0x000000ffff2e7224 */ /* 0x000fe200078e0077 */
[----:B------:R-:W1:Y:S01]  /*17440*/  MUFU.EX2 R190, R190 ;  /* 0x000000be00be7308 */ /* 0x000e620000000800 */
[----:B0-----:R-:W-:Y:S01]  /*17450*/  FADD.FTZ R2, R188, R3 ;  /* 0x00000003bc027221 */ /* 0x001fe20000010000 */
[--C-:B------:R-:W-:Y:S02]  /*17460*/  IMAD.MOV.U32 R44, RZ, RZ, R119.reuse ;  /* 0x000000ffff2c7224 */ /* 0x100fe400078e0077 */
[--C-:B------:R-:W-:Y:S02]  /*17470*/  IMAD.MOV.U32 R42, RZ, RZ, R119.reuse ;  /* 0x000000ffff2a7224 */ /* 0x100fe400078e0077 */
[--C-:B------:R-:W-:Y:S02]  /*17480*/  IMAD.MOV.U32 R39, RZ, RZ, R119.reuse ;  /* 0x000000ffff277224 */ /* 0x100fe400078e0077 */
[----:B------:R-:W0:Y:S01]  /*17490*/  MUFU.EX2 R87, R87 ;  /* 0x0000005700577308 */ /* 0x000e220000000800 */
[C---:B--2---:R-:W-:Y:S01]  /*174a0*/  FADD.FTZ R3, R31.reuse, R2 ;  /* 0x000000021f037221 */ /* 0x044fe20000010000 */
[----:B------:R-:W-:Y:S01]  /*174b0*/  F2FP.BF16.F32.PACK_AB R188, R31, R188 ;  /* 0x000000bc1fbc723e */ /* 0x000fe200000010ff */
[----:B------:R-:W-:-:S02]  /*174c0*/  IMAD.MOV.U32 R35, RZ, RZ, R119 ;  /* 0x000000ffff237224 */ /* 0x000fc400078e0077 */
[--C-:B------:R-:W-:Y:S02]  /*174d0*/  IMAD.MOV.U32 R34, RZ, RZ, R119.reuse ;  /* 0x000000ffff227224 */ /* 0x100fe400078e0077 */
[----:B------:R-:W-:Y:S01]  /*174e0*/  IMAD.MOV.U32 R32, RZ, RZ, R119 ;  /* 0x000000ffff207224 */ /* 0x000fe200078e0077 */
[----:B------:R-:W2:Y:S01]  /*174f0*/  MUFU.EX2 R91, R91 ;  /* 0x0000005b005b7308 */ /* 0x000ea20000000800 */
[----:B-1----:R-:W-:Y:S01]  /*17500*/  FADD.FTZ R2, R190, R3 ;  /* 0x00000003be027221 */ /* 0x002fe20000010000 */
[--C-:B------:R-:W-:Y:S02]  /*17510*/  IMAD.MOV.U32 R31, RZ, RZ, R119.reuse ;  /* 0x000000ffff1f7224 */ /* 0x100fe400078e0077 */
[--C-:B------:R-:W-:Y:S02]  /*17520*/  IMAD.MOV.U32 R30, RZ, RZ, R119.reuse ;  /* 0x000000ffff1e7224 */ /* 0x100fe400078e0077 */
[--C-:B------:R-:W-:Y:S02]  /*17530*/  IMAD.MOV.U32 R28, RZ, RZ, R119.reuse ;  /* 0x000000ffff1c7224 */ /* 0x100fe400078e0077 */
[----:B------:R1:W3:Y:S01]  /*17540*/  MUFU.EX2 R184, R53 ;  /* 0x0000003500b87308 */ /* 0x0002e20000000800 */
[C---:B0-----:R-:W-:Y:S01]  /*17550*/  FADD.FTZ R2, R87.reuse, R2 ;  /* 0x0000000257027221 */ /* 0x041fe20000010000 */
[----:B------:R-:W-:Y:S01]  /*17560*/  F2FP.BF16.F32.PACK_AB R190, R87, R190 ;  /* 0x000000be57be723e */ /* 0x000fe200000010ff */
[----:B------:R-:W-:-:S02]  /*17570*/  IMAD.MOV.U32 R87, RZ, RZ, R119 ;  /* 0x000000ffff577224 */ /* 0x000fc400078e0077 */
[--C-:B------:R-:W-:Y:S02]  /*17580*/  IMAD.MOV.U32 R27, RZ, RZ, R119.reuse ;  /* 0x000000ffff1b7224 */ /* 0x100fe400078e0077 */
[--C-:B------:R-:W-:Y:S01]  /*17590*/  IMAD.MOV.U32 R24, RZ, RZ, R119.reuse ;  /* 0x000000ffff187224 */ /* 0x100fe200078e0077 */
[----:B------:R-:W0:Y:S01]  /*175a0*/  MUFU.EX2 R89, R89 ;  /* 0x0000005900597308 */ /* 0x000e220000000800 */
[----:B--2---:R-:W-:Y:S01]  /*175b0*/  FADD.FTZ R3, R91, R2 ;  /* 0x000000025b037221 */ /* 0x004fe20000010000 */
[----:B-1----:R-:W-:-:S06]  /*175c0*/  IMAD.MOV.U32 R53, RZ, RZ, R119 ;  /* 0x000000ffff357224 */ /* 0x002fcc00078e0077 */
[----:B------:R1:W2:Y:S01]  /*175d0*/  MUFU.EX2 R186, R45 ;  /* 0x0000002d00ba7308 */ /* 0x0002a20000000800 */
[C---:B---3--:R-:W-:Y:S01]  /*175e0*/  FADD.FTZ R2, R184.reuse, R3 ;  /* 0x00000003b8027221 */ /* 0x048fe20000010000 */
[----:B------:R-:W-:Y:S01]  /*175f0*/  F2FP.BF16.F32.PACK_AB R184, R184, R91 ;  /* 0x0000005bb8b8723e */ /* 0x000fe200000010ff */
[----:B------:R-:W-:-:S05]  /*17600*/  IMAD.MOV.U32 R91, RZ, RZ, R119 ;  /* 0x000000ffff5b7224 */ /* 0x000fca00078e0077 */
        /* <DEDUP_REMOVED lines=8> */
[----:B0-----:R-:W-:Y:S01]  /*17690*/  FADD.FTZ R33, R181, R6 ;  /* 0x00000006b5217221 */ /* 0x001fe20000010000 */
[----:B---3--:R-:W-:Y:S01]  /*176a0*/  FADD.FTZ R3, R41, R2 ;  /* 0x0000000229037221 */ /* 0x008fe20000010000 */
[C---:B------:R-:W-:Y:S02]  /*176b0*/  F2FP.BF16.F32.PACK_AB R181, R36.reuse, R181 ;  /* 0x000000b524b5723e */ /* 0x040fe400000010ff */
[----:B------:R-:W-:Y:S01]  /*176c0*/  FADD.FTZ R6, R36, R33 ;  /* 0x0000002124067221 */ /* 0x000fe20000010000 */
[----:B------:R-:W-:Y:S02]  /*176d0*/  IMAD.MOV.U32 R36, RZ, RZ, R119 ;  /* 0x000000ffff247224 */ /* 0x000fe400078e0077 */
[----:B------:R-:W0:Y:S01]  /*176e0*/  MUFU.EX2 R59, R59 ;  /* 0x0000003b003b7308 */ /* 0x000e220000000800 */
[C---:B-1----:R-:W-:Y:S01]  /*176f0*/  FADD.FTZ R2, R180.reuse, R3 ;  /* 0x00000003b4027221 */ /* 0x042fe20000010000 */
[----:B------:R-:W-:Y:S01]  /*17700*/  F2FP.BF16.F32.PACK_AB R180, R180, R41 ;  /* 0x00000029b4b4723e */ /* 0x000fe200000010ff */
[----:B------:R-:W-:-:S05]  /*17710*/  IMAD.MOV.U32 R41, RZ, RZ, R119 ;  /* 0x000000ffff297224 */ /* 0x000fca00078e0077 */
[----:B------:R-:W1:Y:S01]  /*17720*/  MUFU.EX2 R38, R38 ;  /* 0x0000002600267308 */ /* 0x000e620000000800 */
[----:B--2---:R-:W-:-:S07]  /*17730*/  FADD.FTZ R33, R183, R6 ;  /* 0x00000006b7217221 */ /* 0x004fce0000010000 */
[----:B------:R2:W3:Y:S01]  /*17740*/  MUFU.EX2 R182, R37 ;  /* 0x0000002500b67308 */ /* 0x0004e20000000800 */
[----:B0-----:R-:W-:-:S07]  /*17750*/  FADD.FTZ R3, R59, R2 ;  /* 0x000000023b037221 */ /* 0x001fce0000010000 */
[----:B------:R-:W0:Y:S01]  /*17760*/  MUFU.EX2 R177, R177 ;  /* 0x000000b100b17308 */ /* 0x000e220000000800 */
[C---:B-1----:R-:W-:Y:S01]  /*17770*/  FADD.FTZ R6, R38.reuse, R33 ;  /* 0x0000002126067221 */ /* 0x042fe20000010000 */
[----:B------:R-:W-:Y:S01]  /*17780*/  F2FP.BF16.F32.PACK_AB R183, R38, R183 ;  /* 0x000000b726b7723e */ /* 0x000fe200000010ff */
[--C-:B------:R-:W-:Y:S02]  /*17790*/  IMAD.MOV.U32 R38, RZ, RZ, R119.reuse ;  /* 0x000000ffff267224 */ /* 0x100fe400078e0077 */
[----:B--2---:R-:W-:-:S03]  /*177a0*/  IMAD.MOV.U32 R37, RZ, RZ, R119 ;  /* 0x000000ffff257224 */ /* 0x004fc600078e0077 */
[----:B------:R-:W1:Y:S01]  /*177b0*/  MUFU.EX2 R63, R63 ;  /* 0x0000003f003f7308 */ /* 0x000e620000000800 */
[C---:B---3--:R-:W-:Y:S01]  /*177c0*/  FADD.FTZ R2, R182.reuse, R3 ;  /* 0x00000003b6027221 */ /* 0x048fe20000010000 */
[----:B------:R-:W-:Y:S01]  /*177d0*/  F2FP.BF16.F32.PACK_AB R182, R182, R59 ;  /* 0x0000003bb6b6723e */ /* 0x000fe200000010ff */
[----:B------:R-:W-:-:S05]  /*177e0*/  IMAD.MOV.U32 R59, RZ, RZ, R119 ;  /* 0x000000ffff3b7224 */ /* 0x000fca00078e0077 */
[----:B------:R2:W3:Y:S01]  /*177f0*/  MUFU.EX2 R176, R25 ;  /* 0x0000001900b07308 */ /* 0x0004e20000000800 */
[----:B0-----:R-:W-:Y:S01]  /*17800*/  FADD.FTZ R33, R177, R6 ;  /* 0x00000006b1217221 */ /* 0x001fe20000010000 */
[----:B------:R-:W-:-:S03]  /*17810*/  F2FP.BF16.F32.PACK_AB R177, R40, R177 ;  /* 0x000000b128b1723e */ /* 0x000fc600000010ff */
[----:B------:R-:W-:Y:S01]  /*17820*/  FADD.FTZ R6, R40, R33 ;  /* 0x0000002128067221 */ /* 0x000fe20000010000 */
[--C-:B------:R-:W-:Y:S02]  /*17830*/  IMAD.MOV.U32 R40, RZ, RZ, R119.reuse ;  /* 0x000000ffff287224 */ /* 0x100fe400078e0077 */
[----:B------:R-:W0:Y:S01]  /*17840*/  MUFU.EX2 R179, R179 ;  /* 0x000000b300b37308 */ /* 0x000e220000000800 */
[----:B-1----:R-:W-:Y:S01]  /*17850*/  FADD.FTZ R3, R63, R2 ;  /* 0x000000023f037221 */ /* 0x002fe20000010000 */
[----:B--2---:R-:W-:-:S06]  /*17860*/  IMAD.MOV.U32 R25, RZ, RZ, R119 ;  /* 0x000000ffff197224 */ /* 0x004fcc00078e0077 */
[----:B------:R-:W1:Y:S01]  /*17870*/  MUFU.EX2 R13, R13 ;  /* 0x0000000d000d7308 */ /* 0x000e620000000800 */
[C---:B---3--:R-:W-:Y:S01]  /*17880*/  FADD.FTZ R2, R176.reuse, R3 ;  /* 0x00000003b0027221 */ /* 0x048fe20000010000 */
[----:B------:R-:W-:Y:S01]  /*17890*/  F2FP.BF16.F32.PACK_AB R176, R176, R63 ;  /* 0x0000003fb0b0723e */ /* 0x000fe200000010ff */
[----:B------:R-:W-:Y:S02]  /*178a0*/  IMAD.MOV.U32 R3, RZ, RZ, 0x3f800000 ;  /* 0x3f800000ff037424 */ /* 0x000fe400078e00ff */
[----:B------:R-:W-:-:S03]  /*178b0*/  IMAD.MOV.U32 R63, RZ, RZ, R119 ;  /* 0x000000ffff3f7224 */ /* 0x000fc600078e0077 */
[----:B------:R-:W2:Y:S01]  /*178c0*/  MUFU.EX2 R26, R26 ;  /* 0x0000001a001a7308 */ /* 0x000ea20000000800 */
[----:B0-----:R-:W-:-:S07]  /*178d0*/  FADD.FTZ R33, R179, R6 ;  /* 0x00000006b3217221 */ /* 0x001fce0000010000 */
[----:B------:R0:W3:Y:S01]  /*178e0*/  MUFU.EX2 R178, R29 ;  /* 0x0000001d00b27308 */ /* 0x0000e20000000800 */
[----:B-1----:R-:W-:Y:S01]  /*178f0*/  FADD.FTZ R7, R13, R2 ;  /* 0x000000020d077221 */ /* 0x002fe20000010000 */
[----:B------:R-:W-:Y:S02]  /*17900*/  IMAD.MOV.U32 R2, RZ, RZ, 0x3f800000 ;  /* 0x3f800000ff027424 */ /* 0x000fe400078e00ff */
[C---:B--2---:R-:W-:Y:S01]  /*17910*/  FADD.FTZ R6, R26.reuse, R33 ;  /* 0x000000211a067221 */ /* 0x044fe20000010000 */
[----:B------:R-:W-:Y:S01]  /*17920*/  F2FP.BF16.F32.PACK_AB R179, R26, R179 ;  /* 0x000000b31ab3723e */ /* 0x000fe200000010ff */
[--C-:B------:R-:W-:Y:S02]  /*17930*/  IMAD.MOV.U32 R33, RZ, RZ, R119.reuse ;  /* 0x000000ffff217224 */ /* 0x100fe400078e0077 */
[--C-:B0-----:R-:W-:Y:S02]  /*17940*/  IMAD.MOV.U32 R29, RZ, RZ, R119.reuse ;  /* 0x000000ffff1d7224 */ /* 0x101fe400078e0077 */
[----:B------:R-:W-:-:S02]  /*17950*/  IMAD.MOV.U32 R26, RZ, RZ, R119 ;  /* 0x000000ffff1a7224 */ /* 0x000fc400078e0077 */
[C---:B---3--:R-:W-:Y:S01]  /*17960*/  FADD.FTZ R7, R178.reuse, R7 ;  /* 0x00000007b2077221 */ /* 0x048fe20000010000 */
[----:B------:R-:W-:Y:S01]  /*17970*/  F2FP.BF16.F32.PACK_AB R178, R178, R13 ;  /* 0x0000000db2b2723e */ /* 0x000fe200000010ff */
        /* <DEDUP_REMOVED lines=55> */
.L_x_5252:
[----:B------:R-:W-:-:S05]  /*17cf0*/  VIADD R0, R12, 0x1 ;  /* 0x000000010c007836 */ /* 0x000fca0000000000 */
[----:B------:R-:W-:-:S04]  /*17d00*/  ISETP.NE.AND P2, PT, R0, 0x2, PT ;  /* 0x000000020000780c */ /* 0x000fc80003f45270 */
[----:B------:R-:W-:Y:S02]  /*17d10*/  SEL R208, RZ, 0x1, P2 ;  /* 0x00000001ffd07807 */ /* 0x000fe40001000000 */
[----:B------:R-:W-:Y:S02]  /*17d20*/  SEL R205, R0, RZ, P2 ;  /* 0x000000ff00cd7207 */ /* 0x000fe40001000000 */
[----:B------:R-:W-:Y:S01]  /*17d30*/  LOP3.LUT R208, R11, R208, RZ, 0x3c, !PT ;  /* 0x000000d00bd07212 */ /* 0x000fe200078e3cff */
[----:B------:R-:W-:Y:S06]  /*17d40*/  @!P0 BRA `(.L_x_5242) ;  /* 0x0000000000048947 */ /* 0x000fec0003800000 */
[----:B------:R-:W-:Y:S01]  /*17d50*/  BPT.TRAP 0x1 ;  /* 0x000000040000795c */ /* 0x000fe20000300000 */
.L_x_5242:
[----:B------:R-:W-:Y:S01]  /*17d60*/  IMAD R13, R205, 0x8, R18 ;  /* 0x00000008cd0d7824 */ /* 0x000fe200078e0212 */
[----:B------:R-:W-:-:S04]  /*17d70*/  SHF.L.U32 R4, R208, 0x1f, RZ ;  /* 0x0000001fd0047819 */ /* 0x000fc800000006ff */
[----:B------:R0:W1:Y:S01]  /*17d80*/  SYNCS.PHASECHK.TRANS64.TRYWAIT P2, [R13+URZ+0x36830], R4 ;  /* 0x036830040d0075a7 */ /* 0x000062000804017f */
[----:B------:R-:W-:Y:S05]  /*17d90*/  @!P0 BRA `(.L_x_5243) ;  /* 0x0000000000048947 */ /* 0x000fea0003800000 */
[----:B------:R-:W-:Y:S01]  /*17da0*/  BPT.TRAP 0x1 ;  /* 0x000000040000795c */ /* 0x000fe20000300000 */
.L_x_5243:
[----:B------:R-:W-:Y:S01]  /*17db0*/  IMAD R0, R205, 0xa80, R212 ;  /* 0x00000a80cd007824 */ /* 0x000fe200078e02d4 */
[----:B------:R-:W-:Y:S03]  /*17dc0*/  BSSY B2, `(.L_x_5244) ;  /* 0x0000006000027945 */ /* 0x000fe60003800000 */
[C---:B------:R-:W-:Y:S02]  /*17dd0*/  VIADD R20, R0.reuse, 0x80 ;  /* 0x0000008000147836 */ /* 0x040fe40000000000 */
[----:B------:R-:W-:Y:S01]  /*17de0*/  VIADD R120, R0, 0x100 ;  /* 0x0000010000787836 */ /* 0x000fe20000000000 */
[----:B-1----:R-:W-:Y:S06]  /*17df0*/  @P2 BRA `(.L_x_5245) ;  /* 0x0000000000082947 */ /* 0x002fec0003800000 */
[----:B------:R-:W1:Y:S02]  /*17e00*/  SYNCS.PHASECHK.TRANS64.TRYWAIT P2, [R13+URZ+0x36830], R4 ;  /* 0x036830040d0075a7 */ /* 0x000e64000804017f */
[----:B-1----:R-:W-:Y:S05]  /*17e10*/  @!P2 BRA `(.L_x_5246) ;  /* 0x000001480000a947 */ /* 0x002fea0003800000 */
.L_x_5245:
[----:B------:R-:W-:Y:S05]  /*17e20*/  BSYNC B2 ;  /* 0x0000000000027941 */ /* 0x000fea0003800000 */
.L_x_5244:
[----:B------:R-:W2:Y:S04]  /*17e30*/  LDL.64 R14, [R1+0x30] ;  /* 0x00003000010e7983 */ /* 0x000ea80000100a00 */
[----:B------:R-:W3:Y:S01]  /*17e40*/  LDL.64 R122, [R1+0x38] ;  /* 0x00003800017a7983 */ /* 0x000ee20000100a00 */
        /* <DEDUP_REMOVED lines=864> */
.L_x_5247:
[----:B------:R-:W-:Y:S01]  /*1b450*/  SHF.L.U32 R0, R11, 0x1f, RZ ;  /* 0x0000001f0b007819 */ /* 0x000fe200000006ff */
[----:B------:R-:W-:-:S04]  /*1b460*/  IMAD R11, R12, 0x8, R18 ;  /* 0x000000080c0b7824 */ /* 0x000fc800078e0212 */
[----:B------:R0:W1:Y:S01]  /*1b470*/  SYNCS.PHASECHK.TRANS64.TRYWAIT P2, [R11+URZ+0x36850], R0 ;  /* 0x036850000b0075a7 */ /* 0x000062000804017f */
[----:B------:R-:W-:Y:S05]  /*1b480*/  @!P0 BRA `(.L_x_5248) ;  /* 0x0000000000048947 */ /* 0x000fea0003800000 */
[----:B------:R-:W-:Y:S01]  /*1b490*/  BPT.TRAP 0x1 ;  /* 0x000000040000795c */ /* 0x000fe20000300000 */
.L_x_5248:
[----:B------:R-:W-:Y:S04]  /*1b4a0*/  BSSY B2, `(.L_x_5249) ;  /* 0x0000004000027945 */ /* 0x000fe80003800000 */
[----:B-1----:R-:W-:Y:S05]  /*1b4b0*/  @P2 BRA `(.L_x_5250) ;  /* 0x0000000000082947 */ /* 0x002fea0003800000 */
[----:B------:R-:W1:Y:S02]  /*1b4c0*/  SYNCS.PHASECHK.TRANS64.TRYWAIT P2, [R11+URZ+0x36850], R0 ;  /* 0x036850000b0075a7 */ /* 0x000e64000804017f */
[----:B-1----:R-:W-:Y:S05]  /*1b4d0*/  @!P2 BRA `(.L_x_5251) ;  /* 0x000001100064a947 */ /* 0x002fea0003800000 */
.L_x_5250:
[----:B------:R-:W-:Y:S05]  /*1b4e0*/  BSYNC B2 ;  /* 0x0000000000027941 */ /* 0x000fea0003800000 */
.L_x_5249:
        /* <DEDUP_REMOVED lines=8> */
[----:B------:R-:W-:Y:S01]  /*1b570*/  IMAD.MOV.U32 R21, RZ, RZ, 0x40000040 ;  /* 0x40000040ff157424 */ /* 0x000fe200078e00ff */
[----:B------:R-:W-:Y:S01]  /*1b580*/  LOP3.LUT R0, R0, 0x3fff, RZ, 0xc0, !PT ;  /* 0x00003fff00007812 */ /* 0x000fe200078ec0ff */
[----:B------:R-:W-:-:S02]  /*1b590*/  @!P1 VIADD R13, R13, 0x36840 ;  /* 0x000368400d0d9836 */ /* 0x000fc40000000000 */
[----:B------:R-:W-:Y:S01]  /*1b5a0*/  @!P1 VIADD R11, R11, 0x36860 ;  /* 0x000368600b0b9836 */ /* 0x000fe20000000000 */
[----:B------:R-:W-:Y:S02]  /*1b5b0*/  LOP3.LUT R0, R0, 0x3800000, RZ, 0xfc, !PT ;  /* 0x0380000000007812 */ /* 0x000fe400078efcff */
[----:B------:R-:W-:-:S03]  /*1b5c0*/  @!P1 PRMT R13, RZ, 0x654, R13 ;  /* 0x00000654ff0d9816 */ /* 0x000fc6000000000d */
[----:B------:R-:W-:Y:S02]  /*1b5d0*/  IMAD R14, R12, 0xa80, R0 ;  /* 0x00000a800c0e7824 */ /* 0x000fe400078e0200 */
[----:B------:R-:W-:Y:S02]  /*1b5e0*/  IMAD.SHL.U32 R0, R213, 0x80, RZ ;  /* 0x00000080d5007824 */ /* 0x000fe400078e00ff */
[C---:B------:R-:W-:Y:S01]  /*1b5f0*/  VIADD R2, R14.reuse, 0x80 ;  /* 0x000000800e027836 */ /* 0x040fe20000000000 */
[C---:B------:R-:W-:Y:S01]  /*1b600*/  R2UR UR6, R14.reuse ;  /* 0x000000000e0672ca */ /* 0x040fe200000e0000 */
[----:B------:R-:W-:Y:S02]  /*1b610*/  VIADD R4, R14, 0x200 ;  /* 0x000002000e047836 */ /* 0x000fe40000000000 */
[----:B------:R-:W-:Y:S02]  /*1b620*/  IMAD R0, R10, -0x70, R0 ;  /* 0xffffff900a007824 */ /* 0x000fe400078e0200 */
[----:B------:R-:W-:-:S03]  /*1b630*/  VIADD R20, R14, 0x280 ;  /* 0x000002800e147836 */ /* 0x000fc60000000000 */
[----:B------:R-:W-:-:S05]  /*1b640*/  IADD3 R0, R0, 0x1, R220 ;  /* 0x0000000100007810 */ /* 0x000fca0007ffe0dc */
[----:B------:R-:W-:Y:S01]  /*1b650*/  HGMMA.64x192x16.F32.BF16 R24, R200, gdesc[UR4].tnspB, R24, gsb0 ;  /* 0x42e00004c8187df0 */ /* 0x000fe20008001818 */
[----:B------:R-:W-:Y:S01]  /*1b660*/  R2UR UR6, R2 ;  /* 0x00000000020672ca */ /* 0x000fe200000e0000 */
[----:B------:R-:W-:Y:S01]  /*1b670*/  VIADD R2, R14, 0x100 ;  /* 0x000001000e027836 */ /* 0x000fe20000000000 */
[----:B------:R-:W-:Y:S01]  /*1b680*/  R2UR UR7, R3 ;  /* 0x00000000030772ca */ /* 0x000fe200000e0000 */
[----:B------:R-:W-:Y:S02]  /*1b690*/  IMAD.MOV.U32 R3, RZ, RZ, 0x40000040 ;  /* 0x40000040ff037424 */ /* 0x000fe400078e00ff */
[----:B------:R-:W-:-:S04]  /*1b6a0*/  IMAD.IADD R0, R0, 0x1, -R215 ;  /* 0x0000000100007824 */ /* 0x000fc800078e0ad7 */
[----:B------:R-:W-:Y:S01]  /*1b6b0*/  IMAD R0, R224, -0x2, R0 ;  /* 0xfffffffee0007824 */ /* 0x000fe200078e0200 */
[----:B------:R-:W-:Y:S02]  /*1b6c0*/  WARPGROUP.DEPBAR.LE gsb0, 0x0 ;  /* 0x00008000000079c5 */ /* 0x000fe40000010000 */
[----:B------:R-:W-:-:S07]  /*1b6d0*/  WARPGROUP.ARRIVE ;  /* 0x00000000000079c5 */ /* 0x000fce0000000000 */
        /* <DEDUP_REMOVED lines=9> */
[----:B------:R-:W-:Y:S01]  /*1b770*/  IMAD.IADD R2, R225, 0x1, R0 ;  /* 0x00000001e1027824 */ /* 0x000fe200078e0200 */
[----:B------:R-:W-:-:S04]  /*1b780*/  R2UR UR7, R3 ;  /* 0x00000000030772ca */ /* 0x000fc800000e0000 */
        /* <DEDUP_REMOVED lines=88> */
[----:B------:R-:W0:Y:S01]  /*1bd10*/  SHFL.BFLY PT, R0, R3, 0x2, 0x1f ;  /* 0x0c401f0003007f89 */ /* 0x000e2200000e0000 */
[C---:B------:R-:W-:Y:S02]  /*1bd20*/  ISETP.GT.AND P5, PT, R2.reuse, 0x8, PT ;  /* 0x000000080200780c */ /* 0x040fe40003fa4270 */
[----:B------:R-:W-:Y:S02]  /*1bd30*/  FSEL R171, R171, -INF , P4 ;  /* 0xff800000abab7808 */ /* 0x000fe40002000000 */
[----:B------:R-:W-:-:S02]  /*1bd40*/  ISETP.GT.AND P6, PT, R2, 0x9, PT ;  /* 0x000000090200780c */ /* 0x000fc40003fc4270 */
[----:B------:R-:W-:Y:S02]  /*1bd50*/  FSEL R174, R174, -INF , P5 ;  /* 0xff800000aeae7808 */ /* 0x000fe40002800000 */
[----:B------:R-:W-:Y:S02]  /*1bd60*/  FSEL R175, R175, -INF , P6 ;  /* 0xff800000afaf7808 */ /* 0x000fe40003000000 */
[C---:B------:R-:W-:Y:S02]  /*1bd70*/  ISETP.GT.AND P3, PT, R2.reuse, 0x10, PT ;  /* 0x000000100200780c */ /* 0x040fe40003f64270 */
[----:B------:R-:W-:Y:S02]  /*1bd80*/  ISETP.GT.AND P4, PT, R2, 0x11, PT ;  /* 0x000000110200780c */ /* 0x000fe40003f84270 */
[----:B------:R-:W-:Y:S02]  /*1bd90*/  FSEL R162, R162, -INF , P3 ;  /* 0xff800000a2a27808 */ /* 0x000fe40001800000 */
[----:B------:R-:W-:-:S02]  /*1bda0*/  ISETP.GT.AND P5, PT, R2, 0x18, PT ;  /* 0x000000180200780c */ /* 0x000fc40003fa4270 */
[----:B------:R-:W-:Y:S02]  /*1bdb0*/  FSEL R163, R163, -INF , P4 ;  /* 0xff800000a3a37808 */ /* 0x000fe40002000000 */
[----:B------:R-:W-:Y:S02]  /*1bdc0*/  ISETP.GT.AND P6, PT, R2, 0x19, PT ;  /* 0x000000190200780c */ /* 0x000fe40003fc4270 */
[----:B------:R-:W-:Y:S02]  /*1bdd0*/  FSEL R166, R166, -INF , P5 ;  /* 0xff800000a6a67808 */ /* 0x000fe40002800000 */
[----:B0-----:R-:W-:Y:S01]  /*1bde0*/  FMNMX.FTZ R3, R3, R0, !PT ;  /* 0x0000000003037209 */ /* 0x001fe20007810000 */
[----:B------:R-:W-:Y:S02]  /*1bdf0*/  WARPGROUP.DEPBAR.LE gsb0, 0x0 ;  /* 0x00008000000079c5 */ /* 0x000fe40000010000 */
[----:B------:R-:W-:Y:S01]  /*1be00*/  WARPGROUP.ARRIVE ;  /* 0x00000000000079c5 */ /* 0x000fe20000000000 */
[----:B------:R-:W-:Y:S01]  /*1be10*/  FSEL R167, R167, -INF , P6 ;  /* 0xff800000a7a77808 */ /* 0x000fe20003000000 */
[----:B------:R-:W0:Y:S01]  /*1be20*/  SHFL.BFLY PT, R12, R3, 0x1, 0x1f ;  /* 0x0c201f00030c7f89 */ /* 0x000e2200000e0000 */
[C---:B------:R-:W-:Y:S01]  /*1be30*/  ISETP.GT.AND P3, PT, R2.reuse, 0x20, PT ;  /* 0x000000200200780c */ /* 0x040fe20003f64270 */
[----:B------:R-:W-:Y:S01]  /*1be40*/  IMAD.U32 R0, RZ, RZ, UR4 ;  /* 0x00000004ff007e24 */ /* 0x000fe2000f8e00ff */
[----:B------:R-:W-:Y:S01]  /*1be50*/  ISETP.GT.AND P4, PT, R2, 0x21, PT ;  /* 0x000000210200780c */ /* 0x000fe20003f84270 */
[----:B------:R-:W-:Y:S01]  /*1be60*/  HGMMA.64x192x16.F32.BF16 R24, R188, gdesc[UR4].tnspB, R24, gsb0 ;  /* 0x42e00004bc187df0 */ /* 0x000fe20008001818 */
[----:B------:R-:W-:-:S02]  /*1be70*/  R2UR UR6, R4 ;  /* 0x00000000040672ca */ /* 0x000fc400000e0000 */
[----:B------:R-:W-:Y:S02]  /*1be80*/  R2UR UR7, R5 ;  /* 0x00000000050772ca */ /* 0x000fe400000e0000 */
        /* <DEDUP_REMOVED lines=10> */
[----:B------:R-:W-:-:S02]  /*1bf30*/  FMNMX.FTZ R4, R163, R4, !PT ;  /* 0x00000004a3047209 */ /* 0x000fc40007810000 */
[----:B------:R-:W-:Y:S02]  /*1bf40*/  FSEL R159, R159, -INF , P6 ;  /* 0xff8000009f9f7808 */ /* 0x000fe40003000000 */
[----:B------:R-:W-:Y:S02]  /*1bf50*/  FMNMX.FTZ R4, R166, R4, !PT ;  /* 0x00000004a6047209 */ /* 0x000fe40007810000 */
[----:B------:R-:W-:Y:S02]  /*1bf60*/  ISETP.GT.AND P3, PT, R2, 0x30, PT ;  /* 0x000000300200780c */ /* 0x000fe40003f64270 */
[----:B------:R-:W-:Y:S02]  /*1bf70*/  FMNMX.FTZ R4, R167, R4, !PT ;  /* 0x00000004a7047209 */ /* 0x000fe40007810000 */
[----:B0-----:R-:W-:Y:S02]  /*1bf80*/  FMNMX.FTZ R5, R3, R12, !PT ;  /* 0x0000000c03057209 */ /* 0x001fe40007810000 */
[----:B------:R-:W-:-:S02]  /*1bf90*/  FMNMX.FTZ R4, R154, R4, !PT ;  /* 0x000000049a047209 */ /* 0x000fc40007810000 */
[----:B------:R-:W-:Y:S01]  /*1bfa0*/  ISETP.GT.AND P4, PT, R2, 0x31, PT ;  /* 0x000000310200780c */ /* 0x000fe20003f84270 */
[----:B------:R-:W-:Y:S01]  /*1bfb0*/  FMUL.FTZ R3, R5, R0 ;  /* 0x0000000005037220 */ /* 0x000fe20000410000 */
[----:B------:R-:W-:Y:S02]  /*1bfc0*/  FMNMX.FTZ R4, R155, R4, !PT ;  /* 0x000000049b047209 */ /* 0x000fe40007810000 */
[----:B------:R-:W-:Y:S02]  /*1bfd0*/  FSEL R146, R146, -INF , P3 ;  /* 0xff80000092927808 */ /* 0x000fe40001800000 */
[----:B------:R-:W-:Y:S02]  /*1bfe0*/  FMNMX.FTZ R4, R158, R4, !PT ;  /* 0x000000049e047209 */ /* 0x000fe40007810000 */
[----:B------:R-:W-:Y:S02]  /*1bff0*/  ISETP.GT.AND P5, PT, R2, 0x38, PT ;  /* 0x000000380200780c */ /* 0x000fe40003fa4270 */
[----:B------:R-:W-:-:S02]  /*1c000*/  FMNMX.FTZ R4, R159, R4, !PT ;  /* 0x000000049f047209 */ /* 0x000fc40007810000 */
[----:B------:R-:W-:Y:S02]  /*1c010*/  FSEL R147, R147, -INF , P4 ;  /* 0xff80000093937808 */ /* 0x000fe40002000000 */
[----:B------:R-:W-:Y:S02]  /*1c020*/  FMNMX.FTZ R4, R146, R4, !PT ;  /* 0x0000000492047209 */ /* 0x000fe40007810000 */
[----:B------:R-:W-:Y:S02]  /*1c030*/  FSETP.NEU.FTZ.AND P2, PT, R5, -INF , PT ;  /* 0xff8000000500780b */ /* 0x000fe40003f5d000 */
[----:B------:R-:W-:Y:S02]  /*1c040*/  ISETP.GT.AND P6, PT, R2, 0x39, PT ;  /* 0x000000390200780c */ /* 0x000fe40003fc4270 */
[----:B------:R-:W-:Y:S02]  /*1c050*/  FSEL R150, R150, -INF , P5 ;  /* 0xff80000096967808 */ /* 0x000fe40002800000 */
[----:B------:R-:W-:-:S02]  /*1c060*/  FMNMX.FTZ R4, R147, R4, !PT ;  /* 0x0000000493047209 */ /* 0x000fc40007810000 */
[----:B------:R-:W-:Y:S02]  /*1c070*/  FSEL R3, R3, RZ, P2 ;  /* 0x000000ff03037208 */ /* 0x000fe40001000000 */
[----:B------:R-:W-:Y:S02]  /*1c080*/  FSEL R151, R151, -INF , P6 ;  /* 0xff80000097977808 */ /* 0x000fe40003000000 */
[----:B------:R-:W-:Y:S01]  /*1c090*/  ISETP.GT.AND P3, PT, R2, 0x40, PT ;  /* 0x000000400200780c */ /* 0x000fe20003f64270 */
[--C-:B------:R-:W-:Y:S01]  /*1c0a0*/  FFMA.FTZ R192, R152, R0, -R3.reuse ;  /* 0x0000000098c07223 */ /* 0x100fe20000010803 */
[----:B------:R-:W-:Y:S01]  /*1c0b0*/  FMNMX.FTZ R4, R150, R4, !PT ;  /* 0x0000000496047209 */ /* 0x000fe20007810000 */
[-CC-:B------:R-:W-:Y:S01]  /*1c0c0*/  FFMA.FTZ R153, R153, R0.reuse, -R3.reuse ;  /* 0x0000000099997223 */ /* 0x180fe20000010803 */
[----:B------:R-:W-:Y:S01]  /*1c0d0*/  ISETP.GT.AND P4, PT, R2, 0x41, PT ;  /* 0x000000410200780c */ /* 0x000fe20003f84270 */
[-CC-:B------:R-:W-:Y:S01]  /*1c0e0*/  FFMA.FTZ R145, R145, R0.reuse, -R3.reuse ;  /* 0x0000000091917223 */ /* 0x180fe20000010803 */
[----:B------:R-:W-:Y:S01]  /*1c0f0*/  FSEL R152, R138, -INF , P3 ;  /* 0xff8000008a987808 */ /* 0x000fe20001800000 */
[--C-:B------:R-:W-:Y:S01]  /*1c100*/  FFMA.FTZ R194, R156, R0, -R3.reuse ;  /* 0x000000009cc27223 */ /* 0x100fe20000010803 */
[----:B------:R-:W-:Y:S01]  /*1c110*/  FMNMX.FTZ R4, R151, R4, !PT ;  /* 0x0000000497047209 */ /* 0x000fe20007810000 */
[----:B------:R0:W-:Y:S01]  /*1c120*/  MUFU.EX2 R138, R153 ;  /* 0x00000099008a7308 */ /* 0x0001e20000000800 */
[----:B------:R-:W-:Y:S01]  /*1c130*/  ISETP.GT.AND P5, PT, R2, 0x48, PT ;  /* 0x000000480200780c */ /* 0x000fe20003fa4270 */
[-CC-:B------:R-:W-:Y:S01]  /*1c140*/  FFMA.FTZ R200, R168, R0.reuse, -R3.reuse ;  /* 0x00000000a8c87223 */ /* 0x180fe20000010803 */
[----:B------:R-:W-:Y:S01]  /*1c150*/  FSEL R139, R139, -INF , P4 ;  /* 0xff8000008b8b7808 */ /* 0x000fe20002000000 */
[--C-:B------:R-:W-:Y:S01]  /*1c160*/  FFMA.FTZ R12, R169, R0, -R3.reuse ;  /* 0x00000000a90c7223 */ /* 0x100fe20000010803 */
[----:B------:R-:W-:Y:S01]  /*1c170*/  FMNMX.FTZ R4, R152, R4, !PT ;  /* 0x0000000498047209 */ /* 0x000fe20007810000 */
[-CC-:B------:R-:W-:Y:S01]  /*1c180*/  FFMA.FTZ R202, R172, R0.reuse, -R3.reuse ;  /* 0x00000000acca7223 */ /* 0x180fe20000010803 */
[----:B------:R-:W-:Y:S01]  /*1c190*/  ISETP.GT.AND P6, PT, R2, 0x49, PT ;  /* 0x000000490200780c */ /* 0x000fe20003fc4270 */
[----:B------:R-:W-:Y:S01]  /*1c1a0*/  MUFU.EX2 R200, R200 ;  /* 0x000000c800c87308 */ /* 0x000fe20000000800 */
[----:B------:R-:W-:Y:S01]  /*1c1b0*/  FSEL R142, R142, -INF , P5 ;  /* 0xff8000008e8e7808 */ /* 0x000fe20002800000 */
        /* <DEDUP_REMOVED lines=9> */
[----:B------:R-:W-:Y:S01]  /*1c250*/  ISETP.GT.AND P4, PT, R2, 0x51, PT ;  /* 0x000000510200780c */ /* 0x000fe20003f84270 */
[-CC-:B------:R-:W-:Y:S01]  /*1c260*/  FFMA.FTZ R129, R129, R0.reuse, -R3.reuse ;  /* 0x0000000081817223 */ /* 0x180fe20000010803 */
[----:B0-----:R-:W-:Y:S01]  /*1c270*/  FSEL R153, R130, -INF , P3 ;  /* 0xff80000082997808 */ /* 0x001fe20001800000 */
[----:B------:R-:W-:Y:S01]  /*1c280*/  FFMA.FTZ R124, R124, R0, -R3 ;  /* 0x000000007c7c7223 */ /* 0x000fe20000010803 */
[----:B------:R-:W-:Y:S01]  /*1c290*/  FMNMX.FTZ R4, R143, R4, !PT ;  /* 0x000000048f047209 */ /* 0x000fe20007810000 */
[----:B------:R-:W-:Y:S01]  /*1c2a0*/  MUFU.EX2 R12, R12 ;  /* 0x0000000c000c7308 */ /* 0x000fe20000000800 */
[----:B------:R-:W-:-:S02]  /*1c2b0*/  ISETP.GT.AND P5, PT, R2, 0x58, PT ;  /* 0x000000580200780c */ /* 0x000fc40003fa4270 */
[----:B------:R-:W-:Y:S02]  /*1c2c0*/  FSEL R131, R131, -INF , P4 ;  /* 0xff80000083837808 */ /* 0x000fe40002000000 */
[----:B------:R-:W-:Y:S02]  /*1c2d0*/  FMNMX.FTZ R4, R153, R4, !PT ;  /* 0x0000000499047209 */ /* 0x000fe40007810000 */
[----:B------:R-:W-:Y:S01]  /*1c2e0*/  ISETP.GT.AND P6, PT, R2, 0x59, PT ;  /* 0x000000590200780c */ /* 0x000fe20003fc4270 */
[----:B------:R-:W-:Y:S01]  /*1c2f0*/  MUFU.EX2 R130, R157 ;  /* 0x0000009d00827308 */ /* 0x000fe20000000800 */
[----:B------:R-:W-:Y:S02]  /*1c300*/  FSEL R134, R134, -INF , P5 ;  /* 0xff80000086867808 */ /* 0x000fe40002800000 */
[----:B------:R-:W-:Y:S02]  /*1c310*/  FMNMX.FTZ R4, R131, R4, !PT ;  /* 0x0000000483047209 */ /* 0x000fe40007810000 */
[----:B------:R-:W-:-:S02]  /*1c320*/  FSEL R135, R135, -INF , P6 ;  /* 0xff80000087877808 */ /* 0x000fc40003000000 */
[----:B------:R-:W-:Y:S01]  /*1c330*/  ISETP.GT.AND P3, PT, R2, 0x60, PT ;  /* 0x000000600200780c */ /* 0x000fe20003f64270 */
[----:B------:R-:W-:Y:S01]  /*1c340*/  MUFU.EX2 R202, R202 ;  /* 0x000000ca00ca7308 */ /* 0x000fe20000000800 */
[----:B------:R-:W-:Y:S02]  /*1c350*/  FMNMX.FTZ R4, R134, R4, !PT ;  /* 0x0000000486047209 */ /* 0x000fe40007810000 */
[C---:B------:R-:W-:Y:S02]  /*1c360*/  ISETP.GT.AND P4, PT, R2.reuse, 0x61, PT ;  /* 0x000000610200780c */ /* 0x040fe40003f84270 */
[----:B------:R-:W-:Y:S02]  /*1c370*/  FMNMX.FTZ R4, R135, R4, !PT ;  /* 0x0000000487047209 */ /* 0x000fe40007810000 */
[C---:B------:R-:W-:Y:S01]  /*1c380*/  ISETP.GT.AND P5, PT, R2.reuse, 0x68, PT ;  /* 0x000000680200780c */ /* 0x040fe20003fa4270 */
[----:B------:R-:W-:Y:S01]  /*1c390*/  MUFU.EX2 R15, R15 ;  /* 0x0000000f000f7308 */ /* 0x000fe20000000800 */
[----:B------:R-:W-:-:S04]  /*1c3a0*/  ISETP.GT.AND P6, PT, R2, 0x69, PT ;  /* 0x000000690200780c */ /* 0x000fc80003fc4270 */
[----:B------:R-:W-:Y:S01]  /*1c3b0*/  FSEL R156, R127, -INF , P6 ;  /* 0xff8000007f9c7808 */ /* 0x000fe20003000000 */
[----:B------:R-:W-:Y:S02]  /*1c3c0*/  FFMA.FTZ R127, R141, R0, -R3 ;  /* 0x000000008d7f7223 */ /* 0x000fe40000010803 */
        /* <DEDUP_REMOVED lines=11> */
[----:B------:R-:W-:Y:S01]  /*1c480*/  FSEL R144, R122, -INF , P3 ;  /* 0xff8000007a907808 */ /* 0x000fe20001800000 */
[-CC-:B------:R-:W-:Y:S02]  /*1c490*/  FFMA.FTZ R190, R148, R0.reuse, -R3.reuse ;  /* 0x0000000094be7223 */ /* 0x180fe40000010803 */
[----:B------:R0:W-:Y:S01]  /*1c4a0*/  MUFU.EX2 R122, R145 ;  /* 0x00000091007a7308 */ /* 0x0001e20000000800 */
[----:B------:R-:W-:Y:S01]  /*1c4b0*/  FSEL R148, R126, -INF , P5 ;  /* 0xff8000007e947808 */ /* 0x000fe20002800000 */
[----:B------:R-:W-:Y:S01]  /*1c4c0*/  HGMMA.64x192x16.F32.BF16 R24, R184, gdesc[UR4].tnspB, R24, gsb0 ;  /* 0x42e00004b8187df0 */ /* 0x000fe20008001818 */
[----:B------:R-:W-:Y:S01]  /*1c4d0*/  R2UR UR6, R20 ;  /* 0x00000000140672ca */ /* 0x000fe200000e0000 */
[-CC-:B------:R-:W-:Y:S01]  /*1c4e0*/  FFMA.FTZ R20, R161, R0.reuse, -R3.reuse ;  /* 0x00000000a1147223 */ /* 0x180fe20000010803 */
[----:B------:R-:W-:Y:S01]  /*1c4f0*/  R2UR UR7, R21 ;  /* 0x00000000150772ca */ /* 0x000fe200000e0000 */
[--C-:B------:R-:W-:Y:S01]  /*1c500*/  FFMA.FTZ R21, R165, R0, -R3.reuse ;  /* 0x00000000a5157223 */ /* 0x100fe20000010803 */
[----:B------:R-:W-:Y:S01]  /*1c510*/  FMNMX.FTZ R4, R144, R4, !PT ;  /* 0x0000000490047209 */ /* 0x000fe20007810000 */
[-CC-:B------:R-:W-:Y:S01]  /*1c520*/  FFMA.FTZ R126, R137, R0.reuse, -R3.reuse ;  /* 0x00000000897e7223 */ /* 0x180fe20000010803 */
[----:B0-----:R-:W-:Y:S01]  /*1c530*/  FSEL R145, R123, -INF , P4 ;  /* 0xff8000007b917808 */ /* 0x001fe20002000000 */
[----:B------:R-:W-:Y:S01]  /*1c540*/  FFMA.FTZ R123, R149, R0, -R3 ;  /* 0x00000000957b7223 */ /* 0x000fe20000010803 */
[----:B------:R-:W-:Y:S02]  /*1c550*/  MUFU.EX2 R20, R20 ;  /* 0x0000001400147308 */ /* 0x000fe40000000800 */
[----:B------:R-:W-:-:S04]  /*1c560*/  FMNMX.FTZ R4, R145, R4, !PT ;  /* 0x0000000491047209 */ /* 0x000fc80007810000 */
[----:B------:R-:W-:Y:S02]  /*1c570*/  FMNMX.FTZ R2, R148, R4, !PT ;  /* 0x0000000494027209 */ /* 0x000fe40007810000 */
[----:B------:R-:W-:Y:S02]  /*1c580*/  MUFU.EX2 R21, R21 ;  /* 0x0000001500157308 */ /* 0x000fe40000000800 */
[----:B------:R-:W-:-:S05]  /*1c590*/  FMNMX.FTZ R2, R156, R2, !PT ;  /* 0x000000029c027209 */ /* 0x000fca0007810000 */
[----:B------:R-:W0:Y:S01]  /*1c5a0*/  SHFL.BFLY PT, R4, R2, 0x2, 0x1f ;  /* 0x0c401f0002047f89 */ /* 0x000e2200000e0000 */
[----:B------:R-:W-:Y:S08]  /*1c5b0*/  MUFU.EX2 R188, R188 ;  /* 0x000000bc00bc7308 */ /* 0x000ff00000000800 */
[----:B------:R-:W-:Y:S08]  /*1c5c0*/  MUFU.EX2 R190, R190 ;  /* 0x000000be00be7308 */ /* 0x000ff00000000800 */
[----:B------:R-:W-:Y:S01]  /*1c5d0*/  MUFU.EX2 R123, R123 ;  /* 0x0000007b007b7308 */ /* 0x000fe20000000800 */
[----:B0-----:R-:W-:-:S07]  /*1c5e0*/  FMNMX.FTZ R4, R2, R4, !PT ;  /* 0x0000000402047209 */ /* 0x001fce0007810000 */
[----:B------:R-:W-:Y:S01]  /*1c5f0*/  MUFU.EX2 R126, R126 ;  /* 0x0000007e007e7308 */ /* 0x000fe20000000800 */
[----:B------:R-:W0:Y:S02]  /*1c600*/  SHFL.BFLY PT, R2, R4, 0x1, 0x1f ;  /* 0x0c201f0004027f89 */ /* 0x000e2400000e0000 */
[----:B0-----:R-:W-:Y:S02]  /*1c610*/  FMNMX.FTZ R4, R4, R2, !PT ;  /* 0x0000000204047209 */ /* 0x001fe40007810000 */
[----:B------:R-:W-:Y:S02]  /*1c620*/  FSEL R2, R5, RZ, P2 ;  /* 0x000000ff05027208 */ /* 0x000fe40001000000 */
[C---:B------:R-:W-:Y:S01]  /*1c630*/  FSETP.NEU.FTZ.AND P2, PT, R4.reuse, -INF , PT ;  /* 0xff8000000400780b */ /* 0x040fe20003f5d000 */
[----:B------:R-:W-:Y:S02]  /*1c640*/  FMUL.FTZ R157, R4, R0 ;  /* 0x00000000049d7220 */ /* 0x000fe40000410000 */
[----:B------:R-:W-:-:S03]  /*1c650*/  FADD.FTZ R2, -R2, R9 ;  /* 0x0000000902027221 */ /* 0x000fc60000010100 */
        /* <DEDUP_REMOVED lines=19> */
[--C-:B------:R-:W-:Y:S01]  /*1c790*/  FFMA.FTZ R148, R148, R0, -R157.reuse ;  /* 0x0000000094947223 */ /* 0x100fe2000001089d */
[----:B------:R-:W-:Y:S01]  /*1c7a0*/  MUFU.EX2 R203, R203 ;  /* 0x000000cb00cb7308 */ /* 0x000fe20000000800 */
[----:B0-----:R-:W-:Y:S01]  /*1c7b0*/  FFMA.FTZ R7, R2, R7, R200 ;  /* 0x0000000702077223 */ /* 0x001fe200000100c8 */
[----:B------:R-:W-:Y:S01]  /*1c7c0*/  F2FP.BF16.F32.PACK_AB R200, R12, R200 ;  /* 0x000000c80cc8723e */ /* 0x000fe200000010ff */
[----:B------:R-:W-:-:S02]  /*1c7d0*/  FFMA.FTZ R156, R156, R0, -R157 ;  /* 0x000000009c9c7223 */ /* 0x000fc4000001089d */
        /* <DEDUP_REMOVED lines=22> */
[----:B------:R-:W-:Y:S02]  /*1c940*/  IMAD.MOV.U32 R121, RZ, RZ, 0x40000040 ;  /* 0x40000040ff797424 */ /* 0x000fe400078e00ff */
[-C--:B------:R-:W-:Y:S01]  /*1c950*/  FFMA.FTZ R186, R140, R0.reuse, -R3 ;  /* 0x000000008cba7223 */ /* 0x080fe20000010803 */
[-CC-:B------:R-:W-:Y:S01]  /*1c960*/  FFMA.FTZ R140, R163, R0.reuse, -R157.reuse ;  /* 0x00000000a38c7223 */ /* 0x180fe2000001089d */
[----:B------:R-:W-:Y:S01]  /*1c970*/  HGMMA.64x192x16.F32.BF16 R24, R180, gdesc[UR4].tnspB, R24, gsb0 ;  /* 0x42e00004b4187df0 */ /* 0x000fe20008001818 */
[----:B------:R-:W-:Y:S01]  /*1c980*/  MUFU.EX2 R184, R184 ;  /* 0x000000b800b87308 */ /* 0x000fe20000000800 */
[----:B------:R-:W-:Y:S01]  /*1c990*/  R2UR UR7, R121 ;  /* 0x00000000790772ca */ /* 0x000fe200000e0000 */
[-CC-:B------:R-:W-:Y:S01]  /*1c9a0*/  FFMA.FTZ R187, R142, R0.reuse, -R157.reuse ;  /* 0x000000008ebb7223 */ /* 0x180fe2000001089d */
[----:B------:R-:W-:-:S05]  /*1c9b0*/  FFMA.FTZ R185, R152, R0, -R157 ;  /* 0x0000000098b97223 */ /* 0x000fca000001089d */
[----:B------:R-:W-:Y:S08]  /*1c9c0*/  MUFU.EX2 R140, R140 ;  /* 0x0000008c008c7308 */ /* 0x000ff00000000800 */
[----:B------:R-:W-:Y:S08]  /*1c9d0*/  MUFU.EX2 R186, R186 ;  /* 0x000000ba00ba7308 */ /* 0x000ff00000000800 */
[----:B------:R-:W-:Y:S08]  /*1c9e0*/  MUFU.EX2 R185, R185 ;  /* 0x000000b900b97308 */ /* 0x000ff00000000800 */
[----:B------:R-:W-:Y:S08]  /*1c9f0*/  MUFU.EX2 R187, R187 ;  /* 0x000000bb00bb7308 */ /* 0x000ff00000000800 */
[----:B------:R-:W-:Y:S08]  /*1ca00*/  MUFU.EX2 R136, R136 ;  /* 0x0000008800887308 */ /* 0x000ff00000000800 */
[----:B------:R-:W-:Y:S01]  /*1ca10*/  MUFU.EX2 R156, R156 ;  /* 0x0000009c009c7308 */ /* 0x000fe20000000800 */
[----:B------:R-:W-:-:S02]  /*1ca20*/  WARPGROUP.DEPBAR.LE gsb0, 0x0 ;  /* 0x00008000000079c5 */ /* 0x000fc40000010000 */
[-CC-:B------:R-:W-:Y:S01]  /*1ca30*/  FFMA.FTZ R182, R132, R0.reuse, -R3.reuse ;  /* 0x0000000084b67223 */ /* 0x180fe20000010803 */
[-CC-:B------:R-:W-:Y:S01]  /*1ca40*/  FFMA.FTZ R132, R133, R0.reuse, -R3.reuse ;  /* 0x0000000085847223 */ /* 0x180fe20000010803 */
[-CC-:B------:R-:W-:Y:S01]  /*1ca50*/  FFMA.FTZ R133, R120, R0.reuse, -R3.reuse ;  /* 0x0000000078857223 */ /* 0x180fe20000010803 */
[----:B------:R-:W-:Y:S01]  /*1ca60*/  VIADD R120, R14, 0x300 ;  /* 0x000003000e787836 */ /* 0x000fe20000000000 */
[----:B------:R-:W-:Y:S01]  /*1ca70*/  WARPGROUP.ARRIVE ;  /* 0x00000000000079c5 */ /* 0x000fe20000000000 */
[-C--:B------:R-:W-:Y:S01]  /*1ca80*/  FFMA.FTZ R3, R125, R0.reuse, -R3 ;  /* 0x000000007d037223 */ /* 0x080fe20000010803 */
[-CC-:B------:R-:W-:Y:S01]  /*1ca90*/  FFMA.FTZ R125, R171, R0.reuse, -R157.reuse ;  /* 0x00000000ab7d7223 */ /* 0x180fe2000001089d */
[-CC-:B------:R-:W-:Y:S01]  /*1caa0*/  FFMA.FTZ R14, R151, R0.reuse, -R157.reuse ;  /* 0x00000000970e7223 */ /* 0x180fe2000001089d */
[----:B------:R-:W-:Y:S01]  /*1cab0*/  R2UR UR6, R120 ;  /* 0x00000000780672ca */ /* 0x000fe200000e0000 */
[----:B------:R0:W-:Y:S01]  /*1cac0*/  MUFU.EX2 R9, R3 ;  /* 0x0000000300097308 */ /* 0x0001e20000000800 */
[-CC-:B------:R-:W-:Y:S01]  /*1cad0*/  FFMA.FTZ R181, R153, R0.reuse, -R157.reuse ;  /* 0x0000000099b57223 */ /* 0x180fe2000001089d */
[----:B------:R-:W-:Y:S01]  /*1cae0*/  FFMA.FTZ R183, R134, R0, -R157 ;  /* 0x0000000086b77223 */ /* 0x000fe2000001089d */
[----:B------:R-:W-:-:S05]  /*1caf0*/  F2FP.BF16.F32.PACK_AB R180, R129, R128 ;  /* 0x0000008081b4723e */ /* 0x000fca00000010ff */
[----:B------:R-:W-:Y:S01]  /*1cb00*/  MUFU.EX2 R125, R125 ;  /* 0x0000007d007d7308 */ /* 0x000fe20000000800 */
[----:B0-----:R-:W-:Y:S02]  /*1cb10*/  FSEL R3, R4, RZ, P2 ;  /* 0x000000ff04037208 */ /* 0x001fe40001000000 */
[C---:B------:R-:W-:Y:S01]  /*1cb20*/  ISETP.GT.AND P2, PT, R10.reuse, R214, PT ;  /* 0x000000d60a00720c */ /* 0x040fe20003f44270 */
[----:B------:R-:W-:Y:S01]  /*1cb30*/  HGMMA.64x192x16.F32.BF16 R24, R176, gdesc[UR4].tnspB, R24, gsb0 ;  /* 0x42e00004b0187df0 */ /* 0x000fe20008001818 */
[----:B------:R-:W-:Y:S02]  /*1cb40*/  VIADD R10, R10, 0xffffffff ;  /* 0xffffffff0a0a7836 */ /* 0x000fe40000000000 */
[----:B------:R-:W-:Y:S02]  /*1cb50*/  FADD.FTZ R3, -R3, R8 ;  /* 0x0000000803037221 */ /* 0x000fe40000010100 */
[----:B------:R-:W-:Y:S02]  /*1cb60*/  MUFU.EX2 R8, R147 ;  /* 0x0000009300087308 */ /* 0x000fe40000000800 */
[----:B------:R-:W-:-:S06]  /*1cb70*/  FMUL.FTZ R3, R3, R0 ;  /* 0x0000000003037220 */ /* 0x000fcc0000410000 */
[----:B------:R-:W0:Y:S08]  /*1cb80*/  MUFU.EX2 R3, R3 ;  /* 0x0000000300037308 */ /* 0x000e300000000800 */
[----:B------:R-:W-:Y:S08]  /*1cb90*/  MUFU.EX2 R14, R14 ;  /* 0x0000000e000e7308 */ /* 0x000ff00000000800 */
[----:B------:R-:W-:Y:S01]  /*1cba0*/  MUFU.EX2 R182, R182 ;  /* 0x000000b600b67308 */ /* 0x000fe20000000800 */
[----:B0-----:R-:W-:Y:S01]  /*1cbb0*/  FFMA.FTZ R120, R3, R6, R201 ;  /* 0x0000000603787223 */ /* 0x001fe200000100c9 */
[----:B------:R-:W-:Y:S01]  /*1cbc0*/  FADD.FTZ R6, R198, R7 ;  /* 0x00000007c6067221 */ /* 0x000fe20000010000 */
[----:B------:R-:W-:-:S02]  /*1cbd0*/  F2FP.BF16.F32.PACK_AB R198, R21, R198 ;  /* 0x000000c615c6723e */ /* 0x000fc400000010ff */
[----:B------:R-:W-:Y:S01]  /*1cbe0*/  FADD.FTZ R120, R125, R120 ;  /* 0x000000787d787221 */ /* 0x000fe20000010000 */
[----:B------:R-:W-:Y:S01]  /*1cbf0*/  FADD.FTZ R7, R21, R6 ;  /* 0x0000000615077221 */ /* 0x000fe20000010000 */
[----:B------:R-:W-:Y:S01]  /*1cc00*/  FFMA.FTZ R6, R139, R0, -R157 ;  /* 0x000000008b067223 */ /* 0x000fe2000001089d */
[----:B------:R-:W-:Y:S01]  /*1cc10*/  MUFU.EX2 R132, R132 ;  /* 0x0000008400847308 */ /* 0x000fe20000000800 */
[----:B------:R-:W-:Y:S01]  /*1cc20*/  FADD.FTZ R120, R203, R120 ;  /* 0x00000078cb787221 */ /* 0x000fe20000010000 */
[----:B------:R-:W-:Y:S01]  /*1cc30*/  FADD.FTZ R7, R192, R7 ;  /* 0x00000007c0077221 */ /* 0x000fe20000010000 */
[C---:B------:R-:W-:Y:S02]  /*1cc40*/  F2FP.BF16.F32.PACK_AB R192, R138.reuse, R192 ;  /* 0x000000c08ac0723e */ /* 0x040fe400000010ff */
[----:B------:R-:W-:Y:S01]  /*1cc50*/  FADD.FTZ R120, R137, R120 ;  /* 0x0000007889787221 */ /* 0x000fe20000010000 */
[----:B------:R-:W-:Y:S01]  /*1cc60*/  FADD.FTZ R121, R138, R7 ;  /* 0x000000078a797221 */ /* 0x000fe20000010000 */
[----:B------:R-:W-:Y:S01]  /*1cc70*/  F2FP.BF16.F32.PACK_AB R201, R125, R201 ;  /* 0x000000c97dc9723e */ /* 0x000fe200000010ff */
[----:B------:R-:W-:Y:S01]  /*1cc80*/  MUFU.EX2 R6, R6 ;  /* 0x0000000600067308 */ /* 0x000fe20000000800 */
[----:B------:R-:W-:Y:S01]  /*1cc90*/  FADD.FTZ R7, R197, R120 ;  /* 0x00000078c5077221 */ /* 0x000fe20000010000 */
[----:B------:R-:W-:Y:S01]  /*1cca0*/  FADD.FTZ R121, R194, R121 ;  /* 0x00000079c2797221 */ /* 0x000fe20000010000 */
[----:B------:R-:W-:-:S02]  /*1ccb0*/  F2FP.BF16.F32.PACK_AB R194, R130, R194 ;  /* 0x000000c282c2723e */ /* 0x000fc400000010ff */
[----:B------:R-:W-:Y:S01]  /*1ccc0*/  FADD.FTZ R120, R140, R7 ;  /* 0x000000078c787221 */ /* 0x000fe20000010000 */
[----:B------:R-:W-:Y:S01]  /*1ccd0*/  FADD.FTZ R121, R130, R121 ;  /* 0x0000007982797221 */ /* 0x000fe20000010000 */
[----:B------:R-:W-:Y:S01]  /*1cce0*/  @!P1 PRMT R7, RZ, 0x654, R11 ;  /* 0x00000654ff079816 */ /* 0x000fe2000000000b */
[----:B------:R-:W-:Y:S01]  /*1ccf0*/  FFMA.FTZ R11, R143, R0, -R157 ;  /* 0x000000008f0b7223 */ /* 0x000fe2000001089d */
[----:B------:R-:W-:Y:S01]  /*1cd00*/  FADD.FTZ R120, R199, R120 ;  /* 0x00000078c7787221 */ /* 0x000fe20000010000 */
[----:B------:R-:W-:Y:S01]  /*1cd10*/  FADD.FTZ R121, R188, R121 ;  /* 0x00000079bc797221 */ /* 0x000fe20000010000 */
[----:B------:R-:W0:Y:S01]  /*1cd20*/  MUFU.EX2 R133, R133 ;  /* 0x0000008500857308 */ /* 0x000e220000000800 */
[C---:B------:R-:W-:Y:S01]  /*1cd30*/  F2FP.BF16.F32.PACK_AB R188, R122.reuse, R188 ;  /* 0x000000bc7abc723e */ /* 0x040fe200000010ff */
[----:B------:R-:W-:Y:S01]  /*1cd40*/  FADD.FTZ R120, R141, R120 ;  /* 0x000000788d787221 */ /* 0x000fe20000010000 */
[----:B------:R-:W-:Y:S01]  /*1cd50*/  FADD.FTZ R121, R122, R121 ;  /* 0x000000797a797221 */ /* 0x000fe20000010000 */
[----:B------:R-:W-:-:S02]  /*1cd60*/  F2FP.BF16.F32.PACK_AB R203, R137, R203 ;  /* 0x000000cb89cb723e */ /* 0x000fc400000010ff */
[----:B------:R-:W-:Y:S01]  /*1cd70*/  FADD.FTZ R120, R193, R120 ;  /* 0x00000078c1787221 */ /* 0x000fe20000010000 */
[----:B------:R-:W-:Y:S01]  /*1cd80*/  FADD.FTZ R142, R190, R121 ;  /* 0x00000079be8e7221 */ /* 0x000fe20000010000 */
[----:B------:R-:W1:Y:S01]  /*1cd90*/  MUFU.EX2 R11, R11 ;  /* 0x0000000b000b7308 */ /* 0x000e620000000800 */
[----:B------:R-:W-:Y:S01]  /*1cda0*/  F2FP.BF16.F32.PACK_AB R190, R123, R190 ;  /* 0x000000be7bbe723e */ /* 0x000fe200000010ff */
[----:B------:R-:W-:Y:S01]  /*1cdb0*/  FADD.FTZ R120, R149, R120 ;  /* 0x0000007895787221 */ /* 0x000fe20000010000 */
[----:B------:R-:W-:Y:S01]  /*1cdc0*/  FADD.FTZ R121, R123, R142 ;  /* 0x0000008e7b797221 */ /* 0x000fe20000010000 */
[----:B------:R-:W-:Y:S02]  /*1cdd0*/  F2FP.BF16.F32.PACK_AB R197, R140, R197 ;  /* 0x000000c58cc5723e */ /* 0x000fe400000010ff */
[----:B------:R-:W-:Y:S01]  /*1cde0*/  F2FP.BF16.F32.PACK_AB R199, R141, R199 ;  /* 0x000000c78dc7723e */ /* 0x000fe200000010ff */
[----:B------:R-:W-:Y:S01]  /*1cdf0*/  FADD.FTZ R121, R184, R121 ;  /* 0x00000079b8797221 */ /* 0x000fe20000010000 */
[----:B------:R-:W2:Y:S01]  /*1ce00*/  MUFU.EX2 R181, R181 ;  /* 0x000000b500b57308 */ /* 0x000ea20000000800 */
[----:B------:R-:W-:-:S02]  /*1ce10*/  F2FP.BF16.F32.PACK_AB R184, R126, R184 ;  /* 0x000000b87eb8723e */ /* 0x000fc400000010ff */
[----:B------:R-:W-:Y:S01]  /*1ce20*/  FADD.FTZ R121, R126, R121 ;  /* 0x000000797e797221 */ /* 0x000fe20000010000 */
[----:B------:R-:W-:-:S04]  /*1ce30*/  F2FP.BF16.F32.PACK_AB R193, R149, R193 ;  /* 0x000000c195c1723e */ /* 0x000fc800000010ff */
[----:B------:R-:W-:Y:S01]  /*1ce40*/  MUFU.EX2 R183, R183 ;  /* 0x000000b700b77308 */ /* 0x000fe20000000800 */
[----:B------:R-:W-:Y:S02]  /*1ce50*/  WARPGROUP.DEPBAR.LE gsb0, 0x0 ;  /* 0x00008000000079c5 */ /* 0x000fe40000010000 */
[----:B------:R3:W-:Y:S01]  /*1ce60*/  @!P1 SYNCS.ARRIVE.TRANS64.RED.A1T0 RZ, [R13+URZ], RZ ;  /* 0x000000ff0dff99a7 */ /* 0x0007e2000810043f */
[--C-:B------:R-:W-:Y:S01]  /*1ce70*/  FFMA.FTZ R177, R144, R0, -R157.reuse ;  /* 0x0000000090b17223 */ /* 0x100fe2000001089d */
[----:B------:R-:W-:Y:S02]  /*1ce80*/  F2FP.BF16.F32.PACK_AB R178, R9, R124 ;  /* 0x0000007c09b2723e */ /* 0x000fe400000010ff */
[----:B0-----:R-:W-:Y:S02]  /*1ce90*/  F2FP.BF16.F32.PACK_AB R176, R136, R133 ;  /* 0x0000008588b0723e */ /* 0x001fe400000010ff */
[----:B------:R-:W-:Y:S01]  /*1cea0*/  F2FP.BF16.F32.PACK_AB R179, R156, R148 ;  /* 0x000000949cb3723e */ /* 0x000fe200000010ff */
[----:B------:R-:W-:Y:S01]  /*1ceb0*/  MUFU.EX2 R177, R177 ;  /* 0x000000b100b17308 */ /* 0x000fe20000000800 */
[----:B------:R0:W-:Y:S01]  /*1cec0*/  @!P1 SYNCS.ARRIVE.TRANS64.RED.A1T0 RZ, [R7+URZ], RZ ;  /* 0x000000ff07ff99a7 */ /* 0x0001e2000810043f */
[----:B---3--:R-:W-:-:S06]  /*1ced0*/  FFMA.FTZ R13, R131, R0, -R157 ;  /* 0x00000000830d7223 */ /* 0x008fcc000001089d */
[----:B------:R-:W3:Y:S01]  /*1cee0*/  MUFU.EX2 R13, R13 ;  /* 0x0000000d000d7308 */ /* 0x000ee20000000800 */
[----:B0-----:R-:W-:Y:S01]  /*1cef0*/  FADD.FTZ R7, R195, R120 ;  /* 0x00000078c3077221 */ /* 0x001fe20000010000 */
[----:B------:R-:W-:-:S03]  /*1cf00*/  F2FP.BF16.F32.PACK_AB R195, R154, R195 ;  /* 0x000000c39ac3723e */ /* 0x000fc600000010ff */
[----:B------:R-:W-:-:S04]  /*1cf10*/  FADD.FTZ R120, R154, R7 ;  /* 0x000000079a787221 */ /* 0x000fc80000010000 */
[----:B------:R-:W-:Y:S01]  /*1cf20*/  FADD.FTZ R7, R189, R120 ;  /* 0x00000078bd077221 */ /* 0x000fe20000010000 */
[----:B------:R-:W-:Y:S01]  /*1cf30*/  FADD.FTZ R120, R186, R121 ;  /* 0x00000079ba787221 */ /* 0x000fe20000010000 */
[C---:B------:R-:W-:Y:S02]  /*1cf40*/  F2FP.BF16.F32.PACK_AB R189, R8.reuse, R189 ;  /* 0x000000bd08bd723e */ /* 0x040fe400000010ff */
[----:B------:R-:W-:Y:S01]  /*1cf50*/  FADD.FTZ R12, R8, R7 ;  /* 0x00000007080c7221 */ /* 0x000fe20000010000 */
[C---:B------:R-:W-:Y:S01]  /*1cf60*/  FADD.FTZ R121, R127.reuse, R120 ;  /* 0x000000787f797221 */ /* 0x040fe20000010000 */
[----:B------:R-:W-:Y:S01]  /*1cf70*/  F2FP.BF16.F32.PACK_AB R186, R127, R186 ;  /* 0x000000ba7fba723e */ /* 0x000fe200000010ff */
[----:B------:R-:W-:Y:S02]  /*1cf80*/  IMAD.MOV.U32 R8, RZ, RZ, R4 ;  /* 0x000000ffff087224 */ /* 0x000fe400078e0004 */
[----:B------:R-:W-:Y:S01]  /*1cf90*/  FADD.FTZ R7, R191, R12 ;  /* 0x0000000cbf077221 */ /* 0x000fe20000010000 */
[----:B------:R-:W-:Y:S01]  /*1cfa0*/  FADD.FTZ R120, R128, R121 ;  /* 0x0000007980787221 */ /* 0x000fe20000010000 */
[----:B------:R-:W0:Y:S01]  /*1cfb0*/  MUFU.EX2 R12, R135 ;  /* 0x00000087000c7308 */ /* 0x000e220000000800 */
[C---:B------:R-:W-:Y:S01]  /*1cfc0*/  F2FP.BF16.F32.PACK_AB R191, R14.reuse, R191 ;  /* 0x000000bf0ebf723e */ /* 0x040fe200000010ff */
        /* <DEDUP_REMOVED lines=10> */
[----:B------:R-:W4:Y:S01]  /*1d070*/  MUFU.EX2 R20, R145 ;  /* 0x0000009100147308 */ /* 0x000f220000000800 */
[C---:B-1----:R-:W-:Y:S01]  /*1d080*/  F2FP.BF16.F32.PACK_AB R187, R11.reuse, R187 ;  /* 0x000000bb0bbb723e */ /* 0x042fe200000010ff */
[----:B------:R-:W-:Y:S01]  /*1d090*/  FADD.FTZ R120, R11, R120 ;  /* 0x000000780b787221 */ /* 0x000fe20000010000 */
[----:B------:R-:W-:Y:S01]  /*1d0a0*/  FADD.FTZ R7, R136, R7 ;  /* 0x0000000788077221 */ /* 0x000fe20000010000 */
[----:B------:R-:W-:-:S02]  /*1d0b0*/  IMAD.MOV.U32 R11, RZ, RZ, R208 ;  /* 0x000000ffff0b7224 */ /* 0x000fc400078e00d0 */
[----:B--2---:R-:W-:Y:S01]  /*1d0c0*/  FADD.FTZ R120, R181, R120 ;  /* 0x00000078b5787221 */ /* 0x004fe20000010000 */
[----:B------:R-:W-:Y:S01]  /*1d0d0*/  FADD.FTZ R122, R124, R7 ;  /* 0x000000077c7a7221 */ /* 0x000fe20000010000 */
[C---:B---3--:R-:W-:Y:S02]  /*1d0e0*/  F2FP.BF16.F32.PACK_AB R181, R13.reuse, R181 ;  /* 0x000000b50db5723e */ /* 0x048fe400000010ff */
[----:B------:R-:W-:Y:S01]  /*1d0f0*/  FADD.FTZ R120, R13, R120 ;  /* 0x000000780d787221 */ /* 0x000fe20000010000 */
[----:B------:R-:W-:-:S03]  /*1d100*/  FADD.FTZ R7, R9, R122 ;  /* 0x0000007a09077221 */ /* 0x000fc60000010000 */
[----:B------:R-:W-:Y:S01]  /*1d110*/  FADD.FTZ R9, R183, R120 ;  /* 0x00000078b7097221 */ /* 0x000fe20000010000 */
[----:B0-----:R-:W-:-:S03]  /*1d120*/  F2FP.BF16.F32.PACK_AB R183, R12, R183 ;  /* 0x000000b70cb7723e */ /* 0x001fc600000010ff */
[----:B------:R-:W-:Y:S01]  /*1d130*/  FADD.FTZ R120, R12, R9 ;  /* 0x000000090c787221 */ /* 0x000fe20000010000 */
[----:B------:R-:W-:-:S03]  /*1d140*/  IMAD.MOV.U32 R12, RZ, RZ, R205 ;  /* 0x000000ffff0c7224 */ /* 0x000fc600078e00cd */
[----:B------:R-:W-:Y:S01]  /*1d150*/  FADD.FTZ R9, R177, R120 ;  /* 0x00000078b1097221 */ /* 0x000fe20000010000 */
[----:B----4-:R-:W-:-:S03]  /*1d160*/  F2FP.BF16.F32.PACK_AB R177, R20, R177 ;  /* 0x000000b114b1723e */ /* 0x010fc600000010ff */
[----:B------:R-:W-:-:S04]  /*1d170*/  FADD.FTZ R9, R20, R9 ;  /* 0x0000000914097221 */ /* 0x000fc80000010000 */
[----:B------:R-:W-:-:S04]  /*1d180*/  FADD.FTZ R9, R148, R9 ;  /* 0x0000000994097221 */ /* 0x000fc80000010000 */
[----:B------:R-:W-:Y:S01]  /*1d190*/  FADD.FTZ R6, R156, R9 ;  /* 0x000000099c067221 */ /* 0x000fe20000010000 */
[----:B------:R-:W-:Y:S01]  /*1d1a0*/  IMAD.MOV.U32 R9, RZ, RZ, R5 ;  /* 0x000000ffff097224 */ /* 0x000fe200078e0005 */
[----:B------:R-:W-:Y:S06]  /*1d1b0*/  @P2 BRA `(.L_x_5252) ;  /* 0xffffffa800cc2947 */ /* 0x000fec000383ffff */
[----:B------:R-:W-:Y:S05]  /*1d1c0*/  BSYNC B1 ;  /* 0x0000000000017941 */ /* 0x000fea0003800000 */
.L_x_5241:
[----:B------:R-:W-:Y:S05]  /*1d1d0*/  BSYNC B0 ;  /* 0x0000000000007941 */ /* 0x000fea0003800000 */
.L_x_5240:
[----:B------:R-:W-:Y:S01]  /*1d1e0*/  ISETP.GE.AND P2, PT, R10, RZ, PT ;  /* 0x000000ff0a00720c */ /* 0x000fe20003f46270 */
[----:B------:R-:W-:-:S12]  /*1d1f0*/  BSSY B0, `(.L_x_5253) ;  /* 0x00004d8000007945 */ /* 0x000fd80003800000 */
[----:B------:R-:W-:Y:S05]  /*1d200*/  @!P2 BRA `(.L_x_5254) ;  /* 0x0000004c0058a947 */ /* 0x000fea0003800000 */
[----:B------:R-:W-:Y:S02]  /*1d210*/  IMAD.MOV.U32 R8, RZ, RZ, R4 ;  /* 0x000000ffff087224 */ /* 0x000fe400078e0004 */
[----:B------:R-:W-:Y:S02]  /*1d220*/  IMAD.MOV.U32 R9, RZ, RZ, R5 ;  /* 0x000000ffff097224 */ /* 0x000fe400078e0005 */
[----:B------:R-:W-:Y:S02]  /*1d230*/  IMAD.MOV.U32 R11, RZ, RZ, R208 ;  /* 0x000000ffff0b7224 */ /* 0x000fe400078e00d0 */
[----:B------:R-:W-:-:S07]  /*1d240*/  IMAD.MOV.U32 R12, RZ, RZ, R205 ;  /* 0x000000ffff0c7224 */ /* 0x000fce00078e00cd */
.L_x_5265:
        /* <DEDUP_REMOVED lines=8> */
.L_x_5255:
[----:B------:R-:W-:Y:S01]  /*1d2d0*/  IMAD R4, R205, 0x8, R18 ;  /* 0x00000008cd047824 */ /* 0x000fe200078e0212 */
[----:B------:R-:W-:-:S04]  /*1d2e0*/  SHF.L.U32 R5, R208, 0x1f, RZ ;  /* 0x0000001fd0057819 */ /* 0x000fc800000006ff */
[----:B------:R0:W1:Y:S01]  /*1d2f0*/  SYNCS.PHASECHK.TRANS64.TRYWAIT P2, [R4+URZ+0x36830], R5 ;  /* 0x03683005040075a7 */ /* 0x000062000804017f */
[----:B------:R-:W-:Y:S05]  /*1d300*/  @!P0 BRA `(.L_x_5256) ;  /* 0x0000000000048947 */ /* 0x000fea0003800000 */
[----:B------:R-:W-:Y:S01]  /*1d310*/  BPT.TRAP 0x1 ;  /* 0x000000040000795c */ /* 0x000fe20000300000 */
.L_x_5256:
[----:B------:R-:W-:Y:S01]  /*1d320*/  IMAD R0, R205, 0xa80, R212 ;  /* 0x00000a80cd007824 */ /* 0x000fe200078e02d4 */
[----:B------:R-:W-:Y:S03]  /*1d330*/  BSSY B1, `(.L_x_5257) ;  /* 0x0000006000017945 */ /* 0x000fe60003800000 */
[C---:B------:R-:W-:Y:S02]  /*1d340*/  VIADD R20, R0.reuse, 0x80 ;  /* 0x0000008000147836 */ /* 0x040fe40000000000 */
[----:B------:R-:W-:Y:S01]  /*1d350*/  VIADD R120, R0, 0x100 ;  /* 0x0000010000787836 */ /* 0x000fe20000000000 */
[----:B-1----:R-:W-:Y:S06]  /*1d360*/  @P2 BRA `(.L_x_5258) ;  /* 0x0000000000082947 */ /* 0x002fec0003800000 */
[----:B------:R-:W1:Y:S02]  /*1d370*/  SYNCS.PHASECHK.TRANS64.TRYWAIT P2, [R4+URZ+0x36830], R5 ;  /* 0x03683005040075a7 */ /* 0x000e64000804017f */
[----:B-1----:R-:W-:Y:S05]  /*1d380*/  @!P2 BRA `(.L_x_5259) ;  /* 0x000000f000cca947 */ /* 0x002fea0003800000 */
.L_x_5258:
[----:B------:R-:W-:Y:S05]  /*1d390*/  BSYNC B1 ;  /* 0x0000000000017941 */ /* 0x000fea0003800000 */
.L_x_5257:
[----:B------:R-:W2:Y:S04]  /*1d3a0*/  LDL.64 R14, [R1+0x30] ;  /* 0x00003000010e7983 */ /* 0x000ea80000100a00 */
[----:B------:R-:W3:Y:S01]  /*1d3b0*/  LDL.64 R122, [R1+0x38] ;  /* 0x00003800017a7983 */ /* 0x000ee20000100a00 */
[----:B------:R-:W-:Y:S01]  /*1d3c0*/  WARPGROUP.ARRIVE ;  /* 0x00000000000079c5 */ /* 0x000fe20000000000 */
[----:B------:R-:W-:Y:S01]  /*1d3d0*/  IMAD.MOV.U32 R21, RZ, RZ, 0x40000040 ;  /* 0x40000040ff157424 */ /* 0x000fe200078e00ff */
[----:B------:R-:W-:Y:S01]  /*1d3e0*/  R2UR UR6, R20 ;  /* 0x00000000140672ca */ /* 0x000fe200000e0000 */
[----:B------:R-:W-:Y:S01]  /*1d3f0*/  IMAD.MOV.U32 R121, RZ, RZ, 0x40000040 ;  /* 0x40000040ff797424 */ /* 0x000fe200078e00ff */
[----:B01----:R-:W-:Y:S01]  /*1d400*/  MOV R5, UR45 ;  /* 0x0000002d00057c02 */ /* 0x003fe20008000f00 */
[----:B------:R-:W4:Y:S01]  /*1d410*/  LDL.64 R214, [R1+0x18] ;  /* 0x0000180001d67983 */ /* 0x000f220000100a00 */
        /* <DEDUP_REMOVED lines=118> */
[----:B------:R-:W-:Y:S01]  /*1db80*/  UMOV UR45, UR43 ;  /* 0x0000002b002d7c82 */ /* 0x000fe20008000000 */
        /* <DEDUP_REMOVED lines=739> */
.L_x_5260:
[----:B------:R-:W-:Y:S01]  /*209c0*/  SHF.L.U32 R0, R11, 0x1f, RZ ;  /* 0x0000001f0b007819 */ /* 0x000fe200000006ff */
[----:B------:R-:W-:-:S04]  /*209d0*/  IMAD R11, R12, 0x8, R18 ;  /* 0x000000080c0b7824 */ /* 0x000fc800078e0212 */
[----:B------:R0:W1:Y:S01]  /*209e0*/  SYNCS.PHASECHK.TRANS64.TRYWAIT P2, [R11+URZ+0x36850], R0 ;  /* 0x036850000b0075a7 */ /* 0x000062000804017f */
[----:B------:R-:W-:Y:S05]  /*209f0*/  @!P0 BRA `(.L_x_5261) ;  /* 0x0000000000048947 */ /* 0x000fea0003800000 */
[----:B------:R-:W-:Y:S01]  /*20a00*/  BPT.TRAP 0x1 ;  /* 0x000000040000795c */ /* 0x000fe20000300000 */
.L_x_5261:
[----:B------:R-:W-:Y:S04]  /*20a10*/  BSSY B1, `(.L_x_5262) ;  /* 0x0000004000017945 */ /* 0x000fe80003800000 */
[----:B-1----:R-:W-:Y:S05]  /*20a20*/  @P2 BRA `(.L_x_5263) ;  /* 0x0000000000082947 */ /* 0x002fea0003800000 */
[----:B------:R-:W1:Y:S02]  /*20a30*/  SYNCS.PHASECHK.TRANS64.TRYWAIT P2, [R11+URZ+0x36850], R0 ;  /* 0x036850000b0075a7 */ /* 0x000e64000804017f */
[----:B-1----:R-:W-:Y:S05]  /*20a40*/  @!P2 BRA `(.L_x_5264) ;  /* 0x000000bc0030a947 */ /* 0x002fea0003800000 */
.L_x_5263:
[----:B------:R-:W-:Y:S05]  /*20a50*/  BSYNC B1 ;  /* 0x0000000000017941 */ /* 0x000fea0003800000 */
.L_x_5262:
[----:B01----:R-:W-:Y:S01]  /*20a60*/  VIADD R0, R18, 0x400 ;  /* 0x0000040012007836 */ /* 0x003fe20000000000 */
[----:B------:R-:W-:Y:S01]  /*20a70*/  WARPGROUP.ARRIVE ;  /* 0x00000000000079c5 */ /* 0x000fe20000000000 */
[----:B------:R-:W-:Y:S01]  /*20a80*/  IMAD.MOV.U32 R15, RZ, RZ, 0x40000040 ;  /* 0x40000040ff0f7424 */ /* 0x000fe200078e00ff */
[----:B------:R-:W-:Y:S01]  /*20a90*/  FMNMX.FTZ R4, R170, R8, !PT ;  /* 0x00000008aa047209 */ /* 0x000fe20007810000 */
[----:B------:R-:W-:Y:S01]  /*20aa0*/  IMAD.MOV.U32 R3, RZ, RZ, 0x40000040 ;  /* 0x40000040ff037424 */ /* 0x000fe200078e00ff */
[----:B------:R-:W-:Y:S01]  /*20ab0*/  SHF.R.U32.HI R0, RZ, 0x4, R0 ;  /* 0x00000004ff007819 */ /* 0x000fe20000011600 */
[----:B------:R-:W-:Y:S01]  /*20ac0*/  IMAD.MOV.U32 R21, RZ, RZ, 0x40000040 ;  /* 0x40000040ff157424 */ /* 0x000fe200078e00ff */
[----:B------:R-:W-:Y:S01]  /*20ad0*/  R2UR UR7, R15 ;  /* 0x000000000f0772ca */ /* 0x000fe200000e0000 */
[----:B------:R-:W-:Y:S01]  /*20ae0*/  ULDC UR4, c[0x0][0x988] ;  /* 0x0002620000047ab9 */ /* 0x000fe20000000800 */
[----:B------:R-:W-:Y:S01]  /*20af0*/  LOP3.LUT R0, R0, 0x3fff, RZ, 0xc0, !PT ;  /* 0x00003fff00007812 */ /* 0x000fe200078ec0ff */
[----:B------:R-:W-:Y:S01]  /*20b00*/  @!P1 IMAD R13, R13, 0x8, R18 ;  /* 0x000000080d0d9824 */ /* 0x000fe200078e0212 */
[----:B------:R-:W-:Y:S01]  /*20b10*/  FMNMX.FTZ R4, R171, R4, !PT ;  /* 0x00000004ab047209 */ /* 0x000fe20007810000 */
[----:B------:R-:W-:Y:S01]  /*20b20*/  @!P1 VIADD R11, R11, 0x36860 ;  /* 0x000368600b0b9836 */ /* 0x000fe20000000000 */
[----:B------:R-:W-:Y:S01]  /*20b30*/  LOP3.LUT R0, R0, 0x3800000, RZ, 0xfc, !PT ;  /* 0x0380000000007812 */ /* 0x000fe200078efcff */
[----:B------:R-:W-:Y:S01]  /*20b40*/  @!P1 VIADD R13, R13, 0x36840 ;  /* 0x000368400d0d9836 */ /* 0x000fe20000000000 */
[----:B------:R-:W-:-:S02]  /*20b50*/  FMNMX.FTZ R4, R174, R4, !PT ;  /* 0x00000004ae047209 */ /* 0x000fc40007810000 */
[----:B------:R-:W-:Y:S01]  /*20b60*/  @!P1 PRMT R11, RZ, 0x654, R11 ;  /* 0x00000654ff0b9816 */ /* 0x000fe2000000000b */
[----:B------:R-:W-:Y:S01]  /*20b70*/  IMAD R14, R12, 0xa80, R0 ;  /* 0x00000a800c0e7824 */ /* 0x000fe200078e0200 */
[----:B------:R-:W-:Y:S02]  /*20b80*/  FMNMX.FTZ R0, R168, R9, !PT ;  /* 0x00000009a8007209 */ /* 0x000fe40007810000 */
[----:B------:R-:W-:Y:S01]  /*20b90*/  FMNMX.FTZ R4, R175, R4, !PT ;  /* 0x00000004af047209 */ /* 0x000fe20007810000 */
[C---:B------:R-:W-:Y:S01]  /*20ba0*/  VIADD R2, R14.reuse, 0x80 ;  /* 0x000000800e027836 */ /* 0x040fe20000000000 */
[C---:B------:R-:W-:Y:S01]  /*20bb0*/  R2UR UR6, R14.reuse ;  /* 0x000000000e0672ca */ /* 0x040fe200000e0000 */
[----:B------:R-:W-:Y:S01]  /*20bc0*/  VIADD R20, R14, 0x200 ;  /* 0x000002000e147836 */ /* 0x000fe20000000000 */
[----:B------:R-:W-:Y:S02]  /*20bd0*/  FMNMX.FTZ R0, R169, R0, !PT ;  /* 0x00000000a9007209 */ /* 0x000fe40007810000 */
[----:B------:R-:W-:-:S02]  /*20be0*/  FMNMX.FTZ R4, R162, R4, !PT ;  /* 0x00000004a2047209 */ /* 0x000fc40007810000 */
[----:B------:R-:W-:Y:S02]  /*20bf0*/  FMNMX.FTZ R0, R172, R0, !PT ;  /* 0x00000000ac007209 */ /* 0x000fe40007810000 */
[----:B------:R-:W-:Y:S02]  /*20c00*/  FMNMX.FTZ R4, R163, R4, !PT ;  /* 0x00000004a3047209 */ /* 0x000fe40007810000 */
[----:B------:R-:W-:Y:S02]  /*20c10*/  FMNMX.FTZ R0, R173, R0, !PT ;  /* 0x00000000ad007209 */ /* 0x000fe40007810000 */
[----:B------:R-:W-:Y:S01]  /*20c20*/  FMNMX.FTZ R4, R166, R4, !PT ;  /* 0x00000004a6047209 */ /* 0x000fe20007810000 */
[----:B------:R-:W-:Y:S01]  /*20c30*/  HGMMA.64x192x16.F32.BF16 R24, R200, gdesc[UR4].tnspB, R24, gsb0 ;  /* 0x42e00004c8187df0 */ /* 0x000fe20008001818 */
[----:B------:R-:W-:Y:S01]  /*20c40*/  R2UR UR6, R2 ;  /* 0x00000000020672ca */ /* 0x000fe200000e0000 */
[----:B------:R-:W-:Y:S01]  /*20c50*/  VIADD R2, R14, 0x100 ;  /* 0x000001000e027836 */ /* 0x000fe20000000000 */
[----:B------:R-:W-:Y:S01]  /*20c60*/  R2UR UR7, R3 ;  /* 0x00000000030772ca */ /* 0x000fe200000e0000 */
[----:B------:R-:W-:Y:S01]  /*20c70*/  IMAD.MOV.U32 R3, RZ, RZ, 0x40000040 ;  /* 0x40000040ff037424 */ /* 0x000fe200078e00ff */
        /* <DEDUP_REMOVED lines=43> */
[C---:B------:R-:W-:Y:S01]  /*20f30*/  ISETP.GT.AND P2, PT, R10.reuse, RZ, PT ;  /* 0x000000ff0a00720c */ /* 0x040fe20003f44270 */
[----:B------:R-:W-:Y:S01]  /*20f40*/  VIADD R10, R10, 0xffffffff ;  /* 0xffffffff0a0a7836 */ /* 0x000fe20000000000 */
        /* <DEDUP_REMOVED lines=18> */
[----:B0-----:R-:W-:-:S05]  /*21070*/  FMNMX.FTZ R5, R2, R5, !PT ;  /* 0x0000000502057209 */ /* 0x001fca0007810000 */
[C---:B------:R-:W-:Y:S01]  /*21080*/  FMUL.FTZ R3, R5.reuse, R0 ;  /* 0x0000000005037220 */ /* 0x040fe20000410000 */
[----:B------:R-:W-:-:S03]  /*21090*/  FADD.FTZ R2, -R5, R9 ;  /* 0x0000000905027221 */ /* 0x000fc60000010100 */
        /* <DEDUP_REMOVED lines=13> */
[-C--:B------:R-:W-:Y:S01]  /*21170*/  FFMA.FTZ R124, R124, R0.reuse, -R3 ;  /* 0x000000007c7c7223 */ /* 0x080fe20000010803 */
[----:B------:R-:W-:Y:S01]  /*21180*/  FMUL.FTZ R2, R2, R0 ;  /* 0x0000000002027220 */ /* 0x000fe20000410000 */
[----:B------:R-:W-:Y:S08]  /*21190*/  MUFU.EX2 R200, R200 ;  /* 0x000000c800c87308 */ /* 0x000ff00000000800 */
[----:B------:R-:W1:Y:S01]  /*211a0*/  MUFU.EX2 R2, R2 ;  /* 0x0000000200027308 */ /* 0x000e620000000800 */
[----:B0-----:R-:W-:-:S07]  /*211b0*/  FMNMX.FTZ R4, R4, R145, !PT ;  /* 0x0000009104047209 */ /* 0x001fce0007810000 */
[----:B------:R-:W0:Y:S08]  /*211c0*/  MUFU.EX2 R9, R9 ;  /* 0x0000000900097308 */ /* 0x000e300000000800 */
[----:B------:R-:W2:Y:S08]  /*211d0*/  MUFU.EX2 R202, R202 ;  /* 0x000000ca00ca7308 */ /* 0x000eb00000000800 */
[----:B------:R-:W3:Y:S08]  /*211e0*/  MUFU.EX2 R168, R168 ;  /* 0x000000a800a87308 */ /* 0x000ef00000000800 */
        /* <DEDUP_REMOVED lines=16> */
[----:B------:R-:W-:Y:S01]  /*212f0*/  VIADD R20, R14, 0x280 ;  /* 0x000002800e147836 */ /* 0x000fe20000000000 */
[----:B------:R-:W-:Y:S01]  /*21300*/  R2UR UR7, R21 ;  /* 0x00000000150772ca */ /* 0x000fe200000e0000 */
[----:B------:R-:W-:Y:S01]  /*21310*/  IMAD.MOV.U32 R21, RZ, RZ, 0x40000040 ;  /* 0x40000040ff157424 */ /* 0x000fe200078e00ff */
[----:B------:R-:W5:Y:S08]  /*21320*/  MUFU.EX2 R192, R192 ;  /* 0x000000c000c07308 */ /* 0x000f700000000800 */
        /* <DEDUP_REMOVED lines=9> */
[----:B------:R-:W-:Y:S01]  /*213c0*/  MUFU.EX2 R188, R188 ;  /* 0x000000bc00bc7308 */ /* 0x000fe20000000800 */
[----:B------:R-:W-:Y:S01]  /*213d0*/  R2UR UR7, R21 ;  /* 0x00000000150772ca */ /* 0x000fe200000e0000 */
[----:B------:R-:W1:Y:S01]  /*213e0*/  SHFL.BFLY PT, R20, R4, 0x1, 0x1f ;  /* 0x0c201f0004147f89 */ /* 0x000e6200000e0000 */
[----:B------:R-:W-:-:S05]  /*213f0*/  IMAD.MOV.U32 R21, RZ, RZ, 0x40000040 ;  /* 0x40000040ff157424 */ /* 0x000fca00078e00ff */
[----:B------:R-:W-:Y:S08]  /*21400*/  MUFU.EX2 R190, R190 ;  /* 0x000000be00be7308 */ /* 0x000ff00000000800 */
[----:B------:R-:W-:Y:S01]  /*21410*/  MUFU.EX2 R144, R144 ;  /* 0x0000009000907308 */ /* 0x000fe20000000800 */
[----:B-1----:R-:W-:Y:S01]  /*21420*/  FMNMX.FTZ R4, R4, R20, !PT ;  /* 0x0000001404047209 */ /* 0x002fe20007810000 */
[----:B------:R-:W-:-:S04]  /*21430*/  FFMA.FTZ R20, R125, R0, -R3 ;  /* 0x000000007d147223 */ /* 0x000fc80000010803 */
[----:B------:R-:W-:-:S04]  /*21440*/  FMUL.FTZ R125, R4, R0 ;  /* 0x00000000047d7220 */ /* 0x000fc80000410000 */
[-CC-:B------:R-:W-:Y:S01]  /*21450*/  FFMA.FTZ R201, R170, R0.reuse, -R125.reuse ;  /* 0x00000000aac97223 */ /* 0x180fe2000001087d */
[-CC-:B------:R-:W-:Y:S01]  /*21460*/  FFMA.FTZ R203, R174, R0.reuse, -R125.reuse ;  /* 0x00000000aecb7223 */ /* 0x180fe2000001087d */
[-CC-:B------:R-:W-:Y:S01]  /*21470*/  FFMA.FTZ R197, R162, R0.reuse, -R125.reuse ;  /* 0x00000000a2c57223 */ /* 0x180fe2000001087d */
[-CC-:B------:R-:W-:Y:S01]  /*21480*/  FFMA.FTZ R145, R163, R0.reuse, -R125.reuse ;  /* 0x00000000a3917223 */ /* 0x180fe2000001087d */
[-CC-:B------:R-:W-:Y:S01]  /*21490*/  FFMA.FTZ R189, R146, R0.reuse, -R125.reuse ;  /* 0x0000000092bd7223 */ /* 0x180fe2000001087d */
[----:B------:R-:W-:Y:S01]  /*214a0*/  FFMA.FTZ R146, R2, R7, R200 ;  /* 0x0000000702927223 */ /* 0x000fe200000100c8 */
        /* <DEDUP_REMOVED lines=9> */
[----:B0-----:R-:W-:Y:S01]  /*21540*/  F2FP.BF16.F32.PACK_AB R200, R9, R200 ;  /* 0x000000c809c8723e */ /* 0x001fe200000010ff */
[-CC-:B------:R-:W-:Y:S01]  /*21550*/  FFMA.FTZ R135, R135, R0.reuse, -R125.reuse ;  /* 0x0000000087877223 */ /* 0x180fe2000001087d */
[-CC-:B------:R-:W-:Y:S01]  /*21560*/  FFMA.FTZ R122, R122, R0.reuse, -R125.reuse ;  /* 0x000000007a7a7223 */ /* 0x180fe2000001087d */
[-CC-:B------:R-:W-:Y:S01]  /*21570*/  FFMA.FTZ R123, R123, R0.reuse, -R125.reuse ;  /* 0x000000007b7b7223 */ /* 0x180fe2000001087d */
[----:B------:R-:W-:-:S03]  /*21580*/  FFMA.FTZ R126, R126, R0, -R125 ;  /* 0x000000007e7e7223 */ /* 0x000fc6000001087d */
        /* <DEDUP_REMOVED lines=15> */
[-C--:B------:R-:W-:Y:S01]  /*21680*/  FFMA.FTZ R137, R141, R0.reuse, -R3 ;  /* 0x000000008d897223 */ /* 0x080fe20000010803 */
[-CC-:B------:R-:W-:Y:S01]  /*21690*/  FFMA.FTZ R140, R167, R0.reuse, -R125.reuse ;  /* 0x00000000a78c7223 */ /* 0x180fe2000001087d */
[----:B------:R-:W-:Y:S01]  /*216a0*/  HGMMA.64x192x16.F32.BF16 R24, R180, gdesc[UR4].tnspB, R24, gsb0 ;  /* 0x42e00004b4187df0 */ /* 0x000fe20008001818 */
[----:B------:R-:W-:Y:S01]  /*216b0*/  R2UR UR7, R21 ;  /* 0x00000000150772ca */ /* 0x000fe200000e0000 */
[----:B------:R-:W-:Y:S01]  /*216c0*/  FADD.FTZ R21, R9, R146 ;  /* 0x0000009209157221 */ /* 0x000fe20000010000 */
[-CC-:B------:R-:W-:Y:S01]  /*216d0*/  FFMA.FTZ R141, R155, R0.reuse, -R125.reuse ;  /* 0x000000009b8d7223 */ /* 0x180fe2000001087d */
[-C--:B------:R-:W-:Y:S01]  /*216e0*/  FFMA.FTZ R185, R138, R0.reuse, -R125 ;  /* 0x000000008ab97223 */ /* 0x080fe2000001087d */
[----:B------:R-:W-:Y:S01]  /*216f0*/  MUFU.EX2 R140, R140 ;  /* 0x0000008c008c7308 */ /* 0x000fe20000000800 */
[----:B--2---:R-:W-:Y:S01]  /*21700*/  FADD.FTZ R21, R202, R21 ;  /* 0x00000015ca157221 */ /* 0x004fe20000010000 */
[----:B------:R-:W-:Y:S01]  /*21710*/  FFMA.FTZ R187, R142, R0, -R125 ;  /* 0x000000008ebb7223 */ /* 0x000fe2000001087d */
[----:B---3--:R-:W-:-:S02]  /*21720*/  F2FP.BF16.F32.PACK_AB R202, R168, R202 ;  /* 0x000000caa8ca723e */ /* 0x008fc400000010ff */
[----:B------:R-:W-:-:S03]  /*21730*/  FADD.FTZ R21, R168, R21 ;  /* 0x00000015a8157221 */ /* 0x000fc60000010000 */
[----:B------:R-:W-:Y:S01]  /*21740*/  MUFU.EX2 R141, R141 ;  /* 0x0000008d008d7308 */ /* 0x000fe20000000800 */
[----:B----4-:R-:W-:Y:S01]  /*21750*/  FADD.FTZ R21, R196, R21 ;  /* 0x00000015c4157221 */ /* 0x010fe20000010000 */
[----:B-----5:R-:W-:-:S03]  /*21760*/  F2FP.BF16.F32.PACK_AB R196, R160, R196 ;  /* 0x000000c4a0c4723e */ /* 0x020fc600000010ff */
        /* <DEDUP_REMOVED lines=16> */
[-C--:B------:R-:W-:Y:S01]  /*21870*/  FFMA.FTZ R129, R133, R0.reuse, -R3 ;  /* 0x0000000085817223 */ /* 0x080fe20000010803 */
[----:B------:R-:W-:Y:S01]  /*21880*/  FADD.FTZ R3, -R4, R8 ;  /* 0x0000000804037221 */ /* 0x000fe20000010100 */
[----:B------:R-:W-:Y:S01]  /*21890*/  WARPGROUP.ARRIVE ;  /* 0x00000000000079c5 */ /* 0x000fe20000000000 */
[----:B------:R0:W-:Y:S01]  /*218a0*/  MUFU.EX2 R8, R20 ;  /* 0x0000001400087308 */ /* 0x0001e20000000800 */
[-CC-:B------:R-:W-:Y:S01]  /*218b0*/  FFMA.FTZ R132, R171, R0.reuse, -R125.reuse ;  /* 0x00000000ab847223 */ /* 0x180fe2000001087d */
[-C--:B------:R-:W-:Y:S01]  /*218c0*/  FMUL.FTZ R3, R3, R0.reuse ;  /* 0x0000000003037220 */ /* 0x080fe20000410000 */
[-CC-:B------:R-:W-:Y:S01]  /*218d0*/  FFMA.FTZ R133, R175, R0.reuse, -R125.reuse ;  /* 0x00000000af857223 */ /* 0x180fe2000001087d */
[-C--:B------:R-:W-:Y:S01]  /*218e0*/  FFMA.FTZ R181, R130, R0.reuse, -R125 ;  /* 0x0000000082b57223 */ /* 0x080fe2000001087d */
[----:B------:R-:W-:Y:S01]  /*218f0*/  FADD.FTZ R130, R192, R21 ;  /* 0x00000015c0827221 */ /* 0x000fe20000010000 */
[----:B------:R-:W-:Y:S01]  /*21900*/  FFMA.FTZ R183, R134, R0, -R125 ;  /* 0x0000000086b77223 */ /* 0x000fe2000001087d */
[----:B------:R-:W-:Y:S01]  /*21910*/  F2FP.BF16.F32.PACK_AB R192, R153, R192 ;  /* 0x000000c099c0723e */ /* 0x000fe200000010ff */
[----:B------:R-:W1:Y:S01]  /*21920*/  MUFU.EX2 R3, R3 ;  /* 0x0000000300037308 */ /* 0x000e620000000800 */
[----:B0-----:R-:W-:-:S02]  /*21930*/  VIADD R20, R14, 0x300 ;  /* 0x000003000e147836 */ /* 0x001fc40000000000 */
[----:B------:R-:W-:-:S03]  /*21940*/  FFMA.FTZ R14, R147, R0, -R125 ;  /* 0x00000000930e7223 */ /* 0x000fc6000001087d */
[----:B------:R-:W-:Y:S02]  /*21950*/  R2UR UR6, R20 ;  /* 0x00000000140672ca */ /* 0x000fe400000e0000 */
[----:B------:R-:W0:Y:S01]  /*21960*/  MUFU.EX2 R132, R132 ;  /* 0x0000008400847308 */ /* 0x000e220000000800 */
[----:B------:R-:W-:-:S07]  /*21970*/  @!P1 PRMT R20, RZ, 0x654, R13 ;  /* 0x00000654ff149816 */ /* 0x000fce000000000d */
[----:B------:R-:W2:Y:S01]  /*21980*/  MUFU.EX2 R133, R133 ;  /* 0x0000008500857308 */ /* 0x000ea20000000800 */
[----:B-1----:R-:W-:Y:S01]  /*21990*/  FFMA.FTZ R7, R3, R6, R201 ;  /* 0x0000000603077223 */ /* 0x002fe200000100c9 */
[----:B------:R-:W-:Y:S01]  /*219a0*/  FFMA.FTZ R6, R139, R0, -R125 ;  /* 0x000000008b067223 */ /* 0x000fe2000001087d */
[----:B------:R-:W-:Y:S05]  /*219b0*/  HGMMA.64x192x16.F32.BF16 R24, R176, gdesc[UR4].tnspB, R24, gsb0 ;  /* 0x42e00004b0187df0 */ /* 0x000fea0008001818 */
[----:B------:R-:W1:Y:S01]  /*219c0*/  MUFU.EX2 R14, R14 ;  /* 0x0000000e000e7308 */ /* 0x000e620000000800 */
[----:B0-----:R-:W-:-:S07]  /*219d0*/  F2FP.BF16.F32.PACK_AB R201, R132, R201 ;  /* 0x000000c984c9723e */ /* 0x001fce00000010ff */
[----:B------:R-:W0:Y:S08]  /*219e0*/  MUFU.EX2 R13, R151 ;  /* 0x00000097000d7308 */ /* 0x000e300000000800 */
[----:B------:R-:W3:Y:S08]  /*219f0*/  MUFU.EX2 R6, R6 ;  /* 0x0000000600067308 */ /* 0x000ef00000000800 */
[----:B------:R-:W4:Y:S08]  /*21a00*/  MUFU.EX2 R180, R180 ;  /* 0x000000b400b47308 */ /* 0x000f300000000800 */
        /* <DEDUP_REMOVED lines=8> */
[----:B------:R-:W-:Y:S02]  /*21a90*/  F2FP.BF16.F32.PACK_AB R178, R8, R124 ;  /* 0x0000007c08b2723e */ /* 0x000fe400000010ff */
[----:B------:R-:W-:Y:S02]  /*21aa0*/  F2FP.BF16.F32.PACK_AB R176, R121, R120 ;  /* 0x0000007879b0723e */ /* 0x000fe400000010ff */
[----:B------:R-:W-:Y:S01]  /*21ab0*/  F2FP.BF16.F32.PACK_AB R177, R123, R122 ;  /* 0x0000007a7bb1723e */ /* 0x000fe200000010ff */
[----:B-----5:R-:W-:Y:S01]  /*21ac0*/  FADD.FTZ R20, R132, R7 ;  /* 0x0000000784147221 */ /* 0x020fe20000010000 */
[----:B------:R5:W-:Y:S01]  /*21ad0*/  @!P1 SYNCS.ARRIVE.TRANS64.RED.A1T0 RZ, [R11+URZ], RZ ;  /* 0x000000ff0bff99a7 */ /* 0x000be2000810043f */
[-CC-:B------:R-:W-:Y:S01]  /*21ae0*/  FFMA.FTZ R7, R143, R0.reuse, -R125.reuse ;  /* 0x000000008f077223 */ /* 0x180fe2000001087d */
[----:B------:R-:W-:Y:S01]  /*21af0*/  FFMA.FTZ R125, R127, R0, -R125 ;  /* 0x000000007f7d7223 */ /* 0x000fe2000001087d */
[----:B------:R-:W-:Y:S01]  /*21b00*/  FADD.FTZ R20, R203, R20 ;  /* 0x00000014cb147221 */ /* 0x000fe20000010000 */
[----:B--2---:R-:W-:-:S03]  /*21b10*/  F2FP.BF16.F32.PACK_AB R203, R133, R203 ;  /* 0x000000cb85cb723e */ /* 0x004fc600000010ff */
[----:B------:R-:W-:Y:S01]  /*21b20*/  FADD.FTZ R20, R133, R20 ;  /* 0x0000001485147221 */ /* 0x000fe20000010000 */
[----:B------:R-:W2:Y:S03]  /*21b30*/  MUFU.EX2 R7, R7 ;  /* 0x0000000700077308 */ /* 0x000ea60000000800 */
[----:B------:R-:W-:Y:S01]  /*21b40*/  FADD.FTZ R20, R197, R20 ;  /* 0x00000014c5147221 */ /* 0x000fe20000010000 */
[----:B------:R-:W-:-:S03]  /*21b50*/  F2FP.BF16.F32.PACK_AB R197, R145, R197 ;  /* 0x000000c591c5723e */ /* 0x000fc600000010ff */
[----:B------:R-:W-:Y:S01]  /*21b60*/  FADD.FTZ R20, R145, R20 ;  /* 0x0000001491147221 */ /* 0x000fe20000010000 */
[----:B------:R-:W2:Y:S03]  /*21b70*/  MUFU.EX2 R125, R125 ;  /* 0x0000007d007d7308 */ /* 0x000ea60000000800 */
[----:B-----5:R-:W-:Y:S01]  /*21b80*/  FADD.FTZ R11, R199, R20 ;  /* 0x00000014c70b7221 */ /* 0x020fe20000010000 */
        /* <DEDUP_REMOVED lines=17> */
[C---:B-1----:R-:W-:Y:S02]  /*21ca0*/  F2FP.BF16.F32.PACK_AB R189, R14.reuse, R189 ;  /* 0x000000bd0ebd723e */ /* 0x042fe400000010ff */
[----:B------:R-:W-:Y:S01]  /*21cb0*/  FADD.FTZ R20, R14, R11 ;  /* 0x0000000b0e147221 */ /* 0x000fe20000010000 */
[C---:B------:R-:W-:Y:S01]  /*21cc0*/  FADD.FTZ R21, R144.reuse, R21 ;  /* 0x0000001590157221 */ /* 0x040fe20000010000 */
[----:B------:R-:W-:-:S02]  /*21cd0*/  F2FP.BF16.F32.PACK_AB R190, R144, R190 ;  /* 0x000000be90be723e */ /* 0x000fc400000010ff */
[----:B------:R-:W-:Y:S01]  /*21ce0*/  FADD.FTZ R20, R191, R20 ;  /* 0x00000014bf147221 */ /* 0x000fe20000010000 */
[----:B------:R-:W-:Y:S01]  /*21cf0*/  FADD.FTZ R21, R184, R21 ;  /* 0x00000015b8157221 */ /* 0x000fe20000010000 */
[C---:B0-----:R-:W-:Y:S02]  /*21d00*/  F2FP.BF16.F32.PACK_AB R191, R13.reuse, R191 ;  /* 0x000000bf0dbf723e */ /* 0x041fe400000010ff */
[----:B------:R-:W-:Y:S01]  /*21d10*/  FADD.FTZ R20, R13, R20 ;  /* 0x000000140d147221 */ /* 0x000fe20000010000 */
[C---:B------:R-:W-:Y:S01]  /*21d20*/  FADD.FTZ R21, R136.reuse, R21 ;  /* 0x0000001588157221 */ /* 0x040fe20000010000 */
[----:B------:R-:W-:Y:S02]  /*21d30*/  F2FP.BF16.F32.PACK_AB R184, R136, R184 ;  /* 0x000000b888b8723e */ /* 0x000fe400000010ff */
[----:B------:R-:W-:Y:S01]  /*21d40*/  FADD.FTZ R11, R185, R20 ;  /* 0x00000014b90b7221 */ /* 0x000fe20000010000 */
[----:B------:R-:W-:Y:S01]  /*21d50*/  FADD.FTZ R130, R186, R21 ;  /* 0x00000015ba827221 */ /* 0x000fe20000010000 */
[----:B---3--:R-:W-:-:S02]  /*21d60*/  F2FP.BF16.F32.PACK_AB R185, R6, R185 ;  /* 0x000000b906b9723e */ /* 0x008fc400000010ff */
[----:B------:R-:W-:Y:S01]  /*21d70*/  FADD.FTZ R20, R6, R11 ;  /* 0x0000000b06147221 */ /* 0x000fe20000010000 */
[C---:B------:R-:W-:Y:S01]  /*21d80*/  FADD.FTZ R11, R137.reuse, R130 ;  /* 0x00000082890b7221 */ /* 0x040fe20000010000 */
[----:B------:R-:W-:Y:S02]  /*21d90*/  F2FP.BF16.F32.PACK_AB R186, R137, R186 ;  /* 0x000000ba89ba723e */ /* 0x000fe400000010ff */
[----:B------:R-:W-:Y:S01]  /*21da0*/  FADD.FTZ R20, R187, R20 ;  /* 0x00000014bb147221 */ /* 0x000fe20000010000 */
[----:B----4-:R-:W-:Y:S01]  /*21db0*/  FADD.FTZ R11, R180, R11 ;  /* 0x0000000bb40b7221 */ /* 0x010fe20000010000 */
[C---:B--2---:R-:W-:Y:S02]  /*21dc0*/  F2FP.BF16.F32.PACK_AB R187, R7.reuse, R187 ;  /* 0x000000bb07bb723e */ /* 0x044fe400000010ff */
        /* <DEDUP_REMOVED lines=12> */
[----:B------:R-:W-:-:S02]  /*21e90*/  F2FP.BF16.F32.PACK_AB R183, R12, R183 ;  /* 0x000000b70cb7723e */ /* 0x000fc400000010ff */
[----:B------:R-:W-:Y:S01]  /*21ea0*/  FADD.FTZ R11, R12, R11 ;  /* 0x0000000b0c0b7221 */ /* 0x000fe20000010000 */
[----:B------:R-:W-:Y:S01]  /*21eb0*/  FADD.FTZ R7, R121, R6 ;  /* 0x0000000679077221 */ /* 0x000fe20000010000 */
[----:B------:R-:W-:Y:S02]  /*21ec0*/  IMAD.MOV.U32 R12, RZ, RZ, R205 ;  /* 0x000000ffff0c7224 */ /* 0x000fe400078e00cd */
[----:B------:R-:W-:Y:S01]  /*21ed0*/  FADD.FTZ R14, R122, R11 ;  /* 0x0000000b7a0e7221 */ /* 0x000fe20000010000 */
[----:B------:R-:W-:Y:S01]  /*21ee0*/  FADD.FTZ R7, R124, R7 ;  /* 0x000000077c077221 */ /* 0x000fe20000010000 */
[----:B------:R-:W-:Y:S02]  /*21ef0*/  IMAD.MOV.U32 R11, RZ, RZ, R208 ;  /* 0x000000ffff0b7224 */ /* 0x000fe400078e00d0 */
[----:B------:R-:W-:Y:S01]  /*21f00*/  FADD.FTZ R14, R123, R14 ;  /* 0x0000000e7b0e7221 */ /* 0x000fe20000010000 */
[----:B------:R-:W-:Y:S01]  /*21f10*/  FADD.FTZ R7, R8, R7 ;  /* 0x0000000708077221 */ /* 0x000fe20000010000 */
[----:B------:R-:W-:-:S02]  /*21f20*/  IMAD.MOV.U32 R8, RZ, RZ, R4 ;  /* 0x000000ffff087224 */ /* 0x000fc400078e0004 */
[----:B------:R-:W-:Y:S01]  /*21f30*/  FADD.FTZ R14, R179, R14 ;  /* 0x0000000eb30e7221 */ /* 0x000fe20000010000 */
[----:B------:R-:W-:-:S03]  /*21f40*/  F2FP.BF16.F32.PACK_AB R179, R125, R179 ;  /* 0x000000b37db3723e */ /* 0x000fc600000010ff */
[----:B------:R-:W-:Y:S01]  /*21f50*/  FADD.FTZ R6, R125, R14 ;  /* 0x0000000e7d067221 */ /* 0x000fe20000010000 */
[----:B------:R-:W-:Y:S06]  /*21f60*/  @P2 BRA `(.L_x_5265) ;  /* 0xffffffb000b82947 */ /* 0x000fec000383ffff */
.L_x_5254:
[----:B------:R-:W-:Y:S05]  /*21f70*/  BSYNC B0 ;  /* 0x0000000000007941 */ /* 0x000fea0003800000 */
.L_x_5253:
        /* <DEDUP_REMOVED lines=99> */
.L_x_5266:
[----:B------:R-:W-:Y:S01]  /*225b0*/  IMAD R11, R205, 0x8, R18 ;  /* 0x00000008cd0b7824 */ /* 0x000fe200078e0212 */
[----:B------:R-:W-:-:S04]  /*225c0*/  SHF.L.U32 R2, R208, 0x1f, RZ ;  /* 0x0000001fd0027819 */ /* 0x000fc800000006ff */
[----:B------:R0:W1:Y:S01]  /*225d0*/  SYNCS.PHASECHK.TRANS64.TRYWAIT P2, [R11+URZ+0x36850], R2 ;  /* 0x036850020b0075a7 */ /* 0x000062000804017f */
[----:B------:R-:W-:Y:S05]  /*225e0*/  @!P0 BRA `(.L_x_5267) ;  /* 0x0000000000048947 */ /* 0x000fea0003800000 */
[----:B------:R-:W-:Y:S01]  /*225f0*/  BPT.TRAP 0x1 ;  /* 0x000000040000795c */ /* 0x000fe20000300000 */
.L_x_5267:
        /* <DEDUP_REMOVED lines=9> */
.L_x_5269:
[----:B------:R-:W-:Y:S05]  /*22690*/  BSYNC B0 ;  /* 0x0000000000007941 */ /* 0x000fea0003800000 */
.L_x_5268:
        /* <DEDUP_REMOVED lines=178> */
.L_x_5165:
        /* <DEDUP_REMOVED lines=159> */
[----:B--2---:R-:W-:Y:S01]  /*23bb0*/  IMAD.U32 R0, RZ, RZ, UR4 ;  /* 0x00000004ff007e24 */ /* 0x004fe2000f8e00ff */
[----:B------:R-:W-:Y:S01]  /*23bc0*/  @P1 IADD3.X R7, R228, UR5, RZ, P2, !PT ;  /* 0x00000005e4071c10 */ /* 0x000fe200097fe4ff */
[----:B------:R2:W5:Y:S01]  /*23bd0*/  @P0 LDG.E R20, desc[UR60][R8.64] ;  /* 0x0000003c08140981 */ /* 0x000562000c1e1900 */
[----:B------:R-:W-:-:S03]  /*23be0*/  IADD3 R11, P4, R4, 0x1000, RZ ;  /* 0x00001000040b7810 */ /* 0x000fc60007f9e0ff */
[----:B------:R2:W5:Y:S01]  /*23bf0*/  @P1 LDG.E R0, desc[UR60][R6.64] ;  /* 0x0000003c06001981 */ /* 0x000562000c1e1900 */
[----:B------:R-:W-:Y:S01]  /*23c00*/  LOP3.LUT R10, R11, 0x380, RZ, 0xc0, !PT ;  /* 0x000003800b0a7812 */ /* 0x000fe200078ec0ff */
[----:B------:R-:W-:Y:S08]  /*23c10*/  @P1 BRA `(.L_x_5273) ;  /* 0x0000000000101947 */ /* 0x000ff00003800000 */
[----:B------:R-:W-:Y:S05]  /*23c20*/  @!P0 BRA `(.L_x_5273) ;  /* 0x00000000000c8947 */ /* 0x000fea0003800000 */
[----:B--2---:R-:W2:Y:S04]  /*23c30*/  LDG.E R7, desc[UR60][R8.64] ;  /* 0x0000003c08077981 */ /* 0x004ea8000c1e1900 */
[----:B-----5:R-:W2:Y:S02]  /*23c40*/  LDG.E R0, desc[UR60][R8.64+0x4] ;  /* 0x0000043c08007981 */ /* 0x020ea4000c1e1900 */
[----:B--2---:R-:W-:-:S07]  /*23c50*/  IMAD.IADD R0, R0, 0x1, -R7 ;  /* 0x0000000100007824 */ /* 0x004fce00078e0a07 */
.L_x_5273:
[----:B------:R-:W-:Y:S01]  /*23c60*/  SHF.R.S32.HI R61, RZ, 0x1f, R226 ;  /* 0x0000001fff3d7819 */ /* 0x000fe200000114e2 */
[----:B------:R-:W-:Y:S01]  /*23c70*/  ULDC.64 UR4, c[0x0][0xb70] ;  /* 0x0002dc0000047ab9 */ /* 0x000fe20000000a00 */
[--C-:B-----5:R-:W-:Y:S02]  /*23c80*/  SHF.R.S32.HI R21, RZ, 0x1f, R20.reuse ;  /* 0x0000001fff157819 */ /* 0x120fe40000011414 */
[----:B--2---:R-:W-:Y:S01]  /*23c90*/  SHF.R.U64 R8, R10, 0x3, RZ ;  /* 0x000000030a087819 */ /* 0x004fe200000012ff */
[----:B------:R-:W-:Y:S01]  /*23ca0*/  IMAD R7, R61, UR4, RZ ;  /* 0x000000043d077c24 */ /* 0x000fe2000f8e02ff */
[----:B------:R-:W-:Y:S02]  /*23cb0*/  SEL R235, R235, RZ, !P0 ;  /* 0x000000ffebeb7207 */ /* 0x000fe40004000000 */
[----:B------:R-:W-:Y:S01]  /*23cc0*/  SEL R229, R229, RZ, !P0 ;  /* 0x000000ffe5e57207 */ /* 0x000fe20004000000 */
[----:B------:R-:W-:Y:S01]  /*23cd0*/  IMAD R9, R226, UR5, R7 ;  /* 0x00000005e2097c24 */ /* 0x000fe2000f8e0207 */
[----:B------:R-:W-:Y:S01]  /*23ce0*/  IADD3 R29, P0, R4, 0x4000, RZ ;  /* 0x00004000041d7810 */ /* 0x000fe20007f1e0ff */
[----:B------:R-:W-:Y:S01]  /*23cf0*/  IMAD.WIDE.U32 R6, R226, UR4, R20 ;  /* 0x00000004e2067c25 */ /* 0x000fe2000f8e0014 */
[----:B------:R-:W-:Y:S01]  /*23d00*/  ULDC.64 UR4, c[0x0][0xb78] ;  /* 0x0002de0000047ab9 */ /* 0x000fe20000000a00 */
[----:B------:R-:W-:-:S02]  /*23d10*/  LOP3.LUT R8, R8, R11, RZ, 0x3c, !PT ;  /* 0x0000000b08087212 */ /* 0x000fc400078e3cff */
[----:B------:R-:W-:Y:S01]  /*23d20*/  IMAD.IADD R7, R7, 0x1, R9 ;  /* 0x0000000107077824 */ /* 0x000fe200078e0209 */
[C---:B------:R-:W-:Y:S01]  /*23d30*/  IADD3 R13, P5, R4.reuse, 0x2000, RZ ;  /* 0x00002000040d7810 */ /* 0x040fe20007fbe0ff */
[----:B------:R-:W-:Y:S01]  /*23d40*/  IMAD R9, R235, UR4, RZ ;  /* 0x00000004eb097c24 */ /* 0x000fe2000f8e02ff */
[C---:B------:R-:W-:Y:S01]  /*23d50*/  IADD3 R25, P6, R4.reuse, 0x3000, RZ ;  /* 0x0000300004197810 */ /* 0x040fe20007fde0ff */
[----:B------:R-:W-:Y:S01]  /*23d60*/  IMAD R11, R233, 0x80, R225 ;  /* 0x00000080e90b7824 */ /* 0x000fe200078e02e1 */
[C---:B------:R-:W-:Y:S01]  /*23d70*/  IADD3 R33, P1, R4.reuse, 0x5000, RZ ;  /* 0x0000500004217810 */ /* 0x040fe20007f3e0ff */
[----:B------:R-:W-:Y:S01]  /*23d80*/  IMAD.WIDE.U32 R6, R229, UR4, R6 ;  /* 0x00000004e5067c25 */ /* 0x000fe2000f8e0006 */
[----:B------:R-:W-:Y:S02]  /*23d90*/  LOP3.LUT R28, R29, 0x380, RZ, 0xc0, !PT ;  /* 0x000003801d1c7812 */ /* 0x000fe400078ec0ff */
[----:B------:R-:W-:Y:S01]  /*23da0*/  IADD3 R37, P2, R4, 0x6000, RZ ;  /* 0x0000600004257810 */ /* 0x000fe20007f5e0ff */
[----:B------:R-:W-:Y:S01]  /*23db0*/  IMAD R10, R229, UR5, R9 ;  /* 0x00000005e50a7c24 */ /* 0x000fe2000f8e0209 */
[----:B------:R-:W-:Y:S01]  /*23dc0*/  SHF.R.S32.HI R9, RZ, 0x1f, R11 ;  /* 0x0000001fff097819 */ /* 0x000fe2000001140b */
[----:B------:R-:W-:Y:S01]  /*23dd0*/  ULDC.64 UR4, c[0x0][0xb40] ;  /* 0x0002d00000047ab9 */ /* 0x000fe20000000a00 */
[----:B------:R-:W-:-:S02]  /*23de0*/  IADD3 R6, P3, R11, R6, RZ ;  /* 0x000000060b067210 */ /* 0x000fc40007f7e0ff */
[----:B------:R-:W-:Y:S02]  /*23df0*/  LOP3.LUT R12, R13, 0x380, RZ, 0xc0, !PT ;  /* 0x000003800d0c7812 */ /* 0x000fe400078ec0ff */
[----:B------:R-:W-:Y:S02]  /*23e00*/  LOP3.LUT R24, R25, 0x380, RZ, 0xc0, !PT ;  /* 0x0000038019187812 */ /* 0x000fe400078ec0ff */
[----:B------:R-:W-:Y:S02]  /*23e10*/  LOP3.LUT R32, R33, 0x380, RZ, 0xc0, !PT ;  /* 0x0000038021207812 */ /* 0x000fe400078ec0ff */
[----:B------:R-:W-:Y:S02]  /*23e20*/  SHF.R.U64 R28, R28, 0x3, RZ ;  /* 0x000000031c1c7819 */ /* 0x000fe400000012ff */
[----:B------:R-:W-:Y:S02]  /*23e30*/  LOP3.LUT R36, R37, 0x380, RZ, 0xc0, !PT ;  /* 0x0000038025247812 */ /* 0x000fe400078ec0ff */
[----:B------:R-:W-:Y:S01]  /*23e40*/  IADD3.X R9, R9, R7, R10, P3, !PT ;  /* 0x0000000709097210 */ /* 0x000fe20001ffe40a */
[----:B------:R-:W-:Y:S01]  /*23e50*/  VIADD R7, R11, 0x8 ;  /* 0x000000080b077836 */ /* 0x000fe20000000000 */
[----:B------:R-:W-:-:S02]  /*23e60*/  SHF.R.U64 R12, R12, 0x3, RZ ;  /* 0x000000030c0c7819 */ /* 0x000fc400000012ff */
[----:B------:R-:W-:Y:S02]  /*23e70*/  SHF.R.U64 R24, R24, 0x3, RZ ;  /* 0x0000000318187819 */ /* 0x000fe400000012ff */
[----:B------:R-:W-:Y:S02]  /*23e80*/  SHF.R.U64 R32, R32, 0x3, RZ ;  /* 0x0000000320207819 */ /* 0x000fe400000012ff */
[----:B------:R-:W-:Y:S02]  /*23e90*/  LEA R54, P3, R6, UR4, 0x2 ;  /* 0x0000000406367c11 */ /* 0x000fe4000f8610ff */
[----:B------:R-:W-:Y:S01]  /*23ea0*/  LOP3.LUT R28, R28, R29, RZ, 0x3c, !PT ;  /* 0x0000001d1c1c7212 */ /* 0x000fe200078e3cff */
[----:B------:R-:W-:Y:S01]  /*23eb0*/  IMAD.X R29, RZ, RZ, R5, P0 ;  /* 0x000000ffff1d7224 */ /* 0x000fe200000e0605 */
[----:B------:R-:W-:Y:S02]  /*23ec0*/  SHF.R.U64 R36, R36, 0x3, RZ ;  /* 0x0000000324247819 */ /* 0x000fe400000012ff */
[----:B------:R-:W-:-:S02]  /*23ed0*/  LOP3.LUT P0, RZ, R237, 0x3, RZ, 0xc0, !PT ;  /* 0x00000003edff7812 */ /* 0x000fc4000780c0ff */
        /* <DEDUP_REMOVED lines=86> */
[----:B--2---:R2:W-:Y:S01]  /*24440*/  SYNCS.ARRIVE.TRANS64.RED.A1T0 RZ, [R0+URZ], RZ ;  /* 0x000000ff00ff79a7 */ /* 0x0045e2000810043f */
[----:B------:R-:W-:Y:S01]  /*24450*/  BSSY B1, `(.L_x_5274) ;  /* 0x0000018000017945 */ /* 0x000fe20003800000 */
        /* <DEDUP_REMOVED lines=23> */
.L_x_5275:
[----:B------:R-:W-:Y:S05]  /*245d0*/  BSYNC B1 ;  /* 0x0000000000017941 */ /* 0x000fea0003800000 */
.L_x_5274:
        /* <DEDUP_REMOVED lines=23> */
.L_x_5277:
[----:B------:R-:W-:Y:S05]  /*24750*/  BSYNC B1 ;  /* 0x0000000000017941 */ /* 0x000fea0003800000 */
.L_x_5276:
        /* <DEDUP_REMOVED lines=23> */
.L_x_5279:
[----:B------:R-:W-:Y:S05]  /*248d0*/  BSYNC B1 ;  /* 0x0000000000017941 */ /* 0x000fea0003800000 */
.L_x_5278:
        /* <DEDUP_REMOVED lines=24> */
.L_x_5272:
        /* <DEDUP_REMOVED lines=9> */
[----:B------:R2:W5:Y:S09]  /*24af0*/  @P0 LDG.E R7, desc[UR60][R2.64] ;  /* 0x0000003c02070981 */ /* 0x000572000c1e1900 */
[----:B------:R-:W-:Y:S01]  /*24b00*/  @P1 IADD3 R4, P2, R227, UR4, RZ ;  /* 0x00000004e3041c10 */ /* 0x000fe2000ff5e0ff */
[----:B------:R-:W-:-:S02]  /*24b10*/  ULDC UR4, c[0x0][0xa88] ;  /* 0x0002a20000047ab9 */ /* 0x000fc40000000800 */
[----:B------:R-:W-:Y:S01]  /*24b20*/  IMAD.U32 R0, RZ, RZ, UR4 ;  /* 0x00000004ff007e24 */ /* 0x000fe2000f8e00ff */
[----:B------:R-:W-:-:S05]  /*24b30*/  @P1 IADD3.X R5, R228, UR5, RZ, P2, !PT ;  /* 0x00000005e4051c10 */ /* 0x000fca00097fe4ff */
        /* <DEDUP_REMOVED lines=9> */
.L_x_5281:
        /* <DEDUP_REMOVED lines=28> */
.L_x_5283:
[----:B------:R-:W-:Y:S05]  /*24d90*/  BSYNC B1 ;  /* 0x0000000000017941 */ /* 0x000fea0003800000 */
.L_x_5282:
        /* <DEDUP_REMOVED lines=49> */
.L_x_5285:
[----:B------:R-:W-:Y:S05]  /*250b0*/  BSYNC B1 ;  /* 0x0000000000017941 */ /* 0x000fea0003800000 */
.L_x_5284:
        /* <DEDUP_REMOVED lines=23> */
.L_x_5287:
[----:B------:R-:W-:Y:S05]  /*25230*/  BSYNC B1 ;  /* 0x0000000000017941 */ /* 0x000fea0003800000 */
.L_x_5286:
        /* <DEDUP_REMOVED lines=23> */
.L_x_5289:
[----:B------:R-:W-:Y:S05]  /*253b0*/  BSYNC B1 ;  /* 0x0000000000017941 */ /* 0x000fea0003800000 */
.L_x_5288:
        /* <DEDUP_REMOVED lines=22> */
.L_x_5280:
[----:B------:R-:W-:Y:S05]  /*25520*/  BSYNC B0 ;  /* 0x0000000000007941 */ /* 0x000fea0003800000 */
.L_x_5271:
[----:B------:R-:W-:Y:S02]  /*25530*/  ULDC UR4, c[0x0][0xc14] ;  /* 0x0003050000047ab9 */ /* 0x000fe40000000800 */
[----:B-1----:R-:W-:-:S13]  /*25540*/  ISETP.GE.AND P0, PT, R215, UR4, PT ;  /* 0x00000004d7007c0c */ /* 0x002fda000bf06270 */
[----:B------:R-:W-:Y:S05]  /*25550*/  @!P0 BRA `(.L_x_5290) ;  /* 0xfffffdbc00408947 */ /* 0x000fea000383ffff */
[----:B------:R-:W-:Y:S05]  /*25560*/  BRA `(.L_x_5054) ;  /* 0x0000006400187947 */ /* 0x000fea0003800000 */
.L_x_5052:
        /* <DEDUP_REMOVED lines=9> */
[----:B------:R-:W-:Y:S01]  /*25600*/  CS2R R16, SRZ ;  /* 0x0000000000107805 */ /* 0x000fe2000001ff00 */
        /* <DEDUP_REMOVED lines=51> */
.L_x_5295:
        /* <DEDUP_REMOVED lines=16> */
.L_x_5294:
[----:B------:R-:W-:Y:S05]  /*25a40*/  BSYNC B0 ;  /* 0x0000000000007941 */ /* 0x000fea0003800000 */
.L_x_5293:
        /* <DEDUP_REMOVED lines=25> */
.L_x_5291:
        /* <DEDUP_REMOVED lines=20> */
.L_x_5296:
        /* <DEDUP_REMOVED lines=56> */
.L_x_5292:
[----:B------:R-:W-:Y:S02]  /*260a0*/  IMAD.MOV.U32 R17, RZ, RZ, RZ ;  /* 0x000000ffff117224 */ /* 0x000fe400078e00ff */
[----:B------:R-:W-:Y:S02]  /*260b0*/  IMAD.U32 R16, RZ, RZ, UR6 ;  /* 0x00000006ff107e24 */ /* 0x000fe4000f8e00ff */
[----:B------:R-:W-:-:S07]  /*260c0*/  IMAD.MOV.U32 R18, RZ, RZ, RZ ;  /* 0x000000ffff127224 */ /* 0x000fce00078e00ff */
.L_x_5297:
        /* <DEDUP_REMOVED lines=20> */
[----:B-1----:R-:W-:Y:S01]  /*26210*/  IMAD.MOV.U32 R0, RZ, RZ, 0x1 ;  /* 0x00000001ff007424 */ /* 0x002fe200078e00ff */
        /* <DEDUP_REMOVED lines=10> */
[----:B------:R-:W2:Y:S11]  /*262c0*/  S2R R4, SR_TID.X ;  /* 0x0000000000047919 */ /* 0x000eb60000002100 */
[----:B------:R-:W-:Y:S01]  /*262d0*/  ULOP3.LUT UR38, UR4, 0x2, URZ, 0xfc, !UPT ;  /* 0x0000000204267892 */ /* 0x000fe2000f8efc3f */
[----:B--2---:R-:W-:-:S04]  /*262e0*/  LOP3.LUT R4, R4, 0x7f, RZ, 0xc0, !PT ;  /* 0x0000007f04047812 */ /* 0x004fc800078ec0ff */
[C---:B------:R-:W-:Y:S02]  /*262f0*/  ISETP.NE.AND P2, PT, R4.reuse, RZ, PT ;  /* 0x000000ff0400720c */ /* 0x040fe40003f45270 */
[----:B------:R-:W-:-:S11]  /*26300*/  ISETP.NE.OR P0, PT, R4, RZ, !P1 ;  /* 0x000000ff0400720c */ /* 0x000fd60004f05670 */
[----:B------:R-:W-:-:S04]  /*26310*/  @P2 LOP3.LUT R2, R2, 0x2, RZ, 0xfc, !PT ;  /* 0x0000000202022812 */ /* 0x000fc800078efcff */
[----:B------:R-:W-:-:S05]  /*26320*/  @P0 LOP3.LUT R2, R2, 0x40, RZ, 0xfc, !PT ;  /* 0x0000004002020812 */ /* 0x000fca00078efcff */
[----:B------:R1:W-:Y:S02]  /*26330*/  STL [R1+0x10], R2 ;  /* 0x0000100201007387 */ /* 0x0003e40000100800 */
.L_x_5388:
[----:B-12---:R-:W1:Y:S02]  /*26340*/  LDC.64 R2, c[0x0][0xc60] ;  /* 0x00031800ff027b82 */ /* 0x006e640000000a00 */
[----:B-1----:R-:W-:-:S05]  /*26350*/  IMAD.WIDE R2, R19, 0x4, R2 ;  /* 0x0000000413027825 */ /* 0x002fca00078e0202 */
[----:B0-----:R-:W2:Y:S01]  /*26360*/  LDG.E R11, desc[UR60][R2.64] ;  /* 0x0000003c020b7981 */ /* 0x001ea2000c1e1900 */
[----:B------:R-:W-:Y:S05]  /*26370*/  YIELD ;  /* 0x0000000000007946 */ /* 0x000fea0003800000 */
[----:B------:R-:W-:Y:S01]  /*26380*/  ULDC.64 UR4, c[0x0][0xa28] ;  /* 0x00028a0000047ab9 */ /* 0x000fe20000000a00 */
[----:B------:R-:W-:Y:S01]  /*26390*/  IMAD.MOV.U32 R0, RZ, RZ, RZ ;  /* 0x000000ffff007224 */ /* 0x000fe200078e00ff */
[----:B------:R-:W-:Y:S01]  /*263a0*/  ISETP.NE.U32.AND P0, PT, RZ, UR4, PT ;  /* 0x00000004ff007c0c */ /* 0x000fe2000bf05070 */
[----:B------:R-:W-:Y:S01]  /*263b0*/  IMAD.MOV.U32 R10, RZ, RZ, RZ ;  /* 0x000000ffff0a7224 */ /* 0x000fe200078e00ff */
[----:B------:R-:W-:Y:S01]  /*263c0*/  ULDC.64 UR8, c[0x0][0xa08] ;  /* 0x0002820000087ab9 */ /* 0x000fe20000000a00 */
[----:B------:R-:W-:Y:S01]  /*263d0*/  ULDC.64 UR10, c[0x0][0xa10] ;  /* 0x00028400000a7ab9 */ /* 0x000fe20000000a00 */
[----:B------:R-:W-:-:S02]  /*263e0*/  ISETP.NE.AND.EX P0, PT, RZ, UR5, PT, P0 ;  /* 0x00000005ff007c0c */ /* 0x000fc4000bf05300 */
        /* <DEDUP_REMOVED lines=10> */
[----:B------:R-:W-:-:S03]  /*26490*/  ISETP.NE.AND.EX P0, PT, RZ, UR5, PT, P0 ;  /* 0x00000005ff007c0c */ /* 0x000fc6000bf05300 */
        /* <DEDUP_REMOVED lines=9> */
[----:B------:R-:W-:-:S04]  /*26530*/  IADD3 R6, P1, R13, UR8, RZ ;  /* 0x000000080d067c10 */ /* 0x000fc8000ff3e0ff */
[----:B------:R-:W-:Y:S02]  /*26540*/  IADD3.X R7, R12, UR9, RZ, P1, !PT ;  /* 0x000000090c077c10 */ /* 0x000fe40008ffe4ff */
[----:B------:R-:W-:-:S03]  /*26550*/  IADD3 R4, P1, R13, UR10, RZ ;  /* 0x0000000a0d047c10 */ /* 0x000fc6000ff3e0ff */
[----:B------:R-:W2:Y:S01]  /*26560*/  @P2 LDG.E R10, desc[UR60][R2.64] ;  /* 0x0000003c020a2981 */ /* 0x000ea2000c1e1900 */
[----:B------:R-:W-:Y:S02]  /*26570*/  IADD3.X R5, R12, UR11, RZ, P1, !PT ;  /* 0x0000000b0c057c10 */ /* 0x000fe40008ffe4ff */
[----:B------:R-:W-:Y:S01]  /*26580*/  ISETP.NE.U32.AND P1, PT, RZ, UR8, PT ;  /* 0x00000008ff007c0c */ /* 0x000fe2000bf25070 */
[----:B------:R-:W-:-:S03]  /*26590*/  ULDC UR6, c[0x0][0x338] ;  /* 0x0000ce0000067ab9 */ /* 0x000fc60000000800 */
[----:B------:R-:W-:Y:S02]  /*265a0*/  ISETP.NE.AND.EX P3, PT, RZ, UR9, PT, P1 ;  /* 0x00000009ff007c0c */ /* 0x000fe4000bf65310 */
[----:B------:R-:W-:-:S04]  /*265b0*/  ISETP.NE.U32.AND P1, PT, RZ, UR10, PT ;  /* 0x0000000aff007c0c */ /* 0x000fc8000bf25070 */
[----:B------:R-:W-:Y:S01]  /*265c0*/  ISETP.NE.AND.EX P1, PT, RZ, UR11, PT, P1 ;  /* 0x0000000bff007c0c */ /* 0x000fe2000bf25310 */
[----:B--2---:R0:W-:Y:S02]  /*265d0*/  STL [R1+0x34], R10 ;  /* 0x0000340a01007387 */ /* 0x0041e40000100800 */
[----:B0-----:R-:W-:Y:S01]  /*265e0*/  IMAD.U32 R10, RZ, RZ, UR4 ;  /* 0x00000004ff0a7e24 */ /* 0x001fe2000f8e00ff */
[----:B------:R-:W-:Y:S02]  /*265f0*/  ULDC.64 UR4, c[0x0][0x3f8] ;  /* 0x0000fe0000047ab9 */ /* 0x000fe40000000a00 */
[----:B------:R-:W-:-:S03]  /*26600*/  UISETP.NE.U32.AND UP0, UPT, UR4, URZ, UPT ;  /* 0x0000003f0400728c */ /* 0x000fc6000bf05070 */
[----:B------:R-:W-:Y:S01]  /*26610*/  ULDC UR4, c[0x0][0x404] ;  /* 0x0001010000047ab9 */ /* 0x000fe20000000800 */
[----:B------:R-:W-:Y:S01]  /*26620*/  UISETP.NE.AND.EX UP0, UPT, UR5, URZ, UPT, UP0 ;  /* 0x0000003f0500728c */ /* 0x000fe2000bf05300 */
[----:B------:R0:W5:Y:S02]  /*26630*/  @P0 LDG.E R10, desc[UR60][R8.64] ;  /* 0x0000003c080a0981 */ /* 0x000164000c1e1900 */
[----:B------:R-:W-:Y:S01]  /*26640*/  ULDC UR5, c[0x0][0x2e0] ;  /* 0x0000b80000057ab9 */ /* 0x000fe20000000800 */
[----:B------:R-:W-:-:S04]  /*26650*/  USEL UR4, UR4, 0x1, UP0 ;  /* 0x0000000104047887 */ /* 0x000fc80008000000 */
[----:B------:R-:W-:Y:S01]  /*26660*/  UIMAD UR4, UR4, UR5, URZ ;  /* 0x00000005040472a4 */ /* 0x000fe2000f8e023f */
[----:B0-----:R-:W-:-:S05]  /*26670*/  IMAD.U32 R9, RZ, RZ, UR6 ;  /* 0x00000006ff097e24 */ /* 0x001fca000f8e00ff */
[----:B------:R-:W-:Y:S01]  /*26680*/  IMAD.U32 R8, RZ, RZ, UR4 ;  /* 0x00000004ff087e24 */ /* 0x000fe2000f8e00ff */
[----:B------:R-:W-:Y:S06]  /*26690*/  @P0 BRA `(.L_x_5299) ;  /* 0x0000000000100947 */ /* 0x000fec0003800000 */
[----:B------:R-:W-:Y:S05]  /*266a0*/  @!P2 BRA `(.L_x_5299) ;  /* 0x00000000000ca947 */ /* 0x000fea0003800000 */
[----:B-----5:R-:W2:Y:S04]  /*266b0*/  LDG.E R10, desc[UR60][R2.64] ;  /* 0x0000003c020a7981 */ /* 0x020ea8000c1e1900 */
[----:B------:R-:W2:Y:S02]  /*266c0*/  LDG.E R2, desc[UR60][R2.64+0x4] ;  /* 0x0000043c02027981 */ /* 0x000ea4000c1e1900 */
[----:B--2---:R-:W-:-:S07]  /*266d0*/  IMAD.IADD R10, R2, 0x1, -R10 ;  /* 0x00000001020a7824 */ /* 0x004fce00078e0a0a */
.L_x_5299:
        /* <DEDUP_REMOVED lines=14> */
.L_x_5300:
[----:B------:R-:W-:Y:S05]  /*267c0*/  @!P3 BRA `(.L_x_5301) ;  /* 0x00000000000cb947 */ /* 0x000fea0003800000 */
[----:B------:R-:W2:Y:S04]  /*267d0*/  LDG.E R8, desc[UR60][R6.64] ;  /* 0x0000003c06087981 */ /* 0x000ea8000c1e1900 */
[----:B------:R-:W2:Y:S02]  /*267e0*/  LDG.E R6, desc[UR60][R6.64+0x4] ;  /* 0x0000043c06067981 */ /* 0x000ea4000c1e1900 */
[----:B--2---:R-:W-:-:S07]  /*267f0*/  IMAD.IADD R8, R6, 0x1, -R8 ;  /* 0x0000000106087824 */ /* 0x004fce00078e0a08 */
.L_x_5301:
[----:B0-----:R-:W2:Y:S01]  /*26800*/  @P1 LDG.E R2, desc[UR60][R4.64] ;  /* 0x0000003c04021981 */ /* 0x001ea2000c1e1900 */
[----:B-----5:R-:W-:-:S03]  /*26810*/  IMAD.IADD R0, R8, 0x1, -R0 ;  /* 0x0000000108007824 */ /* 0x020fc600078e0a00 */
[----:B------:R-:W2:Y:S01]  /*26820*/  @P1 LDG.E R4, desc[UR60][R4.64+0x4] ;  /* 0x0000043c04041981 */ /* 0x000ea2000c1e1900 */
[----:B------:R-:W-:Y:S01]  /*26830*/  BSSY B0, `(.L_x_5302) ;  /* 0x00000f9000007945 */ /* 0x000fe20003800000 */
[----:B------:R-:W-:Y:S01]  /*26840*/  PLOP3.LUT P2, PT, PT, PT, PT, 0x80, 0x0 ;  /* 0x000000000000781c */ /* 0x000fe20003f4f070 */
[----:B--2---:R-:W-:Y:S01]  /*26850*/  @P1 IMAD.IADD R9, R4, 0x1, -R2 ;  /* 0x0000000104091824 */ /* 0x004fe200078e0a02 */
[----:B------:R-:W-:-:S03]  /*26860*/  LEA R2, R17, 0xef, 0x7 ;  /* 0x000000ef11027811 */ /* 0x000fc600078e38ff */
[----:B------:R-:W-:-:S04]  /*26870*/  IMAD.IADD R4, R0, 0x1, R9 ;  /* 0x0000000100047824 */ /* 0x000fc800078e0209 */
[C---:B------:R-:W-:Y:S01]  /*26880*/  VIADD R5, R4.reuse, 0x6f ;  /* 0x0000006f04057836 */ /* 0x040fe20000000000 */
[----:B------:R-:W-:Y:S01]  /*26890*/  IADD3 R3, R4, R2, -R10 ;  /* 0x0000000204037210 */ /* 0x000fe20007ffe80a */
[----:B------:R-:W-:Y:S02]  /*268a0*/  IMAD.MOV.U32 R4, RZ, RZ, RZ ;  /* 0x000000ffff047224 */ /* 0x000fe400078e00ff */
[----:B------:R-:W-:Y:S02]  /*268b0*/  IMAD.MOV.U32 R2, RZ, RZ, RZ ;  /* 0x000000ffff027224 */ /* 0x000fe400078e00ff */
[----:B------:R-:W-:-:S04]  /*268c0*/  IMAD.HI R4, R5, -0x6db6db6d, R4 ;  /* 0x9249249305047827 */ /* 0x000fc800078e0204 */
[----:B------:R-:W-:Y:S01]  /*268d0*/  IMAD.HI R2, R3, -0x6db6db6d, R2 ;  /* 0x9249249303027827 */ /* 0x000fe200078e0202 */
        /* <DEDUP_REMOVED lines=9> */
[----:B------:R-:W-:Y:S02]  /*26970*/  ISETP.GT.AND P0, PT, R2, R0, PT ;  /* 0x000000000200720c */ /* 0x000fe40003f04270 */
[----:B------:R-:W-:-:S05]  /*26980*/  SHF.R.U32.HI R4, RZ, 0x4, R0 ;  /* 0x00000004ff047819 */ /* 0x000fca0000011600 */
[----:B------:R-:W-:-:S06]  /*26990*/  IMAD.WIDE.U32 R4, R4, 0x24924925, RZ ;  /* 0x2492492504047825 */ /* 0x000fcc00078e00ff */
[----:B------:R-:W-:Y:S02]  /*269a0*/  @P0 VIADD R3, R2, 0x6f ;  /* 0x0000006f02030836 */ /* 0x000fe40000000000 */
[----:B------:R-:W-:-:S04]  /*269b0*/  @P0 IMAD.MOV.U32 R2, RZ, RZ, RZ ;  /* 0x000000ffff020224 */ /* 0x000fc800078e00ff */
[----:B------:R-:W-:-:S04]  /*269c0*/  @P0 IMAD.HI R2, R3, -0x6db6db6d, R2 ;  /* 0x9249249303020827 */ /* 0x000fc800078e0202 */
[----:B------:R-:W-:Y:S01]  /*269d0*/  IMAD.MOV.U32 R0, RZ, RZ, R5 ;  /* 0x000000ffff007224 */ /* 0x000fe200078e0005 */
[----:B------:R-:W-:Y:S01]  /*269e0*/  @P0 SHF.R.U32.HI R3, RZ, 0x1f, R2 ;  /* 0x0000001fff030819 */ /* 0x000fe20000011602 */
[----:B------:R0:W-:Y:S02]  /*269f0*/  STL [R1+0x24], R6 ;  /* 0x0000240601007387 */ /* 0x0001e40000100800 */
[----:B------:R-:W-:Y:S01]  /*26a00*/  IMAD.MOV.U32 R4, RZ, RZ, R0 ;  /* 0x000000ffff047224 */ /* 0x000fe200078e0000 */
        /* <DEDUP_REMOVED lines=13> */
.L_x_5455:
[----:B------:R-:W-:-:S03]  /*26ae0*/  UMOV UR4, 0xffffffff ;  /* 0xffffffff00047882 */ /* 0x000fc60000000000 */
[----:B------:R-:W-:Y:S05]  /*26af0*/  BRA.DIV UR4, `(.L_x_5305) ;  /* 0x0000005e04607947 */ /* 0x000fea000b800000 */
[----:B------:R-:W-:-:S13]  /*26b00*/  ELECT P6, URZ, PT ;  /* 0x00000000003f782f */ /* 0x000fda00038c0000 */
.L_x_5458:
        /* <DEDUP_REMOVED lines=12> */
.L_x_5459:
[----:B------:R-:W-:Y:S05]  /*26bd0*/  BSYNC B1 ;  /* 0x0000000000017941 */ /* 0x000fea0003800000 */
.L_x_5306:
        /* <DEDUP_REMOVED lines=8> */
.L_x_5460:
        /* <DEDUP_REMOVED lines=11> */
.L_x_5311:
        /* <DEDUP_REMOVED lines=29> */
.L_x_5461:
        /* <DEDUP_REMOVED lines=8> */
.L_x_5313:
        /* <DEDUP_REMOVED lines=24> */
.L_x_5309:
[----:B------:R-:W-:Y:S05]  /*270e0*/  BSYNC B1 ;  /* 0x0000000000017941 */ /* 0x000fea0003800000 */
.L_x_5308:
        /* <DEDUP_REMOVED lines=16> */
.L_x_5320:
        /* <DEDUP_REMOVED lines=9> */
.L_x_5462:
        /* <DEDUP_REMOVED lines=11> */
.L_x_5317:
        /* <DEDUP_REMOVED lines=27> */
.L_x_5463:
        /* <DEDUP_REMOVED lines=8> */
.L_x_5319:
        /* <DEDUP_REMOVED lines=24> */
.L_x_5315:
[----:B------:R-:W-:Y:S05]  /*276e0*/  BSYNC B1 ;  /* 0x0000000000017941 */ /* 0x000fea0003800000 */
.L_x_5314:
        /* <DEDUP_REMOVED lines=13> */
.L_x_5303:
[----:B------:R-:W-:Y:S05]  /*277c0*/  BSYNC B0 ;  /* 0x0000000000007941 */ /* 0x000fea0003800000 */
.L_x_5302:
        /* <DEDUP_REMOVED lines=23> */
.L_x_5322:
        /* <DEDUP_REMOVED lines=23> */
.L_x_5324:
        /* <DEDUP_REMOVED lines=20> */
.L_x_5326:
        /* <DEDUP_REMOVED lines=16> */
.L_x_5325:
        /* <DEDUP_REMOVED lines=31> */
.L_x_5327:
        /* <DEDUP_REMOVED lines=16> */
.L_x_5328:
        /* <DEDUP_REMOVED lines=15> */
.L_x_5329:
        /* <DEDUP_REMOVED lines=18> */
.L_x_5466:
[----:B------:R-:W-:Y:S01]  /*281f0*/  UMOV UR4, 0xffffffff ;  /* 0xffffffff00047882 */ /* 0x000fe20000000000 */
[----:B------:R-:W-:Y:S02]  /*28200*/  SHF.R.S32.HI R17, RZ, 0x1f, R0 ;  /* 0x0000001fff117819 */ /* 0x000fe40000011400 */
[----:B------:R-:W-:Y:S05]  /*28210*/  BRA.DIV UR4, `(.L_x_5331) ;  /* 0x0000004a04507947 */ /* 0x000fea000b800000 */
[----:B------:R-:W-:-:S13]  /*28220*/  ELECT P6, URZ, PT ;  /* 0x00000000003f782f */ /* 0x000fda00038c0000 */
.L_x_5469:
        /* <DEDUP_REMOVED lines=21> */
.L_x_5333:
        /* <DEDUP_REMOVED lines=9> */
.L_x_5470:
        /* <DEDUP_REMOVED lines=11> */
.L_x_5335:
        /* <DEDUP_REMOVED lines=33> */
.L_x_5332:
        /* <DEDUP_REMOVED lines=47> */
.L_x_5471:
[----:B------:R-:W-:Y:S05]  /*289c0*/  BSYNC B0 ;  /* 0x0000000000007941 */ /* 0x000fea0003800000 */
.L_x_5336:
        /* <DEDUP_REMOVED lines=42> */
.L_x_5344:
[----:B0-----:R-:W0:Y:S01]  /*28c70*/  S2R R9, SR_CgaCtaId ;  /* 0x0000000000097919 */ /* 0x001e220000008800 */
[----:B------:R-:W-:-:S04]  /*28c80*/  MOV R8, 0x400 ;  /* 0x0000040000087802 */ /* 0x000fc80000000f00 */
[----:B0-----:R-:W-:Y:S02]  /*28c90*/  LEA R8, R9, R8, 0x18 ;  /* 0x0000000809087211 */ /* 0x001fe400078ec0ff */
[----:B------:R-:W-:-:S03]  /*28ca0*/  SHF.L.U32 R9, R13, 0x1f, RZ ;  /* 0x0000001f0d097819 */ /* 0x000fc600000006ff */
[----:B------:R-:W-:-:S04]  /*28cb0*/  IMAD R8, R12, 0x8, R8 ;  /* 0x000000080c087824 */ /* 0x000fc800078e0208 */
[----:B------:R-:W0:Y:S02]  /*28cc0*/  SYNCS.PHASECHK.TRANS64.TRYWAIT P0, [R8+URZ+0x36840], R9 ;  /* 0x03684009080075a7 */ /* 0x000e24000800017f */
[----:B0-----:R-:W-:Y:S05]  /*28cd0*/  @!P0 BRA `(.L_x_5345) ;  /* 0x0000003c00f48947 */ /* 0x001fea0003800000 */
.L_x_5472:
        /* <DEDUP_REMOVED lines=11> */
.L_x_5346:
        /* <DEDUP_REMOVED lines=37> */
.L_x_5473:
        /* <DEDUP_REMOVED lines=10> */
.L_x_5348:
[----:B------:R-:W2:Y:S02]  /*29080*/  LDL R9, [R1+0x10] ;  /* 0x0000100001097983 */ /* 0x000ea40000100800 */
[----:B--2---:R-:W-:-:S13]  /*29090*/  LOP3.LUT P0, RZ, R9, 0x40, RZ, 0xc0, !PT ;  /* 0x0000004009ff7812 */ /* 0x004fda000780c0ff */
[----:B------:R-:W-:Y:S05]  /*290a0*/  @P0 BRA `(.L_x_5349) ;  /* 0x0000000000040947 */ /* 0x000fea0003800000 */
[----:B------:R-:W-:Y:S01]  /*290b0*/  BPT.TRAP 0x1 ;  /* 0x000000040000795c */ /* 0x000fe20000300000 */
.L_x_5349:
        /* <DEDUP_REMOVED lines=23> */
[----:B------:R-:W-:-:S05]  /*29230*/  UIADD3 UR15, UR15, 0x7400, URZ ;  /* 0x000074000f0f7890 */ /* 0x000fca000fffe03f */
[----:B------:R0:W-:Y:S01]  /*29240*/  UTMALDG.4D [UR8], [UR4], desc[UR6] ;  /* 0x00000608040075b4 */ /* 0x0001e20008019000 */
[----:B------:R-:W-:Y:S01]  /*29250*/  IMAD.MOV.U32 R4, RZ, RZ, R3 ;  /* 0x000000ffff047224 */ /* 0x000fe200078e0003 */
        /* <DEDUP_REMOVED lines=8> */
.L_x_5343:
[----:B------:R-:W-:Y:S05]  /*292e0*/  BSYNC B2 ;  /* 0x0000000000027941 */ /* 0x000fea0003800000 */
.L_x_5342:
[----:B------:R-:W2:Y:S04]  /*292f0*/  LDL.LU R3, [R1+0x24] ;  /* 0x0000240001037983 */ /* 0x000ea80000300800 */
[----:B------:R0:W-:Y:S04]  /*29300*/  STL [R1], R12 ;  /* 0x0000000c01007387 */ /* 0x0001e80000100800 */
[----:B------:R0:W-:Y:S02]  /*29310*/  STL [R1+0x8], R13 ;  /* 0x0000080d01007387 */ /* 0x0001e40000100800 */
[----:B0-2---:R-:W-:-:S07]  /*29320*/  VIADD R7, R3, 0xfffffffd ;  /* 0xfffffffd03077836 */ /* 0x005fce0000000000 */
.L_x_5341:
[----:B------:R-:W-:Y:S05]  /*29330*/  BSYNC B1 ;  /* 0x0000000000017941 */ /* 0x000fea0003800000 */
.L_x_5340:
[----:B------:R-:W-:-:S13]  /*29340*/  ISETP.NE.AND P0, PT, R2, RZ, PT ;  /* 0x000000ff0200720c */ /* 0x000fda0003f05270 */
[----:B------:R-:W-:Y:S05]  /*29350*/  @!P0 BRA `(.L_x_5339) ;  /* 0x0000001000488947 */ /* 0x000fea0003800000 */
[----:B------:R-:W-:-:S07]  /*29360*/  IMAD.MOV.U32 R11, RZ, RZ, R6 ;  /* 0x000000ffff0b7224 */ /* 0x000fce00078e0006 */
.L_x_5366:
        /* <DEDUP_REMOVED lines=32> */
.L_x_5352:
[----:B------:R-:W1:Y:S01]  /*29570*/  S2R R3, SR_CgaCtaId ;  /* 0x0000000000037919 */ /* 0x000e620000008800 */
[----:B------:R-:W-:-:S04]  /*29580*/  MOV R2, 0x400 ;  /* 0x0000040000027802 */ /* 0x000fc80000000f00 */
[----:B-1----:R-:W-:Y:S02]  /*29590*/  LEA R2, R3, R2, 0x18 ;  /* 0x0000000203027211 */ /* 0x002fe400078ec0ff */
[----:B------:R-:W-:-:S03]  /*295a0*/  SHF.L.U32 R3, R9, 0x1f, RZ ;  /* 0x0000001f09037819 */ /* 0x000fc600000006ff */
[----:B------:R-:W-:-:S04]  /*295b0*/  IMAD R2, R8, 0x8, R2 ;  /* 0x0000000808027824 */ /* 0x000fc800078e0202 */
[----:B------:R-:W1:Y:S02]  /*295c0*/  SYNCS.PHASECHK.TRANS64.TRYWAIT P0, [R2+URZ+0x36840], R3 ;  /* 0x03684003020075a7 */ /* 0x000e64000800017f */
[----:B-1----:R-:W-:Y:S05]  /*295d0*/  @!P0 BRA `(.L_x_5353) ;  /* 0x0000003400dc8947 */ /* 0x002fea0003800000 */
.L_x_5474:
        /* <DEDUP_REMOVED lines=11> */
.L_x_5354:
        /* <DEDUP_REMOVED lines=37> */
.L_x_5475:
        /* <DEDUP_REMOVED lines=10> */
.L_x_5356:
[----:B------:R-:W2:Y:S02]  /*29980*/  LDL R3, [R1+0x10] ;  /* 0x0000100001037983 */ /* 0x000ea40000100800 */
[----:B--2---:R-:W-:-:S13]  /*29990*/  LOP3.LUT P0, RZ, R3, 0x40, RZ, 0xc0, !PT ;  /* 0x0000004003ff7812 */ /* 0x004fda000780c0ff */
[----:B------:R-:W-:Y:S05]  /*299a0*/  @P0 BRA `(.L_x_5357) ;  /* 0x0000000000040947 */ /* 0x000fea0003800000 */
[----:B------:R-:W-:Y:S01]  /*299b0*/  BPT.TRAP 0x1 ;  /* 0x000000040000795c */ /* 0x000fe20000300000 */
.L_x_5357:
        /* <DEDUP_REMOVED lines=35> */
.L_x_5351:
[----:B------:R-:W-:Y:S05]  /*29bf0*/  BSYNC B1 ;  /* 0x0000000000017941 */ /* 0x000fea0003800000 */
.L_x_5350:
        /* <DEDUP_REMOVED lines=31> */
.L_x_5360:
[----:B------:R-:W2:Y:S01]  /*29df0*/  S2R R3, SR_CgaCtaId ;  /* 0x0000000000037919 */ /* 0x000ea20000008800 */
[----:B------:R-:W-:-:S04]  /*29e00*/  MOV R2, 0x400 ;  /* 0x0000040000027802 */ /* 0x000fc80000000f00 */
[----:B--2---:R-:W-:Y:S02]  /*29e10*/  LEA R2, R3, R2, 0x18 ;  /* 0x0000000203027211 */ /* 0x004fe400078ec0ff */
[----:B------:R-:W-:-:S03]  /*29e20*/  SHF.L.U32 R3, R14, 0x1f, RZ ;  /* 0x0000001f0e037819 */ /* 0x000fc600000006ff */
[----:B------:R-:W-:-:S04]  /*29e30*/  IMAD R2, R15, 0x8, R2 ;  /* 0x000000080f027824 */ /* 0x000fc800078e0202 */
[----:B------:R-:W2:Y:S02]  /*29e40*/  SYNCS.PHASECHK.TRANS64.TRYWAIT P0, [R2+URZ+0x36840], R3 ;  /* 0x03684003020075a7 */ /* 0x000ea4000800017f */
[----:B--2---:R-:W-:Y:S05]  /*29e50*/  @!P0 BRA `(.L_x_5361) ;  /* 0x0000002c00e48947 */ /* 0x004fea0003800000 */
.L_x_5476:
        /* <DEDUP_REMOVED lines=11> */
.L_x_5362:
        /* <DEDUP_REMOVED lines=36> */
.L_x_5477:
        /* <DEDUP_REMOVED lines=10> */
.L_x_5364:
[----:B------:R-:W2:Y:S02]  /*2a1f0*/  LDL R3, [R1+0x10] ;  /* 0x0000100001037983 */ /* 0x000ea40000100800 */
[----:B--2---:R-:W-:-:S13]  /*2a200*/  LOP3.LUT P0, RZ, R3, 0x40, RZ, 0xc0, !PT ;  /* 0x0000004003ff7812 */ /* 0x004fda000780c0ff */
[----:B------:R-:W-:Y:S05]  /*2a210*/  @P0 BRA `(.L_x_5365) ;  /* 0x0000000000040947 */ /* 0x000fea0003800000 */
[----:B------:R-:W-:Y:S01]  /*2a220*/  BPT.TRAP 0x1 ;  /* 0x000000040000795c */ /* 0x000fe20000300000 */
.L_x_5365:
        /* <DEDUP_REMOVED lines=33> */
.L_x_5359:
[----:B------:R-:W-:Y:S05]  /*2a440*/  BSYNC B1 ;  /* 0x0000000000017941 */ /* 0x000fea0003800000 */
.L_x_5358:
[C---:B------:R-:W-:Y:S01]  /*2a450*/  ISETP.GT.AND P0, PT, R7.reuse, 0x1, PT ;  /* 0x000000010700780c */ /* 0x040fe20003f04270 */
[----:B------:R-:W-:-:S12]  /*2a460*/  VIADD R7, R7, 0xfffffffe ;  /* 0xfffffffe07077836 */ /* 0x000fd80000000000 */
[----:B------:R-:W-:Y:S05]  /*2a470*/  @P0 BRA `(.L_x_5366) ;  /* 0xffffffec00bc0947 */ /* 0x000fea000383ffff */
.L_x_5339:
[----:B------:R-:W-:Y:S05]  /*2a480*/  BSYNC B0 ;  /* 0x0000000000007941 */ /* 0x000fea0003800000 */
.L_x_5338:
        /* <DEDUP_REMOVED lines=17> */
.L_x_5368:
[----:B------:R-:W-:Y:S05]  /*2a5a0*/  BSYNC B0 ;  /* 0x0000000000007941 */ /* 0x000fea0003800000 */
.L_x_5367:
        /* <DEDUP_REMOVED lines=11> */
.L_x_5478:
        /* <DEDUP_REMOVED lines=10> */
.L_x_5372:
[----:B------:R-:W2:Y:S02]  /*2a700*/  LDL R0, [R1+0x10] ;  /* 0x0000100001007983 */ /* 0x000ea40000100800 */
[----:B--2---:R-:W-:-:S13]  /*2a710*/  LOP3.LUT P0, RZ, R0, 0x40, RZ, 0xc0, !PT ;  /* 0x0000004000ff7812 */ /* 0x004fda000780c0ff */
[----:B------:R-:W-:Y:S05]  /*2a720*/  @P0 BRA `(.L_x_5373) ;  /* 0x0000000000040947 */ /* 0x000fea0003800000 */
[----:B------:R-:W-:Y:S01]  /*2a730*/  BPT.TRAP 0x1 ;  /* 0x000000040000795c */ /* 0x000fe20000300000 */
.L_x_5373:
        /* <DEDUP_REMOVED lines=33> */
.L_x_5370:
[----:B------:R-:W-:Y:S05]  /*2a950*/  BSYNC B0 ;  /* 0x0000000000007941 */ /* 0x000fea0003800000 */
.L_x_5369:
        /* <DEDUP_REMOVED lines=9> */
.L_x_5323:
[----:B------:R-:W-:Y:S05]  /*2a9f0*/  BSYNC B6 ;  /* 0x0000000000067941 */ /* 0x000fea0003800000 */
.L_x_5321:
[----:B------:R-:W-:-:S03]  /*2aa00*/  UMOV UR4, 0xffffffff ;  /* 0xffffffff00047882 */ /* 0x000fc60000000000 */
[----:B------:R-:W-:Y:S05]  /*2aa10*/  BRA.DIV UR4, `(.L_x_5374) ;  /* 0x0000002604307947 */ /* 0x000fea000b800000 */
[----:B------:R2:W3:Y:S04]  /*2aa20*/  SHFL.IDX PT, R4, R16, RZ, 0x1f ;  /* 0x00001fff10047589 */ /* 0x0004e800000e0000 */
[----:B------:R-:W4:Y:S02]  /*2aa30*/  SHFL.IDX PT, R16, R16, 0x1, 0x1f ;  /* 0x00201f0010107f89 */ /* 0x000f2400000e0000 */
.L_x_5482:
[----:B0-----:R-:W0:Y:S01]  /*2aa40*/  S2R R7, SR_TID.X ;  /* 0x0000000000077919 */ /* 0x001e220000002100 */
        /* <DEDUP_REMOVED lines=12> */
.L_x_5376:
[----:B------:R-:W-:Y:S05]  /*2ab10*/  BSYNC B0 ;  /* 0x0000000000007941 */ /* 0x000fea0003800000 */
.L_x_5375:
        /* <DEDUP_REMOVED lines=23> */
.L_x_5490:
[----:B------:R-:W-:Y:S02]  /*2ac90*/  ULDC UR4, c[0x0][0xc10] ;  /* 0x0003040000047ab9 */ /* 0x000fe40000000800 */
[----:B------:R-:W-:-:S04]  /*2aca0*/  IMAD.U32 R5, RZ, RZ, UR4 ;  /* 0x00000004ff057e24 */ /* 0x000fc8000f8e00ff */
[----:B-1----:R-:W-:-:S04]  /*2acb0*/  IMAD R3, R14, R5, RZ ;  /* 0x000000050e037224 */ /* 0x002fc800078e02ff */
[----:B--2-4-:R-:W-:-:S05]  /*2acc0*/  IMAD.IADD R16, R16, 0x1, R3 ;  /* 0x0000000110107824 */ /* 0x014fca00078e0203 */
[----:B---3--:R-:W-:-:S13]  /*2acd0*/  ISETP.GT.AND P0, PT, R16, R4, PT ;  /* 0x000000041000720c */ /* 0x008fda0003f04270 */
[----:B------:R-:W-:Y:S05]  /*2ace0*/  @P0 BRA `(.L_x_5378) ;  /* 0x0000000000b40947 */ /* 0x000fea0003800000 */
[----:B------:R-:W1:Y:S02]  /*2acf0*/  LDC R0, c[0x0][0xc14] ;  /* 0x00030500ff007b82 */ /* 0x000e640000000800 */
.L_x_5383:
        /* <DEDUP_REMOVED lines=12> */
[----:B0-----:R-:W-:-:S05]  /*2adc0*/  IMAD.WIDE R2, R5, 0x4, R2 ;  /* 0x0000000405027825 */ /* 0x001fca00078e0202 */
[----:B------:R1:W5:Y:S02]  /*2add0*/  LDG.E R17, desc[UR60][R2.64] ;  /* 0x0000003c02117981 */ /* 0x000364000c1e1900 */
.L_x_5381:
[----:B------:R-:W-:Y:S05]  /*2ade0*/  BSYNC B0 ;  /* 0x0000000000007941 */ /* 0x000fea0003800000 */
.L_x_5380:
        /* <DEDUP_REMOVED lines=11> */
[----:B-1----:R-:W-:-:S05]  /*2aea0*/  IMAD.IADD R3, R13, 0x1, R14 ;  /* 0x000000010d037824 */ /* 0x002fca00078e020e */
        /* <DEDUP_REMOVED lines=11> */
.L_x_5498:
[----:B------:R-:W-:Y:S02]  /*2af60*/  ULDC UR4, c[0x0][0xc10] ;  /* 0x0003040000047ab9 */ /* 0x000fe40000000800 */
[----:B------:R-:W-:-:S04]  /*2af70*/  IMAD.U32 R5, RZ, RZ, UR4 ;  /* 0x00000004ff057e24 */ /* 0x000fc8000f8e00ff */
[----:B-1----:R-:W-:-:S04]  /*2af80*/  IMAD R3, R14, R5, RZ ;  /* 0x000000050e037224 */ /* 0x002fc800078e02ff */
[----:B------:R-:W-:-:S05]  /*2af90*/  IMAD.IADD R16, R3, 0x1, R16 ;  /* 0x0000000103107824 */ /* 0x000fca00078e0210 */
[----:B------:R-:W-:-:S13]  /*2afa0*/  ISETP.GT.AND P0, PT, R16, R4, PT ;  /* 0x000000041000720c */ /* 0x000fda0003f04270 */
[----:B------:R-:W-:Y:S05]  /*2afb0*/  @!P0 BRA `(.L_x_5383) ;  /* 0xfffffffc00508947 */ /* 0x000fea000383ffff */
.L_x_5378:
        /* <DEDUP_REMOVED lines=8> */
.L_x_5502:
[----:B------:R-:W-:Y:S01]  /*2b040*/  ISETP.NE.AND P0, PT, R3, RZ, PT ;  /* 0x000000ff0300720c */ /* 0x000fe20003f05270 */
[----:B------:R-:W-:-:S12]  /*2b050*/  IMAD.MOV.U32 R7, RZ, RZ, RZ ;  /* 0x000000ffff077224 */ /* 0x000fd800078e00ff */
[----:B------:R-:W-:Y:S05]  /*2b060*/  @!P0 BRA `(.L_x_5385) ;  /* 0x0000000000108947 */ /* 0x000fea0003800000 */
[----:B------:R-:W-:Y:S01]  /*2b070*/  UMOV UR4, 0xffffffff ;  /* 0xffffffff00047882 */ /* 0x000fe20000000000 */
[----:B------:R-:W-:Y:S02]  /*2b080*/  VIADD R12, R6, 0xffffffff ;  /* 0xffffffff060c7836 */ /* 0x000fe40000000000 */
[----:B------:R-:W-:Y:S05]  /*2b090*/  BRA.DIV UR4, `(.L_x_5386) ;  /* 0x0000002604c47947 */ /* 0x000fea000b800000 */
[----:B------:R3:W4:Y:S02]  /*2b0a0*/  SHFL.IDX PT, R7, R2, R12, 0x1f ;  /* 0x00001f0c02077589 */ /* 0x00072400000e0000 */
.L_x_5385:
        /* <DEDUP_REMOVED lines=67> */
.L_x_5379:
[----:B------:R-:W-:Y:S01]  /*2b4e0*/  UMOV UR4, URZ ;  /* 0x0000003f00047c82 */ /* 0x000fe20008000000 */
[----:B------:R-:W-:Y:S01]  /*2b4f0*/  UMOV UR5, URZ ;  /* 0x0000003f00057c82 */ /* 0x000fe20008000000 */
[----:B------:R-:W-:Y:S01]  /*2b500*/  ULDC UR6, c[0x0][0xc14] ;  /* 0x0003050000067ab9 */ /* 0x000fe20000000800 */
[----:B------:R-:W-:Y:S02]  /*2b510*/  IMAD.MOV.U32 R16, RZ, RZ, R4 ;  /* 0x000000ffff107224 */ /* 0x000fe400078e0004 */
[----:B------:R-:W-:Y:S02]  /*2b520*/  IMAD.U32 R17, RZ, RZ, UR4 ;  /* 0x00000004ff117e24 */ /* 0x000fe4000f8e00ff */
[----:B------:R-:W-:Y:S02]  /*2b530*/  IMAD.U32 R18, RZ, RZ, UR5 ;  /* 0x00000005ff127e24 */ /* 0x000fe4000f8e00ff */
[----:B------:R-:W-:-:S07]  /*2b540*/  IMAD.U32 R19, RZ, RZ, UR6 ;  /* 0x00000006ff137e24 */ /* 0x000fce000f8e00ff */
.L_x_5387:
        /* <DEDUP_REMOVED lines=12> */
.L_x_5298:
        /* <DEDUP_REMOVED lines=12> */
.L_x_5505:
[----:B------:R-:W-:Y:S05]  /*2b6d0*/  BSYNC B0 ;  /* 0x0000000000007941 */ /* 0x000fea0003800000 */
.L_x_5389:
[----:B------:R-:W-:-:S03]  /*2b6e0*/  UMOV UR4, 0xffffffff ;  /* 0xffffffff00047882 */ /* 0x000fc60000000000 */
[----:B------:R-:W-:Y:S05]  /*2b6f0*/  BRA.DIV UR4, `(.L_x_5391) ;  /* 0x0000002204687947 */ /* 0x000fea000b800000 */
[----:B------:R-:W2:Y:S02]  /*2b700*/  S2R R2, SR_TID.X ;  /* 0x0000000000027919 */ /* 0x000ea40000002100 */
[----:B--2---:R-:W-:-:S04]  /*2b710*/  SHF.R.U32.HI R2, RZ, 0x5, R2 ;  /* 0x00000005ff027819 */ /* 0x004fc80000011602 */
[----:B------:R-:W-:-:S05]  /*2b720*/  LOP3.LUT R2, R2, 0x3, RZ, 0xc0, !PT ;  /* 0x0000000302027812 */ /* 0x000fca00078ec0ff */
[----:B------:R2:W3:Y:S02]  /*2b730*/  SHFL.IDX PT, R14, R2, RZ, 0x1f ;  /* 0x00001fff020e7589 */ /* 0x0004e400000e0000 */
.L_x_5508:
[----:B---3--:R-:W-:-:S13]  /*2b740*/  ISETP.NE.AND P0, PT, R14, RZ, PT ;  /* 0x000000ff0e00720c */ /* 0x008fda0003f05270 */
[----:B------:R-:W-:Y:S05]  /*2b750*/  @P0 BRA `(.L_x_5054) ;  /* 0x00000000009c0947 */ /* 0x000fea0003800000 */
[----:B------:R-:W-:-:S03]  /*2b760*/  UMOV UR4, 0xffffffff ;  /* 0xffffffff00047882 */ /* 0x000fc60000000000 */
[----:B------:R-:W-:Y:S05]  /*2b770*/  BRA.DIV UR4, `(.L_x_5392) ;  /* 0x00000022047c7947 */ /* 0x000fea000b800000 */
[----:B------:R-:W-:-:S13]  /*2b780*/  ELECT P6, URZ, PT ;  /* 0x00000000003f782f */ /* 0x000fda00038c0000 */
.L_x_5511:
        /* <DEDUP_REMOVED lines=8> */
.L_x_5393:
        /* <DEDUP_REMOVED lines=14> */
.L_x_5512:
[----:B------:R-:W2:Y:S02]  /*2b8f0*/  SYNCS.PHASECHK.TRANS64.TRYWAIT P0, [R7+URZ], R2 ;  /* 0x00000002070075a7 */ /* 0x000ea4000800017f */
[----:B--2---:R-:W-:Y:S05]  /*2b900*/  @!P0 BRA `(.L_x_5395) ;  /* 0x00000020004c8947 */ /* 0x004fea0003800000 */
.L_x_5513:
[----:B------:R-:W-:Y:S05]  /*2b910*/  @!P2 BRA `(.L_x_5396) ;  /* 0x000000000004a947 */ /* 0x000fea0003800000 */
[----:B------:R-:W-:Y:S01]  /*2b920*/  BPT.TRAP 0x1 ;  /* 0x000000040000795c */ /* 0x000fe20000300000 */
.L_x_5396:
[----:B------:R-:W3:Y:S01]  /*2b930*/  LDL.LU R4, [R1] ;  /* 0x0000000001047983 */ /* 0x000ee20000300800 */
[----:B------:R-:W-:-:S04]  /*2b940*/  VIADD R0, R0, 0x36860 ;  /* 0x0003686000007836 */ /* 0x000fc80000000000 */
[----:B---3--:R-:W-:-:S04]  /*2b950*/  IMAD R4, R4, 0x8, R0 ;  /* 0x0000000804047824 */ /* 0x008fc800078e0200 */
[----:B------:R-:W3:Y:S02]  /*2b960*/  SYNCS.PHASECHK.TRANS64.TRYWAIT P0, [R4+URZ], R5 ;  /* 0x00000005040075a7 */ /* 0x000ee4000800017f */
[----:B---3--:R-:W-:Y:S05]  /*2b970*/  @!P0 BRA `(.L_x_5397) ;  /* 0x0000002000448947 */ /* 0x008fea0003800000 */
.L_x_5514:
[----:B------:R-:W-:-:S07]  /*2b980*/  IMAD R3, R3, 0x8, R0 ;  /* 0x0000000803037824 */ /* 0x000fce00078e0200 */
.L_x_5398:
[----:B----4-:R4:W0:Y:S02]  /*2b990*/  SYNCS.PHASECHK.TRANS64.TRYWAIT P0, [R3+URZ], R2 ;  /* 0x00000002030075a7 */ /* 0x010824000800017f */
[----:B0-----:R-:W-:Y:S05]  /*2b9a0*/  @!P0 NANOSLEEP.SYNCS 0x989680 ;  /* 0x009896800000895d */ /* 0x001fea0003900000 */
[----:B------:R-:W0:Y:S02]  /*2b9b0*/  @!P0 SYNCS.PHASECHK.TRANS64 P0, [R3+URZ], R2 ;  /* 0x00000002030085a7 */ /* 0x000e24000800007f */
[----:B0-----:R-:W-:Y:S05]  /*2b9c0*/  @!P0 BRA `(.L_x_5398) ;  /* 0xfffffffc00f08947 */ /* 0x001fea000383ffff */
.L_x_5054:
[----:B------:R-:W-:Y:S05]  /*2b9d0*/  BSYNC B7 ;  /* 0x0000000000077941 */ /* 0x000fea0003800000 */
.L_x_5051:
[----:B------:R-:W-:Y:S05]  /*2b9e0*/  EXIT ;  /* 0x000000000000794d */ /* 0x000fea0003800000 */
.L_x_5072:
[----:B0-----:R0:W1:Y:S02]  /*2b9f0*/  SYNCS.PHASECHK.TRANS64.TRYWAIT P5, [R98+URZ+0x36890], R99 ;  /* 0x03689063620075a7 */ /* 0x00106400080a017f */
[----:B-1----:R-:W-:Y:S05]  /*2ba00*/  @!P5 NANOSLEEP.SYNCS 0x989680 ;  /* 0x009896800000d95d */ /* 0x002fea0003900000 */
[----:B------:R-:W1:Y:S02]  /*2ba10*/  @!P5 SYNCS.PHASECHK.TRANS64 P5, [R98+URZ+0x36890], R99 ;  /* 0x036890636200d5a7 */ /* 0x000e6400080a007f */
[----:B-1----:R-:W-:Y:S05]  /*2ba20*/  @!P5 BRA `(.L_x_5072) ;  /* 0xfffffffc00f0d947 */ /* 0x002fea000383ffff */
[----:B------:R-:W-:Y:S05]  /*2ba30*/  BRA `(.L_x_5399) ;  /* 0xfffffd7c00b47947 */ /* 0x000fea000383ffff */
.L_x_5126:
[----:B-1----:R1:W3:Y:S02]  /*2ba40*/  SYNCS.PHASECHK.TRANS64.TRYWAIT P5, [R98+URZ+0x36890], R99 ;  /* 0x03689063620075a7 */ /* 0x0022e400080a017f */
[----:B---3--:R-:W-:Y:S05]  /*2ba50*/  @!P5 NANOSLEEP.SYNCS 0x989680 ;  /* 0x009896800000d95d */ /* 0x008fea0003900000 */
[----:B------:R-:W3:Y:S02]  /*2ba60*/  @!P5 SYNCS.PHASECHK.TRANS64 P5, [R98+URZ+0x36890], R99 ;  /* 0x036890636200d5a7 */ /* 0x000ee400080a007f */
[----:B---3--:R-:W-:Y:S05]  /*2ba70*/  @!P5 BRA `(.L_x_5126) ;  /* 0xfffffffc00f0d947 */ /* 0x008fea000383ffff */
[----:B------:R-:W-:Y:S05]  /*2ba80*/  BRA `(.L_x_5400) ;  /* 0xfffffdb400287947 */ /* 0x000fea000383ffff */
.L_x_5151:
[----:B-1----:R1:W2:Y:S02]  /*2ba90*/  SYNCS.PHASECHK.TRANS64.TRYWAIT P3, [R98+URZ+0x36890], R99 ;  /* 0x03689063620075a7 */ /* 0x0022a4000806017f */
[----:B--2---:R-:W-:Y:S05]  /*2baa0*/  @!P3 NANOSLEEP.SYNCS 0x989680 ;  /* 0x009896800000b95d */ /* 0x004fea0003900000 */
[----:B------:R-:W2:Y:S02]  /*2bab0*/  @!P3 SYNCS.PHASECHK.TRANS64 P3, [R98+URZ+0x36890], R99 ;  /* 0x036890636200b5a7 */ /* 0x000ea4000806007f */
[----:B--2---:R-:W-:Y:S05]  /*2bac0*/  @!P3 BRA `(.L_x_5151) ;  /* 0xfffffffc00f0b947 */ /* 0x004fea000383ffff */
[----:B------:R-:W-:Y:S05]  /*2bad0*/  BRA `(.L_x_5401) ;  /* 0xfffffde400c07947 */ /* 0x000fea000383ffff */
.L_x_5157:
[----:B0-----:R0:W1:Y:S02]  /*2bae0*/  SYNCS.PHASECHK.TRANS64.TRYWAIT P2, [R98+URZ+0x368b0], R99 ;  /* 0x0368b063620075a7 */ /* 0x001064000804017f */
[----:B-1----:R-:W-:Y:S05]  /*2baf0*/  @!P2 NANOSLEEP.SYNCS 0x989680 ;  /* 0x009896800000a95d */ /* 0x002fea0003900000 */
[----:B------:R-:W1:Y:S02]  /*2bb00*/  @!P2 SYNCS.PHASECHK.TRANS64 P2, [R98+URZ+0x368b0], R99 ;  /* 0x0368b0636200a5a7 */ /* 0x000e64000804007f */
[----:B-1----:R-:W-:Y:S05]  /*2bb10*/  @!P2 BRA `(.L_x_5157) ;  /* 0xfffffffc00f0a947 */ /* 0x002fea000383ffff */
[----:B------:R-:W-:Y:S05]  /*2bb20*/  BRA `(.L_x_5402) ;  /* 0xfffffde800d87947 */ /* 0x000fea000383ffff */
.L_x_5179:
        /* <DEDUP_REMOVED lines=8> */
.L_x_5404:
[----:B------:R-:W-:Y:S05]  /*2bbb0*/  BSYNC B1 ;  /* 0x0000000000017941 */ /* 0x000fea0003800000 */
.L_x_5403:
[----:B------:R-:W-:Y:S05]  /*2bbc0*/  BRA `(.L_x_5405) ;  /* 0xfffffe0800807947 */ /* 0x000fea000383ffff */
.L_x_5180:
        /* <DEDUP_REMOVED lines=8> */
.L_x_5407:
[----:B------:R-:W-:Y:S05]  /*2bc50*/  BSYNC B1 ;  /* 0x0000000000017941 */ /* 0x000fea0003800000 */
.L_x_5406:
[----:B------:R-:W-:Y:S05]  /*2bc60*/  BRA `(.L_x_5408) ;  /* 0xfffffe0800607947 */ /* 0x000fea000383ffff */
.L_x_5181:
        /* <DEDUP_REMOVED lines=8> */
.L_x_5410:
[----:B------:R-:W-:Y:S05]  /*2bcf0*/  BSYNC B1 ;  /* 0x0000000000017941 */ /* 0x000fea0003800000 */
.L_x_5409:
[----:B------:R-:W-:Y:S05]  /*2bd00*/  BRA `(.L_x_5411) ;  /* 0xfffffe0800407947 */ /* 0x000fea000383ffff */
.L_x_5182:
        /* <DEDUP_REMOVED lines=8> */
.L_x_5413:
[----:B------:R-:W-:Y:S05]  /*2bd90*/  BSYNC B1 ;  /* 0x0000000000017941 */ /* 0x000fea0003800000 */
.L_x_5412:
[----:B------:R-:W-:Y:S05]  /*2bda0*/  BRA `(.L_x_5414) ;  /* 0xfffffe0800207947 */ /* 0x000fea000383ffff */
.L_x_5183:
        /* <DEDUP_REMOVED lines=8> */
.L_x_5416:
[----:B------:R-:W-:Y:S05]  /*2be30*/  BSYNC B1 ;  /* 0x0000000000017941 */ /* 0x000fea0003800000 */
.L_x_5415:
[----:B------:R-:W-:Y:S05]  /*2be40*/  BRA `(.L_x_5417) ;  /* 0xfffffe0800007947 */ /* 0x000fea000383ffff */
.L_x_5184:
        /* <DEDUP_REMOVED lines=8> */
.L_x_5419:
[----:B------:R-:W-:Y:S05]  /*2bed0*/  BSYNC B1 ;  /* 0x0000000000017941 */ /* 0x000fea0003800000 */
.L_x_5418:
[----:B------:R-:W-:Y:S05]  /*2bee0*/  BRA `(.L_x_5420) ;  /* 0xfffffe0400e47947 */ /* 0x000fea000383ffff */
.L_x_5185:
        /* <DEDUP_REMOVED lines=8> */
.L_x_5422:
[----:B------:R-:W-:Y:S05]  /*2bf70*/  BSYNC B1 ;  /* 0x0000000000017941 */ /* 0x000fea0003800000 */
.L_x_5421:
[----:B------:R-:W-:Y:S05]  /*2bf80*/  BRA `(.L_x_5423) ;  /* 0xfffffe0400c87947 */ /* 0x000fea000383ffff */
.L_x_5186:
        /* <DEDUP_REMOVED lines=8> */
.L_x_5425:
[----:B------:R-:W-:Y:S05]  /*2c010*/  BSYNC B1 ;  /* 0x0000000000017941 */ /* 0x000fea0003800000 */
.L_x_5424:
[----:B------:R-:W-:Y:S05]  /*2c020*/  BRA `(.L_x_5426) ;  /* 0xfffffe0400ac7947 */ /* 0x000fea000383ffff */
.L_x_5188:
[----:B0-----:R0:W1:Y:S02]  /*2c030*/  SYNCS.PHASECHK.TRANS64.TRYWAIT P2, [R18+URZ+0x36800], R5 ;  /* 0x03680005120075a7 */ /* 0x001064000804017f */
[----:B-1----:R-:W-:Y:S05]  /*2c040*/  @!P2 NANOSLEEP.SYNCS 0x989680 ;  /* 0x009896800000a95d */ /* 0x002fea0003900000 */
[----:B------:R-:W1:Y:S02]  /*2c050*/  @!P2 SYNCS.PHASECHK.TRANS64 P2, [R18+URZ+0x36800], R5 ;  /* 0x036800051200a5a7 */ /* 0x000e64000804007f */
[----:B-1----:R-:W-:Y:S05]  /*2c060*/  @!P2 BRA `(.L_x_5188) ;  /* 0xfffffffc00f0a947 */ /* 0x002fea000383ffff */
[----:B------:R-:W-:Y:S05]  /*2c070*/  BRA `(.L_x_5427) ;  /* 0xfffffe0800247947 */ /* 0x000fea000383ffff */
.L_x_5216:
        /* <DEDUP_REMOVED lines=8> */
.L_x_5429:
[----:B------:R-:W-:Y:S05]  /*2c100*/  BSYNC B1 ;  /* 0x0000000000017941 */ /* 0x000fea0003800000 */
.L_x_5428:
[----:B------:R-:W-:Y:S05]  /*2c110*/  BRA `(.L_x_5430) ;  /* 0xfffffe3800847947 */ /* 0x000fea000383ffff */
.L_x_5217:
        /* <DEDUP_REMOVED lines=8> */
.L_x_5432:
[----:B------:R-:W-:Y:S05]  /*2c1a0*/  BSYNC B1 ;  /* 0x0000000000017941 */ /* 0x000fea0003800000 */
.L_x_5431:
[----:B------:R-:W-:Y:S05]  /*2c1b0*/  BRA `(.L_x_5433) ;  /* 0xfffffe3800647947 */ /* 0x000fea000383ffff */
.L_x_5218:
        /* <DEDUP_REMOVED lines=8> */
.L_x_5435:
[----:B------:R-:W-:Y:S05]  /*2c240*/  BSYNC B1 ;  /* 0x0000000000017941 */ /* 0x000fea0003800000 */
.L_x_5434:
[----:B------:R-:W-:Y:S05]  /*2c250*/  BRA `(.L_x_5436) ;  /* 0xfffffe3800447947 */ /* 0x000fea000383ffff */
.L_x_5219:
        /* <DEDUP_REMOVED lines=8> */
.L_x_5438:
[----:B------:R-:W-:Y:S05]  /*2c2e0*/  BSYNC B1 ;  /* 0x0000000000017941 */ /* 0x000fea0003800000 */
.L_x_5437:
[----:B------:R-:W-:Y:S05]  /*2c2f0*/  BRA `(.L_x_5439) ;  /* 0xfffffe3800247947 */ /* 0x000fea000383ffff */
.L_x_5220:
        /* <DEDUP_REMOVED lines=8> */
.L_x_5441:
[----:B------:R-:W-:Y:S05]  /*2c380*/  BSYNC B1 ;  /* 0x0000000000017941 */ /* 0x000fea0003800000 */
.L_x_5440:
[----:B------:R-:W-:Y:S05]  /*2c390*/  BRA `(.L_x_5442) ;  /* 0xfffffe3800047947 */ /* 0x000fea000383ffff */
.L_x_5221:
        /* <DEDUP_REMOVED lines=8> */
.L_x_5444:
[----:B------:R-:W-:Y:S05]  /*2c420*/  BSYNC B1 ;  /* 0x0000000000017941 */ /* 0x000fea0003800000 */
.L_x_5443:
[----:B------:R-:W-:Y:S05]  /*2c430*/  BRA `(.L_x_5445) ;  /* 0xfffffe3400e87947 */ /* 0x000fea000383ffff */
.L_x_5222:
        /* <DEDUP_REMOVED lines=8> */
.L_x_5447:
[----:B------:R-:W-:Y:S05]  /*2c4c0*/  BSYNC B1 ;  /* 0x0000000000017941 */ /* 0x000fea0003800000 */
.L_x_5446:
[----:B------:R-:W-:Y:S05]  /*2c4d0*/  BRA `(.L_x_5448) ;  /* 0xfffffe3400cc7947 */ /* 0x000fea000383ffff */
.L_x_5223:
        /* <DEDUP_REMOVED lines=8> */
.L_x_5450:
[----:B------:R-:W-:Y:S05]  /*2c560*/  BSYNC B1 ;  /* 0x0000000000017941 */ /* 0x000fea0003800000 */
.L_x_5449:
[----:B------:R-:W-:Y:S05]  /*2c570*/  BRA `(.L_x_5451) ;  /* 0xfffffe3400b07947 */ /* 0x000fea000383ffff */
.L_x_5225:
[----:B0-----:R0:W1:Y:S02]  /*2c580*/  SYNCS.PHASECHK.TRANS64.TRYWAIT P2, [R18+URZ+0x36800], R9 ;  /* 0x03680009120075a7 */ /* 0x001064000804017f */
[----:B-1----:R-:W-:Y:S05]  /*2c590*/  @!P2 NANOSLEEP.SYNCS 0x989680 ;  /* 0x009896800000a95d */ /* 0x002fea0003900000 */
[----:B------:R-:W1:Y:S02]  /*2c5a0*/  @!P2 SYNCS.PHASECHK.TRANS64 P2, [R18+URZ+0x36800], R9 ;  /* 0x036800091200a5a7 */ /* 0x000e64000804007f */
[----:B-1----:R-:W-:Y:S05]  /*2c5b0*/  @!P2 BRA `(.L_x_5225) ;  /* 0xfffffffc00f0a947 */ /* 0x002fea000383ffff */
[----:B------:R-:W-:Y:S05]  /*2c5c0*/  BRA `(.L_x_5452) ;  /* 0xfffffe3800307947 */ /* 0x000fea000383ffff */
.L_x_5239:
[----:B-1----:R1:W2:Y:S02]  /*2c5d0*/  SYNCS.PHASECHK.TRANS64.TRYWAIT P2, [R6+URZ+0x36830], R3 ;  /* 0x03683003060075a7 */ /* 0x0022a4000804017f */
[----:B--2---:R-:W-:Y:S05]  /*2c5e0*/  @!P2 NANOSLEEP.SYNCS 0x989680 ;  /* 0x009896800000a95d */ /* 0x004fea0003900000 */
[----:B------:R-:W2:Y:S02]  /*2c5f0*/  @!P2 SYNCS.PHASECHK.TRANS64 P2, [R6+URZ+0x36830], R3 ;  /* 0x036830030600a5a7 */ /* 0x000ea4000804007f */
[----:B--2---:R-:W-:Y:S05]  /*2c600*/  @!P2 BRA `(.L_x_5239) ;  /* 0xfffffffc00f0a947 */ /* 0x004fea000383ffff */
[----:B------:R-:W-:Y:S05]  /*2c610*/  BRA `(.L_x_5238) ;  /* 0xfffffe6000bc7947 */ /* 0x000fea000383ffff */
.L_x_5246:
[----:B-1----:R1:W2:Y:S02]  /*2c620*/  SYNCS.PHASECHK.TRANS64.TRYWAIT P2, [R13+URZ+0x36830], R4 ;  /* 0x036830040d0075a7 */ /* 0x0022a4000804017f */
[----:B--2---:R-:W-:Y:S05]  /*2c630*/  @!P2 NANOSLEEP.SYNCS 0x989680 ;  /* 0x009896800000a95d */ /* 0x004fea0003900000 */
[----:B------:R-:W2:Y:S02]  /*2c640*/  @!P2 SYNCS.PHASECHK.TRANS64 P2, [R13+URZ+0x36830], R4 ;  /* 0x036830040d00a5a7 */ /* 0x000ea4000804007f */
[----:B--2---:R-:W-:Y:S05]  /*2c650*/  @!P2 BRA `(.L_x_5246) ;  /* 0xfffffffc00f0a947 */ /* 0x004fea000383ffff */
[----:B------:R-:W-:Y:S05]  /*2c660*/  BRA `(.L_x_5245) ;  /* 0xfffffeb400ec7947 */ /* 0x000fea000383ffff */
.L_x_5251:
[----:B-1----:R1:W2:Y:S02]  /*2c670*/  SYNCS.PHASECHK.TRANS64.TRYWAIT P2, [R11+URZ+0x36850], R0 ;  /* 0x036850000b0075a7 */ /* 0x0022a4000804017f */
[----:B--2---:R-:W-:Y:S05]  /*2c680*/  @!P2 NANOSLEEP.SYNCS 0x989680 ;  /* 0x009896800000a95d */ /* 0x004fea0003900000 */
[----:B------:R-:W2:Y:S02]  /*2c690*/  @!P2 SYNCS.PHASECHK.TRANS64 P2, [R11+URZ+0x36850], R0 ;  /* 0x036850000b00a5a7 */ /* 0x000ea4000804007f */
[----:B--2---:R-:W-:Y:S05]  /*2c6a0*/  @!P2 BRA `(.L_x_5251) ;  /* 0xfffffffc00f0a947 */ /* 0x004fea000383ffff */
[----:B------:R-:W-:Y:S05]  /*2c6b0*/  BRA `(.L_x_5250) ;  /* 0xfffffeec00887947 */ /* 0x000fea000383ffff */
.L_x_5259:
[----:B-1----:R1:W2:Y:S02]  /*2c6c0*/  SYNCS.PHASECHK.TRANS64.TRYWAIT P2, [R4+URZ+0x36830], R5 ;  /* 0x03683005040075a7 */ /* 0x0022a4000804017f */
[----:B--2---:R-:W-:Y:S05]  /*2c6d0*/  @!P2 NANOSLEEP.SYNCS 0x989680 ;  /* 0x009896800000a95d */ /* 0x004fea0003900000 */
[----:B------:R-:W2:Y:S02]  /*2c6e0*/  @!P2 SYNCS.PHASECHK.TRANS64 P2, [R4+URZ+0x36830], R5 ;  /* 0x036830050400a5a7 */ /* 0x000ea4000804007f */
[----:B--2---:R-:W-:Y:S05]  /*2c6f0*/  @!P2 BRA `(.L_x_5259) ;  /* 0xfffffffc00f0a947 */ /* 0x004fea000383ffff */
[----:B------:R-:W-:Y:S05]  /*2c700*/  BRA `(.L_x_5258) ;  /* 0xffffff0c00207947 */ /* 0x000fea000383ffff */
.L_x_5264:
[----:B-1----:R1:W2:Y:S02]  /*2c710*/  SYNCS.PHASECHK.TRANS64.TRYWAIT P2, [R11+URZ+0x36850], R0 ;  /* 0x036850000b0075a7 */ /* 0x0022a4000804017f */
[----:B--2---:R-:W-:Y:S05]  /*2c720*/  @!P2 NANOSLEEP.SYNCS 0x989680 ;  /* 0x009896800000a95d */ /* 0x004fea0003900000 */
[----:B------:R-:W2:Y:S02]  /*2c730*/  @!P2 SYNCS.PHASECHK.TRANS64 P2, [R11+URZ+0x36850], R0 ;  /* 0x036850000b00a5a7 */ /* 0x000ea4000804007f */
[----:B--2---:R-:W-:Y:S05]  /*2c740*/  @!P2 BRA `(.L_x_5264) ;  /* 0xfffffffc00f0a947 */ /* 0x004fea000383ffff */
[----:B------:R-:W-:Y:S05]  /*2c750*/  BRA `(.L_x_5263) ;  /* 0xffffff4000bc7947 */ /* 0x000fea000383ffff */
.L_x_5270:
[----:B-1----:R1:W2:Y:S02]  /*2c760*/  SYNCS.PHASECHK.TRANS64.TRYWAIT P0, [R11+URZ+0x36850], R2 ;  /* 0x036850020b0075a7 */ /* 0x0022a4000800017f */
[----:B--2---:R-:W-:Y:S05]  /*2c770*/  @!P0 NANOSLEEP.SYNCS 0x989680 ;  /* 0x009896800000895d */ /* 0x004fea0003900000 */
[----:B------:R-:W2:Y:S02]  /*2c780*/  @!P0 SYNCS.PHASECHK.TRANS64 P0, [R11+URZ+0x36850], R2 ;  /* 0x036850020b0085a7 */ /* 0x000ea4000800007f */
[----:B--2---:R-:W-:Y:S05]  /*2c790*/  @!P0 BRA `(.L_x_5270) ;  /* 0xfffffffc00f08947 */ /* 0x004fea000383ffff */
[----:B------:R-:W-:Y:S05]  /*2c7a0*/  BRA `(.L_x_5269) ;  /* 0xffffff5c00b87947 */ /* 0x000fea000383ffff */
.L_x_5304:
        /* <DEDUP_REMOVED lines=11> */
.L_x_5454:
[----:B------:R-:W-:Y:S05]  /*2c860*/  BSYNC B1 ;  /* 0x0000000000017941 */ /* 0x000fea0003800000 */
.L_x_5453:
[----:B------:R-:W-:Y:S05]  /*2c870*/  BRA `(.L_x_5455) ;  /* 0xffffffa000987947 */ /* 0x000fea000383ffff */
.L_x_5305:
[----:B------:R-:W-:Y:S01]  /*2c880*/  BSSY B1, `(.L_x_5456) ;  /* 0x0000006000017945 */ /* 0x000fe20003800000 */
[----:B------:R-:W-:-:S07]  /*2c890*/  IMAD.MOV.U32 R15, RZ, RZ, -0x1 ;  /* 0xffffffffff0f7424 */ /* 0x000fce00078e00ff */
[----:B------:R-:W-:Y:S05]  /*2c8a0*/  WARPSYNC.COLLECTIVE R15, `(.L_x_5457) ;  /* 0x000000000f0c7348 */ /* 0x000fea0003c00000 */
[----:B------:R-:W-:Y:S02]  /*2c8b0*/  ELECT P6, UR62, PT ;  /* 0x00000000003e782f */ /* 0x000fe400038c0000 */
[----:B------:R-:W-:Y:S01]  /*2c8c0*/  MOV R14, UR62 ;  /* 0x0000003e000e7c02 */ /* 0x000fe20008000f00 */
[----:B------:R-:W-:Y:S10]  /*2c8d0*/  ENDCOLLECTIVE ;  /* 0x000000000000791b */ /* 0x000ff40003800000 */
.L_x_5457:
[----:B------:R-:W-:Y:S05]  /*2c8e0*/  BSYNC B1 ;  /* 0x0000000000017941 */ /* 0x000fea0003800000 */
.L_x_5456:
[----:B------:R-:W-:Y:S05]  /*2c8f0*/  BRA `(.L_x_5458) ;  /* 0xffffffa000847947 */ /* 0x000fea000383ffff */
.L_x_5307:
[----:B0-----:R0:W1:Y:S02]  /*2c900*/  SYNCS.PHASECHK.TRANS64.TRYWAIT P0, [R9+URZ+0x36820], R5 ;  /* 0x03682005090075a7 */ /* 0x001064000800017f */
[----:B-1----:R-:W-:Y:S05]  /*2c910*/  @!P0 NANOSLEEP.SYNCS 0x989680 ;  /* 0x009896800000895d */ /* 0x002fea0003900000 */
[----:B------:R-:W1:Y:S02]  /*2c920*/  @!P0 SYNCS.PHASECHK.TRANS64 P0, [R9+URZ+0x36820], R5 ;  /* 0x03682005090085a7 */ /* 0x000e64000800007f */
[----:B-1----:R-:W-:Y:S05]  /*2c930*/  @!P0 BRA `(.L_x_5307) ;  /* 0xfffffffc00f08947 */ /* 0x002fea000383ffff */
[----:B------:R-:W-:Y:S05]  /*2c940*/  BRA `(.L_x_5459) ;  /* 0xffffffa000a07947 */ /* 0x000fea000383ffff */
.L_x_5310:
[----:B0-----:R0:W1:Y:S02]  /*2c950*/  SYNCS.PHASECHK.TRANS64.TRYWAIT P0, [R5+URZ+0x368a0], R8 ;  /* 0x0368a008050075a7 */ /* 0x001064000800017f */
[----:B-1----:R-:W-:Y:S05]  /*2c960*/  @!P0 NANOSLEEP.SYNCS 0x989680 ;  /* 0x009896800000895d */ /* 0x002fea0003900000 */
[----:B------:R-:W1:Y:S02]  /*2c970*/  @!P0 SYNCS.PHASECHK.TRANS64 P0, [R5+URZ+0x368a0], R8 ;  /* 0x0368a008050085a7 */ /* 0x000e64000800007f */
[----:B-1----:R-:W-:Y:S05]  /*2c980*/  @!P0 BRA `(.L_x_5310) ;  /* 0xfffffffc00f08947 */ /* 0x002fea000383ffff */
[----:B------:R-:W-:Y:S05]  /*2c990*/  BRA `(.L_x_5460) ;  /* 0xffffffa000b07947 */ /* 0x000fea000383ffff */
.L_x_5312:
[----:B-1----:R1:W2:Y:S02]  /*2c9a0*/  SYNCS.PHASECHK.TRANS64.TRYWAIT P0, [R5+URZ+0x368c0], R8 ;  /* 0x0368c008050075a7 */ /* 0x0022a4000800017f */
[----:B--2---:R-:W-:Y:S05]  /*2c9b0*/  @!P0 NANOSLEEP.SYNCS 0x989680 ;  /* 0x009896800000895d */ /* 0x004fea0003900000 */
[----:B------:R-:W2:Y:S02]  /*2c9c0*/  @!P0 SYNCS.PHASECHK.TRANS64 P0, [R5+URZ+0x368c0], R8 ;  /* 0x0368c008050085a7 */ /* 0x000ea4000800007f */
[----:B--2---:R-:W-:Y:S05]  /*2c9d0*/  @!P0 BRA `(.L_x_5312) ;  /* 0xfffffffc00f08947 */ /* 0x004fea000383ffff */
[----:B------:R-:W-:Y:S05]  /*2c9e0*/  BRA `(.L_x_5461) ;  /* 0xffffffa4003c7947 */ /* 0x000fea000383ffff */
.L_x_5316:
[----:B0-----:R0:W1:Y:S02]  /*2c9f0*/  SYNCS.PHASECHK.TRANS64.TRYWAIT P0, [R6+URZ+0x368a0], R7 ;  /* 0x0368a007060075a7 */ /* 0x001064000800017f */
[----:B-1----:R-:W-:Y:S05]  /*2ca00*/  @!P0 NANOSLEEP.SYNCS 0x989680 ;  /* 0x009896800000895d */ /* 0x002fea0003900000 */
[----:B------:R-:W1:Y:S02]  /*2ca10*/  @!P0 SYNCS.PHASECHK.TRANS64 P0, [R6+URZ+0x368a0], R7 ;  /* 0x0368a007060085a7 */ /* 0x000e64000800007f */
[----:B-1----:R-:W-:Y:S05]  /*2ca20*/  @!P0 BRA `(.L_x_5316) ;  /* 0xfffffffc00f08947 */ /* 0x002fea000383ffff */
[----:B------:R-:W-:Y:S05]  /*2ca30*/  BRA `(.L_x_5462) ;  /* 0xffffffa800107947 */ /* 0x000fea000383ffff */
.L_x_5318:
[----:B-1----:R1:W2:Y:S02]  /*2ca40*/  SYNCS.PHASECHK.TRANS64.TRYWAIT P1, [R6+URZ+0x368c0], R7 ;  /* 0x0368c007060075a7 */ /* 0x0022a4000802017f */
[----:B--2---:R-:W-:Y:S05]  /*2ca50*/  @!P1 NANOSLEEP.SYNCS 0x989680 ;  /* 0x009896800000995d */ /* 0x004fea0003900000 */
[----:B------:R-:W2:Y:S02]  /*2ca60*/  @!P1 SYNCS.PHASECHK.TRANS64 P1, [R6+URZ+0x368c0], R7 ;  /* 0x0368c007060095a7 */ /* 0x000ea4000802007f */
[----:B--2---:R-:W-:Y:S05]  /*2ca70*/  @!P1 BRA `(.L_x_5318) ;  /* 0xfffffffc00f09947 */ /* 0x004fea000383ffff */
[----:B------:R-:W-:Y:S05]  /*2ca80*/  BRA `(.L_x_5463) ;  /* 0xffffffa800947947 */ /* 0x000fea000383ffff */
.L_x_5330:
        /* <DEDUP_REMOVED lines=11> */
.L_x_5465:
[----:B------:R-:W-:Y:S05]  /*2cb40*/  BSYNC B0 ;  /* 0x0000000000007941 */ /* 0x000fea0003800000 */
.L_x_5464:
[----:B------:R-:W-:Y:S05]  /*2cb50*/  BRA `(.L_x_5466) ;  /* 0xffffffb400a47947 */ /* 0x000fea000383ffff */
.L_x_5331:
[----:B------:R-:W-:Y:S01]  /*2cb60*/  BSSY B0, `(.L_x_5467) ;  /* 0x0000006000007945 */ /* 0x000fe20003800000 */
[----:B------:R-:W-:-:S07]  /*2cb70*/  IMAD.MOV.U32 R15, RZ, RZ, -0x1 ;  /* 0xffffffffff0f7424 */ /* 0x000fce00078e00ff */
[----:B------:R-:W-:Y:S05]  /*2cb80*/  WARPSYNC.COLLECTIVE R15, `(.L_x_5468) ;  /* 0x000000000f0c7348 */ /* 0x000fea0003c00000 */
[----:B------:R-:W-:Y:S02]  /*2cb90*/  ELECT P6, UR62, PT ;  /* 0x00000000003e782f */ /* 0x000fe400038c0000 */
[----:B------:R-:W-:Y:S01]  /*2cba0*/  MOV R14, UR62 ;  /* 0x0000003e000e7c02 */ /* 0x000fe20008000f00 */
[----:B------:R-:W-:Y:S10]  /*2cbb0*/  ENDCOLLECTIVE ;  /* 0x000000000000791b */ /* 0x000ff40003800000 */
.L_x_5468:
[----:B------:R-:W-:Y:S05]  /*2cbc0*/  BSYNC B0 ;  /* 0x0000000000007941 */ /* 0x000fea0003800000 */
.L_x_5467:
[----:B------:R-:W-:Y:S05]  /*2cbd0*/  BRA `(.L_x_5469) ;  /* 0xffffffb400947947 */ /* 0x000fea000383ffff */
.L_x_5334:
[----:B0-----:R0:W1:Y:S02]  /*2cbe0*/  SYNCS.PHASECHK.TRANS64.TRYWAIT P0, [R7+URZ+0x36840], R10 ;  /* 0x0368400a070075a7 */ /* 0x001064000800017f */
[----:B-1----:R-:W-:Y:S05]  /*2cbf0*/  @!P0 NANOSLEEP.SYNCS 0x989680 ;  /* 0x009896800000895d */ /* 0x002fea0003900000 */
[----:B------:R-:W1:Y:S02]  /*2cc00*/  @!P0 SYNCS.PHASECHK.TRANS64 P0, [R7+URZ+0x36840], R10 ;  /* 0x0368400a070085a7 */ /* 0x000e64000800007f */
[----:B-1----:R-:W-:Y:S05]  /*2cc10*/  @!P0 BRA `(.L_x_5334) ;  /* 0xfffffffc00f08947 */ /* 0x002fea000383ffff */
[----:B------:R-:W-:Y:S05]  /*2cc20*/  BRA `(.L_x_5470) ;  /* 0xffffffb400f87947 */ /* 0x000fea000383ffff */
.L_x_5337:
        /* <DEDUP_REMOVED lines=8> */
.L_x_5345:
[----:B0-----:R0:W1:Y:S02]  /*2ccb0*/  SYNCS.PHASECHK.TRANS64.TRYWAIT P0, [R8+URZ+0x36840], R9 ;  /* 0x03684009080075a7 */ /* 0x001064000800017f */
[----:B-1----:R-:W-:Y:S05]  /*2ccc0*/  @!P0 NANOSLEEP.SYNCS 0x989680 ;  /* 0x009896800000895d */ /* 0x002fea0003900000 */
[----:B------:R-:W1:Y:S02]  /*2ccd0*/  @!P0 SYNCS.PHASECHK.TRANS64 P0, [R8+URZ+0x36840], R9 ;  /* 0x03684009080085a7 */ /* 0x000e64000800007f */
[----:B-1----:R-:W-:Y:S05]  /*2cce0*/  @!P0 BRA `(.L_x_5345) ;  /* 0xfffffffc00f08947 */ /* 0x002fea000383ffff */
[----:B------:R-:W-:Y:S05]  /*2ccf0*/  BRA `(.L_x_5472) ;  /* 0xffffffbc00f87947 */ /* 0x000fea000383ffff */
.L_x_5347:
[----:B0-----:R0:W1:Y:S02]  /*2cd00*/  SYNCS.PHASECHK.TRANS64.TRYWAIT P0, [R8+URZ+0x36860], R9 ;  /* 0x03686009080075a7 */ /* 0x001064000800017f */
[----:B-1----:R-:W-:Y:S05]  /*2cd10*/  @!P0 NANOSLEEP.SYNCS 0x989680 ;  /* 0x009896800000895d */ /* 0x002fea0003900000 */
[----:B------:R-:W1:Y:S02]  /*2cd20*/  @!P0 SYNCS.PHASECHK.TRANS64 P0, [R8+URZ+0x36860], R9 ;  /* 0x03686009080085a7 */ /* 0x000e64000800007f */
[----:B-1----:R-:W-:Y:S05]  /*2cd30*/  @!P0 BRA `(.L_x_5347) ;  /* 0xfffffffc00f08947 */ /* 0x002fea000383ffff */
[----:B------:R-:W-:Y:S05]  /*2cd40*/  BRA `(.L_x_5473) ;  /* 0xffffffc000a47947 */ /* 0x000fea000383ffff */
.L_x_5353:
[----:B-1----:R1:W2:Y:S02]  /*2cd50*/  SYNCS.PHASECHK.TRANS64.TRYWAIT P0, [R2+URZ+0x36840], R3 ;  /* 0x03684003020075a7 */ /* 0x0022a4000800017f */
[----:B--2---:R-:W-:Y:S05]  /*2cd60*/  @!P0 NANOSLEEP.SYNCS 0x989680 ;  /* 0x009896800000895d */ /* 0x004fea0003900000 */
[----:B------:R-:W2:Y:S02]  /*2cd70*/  @!P0 SYNCS.PHASECHK.TRANS64 P0, [R2+URZ+0x36840], R3 ;  /* 0x03684003020085a7 */ /* 0x000ea4000800007f */
[----:B--2---:R-:W-:Y:S05]  /*2cd80*/  @!P0 BRA `(.L_x_5353) ;  /* 0xfffffffc00f08947 */ /* 0x004fea000383ffff */
[----:B------:R-:W-:Y:S05]  /*2cd90*/  BRA `(.L_x_5474) ;  /* 0xffffffc800107947 */ /* 0x000fea000383ffff */
.L_x_5355:
[----:B0-----:R0:W1:Y:S02]  /*2cda0*/  SYNCS.PHASECHK.TRANS64.TRYWAIT P0, [R2+URZ+0x36860], R3 ;  /* 0x03686003020075a7 */ /* 0x001064000800017f */
[----:B-1----:R-:W-:Y:S05]  /*2cdb0*/  @!P0 NANOSLEEP.SYNCS 0x989680 ;  /* 0x009896800000895d */ /* 0x002fea0003900000 */
[----:B------:R-:W1:Y:S02]  /*2cdc0*/  @!P0 SYNCS.PHASECHK.TRANS64 P0, [R2+URZ+0x36860], R3 ;  /* 0x03686003020085a7 */ /* 0x000e64000800007f */
[----:B-1----:R-:W-:Y:S05]  /*2cdd0*/  @!P0 BRA `(.L_x_5355) ;  /* 0xfffffffc00f08947 */ /* 0x002fea000383ffff */
[----:B------:R-:W-:Y:S05]  /*2cde0*/  BRA `(.L_x_5475) ;  /* 0xffffffc800bc7947 */ /* 0x000fea000383ffff */
.L_x_5361:
[----:B--2---:R2:W3:Y:S02]  /*2cdf0*/  SYNCS.PHASECHK.TRANS64.TRYWAIT P0, [R2+URZ+0x36840], R3 ;  /* 0x03684003020075a7 */ /* 0x0044e4000800017f */
[----:B---3--:R-:W-:Y:S05]  /*2ce00*/  @!P0 NANOSLEEP.SYNCS 0x989680 ;  /* 0x009896800000895d */ /* 0x008fea0003900000 */
[----:B------:R-:W3:Y:S02]  /*2ce10*/  @!P0 SYNCS.PHASECHK.TRANS64 P0, [R2+URZ+0x36840], R3 ;  /* 0x03684003020085a7 */ /* 0x000ee4000800007f */
[----:B---3--:R-:W-:Y:S05]  /*2ce20*/  @!P0 BRA `(.L_x_5361) ;  /* 0xfffffffc00f08947 */ /* 0x008fea000383ffff */
[----:B------:R-:W-:Y:S05]  /*2ce30*/  BRA `(.L_x_5476) ;  /* 0xffffffd000087947 */ /* 0x000fea000383ffff */
.L_x_5363:
[----:B0-----:R0:W1:Y:S02]  /*2ce40*/  SYNCS.PHASECHK.TRANS64.TRYWAIT P0, [R2+URZ+0x36860], R9 ;  /* 0x03686009020075a7 */ /* 0x001064000800017f */
[----:B-1----:R-:W-:Y:S05]  /*2ce50*/  @!P0 NANOSLEEP.SYNCS 0x989680 ;  /* 0x009896800000895d */ /* 0x002fea0003900000 */
[----:B------:R-:W1:Y:S02]  /*2ce60*/  @!P0 SYNCS.PHASECHK.TRANS64 P0, [R2+URZ+0x36860], R9 ;  /* 0x03686009020085a7 */ /* 0x000e64000800007f */
[----:B-1----:R-:W-:Y:S05]  /*2ce70*/  @!P0 BRA `(.L_x_5363) ;  /* 0xfffffffc00f08947 */ /* 0x002fea000383ffff */
[----:B------:R-:W-:Y:S05]  /*2ce80*/  BRA `(.L_x_5477) ;  /* 0xffffffd000b07947 */ /* 0x000fea000383ffff */
.L_x_5371:
[----:B-1----:R1:W2:Y:S02]  /*2ce90*/  SYNCS.PHASECHK.TRANS64.TRYWAIT P0, [R3+URZ+0x36860], R0 ;  /* 0x03686000030075a7 */ /* 0x0022a4000800017f */
[----:B--2---:R-:W-:Y:S05]  /*2cea0*/  @!P0 NANOSLEEP.SYNCS 0x989680 ;  /* 0x009896800000895d */ /* 0x004fea0003900000 */
[----:B------:R-:W2:Y:S02]  /*2ceb0*/  @!P0 SYNCS.PHASECHK.TRANS64 P0, [R3+URZ+0x36860], R0 ;  /* 0x03686000030085a7 */ /* 0x000ea4000800007f */
[----:B--2---:R-:W-:Y:S05]  /*2cec0*/  @!P0 BRA `(.L_x_5371) ;  /* 0xfffffffc00f08947 */ /* 0x004fea000383ffff */
[----:B------:R-:W-:Y:S05]  /*2ced0*/  BRA `(.L_x_5478) ;  /* 0xffffffd400e07947 */ /* 0x000fea000383ffff */
.L_x_5374:
        /* <DEDUP_REMOVED lines=8> */
.L_x_5480:
[----:B------:R-:W-:Y:S05]  /*2cf60*/  BSYNC B0 ;  /* 0x0000000000007941 */ /* 0x000fea0003800000 */
.L_x_5479:
        /* <DEDUP_REMOVED lines=8> */
.L_x_5481:
[----:B------:R-:W-:Y:S01]  /*2cff0*/  IMAD.MOV.U32 R16, RZ, RZ, R14 ;  /* 0x000000ffff107224 */ /* 0x000fe200078e000e */
[----:B------:R-:W-:Y:S06]  /*2d000*/  BRA `(.L_x_5482) ;  /* 0xffffffd8008c7947 */ /* 0x000fec000383ffff */
.L_x_5377:
        /* <DEDUP_REMOVED lines=8> */
.L_x_5484:
[----:B------:R-:W-:Y:S05]  /*2d090*/  BSYNC B0 ;  /* 0x0000000000007941 */ /* 0x000fea0003800000 */
.L_x_5483:
        /* <DEDUP_REMOVED lines=10> */
.L_x_5485:
        /* <DEDUP_REMOVED lines=8> */
.L_x_5486:
        /* <DEDUP_REMOVED lines=8> */
.L_x_5487:
        /* <DEDUP_REMOVED lines=8> */
.L_x_5488:
        /* <DEDUP_REMOVED lines=8> */
.L_x_5489:
[----:B------:R-:W-:Y:S05]  /*2d340*/  BRA `(.L_x_5490) ;  /* 0xffffffd800507947 */ /* 0x000fea000383ffff */
.L_x_5382:
        /* <DEDUP_REMOVED lines=8> */
.L_x_5492:
[----:B------:R-:W-:Y:S05]  /*2d3d0*/  BSYNC B0 ;  /* 0x0000000000007941 */ /* 0x000fea0003800000 */
.L_x_5491:
        /* <DEDUP_REMOVED lines=10> */
.L_x_5493:
        /* <DEDUP_REMOVED lines=8> */
.L_x_5494:
        /* <DEDUP_REMOVED lines=8> */
.L_x_5495:
        /* <DEDUP_REMOVED lines=8> */
.L_x_5496:
        /* <DEDUP_REMOVED lines=8> */
.L_x_5497:
[----:B------:R-:W-:Y:S05]  /*2d680*/  BRA `(.L_x_5498) ;  /* 0xffffffd800347947 */ /* 0x000fea000383ffff */
.L_x_5384:
[----:B------:R-:W-:Y:S01]  /*2d690*/  BSSY B0, `(.L_x_5499) ;  /* 0x0000006000007945 */ /* 0x000fe20003800000 */
[----:B------:R-:W-:Y:S01]  /*2d6a0*/  PLOP3.LUT P6, PT, P6, PT, PT, 0x8, 0x0 ;  /* 0x000000000000781c */ /* 0x000fe200037ce170 */
[----:B------:R-:W-:-:S12]  /*2d6b0*/  IMAD.MOV.U32 R15, RZ, RZ, -0x1 ;  /* 0xffffffffff0f7424 */ /* 0x000fd800078e00ff */
[----:B0-----:R-:W-:Y:S05]  /*2d6c0*/  WARPSYNC.COLLECTIVE R15, `(.L_x_5500) ;  /* 0x000000000f087348 */ /* 0x001fea0003c00000 */
[----:B------:R-:W-:Y:S01]  /*2d6d0*/  VOTE.ANY R14, PT, P6 ;  /* 0x00000000000e7806 */ /* 0x000fe200030e0100 */
[----:B0-----:R-:W-:Y:S06]  /*2d6e0*/  ENDCOLLECTIVE ;  /* 0x000000000000791b */ /* 0x001fec0003800000 */
.L_x_5500:
[----:B------:R-:W-:Y:S05]  /*2d6f0*/  BSYNC B0 ;  /* 0x0000000000007941 */ /* 0x000fea0003800000 */
.L_x_5499:
        /* <DEDUP_REMOVED lines=9> */
.L_x_5501:
[----:B------:R-:W-:Y:S01]  /*2d790*/  IMAD.MOV.U32 R17, RZ, RZ, R14 ;  /* 0x000000ffff117224 */ /* 0x000fe200078e000e */
[----:B------:R-:W-:Y:S06]  /*2d7a0*/  BRA `(.L_x_5502) ;  /* 0xffffffd800247947 */ /* 0x000fec000383ffff */
.L_x_5386:
[----:B------:R-:W-:Y:S01]  /*2d7b0*/  BSSY B0, `(.L_x_5503) ;  /* 0x0000007000007945 */ /* 0x000fe20003800000 */
[----:B------:R-:W-:Y:S02]  /*2d7c0*/  IMAD.MOV.U32 R13, RZ, RZ, R2 ;  /* 0x000000ffff0d7224 */ /* 0x000fe400078e0002 */
[----:B------:R-:W-:Y:S02]  /*2d7d0*/  IMAD.MOV.U32 R11, RZ, RZ, 0x1f ;  /* 0x0000001fff0b7424 */ /* 0x000fe400078e00ff */
[----:B------:R-:W-:-:S07]  /*2d7e0*/  IMAD.MOV.U32 R15, RZ, RZ, -0x1 ;  /* 0xffffffffff0f7424 */ /* 0x000fce00078e00ff */
[----:B012---:R-:W-:Y:S05]  /*2d7f0*/  WARPSYNC.COLLECTIVE R15, `(.L_x_5504) ;  /* 0x000000000f087348 */ /* 0x007fea0003c00000 */
[----:B------:R3:W4:Y:S02]  /*2d800*/  SHFL.IDX P6, R14, R13, R12, R11 ;  /* 0x0000000c0d0e7389 */ /* 0x00072400000c000b */
[----:B01234-:R-:W-:Y:S01]  /*2d810*/  ENDCOLLECTIVE ;  /* 0x000000000000791b */ /* 0x01ffe20003800000 */
.L_x_5504:
[----:B------:R-:W-:Y:S05]  /*2d820*/  BSYNC B0 ;  /* 0x0000000000007941 */ /* 0x000fea0003800000 */
.L_x_5503:
[----:B------:R-:W-:Y:S01]  /*2d830*/  IMAD.MOV.U32 R7, RZ, RZ, R14 ;  /* 0x000000ffff077224 */ /* 0x000fe200078e000e */
[----:B------:R-:W-:Y:S06]  /*2d840*/  BRA `(.L_x_5385) ;  /* 0xffffffd800187947 */ /* 0x000fec000383ffff */
.L_x_5390:
[----:B-1----:R1:W2:Y:S02]  /*2d850*/  SYNCS.PHASECHK.TRANS64.TRYWAIT P0, [R0+URZ+0x36820], R3 ;  /* 0x03682003000075a7 */ /* 0x0022a4000800017f */
[----:B--2---:R-:W-:Y:S05]  /*2d860*/  @!P0 NANOSLEEP.SYNCS 0x989680 ;  /* 0x009896800000895d */ /* 0x004fea0003900000 */
[----:B------:R-:W2:Y:S02]  /*2d870*/  @!P0 SYNCS.PHASECHK.TRANS64 P0, [R0+URZ+0x36820], R3 ;  /* 0x03682003000085a7 */ /* 0x000ea4000800007f */
[----:B--2---:R-:W-:Y:S05]  /*2d880*/  @!P0 BRA `(.L_x_5390) ;  /* 0xfffffffc00f08947 */ /* 0x004fea000383ffff */
[----:B------:R-:W-:Y:S05]  /*2d890*/  BRA `(.L_x_5505) ;  /* 0xffffffdc008c7947 */ /* 0x000fea000383ffff */
.L_x_5391:
        /* <DEDUP_REMOVED lines=11> */
.L_x_5507:
[----:B------:R-:W-:Y:S05]  /*2d950*/  BSYNC B0 ;  /* 0x0000000000007941 */ /* 0x000fea0003800000 */
.L_x_5506:
[----:B------:R-:W-:Y:S05]  /*2d960*/  BRA `(.L_x_5508) ;  /* 0xffffffdc00747947 */ /* 0x000fea000383ffff */
.L_x_5392:
[----:B------:R-:W-:Y:S01]  /*2d970*/  BSSY B0, `(.L_x_5509) ;  /* 0x0000006000007945 */ /* 0x000fe20003800000 */
[----:B------:R-:W-:-:S07]  /*2d980*/  IMAD.MOV.U32 R15, RZ, RZ, -0x1 ;  /* 0xffffffffff0f7424 */ /* 0x000fce00078e00ff */
[----:B012---:R-:W-:Y:S05]  /*2d990*/  WARPSYNC.COLLECTIVE R15, `(.L_x_5510) ;  /* 0x000000000f0c7348 */ /* 0x007fea0003c00000 */
[----:B------:R-:W-:Y:S02]  /*2d9a0*/  ELECT P6, UR62, PT ;  /* 0x00000000003e782f */ /* 0x000fe400038c0000 */
[----:B------:R-:W-:Y:S01]  /*2d9b0*/  MOV R14, UR62 ;  /* 0x0000003e000e7c02 */ /* 0x000fe20008000f00 */
[----:B012---:R-:W-:Y:S10]  /*2d9c0*/  ENDCOLLECTIVE ;  /* 0x000000000000791b */ /* 0x007ff40003800000 */
.L_x_5510:
[----:B------:R-:W-:Y:S05]  /*2d9d0*/  BSYNC B0 ;  /* 0x0000000000007941 */ /* 0x000fea0003800000 */
.L_x_5509:
[----:B------:R-:W-:Y:S05]  /*2d9e0*/  BRA `(.L_x_5511) ;  /* 0xffffffdc00687947 */ /* 0x000fea000383ffff */
.L_x_5394:
[----:B-1----:R1:W2:Y:S02]  /*2d9f0*/  SYNCS.PHASECHK.TRANS64.TRYWAIT P0, [R6+URZ], R5 ;  /* 0x00000005060075a7 */ /* 0x0022a4000800017f */
[----:B--2---:R-:W-:Y:S05]  /*2da00*/  @!P0 NANOSLEEP.SYNCS 0x989680 ;  /* 0x009896800000895d */ /* 0x004fea0003900000 */
[----:B------:R-:W2:Y:S02]  /*2da10*/  @!P0 SYNCS.PHASECHK.TRANS64 P0, [R6+URZ], R5 ;  /* 0x00000005060085a7 */ /* 0x000ea4000800007f */
[----:B--2---:R-:W-:Y:S05]  /*2da20*/  @!P0 BRA `(.L_x_5394) ;  /* 0xfffffffc00f08947 */ /* 0x004fea000383ffff */
[----:B------:R-:W-:Y:S05]  /*2da30*/  BRA `(.L_x_5512) ;  /* 0xffffffdc00ac7947 */ /* 0x000fea000383ffff */
.L_x_5395:
[----:B--2---:R2:W3:Y:S02]  /*2da40*/  SYNCS.PHASECHK.TRANS64.TRYWAIT P0, [R7+URZ], R2 ;  /* 0x00000002070075a7 */ /* 0x0044e4000800017f */
[----:B---3--:R-:W-:Y:S05]  /*2da50*/  @!P0 NANOSLEEP.SYNCS 0x989680 ;  /* 0x009896800000895d */ /* 0x008fea0003900000 */
[----:B------:R-:W3:Y:S02]  /*2da60*/  @!P0 SYNCS.PHASECHK.TRANS64 P0, [R7+URZ], R2 ;  /* 0x00000002070085a7 */ /* 0x000ee4000800007f */
[----:B---3--:R-:W-:Y:S05]  /*2da70*/  @!P0 BRA `(.L_x_5395) ;  /* 0xfffffffc00f08947 */ /* 0x008fea000383ffff */
[----:B------:R-:W-:Y:S05]  /*2da80*/  BRA `(.L_x_5513) ;  /* 0xffffffdc00a07947 */ /* 0x000fea000383ffff */
.L_x_5397:
[----:B---3--:R3:W4:Y:S02]  /*2da90*/  SYNCS.PHASECHK.TRANS64.TRYWAIT P0, [R4+URZ], R5 ;  /* 0x00000005040075a7 */ /* 0x008724000800017f */
[----:B----4-:R-:W-:Y:S05]  /*2daa0*/  @!P0 NANOSLEEP.SYNCS 0x989680 ;  /* 0x009896800000895d */ /* 0x010fea0003900000 */
[----:B------:R-:W4:Y:S02]  /*2dab0*/  @!P0 SYNCS.PHASECHK.TRANS64 P0, [R4+URZ], R5 ;  /* 0x00000005040085a7 */ /* 0x000f24000800007f */
[----:B----4-:R-:W-:Y:S05]  /*2dac0*/  @!P0 BRA `(.L_x_5397) ;  /* 0xfffffffc00f08947 */ /* 0x010fea000383ffff */
[----:B------:R-:W-:Y:S05]  /*2dad0*/  BRA `(.L_x_5514) ;  /* 0xffffffdc00a87947 */ /* 0x000fea000383ffff */
.L_x_5515:
        /* <DEDUP_REMOVED lines=10> */
.L_x_12768:


//--------------------- .text._ZN7cutlass13device_kernelIN5flash11enable_sm90INS1_16FlashAttnFwdSm90INS1_25CollectiveMainloopFwdSm90ILi2EN4cute5tupleIJNS5_1CILi1EEES8_S8_EEENS6_IJNS7_ILi128EEENS7_ILi176EEESA_EEELi128ENS_10bfloat16_tEfNS_4arch4Sm90ELb0ELb0ELb0ELb0ELb0ELb0ELb0ELb1ELb1ELb0ELb0ELb0EEENS1_21CollectiveEpilogueFwdINS6_IJSA_SA_SB_EEES9_SD_SF_Li256ELb0ELb0ELb0ELb0EEENS1_29StaticPersistentTileSchedulerILb0EEEEEEEEEvNT_6ParamsE --------------------------
	.section	.text._ZN7cutlass13device_kernelIN5flash11enable_sm90INS1_16FlashAttnFwdSm90INS1_25CollectiveMainloopFwdSm90ILi2EN4cute5tupleIJNS5_1CILi1EEES8_S8_EEENS6_IJNS7_ILi128EEENS7_ILi176EEESA_EEELi128ENS_10bfloat16_tEfNS_4arch4Sm90ELb0ELb0ELb0ELb0ELb0ELb0ELb0ELb1ELb1ELb0ELb0ELb0EEENS1_21CollectiveEpilogueFwdINS6_IJSA_SA_SB_EEES9_SD_SF_Li256ELb0ELb0ELb0ELb0EEENS1_29StaticPersistentTileSchedulerILb0EEEEEEEEEvNT_6ParamsE,"ax",@progbits
	.align	128
.text._ZN7cutlass13device_kernelIN5flash11enable_sm90INS1_16FlashAttnFwdSm90INS1_25CollectiveMainloopFwdSm90ILi2EN4cute5tupleIJNS5_1CILi1EEES8_S8_EEENS6_IJNS7_ILi128EEENS7_ILi176EEESA_EEELi128ENS_10bfloat16_tEfNS_4arch4Sm90ELb0ELb0ELb0ELb0ELb0ELb0ELb0ELb1ELb1ELb0ELb0ELb0EEENS1_21CollectiveEpilogueFwdINS6_IJSA_SA_SB_EEES9_SD_SF_Li256ELb0ELb0ELb0ELb0EEENS1_29StaticPersistentTileSchedulerILb0EEEEEEEEEvNT_6ParamsE:
        .type           _ZN7cutlass13device_kernelIN5flash11enable_sm90INS1_16FlashAttnFwdSm90INS1_25CollectiveMainloopFwdSm90ILi2EN4cute5tupleIJNS5_1CILi1EEES8_S8_EEENS6_IJNS7_ILi128EEENS7_ILi176EEESA_EEELi128ENS_10bfloat16_tEfNS_4arch4Sm90ELb0ELb0ELb0ELb0ELb0ELb0ELb0ELb1ELb1ELb0ELb0ELb0EEENS1_21CollectiveEpilogueFwdINS6_IJSA_SA_SB_EEES9_SD_SF_Li256ELb0ELb0ELb0ELb0EEENS1_29StaticPersistentTileSchedulerILb0EEEEEEEEEvNT_6ParamsE,@function
        .size           _ZN7cutlass13device_kernelIN5flash11enable_sm90INS1_16FlashAttnFwdSm90INS1_25CollectiveMainloopFwdSm90ILi2EN4cute5tupleIJNS5_1CILi1EEES8_S8_EEENS6_IJNS7_ILi128EEENS7_ILi176EEESA_EEELi128ENS_10bfloat16_tEfNS_4arch4Sm90ELb0ELb0ELb0ELb0ELb0ELb0ELb0ELb1ELb1ELb0ELb0ELb0EEENS1_21CollectiveEpilogueFwdINS6_IJSA_SA_SB_EEES9_SD_SF_Li256ELb0ELb0ELb0ELb0EEENS1_29StaticPersistentTileSchedulerILb0EEEEEEEEEvNT_6ParamsE,(.L_x_12769 - _ZN7cutlass13device_kernelIN5flash11enable_sm90INS1_16FlashAttnFwdSm90INS1_25CollectiveMainloopFwdSm90ILi2EN4cute5tupleIJNS5_1CILi1EEES8_S8_EEENS6_IJNS7_ILi128EEENS7_ILi176EEESA_EEELi128ENS_10bfloat16_tEfNS_4arch4Sm90ELb0ELb0ELb0ELb0ELb0ELb0ELb0ELb1ELb1ELb0ELb0ELb0EEENS1_21CollectiveEpilogueFwdINS6_IJSA_SA_SB_EEES9_SD_SF_Li256ELb0ELb0ELb0ELb0EEENS1_29StaticPersistentTileSchedulerILb0EEEEEEEEEvNT_6ParamsE)
        .other          _ZN7cutlass13device_kernelIN5flash11enable_sm90INS1_16FlashAttnFwdSm90INS1_25CollectiveMainloopFwdSm90ILi2EN4cute5tupleIJNS5_1CILi1EEES8_S8_EEENS6_IJNS7_ILi128EEENS7_ILi176EEESA_EEELi128ENS_10bfloat16_tEfNS_4arch4Sm90ELb0ELb0ELb0ELb0ELb0ELb0ELb0ELb1ELb1ELb0ELb0ELb0EEENS1_21CollectiveEpilogueFwdINS6_IJSA_SA_SB_EEES9_SD_SF_Li256ELb0ELb0ELb0ELb0EEENS1_29StaticPersistentTileSchedulerILb0EEEEEEEEEvNT_6ParamsE,@"STO_CUDA_ENTRY STV_DEFAULT"
_ZN7cutlass13device_kernelIN5flash11enable_sm90INS1_16FlashAttnFwdSm90INS1_25CollectiveMainloopFwdSm90ILi2EN4cute5tupleIJNS5_1CILi1EEES8_S8_EEENS6_IJNS7_ILi128EEENS7_ILi176EEESA_EEELi128ENS_10bfloat16_tEfNS_4arch4Sm90ELb0ELb0ELb0ELb0ELb0ELb0ELb0ELb1ELb1ELb0ELb0ELb0EEENS1_21CollectiveEpilogueFwdINS6_IJSA_SA_SB_EEES9_SD_SF_Li256ELb0ELb0ELb0ELb0EEENS1_29StaticPersistentTileSchedulerILb0EEEEEEEEEvNT_6ParamsE:
[----:B------:R-:W1:Y:S02]  /*0000*/  LDC R1, c[0x0][0x28] ;  /* 0x00000a00ff017b82 */ /* 0x000e640000000800 */
[----:B-1----:R-:W-:Y:S01]  /*0010*/  VIADD R1, R1, 0xffffffe0 ;  /* 0xffffffe001017836 */ /* 0x002fe20000000000 */
[----:B------:R-:W1:Y:S01]  /*0020*/  S2R R3, SR_TID.X ;  /* 0x0000000000037919 */ /* 0x000e620000002100 */
[----:B------:R-:W-:Y:S01]  /*0030*/  ELECT P0, URZ, PT ;  /* 0x00000000003f782f */ /* 0x000fe20003800000 */
[----:B------:R-:W-:Y:S01]  /*0040*/  BSSY B0, `(.L_x_5516) ;  /* 0x0000014000007945 */ /* 0x000fe20003800000 */
[--C-:B-1----:R-:W-:Y:S02]  /*0050*/  SHF.R.U32.HI R0, RZ, 0x5, R3.reuse ;  /* 0x00000005ff007819 */ /* 0x102fe40000011603 */
[----:B------:R-:W-:-:S03]  /*0060*/  SHF.R.U32.HI R4, RZ, 0x7, R3 ;  /* 0x00000007ff047819 */ /* 0x000fc60000011603 */
        /* <DEDUP_REMOVED lines=17> */
.L_x_5517:
[----:B------:R-:W-:Y:S05]  /*0180*/  BSYNC B0 ;  /* 0x0000000000007941 */ /* 0x000fea0003800000 */
.L_x_5516:
        /* <DEDUP_REMOVED lines=37> */
.L_x_5518:
        /* <DEDUP_REMOVED lines=22> */
.L_x_5519:
        /* <DEDUP_REMOVED lines=18> */
.L_x_5520:
        /* <DEDUP_REMOVED lines=22> */
.L_x_5521:
        /* <DEDUP_REMOVED lines=22> */
.L_x_5522:
        /* <DEDUP_REMOVED lines=8> */
.L_x_5524:
[----:B------:R-:W-:-:S08]  /*09a0*/  NOP ;  /* 0x0000000000007918 */ /* 0x000fd00000000000 */
[----:B------:R-:W2:Y:S02]  /*09b0*/  USETMAXREG.TRY_ALLOC.CTAPOOL UP0, 0xf0 ;  /* 0x000000f0000079c8 */ /* 0x000ea40008000600 */
[----:B--2---:R-:W-:-:S13]  /*09c0*/  PLOP3.LUT P0, PT, PT, PT, UP0, 0x80, 0x0 ;  /* 0x000000000000781c */ /* 0x004fda0003f0f008 */
[----:B------:R-:W-:Y:S05]  /*09d0*/  @!P0 BRA `(.L_x_5524) ;  /* 0xfffffffc00f08947 */ /* 0x000fea000383ffff */
[----:B------:R-:W-:Y:S01]  /*09e0*/  LOP3.LUT R0, R3, 0xffffff80, RZ, 0xc0, !PT ;  /* 0xffffff8003007812 */ /* 0x000fe200078ec0ff */
[----:B------:R-:W2:Y:S08]  /*09f0*/  S2UR UR7, SR_CTAID.X ;  /* 0x00000000000779c3 */ /* 0x000eb00000002500 */
[----:B------:R-:W-:Y:S06]  /*0a00*/  BAR.ARV 0x8, 0x120 ;  /* 0x0204800000007b1d */ /* 0x000fec0000002000 */
[----:B------:R-:W-:-:S02]  /*0a10*/  ISETP.NE.AND P0, PT, R0, 0x80, PT ;  /* 0x000000800000780c */ /* 0x000fc40003f05270 */
[----:B------:R-:W2:Y:S11]  /*0a20*/  LDC R0, c[0x0][0xda4] ;  /* 0x00036900ff007b82 */ /* 0x000eb60000000800 */
[----:B------:R-:W-:Y:S06]  /*0a30*/  @!P0 BAR.ARV 0x9, 0x100 ;  /* 0x0244000000008b1d */ /* 0x000fec0000002000 */
        /* <DEDUP_REMOVED lines=9> */
[----:B------:R-:W-:Y:S01]  /*0ad0*/  IMAD.U32 R19, RZ, RZ, UR7 ;  /* 0x00000007ff137e24 */ /* 0x000fe2000f8e00ff */
[----:B------:R-:W-:Y:S02]  /*0ae0*/  UMOV UR38, URZ ;  /* 0x0000003f00267c82 */ /* 0x000fe40008000000 */
[CC--:B------:R-:W-:Y:S01]  /*0af0*/  LEA.HI R5, R3.reuse, R0.reuse, RZ, 0x7 ;  /* 0x0000000003057211 */ /* 0x0c0fe200078f38ff */
[----:B------:R-:W3:Y:S01]  /*0b00*/  S2UR UR6, SR_SWINHI ;  /* 0x00000000000679c3 */ /* 0x000ee20000002f00 */
[----:B------:R-:W-:-:S02]  /*0b10*/  LEA.HI R6, R3, R0, RZ, 0x4 ;  /* 0x0000000003067211 */ /* 0x000fc400078f20ff */
[----:B------:R-:W-:Y:S02]  /*0b20*/  LOP3.LUT R23, R5, 0xffffff80, RZ, 0xc0, !PT ;  /* 0xffffff8005177812 */ /* 0x000fe400078ec0ff */
[----:B------:R-:W-:Y:S02]  /*0b30*/  SHF.R.S32.HI R7, RZ, 0x4, R6 ;  /* 0x00000004ff077819 */ /* 0x000fe40000011406 */
[----:B------:R-:W-:Y:S01]  /*0b40*/  LEA.HI R223, R3, R0, RZ, 0x5 ;  /* 0x0000000003df7211 */ /* 0x000fe200078f28ff */
[----:B------:R-:W-:Y:S01]  /*0b50*/  IMAD.IADD R23, R0, 0x1, -R23 ;  /* 0x0000000100177824 */ /* 0x000fe200078e0a17 */
[C---:B------:R-:W-:Y:S02]  /*0b60*/  LEA.HI R8, R6.reuse, R7, RZ, 0x1 ;  /* 0x0000000706087211 */ /* 0x040fe400078f08ff */
[----:B------:R-:W-:Y:S02]  /*0b70*/  LOP3.LUT R3, R6, 0x3fffff0, RZ, 0xc0, !PT ;  /* 0x03fffff006037812 */ /* 0x000fe400078ec0ff */
[----:B------:R-:W-:Y:S01]  /*0b80*/  LOP3.LUT R8, R8, 0x1ffffffe, RZ, 0xc0, !PT ;  /* 0x1ffffffe08087812 */ /* 0x000fe200078ec0ff */
[----:B-1----:R-:W-:Y:S01]  /*0b90*/  ULEA UR39, UR4, UR39, 0x18 ;  /* 0x0000002704277291 */ /* 0x002fe2000f8ec03f */
[----:B------:R-:W-:Y:S01]  /*0ba0*/  SHF.R.S32.HI R223, RZ, 0x5, R223 ;  /* 0x00000005ffdf7819 */ /* 0x000fe200000114df */
[----:B------:R-:W-:Y:S01]  /*0bb0*/  IMAD.IADD R0, R0, 0x1, -R3 ;  /* 0x0000000100007824 */ /* 0x000fe200078e0a03 */
[----:B------:R-:W-:Y:S01]  /*0bc0*/  SHF.R.S32.HI R222, RZ, 0x7, R5 ;  /* 0x00000007ffde7819 */ /* 0x000fe20000011405 */
[----:B------:R-:W-:-:S02]  /*0bd0*/  IMAD.IADD R8, R7, 0x1, -R8 ;  /* 0x0000000107087824 */ /* 0x000fc400078e0a08 */
[----:B------:R-:W-:Y:S01]  /*0be0*/  IMAD R3, R223, 0x10, R0 ;  /* 0x00000010df037824 */ /* 0x000fe200078e0200 */
[----:B------:R-:W-:Y:S01]  /*0bf0*/  LEA.HI R5, R5, R222, RZ, 0x1 ;  /* 0x000000de05057211 */ /* 0x000fe200078f08ff */
[----:B------:R-:W-:Y:S01]  /*0c00*/  UMOV UR4, UR39 ;  /* 0x0000002700047c82 */ /* 0x000fe20008000000 */
[----:B---3--:R-:W-:Y:S01]  /*0c10*/  UMOV UR5, UR6 ;  /* 0x0000000600057c82 */ /* 0x008fe20008000000 */
[----:B------:R-:W-:Y:S01]  /*0c20*/  IMAD R3, R3, 0x8, R8 ;  /* 0x0000000803037824 */ /* 0x000fe200078e0208 */
[----:B------:R-:W-:Y:S01]  /*0c30*/  LOP3.LUT R5, R5, 0x3fffffe, RZ, 0xc0, !PT ;  /* 0x03fffffe05057812 */ /* 0x000fe200078ec0ff */
[----:B------:R-:W-:Y:S02]  /*0c40*/  IMAD.U32 R16, RZ, RZ, UR4 ;  /* 0x00000004ff107e24 */ /* 0x000fe4000f8e00ff */
[----:B------:R-:W-:Y:S02]  /*0c50*/  IMAD.U32 R17, RZ, RZ, UR5 ;  /* 0x00000005ff117e24 */ /* 0x000fe4000f8e00ff */
[----:B------:R-:W-:-:S02]  /*0c60*/  IMAD.SHL.U32 R3, R3, 0x8, RZ ;  /* 0x0000000803037824 */ /* 0x000fc400078e00ff */
[----:B------:R-:W-:Y:S02]  /*0c70*/  IMAD.IADD R5, R222, 0x1, -R5 ;  /* 0x00000001de057824 */ /* 0x000fe400078e0a05 */
[----:B------:R-:W-:Y:S01]  /*0c80*/  IMAD.WIDE R16, R3, 0x2, R16 ;  /* 0x0000000203107825 */ /* 0x000fe200078e0210 */
[----:B--2---:R-:W-:Y:S02]  /*0c90*/  R2UR UR8, R2 ;  /* 0x00000000020872ca */ /* 0x004fe400000e0000 */
[----:B------:R-:W-:-:S04]  /*0ca0*/  SHF.R.S32.HI R2, RZ, 0x1f, R23 ;  /* 0x0000001fff027819 */ /* 0x000fc80000011417 */
[CC--:B------:R-:W-:Y:S02]  /*0cb0*/  LEA.HI R4, R2.reuse, R23.reuse, RZ, 0x2 ;  /* 0x0000001702047211 */ /* 0x0c0fe400078f10ff */
[----:B------:R-:W-:Y:S02]  /*0cc0*/  LEA.HI R2, R2, R23, RZ, 0x5 ;  /* 0x0000001702027211 */ /* 0x000fe400078f28ff */
[--C-:B------:R-:W-:Y:S02]  /*0cd0*/  SHF.R.S32.HI R6, RZ, 0x2, R4.reuse ;  /* 0x00000002ff067819 */ /* 0x100fe40000011404 */
[----:B------:R-:W-:Y:S01]  /*0ce0*/  SHF.R.S32.HI R9, RZ, 0x1f, R4 ;  /* 0x0000001fff097819 */ /* 0x000fe20000011404 */
[----:B------:R-:W-:Y:S01]  /*0cf0*/  ULOP3.LUT UR4, UR8, 0x1, URZ, 0xfc, !UPT ;  /* 0x0000000108047892 */ /* 0x000fe2000f8efc3f */
[----:B------:R-:W-:Y:S02]  /*0d00*/  LOP3.LUT R4, R4, 0x7ffffffc, RZ, 0xc0, !PT ;  /* 0x7ffffffc04047812 */ /* 0x000fe400078ec0ff */
[----:B------:R-:W-:-:S02]  /*0d10*/  LEA.HI R9, R9, R6, RZ, 0x3 ;  /* 0x0000000609097211 */ /* 0x000fc400078f18ff */
[----:B------:R-:W-:Y:S01]  /*0d20*/  SHF.R.S32.HI R2, RZ, 0x5, R2 ;  /* 0x00000005ff027819 */ /* 0x000fe20000011402 */
[----:B------:R-:W-:Y:S01]  /*0d30*/  IMAD.IADD R4, R23, 0x1, -R4 ;  /* 0x0000000117047824 */ /* 0x000fe200078e0a04 */
[----:B------:R-:W-:Y:S01]  /*0d40*/  LOP3.LUT R9, R9, 0xfffffff8, RZ, 0xc0, !PT ;  /* 0xfffffff809097812 */ /* 0x000fe200078ec0ff */
[----:B------:R-:W-:Y:S01]  /*0d50*/  IMAD.U32 R226, RZ, RZ, UR4 ;  /* 0x00000004ffe27e24 */ /* 0x000fe2000f8e00ff */
[----:B------:R-:W-:Y:S01]  /*0d60*/  UMOV UR4, URZ ;  /* 0x0000003f00047c82 */ /* 0x000fe20008000000 */
[----:B------:R-:W-:Y:S02]  /*0d70*/  IMAD R225, R4, R225, 0xb0 ;  /* 0x000000b004e17424 */ /* 0x000fe400078e02e1 */
[----:B------:R-:W-:Y:S02]  /*0d80*/  IMAD.IADD R9, R6, 0x1, -R9 ;  /* 0x0000000106097824 */ /* 0x000fe400078e0a09 */
[----:B------:R-:W-:Y:S02]  /*0d90*/  IMAD.U32 R22, RZ, RZ, UR4 ;  /* 0x00000004ff167e24 */ /* 0x000fe4000f8e00ff */
[----:B------:R-:W-:-:S04]  /*0da0*/  IMAD R2, R2, 0x10, R9 ;  /* 0x0000001002027824 */ /* 0x000fc800078e0209 */
[----:B------:R-:W-:-:S07]  /*0db0*/  IMAD R224, R5, 0x40, R2 ;  /* 0x0000004005e07824 */ /* 0x000fce00078e0202 */
.L_x_5547:
[----:B-1----:R-:W1:Y:S01]  /*0dc0*/  SHFL.IDX PT, R0, R222, RZ, 0x1f ;  /* 0x00001fffde007589 */ /* 0x002e6200000e0000 */
        /* <DEDUP_REMOVED lines=8> */
[----:B------:R-:W-:-:S02]  /*0e50*/  UISETP.NE.AND UP2, UPT, UR4, 0x1, UPT ;  /* 0x000000010400788c */ /* 0x000fc4000bf45270 */
[----:B------:R-:W-:Y:S02]  /*0e60*/  UIADD3 UR11, UR39, 0x16400, URZ ;  /* 0x00016400270b7890 */ /* 0x000fe4000fffe03f */
[----:B------:R-:W-:Y:S01]  /*0e70*/  USEL UR37, UR37, 0x1, UP0 ;  /* 0x0000000125257887 */ /* 0x000fe20008000000 */
[----:B------:R-:W-:Y:S01]  /*0e80*/  ULDC UR9, c[0x0][0x2e0] ;  /* 0x0000b80000097ab9 */ /* 0x000fe20000000800 */
[----:B------:R-:W-:Y:S01]  /*0e90*/  ULOP3.LUT UP0, URZ, UR11, 0x9f, URZ, 0xc0, !UPT ;  /* 0x0000009f0b3f7892 */ /* 0x000fe2000f80c03f */
[----:B------:R-:W-:Y:S01]  /*0ea0*/  @UP1 ULDC UR6, c[0x0][0xdac] ;  /* 0x00036b0000061ab9 */ /* 0x000fe20000000800 */
[----:B------:R-:W-:Y:S02]  /*0eb0*/  UIMAD UR37, UR37, UR9, URZ ;  /* 0x00000009252572a4 */ /* 0x000fe4000f8e023f */
[----:B------:R-:W-:Y:S01]  /*0ec0*/  UIMAD.WIDE.U32 UR6, UR12, UR6, URZ ;  /* 0x000000060c0672a5 */ /* 0x000fe2000f8e003f */
[----:B-1----:R-:W-:Y:S01]  /*0ed0*/  R2UR UR14, R0 ;  /* 0x00000000000e72ca */ /* 0x002fe200000e0000 */
[----:B------:R-:W-:Y:S01]  /*0ee0*/  @UP1 ULDC UR10, c[0x0][0xdb0] ;  /* 0x00036c00000a1ab9 */ /* 0x000fe20000000800 */
[----:B------:R-:W-:Y:S01]  /*0ef0*/  PLOP3.LUT P0, PT, PT, PT, UP0, 0x80, 0x0 ;  /* 0x000000000000781c */ /* 0x000fe20003f0f008 */
[----:B------:R-:W-:Y:S01]  /*0f00*/  UMOV UR13, UR12 ;  /* 0x0000000c000d7c82 */ /* 0x000fe20008000000 */
[----:B------:R-:W-:-:S06]  /*0f10*/  @UP1 USHF.R.U32.HI UR13, URZ, UR10, UR7 ;  /* 0x0000000a3f0d1299 */ /* 0x000fcc0008011607 */
[----:B------:R-:W-:Y:S01]  /*0f20*/  IMAD.U32 R221, RZ, RZ, UR13 ;  /* 0x0000000dffdd7e24 */ /* 0x000fe2000f8e00ff */
[----:B------:R-:W-:Y:S02]  /*0f30*/  UMOV UR36, UR13 ;  /* 0x0000000d00247c82 */ /* 0x000fe40008000000 */
[----:B------:R-:W-:Y:S02]  /*0f40*/  ULEA.HI UR4, UR14, UR14, URZ, 0x1 ;  /* 0x0000000e0e047291 */ /* 0x000fe4000f8f083f */
[----:B------:R-:W-:Y:S02]  /*0f50*/  IMAD.U32 R18, RZ, RZ, UR14 ;  /* 0x0000000eff127e24 */ /* 0x000fe4000f8e00ff */
        /* <DEDUP_REMOVED lines=31> */
.L_x_5525:
[----:B------:R-:W-:Y:S02]  /*1150*/  R2UR UR4, R22 ;  /* 0x00000000160472ca */ /* 0x000fe400000e0000 */
[----:B------:R-:W-:-:S11]  /*1160*/  R2UR UR5, R226 ;  /* 0x00000000e20572ca */ /* 0x000fd600000e0000 */
[----:B------:R-:W-:Y:S02]  /*1170*/  ULOP3.LUT UR4, UR4, 0x1, URZ, 0xc0, !UPT ;  /* 0x0000000104047892 */ /* 0x000fe4000f8ec03f */
[----:B------:R-:W-:-:S04]  /*1180*/  IMAD.U32 R2, RZ, RZ, UR5 ;  /* 0x00000005ff027e24 */ /* 0x000fc8000f8e00ff */
[----:B------:R-:W-:Y:S01]  /*1190*/  IMAD.U32 R0, RZ, RZ, UR4 ;  /* 0x00000004ff007e24 */ /* 0x000fe2000f8e00ff */
[----:B------:R-:W-:-:S04]  /*11a0*/  ISETP.NE.AND P0, PT, R2, 0x3, PT ;  /* 0x000000030200780c */ /* 0x000fc80003f05270 */
[----:B------:R-:W-:-:S04]  /*11b0*/  SHF.L.U32 R0, R0, 0x1f, RZ ;  /* 0x0000001f00007819 */ /* 0x000fc800000006ff */
[----:B------:R-:W1:Y:S02]  /*11c0*/  SYNCS.PHASECHK.TRANS64.TRYWAIT P1, [UR39+0x34800], R0 ;  /* 0x03480000ff0075a7 */ /* 0x000e640008020167 */
[----:B-1----:R-:W-:Y:S05]  /*11d0*/  @!P1 BRA `(.L_x_5526) ;  /* 0x000000e000589947 */ /* 0x002fea0003800000 */
.L_x_5604:
[----:B------:R-:W-:Y:S05]  /*11e0*/  @!P0 BRA `(.L_x_5527) ;  /* 0x0000000000048947 */ /* 0x000fea0003800000 */
[----:B------:R-:W-:Y:S01]  /*11f0*/  BPT.TRAP 0x1 ;  /* 0x000000040000795c */ /* 0x000fe20000300000 */
.L_x_5527:
[----:B------:R-:W-:Y:S02]  /*1200*/  IMAD.U32 R12, RZ, RZ, UR38 ;  /* 0x00000026ff0c7e24 */ /* 0x000fe4000f8e00ff */
[----:B-1----:R-:W-:-:S03]  /*1210*/  IMAD.U32 R3, RZ, RZ, UR61 ;  /* 0x0000003dff037e24 */ /* 0x002fc6000f8e00ff */
[----:B------:R-:W-:Y:S02]  /*1220*/  LEA R12, R12, UR39, 0x3 ;  /* 0x000000270c0c7c11 */ /* 0x000fe4000f8e18ff */
[----:B------:R-:W-:-:S04]  /*1230*/  SHF.L.U32 R3, R3, 0x1f, RZ ;  /* 0x0000001f03037819 */ /* 0x000fc800000006ff */
[----:B------:R1:W2:Y:S01]  /*1240*/  SYNCS.PHASECHK.TRANS64.TRYWAIT P2, [R12+URZ+0x34830], R3 ;  /* 0x034830030c0075a7 */ /* 0x0002a2000804017f */
[----:B------:R-:W-:Y:S05]  /*1250*/  @!P0 BRA `(.L_x_5528) ;  /* 0x0000000000048947 */ /* 0x000fea0003800000 */
[----:B------:R-:W-:Y:S01]  /*1260*/  BPT.TRAP 0x1 ;  /* 0x000000040000795c */ /* 0x000fe20000300000 */
.L_x_5528:
[----:B------:R-:W3:Y:S01]  /*1270*/  S2R R0, SR_TID.X ;  /* 0x0000000000007919 */ /* 0x000ee20000002100 */
[----:B------:R-:W-:Y:S01]  /*1280*/  IMAD.MOV.U32 R87, RZ, RZ, RZ ;  /* 0x000000ffff577224 */ /* 0x000fe200078e00ff */
[----:B---3--:R-:W-:-:S04]  /*1290*/  LOP3.LUT R0, R0, 0x7f, RZ, 0xc0, !PT ;  /* 0x0000007f00007812 */ /* 0x008fc800078ec0ff */
[----:B------:R-:W-:Y:S01]  /*12a0*/  ISETP.NE.AND P1, PT, R0, RZ, PT ;  /* 0x000000ff0000720c */ /* 0x000fe20003f25270 */
[----:B--2---:R-:W-:-:S12]  /*12b0*/  @P2 BRA `(.L_x_5529) ;  /* 0x0000000000082947 */ /* 0x004fd80003800000 */
[----:B------:R-:W2:Y:S02]  /*12c0*/  SYNCS.PHASECHK.TRANS64.TRYWAIT P2, [R12+URZ+0x34830], R3 ;  /* 0x034830030c0075a7 */ /* 0x000ea4000804017f */
[----:B--2---:R-:W-:Y:S05]  /*12d0*/  @!P2 BRA `(.L_x_5530) ;  /* 0x000000e00030a947 */ /* 0x004fea0003800000 */
.L_x_5529:
[----:B------:R-:W-:Y:S05]  /*12e0*/  WARPSYNC.ALL ;  /* 0x0000000000007948 */ /* 0x000fea0003800000 */
[----:B------:R-:W-:Y:S01]  /*12f0*/  UIADD3 UR4, UR39, 0x1e400, URZ ;  /* 0x0001e40027047890 */ /* 0x000fe2000fffe03f */
[----:B------:R-:W-:Y:S01]  /*1300*/  WARPGROUP.ARRIVE ;  /* 0x00000000000079c5 */ /* 0x000fe20000000000 */
[----:B------:R-:W-:Y:S01]  /*1310*/  ULOP3.LUT UR21, UR40, 0x10000, URZ, 0xfc, !UPT ;  /* 0x0001000028157892 */ /* 0x000fe2000f8efc3f */
[----:B------:R-:W-:Y:S01]  /*1320*/  VIADD R13, R225, UR37 ;  /* 0x00000025e10d7c36 */ /* 0x000fe20008000000 */
[----:B------:R-:W-:Y:S01]  /*1330*/  USHF.R.U32.HI UR4, URZ, 0x4, UR4 ;  /* 0x000000043f047899 */ /* 0x000fe20008011604 */
[----:B------:R-:W-:Y:S01]  /*1340*/  IMAD.U32 R10, RZ, RZ, UR60 ;  /* 0x0000003cff0a7e24 */ /* 0x000fe2000f8e00ff */
[----:B------:R-:W-:Y:S01]  /*1350*/  UMOV UR7, 0x40000040 ;  /* 0x4000004000077882 */ /* 0x000fe20000000000 */
[----:B------:R-:W-:Y:S01]  /*1360*/  UMOV UR15, 0x40000040 ;  /* 0x40000040000f7882 */ /* 0x000fe20000000000 */
[----:B------:R-:W-:Y:S01]  /*1370*/  ULOP3.LUT UR4, UR4, 0x3fff, URZ, 0xc0, !UPT ;  /* 0x00003fff04047892 */ /* 0x000fe2000f8ec03f */
[----:B------:R-:W-:Y:S01]  /*1380*/  IMAD R13, R10, -0xb0, R13 ;  /* 0xffffff500a0d7824 */ /* 0x000fe200078e020d */
[----:B------:R-:W-:Y:S01]  /*1390*/  UMOV UR11, 0x40000040 ;  /* 0x40000040000b7882 */ /* 0x000fe20000000000 */
[----:B------:R-:W-:Y:S01]  /*13a0*/  UMOV UR19, 0x40000040 ;  /* 0x4000004000137882 */ /* 0x000fe20000000000 */
[----:B------:R-:W-:Y:S01]  /*13b0*/  ULOP3.LUT UR5, UR4, 0x10000, URZ, 0xfc, !UPT ;  /* 0x0001000004057892 */ /* 0x000fe2000f8efc3f */
[----:B------:R-:W-:Y:S01]  /*13c0*/  P2R R21, PR, RZ, 0x2 ;  /* 0x00000002ff157803 */ /* 0x000fe20000000000 */
[----:B------:R-:W-:Y:S01]  /*13d0*/  UMOV UR27, 0x40000040 ;  /* 0x40000040001b7882 */ /* 0x000fe20000000000 */
[----:B------:R-:W-:Y:S01]  /*13e0*/  UMOV UR4, UR21 ;  /* 0x0000001500047c82 */ /* 0x000fe20008000000 */
[----:B------:R-:W-:Y:S01]  /*13f0*/  UIMAD UR20, UR38, 0xb00, UR5 ;  /* 0x00000b00261478a4 */ /* 0x000fe2000f8e0205 */
[----:B------:R-:W-:Y:S01]  /*1400*/  IMAD.U32 R8, RZ, RZ, UR4 ;  /* 0x00000004ff087e24 */ /* 0x000fe2000f8e00ff */
[----:B------:R-:W-:Y:S01]  /*1410*/  UMOV UR44, UR4 ;  /* 0x00000004002c7c82 */ /* 0x000fe20008000000 */
[----:B------:R-:W-:Y:S01]  /*1420*/  IMAD.U32 R0, RZ, RZ, UR5 ;  /* 0x00000005ff007e24 */ /* 0x000fe2000f8e00ff */
[----:B------:R-:W-:Y:S01]  /*1430*/  UMOV UR5, 0x40000040 ;  /* 0x4000004000057882 */ /* 0x000fe20000000000 */
[----:B------:R-:W-:Y:S01]  /*1440*/  UIADD3 UR14, UR20, 0x80, URZ ;  /* 0x00000080140e7890 */ /* 0x000fe2000fffe03f */
[----:B------:R-:W-:Y:S01]  /*1450*/  IMAD.U32 R9, RZ, RZ, UR5 ;  /* 0x00000005ff097e24 */ /* 0x000fe2000f8e00ff */
[----:B------:R-:W-:Y:S01]  /*1460*/  UMOV UR6, UR20 ;  /* 0x0000001400067c82 */ /* 0x000fe20008000000 */
[----:B------:R-:W-:Y:S01]  /*1470*/  UMOV UR45, UR5 ;  /* 0x00000005002d7c82 */ /* 0x000fe20008000000 */
[----:B------:R-:W-:Y:S01]  /*1480*/  HGMMA.64x16x16.F32.BF16 R112, gdesc[UR4], RZ, !UPT, gsb0 ;  /* 0x00200000047079f0 */ /* 0x000fe2000c0018ff */
[----:B------:R-:W-:Y:S01]  /*1490*/  UMOV UR12, UR44 ;  /* 0x0000002c000c7c82 */ /* 0x000fe20008000000 */
[----:B------:R-:W-:Y:S01]  /*14a0*/  UMOV UR13, UR45 ;  /* 0x0000002d000d7c82 */ /* 0x000fe20008000000 */
[----:B------:R-:W-:Y:S01]  /*14b0*/  UIADD3 UR6, UR20, 0x100, URZ ;  /* 0x0000010014067890 */ /* 0x000fe2000fffe03f */
[C---:B------:R-:W-:Y:S01]  /*14c0*/  ISETP.GT.AND P2, PT, R13.reuse, RZ, PT ;  /* 0x000000ff0d00720c */ /* 0x040fe20003f44270 */
[----:B------:R-:W-:Y:S01]  /*14d0*/  UMOV UR4, UR44 ;  /* 0x0000002c00047c82 */ /* 0x000fe20008000000 */
[----:B------:R-:W-:Y:S01]  /*14e0*/  UMOV UR5, UR45 ;  /* 0x0000002d00057c82 */ /* 0x000fe20008000000 */
[----:B------:R-:W-:Y:S01]  /*14f0*/  UMOV UR7, 0x40000040 ;  /* 0x4000004000077882 */ /* 0x000fe20000000000 */
[----:B------:R-:W-:Y:S01]  /*1500*/  UIADD3 UR10, UR20, 0x180, URZ ;  /* 0x00000180140a7890 */ /* 0x000fe2000fffe03f */
[C---:B------:R-:W-:Y:S01]  /*1510*/  ISETP.GT.AND P3, PT, R13.reuse, 0x1, PT ;  /* 0x000000010d00780c */ /* 0x040fe20003f64270 */
[----:B------:R-:W-:Y:S01]  /*1520*/  UMOV UR8, UR44 ;  /* 0x0000002c00087c82 */ /* 0x000fe20008000000 */
[----:B------:R-:W-:Y:S01]  /*1530*/  UMOV UR9, UR45 ;  /* 0x0000002d00097c82 */ /* 0x000fe20008000000 */
        /* <DEDUP_REMOVED lines=12> */
[----:B------:R-:W-:Y:S01]  /*1600*/  UMOV UR31, 0x40000040 ;  /* 0x40000040001f7882 */ /* 0x000fe20000000000 */
[----:B------:R-:W-:Y:S01]  /*1610*/  UIADD3 UR34, UR20, 0x400, URZ ;  /* 0x0000040014227890 */ /* 0x000fe2000fffe03f */
[C---:B------:R-:W-:Y:S01]  /*1620*/  ISETP.GT.AND P1, PT, R13.reuse, 0x89, PT ;  /* 0x000000890d00780c */ /* 0x040fe20003f24270 */
[----:B------:R-:W-:Y:S01]  /*1630*/  UMOV UR32, UR44 ;  /* 0x0000002c00207c82 */ /* 0x000fe20008000000 */
[----:B------:R-:W-:Y:S01]  /*1640*/  UMOV UR33, UR45 ;  /* 0x0000002d00217c82 */ /* 0x000fe20008000000 */
[----:B------:R-:W-:Y:S01]  /*1650*/  UMOV UR35, 0x40000040 ;  /* 0x4000004000237882 */ /* 0x000fe20000000000 */
[----:B------:R-:W-:Y:S01]  /*1660*/  UIADD3 UR42, UR20, 0x480, URZ ;  /* 0x00000480142a7890 */ /* 0x000fe2000fffe03f */
[----:B------:R-:W-:Y:S01]  /*1670*/  P2R R15, PR, RZ, 0x1 ;  /* 0x00000001ff0f7803 */ /* 0x000fe20000000000 */
[----:B------:R-:W-:Y:S01]  /*1680*/  UMOV UR40, UR44 ;  /* 0x0000002c00287c82 */ /* 0x000fe20008000000 */
[----:B------:R-:W-:Y:S01]  /*1690*/  UMOV UR41, UR45 ;  /* 0x0000002d00297c82 */ /* 0x000fe20008000000 */
[----:B------:R-:W-:Y:S01]  /*16a0*/  UMOV UR43, 0x40000040 ;  /* 0x40000040002b7882 */ /* 0x000fe20000000000 */
[----:B------:R-:W-:Y:S01]  /*16b0*/  UIADD3 UR22, UR21, 0x2, URZ ;  /* 0x0000000215167890 */ /* 0x000fe2000fffe03f */
[----:B------:R-:W-:Y:S01]  /*16c0*/  ISETP.GT.AND P0, PT, R13, 0x90, PT ;  /* 0x000000900d00780c */ /* 0x000fe20003f04270 */
[----:B------:R-:W-:Y:S01]  /*16d0*/  UIADD3 UR46, UR20, 0x682, URZ ;  /* 0x00000682142e7890 */ /* 0x000fe2000fffe03f */
[--C-:B------:R-:W-:Y:S01]  /*16e0*/  IMAD.MOV.U32 R85, RZ, RZ, R87.reuse ;  /* 0x000000ffff557224 */ /* 0x100fe200078e0057 */
[----:B------:R-:W-:Y:S01]  /*16f0*/  UMOV UR47, 0x40000040 ;  /* 0x40000040002f7882 */ /* 0x000fe20000000000 */
[----:B------:R-:W-:Y:S01]  /*1700*/  UIADD3 UR50, UR20, 0x684, URZ ;  /* 0x0000068414327890 */ /* 0x000fe2000fffe03f */
[--C-:B------:R-:W-:Y:S01]  /*1710*/  IMAD.MOV.U32 R83, RZ, RZ, R87.reuse ;  /* 0x000000ffff537224 */ /* 0x100fe200078e0057 */
[----:B------:R-:W-:Y:S01]  /*1720*/  UMOV UR51, 0x40000040 ;  /* 0x4000004000337882 */ /* 0x000fe20000000000 */
[----:B------:R-:W-:Y:S01]  /*1730*/  UISETP.GE.AND UP0, UPT, UR37, 0xb1, UPT ;  /* 0x000000b12500788c */ /* 0x000fe2000bf06270 */
        /* <DEDUP_REMOVED lines=30> */
[----:B------:R-:W-:Y:S01]  /*1920*/  IMAD.U32 R6, RZ, RZ, UR12 ;  /* 0x0000000cff067e24 */ /* 0x000fe2000f8e00ff */
[----:B------:R-:W-:Y:S01]  /*1930*/  UMOV UR8, UR44 ;  /* 0x0000002c00087c82 */ /* 0x000fe20008000000 */
[----:B------:R-:W-:Y:S01]  /*1940*/  IMAD.U32 R7, RZ, RZ, UR13 ;  /* 0x0000000dff077e24 */ /* 0x000fe2000f8e00ff */
[----:B------:R-:W-:Y:S01]  /*1950*/  UMOV UR9, UR45 ;  /* 0x0000002d00097c82 */ /* 0x000fe20008000000 */
[----:B------:R-:W-:Y:S01]  /*1960*/  UIADD3 UR22, UR21, 0x4, URZ ;  /* 0x0000000415167890 */ /* 0x000fe2000fffe03f */
        /* <DEDUP_REMOVED lines=163> */
[----:B-12---:R-:W-:Y:S01]  /*23a0*/  IMAD.U32 R3, RZ, RZ, UR13 ;  /* 0x0000000dff037e24 */ /* 0x006fe2000f8e00ff */
        /* <DEDUP_REMOVED lines=316> */
[----:B------:R-:W-:Y:S02]  /*3770*/  FSEL R112, R112, -INF , P2 ;  /* 0xff80000070707808 */ /* 0x000fe40001000000 */
[----:B------:R-:W-:Y:S02]  /*3780*/  FSEL R113, R113, -INF , P3 ;  /* 0xff80000071717808 */ /* 0x000fe40001800000 */
[----:B------:R-:W-:Y:S01]  /*3790*/  FSEL R116, R116, -INF , P4 ;  /* 0xff80000074747808 */ /* 0x000fe20002000000 */
[----:B------:R-:W-:Y:S01]  /*37a0*/  HGMMA.64x16x16.F32.BF16 R104, gdesc[UR16], R104, gsb0 ;  /* 0x00200000106879f0 */ /* 0x000fe20008001868 */
[----:B------:R-:W-:Y:S01]  /*37b0*/  UIADD3 UR18, UR20, 0x686, URZ ;  /* 0x0000068614127890 */ /* 0x000fe2000fffe03f */
[----:B------:R-:W-:Y:S01]  /*37c0*/  FMNMX.FTZ R11, R112, R113, !PT ;  /* 0x00000071700b7209 */ /* 0x000fe20007810000 */
[----:B------:R-:W-:Y:S01]  /*37d0*/  UMOV UR19, 0x40000040 ;  /* 0x4000004000137882 */ /* 0x000fe20000000000 */
[----:B------:R-:W-:-:S02]  /*37e0*/  FSEL R114, R114, -INF , P2 ;  /* 0xff80000072727808 */ /* 0x000fc40001000000 */
[----:B------:R-:W-:Y:S02]  /*37f0*/  FSEL R120, R117, -INF , P5 ;  /* 0xff80000075787808 */ /* 0x000fe40002800000 */
[----:B------:R-:W-:Y:S02]  /*3800*/  ISETP.GT.AND P2, PT, R13, 0x10, PT ;  /* 0x000000100d00780c */ /* 0x000fe40003f44270 */
[----:B------:R-:W-:Y:S02]  /*3810*/  FMNMX.FTZ R11, R116, R11, !PT ;  /* 0x0000000b740b7209 */ /* 0x000fe40007810000 */
[----:B------:R-:W-:Y:S02]  /*3820*/  FSEL R115, R115, -INF , P3 ;  /* 0xff80000073737808 */ /* 0x000fe40001800000 */
[----:B------:R-:W-:Y:S02]  /*3830*/  ISETP.GT.AND P3, PT, R13, 0x11, PT ;  /* 0x000000110d00780c */ /* 0x000fe40003f64270 */
[----:B------:R-:W-:-:S02]  /*3840*/  FMNMX.FTZ R11, R120, R11, !PT ;  /* 0x0000000b780b7209 */ /* 0x000fc40007810000 */
        /* <DEDUP_REMOVED lines=12> */
[----:B------:R-:W-:Y:S01]  /*3910*/  UMOV UR19, 0x40000040 ;  /* 0x4000004000137882 */ /* 0x000fe20000000000 */
[----:B------:R-:W-:Y:S02]  /*3920*/  FMNMX.FTZ R11, R122, R11, !PT ;  /* 0x0000000b7a0b7209 */ /* 0x000fe40007810000 */
[----:B------:R-:W-:Y:S02]  /*3930*/  FSEL R106, R106, -INF , P2 ;  /* 0xff8000006a6a7808 */ /* 0x000fe40001000000 */
[----:B------:R-:W-:-:S02]  /*3940*/  FSEL R124, R109, -INF , P5 ;  /* 0xff8000006d7c7808 */ /* 0x000fc40002800000 */
[----:B------:R-:W-:Y:S02]  /*3950*/  ISETP.GT.AND P2, PT, R13, 0x20, PT ;  /* 0x000000200d00780c */ /* 0x000fe40003f44270 */
[----:B------:R-:W-:Y:S02]  /*3960*/  FMNMX.FTZ R11, R108, R11, !PT ;  /* 0x0000000b6c0b7209 */ /* 0x000fe40007810000 */
[----:B------:R-:W-:Y:S02]  /*3970*/  FSEL R20, R107, -INF , P3 ;  /* 0xff8000006b147808 */ /* 0x000fe40001800000 */
        /* <DEDUP_REMOVED lines=15> */
[----:B------:R-:W-:Y:S02]  /*3a70*/  FMNMX.FTZ R11, R132, R11, !PT ;  /* 0x0000000b840b7209 */ /* 0x000fe40007810000 */
[----:B------:R-:W-:Y:S02]  /*3a80*/  FSEL R98, R98, -INF , P2 ;  /* 0xff80000062627808 */ /* 0x000fe40001000000 */
[----:B------:R-:W-:Y:S02]  /*3a90*/  FSEL R96, R101, -INF , P5 ;  /* 0xff80000065607808 */ /* 0x000fe40002800000 */
[----:B------:R-:W-:-:S02]  /*3aa0*/  ISETP.GT.AND P2, PT, R13, 0x30, PT ;  /* 0x000000300d00780c */ /* 0x000fc40003f44270 */
[----:B------:R-:W-:Y:S02]  /*3ab0*/  FMNMX.FTZ R11, R130, R11, !PT ;  /* 0x0000000b820b7209 */ /* 0x000fe40007810000 */
[----:B------:R-:W-:Y:S02]  /*3ac0*/  FSEL R82, R99, -INF , P3 ;  /* 0xff80000063527808 */ /* 0x000fe40001800000 */
[C---:B------:R-:W-:Y:S02]  /*3ad0*/  ISETP.GT.AND P3, PT, R13.reuse, 0x31, PT ;  /* 0x000000310d00780c */ /* 0x040fe40003f64270 */
[----:B------:R-:W-:Y:S02]  /*3ae0*/  FMNMX.FTZ R11, R96, R11, !PT ;  /* 0x0000000b600b7209 */ /* 0x000fe40007810000 */
        /* <DEDUP_REMOVED lines=13> */
[----:B------:R-:W-:-:S02]  /*3bc0*/  FMNMX.FTZ R11, R140, R11, !PT ;  /* 0x0000000b8c0b7209 */ /* 0x000fc40007810000 */
[----:B------:R-:W-:Y:S02]  /*3bd0*/  FSEL R90, R90, -INF , P2 ;  /* 0xff8000005a5a7808 */ /* 0x000fe40001000000 */
[----:B------:R-:W-:Y:S02]  /*3be0*/  FSEL R134, R93, -INF , P5 ;  /* 0xff8000005d867808 */ /* 0x000fe40002800000 */
[----:B------:R-:W-:Y:S02]  /*3bf0*/  ISETP.GT.AND P2, PT, R13, 0x40, PT ;  /* 0x000000400d00780c */ /* 0x000fe40003f44270 */
        /* <DEDUP_REMOVED lines=11> */
[----:B------:R-:W-:Y:S01]  /*3cb0*/  FSEL R152, R73, -INF , P3 ;  /* 0xff80000049987808 */ /* 0x000fe20001800000 */
[--C-:B------:R-:W-:Y:S01]  /*3cc0*/  IMAD.MOV.U32 R73, RZ, RZ, R87.reuse ;  /* 0x000000ffff497224 */ /* 0x100fe200078e0057 */
[----:B------:R-:W-:Y:S01]  /*3cd0*/  FMNMX.FTZ R11, R158, R11, !PT ;  /* 0x0000000b9e0b7209 */ /* 0x000fe20007810000 */
[----:B------:R-:W-:Y:S01]  /*3ce0*/  HGMMA.64x16x16.F32.BF16 R64, gdesc[UR16], R64, gsb0 ;  /* 0x00200000104079f0 */ /* 0x000fe20008001840 */
[----:B------:R-:W-:Y:S01]  /*3cf0*/  UIADD3 UR18, UR20, 0x886, URZ ;  /* 0x0000088614127890 */ /* 0x000fe2000fffe03f */
[----:B------:R-:W-:Y:S01]  /*3d00*/  FSEL R156, R76, -INF , P4 ;  /* 0xff8000004c9c7808 */ /* 0x000fe20002000000 */
[----:B------:R-:W-:Y:S01]  /*3d10*/  UMOV UR19, 0x40000040 ;  /* 0x4000004000137882 */ /* 0x000fe20000000000 */
[----:B------:R-:W-:Y:S02]  /*3d20*/  FMNMX.FTZ R11, R152, R11, !PT ;  /* 0x0000000b980b7209 */ /* 0x000fe40007810000 */
[----:B------:R-:W-:Y:S02]  /*3d30*/  FSEL R74, R74, -INF , P2 ;  /* 0xff8000004a4a7808 */ /* 0x000fe40001000000 */
[----:B------:R-:W-:Y:S01]  /*3d40*/  FSEL R148, R77, -INF , P5 ;  /* 0xff8000004d947808 */ /* 0x000fe20002800000 */
[----:B------:R-:W-:Y:S01]  /*3d50*/  IMAD.MOV.U32 R77, RZ, RZ, R87 ;  /* 0x000000ffff4d7224 */ /* 0x000fe200078e0057 */
[----:B------:R-:W-:-:S02]  /*3d60*/  ISETP.GT.AND P2, PT, R13, 0x50, PT ;  /* 0x000000500d00780c */ /* 0x000fc40003f44270 */
[----:B------:R-:W-:Y:S02]  /*3d70*/  FMNMX.FTZ R11, R156, R11, !PT ;  /* 0x0000000b9c0b7209 */ /* 0x000fe40007810000 */
[----:B------:R-:W-:Y:S01]  /*3d80*/  FSEL R72, R75, -INF , P3 ;  /* 0xff8000004b487808 */ /* 0x000fe20001800000 */
[----:B------:R-:W-:Y:S01]  /*3d90*/  IMAD.MOV.U32 R75, RZ, RZ, R87 ;  /* 0x000000ffff4b7224 */ /* 0x000fe200078e0057 */
[C---:B------:R-:W-:Y:S02]  /*3da0*/  ISETP.GT.AND P3, PT, R13.reuse, 0x51, PT ;  /* 0x000000510d00780c */ /* 0x040fe40003f64270 */
[----:B------:R-:W-:Y:S02]  /*3db0*/  FMNMX.FTZ R11, R148, R11, !PT ;  /* 0x0000000b940b7209 */ /* 0x000fe40007810000 */
[----:B------:R-:W-:Y:S02]  /*3dc0*/  FSEL R78, R78, -INF , P4 ;  /* 0xff8000004e4e7808 */ /* 0x000fe40002000000 */
[----:B------:R-:W-:-:S02]  /*3dd0*/  ISETP.GT.AND P4, PT, R13, 0x58, PT ;  /* 0x000000580d00780c */ /* 0x000fc40003f84270 */
[----:B------:R-:W-:Y:S01]  /*3de0*/  FSEL R76, R79, -INF , P5 ;  /* 0xff8000004f4c7808 */ /* 0x000fe20002800000 */
[----:B------:R-:W-:Y:S01]  /*3df0*/  IMAD.MOV.U32 R79, RZ, RZ, R87 ;  /* 0x000000ffff4f7224 */ /* 0x000fe200078e0057 */
        /* <DEDUP_REMOVED lines=12> */
[----:B------:R-:W-:Y:S01]  /*3ec0*/  FSEL R160, R69, -INF , P5 ;  /* 0xff80000045a07808 */ /* 0x000fe20002800000 */
[--C-:B------:R-:W-:Y:S01]  /*3ed0*/  IMAD.MOV.U32 R69, RZ, RZ, R87.reuse ;  /* 0x000000ffff457224 */ /* 0x100fe200078e0057 */
[----:B------:R-:W-:Y:S02]  /*3ee0*/  ISETP.GT.AND P2, PT, R13, 0x60, PT ;  /* 0x000000600d00780c */ /* 0x000fe40003f44270 */
[----:B------:R-:W-:Y:S02]  /*3ef0*/  FMNMX.FTZ R11, R166, R11, !PT ;  /* 0x0000000ba60b7209 */ /* 0x000fe40007810000 */
[----:B------:R-:W-:Y:S01]  /*3f00*/  FSEL R68, R71, -INF , P5 ;  /* 0xff80000047447808 */ /* 0x000fe20002800000 */
[----:B------:R-:W-:Y:S01]  /*3f10*/  IMAD.MOV.U32 R71, RZ, RZ, R87 ;  /* 0x000000ffff477224 */ /* 0x000fe200078e0057 */
[----:B------:R-:W-:-:S02]  /*3f20*/  FMNMX.FTZ R11, R160, R11, !PT ;  /* 0x0000000ba00b7209 */ /* 0x000fc40007810000 */
[C---:B------:R-:W-:Y:S02]  /*3f30*/  ISETP.GT.AND P5, PT, R13.reuse, 0x68, PT ;  /* 0x000000680d00780c */ /* 0x040fe40003fa4270 */
        /* <DEDUP_REMOVED lines=15> */
[----:B------:R-:W-:-:S02]  /*4030*/  FMNMX.FTZ R11, R150, R11, !PT ;  /* 0x0000000b960b7209 */ /* 0x000fc40007810000 */
[----:B------:R-:W-:Y:S02]  /*4040*/  FSEL R58, R58, -INF , P2 ;  /* 0xff8000003a3a7808 */ /* 0x000fe40001000000 */
[C---:B------:R-:W-:Y:S02]  /*4050*/  ISETP.GT.AND P2, PT, R13.reuse, 0x71, PT ;  /* 0x000000710d00780c */ /* 0x040fe40003f44270 */
[----:B------:R-:W-:Y:S02]  /*4060*/  FMNMX.FTZ R11, R144, R11, !PT ;  /* 0x0000000b900b7209 */ /* 0x000fe40007810000 */
[----:B------:R-:W-:Y:S02]  /*4070*/  FSEL R62, R62, -INF , P5 ;  /* 0xff8000003e3e7808 */ /* 0x000fe40002800000 */
[----:B------:R-:W-:Y:S01]  /*4080*/  ISETP.GT.AND P5, PT, R13, 0x79, PT ;  /* 0x000000790d00780c */ /* 0x000fe20003fa4270 */
[----:B------:R-:W-:Y:S02]  /*4090*/  WARPGROUP.DEPBAR.LE gsb0, 0x0 ;  /* 0x00008000000079c5 */ /* 0x000fe40000010000 */
[----:B------:R-:W-:Y:S01]  /*40a0*/  WARPGROUP.ARRIVE ;  /* 0x00000000000079c5 */ /* 0x000fe20000000000 */
[----:B------:R-:W-:-:S02]  /*40b0*/  FSEL R100, R48, -INF , P3 ;  /* 0xff80000030647808 */ /* 0x000fc40001800000 */
[----:B------:R-:W-:Y:S02]  /*40c0*/  FSEL R48, R59, -INF , P6 ;  /* 0xff8000003b307808 */ /* 0x000fe40003000000 */
[----:B------:R-:W-:Y:S01]  /*40d0*/  ISETP.GT.AND P6, PT, R13, 0x78, PT ;  /* 0x000000780d00780c */ /* 0x000fe20003fc4270 */
[----:B------:R-:W-:Y:S01]  /*40e0*/  HGMMA.64x16x16.F32.BF16 R40, gdesc[UR16], R40, gsb0 ;  /* 0x00200000102879f0 */ /* 0x000fe20008001828 */
[----:B------:R-:W-:Y:S01]  /*40f0*/  UMOV UR18, UR6 ;  /* 0x0000000600127c82 */ /* 0x000fe20008000000 */
[----:B------:R-:W-:Y:S01]  /*4100*/  UMOV UR19, 0x40000040 ;  /* 0x4000004000137882 */ /* 0x000fe20000000000 */
[----:B------:R-:W-:Y:S01]  /*4110*/  FSEL R60, R49, -INF , P2 ;  /* 0xff800000313c7808 */ /* 0x000fe20001000000 */
[----:B------:R-:W-:Y:S01]  /*4120*/  ULDC UR6, c[0x0][0x988] ;  /* 0x0002620000067ab9 */ /* 0x000fe20000000800 */
[----:B------:R-:W-:Y:S02]  /*4130*/  FMNMX.FTZ R11, R100, R11, !PT ;  /* 0x0000000b640b7209 */ /* 0x000fe40007810000 */
[----:B------:R-:W-:-:S02]  /*4140*/  FSEL R56, R52, -INF , P6 ;  /* 0xff80000034387808 */ /* 0x000fc40003000000 */
[----:B------:R-:W-:Y:S02]  /*4150*/  FMNMX.FTZ R11, R60, R11, !PT ;  /* 0x0000000b3c0b7209 */ /* 0x000fe40007810000 */
[----:B------:R-:W-:Y:S02]  /*4160*/  FSEL R52, R63, -INF , P4 ;  /* 0xff8000003f347808 */ /* 0x000fe40002000000 */
[----:B------:R-:W-:Y:S02]  /*4170*/  ISETP.GT.AND P4, PT, R13, 0x80, PT ;  /* 0x000000800d00780c */ /* 0x000fe40003f84270 */
[----:B------:R-:W-:Y:S02]  /*4180*/  FSEL R88, R53, -INF , P5 ;  /* 0xff80000035587808 */ /* 0x000fe40002800000 */
[----:B------:R-:W-:Y:S02]  /*4190*/  FMNMX.FTZ R11, R56, R11, !PT ;  /* 0x0000000b380b7209 */ /* 0x000fe40007810000 */
[----:B------:R-:W-:-:S02]  /*41a0*/  FSEL R50, R50, -INF , P3 ;  /* 0xff80000032327808 */ /* 0x000fc40001800000 */
        /* <DEDUP_REMOVED lines=17> */
[----:B------:R-:W-:Y:S02]  /*42c0*/  FMNMX.FTZ R11, R146, R11, !PT ;  /* 0x0000000b920b7209 */ /* 0x000fe40007810000 */
[C---:B------:R-:W-:Y:S02]  /*42d0*/  ISETP.GT.AND P1, PT, R13.reuse, 0x91, PT ;  /* 0x000000910d00780c */ /* 0x040fe40003f24270 */
[----:B------:R-:W-:Y:S02]  /*42e0*/  FMNMX.FTZ R11, R162, R11, !PT ;  /* 0x0000000ba20b7209 */ /* 0x000fe40007810000 */
[----:B------:R-:W-:Y:S02]  /*42f0*/  FSEL R46, R46, -INF , P2 ;  /* 0xff8000002e2e7808 */ /* 0x000fe40001000000 */
[----:B------:R-:W-:-:S02]  /*4300*/  ISETP.GT.AND P2, PT, R13, 0x99, PT ;  /* 0x000000990d00780c */ /* 0x000fc40003f44270 */
[----:B------:R-:W-:Y:S02]  /*4310*/  FSEL R42, R42, -INF , P4 ;  /* 0xff8000002a2a7808 */ /* 0x000fe40002000000 */
[----:B------:R-:W-:Y:S02]  /*4320*/  ISETP.GT.AND P4, PT, R13, 0xa1, PT ;  /* 0x000000a10d00780c */ /* 0x000fe40003f84270 */
[----:B------:R-:W-:Y:S02]  /*4330*/  FSEL R44, R55, -INF , P5 ;  /* 0xff800000372c7808 */ /* 0x000fe40002800000 */
[----:B------:R-:W-:Y:S01]  /*4340*/  ISETP.GT.AND P5, PT, R13, 0xa8, PT ;  /* 0x000000a80d00780c */ /* 0x000fe20003fa4270 */
[----:B------:R-:W-:Y:S02]  /*4350*/  WARPGROUP.DEPBAR.LE gsb0, 0x0 ;  /* 0x00008000000079c5 */ /* 0x000fe40000010000 */
[----:B------:R-:W-:Y:S01]  /*4360*/  WARPGROUP.ARRIVE ;  /* 0x00000000000079c5 */ /* 0x000fe20000000000 */
[----:B------:R-:W-:-:S02]  /*4370*/  FSEL R170, R32, -INF , P0 ;  /* 0xff80000020aa7808 */ /* 0x000fc40000000000 */
[----:B------:R-:W-:Y:S02]  /*4380*/  ISETP.GT.AND P0, PT, R13, 0x98, PT ;  /* 0x000000980d00780c */ /* 0x000fe40003f04270 */
[----:B------:R-:W-:Y:S01]  /*4390*/  FSEL R174, R33, -INF , P1 ;  /* 0xff80000021ae7808 */ /* 0x000fe20000800000 */
[----:B------:R-:W-:Y:S01]  /*43a0*/  HGMMA.64x16x16.F32.BF16 R24, gdesc[UR16], R24, gsb0 ;  /* 0x00200000101879f0 */ /* 0x000fe20008001818 */
[----:B------:R-:W-:Y:S02]  /*43b0*/  FMNMX.FTZ R11, R170, R11, !PT ;  /* 0x0000000baa0b7209 */ /* 0x000fe40007810000 */
[----:B------:R-:W-:Y:S02]  /*43c0*/  FSEL R36, R36, -INF , P0 ;  /* 0xff80000024247808 */ /* 0x000fe40000000000 */
[----:B------:R-:W-:Y:S02]  /*43d0*/  FMNMX.FTZ R11, R174, R11, !PT ;  /* 0x0000000bae0b7209 */ /* 0x000fe40007810000 */
[----:B------:R-:W-:-:S02]  /*43e0*/  FSEL R32, R43, -INF , P3 ;  /* 0xff8000002b207808 */ /* 0x000fc40001800000 */
[----:B------:R-:W-:Y:S02]  /*43f0*/  FSEL R188, R37, -INF , P2 ;  /* 0xff80000025bc7808 */ /* 0x000fe40001000000 */
[----:B------:R-:W-:Y:S02]  /*4400*/  FMNMX.FTZ R11, R36, R11, !PT ;  /* 0x0000000b240b7209 */ /* 0x000fe40007810000 */
[----:B------:R-:W-:Y:S02]  /*4410*/  ISETP.GT.AND P3, PT, R13, 0xa0, PT ;  /* 0x000000a00d00780c */ /* 0x000fe40003f64270 */
[----:B------:R-:W-:Y:S02]  /*4420*/  FMNMX.FTZ R11, R188, R11, !PT ;  /* 0x0000000bbc0b7209 */ /* 0x000fe40007810000 */
[----:B------:R-:W-:Y:S02]  /*4430*/  P2R R33, PR, RZ, 0x4 ;  /* 0x00000004ff217803 */ /* 0x000fe40000000000 */
[----:B------:R-:W-:-:S02]  /*4440*/  P2R R43, PR, RZ, 0x2 ;  /* 0x00000002ff2b7803 */ /* 0x000fc40000000000 */
[----:B------:R-:W-:Y:S02]  /*4450*/  ISETP.GT.AND P1, PT, R13, 0x90, PT ;  /* 0x000000900d00780c */ /* 0x000fe40003f24270 */
[----:B------:R-:W-:Y:S02]  /*4460*/  P2R R41, PR, RZ, 0x1 ;  /* 0x00000001ff297803 */ /* 0x000fe40000000000 */
[----:B------:R-:W-:Y:S02]  /*4470*/  FSEL R34, R34, -INF , P1 ;  /* 0xff80000022227808 */ /* 0x000fe40000800000 */
[----:B------:R-:W-:Y:S02]  /*4480*/  ISETP.NE.AND P1, PT, R43, RZ, PT ;  /* 0x000000ff2b00720c */ /* 0x000fe40003f25270 */
[----:B------:R-:W-:Y:S01]  /*4490*/  ISETP.GT.AND P0, PT, R13, 0x89, PT ;  /* 0x000000890d00780c */ /* 0x000fe20003f04270 */
[----:B------:R-:W-:Y:S02]  /*44a0*/  WARPGROUP.DEPBAR.LE gsb0, 0x0 ;  /* 0x00008000000079c5 */ /* 0x000fe40000010000 */
[----:B------:R-:W-:-:S02]  /*44b0*/  FSEL R190, R24, -INF , P3 ;  /* 0xff80000018be7808 */ /* 0x000fc40001800000 */
[----:B------:R-:W-:Y:S02]  /*44c0*/  FSEL R194, R25, -INF , P4 ;  /* 0xff80000019c27808 */ /* 0x000fe40002000000 */
[----:B------:R-:W-:Y:S02]  /*44d0*/  FMNMX.FTZ R11, R190, R11, !PT ;  /* 0x0000000bbe0b7209 */ /* 0x000fe40007810000 */
[----:B------:R-:W-:Y:S02]  /*44e0*/  FSEL R192, R28, -INF , P5 ;  /* 0xff8000001cc07808 */ /* 0x000fe40002800000 */
[----:B------:R-:W-:Y:S02]  /*44f0*/  FMNMX.FTZ R11, R194, R11, !PT ;  /* 0x0000000bc20b7209 */ /* 0x000fe40007810000 */
[----:B------:R-:W-:Y:S02]  /*4500*/  FSEL R196, R29, -INF , P6 ;  /* 0xff8000001dc47808 */ /* 0x000fe40003000000 */
[----:B------:R-:W-:-:S02]  /*4510*/  FMNMX.FTZ R11, R192, R11, !PT ;  /* 0x0000000bc00b7209 */ /* 0x000fc40007810000 */
[----:B------:R-:W-:Y:S02]  /*4520*/  FSEL R28, R35, -INF , P1 ;  /* 0xff800000231c7808 */ /* 0x000fe40000800000 */
[----:B------:R-:W-:Y:S01]  /*4530*/  FMNMX.FTZ R25, R196, R11, !PT ;  /* 0x0000000bc4197209 */ /* 0x000fe20007810000 */
[----:B------:R-:W-:Y:S01]  /*4540*/  IMAD.U32 R11, RZ, RZ, UR6 ;  /* 0x00000006ff0b7e24 */ /* 0x000fe2000f8e00ff */
[----:B------:R-:W-:Y:S02]  /*4550*/  FSEL R24, R47, -INF , P0 ;  /* 0xff8000002f187808 */ /* 0x000fe40000000000 */
[----:B------:R-:W-:Y:S01]  /*4560*/  ISETP.NE.AND P0, PT, R41, RZ, PT ;  /* 0x000000ff2900720c */ /* 0x000fe20003f05270 */
[----:B------:R-:W1:Y:S01]  /*4570*/  SHFL.BFLY PT, R10, R25, 0x2, 0x1f ;  /* 0x0c401f00190a7f89 */ /* 0x000e6200000e0000 */
[----:B------:R-:W-:Y:S02]  /*4580*/  FSEL R26, R26, -INF , P3 ;  /* 0xff8000001a1a7808 */ /* 0x000fe40001800000 */
[----:B------:R-:W-:-:S02]  /*4590*/  FSEL R38, R38, -INF , P0 ;  /* 0xff80000026267808 */ /* 0x000fc40000000000 */
[----:B------:R-:W-:Y:S02]  /*45a0*/  ISETP.NE.AND P0, PT, R15, RZ, PT ;  /* 0x000000ff0f00720c */ /* 0x000fe40003f05270 */
[----:B------:R-:W-:Y:S02]  /*45b0*/  FSEL R30, R30, -INF , P5 ;  /* 0xff8000001e1e7808 */ /* 0x000fe40002800000 */
[----:B------:R-:W-:-:S13]  /*45c0*/  ISETP.NE.AND P1, PT, R21, RZ, PT ;  /* 0x000000ff1500720c */ /* 0x000fda0003f25270 */
[----:B------:R-:W-:Y:S01]  /*45d0*/  @!P1 VIADD R12, R12, 0x34840 ;  /* 0x000348400c0c9836 */ /* 0x000fe20000000000 */
[----:B-1----:R-:W-:-:S05]  /*45e0*/  FMNMX.FTZ R29, R25, R10, !PT ;  /* 0x0000000a191d7209 */ /* 0x002fca0007810000 */
[----:B------:R-:W1:Y:S02]  /*45f0*/  SHFL.BFLY PT, R10, R29, 0x1, 0x1f ;  /* 0x0c201f001d0a7f89 */ /* 0x000e6400000e0000 */
[----:B-1----:R-:W-:-:S04]  /*4600*/  FMNMX.FTZ R10, R29, R10, !PT ;  /* 0x0000000a1d0a7209 */ /* 0x002fc80007810000 */
[C---:B------:R-:W-:Y:S01]  /*4610*/  FSETP.NEU.FTZ.AND P2, PT, R10.reuse, -INF , PT ;  /* 0xff8000000a00780b */ /* 0x040fe20003f5d000 */
[----:B------:R-:W-:-:S05]  /*4620*/  FMUL.FTZ R37, R10, R11 ;  /* 0x0000000b0a257220 */ /* 0x000fca0000410000 */
[----:B------:R-:W-:Y:S02]  /*4630*/  FSEL R37, R37, RZ, P2 ;  /* 0x000000ff25257208 */ /* 0x000fe40001000000 */
[----:B------:R-:W-:Y:S02]  /*4640*/  ISETP.NE.AND P2, PT, R33, RZ, PT ;  /* 0x000000ff2100720c */ /* 0x000fe40003f45270 */
[----:B------:R-:W-:Y:S01]  /*4650*/  FMNMX.FTZ R33, R114, R115, !PT ;  /* 0x0000007372217209 */ /* 0x000fe20007810000 */
[-CC-:B------:R-:W-:Y:S01]  /*4660*/  FFMA.FTZ R43, R96, R11.reuse, -R37.reuse ;  /* 0x0000000b602b7223 */ /* 0x180fe20000010825 */
        /* <DEDUP_REMOVED lines=39> */
[----:B-1----:R-:W-:Y:S01]  /*48e0*/  FMNMX.FTZ R43, R84, R41, !PT ;  /* 0x00000029542b7209 */ /* 0x002fe20007810000 */
        /* <DEDUP_REMOVED lines=8> */
[----:B--2---:R-:W-:Y:S01]  /*4970*/  FADD.FTZ R65, R176, R13 ;  /* 0x0000000db0417221 */ /* 0x004fe20000010000 */
        /* <DEDUP_REMOVED lines=9> */
[----:B------:R-:W-:Y:S01]  /*4a10*/  F2FP.BF16.F32.PACK_AB R176, R13, R176 ;  /* 0x000000b00db0723e */ /* 0x000fe200000010ff */
[--C-:B------:R-:W-:Y:S01]  /*4a20*/  FFMA.FTZ R55, R162, R11, -R37.reuse ;  /* 0x0000000ba2377223 */ /* 0x100fe20000010825 */
[----:B------:R-:W-:Y:S01]  /*4a30*/  FMNMX.FTZ R45, R74, R45, !PT ;  /* 0x0000002d4a2d7209 */ /* 0x000fe20007810000 */
[-CC-:B------:R-:W-:Y:S01]  /*4a40*/  FFMA.FTZ R212, R170, R11.reuse, -R37.reuse ;  /* 0x0000000baad47223 */ /* 0x180fe20000010825 */
[----:B------:R-:W-:Y:S01]  /*4a50*/  MUFU.EX2 R21, R21 ;  /* 0x0000001500157308 */ /* 0x000fe20000000800 */
[--C-:B------:R-:W-:Y:S01]  /*4a60*/  FFMA.FTZ R59, R188, R11, -R37.reuse ;  /* 0x0000000bbc3b7223 */ /* 0x100fe20000010825 */
[----:B------:R-:W-:Y:S01]  /*4a70*/  FMNMX.FTZ R45, R72, R45, !PT ;  /* 0x0000002d482d7209 */ /* 0x000fe20007810000 */
[-CC-:B------:R-:W-:Y:S01]  /*4a80*/  FFMA.FTZ R216, R190, R11.reuse, -R37.reuse ;  /* 0x0000000bbed87223 */ /* 0x180fe20000010825 */
[-CC-:B------:R-:W-:Y:S01]  /*4a90*/  FFMA.FTZ R194, R194, R11.reuse, -R37.reuse ;  /* 0x0000000bc2c27223 */ /* 0x180fe20000010825 */
[----:B------:R-:W-:Y:S01]  /*4aa0*/  FFMA.FTZ R218, R192, R11, -R37 ;  /* 0x0000000bc0da7223 */ /* 0x000fe20000010825 */
[----:B------:R-:W-:-:S02]  /*4ab0*/  FMNMX.FTZ R45, R78, R45, !PT ;  /* 0x0000002d4e2d7209 */ /* 0x000fc40007810000 */
        /* <DEDUP_REMOVED lines=18> */
[----:B------:R-:W1:Y:S02]  /*4be0*/  MUFU.EX2 R96, R96 ;  /* 0x0000006000607308 */ /* 0x000e640000000800 */
[----:B------:R-:W-:-:S04]  /*4bf0*/  FMNMX.FTZ R51, R44, R51, !PT ;  /* 0x000000332c337209 */ /* 0x000fc80007810000 */
[----:B------:R-:W-:Y:S02]  /*4c00*/  FMNMX.FTZ R51, R42, R51, !PT ;  /* 0x000000332a337209 */ /* 0x000fe40007810000 */
[----:B------:R-:W-:Y:S02]  /*4c10*/  MUFU.EX2 R41, R136 ;  /* 0x0000008800297308 */ /* 0x000fe40000000800 */
[----:B------:R-:W-:-:S04]  /*4c20*/  FMNMX.FTZ R53, R32, R51, !PT ;  /* 0x0000003320357209 */ /* 0x000fc80007810000 */
[----:B------:R-:W-:Y:S02]  /*4c30*/  FMNMX.FTZ R53, R46, R53, !PT ;  /* 0x000000352e357209 */ /* 0x000fe40007810000 */
[----:B------:R-:W2:Y:S01]  /*4c40*/  MUFU.EX2 R104, R104 ;  /* 0x0000006800687308 */ /* 0x000ea20000000800 */
[----:B-1----:R-:W-:Y:S02]  /*4c50*/  F2FP.BF16.F32.PACK_AB R188, R96, R35 ;  /* 0x0000002360bc723e */ /* 0x002fe400000010ff */
[----:B------:R-:W-:-:S04]  /*4c60*/  FMNMX.FTZ R53, R24, R53, !PT ;  /* 0x0000003518357209 */ /* 0x000fc80007810000 */
[----:B------:R-:W-:Y:S01]  /*4c70*/  FMNMX.FTZ R53, R34, R53, !PT ;  /* 0x0000003522357209 */ /* 0x000fe20007810000 */
[----:B------:R-:W-:Y:S03]  /*4c80*/  MUFU.EX2 R43, R158 ;  /* 0x0000009e002b7308 */ /* 0x000fe60000000800 */
        /* <DEDUP_REMOVED lines=9> */
[----:B------:R-:W-:Y:S01]  /*4d20*/  MUFU.EX2 R112, R112 ;  /* 0x0000007000707308 */ /* 0x000fe20000000800 */
[----:B-1----:R-:W-:Y:S02]  /*4d30*/  F2FP.BF16.F32.PACK_AB R192, R108, R43 ;  /* 0x0000002b6cc0723e */ /* 0x002fe400000010ff */
[----:B------:R-:W-:Y:S01]  /*4d40*/  FMNMX.FTZ R56, R60, R53, !PT ;  /* 0x000000353c387209 */ /* 0x000fe20007810000 */
[----:B------:R-:W-:-:S04]  /*4d50*/  FFMA.FTZ R53, R138, R11, -R37 ;  /* 0x0000000b8a357223 */ /* 0x000fc80000010825 */
[----:B------:R-:W1:Y:S01]  /*4d60*/  SHFL.BFLY PT, R57, R56, 0x2, 0x1f ;  /* 0x0c401f0038397f89 */ /* 0x000e6200000e0000 */
[----:B------:R-:W-:Y:S08]  /*4d70*/  MUFU.EX2 R47, R172 ;  /* 0x000000ac002f7308 */ /* 0x000ff00000000800 */
[----:B------:R-:W2:Y:S08]  /*4d80*/  MUFU.EX2 R116, R116 ;  /* 0x0000007400747308 */ /* 0x000eb00000000800 */
[----:B------:R-:W-:Y:S01]  /*4d90*/  MUFU.EX2 R198, R198 ;  /* 0x000000c600c67308 */ /* 0x000fe20000000800 */
[----:B-1----:R-:W-:-:S07]  /*4da0*/  FMNMX.FTZ R61, R56, R57, !PT ;  /* 0x00000039383d7209 */ /* 0x002fce0007810000 */
[----:B------:R-:W-:Y:S01]  /*4db0*/  MUFU.EX2 R49, R160 ;  /* 0x000000a000317308 */ /* 0x000fe20000000800 */
[-CC-:B------:R-:W-:Y:S01]  /*4dc0*/  FFMA.FTZ R57, R174, R11.reuse, -R37.reuse ;  /* 0x0000000bae397223 */ /* 0x180fe20000010825 */
[----:B------:R-:W-:Y:S01]  /*4dd0*/  FFMA.FTZ R37, R196, R11, -R37 ;  /* 0x0000000bc4257223 */ /* 0x000fe20000010825 */
[----:B--2---:R-:W-:Y:S01]  /*4de0*/  F2FP.BF16.F32.PACK_AB R196, R116, R47 ;  /* 0x0000002f74c4723e */ /* 0x004fe200000010ff */
[----:B------:R-:W1:Y:S04]  /*4df0*/  SHFL.BFLY PT, R88, R61, 0x1, 0x1f ;  /* 0x0c201f003d587f89 */ /* 0x000e6800000e0000 */
[----:B------:R-:W-:Y:S08]  /*4e00*/  MUFU.EX2 R200, R200 ;  /* 0x000000c800c87308 */ /* 0x000ff00000000800 */
[----:B------:R-:W-:Y:S08]  /*4e10*/  MUFU.EX2 R51, R154 ;  /* 0x0000009a00337308 */ /* 0x000ff00000000800 */
[----:B------:R-:W-:Y:S01]  /*4e20*/  MUFU.EX2 R202, R202 ;  /* 0x000000ca00ca7308 */ /* 0x000fe20000000800 */
[----:B-1----:R-:W-:-:S04]  /*4e30*/  FMNMX.FTZ R88, R61, R88, !PT ;  /* 0x000000583d587209 */ /* 0x002fc80007810000 */
[C---:B------:R-:W-:Y:S01]  /*4e40*/  FSETP.NEU.FTZ.AND P2, PT, R88.reuse, -INF , PT ;  /* 0xff8000005800780b */ /* 0x040fe20003f5d000 */
[----:B------:R-:W-:Y:S02]  /*4e50*/  FMUL.FTZ R63, R88, R11 ;  /* 0x0000000b583f7220 */ /* 0x000fe40000410000 */
[----:B------:R-:W-:Y:S03]  /*4e60*/  MUFU.EX2 R39, R144 ;  /* 0x0000009000277308 */ /* 0x000fe60000000800 */
[----:B------:R-:W-:Y:S02]  /*4e70*/  FSEL R63, R63, RZ, P2 ;  /* 0x000000ff3f3f7208 */ /* 0x000fe40001000000 */
[----:B------:R-:W-:-:S03]  /*4e80*/  PLOP3.LUT P2, PT, PT, PT, UP0, 0x80, 0x0 ;  /* 0x000000000000781c */ /* 0x000fc60003f4f008 */
[----:B------:R-:W-:Y:S01]  /*4e90*/  MUFU.EX2 R204, R204 ;  /* 0x000000cc00cc7308 */ /* 0x000fe20000000800 */
[-C--:B------:R-:W-:Y:S01]  /*4ea0*/  FFMA.FTZ R197, R66, R11.reuse, -R63 ;  /* 0x0000000b42c57223 */ /* 0x080fe2000001083f */
[----:B------:R-:W-:Y:S01]  /*4eb0*/  FADD.FTZ R66, R178, R65 ;  /* 0x00000041b2427221 */ /* 0x000fe20000010000 */
[-CC-:B------:R-:W-:Y:S01]  /*4ec0*/  FFMA.FTZ R177, R114, R11.reuse, -R63.reuse ;  /* 0x0000000b72b17223 */ /* 0x180fe2000001083f */
[-CC-:B------:R-:W-:Y:S01]  /*4ed0*/  FFMA.FTZ R36, R115, R11.reuse, -R63.reuse ;  /* 0x0000000b73247223 */ /* 0x180fe2000001083f */
[-CC-:B------:R-:W-:Y:S01]  /*4ee0*/  FFMA.FTZ R179, R118, R11.reuse, -R63.reuse ;  /* 0x0000000b76b37223 */ /* 0x180fe2000001083f */
[----:B------:R-:W-:Y:S01]  /*4ef0*/  FADD.FTZ R65, R15, R66 ;  /* 0x000000420f417221 */ /* 0x000fe20000010000 */
[-CC-:B------:R-:W-:Y:S01]  /*4f00*/  FFMA.FTZ R14, R14, R11.reuse, -R63.reuse ;  /* 0x0000000b0e0e7223 */ /* 0x180fe2000001083f */
[-C--:B------:R-:W-:Y:S01]  /*4f10*/  FFMA.FTZ R181, R106, R11.reuse, -R63 ;  /* 0x0000000b6ab57223 */ /* 0x080fe2000001083f */
[----:B------:R-:W-:Y:S01]  /*4f20*/  MUFU.EX2 R177, R177 ;  /* 0x000000b100b17308 */ /* 0x000fe20000000800 */
[----:B------:R-:W-:Y:S01]  /*4f30*/  FADD.FTZ R66, R180, R65 ;  /* 0x00000041b4427221 */ /* 0x000fe20000010000 */
[-CC-:B------:R-:W-:Y:S01]  /*4f40*/  FFMA.FTZ R20, R20, R11.reuse, -R63.reuse ;  /* 0x0000000b14147223 */ /* 0x180fe2000001083f */
[-CC-:B------:R-:W-:Y:S01]  /*4f50*/  FFMA.FTZ R183, R110, R11.reuse, -R63.reuse ;  /* 0x0000000b6eb77223 */ /* 0x180fe2000001083f */
[-CC-:B------:R-:W-:Y:S01]  /*4f60*/  FFMA.FTZ R201, R58, R11.reuse, -R63.reuse ;  /* 0x0000000b3ac97223 */ /* 0x180fe2000001083f */
[----:B------:R-:W-:Y:S01]  /*4f70*/  FADD.FTZ R65, R21, R66 ;  /* 0x0000004215417221 */ /* 0x000fe20000010000 */
[-CC-:B------:R-:W-:Y:S01]  /*4f80*/  FFMA.FTZ R66, R68, R11.reuse, -R63.reuse ;  /* 0x0000000b44427223 */ /* 0x180fe2000001083f */
[-C--:B------:R-:W-:Y:S01]  /*4f90*/  FFMA.FTZ R56, R80, R11.reuse, -R63 ;  /* 0x0000000b50387223 */ /* 0x080fe2000001083f */
[----:B------:R-:W1:Y:S01]  /*4fa0*/  MUFU.EX2 R36, R36 ;  /* 0x0000002400247308 */ /* 0x000e620000000800 */
[----:B------:R-:W-:Y:S01]  /*4fb0*/  FADD.FTZ R68, R182, R65 ;  /* 0x00000041b6447221 */ /* 0x000fe20000010000 */
[-CC-:B------:R-:W-:Y:S01]  /*4fc0*/  FFMA.FTZ R185, R98, R11.reuse, -R63.reuse ;  /* 0x0000000b62b97223 */ /* 0x180fe2000001083f */
[-CC-:B------:R-:W-:Y:S01]  /*4fd0*/  FFMA.FTZ R80, R82, R11.reuse, -R63.reuse ;  /* 0x0000000b52507223 */ /* 0x180fe2000001083f */
[-CC-:B------:R-:W-:Y:S01]  /*4fe0*/  FFMA.FTZ R187, R102, R11.reuse, -R63.reuse ;  /* 0x0000000b66bb7223 */ /* 0x180fe2000001083f */
[----:B------:R-:W-:Y:S01]  /*4ff0*/  FADD.FTZ R65, R25, R68 ;  /* 0x0000004419417221 */ /* 0x000fe20000010000 */
[-CC-:B------:R-:W-:Y:S01]  /*5000*/  FFMA.FTZ R82, R84, R11.reuse, -R63.reuse ;  /* 0x0000000b54527223 */ /* 0x180fe2000001083f */
[-C--:B------:R-:W-:Y:S01]  /*5010*/  FFMA.FTZ R203, R62, R11.reuse, -R63 ;  /* 0x0000000b3ecb7223 */ /* 0x080fe2000001083f */
[----:B------:R-:W2:Y:S01]  /*5020*/  MUFU.EX2 R179, R179 ;  /* 0x000000b300b37308 */ /* 0x000ea20000000800 */
[----:B------:R-:W-:Y:S01]  /*5030*/  FADD.FTZ R68, R184, R65 ;  /* 0x00000041b8447221 */ /* 0x000fe20000010000 */
[-CC-:B------:R-:W-:Y:S01]  /*5040*/  FFMA.FTZ R189, R90, R11.reuse, -R63.reuse ;  /* 0x0000000b5abd7223 */ /* 0x180fe2000001083f */
[-CC-:B------:R-:W-:Y:S01]  /*5050*/  FFMA.FTZ R84, R86, R11.reuse, -R63.reuse ;  /* 0x0000000b56547223 */ /* 0x180fe2000001083f */
[-CC-:B------:R-:W-:Y:S01]  /*5060*/  FFMA.FTZ R191, R94, R11.reuse, -R63.reuse ;  /* 0x0000000b5ebf7223 */ /* 0x180fe2000001083f */
[----:B------:R-:W-:Y:S01]  /*5070*/  FADD.FTZ R67, R29, R68 ;  /* 0x000000441d437221 */ /* 0x000fe20000010000 */
[-CC-:B------:R-:W-:Y:S01]  /*5080*/  FFMA.FTZ R86, R92, R11.reuse, -R63.reuse ;  /* 0x0000000b5c567223 */ /* 0x180fe2000001083f */
[-C--:B------:R-:W-:Y:S01]  /*5090*/  FFMA.FTZ R193, R74, R11.reuse, -R63 ;  /* 0x0000000b4ac17223 */ /* 0x080fe2000001083f */
[----:B------:R-:W3:Y:S01]  /*50a0*/  MUFU.EX2 R14, R14 ;  /* 0x0000000e000e7308 */ /* 0x000ee20000000800 */
[----:B-1----:R-:W-:Y:S01]  /*50b0*/  FADD.FTZ R58, R177, R36 ;  /* 0x00000024b13a7221 */ /* 0x002fe20000010000 */
[----:B------:R-:W-:Y:S01]  /*50c0*/  FADD.FTZ R68, R186, R67 ;  /* 0x00000043ba447221 */ /* 0x000fe20000010000 */
[-CC-:B------:R-:W-:Y:S01]  /*50d0*/  FFMA.FTZ R72, R72, R11.reuse, -R63.reuse ;  /* 0x0000000b48487223 */ /* 0x180fe2000001083f */
[-CC-:B------:R-:W-:Y:S01]  /*50e0*/  FFMA.FTZ R205, R50, R11.reuse, -R63.reuse ;  /* 0x0000000b32cd7223 */ /* 0x180fe2000001083f */
[-CC-:B------:R-:W-:Y:S01]  /*50f0*/  FFMA.FTZ R50, R40, R11.reuse, -R63.reuse ;  /* 0x0000000b28327223 */ /* 0x180fe2000001083f */
[----:B------:R-:W-:Y:S01]  /*5100*/  FADD.FTZ R68, R33, R68 ;  /* 0x0000004421447221 */ /* 0x000fe20000010000 */
[----:B------:R-:W-:Y:S01]  /*5110*/  @!P1 PRMT R40, RZ, 0x654, R12 ;  /* 0x00000654ff289816 */ /* 0x000fe2000000000c */
[----:B------:R-:W1:Y:S01]  /*5120*/  MUFU.EX2 R181, R181 ;  /* 0x000000b500b57308 */ /* 0x000e620000000800 */
[----:B--2---:R-:W-:Y:S01]  /*5130*/  FADD.FTZ R65, R179, R58 ;  /* 0x0000003ab3417221 */ /* 0x004fe20000010000 */
[----:B------:R-:W-:Y:S01]  /*5140*/  FADD.FTZ R67, R35, R68 ;  /* 0x0000004423437221 */ /* 0x000fe20000010000 */
[-CC-:B------:R-:W-:Y:S01]  /*5150*/  FFMA.FTZ R195, R78, R11.reuse, -R63.reuse ;  /* 0x0000000b4ec37223 */ /* 0x180fe2000001083f */
[----:B------:R2:W-:Y:S01]  /*5160*/  @!P1 SYNCS.ARRIVE.TRANS64.RED.A1T0 RZ, [R40+URZ], RZ ;  /* 0x000000ff28ff99a7 */ /* 0x0005e2000810043f */
[-C--:B------:R-:W-:Y:S01]  /*5170*/  FFMA.FTZ R74, R76, R11.reuse, -R63 ;  /* 0x0000000b4c4a7223 */ /* 0x080fe2000001083f */
[----:B------:R-:W-:Y:S01]  /*5180*/  FADD.FTZ R62, R96, R67 ;  /* 0x00000043603e7221 */ /* 0x000fe20000010000 */
[-C--:B------:R-:W-:Y:S01]  /*5190*/  FFMA.FTZ R64, R64, R11.reuse, -R63 ;  /* 0x0000000b40407223 */ /* 0x080fe2000001083f */
[----:B------:R-:W4:Y:S01]  /*51a0*/  MUFU.EX2 R20, R20 ;  /* 0x0000001400147308 */ /* 0x000f220000000800 */
[----:B---3--:R-:W-:Y:S01]  /*51b0*/  FADD.FTZ R58, R14, R65 ;  /* 0x000000410e3a7221 */ /* 0x008fe20000010000 */
[----:B------:R-:W-:Y:S01]  /*51c0*/  FADD.FTZ R67, R41, R62 ;  /* 0x0000003e29437221 */ /* 0x000fe20000010000 */
[-CC-:B------:R-:W-:Y:S01]  /*51d0*/  FFMA.FTZ R199, R70, R11.reuse, -R63.reuse ;  /* 0x0000000b46c77223 */ /* 0x180fe2000001083f */
[-CC-:B------:R-:W-:Y:S01]  /*51e0*/  FFMA.FTZ R44, R44, R11.reuse, -R63.reuse ;  /* 0x0000000b2c2c7223 */ /* 0x180fe2000001083f */
[-C--:B------:R-:W-:Y:S01]  /*51f0*/  FFMA.FTZ R48, R48, R11.reuse, -R63 ;  /* 0x0000000b30307223 */ /* 0x080fe2000001083f */
[----:B------:R-:W-:Y:S01]  /*5200*/  FADD.FTZ R62, R104, R67 ;  /* 0x00000043683e7221 */ /* 0x000fe20000010000 */
[-CC-:B------:R-:W-:Y:S01]  /*5210*/  FFMA.FTZ R52, R52, R11.reuse, -R63.reuse ;  /* 0x0000000b34347223 */ /* 0x180fe2000001083f */
[----:B------:R-:W3:Y:S01]  /*5220*/  MUFU.EX2 R183, R183 ;  /* 0x000000b700b77308 */ /* 0x000ee20000000800 */
[----:B-1----:R-:W-:Y:S01]  /*5230*/  FADD.FTZ R65, R181, R58 ;  /* 0x0000003ab5417221 */ /* 0x002fe20000010000 */
[----:B------:R-:W-:Y:S01]  /*5240*/  FADD.FTZ R67, R43, R62 ;  /* 0x0000003e2b437221 */ /* 0x000fe20000010000 */
[-CC-:B------:R-:W-:Y:S01]  /*5250*/  FFMA.FTZ R54, R54, R11.reuse, -R63.reuse ;  /* 0x0000000b36367223 */ /* 0x180fe2000001083f */
[-CC-:B------:R-:W-:Y:S01]  /*5260*/  FFMA.FTZ R42, R42, R11.reuse, -R63.reuse ;  /* 0x0000000b2a2a7223 */ /* 0x180fe2000001083f */
[-C--:B------:R-:W-:Y:S01]  /*5270*/  FFMA.FTZ R32, R32, R11.reuse, -R63 ;  /* 0x0000000b20207223 */ /* 0x080fe2000001083f */
[----:B------:R-:W-:Y:S01]  /*5280*/  FADD.FTZ R62, R108, R67 ;  /* 0x000000436c3e7221 */ /* 0x000fe20000010000 */
[-C--:B------:R-:W-:Y:S01]  /*5290*/  FFMA.FTZ R46, R46, R11.reuse, -R63 ;  /* 0x0000000b2e2e7223 */ /* 0x080fe2000001083f */
[----:B------:R-:W1:Y:S01]  /*52a0*/  MUFU.EX2 R56, R56 ;  /* 0x0000003800387308 */ /* 0x000e620000000800 */
[----:B----4-:R-:W-:Y:S01]  /*52b0*/  FADD.FTZ R58, R20, R65 ;  /* 0x00000041143a7221 */ /* 0x010fe20000010000 */
[----:B------:R-:W-:Y:S01]  /*52c0*/  FADD.FTZ R67, R45, R62 ;  /* 0x0000003e2d437221 */ /* 0x000fe20000010000 */
[-CC-:B------:R-:W-:Y:S01]  /*52d0*/  FFMA.FTZ R24, R24, R11.reuse, -R63.reuse ;  /* 0x0000000b18187223 */ /* 0x180fe2000001083f */
[-CC-:B------:R-:W-:Y:S01]  /*52e0*/  FFMA.FTZ R34, R34, R11.reuse, -R63.reuse ;  /* 0x0000000b22227223 */ /* 0x180fe2000001083f */
[-C--:B------:R-:W-:Y:S01]  /*52f0*/  FFMA.FTZ R28, R28, R11.reuse, -R63 ;  /* 0x0000000b1c1c7223 */ /* 0x080fe2000001083f */
[----:B------:R-:W-:Y:S01]  /*5300*/  FADD.FTZ R62, R112, R67 ;  /* 0x00000043703e7221 */ /* 0x000fe20000010000 */
[-CC-:B------:R-:W-:Y:S01]  /*5310*/  FFMA.FTZ R38, R38, R11.reuse, -R63.reuse ;  /* 0x0000000b26267223 */ /* 0x180fe2000001083f */
[----:B------:R-:W4:Y:S01]  /*5320*/  MUFU.EX2 R185, R185 ;  /* 0x000000b900b97308 */ /* 0x000f220000000800 */
[----:B---3--:R-:W-:Y:S01]  /*5330*/  FADD.FTZ R65, R183, R58 ;  /* 0x0000003ab7417221 */ /* 0x008fe20000010000 */
[----:B------:R-:W-:Y:S01]  /*5340*/  FADD.FTZ R67, R47, R62 ;  /* 0x0000003e2f437221 */ /* 0x000fe20000010000 */
[-CC-:B------:R-:W-:Y:S01]  /*5350*/  FFMA.FTZ R120, R120, R11.reuse, -R63.reuse ;  /* 0x0000000b78787223 */ /* 0x180fe2000001083f */
[-CC-:B------:R-:W-:Y:S01]  /*5360*/  FFMA.FTZ R26, R26, R11.reuse, -R63.reuse ;  /* 0x0000000b1a1a7223 */ /* 0x180fe2000001083f */
[-C--:B------:R-:W-:Y:S01]  /*5370*/  FFMA.FTZ R100, R100, R11.reuse, -R63 ;  /* 0x0000000b64647223 */ /* 0x080fe2000001083f */
[----:B------:R-:W-:Y:S01]  /*5380*/  FADD.FTZ R67, R116, R67 ;  /* 0x0000004374437221 */ /* 0x000fe20000010000 */
[-C--:B------:R-:W-:Y:S01]  /*5390*/  FFMA.FTZ R30, R30, R11.reuse, -R63 ;  /* 0x0000000b1e1e7223 */ /* 0x080fe2000001083f */
[----:B------:R-:W3:Y:S01]  /*53a0*/  MUFU.EX2 R80, R80 ;  /* 0x0000005000507308 */ /* 0x000ee20000000800 */
[----:B-1----:R-:W-:Y:S01]  /*53b0*/  FADD.FTZ R58, R56, R65 ;  /* 0x00000041383a7221 */ /* 0x002fe20000010000 */
[----:B------:R-:W-:Y:S01]  /*53c0*/  FFMA.FTZ R60, R60, R11, -R63 ;  /* 0x0000000b3c3c7223 */ /* 0x000fe2000001083f */
[----:B------:R-:W-:Y:S01]  /*53d0*/  F2FP.BF16.F32.PACK_AB R178, R15, R178 ;  /* 0x000000b20fb2723e */ /* 0x000fe200000010ff */
[--C-:B------:R-:W-:Y:S01]  /*53e0*/  IMAD.MOV.U32 R78, RZ, RZ, R87.reuse ;  /* 0x000000ffff4e7224 */ /* 0x100fe200078e0057 */
[----:B------:R-:W-:Y:S01]  /*53f0*/  F2FP.BF16.F32.PACK_AB R179, R14, R179 ;  /* 0x000000b30eb3723e */ /* 0x000fe200000010ff */
[--C-:B------:R-:W-:Y:S01]  /*5400*/  IMAD.MOV.U32 R76, RZ, RZ, R87.reuse ;  /* 0x000000ffff4c7224 */ /* 0x100fe200078e0057 */
[----:B------:R-:W-:Y:S01]  /*5410*/  F2FP.BF16.F32.PACK_AB R182, R25, R182 ;  /* 0x000000b619b6723e */ /* 0x000fe200000010ff */
[----:B------:R-:W1:Y:S01]  /*5420*/  MUFU.EX2 R187, R187 ;  /* 0x000000bb00bb7308 */ /* 0x000e620000000800 */
[----:B----4-:R-:W-:Y:S01]  /*5430*/  FADD.FTZ R65, R185, R58 ;  /* 0x0000003ab9417221 */ /* 0x010fe20000010000 */
[----:B------:R-:W-:Y:S01]  /*5440*/  F2FP.BF16.F32.PACK_AB R184, R29, R184 ;  /* 0x000000b81db8723e */ /* 0x000fe200000010ff */
[--C-:B------:R-:W-:Y:S01]  /*5450*/  IMAD.MOV.U32 R70, RZ, RZ, R87.reuse ;  /* 0x000000ffff467224 */ /* 0x100fe200078e0057 */
[----:B------:R-:W-:Y:S01]  /*5460*/  F2FP.BF16.F32.PACK_AB R186, R33, R186 ;  /* 0x000000ba21ba723e */ /* 0x000fe200000010ff */
[--C-:B------:R-:W-:Y:S01]  /*5470*/  IMAD.MOV.U32 R68, RZ, RZ, R87.reuse ;  /* 0x000000ffff447224 */ /* 0x100fe200078e0057 */
[----:B------:R-:W-:Y:S01]  /*5480*/  F2FP.BF16.F32.PACK_AB R177, R36, R177 ;  /* 0x000000b124b1723e */ /* 0x000fe200000010ff */
[----:B------:R-:W-:Y:S01]  /*5490*/  IMAD.MOV.U32 R62, RZ, RZ, R87 ;  /* 0x000000ffff3e7224 */ /* 0x000fe200078e0057 */
[----:B------:R-:W4:Y:S01]  /*54a0*/  MUFU.EX2 R82, R82 ;  /* 0x0000005200527308 */ /* 0x000f220000000800 */
[----:B---3--:R-:W-:Y:S01]  /*54b0*/  FADD.FTZ R58, R80, R65 ;  /* 0x00000041503a7221 */ /* 0x008fe20000010000 */
[----:B------:R-:W-:Y:S01]  /*54c0*/  F2FP.BF16.F32.PACK_AB R183, R56, R183 ;  /* 0x000000b738b7723e */ /* 0x000fe200000010ff */
[--C-:B------:R-:W-:Y:S01]  /*54d0*/  IMAD.MOV.U32 R56, RZ, RZ, R87.reuse ;  /* 0x000000ffff387224 */ /* 0x100fe200078e0057 */
[----:B------:R-:W-:Y:S01]  /*54e0*/  F2FP.BF16.F32.PACK_AB R185, R80, R185 ;  /* 0x000000b950b9723e */ /* 0x000fe200000010ff */
[--C-:B------:R-:W-:Y:S01]  /*54f0*/  IMAD.MOV.U32 R80, RZ, RZ, R87.reuse ;  /* 0x000000ffff507224 */ /* 0x100fe200078e0057 */
[----:B------:R-:W-:Y:S01]  /*5500*/  F2FP.BF16.F32.PACK_AB R180, R21, R180 ;  /* 0x000000b415b4723e */ /* 0x000fe200000010ff */
[--C-:B------:R-:W-:Y:S01]  /*5510*/  IMAD.MOV.U32 R47, RZ, RZ, R87.reuse ;  /* 0x000000ffff2f7224 */ /* 0x100fe200078e0057 */
[----:B------:R-:W3:Y:S01]  /*5520*/  MUFU.EX2 R189, R189 ;  /* 0x000000bd00bd7308 */ /* 0x000ee20000000800 */
[----:B-1----:R-:W-:Y:S01]  /*5530*/  FADD.FTZ R65, R187, R58 ;  /* 0x0000003abb417221 */ /* 0x002fe20000010000 */
[----:B------:R-:W-:Y:S01]  /*5540*/  F2FP.BF16.F32.PACK_AB R181, R20, R181 ;  /* 0x000000b514b5723e */ /* 0x000fe200000010ff */
[----:B------:R-:W-:-:S02]  /*5550*/  IMAD.MOV.U32 R43, RZ, RZ, R87 ;  /* 0x000000ffff2b7224 */ /* 0x000fc400078e0057 */
[--C-:B------:R-:W-:Y:S02]  /*5560*/  IMAD.MOV.U32 R41, RZ, RZ, R87.reuse ;  /* 0x000000ffff297224 */ /* 0x100fe400078e0057 */
[----:B------:R-:W-:Y:S01]  /*5570*/  IMAD.MOV.U32 R36, RZ, RZ, R87 ;  /* 0x000000ffff247224 */ /* 0x000fe200078e0057 */
[----:B------:R-:W2:Y:S01]  /*5580*/  MUFU.EX2 R84, R84 ;  /* 0x0000005400547308 */ /* 0x000ea20000000800 */
[C---:B----4-:R-:W-:Y:S01]  /*5590*/  FADD.FTZ R58, R82.reuse, R65 ;  /* 0x00000041523a7221 */ /* 0x050fe20000010000 */
[----:B------:R-:W-:Y:S01]  /*55a0*/  F2FP.BF16.F32.PACK_AB R187, R82, R187 ;  /* 0x000000bb52bb723e */ /* 0x000fe200000010ff */
[--C-:B------:R-:W-:Y:S02]  /*55b0*/  IMAD.MOV.U32 R82, RZ, RZ, R87.reuse ;  /* 0x000000ffff527224 */ /* 0x100fe400078e0057 */
[--C-:B------:R-:W-:Y:S02]  /*55c0*/  IMAD.MOV.U32 R35, RZ, RZ, R87.reuse ;  /* 0x000000ffff237224 */ /* 0x100fe400078e0057 */
[--C-:B------:R-:W-:Y:S01]  /*55d0*/  IMAD.MOV.U32 R33, RZ, RZ, R87.reuse ;  /* 0x000000ffff217224 */ /* 0x100fe200078e0057 */
[----:B------:R-:W1:Y:S01]  /*55e0*/  MUFU.EX2 R191, R191 ;  /* 0x000000bf00bf7308 */ /* 0x000e620000000800 */
[----:B---3--:R-:W-:Y:S01]  /*55f0*/  FADD.FTZ R65, R189, R58 ;  /* 0x0000003abd417221 */ /* 0x008fe20000010000 */
[----:B------:R-:W-:-:S02]  /*5600*/  IMAD.MOV.U32 R58, RZ, RZ, R87 ;  /* 0x000000ffff3a7224 */ /* 0x000fc400078e0057 */
[--C-:B------:R-:W-:Y:S02]  /*5610*/  IMAD.MOV.U32 R29, RZ, RZ, R87.reuse ;  /* 0x000000ffff1d7224 */ /* 0x100fe400078e0057 */
[----:B------:R-:W-:Y:S02]  /*5620*/  IMAD.MOV.U32 R25, RZ, RZ, R87 ;  /* 0x000000ffff197224 */ /* 0x000fe400078e0057 */
[----:B------:R-:W3:Y:S01]  /*5630*/  MUFU.EX2 R86, R86 ;  /* 0x0000005600567308 */ /* 0x000ee20000000800 */
[C---:B--2---:R-:W-:Y:S01]  /*5640*/  FADD.FTZ R40, R84.reuse, R65 ;  /* 0x0000004154287221 */ /* 0x044fe20000010000 */
[----:B------:R-:W-:Y:S01]  /*5650*/  F2FP.BF16.F32.PACK_AB R189, R84, R189 ;  /* 0x000000bd54bd723e */ /* 0x000fe200000010ff */
[----:B------:R-:W-:-:S05]  /*5660*/  IMAD.MOV.U32 R84, RZ, RZ, R87 ;  /* 0x000000ffff547224 */ /* 0x000fca00078e0057 */
[----:B------:R-:W2:Y:S01]  /*5670*/  MUFU.EX2 R193, R193 ;  /* 0x000000c100c17308 */ /* 0x000ea20000000800 */
[----:B-1----:R-:W-:-:S07]  /*5680*/  FADD.FTZ R65, R191, R40 ;  /* 0x00000028bf417221 */ /* 0x002fce0000010000 */
[----:B------:R-:W1:Y:S01]  /*5690*/  MUFU.EX2 R72, R72 ;  /* 0x0000004800487308 */ /* 0x000e620000000800 */
[C---:B---3--:R-:W-:Y:S01]  /*56a0*/  FADD.FTZ R40, R86.reuse, R65 ;  /* 0x0000004156287221 */ /* 0x048fe20000010000 */
[----:B------:R-:W-:Y:S01]  /*56b0*/  F2FP.BF16.F32.PACK_AB R191, R86, R191 ;  /* 0x000000bf56bf723e */ /* 0x000fe200000010ff */
[----:B------:R-:W-:-:S05]  /*56c0*/  IMAD.MOV.U32 R86, RZ, RZ, R87 ;  /* 0x000000ffff567224 */ /* 0x000fca00078e0057 */
[----:B------:R-:W3:Y:S01]  /*56d0*/  MUFU.EX2 R195, R195 ;  /* 0x000000c300c37308 */ /* 0x000ee20000000800 */
[----:B--2---:R-:W-:-:S07]  /*56e0*/  FADD.FTZ R65, R193, R40 ;  /* 0x00000028c1417221 */ /* 0x004fce0000010000 */
[----:B------:R2:W-:Y:S01]  /*56f0*/  MUFU.EX2 R12, R50 ;  /* 0x00000032000c7308 */ /* 0x0005e20000000800 */
[C---:B-1----:R-:W-:Y:S01]  /*5700*/  FADD.FTZ R40, R72.reuse, R65 ;  /* 0x0000004148287221 */ /* 0x042fe20000010000 */
[----:B------:R-:W-:Y:S01]  /*5710*/  F2FP.BF16.F32.PACK_AB R193, R72, R193 ;  /* 0x000000c148c1723e */ /* 0x000fe200000010ff */
[----:B------:R-:W-:-:S05]  /*5720*/  IMAD.MOV.U32 R72, RZ, RZ, R87 ;  /* 0x000000ffff487224 */ /* 0x000fca00078e0057 */
[----:B------:R-:W1:Y:S01]  /*5730*/  MUFU.EX2 R74, R74 ;  /* 0x0000004a004a7308 */ /* 0x000e620000000800 */
[----:B--2---:R-:W-:Y:S01]  /*5740*/  FADD.FTZ R50, R198, R67 ;  /* 0x00000043c6327221 */ /* 0x004fe20000010000 */
[----:B---3--:R-:W-:Y:S01]  /*5750*/  FADD.FTZ R65, R195, R40 ;  /* 0x00000028c3417221 */ /* 0x008fe20000010000 */
[C---:B------:R-:W-:Y:S02]  /*5760*/  F2FP.BF16.F32.PACK_AB R198, R49.reuse, R198 ;  /* 0x000000c631c6723e */ /* 0x040fe400000010ff */
[----:B------:R-:W-:Y:S01]  /*5770*/  FADD.FTZ R67, R49, R50 ;  /* 0x0000003231437221 */ /* 0x000fe20000010000 */
[----:B------:R-:W-:Y:S02]  /*5780*/  IMAD.MOV.U32 R49, RZ, RZ, R87 ;  /* 0x000000ffff317224 */ /* 0x000fe400078e0057 */
[----:B------:R-:W2:Y:S01]  /*5790*/  MUFU.EX2 R197, R197 ;  /* 0x000000c500c57308 */ /* 0x000ea20000000800 */
[----:B------:R-:W-:Y:S01]  /*57a0*/  FADD.FTZ R50, R200, R67 ;  /* 0x00000043c8327221 */ /* 0x000fe20000010000 */
[----:B------:R-:W-:-:S03]  /*57b0*/  F2FP.BF16.F32.PACK_AB R200, R51, R200 ;  /* 0x000000c833c8723e */ /* 0x000fc600000010ff */
[----:B------:R-:W-:Y:S01]  /*57c0*/  FADD.FTZ R67, R51, R50 ;  /* 0x0000003233437221 */ /* 0x000fe20000010000 */
[----:B------:R-:W-:Y:S02]  /*57d0*/  IMAD.MOV.U32 R51, RZ, RZ, R87 ;  /* 0x000000ffff337224 */ /* 0x000fe400078e0057 */
[----:B------:R-:W3:Y:S01]  /*57e0*/  MUFU.EX2 R64, R64 ;  /* 0x0000004000407308 */ /* 0x000ee20000000800 */
[C---:B-1----:R-:W-:Y:S01]  /*57f0*/  FADD.FTZ R40, R74.reuse, R65 ;  /* 0x000000414a287221 */ /* 0x042fe20000010000 */
[----:B------:R-:W-:Y:S01]  /*5800*/  F2FP.BF16.F32.PACK_AB R195, R74, R195 ;  /* 0x000000c34ac3723e */ /* 0x000fe200000010ff */
[--C-:B------:R-:W-:Y:S02]  /*5810*/  IMAD.MOV.U32 R74, RZ, RZ, R87.reuse ;  /* 0x000000ffff4a7224 */ /* 0x100fe400078e0057 */
[----:B------:R-:W-:-:S03]  /*5820*/  IMAD.MOV.U32 R50, RZ, RZ, R87 ;  /* 0x000000ffff327224 */ /* 0x000fc600078e0057 */
[----:B------:R-:W-:Y:S01]  /*5830*/  MUFU.EX2 R27, R27 ;  /* 0x0000001b001b7308 */ /* 0x000fe20000000800 */
[----:B--2---:R-:W-:-:S07]  /*5840*/  FADD.FTZ R65, R197, R40 ;  /* 0x00000028c5417221 */ /* 0x004fce0000010000 */
[----:B------:R-:W1:Y:S01]  /*5850*/  MUFU.EX2 R199, R199 ;  /* 0x000000c700c77308 */ /* 0x000e620000000800 */
[C---:B---3--:R-:W-:Y:S01]  /*5860*/  FADD.FTZ R40, R64.reuse, R65 ;  /* 0x0000004140287221 */ /* 0x048fe20000010000 */
[----:B------:R-:W-:Y:S01]  /*5870*/  F2FP.BF16.F32.PACK_AB R197, R64, R197 ;  /* 0x000000c540c5723e */ /* 0x000fe200000010ff */
[--C-:B------:R-:W-:Y:S02]  /*5880*/  IMAD.MOV.U32 R65, RZ, RZ, R87.reuse ;  /* 0x000000ffff417224 */ /* 0x100fe400078e0057 */
[----:B------:R-:W-:-:S03]  /*5890*/  IMAD.MOV.U32 R64, RZ, RZ, R87 ;  /* 0x000000ffff407224 */ /* 0x000fc600078e0057 */
[----:B------:R-:W2:Y:S08]  /*58a0*/  MUFU.EX2 R206, R206 ;  /* 0x000000ce00ce7308 */ /* 0x000eb00000000800 */
[----:B------:R3:W-:Y:S01]  /*58b0*/  MUFU.EX2 R207, R44 ;  /* 0x0000002c00cf7308 */ /* 0x0007e20000000800 */
[----:B-1----:R-:W-:-:S07]  /*58c0*/  FADD.FTZ R13, R199, R40 ;  /* 0x00000028c70d7221 */ /* 0x002fce0000010000 */
[----:B------:R-:W1:Y:S01]  /*58d0*/  MUFU.EX2 R66, R66 ;  /* 0x0000004200427308 */ /* 0x000e620000000800 */
[----:B---3--:R-:W-:Y:S01]  /*58e0*/  FADD.FTZ R44, R202, R67 ;  /* 0x00000043ca2c7221 */ /* 0x008fe20000010000 */
[----:B------:R-:W-:-:S03]  /*58f0*/  F2FP.BF16.F32.PACK_AB R202, R39, R202 ;  /* 0x000000ca27ca723e */ /* 0x000fc600000010ff */
[----:B------:R-:W-:Y:S01]  /*5900*/  FADD.FTZ R67, R39, R44 ;  /* 0x0000002c27437221 */ /* 0x000fe20000010000 */
[----:B------:R-:W-:Y:S02]  /*5910*/  IMAD.MOV.U32 R39, RZ, RZ, R87 ;  /* 0x000000ffff277224 */ /* 0x000fe400078e0057 */
[----:B------:R-:W3:Y:S01]  /*5920*/  MUFU.EX2 R31, R31 ;  /* 0x0000001f001f7308 */ /* 0x000ee20000000800 */
[----:B------:R-:W-:Y:S01]  /*5930*/  FADD.FTZ R44, R204, R67 ;  /* 0x00000043cc2c7221 */ /* 0x000fe20000010000 */
[C---:B------:R-:W-:Y:S01]  /*5940*/  F2FP.BF16.F32.PACK_AB R204, R27.reuse, R204 ;  /* 0x000000cc1bcc723e */ /* 0x040fe200000010ff */
[--C-:B------:R-:W-:Y:S02]  /*5950*/  IMAD.MOV.U32 R67, RZ, RZ, R87.reuse ;  /* 0x000000ffff437224 */ /* 0x100fe400078e0057 */
[----:B------:R-:W-:Y:S01]  /*5960*/  FADD.FTZ R63, R27, R44 ;  /* 0x0000002c1b3f7221 */ /* 0x000fe20000010000 */
[----:B------:R-:W-:Y:S02]  /*5970*/  IMAD.MOV.U32 R44, RZ, RZ, R87 ;  /* 0x000000ffff2c7224 */ /* 0x000fe400078e0057 */
[----:B------:R-:W-:Y:S01]  /*5980*/  MUFU.EX2 R201, R201 ;  /* 0x000000c900c97308 */ /* 0x000fe20000000800 */
[----:B--2---:R-:W-:Y:S01]  /*5990*/  FADD.FTZ R40, R206, R63 ;  /* 0x0000003fce287221 */ /* 0x004fe20000010000 */
[----:B-1----:R-:W-:Y:S01]  /*59a0*/  F2FP.BF16.F32.PACK_AB R199, R66, R199 ;  /* 0x000000c742c7723e */ /* 0x002fe200000010ff */
[----:B------:R-:W-:-:S02]  /*59b0*/  IMAD.MOV.U32 R63, RZ, RZ, R87 ;  /* 0x000000ffff3f7224 */ /* 0x000fc400078e0057 */
[----:B------:R-:W-:-:S03]  /*59c0*/  IMAD.MOV.U32 R27, RZ, RZ, R87 ;  /* 0x000000ffff1b7224 */ /* 0x000fc600078e0057 */
[----:B------:R-:W1:Y:S01]  /*59d0*/  MUFU.EX2 R208, R208 ;  /* 0x000000d000d07308 */ /* 0x000e620000000800 */
[C---:B---3--:R-:W-:Y:S01]  /*59e0*/  FADD.FTZ R15, R31.reuse, R40 ;  /* 0x000000281f0f7221 */ /* 0x048fe20000010000 */
[----:B------:R-:W-:Y:S01]  /*59f0*/  F2FP.BF16.F32.PACK_AB R206, R31, R206 ;  /* 0x000000ce1fce723e */ /* 0x000fe200000010ff */
[----:B------:R-:W-:-:S05]  /*5a00*/  IMAD.MOV.U32 R31, RZ, RZ, R87 ;  /* 0x000000ffff1f7224 */ /* 0x000fca00078e0057 */
[----:B------:R-:W-:Y:S08]  /*5a10*/  MUFU.EX2 R48, R48 ;  /* 0x0000003000307308 */ /* 0x000ff00000000800 */
[----:B------:R-:W2:Y:S01]  /*5a20*/  MUFU.EX2 R53, R53 ;  /* 0x0000003500357308 */ /* 0x000ea20000000800 */
[----:B-1----:R-:W-:-:S07]  /*5a30*/  FADD.FTZ R40, R208, R15 ;  /* 0x0000000fd0287221 */ /* 0x002fce0000010000 */
[----:B------:R-:W1:Y:S08]  /*5a40*/  MUFU.EX2 R203, R203 ;  /* 0x000000cb00cb7308 */ /* 0x000e700000000800 */
[----:B------:R-:W3:Y:S01]  /*5a50*/  MUFU.EX2 R210, R210 ;  /* 0x000000d200d27308 */ /* 0x000ee20000000800 */
[C---:B--2---:R-:W-:Y:S01]  /*5a60*/  FADD.FTZ R15, R53.reuse, R40 ;  /* 0x00000028350f7221 */ /* 0x044fe20000010000 */
[----:B------:R-:W-:Y:S01]  /*5a70*/  F2FP.BF16.F32.PACK_AB R208, R53, R208 ;  /* 0x000000d035d0723e */ /* 0x000fe200000010ff */
[----:B------:R-:W-:-:S02]  /*5a80*/  IMAD.MOV.U32 R53, RZ, RZ, R87 ;  /* 0x000000ffff357224 */ /* 0x000fc400078e0057 */
[----:B------:R-:W-:-:S03]  /*5a90*/  IMAD.MOV.U32 R40, RZ, RZ, R87 ;  /* 0x000000ffff287224 */ /* 0x000fc600078e0057 */
[----:B------:R-:W2:Y:S08]  /*5aa0*/  MUFU.EX2 R52, R52 ;  /* 0x0000003400347308 */ /* 0x000eb00000000800 */
[----:B------:R4:W-:Y:S08]  /*5ab0*/  MUFU.EX2 R209, R32 ;  /* 0x0000002000d17308 */ /* 0x0009f00000000800 */
[----:B------:R-:W5:Y:S01]  /*5ac0*/  MUFU.EX2 R55, R55 ;  /* 0x0000003700377308 */ /* 0x000f620000000800 */
[----:B----4-:R-:W-:Y:S01]  /*5ad0*/  FADD.FTZ R32, R66, R13 ;  /* 0x0000000d42207221 */ /* 0x010fe20000010000 */
[----:B------:R-:W-:-:S03]  /*5ae0*/  IMAD.MOV.U32 R66, RZ, RZ, R87 ;  /* 0x000000ffff427224 */ /* 0x000fc600078e0057 */
[----:B------:R-:W-:Y:S01]  /*5af0*/  FADD.FTZ R13, R201, R32 ;  /* 0x00000020c90d7221 */ /* 0x000fe20000010000 */
[C---:B------:R-:W-:Y:S02]  /*5b00*/  F2FP.BF16.F32.PACK_AB R201, R48.reuse, R201 ;  /* 0x000000c930c9723e */ /* 0x040fe400000010ff */
[----:B------:R-:W4:Y:S01]  /*5b10*/  MUFU.EX2 R205, R205 ;  /* 0x000000cd00cd7308 */ /* 0x000f220000000800 */
[----:B------:R-:W-:Y:S01]  /*5b20*/  FADD.FTZ R32, R48, R13 ;  /* 0x0000000d30207221 */ /* 0x000fe20000010000 */
[----:B------:R-:W-:-:S03]  /*5b30*/  IMAD.MOV.U32 R48, RZ, RZ, R87 ;  /* 0x000000ffff307224 */ /* 0x000fc600078e0057 */
[----:B-1----:R-:W-:Y:S01]  /*5b40*/  FADD.FTZ R13, R203, R32 ;  /* 0x00000020cb0d7221 */ /* 0x002fe20000010000 */
[----:B---3--:R-:W-:Y:S01]  /*5b50*/  FADD.FTZ R32, R210, R15 ;  /* 0x0000000fd2207221 */ /* 0x008fe20000010000 */
[----:B--2---:R-:W-:Y:S01]  /*5b60*/  F2FP.BF16.F32.PACK_AB R203, R52, R203 ;  /* 0x000000cb34cb723e */ /* 0x004fe200000010ff */
[----:B------:R-:W1:Y:S01]  /*5b70*/  MUFU.EX2 R212, R212 ;  /* 0x000000d400d47308 */ /* 0x000e620000000800 */
[C---:B-----5:R-:W-:Y:S01]  /*5b80*/  F2FP.BF16.F32.PACK_AB R210, R55.reuse, R210 ;  /* 0x000000d237d2723e */ /* 0x060fe200000010ff */
[----:B------:R-:W-:Y:S01]  /*5b90*/  FADD.FTZ R15, R55, R32 ;  /* 0x00000020370f7221 */ /* 0x000fe20000010000 */
[--C-:B------:R-:W-:Y:S02]  /*5ba0*/  IMAD.MOV.U32 R55, RZ, RZ, R87.reuse ;  /* 0x000000ffff377224 */ /* 0x100fe400078e0057 */
[----:B------:R-:W-:-:S03]  /*5bb0*/  IMAD.MOV.U32 R32, RZ, RZ, R87 ;  /* 0x000000ffff207224 */ /* 0x000fc600078e0057 */
[----:B------:R-:W2:Y:S08]  /*5bc0*/  MUFU.EX2 R57, R57 ;  /* 0x0000003900397308 */ /* 0x000eb00000000800 */
[----:B------:R-:W3:Y:S08]  /*5bd0*/  MUFU.EX2 R54, R54 ;  /* 0x0000003600367308 */ /* 0x000ef00000000800 */
[----:B------:R5:W-:Y:S08]  /*5be0*/  MUFU.EX2 R211, R24 ;  /* 0x0000001800d37308 */ /* 0x000bf00000000800 */
[----:B------:R-:W3:Y:S01]  /*5bf0*/  MUFU.EX2 R42, R42 ;  /* 0x0000002a002a7308 */ /* 0x000ee20000000800 */
[----:B-----5:R-:W-:Y:S01]  /*5c00*/  FADD.FTZ R24, R52, R13 ;  /* 0x0000000d34187221 */ /* 0x020fe20000010000 */
[----:B------:R-:W-:-:S03]  /*5c10*/  IMAD.MOV.U32 R52, RZ, RZ, R87 ;  /* 0x000000ffff347224 */ /* 0x000fc600078e0057 */
[----:B----4-:R-:W-:Y:S01]  /*5c20*/  FADD.FTZ R13, R205, R24 ;  /* 0x00000018cd0d7221 */ /* 0x010fe20000010000 */
[----:B-1----:R-:W-:Y:S01]  /*5c30*/  FADD.FTZ R24, R212, R15 ;  /* 0x0000000fd4187221 */ /* 0x002fe20000010000 */
[C---:B--2---:R-:W-:Y:S01]  /*5c40*/  F2FP.BF16.F32.PACK_AB R212, R57.reuse, R212 ;  /* 0x000000d439d4723e */ /* 0x044fe200000010ff */
[----:B------:R-:W1:Y:S01]  /*5c50*/  MUFU.EX2 R46, R46 ;  /* 0x0000002e002e7308 */ /* 0x000e620000000800 */
[C---:B------:R-:W-:Y:S01]  /*5c60*/  FADD.FTZ R13, R12.reuse, R13 ;  /* 0x0000000d0c0d7221 */ /* 0x040fe20000010000 */
[----:B------:R-:W-:Y:S01]  /*5c70*/  FADD.FTZ R15, R57, R24 ;  /* 0x00000018390f7221 */ /* 0x000fe20000010000 */
[----:B------:R-:W-:Y:S01]  /*5c80*/  F2FP.BF16.F32.PACK_AB R205, R12, R205 ;  /* 0x000000cd0ccd723e */ /* 0x000fe200000010ff */
[----:B------:R-:W-:Y:S02]  /*5c90*/  IMAD.MOV.U32 R57, RZ, RZ, R87 ;  /* 0x000000ffff397224 */ /* 0x000fe400078e0057 */
[----:B---3--:R-:W-:Y:S02]  /*5ca0*/  FADD.FTZ R24, R54, R13 ;  /* 0x0000000d36187221 */ /* 0x008fe40000010000 */
[----:B------:R-:W2:Y:S02]  /*5cb0*/  MUFU.EX2 R34, R34 ;  /* 0x0000002200227308 */ /* 0x000ea40000000800 */
[C---:B------:R-:W-:Y:S01]  /*5cc0*/  FADD.FTZ R13, R207.reuse, R24 ;  /* 0x00000018cf0d7221 */ /* 0x040fe20000010000 */
[----:B------:R-:W-:Y:S01]  /*5cd0*/  F2FP.BF16.F32.PACK_AB R207, R207, R54 ;  /* 0x00000036cfcf723e */ /* 0x000fe200000010ff */
[----:B------:R-:W-:-:S02]  /*5ce0*/  IMAD.MOV.U32 R54, RZ, RZ, R87 ;  /* 0x000000ffff367224 */ /* 0x000fc400078e0057 */
[----:B------:R-:W-:Y:S02]  /*5cf0*/  FADD.FTZ R24, R42, R13 ;  /* 0x0000000d2a187221 */ /* 0x000fe40000010000 */
[----:B------:R-:W3:Y:S02]  /*5d00*/  MUFU.EX2 R213, R28 ;  /* 0x0000001c00d57308 */ /* 0x000ee40000000800 */
[C---:B------:R-:W-:Y:S01]  /*5d10*/  FADD.FTZ R13, R209.reuse, R24 ;  /* 0x00000018d10d7221 */ /* 0x040fe20000010000 */
[----:B------:R-:W-:Y:S01]  /*5d20*/  F2FP.BF16.F32.PACK_AB R209, R209, R42 ;  /* 0x0000002ad1d1723e */ /* 0x000fe200000010ff */
[----:B------:R-:W-:Y:S02]  /*5d30*/  IMAD.MOV.U32 R42, RZ, RZ, R87 ;  /* 0x000000ffff2a7224 */ /* 0x000fe400078e0057 */
[----:B-1----:R-:W-:Y:S02]  /*5d40*/  FADD.FTZ R24, R46, R13 ;  /* 0x0000000d2e187221 */ /* 0x002fe40000010000 */
[----:B------:R-:W1:Y:S02]  /*5d50*/  MUFU.EX2 R38, R38 ;  /* 0x0000002600267308 */ /* 0x000e640000000800 */
[C---:B------:R-:W-:Y:S01]  /*5d60*/  FADD.FTZ R13, R211.reuse, R24 ;  /* 0x00000018d30d7221 */ /* 0x040fe20000010000 */
[----:B------:R-:W-:Y:S01]  /*5d70*/  F2FP.BF16.F32.PACK_AB R211, R211, R46 ;  /* 0x0000002ed3d3723e */ /* 0x000fe200000010ff */
[----:B------:R-:W-:-:S02]  /*5d80*/  IMAD.MOV.U32 R46, RZ, RZ, R87 ;  /* 0x000000ffff2e7224 */ /* 0x000fc400078e0057 */
[----:B--2---:R-:W-:Y:S01]  /*5d90*/  FADD.FTZ R14, R34, R13 ;  /* 0x0000000d220e7221 */ /* 0x004fe20000010000 */
[--C-:B------:R-:W-:Y:S01]  /*5da0*/  IMAD.MOV.U32 R24, RZ, RZ, R87.reuse ;  /* 0x000000ffff187224 */ /* 0x100fe200078e0057 */
[----:B------:R-:W2:Y:S02]  /*5db0*/  MUFU.EX2 R214, R214 ;  /* 0x000000d600d67308 */ /* 0x000ea40000000800 */
[C---:B---3--:R-:W-:Y:S01]  /*5dc0*/  FADD.FTZ R13, R213.reuse, R14 ;  /* 0x0000000ed50d7221 */ /* 0x048fe20000010000 */
[----:B------:R-:W-:Y:S01]  /*5dd0*/  F2FP.BF16.F32.PACK_AB R213, R213, R34 ;  /* 0x00000022d5d5723e */ /* 0x000fe200000010ff */
[----:B------:R-:W-:-:S04]  /*5de0*/  IMAD.MOV.U32 R34, RZ, RZ, R87 ;  /* 0x000000ffff227224 */ /* 0x000fc800078e0057 */
[----:B------:R-:W3:Y:S01]  /*5df0*/  MUFU.EX2 R215, R120 ;  /* 0x0000007800d77308 */ /* 0x000ee20000000800 */
[----:B-1----:R-:W-:-:S07]  /*5e00*/  FADD.FTZ R14, R38, R13 ;  /* 0x0000000d260e7221 */ /* 0x002fce0000010000 */
[----:B------:R-:W1:Y:S01]  /*5e10*/  MUFU.EX2 R59, R59 ;  /* 0x0000003b003b7308 */ /* 0x000e620000000800 */
[----:B--2---:R-:W-:-:S07]  /*5e20*/  FADD.FTZ R28, R214, R15 ;  /* 0x0000000fd61c7221 */ /* 0x004fce0000010000 */
[----:B------:R-:W2:Y:S01]  /*5e30*/  MUFU.EX2 R26, R26 ;  /* 0x0000001a001a7308 */ /* 0x000ea20000000800 */
[C---:B---3--:R-:W-:Y:S01]  /*5e40*/  FADD.FTZ R13, R215.reuse, R14 ;  /* 0x0000000ed70d7221 */ /* 0x048fe20000010000 */
[----:B------:R-:W-:Y:S01]  /*5e50*/  F2FP.BF16.F32.PACK_AB R215, R215, R38 ;  /* 0x00000026d7d7723e */ /* 0x000fe200000010ff */
[----:B------:R-:W-:-:S05]  /*5e60*/  IMAD.MOV.U32 R38, RZ, RZ, R87 ;  /* 0x000000ffff267224 */ /* 0x000fca00078e0057 */
[----:B------:R-:W3:Y:S01]  /*5e70*/  MUFU.EX2 R216, R216 ;  /* 0x000000d800d87308 */ /* 0x000ee20000000800 */
[C---:B-1----:R-:W-:Y:S01]  /*5e80*/  FADD.FTZ R15, R59.reuse, R28 ;  /* 0x0000001c3b0f7221 */ /* 0x042fe20000010000 */
[----:B------:R-:W-:Y:S01]  /*5e90*/  F2FP.BF16.F32.PACK_AB R214, R59, R214 ;  /* 0x000000d63bd6723e */ /* 0x000fe200000010ff */
[----:B------:R-:W-:-:S05]  /*5ea0*/  IMAD.MOV.U32 R59, RZ, RZ, R87 ;  /* 0x000000ffff3b7224 */ /* 0x000fca00078e0057 */
[----:B------:R-:W1:Y:S01]  /*5eb0*/  MUFU.EX2 R217, R100 ;  /* 0x0000006400d97308 */ /* 0x000e620000000800 */
[----:B--2---:R-:W-:-:S07]  /*5ec0*/  FADD.FTZ R14, R26, R13 ;  /* 0x0000000d1a0e7221 */ /* 0x004fce0000010000 */
[----:B------:R2:W4:Y:S01]  /*5ed0*/  MUFU.EX2 R61, R194 ;  /* 0x000000c2003d7308 */ /* 0x0005220000000800 */
[----:B---3--:R-:W-:-:S07]  /*5ee0*/  FADD.FTZ R28, R216, R15 ;  /* 0x0000000fd81c7221 */ /* 0x008fce0000010000 */
[----:B------:R-:W3:Y:S01]  /*5ef0*/  MUFU.EX2 R30, R30 ;  /* 0x0000001e001e7308 */ /* 0x000ee20000000800 */
[C---:B-1----:R-:W-:Y:S01]  /*5f00*/  FADD.FTZ R13, R217.reuse, R14 ;  /* 0x0000000ed90d7221 */ /* 0x042fe20000010000 */
[----:B--2---:R-:W-:Y:S01]  /*5f10*/  F2FP.BF16.F32.PACK_AB R194, R112, R45 ;  /* 0x0000002d70c2723e */ /* 0x004fe200000010ff */
[--C-:B------:R-:W-:Y:S01]  /*5f20*/  IMAD.MOV.U32 R45, RZ, RZ, R87.reuse ;  /* 0x000000ffff2d7224 */ /* 0x100fe200078e0057 */
[----:B------:R-:W-:Y:S01]  /*5f30*/  F2FP.BF16.F32.PACK_AB R217, R217, R26 ;  /* 0x0000001ad9d9723e */ /* 0x000fe200000010ff */
[----:B------:R-:W-:-:S03]  /*5f40*/  IMAD.MOV.U32 R26, RZ, RZ, R87 ;  /* 0x000000ffff1a7224 */ /* 0x000fc600078e0057 */
[----:B------:R-:W1:Y:S01]  /*5f50*/  MUFU.EX2 R218, R218 ;  /* 0x000000da00da7308 */ /* 0x000e620000000800 */
[C---:B----4-:R-:W-:Y:S01]  /*5f60*/  FADD.FTZ R15, R61.reuse, R28 ;  /* 0x0000001c3d0f7221 */ /* 0x050fe20000010000 */
[----:B------:R-:W-:Y:S01]  /*5f70*/  F2FP.BF16.F32.PACK_AB R216, R61, R216 ;  /* 0x000000d83dd8723e */ /* 0x000fe200000010ff */
[----:B------:R-:W-:-:S05]  /*5f80*/  IMAD.MOV.U32 R61, RZ, RZ, R87 ;  /* 0x000000ffff3d7224 */ /* 0x000fca00078e0057 */
[----:B------:R2:W4:Y:S01]  /*5f90*/  MUFU.EX2 R219, R60 ;  /* 0x0000003c00db7308 */ /* 0x0005220000000800 */
[----:B---3--:R-:W-:-:S07]  /*5fa0*/  FADD.FTZ R14, R30, R13 ;  /* 0x0000000d1e0e7221 */ /* 0x008fce0000010000 */
[----:B------:R-:W3:Y:S01]  /*5fb0*/  MUFU.EX2 R37, R37 ;  /* 0x0000002500257308 */ /* 0x000ee20000000800 */
[----:B-1----:R-:W-:Y:S01]  /*5fc0*/  FADD.FTZ R28, R218, R15 ;  /* 0x0000000fda1c7221 */ /* 0x002fe20000010000 */
[--C-:B--2---:R-:W-:Y:S02]  /*5fd0*/  IMAD.MOV.U32 R60, RZ, RZ, R87.reuse ;  /* 0x000000ffff3c7224 */ /* 0x104fe400078e0057 */
[C---:B----4-:R-:W-:Y:S01]  /*5fe0*/  FADD.FTZ R14, R219.reuse, R14 ;  /* 0x0000000edb0e7221 */ /* 0x050fe20000010000 */
[----:B------:R-:W-:Y:S01]  /*5ff0*/  F2FP.BF16.F32.PACK_AB R219, R219, R30 ;  /* 0x0000001edbdb723e */ /* 0x000fe200000010ff */
[--C-:B------:R-:W-:Y:S02]  /*6000*/  IMAD.MOV.U32 R30, RZ, RZ, R87.reuse ;  /* 0x000000ffff1e7224 */ /* 0x100fe400078e0057 */
[C---:B---3--:R-:W-:Y:S01]  /*6010*/  FADD.FTZ R15, R37.reuse, R28 ;  /* 0x0000001c250f7221 */ /* 0x048fe20000010000 */
[----:B------:R-:W-:Y:S01]  /*6020*/  F2FP.BF16.F32.PACK_AB R218, R37, R218 ;  /* 0x000000da25da723e */ /* 0x000fe200000010ff */
[----:B------:R-:W-:-:S02]  /*6030*/  IMAD.MOV.U32 R37, RZ, RZ, R87 ;  /* 0x000000ffff257224 */ /* 0x000fc400078e0057 */
[----:B------:R-:W-:Y:S01]  /*6040*/  IMAD.MOV.U32 R28, RZ, RZ, R87 ;  /* 0x000000ffff1c7224 */ /* 0x000fe200078e0057 */
[----:B------:R-:W-:Y:S06]  /*6050*/  @!P2 BRA `(.L_x_5531) ;  /* 0x0000004c007ca947 */ /* 0x000fec0003800000 */
[----:B------:R-:W-:Y:S01]  /*6060*/  IMAD.MOV.U32 R13, RZ, RZ, R88 ;  /* 0x000000ffff0d7224 */ /* 0x000fe200078e0058 */
[----:B------:R-:W-:Y:S01]  /*6070*/  CS2R R86, SRZ ;  /* 0x0000000000567805 */ /* 0x000fe2000001ff00 */
[----:B------:R-:W-:Y:S01]  /*6080*/  IMAD.MOV.U32 R21, RZ, RZ, R10 ;  /* 0x000000ffff157224 */ /* 0x000fe200078e000a */
        /* <DEDUP_REMOVED lines=32> */
[----:B------:R-:W-:Y:S01]  /*6290*/  UMOV UR37, UR61 ;  /* 0x0000003d00257c82 */ /* 0x000fe20008000000 */
[----:B------:R-:W-:-:S10]  /*62a0*/  UMOV UR7, UR38 ;  /* 0x0000002600077c82 */ /* 0x000fd40008000000 */
.L_x_5540:
[----:B------:R-:W-:Y:S01]  /*62b0*/  R2UR UR6, R18 ;  /* 0x00000000120672ca */ /* 0x000fe200000e0000 */
[----:B------:R-:W-:-:S04]  /*62c0*/  UIADD3 UR38, UR7, 0x1, URZ ;  /* 0x0000000107267890 */ /* 0x000fc8000fffe03f */
[----:B------:R-:W-:-:S04]  /*62d0*/  UISETP.NE.AND UP0, UPT, UR38, 0x2, UPT ;  /* 0x000000022600788c */ /* 0x000fc8000bf05270 */
[----:B------:R-:W-:Y:S02]  /*62e0*/  USEL UR61, URZ, 0x1, UP0 ;  /* 0x000000013f3d7887 */ /* 0x000fe40008000000 */
[----:B------:R-:W-:Y:S02]  /*62f0*/  USEL UR38, UR38, URZ, UP0 ;  /* 0x0000003f26267287 */ /* 0x000fe40008000000 */
[----:B------:R-:W-:Y:S01]  /*6300*/  ISETP.NE.AND P3, PT, RZ, UR6, PT ;  /* 0x00000006ff007c0c */ /* 0x000fe2000bf65270 */
[----:B------:R-:W-:-:S12]  /*6310*/  ULOP3.LUT UR61, UR37, UR61, URZ, 0x3c, !UPT ;  /* 0x0000003d253d7292 */ /* 0x000fd8000f8e3c3f */
[----:B------:R-:W-:Y:S05]  /*6320*/  @P3 BRA `(.L_x_5532) ;  /* 0x00000000002c3947 */ /* 0x000fea0003800000 */
[----:B------:R-:W-:Y:S05]  /*6330*/  @!P0 BRA `(.L_x_5533) ;  /* 0x0000000000048947 */ /* 0x000fea0003800000 */
[----:B------:R-:W-:Y:S01]  /*6340*/  BPT.TRAP 0x1 ;  /* 0x000000040000795c */ /* 0x000fe20000300000 */
.L_x_5533:
[----:B------:R-:W-:Y:S01]  /*6350*/  ULEA UR6, UR38, UR39, 0x3 ;  /* 0x0000002726067291 */ /* 0x000fe2000f8e183f */
[----:B------:R-:W-:-:S05]  /*6360*/  IMAD.U32 R10, RZ, RZ, UR61 ;  /* 0x0000003dff0a7e24 */ /* 0x000fca000f8e00ff */
[----:B------:R-:W-:-:S04]  /*6370*/  SHF.L.U32 R10, R10, 0x1f, RZ ;  /* 0x0000001f0a0a7819 */ /* 0x000fc800000006ff */
[----:B------:R1:W2:Y:S01]  /*6380*/  SYNCS.PHASECHK.TRANS64.TRYWAIT P2, [UR6+0x34830], R10 ;  /* 0x0348300aff0075a7 */ /* 0x0002a20008040146 */
[----:B------:R-:W-:Y:S05]  /*6390*/  @!P0 BRA `(.L_x_5534) ;  /* 0x0000000000048947 */ /* 0x000fea0003800000 */
[----:B------:R-:W-:Y:S01]  /*63a0*/  BPT.TRAP 0x1 ;  /* 0x000000040000795c */ /* 0x000fe20000300000 */
.L_x_5534:
[----:B--2---:R-:W-:Y:S05]  /*63b0*/  @P2 BRA `(.L_x_5532) ;  /* 0x0000000000082947 */ /* 0x004fea0003800000 */
[----:B------:R-:W2:Y:S02]  /*63c0*/  SYNCS.PHASECHK.TRANS64.TRYWAIT P2, [UR6+0x34830], R10 ;  /* 0x0348300aff0075a7 */ /* 0x000ea40008040146 */
[----:B--2---:R-:W-:Y:S05]  /*63d0*/  @!P2 BRA `(.L_x_5535) ;  /* 0x000000900004a947 */ /* 0x004fea0003800000 */
.L_x_5532:
[----:B--2---:R-:W2:Y:S01]  /*63e0*/  S2R R11, SR_TID.X ;  /* 0x00000000000b7919 */ /* 0x004ea20000002100 */
[----:B------:R-:W-:Y:S01]  /*63f0*/  R2UR UR6, R0 ;  /* 0x00000000000672ca */ /* 0x000fe200000e0000 */
[----:B------:R-:W-:Y:S01]  /*6400*/  UMOV UR59, 0x40000040 ;  /* 0x40000040003b7882 */ /* 0x000fe20000000000 */
[----:B------:R-:W-:Y:S01]  /*6410*/  R2UR UR18, R8 ;  /* 0x00000000081272ca */ /* 0x000fe200000e0000 */
        /* <DEDUP_REMOVED lines=9> */
[----:B------:R-:W-:Y:S01]  /*64b0*/  R2UR UR14, R6 ;  /* 0x00000000060e72ca */ /* 0x000fe200000e0000 */
[----:B------:R-:W-:Y:S01]  /*64c0*/  UIMAD UR6, UR38, 0xb00, UR6 ;  /* 0x00000b00260678a4 */ /* 0x000fe2000f8e0206 */
[----:B------:R-:W-:Y:S01]  /*64d0*/  R2UR UR15, R7 ;  /* 0x00000000070f72ca */ /* 0x000fe200000e0000 */
[----:B------:R-:W-:Y:S01]  /*64e0*/  UMOV UR56, UR18 ;  /* 0x0000001200387c82 */ /* 0x000fe20008000000 */
[----:B------:R-:W-:Y:S01]  /*64f0*/  UMOV UR20, UR18 ;  /* 0x0000001200147c82 */ /* 0x000fe20008000000 */
[----:B------:R-:W-:Y:S01]  /*6500*/  UMOV UR57, UR19 ;  /* 0x0000001300397c82 */ /* 0x000fe20008000000 */
[----:B------:R-:W-:-:S02]  /*6510*/  UIADD3 UR22, UR6, 0x80, URZ ;  /* 0x0000008006167890 */ /* 0x000fc4000fffe03f */
[----:B------:R-:W-:Y:S01]  /*6520*/  UMOV UR58, UR6 ;  /* 0x00000006003a7c82 */ /* 0x000fe20008000000 */
[----:B------:R-:W-:Y:S01]  /*6530*/  UMOV UR21, UR19 ;  /* 0x0000001300157c82 */ /* 0x000fe20008000000 */
[----:B------:R-:W-:Y:S01]  /*6540*/  UIADD3 UR26, UR6, 0x100, URZ ;  /* 0x00000100061a7890 */ /* 0x000fe2000fffe03f */
[----:B------:R-:W-:Y:S01]  /*6550*/  UMOV UR24, UR18 ;  /* 0x0000001200187c82 */ /* 0x000fe20008000000 */
[----:B------:R-:W-:Y:S01]  /*6560*/  UMOV UR25, UR19 ;  /* 0x0000001300197c82 */ /* 0x000fe20008000000 */
[----:B------:R-:W-:Y:S01]  /*6570*/  UIADD3 UR30, UR6, 0x180, URZ ;  /* 0x00000180061e7890 */ /* 0x000fe2000fffe03f */
[----:B------:R-:W-:Y:S01]  /*6580*/  UMOV UR28, UR18 ;  /* 0x00000012001c7c82 */ /* 0x000fe20008000000 */
[----:B------:R-:W-:Y:S01]  /*6590*/  UMOV UR29, UR19 ;  /* 0x00000013001d7c82 */ /* 0x000fe20008000000 */
[----:B------:R-:W-:Y:S01]  /*65a0*/  UIADD3 UR34, UR6, 0x200, URZ ;  /* 0x0000020006227890 */ /* 0x000fe2000fffe03f */
[----:B--2---:R-:W-:Y:S01]  /*65b0*/  SHF.R.U32.HI R11, RZ, 0x7, R11 ;  /* 0x00000007ff0b7819 */ /* 0x004fe2000001160b */
[----:B------:R-:W-:Y:S01]  /*65c0*/  UMOV UR32, UR18 ;  /* 0x0000001200207c82 */ /* 0x000fe20008000000 */
[----:B------:R-:W-:Y:S01]  /*65d0*/  UMOV UR33, UR19 ;  /* 0x0000001300217c82 */ /* 0x000fe20008000000 */
[----:B------:R-:W-:-:S02]  /*65e0*/  UIADD3 UR42, UR6, 0x280, URZ ;  /* 0x00000280062a7890 */ /* 0x000fc4000fffe03f */
[----:B-1----:R-:W-:Y:S01]  /*65f0*/  VIADD R10, R11, 0x8 ;  /* 0x000000080b0a7836 */ /* 0x002fe20000000000 */
[----:B------:R-:W-:Y:S01]  /*6600*/  UMOV UR40, UR18 ;  /* 0x0000001200287c82 */ /* 0x000fe20008000000 */
[----:B------:R-:W-:Y:S01]  /*6610*/  UMOV UR41, UR19 ;  /* 0x0000001300297c82 */ /* 0x000fe20008000000 */
[----:B------:R-:W-:Y:S02]  /*6620*/  UIADD3 UR46, UR6, 0x300, URZ ;  /* 0x00000300062e7890 */ /* 0x000fe4000fffe03f */
[----:B------:R1:W-:Y:S01]  /*6630*/  BAR.SYNC.DEFER_BLOCKING R10, 0x100 ;  /* 0x0004000a0000751d */ /* 0x0003e20000010000 */
[----:B------:R-:W-:Y:S02]  /*6640*/  UIADD3 UR50, UR6, 0x380, URZ ;  /* 0x0000038006327890 */ /* 0x000fe4000fffe03f */
[----:B------:R-:W-:Y:S02]  /*6650*/  UIADD3 UR54, UR6, 0x400, URZ ;  /* 0x0000040006367890 */ /* 0x000fe4000fffe03f */
[----:B------:R-:W-:Y:S01]  /*6660*/  UIADD3 UR10, UR6, 0x500, URZ ;  /* 0x00000500060a7890 */ /* 0x000fe2000fffe03f */
[----:B------:R-:W-:Y:S01]  /*6670*/  UMOV UR44, UR18 ;  /* 0x00000012002c7c82 */ /* 0x000fe20008000000 */
[----:B------:R-:W-:Y:S01]  /*6680*/  UMOV UR45, UR19 ;  /* 0x00000013002d7c82 */ /* 0x000fe20008000000 */
[----:B------:R-:W-:Y:S01]  /*6690*/  UMOV UR48, UR18 ;  /* 0x0000001200307c82 */ /* 0x000fe20008000000 */
[----:B------:R-:W-:Y:S01]  /*66a0*/  UMOV UR49, UR19 ;  /* 0x0000001300317c82 */ /* 0x000fe20008000000 */
[----:B------:R-:W-:Y:S01]  /*66b0*/  UMOV UR52, UR18 ;  /* 0x0000001200347c82 */ /* 0x000fe20008000000 */
[----:B------:R-:W-:Y:S01]  /*66c0*/  UMOV UR53, UR19 ;  /* 0x0000001300357c82 */ /* 0x000fe20008000000 */
[----:B------:R-:W-:Y:S01]  /*66d0*/  UMOV UR11, 0x40000040 ;  /* 0x40000040000b7882 */ /* 0x000fe20000000000 */
        /* <DEDUP_REMOVED lines=572> */
[----:B-1----:R-:W-:Y:S05]  /*8aa0*/  @P3 BRA `(.L_x_5536) ;  /* 0x00000000002c3947 */ /* 0x002fea0003800000 */
[----:B------:R-:W-:Y:S05]  /*8ab0*/  @!P0 BRA `(.L_x_5537) ;  /* 0x0000000000048947 */ /* 0x000fea0003800000 */
[----:B------:R-:W-:Y:S01]  /*8ac0*/  BPT.TRAP 0x1 ;  /* 0x000000040000795c */ /* 0x000fe20000300000 */
.L_x_5537:
[----:B------:R-:W-:Y:S01]  /*8ad0*/  ULEA UR6, UR7, UR39, 0x3 ;  /* 0x0000002707067291 */ /* 0x000fe2000f8e183f */
[----:B------:R-:W-:-:S05]  /*8ae0*/  IMAD.U32 R10, RZ, RZ, UR37 ;  /* 0x00000025ff0a7e24 */ /* 0x000fca000f8e00ff */
[----:B------:R-:W-:-:S04]  /*8af0*/  SHF.L.U32 R10, R10, 0x1f, RZ ;  /* 0x0000001f0a0a7819 */ /* 0x000fc800000006ff */
[----:B------:R1:W2:Y:S01]  /*8b00*/  SYNCS.PHASECHK.TRANS64.TRYWAIT P2, [UR6+0x34850], R10 ;  /* 0x0348500aff0075a7 */ /* 0x0002a20008040146 */
[----:B------:R-:W-:Y:S05]  /*8b10*/  @!P0 BRA `(.L_x_5538) ;  /* 0x0000000000048947 */ /* 0x000fea0003800000 */
[----:B------:R-:W-:Y:S01]  /*8b20*/  BPT.TRAP 0x1 ;  /* 0x000000040000795c */ /* 0x000fe20000300000 */
.L_x_5538:
[----:B--2---:R-:W-:Y:S05]  /*8b30*/  @P2 BRA `(.L_x_5536) ;  /* 0x0000000000082947 */ /* 0x004fea0003800000 */
[----:B------:R-:W2:Y:S02]  /*8b40*/  SYNCS.PHASECHK.TRANS64.TRYWAIT P2, [UR6+0x34850], R10 ;  /* 0x0348500aff0075a7 */ /* 0x000ea40008040146 */
[----:B--2---:R-:W-:Y:S05]  /*8b50*/  @!P2 BRA `(.L_x_5539) ;  /* 0x00000068003ca947 */ /* 0x004fea0003800000 */
.L_x_5536:
[----:B------:R-:W-:Y:S01]  /*8b60*/  UIADD3 UR6, UR39, 0x400, URZ ;  /* 0x0000040027067890 */ /* 0x000fe2000fffe03f */
[----:B------:R-:W-:Y:S01]  /*8b70*/  WARPGROUP.ARRIVE ;  /* 0x00000000000079c5 */ /* 0x000fe20000000000 */
[----:B------:R-:W-:Y:S01]  /*8b80*/  UMOV UR11, 0x40000040 ;  /* 0x40000040000b7882 */ /* 0x000fe20000000000 */
[----:B-12---:R-:W-:Y:S01]  /*8b90*/  FMNMX.FTZ R10, R168, R21, !PT ;  /* 0x00000015a80a7209 */ /* 0x006fe20007810000 */
[----:B------:R-:W-:-:S03]  /*8ba0*/  USHF.R.U32.HI UR6, URZ, 0x4, UR6 ;  /* 0x000000043f067899 */ /* 0x000fc60008011606 */
[----:B------:R-:W1:Y:S01]  /*8bb0*/  S2R R227, SR_TID.X ;  /* 0x0000000000e37919 */ /* 0x000e620000002100 */
[----:B------:R-:W-:Y:S01]  /*8bc0*/  ISETP.LT.AND P2, PT, RZ, UR60, PT ;  /* 0x0000003cff007c0c */ /* 0x000fe2000bf41270 */
[----:B------:R-:W-:Y:S01]  /*8bd0*/  UMOV UR37, UR61 ;  /* 0x0000003d00257c82 */ /* 0x000fe20008000000 */
[----:B------:R-:W-:Y:S01]  /*8be0*/  ULOP3.LUT UR6, UR6, 0x3fff, URZ, 0xc0, !UPT ;  /* 0x00003fff06067892 */ /* 0x000fe2000f8ec03f */
[----:B------:R-:W-:-:S03]  /*8bf0*/  FMNMX.FTZ R11, R169, R10, !PT ;  /* 0x0000000aa90b7209 */ /* 0x000fc60007810000 */
[----:B------:R-:W-:Y:S01]  /*8c00*/  ULOP3.LUT UR6, UR6, 0x5800000, URZ, 0xfc, !UPT ;  /* 0x0580000006067892 */ /* 0x000fe2000f8efc3f */
[----:B------:R-:W-:-:S03]  /*8c10*/  FMNMX.FTZ R10, R172, R11, !PT ;  /* 0x0000000bac0a7209 */ /* 0x000fc60007810000 */
[----:B------:R-:W-:Y:S01]  /*8c20*/  UIMAD UR6, UR7, 0xb00, UR6 ;  /* 0x00000b00070678a4 */ /* 0x000fe2000f8e0206 */
[----:B------:R-:W-:-:S04]  /*8c30*/  FMNMX.FTZ R11, R173, R10, !PT ;  /* 0x0000000aad0b7209 */ /* 0x000fc80007810000 */
[----:B------:R-:W-:Y:S02]  /*8c40*/  FMNMX.FTZ R10, R160, R11, !PT ;  /* 0x0000000ba00a7209 */ /* 0x000fe40007810000 */
[----:B------:R-:W-:Y:S02]  /*8c50*/  UMOV UR10, UR6 ;  /* 0x00000006000a7c82 */ /* 0x000fe40008000000 */
[----:B------:R-:W-:Y:S01]  /*8c60*/  HGMMA.64x128x16.F32.BF16 R24, R176, gdesc[UR8].tnspB, R24, gsb0 ;  /* 0x41e00008b0187df0 */ /* 0x000fe20008001818 */
[----:B------:R-:W-:Y:S01]  /*8c70*/  UIADD3 UR10, UR6, 0x80, URZ ;  /* 0x00000080060a7890 */ /* 0x000fe2000fffe03f */
[----:B------:R-:W-:Y:S01]  /*8c80*/  FMNMX.FTZ R11, R161, R10, !PT ;  /* 0x0000000aa10b7209 */ /* 0x000fe20007810000 */
[----:B------:R-:W-:-:S03]  /*8c90*/  UMOV UR11, 0x40000040 ;  /* 0x40000040000b7882 */ /* 0x000fc60000000000 */
[----:B------:R-:W-:-:S04]  /*8ca0*/  FMNMX.FTZ R10, R164, R11, !PT ;  /* 0x0000000ba40a7209 */ /* 0x000fc80007810000 */
[----:B------:R-:W-:Y:S02]  /*8cb0*/  FMNMX.FTZ R11, R165, R10, !PT ;  /* 0x0000000aa50b7209 */ /* 0x000fe40007810000 */
[----:B-1----:R-:W-:Y:S02]  /*8cc0*/  SHF.R.U32.HI R227, RZ, 0x7, R227 ;  /* 0x00000007ffe37819 */ /* 0x002fe400000116e3 */
        /* <DEDUP_REMOVED lines=36> */
[----:B------:R-:W-:Y:S01]  /*8f10*/  HGMMA.64x128x16.F32.BF16 R24, R180, gdesc[UR8].tnspB, R24, gsb0 ;  /* 0x41e00008b4187df0 */ /* 0x000fe20008001818 */
[----:B------:R-:W-:Y:S01]  /*8f20*/  UIADD3 UR10, UR6, 0x100, URZ ;  /* 0x00000100060a7890 */ /* 0x000fe2000fffe03f */
[----:B------:R-:W-:Y:S01]  /*8f30*/  UMOV UR11, 0x40000040 ;  /* 0x40000040000b7882 */ /* 0x000fe20000000000 */
[----:B------:R-:W-:-:S04]  /*8f40*/  FMNMX.FTZ R10, R92, R11, !PT ;  /* 0x0000000b5c0a7209 */ /* 0x000fc80007810000 */
[----:B------:R-:W-:-:S05]  /*8f50*/  FMNMX.FTZ R176, R93, R10, !PT ;  /* 0x0000000a5db07209 */ /* 0x000fca0007810000 */
[----:B------:R-:W1:Y:S02]  /*8f60*/  SHFL.BFLY PT, R11, R176, 0x2, 0x1f ;  /* 0x0c401f00b00b7f89 */ /* 0x000e6400000e0000 */
[----:B-1----:R-:W-:Y:S02]  /*8f70*/  FMNMX.FTZ R177, R176, R11, !PT ;  /* 0x0000000bb0b17209 */ /* 0x002fe40007810000 */
[----:B------:R-:W1:Y:S03]  /*8f80*/  LDC R11, c[0x0][0x988] ;  /* 0x00026200ff0b7b82 */ /* 0x000e660000000800 */
[----:B------:R-:W2:Y:S02]  /*8f90*/  SHFL.BFLY PT, R10, R177, 0x1, 0x1f ;  /* 0x0c201f00b10a7f89 */ /* 0x000ea400000e0000 */
[----:B--2---:R-:W-:-:S05]  /*8fa0*/  FMNMX.FTZ R10, R177, R10, !PT ;  /* 0x0000000ab10a7209 */ /* 0x004fca0007810000 */
[C---:B-1----:R-:W-:Y:S01]  /*8fb0*/  FMUL.FTZ R20, R10.reuse, R11 ;  /* 0x0000000b0a147220 */ /* 0x042fe20000410000 */
[----:B------:R-:W-:-:S03]  /*8fc0*/  FADD.FTZ R12, -R10, R21 ;  /* 0x000000150a0c7221 */ /* 0x000fc60000010100 */
        /* <DEDUP_REMOVED lines=25> */
[----:B------:R-:W1:Y:S08]  /*9160*/  MUFU.EX2 R12, R12 ;  /* 0x0000000c000c7308 */ /* 0x000e700000000800 */
[----:B------:R-:W2:Y:S08]  /*9170*/  MUFU.EX2 R176, R176 ;  /* 0x000000b000b07308 */ /* 0x000eb00000000800 */
[----:B------:R-:W3:Y:S01]  /*9180*/  MUFU.EX2 R178, R178 ;  /* 0x000000b200b27308 */ /* 0x000ee20000000800 */
[----:B-1----:R-:W-:-:S07]  /*9190*/  FFMA.FTZ R15, R12, R15, R21 ;  /* 0x0000000f0c0f7223 */ /* 0x002fce0000010015 */
[----:B------:R-:W-:Y:S01]  /*91a0*/  MUFU.EX2 R169, R169 ;  /* 0x000000a900a97308 */ /* 0x000fe20000000800 */
[C---:B--2---:R-:W-:Y:S01]  /*91b0*/  FADD.FTZ R15, R176.reuse, R15 ;  /* 0x0000000fb00f7221 */ /* 0x044fe20000010000 */
[----:B------:R-:W-:-:S06]  /*91c0*/  F2FP.BF16.F32.PACK_AB R176, R176, R21 ;  /* 0x00000015b0b0723e */ /* 0x000fcc00000010ff */
[----:B------:R-:W-:Y:S01]  /*91d0*/  MUFU.EX2 R173, R173 ;  /* 0x000000ad00ad7308 */ /* 0x000fe20000000800 */
[----:B------:R-:W-:Y:S02]  /*91e0*/  WARPGROUP.DEPBAR.LE gsb0, 0x0 ;  /* 0x00008000000079c5 */ /* 0x000fe40000010000 */
[----:B------:R-:W-:Y:S01]  /*91f0*/  WARPGROUP.ARRIVE ;  /* 0x00000000000079c5 */ /* 0x000fe20000000000 */
[-CC-:B------:R-:W-:Y:S01]  /*9200*/  FFMA.FTZ R180, R160, R11.reuse, -R20.reuse ;  /* 0x0000000ba0b47223 */ /* 0x180fe20000010814 */
[----:B------:R-:W-:-:S03]  /*9210*/  FFMA.FTZ R182, R164, R11, -R20 ;  /* 0x0000000ba4b67223 */ /* 0x000fc60000010814 */
[----:B------:R-:W-:Y:S01]  /*9220*/  MUFU.EX2 R161, R161 ;  /* 0x000000a100a17308 */ /* 0x000fe20000000800 */
[----:B------:R-:W-:Y:S01]  /*9230*/  HGMMA.64x128x16.F32.BF16 R24, R184, gdesc[UR8].tnspB, R24, gsb0 ;  /* 0x41e00008b8187df0 */ /* 0x000fe20008001818 */
[----:B------:R-:W-:Y:S01]  /*9240*/  UIADD3 UR10, UR6, 0x180, URZ ;  /* 0x00000180060a7890 */ /* 0x000fe2000fffe03f */
[----:B------:R-:W-:-:S05]  /*9250*/  UMOV UR11, 0x40000040 ;  /* 0x40000040000b7882 */ /* 0x000fca0000000000 */
        /* <DEDUP_REMOVED lines=20> */
[--C-:B------:R-:W-:Y:S01]  /*93a0*/  FFMA.FTZ R184, R152, R11, -R20.reuse ;  /* 0x0000000b98b87223 */ /* 0x100fe20000010814 */
[----:B------:R-:W-:Y:S01]  /*93b0*/  FMNMX.FTZ R152, R170, R13, !PT ;  /* 0x0000000daa987209 */ /* 0x000fe20007810000 */
[----:B------:R-:W-:Y:S02]  /*93c0*/  FFMA.FTZ R186, R156, R11, -R20 ;  /* 0x0000000b9cba7223 */ /* 0x000fe40000010814 */
[----:B------:R-:W-:Y:S01]  /*93d0*/  MUFU.EX2 R92, R92 ;  /* 0x0000005c005c7308 */ /* 0x000fe20000000800 */
[----:B------:R-:W-:Y:S01]  /*93e0*/  HGMMA.64x128x16.F32.BF16 R24, R188, gdesc[UR8].tnspB, R24, gsb0 ;  /* 0x41e00008bc187df0 */ /* 0x000fe20008001818 */
[----:B------:R-:W-:Y:S01]  /*93f0*/  UIADD3 UR10, UR6, 0x200, URZ ;  /* 0x00000200060a7890 */ /* 0x000fe2000fffe03f */
[----:B------:R-:W-:Y:S01]  /*9400*/  FMNMX.FTZ R153, R171, R152, !PT ;  /* 0x00000098ab997209 */ /* 0x000fe20007810000 */
[----:B------:R-:W-:-:S03]  /*9410*/  UMOV UR11, 0x40000040 ;  /* 0x40000040000b7882 */ /* 0x000fc60000000000 */
[----:B------:R-:W-:Y:S01]  /*9420*/  FMNMX.FTZ R152, R174, R153, !PT ;  /* 0x00000099ae987209 */ /* 0x000fe20007810000 */
[----:B------:R-:W-:Y:S01]  /*9430*/  FFMA.FTZ R153, R157, R11, -R20 ;  /* 0x0000000b9d997223 */ /* 0x000fe20000010814 */
[----:B------:R-:W-:Y:S02]  /*9440*/  MUFU.EX2 R184, R184 ;  /* 0x000000b800b87308 */ /* 0x000fe40000000800 */
[----:B------:R-:W-:-:S04]  /*9450*/  FMNMX.FTZ R157, R175, R152, !PT ;  /* 0x00000098af9d7209 */ /* 0x000fc80007810000 */
[----:B------:R-:W-:Y:S02]  /*9460*/  FMNMX.FTZ R152, R162, R157, !PT ;  /* 0x0000009da2987209 */ /* 0x000fe40007810000 */
[----:B------:R-:W-:Y:S02]  /*9470*/  MUFU.EX2 R186, R186 ;  /* 0x000000ba00ba7308 */ /* 0x000fe40000000800 */
[----:B------:R-:W-:-:S06]  /*9480*/  FMNMX.FTZ R157, R163, R152, !PT ;  /* 0x00000098a39d7209 */ /* 0x000fcc0007810000 */
[----:B------:R-:W-:Y:S01]  /*9490*/  MUFU.EX2 R153, R153 ;  /* 0x0000009900997308 */ /* 0x000fe20000000800 */
[----:B------:R-:W-:Y:S02]  /*94a0*/  WARPGROUP.DEPBAR.LE gsb0, 0x0 ;  /* 0x00008000000079c5 */ /* 0x000fe40000010000 */
[----:B------:R-:W-:Y:S01]  /*94b0*/  WARPGROUP.ARRIVE ;  /* 0x00000000000079c5 */ /* 0x000fe20000000000 */
[--C-:B------:R-:W-:Y:S01]  /*94c0*/  FFMA.FTZ R188, R144, R11, -R20.reuse ;  /* 0x0000000b90bc7223 */ /* 0x100fe20000010814 */
[----:B------:R-:W-:Y:S01]  /*94d0*/  FMNMX.FTZ R144, R166, R157, !PT ;  /* 0x0000009da6907209 */ /* 0x000fe20007810000 */
[----:B------:R-:W-:-:S03]  /*94e0*/  FFMA.FTZ R190, R148, R11, -R20 ;  /* 0x0000000b94be7223 */ /* 0x000fc60000010814 */
[----:B------:R-:W-:Y:S01]  /*94f0*/  HGMMA.64x128x16.F32.BF16 R24, R192, gdesc[UR8].tnspB, R24, gsb0 ;  /* 0x41e00008c0187df0 */ /* 0x000fe20008001818 */
[----:B------:R-:W-:Y:S01]  /*9500*/  UIADD3 UR10, UR6, 0x280, URZ ;  /* 0x00000280060a7890 */ /* 0x000fe2000fffe03f */
[----:B------:R-:W-:Y:S01]  /*9510*/  FMNMX.FTZ R157, R167, R144, !PT ;  /* 0x00000090a79d7209 */ /* 0x000fe20007810000 */
[----:B------:R-:W-:Y:S01]  /*9520*/  UMOV UR11, 0x40000040 ;  /* 0x40000040000b7882 */ /* 0x000fe20000000000 */
[----:B------:R-:W-:Y:S02]  /*9530*/  MUFU.EX2 R188, R188 ;  /* 0x000000bc00bc7308 */ /* 0x000fe40000000800 */
[----:B------:R-:W-:-:S04]  /*9540*/  FMNMX.FTZ R144, R154, R157, !PT ;  /* 0x0000009d9a907209 */ /* 0x000fc80007810000 */
[----:B------:R-:W-:Y:S02]  /*9550*/  FMNMX.FTZ R157, R155, R144, !PT ;  /* 0x000000909b9d7209 */ /* 0x000fe40007810000 */
[----:B------:R-:W-:Y:S02]  /*9560*/  MUFU.EX2 R190, R190 ;  /* 0x000000be00be7308 */ /* 0x000fe40000000800 */
[----:B------:R-:W-:-:S04]  /*9570*/  FMNMX.FTZ R144, R158, R157, !PT ;  /* 0x0000009d9e907209 */ /* 0x000fc80007810000 */
[----:B------:R-:W-:-:S04]  /*9580*/  FMNMX.FTZ R157, R159, R144, !PT ;  /* 0x000000909f9d7209 */ /* 0x000fc80007810000 */
[----:B------:R-:W-:-:S04]  /*9590*/  FMNMX.FTZ R144, R146, R157, !PT ;  /* 0x0000009d92907209 */ /* 0x000fc80007810000 */
[----:B------:R-:W-:Y:S01]  /*95a0*/  FMNMX.FTZ R157, R147, R144, !PT ;  /* 0x00000090939d7209 */ /* 0x000fe20007810000 */
        /* <DEDUP_REMOVED lines=21> */
[-CC-:B------:R-:W-:Y:S01]  /*9700*/  FFMA.FTZ R157, R129, R11.reuse, -R20.reuse ;  /* 0x0000000b819d7223 */ /* 0x180fe20000010814 */
[----:B------:R-:W-:Y:S02]  /*9710*/  FFMA.FTZ R198, R132, R11, -R20 ;  /* 0x0000000b84c67223 */ /* 0x000fe40000010814 */
        /* <DEDUP_REMOVED lines=8> */
[----:B------:R-:W-:Y:S01]  /*97a0*/  FMNMX.FTZ R128, R126, R129, !PT ;  /* 0x000000817e807209 */ /* 0x000fe20007810000 */
[----:B------:R-:W-:-:S03]  /*97b0*/  FFMA.FTZ R129, R133, R11, -R20 ;  /* 0x0000000b85817223 */ /* 0x000fc60000010814 */
[----:B------:R-:W-:Y:S02]  /*97c0*/  FMNMX.FTZ R133, R127, R128, !PT ;  /* 0x000000807f857209 */ /* 0x000fe40007810000 */
[----:B------:R-:W-:Y:S02]  /*97d0*/  MUFU.EX2 R198, R198 ;  /* 0x000000c600c67308 */ /* 0x000fe40000000800 */
[----:B------:R-:W-:-:S04]  /*97e0*/  FMNMX.FTZ R128, R114, R133, !PT ;  /* 0x0000008572807209 */ /* 0x000fc80007810000 */
[----:B------:R-:W-:Y:S02]  /*97f0*/  FMNMX.FTZ R133, R115, R128, !PT ;  /* 0x0000008073857209 */ /* 0x000fe40007810000 */
        /* <DEDUP_REMOVED lines=24> */
[----:B------:R-:W-:Y:S01]  /*9980*/  FMNMX.FTZ R133, R103, R112, !PT ;  /* 0x0000007067857209 */ /* 0x000fe20007810000 */
[----:B------:R-:W-:Y:S01]  /*9990*/  UIADD3 UR10, UR6, 0x480, URZ ;  /* 0x00000480060a7890 */ /* 0x000fe2000fffe03f */
[----:B------:R-:W-:Y:S01]  /*99a0*/  MUFU.EX2 R204, R204 ;  /* 0x000000cc00cc7308 */ /* 0x000fe20000000800 */
[----:B------:R-:W-:Y:S01]  /*99b0*/  UMOV UR11, 0x40000040 ;  /* 0x40000040000b7882 */ /* 0x000fe20000000000 */
[----:B------:R-:W-:-:S04]  /*99c0*/  FMNMX.FTZ R112, R90, R133, !PT ;  /* 0x000000855a707209 */ /* 0x000fc80007810000 */
[----:B------:R-:W-:Y:S02]  /*99d0*/  FMNMX.FTZ R133, R91, R112, !PT ;  /* 0x000000705b857209 */ /* 0x000fe40007810000 */
[----:B------:R-:W-:Y:S02]  /*99e0*/  MUFU.EX2 R206, R206 ;  /* 0x000000ce00ce7308 */ /* 0x000fe40000000800 */
[----:B------:R-:W-:-:S04]  /*99f0*/  FMNMX.FTZ R112, R94, R133, !PT ;  /* 0x000000855e707209 */ /* 0x000fc80007810000 */
[----:B------:R-:W-:-:S05]  /*9a00*/  FMNMX.FTZ R112, R95, R112, !PT ;  /* 0x000000705f707209 */ /* 0x000fca0007810000 */
[----:B------:R-:W1:Y:S02]  /*9a10*/  SHFL.BFLY PT, R133, R112, 0x2, 0x1f ;  /* 0x0c401f0070857f89 */ /* 0x000e6400000e0000 */
[----:B-1----:R-:W-:Y:S01]  /*9a20*/  FMNMX.FTZ R133, R112, R133, !PT ;  /* 0x0000008570857209 */ /* 0x002fe20007810000 */
[-CC-:B------:R-:W-:Y:S01]  /*9a30*/  FFMA.FTZ R112, R93, R11.reuse, -R20.reuse ;  /* 0x0000000b5d707223 */ /* 0x180fe20000010814 */
[----:B------:R-:W-:Y:S02]  /*9a40*/  WARPGROUP.DEPBAR.LE gsb0, 0x0 ;  /* 0x00008000000079c5 */ /* 0x000fe40000010000 */
[----:B------:R-:W-:Y:S01]  /*9a50*/  WARPGROUP.ARRIVE ;  /* 0x00000000000079c5 */ /* 0x000fe20000000000 */
[-CC-:B------:R-:W-:Y:S01]  /*9a60*/  FFMA.FTZ R210, R108, R11.reuse, -R20.reuse ;  /* 0x0000000b6cd27223 */ /* 0x180fe20000010814 */
[-CC-:B------:R-:W-:Y:S01]  /*9a70*/  FFMA.FTZ R208, R104, R11.reuse, -R20.reuse ;  /* 0x0000000b68d07223 */ /* 0x180fe20000010814 */
[----:B------:R-:W1:Y:S01]  /*9a80*/  SHFL.BFLY PT, R108, R133, 0x1, 0x1f ;  /* 0x0c201f00856c7f89 */ /* 0x000e6200000e0000 */
[----:B------:R-:W-:-:S02]  /*9a90*/  FFMA.FTZ R104, R88, R11, -R20 ;  /* 0x0000000b58687223 */ /* 0x000fc40000010814 */
[----:B------:R-:W-:Y:S01]  /*9aa0*/  HGMMA.64x128x16.F32.BF16 R24, R212, gdesc[UR8].tnspB, R24, gsb0 ;  /* 0x41e00008d4187df0 */ /* 0x000fe20008001818 */
[----:B------:R-:W-:Y:S01]  /*9ab0*/  UIADD3 UR10, UR6, 0x500, URZ ;  /* 0x00000500060a7890 */ /* 0x000fe2000fffe03f */
[----:B------:R-:W-:Y:S01]  /*9ac0*/  MUFU.EX2 R208, R208 ;  /* 0x000000d000d07308 */ /* 0x000fe20000000800 */
[----:B------:R-:W-:Y:S01]  /*9ad0*/  UMOV UR11, 0x40000040 ;  /* 0x40000040000b7882 */ /* 0x000fe20000000000 */
[----:B------:R-:W-:-:S06]  /*9ae0*/  UIADD3 UR6, UR60, -0x1, URZ ;  /* 0xffffffff3c067890 */ /* 0x000fcc000fffe03f */
[----:B------:R-:W-:Y:S01]  /*9af0*/  MUFU.EX2 R210, R210 ;  /* 0x000000d200d27308 */ /* 0x000fe20000000800 */
[----:B------:R-:W-:-:S07]  /*9b00*/  UMOV UR60, UR6 ;  /* 0x00000006003c7c82 */ /* 0x000fce0008000000 */
[----:B------:R-:W-:Y:S01]  /*9b10*/  MUFU.EX2 R104, R104 ;  /* 0x0000006800687308 */ /* 0x000fe20000000800 */
[----:B-1----:R-:W-:Y:S01]  /*9b20*/  FMNMX.FTZ R88, R133, R108, !PT ;  /* 0x0000006c85587209 */ /* 0x002fe20007810000 */
[----:B------:R-:W-:-:S04]  /*9b30*/  IMAD.U32 R133, RZ, RZ, UR38 ;  /* 0x00000026ff857e24 */ /* 0x000fc8000f8e00ff */
[C---:B------:R-:W-:Y:S01]  /*9b40*/  FADD.FTZ R20, -R88.reuse, R13 ;  /* 0x0000000d58147221 */ /* 0x040fe20000010100 */
[-C--:B------:R-:W-:Y:S01]  /*9b50*/  FMUL.FTZ R108, R88, R11.reuse ;  /* 0x0000000b586c7220 */ /* 0x080fe20000410000 */
[----:B------:R1:W-:Y:S01]  /*9b60*/  MUFU.EX2 R13, R112 ;  /* 0x00000070000d7308 */ /* 0x0003e20000000800 */
[----:B------:R-:W-:Y:S01]  /*9b70*/  @!P1 LEA R133, R133, UR39, 0x3 ;  /* 0x0000002785859c11 */ /* 0x000fe2000f8e18ff */
[-C--:B------:R-:W-:Y:S01]  /*9b80*/  FMUL.FTZ R93, R20, R11.reuse ;  /* 0x0000000b145d7220 */ /* 0x080fe20000410000 */
[-CC-:B------:R-:W-:Y:S01]  /*9b90*/  FFMA.FTZ R20, R170, R11.reuse, -R108.reuse ;  /* 0x0000000baa147223 */ /* 0x180fe2000001086c */
[-CC-:B------:R-:W-:Y:S01]  /*9ba0*/  FFMA.FTZ R177, R171, R11.reuse, -R108.reuse ;  /* 0x0000000babb17223 */ /* 0x180fe2000001086c */
[-CC-:B------:R-:W-:Y:S01]  /*9bb0*/  FFMA.FTZ R179, R174, R11.reuse, -R108.reuse ;  /* 0x0000000baeb37223 */ /* 0x180fe2000001086c */
[-CC-:B------:R-:W-:Y:S01]  /*9bc0*/  FFMA.FTZ R181, R162, R11.reuse, -R108.reuse ;  /* 0x0000000ba2b57223 */ /* 0x180fe2000001086c */
[-CC-:B------:R-:W-:Y:S01]  /*9bd0*/  FFMA.FTZ R116, R163, R11.reuse, -R108.reuse ;  /* 0x0000000ba3747223 */ /* 0x180fe2000001086c */
[----:B------:R-:W-:Y:S01]  /*9be0*/  MUFU.EX2 R93, R93 ;  /* 0x0000005d005d7308 */ /* 0x000fe20000000800 */
[-CC-:B-1----:R-:W-:Y:S01]  /*9bf0*/  FFMA.FTZ R112, R175, R11.reuse, -R108.reuse ;  /* 0x0000000baf707223 */ /* 0x182fe2000001086c */
[-CC-:B------:R-:W-:Y:S01]  /*9c00*/  FFMA.FTZ R183, R166, R11.reuse, -R108.reuse ;  /* 0x0000000ba6b77223 */ /* 0x180fe2000001086c */
[-CC-:B------:R-:W-:Y:S01]  /*9c10*/  FFMA.FTZ R201, R122, R11.reuse, -R108.reuse ;  /* 0x0000000b7ac97223 */ /* 0x180fe2000001086c */
[-CC-:B------:R-:W-:Y:S01]  /*9c20*/  FFMA.FTZ R120, R167, R11.reuse, -R108.reuse ;  /* 0x0000000ba7787223 */ /* 0x180fe2000001086c */
[-CC-:B------:R-:W-:Y:S01]  /*9c30*/  FFMA.FTZ R195, R142, R11.reuse, -R108.reuse ;  /* 0x0000000b8ec37223 */ /* 0x180fe2000001086c */
[----:B---3--:R-:W-:Y:S01]  /*9c40*/  FADD.FTZ R142, R178, R15 ;  /* 0x0000000fb28e7221 */ /* 0x008fe20000010000 */
        /* <DEDUP_REMOVED lines=16> */
[-C--:B------:R-:W-:Y:S01]  /*9d50*/  FFMA.FTZ R138, R139, R11.reuse, -R108 ;  /* 0x0000000b8b8a7223 */ /* 0x080fe2000001086c */
[----:B------:R-:W3:Y:S01]  /*9d60*/  MUFU.EX2 R179, R179 ;  /* 0x000000b300b37308 */ /* 0x000ee20000000800 */
[----:B-1----:R-:W-:Y:S01]  /*9d70*/  FFMA.FTZ R14, R93, R14, R20 ;  /* 0x0000000e5d0e7223 */ /* 0x002fe20000010014 */
[-CC-:B------:R-:W-:Y:S01]  /*9d80*/  FFMA.FTZ R115, R115, R11.reuse, -R108.reuse ;  /* 0x0000000b73737223 */ /* 0x180fe2000001086c */
[-CC-:B------:R-:W-:Y:S01]  /*9d90*/  FFMA.FTZ R140, R143, R11.reuse, -R108.reuse ;  /* 0x0000000b8f8c7223 */ /* 0x180fe2000001086c */
[-CC-:B------:R-:W-:Y:S01]  /*9da0*/  FFMA.FTZ R197, R130, R11.reuse, -R108.reuse ;  /* 0x0000000b82c57223 */ /* 0x180fe2000001086c */
[-CC-:B------:R-:W-:Y:S01]  /*9db0*/  FFMA.FTZ R130, R131, R11.reuse, -R108.reuse ;  /* 0x0000000b83827223 */ /* 0x180fe2000001086c */
[-CC-:B------:R-:W-:Y:S01]  /*9dc0*/  FFMA.FTZ R199, R134, R11.reuse, -R108.reuse ;  /* 0x0000000b86c77223 */ /* 0x180fe2000001086c */
[-C--:B------:R-:W-:Y:S01]  /*9dd0*/  FFMA.FTZ R134, R135, R11.reuse, -R108 ;  /* 0x0000000b87867223 */ /* 0x080fe2000001086c */
[----:B------:R-:W1:Y:S01]  /*9de0*/  MUFU.EX2 R112, R112 ;  /* 0x0000007000707308 */ /* 0x000e620000000800 */
[----:B--2---:R-:W-:Y:S01]  /*9df0*/  FADD.FTZ R122, R177, R14 ;  /* 0x0000000eb17a7221 */ /* 0x004fe20000010000 */
[-C--:B------:R-:W-:Y:S01]  /*9e00*/  FFMA.FTZ R14, R123, R11.reuse, -R108 ;  /* 0x0000000b7b0e7223 */ /* 0x080fe2000001086c */
[----:B------:R-:W-:Y:S01]  /*9e10*/  FADD.FTZ R123, R169, R142 ;  /* 0x0000008ea97b7221 */ /* 0x000fe20000010000 */
[-CC-:B------:R-:W-:Y:S01]  /*9e20*/  FFMA.FTZ R203, R126, R11.reuse, -R108.reuse ;  /* 0x0000000b7ecb7223 */ /* 0x180fe2000001086c */
[-CC-:B------:R-:W-:Y:S01]  /*9e30*/  FFMA.FTZ R119, R119, R11.reuse, -R108.reuse ;  /* 0x0000000b77777223 */ /* 0x180fe2000001086c */
[-C--:B------:R-:W-:Y:S01]  /*9e40*/  FFMA.FTZ R107, R107, R11.reuse, -R108 ;  /* 0x0000000b6b6b7223 */ /* 0x080fe2000001086c */
[----:B------:R-:W-:Y:S01]  /*9e50*/  FADD.FTZ R142, R180, R123 ;  /* 0x0000007bb48e7221 */ /* 0x000fe20000010000 */
[----:B------:R-:W2:Y:S01]  /*9e60*/  MUFU.EX2 R181, R181 ;  /* 0x000000b500b57308 */ /* 0x000ea20000000800 */
[----:B---3--:R-:W-:Y:S01]  /*9e70*/  FADD.FTZ R15, R179, R122 ;  /* 0x0000007ab30f7221 */ /* 0x008fe20000010000 */
[-C--:B------:R-:W-:Y:S01]  /*9e80*/  FFMA.FTZ R111, R111, R11.reuse, -R108 ;  /* 0x0000000b6f6f7223 */ /* 0x080fe2000001086c */
[----:B------:R-:W-:Y:S01]  /*9e90*/  FADD.FTZ R123, R173, R142 ;  /* 0x0000008ead7b7221 */ /* 0x000fe20000010000 */
[-CC-:B------:R-:W-:Y:S01]  /*9ea0*/  FFMA.FTZ R99, R99, R11.reuse, -R108.reuse ;  /* 0x0000000b63637223 */ /* 0x180fe2000001086c */
[-CC-:B------:R-:W-:Y:S01]  /*9eb0*/  FFMA.FTZ R102, R102, R11.reuse, -R108.reuse ;  /* 0x0000000b66667223 */ /* 0x180fe2000001086c */
[-CC-:B------:R-:W-:Y:S01]  /*9ec0*/  FFMA.FTZ R103, R103, R11.reuse, -R108.reuse ;  /* 0x0000000b67677223 */ /* 0x180fe2000001086c */
[----:B------:R-:W-:Y:S01]  /*9ed0*/  FADD.FTZ R114, R182, R123 ;  /* 0x0000007bb6727221 */ /* 0x000fe20000010000 */
[----:B------:R-:W3:Y:S01]  /*9ee0*/  MUFU.EX2 R116, R116 ;  /* 0x0000007400747308 */ /* 0x000ee20000000800 */
[----:B-1----:R-:W-:Y:S01]  /*9ef0*/  FADD.FTZ R122, R112, R15 ;  /* 0x0000000f707a7221 */ /* 0x002fe20000010000 */
[-C--:B------:R-:W-:Y:S01]  /*9f00*/  FFMA.FTZ R90, R90, R11.reuse, -R108 ;  /* 0x0000000b5a5a7223 */ /* 0x080fe2000001086c */
[----:B------:R-:W-:Y:S01]  /*9f10*/  FADD.FTZ R123, R161, R114 ;  /* 0x00000072a17b7221 */ /* 0x000fe20000010000 */
[-CC-:B------:R-:W-:Y:S01]  /*9f20*/  FFMA.FTZ R91, R91, R11.reuse, -R108.reuse ;  /* 0x0000000b5b5b7223 */ /* 0x180fe2000001086c */
[-CC-:B------:R-:W-:Y:S01]  /*9f30*/  FFMA.FTZ R94, R94, R11.reuse, -R108.reuse ;  /* 0x0000000b5e5e7223 */ /* 0x180fe2000001086c */
[----:B------:R-:W-:Y:S01]  /*9f40*/  FFMA.FTZ R95, R95, R11, -R108 ;  /* 0x0000000b5f5f7223 */ /* 0x000fe2000001086c */
[----:B------:R-:W-:Y:S01]  /*9f50*/  F2FP.BF16.F32.PACK_AB R177, R177, R20 ;  /* 0x00000014b1b1723e */ /* 0x000fe200000010ff */
[----:B------:R-:W1:Y:S01]  /*9f60*/  MUFU.EX2 R183, R183 ;  /* 0x000000b700b77308 */ /* 0x000e620000000800 */
[----:B--2---:R-:W-:Y:S01]  /*9f70*/  FADD.FTZ R15, R181, R122 ;  /* 0x0000007ab50f7221 */ /* 0x004fe20000010000 */
[----:B------:R-:W-:Y:S01]  /*9f80*/  F2FP.BF16.F32.PACK_AB R179, R112, R179 ;  /* 0x000000b370b3723e */ /* 0x000fe200000010ff */
[----:B------:R-:W-:Y:S01]  /*9f90*/  @!P1 VIADD R133, R133, 0x34840 ;  /* 0x0003484085859836 */ /* 0x000fe20000000000 */
[----:B------:R-:W-:-:S02]  /*9fa0*/  IADD3 R131, -R227, 0xb, RZ ;  /* 0x0000000be3837810 */ /* 0x000fc40007ffe1ff */
[----:B------:R-:W-:Y:S02]  /*9fb0*/  F2FP.BF16.F32.PACK_AB R178, R169, R178 ;  /* 0x000000b2a9b2723e */ /* 0x000fe400000010ff */
[----:B------:R-:W2:Y:S01]  /*9fc0*/  MUFU.EX2 R120, R120 ;  /* 0x0000007800787308 */ /* 0x000ea20000000800 */
[C---:B---3--:R-:W-:Y:S01]  /*9fd0*/  FADD.FTZ R122, R116.reuse, R15 ;  /* 0x0000000f747a7221 */ /* 0x048fe20000010000 */
[----:B------:R-:W-:Y:S02]  /*9fe0*/  F2FP.BF16.F32.PACK_AB R181, R116, R181 ;  /* 0x000000b574b5723e */ /* 0x000fe400000010ff */
[----:B------:R-:W-:Y:S02]  /*9ff0*/  @!P1 PRMT R133, RZ, 0x654, R133 ;  /* 0x00000654ff859816 */ /* 0x000fe40000000085 */
[----:B------:R-:W-:Y:S02]  /*a000*/  F2FP.BF16.F32.PACK_AB R180, R173, R180 ;  /* 0x000000b4adb4723e */ /* 0x000fe400000010ff */
[----:B------:R-:W3:Y:S01]  /*a010*/  MUFU.EX2 R185, R185 ;  /* 0x000000b900b97308 */ /* 0x000ee20000000800 */
[----:B-1----:R-:W-:Y:S01]  /*a020*/  FADD.FTZ R15, R183, R122 ;  /* 0x0000007ab70f7221 */ /* 0x002fe20000010000 */
[----:B------:R-:W-:Y:S01]  /*a030*/  FADD.FTZ R122, R184, R123 ;  /* 0x0000007bb87a7221 */ /* 0x000fe20000010000 */
[----:B------:R-:W-:-:S02]  /*a040*/  F2FP.BF16.F32.PACK_AB R182, R161, R182 ;  /* 0x000000b6a1b6723e */ /* 0x000fc400000010ff */
[C---:B------:R-:W-:Y:S01]  /*a050*/  F2FP.BF16.F32.PACK_AB R184, R165.reuse, R184 ;  /* 0x000000b8a5b8723e */ /* 0x040fe200000010ff */
[----:B------:R-:W-:Y:S02]  /*a060*/  FADD.FTZ R123, R165, R122 ;  /* 0x0000007aa57b7221 */ /* 0x000fe40000010000 */
[----:B------:R-:W1:Y:S01]  /*a070*/  MUFU.EX2 R124, R124 ;  /* 0x0000007c007c7308 */ /* 0x000e620000000800 */
[----:B--2---:R-:W-:Y:S01]  /*a080*/  FADD.FTZ R118, R120, R15 ;  /* 0x0000000f78767221 */ /* 0x004fe20000010000 */
[----:B------:R-:W-:Y:S01]  /*a090*/  FADD.FTZ R110, R186, R123 ;  /* 0x0000007bba6e7221 */ /* 0x000fe20000010000 */
[----:B------:R-:W-:Y:S02]  /*a0a0*/  F2FP.BF16.F32.PACK_AB R183, R120, R183 ;  /* 0x000000b778b7723e */ /* 0x000fe400000010ff */
[----:B------:R-:W-:-:S03]  /*a0b0*/  F2FP.BF16.F32.PACK_AB R186, R153, R186 ;  /* 0x000000ba99ba723e */ /* 0x000fc600000010ff */
[----:B------:R-:W2:Y:S01]  /*a0c0*/  MUFU.EX2 R187, R187 ;  /* 0x000000bb00bb7308 */ /* 0x000ea20000000800 */
[----:B---3--:R-:W-:-:S07]  /*a0d0*/  FADD.FTZ R15, R185, R118 ;  /* 0x00000076b90f7221 */ /* 0x008fce0000010000 */
[----:B------:R-:W3:Y:S01]  /*a0e0*/  MUFU.EX2 R128, R128 ;  /* 0x0000008000807308 */ /* 0x000ee20000000800 */
[----:B-1----:R-:W-:Y:S01]  /*a0f0*/  FADD.FTZ R106, R124, R15 ;  /* 0x0000000f7c6a7221 */ /* 0x002fe20000010000 */
[----:B------:R-:W-:Y:S01]  /*a100*/  FFMA.FTZ R15, R98, R11, -R108 ;  /* 0x0000000b620f7223 */ /* 0x000fe2000001086c */
[----:B------:R-:W-:-:S05]  /*a110*/  F2FP.BF16.F32.PACK_AB R185, R124, R185 ;  /* 0x000000b97cb9723e */ /* 0x000fca00000010ff */
[----:B------:R-:W1:Y:S01]  /*a120*/  MUFU.EX2 R189, R189 ;  /* 0x000000bd00bd7308 */ /* 0x000e620000000800 */
[----:B--2---:R-:W-:Y:S01]  /*a130*/  FADD.FTZ R123, R187, R106 ;  /* 0x0000006abb7b7221 */ /* 0x004fe20000010000 */
[----:B------:R-:W-:Y:S02]  /*a140*/  WARPGROUP.DEPBAR.LE gsb0, 0x0 ;  /* 0x00008000000079c5 */ /* 0x000fe40000010000 */
[----:B------:R-:W-:Y:S01]  /*a150*/  WARPGROUP.ARRIVE ;  /* 0x00000000000079c5 */ /* 0x000fe20000000000 */
[----:B------:R-:W-:Y:S02]  /*a160*/  F2FP.BF16.F32.PACK_AB R212, R97, R96 ;  /* 0x0000006061d4723e */ /* 0x000fe400000010ff */
[----:B------:R-:W-:Y:S01]  /*a170*/  F2FP.BF16.F32.PACK_AB R214, R101, R100 ;  /* 0x0000006465d6723e */ /* 0x000fe200000010ff */
[----:B------:R-:W2:Y:S01]  /*a180*/  MUFU.EX2 R132, R132 ;  /* 0x0000008400847308 */ /* 0x000ea20000000800 */
[C---:B---3--:R-:W-:Y:S01]  /*a190*/  FADD.FTZ R106, R128.reuse, R123 ;  /* 0x0000007b806a7221 */ /* 0x048fe20000010000 */
[----:B------:R-:W-:Y:S01]  /*a1a0*/  HGMMA.64x128x16.F32.BF16 R24, R216, gdesc[UR8].tnspB, R24, gsb0 ;  /* 0x41e00008d8187df0 */ /* 0x000fe20008001818 */
[----:B------:R-:W-:-:S05]  /*a1b0*/  F2FP.BF16.F32.PACK_AB R187, R128, R187 ;  /* 0x000000bb80bb723e */ /* 0x000fca00000010ff */
[----:B------:R-:W3:Y:S01]  /*a1c0*/  MUFU.EX2 R191, R191 ;  /* 0x000000bf00bf7308 */ /* 0x000ee20000000800 */
[----:B-1----:R-:W-:-:S07]  /*a1d0*/  FADD.FTZ R123, R189, R106 ;  /* 0x0000006abd7b7221 */ /* 0x002fce0000010000 */
[----:B------:R1:W-:Y:S01]  /*a1e0*/  MUFU.EX2 R114, R127 ;  /* 0x0000007f00727308 */ /* 0x0003e20000000800 */
[C---:B--2---:R-:W-:Y:S01]  /*a1f0*/  FADD.FTZ R106, R132.reuse, R123 ;  /* 0x0000007b846a7221 */ /* 0x044fe20000010000 */
[----:B------:R-:W-:-:S06]  /*a200*/  F2FP.BF16.F32.PACK_AB R189, R132, R189 ;  /* 0x000000bd84bd723e */ /* 0x000fcc00000010ff */
[----:B------:R-:W2:Y:S01]  /*a210*/  MUFU.EX2 R136, R136 ;  /* 0x0000008800887308 */ /* 0x000ea20000000800 */
[----:B-1----:R-:W-:-:S04]  /*a220*/  FADD.FTZ R127, R153, R110 ;  /* 0x0000006e997f7221 */ /* 0x002fc80000010000 */
[----:B------:R-:W-:Y:S01]  /*a230*/  FADD.FTZ R110, R188, R127 ;  /* 0x0000007fbc6e7221 */ /* 0x000fe20000010000 */
[C---:B------:R-:W-:Y:S02]  /*a240*/  F2FP.BF16.F32.PACK_AB R188, R145.reuse, R188 ;  /* 0x000000bc91bc723e */ /* 0x040fe400000010ff */
[----:B------:R-:W1:Y:S01]  /*a250*/  MUFU.EX2 R193, R193 ;  /* 0x000000c100c17308 */ /* 0x000e620000000800 */
[----:B------:R-:W-:-:S04]  /*a260*/  FADD.FTZ R127, R145, R110 ;  /* 0x0000006e917f7221 */ /* 0x000fc80000010000 */
[----:B------:R-:W-:Y:S01]  /*a270*/  FADD.FTZ R110, R190, R127 ;  /* 0x0000007fbe6e7221 */ /* 0x000fe20000010000 */
[C---:B------:R-:W-:Y:S02]  /*a280*/  F2FP.BF16.F32.PACK_AB R190, R149.reuse, R190 ;  /* 0x000000be95be723e */ /* 0x040fe400000010ff */
[----:B------:R-:W4:Y:S01]  /*a290*/  MUFU.EX2 R138, R138 ;  /* 0x0000008a008a7308 */ /* 0x000f220000000800 */
[----:B------:R-:W-:-:S04]  /*a2a0*/  FADD.FTZ R123, R149, R110 ;  /* 0x0000006e957b7221 */ /* 0x000fc80000010000 */
[----:B------:R-:W-:Y:S01]  /*a2b0*/  FADD.FTZ R108, R192, R123 ;  /* 0x0000007bc06c7221 */ /* 0x000fe20000010000 */
[----:B------:R-:W-:Y:S02]  /*a2c0*/  F2FP.BF16.F32.PACK_AB R192, R137, R192 ;  /* 0x000000c089c0723e */ /* 0x000fe400000010ff */
[----:B------:R-:W5:Y:S08]  /*a2d0*/  MUFU.EX2 R195, R195 ;  /* 0x000000c300c37308 */ /* 0x000f700000000800 */
[----:B------:R3:W-:Y:S08]  /*a2e0*/  MUFU.EX2 R98, R115 ;  /* 0x0000007300627308 */ /* 0x0007f00000000800 */
[----:B------:R-:W5:Y:S01]  /*a2f0*/  MUFU.EX2 R140, R140 ;  /* 0x0000008c008c7308 */ /* 0x000f620000000800 */
[----:B---3--:R-:W-:Y:S01]  /*a300*/  FADD.FTZ R115, R191, R106 ;  /* 0x0000006abf737221 */ /* 0x008fe20000010000 */
[----:B--2---:R-:W-:-:S03]  /*a310*/  F2FP.BF16.F32.PACK_AB R191, R136, R191 ;  /* 0x000000bf88bf723e */ /* 0x004fc600000010ff */
[----:B------:R-:W-:Y:S01]  /*a320*/  FADD.FTZ R110, R136, R115 ;  /* 0x00000073886e7221 */ /* 0x000fe20000010000 */
[----:B------:R-:W-:Y:S02]  /*a330*/  FADD.FTZ R115, R137, R108 ;  /* 0x0000006c89737221 */ /* 0x000fe40000010000 */
[----:B------:R-:W2:Y:S01]  /*a340*/  MUFU.EX2 R197, R197 ;  /* 0x000000c500c57308 */ /* 0x000ea20000000800 */
[----:B-1----:R-:W-:Y:S01]  /*a350*/  FADD.FTZ R21, R193, R110 ;  /* 0x0000006ec1157221 */ /* 0x002fe20000010000 */
[----:B------:R-:W-:Y:S01]  /*a360*/  FADD.FTZ R110, R194, R115 ;  /* 0x00000073c26e7221 */ /* 0x000fe20000010000 */
[C---:B----4-:R-:W-:Y:S02]  /*a370*/  F2FP.BF16.F32.PACK_AB R193, R138.reuse, R193 ;  /* 0x000000c18ac1723e */ /* 0x050fe400000010ff */
[----:B------:R-:W-:Y:S01]  /*a380*/  FADD.FTZ R108, R138, R21 ;  /* 0x000000158a6c7221 */ /* 0x000fe20000010000 */
[C---:B------:R-:W-:Y:S01]  /*a390*/  FADD.FTZ R115, R141.reuse, R110 ;  /* 0x0000006e8d737221 */ /* 0x040fe20000010000 */
[----:B------:R-:W-:Y:S01]  /*a3a0*/  F2FP.BF16.F32.PACK_AB R194, R141, R194 ;  /* 0x000000c28dc2723e */ /* 0x000fe200000010ff */
[----:B------:R-:W1:Y:S01]  /*a3b0*/  MUFU.EX2 R130, R130 ;  /* 0x0000008200827308 */ /* 0x000e620000000800 */
[----:B-----5:R-:W-:Y:S01]  /*a3c0*/  FADD.FTZ R21, R195, R108 ;  /* 0x0000006cc3157221 */ /* 0x020fe20000010000 */
[----:B------:R-:W-:Y:S01]  /*a3d0*/  FADD.FTZ R110, R196, R115 ;  /* 0x00000073c46e7221 */ /* 0x000fe20000010000 */
[----:B------:R-:W-:-:S02]  /*a3e0*/  F2FP.BF16.F32.PACK_AB R195, R140, R195 ;  /* 0x000000c38cc3723e */ /* 0x000fc400000010ff */
[----:B------:R-:W-:Y:S01]  /*a3f0*/  FADD.FTZ R108, R140, R21 ;  /* 0x000000158c6c7221 */ /* 0x000fe20000010000 */
[C---:B------:R-:W-:Y:S01]  /*a400*/  FADD.FTZ R115, R157.reuse, R110 ;  /* 0x0000006e9d737221 */ /* 0x040fe20000010000 */
[----:B------:R-:W-:Y:S01]  /*a410*/  F2FP.BF16.F32.PACK_AB R196, R157, R196 ;  /* 0x000000c49dc4723e */ /* 0x000fe200000010ff */
[----:B------:R-:W3:Y:S01]  /*a420*/  MUFU.EX2 R199, R199 ;  /* 0x000000c700c77308 */ /* 0x000ee20000000800 */
[----:B--2---:R-:W-:Y:S01]  /*a430*/  FADD.FTZ R21, R197, R108 ;  /* 0x0000006cc5157221 */ /* 0x004fe20000010000 */
[----:B------:R-:W-:Y:S01]  /*a440*/  FADD.FTZ R110, R198, R115 ;  /* 0x00000073c66e7221 */ /* 0x000fe20000010000 */
[----:B------:R-:W-:-:S05]  /*a450*/  F2FP.BF16.F32.PACK_AB R198, R129, R198 ;  /* 0x000000c681c6723e */ /* 0x000fca00000010ff */
[----:B------:R-:W2:Y:S01]  /*a460*/  MUFU.EX2 R134, R134 ;  /* 0x0000008600867308 */ /* 0x000ea20000000800 */
[C---:B-1----:R-:W-:Y:S01]  /*a470*/  FADD.FTZ R108, R130.reuse, R21 ;  /* 0x00000015826c7221 */ /* 0x042fe20000010000 */
[----:B------:R-:W-:-:S06]  /*a480*/  F2FP.BF16.F32.PACK_AB R197, R130, R197 ;  /* 0x000000c582c5723e */ /* 0x000fcc00000010ff */
[----:B------:R-:W1:Y:S01]  /*a490*/  MUFU.EX2 R201, R201 ;  /* 0x000000c900c97308 */ /* 0x000e620000000800 */
[----:B---3--:R-:W-:-:S07]  /*a4a0*/  FADD.FTZ R21, R199, R108 ;  /* 0x0000006cc7157221 */ /* 0x008fce0000010000 */
[----:B------:R-:W3:Y:S01]  /*a4b0*/  MUFU.EX2 R14, R14 ;  /* 0x0000000e000e7308 */ /* 0x000ee20000000800 */
[----:B--2---:R-:W-:-:S07]  /*a4c0*/  F2FP.BF16.F32.PACK_AB R199, R134, R199 ;  /* 0x000000c786c7723e */ /* 0x004fce00000010ff */
[----:B------:R-:W2:Y:S08]  /*a4d0*/  MUFU.EX2 R203, R203 ;  /* 0x000000cb00cb7308 */ /* 0x000eb00000000800 */
[----:B------:R4:W-:Y:S08]  /*a4e0*/  MUFU.EX2 R20, R107 ;  /* 0x0000006b00147308 */ /* 0x0009f00000000800 */
[----:B------:R-:W5:Y:S01]  /*a4f0*/  MUFU.EX2 R205, R205 ;  /* 0x000000cd00cd7308 */ /* 0x000f620000000800 */
[----:B----4-:R-:W-:Y:S01]  /*a500*/  FADD.FTZ R107, R129, R110 ;  /* 0x0000006e816b7221 */ /* 0x010fe20000010000 */
[----:B------:R-:W-:-:S03]  /*a510*/  FADD.FTZ R110, R134, R21 ;  /* 0x00000015866e7221 */ /* 0x000fc60000010000 */
[----:B------:R-:W-:Y:S01]  /*a520*/  FADD.FTZ R112, R200, R107 ;  /* 0x0000006bc8707221 */ /* 0x000fe20000010000 */
[----:B-1----:R-:W-:Y:S01]  /*a530*/  FADD.FTZ R21, R201, R110 ;  /* 0x0000006ec9157221 */ /* 0x002fe20000010000 */
[C---:B---3--:R-:W-:Y:S01]  /*a540*/  F2FP.BF16.F32.PACK_AB R201, R14.reuse, R201 ;  /* 0x000000c90ec9723e */ /* 0x048fe200000010ff */
[----:B------:R-:W1:Y:S01]  /*a550*/  MUFU.EX2 R207, R207 ;  /* 0x000000cf00cf7308 */ /* 0x000e620000000800 */
[----:B------:R-:W-:Y:S01]  /*a560*/  FADD.FTZ R107, R121, R112 ;  /* 0x00000070796b7221 */ /* 0x000fe20000010000 */
[----:B------:R-:W-:Y:S01]  /*a570*/  FADD.FTZ R110, R14, R21 ;  /* 0x000000150e6e7221 */ /* 0x000fe20000010000 */
[----:B------:R-:W-:Y:S02]  /*a580*/  WARPGROUP.DEPBAR.LE gsb0, 0x0 ;  /* 0x00008000000079c5 */ /* 0x000fe40000010000 */
[----:B------:R-:W-:Y:S01]  /*a590*/  FADD.FTZ R112, R202, R107 ;  /* 0x0000006bca707221 */ /* 0x000fe20000010000 */
[----:B--2---:R-:W-:Y:S01]  /*a5a0*/  FADD.FTZ R21, R203, R110 ;  /* 0x0000006ecb157221 */ /* 0x004fe20000010000 */
[----:B------:R2:W-:Y:S06]  /*a5b0*/  BAR.ARV R131, 0x100 ;  /* 0x000400830000751d */ /* 0x0005ec0000002000 */
[----:B------:R-:W3:Y:S01]  /*a5c0*/  MUFU.EX2 R106, R119 ;  /* 0x00000077006a7308 */ /* 0x000ee20000000800 */
[----:B------:R-:W-:Y:S01]  /*a5d0*/  FADD.FTZ R107, R125, R112 ;  /* 0x000000707d6b7221 */ /* 0x000fe20000010000 */
[----:B------:R-:W-:Y:S01]  /*a5e0*/  FADD.FTZ R110, R114, R21 ;  /* 0x00000015726e7221 */ /* 0x000fe20000010000 */
[----:B------:R4:W-:Y:S01]  /*a5f0*/  @!P1 SYNCS.ARRIVE.TRANS64.RED.A1T0 RZ, [R133+URZ], RZ ;  /* 0x000000ff85ff99a7 */ /* 0x0009e2000810043f */
[----:B------:R-:W-:Y:S01]  /*a600*/  F2FP.BF16.F32.PACK_AB R218, R13, R92 ;  /* 0x0000005c0dda723e */ /* 0x000fe200000010ff */
[----:B------:R-:W-:Y:S01]  /*a610*/  FADD.FTZ R112, R204, R107 ;  /* 0x0000006bcc707221 */ /* 0x000fe20000010000 */
[----:B------:R-:W-:Y:S01]  /*a620*/  F2FP.BF16.F32.PACK_AB R200, R121, R200 ;  /* 0x000000c879c8723e */ /* 0x000fe200000010ff */
[----:B------:R-:W-:Y:S01]  /*a630*/  FMUL.FTZ R24, R24, R12 ;  /* 0x0000000c18187220 */ /* 0x000fe20000410000 */
[----:B------:R-:W3:Y:S01]  /*a640*/  MUFU.EX2 R209, R209 ;  /* 0x000000d100d17308 */ /* 0x000ee20000000800 */
[----:B------:R-:W-:Y:S01]  /*a650*/  FADD.FTZ R21, R113, R112 ;  /* 0x0000007071157221 */ /* 0x000fe20000010000 */
[----:B------:R-:W-:Y:S01]  /*a660*/  F2FP.BF16.F32.PACK_AB R202, R125, R202 ;  /* 0x000000ca7dca723e */ /* 0x000fe200000010ff */
[----:B----4-:R-:W-:Y:S01]  /*a670*/  IMAD.U32 R133, RZ, RZ, UR7 ;  /* 0x00000007ff857e24 */ /* 0x010fe2000f8e00ff */
[----:B------:R-:W-:Y:S01]  /*a680*/  UMOV UR7, UR38 ;  /* 0x0000002600077c82 */ /* 0x000fe20008000000 */
[----:B------:R-:W-:Y:S01]  /*a690*/  FADD.FTZ R112, R206, R21 ;  /* 0x00000015ce707221 */ /* 0x000fe20000010000 */
[----:B------:R-:W-:Y:S01]  /*a6a0*/  F2FP.BF16.F32.PACK_AB R203, R114, R203 ;  /* 0x000000cb72cb723e */ /* 0x000fe200000010ff */
[-C--:B------:R-:W-:Y:S01]  /*a6b0*/  FMUL.FTZ R25, R25, R12.reuse ;  /* 0x0000000c19197220 */ /* 0x080fe20000410000 */
[----:B------:R5:W-:Y:S01]  /*a6c0*/  MUFU.EX2 R116, R15 ;  /* 0x0000000f00747308 */ /* 0x000be20000000800 */
[----:B------:R-:W-:Y:S01]  /*a6d0*/  FADD.FTZ R21, R117, R112 ;  /* 0x0000007075157221 */ /* 0x000fe20000010000 */
[----:B------:R-:W-:Y:S01]  /*a6e0*/  @!P1 LEA R133, R133, UR39, 0x3 ;  /* 0x0000002785859c11 */ /* 0x000fe2000f8e18ff */
[----:B------:R-:W-:Y:S01]  /*a6f0*/  FMUL.FTZ R28, R28, R12 ;  /* 0x0000000c1c1c7220 */ /* 0x000fe20000410000 */
[----:B------:R-:W-:Y:S01]  /*a700*/  F2FP.BF16.F32.PACK_AB R204, R113, R204 ;  /* 0x000000cc71cc723e */ /* 0x000fe200000010ff */
[----:B------:R-:W-:Y:S01]  /*a710*/  FMUL.FTZ R29, R29, R12 ;  /* 0x0000000c1d1d7220 */ /* 0x000fe20000410000 */
[----:B------:R-:W-:Y:S01]  /*a720*/  F2FP.BF16.F32.PACK_AB R206, R117, R206 ;  /* 0x000000ce75ce723e */ /* 0x000fe200000010ff */
[----:B--2---:R-:W-:Y:S01]  /*a730*/  @!P1 VIADD R131, R133, 0x34860 ;  /* 0x0003486085839836 */ /* 0x004fe20000000000 */
[----:B------:R-:W2:Y:S01]  /*a740*/  MUFU.EX2 R211, R211 ;  /* 0x000000d300d37308 */ /* 0x000ea20000000800 */
[----:B-----5:R-:W-:Y:S01]  /*a750*/  FADD.FTZ R15, R205, R110 ;  /* 0x0000006ecd0f7221 */ /* 0x020fe20000010000 */
[----:B------:R-:W-:Y:S01]  /*a760*/  F2FP.BF16.F32.PACK_AB R205, R98, R205 ;  /* 0x000000cd62cd723e */ /* 0x000fe200000010ff */
[----:B------:R-:W-:Y:S01]  /*a770*/  FMUL.FTZ R32, R32, R12 ;  /* 0x0000000c20207220 */ /* 0x000fe20000410000 */
[----:B------:R-:W-:Y:S01]  /*a780*/  @!P1 PRMT R131, RZ, 0x654, R131 ;  /* 0x00000654ff839816 */ /* 0x000fe20000000083 */
[----:B------:R-:W-:Y:S01]  /*a790*/  FADD.FTZ R110, R98, R15 ;  /* 0x0000000f626e7221 */ /* 0x000fe20000010000 */
[----:B------:R-:W-:Y:S01]  /*a7a0*/  F2FP.BF16.F32.PACK_AB R216, R89, R104 ;  /* 0x0000006859d8723e */ /* 0x000fe200000010ff */
[-C--:B------:R-:W-:Y:S01]  /*a7b0*/  FMUL.FTZ R33, R33, R12.reuse ;  /* 0x0000000c21217220 */ /* 0x080fe20000410000 */
[----:B------:R-:W4:Y:S01]  /*a7c0*/  MUFU.EX2 R108, R111 ;  /* 0x0000006f006c7308 */ /* 0x000f220000000800 */
[----:B-1----:R-:W-:Y:S01]  /*a7d0*/  FADD.FTZ R15, R207, R110 ;  /* 0x0000006ecf0f7221 */ /* 0x002fe20000010000 */
[----:B------:R1:W-:Y:S01]  /*a7e0*/  @!P1 SYNCS.ARRIVE.TRANS64.RED.A1T0 RZ, [R131+URZ], RZ ;  /* 0x000000ff83ff99a7 */ /* 0x0003e2000810043f */
[----:B---3--:R-:W-:Y:S01]  /*a7f0*/  F2FP.BF16.F32.PACK_AB R207, R106, R207 ;  /* 0x000000cf6acf723e */ /* 0x008fe200000010ff */
[-C--:B------:R-:W-:Y:S01]  /*a800*/  FMUL.FTZ R36, R36, R12.reuse ;  /* 0x0000000c24247220 */ /* 0x080fe20000410000 */
[----:B------:R-:W-:Y:S01]  /*a810*/  FADD.FTZ R110, R106, R15 ;  /* 0x0000000f6a6e7221 */ /* 0x000fe20000010000 */
[-C--:B------:R-:W-:Y:S01]  /*a820*/  FMUL.FTZ R37, R37, R12.reuse ;  /* 0x0000000c25257220 */ /* 0x080fe20000410000 */
[-C--:B------:R-:W-:Y:S01]  /*a830*/  FMUL.FTZ R40, R40, R12.reuse ;  /* 0x0000000c28287220 */ /* 0x080fe20000410000 */
[----:B------:R3:W-:Y:S01]  /*a840*/  MUFU.EX2 R118, R102 ;  /* 0x0000006600767308 */ /* 0x0007e20000000800 */
[----:B------:R-:W-:Y:S01]  /*a850*/  FADD.FTZ R15, R209, R110 ;  /* 0x0000006ed10f7221 */ /* 0x000fe20000010000 */
[----:B------:R-:W-:Y:S01]  /*a860*/  F2FP.BF16.F32.PACK_AB R209, R20, R209 ;  /* 0x000000d114d1723e */ /* 0x000fe200000010ff */
[-C--:B------:R-:W-:Y:S01]  /*a870*/  FMUL.FTZ R41, R41, R12.reuse ;  /* 0x0000000c29297220 */ /* 0x080fe20000410000 */
[-C--:B------:R-:W-:Y:S01]  /*a880*/  FMUL.FTZ R44, R44, R12.reuse ;  /* 0x0000000c2c2c7220 */ /* 0x080fe20000410000 */
[----:B------:R-:W-:Y:S01]  /*a890*/  FADD.FTZ R14, R20, R15 ;  /* 0x0000000f140e7221 */ /* 0x000fe20000010000 */
[-C--:B------:R-:W-:Y:S01]  /*a8a0*/  FMUL.FTZ R45, R45, R12.reuse ;  /* 0x0000000c2d2d7220 */ /* 0x080fe20000410000 */
[----:B------:R-:W-:Y:S01]  /*a8b0*/  FMUL.FTZ R48, R48, R12 ;  /* 0x0000000c30307220 */ /* 0x000fe20000410000 */
[----:B------:R-:W5:Y:S01]  /*a8c0*/  MUFU.EX2 R99, R99 ;  /* 0x0000006300637308 */ /* 0x000f620000000800 */
[----:B---3--:R-:W-:Y:S01]  /*a8d0*/  FADD.FTZ R102, R208, R21 ;  /* 0x00000015d0667221 */ /* 0x008fe20000010000 */
[----:B--2---:R-:W-:Y:S01]  /*a8e0*/  FADD.FTZ R15, R211, R14 ;  /* 0x0000000ed30f7221 */ /* 0x004fe20000010000 */
[----:B------:R-:W-:Y:S01]  /*a8f0*/  F2FP.BF16.F32.PACK_AB R208, R105, R208 ;  /* 0x000000d069d0723e */ /* 0x000fe200000010ff */
[----:B------:R-:W-:Y:S01]  /*a900*/  FMUL.FTZ R49, R49, R12 ;  /* 0x0000000c31317220 */ /* 0x000fe20000410000 */
[----:B------:R-:W-:Y:S01]  /*a910*/  FADD.FTZ R21, R105, R102 ;  /* 0x0000006669157221 */ /* 0x000fe20000010000 */
[C---:B----4-:R-:W-:Y:S01]  /*a920*/  FADD.FTZ R15, R108.reuse, R15 ;  /* 0x0000000f6c0f7221 */ /* 0x050fe20000010000 */
[----:B------:R-:W-:Y:S01]  /*a930*/  F2FP.BF16.F32.PACK_AB R211, R108, R211 ;  /* 0x000000d36cd3723e */ /* 0x000fe200000010ff */
[----:B------:R-:W2:Y:S01]  /*a940*/  MUFU.EX2 R103, R103 ;  /* 0x0000006700677308 */ /* 0x000ea20000000800 */
[----:B------:R-:W-:Y:S01]  /*a950*/  FADD.FTZ R102, R210, R21 ;  /* 0x00000015d2667221 */ /* 0x000fe20000010000 */
[----:B------:R-:W-:Y:S01]  /*a960*/  FADD.FTZ R15, R116, R15 ;  /* 0x0000000f740f7221 */ /* 0x000fe20000010000 */
[C---:B------:R-:W-:Y:S01]  /*a970*/  F2FP.BF16.F32.PACK_AB R210, R109.reuse, R210 ;  /* 0x000000d26dd2723e */ /* 0x040fe200000010ff */
[-C--:B------:R-:W-:Y:S01]  /*a980*/  FMUL.FTZ R52, R52, R12.reuse ;  /* 0x0000000c34347220 */ /* 0x080fe20000410000 */
[----:B------:R-:W-:Y:S01]  /*a990*/  FADD.FTZ R21, R109, R102 ;  /* 0x000000666d157221 */ /* 0x000fe20000010000 */
[-C--:B------:R-:W-:Y:S01]  /*a9a0*/  FMUL.FTZ R53, R53, R12.reuse ;  /* 0x0000000c35357220 */ /* 0x080fe20000410000 */
[----:B------:R-:W-:Y:S01]  /*a9b0*/  FMUL.FTZ R56, R56, R12 ;  /* 0x0000000c38387220 */ /* 0x000fe20000410000 */
[----:B------:R-:W3:Y:S01]  /*a9c0*/  MUFU.EX2 R90, R90 ;  /* 0x0000005a005a7308 */ /* 0x000ee20000000800 */
[----:B------:R-:W-:Y:S01]  /*a9d0*/  FADD.FTZ R14, R96, R21 ;  /* 0x00000015600e7221 */ /* 0x000fe20000010000 */
[C---:B-----5:R-:W-:Y:S01]  /*a9e0*/  FADD.FTZ R15, R99.reuse, R15 ;  /* 0x0000000f630f7221 */ /* 0x060fe20000010000 */
[----:B------:R-:W-:Y:S01]  /*a9f0*/  F2FP.BF16.F32.PACK_AB R213, R99, R116 ;  /* 0x0000007463d5723e */ /* 0x000fe200000010ff */
[-C--:B------:R-:W-:Y:S01]  /*aa00*/  FMUL.FTZ R57, R57, R12.reuse ;  /* 0x0000000c39397220 */ /* 0x080fe20000410000 */
[----:B------:R-:W-:Y:S01]  /*aa10*/  FADD.FTZ R21, R97, R14 ;  /* 0x0000000e61157221 */ /* 0x000fe20000010000 */
[----:B------:R-:W-:Y:S01]  /*aa20*/  FADD.FTZ R15, R118, R15 ;  /* 0x0000000f760f7221 */ /* 0x000fe20000010000 */
[----:B------:R-:W-:Y:S01]  /*aa30*/  FMUL.FTZ R60, R60, R12 ;  /* 0x0000000c3c3c7220 */ /* 0x000fe20000410000 */
[----:B------:R-:W4:Y:S01]  /*aa40*/  MUFU.EX2 R91, R91 ;  /* 0x0000005b005b7308 */ /* 0x000f220000000800 */
[----:B------:R-:W-:Y:S01]  /*aa50*/  FADD.FTZ R14, R100, R21 ;  /* 0x00000015640e7221 */ /* 0x000fe20000010000 */
[C---:B--2---:R-:W-:Y:S01]  /*aa60*/  FADD.FTZ R15, R103.reuse, R15 ;  /* 0x0000000f670f7221 */ /* 0x044fe20000010000 */
[----:B------:R-:W-:Y:S01]  /*aa70*/  F2FP.BF16.F32.PACK_AB R215, R103, R118 ;  /* 0x0000007667d7723e */ /* 0x000fe200000010ff */
[-C--:B------:R-:W-:Y:S01]  /*aa80*/  FMUL.FTZ R61, R61, R12.reuse ;  /* 0x0000000c3d3d7220 */ /* 0x080fe20000410000 */
[----:B------:R-:W-:Y:S01]  /*aa90*/  FADD.FTZ R21, R101, R14 ;  /* 0x0000000e65157221 */ /* 0x000fe20000010000 */
[-C--:B------:R-:W-:Y:S01]  /*aaa0*/  FMUL.FTZ R64, R64, R12.reuse ;  /* 0x0000000c40407220 */ /* 0x080fe20000410000 */
[-C--:B------:R-:W-:Y:S01]  /*aab0*/  FMUL.FTZ R65, R65, R12.reuse ;  /* 0x0000000c41417220 */ /* 0x080fe20000410000 */
[----:B------:R-:W2:Y:S01]  /*aac0*/  MUFU.EX2 R94, R94 ;  /* 0x0000005e005e7308 */ /* 0x000ea20000000800 */
[----:B------:R-:W-:Y:S01]  /*aad0*/  FADD.FTZ R14, R104, R21 ;  /* 0x00000015680e7221 */ /* 0x000fe20000010000 */
[----:B---3--:R-:W-:Y:S01]  /*aae0*/  FADD.FTZ R15, R90, R15 ;  /* 0x0000000f5a0f7221 */ /* 0x008fe20000010000 */
[-C--:B------:R-:W-:Y:S01]  /*aaf0*/  FMUL.FTZ R68, R68, R12.reuse ;  /* 0x0000000c44447220 */ /* 0x080fe20000410000 */
[-C--:B------:R-:W-:Y:S01]  /*ab00*/  FMUL.FTZ R69, R69, R12.reuse ;  /* 0x0000000c45457220 */ /* 0x080fe20000410000 */
[----:B------:R-:W-:Y:S01]  /*ab10*/  FADD.FTZ R21, R89, R14 ;  /* 0x0000000e59157221 */ /* 0x000fe20000010000 */
[-C--:B------:R-:W-:Y:S01]  /*ab20*/  FMUL.FTZ R72, R72, R12.reuse ;  /* 0x0000000c48487220 */ /* 0x080fe20000410000 */
[----:B------:R-:W-:Y:S01]  /*ab30*/  FMUL.FTZ R73, R73, R12 ;  /* 0x0000000c49497220 */ /* 0x000fe20000410000 */
[----:B------:R-:W3:Y:S01]  /*ab40*/  MUFU.EX2 R95, R95 ;  /* 0x0000005f005f7308 */ /* 0x000ee20000000800 */
[C---:B----4-:R-:W-:Y:S01]  /*ab50*/  FADD.FTZ R15, R91.reuse, R15 ;  /* 0x0000000f5b0f7221 */ /* 0x050fe20000010000 */
[----:B------:R-:W-:Y:S01]  /*ab60*/  FADD.FTZ R14, R92, R21 ;  /* 0x000000155c0e7221 */ /* 0x000fe20000010000 */
[----:B------:R-:W-:Y:S01]  /*ab70*/  F2FP.BF16.F32.PACK_AB R217, R91, R90 ;  /* 0x0000005a5bd9723e */ /* 0x000fe200000010ff */
[-C--:B------:R-:W-:Y:S01]  /*ab80*/  FMUL.FTZ R76, R76, R12.reuse ;  /* 0x0000000c4c4c7220 */ /* 0x080fe20000410000 */
[-C--:B------:R-:W-:Y:S01]  /*ab90*/  FMUL.FTZ R77, R77, R12.reuse ;  /* 0x0000000c4d4d7220 */ /* 0x080fe20000410000 */
[-C--:B------:R-:W-:Y:S01]  /*aba0*/  FMUL.FTZ R80, R80, R12.reuse ;  /* 0x0000000c50507220 */ /* 0x080fe20000410000 */
[-C--:B------:R-:W-:Y:S01]  /*abb0*/  FMUL.FTZ R81, R81, R12.reuse ;  /* 0x0000000c51517220 */ /* 0x080fe20000410000 */
[-C--:B------:R-:W-:Y:S01]  /*abc0*/  FMUL.FTZ R84, R84, R12.reuse ;  /* 0x0000000c54547220 */ /* 0x080fe20000410000 */
[----:B--2---:R-:W-:Y:S01]  /*abd0*/  FADD.FTZ R20, R94, R15 ;  /* 0x0000000f5e147221 */ /* 0x004fe20000010000 */
[----:B------:R-:W-:Y:S01]  /*abe0*/  FADD.FTZ R15, R13, R14 ;  /* 0x0000000e0d0f7221 */ /* 0x000fe20000010000 */
[----:B------:R-:W-:Y:S01]  /*abf0*/  FMUL.FTZ R85, R85, R12 ;  /* 0x0000000c55557220 */ /* 0x000fe20000410000 */
[-C--:B------:R-:W-:Y:S01]  /*ac00*/  FMUL.FTZ R26, R26, R93.reuse ;  /* 0x0000005d1a1a7220 */ /* 0x080fe20000410000 */
[-C--:B------:R-:W-:Y:S01]  /*ac10*/  FMUL.FTZ R27, R27, R93.reuse ;  /* 0x0000005d1b1b7220 */ /* 0x080fe20000410000 */
[-C--:B------:R-:W-:Y:S01]  /*ac20*/  FMUL.FTZ R30, R30, R93.reuse ;  /* 0x0000005d1e1e7220 */ /* 0x080fe20000410000 */
[-C--:B------:R-:W-:Y:S01]  /*ac30*/  FMUL.FTZ R31, R31, R93.reuse ;  /* 0x0000005d1f1f7220 */ /* 0x080fe20000410000 */
[-C--:B------:R-:W-:Y:S01]  /*ac40*/  FMUL.FTZ R34, R34, R93.reuse ;  /* 0x0000005d22227220 */ /* 0x080fe20000410000 */
[C---:B---3--:R-:W-:Y:S01]  /*ac50*/  FADD.FTZ R14, R95.reuse, R20 ;  /* 0x000000145f0e7221 */ /* 0x048fe20000010000 */
        /* <DEDUP_REMOVED lines=28> */
[----:B------:R-:W-:-:S02]  /*ae20*/  IMAD.MOV.U32 R13, RZ, RZ, R88 ;  /* 0x000000ffff0d7224 */ /* 0x000fc400078e0058 */
[----:B------:R-:W-:Y:S01]  /*ae30*/  IMAD.MOV.U32 R21, RZ, RZ, R10 ;  /* 0x000000ffff157224 */ /* 0x000fe200078e000a */
[----:B-1----:R-:W-:Y:S06]  /*ae40*/  @P2 BRA `(.L_x_5540) ;  /* 0xffffffb400182947 */ /* 0x002fec000383ffff */
.L_x_5531:
[----:B------:R-:W-:Y:S06]  /*ae50*/  BAR.ARV 0x8, 0x120 ;  /* 0x0204800000007b1d */ /* 0x000fec0000002000 */
[----:B------:R-:W-:Y:S05]  /*ae60*/  @!P0 BRA `(.L_x_5541) ;  /* 0x0000000000048947 */ /* 0x000fea0003800000 */
[----:B------:R-:W-:Y:S01]  /*ae70*/  BPT.TRAP 0x1 ;  /* 0x000000040000795c */ /* 0x000fe20000300000 */
.L_x_5541:
[----:B------:R-:W-:Y:S01]  /*ae80*/  ULEA UR7, UR38, UR39, 0x3 ;  /* 0x0000002726077291 */ /* 0x000fe2000f8e183f */
[----:B------:R-:W-:-:S05]  /*ae90*/  IMAD.U32 R0, RZ, RZ, UR61 ;  /* 0x0000003dff007e24 */ /* 0x000fca000f8e00ff */
[----:B------:R-:W-:-:S04]  /*aea0*/  SHF.L.U32 R0, R0, 0x1f, RZ ;  /* 0x0000001f00007819 */ /* 0x000fc800000006ff */
[----:B------:R1:W2:Y:S01]  /*aeb0*/  SYNCS.PHASECHK.TRANS64.TRYWAIT P2, [UR7+0x34850], R0 ;  /* 0x03485000ff0075a7 */ /* 0x0002a20008040147 */
[----:B------:R-:W-:Y:S05]  /*aec0*/  @!P0 BRA `(.L_x_5542) ;  /* 0x0000000000048947 */ /* 0x000fea0003800000 */
[----:B------:R-:W-:Y:S01]  /*aed0*/  BPT.TRAP 0x1 ;  /* 0x000000040000795c */ /* 0x000fe20000300000 */
.L_x_5542:
[----:B--2---:R-:W-:Y:S05]  /*aee0*/  @P2 BRA `(.L_x_5543) ;  /* 0x0000000000082947 */ /* 0x004fea0003800000 */
[----:B------:R-:W2:Y:S02]  /*aef0*/  SYNCS.PHASECHK.TRANS64.TRYWAIT P0, [UR7+0x34850], R0 ;  /* 0x03485000ff0075a7 */ /* 0x000ea40008000147 */
[----:B--2---:R-:W-:Y:S05]  /*af00*/  @!P0 BRA `(.L_x_5544) ;  /* 0x0000004400688947 */ /* 0x004fea0003800000 */
.L_x_5543:
[----:B------:R-:W-:Y:S01]  /*af10*/  UIADD3 UR4, UR39, 0x400, URZ ;  /* 0x0000040027047890 */ /* 0x000fe2000fffe03f */
[----:B------:R-:W-:Y:S01]  /*af20*/  WARPGROUP.ARRIVE ;  /* 0x00000000000079c5 */ /* 0x000fe20000000000 */
[----:B------:R-:W-:Y:S01]  /*af30*/  UMOV UR11, 0x40000040 ;  /* 0x40000040000b7882 */ /* 0x000fe20000000000 */
[----:B-12---:R-:W1:Y:S01]  /*af40*/  SHFL.BFLY PT, R0, R15, 0x2, 0x1f ;  /* 0x0c401f000f007f89 */ /* 0x006e6200000e0000 */
[----:B------:R-:W-:Y:S01]  /*af50*/  USHF.R.U32.HI UR4, URZ, 0x4, UR4 ;  /* 0x000000043f047899 */ /* 0x000fe20008011604 */
[C---:B------:R-:W-:Y:S01]  /*af60*/  IADD3 R21, P5, R16.reuse, 0x40, RZ ;  /* 0x0000004010157810 */ /* 0x040fe20007fbe0ff */
[----:B------:R-:W-:Y:S01]  /*af70*/  UIADD3 UR35, -UR36, URZ, URZ ;  /* 0x0000003f24237290 */ /* 0x000fe2000fffe13f */
[----:B------:R-:W2:Y:S01]  /*af80*/  SHFL.BFLY PT, R5, R14, 0x2, 0x1f ;  /* 0x0c401f000e057f89 */ /* 0x000ea200000e0000 */
[----:B------:R-:W-:Y:S01]  /*af90*/  ULOP3.LUT UR4, UR4, 0x3fff, URZ, 0xc0, !UPT ;  /* 0x00003fff04047892 */ /* 0x000fe2000f8ec03f */
[----:B------:R-:W-:Y:S01]  /*afa0*/  LOP3.LUT R20, R21, 0x380, RZ, 0xc0, !PT ;  /* 0x0000038015147812 */ /* 0x000fe200078ec0ff */
[----:B------:R-:W-:Y:S01]  /*afb0*/  ULDC.64 UR8, c[0x0][0xb70] ;  /* 0x0002dc0000087ab9 */ /* 0x000fe20000000a00 */
[C---:B------:R-:W-:Y:S01]  /*afc0*/  IADD3 R91, P4, R16.reuse, 0x20, RZ ;  /* 0x00000020105b7810 */ /* 0x040fe20007f9e0ff */
[----:B------:R-:W-:Y:S01]  /*afd0*/  ULOP3.LUT UR4, UR4, 0x5800000, URZ, 0xfc, !UPT ;  /* 0x0580000004047892 */ /* 0x000fe2000f8efc3f */
[----:B------:R-:W-:-:S02]  /*afe0*/  IADD3 R13, P6, R16, 0x60, RZ ;  /* 0x00000060100d7810 */ /* 0x000fc40007fde0ff */
[----:B------:R-:W-:Y:S01]  /*aff0*/  IADD3 R9, P0, R16, 0x4000, RZ ;  /* 0x0000400010097810 */ /* 0x000fe20007f1e0ff */
[----:B------:R-:W-:Y:S01]  /*b000*/  UIMAD UR4, UR38, 0xb00, UR4 ;  /* 0x00000b00260478a4 */ /* 0x000fe2000f8e0204 */
[----:B------:R-:W-:Y:S02]  /*b010*/  SHF.R.U64 R20, R20, 0x3, RZ ;  /* 0x0000000314147819 */ /* 0x000fe400000012ff */
[----:B------:R-:W-:Y:S01]  /*b020*/  IADD3 R7, P2, R16, 0x4020, RZ ;  /* 0x0000402010077810 */ /* 0x000fe20007f5e0ff */
[----:B------:R-:W-:Y:S01]  /*b030*/  UIADD3 UR6, UR4, 0x80, URZ ;  /* 0x0000008004067890 */ /* 0x000fe2000fffe03f */
[----:B------:R-:W-:Y:S02]  /*b040*/  LOP3.LUT R90, R91, 0x380, RZ, 0xc0, !PT ;  /* 0x000003805b5a7812 */ /* 0x000fe400078ec0ff */
[----:B------:R-:W-:Y:S01]  /*b050*/  UMOV UR10, UR4 ;  /* 0x00000004000a7c82 */ /* 0x000fe20008000000 */
[----:B------:R-:W-:Y:S01]  /*b060*/  LOP3.LUT R12, R13, 0x380, RZ, 0xc0, !PT ;  /* 0x000003800d0c7812 */ /* 0x000fe200078ec0ff */
[----:B------:R-:W-:Y:S01]  /*b070*/  HGMMA.64x128x16.F32.BF16 R24, R176, gdesc[UR8].tnspB, R24, gsb0 ;  /* 0x41e00008b0187df0 */ /* 0x000fe20008001818 */
[----:B------:R-:W-:Y:S01]  /*b080*/  UMOV UR11, 0x40000040 ;  /* 0x40000040000b7882 */ /* 0x000fe20000000000 */
[----:B------:R-:W-:Y:S01]  /*b090*/  UMOV UR10, UR6 ;  /* 0x00000006000a7c82 */ /* 0x000fe20008000000 */
[----:B------:R-:W-:Y:S01]  /*b0a0*/  UIADD3 UR6, UR4, 0x100, URZ ;  /* 0x0000010004067890 */ /* 0x000fe2000fffe03f */
[----:B-1----:R-:W-:Y:S01]  /*b0b0*/  FADD.FTZ R0, R0, R15 ;  /* 0x0000000f00007221 */ /* 0x002fe20000010000 */
[----:B------:R-:W-:Y:S01]  /*b0c0*/  LOP3.LUT R8, R9, 0x380, RZ, 0xc0, !PT ;  /* 0x0000038009087812 */ /* 0x000fe200078ec0ff */
[----:B--2---:R-:W-:Y:S01]  /*b0d0*/  FADD.FTZ R18, R5, R14 ;  /* 0x0000000e05127221 */ /* 0x004fe20000010000 */
[----:B------:R-:W-:Y:S01]  /*b0e0*/  LOP3.LUT R20, R20, R21, RZ, 0x3c, !PT ;  /* 0x0000001514147212 */ /* 0x000fe200078e3cff */
[----:B------:R-:W-:Y:S01]  /*b0f0*/  IMAD.X R21, RZ, RZ, R17, P5 ;  /* 0x000000ffff157224 */ /* 0x000fe200028e0611 */
[----:B------:R-:W1:Y:S01]  /*b100*/  SHFL.BFLY PT, R3, R0, 0x1, 0x1f ;  /* 0x0c201f0000037f89 */ /* 0x000e6200000e0000 */
[----:B------:R-:W-:-:S02]  /*b110*/  LOP3.LUT R6, R7, 0x380, RZ, 0xc0, !PT ;  /* 0x0000038007067812 */ /* 0x000fc400078ec0ff */
[----:B------:R-:W-:Y:S01]  /*b120*/  SHF.R.U64 R90, R90, 0x3, RZ ;  /* 0x000000035a5a7819 */ /* 0x000fe200000012ff */
[----:B------:R-:W2:Y:S01]  /*b130*/  SHFL.BFLY PT, R5, R18, 0x1, 0x1f ;  /* 0x0c201f0012057f89 */ /* 0x000ea200000e0000 */
[----:B------:R-:W-:Y:S02]  /*b140*/  SHF.R.U64 R12, R12, 0x3, RZ ;  /* 0x000000030c0c7819 */ /* 0x000fe400000012ff */
[----:B------:R-:W-:Y:S02]  /*b150*/  SHF.R.U64 R8, R8, 0x3, RZ ;  /* 0x0000000308087819 */ /* 0x000fe400000012ff */
[----:B------:R-:W-:Y:S02]  /*b160*/  SHF.R.U64 R6, R6, 0x3, RZ ;  /* 0x0000000306067819 */ /* 0x000fe400000012ff */
[----:B------:R-:W-:Y:S01]  /*b170*/  LOP3.LUT R90, R90, R91, RZ, 0x3c, !PT ;  /* 0x0000005b5a5a7212 */ /* 0x000fe200078e3cff */
[----:B------:R-:W-:Y:S01]  /*b180*/  IMAD.X R91, RZ, RZ, R17, P4 ;  /* 0x000000ffff5b7224 */ /* 0x000fe200020e0611 */
[----:B------:R-:W-:-:S02]  /*b190*/  LOP3.LUT R12, R12, R13, RZ, 0x3c, !PT ;  /* 0x0000000d0c0c7212 */ /* 0x000fc400078e3cff */
[----:B------:R-:W-:Y:S02]  /*b1a0*/  LOP3.LUT R8, R8, R9, RZ, 0x3c, !PT ;  /* 0x0000000908087212 */ /* 0x000fe400078e3cff */
[C---:B------:R-:W-:Y:S02]  /*b1b0*/  IADD3 R13, P4, R16.reuse, 0x4060, RZ ;  /* 0x00004060100d7810 */ /* 0x040fe40007f9e0ff */
[----:B------:R-:W-:Y:S02]  /*b1c0*/  IADD3 R9, P3, R16, 0x4040, RZ ;  /* 0x0000404010097810 */ /* 0x000fe40007f7e0ff */
[----:B------:R-:W-:Y:S01]  /*b1d0*/  LOP3.LUT R6, R6, R7, RZ, 0x3c, !PT ;  /* 0x0000000706067212 */ /* 0x000fe200078e3cff */
[----:B------:R-:W-:Y:S01]  /*b1e0*/  IMAD.X R7, RZ, RZ, R17, P2 ;  /* 0x000000ffff077224 */ /* 0x000fe200010e0611 */
[----:B------:R-:W-:Y:S01]  /*b1f0*/  LOP3.LUT R2, R13, 0x380, RZ, 0xc0, !PT ;  /* 0x000003800d027812 */ /* 0x000fe200078ec0ff */
[----:B-1----:R-:W-:Y:S01]  /*b200*/  FADD.FTZ R89, R0, R3 ;  /* 0x0000000300597221 */ /* 0x002fe20000010000 */
[----:B------:R-:W-:Y:S01]  /*b210*/  LOP3.LUT R4, R9, 0x380, RZ, 0xc0, !PT ;  /* 0x0000038009047812 */ /* 0x000fe200078ec0ff */
[----:B------:R-:W-:Y:S01]  /*b220*/  IMAD.MOV.U32 R0, RZ, RZ, RZ ;  /* 0x000000ffff007224 */ /* 0x000fe200078e00ff */
[----:B------:R-:W-:Y:S01]  /*b230*/  MOV R95, R90 ;  /* 0x0000005a005f7202 */ /* 0x000fe20000000f00 */
[----:B--2---:R-:W-:Y:S01]  /*b240*/  FADD.FTZ R18, R18, R5 ;  /* 0x0000000512127221 */ /* 0x004fe20000010000 */
[----:B------:R-:W-:Y:S01]  /*b250*/  FSETP.NE.FTZ.AND P5, PT, R89, RZ, PT ;  /* 0x000000ff5900720b */ /* 0x000fe20003fb5000 */
[--C-:B------:R-:W-:Y:S01]  /*b260*/  IMAD.X R5, RZ, RZ, R17.reuse, P3 ;  /* 0x000000ffff057224 */ /* 0x100fe200018e0611 */
[----:B------:R-:W-:Y:S01]  /*b270*/  MOV R91, R6 ;  /* 0x00000006005b7202 */ /* 0x000fe20000000f00 */
[----:B------:R-:W-:Y:S01]  /*b280*/  IMAD.X R3, RZ, RZ, R17, P4 ;  /* 0x000000ffff037224 */ /* 0x000fe200020e0611 */
[----:B------:R-:W-:-:S02]  /*b290*/  FSETP.NE.FTZ.AND P3, PT, R18, RZ, PT ;  /* 0x000000ff1200720b */ /* 0x000fc40003f75000 */
[----:B------:R-:W-:Y:S02]  /*b2a0*/  R2UR UR5, R221 ;  /* 0x00000000dd0572ca */ /* 0x000fe400000e0000 */
[----:B------:R-:W-:Y:S02]  /*b2b0*/  SHF.R.U64 R2, R2, 0x3, RZ ;  /* 0x0000000302027819 */ /* 0x000fe400000012ff */
[----:B------:R-:W-:Y:S02]  /*b2c0*/  SHF.R.U64 R4, R4, 0x3, RZ ;  /* 0x0000000304047819 */ /* 0x000fe400000012ff */
[----:B------:R-:W-:Y:S01]  /*b2d0*/  R2UR UR12, R220 ;  /* 0x00000000dc0c72ca */ /* 0x000fe200000e0000 */
[----:B------:R-:W1:Y:S01]  /*b2e0*/  @P5 MUFU.LG2 R6, R89 ;  /* 0x0000005900065308 */ /* 0x000e620000000c00 */
[----:B------:R-:W-:Y:S01]  /*b2f0*/  LOP3.LUT R2, R2, R13, RZ, 0x3c, !PT ;  /* 0x0000000d02027212 */ /* 0x000fe200078e3cff */
[----:B------:R-:W-:Y:S01]  /*b300*/  IMAD.X R13, RZ, RZ, R17, P6 ;  /* 0x000000ffff0d7224 */ /* 0x000fe200030e0611 */
[----:B------:R-:W-:-:S02]  /*b310*/  LOP3.LUT R15, R16, 0x380, RZ, 0xc0, !PT ;  /* 0x00000380100f7812 */ /* 0x000fc400078ec0ff */
[----:B------:R-:W-:Y:S01]  /*b320*/  LOP3.LUT R4, R4, R9, RZ, 0x3c, !PT ;  /* 0x0000000904047212 */ /* 0x000fe200078e3cff */
[--C-:B------:R-:W-:Y:S01]  /*b330*/  IMAD.X R9, RZ, RZ, R17.reuse, P0 ;  /* 0x000000ffff097224 */ /* 0x100fe200000e0611 */
[----:B------:R-:W-:Y:S01]  /*b340*/  SHF.R.U64 R15, R15, 0x3, RZ ;  /* 0x000000030f0f7819 */ /* 0x000fe200000012ff */
[----:B------:R2:W-:Y:S01]  /*b350*/  @P5 MUFU.RCP R0, R89 ;  /* 0x0000005900005308 */ /* 0x0005e20000001000 */
[----:B------:R-:W-:Y:S01]  /*b360*/  MOV R93, R12 ;  /* 0x0000000c005d7202 */ /* 0x000fe20000000f00 */
[----:B------:R-:W-:Y:S01]  /*b370*/  IMAD.MOV.U32 R12, RZ, RZ, RZ ;  /* 0x000000ffff0c7224 */ /* 0x000fe200078e00ff */
[----:B------:R-:W-:Y:S01]  /*b380*/  MOV R90, R4 ;  /* 0x00000004005a7202 */ /* 0x000fe20000000f00 */
[----:B------:R-:W-:Y:S01]  /*b390*/  UIADD3 UR34, -UR5, URZ, URZ ;  /* 0x0000003f05227290 */ /* 0x000fe2000fffe13f */
[----:B------:R-:W-:Y:S01]  /*b3a0*/  LOP3.LUT R14, R15, R16, RZ, 0x3c, !PT ;  /* 0x000000100f0e7212 */ /* 0x000fe200078e3cff */
[----:B------:R-:W-:Y:S01]  /*b3b0*/  IMAD.MOV.U32 R15, RZ, RZ, R17 ;  /* 0x000000ffff0f7224 */ /* 0x000fe200078e0011 */
[----:B------:R-:W-:Y:S01]  /*b3c0*/  MOV R92, R8 ;  /* 0x00000008005c7202 */ /* 0x000fe20000000f00 */
[----:B------:R-:W3:Y:S01]  /*b3d0*/  @P3 MUFU.LG2 R4, R18 ;  /* 0x0000001200043308 */ /* 0x000ee20000000c00 */
[C---:B------:R-:W-:Y:S01]  /*b3e0*/  @P5 FMUL.FTZ R5, R11.reuse, 0.69314718246459960938 ;  /* 0x3f3172180b055820 */ /* 0x040fe20000410000 */
[----:B-1----:R-:W-:Y:S01]  /*b3f0*/  @P5 FMUL.FTZ R6, R6, 0.69314718246459960938 ;  /* 0x3f31721806065820 */ /* 0x002fe20000410000 */
[----:B------:R-:W-:Y:S01]  /*b400*/  IMAD.U32 R8, RZ, RZ, UR7 ;  /* 0x00000007ff087e24 */ /* 0x000fe2000f8e00ff */
[----:B------:R-:W-:Y:S01]  /*b410*/  MOV R96, R14 ;  /* 0x0000000e00607202 */ /* 0x000fe20000000f00 */
[----:B------:R-:W-:Y:S01]  /*b420*/  @P3 FMUL.FTZ R14, R11, 0.69314718246459960938 ;  /* 0x3f3172180b0e3820 */ /* 0x000fe20000410000 */
[----:B------:R-:W-:Y:S01]  /*b430*/  MOV R94, R20 ;  /* 0x00000014005e7202 */ /* 0x000fe20000000f00 */
[----:B------:R-:W-:Y:S01]  /*b440*/  @!P1 VIADD R8, R8, 0x34860 ;  /* 0x0003486008089836 */ /* 0x000fe20000000000 */
[----:B------:R-:W1:Y:S01]  /*b450*/  @P3 MUFU.RCP R12, R18 ;  /* 0x00000012000c3308 */ /* 0x000e620000001000 */
[----:B------:R-:W-:Y:S01]  /*b460*/  LOP3.LUT P0, RZ, R23, 0x3, RZ, 0xc0, !PT ;  /* 0x0000000317ff7812 */ /* 0x000fe2000780c0ff */
[----:B------:R-:W-:Y:S01]  /*b470*/  IMAD.MOV.U32 R21, RZ, RZ, -0x800000 ;  /* 0xff800000ff157424 */ /* 0x000fe200078e00ff */
[----:B--2---:R-:W-:Y:S01]  /*b480*/  MOV R89, R2 ;  /* 0x0000000200597202 */ /* 0x004fe20000000f00 */
[----:B------:R-:W-:Y:S01]  /*b490*/  ULDC UR7, c[0x0][0xa88] ;  /* 0x0002a20000077ab9 */ /* 0x000fe20000000800 */
[----:B------:R-:W-:Y:S01]  /*b4a0*/  @!P1 PRMT R8, RZ, 0x654, R8 ;  /* 0x00000654ff089816 */ /* 0x000fe20000000008 */
[----:B---3--:R-:W-:-:S04]  /*b4b0*/  @P3 FMUL.FTZ R7, R4, 0.69314718246459960938 ;  /* 0x3f31721804073820 */ /* 0x008fc80000410000 */
[----:B------:R-:W-:Y:S01]  /*b4c0*/  @P3 FFMA.FTZ R21, R14, R88, R7 ;  /* 0x000000580e153223 */ /* 0x000fe20000010007 */
[----:B------:R-:W-:Y:S02]  /*b4d0*/  WARPGROUP.DEPBAR.LE gsb0, 0x0 ;  /* 0x00008000000079c5 */ /* 0x000fe40000010000 */
[----:B------:R-:W-:-:S06]  /*b4e0*/  WARPGROUP.ARRIVE ;  /* 0x00000000000079c5 */ /* 0x000fcc0000000000 */
[----:B------:R-:W-:Y:S01]  /*b4f0*/  HGMMA.64x128x16.F32.BF16 R24, R180, gdesc[UR8].tnspB, R24, gsb0 ;  /* 0x41e00008b4187df0 */ /* 0x000fe20008001818 */
[----:B------:R-:W-:Y:S01]  /*b500*/  UMOV UR10, UR6 ;  /* 0x00000006000a7c82 */ /* 0x000fe20008000000 */
[----:B------:R-:W-:Y:S01]  /*b510*/  UMOV UR11, 0x40000040 ;  /* 0x40000040000b7882 */ /* 0x000fe20000000000 */
[----:B------:R-:W-:Y:S01]  /*b520*/  UIADD3 UR6, UR4, 0x180, URZ ;  /* 0x0000018004067890 */ /* 0x000fe2000fffe03f */
        /* <DEDUP_REMOVED lines=35> */
[----:B------:R-:W-:Y:S02]  /*b760*/  UIADD3 UR6, UR4, 0x480, URZ ;  /* 0x0000048004067890 */ /* 0x000fe4000fffe03f */
[----:B------:R-:W-:Y:S01]  /*b770*/  UIADD3 UR4, UR4, 0x500, URZ ;  /* 0x0000050004047890 */ /* 0x000fe2000fffe03f */
[----:B------:R-:W-:Y:S02]  /*b780*/  WARPGROUP.DEPBAR.LE gsb0, 0x0 ;  /* 0x00008000000079c5 */ /* 0x000fe40000010000 */
[----:B------:R-:W-:-:S06]  /*b790*/  WARPGROUP.ARRIVE ;  /* 0x00000000000079c5 */ /* 0x000fcc0000000000 */
[----:B------:R-:W-:Y:S01]  /*b7a0*/  HGMMA.64x128x16.F32.BF16 R24, R208, gdesc[UR8].tnspB, R24, gsb0 ;  /* 0x41e00008d0187df0 */ /* 0x000fe20008001818 */
[----:B------:R-:W-:Y:S01]  /*b7b0*/  UMOV UR10, UR6 ;  /* 0x00000006000a7c82 */ /* 0x000fe20008000000 */
[----:B------:R-:W-:Y:S01]  /*b7c0*/  UMOV UR11, 0x40000040 ;  /* 0x40000040000b7882 */ /* 0x000fe20000000000 */
[----:B------:R-:W-:Y:S02]  /*b7d0*/  WARPGROUP.DEPBAR.LE gsb0, 0x0 ;  /* 0x00008000000079c5 */ /* 0x000fe40000010000 */
[----:B------:R-:W-:-:S07]  /*b7e0*/  WARPGROUP.ARRIVE ;  /* 0x00000000000079c5 */ /* 0x000fce0000000000 */
[----:B------:R-:W-:Y:S01]  /*b7f0*/  HGMMA.64x128x16.F32.BF16 R24, R212, gdesc[UR8].tnspB, R24, gsb0 ;  /* 0x41e00008d4187df0 */ /* 0x000fe20008001818 */
        /* <DEDUP_REMOVED lines=17> */
[----:B------:R-:W-:Y:S01]  /*b910*/  ISETP.GE.OR P2, PT, R9, UR7, P0 ;  /* 0x0000000709007c0c */ /* 0x000fe20008746670 */
[----:B------:R-:W-:Y:S01]  /*b920*/  IMAD.U32 R3, RZ, RZ, UR4 ;  /* 0x00000004ff037e24 */ /* 0x000fe2000f8e00ff */
[----:B------:R-:W-:Y:S01]  /*b930*/  USHF.R.S32.HI UR4, URZ, 0x1f, UR36 ;  /* 0x0000001f3f047899 */ /* 0x000fe20008011424 */
[----:B------:R-:W-:Y:S01]  /*b940*/  ISETP.GE.OR P0, PT, R97, UR7, P0 ;  /* 0x0000000761007c0c */ /* 0x000fe20008706670 */
[----:B------:R-:W-:Y:S02]  /*b950*/  WARPGROUP.DEPBAR.LE gsb0, 0x0 ;  /* 0x00008000000079c5 */ /* 0x000fe40000010000 */
[----:B------:R-:W-:-:S06]  /*b960*/  WARPGROUP.ARRIVE ;  /* 0x00000000000079c5 */ /* 0x000fcc0000000000 */
[----:B------:R-:W-:Y:S01]  /*b970*/  HGMMA.64x128x16.F32.BF16 R24, R216, gdesc[UR8].tnspB, R24, gsb0 ;  /* 0x41e00008d8187df0 */ /* 0x000fe20008001818 */
[----:B------:R-:W-:Y:S01]  /*b980*/  R2UR UR10, R19 ;  /* 0x00000000130a72ca */ /* 0x000fe200000e0000 */
[----:B------:R-:W-:Y:S02]  /*b990*/  IMAD.MOV.U32 R19, RZ, RZ, -0x800000 ;  /* 0xff800000ff137424 */ /* 0x000fe400078e00ff */
[----:B------:R-:W-:Y:S01]  /*b9a0*/  @P5 FFMA.FTZ R19, R5, R10, R6 ;  /* 0x0000000a05135223 */ /* 0x000fe20000010006 */
[----:B------:R-:W-:Y:S02]  /*b9b0*/  WARPGROUP.DEPBAR.LE gsb0, 0x0 ;  /* 0x00008000000079c5 */ /* 0x000fe40000010000 */
[-C--:B------:R-:W-:Y:S01]  /*b9c0*/  FMUL.FTZ R10, R33, R0.reuse ;  /* 0x00000000210a7220 */ /* 0x080fe20000410000 */
[-C--:B------:R-:W-:Y:S01]  /*b9d0*/  FMUL.FTZ R11, R32, R0.reuse ;  /* 0x00000000200b7220 */ /* 0x080fe20000410000 */
[-C--:B------:R-:W-:Y:S01]  /*b9e0*/  FMUL.FTZ R32, R53, R0.reuse ;  /* 0x0000000035207220 */ /* 0x080fe20000410000 */
[-C--:B------:R-:W-:Y:S01]  /*b9f0*/  FMUL.FTZ R33, R52, R0.reuse ;  /* 0x0000000034217220 */ /* 0x080fe20000410000 */
[-C--:B------:R-:W-:Y:S01]  /*ba00*/  FMUL.FTZ R52, R73, R0.reuse ;  /* 0x0000000049347220 */ /* 0x080fe20000410000 */
[-C--:B------:R-:W-:Y:S01]  /*ba10*/  FMUL.FTZ R53, R72, R0.reuse ;  /* 0x0000000048357220 */ /* 0x080fe20000410000 */
[----:B------:R2:W-:Y:S01]  /*ba20*/  @!P1 SYNCS.ARRIVE.TRANS64.RED.A1T0 RZ, [R8+URZ], RZ ;  /* 0x000000ff08ff99a7 */ /* 0x0005e2000810043f */
[-C--:B------:R-:W-:Y:S01]  /*ba30*/  FMUL.FTZ R4, R25, R0.reuse ;  /* 0x0000000019047220 */ /* 0x080fe20000410000 */
[----:B------:R-:W-:Y:S01]  /*ba40*/  FMUL.FTZ R5, R24, R0 ;  /* 0x0000000018057220 */ /* 0x000fe20000410000 */
[-C--:B-1----:R-:W-:Y:S01]  /*ba50*/  FMUL.FTZ R6, R27, R12.reuse ;  /* 0x0000000c1b067220 */ /* 0x082fe20000410000 */
[----:B------:R-:W-:Y:S01]  /*ba60*/  FMUL.FTZ R7, R26, R12 ;  /* 0x0000000c1a077220 */ /* 0x000fe20000410000 */
[-C--:B------:R-:W-:Y:S01]  /*ba70*/  FMUL.FTZ R9, R28, R0.reuse ;  /* 0x000000001c097220 */ /* 0x080fe20000410000 */
[-C--:B------:R-:W-:Y:S01]  /*ba80*/  FMUL.FTZ R13, R37, R0.reuse ;  /* 0x00000000250d7220 */ /* 0x080fe20000410000 */
[-C--:B------:R-:W-:Y:S01]  /*ba90*/  FMUL.FTZ R18, R36, R0.reuse ;  /* 0x0000000024127220 */ /* 0x080fe20000410000 */
[----:B------:R-:W1:Y:S01]  /*baa0*/  LDC.64 R72, c[0x0][0xb78] ;  /* 0x0002de00ff487b82 */ /* 0x000e620000000a00 */
        /* <DEDUP_REMOVED lines=27> */
[----:B------:R-:W-:Y:S01]  /*bc60*/  F2FP.BF16.F32.PACK_AB R6, R8, R9 ;  /* 0x000000090806723e */ /* 0x000fe200000010ff */
[-C--:B------:R-:W-:Y:S01]  /*bc70*/  FMUL.FTZ R9, R35, R12.reuse ;  /* 0x0000000c23097220 */ /* 0x080fe20000410000 */
[----:B------:R-:W-:Y:S01]  /*bc80*/  F2FP.BF16.F32.PACK_AB R8, R10, R11 ;  /* 0x0000000b0a08723e */ /* 0x000fe200000010ff */
[----:B------:R-:W-:Y:S01]  /*bc90*/  FMUL.FTZ R14, R34, R12 ;  /* 0x0000000c220e7220 */ /* 0x000fe20000410000 */
[----:B------:R-:W-:Y:S01]  /*bca0*/  F2FP.BF16.F32.PACK_AB R7, R7, R0 ;  /* 0x000000000707723e */ /* 0x000fe200000010ff */
[----:B------:R-:W-:Y:S01]  /*bcb0*/  BAR.SYNC.DEFER_BLOCKING 0x1, 0x100 ;  /* 0x0044000000007b1d */ /* 0x000fe20000010000 */
        /* <DEDUP_REMOVED lines=26> */
[C---:B-1----:R-:W-:Y:S01]  /*be60*/  IMAD R12, R72.reuse, UR4, RZ ;  /* 0x00000004480c7c24 */ /* 0x042fe2000f8e02ff */
[----:B------:R-:W-:Y:S01]  /*be70*/  F2FP.BF16.F32.PACK_AB R9, R9, R14 ;  /* 0x0000000e0909723e */ /* 0x000fe200000010ff */
[----:B------:R-:W-:Y:S01]  /*be80*/  IMAD.WIDE.U32 R2, R72, UR36, R2 ;  /* 0x0000002448027c25 */ /* 0x000fe2000f8e0002 */
[----:B------:R-:W-:Y:S01]  /*be90*/  F2FP.BF16.F32.PACK_AB R13, R13, R0 ;  /* 0x000000000d0d723e */ /* 0x000fe200000010ff */
[----:B------:R1:W-:Y:S01]  /*bea0*/  STSM.16.M88.4 [R96], R4 ;  /* 0x0000000460007844 */ /* 0x0003e20000000200 */
[----:B------:R-:W-:Y:S01]  /*beb0*/  F2FP.BF16.F32.PACK_AB R14, R26, R27 ;  /* 0x0000001b1a0e723e */ /* 0x000fe200000010ff */
[----:B------:R-:W-:Y:S01]  /*bec0*/  IMAD R68, R73, UR36, R12 ;  /* 0x0000002449447c24 */ /* 0x000fe2000f8e020c */
[----:B------:R-:W-:Y:S01]  /*bed0*/  F2FP.BF16.F32.PACK_AB R12, R24, R25 ;  /* 0x00000019180c723e */ /* 0x000fe200000010ff */
[----:B------:R-:W-:Y:S01]  /*bee0*/  STSM.16.M88.4 [R95], R8 ;  /* 0x000000085f007844 */ /* 0x000fe20000000200 */
[----:B------:R-:W-:Y:S01]  /*bef0*/  F2FP.BF16.F32.PACK_AB R15, R15, R18 ;  /* 0x000000120f0f723e */ /* 0x000fe200000010ff */
[----:B------:R-:W-:Y:S01]  /*bf00*/  ULDC.64 UR4, c[0x0][0xb40] ;  /* 0x0002d00000047ab9 */ /* 0x000fe20000000a00 */
[----:B------:R-:W-:-:S02]  /*bf10*/  F2FP.BF16.F32.PACK_AB R36, R36, R37 ;  /* 0x000000252424723e */ /* 0x000fc400000010ff */
[----:B------:R-:W-:Y:S01]  /*bf20*/  F2FP.BF16.F32.PACK_AB R24, R28, R29 ;  /* 0x0000001d1c18723e */ /* 0x000fe200000010ff */
[----:B------:R-:W-:Y:S01]  /*bf30*/  STSM.16.M88.4 [R94], R12 ;  /* 0x0000000c5e007844 */ /* 0x000fe20000000200 */
        /* <DEDUP_REMOVED lines=11> */
[----:B-1----:R-:W-:Y:S02]  /*bff0*/  SHF.R.S32.HI R5, RZ, 0x1f, R97 ;  /* 0x0000001fff057819 */ /* 0x002fe40000011461 */
[----:B------:R-:W-:Y:S02]  /*c000*/  IADD3 R0, P1, R97, R2, RZ ;  /* 0x0000000261007210 */ /* 0x000fe40007f3e0ff */
        /* <DEDUP_REMOVED lines=25> */
[----:B------:R2:W-:Y:S01]  /*c1a0*/  @!P0 STG.E desc[UR12][R2.64], R19 ;  /* 0x0000001302008986 */ /* 0x0005e2000c10190c */
[----:B-1----:R-:W-:-:S03]  /*c1b0*/  ISETP.NE.AND P0, PT, R0, 0x7, PT ;  /* 0x000000070000780c */ /* 0x002fc60003f05270 */
[----:B------:R1:W-:Y:S01]  /*c1c0*/  @!P2 STG.E desc[UR12][R2.64+0x20], R21 ;  /* 0x000020150200a986 */ /* 0x0003e2000c10190c */
[----:B--2---:R-:W-:-:S09]  /*c1d0*/  IMAD.U32 R19, RZ, RZ, UR10 ;  /* 0x0000000aff137e24 */ /* 0x004fd2000f8e00ff */
[----:B------:R-:W-:Y:S05]  /*c1e0*/  @P0 BRA `(.L_x_5545) ;  /* 0x0000000000580947 */ /* 0x000fea0003800000 */
[----:B------:R-:W-:Y:S01]  /*c1f0*/  BAR.SYNC.DEFER_BLOCKING 0x1, 0x120 ;  /* 0x0044800000007b1d */ /* 0x000fe20000010000 */
[----:B------:R-:W-:-:S05]  /*c200*/  ELECT P0, URZ, PT ;  /* 0x00000000003f782f */ /* 0x000fca0003800000 */
[----:B------:R-:W-:Y:S08]  /*c210*/  BSSY B0, `(.L_x_5545) ;  /* 0x0000013000007945 */ /* 0x000ff00003800000 */
[----:B------:R-:W-:Y:S05]  /*c220*/  @!P0 BRA `(.L_x_5546) ;  /* 0x0000000000448947 */ /* 0x000fea0003800000 */
[----:B------:R-:W-:Y:S01]  /*c230*/  ULDC.64 UR6, c[0x0][0x198] ;  /* 0x0000660000067ab9 */ /* 0x000fe20000000a00 */
[----:B------:R-:W-:Y:S01]  /*c240*/  UMOV UR33, URZ ;  /* 0x0000003f00217c82 */ /* 0x000fe20008000000 */
[----:B------:R-:W-:Y:S02]  /*c250*/  UIADD3 UR4, UP0, UR6, 0x9f0, URZ ;  /* 0x000009f006047890 */ /* 0x000fe4000ff1e03f */
[----:B------:R-:W-:Y:S02]  /*c260*/  UIADD3 UR6, UR39, 0x4000, URZ ;  /* 0x0000400027067890 */ /* 0x000fe4000fffe03f */
[----:B------:R-:W-:Y:S01]  /*c270*/  UIADD3.X UR5, URZ, UR7, URZ, UP0, !UPT ;  /* 0x000000073f057290 */ /* 0x000fe200087fe43f */
[----:B------:R-:W-:Y:S01]  /*c280*/  UMOV UR37, URZ ;  /* 0x0000003f00257c82 */ /* 0x000fe20008000000 */
[----:B------:R-:W-:Y:S01]  /*c290*/  UMOV UR32, UR39 ;  /* 0x0000002700207c82 */ /* 0x000fe20008000000 */
[----:B------:R-:W-:-:S06]  /*c2a0*/  UMOV UR7, 0x40 ;  /* 0x0000004000077882 */ /* 0x000fcc0000000000 */
[----:B------:R2:W-:Y:S02]  /*c2b0*/  UTMASTG.5D [UR32], [UR4] ;  /* 0x00000020040073b5 */ /* 0x0005e40008020000 */
[----:B--2---:R-:W-:Y:S01]  /*c2c0*/  UMOV UR32, UR6 ;  /* 0x0000000600207c82 */ /* 0x004fe20008000000 */
[----:B------:R-:W-:Y:S01]  /*c2d0*/  UMOV UR33, UR7 ;  /* 0x0000000700217c82 */ /* 0x000fe20008000000 */
[----:B------:R-:W-:Y:S01]  /*c2e0*/  UIADD3 UR6, UR39, 0x34820, URZ ;  /* 0x0003482027067890 */ /* 0x000fe2000fffe03f */
[----:B------:R2:W-:Y:S03]  /*c2f0*/  UTMASTG.5D [UR32], [UR4] ;  /* 0x00000020040073b5 */ /* 0x0005e60008020000 */
[----:B------:R-:W-:Y:S01]  /*c300*/  UPRMT UR6, URZ, 0x654, UR6 ;  /* 0x000006543f067896 */ /* 0x000fe20008000006 */
[----:B------:R0:W-:Y:S01]  /*c310*/  UTMACMDFLUSH ;  /* 0x00000000000079b7 */ /* 0x0001e20000000000 */
[----:B------:R-:W-:-:S07]  /*c320*/  DEPBAR.LE SB0, 0x0 ;  /* 0x000080000000791a */ /* 0x000fce0000000000 */
[----:B--2---:R-:W-:Y:S03]  /*c330*/  SYNCS.ARRIVE.TRANS64.RED.A1T0 RZ, [UR6], RZ ;  /* 0x000000ffffff79a7 */ /* 0x004fe60008100406 */
.L_x_5546:
[----:B------:R-:W-:Y:S05]  /*c340*/  BSYNC B0 ;  /* 0x0000000000007941 */ /* 0x000fea0003800000 */
.L_x_5545:
[----:B------:R-:W2:Y:S01]  /*c350*/  LDC R0, c[0x0][0xda4] ;  /* 0x00036900ff007b82 */ /* 0x000ea20000000800 */
[----:B------:R-:W-:Y:S01]  /*c360*/  R2UR UR5, R19 ;  /* 0x00000000130572ca */ /* 0x000fe200000e0000 */
[----:B------:R-:W-:Y:S01]  /*c370*/  UIADD3 UR38, UR38, 0x1, URZ ;  /* 0x0000000126267890 */ /* 0x000fe2000fffe03f */
[----:B------:R-:W-:-:S03]  /*c380*/  R2UR UR4, R22 ;  /* 0x00000000160472ca */ /* 0x000fc600000e0000 */
[----:B------:R-:W-:-:S04]  /*c390*/  UISETP.NE.AND UP0, UPT, UR38, 0x2, UPT ;  /* 0x000000022600788c */ /* 0x000fc8000bf05270 */
[----:B------:R-:W-:-:S06]  /*c3a0*/  USEL UR38, UR38, URZ, UP0 ;  /* 0x0000003f26267287 */ /* 0x000fcc0008000000 */
[----:B------:R-:W-:-:S06]  /*c3b0*/  UIADD3 UR4, UR4, 0x1, URZ ;  /* 0x0000000104047890 */ /* 0x000fcc000fffe03f */
[----:B------:R-:W-:Y:S01]  /*c3c0*/  IMAD.U32 R22, RZ, RZ, UR4 ;  /* 0x00000004ff167e24 */ /* 0x000fe2000f8e00ff */
[----:B------:R-:W-:Y:S01]  /*c3d0*/  USEL UR4, URZ, 0x1, UP0 ;  /* 0x000000013f047887 */ /* 0x000fe20008000000 */
[----:B--2---:R-:W-:-:S03]  /*c3e0*/  ISETP.LE.AND P0, PT, R0, UR5, PT ;  /* 0x0000000500007c0c */ /* 0x004fc6000bf03270 */
[----:B------:R-:W-:-:S10]  /*c3f0*/  ULOP3.LUT UR61, UR61, UR4, URZ, 0x3c, !UPT ;  /* 0x000000043d3d7292 */ /* 0x000fd4000f8e3c3f */
[----:B------:R-:W-:Y:S05]  /*c400*/  @!P0 BRA `(.L_x_5547) ;  /* 0xffffff48006c8947 */ /* 0x000fea000383ffff */
[----:B------:R-:W-:Y:S05]  /*c410*/  EXIT ;  /* 0x000000000000794d */ /* 0x000fea0003800000 */
.L_x_5523:
        /* <DEDUP_REMOVED lines=20> */
.L_x_5591:
        /* <DEDUP_REMOVED lines=21> */
[----:B-1----:R-:W-:-:S05]  /*c6b0*/  IMAD R8, R4, UR4, RZ ;  /* 0x0000000404087c24 */ /* 0x002fca000f8e02ff */
[----:B------:R2:W-:Y:S01]  /*c6c0*/  STL [R1+0x14], R8 ;  /* 0x0000140801007387 */ /* 0x0005e20000100800 */
[----:B----4-:R-:W-:-:S05]  /*c6d0*/  @P1 IMAD.HI.U32 R2, R6, R2, RZ ;  /* 0x0000000206021227 */ /* 0x010fca00078e00ff */
[----:B------:R-:W-:Y:S02]  /*c6e0*/  @P1 SHF.R.U32.HI R19, RZ, R3, R2 ;  /* 0x00000003ff131219 */ /* 0x000fe40000011602 */
[----:B------:R-:W-:-:S03]  /*c6f0*/  MOV R2, 0x400 ;  /* 0x0000040000027802 */ /* 0x000fc60000000f00 */
[----:B------:R-:W-:Y:S01]  /*c700*/  IMAD.MOV R3, RZ, RZ, -R19 ;  /* 0x000000ffff037224 */ /* 0x000fe200078e0a13 */
[----:B---3--:R-:W-:Y:S01]  /*c710*/  LEA R7, R5, R2, 0x18 ;  /* 0x0000000205077211 */ /* 0x008fe200078ec0ff */
[----:B------:R-:W-:-:S04]  /*c720*/  VIADD R2, R8, 0xaf ;  /* 0x000000af08027836 */ /* 0x000fc80000000000 */
[----:B------:R-:W-:Y:S01]  /*c730*/  VIADD R4, R7, 0x1e400 ;  /* 0x0001e40007047836 */ /* 0x000fe20000000000 */
[----:B------:R2:W-:Y:S01]  /*c740*/  STL [R1+0x4], R7 ;  /* 0x0000040701007387 */ /* 0x0005e20000100800 */
[----:B------:R-:W-:-:S03]  /*c750*/  IMAD.HI R2, R2, 0x2e8ba2e9, RZ ;  /* 0x2e8ba2e902027827 */ /* 0x000fc600078e02ff */
        /* <DEDUP_REMOVED lines=23> */
.L_x_5549:
        /* <DEDUP_REMOVED lines=20> */
.L_x_5551:
        /* <DEDUP_REMOVED lines=16> */
.L_x_5550:
        /* <DEDUP_REMOVED lines=16> */
[----:B------:R-:W-:Y:S01]  /*cc10*/  @P1 SHF.R.U32.HI R0, RZ, R3, R2 ;  /* 0x00000003ff001219 */ /* 0x000fe20000011602 */
[----:B------:R-:W-:Y:S01]  /*cc20*/  IMAD.MOV.U32 R4, RZ, RZ, R19 ;  /* 0x000000ffff047224 */ /* 0x000fe200078e0013 */
[----:B------:R-:W1:Y:S02]  /*cc30*/  @P0 LDC.64 R2, c[0x0][0x9f8] ;  /* 0x00027e00ff020b82 */ /* 0x000e640000000a00 */
        /* <DEDUP_REMOVED lines=11> */
.L_x_5552:
        /* <DEDUP_REMOVED lines=14> */
.L_x_5553:
        /* <DEDUP_REMOVED lines=16> */
.L_x_5607:
[----:B------:R-:W2:Y:S01]  /*ced0*/  LDL R6, [R1+0xc] ;  /* 0x00000c0001067983 */ /* 0x000ea20000100800 */
[----:B------:R-:W-:Y:S01]  /*cee0*/  UMOV UR4, 0xffffffff ;  /* 0xffffffff00047882 */ /* 0x000fe20000000000 */
[----:B------:R-:W-:Y:S01]  /*cef0*/  SHF.R.S32.HI R11, RZ, 0x1f, R4 ;  /* 0x0000001fff0b7819 */ /* 0x000fe20000011404 */
[----:B--2---:R-:W-:Y:S01]  /*cf00*/  VIADD R10, R6, 0xffffffff ;  /* 0xffffffff060a7836 */ /* 0x004fe20000000000 */
[----:B------:R-:W-:Y:S06]  /*cf10*/  BRA.DIV UR4, `(.L_x_5555) ;  /* 0x0000002604b07947 */ /* 0x000fec000b800000 */
[----:B------:R-:W-:-:S13]  /*cf20*/  ELECT P6, URZ, PT ;  /* 0x00000000003f782f */ /* 0x000fda00038c0000 */
.L_x_5610:
[----:B------:R-:W-:Y:S05]  /*cf30*/  @!P6 BRA `(.L_x_5556) ;  /* 0x000000040000e947 */ /* 0x000fea0003800000 */
[----:B------:R-:W-:Y:S02]  /*cf40*/  IMAD.MOV.U32 R18, RZ, RZ, R10 ;  /* 0x000000ffff127224 */ /* 0x000fe400078e000a */
        /* <DEDUP_REMOVED lines=21> */
.L_x_5557:
[----:B------:R-:W2:Y:S01]  /*d0a0*/  S2R R7, SR_CgaCtaId ;  /* 0x0000000000077919 */ /* 0x000ea20000008800 */
[----:B------:R-:W-:-:S04]  /*d0b0*/  MOV R6, 0x400 ;  /* 0x0000040000067802 */ /* 0x000fc80000000f00 */
[----:B--2---:R-:W-:Y:S02]  /*d0c0*/  LEA R6, R7, R6, 0x18 ;  /* 0x0000000607067211 */ /* 0x004fe400078ec0ff */
[----:B------:R-:W-:-:S03]  /*d0d0*/  SHF.L.U32 R7, R17, 0x1f, RZ ;  /* 0x0000001f11077819 */ /* 0x000fc600000006ff */
[----:B------:R-:W-:-:S04]  /*d0e0*/  IMAD R6, R16, 0x8, R6 ;  /* 0x0000000810067824 */ /* 0x000fc800078e0206 */
[----:B------:R-:W2:Y:S02]  /*d0f0*/  SYNCS.PHASECHK.TRANS64.TRYWAIT P1, [R6+URZ+0x34840], R7 ;  /* 0x03484007060075a7 */ /* 0x000ea4000802017f */
[----:B--2---:R-:W-:Y:S05]  /*d100*/  @!P1 BRA `(.L_x_5558) ;  /* 0x0000002400549947 */ /* 0x004fea0003800000 */
.L_x_5611:
        /* <DEDUP_REMOVED lines=11> */
.L_x_5559:
        /* <DEDUP_REMOVED lines=10> */
[----:B------:R-:W-:-:S06]  /*d260*/  UMOV UR15, 0x40 ;  /* 0x00000040000f7882 */ /* 0x000fcc0000000000 */
[----:B------:R-:W-:Y:S02]  /*d270*/  UIADD3 UR9, UR9, 0x34830, URZ ;  /* 0x0003483009097890 */ /* 0x000fe4000fffe03f */
[----:B------:R-:W-:Y:S01]  /*d280*/  UIMAD UR11, UR11, 0xb0, URZ ;  /* 0x000000b00b0b78a4 */ /* 0x000fe2000f8e023f */
[----:B---3--:R-:W-:-:S05]  /*d290*/  LEA R7, R9, R7, 0x18 ;  /* 0x0000000709077211 */ /* 0x008fca00078ec0ff */
[----:B------:R-:W-:-:S05]  /*d2a0*/  IMAD R6, R16, 0xb000, R7 ;  /* 0x0000b00010067824 */ /* 0x000fca00078e0207 */
[----:B------:R-:W-:-:S13]  /*d2b0*/  R2UR UR6, R6 ;  /* 0x00000000060672ca */ /* 0x000fda00000e0000 */
[----:B------:R-:W-:Y:S02]  /*d2c0*/  UIADD3 UR8, UR6, 0x1e400, URZ ;  /* 0x0001e40006087890 */ /* 0x000fe4000fffe03f */
[----:B------:R-:W-:-:S03]  /*d2d0*/  UIADD3 UR14, UR6, 0x23c00, URZ ;  /* 0x00023c00060e7890 */ /* 0x000fc6000fffe03f */
[----:B------:R-:W-:-:S04]  /*d2e0*/  UMOV UR6, 0x0 ;  /* 0x0000000000067882 */ /* 0x000fc80000000000 */
[----:B------:R2:W-:Y:S02]  /*d2f0*/  UTMALDG.4D [UR8], [UR4], desc[UR6] ;  /* 0x00000608040075b4 */ /* 0x0005e40008019000 */
[----:B--2---:R-:W-:Y:S01]  /*d300*/  UMOV UR8, UR14 ;  /* 0x0000000e00087c82 */ /* 0x004fe20008000000 */
[----:B------:R-:W-:Y:S02]  /*d310*/  UMOV UR10, UR15 ;  /* 0x0000000f000a7c82 */ /* 0x000fe40008000000 */
[----:B------:R2:W-:Y:S02]  /*d320*/  UTMALDG.4D [UR8], [UR4], desc[UR6] ;  /* 0x00000608040075b4 */ /* 0x0005e40008019000 */
[----:B--2---:R-:W-:Y:S01]  /*d330*/  NOP ;  /* 0x0000000000007918 */ /* 0x004fe20000000000 */
.L_x_5556:
[----:B------:R-:W2:Y:S04]  /*d340*/  LDL.LU R14, [R1] ;  /* 0x00000000010e7983 */ /* 0x000ea80000300800 */
[----:B-1----:R-:W3:Y:S01]  /*d350*/  LDL R13, [R1+0x18] ;  /* 0x00001800010d7983 */ /* 0x002ee20000100800 */
[----:B------:R-:W-:-:S03]  /*d360*/  MOV R9, 0x400 ;  /* 0x0000040000097802 */ /* 0x000fc60000000f00 */
[----:B------:R-:W4:Y:S01]  /*d370*/  LDL.LU R7, [R1+0x14] ;  /* 0x0000140001077983 */ /* 0x000f220000300800 */
[----:B------:R-:W1:Y:S01]  /*d380*/  S2R R12, SR_CgaCtaId ;  /* 0x00000000000c7919 */ /* 0x000e620000008800 */
[----:B------:R-:W-:Y:S05]  /*d390*/  WARPSYNC.ALL ;  /* 0x0000000000007948 */ /* 0x000fea0003800000 */
[----:B------:R-:W-:-:S13]  /*d3a0*/  ELECT P1, URZ, PT ;  /* 0x00000000003f782f */ /* 0x000fda0003820000 */
[C---:B------:R-:W-:Y:S01]  /*d3b0*/  @P1 R2UR UR13, R19.reuse ;  /* 0x00000000130d12ca */ /* 0x040fe200000e0000 */
[----:B------:R-:W-:Y:S01]  /*d3c0*/  UIADD3 UR4, UP0, UR36, 0x270, URZ ;  /* 0x0000027024047890 */ /* 0x000fe2000ff1e03f */
[C---:B------:R-:W-:Y:S02]  /*d3d0*/  @P1 R2UR UR11, R8.reuse ;  /* 0x00000000080b12ca */ /* 0x040fe400000e0000 */
[----:B------:R-:W-:Y:S02]  /*d3e0*/  @P1 R2UR UR21, R19 ;  /* 0x00000000131512ca */ /* 0x000fe400000e0000 */
[----:B------:R-:W-:Y:S01]  /*d3f0*/  @P1 R2UR UR19, R8 ;  /* 0x00000000081312ca */ /* 0x000fe200000e0000 */
[----:B------:R-:W-:Y:S01]  /*d400*/  UIADD3.X UR5, URZ, UR37, URZ, UP0, !UPT ;  /* 0x000000253f057290 */ /* 0x000fe200087fe43f */
[----:B-1----:R-:W-:-:S04]  /*d410*/  LEA R9, R12, R9, 0x18 ;  /* 0x000000090c097211 */ /* 0x002fc800078ec0ff */
[----:B------:R-:W-:Y:S01]  /*d420*/  R2UR UR16, R9 ;  /* 0x00000000091072ca */ /* 0x000fe200000e0000 */
[----:B------:R-:W-:Y:S01]  /*d430*/  @P1 IMAD.MOV.U32 R6, RZ, RZ, 0x8000 ;  /* 0x00008000ff061424 */ /* 0x000fe200078e00ff */
[----:B------:R-:W-:Y:S11]  /*d440*/  BAR.SYNC.DEFER_BLOCKING 0x8, 0x120 ;  /* 0x0204800000007b1d */ /* 0x000ff60000010000 */
[----:B------:R-:W-:-:S02]  /*d450*/  UIADD3 UR8, UR16, 0x16400, URZ ;  /* 0x0001640010087890 */ /* 0x000fc4000fffe03f */
[----:B------:R-:W-:Y:S02]  /*d460*/  UIADD3 UR9, UR16, 0x34800, URZ ;  /* 0x0003480010097890 */ /* 0x000fe4000fffe03f */
[----:B------:R-:W-:Y:S01]  /*d470*/  UIADD3 UR16, UR16, 0x1a400, URZ ;  /* 0x0001a40010107890 */ /* 0x000fe2000fffe03f */
[----:B------:R-:W-:Y:S01]  /*d480*/  UMOV UR6, 0x0 ;  /* 0x0000000000067882 */ /* 0x000fe20000000000 */
[----:B------:R-:W-:Y:S01]  /*d490*/  UMOV UR7, 0x12f00000 ;  /* 0x12f0000000077882 */ /* 0x000fe20000000000 */
[----:B------:R-:W-:Y:S01]  /*d4a0*/  UMOV UR10, URZ ;  /* 0x0000003f000a7c82 */ /* 0x000fe20008000000 */
[----:B------:R3:W-:Y:S01]  /*d4b0*/  @P1 SYNCS.ARRIVE.TRANS64 RZ, [R9+URZ+0x34800], R6 ;  /* 0x0348000609ff19a7 */ /* 0x0007e2000800003f */
[----:B------:R-:W-:Y:S01]  /*d4c0*/  UMOV UR14, 0x0 ;  /* 0x00000000000e7882 */ /* 0x000fe20000000000 */
[----:B------:R-:W-:Y:S01]  /*d4d0*/  UMOV UR15, 0x12f00000 ;  /* 0x12f00000000f7882 */ /* 0x000fe20000000000 */
[----:B------:R-:W-:Y:S01]  /*d4e0*/  UMOV UR18, 0x40 ;  /* 0x0000004000127882 */ /* 0x000fe20000000000 */
[----:B------:R-:W-:Y:S01]  /*d4f0*/  UMOV UR17, UR9 ;  /* 0x0000000900117c82 */ /* 0x000fe20008000000 */
[----:B------:R-:W-:Y:S01]  /*d500*/  BSSY B0, `(.L_x_5560) ;  /* 0x000000a000007945 */ /* 0x000fe20003800000 */
[----:B--2---:R-:W-:-:S02]  /*d510*/  @P1 R2UR UR12, R14 ;  /* 0x000000000e0c12ca */ /* 0x004fc400000e0000 */
[----:B------:R-:W-:Y:S02]  /*d520*/  @P1 R2UR UR20, R14 ;  /* 0x000000000e1412ca */ /* 0x000fe400000e0000 */
[----:B---3--:R-:W-:-:S04]  /*d530*/  LOP3.LUT R6, R13, 0x1, RZ, 0xc, !PT ;  /* 0x000000010d067812 */ /* 0x008fc800078e0cff */
[----:B------:R-:W-:-:S05]  /*d540*/  SHF.L.U32 R6, R6, 0x1f, RZ ;  /* 0x0000001f06067819 */ /* 0x000fca00000006ff */
[----:B------:R1:W-:Y:S02]  /*d550*/  UTMALDG.4D [UR8], [UR4], desc[UR6] ;  /* 0x00000608040075b4 */ /* 0x0003e40008019000 */
[----:B------:R1:W-:Y:S01]  /*d560*/  UTMALDG.4D [UR16], [UR4], desc[UR14] ;  /* 0x00000e10040075b4 */ /* 0x0003e20008019000 */
[----:B------:R-:W2:Y:S01]  /*d570*/  SYNCS.PHASECHK.TRANS64.TRYWAIT P1, [R9+URZ+0x34820], R6 ;  /* 0x03482006090075a7 */ /* 0x000ea2000802017f */
[----:B----4-:R-:W-:Y:S01]  /*d580*/  ISETP.GE.AND P2, PT, R7, 0xb1, PT ;  /* 0x000000b10700780c */ /* 0x010fe20003f46270 */
[----:B-12---:R-:W-:-:S12]  /*d590*/  @!P1 BRA `(.L_x_5561) ;  /* 0x0000002000449947 */ /* 0x006fd80003800000 */
.L_x_5612:
[----:B------:R-:W-:Y:S05]  /*d5a0*/  BSYNC B0 ;  /* 0x0000000000007941 */ /* 0x000fea0003800000 */
.L_x_5560:
        /* <DEDUP_REMOVED lines=37> */
.L_x_5566:
[----:B-1----:R-:W1:Y:S01]  /*d800*/  S2R R3, SR_CgaCtaId ;  /* 0x0000000000037919 */ /* 0x002e620000008800 */
[----:B------:R-:W-:-:S04]  /*d810*/  MOV R2, 0x400 ;  /* 0x0000040000027802 */ /* 0x000fc80000000f00 */
[----:B-1----:R-:W-:Y:S02]  /*d820*/  LEA R2, R3, R2, 0x18 ;  /* 0x0000000203027211 */ /* 0x002fe400078ec0ff */
[----:B------:R-:W-:-:S03]  /*d830*/  SHF.L.U32 R3, R12, 0x1f, RZ ;  /* 0x0000001f0c037819 */ /* 0x000fc600000006ff */
[----:B------:R-:W-:-:S04]  /*d840*/  IMAD R2, R7, 0x8, R2 ;  /* 0x0000000807027824 */ /* 0x000fc800078e0202 */
[----:B------:R-:W1:Y:S02]  /*d850*/  SYNCS.PHASECHK.TRANS64.TRYWAIT P1, [R2+URZ+0x34840], R3 ;  /* 0x03484003020075a7 */ /* 0x000e64000802017f */
[----:B-1----:R-:W-:Y:S05]  /*d860*/  @!P1 BRA `(.L_x_5567) ;  /* 0x0000001c00b09947 */ /* 0x002fea0003800000 */
.L_x_5613:
        /* <DEDUP_REMOVED lines=11> */
.L_x_5568:
        /* <DEDUP_REMOVED lines=14> */
[----:B--2---:R-:W-:-:S05]  /*da00*/  LEA R3, R9, R3, 0x18 ;  /* 0x0000000309037211 */ /* 0x004fca00078ec0ff */
[----:B------:R-:W-:-:S05]  /*da10*/  IMAD R2, R7, 0xb000, R3 ;  /* 0x0000b00007027824 */ /* 0x000fca00078e0203 */
[----:B------:R-:W-:Y:S01]  /*da20*/  R2UR UR8, R2 ;  /* 0x00000000020872ca */ /* 0x000fe200000e0000 */
[----:B------:R-:W-:Y:S01]  /*da30*/  VIADD R2, R3, 0x34800 ;  /* 0x0003480003027836 */ /* 0x000fe20000000000 */
[----:B------:R-:W-:-:S03]  /*da40*/  SHF.L.U32 R3, R17, 0x1f, RZ ;  /* 0x0000001f11037819 */ /* 0x000fc600000006ff */
[----:B------:R-:W-:-:S08]  /*da50*/  IMAD R2, R16, 0x8, R2 ;  /* 0x0000000810027824 */ /* 0x000fd000078e0202 */
[----:B------:R-:W-:Y:S02]  /*da60*/  UIADD3 UR14, UR8, 0x1e400, URZ ;  /* 0x0001e400080e7890 */ /* 0x000fe4000fffe03f */
[----:B------:R-:W-:-:S05]  /*da70*/  UIADD3 UR15, UR8, 0x23c00, URZ ;  /* 0x00023c00080f7890 */ /* 0x000fca000fffe03f */
[----:B------:R-:W-:Y:S02]  /*da80*/  UMOV UR8, UR14 ;  /* 0x0000000e00087c82 */ /* 0x000fe40008000000 */
[----:B------:R1:W-:Y:S02]  /*da90*/  UTMALDG.4D [UR8], [UR4], desc[UR6] ;  /* 0x00000608040075b4 */ /* 0x0003e40008019000 */
[----:B-1----:R-:W-:Y:S01]  /*daa0*/  UMOV UR8, UR15 ;  /* 0x0000000f00087c82 */ /* 0x002fe20008000000 */
[----:B------:R-:W-:Y:S02]  /*dab0*/  UMOV UR10, UR16 ;  /* 0x00000010000a7c82 */ /* 0x000fe40008000000 */
[----:B------:R1:W-:Y:S01]  /*dac0*/  UTMALDG.4D [UR8], [UR4], desc[UR6] ;  /* 0x00000608040075b4 */ /* 0x0003e20008019000 */
[----:B------:R-:W2:Y:S02]  /*dad0*/  SYNCS.PHASECHK.TRANS64.TRYWAIT P1, [R2+URZ+0x60], R3 ;  /* 0x00006003020075a7 */ /* 0x000ea4000802017f */
[----:B-12---:R-:W-:Y:S05]  /*dae0*/  @!P1 BRA `(.L_x_5569) ;  /* 0x0000001c00249947 */ /* 0x006fea0003800000 */
.L_x_5614:
        /* <DEDUP_REMOVED lines=12> */
.L_x_5570:
        /* <DEDUP_REMOVED lines=12> */
[----:B------:R-:W-:-:S03]  /*dc70*/  IMAD.MOV.U32 R18, RZ, RZ, R6 ;  /* 0x000000ffff127224 */ /* 0x000fc600078e0006 */
        /* <DEDUP_REMOVED lines=8> */
[----:B------:R-:W-:-:S07]  /*dd00*/  UIADD3 UR14, UR14, 0x5c00, URZ ;  /* 0x00005c000e0e7890 */ /* 0x000fce000fffe03f */
[----:B------:R1:W-:Y:S02]  /*dd10*/  UTMALDG.4D [UR8], [UR4], desc[UR6] ;  /* 0x00000608040075b4 */ /* 0x0003e40008019000 */
[----:B-1----:R-:W-:Y:S01]  /*dd20*/  UMOV UR8, UR14 ;  /* 0x0000000e00087c82 */ /* 0x002fe20008000000 */
[----:B------:R-:W-:Y:S02]  /*dd30*/  UMOV UR10, UR15 ;  /* 0x0000000f000a7c82 */ /* 0x000fe40008000000 */
[----:B------:R1:W-:Y:S02]  /*dd40*/  UTMALDG.4D [UR8], [UR4], desc[UR6] ;  /* 0x00000608040075b4 */ /* 0x0003e40008019000 */
[----:B-1----:R-:W-:Y:S01]  /*dd50*/  NOP ;  /* 0x0000000000007918 */ /* 0x002fe20000000000 */
.L_x_5565:
[----:B------:R-:W-:Y:S05]  /*dd60*/  BSYNC B0 ;  /* 0x0000000000007941 */ /* 0x000fea0003800000 */
.L_x_5564:
[----:B------:R-:W2:Y:S01]  /*dd70*/  LDL.LU R2, [R1+0xc] ;  /* 0x00000c0001027983 */ /* 0x000ea20000300800 */
[----:B------:R-:W-:Y:S02]  /*dd80*/  IMAD.MOV.U32 R16, RZ, RZ, R7 ;  /* 0x000000ffff107224 */ /* 0x000fe400078e0007 */
[----:B------:R-:W-:Y:S02]  /*dd90*/  IMAD.MOV.U32 R17, RZ, RZ, R12 ;  /* 0x000000ffff117224 */ /* 0x000fe400078e000c */
[----:B--2---:R-:W-:-:S07]  /*dda0*/  VIADD R6, R2, 0xfffffffd ;  /* 0xfffffffd02067836 */ /* 0x004fce0000000000 */
.L_x_5563:
[----:B------:R-:W-:Y:S01]  /*ddb0*/  IMAD.MOV R13, RZ, RZ, -R13 ;  /* 0x000000ffff0d7224 */ /* 0x000fe200078e0a0d */
[----:B------:R-:W-:Y:S04]  /*ddc0*/  BSSY B0, `(.L_x_5562) ;  /* 0x00000e4000007945 */ /* 0x000fe80003800000 */
[----:B------:R-:W-:-:S13]  /*ddd0*/  ISETP.NE.AND P1, PT, R10, R13, PT ;  /* 0x0000000d0a00720c */ /* 0x000fda0003f25270 */
[----:B------:R-:W-:Y:S05]  /*dde0*/  @!P1 BRA `(.L_x_5571) ;  /* 0x0000000c00849947 */ /* 0x000fea0003800000 */
[----:B------:R-:W-:-:S07]  /*ddf0*/  IMAD.MOV.U32 R8, RZ, RZ, R5 ;  /* 0x000000ffff087224 */ /* 0x000fce00078e0005 */
.L_x_5586:
        /* <DEDUP_REMOVED lines=28> */
.L_x_5574:
[----:B------:R-:W2:Y:S01]  /*dfc0*/  S2R R3, SR_CgaCtaId ;  /* 0x0000000000037919 */ /* 0x000ea20000008800 */
[----:B------:R-:W-:-:S04]  /*dfd0*/  MOV R2, 0x400 ;  /* 0x0000040000027802 */ /* 0x000fc80000000f00 */
[----:B--2---:R-:W-:Y:S02]  /*dfe0*/  LEA R2, R3, R2, 0x18 ;  /* 0x0000000203027211 */ /* 0x004fe400078ec0ff */
[----:B------:R-:W-:-:S03]  /*dff0*/  SHF.L.U32 R3, R10, 0x1f, RZ ;  /* 0x0000001f0a037819 */ /* 0x000fc600000006ff */
[----:B------:R-:W-:-:S04]  /*e000*/  IMAD R2, R7, 0x8, R2 ;  /* 0x0000000807027824 */ /* 0x000fc800078e0202 */
[----:B------:R-:W2:Y:S02]  /*e010*/  SYNCS.PHASECHK.TRANS64.TRYWAIT P1, [R2+URZ+0x34840], R3 ;  /* 0x03484003020075a7 */ /* 0x000ea4000802017f */
[----:B--2---:R-:W-:Y:S05]  /*e020*/  @!P1 BRA `(.L_x_5575) ;  /* 0x0000001400e89947 */ /* 0x004fea0003800000 */
.L_x_5615:
        /* <DEDUP_REMOVED lines=11> */
.L_x_5576:
        /* <DEDUP_REMOVED lines=12> */
[----:B------:R-:W-:-:S04]  /*e1a0*/  SHF.L.U32 R17, R17, 0x1f, RZ ;  /* 0x0000001f11117819 */ /* 0x000fc800000006ff */
        /* <DEDUP_REMOVED lines=16> */
.L_x_5616:
[----:B------:R-:W-:Y:S05]  /*e2b0*/  @P2 BRA `(.L_x_5578) ;  /* 0x00000000001c2947 */ /* 0x000fea0003800000 */
[----:B------:R-:W2:Y:S01]  /*e2c0*/  S2R R9, SR_TID.X ;  /* 0x0000000000097919 */ /* 0x000ea20000002100 */
[----:B------:R-:W-:-:S04]  /*e2d0*/  IMAD.MOV.U32 R3, RZ, RZ, 0xb000 ;  /* 0x0000b000ff037424 */ /* 0x000fc800078e00ff */
[----:B------:R3:W-:Y:S01]  /*e2e0*/  SYNCS.ARRIVE.TRANS64 RZ, [R2+URZ+0x50], R3 ;  /* 0x0000500302ff79a7 */ /* 0x0007e2000800003f */
[----:B--2---:R-:W-:-:S04]  /*e2f0*/  LOP3.LUT R9, R9, 0x1f, RZ, 0xc0, !PT ;  /* 0x0000001f09097812 */ /* 0x004fc800078ec0ff */
[----:B------:R-:W-:-:S13]  /*e300*/  ISETP.NE.AND P1, PT, R9, RZ, PT ;  /* 0x000000ff0900720c */ /* 0x000fda0003f25270 */
[----:B---3--:R-:W-:Y:S05]  /*e310*/  @!P1 BRA `(.L_x_5578) ;  /* 0x0000000000049947 */ /* 0x008fea0003800000 */
[----:B------:R-:W-:Y:S01]  /*e320*/  BPT.TRAP 0x1 ;  /* 0x000000040000795c */ /* 0x000fe20000300000 */
.L_x_5578:
        /* <DEDUP_REMOVED lines=11> */
[----:B------:R-:W-:-:S02]  /*e3e0*/  IMAD.MOV.U32 R18, RZ, RZ, R12 ;  /* 0x000000ffff127224 */ /* 0x000fc400078e000c */
[----:B------:R-:W-:-:S03]  /*e3f0*/  IMAD.MOV.U32 R5, RZ, RZ, R8 ;  /* 0x000000ffff057224 */ /* 0x000fc600078e0008 */
[----:B------:R-:W-:Y:S02]  /*e400*/  UIMAD UR11, UR11, 0xb0, URZ ;  /* 0x000000b00b0b78a4 */ /* 0x000fe4000f8e023f */
[----:B------:R-:W-:Y:S01]  /*e410*/  UIADD3 UR9, UR9, 0x50, URZ ;  /* 0x0000005009097890 */ /* 0x000fe2000fffe03f */
[----:B--2---:R-:W-:-:S05]  /*e420*/  LEA R3, R9, R3, 0x18 ;  /* 0x0000000309037211 */ /* 0x004fca00078ec0ff */
        /* <DEDUP_REMOVED lines=10> */
.L_x_5573:
[----:B------:R-:W-:Y:S05]  /*e4d0*/  BSYNC B1 ;  /* 0x0000000000017941 */ /* 0x000fea0003800000 */
.L_x_5572:
        /* <DEDUP_REMOVED lines=28> */
.L_x_5581:
[----:B------:R-:W2:Y:S01]  /*e6a0*/  S2R R3, SR_CgaCtaId ;  /* 0x0000000000037919 */ /* 0x000ea20000008800 */
[----:B------:R-:W-:-:S04]  /*e6b0*/  MOV R2, 0x400 ;  /* 0x0000040000027802 */ /* 0x000fc80000000f00 */
[----:B--2---:R-:W-:Y:S02]  /*e6c0*/  LEA R2, R3, R2, 0x18 ;  /* 0x0000000203027211 */ /* 0x004fe400078ec0ff */
[----:B------:R-:W-:-:S03]  /*e6d0*/  SHF.L.U32 R3, R17, 0x1f, RZ ;  /* 0x0000001f11037819 */ /* 0x000fc600000006ff */
[----:B------:R-:W-:-:S04]  /*e6e0*/  IMAD R2, R16, 0x8, R2 ;  /* 0x0000000810027824 */ /* 0x000fc800078e0202 */
[----:B------:R-:W2:Y:S02]  /*e6f0*/  SYNCS.PHASECHK.TRANS64.TRYWAIT P1, [R2+URZ+0x34840], R3 ;  /* 0x03484003020075a7 */ /* 0x000ea4000802017f */
[----:B--2---:R-:W-:Y:S05]  /*e700*/  @!P1 BRA `(.L_x_5582) ;  /* 0x0000001000589947 */ /* 0x004fea0003800000 */
.L_x_5617:
        /* <DEDUP_REMOVED lines=11> */
.L_x_5583:
        /* <DEDUP_REMOVED lines=10> */
[----:B------:R-:W-:-:S06]  /*e860*/  UMOV UR16, 0x40 ;  /* 0x0000004000107882 */ /* 0x000fcc0000000000 */
[----:B------:R-:W-:Y:S01]  /*e870*/  UIMAD UR11, UR11, 0xb0, URZ ;  /* 0x000000b00b0b78a4 */ /* 0x000fe2000f8e023f */
[----:B-1----:R-:W-:-:S05]  /*e880*/  LEA R9, R13, R9, 0x18 ;  /* 0x000000090d097211 */ /* 0x002fca00078ec0ff */
[----:B--2---:R-:W-:-:S04]  /*e890*/  VIADD R2, R9, 0x34800 ;  /* 0x0003480009027836 */ /* 0x004fc80000000000 */
        /* <DEDUP_REMOVED lines=16> */
.L_x_5618:
        /* <DEDUP_REMOVED lines=8> */
.L_x_5585:
        /* <DEDUP_REMOVED lines=20> */
[----:B------:R-:W-:-:S07]  /*eb60*/  UIADD3 UR14, UR14, 0x5c00, URZ ;  /* 0x00005c000e0e7890 */ /* 0x000fce000fffe03f */
[----:B------:R1:W-:Y:S02]  /*eb70*/  UTMALDG.4D [UR8], [UR4], desc[UR6] ;  /* 0x00000608040075b4 */ /* 0x0003e40008019000 */
[----:B-1----:R-:W-:Y:S01]  /*eb80*/  UMOV UR8, UR14 ;  /* 0x0000000e00087c82 */ /* 0x002fe20008000000 */
[----:B------:R-:W-:Y:S02]  /*eb90*/  UMOV UR10, UR15 ;  /* 0x0000000f000a7c82 */ /* 0x000fe40008000000 */
[----:B------:R1:W-:Y:S02]  /*eba0*/  UTMALDG.4D [UR8], [UR4], desc[UR6] ;  /* 0x00000608040075b4 */ /* 0x0003e40008019000 */
[----:B-1----:R-:W-:Y:S01]  /*ebb0*/  NOP ;  /* 0x0000000000007918 */ /* 0x002fe20000000000 */
.L_x_5580:
[----:B------:R-:W-:Y:S05]  /*ebc0*/  BSYNC B1 ;  /* 0x0000000000017941 */ /* 0x000fea0003800000 */
.L_x_5579:
[C---:B------:R-:W-:Y:S01]  /*ebd0*/  ISETP.GT.AND P1, PT, R6.reuse, 0x1, PT ;  /* 0x000000010600780c */ /* 0x040fe20003f24270 */
[----:B------:R-:W-:-:S12]  /*ebe0*/  VIADD R6, R6, 0xfffffffe ;  /* 0xfffffffe06067836 */ /* 0x000fd80000000000 */
[----:B------:R-:W-:Y:S05]  /*ebf0*/  @P1 BRA `(.L_x_5586) ;  /* 0xfffffff000801947 */ /* 0x000fea000383ffff */
.L_x_5571:
[----:B------:R-:W-:Y:S05]  /*ec00*/  BSYNC B0 ;  /* 0x0000000000007941 */ /* 0x000fea0003800000 */
.L_x_5562:
        /* <DEDUP_REMOVED lines=12> */
.L_x_5619:
        /* <DEDUP_REMOVED lines=8> */
.L_x_5590:
        /* <DEDUP_REMOVED lines=24> */
.L_x_5588:
[----:B------:R-:W-:Y:S05]  /*eed0*/  BSYNC B0 ;  /* 0x0000000000007941 */ /* 0x000fea0003800000 */
.L_x_5587:
[----:B------:R-:W2:Y:S01]  /*eee0*/  LDL.LU R0, [R1+0x10] ;  /* 0x0000100001007983 */ /* 0x000ea20000300800 */
[----:B------:R-:W-:-:S03]  /*eef0*/  ULDC UR4, c[0x0][0xda4] ;  /* 0x0003690000047ab9 */ /* 0x000fc60000000800 */
[----:B------:R-:W3:Y:S01]  /*ef00*/  LDL.LU R2, [R1+0x18] ;  /* 0x0000180001027983 */ /* 0x000ee20000300800 */
        /* <DEDUP_REMOVED lines=8> */
[----:B--2---:R-:W-:-:S04]  /*ef90*/  SEL R0, RZ, 0x1, P0 ;  /* 0x00000001ff007807 */ /* 0x004fc80000000000 */
[----:B------:R-:W-:-:S05]  /*efa0*/  LOP3.LUT R17, R17, R0, RZ, 0x3c, !PT ;  /* 0x0000000011117212 */ /* 0x000fca00078e3cff */
[----:B---3--:R-:W-:Y:S05]  /*efb0*/  @!P1 BRA `(.L_x_5591) ;  /* 0xffffffd400689947 */ /* 0x008fea000383ffff */
[----:B------:R-:W-:-:S07]  /*efc0*/  LOP3.LUT R2, R2, 0x1, RZ, 0xc, !PT ;  /* 0x0000000102027812 */ /* 0x000fce00078e0cff */
.L_x_5548:
[----:B------:R-:W2:Y:S01]  /*efd0*/  S2R R3, SR_CgaCtaId ;  /* 0x0000000000037919 */ /* 0x000ea20000008800 */
[----:B------:R-:W-:Y:S01]  /*efe0*/  MOV R0, 0x400 ;  /* 0x0000040000007802 */ /* 0x000fe20000000f00 */
[----:B------:R-:W-:Y:S03]  /*eff0*/  BSSY B0, `(.L_x_5592) ;  /* 0x0000005000007945 */ /* 0x000fe60003800000 */
[----:B--2---:R-:W-:Y:S02]  /*f000*/  LEA R0, R3, R0, 0x18 ;  /* 0x0000000003007211 */ /* 0x004fe400078ec0ff */
[----:B------:R-:W-:-:S04]  /*f010*/  SHF.L.U32 R3, R2, 0x1f, RZ ;  /* 0x0000001f02037819 */ /* 0x000fc800000006ff */
[----:B------:R-:W2:Y:S02]  /*f020*/  SYNCS.PHASECHK.TRANS64.TRYWAIT P0, [R0+URZ+0x34820], R3 ;  /* 0x03482003000075a7 */ /* 0x000ea4000800017f */
[----:B--2---:R-:W-:Y:S05]  /*f030*/  @!P0 BRA `(.L_x_5593) ;  /* 0x0000000800488947 */ /* 0x004fea0003800000 */
.L_x_5620:
[----:B------:R-:W-:Y:S05]  /*f040*/  BSYNC B0 ;  /* 0x0000000000007941 */ /* 0x000fea0003800000 */
.L_x_5592:
[----:B------:R-:W-:-:S03]  /*f050*/  UMOV UR4, 0xffffffff ;  /* 0xffffffff00047882 */ /* 0x000fc60000000000 */
[----:B------:R-:W-:Y:S05]  /*f060*/  BRA.DIV UR4, `(.L_x_5594) ;  /* 0x0000000a04507947 */ /* 0x000fea000b800000 */
[----:B------:R-:W3:Y:S02]  /*f070*/  S2R R2, SR_TID.X ;  /* 0x0000000000027919 */ /* 0x000ee40000002100 */
[----:B---3--:R-:W-:-:S04]  /*f080*/  SHF.R.U32.HI R2, RZ, 0x5, R2 ;  /* 0x00000005ff027819 */ /* 0x008fc80000011602 */
[----:B------:R-:W-:-:S05]  /*f090*/  LOP3.LUT R2, R2, 0x3, RZ, 0xc0, !PT ;  /* 0x0000000302027812 */ /* 0x000fca00078ec0ff */
[----:B------:R3:W4:Y:S02]  /*f0a0*/  SHFL.IDX PT, R14, R2, RZ, 0x1f ;  /* 0x00001fff020e7589 */ /* 0x00072400000e0000 */
.L_x_5623:
[----:B----4-:R-:W-:Y:S01]  /*f0b0*/  ISETP.NE.AND P0, PT, R14, RZ, PT ;  /* 0x000000ff0e00720c */ /* 0x010fe20003f05270 */
[----:B------:R-:W-:-:S12]  /*f0c0*/  BSSY B0, `(.L_x_5595) ;  /* 0x0000026000007945 */ /* 0x000fd80003800000 */
[----:B------:R-:W-:Y:S05]  /*f0d0*/  @P0 BRA `(.L_x_5596) ;  /* 0x0000000000900947 */ /* 0x000fea0003800000 */
[----:B------:R-:W-:-:S03]  /*f0e0*/  UMOV UR4, 0xffffffff ;  /* 0xffffffff00047882 */ /* 0x000fc60000000000 */
[----:B------:R-:W-:Y:S05]  /*f0f0*/  BRA.DIV UR4, `(.L_x_5597) ;  /* 0x0000000a04607947 */ /* 0x000fea000b800000 */
[----:B------:R-:W-:-:S13]  /*f100*/  ELECT P6, URZ, PT ;  /* 0x00000000003f782f */ /* 0x000fda00038c0000 */
.L_x_5626:
        /* <DEDUP_REMOVED lines=8> */
.L_x_5598:
[----:B--2---:R-:W-:Y:S01]  /*f190*/  VIADD R3, R0, 0x34840 ;  /* 0x0003484000037836 */ /* 0x004fe20000000000 */
        /* <DEDUP_REMOVED lines=11> */
.L_x_5627:
[----:B------:R-:W2:Y:S02]  /*f250*/  SYNCS.PHASECHK.TRANS64.TRYWAIT P0, [R3+URZ], R2 ;  /* 0x00000002030075a7 */ /* 0x000ea4000800017f */
[----:B--2---:R-:W-:Y:S05]  /*f260*/  @!P0 BRA `(.L_x_5600) ;  /* 0x0000000800388947 */ /* 0x004fea0003800000 */
.L_x_5628:
[----:B------:R-:W-:Y:S05]  /*f270*/  @!P2 BRA `(.L_x_5601) ;  /* 0x000000000004a947 */ /* 0x000fea0003800000 */
[----:B------:R-:W-:Y:S01]  /*f280*/  BPT.TRAP 0x1 ;  /* 0x000000040000795c */ /* 0x000fe20000300000 */
.L_x_5601:
[----:B--2---:R-:W-:-:S04]  /*f290*/  VIADD R3, R0, 0x34860 ;  /* 0x0003486000037836 */ /* 0x004fc80000000000 */
[----:B------:R-:W-:-:S04]  /*f2a0*/  IMAD R16, R16, 0x8, R3 ;  /* 0x0000000810107824 */ /* 0x000fc800078e0203 */
[----:B------:R-:W2:Y:S02]  /*f2b0*/  SYNCS.PHASECHK.TRANS64.TRYWAIT P0, [R16+URZ], R5 ;  /* 0x00000005100075a7 */ /* 0x000ea4000800017f */
[----:B--2---:R-:W-:Y:S05]  /*f2c0*/  @!P0 BRA `(.L_x_5602) ;  /* 0x0000000800348947 */ /* 0x004fea0003800000 */
.L_x_5629:
[----:B------:R-:W-:-:S07]  /*f2d0*/  IMAD R3, R4, 0x8, R3 ;  /* 0x0000000804037824 */ /* 0x000fce00078e0203 */
.L_x_5603:
[----:B---3--:R3:W4:Y:S02]  /*f2e0*/  SYNCS.PHASECHK.TRANS64.TRYWAIT P0, [R3+URZ], R2 ;  /* 0x00000002030075a7 */ /* 0x008724000800017f */
[----:B----4-:R-:W-:Y:S05]  /*f2f0*/  @!P0 NANOSLEEP.SYNCS 0x989680 ;  /* 0x009896800000895d */ /* 0x010fea0003900000 */
[----:B------:R-:W4:Y:S02]  /*f300*/  @!P0 SYNCS.PHASECHK.TRANS64 P0, [R3+URZ], R2 ;  /* 0x00000002030085a7 */ /* 0x000f24000800007f */
[----:B----4-:R-:W-:Y:S05]  /*f310*/  @!P0 BRA `(.L_x_5603) ;  /* 0xfffffffc00f08947 */ /* 0x010fea000383ffff */
.L_x_5596:
[----:B------:R-:W-:Y:S05]  /*f320*/  BSYNC B0 ;  /* 0x0000000000007941 */ /* 0x000fea0003800000 */
.L_x_5595:
[----:B------:R-:W-:Y:S05]  /*f330*/  EXIT ;  /* 0x000000000000794d */ /* 0x000fea0003800000 */
.L_x_5526:
[----:B-1----:R-:W-:-:S04]  /*f340*/  IMAD.U32 R3, RZ, RZ, UR39 ;  /* 0x00000027ff037e24 */ /* 0x002fc8000f8e00ff */
[----:B------:R1:W2:Y:S03]  /*f350*/  SYNCS.PHASECHK.TRANS64.TRYWAIT P1, [R3+URZ+0x34800], R0 ;  /* 0x03480000030075a7 */ /* 0x0002a6000802017f */
[----:B--2---:R-:W-:Y:S05]  /*f360*/  @!P1 NANOSLEEP.SYNCS 0x989680 ;  /* 0x009896800000995d */ /* 0x004fea0003900000 */
[----:B------:R-:W2:Y:S02]  /*f370*/  @!P1 SYNCS.PHASECHK.TRANS64 P1, [R3+URZ+0x34800], R0 ;  /* 0x03480000030095a7 */ /* 0x000ea4000802007f */
[----:B--2---:R-:W-:Y:S05]  /*f380*/  @!P1 BRA `(.L_x_5526) ;  /* 0xfffffffc00ec9947 */ /* 0x004fea000383ffff */
[----:B------:R-:W-:Y:S05]  /*f390*/  BRA `(.L_x_5604) ;  /* 0xffffff1c00907947 */ /* 0x000fea000383ffff */
.L_x_5530:
[----:B--2---:R2:W3:Y:S02]  /*f3a0*/  SYNCS.PHASECHK.TRANS64.TRYWAIT P2, [R12+URZ+0x34830], R3 ;  /* 0x034830030c0075a7 */ /* 0x0044e4000804017f */
[----:B---3--:R-:W-:Y:S05]  /*f3b0*/  @!P2 NANOSLEEP.SYNCS 0x989680 ;  /* 0x009896800000a95d */ /* 0x008fea0003900000 */
[----:B------:R-:W3:Y:S02]  /*f3c0*/  @!P2 SYNCS.PHASECHK.TRANS64 P2, [R12+URZ+0x34830], R3 ;  /* 0x034830030c00a5a7 */ /* 0x000ee4000804007f */
[----:B---3--:R-:W-:Y:S05]  /*f3d0*/  @!P2 BRA `(.L_x_5530) ;  /* 0xfffffffc00f0a947 */ /* 0x008fea000383ffff */
[----:B------:R-:W-:Y:S05]  /*f3e0*/  BRA `(.L_x_5529) ;  /* 0xffffff1c00bc7947 */ /* 0x000fea000383ffff */
.L_x_5535:
[----:B--2---:R-:W-:-:S04]  /*f3f0*/  IMAD.U32 R11, RZ, RZ, UR6 ;  /* 0x00000006ff0b7e24 */ /* 0x004fc8000f8e00ff */
[----:B------:R2:W3:Y:S03]  /*f400*/  SYNCS.PHASECHK.TRANS64.TRYWAIT P2, [R11+URZ+0x34830], R10 ;  /* 0x0348300a0b0075a7 */ /* 0x0004e6000804017f */
[----:B---3--:R-:W-:Y:S05]  /*f410*/  @!P2 NANOSLEEP.SYNCS 0x989680 ;  /* 0x009896800000a95d */ /* 0x008fea0003900000 */
[----:B------:R-:W3:Y:S02]  /*f420*/  @!P2 SYNCS.PHASECHK.TRANS64 P2, [R11+URZ+0x34830], R10 ;  /* 0x0348300a0b00a5a7 */ /* 0x000ee4000804007f */
[----:B---3--:R-:W-:Y:S05]  /*f430*/  @!P2 BRA `(.L_x_5535) ;  /* 0xfffffffc00eca947 */ /* 0x008fea000383ffff */
[----:B------:R-:W-:Y:S05]  /*f440*/  BRA `(.L_x_5532) ;  /* 0xffffff6c00e47947 */ /* 0x000fea000383ffff */
.L_x_5539:
[----:B--2---:R-:W-:-:S04]  /*f450*/  IMAD.U32 R11, RZ, RZ, UR6 ;  /* 0x00000006ff0b7e24 */ /* 0x004fc8000f8e00ff */
[----:B------:R2:W3:Y:S03]  /*f460*/  SYNCS.PHASECHK.TRANS64.TRYWAIT P2, [R11+URZ+0x34850], R10 ;  /* 0x0348500a0b0075a7 */ /* 0x0004e6000804017f */
[----:B---3--:R-:W-:Y:S05]  /*f470*/  @!P2 NANOSLEEP.SYNCS 0x989680 ;  /* 0x009896800000a95d */ /* 0x008fea0003900000 */
[----:B------:R-:W3:Y:S02]  /*f480*/  @!P2 SYNCS.PHASECHK.TRANS64 P2, [R11+URZ+0x34850], R10 ;  /* 0x0348500a0b00a5a7 */ /* 0x000ee4000804007f */
[----:B---3--:R-:W-:Y:S05]  /*f490*/  @!P2 BRA `(.L_x_5539) ;  /* 0xfffffffc00eca947 */ /* 0x008fea000383ffff */
[----:B------:R-:W-:Y:S05]  /*f4a0*/  BRA `(.L_x_5536) ;  /* 0xffffff9400ac7947 */ /* 0x000fea000383ffff */
.L_x_5544:
[----:B--2---:R-:W-:-:S04]  /*f4b0*/  IMAD.U32 R3, RZ, RZ, UR7 ;  /* 0x00000007ff037e24 */ /* 0x004fc8000f8e00ff */
[----:B------:R2:W3:Y:S03]  /*f4c0*/  SYNCS.PHASECHK.TRANS64.TRYWAIT P0, [R3+URZ+0x34850], R0 ;  /* 0x03485000030075a7 */ /* 0x0004e6000800017f */
[----:B---3--:R-:W-:Y:S05]  /*f4d0*/  @!P0 NANOSLEEP.SYNCS 0x989680 ;  /* 0x009896800000895d */ /* 0x008fea0003900000 */
[----:B------:R-:W3:Y:S02]  /*f4e0*/  @!P0 SYNCS.PHASECHK.TRANS64 P0, [R3+URZ+0x34850], R0 ;  /* 0x03485000030085a7 */ /* 0x000ee4000800007f */
[----:B---3--:R-:W-:Y:S05]  /*f4f0*/  @!P0 BRA `(.L_x_5544) ;  /* 0xfffffffc00ec8947 */ /* 0x008fea000383ffff */
[----:B------:R-:W-:Y:S05]  /*f500*/  BRA `(.L_x_5543) ;  /* 0xffffffb800807947 */ /* 0x000fea000383ffff */
.L_x_5554:
        /* <DEDUP_REMOVED lines=11> */
.L_x_5606:
[----:B------:R-:W-:Y:S05]  /*f5c0*/  BSYNC B0 ;  /* 0x0000000000007941 */ /* 0x000fea0003800000 */
.L_x_5605:
[----:B------:R-:W-:Y:S05]  /*f5d0*/  BRA `(.L_x_5607) ;  /* 0xffffffd8003c7947 */ /* 0x000fea000383ffff */
.L_x_5555:
[----:B------:R-:W-:Y:S01]  /*f5e0*/  BSSY B0, `(.L_x_5608) ;  /* 0x0000006000007945 */ /* 0x000fe20003800000 */
[----:B------:R-:W-:-:S07]  /*f5f0*/  IMAD.MOV.U32 R15, RZ, RZ, -0x1 ;  /* 0xffffffffff0f7424 */ /* 0x000fce00078e00ff */
[----:B------:R-:W-:Y:S05]  /*f600*/  WARPSYNC.COLLECTIVE R15, `(.L_x_5609) ;  /* 0x000000000f0c7348 */ /* 0x000fea0003c00000 */
[----:B------:R-:W-:Y:S02]  /*f610*/  ELECT P6, UR62, PT ;  /* 0x00000000003e782f */ /* 0x000fe400038c0000 */
[----:B------:R-:W-:Y:S01]  /*f620*/  MOV R14, UR62 ;  /* 0x0000003e000e7c02 */ /* 0x000fe20008000f00 */
[----:B------:R-:W-:Y:S10]  /*f630*/  ENDCOLLECTIVE ;  /* 0x000000000000791b */ /* 0x000ff40003800000 */
.L_x_5609:
[----:B------:R-:W-:Y:S05]  /*f640*/  BSYNC B0 ;  /* 0x0000000000007941 */ /* 0x000fea0003800000 */
.L_x_5608:
[----:B------:R-:W-:Y:S05]  /*f650*/  BRA `(.L_x_5610) ;  /* 0xffffffd800347947 */ /* 0x000fea000383ffff */
.L_x_5558:
[----:B--2---:R2:W3:Y:S02]  /*f660*/  SYNCS.PHASECHK.TRANS64.TRYWAIT P1, [R6+URZ+0x34840], R7 ;  /* 0x03484007060075a7 */ /* 0x0044e4000802017f */
[----:B---3--:R-:W-:Y:S05]  /*f670*/  @!P1 NANOSLEEP.SYNCS 0x989680 ;  /* 0x009896800000995d */ /* 0x008fea0003900000 */
[----:B------:R-:W3:Y:S02]  /*f680*/  @!P1 SYNCS.PHASECHK.TRANS64 P1, [R6+URZ+0x34840], R7 ;  /* 0x03484007060095a7 */ /* 0x000ee4000802007f */
[----:B---3--:R-:W-:Y:S05]  /*f690*/  @!P1 BRA `(.L_x_5558) ;  /* 0xfffffffc00f09947 */ /* 0x008fea000383ffff */
[----:B------:R-:W-:Y:S05]  /*f6a0*/  BRA `(.L_x_5611) ;  /* 0xffffffd800987947 */ /* 0x000fea000383ffff */
.L_x_5561:
        /* <DEDUP_REMOVED lines=8> */
.L_x_5567:
[----:B-1----:R1:W2:Y:S02]  /*f730*/  SYNCS.PHASECHK.TRANS64.TRYWAIT P1, [R2+URZ+0x34840], R3 ;  /* 0x03484003020075a7 */ /* 0x0022a4000802017f */
[----:B--2---:R-:W-:Y:S05]  /*f740*/  @!P1 NANOSLEEP.SYNCS 0x989680 ;  /* 0x009896800000995d */ /* 0x004fea0003900000 */
[----:B------:R-:W2:Y:S02]  /*f750*/  @!P1 SYNCS.PHASECHK.TRANS64 P1, [R2+URZ+0x34840], R3 ;  /* 0x03484003020095a7 */ /* 0x000ea4000802007f */
[----:B--2---:R-:W-:Y:S05]  /*f760*/  @!P1 BRA `(.L_x_5567) ;  /* 0xfffffffc00f09947 */ /* 0x004fea000383ffff */
[----:B------:R-:W-:Y:S05]  /*f770*/  BRA `(.L_x_5613) ;  /* 0xffffffe0003c7947 */ /* 0x000fea000383ffff */
.L_x_5569:
[----:B-1----:R1:W2:Y:S02]  /*f780*/  SYNCS.PHASECHK.TRANS64.TRYWAIT P1, [R2+URZ+0x60], R3 ;  /* 0x00006003020075a7 */ /* 0x0022a4000802017f */
[----:B--2---:R-:W-:Y:S05]  /*f790*/  @!P1 NANOSLEEP.SYNCS 0x989680 ;  /* 0x009896800000995d */ /* 0x004fea0003900000 */
[----:B------:R-:W2:Y:S02]  /*f7a0*/  @!P1 SYNCS.PHASECHK.TRANS64 P1, [R2+URZ+0x60], R3 ;  /* 0x00006003020095a7 */ /* 0x000ea4000802007f */
[----:B--2---:R-:W-:Y:S05]  /*f7b0*/  @!P1 BRA `(.L_x_5569) ;  /* 0xfffffffc00f09947 */ /* 0x004fea000383ffff */
[----:B------:R-:W-:Y:S05]  /*f7c0*/  BRA `(.L_x_5614) ;  /* 0xffffffe000c87947 */ /* 0x000fea000383ffff */
.L_x_5575:
[----:B--2---:R2:W3:Y:S02]  /*f7d0*/  SYNCS.PHASECHK.TRANS64.TRYWAIT P1, [R2+URZ+0x34840], R3 ;  /* 0x03484003020075a7 */ /* 0x0044e4000802017f */
[----:B---3--:R-:W-:Y:S05]  /*f7e0*/  @!P1 NANOSLEEP.SYNCS 0x989680 ;  /* 0x009896800000995d */ /* 0x008fea0003900000 */
[----:B------:R-:W3:Y:S02]  /*f7f0*/  @!P1 SYNCS.PHASECHK.TRANS64 P1, [R2+URZ+0x34840], R3 ;  /* 0x03484003020095a7 */ /* 0x000ee4000802007f */
[----:B---3--:R-:W-:Y:S05]  /*f800*/  @!P1 BRA `(.L_x_5575) ;  /* 0xfffffffc00f09947 */ /* 0x008fea000383ffff */
[----:B------:R-:W-:Y:S05]  /*f810*/  BRA `(.L_x_5615) ;  /* 0xffffffe800047947 */ /* 0x000fea000383ffff */
.L_x_5577:
[----:B-1----:R1:W2:Y:S02]  /*f820*/  SYNCS.PHASECHK.TRANS64.TRYWAIT P1, [R2+URZ+0x60], R17 ;  /* 0x00006011020075a7 */ /* 0x0022a4000802017f */
[----:B--2---:R-:W-:Y:S05]  /*f830*/  @!P1 NANOSLEEP.SYNCS 0x989680 ;  /* 0x009896800000995d */ /* 0x004fea0003900000 */
[----:B------:R-:W2:Y:S02]  /*f840*/  @!P1 SYNCS.PHASECHK.TRANS64 P1, [R2+URZ+0x60], R17 ;  /* 0x00006011020095a7 */ /* 0x000ea4000802007f */
[----:B--2---:R-:W-:Y:S05]  /*f850*/  @!P1 BRA `(.L_x_5577) ;  /* 0xfffffffc00f09947 */ /* 0x004fea000383ffff */
[----:B------:R-:W-:Y:S05]  /*f860*/  BRA `(.L_x_5616) ;  /* 0xffffffe800907947 */ /* 0x000fea000383ffff */
.L_x_5582:
[----:B--2---:R2:W3:Y:S02]  /*f870*/  SYNCS.PHASECHK.TRANS64.TRYWAIT P1, [R2+URZ+0x34840], R3 ;  /* 0x03484003020075a7 */ /* 0x0044e4000802017f */
[----:B---3--:R-:W-:Y:S05]  /*f880*/  @!P1 NANOSLEEP.SYNCS 0x989680 ;  /* 0x009896800000995d */ /* 0x008fea0003900000 */
[----:B------:R-:W3:Y:S02]  /*f890*/  @!P1 SYNCS.PHASECHK.TRANS64 P1, [R2+URZ+0x34840], R3 ;  /* 0x03484003020095a7 */ /* 0x000ee4000802007f */
[----:B---3--:R-:W-:Y:S05]  /*f8a0*/  @!P1 BRA `(.L_x_5582) ;  /* 0xfffffffc00f09947 */ /* 0x008fea000383ffff */
[----:B------:R-:W-:Y:S05]  /*f8b0*/  BRA `(.L_x_5617) ;  /* 0xffffffec00947947 */ /* 0x000fea000383ffff */
.L_x_5584:
[----:B-1----:R1:W2:Y:S02]  /*f8c0*/  SYNCS.PHASECHK.TRANS64.TRYWAIT P1, [R2+URZ+0x60], R3 ;  /* 0x00006003020075a7 */ /* 0x0022a4000802017f */
[----:B--2---:R-:W-:Y:S05]  /*f8d0*/  @!P1 NANOSLEEP.SYNCS 0x989680 ;  /* 0x009896800000995d */ /* 0x004fea0003900000 */
[----:B------:R-:W2:Y:S02]  /*f8e0*/  @!P1 SYNCS.PHASECHK.TRANS64 P1, [R2+URZ+0x60], R3 ;  /* 0x00006003020095a7 */ /* 0x000ea4000802007f */
[----:B--2---:R-:W-:Y:S05]  /*f8f0*/  @!P1 BRA `(.L_x_5584) ;  /* 0xfffffffc00f09947 */ /* 0x004fea000383ffff */
[----:B------:R-:W-:Y:S05]  /*f900*/  BRA `(.L_x_5618) ;  /* 0xfffffff000247947 */ /* 0x000fea000383ffff */
.L_x_5589:
[----:B--2---:R2:W3:Y:S02]  /*f910*/  SYNCS.PHASECHK.TRANS64.TRYWAIT P0, [R3+URZ+0x34860], R2 ;  /* 0x03486002030075a7 */ /* 0x0044e4000800017f */
[----:B---3--:R-:W-:Y:S05]  /*f920*/  @!P0 NANOSLEEP.SYNCS 0x989680 ;  /* 0x009896800000895d */ /* 0x008fea0003900000 */
[----:B------:R-:W3:Y:S02]  /*f930*/  @!P0 SYNCS.PHASECHK.TRANS64 P0, [R3+URZ+0x34860], R2 ;  /* 0x03486002030085a7 */ /* 0x000ee4000800007f */
[----:B---3--:R-:W-:Y:S05]  /*f940*/  @!P0 BRA `(.L_x_5589) ;  /* 0xfffffffc00f08947 */ /* 0x008fea000383ffff */
[----:B------:R-:W-:Y:S05]  /*f950*/  BRA `(.L_x_5619) ;  /* 0xfffffff000dc7947 */ /* 0x000fea000383ffff */
.L_x_5593:
[----:B--2---:R2:W3:Y:S02]  /*f960*/  SYNCS.PHASECHK.TRANS64.TRYWAIT P0, [R0+URZ+0x34820], R3 ;  /* 0x03482003000075a7 */ /* 0x0044e4000800017f */
[----:B---3--:R-:W-:Y:S05]  /*f970*/  @!P0 NANOSLEEP.SYNCS 0x989680 ;  /* 0x009896800000895d */ /* 0x008fea0003900000 */
[----:B------:R-:W3:Y:S02]  /*f980*/  @!P0 SYNCS.PHASECHK.TRANS64 P0, [R0+URZ+0x34820], R3 ;  /* 0x03482003000085a7 */ /* 0x000ee4000800007f */
[----:B---3--:R-:W-:Y:S05]  /*f990*/  @!P0 BRA `(.L_x_5593) ;  /* 0xfffffffc00f08947 */ /* 0x008fea000383ffff */
[----:B------:R-:W-:Y:S05]  /*f9a0*/  BRA `(.L_x_5620) ;  /* 0xfffffff400a47947 */ /* 0x000fea000383ffff */
.L_x_5594:
[----:B------:R-:W3:Y:S01]  /*f9b0*/  S2R R2, SR_TID.X ;  /* 0x0000000000027919 */ /* 0x000ee20000002100 */
[----:B------:R-:W-:Y:S01]  /*f9c0*/  BSSY B0, `(.L_x_5621) ;  /* 0x000000a000007945 */ /* 0x000fe20003800000 */
[----:B------:R-:W-:Y:S02]  /*f9d0*/  IMAD.MOV.U32 R12, RZ, RZ, RZ ;  /* 0x000000ffff0c7224 */ /* 0x000fe400078e00ff */
        /* <DEDUP_REMOVED lines=8> */
.L_x_5622:
[----:B------:R-:W-:Y:S05]  /*fa60*/  BSYNC B0 ;  /* 0x0000000000007941 */ /* 0x000fea0003800000 */
.L_x_5621:
[----:B------:R-:W-:Y:S05]  /*fa70*/  BRA `(.L_x_5623) ;  /* 0xfffffff4008c7947 */ /* 0x000fea000383ffff */
.L_x_5597:
[----:B------:R-:W-:Y:S01]  /*fa80*/  BSSY B1, `(.L_x_5624) ;  /* 0x0000006000017945 */ /* 0x000fe20003800000 */
[----:B------:R-:W-:-:S07]  /*fa90*/  IMAD.MOV.U32 R15, RZ, RZ, -0x1 ;  /* 0xffffffffff0f7424 */ /* 0x000fce00078e00ff */
[----:B-123--:R-:W-:Y:S05]  /*faa0*/  WARPSYNC.COLLECTIVE R15, `(.L_x_5625) ;  /* 0x000000000f0c7348 */ /* 0x00efea0003c00000 */
[----:B------:R-:W-:Y:S02]  /*fab0*/  ELECT P6, UR62, PT ;  /* 0x00000000003e782f */ /* 0x000fe400038c0000 */
[----:B------:R-:W-:Y:S01]  /*fac0*/  MOV R14, UR62 ;  /* 0x0000003e000e7c02 */ /* 0x000fe20008000f00 */
[----:B-123--:R-:W-:Y:S10]  /*fad0*/  ENDCOLLECTIVE ;  /* 0x000000000000791b */ /* 0x00eff40003800000 */
.L_x_5625:
[----:B------:R-:W-:Y:S05]  /*fae0*/  BSYNC B1 ;  /* 0x0000000000017941 */ /* 0x000fea0003800000 */
.L_x_5624:
[----:B------:R-:W-:Y:S05]  /*faf0*/  BRA `(.L_x_5626) ;  /* 0xfffffff400847947 */ /* 0x000fea000383ffff */
.L_x_5599:
[----:B-1----:R1:W2:Y:S02]  /*fb00*/  SYNCS.PHASECHK.TRANS64.TRYWAIT P0, [R6+URZ], R5 ;  /* 0x00000005060075a7 */ /* 0x0022a4000800017f */
[----:B--2---:R-:W-:Y:S05]  /*fb10*/  @!P0 NANOSLEEP.SYNCS 0x989680 ;  /* 0x009896800000895d */ /* 0x004fea0003900000 */
[----:B------:R-:W2:Y:S02]  /*fb20*/  @!P0 SYNCS.PHASECHK.TRANS64 P0, [R6+URZ], R5 ;  /* 0x00000005060085a7 */ /* 0x000ea4000800007f */
[----:B--2---:R-:W-:Y:S05]  /*fb30*/  @!P0 BRA `(.L_x_5599) ;  /* 0xfffffffc00f08947 */ /* 0x004fea000383ffff */
[----:B------:R-:W-:Y:S05]  /*fb40*/  BRA `(.L_x_5627) ;  /* 0xfffffff400c07947 */ /* 0x000fea000383ffff */
.L_x_5600:
[----:B--2---:R2:W3:Y:S02]  /*fb50*/  SYNCS.PHASECHK.TRANS64.TRYWAIT P0, [R3+URZ], R2 ;  /* 0x00000002030075a7 */ /* 0x0044e4000800017f */
[----:B---3--:R-:W-:Y:S05]  /*fb60*/  @!P0 NANOSLEEP.SYNCS 0x989680 ;  /* 0x009896800000895d */ /* 0x008fea0003900000 */
[----:B------:R-:W3:Y:S02]  /*fb70*/  @!P0 SYNCS.PHASECHK.TRANS64 P0, [R3+URZ], R2 ;  /* 0x00000002030085a7 */ /* 0x000ee4000800007f */
[----:B---3--:R-:W-:Y:S05]  /*fb80*/  @!P0 BRA `(.L_x_5600) ;  /* 0xfffffffc00f08947 */ /* 0x008fea000383ffff */
[----:B------:R-:W-:Y:S05]  /*fb90*/  BRA `(.L_x_5628) ;  /* 0xfffffff400b47947 */ /* 0x000fea000383ffff */
.L_x_5602:
[----:B--2---:R2:W3:Y:S02]  /*fba0*/  SYNCS.PHASECHK.TRANS64.TRYWAIT P0, [R16+URZ], R5 ;  /* 0x00000005100075a7 */ /* 0x0044e4000800017f */
[----:B---3--:R-:W-:Y:S05]  /*fbb0*/  @!P0 NANOSLEEP.SYNCS 0x989680 ;  /* 0x009896800000895d */ /* 0x008fea0003900000 */
[----:B------:R-:W3:Y:S02]  /*fbc0*/  @!P0 SYNCS.PHASECHK.TRANS64 P0, [R16+URZ], R5 ;  /* 0x00000005100085a7 */ /* 0x000ee4000800007f */
[----:B---3--:R-:W-:Y:S05]  /*fbd0*/  @!P0 BRA `(.L_x_5602) ;  /* 0xfffffffc00f08947 */ /* 0x008fea000383ffff */
[----:B------:R-:W-:Y:S05]  /*fbe0*/  BRA `(.L_x_5629) ;  /* 0xfffffff400b87947 */ /* 0x000fea000383ffff */
.L_x_5630:
        /* <DEDUP_REMOVED lines=9> */
.L_x_12769:


//--------------------- .text._ZN7cutlass13device_kernelIN5flash11enable_sm90INS1_16FlashAttnFwdSm90INS1_25CollectiveMainloopFwdSm90ILi2EN4cute5tupleIJNS5_1CILi2EEENS7_ILi1EEES9_EEENS6_IJNS7_ILi128EEENS7_ILi176EEESB_EEELi128ENS_10bfloat16_tEfNS_4arch4Sm90ELb0ELb0ELb0ELb0ELb0ELb0ELb0ELb1ELb1ELb0ELb0ELb0EEENS1_21CollectiveEpilogueFwdINS6_IJSB_SB_SC_EEESA_SE_SG_Li256ELb0ELb0ELb0ELb0EEENS1_29StaticPersistentTileSchedulerILb0EEEEEEEEEvNT_6ParamsE --------------------------
	.section	.text._ZN7cutlass13device_kernelIN5flash11enable_sm90INS1_16FlashAttnFwdSm90INS1_25CollectiveMainloopFwdSm90ILi2EN4cute5tupleIJNS5_1CILi2EEENS7_ILi1EEES9_EEENS6_IJNS7_ILi128EEENS7_ILi176EEESB_EEELi128ENS_10bfloat16_tEfNS_4arch4Sm90ELb0ELb0ELb0ELb0ELb0ELb0ELb0ELb1ELb1ELb0ELb0ELb0EEENS1_21CollectiveEpilogueFwdINS6_IJSB_SB_SC_EEESA_SE_SG_Li256ELb0ELb0ELb0ELb0EEENS1_29StaticPersistentTileSchedulerILb0EEEEEEEEEvNT_6ParamsE,"ax",@progbits
	.align	128
.text._ZN7cutlass13device_kernelIN5flash11enable_sm90INS1_16FlashAttnFwdSm90INS1_25CollectiveMainloopFwdSm90ILi2EN4cute5tupleIJNS5_1CILi2EEENS7_ILi1EEES9_EEENS6_IJNS7_ILi128EEENS7_ILi176EEESB_EEELi128ENS_10bfloat16_tEfNS_4arch4Sm90ELb0ELb0ELb0ELb0ELb0ELb0ELb0ELb1ELb1ELb0ELb0ELb0EEENS1_21CollectiveEpilogueFwdINS6_IJSB_SB_SC_EEESA_SE_SG_Li256ELb0ELb0ELb0ELb0EEENS1_29StaticPersistentTileSchedulerILb0EEEEEEEEEvNT_6ParamsE:
        .type           _ZN7cutlass13device_kernelIN5flash11enable_sm90INS1_16FlashAttnFwdSm90INS1_25CollectiveMainloopFwdSm90ILi2EN4cute5tupleIJNS5_1CILi2EEENS7_ILi1EEES9_EEENS6_IJNS7_ILi128EEENS7_ILi176EEESB_EEELi128ENS_10bfloat16_tEfNS_4arch4Sm90ELb0ELb0ELb0ELb0ELb0ELb0ELb0ELb1ELb1ELb0ELb0ELb0EEENS1_21CollectiveEpilogueFwdINS6_IJSB_SB_SC_EEESA_SE_SG_Li256ELb0ELb0ELb0ELb0EEENS1_29StaticPersistentTileSchedulerILb0EEEEEEEEEvNT_6ParamsE,@function
        .size           _ZN7cutlass13device_kernelIN5flash11enable_sm90INS1_16FlashAttnFwdSm90INS1_25CollectiveMainloopFwdSm90ILi2EN4cute5tupleIJNS5_1CILi2EEENS7_ILi1EEES9_EEENS6_IJNS7_ILi128EEENS7_ILi176EEESB_EEELi128ENS_10bfloat16_tEfNS_4arch4Sm90ELb0ELb0ELb0ELb0ELb0ELb0ELb0ELb1ELb1ELb0ELb0ELb0EEENS1_21CollectiveEpilogueFwdINS6_IJSB_SB_SC_EEESA_SE_SG_Li256ELb0ELb0ELb0ELb0EEENS1_29StaticPersistentTileSchedulerILb0EEEEEEEEEvNT_6ParamsE,(.L_x_12770 - _ZN7cutlass13device_kernelIN5flash11enable_sm90INS1_16FlashAttnFwdSm90INS1_25CollectiveMainloopFwdSm90ILi2EN4cute5tupleIJNS5_1CILi2EEENS7_ILi1EEES9_EEENS6_IJNS7_ILi128EEENS7_ILi176EEESB_EEELi128ENS_10bfloat16_tEfNS_4arch4Sm90ELb0ELb0ELb0ELb0ELb0ELb0ELb0ELb1ELb1ELb0ELb0ELb0EEENS1_21CollectiveEpilogueFwdINS6_IJSB_SB_SC_EEESA_SE_SG_Li256ELb0ELb0ELb0ELb0EEENS1_29StaticPersistentTileSchedulerILb0EEEEEEEEEvNT_6ParamsE)
        .other          _ZN7cutlass13device_kernelIN5flash11enable_sm90INS1_16FlashAttnFwdSm90INS1_25CollectiveMainloopFwdSm90ILi2EN4cute5tupleIJNS5_1CILi2EEENS7_ILi1EEES9_EEENS6_IJNS7_ILi128EEENS7_ILi176EEESB_EEELi128ENS_10bfloat16_tEfNS_4arch4Sm90ELb0ELb0ELb0ELb0ELb0ELb0ELb0ELb1ELb1ELb0ELb0ELb0EEENS1_21CollectiveEpilogueFwdINS6_IJSB_SB_SC_EEESA_SE_SG_Li256ELb0ELb0ELb0ELb0EEENS1_29StaticPersistentTileSchedulerILb0EEEEEEEEEvNT_6ParamsE,@"STO_CUDA_ENTRY STV_DEFAULT"
_ZN7cutlass13device_kernelIN5flash11enable_sm90INS1_16FlashAttnFwdSm90INS1_25CollectiveMainloopFwdSm90ILi2EN4cute5tupleIJNS5_1CILi2EEENS7_ILi1EEES9_EEENS6_IJNS7_ILi128EEENS7_ILi176EEESB_EEELi128ENS_10bfloat16_tEfNS_4arch4Sm90ELb0ELb0ELb0ELb0ELb0ELb0ELb0ELb1ELb1ELb0ELb0ELb0EEENS1_21CollectiveEpilogueFwdINS6_IJSB_SB_SC_EEESA_SE_SG_Li256ELb0ELb0ELb0ELb0EEENS1_29StaticPersistentTileSchedulerILb0EEEEEEEEEvNT_6ParamsE:
        /* <DEDUP_REMOVED lines=23> */
.L_x_5632:
[----:B------:R-:W-:Y:S05]  /*0170*/  BSYNC B0 ;  /* 0x0000000000007941 */ /* 0x000fea0003800000 */
.L_x_5631:
        /* <DEDUP_REMOVED lines=11> */
[----:B------:R3:W4:Y:S01]  /*0230*/  SHFL.IDX PT, R12, R3, RZ, 0x1f ;  /* 0x00001fff030c7589 */ /* 0x00072200000e0000 */
[----:B-1----:R-:W-:Y:S01]  /*0240*/  ISETP.NE.AND P1, PT, R2, RZ, PT ;  /* 0x000000ff0200720c */ /* 0x002fe20003f25270 */
[----:B--2---:R-:W-:Y:S02]  /*0250*/  @UP0 ULEA UR8, UR8, UR6, 0x18 ;  /* 0x0000000608080291 */ /* 0x004fe4000f8ec03f */
[----:B------:R-:W-:-:S04]  /*0260*/  @UP0 UIADD3 UR6, -UR7, 0x100000, URZ ;  /* 0x0010000007060890 */ /* 0x000fc8000fffe13f */
[----:B------:R-:W-:Y:S02]  /*0270*/  @UP0 USHF.L.U32 UR7, UR6, 0xb, URZ ;  /* 0x0000000b06070899 */ /* 0x000fe4000800063f */
[----:B------:R-:W-:Y:S01]  /*0280*/  @UP0 USHF.L.U32 UR6, UR6, 0x1, URZ ;  /* 0x0000000106060899 */ /* 0x000fe2000800063f */
[----:B------:R-:W-:Y:S01]  /*0290*/  VOTEU.ANY UP0, P0 ;  /* 0x00000000003f7886 */ /* 0x000fe20000000100 */
[----:B------:R-:W1:Y:S04]  /*02a0*/  FENCE.VIEW.ASYNC.S ;  /* 0x00000000000073c6 */ /* 0x000e680000000000 */
[----:B-1----:R3:W1:Y:S06]  /*02b0*/  @UP0 SYNCS.EXCH.64 URZ, [UR8+0x34800], UR4 ;  /* 0x03480004083f05b2 */ /* 0x00266c0008000100 */
[----:B------:R3:W2:Y:S02]  /*02c0*/  @UP1 SYNCS.EXCH.64 URZ, [UR8+0x34820], UR6 ;  /* 0x03482006083f15b2 */ /* 0x0006a40008000100 */
[----:B---34-:R-:W-:Y:S05]  /*02d0*/  @P1 BRA `(.L_x_5633) ;  /* 0x0000000000481947 */ /* 0x018fea0003800000 */
[----:B------:R-:W3:Y:S01]  /*02e0*/  S2UR UR5, SR_CgaCtaId ;  /* 0x00000000000579c3 */ /* 0x000ee20000008800 */
[----:B------:R-:W-:Y:S01]  /*02f0*/  UMOV UR4, 0x400 ;  /* 0x0000040000047882 */ /* 0x000fe20000000000 */
[----:B------:R-:W-:Y:S01]  /*0300*/  UMOV UR6, 0x1 ;  /* 0x0000000100067882 */ /* 0x000fe20000000000 */
[----:B------:R-:W-:Y:S01]  /*0310*/  UMOV UR9, 0x4 ;  /* 0x0000000400097882 */ /* 0x000fe20000000000 */
[----:B------:R-:W-:-:S04]  /*0320*/  UIADD3 UR6, -UR6, 0x100000, URZ ;  /* 0x0010000006067890 */ /* 0x000fc8000fffe13f */
[----:B------:R-:W-:Y:S02]  /*0330*/  USHF.L.U32 UR7, UR6, 0xb, URZ ;  /* 0x0000000b06077899 */ /* 0x000fe4000800063f */
[----:B------:R-:W-:Y:S01]  /*0340*/  USHF.L.U32 UR6, UR6, 0x1, URZ ;  /* 0x0000000106067899 */ /* 0x000fe2000800063f */
[----:B------:R-:W-:Y:S01]  /*0350*/  ELECT P0, URZ, PT ;  /* 0x00000000003f782f */ /* 0x000fe20003800000 */
[----:B---3--:R-:W-:Y:S02]  /*0360*/  ULEA UR8, UR5, UR4, 0x18 ;  /* 0x0000000405087291 */ /* 0x008fe4000f8ec03f */
[----:B------:R-:W-:-:S04]  /*0370*/  UIADD3 UR4, -UR9, 0x100000, URZ ;  /* 0x0010000009047890 */ /* 0x000fc8000fffe13f */
[----:B------:R-:W-:Y:S02]  /*0380*/  USHF.L.U32 UR5, UR4, 0xb, URZ ;  /* 0x0000000b04057899 */ /* 0x000fe4000800063f */
[----:B------:R-:W-:Y:S01]  /*0390*/  USHF.L.U32 UR4, UR4, 0x1, URZ ;  /* 0x0000000104047899 */ /* 0x000fe2000800063f */
[----:B------:R-:W3:Y:S03]  /*03a0*/  FENCE.VIEW.ASYNC.S ;  /* 0x00000000000073c6 */ /* 0x000ee60000000000 */
[----:B---3--:R3:W4:Y:S08]  /*03b0*/  SYNCS.EXCH.64 URZ, [UR8+0x34830], UR6 ;  /* 0x03483006083f75b2 */ /* 0x0087300008000100 */
[----:B------:R3:W1:Y:S01]  /*03c0*/  SYNCS.EXCH.64 URZ, [UR8+0x34840], UR4 ;  /* 0x03484004083f75b2 */ /* 0x0006620008000100 */
[----:B------:R3:W1:Y:S01]  /*03d0*/  SYNCS.EXCH.64 URZ, [UR8+0x34838], UR6 ;  /* 0x03483806083f75b2 */ /* 0x0006620008000100 */
[----:B------:R3:W1:Y:S01]  /*03e0*/  SYNCS.EXCH.64 URZ, [UR8+0x34848], UR4 ;  /* 0x03484804083f75b2 */ /* 0x0006620008000100 */
[----:B------:R-:W-:Y:S01]  /*03f0*/  NOP ;  /* 0x0000000000007918 */ /* 0x000fe20000000000 */
.L_x_5633:
[----:B---3--:R-:W3:Y:S01]  /*0400*/  S2UR UR4, SR_CTAID.Y ;  /* 0x00000000000479c3 */ /* 0x008ee20000002600 */
[----:B------:R-:W5:Y:S01]  /*0410*/  SHFL.IDX PT, R6, R0, RZ, 0x1f ;  /* 0x00001fff00067589 */ /* 0x000f6200000e0000 */
[----:B------:R-:W-:Y:S01]  /*0420*/  ULDC UR5, c[0x0][0x154] ;  /* 0x0000550000057ab9 */ /* 0x000fe20000000800 */
[----:B------:R-:W-:-:S05]  /*0430*/  NOP ;  /* 0x0000000000007918 */ /* 0x000fca0000000000 */
[----:B------:R-:W4:Y:S08]  /*0440*/  S2UR UR6, SR_CTAID.X ;  /* 0x00000000000679c3 */ /* 0x000f300000002500 */
[----:B------:R-:W2:Y:S01]  /*0450*/  LDC R7, c[0x0][0x148] ;  /* 0x00005200ff077b82 */ /* 0x000ea20000000800 */
[----:B---3--:R-:W-:Y:S02]  /*0460*/  I2FP.F32.U32 R3, UR4 ;  /* 0x0000000400037c45 */ /* 0x008fe40008201000 */
[----:B-----5:R-:W-:-:S03]  /*0470*/  ISETP.NE.AND P0, PT, R6, RZ, PT ;  /* 0x000000ff0600720c */ /* 0x020fc60003f05270 */
[----:B------:R-:W-:Y:S01]  /*0480*/  FMUL R5, R3, UR5 ;  /* 0x0000000503057c20 */ /* 0x000fe20008400000 */
[----:B------:R-:W-:Y:S02]  /*0490*/  SHF.R.S32.HI R3, RZ, 0x1f, R10 ;  /* 0x0000001fff037819 */ /* 0x000fe4000001140a */
[----:B----4-:R-:W-:Y:S02]  /*04a0*/  I2FP.F32.U32 R4, UR6 ;  /* 0x0000000600047c45 */ /* 0x010fe40008201000 */
[----:B------:R-:W-:Y:S01]  /*04b0*/  LEA.HI R3, R3, R10, RZ, 0x7 ;  /* 0x0000000a03037211 */ /* 0x000fe200078f38ff */
[----:B------:R-:W3:Y:S02]  /*04c0*/  F2I.U32.TRUNC.NTZ R5, R5 ;  /* 0x0000000500057305 */ /* 0x000ee4000020f000 */
[----:B---3--:R-:W-:-:S04]  /*04d0*/  IMAD.MOV R8, RZ, RZ, -R5 ;  /* 0x000000ffff087224 */ /* 0x008fc800078e0a05 */
[----:B--2---:R-:W-:Y:S01]  /*04e0*/  IMAD R11, R7, R8, UR4 ;  /* 0x00000004070b7e24 */ /* 0x004fe2000f8e0208 */
[----:B------:R-:W-:Y:S02]  /*04f0*/  ULDC UR4, c[0x0][0x150] ;  /* 0x0000540000047ab9 */ /* 0x000fe40000000800 */
[----:B------:R-:W-:Y:S01]  /*0500*/  FMUL R8, R4, UR4 ;  /* 0x0000000404087c20 */ /* 0x000fe20008400000 */
[----:B------:R-:W-:Y:S06]  /*0510*/  @P0 BRA `(.L_x_5634) ;  /* 0x0000000000480947 */ /* 0x000fec0003800000 */
[----:B------:R-:W2:Y:S01]  /*0520*/  S2UR UR5, SR_CgaCtaId ;  /* 0x00000000000579c3 */ /* 0x000ea20000008800 */
        /* <DEDUP_REMOVED lines=12> */
[----:B--2---:R2:W3:Y:S08]  /*05f0*/  SYNCS.EXCH.64 URZ, [UR8+0x34850], UR4 ;  /* 0x03485004083f75b2 */ /* 0x0044f00008000100 */
[----:B------:R2:W4:Y:S01]  /*0600*/  SYNCS.EXCH.64 URZ, [UR8+0x34860], UR6 ;  /* 0x03486006083f75b2 */ /* 0x0005220008000100 */
[----:B------:R2:W1:Y:S01]  /*0610*/  SYNCS.EXCH.64 URZ, [UR8+0x34858], UR4 ;  /* 0x03485804083f75b2 */ /* 0x0004620008000100 */
[----:B------:R2:W1:Y:S01]  /*0620*/  SYNCS.EXCH.64 URZ, [UR8+0x34868], UR6 ;  /* 0x03486806083f75b2 */ /* 0x0004620008000100 */
[----:B------:R-:W-:Y:S01]  /*0630*/  NOP ;  /* 0x0000000000007918 */ /* 0x000fe20000000000 */
.L_x_5634:
        /* <DEDUP_REMOVED lines=37> */
.L_x_5635:
[----:B------:R-:W5:Y:S01]  /*0890*/  SHFL.IDX PT, R13, R0, RZ, 0x1f ;  /* 0x00001fff000d7589 */ /* 0x000f6200000e0000 */
[----:B--2---:R-:W2:Y:S01]  /*08a0*/  S2UR UR4, SR_CTAID.X ;  /* 0x00000000000479c3 */ /* 0x004ea20000002500 */
[----:B------:R-:W-:Y:S01]  /*08b0*/  LOP3.LUT R9, R9, 0x3ffffffc, RZ, 0xc0, !PT ;  /* 0x3ffffffc09097812 */ /* 0x000fe200078ec0ff */
[----:B------:R-:W-:Y:S01]  /*08c0*/  IMAD.IADD R4, R5, 0x1, -R4 ;  /* 0x0000000105047824 */ /* 0x000fe200078e0a04 */
[----:B------:R-:W-:Y:S01]  /*08d0*/  NOP ;  /* 0x0000000000007918 */ /* 0x000fe20000000000 */
[----:B------:R-:W-:Y:S02]  /*08e0*/  IMAD.IADD R7, R2, 0x1, -R7 ;  /* 0x0000000102077824 */ /* 0x000fe400078e0a07 */
[----:B------:R-:W-:Y:S02]  /*08f0*/  IMAD.IADD R9, R6, 0x1, -R9 ;  /* 0x0000000106097824 */ /* 0x000fe400078e0a09 */
[----:B------:R-:W3:Y:S01]  /*0900*/  LDC R6, c[0x0][0x140] ;  /* 0x00005000ff067b82 */ /* 0x000ee20000000800 */
[----:B------:R-:W-:-:S02]  /*0910*/  IMAD R7, R7, 0x4, R4 ;  /* 0x0000000407077824 */ /* 0x000fc400078e0204 */
[----:B------:R-:W-:Y:S02]  /*0920*/  IMAD R9, R9, 0x4, R4 ;  /* 0x0000000409097824 */ /* 0x000fe400078e0204 */
[----:B-1----:R-:W-:Y:S01]  /*0930*/  IMAD.MOV R5, RZ, RZ, -R8 ;  /* 0x000000ffff057224 */ /* 0x002fe200078e0a08 */
[----:B------:R-:W-:Y:S02]  /*0940*/  LEA.HI R2, R7, R7, RZ, 0x1 ;  /* 0x0000000707027211 */ /* 0x000fe400078f08ff */
[----:B------:R-:W-:Y:S02]  /*0950*/  LEA.HI R4, R9, R9, RZ, 0x1 ;  /* 0x0000000909047211 */ /* 0x000fe400078f08ff */
[----:B------:R-:W-:Y:S02]  /*0960*/  LOP3.LUT R2, R2, 0xfffffffe, RZ, 0xc0, !PT ;  /* 0xfffffffe02027812 */ /* 0x000fe400078ec0ff */
[----:B------:R-:W-:Y:S02]  /*0970*/  LOP3.LUT R4, R4, 0xfffffffe, RZ, 0xc0, !PT ;  /* 0xfffffffe04047812 */ /* 0x000fe400078ec0ff */
[----:B-----5:R-:W-:Y:S01]  /*0980*/  ISETP.NE.AND P0, PT, R13, RZ, PT ;  /* 0x000000ff0d00720c */ /* 0x020fe20003f05270 */
[----:B--2---:R-:W-:-:S02]  /*0990*/  IMAD R5, R10, R5, UR4 ;  /* 0x000000040a057e24 */ /* 0x004fc4000f8e0205 */
        /* <DEDUP_REMOVED lines=23> */
.L_x_5636:
[----:B------:R-:W5:Y:S01]  /*0b10*/  SHFL.IDX PT, R5, R0, RZ, 0x1f ;  /* 0x00001fff00057589 */ /* 0x000f6200000e0000 */
[----:B------:R-:W-:Y:S01]  /*0b20*/  IMAD.SHL.U32 R2, R7, 0x4, RZ ;  /* 0x0000000407027824 */ /* 0x000fe200078e00ff */
[----:B------:R-:W-:Y:S01]  /*0b30*/  LOP3.LUT P0, RZ, R3, 0x7, RZ, 0xc0, !PT ;  /* 0x0000000703ff7812 */ /* 0x000fe2000780c0ff */
[----:B------:R-:W-:Y:S01]  /*0b40*/  IMAD.SHL.U32 R4, R9, 0x4, RZ ;  /* 0x0000000409047824 */ /* 0x000fe200078e00ff */
[----:B---3--:R-:W-:Y:S01]  /*0b50*/  ISETP.EQ.U32.AND P1, PT, R6, 0x1, PT ;  /* 0x000000010600780c */ /* 0x008fe20003f22070 */
[----:B------:R-:W-:Y:S01]  /*0b60*/  IMAD.MOV.U32 R22, RZ, RZ, 0x1 ;  /* 0x00000001ff167424 */ /* 0x000fe200078e00ff */
[----:B------:R-:W-:Y:S01]  /*0b70*/  LOP3.LUT R8, R7, 0xc, R2, 0x78, !PT ;  /* 0x0000000c07087812 */ /* 0x000fe200078e7802 */
[----:B------:R-:W-:Y:S01]  /*0b80*/  IMAD.MOV.U32 R19, RZ, RZ, 0x1 ;  /* 0x00000001ff137424 */ /* 0x000fe200078e00ff */
[----:B------:R-:W-:Y:S01]  /*0b90*/  LOP3.LUT R23, R9, 0xc, R4, 0x78, !PT ;  /* 0x0000000c09177812 */ /* 0x000fe200078e7804 */
[----:B------:R-:W-:Y:S01]  /*0ba0*/  NOP ;  /* 0x0000000000007918 */ /* 0x000fe20000000000 */
[----:B------:R-:W-:Y:S01]  /*0bb0*/  @P3 LEA.HI R2, R8, R8, RZ, 0x1 ;  /* 0x0000000808023211 */ /* 0x000fe200078f08ff */
[----:B------:R3:W-:Y:S01]  /*0bc0*/  STL [R1], R8 ;  /* 0x0000000801007387 */ /* 0x0007e20000100800 */
[----:B------:R-:W-:-:S02]  /*0bd0*/  @P5 LEA.HI R4, R23, R23, RZ, 0x1 ;  /* 0x0000001717045211 */ /* 0x000fc400078f08ff */
[----:B------:R-:W-:Y:S02]  /*0be0*/  @P3 SHF.R.S32.HI R2, RZ, 0x1, R2 ;  /* 0x00000001ff023819 */ /* 0x000fe40000011402 */
[----:B------:R-:W-:Y:S02]  /*0bf0*/  @P5 SHF.R.S32.HI R4, RZ, 0x1, R4 ;  /* 0x00000001ff045819 */ /* 0x000fe40000011404 */
[-C--:B------:R-:W-:Y:S02]  /*0c00*/  @P3 ISETP.NE.AND P6, PT, R2, R11.reuse, PT ;  /* 0x0000000b0200320c */ /* 0x080fe40003fc5270 */
[----:B------:R-:W-:Y:S02]  /*0c10*/  @P5 ISETP.NE.AND P4, PT, R4, R11, PT ;  /* 0x0000000b0400520c */ /* 0x000fe40003f85270 */
[----:B------:R-:W-:Y:S02]  /*0c20*/  @P3 SEL R22, RZ, 0x1, P6 ;  /* 0x00000001ff163807 */ /* 0x000fe40003000000 */
[----:B-----5:R-:W-:-:S02]  /*0c30*/  ISETP.NE.AND P3, PT, R5, RZ, PT ;  /* 0x000000ff0500720c */ /* 0x020fc40003f65270 */
[----:B------:R-:W-:Y:S02]  /*0c40*/  ISETP.LT.U32.AND P6, PT, R8, 0x2, !P0 ;  /* 0x000000020800780c */ /* 0x000fe400047c1070 */
[----:B------:R-:W-:Y:S02]  /*0c50*/  ISETP.LT.U32.AND P0, PT, R23, 0x2, !P0 ;  /* 0x000000021700780c */ /* 0x000fe40004701070 */
[----:B------:R-:W-:Y:S02]  /*0c60*/  ISETP.NE.AND P2, PT, R12, RZ, PT ;  /* 0x000000ff0c00720c */ /* 0x000fe40003f45270 */
[----:B------:R-:W-:Y:S02]  /*0c70*/  SEL R3, RZ, 0x1, !P6 ;  /* 0x00000001ff037807 */ /* 0x000fe40007000000 */
[----:B------:R-:W-:Y:S02]  /*0c80*/  SEL R2, RZ, 0x1, !P0 ;  /* 0x00000001ff027807 */ /* 0x000fe40004000000 */
[----:B------:R-:W-:Y:S01]  /*0c90*/  @P5 SEL R19, RZ, 0x1, P4 ;  /* 0x00000001ff135807 */ /* 0x000fe20002000000 */
[----:B---3--:R-:W-:Y:S06]  /*0ca0*/  @P3 BRA `(.L_x_5637) ;  /* 0x0000000000483947 */ /* 0x008fec0003800000 */
        /* <DEDUP_REMOVED lines=18> */
.L_x_5637:
[----:B------:R-:W-:Y:S01]  /*0dd0*/  LOP3.LUT R22, R22, R3, RZ, 0xc0, !PT ;  /* 0x0000000316167212 */ /* 0x000fe200078ec0ff */
[----:B------:R-:W-:Y:S01]  /*0de0*/  NOP ;  /* 0x0000000000007918 */ /* 0x000fe20000000000 */
[----:B------:R-:W-:Y:S01]  /*0df0*/  LOP3.LUT R19, R19, R2, RZ, 0xc0, !PT ;  /* 0x0000000213137212 */ /* 0x000fe200078ec0ff */
[----:B------:R-:W-:Y:S06]  /*0e00*/  @!P1 BRA `(.L_x_5638) ;  /* 0x0000000000089947 */ /* 0x000fec0003800000 */
[----:B-12-4-:R-:W-:Y:S01]  /*0e10*/  UCGABAR_ARV ;  /* 0x00000000000079c7 */ /* 0x016fe20008000000 */
[----:B------:R-:W-:Y:S05]  /*0e20*/  BRA `(.L_x_5639) ;  /* 0x0000000000047947 */ /* 0x000fea0003800000 */
.L_x_5638:
[----:B-12-4-:R-:W-:Y:S01]  /*0e30*/  NOP ;  /* 0x0000000000007918 */ /* 0x016fe20000000000 */
.L_x_5639:
[----:B------:R-:W-:Y:S05]  /*0e40*/  @!P1 BRA `(.L_x_5640) ;  /* 0x00000000000c9947 */ /* 0x000fea0003800000 */
[----:B------:R-:W-:Y:S01]  /*0e50*/  UCGABAR_WAIT ;  /* 0x0000000000007dc7 */ /* 0x000fe20008000000 */
[----:B------:R-:W-:Y:S01]  /*0e60*/  CCTL.IVALL ;  /* 0x00000000ff00798f */ /* 0x000fe20002000000 */
[----:B------:R-:W-:Y:S05]  /*0e70*/  BRA `(.L_x_5641) ;  /* 0x0000000000047947 */ /* 0x000fea0003800000 */
.L_x_5640:
[----:B------:R-:W-:Y:S06]  /*0e80*/  BAR.SYNC.DEFER_BLOCKING 0x0 ;  /* 0x0000000000007b1d */ /* 0x000fec0000010000 */
.L_x_5641:
[----:B------:R-:W-:-:S05]  /*0e90*/  IMAD.MOV.U32 R2, RZ, RZ, 0x1 ;  /* 0x00000001ff027424 */ /* 0x000fca00078e00ff */
[----:B------:R-:W-:-:S05]  /*0ea0*/  SEL R2, R2, 0x2, !P2 ;  /* 0x0000000202027807 */ /* 0x000fca0005000000 */
[----:B------:R1:W-:Y:S01]  /*0eb0*/  STL [R1+0x1c], R2 ;  /* 0x00001c0201007387 */ /* 0x0003e20000100800 */
[----:B------:R-:W-:Y:S05]  /*0ec0*/  @!P2 BRA `(.L_x_5642) ;  /* 0x000000b400e8a947 */ /* 0x000fea0003800000 */
.L_x_5643:
[----:B------:R-:W-:-:S08]  /*0ed0*/  NOP ;  /* 0x0000000000007918 */ /* 0x000fd00000000000 */
[----:B------:R-:W2:Y:S02]  /*0ee0*/  USETMAXREG.TRY_ALLOC.CTAPOOL UP0, 0xf0 ;  /* 0x000000f0000079c8 */ /* 0x000ea40008000600 */
[----:B--2---:R-:W-:-:S13]  /*0ef0*/  PLOP3.LUT P0, PT, PT, PT, UP0, 0x80, 0x0 ;  /* 0x000000000000781c */ /* 0x004fda0003f0f008 */
[----:B------:R-:W-:Y:S05]  /*0f00*/  @!P0 BRA `(.L_x_5643) ;  /* 0xfffffffc00f08947 */ /* 0x000fea000383ffff */
[----:B-1----:R-:W1:Y:S01]  /*0f10*/  S2R R2, SR_TID.X ;  /* 0x0000000000027919 */ /* 0x002e620000002100 */
[----:B------:R-:W2:Y:S08]  /*0f20*/  S2UR UR7, SR_CTAID.X ;  /* 0x00000000000779c3 */ /* 0x000eb00000002500 */
[----:B------:R-:W-:Y:S06]  /*0f30*/  BAR.ARV 0x8, 0x120 ;  /* 0x0204800000007b1d */ /* 0x000fec0000002000 */
[----:B-1----:R-:W-:-:S04]  /*0f40*/  LOP3.LUT R0, R2, 0xffffff80, RZ, 0xc0, !PT ;  /* 0xffffff8002007812 */ /* 0x002fc800078ec0ff */
[----:B------:R-:W-:Y:S02]  /*0f50*/  ISETP.NE.AND P0, PT, R0, 0x80, PT ;  /* 0x000000800000780c */ /* 0x000fe40003f05270 */
[----:B------:R-:W2:Y:S11]  /*0f60*/  LDC R0, c[0x0][0xda4] ;  /* 0x00036900ff007b82 */ /* 0x000eb60000000800 */
[----:B------:R-:W-:Y:S06]  /*0f70*/  @!P0 BAR.ARV 0x9, 0x100 ;  /* 0x0244000000008b1d */ /* 0x000fec0000002000 */
[----:B--2---:R-:W-:-:S13]  /*0f80*/  ISETP.LE.AND P0, PT, R0, UR7, PT ;  /* 0x0000000700007c0c */ /* 0x004fda000bf03270 */
[----:B------:R-:W-:Y:S05]  /*0f90*/  @P0 EXIT ;  /* 0x000000000000094d */ /* 0x000fea0003800000 */
[----:B------:R-:W2:Y:S01]  /*0fa0*/  LDL.LU R8, [R1+0x1c] ;  /* 0x00001c0001087983 */ /* 0x000ea20000300800 */
[----:B------:R-:W-:-:S05]  /*0fb0*/  VIADD R0, R2, 0xffffff80 ;  /* 0xffffff8002007836 */ /* 0x000fca0000000000 */
[----:B------:R-:W-:-:S04]  /*0fc0*/  SHF.R.S32.HI R3, RZ, 0x1f, R0 ;  /* 0x0000001fff037819 */ /* 0x000fc80000011400 */
[----:B------:R-:W-:-:S04]  /*0fd0*/  LEA.HI R2, R3, R0, RZ, 0x7 ;  /* 0x0000000003027211 */ /* 0x000fc800078f38ff */
[----:B------:R-:W-:Y:S01]  /*0fe0*/  LOP3.LUT R5, R2, 0xffffff80, RZ, 0xc0, !PT ;  /* 0xffffff8002057812 */ /* 0x000fe200078ec0ff */
[----:B------:R-:W1:Y:S01]  /*0ff0*/  S2UR UR4, SR_CgaCtaId ;  /* 0x00000000000479c3 */ /* 0x000e620000008800 */
[----:B------:R-:W-:-:S03]  /*1000*/  LEA.HI R6, R3, R0, RZ, 0x4 ;  /* 0x0000000003067211 */ /* 0x000fc600078f20ff */
[----:B------:R-:W-:Y:S01]  /*1010*/  IMAD.IADD R222, R0, 0x1, -R5 ;  /* 0x0000000100de7824 */ /* 0x000fe200078e0a05 */
[----:B------:R-:W-:-:S03]  /*1020*/  LOP3.LUT R7, R6, 0x3fffff0, RZ, 0xc0, !PT ;  /* 0x03fffff006077812 */ /* 0x000fc600078ec0ff */
[----:B------:R-:W3:Y:S01]  /*1030*/  S2UR UR6, SR_SWINHI ;  /* 0x00000000000679c3 */ /* 0x000ee20000002f00 */
        /* <DEDUP_REMOVED lines=16> */
[----:B-1----:R-:W-:Y:S01]  /*1140*/  ULEA UR39, UR4, UR39, 0x18 ;  /* 0x0000002704277291 */ /* 0x002fe2000f8ec03f */
        /* <DEDUP_REMOVED lines=8> */
[----:B---3--:R-:W-:Y:S01]  /*11d0*/  UMOV UR5, UR6 ;  /* 0x0000000600057c82 */ /* 0x008fe20008000000 */
[----:B------:R-:W-:-:S02]  /*11e0*/  IMAD.MOV.U32 R228, RZ, RZ, -0x2 ;  /* 0xfffffffeffe47424 */ /* 0x000fc400078e00ff */
[----:B------:R-:W-:Y:S02]  /*11f0*/  IMAD.U32 R16, RZ, RZ, UR4 ;  /* 0x00000004ff107e24 */ /* 0x000fe4000f8e00ff */
[----:B------:R-:W-:Y:S02]  /*1200*/  IMAD.U32 R17, RZ, RZ, UR5 ;  /* 0x00000005ff117e24 */ /* 0x000fe4000f8e00ff */
[----:B------:R-:W-:Y:S02]  /*1210*/  IMAD.IADD R3, R222, 0x1, -R3 ;  /* 0x00000001de037824 */ /* 0x000fe400078e0a03 */
[----:B------:R-:W-:Y:S02]  /*1220*/  IMAD.SHL.U32 R5, R6, 0x8, RZ ;  /* 0x0000000806057824 */ /* 0x000fe400078e00ff */
[----:B------:R-:W-:Y:S02]  /*1230*/  IMAD R7, R0, 0x10, R7 ;  /* 0x0000001000077824 */ /* 0x000fe400078e0207 */
[----:B------:R-:W-:-:S02]  /*1240*/  IMAD.IADD R2, R225, 0x1, -R2 ;  /* 0x00000001e1027824 */ /* 0x000fc400078e0a02 */
        /* <DEDUP_REMOVED lines=8> */
.L_x_5670:
[----:B------:R-:W1:Y:S01]  /*12d0*/  SHFL.IDX PT, R0, R225, RZ, 0x1f ;  /* 0x00001fffe1007589 */ /* 0x000e6200000e0000 */
[----:B------:R-:W2:Y:S01]  /*12e0*/  LDC R113, c[0x0][0x2e0] ;  /* 0x0000b800ff717b82 */ /* 0x000ea20000000800 */
[----:B------:R-:W-:Y:S01]  /*12f0*/  ULDC UR4, c[0x0][0xda8] ;  /* 0x00036a0000047ab9 */ /* 0x000fe20000000800 */
[----:B------:R-:W-:Y:S01]  /*1300*/  ULDC.64 UR6, c[0x0][0x3f8] ;  /* 0x0000fe0000067ab9 */ /* 0x000fe20000000a00 */
[----:B------:R-:W-:Y:S01]  /*1310*/  R2UR UR10, R220 ;  /* 0x00000000dc0a72ca */ /* 0x000fe200000e0000 */
[----:B------:R-:W-:Y:S02]  /*1320*/  UISETP.NE.AND UP1, UPT, UR4, 0x1, UPT ;  /* 0x000000010400788c */ /* 0x000fe4000bf25270 */
[----:B------:R-:W-:Y:S01]  /*1330*/  UISETP.NE.U32.AND UP0, UPT, UR6, URZ, UPT ;  /* 0x0000003f0600728c */ /* 0x000fe2000bf05070 */
[----:B------:R-:W-:Y:S02]  /*1340*/  ULDC UR5, c[0x0][0xdb4] ;  /* 0x00036d0000057ab9 */ /* 0x000fe40000000800 */
[----:B------:R-:W-:Y:S01]  /*1350*/  ULDC UR6, c[0x0][0x404] ;  /* 0x0001010000067ab9 */ /* 0x000fe20000000800 */
        /* <DEDUP_REMOVED lines=20> */
[----:B------:R-:W-:-:S03]  /*14a0*/  ULEA UR7, UR7, UR8, 0xd ;  /* 0x0000000807077291 */ /* 0x000fc6000f8e683f */
[----:B------:R-:W-:Y:S01]  /*14b0*/  @UP2 ULDC.64 UR8, c[0x0][0xdb8] ;  /* 0x00036e0000082ab9 */ /* 0x000fe20000000a00 */
[----:B------:R-:W-:Y:S01]  /*14c0*/  USHF.R.U32.HI UR7, URZ, 0x4, UR7 ;  /* 0x000000043f077899 */ /* 0x000fe20008011607 */
[----:B------:R-:W-:Y:S01]  /*14d0*/  IMAD.U32 R224, RZ, RZ, UR11 ;  /* 0x0000000bffe07e24 */ /* 0x000fe2000f8e00ff */
[----:B------:R-:W-:Y:S02]  /*14e0*/  UIMAD.WIDE.U32 UR4, UR11, UR8, URZ ;  /* 0x000000080b0472a5 */ /* 0x000fe4000f8e003f */
[----:B------:R-:W-:Y:S01]  /*14f0*/  UMOV UR36, UR11 ;  /* 0x0000000b00247c82 */ /* 0x000fe20008000000 */
[----:B------:R-:W-:Y:S02]  /*1500*/  ULOP3.LUT UR48, UR7, 0x3fff, URZ, 0xc0, !UPT ;  /* 0x00003fff07307892 */ /* 0x000fe4000f8ec03f */
[----:B------:R-:W-:Y:S02]  /*1510*/  @UP2 USHF.R.U32.HI UR36, URZ, UR9, UR5 ;  /* 0x000000093f242299 */ /* 0x000fe40008011605 */
[----:B------:R-:W-:-:S02]  /*1520*/  UMOV UR4, UR10 ;  /* 0x0000000a00047c82 */ /* 0x000fc40008000000 */
[----:B------:R-:W-:Y:S01]  /*1530*/  IMAD.U32 R223, RZ, RZ, UR4 ;  /* 0x00000004ffdf7e24 */ /* 0x000fe2000f8e00ff */
[----:B------:R-:W-:Y:S07]  /*1540*/  @!P0 BRA `(.L_x_5644) ;  /* 0x0000000000408947 */ /* 0x000fee0003800000 */
        /* <DEDUP_REMOVED lines=16> */
.L_x_5644:
[----:B------:R-:W-:Y:S02]  /*1650*/  LOP3.LUT R0, R221, 0x1, RZ, 0xc0, !PT ;  /* 0x00000001dd007812 */ /* 0x000fe400078ec0ff */
[----:B------:R-:W-:Y:S02]  /*1660*/  ISETP.NE.AND P0, PT, R18, 0x3, PT ;  /* 0x000000031200780c */ /* 0x000fe40003f05270 */
[----:B------:R-:W-:-:S04]  /*1670*/  SHF.L.U32 R0, R0, 0x1f, RZ ;  /* 0x0000001f00007819 */ /* 0x000fc800000006ff */
[----:B------:R-:W1:Y:S02]  /*1680*/  SYNCS.PHASECHK.TRANS64.TRYWAIT P1, [UR39+0x34800], R0 ;  /* 0x03480000ff0075a7 */ /* 0x000e640008020167 */
[----:B-1----:R-:W-:Y:S05]  /*1690*/  @!P1 BRA `(.L_x_5645) ;  /* 0x000000e000689947 */ /* 0x002fea0003800000 */
.L_x_5735:
[----:B------:R-:W-:Y:S05]  /*16a0*/  @!P0 BRA `(.L_x_5646) ;  /* 0x0000000000048947 */ /* 0x000fea0003800000 */
[----:B------:R-:W-:Y:S01]  /*16b0*/  BPT.TRAP 0x1 ;  /* 0x000000040000795c */ /* 0x000fe20000300000 */
.L_x_5646:
[----:B------:R-:W-:Y:S02]  /*16c0*/  IMAD.U32 R12, RZ, RZ, UR38 ;  /* 0x00000026ff0c7e24 */ /* 0x000fe4000f8e00ff */
[----:B-1----:R-:W-:-:S03]  /*16d0*/  IMAD.U32 R3, RZ, RZ, UR60 ;  /* 0x0000003cff037e24 */ /* 0x002fc6000f8e00ff */
[----:B------:R-:W-:Y:S02]  /*16e0*/  LEA R12, R12, UR39, 0x3 ;  /* 0x000000270c0c7c11 */ /* 0x000fe4000f8e18ff */
[----:B------:R-:W-:-:S04]  /*16f0*/  SHF.L.U32 R3, R3, 0x1f, RZ ;  /* 0x0000001f03037819 */ /* 0x000fc800000006ff */
[----:B------:R1:W2:Y:S01]  /*1700*/  SYNCS.PHASECHK.TRANS64.TRYWAIT P1, [R12+URZ+0x34830], R3 ;  /* 0x034830030c0075a7 */ /* 0x0002a2000802017f */
[----:B------:R-:W-:Y:S05]  /*1710*/  @!P0 BRA `(.L_x_5647) ;  /* 0x0000000000048947 */ /* 0x000fea0003800000 */
[----:B------:R-:W-:Y:S01]  /*1720*/  BPT.TRAP 0x1 ;  /* 0x000000040000795c */ /* 0x000fe20000300000 */
.L_x_5647:
[----:B--2---:R-:W-:Y:S05]  /*1730*/  @P1 BRA `(.L_x_5648) ;  /* 0x0000000000081947 */ /* 0x004fea0003800000 */
[----:B------:R-:W2:Y:S02]  /*1740*/  SYNCS.PHASECHK.TRANS64.TRYWAIT P1, [R12+URZ+0x34830], R3 ;  /* 0x034830030c0075a7 */ /* 0x000ea4000802017f */
[----:B--2---:R-:W-:Y:S05]  /*1750*/  @!P1 BRA `(.L_x_5649) ;  /* 0x000000e000509947 */ /* 0x004fea0003800000 */
.L_x_5648:
[----:B------:R-:W-:Y:S05]  /*1760*/  WARPSYNC.ALL ;  /* 0x0000000000007948 */ /* 0x000fea0003800000 */
[----:B------:R-:W-:Y:S01]  /*1770*/  UIADD3 UR4, UR39, 0x1e400, URZ ;  /* 0x0001e40027047890 */ /* 0x000fe2000fffe03f */
[----:B------:R-:W-:Y:S01]  /*1780*/  WARPGROUP.ARRIVE ;  /* 0x00000000000079c5 */ /* 0x000fe20000000000 */
[----:B------:R-:W-:Y:S02]  /*1790*/  ULOP3.LUT UR48, UR48, 0x10000, URZ, 0xfc, !UPT ;  /* 0x0001000030307892 */ /* 0x000fe4000f8efc3f */
[----:B------:R-:W-:Y:S01]  /*17a0*/  USHF.R.U32.HI UR4, URZ, 0x4, UR4 ;  /* 0x000000043f047899 */ /* 0x000fe20008011604 */
[----:B------:R-:W-:Y:S01]  /*17b0*/  UMOV UR41, 0x40000040 ;  /* 0x4000004000297882 */ /* 0x000fe20000000000 */
[----:B------:R-:W-:-:S02]  /*17c0*/  UMOV UR43, 0x40000040 ;  /* 0x40000040002b7882 */ /* 0x000fc40000000000 */
[----:B------:R-:W-:Y:S01]  /*17d0*/  ULOP3.LUT UR6, UR4, 0x3fff, URZ, 0xc0, !UPT ;  /* 0x00003fff04067892 */ /* 0x000fe2000f8ec03f */
[----:B------:R-:W-:Y:S01]  /*17e0*/  IMAD.U32 R9, RZ, RZ, UR41 ;  /* 0x00000029ff097e24 */ /* 0x000fe2000f8e00ff */
[----:B------:R-:W-:Y:S01]  /*17f0*/  UMOV UR40, UR48 ;  /* 0x0000003000287c82 */ /* 0x000fe20008000000 */
[----:B------:R-:W-:Y:S01]  /*1800*/  UMOV UR5, UR41 ;  /* 0x0000002900057c82 */ /* 0x000fe20008000000 */
[----:B------:R-:W-:Y:S01]  /*1810*/  ULOP3.LUT UR7, UR6, 0x10000, URZ, 0xfc, !UPT ;  /* 0x0001000006077892 */ /* 0x000fe2000f8efc3f */
[----:B------:R-:W-:Y:S01]  /*1820*/  IMAD.U32 R8, RZ, RZ, UR40 ;  /* 0x00000028ff087e24 */ /* 0x000fe2000f8e00ff */
[----:B------:R-:W-:Y:S01]  /*1830*/  UMOV UR4, UR40 ;  /* 0x0000002800047c82 */ /* 0x000fe20008000000 */
[----:B------:R-:W-:Y:S01]  /*1840*/  UMOV UR8, UR40 ;  /* 0x0000002800087c82 */ /* 0x000fe20008000000 */
[----:B------:R-:W-:Y:S02]  /*1850*/  UIMAD UR37, UR38, 0xb00, UR7 ;  /* 0x00000b00262578a4 */ /* 0x000fe4000f8e0207 */
[----:B------:R-:W-:Y:S01]  /*1860*/  IMAD.U32 R0, RZ, RZ, UR7 ;  /* 0x00000007ff007e24 */ /* 0x000fe2000f8e00ff */
[----:B------:R-:W-:Y:S01]  /*1870*/  UMOV UR7, 0x40000040 ;  /* 0x4000004000077882 */ /* 0x000fe20000000000 */
[----:B------:R-:W-:-:S02]  /*1880*/  UIADD3 UR6, UR37, 0x80, URZ ;  /* 0x0000008025067890 */ /* 0x000fc4000fffe03f */
[----:B------:R-:W-:Y:S02]  /*1890*/  UIADD3 UR10, UR37, 0x100, URZ ;  /* 0x00000100250a7890 */ /* 0x000fe4000fffe03f */
[----:B------:R-:W-:Y:S01]  /*18a0*/  UMOV UR42, UR37 ;  /* 0x00000025002a7c82 */ /* 0x000fe20008000000 */
[----:B------:R-:W-:Y:S01]  /*18b0*/  UMOV UR9, UR41 ;  /* 0x0000002900097c82 */ /* 0x000fe20008000000 */
[----:B------:R-:W-:Y:S01]  /*18c0*/  HGMMA.64x16x16.F32.BF16 R104, gdesc[UR40], RZ, !UPT, gsb0 ;  /* 0x00200000286879f0 */ /* 0x000fe2000c0018ff */
[----:B------:R-:W-:Y:S01]  /*18d0*/  UMOV UR11, 0x40000040 ;  /* 0x40000040000b7882 */ /* 0x000fe20000000000 */
[----:B------:R-:W-:Y:S01]  /*18e0*/  UIADD3 UR14, UR37, 0x180, URZ ;  /* 0x00000180250e7890 */ /* 0x000fe2000fffe03f */
[----:B------:R-:W-:Y:S01]  /*18f0*/  UMOV UR12, UR40 ;  /* 0x00000028000c7c82 */ /* 0x000fe20008000000 */
[----:B------:R-:W-:Y:S01]  /*1900*/  UMOV UR13, UR41 ;  /* 0x00000029000d7c82 */ /* 0x000fe20008000000 */
        /* <DEDUP_REMOVED lines=21> */
[----:B------:R-:W-:Y:S01]  /*1a60*/  UMOV UR43, 0x40000040 ;  /* 0x40000040002b7882 */ /* 0x000fe20000000000 */
[----:B------:R-:W-:Y:S01]  /*1a70*/  UIADD3 UR46, UR37, 0x604, URZ ;  /* 0x00000604252e7890 */ /* 0x000fe2000fffe03f */
[----:B------:R-:W-:Y:S01]  /*1a80*/  UMOV UR47, 0x40000040 ;  /* 0x40000040002f7882 */ /* 0x000fe20000000000 */
[----:B------:R-:W-:Y:S01]  /*1a90*/  UIADD3 UR50, UR37, 0x606, URZ ;  /* 0x0000060625327890 */ /* 0x000fe2000fffe03f */
[----:B------:R-:W-:Y:S01]  /*1aa0*/  UMOV UR51, 0x40000040 ;  /* 0x4000004000337882 */ /* 0x000fe20000000000 */
        /* <DEDUP_REMOVED lines=50> */
[----:B------:R-:W-:Y:S02]  /*1dd0*/  UMOV UR41, 0x40000040 ;  /* 0x4000004000297882 */ /* 0x000fe40000000000 */
[----:B------:R-:W-:Y:S01]  /*1de0*/  UMOV UR9, UR41 ;  /* 0x0000002900097c82 */ /* 0x000fe20008000000 */
[----:B------:R-:W-:Y:S01]  /*1df0*/  UMOV UR13, UR41 ;  /* 0x00000029000d7c82 */ /* 0x000fe20008000000 */
[----:B------:R-:W-:Y:S01]  /*1e00*/  UMOV UR17, UR41 ;  /* 0x0000002900117c82 */ /* 0x000fe20008000000 */
[----:B------:R-:W-:Y:S01]  /*1e10*/  UMOV UR21, UR41 ;  /* 0x0000002900157c82 */ /* 0x000fe20008000000 */
[----:B------:R-:W-:Y:S01]  /*1e20*/  UMOV UR25, UR41 ;  /* 0x0000002900197c82 */ /* 0x000fe20008000000 */
[----:B------:R-:W-:Y:S01]  /*1e30*/  UMOV UR29, UR41 ;  /* 0x00000029001d7c82 */ /* 0x000fe20008000000 */
[----:B------:R-:W-:Y:S01]  /*1e40*/  UMOV UR33, UR41 ;  /* 0x0000002900217c82 */ /* 0x000fe20008000000 */
[----:B------:R-:W-:Y:S01]  /*1e50*/  IMAD.U32 R7, RZ, RZ, UR41 ;  /* 0x00000029ff077e24 */ /* 0x000fe2000f8e00ff */
[----:B------:R-:W-:-:S02]  /*1e60*/  WARPGROUP.DEPBAR.LE gsb0, 0x0 ;  /* 0x00008000000079c5 */ /* 0x000fc40000010000 */
[----:B------:R-:W-:-:S06]  /*1e70*/  WARPGROUP.ARRIVE ;  /* 0x00000000000079c5 */ /* 0x000fcc0000000000 */
[----:B------:R-:W-:Y:S01]  /*1e80*/  HGMMA.64x16x16.F32.BF16 R24, gdesc[UR4], RZ, !UPT, gsb0 ;  /* 0x00200000041879f0 */ /* 0x000fe2000c0018ff */
[----:B------:R-:W-:Y:S02]  /*1e90*/  UIADD3 UR4, UR48, 0x2, URZ ;  /* 0x0000000230047890 */ /* 0x000fe4000fffe03f */
[----:B------:R-:W-:Y:S01]  /*1ea0*/  UIADD3 UR6, UR37, 0x2, URZ ;  /* 0x0000000225067890 */ /* 0x000fe2000fffe03f */
[----:B------:R-:W-:Y:S01]  /*1eb0*/  UMOV UR5, UR41 ;  /* 0x0000002900057c82 */ /* 0x000fe20008000000 */
[----:B------:R-:W-:-:S03]  /*1ec0*/  UMOV UR7, 0x40000040 ;  /* 0x4000004000077882 */ /* 0x000fc60000000000 */
[----:B------:R-:W-:Y:S02]  /*1ed0*/  UMOV UR40, UR4 ;  /* 0x0000000400287c82 */ /* 0x000fe40008000000 */
        /* <DEDUP_REMOVED lines=15> */
[----:B------:R-:W-:Y:S01]  /*1fd0*/  HGMMA.64x16x16.F32.BF16 R104, gdesc[UR40], R104, gsb0 ;  /* 0x00200000286879f0 */ /* 0x000fe20008001868 */
[----:B------:R-:W-:Y:S02]  /*1fe0*/  UMOV UR43, 0x40000040 ;  /* 0x40000040002b7882 */ /* 0x000fe40000000000 */
[----:B------:R-:W-:Y:S02]  /*1ff0*/  WARPGROUP.DEPBAR.LE gsb0, 0x0 ;  /* 0x00008000000079c5 */ /* 0x000fe40000010000 */
[----:B------:R-:W-:-:S06]  /*2000*/  WARPGROUP.ARRIVE ;  /* 0x00000000000079c5 */ /* 0x000fcc0000000000 */
[----:B------:R-:W-:Y:S01]  /*2010*/  HGMMA.64x16x16.F32.BF16 R96, gdesc[UR4], R96, gsb0 ;  /* 0x00200000046079f0 */ /* 0x000fe20008001860 */
[----:B------:R-:W-:Y:S02]  /*2020*/  UIADD3 UR4, UR37, 0x202, URZ ;  /* 0x0000020225047890 */ /* 0x000fe4000fffe03f */
[----:B------:R-:W-:Y:S01]  /*2030*/  UIADD3 UR6, UR37, 0x482, URZ ;  /* 0x0000048225067890 */ /* 0x000fe2000fffe03f */
[----:B------:R-:W-:Y:S01]  /*2040*/  UMOV UR5, UR41 ;  /* 0x0000002900057c82 */ /* 0x000fe20008000000 */
[----:B------:R-:W-:-:S03]  /*2050*/  UMOV UR7, 0x40000040 ;  /* 0x4000004000077882 */ /* 0x000fc60000000000 */
[----:B------:R-:W-:Y:S01]  /*2060*/  UMOV UR18, UR4 ;  /* 0x0000000400127c82 */ /* 0x000fe20008000000 */
[----:B------:R-:W-:Y:S01]  /*2070*/  UMOV UR4, UR40 ;  /* 0x0000002800047c82 */ /* 0x000fe20008000000 */
        /* <DEDUP_REMOVED lines=137> */
[----:B-12---:R-:W-:Y:S01]  /*2910*/  IMAD.U32 R3, RZ, RZ, UR41 ;  /* 0x00000029ff037e24 */ /* 0x006fe2000f8e00ff */
        /* <DEDUP_REMOVED lines=115> */
[----:B------:R-:W-:-:S06]  /*3050*/  UMOV UR7, 0x40000040 ;  /* 0x4000004000077882 */ /* 0x000fcc0000000000 */
        /* <DEDUP_REMOVED lines=16> */
[----:B------:R-:W-:Y:S01]  /*3160*/  UMOV UR15, 0x40000040 ;  /* 0x40000040000f7882 */ /* 0x000fe20000000000 */
        /* <DEDUP_REMOVED lines=224> */
.L_x_5650:
[----:B------:R-:W-:Y:S01]  /*3f70*/  IMAD.IADD R11, R228, 0x1, R113 ;  /* 0x00000001e40b7824 */ /* 0x000fe200078e0271 */
[----:B------:R-:W-:Y:S01]  /*3f80*/  P2R R114, PR, RZ, 0x1 ;  /* 0x00000001ff727803 */ /* 0x000fe20000000000 */
[----:B------:R-:W-:Y:S01]  /*3f90*/  ULDC UR6, c[0x0][0x988] ;  /* 0x0002620000067ab9 */ /* 0x000fe20000000800 */
[----:B------:R-:W2:Y:S01]  /*3fa0*/  LDL R116, [R1] ;  /* 0x0000000001747983 */ /* 0x000ea20000100800 */
        /* <DEDUP_REMOVED lines=9> */
[C---:B------:R-:W-:Y:S02]  /*4040*/  ISETP.GT.AND P6, PT, R20.reuse, 0x10, PT ;  /* 0x000000101400780c */ /* 0x040fe40003fc4270 */
        /* <DEDUP_REMOVED lines=22> */
[C---:B------:R-:W-:Y:S02]  /*41b0*/  ISETP.GT.AND P6, PT, R20.reuse, 0x28, PT ;  /* 0x000000281400780c */ /* 0x040fe40003fc4270 */
        /* <DEDUP_REMOVED lines=119> */
[----:B------:R-:W-:Y:S02]  /*4930*/  ISETP.GT.AND P3, PT, R20, 0xa0, PT ;  /* 0x000000a01400780c */ /* 0x000fe40003f64270 */
[----:B------:R-:W-:Y:S02]  /*4940*/  FSEL R41, R54, -INF , P4 ;  /* 0xff80000036297808 */ /* 0x000fe40002000000 */
[----:B------:R-:W-:Y:S02]  /*4950*/  FSEL R187, R24, -INF , P3 ;  /* 0xff80000018bb7808 */ /* 0x000fe40001800000 */
[----:B------:R-:W-:Y:S02]  /*4960*/  FMNMX.FTZ R10, R185, R10, !PT ;  /* 0x0000000ab90a7209 */ /* 0x000fe40007810000 */
[----:B------:R-:W-:-:S02]  /*4970*/  ISETP.GT.AND P4, PT, R20, 0xa1, PT ;  /* 0x000000a11400780c */ /* 0x000fc40003f84270 */
[----:B------:R-:W-:Y:S02]  /*4980*/  FMNMX.FTZ R10, R187, R10, !PT ;  /* 0x0000000abb0a7209 */ /* 0x000fe40007810000 */
[----:B------:R-:W-:Y:S02]  /*4990*/  FSEL R191, R25, -INF , P4 ;  /* 0xff80000019bf7808 */ /* 0x000fe40002000000 */
[----:B------:R-:W-:Y:S02]  /*49a0*/  ISETP.GT.AND P5, PT, R20, 0xa8, PT ;  /* 0x000000a81400780c */ /* 0x000fe40003fa4270 */
[----:B------:R-:W-:Y:S02]  /*49b0*/  FMNMX.FTZ R10, R191, R10, !PT ;  /* 0x0000000abf0a7209 */ /* 0x000fe40007810000 */
[----:B------:R-:W-:Y:S02]  /*49c0*/  FSEL R189, R28, -INF , P5 ;  /* 0xff8000001cbd7808 */ /* 0x000fe40002800000 */
[----:B------:R-:W-:-:S02]  /*49d0*/  ISETP.GT.AND P6, PT, R20, 0xa9, PT ;  /* 0x000000a91400780c */ /* 0x000fc40003fc4270 */
[----:B------:R-:W-:Y:S02]  /*49e0*/  FMNMX.FTZ R10, R189, R10, !PT ;  /* 0x0000000abd0a7209 */ /* 0x000fe40007810000 */
[----:B------:R-:W-:Y:S02]  /*49f0*/  FSEL R193, R29, -INF , P6 ;  /* 0xff8000001dc17808 */ /* 0x000fe40003000000 */
[----:B------:R-:W-:Y:S02]  /*4a00*/  P2R R32, PR, RZ, 0x8 ;  /* 0x00000008ff207803 */ /* 0x000fe40000000000 */
[----:B------:R-:W-:Y:S01]  /*4a10*/  FMNMX.FTZ R24, R193, R10, !PT ;  /* 0x0000000ac1187209 */ /* 0x000fe20007810000 */
[----:B------:R-:W-:Y:S01]  /*4a20*/  IMAD.U32 R10, RZ, RZ, UR6 ;  /* 0x00000006ff0a7e24 */ /* 0x000fe2000f8e00ff */
[----:B------:R-:W-:Y:S02]  /*4a30*/  P2R R40, PR, RZ, 0x1 ;  /* 0x00000001ff287803 */ /* 0x000fe40000000000 */
[----:B------:R-:W-:Y:S01]  /*4a40*/  P2R R36, PR, RZ, 0x2 ;  /* 0x00000002ff247803 */ /* 0x000fe20000000000 */
[----:B------:R-:W1:Y:S01]  /*4a50*/  SHFL.BFLY PT, R11, R24, 0x2, 0x1f ;  /* 0x0c401f00180b7f89 */ /* 0x000e6200000e0000 */
[----:B------:R-:W-:-:S02]  /*4a60*/  P2R R33, PR, RZ, 0x4 ;  /* 0x00000004ff217803 */ /* 0x000fc40000000000 */
[C---:B------:R-:W-:Y:S02]  /*4a70*/  ISETP.GT.AND P2, PT, R20.reuse, 0x88, PT ;  /* 0x000000881400780c */ /* 0x040fe40003f44270 */
[C---:B------:R-:W-:Y:S02]  /*4a80*/  ISETP.GT.AND P1, PT, R20.reuse, 0x89, PT ;  /* 0x000000891400780c */ /* 0x040fe40003f24270 */
[----:B------:R-:W-:Y:S02]  /*4a90*/  ISETP.GT.AND P0, PT, R20, 0x90, PT ;  /* 0x000000901400780c */ /* 0x000fe40003f04270 */
[----:B------:R-:W-:Y:S02]  /*4aa0*/  FSEL R47, R47, -INF , P1 ;  /* 0xff8000002f2f7808 */ /* 0x000fe40000800000 */
[----:B------:R-:W-:Y:S02]  /*4ab0*/  FSEL R29, R34, -INF , P0 ;  /* 0xff800000221d7808 */ /* 0x000fe40000000000 */
[----:B------:R-:W-:-:S02]  /*4ac0*/  ISETP.NE.AND P0, PT, R40, RZ, PT ;  /* 0x000000ff2800720c */ /* 0x000fc40003f05270 */
[----:B------:R-:W-:Y:S02]  /*4ad0*/  ISETP.NE.AND P1, PT, R36, RZ, PT ;  /* 0x000000ff2400720c */ /* 0x000fe40003f25270 */
[----:B------:R-:W-:Y:S02]  /*4ae0*/  FSEL R35, R35, -INF , P0 ;  /* 0xff80000023237808 */ /* 0x000fe40000000000 */
[----:B------:R-:W-:Y:S02]  /*4af0*/  ISETP.NE.AND P0, PT, R114, RZ, PT ;  /* 0x000000ff7200720c */ /* 0x000fe40003f05270 */
[----:B-1----:R-:W-:-:S05]  /*4b00*/  FMNMX.FTZ R28, R24, R11, !PT ;  /* 0x0000000b181c7209 */ /* 0x002fca0007810000 */
[----:B------:R-:W1:Y:S02]  /*4b10*/  SHFL.BFLY PT, R11, R28, 0x1, 0x1f ;  /* 0x0c201f001c0b7f89 */ /* 0x000e6400000e0000 */
[----:B-1----:R-:W-:-:S04]  /*4b20*/  FMNMX.FTZ R11, R28, R11, !PT ;  /* 0x0000000b1c0b7209 */ /* 0x002fc80007810000 */
[C---:B------:R-:W-:Y:S01]  /*4b30*/  FSETP.NEU.FTZ.AND P3, PT, R11.reuse, -INF , PT ;  /* 0xff8000000b00780b */ /* 0x040fe20003f7d000 */
[----:B------:R-:W-:-:S05]  /*4b40*/  FMUL.FTZ R25, R11, R10 ;  /* 0x0000000a0b197220 */ /* 0x000fca0000410000 */
[----:B------:R-:W-:Y:S02]  /*4b50*/  FSEL R20, R25, RZ, P3 ;  /* 0x000000ff19147208 */ /* 0x000fe40001800000 */
[----:B------:R-:W-:Y:S02]  /*4b60*/  FSEL R25, R46, -INF , P2 ;  /* 0xff8000002e197808 */ /* 0x000fe40001000000 */
[----:B------:R-:W-:Y:S01]  /*4b70*/  ISETP.NE.AND P2, PT, R33, RZ, PT ;  /* 0x000000ff2100720c */ /* 0x000fe20003f45270 */
[-CC-:B------:R-:W-:Y:S01]  /*4b80*/  FFMA.FTZ R33, R14, R10.reuse, -R20.reuse ;  /* 0x0000000a0e217223 */ /* 0x180fe20000010814 */
[----:B------:R-:W-:Y:S01]  /*4b90*/  FMNMX.FTZ R14, R15, R107, !PT ;  /* 0x0000006b0f0e7209 */ /* 0x000fe20007810000 */
[-CC-:B------:R-:W-:Y:S01]  /*4ba0*/  FFMA.FTZ R178, R105, R10.reuse, -R20.reuse ;  /* 0x0000000a69b27223 */ /* 0x180fe20000010814 */
[-CC-:B------:R-:W-:Y:S01]  /*4bb0*/  FFMA.FTZ R105, R125, R10.reuse, -R20.reuse ;  /* 0x0000000a7d697223 */ /* 0x180fe20000010814 */
[--C-:B------:R-:W-:Y:S01]  /*4bc0*/  FFMA.FTZ R125, R145, R10, -R20.reuse ;  /* 0x0000000a917d7223 */ /* 0x100fe20000010814 */
[----:B------:R-:W-:Y:S01]  /*4bd0*/  FMNMX.FTZ R14, R21, R14, !PT ;  /* 0x0000000e150e7209 */ /* 0x000fe20007810000 */
[-CC-:B------:R-:W-:Y:S01]  /*4be0*/  FFMA.FTZ R176, R13, R10.reuse, -R20.reuse ;  /* 0x0000000a0db07223 */ /* 0x180fe20000010814 */
[----:B------:R-:W-:Y:S01]  /*4bf0*/  FSEL R145, R38, -INF , P1 ;  /* 0xff80000026917808 */ /* 0x000fe20000800000 */
[--C-:B------:R-:W-:Y:S01]  /*4c00*/  FFMA.FTZ R13, R135, R10, -R20.reuse ;  /* 0x0000000a870d7223 */ /* 0x100fe20000010814 */
[----:B------:R-:W-:Y:S01]  /*4c10*/  FMNMX.FTZ R14, R111, R14, !PT ;  /* 0x0000000e6f0e7209 */ /* 0x000fe20007810000 */
[-CC-:B------:R-:W-:Y:S01]  /*4c20*/  FFMA.FTZ R180, R115, R10.reuse, -R20.reuse ;  /* 0x0000000a73b47223 */ /* 0x180fe20000010814 */
        /* <DEDUP_REMOVED lines=19> */
[----:B------:R1:W-:Y:S01]  /*4d60*/  MUFU.EX2 R39, R13 ;  /* 0x0000000d00277308 */ /* 0x0003e20000000800 */
[----:B------:R-:W-:Y:S01]  /*4d70*/  FSEL R151, R31, -INF , P6 ;  /* 0xff8000001f977808 */ /* 0x000fe20003000000 */
        /* <DEDUP_REMOVED lines=27> */
[-CC-:B------:R-:W-:Y:S01]  /*4f30*/  FFMA.FTZ R200, R157, R10.reuse, -R20.reuse ;  /* 0x0000000a9dc87223 */ /* 0x180fe20000010814 */
[--C-:B------:R-:W-:Y:S01]  /*4f40*/  FFMA.FTZ R202, R155, R10, -R20.reuse ;  /* 0x0000000a9bca7223 */ /* 0x100fe20000010814 */
[----:B------:R-:W-:Y:S01]  /*4f50*/  FMNMX.FTZ R14, R77, R14, !PT ;  /* 0x0000000e4d0e7209 */ /* 0x000fe20007810000 */
[----:B------:R-:W5:Y:S01]  /*4f60*/  MUFU.EX2 R37, R37 ;  /* 0x0000002500257308 */ /* 0x000f620000000800 */
        /* <DEDUP_REMOVED lines=12> */
[----:B------:R-:W-:Y:S01]  /*5030*/  FFMA.FTZ R153, R193, R10, -R20 ;  /* 0x0000000ac1997223 */ /* 0x000fe20000010814 */
[----:B------:R-:W-:-:S02]  /*5040*/  ISETP.GE.AND P2, PT, R113, 0xb1, PT ;  /* 0x000000b17100780c */ /* 0x000fc40003f46270 */
[----:B------:R-:W-:Y:S01]  /*5050*/  FMNMX.FTZ R14, R69, R14, !PT ;  /* 0x0000000e450e7209 */ /* 0x000fe20007810000 */
[----:B------:R-:W2:Y:S03]  /*5060*/  MUFU.EX2 R101, R101 ;  /* 0x0000006500657308 */ /* 0x000ea60000000800 */
[----:B------:R-:W-:-:S04]  /*5070*/  FMNMX.FTZ R14, R67, R14, !PT ;  /* 0x0000000e430e7209 */ /* 0x000fc80007810000 */
        /* <DEDUP_REMOVED lines=33> */
[----:B-1----:R-:W1:Y:S01]  /*5290*/  SHFL.BFLY PT, R13, R14, 0x2, 0x1f ;  /* 0x0c401f000e0d7f89 */ /* 0x002e6200000e0000 */
        /* <DEDUP_REMOVED lines=14> */
[----:B------:R-:W-:-:S03]  /*5380*/  ISETP.NE.AND P1, PT, R22, RZ, PT ;  /* 0x000000ff1600720c */ /* 0x000fc60003f25270 */
[----:B------:R-:W-:Y:S01]  /*5390*/  MUFU.EX2 R143, R143 ;  /* 0x0000008f008f7308 */ /* 0x000fe20000000800 */
[-CC-:B------:R-:W-:Y:S01]  /*53a0*/  FFMA.FTZ R177, R15, R10.reuse, -R14.reuse ;  /* 0x0000000a0fb17223 */ /* 0x180fe2000001080e */
[----:B---3--:R-:W-:Y:S01]  /*53b0*/  FADD.FTZ R15, R176, R33 ;  /* 0x00000021b00f7221 */ /* 0x008fe20000010000 */
[-CC-:B------:R-:W-:Y:S01]  /*53c0*/  FFMA.FTZ R20, R107, R10.reuse, -R14.reuse ;  /* 0x0000000a6b147223 */ /* 0x180fe2000001080e */
[-CC-:B------:R-:W-:Y:S01]  /*53d0*/  FFMA.FTZ R179, R21, R10.reuse, -R14.reuse ;  /* 0x0000000a15b37223 */ /* 0x180fe2000001080e */
[-CC-:B------:R-:W-:Y:S01]  /*53e0*/  FFMA.FTZ R24, R111, R10.reuse, -R14.reuse ;  /* 0x0000000a6f187223 */ /* 0x180fe2000001080e */
[----:B----4-:R-:W-:Y:S01]  /*53f0*/  FADD.FTZ R44, R178, R15 ;  /* 0x0000000fb22c7221 */ /* 0x010fe20000010000 */
[-CC-:B------:R-:W-:Y:S01]  /*5400*/  FFMA.FTZ R181, R97, R10.reuse, -R14.reuse ;  /* 0x0000000a61b57223 */ /* 0x180fe2000001080e */
[----:B------:R-:W-:Y:S01]  /*5410*/  MUFU.EX2 R177, R177 ;  /* 0x000000b100b17308 */ /* 0x000fe20000000800 */
[-C--:B------:R-:W-:Y:S01]  /*5420*/  FFMA.FTZ R26, R99, R10.reuse, -R14 ;  /* 0x0000000a631a7223 */ /* 0x080fe2000001080e */
[----:B-----5:R-:W-:Y:S01]  /*5430*/  FADD.FTZ R15, R37, R44 ;  /* 0x0000002c250f7221 */ /* 0x020fe20000010000 */
[-CC-:B------:R-:W-:Y:S01]  /*5440*/  FFMA.FTZ R183, R89, R10.reuse, -R14.reuse ;  /* 0x0000000a59b77223 */ /* 0x180fe2000001080e */
[-CC-:B------:R-:W-:Y:S01]  /*5450*/  FFMA.FTZ R28, R103, R10.reuse, -R14.reuse ;  /* 0x0000000a671c7223 */ /* 0x180fe2000001080e */
[-CC-:B------:R-:W-:Y:S01]  /*5460*/  FFMA.FTZ R185, R93, R10.reuse, -R14.reuse ;  /* 0x0000000a5db97223 */ /* 0x180fe2000001080e */
[----:B--2---:R-:W-:Y:S01]  /*5470*/  FADD.FTZ R44, R180, R15 ;  /* 0x0000000fb42c7221 */ /* 0x004fe20000010000 */
[-CC-:B------:R-:W-:Y:S01]  /*5480*/  FFMA.FTZ R30, R91, R10.reuse, -R14.reuse ;  /* 0x0000000a5b1e7223 */ /* 0x180fe2000001080e */
[----:B------:R-:W1:Y:S01]  /*5490*/  MUFU.EX2 R20, R20 ;  /* 0x0000001400147308 */ /* 0x000e620000000800 */
[-C--:B------:R-:W-:Y:S01]  /*54a0*/  FFMA.FTZ R187, R81, R10.reuse, -R14 ;  /* 0x0000000a51bb7223 */ /* 0x080fe2000001080e */
[----:B------:R-:W-:Y:S01]  /*54b0*/  FADD.FTZ R15, R101, R44 ;  /* 0x0000002c650f7221 */ /* 0x000fe20000010000 */
[-CC-:B------:R-:W-:Y:S01]  /*54c0*/  FFMA.FTZ R32, R95, R10.reuse, -R14.reuse ;  /* 0x0000000a5f207223 */ /* 0x180fe2000001080e */
[-CC-:B------:R-:W-:Y:S01]  /*54d0*/  FFMA.FTZ R189, R85, R10.reuse, -R14.reuse ;  /* 0x0000000a55bd7223 */ /* 0x180fe2000001080e */
[-CC-:B------:R-:W-:Y:S01]  /*54e0*/  FFMA.FTZ R34, R83, R10.reuse, -R14.reuse ;  /* 0x0000000a53227223 */ /* 0x180fe2000001080e */
[----:B------:R-:W-:Y:S01]  /*54f0*/  FADD.FTZ R46, R182, R15 ;  /* 0x0000000fb62e7221 */ /* 0x000fe20000010000 */
[-CC-:B------:R-:W-:Y:S01]  /*5500*/  FFMA.FTZ R191, R73, R10.reuse, -R14.reuse ;  /* 0x0000000a49bf7223 */ /* 0x180fe2000001080e */
[----:B------:R-:W2:Y:S01]  /*5510*/  MUFU.EX2 R179, R179 ;  /* 0x000000b300b37308 */ /* 0x000ea20000000800 */
[----:B------:R-:W-:Y:S01]  /*5520*/  FFMA.FTZ R36, R87, R10, -R14 ;  /* 0x0000000a57247223 */ /* 0x000fe2000001080e */
[----:B------:R-:W-:Y:S01]  /*5530*/  FADD.FTZ R15, R105, R46 ;  /* 0x0000002e690f7221 */ /* 0x000fe20000010000 */
[----:B------:R-:W-:-:S02]  /*5540*/  @P1 VIADD R12, R12, 0x34840 ;  /* 0x000348400c0c1836 */ /* 0x000fc40000000000 */
[-CC-:B------:R-:W-:Y:S01]  /*5550*/  FFMA.FTZ R193, R77, R10.reuse, -R14.reuse ;  /* 0x0000000a4dc17223 */ /* 0x180fe2000001080e */
[-CC-:B------:R-:W-:Y:S01]  /*5560*/  FFMA.FTZ R38, R75, R10.reuse, -R14.reuse ;  /* 0x0000000a4b267223 */ /* 0x180fe2000001080e */
[----:B------:R-:W-:Y:S01]  /*5570*/  FADD.FTZ R46, R184, R15 ;  /* 0x0000000fb82e7221 */ /* 0x000fe20000010000 */
        /* <DEDUP_REMOVED lines=8> */
[-C--:B------:R-:W-:Y:S01]  /*5600*/  FFMA.FTZ R199, R57, R10.reuse, -R14 ;  /* 0x0000000a39c77223 */ /* 0x080fe2000001080e */
[----:B------:R-:W1:Y:S01]  /*5610*/  MUFU.EX2 R181, R181 ;  /* 0x000000b500b57308 */ /* 0x000e620000000800 */
[----:B--2---:R-:W-:Y:S01]  /*5620*/  FADD.FTZ R15, R179, R48 ;  /* 0x00000030b30f7221 */ /* 0x004fe20000010000 */
[----:B------:R-:W-:Y:S01]  /*5630*/  FADD.FTZ R21, R115, R50 ;  /* 0x0000003273157221 */ /* 0x000fe20000010000 */
[-CC-:B------:R-:W-:Y:S01]  /*5640*/  FFMA.FTZ R44, R71, R10.reuse, -R14.reuse ;  /* 0x0000000a472c7223 */ /* 0x180fe2000001080e */
[-CC-:B------:R-:W-:Y:S01]  /*5650*/  FFMA.FTZ R201, R61, R10.reuse, -R14.reuse ;  /* 0x0000000a3dc97223 */ /* 0x180fe2000001080e */
[-CC-:B------:R-:W-:Y:S01]  /*5660*/  FFMA.FTZ R46, R59, R10.reuse, -R14.reuse ;  /* 0x0000000a3b2e7223 */ /* 0x180fe2000001080e */
[-CC-:B------:R-:W-:Y:S01]  /*5670*/  FFMA.FTZ R203, R49, R10.reuse, -R14.reuse ;  /* 0x0000000a31cb7223 */ /* 0x180fe2000001080e */
[-CC-:B------:R-:W-:Y:S01]  /*5680*/  FFMA.FTZ R205, R53, R10.reuse, -R14.reuse ;  /* 0x0000000a35cd7223 */ /* 0x180fe2000001080e */
[----:B------:R-:W2:Y:S01]  /*5690*/  MUFU.EX2 R26, R26 ;  /* 0x0000001a001a7308 */ /* 0x000ea20000000800 */
[----:B---3--:R-:W-:Y:S01]  /*56a0*/  FADD.FTZ R48, R24, R15 ;  /* 0x0000000f18307221 */ /* 0x008fe20000010000 */
[-CC-:B------:R-:W-:Y:S01]  /*56b0*/  FFMA.FTZ R51, R51, R10.reuse, -R14.reuse ;  /* 0x0000000a33337223 */ /* 0x180fe2000001080e */
[-CC-:B------:R-:W-:Y:S01]  /*56c0*/  FFMA.FTZ R41, R41, R10.reuse, -R14.reuse ;  /* 0x0000000a29297223 */ /* 0x180fe2000001080e */
[-CC-:B------:R-:W-:Y:S01]  /*56d0*/  FFMA.FTZ R55, R55, R10.reuse, -R14.reuse ;  /* 0x0000000a37377223 */ /* 0x180fe2000001080e */
[-CC-:B------:R-:W-:Y:S01]  /*56e0*/  FFMA.FTZ R45, R45, R10.reuse, -R14.reuse ;  /* 0x0000000a2d2d7223 */ /* 0x180fe2000001080e */
[-CC-:B------:R-:W-:Y:S01]  /*56f0*/  FFMA.FTZ R43, R43, R10.reuse, -R14.reuse ;  /* 0x0000000a2b2b7223 */ /* 0x180fe2000001080e */
[-C--:B------:R-:W-:Y:S01]  /*5700*/  FFMA.FTZ R25, R25, R10.reuse, -R14 ;  /* 0x0000000a19197223 */ /* 0x080fe2000001080e */
[----:B------:R-:W3:Y:S01]  /*5710*/  MUFU.EX2 R183, R183 ;  /* 0x000000b700b77308 */ /* 0x000ee20000000800 */
[----:B-1----:R-:W-:Y:S01]  /*5720*/  FADD.FTZ R15, R181, R48 ;  /* 0x00000030b50f7221 */ /* 0x002fe20000010000 */
[----:B------:R-:W-:Y:S01]  /*5730*/  FADD.FTZ R48, R188, R21 ;  /* 0x00000015bc307221 */ /* 0x000fe20000010000 */
[-CC-:B------:R-:W-:Y:S01]  /*5740*/  FFMA.FTZ R47, R47, R10.reuse, -R14.reuse ;  /* 0x0000000a2f2f7223 */ /* 0x180fe2000001080e */
[-CC-:B------:R-:W-:Y:S01]  /*5750*/  FFMA.FTZ R29, R29, R10.reuse, -R14.reuse ;  /* 0x0000000a1d1d7223 */ /* 0x180fe2000001080e */
[-C--:B------:R-:W-:Y:S01]  /*5760*/  FFMA.FTZ R35, R35, R10.reuse, -R14 ;  /* 0x0000000a23237223 */ /* 0x080fe2000001080e */
[----:B------:R-:W-:Y:S01]  /*5770*/  FADD.FTZ R21, R117, R48 ;  /* 0x0000003075157221 */ /* 0x000fe20000010000 */
[-CC-:B------:R-:W-:Y:S01]  /*5780*/  FFMA.FTZ R48, R63, R10.reuse, -R14.reuse ;  /* 0x0000000a3f307223 */ /* 0x180fe2000001080e */
[----:B------:R-:W1:Y:S01]  /*5790*/  MUFU.EX2 R28, R28 ;  /* 0x0000001c001c7308 */ /* 0x000e620000000800 */
[----:B--2---:R-:W-:Y:S01]  /*57a0*/  FADD.FTZ R50, R26, R15 ;  /* 0x0000000f1a327221 */ /* 0x004fe20000010000 */
[----:B------:R-:W-:Y:S01]  /*57b0*/  FADD.FTZ R52, R190, R21 ;  /* 0x00000015be347221 */ /* 0x000fe20000010000 */
[-CC-:B------:R-:W-:Y:S01]  /*57c0*/  FFMA.FTZ R145, R145, R10.reuse, -R14.reuse ;  /* 0x0000000a91917223 */ /* 0x180fe2000001080e */
[-CC-:B------:R-:W-:Y:S01]  /*57d0*/  FFMA.FTZ R135, R135, R10.reuse, -R14.reuse ;  /* 0x0000000a87877223 */ /* 0x180fe2000001080e */
[-C--:B------:R-:W-:Y:S01]  /*57e0*/  FFMA.FTZ R147, R147, R10.reuse, -R14 ;  /* 0x0000000a93937223 */ /* 0x080fe2000001080e */
[----:B------:R-:W-:Y:S01]  /*57f0*/  FADD.FTZ R21, R119, R52 ;  /* 0x0000003477157221 */ /* 0x000fe20000010000 */
[-C--:B------:R-:W-:Y:S01]  /*5800*/  FFMA.FTZ R129, R129, R10.reuse, -R14 ;  /* 0x0000000a81817223 */ /* 0x080fe2000001080e */
[----:B------:R-:W2:Y:S01]  /*5810*/  MUFU.EX2 R185, R185 ;  /* 0x000000b900b97308 */ /* 0x000ea20000000800 */
[----:B---3--:R-:W-:Y:S01]  /*5820*/  FADD.FTZ R15, R183, R50 ;  /* 0x00000032b70f7221 */ /* 0x008fe20000010000 */
[----:B------:R-:W-:Y:S01]  /*5830*/  FADD.FTZ R52, R192, R21 ;  /* 0x00000015c0347221 */ /* 0x000fe20000010000 */
[-CC-:B------:R-:W-:Y:S01]  /*5840*/  FFMA.FTZ R149, R149, R10.reuse, -R14.reuse ;  /* 0x0000000a95957223 */ /* 0x180fe2000001080e */
[----:B------:R-:W-:Y:S01]  /*5850*/  FFMA.FTZ R151, R151, R10, -R14 ;  /* 0x0000000a97977223 */ /* 0x000fe2000001080e */
[----:B------:R-:W-:-:S02]  /*5860*/  F2FP.BF16.F32.PACK_AB R177, R20, R177 ;  /* 0x000000b114b1723e */ /* 0x000fc400000010ff */
[----:B------:R-:W-:Y:S02]  /*5870*/  CS2R R86, SRZ ;  /* 0x0000000000567805 */ /* 0x000fe4000001ff00 */
[----:B------:R-:W-:Y:S01]  /*5880*/  F2FP.BF16.F32.PACK_AB R179, R24, R179 ;  /* 0x000000b318b3723e */ /* 0x000fe200000010ff */
[----:B------:R-:W3:Y:S01]  /*5890*/  MUFU.EX2 R30, R30 ;  /* 0x0000001e001e7308 */ /* 0x000ee20000000800 */
[----:B-1----:R-:W-:Y:S01]  /*58a0*/  FADD.FTZ R50, R28, R15 ;  /* 0x0000000f1c327221 */ /* 0x002fe20000010000 */
[----:B------:R-:W-:Y:S02]  /*58b0*/  F2FP.BF16.F32.PACK_AB R176, R33, R176 ;  /* 0x000000b021b0723e */ /* 0x000fe400000010ff */
[----:B------:R-:W-:Y:S02]  /*58c0*/  CS2R R84, SRZ ;  /* 0x0000000000547805 */ /* 0x000fe4000001ff00 */
[----:B------:R-:W-:Y:S02]  /*58d0*/  F2FP.BF16.F32.PACK_AB R178, R37, R178 ;  /* 0x000000b225b2723e */ /* 0x000fe400000010ff */
[----:B------:R-:W-:-:S02]  /*58e0*/  CS2R R82, SRZ ;  /* 0x0000000000527805 */ /* 0x000fc4000001ff00 */
[----:B------:R-:W-:Y:S02]  /*58f0*/  F2FP.BF16.F32.PACK_AB R181, R26, R181 ;  /* 0x000000b51ab5723e */ /* 0x000fe400000010ff */
[----:B------:R-:W-:Y:S01]  /*5900*/  CS2R R80, SRZ ;  /* 0x0000000000507805 */ /* 0x000fe2000001ff00 */
[----:B------:R-:W1:Y:S01]  /*5910*/  MUFU.EX2 R187, R187 ;  /* 0x000000bb00bb7308 */ /* 0x000e620000000800 */
[----:B--2---:R-:W-:Y:S01]  /*5920*/  FADD.FTZ R15, R185, R50 ;  /* 0x00000032b90f7221 */ /* 0x004fe20000010000 */
[----:B------:R-:W-:Y:S02]  /*5930*/  F2FP.BF16.F32.PACK_AB R183, R28, R183 ;  /* 0x000000b71cb7723e */ /* 0x000fe400000010ff */
[----:B------:R-:W-:Y:S02]  /*5940*/  CS2R R78, SRZ ;  /* 0x00000000004e7805 */ /* 0x000fe4000001ff00 */
[----:B------:R-:W-:Y:S02]  /*5950*/  F2FP.BF16.F32.PACK_AB R180, R101, R180 ;  /* 0x000000b465b4723e */ /* 0x000fe400000010ff */
[----:B------:R-:W-:-:S02]  /*5960*/  CS2R R76, SRZ ;  /* 0x00000000004c7805 */ /* 0x000fc4000001ff00 */
[----:B------:R-:W-:Y:S02]  /*5970*/  F2FP.BF16.F32.PACK_AB R182, R105, R182 ;  /* 0x000000b669b6723e */ /* 0x000fe400000010ff */
[----:B------:R-:W-:Y:S01]  /*5980*/  CS2R R74, SRZ ;  /* 0x00000000004a7805 */ /* 0x000fe2000001ff00 */
[----:B------:R-:W2:Y:S01]  /*5990*/  MUFU.EX2 R32, R32 ;  /* 0x0000002000207308 */ /* 0x000ea20000000800 */
[C---:B---3--:R-:W-:Y:S01]  /*59a0*/  FADD.FTZ R50, R30.reuse, R15 ;  /* 0x0000000f1e327221 */ /* 0x048fe20000010000 */
[----:B------:R-:W-:Y:S01]  /*59b0*/  FADD.FTZ R15, R125, R52 ;  /* 0x000000347d0f7221 */ /* 0x000fe20000010000 */
[----:B------:R-:W-:Y:S02]  /*59c0*/  F2FP.BF16.F32.PACK_AB R185, R30, R185 ;  /* 0x000000b91eb9723e */ /* 0x000fe400000010ff */
[----:B------:R-:W-:Y:S02]  /*59d0*/  CS2R R72, SRZ ;  /* 0x0000000000487805 */ /* 0x000fe4000001ff00 */
[----:B------:R-:W-:Y:S01]  /*59e0*/  F2FP.BF16.F32.PACK_AB R184, R109, R184 ;  /* 0x000000b86db8723e */ /* 0x000fe200000010ff */
[----:B------:R-:W-:Y:S01]  /*59f0*/  FADD.FTZ R52, R194, R15 ;  /* 0x0000000fc2347221 */ /* 0x000fe20000010000 */
[----:B------:R-:W-:Y:S01]  /*5a00*/  @P1 PRMT R15, R116, 0x654, R12 ;  /* 0x00000654740f1816 */ /* 0x000fe2000000000c */
[----:B------:R-:W3:Y:S01]  /*5a10*/  MUFU.EX2 R189, R189 ;  /* 0x000000bd00bd7308 */ /* 0x000ee20000000800 */
[----:B-1----:R-:W-:Y:S01]  /*5a20*/  FADD.FTZ R21, R187, R50 ;  /* 0x00000032bb157221 */ /* 0x002fe20000010000 */
[----:B------:R-:W-:Y:S01]  /*5a30*/  F2FP.BF16.F32.PACK_AB R186, R115, R186 ;  /* 0x000000ba73ba723e */ /* 0x000fe200000010ff */
[----:B------:R3:W-:Y:S01]  /*5a40*/  @P1 SYNCS.ARRIVE.TRANS64.RED.A1T0 RZ, [R15+URZ], RZ ;  /* 0x000000ff0fff19a7 */ /* 0x0007e2000810043f */
[----:B------:R-:W-:-:S02]  /*5a50*/  F2FP.BF16.F32.PACK_AB R188, R117, R188 ;  /* 0x000000bc75bc723e */ /* 0x000fc400000010ff */
[----:B------:R-:W-:Y:S02]  /*5a60*/  CS2R R70, SRZ ;  /* 0x0000000000467805 */ /* 0x000fe4000001ff00 */
[----:B------:R-:W-:Y:S02]  /*5a70*/  F2FP.BF16.F32.PACK_AB R190, R119, R190 ;  /* 0x000000be77be723e */ /* 0x000fe400000010ff */
[----:B------:R-:W-:Y:S01]  /*5a80*/  CS2R R68, SRZ ;  /* 0x0000000000447805 */ /* 0x000fe2000001ff00 */
[----:B------:R-:W1:Y:S01]  /*5a90*/  MUFU.EX2 R34, R34 ;  /* 0x0000002200227308 */ /* 0x000e620000000800 */
[C---:B--2---:R-:W-:Y:S01]  /*5aa0*/  FADD.FTZ R50, R32.reuse, R21 ;  /* 0x0000001520327221 */ /* 0x044fe20000010000 */
[----:B------:R-:W-:Y:S01]  /*5ab0*/  FADD.FTZ R21, R133, R52 ;  /* 0x0000003485157221 */ /* 0x000fe20000010000 */
[----:B------:R-:W-:Y:S02]  /*5ac0*/  F2FP.BF16.F32.PACK_AB R187, R32, R187 ;  /* 0x000000bb20bb723e */ /* 0x000fe400000010ff */
[----:B------:R-:W-:-:S02]  /*5ad0*/  CS2R R66, SRZ ;  /* 0x0000000000427805 */ /* 0x000fc4000001ff00 */
[----:B------:R-:W-:Y:S01]  /*5ae0*/  F2FP.BF16.F32.PACK_AB R192, R125, R192 ;  /* 0x000000c07dc0723e */ /* 0x000fe200000010ff */
[----:B------:R-:W-:Y:S01]  /*5af0*/  FADD.FTZ R52, R196, R21 ;  /* 0x00000015c4347221 */ /* 0x000fe20000010000 */
[----:B------:R-:W-:Y:S01]  /*5b00*/  F2FP.BF16.F32.PACK_AB R194, R133, R194 ;  /* 0x000000c285c2723e */ /* 0x000fe200000010ff */
[----:B------:R-:W2:Y:S01]  /*5b10*/  MUFU.EX2 R191, R191 ;  /* 0x000000bf00bf7308 */ /* 0x000ea20000000800 */
[----:B---3--:R-:W-:Y:S01]  /*5b20*/  FADD.FTZ R15, R189, R50 ;  /* 0x00000032bd0f7221 */ /* 0x008fe20000010000 */
[C---:B------:R-:W-:Y:S01]  /*5b30*/  FADD.FTZ R21, R139.reuse, R52 ;  /* 0x000000348b157221 */ /* 0x040fe20000010000 */
[----:B------:R-:W-:Y:S02]  /*5b40*/  F2FP.BF16.F32.PACK_AB R196, R139, R196 ;  /* 0x000000c48bc4723e */ /* 0x000fe400000010ff */
[----:B------:R-:W-:Y:S02]  /*5b50*/  CS2R R64, SRZ ;  /* 0x0000000000407805 */ /* 0x000fe4000001ff00 */
[----:B------:R-:W-:Y:S01]  /*5b60*/  CS2R R32, SRZ ;  /* 0x0000000000207805 */ /* 0x000fe2000001ff00 */
[----:B------:R-:W-:Y:S01]  /*5b70*/  FADD.FTZ R54, R198, R21 ;  /* 0x00000015c6367221 */ /* 0x000fe20000010000 */
[C---:B------:R-:W-:Y:S01]  /*5b80*/  F2FP.BF16.F32.PACK_AB R198, R141.reuse, R198 ;  /* 0x000000c68dc6723e */ /* 0x040fe200000010ff */
[----:B------:R-:W3:Y:S01]  /*5b90*/  MUFU.EX2 R36, R36 ;  /* 0x0000002400247308 */ /* 0x000ee20000000800 */
[C---:B-1----:R-:W-:Y:S01]  /*5ba0*/  FADD.FTZ R50, R34.reuse, R15 ;  /* 0x0000000f22327221 */ /* 0x042fe20000010000 */
[----:B------:R-:W-:Y:S01]  /*5bb0*/  FADD.FTZ R21, R141, R54 ;  /* 0x000000368d157221 */ /* 0x000fe20000010000 */
[----:B------:R-:W-:-:S03]  /*5bc0*/  F2FP.BF16.F32.PACK_AB R189, R34, R189 ;  /* 0x000000bd22bd723e */ /* 0x000fc600000010ff */
[----:B------:R-:W-:Y:S01]  /*5bd0*/  FADD.FTZ R54, R200, R21 ;  /* 0x00000015c8367221 */ /* 0x000fe20000010000 */
[----:B------:R-:W-:Y:S01]  /*5be0*/  F2FP.BF16.F32.PACK_AB R200, R143, R200 ;  /* 0x000000c88fc8723e */ /* 0x000fe200000010ff */
[----:B------:R-:W1:Y:S01]  /*5bf0*/  MUFU.EX2 R193, R193 ;  /* 0x000000c100c17308 */ /* 0x000e620000000800 */
[----:B--2---:R-:W-:Y:S01]  /*5c00*/  FADD.FTZ R15, R191, R50 ;  /* 0x00000032bf0f7221 */ /* 0x004fe20000010000 */
[----:B------:R-:W-:-:S06]  /*5c10*/  FADD.FTZ R21, R143, R54 ;  /* 0x000000368f157221 */ /* 0x000fcc0000010000 */
        /* <DEDUP_REMOVED lines=20> */
[----:B-1----:R-:W-:Y:S01]  /*5d60*/  FADD.FTZ R56, R202, R21 ;  /* 0x00000015ca387221 */ /* 0x002fe20000010000 */
[----:B------:R-:W-:-:S03]  /*5d70*/  F2FP.BF16.F32.PACK_AB R202, R39, R202 ;  /* 0x000000ca27ca723e */ /* 0x000fc600000010ff */
[----:B------:R-:W-:Y:S01]  /*5d80*/  FADD.FTZ R21, R39, R56 ;  /* 0x0000003827157221 */ /* 0x000fe20000010000 */
[----:B------:R-:W-:Y:S02]  /*5d90*/  CS2R R38, SRZ ;  /* 0x0000000000267805 */ /* 0x000fe4000001ff00 */
        /* <DEDUP_REMOVED lines=22> */
[----:B------:R-:W-:Y:S02]  /*5f00*/  F2FP.BF16.F32.PACK_AB R206, R31, R206 ;  /* 0x000000ce1fce723e */ /* 0x000fe400000010ff */
[----:B------:R-:W-:-:S04]  /*5f10*/  CS2R R30, SRZ ;  /* 0x00000000001e7805 */ /* 0x000fc8000001ff00 */
[----:B------:R-:W1:Y:S01]  /*5f20*/  MUFU.EX2 R205, R205 ;  /* 0x000000cd00cd7308 */ /* 0x000e620000000800 */
[C---:B--2---:R-:W-:Y:S01]  /*5f30*/  FADD.FTZ R14, R48.reuse, R15 ;  /* 0x0000000f300e7221 */ /* 0x044fe20000010000 */
[----:B------:R-:W-:Y:S02]  /*5f40*/  F2FP.BF16.F32.PACK_AB R203, R48, R203 ;  /* 0x000000cb30cb723e */ /* 0x000fe400000010ff */
[----:B------:R-:W-:-:S04]  /*5f50*/  CS2R R48, SRZ ;  /* 0x0000000000307805 */ /* 0x000fc8000001ff00 */
        /* <DEDUP_REMOVED lines=16> */
[----:B------:R-:W-:-:S06]  /*6060*/  F2FP.BF16.F32.PACK_AB R210, R123, R210 ;  /* 0x000000d27bd2723e */ /* 0x000fcc00000010ff */
[----:B------:R-:W3:Y:S01]  /*6070*/  MUFU.EX2 R45, R45 ;  /* 0x0000002d002d7308 */ /* 0x000ee20000000800 */
[C---:B-1----:R-:W-:Y:S01]  /*6080*/  FADD.FTZ R14, R50.reuse, R15 ;  /* 0x0000000f320e7221 */ /* 0x042fe20000010000 */
[----:B------:R-:W-:Y:S02]  /*6090*/  F2FP.BF16.F32.PACK_AB R207, R50, R41 ;  /* 0x0000002932cf723e */ /* 0x000fe400000010ff */
[----:B------:R-:W-:Y:S02]  /*60a0*/  CS2R R50, SRZ ;  /* 0x0000000000327805 */ /* 0x000fe4000001ff00 */
[----:B------:R-:W-:Y:S02]  /*60b0*/  CS2R R40, SRZ ;  /* 0x0000000000287805 */ /* 0x000fe4000001ff00 */
[----:B------:R-:W1:Y:S01]  /*60c0*/  MUFU.EX2 R127, R127 ;  /* 0x0000007f007f7308 */ /* 0x000e620000000800 */
[----:B--2---:R-:W-:-:S07]  /*60d0*/  FADD.FTZ R58, R212, R21 ;  /* 0x00000015d43a7221 */ /* 0x004fce0000010000 */
[----:B------:R2:W4:Y:S01]  /*60e0*/  MUFU.EX2 R52, R43 ;  /* 0x0000002b00347308 */ /* 0x0005220000000800 */
[----:B---3--:R-:W-:-:S07]  /*60f0*/  FADD.FTZ R15, R45, R14 ;  /* 0x0000000e2d0f7221 */ /* 0x008fce0000010000 */
[----:B------:R-:W3:Y:S01]  /*6100*/  MUFU.EX2 R214, R214 ;  /* 0x000000d600d67308 */ /* 0x000ee20000000800 */
[C---:B-1----:R-:W-:Y:S01]  /*6110*/  FADD.FTZ R21, R127.reuse, R58 ;  /* 0x0000003a7f157221 */ /* 0x042fe20000010000 */
[----:B------:R-:W-:Y:S02]  /*6120*/  F2FP.BF16.F32.PACK_AB R212, R127, R212 ;  /* 0x000000d47fd4723e */ /* 0x000fe400000010ff */
[----:B--2---:R-:W-:-:S04]  /*6130*/  CS2R R42, SRZ ;  /* 0x00000000002a7805 */ /* 0x004fc8000001ff00 */
[----:B------:R-:W1:Y:S01]  /*6140*/  MUFU.EX2 R25, R25 ;  /* 0x0000001900197308 */ /* 0x000e620000000800 */
[C---:B----4-:R-:W-:Y:S01]  /*6150*/  FADD.FTZ R14, R52.reuse, R15 ;  /* 0x0000000f340e7221 */ /* 0x050fe20000010000 */
[----:B------:R-:W-:Y:S02]  /*6160*/  F2FP.BF16.F32.PACK_AB R209, R52, R45 ;  /* 0x0000002d34d1723e */ /* 0x000fe400000010ff */
[----:B------:R-:W-:Y:S02]  /*6170*/  CS2R R52, SRZ ;  /* 0x0000000000347805 */ /* 0x000fe4000001ff00 */
[----:B------:R-:W-:Y:S02]  /*6180*/  CS2R R44, SRZ ;  /* 0x00000000002c7805 */ /* 0x000fe4000001ff00 */
[----:B------:R-:W2:Y:S01]  /*6190*/  MUFU.EX2 R131, R131 ;  /* 0x0000008300837308 */ /* 0x000ea20000000800 */
[----:B---3--:R-:W-:-:S07]  /*61a0*/  FADD.FTZ R60, R214, R21 ;  /* 0x00000015d63c7221 */ /* 0x008fce0000010000 */
[----:B------:R3:W4:Y:S01]  /*61b0*/  MUFU.EX2 R54, R47 ;  /* 0x0000002f00367308 */ /* 0x0007220000000800 */
[----:B-1----:R-:W-:-:S07]  /*61c0*/  FADD.FTZ R15, R25, R14 ;  /* 0x0000000e190f7221 */ /* 0x002fce0000010000 */
[----:B------:R-:W1:Y:S01]  /*61d0*/  MUFU.EX2 R216, R216 ;  /* 0x000000d800d87308 */ /* 0x000e620000000800 */
[C---:B--2---:R-:W-:Y:S01]  /*61e0*/  FADD.FTZ R21, R131.reuse, R60 ;  /* 0x0000003c83157221 */ /* 0x044fe20000010000 */
[----:B------:R-:W-:Y:S02]  /*61f0*/  F2FP.BF16.F32.PACK_AB R214, R131, R214 ;  /* 0x000000d683d6723e */ /* 0x000fe400000010ff */
[----:B---3--:R-:W-:-:S04]  /*6200*/  CS2R R46, SRZ ;  /* 0x00000000002e7805 */ /* 0x008fc8000001ff00 */
[----:B------:R-:W2:Y:S01]  /*6210*/  MUFU.EX2 R29, R29 ;  /* 0x0000001d001d7308 */ /* 0x000ea20000000800 */
[C---:B----4-:R-:W-:Y:S01]  /*6220*/  FADD.FTZ R62, R54.reuse, R15 ;  /* 0x0000000f363e7221 */ /* 0x050fe20000010000 */
[----:B------:R-:W-:Y:S02]  /*6230*/  F2FP.BF16.F32.PACK_AB R211, R54, R25 ;  /* 0x0000001936d3723e */ /* 0x000fe400000010ff */
[----:B------:R-:W-:-:S04]  /*6240*/  CS2R R54, SRZ ;  /* 0x0000000000367805 */ /* 0x000fc8000001ff00 */
[----:B------:R-:W3:Y:S01]  /*6250*/  MUFU.EX2 R137, R137 ;  /* 0x0000008900897308 */ /* 0x000ee20000000800 */
[----:B-1----:R-:W-:-:S07]  /*6260*/  FADD.FTZ R60, R216, R21 ;  /* 0x00000015d83c7221 */ /* 0x002fce0000010000 */
[----:B------:R1:W4:Y:S01]  /*6270*/  MUFU.EX2 R56, R35 ;  /* 0x0000002300387308 */ /* 0x0003220000000800 */
[----:B--2---:R-:W-:Y:S01]  /*6280*/  FADD.FTZ R15, R29, R62 ;  /* 0x0000003e1d0f7221 */ /* 0x004fe20000010000 */
[----:B------:R-:W-:-:S06]  /*6290*/  CS2R R62, SRZ ;  /* 0x00000000003e7805 */ /* 0x000fcc000001ff00 */
[----:B------:R-:W2:Y:S01]  /*62a0*/  MUFU.EX2 R145, R145 ;  /* 0x0000009100917308 */ /* 0x000ea20000000800 */
[C---:B---3--:R-:W-:Y:S01]  /*62b0*/  FADD.FTZ R21, R137.reuse, R60 ;  /* 0x0000003c89157221 */ /* 0x048fe20000010000 */
[----:B------:R-:W-:Y:S02]  /*62c0*/  F2FP.BF16.F32.PACK_AB R216, R137, R216 ;  /* 0x000000d889d8723e */ /* 0x000fe400000010ff */
[----:B-1----:R-:W-:-:S04]  /*62d0*/  CS2R R34, SRZ ;  /* 0x0000000000227805 */ /* 0x002fc8000001ff00 */
[----:B------:R-:W1:Y:S01]  /*62e0*/  MUFU.EX2 R58, R135 ;  /* 0x00000087003a7308 */ /* 0x000e620000000800 */
[C---:B----4-:R-:W-:Y:S01]  /*62f0*/  FADD.FTZ R20, R56.reuse, R15 ;  /* 0x0000000f38147221 */ /* 0x050fe20000010000 */
[----:B------:R-:W-:Y:S02]  /*6300*/  F2FP.BF16.F32.PACK_AB R213, R56, R29 ;  /* 0x0000001d38d5723e */ /* 0x000fe400000010ff */
[----:B------:R-:W-:Y:S02]  /*6310*/  CS2R R56, SRZ ;  /* 0x0000000000387805 */ /* 0x000fe4000001ff00 */
[----:B------:R-:W-:Y:S02]  /*6320*/  CS2R R28, SRZ ;  /* 0x00000000001c7805 */ /* 0x000fe4000001ff00 */
[----:B------:R-:W3:Y:S01]  /*6330*/  MUFU.EX2 R147, R147 ;  /* 0x0000009300937308 */ /* 0x000ee20000000800 */
[----:B--2---:R-:W-:-:S07]  /*6340*/  FADD.FTZ R15, R145, R20 ;  /* 0x00000014910f7221 */ /* 0x004fce0000010000 */
[----:B------:R-:W2:Y:S01]  /*6350*/  MUFU.EX2 R60, R129 ;  /* 0x00000081003c7308 */ /* 0x000ea20000000800 */
[C---:B-1----:R-:W-:Y:S01]  /*6360*/  FADD.FTZ R24, R58.reuse, R15 ;  /* 0x0000000f3a187221 */ /* 0x042fe20000010000 */
[----:B------:R-:W-:Y:S02]  /*6370*/  F2FP.BF16.F32.PACK_AB R215, R58, R145 ;  /* 0x000000913ad7723e */ /* 0x000fe400000010ff */
[----:B------:R-:W-:-:S04]  /*6380*/  CS2R R58, SRZ ;  /* 0x00000000003a7805 */ /* 0x000fc8000001ff00 */
[----:B------:R-:W1:Y:S01]  /*6390*/  MUFU.EX2 R218, R218 ;  /* 0x000000da00da7308 */ /* 0x000e620000000800 */
[----:B---3--:R-:W-:Y:S01]  /*63a0*/  FADD.FTZ R15, R147, R24 ;  /* 0x00000018930f7221 */ /* 0x008fe20000010000 */
[----:B------:R-:W-:-:S06]  /*63b0*/  CS2R R24, SRZ ;  /* 0x0000000000187805 */ /* 0x000fcc000001ff00 */
[----:B------:R-:W3:Y:S01]  /*63c0*/  MUFU.EX2 R149, R149 ;  /* 0x0000009500957308 */ /* 0x000ee20000000800 */
[C---:B--2---:R-:W-:Y:S01]  /*63d0*/  FADD.FTZ R12, R60.reuse, R15 ;  /* 0x0000000f3c0c7221 */ /* 0x044fe20000010000 */
[----:B------:R-:W-:Y:S02]  /*63e0*/  F2FP.BF16.F32.PACK_AB R217, R60, R147 ;  /* 0x000000933cd9723e */ /* 0x000fe400000010ff */
[----:B------:R-:W-:-:S04]  /*63f0*/  CS2R R60, SRZ ;  /* 0x00000000003c7805 */ /* 0x000fc8000001ff00 */
[----:B------:R-:W2:Y:S01]  /*6400*/  MUFU.EX2 R153, R153 ;  /* 0x0000009900997308 */ /* 0x000ea20000000800 */
[----:B-1----:R-:W-:-:S07]  /*6410*/  FADD.FTZ R14, R218, R21 ;  /* 0x00000015da0e7221 */ /* 0x002fce0000010000 */
[----:B------:R-:W1:Y:S01]  /*6420*/  MUFU.EX2 R20, R151 ;  /* 0x0000009700147308 */ /* 0x000e620000000800 */
[----:B---3--:R-:W-:Y:S01]  /*6430*/  FADD.FTZ R15, R149, R12 ;  /* 0x0000000c950f7221 */ /* 0x008fe20000010000 */
[C---:B--2---:R-:W-:Y:S01]  /*6440*/  FADD.FTZ R14, R153.reuse, R14 ;  /* 0x0000000e990e7221 */ /* 0x044fe20000010000 */
[----:B------:R-:W-:Y:S02]  /*6450*/  F2FP.BF16.F32.PACK_AB R218, R153, R218 ;  /* 0x000000da99da723e */ /* 0x000fe400000010ff */
[C---:B-1----:R-:W-:Y:S01]  /*6460*/  FADD.FTZ R12, R20.reuse, R15 ;  /* 0x0000000f140c7221 */ /* 0x042fe20000010000 */
[----:B------:R-:W-:Y:S01]  /*6470*/  F2FP.BF16.F32.PACK_AB R219, R20, R149 ;  /* 0x0000009514db723e */ /* 0x000fe200000010ff */
[----:B------:R-:W-:Y:S06]  /*6480*/  @!P2 BRA `(.L_x_5651) ;  /* 0x0000004c0018a947 */ /* 0x000fec0003800000 */
[----:B------:R-:W-:Y:S01]  /*6490*/  VIADD R20, R112, 0xfffffffe ;  /* 0xfffffffe70147836 */ /* 0x000fe20000000000 */
[----:B------:R-:W-:Y:S01]  /*64a0*/  UMOV UR37, UR60 ;  /* 0x0000003c00257c82 */ /* 0x000fe20008000000 */
[----:B------:R-:W-:Y:S01]  /*64b0*/  IMAD.MOV.U32 R21, RZ, RZ, R13 ;  /* 0x000000ffff157224 */ /* 0x000fe200078e000d */
[----:B------:R-:W-:Y:S01]  /*64c0*/  UMOV UR7, UR38 ;  /* 0x0000002600077c82 */ /* 0x000fe20008000000 */
[----:B------:R-:W-:Y:S02]  /*64d0*/  IMAD.MOV.U32 R15, RZ, RZ, R11 ;  /* 0x000000ffff0f7224 */ /* 0x000fe400078e000b */
[----:B------:R-:W-:-:S07]  /*64e0*/  IMAD.MOV.U32 R87, RZ, RZ, RZ ;  /* 0x000000ffff577224 */ /* 0x000fce00078e00ff */
.L_x_5662:
[----:B------:R-:W-:Y:S01]  /*64f0*/  UIADD3 UR38, UR7, 0x1, URZ ;  /* 0x0000000107267890 */ /* 0x000fe2000fffe03f */
[----:B------:R-:W-:-:S03]  /*6500*/  ISETP.NE.AND P2, PT, RZ, UR61, PT ;  /* 0x0000003dff007c0c */ /* 0x000fc6000bf45270 */
[----:B------:R-:W-:-:S04]  /*6510*/  UISETP.NE.AND UP0, UPT, UR38, 0x2, UPT ;  /* 0x000000022600788c */ /* 0x000fc8000bf05270 */
[----:B------:R-:W-:Y:S02]  /*6520*/  USEL UR60, URZ, 0x1, UP0 ;  /* 0x000000013f3c7887 */ /* 0x000fe40008000000 */
[----:B------:R-:W-:Y:S02]  /*6530*/  USEL UR38, UR38, URZ, UP0 ;  /* 0x0000003f26267287 */ /* 0x000fe40008000000 */
[----:B------:R-:W-:Y:S02]  /*6540*/  ULOP3.LUT UR60, UR37, UR60, URZ, 0x3c, !UPT ;  /* 0x0000003c253c7292 */ /* 0x000fe4000f8e3c3f */
[----:B------:R-:W-:Y:S10]  /*6550*/  @P2 BRA `(.L_x_5652) ;  /* 0x00000000002c2947 */ /* 0x000ff40003800000 */
[----:B------:R-:W-:Y:S05]  /*6560*/  @!P0 BRA `(.L_x_5653) ;  /* 0x0000000000048947 */ /* 0x000fea0003800000 */
[----:B------:R-:W-:Y:S01]  /*6570*/  BPT.TRAP 0x1 ;  /* 0x000000040000795c */ /* 0x000fe20000300000 */
.L_x_5653:
[----:B------:R-:W-:Y:S01]  /*6580*/  ULEA UR6, UR38, UR39, 0x3 ;  /* 0x0000002726067291 */ /* 0x000fe2000f8e183f */
[----:B------:R-:W-:-:S05]  /*6590*/  IMAD.U32 R10, RZ, RZ, UR60 ;  /* 0x0000003cff0a7e24 */ /* 0x000fca000f8e00ff */
[----:B------:R-:W-:-:S04]  /*65a0*/  SHF.L.U32 R10, R10, 0x1f, RZ ;  /* 0x0000001f0a0a7819 */ /* 0x000fc800000006ff */
[----:B------:R1:W2:Y:S01]  /*65b0*/  SYNCS.PHASECHK.TRANS64.TRYWAIT P1, [UR6+0x34830], R10 ;  /* 0x0348300aff0075a7 */ /* 0x0002a20008020146 */
[----:B------:R-:W-:Y:S05]  /*65c0*/  @!P0 BRA `(.L_x_5654) ;  /* 0x0000000000048947 */ /* 0x000fea0003800000 */
[----:B------:R-:W-:Y:S01]  /*65d0*/  BPT.TRAP 0x1 ;  /* 0x000000040000795c */ /* 0x000fe20000300000 */
.L_x_5654:
[----:B--2---:R-:W-:Y:S05]  /*65e0*/  @P1 BRA `(.L_x_5652) ;  /* 0x0000000000081947 */ /* 0x004fea0003800000 */
[----:B------:R-:W2:Y:S02]  /*65f0*/  SYNCS.PHASECHK.TRANS64.TRYWAIT P1, [UR6+0x34830], R10 ;  /* 0x0348300aff0075a7 */ /* 0x000ea40008020146 */
[----:B--2---:R-:W-:Y:S05]  /*6600*/  @!P1 BRA `(.L_x_5655) ;  /* 0x0000009000b89947 */ /* 0x004fea0003800000 */
.L_x_5652:
        /* <DEDUP_REMOVED lines=623> */
.L_x_5657:
[----:B------:R-:W-:Y:S01]  /*8d00*/  ULEA UR6, UR7, UR39, 0x3 ;  /* 0x0000002707067291 */ /* 0x000fe2000f8e183f */
[----:B------:R-:W-:-:S05]  /*8d10*/  IMAD.U32 R10, RZ, RZ, UR37 ;  /* 0x00000025ff0a7e24 */ /* 0x000fca000f8e00ff */
[----:B------:R-:W-:-:S04]  /*8d20*/  SHF.L.U32 R10, R10, 0x1f, RZ ;  /* 0x0000001f0a0a7819 */ /* 0x000fc800000006ff */
[----:B------:R1:W2:Y:S01]  /*8d30*/  SYNCS.PHASECHK.TRANS64.TRYWAIT P1, [UR6+0x34850], R10 ;  /* 0x0348500aff0075a7 */ /* 0x0002a20008020146 */
[----:B------:R-:W-:Y:S05]  /*8d40*/  @!P0 BRA `(.L_x_5658) ;  /* 0x0000000000048947 */ /* 0x000fea0003800000 */
[----:B------:R-:W-:Y:S01]  /*8d50*/  BPT.TRAP 0x1 ;  /* 0x000000040000795c */ /* 0x000fe20000300000 */
.L_x_5658:
[----:B--2---:R-:W-:Y:S05]  /*8d60*/  @P1 BRA `(.L_x_5656) ;  /* 0x0000000000081947 */ /* 0x004fea0003800000 */
[----:B------:R-:W2:Y:S02]  /*8d70*/  SYNCS.PHASECHK.TRANS64.TRYWAIT P1, [UR6+0x34850], R10 ;  /* 0x0348500aff0075a7 */ /* 0x000ea40008020146 */
[----:B--2---:R-:W-:Y:S05]  /*8d80*/  @!P1 BRA `(.L_x_5659) ;  /* 0x0000006800f09947 */ /* 0x004fea0003800000 */
.L_x_5656:
[----:B------:R-:W-:Y:S01]  /*8d90*/  UIADD3 UR6, UR39, 0x400, URZ ;  /* 0x0000040027067890 */ /* 0x000fe2000fffe03f */
[----:B------:R-:W-:Y:S01]  /*8da0*/  WARPGROUP.ARRIVE ;  /* 0x00000000000079c5 */ /* 0x000fe20000000000 */
[----:B------:R-:W-:-:S05]  /*8db0*/  UMOV UR11, 0x40000040 ;  /* 0x40000040000b7882 */ /* 0x000fca0000000000 */
[----:B--2---:R-:W2:Y:S01]  /*8dc0*/  S2R R11, SR_TID.X ;  /* 0x00000000000b7919 */ /* 0x004ea20000002100 */
[----:B------:R-:W-:-:S04]  /*8dd0*/  USHF.R.U32.HI UR6, URZ, 0x4, UR6 ;  /* 0x000000043f067899 */ /* 0x000fc80008011606 */
[----:B------:R-:W-:-:S04]  /*8de0*/  ULOP3.LUT UR6, UR6, 0x3fff, URZ, 0xc0, !UPT ;  /* 0x00003fff06067892 */ /* 0x000fc8000f8ec03f */
[----:B------:R-:W-:-:S04]  /*8df0*/  ULOP3.LUT UR6, UR6, 0x5800000, URZ, 0xfc, !UPT ;  /* 0x0580000006067892 */ /* 0x000fc8000f8efc3f */
[----:B------:R-:W-:-:S07]  /*8e00*/  UIMAD UR6, UR7, 0xb00, UR6 ;  /* 0x00000b00070678a4 */ /* 0x000fce000f8e0206 */
[----:B------:R-:W-:Y:S02]  /*8e10*/  UMOV UR10, UR6 ;  /* 0x00000006000a7c82 */ /* 0x000fe40008000000 */
[----:B------:R-:W-:Y:S01]  /*8e20*/  HGMMA.64x128x16.F32.BF16 R24, R176, gdesc[UR8].tnspB, R24, gsb0 ;  /* 0x41e00008b0187df0 */ /* 0x000fe20008001818 */
[----:B------:R-:W-:Y:S01]  /*8e30*/  UIADD3 UR10, UR6, 0x80, URZ ;  /* 0x00000080060a7890 */ /* 0x000fe2000fffe03f */
[----:B------:R-:W-:Y:S01]  /*8e40*/  UMOV UR11, 0x40000040 ;  /* 0x40000040000b7882 */ /* 0x000fe20000000000 */
[----:B--2---:R-:W-:-:S04]  /*8e50*/  SHF.R.U32.HI R11, RZ, 0x7, R11 ;  /* 0x00000007ff0b7819 */ /* 0x004fc8000001160b */
[----:B-1----:R-:W-:Y:S01]  /*8e60*/  IADD3 R10, -R11, 0xb, RZ ;  /* 0x0000000b0b0a7810 */ /* 0x002fe20007ffe1ff */
[----:B------:R-:W-:Y:S02]  /*8e70*/  WARPGROUP.DEPBAR.LE gsb0, 0x0 ;  /* 0x00008000000079c5 */ /* 0x000fe40000010000 */
[----:B------:R-:W-:-:S06]  /*8e80*/  WARPGROUP.ARRIVE ;  /* 0x00000000000079c5 */ /* 0x000fcc0000000000 */
[----:B------:R-:W-:Y:S01]  /*8e90*/  HGMMA.64x128x16.F32.BF16 R24, R180, gdesc[UR8].tnspB, R24, gsb0 ;  /* 0x41e00008b4187df0 */ /* 0x000fe20008001818 */
[----:B------:R-:W-:Y:S01]  /*8ea0*/  UIADD3 UR10, UR6, 0x100, URZ ;  /* 0x00000100060a7890 */ /* 0x000fe2000fffe03f */
[----:B------:R-:W-:Y:S01]  /*8eb0*/  UMOV UR11, 0x40000040 ;  /* 0x40000040000b7882 */ /* 0x000fe20000000000 */
[----:B------:R-:W-:Y:S02]  /*8ec0*/  WARPGROUP.DEPBAR.LE gsb0, 0x0 ;  /* 0x00008000000079c5 */ /* 0x000fe40000010000 */
[----:B------:R-:W-:-:S07]  /*8ed0*/  WARPGROUP.ARRIVE ;  /* 0x00000000000079c5 */ /* 0x000fce0000000000 */
        /* <DEDUP_REMOVED lines=41> */
[----:B------:R-:W-:Y:S03]  /*9170*/  HGMMA.64x128x16.F32.BF16 R24, R216, gdesc[UR8].tnspB, R24, gsb0 ;  /* 0x41e00008d8187df0 */ /* 0x000fe60008001818 */
[----:B------:R-:W-:Y:S02]  /*9180*/  WARPGROUP.DEPBAR.LE gsb0, 0x0 ;  /* 0x00008000000079c5 */ /* 0x000fe40000010000 */
[----:B------:R1:W-:Y:S06]  /*9190*/  BAR.ARV R10, 0x100 ;  /* 0x0004000a0000751d */ /* 0x0003ec0000002000 */
[----:B------:R-:W-:Y:S05]  /*91a0*/  @!P0 BRA `(.L_x_5660) ;  /* 0x0000000000048947 */ /* 0x000fea0003800000 */
[----:B------:R-:W-:Y:S01]  /*91b0*/  BPT.TRAP 0x1 ;  /* 0x000000040000795c */ /* 0x000fe20000300000 */
.L_x_5660:
[----:B-1----:R-:W-:Y:S01]  /*91c0*/  FMNMX.FTZ R10, R168, R15, !PT ;  /* 0x0000000fa80a7209 */ /* 0x002fe20007810000 */
[----:B------:R-:W2:Y:S01]  /*91d0*/  LDL R229, [R1] ;  /* 0x0000000001e57983 */ /* 0x000ea20000100800 */
        /* <DEDUP_REMOVED lines=89> */
[----:B------:R-:W3:Y:S01]  /*9770*/  SHFL.BFLY PT, R11, R176, 0x2, 0x1f ;  /* 0x0c401f00b00b7f89 */ /* 0x000ee200000e0000 */
[----:B-1----:R-:W-:-:S02]  /*9780*/  FMNMX.FTZ R178, R177, R10, !PT ;  /* 0x0000000ab1b27209 */ /* 0x002fc40007810000 */
[----:B------:R-:W1:Y:S01]  /*9790*/  LDC R10, c[0x0][0x988] ;  /* 0x00026200ff0a7b82 */ /* 0x000e620000000800 */
[----:B---3--:R-:W-:Y:S02]  /*97a0*/  FMNMX.FTZ R180, R176, R11, !PT ;  /* 0x0000000bb0b47209 */ /* 0x008fe40007810000 */
[----:B------:R-:W3:Y:S04]  /*97b0*/  SHFL.BFLY PT, R11, R178, 0x1, 0x1f ;  /* 0x0c201f00b20b7f89 */ /* 0x000ee800000e0000 */
[----:B------:R-:W4:Y:S01]  /*97c0*/  SHFL.BFLY PT, R13, R180, 0x1, 0x1f ;  /* 0x0c201f00b40d7f89 */ /* 0x000f2200000e0000 */
[----:B---3--:R-:W-:Y:S02]  /*97d0*/  FMNMX.FTZ R11, R178, R11, !PT ;  /* 0x0000000bb20b7209 */ /* 0x008fe40007810000 */
[----:B----4-:R-:W-:-:S03]  /*97e0*/  FMNMX.FTZ R13, R180, R13, !PT ;  /* 0x0000000db40d7209 */ /* 0x010fc60007810000 */
        /* <DEDUP_REMOVED lines=12> */
[-C--:B------:R-:W-:Y:S01]  /*98b0*/  FMUL.FTZ R181, R15, R10.reuse ;  /* 0x0000000a0fb57220 */ /* 0x080fe20000410000 */
[-C--:B------:R-:W-:Y:S01]  /*98c0*/  FFMA.FTZ R97, R101, R10.reuse, -R179 ;  /* 0x0000000a65617223 */ /* 0x080fe200000108b3 */
[C---:B------:R-:W-:Y:S01]  /*98d0*/  FADD.FTZ R15, -R13.reuse, R21 ;  /* 0x000000150d0f7221 */ /* 0x040fe20000010100 */
[-C--:B------:R-:W-:Y:S01]  /*98e0*/  FMUL.FTZ R101, R13, R10.reuse ;  /* 0x0000000a0d657220 */ /* 0x080fe20000410000 */
[-CC-:B------:R-:W-:Y:S01]  /*98f0*/  FFMA.FTZ R176, R168, R10.reuse, -R179.reuse ;  /* 0x0000000aa8b07223 */ /* 0x180fe200000108b3 */
[-C--:B------:R-:W-:Y:S01]  /*9900*/  FFMA.FTZ R216, R88, R10.reuse, -R179 ;  /* 0x0000000a58d87223 */ /* 0x080fe200000108b3 */
[-C--:B------:R-:W-:Y:S01]  /*9910*/  FMUL.FTZ R15, R15, R10.reuse ;  /* 0x0000000a0f0f7220 */ /* 0x080fe20000410000 */
[-CC-:B------:R-:W-:Y:S01]  /*9920*/  FFMA.FTZ R88, R170, R10.reuse, -R101.reuse ;  /* 0x0000000aaa587223 */ /* 0x180fe20000010865 */
[-C--:B------:R-:W-:Y:S01]  /*9930*/  FFMA.FTZ R171, R171, R10.reuse, -R101 ;  /* 0x0000000aabab7223 */ /* 0x080fe20000010865 */
        /* <DEDUP_REMOVED lines=35> */
[-CC-:B------:R-:W-:Y:S01]  /*9b70*/  FFMA.FTZ R179, R174, R10.reuse, -R101.reuse ;  /* 0x0000000aaeb37223 */ /* 0x180fe20000010865 */
[----:B------:R-:W5:Y:S01]  /*9b80*/  MUFU.EX2 R177, R177 ;  /* 0x000000b100b17308 */ /* 0x000f620000000800 */
[-CC-:B------:R-:W-:Y:S01]  /*9b90*/  FFMA.FTZ R92, R175, R10.reuse, -R101.reuse ;  /* 0x0000000aaf5c7223 */ /* 0x180fe20000010865 */
[-CC-:B-1----:R-:W-:Y:S01]  /*9ba0*/  FFMA.FTZ R181, R162, R10.reuse, -R101.reuse ;  /* 0x0000000aa2b57223 */ /* 0x182fe20000010865 */
[--C-:B------:R-:W-:Y:S01]  /*9bb0*/  FFMA.FTZ R96, R163, R10, -R101.reuse ;  /* 0x0000000aa3607223 */ /* 0x100fe20000010865 */
[----:B---3--:R-:W-:Y:S01]  /*9bc0*/  FFMA.FTZ R14, R21, R14, R176 ;  /* 0x0000000e150e7223 */ /* 0x008fe200000100b0 */
[----:B----4-:R-:W-:Y:S01]  /*9bd0*/  FFMA.FTZ R12, R15, R12, R88 ;  /* 0x0000000c0f0c7223 */ /* 0x010fe20000010058 */
        /* <DEDUP_REMOVED lines=11> */
[----:B-----5:R-:W-:Y:S01]  /*9c90*/  FADD.FTZ R131, R177, R14 ;  /* 0x0000000eb1837221 */ /* 0x020fe20000010000 */
[-CC-:B------:R-:W-:Y:S01]  /*9ca0*/  FFMA.FTZ R189, R146, R10.reuse, -R101.reuse ;  /* 0x0000000a92bd7223 */ /* 0x180fe20000010865 */
[-CC-:B------:R-:W-:Y:S01]  /*9cb0*/  FFMA.FTZ R203, R126, R10.reuse, -R101.reuse ;  /* 0x0000000a7ecb7223 */ /* 0x180fe20000010865 */
[-CC-:B------:R-:W-:Y:S01]  /*9cc0*/  FFMA.FTZ R126, R127, R10.reuse, -R101.reuse ;  /* 0x0000000a7f7e7223 */ /* 0x180fe20000010865 */
[-CC-:B------:R-:W-:Y:S01]  /*9cd0*/  FFMA.FTZ R112, R147, R10.reuse, -R101.reuse ;  /* 0x0000000a93707223 */ /* 0x180fe20000010865 */
[-CC-:B------:R-:W-:Y:S01]  /*9ce0*/  FFMA.FTZ R191, R150, R10.reuse, -R101.reuse ;  /* 0x0000000a96bf7223 */ /* 0x180fe20000010865 */
[-CC-:B------:R-:W-:Y:S01]  /*9cf0*/  FFMA.FTZ R116, R151, R10.reuse, -R101.reuse ;  /* 0x0000000a97747223 */ /* 0x180fe20000010865 */
[----:B------:R-:W4:Y:S01]  /*9d00*/  MUFU.EX2 R179, R179 ;  /* 0x000000b300b37308 */ /* 0x000f220000000800 */
[----:B-1----:R-:W-:Y:S01]  /*9d10*/  FADD.FTZ R12, R171, R12 ;  /* 0x0000000cab0c7221 */ /* 0x002fe20000010000 */
[-CC-:B------:R-:W-:Y:S01]  /*9d20*/  FFMA.FTZ R205, R114, R10.reuse, -R101.reuse ;  /* 0x0000000a72cd7223 */ /* 0x180fe20000010865 */
[-CC-:B------:R-:W-:Y:S01]  /*9d30*/  FFMA.FTZ R114, R115, R10.reuse, -R101.reuse ;  /* 0x0000000a73727223 */ /* 0x180fe20000010865 */
[-CC-:B------:R-:W-:Y:S01]  /*9d40*/  FFMA.FTZ R193, R138, R10.reuse, -R101.reuse ;  /* 0x0000000a8ac17223 */ /* 0x180fe20000010865 */
[-CC-:B------:R-:W-:Y:S01]  /*9d50*/  FFMA.FTZ R120, R139, R10.reuse, -R101.reuse ;  /* 0x0000000a8b787223 */ /* 0x180fe20000010865 */
[-CC-:B------:R-:W-:Y:S01]  /*9d60*/  FFMA.FTZ R195, R142, R10.reuse, -R101.reuse ;  /* 0x0000000a8ec37223 */ /* 0x180fe20000010865 */
[-C--:B------:R-:W-:Y:S01]  /*9d70*/  FFMA.FTZ R124, R143, R10.reuse, -R101 ;  /* 0x0000000a8f7c7223 */ /* 0x080fe20000010865 */
[----:B------:R-:W1:Y:S01]  /*9d80*/  MUFU.EX2 R173, R173 ;  /* 0x000000ad00ad7308 */ /* 0x000e620000000800 */
[----:B---3--:R-:W-:Y:S01]  /*9d90*/  FADD.FTZ R14, R178, R131 ;  /* 0x00000083b20e7221 */ /* 0x008fe20000010000 */
[-CC-:B------:R-:W-:Y:S01]  /*9da0*/  FFMA.FTZ R197, R130, R10.reuse, -R101.reuse ;  /* 0x0000000a82c57223 */ /* 0x180fe20000010865 */
[-CC-:B------:R-:W-:Y:S01]  /*9db0*/  FFMA.FTZ R207, R118, R10.reuse, -R101.reuse ;  /* 0x0000000a76cf7223 */ /* 0x180fe20000010865 */
[-CC-:B------:R-:W-:Y:S01]  /*9dc0*/  FFMA.FTZ R118, R119, R10.reuse, -R101.reuse ;  /* 0x0000000a77767223 */ /* 0x180fe20000010865 */
[-CC-:B------:R-:W-:Y:S01]  /*9dd0*/  FFMA.FTZ R199, R134, R10.reuse, -R101.reuse ;  /* 0x0000000a86c77223 */ /* 0x180fe20000010865 */
[-CC-:B------:R-:W-:Y:S01]  /*9de0*/  FFMA.FTZ R130, R135, R10.reuse, -R101.reuse ;  /* 0x0000000a87827223 */ /* 0x180fe20000010865 */
[-CC-:B------:R-:W-:Y:S01]  /*9df0*/  FFMA.FTZ R209, R106, R10.reuse, -R101.reuse ;  /* 0x0000000a6ad17223 */ /* 0x180fe20000010865 */
[----:B------:R-:W3:Y:S01]  /*9e00*/  MUFU.EX2 R92, R92 ;  /* 0x0000005c005c7308 */ /* 0x000ee20000000800 */
[----:B----4-:R-:W-:Y:S01]  /*9e10*/  FADD.FTZ R123, R179, R12 ;  /* 0x0000000cb37b7221 */ /* 0x010fe20000010000 */
        /* <DEDUP_REMOVED lines=12> */
[----:B------:R-:W-:-:S02]  /*9ee0*/  FFMA.FTZ R94, R95, R10, -R101 ;  /* 0x0000000a5f5e7223 */ /* 0x000fc40000010865 */
[----:B------:R-:W1:Y:S01]  /*9ef0*/  MUFU.EX2 R181, R181 ;  /* 0x000000b500b57308 */ /* 0x000e620000000800 */
[----:B---3--:R-:W-:-:S07]  /*9f00*/  FADD.FTZ R12, R92, R123 ;  /* 0x0000007b5c0c7221 */ /* 0x008fce0000010000 */
[----:B------:R-:W3:Y:S01]  /*9f10*/  MUFU.EX2 R169, R169 ;  /* 0x000000a900a97308 */ /* 0x000ee20000000800 */
[----:B----4-:R-:W-:-:S07]  /*9f20*/  FADD.FTZ R14, R180, R131 ;  /* 0x00000083b40e7221 */ /* 0x010fce0000010000 */
[----:B------:R-:W4:Y:S01]  /*9f30*/  MUFU.EX2 R96, R96 ;  /* 0x0000006000607308 */ /* 0x000f220000000800 */
[----:B-1----:R-:W-:-:S07]  /*9f40*/  FADD.FTZ R123, R181, R12 ;  /* 0x0000000cb57b7221 */ /* 0x002fce0000010000 */
        /* <DEDUP_REMOVED lines=117> */
[----:B----4-:R-:W-:Y:S01]  /*a6a0*/  FADD.FTZ R14, R210, R103 ;  /* 0x00000067d20e7221 */ /* 0x010fe20000010000 */
[----:B------:R-:W-:-:S05]  /*a6b0*/  IMAD.U32 R103, RZ, RZ, UR38 ;  /* 0x00000026ff677e24 */ /* 0x000fca000f8e00ff */
[----:B------:R-:W-:Y:S01]  /*a6c0*/  @P1 LEA R103, R103, UR39, 0x3 ;  /* 0x0000002767671c11 */ /* 0x000fe2000f8e18ff */
        /* <DEDUP_REMOVED lines=9> */
[----:B---3--:R-:W-:Y:S01]  /*a760*/  FADD.FTZ R91, R213, R12 ;  /* 0x0000000cd55b7221 */ /* 0x008fe20000010000 */
[----:B------:R-:W-:-:S05]  /*a770*/  @P1 VIADD R12, R103, 0x34840 ;  /* 0x00034840670c1836 */ /* 0x000fca0000000000 */
[----:B--2---:R-:W-:Y:S01]  /*a780*/  @P1 PRMT R12, R229, 0x654, R12 ;  /* 0x00000654e50c1816 */ /* 0x004fe2000000000c */
[----:B------:R-:W2:Y:S01]  /*a790*/  MUFU.EX2 R214, R214 ;  /* 0x000000d600d67308 */ /* 0x000ea20000000800 */
[----:B----4-:R-:W-:Y:S02]  /*a7a0*/  FADD.FTZ R99, R105, R14 ;  /* 0x0000000e69637221 */ /* 0x010fe40000010000 */
[----:B------:R3:W-:Y:S05]  /*a7b0*/  @P1 SYNCS.ARRIVE.TRANS64.RED.A1T0 RZ, [R12+URZ], RZ ;  /* 0x000000ff0cff19a7 */ /* 0x0007ea000810043f */
[----:B------:R-:W4:Y:S01]  /*a7c0*/  MUFU.EX2 R215, R215 ;  /* 0x000000d700d77308 */ /* 0x000f220000000800 */
[----:B-1----:R-:W-:-:S07]  /*a7d0*/  FADD.FTZ R14, R98, R91 ;  /* 0x0000005b620e7221 */ /* 0x002fce0000010000 */
[----:B------:R-:W1:Y:S01]  /*a7e0*/  MUFU.EX2 R97, R97 ;  /* 0x0000006100617308 */ /* 0x000e620000000800 */
[----:B--2---:R-:W-:-:S07]  /*a7f0*/  FADD.FTZ R132, R214, R99 ;  /* 0x00000063d6847221 */ /* 0x004fce0000010000 */
[----:B------:R-:W3:Y:S01]  /*a800*/  MUFU.EX2 R102, R102 ;  /* 0x0000006600667308 */ /* 0x000ee20000000800 */
[----:B----4-:R-:W-:-:S07]  /*a810*/  FADD.FTZ R91, R215, R14 ;  /* 0x0000000ed75b7221 */ /* 0x010fce0000010000 */
[----:B------:R-:W2:Y:S01]  /*a820*/  MUFU.EX2 R216, R216 ;  /* 0x000000d800d87308 */ /* 0x000ea20000000800 */
[----:B-1----:R-:W-:-:S07]  /*a830*/  FADD.FTZ R95, R97, R132 ;  /* 0x00000084615f7221 */ /* 0x002fce0000010000 */
[----:B------:R-:W1:Y:S01]  /*a840*/  MUFU.EX2 R217, R217 ;  /* 0x000000d900d97308 */ /* 0x000e620000000800 */
[----:B---3--:R-:W-:-:S07]  /*a850*/  FADD.FTZ R12, R102, R91 ;  /* 0x0000005b660c7221 */ /* 0x008fce0000010000 */
[----:B------:R-:W3:Y:S01]  /*a860*/  MUFU.EX2 R89, R89 ;  /* 0x0000005900597308 */ /* 0x000ee20000000800 */
[----:B--2---:R-:W-:-:S07]  /*a870*/  FADD.FTZ R14, R216, R95 ;  /* 0x0000005fd80e7221 */ /* 0x004fce0000010000 */
        /* <DEDUP_REMOVED lines=9> */
[----:B---3--:R-:W-:Y:S01]  /*a910*/  FADD.FTZ R91, R219, R12 ;  /* 0x0000000cdb5b7221 */ /* 0x008fe20000010000 */
[----:B--2---:R-:W-:-:S03]  /*a920*/  FADD.FTZ R14, R93, R14 ;  /* 0x0000000e5d0e7221 */ /* 0x004fc60000010000 */
[----:B-1----:R-:W-:Y:S01]  /*a930*/  FADD.FTZ R12, R94, R91 ;  /* 0x0000005b5e0c7221 */ /* 0x002fe20000010000 */
[----:B------:R-:W-:Y:S06]  /*a940*/  @!P0 BRA `(.L_x_5661) ;  /* 0x0000000000048947 */ /* 0x000fec0003800000 */
[----:B------:R-:W-:Y:S01]  /*a950*/  BPT.TRAP 0x1 ;  /* 0x000000040000795c */ /* 0x000fe20000300000 */
.L_x_5661:
[----:B------:R-:W-:Y:S01]  /*a960*/  ISETP.NE.AND P1, PT, R19, RZ, PT ;  /* 0x000000ff1300720c */ /* 0x000fe20003f25270 */
[----:B------:R-:W-:Y:S01]  /*a970*/  IMAD.U32 R132, RZ, RZ, UR7 ;  /* 0x00000007ff847e24 */ /* 0x000fe2000f8e00ff */
[----:B------:R-:W-:Y:S01]  /*a980*/  UMOV UR37, UR60 ;  /* 0x0000003c00257c82 */ /* 0x000fe20008000000 */
[----:B------:R-:W-:Y:S01]  /*a990*/  UMOV UR7, UR38 ;  /* 0x0000002600077c82 */ /* 0x000fe20008000000 */
        /* <DEDUP_REMOVED lines=9> */
[----:B------:R-:W-:Y:S01]  /*aa30*/  @P1 LEA R132, R132, UR39, 0x3 ;  /* 0x0000002784841c11 */ /* 0x000fe2000f8e18ff */
        /* <DEDUP_REMOVED lines=9> */
[----:B------:R-:W-:Y:S01]  /*aad0*/  @P1 PRMT R132, R23, 0x654, R132 ;  /* 0x0000065417841816 */ /* 0x000fe20000000084 */
[-C--:B------:R-:W-:Y:S01]  /*aae0*/  FMUL.FTZ R56, R56, R21.reuse ;  /* 0x0000001538387220 */ /* 0x080fe20000410000 */
[-C--:B------:R-:W-:Y:S01]  /*aaf0*/  FMUL.FTZ R57, R57, R21.reuse ;  /* 0x0000001539397220 */ /* 0x080fe20000410000 */
[-C--:B------:R-:W-:Y:S01]  /*ab00*/  FMUL.FTZ R60, R60, R21.reuse ;  /* 0x000000153c3c7220 */ /* 0x080fe20000410000 */
[----:B------:R1:W-:Y:S01]  /*ab10*/  @P1 SYNCS.ARRIVE.TRANS64.RED.A1T0 RZ, [R132+URZ], RZ ;  /* 0x000000ff84ff19a7 */ /* 0x0003e2000810043f */
[----:B------:R-:W-:Y:S01]  /*ab20*/  ISETP.GT.AND P1, PT, R20, RZ, PT ;  /* 0x000000ff1400720c */ /* 0x000fe20003f24270 */
        /* <DEDUP_REMOVED lines=46> */
[----:B------:R-:W-:Y:S01]  /*ae10*/  VIADD R20, R20, 0xffffffff ;  /* 0xffffffff14147836 */ /* 0x000fe20000000000 */
[----:B------:R-:W-:Y:S01]  /*ae20*/  F2FP.BF16.F32.PACK_AB R178, R173, R178 ;  /* 0x000000b2adb2723e */ /* 0x000fe200000010ff */
[----:B------:R-:W-:Y:S01]  /*ae30*/  IMAD.MOV.U32 R21, RZ, RZ, R13 ;  /* 0x000000ffff157224 */ /* 0x000fe200078e000d */
[----:B------:R-:W-:Y:S01]  /*ae40*/  F2FP.BF16.F32.PACK_AB R179, R92, R179 ;  /* 0x000000b35cb3723e */ /* 0x000fe200000010ff */
[----:B------:R-:W-:Y:S01]  /*ae50*/  IMAD.MOV.U32 R15, RZ, RZ, R11 ;  /* 0x000000ffff0f7224 */ /* 0x000fe200078e000b */
        /* <DEDUP_REMOVED lines=39> */
[----:B------:R-:W-:Y:S01]  /*b0d0*/  F2FP.BF16.F32.PACK_AB R219, R94, R219 ;  /* 0x000000db5edb723e */ /* 0x000fe200000010ff */
[----:B-1----:R-:W-:Y:S06]  /*b0e0*/  @P1 BRA `(.L_x_5662) ;  /* 0xffffffb400001947 */ /* 0x002fec000383ffff */
.L_x_5651:
[----:B------:R-:W-:Y:S06]  /*b0f0*/  BAR.ARV 0x8, 0x120 ;  /* 0x0204800000007b1d */ /* 0x000fec0000002000 */
[----:B------:R-:W-:Y:S05]  /*b100*/  @!P0 BRA `(.L_x_5663) ;  /* 0x0000000000048947 */ /* 0x000fea0003800000 */
[----:B------:R-:W-:Y:S01]  /*b110*/  BPT.TRAP 0x1 ;  /* 0x000000040000795c */ /* 0x000fe20000300000 */
.L_x_5663:
[----:B------:R-:W-:Y:S01]  /*b120*/  ULEA UR5, UR38, UR39, 0x3 ;  /* 0x0000002726057291 */ /* 0x000fe2000f8e183f */
[----:B------:R-:W-:-:S05]  /*b130*/  IMAD.U32 R0, RZ, RZ, UR60 ;  /* 0x0000003cff007e24 */ /* 0x000fca000f8e00ff */
[----:B------:R-:W-:-:S04]  /*b140*/  SHF.L.U32 R0, R0, 0x1f, RZ ;  /* 0x0000001f00007819 */ /* 0x000fc800000006ff */
[----:B------:R1:W2:Y:S01]  /*b150*/  SYNCS.PHASECHK.TRANS64.TRYWAIT P1, [UR5+0x34850], R0 ;  /* 0x03485000ff0075a7 */ /* 0x0002a20008020145 */
[----:B------:R-:W-:Y:S05]  /*b160*/  @!P0 BRA `(.L_x_5664) ;  /* 0x0000000000048947 */ /* 0x000fea0003800000 */
[----:B------:R-:W-:Y:S01]  /*b170*/  BPT.TRAP 0x1 ;  /* 0x000000040000795c */ /* 0x000fe20000300000 */
.L_x_5664:
[----:B--2---:R-:W-:Y:S05]  /*b180*/  @P1 BRA `(.L_x_5665) ;  /* 0x0000000000081947 */ /* 0x004fea0003800000 */
[----:B------:R-:W2:Y:S02]  /*b190*/  SYNCS.PHASECHK.TRANS64.TRYWAIT P1, [UR5+0x34850], R0 ;  /* 0x03485000ff0075a7 */ /* 0x000ea40008020145 */
[----:B--2---:R-:W-:Y:S05]  /*b1a0*/  @!P1 BRA `(.L_x_5666) ;  /* 0x0000004800009947 */ /* 0x004fea0003800000 */
.L_x_5665:
[----:B------:R-:W-:Y:S01]  /*b1b0*/  UIADD3 UR4, UR39, 0x400, URZ ;  /* 0x0000040027047890 */ /* 0x000fe2000fffe03f */
[----:B------:R-:W-:Y:S01]  /*b1c0*/  WARPGROUP.ARRIVE ;  /* 0x00000000000079c5 */ /* 0x000fe20000000000 */
[----:B------:R-:W-:Y:S01]  /*b1d0*/  UMOV UR7, 0x40000040 ;  /* 0x4000004000077882 */ /* 0x000fe20000000000 */
[----:B--2---:R-:W2:Y:S01]  /*b1e0*/  SHFL.BFLY PT, R3, R14, 0x2, 0x1f ;  /* 0x0c401f000e037f89 */ /* 0x004ea200000e0000 */
[----:B------:R-:W-:Y:S01]  /*b1f0*/  USHF.R.U32.HI UR4, URZ, 0x4, UR4 ;  /* 0x000000043f047899 */ /* 0x000fe20008011604 */
[----:B------:R-:W-:Y:S02]  /*b200*/  IMAD.MOV.U32 R4, RZ, RZ, RZ ;  /* 0x000000ffff047224 */ /* 0x000fe400078e00ff */
[----:B------:R-:W3:Y:S01]  /*b210*/  SHFL.BFLY PT, R5, R12, 0x2, 0x1f ;  /* 0x0c401f000c057f89 */ /* 0x000ee200000e0000 */
[----:B------:R-:W-:Y:S01]  /*b220*/  ULOP3.LUT UR4, UR4, 0x3fff, URZ, 0xc0, !UPT ;  /* 0x00003fff04047892 */ /* 0x000fe2000f8ec03f */
[----:B------:R-:W-:-:S03]  /*b230*/  IMAD.MOV.U32 R8, RZ, RZ, RZ ;  /* 0x000000ffff087224 */ /* 0x000fc600078e00ff */
[----:B------:R-:W-:-:S04]  /*b240*/  ULOP3.LUT UR4, UR4, 0x5800000, URZ, 0xfc, !UPT ;  /* 0x0580000004047892 */ /* 0x000fc8000f8efc3f */
[----:B------:R-:W-:-:S07]  /*b250*/  UIMAD UR4, UR38, 0xb00, UR4 ;  /* 0x00000b00260478a4 */ /* 0x000fce000f8e0204 */
[----:B------:R-:W-:Y:S02]  /*b260*/  UMOV UR6, UR4 ;  /* 0x0000000400067c82 */ /* 0x000fe40008000000 */
[----:B------:R-:W-:Y:S01]  /*b270*/  HGMMA.64x128x16.F32.BF16 R24, R176, gdesc[UR4].tnspB, R24, gsb0 ;  /* 0x41e00004b0187df0 */ /* 0x000fe20008001818 */
[----:B------:R-:W-:Y:S01]  /*b280*/  UIADD3 UR6, UR4, 0x80, URZ ;  /* 0x0000008004067890 */ /* 0x000fe2000fffe03f */
[----:B--2---:R-:W-:Y:S01]  /*b290*/  FADD.FTZ R3, R3, R14 ;  /* 0x0000000e03037221 */ /* 0x004fe20000010000 */
[----:B------:R-:W-:Y:S01]  /*b2a0*/  UMOV UR7, 0x40000040 ;  /* 0x4000004000077882 */ /* 0x000fe20000000000 */
[----:B---3--:R-:W-:-:S03]  /*b2b0*/  FADD.FTZ R5, R5, R12 ;  /* 0x0000000c05057221 */ /* 0x008fc60000010000 */
[----:B-1----:R-:W1:Y:S04]  /*b2c0*/  SHFL.BFLY PT, R0, R3, 0x1, 0x1f ;  /* 0x0c201f0003007f89 */ /* 0x002e6800000e0000 */
[----:B------:R-:W2:Y:S01]  /*b2d0*/  SHFL.BFLY PT, R2, R5, 0x1, 0x1f ;  /* 0x0c201f0005027f89 */ /* 0x000ea200000e0000 */
[----:B-1----:R-:W-:Y:S01]  /*b2e0*/  FADD.FTZ R15, R3, R0 ;  /* 0x00000000030f7221 */ /* 0x002fe20000010000 */
[----:B------:R-:W-:Y:S02]  /*b2f0*/  IMAD.MOV.U32 R0, RZ, RZ, -0x800000 ;  /* 0xff800000ff007424 */ /* 0x000fe400078e00ff */
[----:B--2---:R-:W-:Y:S02]  /*b300*/  FADD.FTZ R20, R5, R2 ;  /* 0x0000000205147221 */ /* 0x004fe40000010000 */
[----:B------:R-:W-:Y:S01]  /*b310*/  FSETP.NE.FTZ.AND P1, PT, R15, RZ, PT ;  /* 0x000000ff0f00720b */ /* 0x000fe20003f35000 */
[----:B------:R-:W-:-:S02]  /*b320*/  IMAD.MOV.U32 R2, RZ, RZ, -0x800000 ;  /* 0xff800000ff027424 */ /* 0x000fc400078e00ff */
        /* <DEDUP_REMOVED lines=61> */
[----:B-1-34-:R-:W-:Y:S05]  /*b700*/  @!P0 BRA `(.L_x_5667) ;  /* 0x0000000000048947 */ /* 0x01afea0003800000 */
[----:B------:R-:W-:Y:S01]  /*b710*/  BPT.TRAP 0x1 ;  /* 0x000000040000795c */ /* 0x000fe20000300000 */
.L_x_5667:
[----:B------:R-:W-:Y:S01]  /*b720*/  ISETP.NE.AND P3, PT, R19, RZ, PT ;  /* 0x000000ff1300720c */ /* 0x000fe20003f65270 */
[-C--:B------:R-:W-:Y:S01]  /*b730*/  FMUL.FTZ R6, R24, R4.reuse ;  /* 0x0000000418067220 */ /* 0x080fe20000410000 */
[----:B------:R-:W-:Y:S01]  /*b740*/  IADD3 R5, P1, R16, 0x40, RZ ;  /* 0x0000004010057810 */ /* 0x000fe20007f3e0ff */
[-C--:B------:R-:W-:Y:S01]  /*b750*/  FMUL.FTZ R25, R25, R4.reuse ;  /* 0x0000000419197220 */ /* 0x080fe20000410000 */
[-C--:B------:R-:W-:Y:S01]  /*b760*/  FMUL.FTZ R29, R29, R4.reuse ;  /* 0x000000041d1d7220 */ /* 0x080fe20000410000 */
[-C--:B------:R-:W-:Y:S01]  /*b770*/  FMUL.FTZ R88, R28, R4.reuse ;  /* 0x000000041c587220 */ /* 0x080fe20000410000 */
[----:B------:R-:W-:Y:S01]  /*b780*/  LOP3.LUT R24, R5, 0x380, RZ, 0xc0, !PT ;  /* 0x0000038005187812 */ /* 0x000fe200078ec0ff */
        /* <DEDUP_REMOVED lines=29> */
[----:B------:R-:W-:Y:S01]  /*b960*/  SHF.R.U64 R24, R24, 0x3, RZ ;  /* 0x0000000318187819 */ /* 0x000fe200000012ff */
[-C--:B------:R-:W-:Y:S01]  /*b970*/  FMUL.FTZ R28, R26, R8.reuse ;  /* 0x000000081a1c7220 */ /* 0x080fe20000410000 */
[----:B------:R-:W-:Y:S01]  /*b980*/  IADD3 R3, P0, R16, 0x20, RZ ;  /* 0x0000002010037810 */ /* 0x000fe20007f1e0ff */
[----:B------:R-:W-:Y:S01]  /*b990*/  @P3 VIADD R4, R4, 0x34860 ;  /* 0x0003486004043836 */ /* 0x000fe20000000000 */
[----:B------:R-:W-:Y:S01]  /*b9a0*/  LOP3.LUT R24, R24, R5, RZ, 0x3c, !PT ;  /* 0x0000000518187212 */ /* 0x000fe200078e3cff */
[-C--:B------:R-:W-:Y:S01]  /*b9b0*/  FMUL.FTZ R27, R27, R8.reuse ;  /* 0x000000081b1b7220 */ /* 0x080fe20000410000 */
[C---:B------:R-:W-:Y:S01]  /*b9c0*/  LOP3.LUT R5, R16.reuse, 0x380, RZ, 0xc0, !PT ;  /* 0x0000038010057812 */ /* 0x040fe200078ec0ff */
[----:B------:R-:W-:Y:S01]  /*b9d0*/  UIADD3 UR35, -UR36, URZ, URZ ;  /* 0x0000003f24237290 */ /* 0x000fe2000fffe13f */
[----:B------:R-:W-:Y:S01]  /*b9e0*/  @P3 PRMT R4, R23, 0x654, R4 ;  /* 0x0000065417043816 */ /* 0x000fe20000000004 */
[----:B------:R-:W-:Y:S01]  /*b9f0*/  ULDC UR4, c[0x0][0xdb4] ;  /* 0x00036d0000047ab9 */ /* 0x000fe20000000800 */
[----:B------:R-:W-:Y:S01]  /*ba00*/  IADD3 R15, P6, R16, 0x4000, RZ ;  /* 0x00004000100f7810 */ /* 0x000fe20007fde0ff */
[-C--:B------:R-:W-:Y:S01]  /*ba10*/  FMUL.FTZ R7, R31, R8.reuse ;  /* 0x000000081f077220 */ /* 0x080fe20000410000 */
[----:B------:R-:W-:Y:S01]  /*ba20*/  SHF.R.U64 R5, R5, 0x3, RZ ;  /* 0x0000000305057819 */ /* 0x000fe200000012ff */
[----:B------:R1:W-:Y:S01]  /*ba30*/  @P3 SYNCS.ARRIVE.TRANS64.RED.A1T0 RZ, [R4+URZ], RZ ;  /* 0x000000ff04ff39a7 */ /* 0x0003e2000810043f */
[----:B------:R-:W-:Y:S01]  /*ba40*/  LOP3.LUT R26, R3, 0x380, RZ, 0xc0, !PT ;  /* 0x00000380031a7812 */ /* 0x000fe200078ec0ff */
[-C--:B------:R-:W-:Y:S01]  /*ba50*/  FMUL.FTZ R30, R30, R8.reuse ;  /* 0x000000081e1e7220 */ /* 0x080fe20000410000 */
[----:B------:R-:W-:Y:S01]  /*ba60*/  LOP3.LUT R14, R15, 0x380, RZ, 0xc0, !PT ;  /* 0x000003800f0e7812 */ /* 0x000fe200078ec0ff */
[-C--:B------:R-:W-:Y:S01]  /*ba70*/  FMUL.FTZ R35, R35, R8.reuse ;  /* 0x0000000823237220 */ /* 0x080fe20000410000 */
[----:B------:R-:W-:Y:S01]  /*ba80*/  SHF.R.U64 R26, R26, 0x3, RZ ;  /* 0x000000031a1a7819 */ /* 0x000fe200000012ff */
[-C--:B------:R-:W-:Y:S01]  /*ba90*/  FMUL.FTZ R34, R34, R8.reuse ;  /* 0x0000000822227220 */ /* 0x080fe20000410000 */
[----:B------:R-:W-:Y:S01]  /*baa0*/  SHF.R.U64 R14, R14, 0x3, RZ ;  /* 0x000000030e0e7819 */ /* 0x000fe200000012ff */
[----:B------:R-:W-:Y:S01]  /*bab0*/  FMUL.FTZ R39, R39, R8 ;  /* 0x0000000827277220 */ /* 0x000fe20000410000 */
[----:B-1----:R-:W-:Y:S01]  /*bac0*/  LOP3.LUT R4, R5, R16, RZ, 0x3c, !PT ;  /* 0x0000001005047212 */ /* 0x002fe200078e3cff */
[--C-:B------:R-:W-:Y:S01]  /*bad0*/  IMAD.MOV.U32 R5, RZ, RZ, R17.reuse ;  /* 0x000000ffff057224 */ /* 0x100fe200078e0011 */
[----:B------:R-:W-:Y:S01]  /*bae0*/  R2UR UR7, R224 ;  /* 0x00000000e00772ca */ /* 0x000fe200000e0000 */
[-C--:B------:R-:W-:Y:S01]  /*baf0*/  FMUL.FTZ R38, R38, R8.reuse ;  /* 0x0000000826267220 */ /* 0x080fe20000410000 */
[----:B------:R-:W-:Y:S01]  /*bb00*/  LOP3.LUT R26, R26, R3, RZ, 0x3c, !PT ;  /* 0x000000031a1a7212 */ /* 0x000fe200078e3cff */
[----:B------:R-:W-:Y:S01]  /*bb10*/  FMUL.FTZ R43, R43, R8 ;  /* 0x000000082b2b7220 */ /* 0x000fe20000410000 */
[----:B------:R-:W-:Y:S01]  /*bb20*/  MOV R3, R4 ;  /* 0x0000000400037202 */ /* 0x000fe20000000f00 */
[----:B------:R-:W-:Y:S01]  /*bb30*/  FMUL.FTZ R42, R42, R8 ;  /* 0x000000082a2a7220 */ /* 0x000fe20000410000 */
[----:B------:R-:W-:Y:S01]  /*bb40*/  F2FP.BF16.F32.PACK_AB R5, R27, R28 ;  /* 0x0000001c1b05723e */ /* 0x000fe200000010ff */
[--C-:B------:R-:W-:Y:S01]  /*bb50*/  IMAD.X R27, RZ, RZ, R17.reuse, P0 ;  /* 0x000000ffff1b7224 */ /* 0x100fe200000e0611 */
[----:B------:R-:W-:Y:S01]  /*bb60*/  LOP3.LUT R14, R14, R15, RZ, 0x3c, !PT ;  /* 0x0000000f0e0e7212 */ /* 0x000fe200078e3cff */
[--C-:B------:R-:W-:Y:S01]  /*bb70*/  IMAD.X R15, RZ, RZ, R17.reuse, P6 ;  /* 0x000000ffff0f7224 */ /* 0x100fe200030e0611 */
[----:B------:R-:W-:Y:S01]  /*bb80*/  R2UR UR6, R223 ;  /* 0x00000000df0672ca */ /* 0x000fe200000e0000 */
[----:B------:R-:W-:Y:S01]  /*bb90*/  FMUL.FTZ R47, R47, R8 ;  /* 0x000000082f2f7220 */ /* 0x000fe20000410000 */
[----:B------:R-:W-:Y:S01]  /*bba0*/  F2FP.BF16.F32.PACK_AB R4, R25, R6 ;  /* 0x000000061904723e */ /* 0x000fe200000010ff */
[----:B------:R-:W-:Y:S01]  /*bbb0*/  UIMAD UR35, UR4, UR35, UR7 ;  /* 0x00000023042372a4 */ /* 0x000fe2000f8e0207 */
[----:B------:R-:W-:Y:S01]  /*bbc0*/  F2FP.BF16.F32.PACK_AB R6, R29, R88 ;  /* 0x000000581d06723e */ /* 0x000fe200000010ff */
[----:B------:R-:W-:Y:S01]  /*bbd0*/  UIADD3 UR34, -UR7, URZ, URZ ;  /* 0x0000003f07227290 */ /* 0x000fe2000fffe13f */
[----:B------:R-:W-:Y:S01]  /*bbe0*/  MOV R29, R26 ;  /* 0x0000001a001d7202 */ /* 0x000fe20000000f00 */
[----:B------:R-:W-:Y:S01]  /*bbf0*/  FMUL.FTZ R46, R46, R8 ;  /* 0x000000082e2e7220 */ /* 0x000fe20000410000 */
[----:B------:R-:W-:Y:S01]  /*bc00*/  MOV R26, R14 ;  /* 0x0000000e001a7202 */ /* 0x000fe20000000f00 */
[-C--:B------:R-:W-:Y:S01]  /*bc10*/  FMUL.FTZ R51, R51, R8.reuse ;  /* 0x0000000833337220 */ /* 0x080fe20000410000 */
[----:B------:R-:W1:Y:S01]  /*bc20*/  LDC.64 R14, c[0x0][0xb78] ;  /* 0x0002de00ff0e7b82 */ /* 0x000e620000000a00 */
[----:B------:R-:W-:Y:S01]  /*bc30*/  IADD3 R9, P3, R16, 0x4060, RZ ;  /* 0x0000406010097810 */ /* 0x000fe20007f7e0ff */
        /* <DEDUP_REMOVED lines=20> */
[----:B------:R-:W-:Y:S01]  /*bd80*/  ULDC UR5, c[0x0][0xda8] ;  /* 0x00036a0000057ab9 */ /* 0x000fe20000000800 */
[----:B------:R-:W-:Y:S01]  /*bd90*/  USHF.R.S32.HI UR4, URZ, 0x1f, UR35 ;  /* 0x0000001f3f047899 */ /* 0x000fe20008011423 */
[----:B------:R-:W-:Y:S01]  /*bda0*/  LOP3.LUT R8, R9, 0x380, RZ, 0xc0, !PT ;  /* 0x0000038009087812 */ /* 0x000fe200078ec0ff */
[----:B------:R-:W-:Y:S01]  /*bdb0*/  ULDC.64 UR8, c[0x0][0xb70] ;  /* 0x0002dc0000087ab9 */ /* 0x000fe20000000a00 */
[----:B------:R-:W-:Y:S01]  /*bdc0*/  LOP3.LUT R20, R21, 0x380, RZ, 0xc0, !PT ;  /* 0x0000038015147812 */ /* 0x000fe200078ec0ff */
[----:B------:R-:W-:Y:S01]  /*bdd0*/  UIMAD UR34, UR5, UR34, UR6 ;  /* 0x00000022052272a4 */ /* 0x000fe2000f8e0206 */
[C---:B------:R-:W-:Y:S01]  /*bde0*/  IADD3 R11, P4, R16.reuse, 0x4040, RZ ;  /* 0x00004040100b7810 */ /* 0x040fe20007f9e0ff */
[----:B------:R-:W-:Y:S01]  /*bdf0*/  UIMAD UR6, UR4, UR8, URZ ;  /* 0x00000008040672a4 */ /* 0x000fe2000f8e023f */
[----:B------:R-:W-:Y:S01]  /*be00*/  IADD3 R13, P5, R16, 0x4020, RZ ;  /* 0x00004020100d7810 */ /* 0x000fe20007fbe0ff */
[----:B------:R-:W-:Y:S01]  /*be10*/  USHF.L.U32 UR34, UR34, 0x7, URZ ;  /* 0x0000000722227899 */ /* 0x000fe2000800063f */
[----:B------:R-:W-:Y:S01]  /*be20*/  SHF.R.U64 R8, R8, 0x3, RZ ;  /* 0x0000000308087819 */ /* 0x000fe200000012ff */
[----:B------:R-:W-:Y:S01]  /*be30*/  UIMAD.WIDE.U32 UR4, UR35, UR8, URZ ;  /* 0x00000008230472a5 */ /* 0x000fe2000f8e003f */
[----:B------:R-:W-:Y:S01]  /*be40*/  SHF.R.U64 R20, R20, 0x3, RZ ;  /* 0x0000000314147819 */ /* 0x000fe200000012ff */
[----:B------:R-:W-:Y:S01]  /*be50*/  UIMAD UR6, UR35, UR9, UR6 ;  /* 0x00000009230672a4 */ /* 0x000fe2000f8e0206 */
[----:B------:R-:W-:Y:S01]  /*be60*/  LOP3.LUT R10, R11, 0x380, RZ, 0xc0, !PT ;  /* 0x000003800b0a7812 */ /* 0x000fe200078ec0ff */
[----:B------:R-:W-:Y:S01]  /*be70*/  USHF.R.S32.HI UR7, URZ, 0x1f, UR36 ;  /* 0x0000001f3f077899 */ /* 0x000fe20008011424 */
[----:B------:R-:W-:Y:S01]  /*be80*/  LOP3.LUT R12, R13, 0x380, RZ, 0xc0, !PT ;  /* 0x000003800d0c7812 */ /* 0x000fe200078ec0ff */
[----:B------:R-:W-:Y:S01]  /*be90*/  UIADD3 UR6, UR5, UR6, URZ ;  /* 0x0000000605067290 */ /* 0x000fe2000fffe03f */
[----:B------:R-:W-:Y:S01]  /*bea0*/  F2FP.BF16.F32.PACK_AB R7, R7, R30 ;  /* 0x0000001e0707723e */ /* 0x000fe200000010ff */
[----:B------:R-:W-:Y:S01]  /*beb0*/  BAR.SYNC.DEFER_BLOCKING 0x1, 0x100 ;  /* 0x0044000000007b1d */ /* 0x000fe20000010000 */
[----:B------:R-:W-:Y:S01]  /*bec0*/  LOP3.LUT R8, R8, R9, RZ, 0x3c, !PT ;  /* 0x0000000908087212 */ /* 0x000fe200078e3cff */
[--C-:B------:R-:W-:Y:S01]  /*bed0*/  IMAD.X R9, RZ, RZ, R17.reuse, P3 ;  /* 0x000000ffff097224 */ /* 0x100fe200018e0611 */
[----:B------:R-:W-:Y:S01]  /*bee0*/  LOP3.LUT R20, R20, R21, RZ, 0x3c, !PT ;  /* 0x0000001514147212 */ /* 0x000fe200078e3cff */
[--C-:B------:R-:W-:Y:S01]  /*bef0*/  IMAD.X R21, RZ, RZ, R17.reuse, P2 ;  /* 0x000000ffff157224 */ /* 0x100fe200010e0611 */
[----:B------:R-:W-:Y:S01]  /*bf00*/  SHF.R.U64 R10, R10, 0x3, RZ ;  /* 0x000000030a0a7819 */ /* 0x000fe200000012ff */
[----:B------:R-:W-:Y:S01]  /*bf10*/  VIADD R31, R227, UR34 ;  /* 0x00000022e31f7c36 */ /* 0x000fe20008000000 */
[----:B------:R-:W-:Y:S01]  /*bf20*/  SHF.R.U64 R12, R12, 0x3, RZ ;  /* 0x000000030c0c7819 */ /* 0x000fe200000012ff */
[--C-:B------:R-:W-:Y:S01]  /*bf30*/  IMAD.X R25, RZ, RZ, R17.reuse, P1 ;  /* 0x000000ffff197224 */ /* 0x100fe200008e0611 */
[----:B------:R-:W-:Y:S01]  /*bf40*/  LOP3.LUT R10, R10, R11, RZ, 0x3c, !PT ;  /* 0x0000000b0a0a7212 */ /* 0x000fe200078e3cff */
[--C-:B------:R-:W-:Y:S01]  /*bf50*/  IMAD.X R11, RZ, RZ, R17.reuse, P4 ;  /* 0x000000ffff0b7224 */ /* 0x100fe200020e0611 */
[----:B------:R-:W-:Y:S01]  /*bf60*/  LOP3.LUT R12, R12, R13, RZ, 0x3c, !PT ;  /* 0x0000000d0c0c7212 */ /* 0x000fe200078e3cff */
[----:B------:R-:W-:Y:S01]  /*bf70*/  IMAD.X R13, RZ, RZ, R17, P5 ;  /* 0x000000ffff0d7224 */ /* 0x000fe200028e0611 */
[----:B------:R-:W-:Y:S01]  /*bf80*/  MOV R27, R20 ;  /* 0x00000014001b7202 */ /* 0x000fe20000000f00 */
[----:B------:R-:W-:Y:S01]  /*bf90*/  IMAD.U32 R21, RZ, RZ, UR5 ;  /* 0x00000005ff157e24 */ /* 0x000fe2000f8e00ff */
[----:B------:R-:W-:Y:S01]  /*bfa0*/  LOP3.LUT P0, RZ, R222, 0x3, RZ, 0xc0, !PT ;  /* 0x00000003deff7812 */ /* 0x000fe2000780c0ff */
[----:B------:R-:W-:Y:S01]  /*bfb0*/  IMAD.U32 R20, RZ, RZ, UR4 ;  /* 0x00000004ff147e24 */ /* 0x000fe2000f8e00ff */
[----:B------:R-:W-:Y:S01]  /*bfc0*/  ULDC UR4, c[0x0][0xa88] ;  /* 0x0002a20000047ab9 */ /* 0x000fe20000000800 */
[----:B------:R-:W-:Y:S01]  /*bfd0*/  IMAD.U32 R21, RZ, RZ, UR6 ;  /* 0x00000006ff157e24 */ /* 0x000fe2000f8e00ff */
[----:B------:R-:W-:Y:S01]  /*bfe0*/  MOV R28, R24 ;  /* 0x00000018001c7202 */ /* 0x000fe20000000f00 */
[----:B------:R-:W-:Y:S01]  /*bff0*/  ULDC.64 UR12, c[0x0][0x208] ;  /* 0x00008200000c7ab9 */ /* 0x000fe20000000a00 */
[----:B------:R-:W-:Y:S01]  /*c000*/  MOV R24, R10 ;  /* 0x0000000a00187202 */ /* 0x000fe20000000f00 */
[----:B-1----:R-:W-:Y:S01]  /*c010*/  IMAD.WIDE.U32 R20, R14, UR36, R20 ;  /* 0x000000240e147c25 */ /* 0x002fe2000f8e0014 */
[----:B------:R-:W-:Y:S01]  /*c020*/  MOV R25, R12 ;  /* 0x0000000c00197202 */ /* 0x000fe20000000f00 */
[----:B------:R1:W-:Y:S01]  /*c030*/  STSM.16.M88.4 [R3], R4 ;  /* 0x0000000403007844 */ /* 0x0003e20000000200 */
        /* <DEDUP_REMOVED lines=8> */
[----:B-1----:R-:W-:Y:S01]  /*c0c0*/  MOV R3, R8 ;  /* 0x0000000800037202 */ /* 0x002fe20000000f00 */
[----:B------:R-:W-:Y:S01]  /*c0d0*/  VIADD R9, R31, 0x8 ;  /* 0x000000081f097836 */ /* 0x000fe20000000000 */
[----:B------:R-:W-:Y:S01]  /*c0e0*/  F2FP.BF16.F32.PACK_AB R4, R33, R32 ;  /* 0x000000202104723e */ /* 0x000fe200000010ff */
[----:B------:R-:W-:Y:S01]  /*c0f0*/  IMAD R8, R14, UR7, RZ ;  /* 0x000000070e087c24 */ /* 0x000fe2000f8e02ff */
[----:B------:R-:W-:Y:S02]  /*c100*/  F2FP.BF16.F32.PACK_AB R5, R35, R34 ;  /* 0x000000222305723e */ /* 0x000fe400000010ff */
[----:B------:R-:W-:Y:S01]  /*c110*/  F2FP.BF16.F32.PACK_AB R6, R37, R36 ;  /* 0x000000242506723e */ /* 0x000fe200000010ff */
[----:B------:R-:W-:Y:S01]  /*c120*/  IMAD R30, R15, UR36, R8 ;  /* 0x000000240f1e7c24 */ /* 0x000fe2000f8e0208 */
[----:B------:R-:W-:-:S02]  /*c130*/  F2FP.BF16.F32.PACK_AB R7, R39, R38 ;  /* 0x000000262707723e */ /* 0x000fc400000010ff */
[----:B------:R-:W-:Y:S02]  /*c140*/  ISETP.GE.OR P1, PT, R9, UR4, P0 ;  /* 0x0000000409007c0c */ /* 0x000fe40008726670 */
[----:B------:R-:W-:Y:S01]  /*c150*/  F2FP.BF16.F32.PACK_AB R8, R41, R40 ;  /* 0x000000282908723e */ /* 0x000fe200000010ff */
[----:B------:R1:W-:Y:S01]  /*c160*/  STSM.16.M88.4 [R29], R4 ;  /* 0x000000041d007844 */ /* 0x0003e20000000200 */
[----:B------:R-:W-:Y:S02]  /*c170*/  F2FP.BF16.F32.PACK_AB R9, R43, R42 ;  /* 0x0000002a2b09723e */ /* 0x000fe400000010ff */
[----:B------:R-:W-:Y:S02]  /*c180*/  F2FP.BF16.F32.PACK_AB R14, R53, R52 ;  /* 0x00000034350e723e */ /* 0x000fe400000010ff */
[----:B------:R-:W-:Y:S01]  /*c190*/  F2FP.BF16.F32.PACK_AB R15, R55, R54 ;  /* 0x00000036370f723e */ /* 0x000fe200000010ff */
[----:B------:R-:W-:Y:S01]  /*c1a0*/  STSM.16.M88.4 [R28], R8 ;  /* 0x000000081c007844 */ /* 0x000fe20000000200 */
[----:B------:R-:W-:-:S02]  /*c1b0*/  F2FP.BF16.F32.PACK_AB R67, R71, R70 ;  /* 0x000000464743723e */ /* 0x000fc400000010ff */
[----:B------:R-:W-:Y:S01]  /*c1c0*/  F2FP.BF16.F32.PACK_AB R73, R75, R74 ;  /* 0x0000004a4b49723e */ /* 0x000fe200000010ff */
[----:B------:R-:W-:Y:S01]  /*c1d0*/  STSM.16.M88.4 [R27], R12 ;  /* 0x0000000c1b007844 */ /* 0x000fe20000000200 */
[----:B------:R-:W-:Y:S02]  /*c1e0*/  F2FP.BF16.F32.PACK_AB R80, R81, R80 ;  /* 0x000000505150723e */ /* 0x000fe400000010ff */
[----:B------:R-:W-:Y:S02]  /*c1f0*/  F2FP.BF16.F32.PACK_AB R74, R77, R76 ;  /* 0x0000004c4d4a723e */ /* 0x000fe400000010ff */
[----:B------:R-:W-:Y:S02]  /*c200*/  F2FP.BF16.F32.PACK_AB R75, R79, R78 ;  /* 0x0000004e4f4b723e */ /* 0x000fe400000010ff */
[----:B-1----:R-:W-:Y:S02]  /*c210*/  F2FP.BF16.F32.PACK_AB R4, R57, R56 ;  /* 0x000000383904723e */ /* 0x002fe400000010ff */
[----:B------:R-:W-:-:S02]  /*c220*/  F2FP.BF16.F32.PACK_AB R5, R59, R58 ;  /* 0x0000003a3b05723e */ /* 0x000fc400000010ff */
[----:B------:R-:W-:Y:S02]  /*c230*/  F2FP.BF16.F32.PACK_AB R6, R61, R60 ;  /* 0x0000003c3d06723e */ /* 0x000fe400000010ff */
[----:B------:R-:W-:Y:S02]  /*c240*/  F2FP.BF16.F32.PACK_AB R7, R63, R62 ;  /* 0x0000003e3f07723e */ /* 0x000fe400000010ff */
[----:B------:R-:W-:Y:S02]  /*c250*/  F2FP.BF16.F32.PACK_AB R81, R83, R82 ;  /* 0x000000525351723e */ /* 0x000fe400000010ff */
[----:B------:R-:W-:Y:S01]  /*c260*/  F2FP.BF16.F32.PACK_AB R82, R85, R84 ;  /* 0x000000545552723e */ /* 0x000fe200000010ff */
[----:B------:R1:W-:Y:S01]  /*c270*/  STSM.16.M88.4 [R26], R4 ;  /* 0x000000041a007844 */ /* 0x0003e20000000200 */
[----:B------:R-:W-:Y:S02]  /*c280*/  F2FP.BF16.F32.PACK_AB R83, R87, R86 ;  /* 0x000000565753723e */ /* 0x000fe400000010ff */
[----:B------:R-:W-:Y:S01]  /*c290*/  SHF.R.S32.HI R29, RZ, 0x1f, R31 ;  /* 0x0000001fff1d7819 */ /* 0x000fe2000001141f */
[----:B------:R-:W-:Y:S01]  /*c2a0*/  STSM.16.M88.4 [R25], R64 ;  /* 0x0000004019007844 */ /* 0x000fe20000000200 */
[----:B------:R-:W-:-:S02]  /*c2b0*/  IADD3 R20, P2, R31, R20, RZ ;  /* 0x000000141f147210 */ /* 0x000fc40007f5e0ff */
[----:B------:R-:W-:Y:S01]  /*c2c0*/  ISETP.GE.OR P0, PT, R31, UR4, P0 ;  /* 0x000000041f007c0c */ /* 0x000fe20008706670 */
[----:B------:R-:W-:Y:S01]  /*c2d0*/  STSM.16.M88.4 [R24], R72 ;  /* 0x0000004818007844 */ /* 0x000fe20000000200 */
[----:B------:R-:W-:Y:S01]  /*c2e0*/  ULDC.64 UR4, c[0x0][0xb40] ;  /* 0x0002d00000047ab9 */ /* 0x000fe20000000a00 */
[----:B------:R-:W-:Y:S02]  /*c2f0*/  IADD3.X R29, R29, R21, R30, P2, !PT ;  /* 0x000000151d1d7210 */ /* 0x000fe400017fe41e */
[----:B------:R-:W-:Y:S01]  /*c300*/  STSM.16.M88.4 [R3], R80 ;  /* 0x0000005003007844 */ /* 0x000fe20000000200 */
[----:B------:R-:W-:Y:S01]  /*c310*/  R2UR UR10, R220 ;  /* 0x00000000dc0a72ca */ /* 0x000fe200000e0000 */
        /* <DEDUP_REMOVED lines=12> */
[----:B------:R2:W-:Y:S01]  /*c3e0*/  @!P0 STG.E desc[UR12][R4.64], R2 ;  /* 0x0000000204008986 */ /* 0x0005e2000c10190c */
[----:B------:R-:W-:-:S03]  /*c3f0*/  IMAD.U32 R220, RZ, RZ, UR10 ;  /* 0x0000000affdc7e24 */ /* 0x000fc6000f8e00ff */
        /* <DEDUP_REMOVED lines=14> */
[----:B------:R-:W-:Y:S01]  /*c4e0*/  UMOV UR7, 0x40 ;  /* 0x0000004000077882 */ /* 0x000fe20000000000 */
[----:B------:R-:W-:-:S05]  /*c4f0*/  UMOV UR8, 0x1 ;  /* 0x0000000100087882 */ /* 0x000fca0000000000 */
[----:B------:R1:W-:Y:S02]  /*c500*/  UTMASTG.5D [UR32], [UR4] ;  /* 0x00000020040073b5 */ /* 0x0003e40008020000 */
[----:B-1----:R-:W-:Y:S01]  /*c510*/  UMOV UR32, UR6 ;  /* 0x0000000600207c82 */ /* 0x002fe20008000000 */
[----:B------:R-:W-:Y:S01]  /*c520*/  UMOV UR33, UR7 ;  /* 0x0000000700217c82 */ /* 0x000fe20008000000 */
[----:B------:R-:W-:Y:S01]  /*c530*/  UIADD3 UR6, UR39, 0x34820, URZ ;  /* 0x0003482027067890 */ /* 0x000fe2000fffe03f */
[----:B------:R1:W-:Y:S03]  /*c540*/  UTMASTG.5D [UR32], [UR4] ;  /* 0x00000020040073b5 */ /* 0x0003e60008020000 */
[----:B------:R-:W-:Y:S02]  /*c550*/  UPRMT UR7, URZ, 0x654, UR6 ;  /* 0x000006543f077896 */ /* 0x000fe40008000006 */
[----:B------:R-:W-:Y:S01]  /*c560*/  UPRMT UR6, UR8, 0x654, UR6 ;  /* 0x0000065408067896 */ /* 0x000fe20008000006 */
[----:B------:R0:W-:Y:S01]  /*c570*/  UTMACMDFLUSH ;  /* 0x00000000000079b7 */ /* 0x0001e20000000000 */
[----:B------:R-:W-:-:S05]  /*c580*/  DEPBAR.LE SB0, 0x0 ;  /* 0x000080000000791a */ /* 0x000fca0000000000 */
[----:B------:R-:W-:Y:S02]  /*c590*/  SYNCS.ARRIVE.TRANS64.RED.A1T0 RZ, [UR7], RZ ;  /* 0x000000ffffff79a7 */ /* 0x000fe40008100407 */
[----:B-1----:R-:W-:Y:S03]  /*c5a0*/  SYNCS.ARRIVE.TRANS64.RED.A1T0 RZ, [UR6], RZ ;  /* 0x000000ffffff79a7 */ /* 0x002fe60008100406 */
.L_x_5669:
[----:B------:R-:W-:Y:S05]  /*c5b0*/  BSYNC B0 ;  /* 0x0000000000007941 */ /* 0x000fea0003800000 */
.L_x_5668:
        /* <DEDUP_REMOVED lines=11> */
.L_x_5642:
        /* <DEDUP_REMOVED lines=33> */
.L_x_5722:
        /* <DEDUP_REMOVED lines=23> */
[----:B------:R-:W-:Y:S02]  /*c9f0*/  @P1 SHF.R.U32.HI R7, RZ, R3, R2 ;  /* 0x00000003ff071219 */ /* 0x000fe40000011602 */
[----:B------:R-:W-:-:S03]  /*ca00*/  MOV R2, 0x400 ;  /* 0x0000040000027802 */ /* 0x000fc60000000f00 */
[----:B------:R-:W-:Y:S01]  /*ca10*/  IMAD.MOV R3, RZ, RZ, -R7 ;  /* 0x000000ffff037224 */ /* 0x000fe200078e0a07 */
[----:B---3--:R-:W-:Y:S01]  /*ca20*/  LEA R8, R5, R2, 0x18 ;  /* 0x0000000205087211 */ /* 0x008fe200078ec0ff */
[----:B------:R-:W-:Y:S01]  /*ca30*/  VIADD R2, R9, 0xaf ;  /* 0x000000af09027836 */ /* 0x000fe20000000000 */
[----:B------:R2:W-:Y:S03]  /*ca40*/  STL [R1], R7 ;  /* 0x0000000701007387 */ /* 0x0005e60000100800 */
[----:B------:R-:W-:Y:S01]  /*ca50*/  VIADD R4, R8, 0x1e400 ;  /* 0x0001e40008047836 */ /* 0x000fe20000000000 */
[----:B------:R2:W-:Y:S01]  /*ca60*/  STL [R1+0x20], R9 ;  /* 0x0000200901007387 */ /* 0x0005e20000100800 */
[----:B------:R-:W-:-:S03]  /*ca70*/  IMAD.HI R2, R2, 0x2e8ba2e9, RZ ;  /* 0x2e8ba2e902027827 */ /* 0x000fc600078e02ff */
[----:B------:R-:W-:Y:S01]  /*ca80*/  LOP3.LUT P0, RZ, R4, 0x3ff, RZ, 0xc0, !PT ;  /* 0x000003ff04ff7812 */ /* 0x000fe2000780c0ff */
[----:B------:R-:W-:Y:S01]  /*ca90*/  IMAD R4, R0, R3, R6 ;  /* 0x0000000300047224 */ /* 0x000fe200078e0206 */
[----:B------:R-:W-:Y:S01]  /*caa0*/  SHF.R.U32.HI R3, RZ, 0x1f, R2 ;  /* 0x0000001fff037819 */ /* 0x000fe20000011602 */
[----:B------:R2:W-:Y:S03]  /*cab0*/  STL [R1+0x8], R8 ;  /* 0x0000080801007387 */ /* 0x0005e60000100800 */
[----:B------:R-:W-:Y:S01]  /*cac0*/  LEA.HI.SX32 R0, R2, R3, 0x1b ;  /* 0x0000000302007211 */ /* 0x000fe200078fdaff */
[----:B------:R2:W-:Y:S04]  /*cad0*/  STL [R1+0x4], R4 ;  /* 0x0000040401007387 */ /* 0x0005e80000100800 */
        /* <DEDUP_REMOVED lines=18> */
.L_x_5672:
        /* <DEDUP_REMOVED lines=20> */
.L_x_5674:
        /* <DEDUP_REMOVED lines=16> */
.L_x_5673:
        /* <DEDUP_REMOVED lines=30> */
.L_x_5675:
        /* <DEDUP_REMOVED lines=15> */
.L_x_5676:
        /* <DEDUP_REMOVED lines=20> */
.L_x_5738:
[----:B------:R-:W2:Y:S01]  /*d250*/  LDL R8, [R1+0x14] ;  /* 0x0000140001087983 */ /* 0x000ea20000100800 */
[----:B------:R-:W-:Y:S01]  /*d260*/  UMOV UR4, 0xffffffff ;  /* 0xffffffff00047882 */ /* 0x000fe20000000000 */
[--C-:B------:R-:W-:Y:S01]  /*d270*/  SHF.R.S32.HI R12, RZ, 0x1f, R6.reuse ;  /* 0x0000001fff0c7819 */ /* 0x100fe20000011406 */
[----:B------:R-:W-:Y:S02]  /*d280*/  IMAD.MOV.U32 R4, RZ, RZ, R6 ;  /* 0x000000ffff047224 */ /* 0x000fe400078e0006 */
[----:B--2---:R-:W-:Y:S01]  /*d290*/  VIADD R8, R8, 0xffffffff ;  /* 0xffffffff08087836 */ /* 0x004fe20000000000 */
[----:B------:R-:W-:Y:S06]  /*d2a0*/  BRA.DIV UR4, `(.L_x_5678) ;  /* 0x0000002a040c7947 */ /* 0x000fec000b800000 */
[----:B------:R-:W-:-:S13]  /*d2b0*/  ELECT P6, URZ, PT ;  /* 0x00000000003f782f */ /* 0x000fda00038c0000 */
.L_x_5741:
        /* <DEDUP_REMOVED lines=22> */
.L_x_5680:
[----:B------:R-:W2:Y:S01]  /*d420*/  S2R R9, SR_CgaCtaId ;  /* 0x0000000000097919 */ /* 0x000ea20000008800 */
[----:B------:R-:W-:-:S04]  /*d430*/  MOV R5, 0x400 ;  /* 0x0000040000057802 */ /* 0x000fc80000000f00 */
[----:B--2---:R-:W-:Y:S02]  /*d440*/  LEA R5, R9, R5, 0x18 ;  /* 0x0000000509057211 */ /* 0x004fe400078ec0ff */
[----:B------:R-:W-:-:S03]  /*d450*/  SHF.L.U32 R9, R17, 0x1f, RZ ;  /* 0x0000001f11097819 */ /* 0x000fc600000006ff */
[----:B------:R-:W-:-:S04]  /*d460*/  IMAD R5, R16, 0x8, R5 ;  /* 0x0000000810057824 */ /* 0x000fc800078e0205 */
[----:B------:R-:W2:Y:S02]  /*d470*/  SYNCS.PHASECHK.TRANS64.TRYWAIT P1, [R5+URZ+0x34840], R9 ;  /* 0x03484009050075a7 */ /* 0x000ea4000802017f */
[----:B--2---:R-:W-:Y:S05]  /*d480*/  @!P1 BRA `(.L_x_5681) ;  /* 0x0000002400b49947 */ /* 0x004fea0003800000 */
.L_x_5742:
        /* <DEDUP_REMOVED lines=9> */
.L_x_5682:
[----:B------:R-:W-:-:S13]  /*d520*/  LOP3.LUT P1, RZ, R19, 0x1, RZ, 0xc0, !PT ;  /* 0x0000000113ff7812 */ /* 0x000fda000782c0ff */
[----:B------:R-:W-:Y:S05]  /*d530*/  @P1 BRA `(.L_x_5683) ;  /* 0x0000000000041947 */ /* 0x000fea0003800000 */
[----:B------:R-:W-:Y:S01]  /*d540*/  BPT.TRAP 0x1 ;  /* 0x000000040000795c */ /* 0x000fe20000300000 */
.L_x_5683:
        /* <DEDUP_REMOVED lines=12> */
[----:B------:R-:W-:-:S04]  /*d610*/  UMOV UR15, 0x40 ;  /* 0x00000040000f7882 */ /* 0x000fc80000000000 */
        /* <DEDUP_REMOVED lines=8> */
[----:B------:R-:W-:-:S03]  /*d6a0*/  UIADD3 UR14, UR6, 0x23c00, URZ ;  /* 0x00023c00060e7890 */ /* 0x000fc6000fffe03f */
[----:B------:R-:W-:-:S04]  /*d6b0*/  UMOV UR6, 0x0 ;  /* 0x0000000000067882 */ /* 0x000fc80000000000 */
[----:B------:R2:W-:Y:S02]  /*d6c0*/  UTMALDG.4D.MULTICAST [UR8], [UR4], UR16, desc[UR6] ;  /* 0x00000608040073b4 */ /* 0x0005e40008019810 */
[----:B--2---:R-:W-:Y:S01]  /*d6d0*/  UMOV UR8, UR14 ;  /* 0x0000000e00087c82 */ /* 0x004fe20008000000 */
[----:B------:R-:W-:Y:S02]  /*d6e0*/  UMOV UR10, UR15 ;  /* 0x0000000f000a7c82 */ /* 0x000fe40008000000 */
[----:B------:R2:W-:Y:S02]  /*d6f0*/  UTMALDG.4D.MULTICAST [UR8], [UR4], UR16, desc[UR6] ;  /* 0x00000608040073b4 */ /* 0x0005e40008019810 */
[----:B--2---:R-:W-:Y:S01]  /*d700*/  NOP ;  /* 0x0000000000007918 */ /* 0x004fe20000000000 */
.L_x_5679:
        /* <DEDUP_REMOVED lines=8> */
[C---:B------:R-:W-:Y:S01]  /*d790*/  @P1 R2UR UR11, R7.reuse ;  /* 0x00000000070b12ca */ /* 0x040fe200000e0000 */
[----:B------:R-:W-:Y:S01]  /*d7a0*/  UIADD3 UR4, UP0, UR36, 0x270, URZ ;  /* 0x0000027024047890 */ /* 0x000fe2000ff1e03f */
[----:B------:R-:W-:-:S03]  /*d7b0*/  @P1 R2UR UR19, R7 ;  /* 0x00000000071312ca */ /* 0x000fc600000e0000 */
        /* <DEDUP_REMOVED lines=19> */
[C---:B---3--:R-:W-:Y:S02]  /*d8f0*/  @P1 R2UR UR12, R14.reuse ;  /* 0x000000000e0c12ca */ /* 0x048fe400000e0000 */
[----:B------:R-:W-:Y:S02]  /*d900*/  @P1 R2UR UR20, R14 ;  /* 0x000000000e1412ca */ /* 0x000fe400000e0000 */
[----:B----4-:R-:W-:-:S04]  /*d910*/  LOP3.LUT R6, R13, 0x1, RZ, 0xc, !PT ;  /* 0x000000010d067812 */ /* 0x010fc800078e0cff */
[----:B------:R-:W-:-:S05]  /*d920*/  SHF.L.U32 R6, R6, 0x1f, RZ ;  /* 0x0000001f06067819 */ /* 0x000fca00000006ff */
[----:B------:R1:W-:Y:S02]  /*d930*/  UTMALDG.4D [UR8], [UR4], desc[UR6] ;  /* 0x00000608040075b4 */ /* 0x0003e40008019000 */
[----:B------:R1:W-:Y:S01]  /*d940*/  UTMALDG.4D [UR16], [UR4], desc[UR14] ;  /* 0x00000e10040075b4 */ /* 0x0003e20008019000 */
[----:B------:R-:W2:Y:S01]  /*d950*/  SYNCS.PHASECHK.TRANS64.TRYWAIT P1, [R10+URZ+0x34820], R6 ;  /* 0x034820060a0075a7 */ /* 0x000ea2000802017f */
[----:B-----5:R-:W-:Y:S01]  /*d960*/  ISETP.GE.AND P2, PT, R9, 0xb1, PT ;  /* 0x000000b10900780c */ /* 0x020fe20003f46270 */
[----:B-12---:R-:W-:-:S12]  /*d970*/  @!P1 BRA `(.L_x_5685) ;  /* 0x00000020008c9947 */ /* 0x006fd80003800000 */
.L_x_5743:
[----:B------:R-:W-:Y:S05]  /*d980*/  BSYNC B0 ;  /* 0x0000000000007941 */ /* 0x000fea0003800000 */
.L_x_5684:
        /* <DEDUP_REMOVED lines=38> */
.L_x_5690:
[----:B-1----:R-:W1:Y:S01]  /*dbf0*/  S2R R3, SR_CgaCtaId ;  /* 0x0000000000037919 */ /* 0x002e620000008800 */
[----:B------:R-:W-:-:S04]  /*dc00*/  MOV R2, 0x400 ;  /* 0x0000040000027802 */ /* 0x000fc80000000f00 */
[----:B-1----:R-:W-:Y:S02]  /*dc10*/  LEA R2, R3, R2, 0x18 ;  /* 0x0000000203027211 */ /* 0x002fe400078ec0ff */
[----:B------:R-:W-:-:S03]  /*dc20*/  SHF.L.U32 R3, R13, 0x1f, RZ ;  /* 0x0000001f0d037819 */ /* 0x000fc600000006ff */
[----:B------:R-:W-:-:S04]  /*dc30*/  IMAD R2, R9, 0x8, R2 ;  /* 0x0000000809027824 */ /* 0x000fc800078e0202 */
[----:B------:R-:W1:Y:S02]  /*dc40*/  SYNCS.PHASECHK.TRANS64.TRYWAIT P1, [R2+URZ+0x34840], R3 ;  /* 0x03484003020075a7 */ /* 0x000e64000802017f */
[----:B-1----:R-:W-:Y:S05]  /*dc50*/  @!P1 BRA `(.L_x_5691) ;  /* 0x0000001c00f49947 */ /* 0x002fea0003800000 */
.L_x_5744:
        /* <DEDUP_REMOVED lines=9> */
.L_x_5692:
[----:B------:R-:W-:-:S13]  /*dcf0*/  LOP3.LUT P1, RZ, R19, 0x1, RZ, 0xc0, !PT ;  /* 0x0000000113ff7812 */ /* 0x000fda000782c0ff */
[----:B------:R-:W-:Y:S05]  /*dd00*/  @P1 BRA `(.L_x_5693) ;  /* 0x0000000000041947 */ /* 0x000fea0003800000 */
[----:B------:R-:W-:Y:S01]  /*dd10*/  BPT.TRAP 0x1 ;  /* 0x000000040000795c */ /* 0x000fe20000300000 */
.L_x_5693:
        /* <DEDUP_REMOVED lines=14> */
[----:B------:R-:W-:-:S02]  /*de00*/  SHF.L.U32 R3, R17, 0x1f, RZ ;  /* 0x0000001f11037819 */ /* 0x000fc400000006ff */
        /* <DEDUP_REMOVED lines=8> */
[----:B------:R-:W-:-:S05]  /*de90*/  UIADD3 UR15, UR8, 0x23c00, URZ ;  /* 0x00023c00080f7890 */ /* 0x000fca000fffe03f */
[----:B------:R-:W-:Y:S02]  /*dea0*/  UMOV UR8, UR14 ;  /* 0x0000000e00087c82 */ /* 0x000fe40008000000 */
[----:B------:R1:W-:Y:S02]  /*deb0*/  UTMALDG.4D.MULTICAST [UR8], [UR4], UR17, desc[UR6] ;  /* 0x00000608040073b4 */ /* 0x0003e40008019811 */
[----:B-1----:R-:W-:Y:S01]  /*dec0*/  UMOV UR8, UR15 ;  /* 0x0000000f00087c82 */ /* 0x002fe20008000000 */
[----:B------:R-:W-:Y:S02]  /*ded0*/  UMOV UR10, UR16 ;  /* 0x00000010000a7c82 */ /* 0x000fe40008000000 */
[----:B------:R1:W-:Y:S01]  /*dee0*/  UTMALDG.4D.MULTICAST [UR8], [UR4], UR17, desc[UR6] ;  /* 0x00000608040073b4 */ /* 0x0003e20008019811 */
[----:B------:R-:W2:Y:S02]  /*def0*/  SYNCS.PHASECHK.TRANS64.TRYWAIT P1, [R2+URZ+0x34860], R3 ;  /* 0x03486003020075a7 */ /* 0x000ea4000802017f */
[----:B-12---:R-:W-:Y:S05]  /*df00*/  @!P1 BRA `(.L_x_5694) ;  /* 0x0000001c005c9947 */ /* 0x006fea0003800000 */
.L_x_5745:
[----:B------:R-:W2:Y:S02]  /*df10*/  S2R R10, SR_TID.X ;  /* 0x00000000000a7919 */ /* 0x000ea40000002100 */
[----:B--2---:R-:W-:-:S13]  /*df20*/  LOP3.LUT P1, RZ, R10, 0x7f, RZ, 0xc0, !PT ;  /* 0x0000007f0aff7812 */ /* 0x004fda000782c0ff */
[----:B-1----:R-:W-:-:S04]  /*df30*/  @!P1 IMAD.MOV.U32 R3, RZ, RZ, 0xb000 ;  /* 0x0000b000ff039424 */ /* 0x002fc800078e00ff */
[----:B------:R1:W-:Y:S01]  /*df40*/  @!P1 SYNCS.ARRIVE.TRANS64 RZ, [R2+URZ+0x34850], R3 ;  /* 0x0348500302ff99a7 */ /* 0x0003e2000800003f */
[----:B------:R-:W-:Y:S05]  /*df50*/  @P2 BRA `(.L_x_5695) ;  /* 0x0000000000042947 */ /* 0x000fea0003800000 */
[----:B------:R-:W-:Y:S01]  /*df60*/  BPT.TRAP 0x1 ;  /* 0x000000040000795c */ /* 0x000fe20000300000 */
.L_x_5695:
[----:B------:R-:W-:-:S13]  /*df70*/  LOP3.LUT P1, RZ, R19, 0x1, RZ, 0xc0, !PT ;  /* 0x0000000113ff7812 */ /* 0x000fda000782c0ff */
[----:B------:R-:W-:Y:S05]  /*df80*/  @P1 BRA `(.L_x_5696) ;  /* 0x0000000000041947 */ /* 0x000fea0003800000 */
[----:B------:R-:W-:Y:S01]  /*df90*/  BPT.TRAP 0x1 ;  /* 0x000000040000795c */ /* 0x000fe20000300000 */
.L_x_5696:
        /* <DEDUP_REMOVED lines=23> */
[----:B------:R-:W-:-:S07]  /*e110*/  UIADD3 UR14, UR14, 0x5c00, URZ ;  /* 0x00005c000e0e7890 */ /* 0x000fce000fffe03f */
[----:B------:R1:W-:Y:S02]  /*e120*/  UTMALDG.4D.MULTICAST [UR8], [UR4], UR16, desc[UR6] ;  /* 0x00000608040073b4 */ /* 0x0003e40008019810 */
[----:B-1----:R-:W-:Y:S01]  /*e130*/  UMOV UR8, UR14 ;  /* 0x0000000e00087c82 */ /* 0x002fe20008000000 */
[----:B------:R-:W-:Y:S02]  /*e140*/  UMOV UR10, UR15 ;  /* 0x0000000f000a7c82 */ /* 0x000fe40008000000 */
[----:B------:R1:W-:Y:S02]  /*e150*/  UTMALDG.4D.MULTICAST [UR8], [UR4], UR16, desc[UR6] ;  /* 0x00000608040073b4 */ /* 0x0003e40008019810 */
[----:B-1----:R-:W-:Y:S01]  /*e160*/  NOP ;  /* 0x0000000000007918 */ /* 0x002fe20000000000 */
.L_x_5689:
[----:B------:R-:W-:Y:S05]  /*e170*/  BSYNC B0 ;  /* 0x0000000000007941 */ /* 0x000fea0003800000 */
.L_x_5688:
[----:B------:R-:W2:Y:S01]  /*e180*/  LDL.LU R2, [R1+0x14] ;  /* 0x0000140001027983 */ /* 0x000ea20000300800 */
[----:B------:R-:W-:Y:S02]  /*e190*/  IMAD.MOV.U32 R16, RZ, RZ, R9 ;  /* 0x000000ffff107224 */ /* 0x000fe400078e0009 */
[----:B------:R-:W-:Y:S02]  /*e1a0*/  IMAD.MOV.U32 R17, RZ, RZ, R13 ;  /* 0x000000ffff117224 */ /* 0x000fe400078e000d */
[----:B--2---:R-:W-:-:S07]  /*e1b0*/  VIADD R6, R2, 0xfffffffd ;  /* 0xfffffffd02067836 */ /* 0x004fce0000000000 */
.L_x_5687:
[----:B------:R-:W-:Y:S01]  /*e1c0*/  IMAD.MOV R3, RZ, RZ, -R14 ;  /* 0x000000ffff037224 */ /* 0x000fe200078e0a0e */
[----:B------:R-:W-:Y:S04]  /*e1d0*/  BSSY B0, `(.L_x_5686) ;  /* 0x00000f1000007945 */ /* 0x000fe80003800000 */
[----:B------:R-:W-:-:S13]  /*e1e0*/  ISETP.NE.AND P1, PT, R8, R3, PT ;  /* 0x000000030800720c */ /* 0x000fda0003f25270 */
[----:B------:R-:W-:Y:S05]  /*e1f0*/  @!P1 BRA `(.L_x_5697) ;  /* 0x0000000c00b89947 */ /* 0x000fea0003800000 */
[----:B------:R-:W-:-:S07]  /*e200*/  IMAD.MOV.U32 R8, RZ, RZ, R5 ;  /* 0x000000ffff087224 */ /* 0x000fce00078e0005 */
.L_x_5716:
        /* <DEDUP_REMOVED lines=28> */
.L_x_5700:
[----:B------:R-:W2:Y:S01]  /*e3d0*/  S2R R3, SR_CgaCtaId ;  /* 0x0000000000037919 */ /* 0x000ea20000008800 */
[----:B------:R-:W-:-:S04]  /*e3e0*/  MOV R2, 0x400 ;  /* 0x0000040000027802 */ /* 0x000fc80000000f00 */
[----:B--2---:R-:W-:Y:S02]  /*e3f0*/  LEA R2, R3, R2, 0x18 ;  /* 0x0000000203027211 */ /* 0x004fe400078ec0ff */
[----:B------:R-:W-:-:S03]  /*e400*/  SHF.L.U32 R3, R10, 0x1f, RZ ;  /* 0x0000001f0a037819 */ /* 0x000fc600000006ff */
[----:B------:R-:W-:-:S04]  /*e410*/  IMAD R2, R7, 0x8, R2 ;  /* 0x0000000807027824 */ /* 0x000fc800078e0202 */
[----:B------:R-:W2:Y:S02]  /*e420*/  SYNCS.PHASECHK.TRANS64.TRYWAIT P1, [R2+URZ+0x34840], R3 ;  /* 0x03484003020075a7 */ /* 0x000ea4000802017f */
[----:B--2---:R-:W-:Y:S05]  /*e430*/  @!P1 BRA `(.L_x_5701) ;  /* 0x0000001800249947 */ /* 0x004fea0003800000 */
.L_x_5746:
        /* <DEDUP_REMOVED lines=9> */
.L_x_5702:
[----:B------:R-:W-:-:S13]  /*e4d0*/  LOP3.LUT P1, RZ, R19, 0x1, RZ, 0xc0, !PT ;  /* 0x0000000113ff7812 */ /* 0x000fda000782c0ff */
[----:B------:R-:W-:Y:S05]  /*e4e0*/  @P1 BRA `(.L_x_5703) ;  /* 0x0000000000041947 */ /* 0x000fea0003800000 */
[----:B------:R-:W-:Y:S01]  /*e4f0*/  BPT.TRAP 0x1 ;  /* 0x000000040000795c */ /* 0x000fe20000300000 */
.L_x_5703:
        /* <DEDUP_REMOVED lines=31> */
.L_x_5747:
[----:B------:R-:W2:Y:S02]  /*e6f0*/  S2R R3, SR_TID.X ;  /* 0x0000000000037919 */ /* 0x000ea40000002100 */
[----:B--2---:R-:W-:-:S13]  /*e700*/  LOP3.LUT P1, RZ, R3, 0x7f, RZ, 0xc0, !PT ;  /* 0x0000007f03ff7812 */ /* 0x004fda000782c0ff */
[----:B------:R-:W-:-:S04]  /*e710*/  @!P1 IMAD.MOV.U32 R3, RZ, RZ, 0xb000 ;  /* 0x0000b000ff039424 */ /* 0x000fc800078e00ff */
[----:B------:R2:W-:Y:S01]  /*e720*/  @!P1 SYNCS.ARRIVE.TRANS64 RZ, [R2+URZ+0x34850], R3 ;  /* 0x0348500302ff99a7 */ /* 0x0005e2000800003f */
[----:B------:R-:W-:Y:S05]  /*e730*/  @P2 BRA `(.L_x_5705) ;  /* 0x0000000000042947 */ /* 0x000fea0003800000 */
[----:B------:R-:W-:Y:S01]  /*e740*/  BPT.TRAP 0x1 ;  /* 0x000000040000795c */ /* 0x000fe20000300000 */
.L_x_5705:
[----:B------:R-:W-:-:S13]  /*e750*/  LOP3.LUT P1, RZ, R19, 0x1, RZ, 0xc0, !PT ;  /* 0x0000000113ff7812 */ /* 0x000fda000782c0ff */
[----:B------:R-:W-:Y:S05]  /*e760*/  @P1 BRA `(.L_x_5706) ;  /* 0x0000000000041947 */ /* 0x000fea0003800000 */
[----:B------:R-:W-:Y:S01]  /*e770*/  BPT.TRAP 0x1 ;  /* 0x000000040000795c */ /* 0x000fe20000300000 */
.L_x_5706:
        /* <DEDUP_REMOVED lines=13> */
[----:B------:R-:W-:-:S02]  /*e850*/  IMAD.MOV.U32 R18, RZ, RZ, R11 ;  /* 0x000000ffff127224 */ /* 0x000fc400078e000b */
[----:B------:R-:W-:-:S03]  /*e860*/  IMAD.MOV.U32 R5, RZ, RZ, R8 ;  /* 0x000000ffff057224 */ /* 0x000fc600078e0008 */
[----:B------:R-:W-:Y:S02]  /*e870*/  UIMAD UR11, UR11, 0xb0, UR5 ;  /* 0x000000b00b0b78a4 */ /* 0x000fe4000f8e0205 */
[----:B------:R-:W-:Y:S02]  /*e880*/  UIADD3 UR9, UR9, 0x34850, URZ ;  /* 0x0003485009097890 */ /* 0x000fe4000fffe03f */
[----:B------:R-:W-:Y:S01]  /*e890*/  UIADD3.X UR5, URZ, UR37, URZ, UP0, !UPT ;  /* 0x000000253f057290 */ /* 0x000fe200087fe43f */
[----:B---3--:R-:W-:-:S05]  /*e8a0*/  LEA R3, R9, R3, 0x18 ;  /* 0x0000000309037211 */ /* 0x008fca00078ec0ff */
[----:B------:R-:W-:-:S05]  /*e8b0*/  IMAD R16, R16, 0x2, R3 ;  /* 0x0000000210107824 */ /* 0x000fca00078e0203 */
[----:B------:R-:W-:-:S13]  /*e8c0*/  R2UR UR6, R16 ;  /* 0x00000000100672ca */ /* 0x000fda00000e0000 */
        /* <DEDUP_REMOVED lines=8> */
.L_x_5699:
[----:B------:R-:W-:Y:S05]  /*e950*/  BSYNC B1 ;  /* 0x0000000000017941 */ /* 0x000fea0003800000 */
.L_x_5698:
        /* <DEDUP_REMOVED lines=28> */
.L_x_5709:
[----:B------:R-:W2:Y:S01]  /*eb20*/  S2R R3, SR_CgaCtaId ;  /* 0x0000000000037919 */ /* 0x000ea20000008800 */
[----:B------:R-:W-:-:S04]  /*eb30*/  MOV R2, 0x400 ;  /* 0x0000040000027802 */ /* 0x000fc80000000f00 */
[----:B--2---:R-:W-:Y:S02]  /*eb40*/  LEA R2, R3, R2, 0x18 ;  /* 0x0000000203027211 */ /* 0x004fe400078ec0ff */
[----:B------:R-:W-:-:S03]  /*eb50*/  SHF.L.U32 R3, R17, 0x1f, RZ ;  /* 0x0000001f11037819 */ /* 0x000fc600000006ff */
[----:B------:R-:W-:-:S04]  /*eb60*/  IMAD R2, R16, 0x8, R2 ;  /* 0x0000000810027824 */ /* 0x000fc800078e0202 */
[----:B------:R-:W2:Y:S02]  /*eb70*/  SYNCS.PHASECHK.TRANS64.TRYWAIT P1, [R2+URZ+0x34840], R3 ;  /* 0x03484003020075a7 */ /* 0x000ea4000802017f */
[----:B--2---:R-:W-:Y:S05]  /*eb80*/  @!P1 BRA `(.L_x_5710) ;  /* 0x0000001000789947 */ /* 0x004fea0003800000 */
.L_x_5748:
        /* <DEDUP_REMOVED lines=9> */
.L_x_5711:
[----:B------:R-:W-:-:S13]  /*ec20*/  LOP3.LUT P1, RZ, R19, 0x1, RZ, 0xc0, !PT ;  /* 0x0000000113ff7812 */ /* 0x000fda000782c0ff */
[----:B------:R-:W-:Y:S05]  /*ec30*/  @P1 BRA `(.L_x_5712) ;  /* 0x0000000000041947 */ /* 0x000fea0003800000 */
[----:B------:R-:W-:Y:S01]  /*ec40*/  BPT.TRAP 0x1 ;  /* 0x000000040000795c */ /* 0x000fe20000300000 */
.L_x_5712:
        /* <DEDUP_REMOVED lines=31> */
.L_x_5749:
[----:B------:R-:W2:Y:S02]  /*ee40*/  S2R R3, SR_TID.X ;  /* 0x0000000000037919 */ /* 0x000ea40000002100 */
[----:B--2---:R-:W-:-:S13]  /*ee50*/  LOP3.LUT P1, RZ, R3, 0x7f, RZ, 0xc0, !PT ;  /* 0x0000007f03ff7812 */ /* 0x004fda000782c0ff */
[----:B------:R-:W-:-:S04]  /*ee60*/  @!P1 IMAD.MOV.U32 R3, RZ, RZ, 0xb000 ;  /* 0x0000b000ff039424 */ /* 0x000fc800078e00ff */
[----:B------:R2:W-:Y:S01]  /*ee70*/  @!P1 SYNCS.ARRIVE.TRANS64 RZ, [R2+URZ+0x34850], R3 ;  /* 0x0348500302ff99a7 */ /* 0x0005e2000800003f */
[----:B------:R-:W-:Y:S05]  /*ee80*/  @P2 BRA `(.L_x_5714) ;  /* 0x0000000000042947 */ /* 0x000fea0003800000 */
[----:B------:R-:W-:Y:S01]  /*ee90*/  BPT.TRAP 0x1 ;  /* 0x000000040000795c */ /* 0x000fe20000300000 */
.L_x_5714:
[----:B------:R-:W-:-:S13]  /*eea0*/  LOP3.LUT P1, RZ, R19, 0x1, RZ, 0xc0, !PT ;  /* 0x0000000113ff7812 */ /* 0x000fda000782c0ff */
[----:B------:R-:W-:Y:S05]  /*eeb0*/  @P1 BRA `(.L_x_5715) ;  /* 0x0000000000041947 */ /* 0x000fea0003800000 */
[----:B------:R-:W-:Y:S01]  /*eec0*/  BPT.TRAP 0x1 ;  /* 0x000000040000795c */ /* 0x000fe20000300000 */
.L_x_5715:
        /* <DEDUP_REMOVED lines=23> */
[----:B------:R-:W-:-:S07]  /*f040*/  UIADD3 UR14, UR14, 0x5c00, URZ ;  /* 0x00005c000e0e7890 */ /* 0x000fce000fffe03f */
[----:B------:R2:W-:Y:S02]  /*f050*/  UTMALDG.4D.MULTICAST [UR8], [UR4], UR16, desc[UR6] ;  /* 0x00000608040073b4 */ /* 0x0005e40008019810 */
[----:B--2---:R-:W-:Y:S01]  /*f060*/  UMOV UR8, UR14 ;  /* 0x0000000e00087c82 */ /* 0x004fe20008000000 */
[----:B------:R-:W-:Y:S02]  /*f070*/  UMOV UR10, UR15 ;  /* 0x0000000f000a7c82 */ /* 0x000fe40008000000 */
[----:B------:R2:W-:Y:S02]  /*f080*/  UTMALDG.4D.MULTICAST [UR8], [UR4], UR16, desc[UR6] ;  /* 0x00000608040073b4 */ /* 0x0005e40008019810 */
[----:B--2---:R-:W-:Y:S01]  /*f090*/  NOP ;  /* 0x0000000000007918 */ /* 0x004fe20000000000 */
.L_x_5708:
[----:B------:R-:W-:Y:S05]  /*f0a0*/  BSYNC B1 ;  /* 0x0000000000017941 */ /* 0x000fea0003800000 */
.L_x_5707:
[C---:B------:R-:W-:Y:S01]  /*f0b0*/  ISETP.GT.AND P1, PT, R6.reuse, 0x1, PT ;  /* 0x000000010600780c */ /* 0x040fe20003f24270 */
[----:B------:R-:W-:-:S12]  /*f0c0*/  VIADD R6, R6, 0xfffffffe ;  /* 0xfffffffe06067836 */ /* 0x000fd80000000000 */
[----:B------:R-:W-:Y:S05]  /*f0d0*/  @P1 BRA `(.L_x_5716) ;  /* 0xfffffff0004c1947 */ /* 0x000fea000383ffff */
.L_x_5697:
[----:B------:R-:W-:Y:S05]  /*f0e0*/  BSYNC B0 ;  /* 0x0000000000007941 */ /* 0x000fea0003800000 */
.L_x_5686:
        /* <DEDUP_REMOVED lines=9> */
.L_x_5750:
        /* <DEDUP_REMOVED lines=9> */
.L_x_5720:
[----:B------:R-:W-:-:S13]  /*f210*/  LOP3.LUT P0, RZ, R19, 0x1, RZ, 0xc0, !PT ;  /* 0x0000000113ff7812 */ /* 0x000fda000780c0ff */
[----:B------:R-:W-:Y:S05]  /*f220*/  @P0 BRA `(.L_x_5721) ;  /* 0x0000000000040947 */ /* 0x000fea0003800000 */
[----:B------:R-:W-:Y:S01]  /*f230*/  BPT.TRAP 0x1 ;  /* 0x000000040000795c */ /* 0x000fe20000300000 */
.L_x_5721:
        /* <DEDUP_REMOVED lines=12> */
[----:B------:R-:W-:-:S06]  /*f300*/  UMOV UR15, 0x40 ;  /* 0x00000040000f7882 */ /* 0x000fcc0000000000 */
[----:B------:R-:W-:Y:S02]  /*f310*/  UIMAD UR11, UR11, 0xb0, UR5 ;  /* 0x000000b00b0b78a4 */ /* 0x000fe4000f8e0205 */
[----:B------:R-:W-:Y:S02]  /*f320*/  UIADD3 UR9, UR9, 0x34850, URZ ;  /* 0x0003485009097890 */ /* 0x000fe4000fffe03f */
[----:B------:R-:W-:Y:S01]  /*f330*/  UIADD3.X UR5, URZ, UR37, URZ, UP0, !UPT ;  /* 0x000000253f057290 */ /* 0x000fe200087fe43f */
[----:B-1----:R-:W-:-:S05]  /*f340*/  LEA R3, R4, R3, 0x18 ;  /* 0x0000000304037211 */ /* 0x002fca00078ec0ff */
[----:B------:R-:W-:-:S05]  /*f350*/  IMAD R21, R21, 0x2, R3 ;  /* 0x0000000215157824 */ /* 0x000fca00078e0203 */
[----:B------:R-:W-:-:S13]  /*f360*/  R2UR UR6, R21 ;  /* 0x00000000150672ca */ /* 0x000fda00000e0000 */
[----:B------:R-:W-:Y:S02]  /*f370*/  UIADD3 UR8, UR6, 0x400, URZ ;  /* 0x0000040006087890 */ /* 0x000fe4000fffe03f */
[----:B------:R-:W-:-:S03]  /*f380*/  UIADD3 UR14, UR6, 0x5c00, URZ ;  /* 0x00005c00060e7890 */ /* 0x000fc6000fffe03f */
[----:B------:R-:W-:-:S04]  /*f390*/  UMOV UR6, 0x0 ;  /* 0x0000000000067882 */ /* 0x000fc80000000000 */
[----:B------:R1:W-:Y:S02]  /*f3a0*/  UTMALDG.4D.MULTICAST [UR8], [UR4], UR16, desc[UR6] ;  /* 0x00000608040073b4 */ /* 0x0003e40008019810 */
[----:B-1----:R-:W-:Y:S01]  /*f3b0*/  UMOV UR8, UR14 ;  /* 0x0000000e00087c82 */ /* 0x002fe20008000000 */
[----:B------:R-:W-:Y:S02]  /*f3c0*/  UMOV UR10, UR15 ;  /* 0x0000000f000a7c82 */ /* 0x000fe40008000000 */
[----:B------:R2:W-:Y:S02]  /*f3d0*/  UTMALDG.4D.MULTICAST [UR8], [UR4], UR16, desc[UR6] ;  /* 0x00000608040073b4 */ /* 0x0005e40008019810 */
[----:B--2---:R-:W-:Y:S01]  /*f3e0*/  NOP ;  /* 0x0000000000007918 */ /* 0x004fe20000000000 */
.L_x_5718:
[----:B------:R-:W-:Y:S05]  /*f3f0*/  BSYNC B0 ;  /* 0x0000000000007941 */ /* 0x000fea0003800000 */
.L_x_5717:
        /* <DEDUP_REMOVED lines=15> */
.L_x_5671:
[----:B------:R-:W1:Y:S01]  /*f4f0*/  S2R R3, SR_CgaCtaId ;  /* 0x0000000000037919 */ /* 0x000e620000008800 */
[----:B------:R-:W-:Y:S01]  /*f500*/  MOV R0, 0x400 ;  /* 0x0000040000007802 */ /* 0x000fe20000000f00 */
[----:B------:R-:W-:Y:S03]  /*f510*/  BSSY B0, `(.L_x_5723) ;  /* 0x0000005000007945 */ /* 0x000fe60003800000 */
[----:B-1----:R-:W-:Y:S02]  /*f520*/  LEA R0, R3, R0, 0x18 ;  /* 0x0000000003007211 */ /* 0x002fe400078ec0ff */
[----:B------:R-:W-:-:S04]  /*f530*/  SHF.L.U32 R3, R2, 0x1f, RZ ;  /* 0x0000001f02037819 */ /* 0x000fc800000006ff */
[----:B------:R-:W1:Y:S02]  /*f540*/  SYNCS.PHASECHK.TRANS64.TRYWAIT P0, [R0+URZ+0x34820], R3 ;  /* 0x03482003000075a7 */ /* 0x000e64000800017f */
[----:B-1----:R-:W-:Y:S05]  /*f550*/  @!P0 BRA `(.L_x_5724) ;  /* 0x0000000800408947 */ /* 0x002fea0003800000 */
.L_x_5751:
[----:B------:R-:W-:Y:S05]  /*f560*/  BSYNC B0 ;  /* 0x0000000000007941 */ /* 0x000fea0003800000 */
.L_x_5723:
[----:B------:R-:W-:-:S03]  /*f570*/  UMOV UR4, 0xffffffff ;  /* 0xffffffff00047882 */ /* 0x000fc60000000000 */
[----:B------:R-:W-:Y:S05]  /*f580*/  BRA.DIV UR4, `(.L_x_5725) ;  /* 0x0000000a04487947 */ /* 0x000fea000b800000 */
[----:B------:R-:W2:Y:S02]  /*f590*/  S2R R2, SR_TID.X ;  /* 0x0000000000027919 */ /* 0x000ea40000002100 */
[----:B--2---:R-:W-:-:S04]  /*f5a0*/  SHF.R.U32.HI R2, RZ, 0x5, R2 ;  /* 0x00000005ff027819 */ /* 0x004fc80000011602 */
[----:B------:R-:W-:-:S05]  /*f5b0*/  LOP3.LUT R2, R2, 0x3, RZ, 0xc0, !PT ;  /* 0x0000000302027812 */ /* 0x000fca00078ec0ff */
[----:B------:R2:W3:Y:S02]  /*f5c0*/  SHFL.IDX PT, R14, R2, RZ, 0x1f ;  /* 0x00001fff020e7589 */ /* 0x0004e400000e0000 */
.L_x_5754:
[----:B---3--:R-:W-:Y:S01]  /*f5d0*/  ISETP.NE.AND P0, PT, R14, RZ, PT ;  /* 0x000000ff0e00720c */ /* 0x008fe20003f05270 */
[----:B------:R-:W-:-:S12]  /*f5e0*/  BSSY B0, `(.L_x_5726) ;  /* 0x0000024000007945 */ /* 0x000fd80003800000 */
[----:B------:R-:W-:Y:S05]  /*f5f0*/  @P0 BRA `(.L_x_5727) ;  /* 0x0000000000880947 */ /* 0x000fea0003800000 */
[----:B------:R-:W-:-:S03]  /*f600*/  UMOV UR4, 0xffffffff ;  /* 0xffffffff00047882 */ /* 0x000fc60000000000 */
[----:B------:R-:W-:Y:S05]  /*f610*/  BRA.DIV UR4, `(.L_x_5728) ;  /* 0x0000000a04587947 */ /* 0x000fea000b800000 */
[----:B------:R-:W-:-:S13]  /*f620*/  ELECT P6, URZ, PT ;  /* 0x00000000003f782f */ /* 0x000fda00038c0000 */
.L_x_5757:
[----:B------:R-:W-:Y:S05]  /*f630*/  @!P6 BRA `(.L_x_5727) ;  /* 0x000000000078e947 */ /* 0x000fea0003800000 */
[----:B--2---:R-:W2:Y:S02]  /*f640*/  LDL.LU R2, [R1+0x1c] ;  /* 0x00001c0001027983 */ /* 0x004ea40000300800 */
[----:B--2---:R-:W-:-:S04]  /*f650*/  LOP3.LUT R2, R2, 0x2, RZ, 0xfc, !PT ;  /* 0x0000000202027812 */ /* 0x004fc800078efcff */
[----:B------:R-:W-:-:S13]  /*f660*/  ISETP.NE.AND P2, PT, R2, 0x3, PT ;  /* 0x000000030200780c */ /* 0x000fda0003f45270 */
[----:B------:R-:W-:Y:S05]  /*f670*/  @!P2 BRA `(.L_x_5729) ;  /* 0x000000000004a947 */ /* 0x000fea0003800000 */
[----:B------:R-:W-:Y:S01]  /*f680*/  BPT.TRAP 0x1 ;  /* 0x000000040000795c */ /* 0x000fe20000300000 */
.L_x_5729:
        /* <DEDUP_REMOVED lines=12> */
.L_x_5758:
[----:B------:R-:W2:Y:S02]  /*f750*/  SYNCS.PHASECHK.TRANS64.TRYWAIT P0, [R3+URZ], R2 ;  /* 0x00000002030075a7 */ /* 0x000ea4000800017f */
[----:B--2---:R-:W-:Y:S05]  /*f760*/  @!P0 BRA `(.L_x_5731) ;  /* 0x0000000800388947 */ /* 0x004fea0003800000 */
.L_x_5759:
[----:B------:R-:W-:Y:S05]  /*f770*/  @!P2 BRA `(.L_x_5732) ;  /* 0x000000000004a947 */ /* 0x000fea0003800000 */
[----:B------:R-:W-:Y:S01]  /*f780*/  BPT.TRAP 0x1 ;  /* 0x000000040000795c */ /* 0x000fe20000300000 */
.L_x_5732:
[----:B--2---:R-:W-:-:S04]  /*f790*/  VIADD R3, R0, 0x34860 ;  /* 0x0003486000037836 */ /* 0x004fc80000000000 */
[----:B------:R-:W-:-:S04]  /*f7a0*/  IMAD R16, R16, 0x8, R3 ;  /* 0x0000000810107824 */ /* 0x000fc800078e0203 */
[----:B------:R-:W2:Y:S02]  /*f7b0*/  SYNCS.PHASECHK.TRANS64.TRYWAIT P0, [R16+URZ], R5 ;  /* 0x00000005100075a7 */ /* 0x000ea4000800017f */
[----:B--2---:R-:W-:Y:S05]  /*f7c0*/  @!P0 BRA `(.L_x_5733) ;  /* 0x0000000800348947 */ /* 0x004fea0003800000 */
.L_x_5760:
[----:B------:R-:W-:-:S07]  /*f7d0*/  IMAD R3, R4, 0x8, R3 ;  /* 0x0000000804037824 */ /* 0x000fce00078e0203 */
.L_x_5734:
[----:B---3--:R3:W4:Y:S02]  /*f7e0*/  SYNCS.PHASECHK.TRANS64.TRYWAIT P0, [R3+URZ], R2 ;  /* 0x00000002030075a7 */ /* 0x008724000800017f */
[----:B----4-:R-:W-:Y:S05]  /*f7f0*/  @!P0 NANOSLEEP.SYNCS 0x989680 ;  /* 0x009896800000895d */ /* 0x010fea0003900000 */
[----:B------:R-:W4:Y:S02]  /*f800*/  @!P0 SYNCS.PHASECHK.TRANS64 P0, [R3+URZ], R2 ;  /* 0x00000002030085a7 */ /* 0x000f24000800007f */
[----:B----4-:R-:W-:Y:S05]  /*f810*/  @!P0 BRA `(.L_x_5734) ;  /* 0xfffffffc00f08947 */ /* 0x010fea000383ffff */
.L_x_5727:
[----:B------:R-:W-:Y:S05]  /*f820*/  BSYNC B0 ;  /* 0x0000000000007941 */ /* 0x000fea0003800000 */
.L_x_5726:
[----:B------:R-:W-:Y:S05]  /*f830*/  EXIT ;  /* 0x000000000000794d */ /* 0x000fea0003800000 */
.L_x_5645:
[----:B-1----:R-:W-:-:S04]  /*f840*/  IMAD.U32 R3, RZ, RZ, UR39 ;  /* 0x00000027ff037e24 */ /* 0x002fc8000f8e00ff */
[----:B------:R1:W2:Y:S03]  /*f850*/  SYNCS.PHASECHK.TRANS64.TRYWAIT P1, [R3+URZ+0x34800], R0 ;  /* 0x03480000030075a7 */ /* 0x0002a6000802017f */
[----:B--2---:R-:W-:Y:S05]  /*f860*/  @!P1 NANOSLEEP.SYNCS 0x989680 ;  /* 0x009896800000995d */ /* 0x004fea0003900000 */
[----:B------:R-:W2:Y:S02]  /*f870*/  @!P1 SYNCS.PHASECHK.TRANS64 P1, [R3+URZ+0x34800], R0 ;  /* 0x03480000030095a7 */ /* 0x000ea4000802007f */
[----:B--2---:R-:W-:Y:S05]  /*f880*/  @!P1 BRA `(.L_x_5645) ;  /* 0xfffffffc00ec9947 */ /* 0x004fea000383ffff */
[----:B------:R-:W-:Y:S05]  /*f890*/  BRA `(.L_x_5735) ;  /* 0xffffff1c00807947 */ /* 0x000fea000383ffff */
.L_x_5649:
[----:B--2---:R2:W3:Y:S02]  /*f8a0*/  SYNCS.PHASECHK.TRANS64.TRYWAIT P1, [R12+URZ+0x34830], R3 ;  /* 0x034830030c0075a7 */ /* 0x0044e4000802017f */
[----:B---3--:R-:W-:Y:S05]  /*f8b0*/  @!P1 NANOSLEEP.SYNCS 0x989680 ;  /* 0x009896800000995d */ /* 0x008fea0003900000 */
[----:B------:R-:W3:Y:S02]  /*f8c0*/  @!P1 SYNCS.PHASECHK.TRANS64 P1, [R12+URZ+0x34830], R3 ;  /* 0x034830030c0095a7 */ /* 0x000ee4000802007f */
[----:B---3--:R-:W-:Y:S05]  /*f8d0*/  @!P1 BRA `(.L_x_5649) ;  /* 0xfffffffc00f09947 */ /* 0x008fea000383ffff */
[----:B------:R-:W-:Y:S05]  /*f8e0*/  BRA `(.L_x_5648) ;  /* 0xffffff1c009c7947 */ /* 0x000fea000383ffff */
.L_x_5655:
[----:B--2---:R-:W-:-:S04]  /*f8f0*/  IMAD.U32 R11, RZ, RZ, UR6 ;  /* 0x00000006ff0b7e24 */ /* 0x004fc8000f8e00ff */
[----:B------:R2:W3:Y:S03]  /*f900*/  SYNCS.PHASECHK.TRANS64.TRYWAIT P1, [R11+URZ+0x34830], R10 ;  /* 0x0348300a0b0075a7 */ /* 0x0004e6000802017f */
[----:B---3--:R-:W-:Y:S05]  /*f910*/  @!P1 NANOSLEEP.SYNCS 0x989680 ;  /* 0x009896800000995d */ /* 0x008fea0003900000 */
[----:B------:R-:W3:Y:S02]  /*f920*/  @!P1 SYNCS.PHASECHK.TRANS64 P1, [R11+URZ+0x34830], R10 ;  /* 0x0348300a0b0095a7 */ /* 0x000ee4000802007f */
[----:B---3--:R-:W-:Y:S05]  /*f930*/  @!P1 BRA `(.L_x_5655) ;  /* 0xfffffffc00ec9947 */ /* 0x008fea000383ffff */
[----:B------:R-:W-:Y:S05]  /*f940*/  BRA `(.L_x_5652) ;  /* 0xffffff6c00307947 */ /* 0x000fea000383ffff */
.L_x_5659:
[----:B--2---:R-:W-:-:S04]  /*f950*/  IMAD.U32 R11, RZ, RZ, UR6 ;  /* 0x00000006ff0b7e24 */ /* 0x004fc8000f8e00ff */
[----:B------:R2:W3:Y:S03]  /*f960*/  SYNCS.PHASECHK.TRANS64.TRYWAIT P1, [R11+URZ+0x34850], R10 ;  /* 0x0348500a0b0075a7 */ /* 0x0004e6000802017f */
[----:B---3--:R-:W-:Y:S05]  /*f970*/  @!P1 NANOSLEEP.SYNCS 0x989680 ;  /* 0x009896800000995d */ /* 0x008fea0003900000 */
[----:B------:R-:W3:Y:S02]  /*f980*/  @!P1 SYNCS.PHASECHK.TRANS64 P1, [R11+URZ+0x34850], R10 ;  /* 0x0348500a0b0095a7 */ /* 0x000ee4000802007f */
[----:B---3--:R-:W-:Y:S05]  /*f990*/  @!P1 BRA `(.L_x_5659) ;  /* 0xfffffffc00ec9947 */ /* 0x008fea000383ffff */
[----:B------:R-:W-:Y:S05]  /*f9a0*/  BRA `(.L_x_5656) ;  /* 0xffffff9000f87947 */ /* 0x000fea000383ffff */
.L_x_5666:
[----:B--2---:R-:W-:-:S04]  /*f9b0*/  IMAD.U32 R3, RZ, RZ, UR5 ;  /* 0x00000005ff037e24 */ /* 0x004fc8000f8e00ff */
[----:B------:R2:W3:Y:S03]  /*f9c0*/  SYNCS.PHASECHK.TRANS64.TRYWAIT P1, [R3+URZ+0x34850], R0 ;  /* 0x03485000030075a7 */ /* 0x0004e6000802017f */
[----:B---3--:R-:W-:Y:S05]  /*f9d0*/  @!P1 NANOSLEEP.SYNCS 0x989680 ;  /* 0x009896800000995d */ /* 0x008fea0003900000 */
[----:B------:R-:W3:Y:S02]  /*f9e0*/  @!P1 SYNCS.PHASECHK.TRANS64 P1, [R3+URZ+0x34850], R0 ;  /* 0x03485000030095a7 */ /* 0x000ee4000802007f */
[----:B---3--:R-:W-:Y:S05]  /*f9f0*/  @!P1 BRA `(.L_x_5666) ;  /* 0xfffffffc00ec9947 */ /* 0x008fea000383ffff */
[----:B------:R-:W-:Y:S05]  /*fa00*/  BRA `(.L_x_5665) ;  /* 0xffffffb400e87947 */ /* 0x000fea000383ffff */
.L_x_5677:
        /* <DEDUP_REMOVED lines=11> */
.L_x_5737:
[----:B------:R-:W-:Y:S05]  /*fac0*/  BSYNC B0 ;  /* 0x0000000000007941 */ /* 0x000fea0003800000 */
.L_x_5736:
[----:B------:R-:W-:Y:S05]  /*fad0*/  BRA `(.L_x_5738) ;  /* 0xffffffd400dc7947 */ /* 0x000fea000383ffff */
.L_x_5678:
[----:B------:R-:W-:Y:S01]  /*fae0*/  BSSY B0, `(.L_x_5739) ;  /* 0x0000006000007945 */ /* 0x000fe20003800000 */
[----:B------:R-:W-:-:S07]  /*faf0*/  IMAD.MOV.U32 R15, RZ, RZ, -0x1 ;  /* 0xffffffffff0f7424 */ /* 0x000fce00078e00ff */
[----:B------:R-:W-:Y:S05]  /*fb00*/  WARPSYNC.COLLECTIVE R15, `(.L_x_5740) ;  /* 0x000000000f0c7348 */ /* 0x000fea0003c00000 */
[----:B------:R-:W-:Y:S02]  /*fb10*/  ELECT P6, UR62, PT ;  /* 0x00000000003e782f */ /* 0x000fe400038c0000 */
[----:B------:R-:W-:Y:S01]  /*fb20*/  MOV R14, UR62 ;  /* 0x0000003e000e7c02 */ /* 0x000fe20008000f00 */
[----:B------:R-:W-:Y:S10]  /*fb30*/  ENDCOLLECTIVE ;  /* 0x000000000000791b */ /* 0x000ff40003800000 */
.L_x_5740:
[----:B------:R-:W-:Y:S05]  /*fb40*/  BSYNC B0 ;  /* 0x0000000000007941 */ /* 0x000fea0003800000 */
.L_x_5739:
[----:B------:R-:W-:Y:S05]  /*fb50*/  BRA `(.L_x_5741) ;  /* 0xffffffd400d87947 */ /* 0x000fea000383ffff */
.L_x_5681:
[----:B--2---:R2:W3:Y:S02]  /*fb60*/  SYNCS.PHASECHK.TRANS64.TRYWAIT P1, [R5+URZ+0x34840], R9 ;  /* 0x03484009050075a7 */ /* 0x0044e4000802017f */
[----:B---3--:R-:W-:Y:S05]  /*fb70*/  @!P1 NANOSLEEP.SYNCS 0x989680 ;  /* 0x009896800000995d */ /* 0x008fea0003900000 */
[----:B------:R-:W3:Y:S02]  /*fb80*/  @!P1 SYNCS.PHASECHK.TRANS64 P1, [R5+URZ+0x34840], R9 ;  /* 0x03484009050095a7 */ /* 0x000ee4000802007f */
[----:B---3--:R-:W-:Y:S05]  /*fb90*/  @!P1 BRA `(.L_x_5681) ;  /* 0xfffffffc00f09947 */ /* 0x008fea000383ffff */
[----:B------:R-:W-:Y:S05]  /*fba0*/  BRA `(.L_x_5742) ;  /* 0xffffffd800387947 */ /* 0x000fea000383ffff */
.L_x_5685:
        /* <DEDUP_REMOVED lines=8> */
.L_x_5691:
[----:B-1----:R1:W2:Y:S02]  /*fc30*/  SYNCS.PHASECHK.TRANS64.TRYWAIT P1, [R2+URZ+0x34840], R3 ;  /* 0x03484003020075a7 */ /* 0x0022a4000802017f */
[----:B--2---:R-:W-:Y:S05]  /*fc40*/  @!P1 NANOSLEEP.SYNCS 0x989680 ;  /* 0x009896800000995d */ /* 0x004fea0003900000 */
[----:B------:R-:W2:Y:S02]  /*fc50*/  @!P1 SYNCS.PHASECHK.TRANS64 P1, [R2+URZ+0x34840], R3 ;  /* 0x03484003020095a7 */ /* 0x000ea4000802007f */
[----:B--2---:R-:W-:Y:S05]  /*fc60*/  @!P1 BRA `(.L_x_5691) ;  /* 0xfffffffc00f09947 */ /* 0x004fea000383ffff */
[----:B------:R-:W-:Y:S05]  /*fc70*/  BRA `(.L_x_5744) ;  /* 0xffffffdc00f87947 */ /* 0x000fea000383ffff */
.L_x_5694:
[----:B-1----:R1:W2:Y:S02]  /*fc80*/  SYNCS.PHASECHK.TRANS64.TRYWAIT P1, [R2+URZ+0x34860], R3 ;  /* 0x03486003020075a7 */ /* 0x0022a4000802017f */
[----:B--2---:R-:W-:Y:S05]  /*fc90*/  @!P1 NANOSLEEP.SYNCS 0x989680 ;  /* 0x009896800000995d */ /* 0x004fea0003900000 */
[----:B------:R-:W2:Y:S02]  /*fca0*/  @!P1 SYNCS.PHASECHK.TRANS64 P1, [R2+URZ+0x34860], R3 ;  /* 0x03486003020095a7 */ /* 0x000ea4000802007f */
[----:B--2---:R-:W-:Y:S05]  /*fcb0*/  @!P1 BRA `(.L_x_5694) ;  /* 0xfffffffc00f09947 */ /* 0x004fea000383ffff */
[----:B------:R-:W-:Y:S05]  /*fcc0*/  BRA `(.L_x_5745) ;  /* 0xffffffe000907947 */ /* 0x000fea000383ffff */
.L_x_5701:
[----:B--2---:R2:W3:Y:S02]  /*fcd0*/  SYNCS.PHASECHK.TRANS64.TRYWAIT P1, [R2+URZ+0x34840], R3 ;  /* 0x03484003020075a7 */ /* 0x0044e4000802017f */
[----:B---3--:R-:W-:Y:S05]  /*fce0*/  @!P1 NANOSLEEP.SYNCS 0x989680 ;  /* 0x009896800000995d */ /* 0x008fea0003900000 */
[----:B------:R-:W3:Y:S02]  /*fcf0*/  @!P1 SYNCS.PHASECHK.TRANS64 P1, [R2+URZ+0x34840], R3 ;  /* 0x03484003020095a7 */ /* 0x000ee4000802007f */
[----:B---3--:R-:W-:Y:S05]  /*fd00*/  @!P1 BRA `(.L_x_5701) ;  /* 0xfffffffc00f09947 */ /* 0x008fea000383ffff */
[----:B------:R-:W-:Y:S05]  /*fd10*/  BRA `(.L_x_5746) ;  /* 0xffffffe400c87947 */ /* 0x000fea000383ffff */
.L_x_5704:
[----:B-1----:R1:W2:Y:S02]  /*fd20*/  SYNCS.PHASECHK.TRANS64.TRYWAIT P1, [R2+URZ+0x34860], R17 ;  /* 0x03486011020075a7 */ /* 0x0022a4000802017f */
[----:B--2---:R-:W-:Y:S05]  /*fd30*/  @!P1 NANOSLEEP.SYNCS 0x989680 ;  /* 0x009896800000995d */ /* 0x004fea0003900000 */
[----:B------:R-:W2:Y:S02]  /*fd40*/  @!P1 SYNCS.PHASECHK.TRANS64 P1, [R2+URZ+0x34860], R17 ;  /* 0x03486011020095a7 */ /* 0x000ea4000802007f */
[----:B--2---:R-:W-:Y:S05]  /*fd50*/  @!P1 BRA `(.L_x_5704) ;  /* 0xfffffffc00f09947 */ /* 0x004fea000383ffff */
[----:B------:R-:W-:Y:S05]  /*fd60*/  BRA `(.L_x_5747) ;  /* 0xffffffe800607947 */ /* 0x000fea000383ffff */
.L_x_5710:
[----:B--2---:R2:W3:Y:S02]  /*fd70*/  SYNCS.PHASECHK.TRANS64.TRYWAIT P1, [R2+URZ+0x34840], R3 ;  /* 0x03484003020075a7 */ /* 0x0044e4000802017f */
[----:B---3--:R-:W-:Y:S05]  /*fd80*/  @!P1 NANOSLEEP.SYNCS 0x989680 ;  /* 0x009896800000995d */ /* 0x008fea0003900000 */
[----:B------:R-:W3:Y:S02]  /*fd90*/  @!P1 SYNCS.PHASECHK.TRANS64 P1, [R2+URZ+0x34840], R3 ;  /* 0x03484003020095a7 */ /* 0x000ee4000802007f */
[----:B---3--:R-:W-:Y:S05]  /*fda0*/  @!P1 BRA `(.L_x_5710) ;  /* 0xfffffffc00f09947 */ /* 0x008fea000383ffff */
[----:B------:R-:W-:Y:S05]  /*fdb0*/  BRA `(.L_x_5748) ;  /* 0xffffffec00747947 */ /* 0x000fea000383ffff */
.L_x_5713:
[----:B-1----:R1:W2:Y:S02]  /*fdc0*/  SYNCS.PHASECHK.TRANS64.TRYWAIT P1, [R2+URZ+0x34860], R10 ;  /* 0x0348600a020075a7 */ /* 0x0022a4000802017f */
[----:B--2---:R-:W-:Y:S05]  /*fdd0*/  @!P1 NANOSLEEP.SYNCS 0x989680 ;  /* 0x009896800000995d */ /* 0x004fea0003900000 */
[----:B------:R-:W2:Y:S02]  /*fde0*/  @!P1 SYNCS.PHASECHK.TRANS64 P1, [R2+URZ+0x34860], R10 ;  /* 0x0348600a020095a7 */ /* 0x000ea4000802007f */
[----:B--2---:R-:W-:Y:S05]  /*fdf0*/  @!P1 BRA `(.L_x_5713) ;  /* 0xfffffffc00f09947 */ /* 0x004fea000383ffff */
[----:B------:R-:W-:Y:S05]  /*fe00*/  BRA `(.L_x_5749) ;  /* 0xfffffff0000c7947 */ /* 0x000fea000383ffff */
.L_x_5719:
[----:B-1----:R1:W2:Y:S02]  /*fe10*/  SYNCS.PHASECHK.TRANS64.TRYWAIT P0, [R2+URZ+0x34860], R3 ;  /* 0x03486003020075a7 */ /* 0x0022a4000800017f */
[----:B--2---:R-:W-:Y:S05]  /*fe20*/  @!P0 NANOSLEEP.SYNCS 0x989680 ;  /* 0x009896800000895d */ /* 0x004fea0003900000 */
[----:B------:R-:W2:Y:S02]  /*fe30*/  @!P0 SYNCS.PHASECHK.TRANS64 P0, [R2+URZ+0x34860], R3 ;  /* 0x03486003020085a7 */ /* 0x000ea4000800007f */
[----:B--2---:R-:W-:Y:S05]  /*fe40*/  @!P0 BRA `(.L_x_5719) ;  /* 0xfffffffc00f08947 */ /* 0x004fea000383ffff */
[----:B------:R-:W-:Y:S05]  /*fe50*/  BRA `(.L_x_5750) ;  /* 0xfffffff000c87947 */ /* 0x000fea000383ffff */
.L_x_5724:
[----:B-1----:R1:W2:Y:S02]  /*fe60*/  SYNCS.PHASECHK.TRANS64.TRYWAIT P0, [R0+URZ+0x34820], R3 ;  /* 0x03482003000075a7 */ /* 0x0022a4000800017f */
[----:B--2---:R-:W-:Y:S05]  /*fe70*/  @!P0 NANOSLEEP.SYNCS 0x989680 ;  /* 0x009896800000895d */ /* 0x004fea0003900000 */
[----:B------:R-:W2:Y:S02]  /*fe80*/  @!P0 SYNCS.PHASECHK.TRANS64 P0, [R0+URZ+0x34820], R3 ;  /* 0x03482003000085a7 */ /* 0x000ea4000800007f */
[----:B--2---:R-:W-:Y:S05]  /*fe90*/  @!P0 BRA `(.L_x_5724) ;  /* 0xfffffffc00f08947 */ /* 0x004fea000383ffff */
[----:B------:R-:W-:Y:S05]  /*fea0*/  BRA `(.L_x_5751) ;  /* 0xfffffff400ac7947 */ /* 0x000fea000383ffff */
.L_x_5725:
        /* <DEDUP_REMOVED lines=11> */
.L_x_5753:
[----:B------:R-:W-:Y:S05]  /*ff60*/  BSYNC B0 ;  /* 0x0000000000007941 */ /* 0x000fea0003800000 */
.L_x_5752:
[----:B------:R-:W-:Y:S05]  /*ff70*/  BRA `(.L_x_5754) ;  /* 0xfffffff400947947 */ /* 0x000fea000383ffff */
.L_x_5728:
[----:B------:R-:W-:Y:S01]  /*ff80*/  BSSY B1, `(.L_x_5755) ;  /* 0x0000006000017945 */ /* 0x000fe20003800000 */
[----:B------:R-:W-:-:S07]  /*ff90*/  IMAD.MOV.U32 R15, RZ, RZ, -0x1 ;  /* 0xffffffffff0f7424 */ /* 0x000fce00078e00ff */
[----:B-12---:R-:W-:Y:S05]  /*ffa0*/  WARPSYNC.COLLECTIVE R15, `(.L_x_5756) ;  /* 0x000000000f0c7348 */ /* 0x006fea0003c00000 */
[----:B------:R-:W-:Y:S02]  /*ffb0*/  ELECT P6, UR62, PT ;  /* 0x00000000003e782f */ /* 0x000fe400038c0000 */
[----:B------:R-:W-:Y:S01]  /*ffc0*/  MOV R14, UR62 ;  /* 0x0000003e000e7c02 */ /* 0x000fe20008000f00 */
[----:B-12---:R-:W-:Y:S10]  /*ffd0*/  ENDCOLLECTIVE ;  /* 0x000000000000791b */ /* 0x006ff40003800000 */
.L_x_5756:
[----:B------:R-:W-:Y:S05]  /*ffe0*/  BSYNC B1 ;  /* 0x0000000000017941 */ /* 0x000fea0003800000 */
.L_x_5755:
[----:B------:R-:W-:Y:S05]  /*fff0*/  BRA `(.L_x_5757) ;  /* 0xfffffff4008c7947 */ /* 0x000fea000383ffff */
.L_x_5730:
[----:B-1----:R1:W2:Y:S02]  /*10000*/  SYNCS.PHASECHK.TRANS64.TRYWAIT P0, [R6+URZ], R5 ;  /* 0x00000005060075a7 */ /* 0x0022a4000800017f */
[----:B--2---:R-:W-:Y:S05]  /*10010*/  @!P0 NANOSLEEP.SYNCS 0x989680 ;  /* 0x009896800000895d */ /* 0x004fea0003900000 */
[----:B------:R-:W2:Y:S02]  /*10020*/  @!P0 SYNCS.PHASECHK.TRANS64 P0, [R6+URZ], R5 ;  /* 0x00000005060085a7 */ /* 0x000ea4000800007f */
[----:B--2---:R-:W-:Y:S05]  /*10030*/  @!P0 BRA `(.L_x_5730) ;  /* 0xfffffffc00f08947 */ /* 0x004fea000383ffff */
[----:B------:R-:W-:Y:S05]  /*10040*/  BRA `(.L_x_5758) ;  /* 0xfffffff400c07947 */ /* 0x000fea000383ffff */
.L_x_5731:
[----:B--2---:R2:W3:Y:S02]  /*10050*/  SYNCS.PHASECHK.TRANS64.TRYWAIT P0, [R3+URZ], R2 ;  /* 0x00000002030075a7 */ /* 0x0044e4000800017f */
[----:B---3--:R-:W-:Y:S05]  /*10060*/  @!P0 NANOSLEEP.SYNCS 0x989680 ;  /* 0x009896800000895d */ /* 0x008fea0003900000 */
[----:B------:R-:W3:Y:S02]  /*10070*/  @!P0 SYNCS.PHASECHK.TRANS64 P0, [R3+URZ], R2 ;  /* 0x00000002030085a7 */ /* 0x000ee4000800007f */
[----:B---3--:R-:W-:Y:S05]  /*10080*/  @!P0 BRA `(.L_x_5731) ;  /* 0xfffffffc00f08947 */ /* 0x008fea000383ffff */
[----:B------:R-:W-:Y:S05]  /*10090*/  BRA `(.L_x_5759) ;  /* 0xfffffff400b47947 */ /* 0x000fea000383ffff */
.L_x_5733:
[----:B--2---:R2:W3:Y:S02]  /*100a0*/  SYNCS.PHASECHK.TRANS64.TRYWAIT P0, [R16+URZ], R5 ;  /* 0x00000005100075a7 */ /* 0x0044e4000800017f */
[----:B---3--:R-:W-:Y:S05]  /*100b0*/  @!P0 NANOSLEEP.SYNCS 0x989680 ;  /* 0x009896800000895d */ /* 0x008fea0003900000 */
[----:B------:R-:W3:Y:S02]  /*100c0*/  @!P0 SYNCS.PHASECHK.TRANS64 P0, [R16+URZ], R5 ;  /* 0x00000005100085a7 */ /* 0x000ee4000800007f */
[----:B---3--:R-:W-:Y:S05]  /*100d0*/  @!P0 BRA `(.L_x_5733) ;  /* 0xfffffffc00f08947 */ /* 0x008fea000383ffff */
[----:B------:R-:W-:Y:S05]  /*100e0*/  BRA `(.L_x_5760) ;  /* 0xfffffff400b87947 */ /* 0x000fea000383ffff */
.L_x_5761:
        /* <DEDUP_REMOVED lines=9> */
.L_x_12770:


//--------------------- .text._ZN7cutlass13device_kernelIN5flash11enable_sm90INS1_16FlashAttnFwdSm90INS1_25CollectiveMainloopFwdSm90ILi2EN4cute5tupleIJNS5_1CILi1EEES8_S8_EEENS6_IJNS7_ILi128EEENS7_ILi176EEESA_EEELi128ENS_10bfloat16_tEfNS_4arch4Sm90ELb0ELb0ELb0ELb1ELb0ELb0ELb0ELb1ELb1ELb0ELb0ELb0EEENS1_21CollectiveEpilogueFwdINS6_IJSA_SA_SB_EEES9_SD_SF_Li256ELb1ELb0ELb0ELb0EEENS1_36VarlenDynamicPersistentTileSchedulerILi128ELi176ELi256ELi32ELb0ELb0ELb1ELb0ELb1ELb1EEEEEEEEEvNT_6ParamsE --------------------------
	.section	.text._ZN7cutlass13device_kernelIN5flash11enable_sm90INS1_16FlashAttnFwdSm90INS1_25CollectiveMainloopFwdSm90ILi2EN4cute5tupleIJNS5_1CILi1EEES8_S8_EEENS6_IJNS7_ILi128EEENS7_ILi176EEESA_EEELi128ENS_10bfloat16_tEfNS_4arch4Sm90ELb0ELb0ELb0ELb1ELb0ELb0ELb0ELb1ELb1ELb0ELb0ELb0EEENS1_21CollectiveEpilogueFwdINS6_IJSA_SA_SB_EEES9_SD_SF_Li256ELb1ELb0ELb0ELb0EEENS1_36VarlenDynamicPersistentTileSchedulerILi128ELi176ELi256ELi32ELb0ELb0ELb1ELb0ELb1ELb1EEEEEEEEEvNT_6ParamsE,"ax",@progbits
	.align	128
.text._ZN7cutlass13device_kernelIN5flash11enable_sm90INS1_16FlashAttnFwdSm90INS1_25CollectiveMainloopFwdSm90ILi2EN4cute5tupleIJNS5_1CILi1EEES8_S8_EEENS6_IJNS7_ILi128EEENS7_ILi176EEESA_EEELi128ENS_10bfloat16_tEfNS_4arch4Sm90ELb0ELb0ELb0ELb1ELb0ELb0ELb0ELb1ELb1ELb0ELb0ELb0EEENS1_21CollectiveEpilogueFwdINS6_IJSA_SA_SB_EEES9_SD_SF_Li256ELb1ELb0ELb0ELb0EEENS1_36VarlenDynamicPersistentTileSchedulerILi128ELi176ELi256ELi32ELb0ELb0ELb1ELb0ELb1ELb1EEEEEEEEEvNT_6ParamsE:
        .type           _ZN7cutlass13device_kernelIN5flash11enable_sm90INS1_16FlashAttnFwdSm90INS1_25CollectiveMainloopFwdSm90ILi2EN4cute5tupleIJNS5_1CILi1EEES8_S8_EEENS6_IJNS7_ILi128EEENS7_ILi176EEESA_EEELi128ENS_10bfloat16_tEfNS_4arch4Sm90ELb0ELb0ELb0ELb1ELb0ELb0ELb0ELb1ELb1ELb0ELb0ELb0EEENS1_21CollectiveEpilogueFwdINS6_IJSA_SA_SB_EEES9_SD_SF_Li256ELb1ELb0ELb0ELb0EEENS1_36VarlenDynamicPersistentTileSchedulerILi128ELi176ELi256ELi32ELb0ELb0ELb1ELb0ELb1ELb1EEEEEEEEEvNT_6ParamsE,@function
        .size           _ZN7cutlass13device_kernelIN5flash11enable_sm90INS1_16FlashAttnFwdSm90INS1_25CollectiveMainloopFwdSm90ILi2EN4cute5tupleIJNS5_1CILi1EEES8_S8_EEENS6_IJNS7_ILi128EEENS7_ILi176EEESA_EEELi128ENS_10bfloat16_tEfNS_4arch4Sm90ELb0ELb0ELb0ELb1ELb0ELb0ELb0ELb1ELb1ELb0ELb0ELb0EEENS1_21CollectiveEpilogueFwdINS6_IJSA_SA_SB_EEES9_SD_SF_Li256ELb1ELb0ELb0ELb0EEENS1_36VarlenDynamicPersistentTileSchedulerILi128ELi176ELi256ELi32ELb0ELb0ELb1ELb0ELb1ELb1EEEEEEEEEvNT_6ParamsE,(.L_x_12771 - _ZN7cutlass13device_kernelIN5flash11enable_sm90INS1_16FlashAttnFwdSm90INS1_25CollectiveMainloopFwdSm90ILi2EN4cute5tupleIJNS5_1CILi1EEES8_S8_EEENS6_IJNS7_ILi128EEENS7_ILi176EEESA_EEELi128ENS_10bfloat16_tEfNS_4arch4Sm90ELb0ELb0ELb0ELb1ELb0ELb0ELb0ELb1ELb1ELb0ELb0ELb0EEENS1_21CollectiveEpilogueFwdINS6_IJSA_SA_SB_EEES9_SD_SF_Li256ELb1ELb0ELb0ELb0EEENS1_36VarlenDynamicPersistentTileSchedulerILi128ELi176ELi256ELi32ELb0ELb0ELb1ELb0ELb1ELb1EEEEEEEEEvNT_6ParamsE)
        .other          _ZN7cutlass13device_kernelIN5flash11enable_sm90INS1_16FlashAttnFwdSm90INS1_25CollectiveMainloopFwdSm90ILi2EN4cute5tupleIJNS5_1CILi1EEES8_S8_EEENS6_IJNS7_ILi128EEENS7_ILi176EEESA_EEELi128ENS_10bfloat16_tEfNS_4arch4Sm90ELb0ELb0ELb0ELb1ELb0ELb0ELb0ELb1ELb1ELb0ELb0ELb0EEENS1_21CollectiveEpilogueFwdINS6_IJSA_SA_SB_EEES9_SD_SF_Li256ELb1ELb0ELb0ELb0EEENS1_36VarlenDynamicPersistentTileSchedulerILi128ELi176ELi256ELi32ELb0ELb0ELb1ELb0ELb1ELb1EEEEEEEEEvNT_6ParamsE,@"STO_CUDA_ENTRY STV_DEFAULT"
_ZN7cutlass13device_kernelIN5flash11enable_sm90INS1_16FlashAttnFwdSm90INS1_25CollectiveMainloopFwdSm90ILi2EN4cute5tupleIJNS5_1CILi1EEES8_S8_EEENS6_IJNS7_ILi128EEENS7_ILi176EEESA_EEELi128ENS_10bfloat16_tEfNS_4arch4Sm90ELb0ELb0ELb0ELb1ELb0ELb0ELb0ELb1ELb1ELb0ELb0ELb0EEENS1_21CollectiveEpilogueFwdINS6_IJSA_SA_SB_EEES9_SD_SF_Li256ELb1ELb0ELb0ELb0EEENS1_36VarlenDynamicPersistentTileSchedulerILi128ELi176ELi256ELi32ELb0ELb0ELb1ELb0ELb1ELb1EEEEEEEEEvNT_6ParamsE:
        /* <DEDUP_REMOVED lines=20> */
.L_x_5763:
[----:B------:R-:W-:Y:S05]  /*0140*/  BSYNC B0 ;  /* 0x0000000000007941 */ /* 0x000fea0003800000 */
.L_x_5762:
[----:B------:R-:W-:Y:S01]  /*0150*/  VOTEU.ANY UP0, P0 ;  /* 0x00000000003f7886 */ /* 0x000fe20000000100 */
[----:B------:R-:W0:Y:S01]  /*0160*/  SHFL.IDX PT, R2, R0, RZ, 0x1f ;  /* 0x00001fff00027589 */ /* 0x000e2200000e0000 */
[----:B------:R-:W-:Y:S01]  /*0170*/  UMOV UR4, 0x1 ;  /* 0x0000000100047882 */ /* 0x000fe20000000000 */
[----:B------:R-:W-:Y:S01]  /*0180*/  UMOV UR7, 0x100 ;  /* 0x0000010000077882 */ /* 0x000fe20000000000 */
[----:B------:R-:W-:Y:S01]  /*0190*/  SHF.R.U32.HI R3, RZ, 0x7, R3 ;  /* 0x00000007ff037819 */ /* 0x000fe20000011603 */
[----:B------:R-:W1:Y:S01]  /*01a0*/  @UP0 S2UR UR8, SR_CgaCtaId ;  /* 0x00000000000809c3 */ /* 0x000e620000008800 */
[----:B------:R-:W-:Y:S01]  /*01b0*/  @UP0 UMOV UR6, 0x400 ;  /* 0x0000040000060882 */ /* 0x000fe20000000000 */
[----:B------:R-:W-:-:S04]  /*01c0*/  @UP0 UIADD3 UR4, -UR4, 0x100000, URZ ;  /* 0x0010000004040890 */ /* 0x000fc8000fffe13f */
[----:B------:R-:W-:Y:S02]  /*01d0*/  @UP0 USHF.L.U32 UR5, UR4, 0xb, URZ ;  /* 0x0000000b04050899 */ /* 0x000fe4000800063f */
[----:B------:R-:W-:Y:S01]  /*01e0*/  @UP0 USHF.L.U32 UR4, UR4, 0x1, URZ ;  /* 0x0000000104040899 */ /* 0x000fe2000800063f */
[----:B------:R-:W-:Y:S01]  /*01f0*/  VOTEU.ANY UP1, P0 ;  /* 0x00000000003f7886 */ /* 0x000fe20000020100 */
[----:B0-----:R-:W-:Y:S02]  /*0200*/  ISETP.NE.AND P1, PT, R2, RZ, PT ;  /* 0x000000ff0200720c */ /* 0x001fe40003f25270 */
[----:B------:R0:W2:Y:S01]  /*0210*/  SHFL.IDX PT, R2, R3, RZ, 0x1f ;  /* 0x00001fff03027589 */ /* 0x0000a200000e0000 */
[----:B-1----:R-:W-:Y:S02]  /*0220*/  @UP0 ULEA UR8, UR8, UR6, 0x18 ;  /* 0x0000000608080291 */ /* 0x002fe4000f8ec03f */
[----:B------:R-:W-:-:S04]  /*0230*/  @UP0 UIADD3 UR6, -UR7, 0x100000, URZ ;  /* 0x0010000007060890 */ /* 0x000fc8000fffe13f */
[----:B------:R-:W-:Y:S02]  /*0240*/  @UP0 USHF.L.U32 UR7, UR6, 0xb, URZ ;  /* 0x0000000b06070899 */ /* 0x000fe4000800063f */
[----:B------:R-:W-:Y:S01]  /*0250*/  @UP0 USHF.L.U32 UR6, UR6, 0x1, URZ ;  /* 0x0000000106060899 */ /* 0x000fe2000800063f */
[----:B------:R-:W-:Y:S01]  /*0260*/  VOTEU.ANY UP0, P0 ;  /* 0x00000000003f7886 */ /* 0x000fe20000000100 */
[----:B------:R-:W1:Y:S04]  /*0270*/  FENCE.VIEW.ASYNC.S ;  /* 0x00000000000073c6 */ /* 0x000e680000000000 */
[----:B-1----:R0:W1:Y:S06]  /*0280*/  @UP0 SYNCS.EXCH.64 URZ, [UR8+0x34800], UR4 ;  /* 0x03480004083f05b2 */ /* 0x00206c0008000100 */
[----:B------:R0:W3:Y:S02]  /*0290*/  @UP1 SYNCS.EXCH.64 URZ, [UR8+0x34820], UR6 ;  /* 0x03482006083f15b2 */ /* 0x0000e40008000100 */
[----:B0-----:R-:W-:Y:S05]  /*02a0*/  @P1 BRA `(.L_x_5764) ;  /* 0x0000000000481947 */ /* 0x001fea0003800000 */
[----:B------:R-:W0:Y:S01]  /*02b0*/  S2UR UR5, SR_CgaCtaId ;  /* 0x00000000000579c3 */ /* 0x000e220000008800 */
        /* <DEDUP_REMOVED lines=15> */
[----:B------:R0:W0:Y:S01]  /*03b0*/  SYNCS.EXCH.64 URZ, [UR8+0x34848], UR4 ;  /* 0x03484804083f75b2 */ /* 0x0000220008000100 */
[----:B------:R-:W-:Y:S01]  /*03c0*/  NOP ;  /* 0x0000000000007918 */ /* 0x000fe20000000000 */
.L_x_5764:
[----:B------:R-:W5:Y:S01]  /*03d0*/  SHFL.IDX PT, R3, R0, RZ, 0x1f ;  /* 0x00001fff00037589 */ /* 0x000f6200000e0000 */
[----:B------:R-:W-:Y:S01]  /*03e0*/  NOP ;  /* 0x0000000000007918 */ /* 0x000fe20000000000 */
[----:B-----5:R-:W-:-:S13]  /*03f0*/  ISETP.NE.AND P0, PT, R3, RZ, PT ;  /* 0x000000ff0300720c */ /* 0x020fda0003f05270 */
        /* <DEDUP_REMOVED lines=17> */
[----:B------:R0:W0:Y:S01]  /*0510*/  SYNCS.EXCH.64 URZ, [UR8+0x34868], UR6 ;  /* 0x03486806083f75b2 */ /* 0x0000220008000100 */
[----:B------:R-:W-:Y:S01]  /*0520*/  NOP ;  /* 0x0000000000007918 */ /* 0x000fe20000000000 */
.L_x_5765:
[----:B------:R-:W5:Y:S01]  /*0530*/  SHFL.IDX PT, R3, R0, RZ, 0x1f ;  /* 0x00001fff00037589 */ /* 0x000f6200000e0000 */
[----:B------:R-:W-:Y:S01]  /*0540*/  NOP ;  /* 0x0000000000007918 */ /* 0x000fe20000000000 */
[----:B-----5:R-:W-:-:S13]  /*0550*/  ISETP.NE.AND P0, PT, R3, RZ, PT ;  /* 0x000000ff0300720c */ /* 0x020fda0003f05270 */
        /* <DEDUP_REMOVED lines=13> */
[----:B------:R0:W0:Y:S01]  /*0630*/  SYNCS.EXCH.64 URZ, [UR6+0x34888], UR4 ;  /* 0x03488804063f75b2 */ /* 0x0000220008000100 */
[----:B------:R-:W-:Y:S01]  /*0640*/  NOP ;  /* 0x0000000000007918 */ /* 0x000fe20000000000 */
.L_x_5766:
        /* <DEDUP_REMOVED lines=22> */
.L_x_5767:
        /* <DEDUP_REMOVED lines=22> */
.L_x_5768:
[----:B--2---:R-:W-:Y:S01]  /*0910*/  ISETP.NE.AND P0, PT, R2, RZ, PT ;  /* 0x000000ff0200720c */ /* 0x004fe20003f05270 */
[----:B------:R-:W-:Y:S01]  /*0920*/  IMAD.MOV.U32 R2, RZ, RZ, 0x1 ;  /* 0x00000001ff027424 */ /* 0x000fe200078e00ff */
[----:B------:R-:W-:Y:S01]  /*0930*/  NOP ;  /* 0x0000000000007918 */ /* 0x000fe20000000000 */
[----:B------:R-:W-:-:S03]  /*0940*/  ULDC.64 UR60, c[0x0][0x208] ;  /* 0x00008200003c7ab9 */ /* 0x000fc60000000a00 */
[----:B------:R-:W-:-:S05]  /*0950*/  SEL R2, R2, 0x2, !P0 ;  /* 0x0000000202027807 */ /* 0x000fca0004000000 */
[----:B------:R2:W-:Y:S01]  /*0960*/  STL [R1+0x30], R2 ;  /* 0x0000300201007387 */ /* 0x0005e20000100800 */
[----:B01-34-:R-:W-:Y:S06]  /*0970*/  BAR.SYNC.DEFER_BLOCKING 0x0 ;  /* 0x0000000000007b1d */ /* 0x01bfec0000010000 */
[----:B------:R-:W-:Y:S05]  /*0980*/  @!P0 BRA `(.L_x_5769) ;  /* 0x000000d000688947 */ /* 0x000fea0003800000 */
.L_x_5770:
[----:B------:R-:W-:-:S08]  /*0990*/  NOP ;  /* 0x0000000000007918 */ /* 0x000fd00000000000 */
[----:B------:R-:W0:Y:S02]  /*09a0*/  USETMAXREG.TRY_ALLOC.CTAPOOL UP0, 0xf0 ;  /* 0x000000f0000079c8 */ /* 0x000e240008000600 */
[----:B0-----:R-:W-:-:S13]  /*09b0*/  PLOP3.LUT P0, PT, PT, PT, UP0, 0x80, 0x0 ;  /* 0x000000000000781c */ /* 0x001fda0003f0f008 */
[----:B------:R-:W-:Y:S05]  /*09c0*/  @!P0 BRA `(.L_x_5770) ;  /* 0xfffffffc00f08947 */ /* 0x000fea000383ffff */
[----:B--2---:R-:W0:Y:S01]  /*09d0*/  S2R R2, SR_TID.X ;  /* 0x0000000000027919 */ /* 0x004e220000002100 */
[----:B------:R-:W1:Y:S01]  /*09e0*/  S2UR UR5, SR_CgaCtaId ;  /* 0x00000000000579c3 */ /* 0x000e620000008800 */
[----:B------:R-:W-:-:S07]  /*09f0*/  UMOV UR4, 0x400 ;  /* 0x0000040000047882 */ /* 0x000fce0000000000 */
[----:B------:R-:W-:Y:S06]  /*0a00*/  BAR.ARV 0x8, 0x120 ;  /* 0x0204800000007b1d */ /* 0x000fec0000002000 */
[----:B-1----:R-:W-:Y:S01]  /*0a10*/  ULEA UR4, UR5, UR4, 0x18 ;  /* 0x0000000405047291 */ /* 0x002fe2000f8ec03f */
[----:B0-----:R-:W-:-:S04]  /*0a20*/  LOP3.LUT R0, R2, 0xffffff80, RZ, 0xc0, !PT ;  /* 0xffffff8002007812 */ /* 0x001fc800078ec0ff */
[----:B------:R-:W-:-:S13]  /*0a30*/  ISETP.NE.AND P0, PT, R0, 0x80, PT ;  /* 0x000000800000780c */ /* 0x000fda0003f05270 */
[----:B------:R-:W-:Y:S08]  /*0a40*/  @!P0 BAR.ARV 0x9, 0x100 ;  /* 0x0244000000008b1d */ /* 0x000ff00000002000 */
[----:B------:R-:W-:Y:S06]  /*0a50*/  BAR.SYNC.DEFER_BLOCKING 0x5, 0x120 ;  /* 0x0144800000007b1d */ /* 0x000fec0000010000 */
[----:B------:R-:W0:Y:S01]  /*0a60*/  LDS.128 R48, [UR4+0x348d0] ;  /* 0x0348d004ff307984 */ /* 0x000e220008000c00 */
[----:B------:R-:W-:Y:S01]  /*0a70*/  ULDC UR4, c[0x0][0xc14] ;  /* 0x0003050000047ab9 */ /* 0x000fe20000000800 */
[----:B------:R-:W-:Y:S06]  /*0a80*/  BAR.ARV 0x4, 0x120 ;  /* 0x0104800000007b1d */ /* 0x000fec0000002000 */
[----:B0-----:R-:W-:-:S13]  /*0a90*/  ISETP.GE.AND P0, PT, R51, UR4, PT ;  /* 0x0000000433007c0c */ /* 0x001fda000bf06270 */
[----:B------:R-:W-:Y:S05]  /*0aa0*/  @P0 EXIT ;  /* 0x000000000000094d */ /* 0x000fea0003800000 */
[----:B------:R-:W2:Y:S01]  /*0ab0*/  LDL.LU R10, [R1+0x30] ;  /* 0x00003000010a7983 */ /* 0x000ea20000300800 */
[----:B------:R-:W-:-:S05]  /*0ac0*/  VIADD R230, R2, 0xffffff80 ;  /* 0xffffff8002e67836 */ /* 0x000fca0000000000 */
        /* <DEDUP_REMOVED lines=13> */
[CC--:B------:R-:W-:Y:S01]  /*0ba0*/  LEA.HI R0, R3.reuse, R230.reuse, RZ, 0x4 ;  /* 0x000000e603007211 */ /* 0x0c0fe200078f20ff */
[----:B------:R-:W-:Y:S01]  /*0bb0*/  IMAD.IADD R11, R8, 0x1, -R11 ;  /* 0x00000001080b7824 */ /* 0x000fe200078e0a0b */
[-C--:B------:R-:W-:Y:S02]  /*0bc0*/  LEA.HI R2, R3, R230.reuse, RZ, 0x5 ;  /* 0x000000e603027211 */ /* 0x080fe400078f28ff */
[----:B------:R-:W-:Y:S02]  /*0bd0*/  SHF.R.S32.HI R4, RZ, 0x5, R4 ;  /* 0x00000005ff047819 */ /* 0x000fe40000011404 */
[----:B------:R-:W-:Y:S02]  /*0be0*/  LOP3.LUT R5, R5, 0x3fffffe, RZ, 0xc0, !PT ;  /* 0x03fffffe05057812 */ /* 0x000fe400078ec0ff */
[----:B------:R-:W-:Y:S01]  /*0bf0*/  SHF.R.S32.HI R9, RZ, 0x4, R0 ;  /* 0x00000004ff097819 */ /* 0x000fe20000011400 */
[----:B------:R-:W-:Y:S01]  /*0c00*/  IMAD.SHL.U32 R2, R2, 0x20, RZ ;  /* 0x0000002002027824 */ /* 0x000fe200078e00ff */
[----:B------:R-:W-:Y:S01]  /*0c10*/  LOP3.LUT R7, R0, 0x3fffff0, RZ, 0xc0, !PT ;  /* 0x03fffff000077812 */ /* 0x000fe200078ec0ff */
[----:B------:R-:W-:Y:S01]  /*0c20*/  IMAD R4, R4, 0x10, R11 ;  /* 0x0000001004047824 */ /* 0x000fe200078e020b */
[----:B------:R-:W-:Y:S01]  /*0c30*/  LEA.HI R0, R0, R9, RZ, 0x1 ;  /* 0x0000000900007211 */ /* 0x000fe200078f08ff */
[----:B------:R-:W-:Y:S01]  /*0c40*/  IMAD.IADD R5, R226, 0x1, -R5 ;  /* 0x00000001e2057824 */ /* 0x000fe200078e0a05 */
[----:B------:R-:W-:Y:S01]  /*0c50*/  LEA.HI R3, R3, R230, RZ, 0x3 ;  /* 0x000000e603037211 */ /* 0x000fe200078f18ff */
[----:B------:R-:W-:Y:S01]  /*0c60*/  IMAD.IADD R7, R230, 0x1, -R7 ;  /* 0x00000001e6077824 */ /* 0x000fe200078e0a07 */
[----:B------:R-:W-:Y:S01]  /*0c70*/  LOP3.LUT R2, R2, 0xfffffc00, RZ, 0xc0, !PT ;  /* 0xfffffc0002027812 */ /* 0x000fe200078ec0ff */
[----:B------:R-:W-:Y:S01]  /*0c80*/  IMAD R228, R5, 0x40, R4 ;  /* 0x0000004005e47824 */ /* 0x000fe200078e0204 */
[----:B------:R-:W-:-:S02]  /*0c90*/  LOP3.LUT R0, R0, 0x1ffffffe, RZ, 0xc0, !PT ;  /* 0x1ffffffe00007812 */ /* 0x000fc400078ec0ff */
[----:B------:R-:W-:Y:S02]  /*0ca0*/  LOP3.LUT R6, R6, 0x7ffffffc, RZ, 0xc0, !PT ;  /* 0x7ffffffc06067812 */ /* 0x000fe400078ec0ff */
[----:B------:R-:W-:Y:S01]  /*0cb0*/  LOP3.LUT R5, R3, 0x1ffffff8, RZ, 0xc0, !PT ;  /* 0x1ffffff803057812 */ /* 0x000fe200078ec0ff */
[----:B------:R-:W-:Y:S02]  /*0cc0*/  IMAD R7, R7, 0x40, R2 ;  /* 0x0000004007077824 */ /* 0x000fe400078e0202 */
[----:B------:R-:W-:Y:S02]  /*0cd0*/  IMAD.IADD R0, R9, 0x1, -R0 ;  /* 0x0000000109007824 */ /* 0x000fe400078e0a00 */
[----:B------:R-:W-:Y:S02]  /*0ce0*/  IMAD.MOV.U32 R227, RZ, RZ, -0x2 ;  /* 0xfffffffeffe37424 */ /* 0x000fe400078e00ff */
[----:B------:R-:W-:Y:S02]  /*0cf0*/  IMAD.IADD R6, R225, 0x1, -R6 ;  /* 0x00000001e1067824 */ /* 0x000fe400078e0a06 */
[----:B------:R-:W-:Y:S01]  /*0d00*/  IMAD.IADD R5, R230, 0x1, -R5 ;  /* 0x00000001e6057824 */ /* 0x000fe200078e0a05 */
[----:B------:R-:W-:Y:S01]  /*0d10*/  SHF.R.S32.HI R18, RZ, 0x3, R3 ;  /* 0x00000003ff127819 */ /* 0x000fe20000011403 */
[----:B------:R-:W-:-:S02]  /*0d20*/  IMAD R229, R0, 0x8, R7 ;  /* 0x0000000800e57824 */ /* 0x000fc400078e0207 */
[----:B------:R-:W-:Y:S02]  /*0d30*/  IMAD R227, R6, R227, 0xb0 ;  /* 0x000000b006e37424 */ /* 0x000fe400078e02e3 */
[----:B------:R-:W-:Y:S02]  /*0d40*/  IMAD.MOV.U32 R224, RZ, RZ, RZ ;  /* 0x000000ffffe07224 */ /* 0x000fe400078e00ff */
[----:B------:R-:W-:Y:S02]  /*0d50*/  IMAD.MOV.U32 R16, RZ, RZ, RZ ;  /* 0x000000ffff107224 */ /* 0x000fe400078e00ff */
[----:B------:R-:W-:Y:S02]  /*0d60*/  IMAD.MOV.U32 R2, RZ, RZ, RZ ;  /* 0x000000ffff027224 */ /* 0x000fe400078e00ff */
[----:B------:R-:W-:Y:S01]  /*0d70*/  IMAD.SHL.U32 R17, R5, 0x8, RZ ;  /* 0x0000000805117824 */ /* 0x000fe200078e00ff */
[----:B--2---:R-:W-:-:S07]  /*0d80*/  LOP3.LUT R23, R10, 0x1, RZ, 0xfc, !PT ;  /* 0x000000010a177812 */ /* 0x004fce00078efcff */
.L_x_5813:
[----:B0-----:R-:W0:Y:S01]  /*0d90*/  LDC.64 R220, c[0x0][0xc60] ;  /* 0x00031800ffdc7b82 */ /* 0x001e220000000a00 */
[----:B------:R-:W-:Y:S01]  /*0da0*/  ULDC.64 UR4, c[0x0][0xa28] ;  /* 0x00028a0000047ab9 */ /* 0x000fe20000000a00 */
[----:B------:R-:W-:Y:S01]  /*0db0*/  IMAD.MOV.U32 R3, RZ, RZ, RZ ;  /* 0x000000ffff037224 */ /* 0x000fe200078e00ff */
[----:B------:R-:W-:Y:S01]  /*0dc0*/  ULDC.64 UR6, c[0x0][0xa20] ;  /* 0x0002880000067ab9 */ /* 0x000fe20000000a00 */
[----:B0-----:R-:W-:-:S06]  /*0dd0*/  IMAD.WIDE R220, R51, 0x4, R220 ;  /* 0x0000000433dc7825 */ /* 0x001fcc00078e02dc */
[----:B--2---:R-:W2:Y:S01]  /*0de0*/  LDG.E R220, desc[UR60][R220.64] ;  /* 0x0000003cdcdc7981 */ /* 0x004ea2000c1e1900 */
[----:B------:R-:W-:-:S04]  /*0df0*/  ISETP.NE.U32.AND P0, PT, RZ, UR4, PT ;  /* 0x00000004ff007c0c */ /* 0x000fc8000bf05070 */
[----:B------:R-:W-:Y:S02]  /*0e00*/  ISETP.NE.AND.EX P0, PT, RZ, UR5, PT, P0 ;  /* 0x00000005ff007c0c */ /* 0x000fe4000bf05300 */
[----:B--2---:R-:W-:-:S11]  /*0e10*/  SHF.R.S32.HI R223, RZ, 0x1f, R220 ;  /* 0x0000001fffdf7819 */ /* 0x004fd600000114dc */
[----:B---3-5:R-:W-:-:S04]  /*0e20*/  @P0 LEA R4, P1, R220, UR4, 0x2 ;  /* 0x00000004dc040c11 */ /* 0x028fc8000f8210ff */
        /* <DEDUP_REMOVED lines=25> */
.L_x_5771:
[----:B-----5:R-:W-:Y:S01]  /*0fc0*/  IMAD.IADD R80, R80, 0x1, -R3 ;  /* 0x0000000150507824 */ /* 0x020fe200078e0a03 */
[----:B------:R-:W-:Y:S01]  /*0fd0*/  PLOP3.LUT P0, PT, PT, PT, PT, 0x80, 0x0 ;  /* 0x000000000000781c */ /* 0x000fe20003f0f070 */
[----:B------:R-:W-:Y:S01]  /*0fe0*/  IMAD.MOV.U32 R222, RZ, RZ, R49 ;  /* 0x000000ffffde7224 */ /* 0x000fe200078e0031 */
[----:B------:R-:W-:Y:S01]  /*0ff0*/  CS2R R30, SRZ ;  /* 0x00000000001e7805 */ /* 0x000fe2000001ff00 */
[C---:B------:R-:W-:Y:S01]  /*1000*/  VIADD R0, R80.reuse, 0xaf ;  /* 0x000000af50007836 */ /* 0x040fe20000000000 */
[----:B------:R-:W-:Y:S01]  /*1010*/  ISETP.GE.AND P1, PT, R80, 0x1, PT ;  /* 0x000000015000780c */ /* 0x000fe20003f26270 */
[----:B------:R-:W-:Y:S01]  /*1020*/  IMAD.MOV.U32 R221, RZ, RZ, R50 ;  /* 0x000000ffffdd7224 */ /* 0x000fe200078e0032 */
[----:B------:R-:W-:Y:S01]  /*1030*/  CS2R R32, SRZ ;  /* 0x0000000000207805 */ /* 0x000fe2000001ff00 */
[----:B------:R-:W-:Y:S01]  /*1040*/  IMAD.HI R0, R0, 0x2e8ba2e9, RZ ;  /* 0x2e8ba2e900007827 */ /* 0x000fe200078e02ff */
[----:B------:R-:W-:Y:S02]  /*1050*/  CS2R R34, SRZ ;  /* 0x0000000000227805 */ /* 0x000fe4000001ff00 */
[----:B------:R-:W-:-:S02]  /*1060*/  CS2R R36, SRZ ;  /* 0x0000000000247805 */ /* 0x000fc4000001ff00 */
[----:B------:R-:W-:Y:S01]  /*1070*/  CS2R R38, SRZ ;  /* 0x0000000000267805 */ /* 0x000fe2000001ff00 */
[----:B------:R-:W-:Y:S01]  /*1080*/  IMAD.MOV.U32 R87, RZ, RZ, RZ ;  /* 0x000000ffff577224 */ /* 0x000fe200078e00ff */
[----:B------:R-:W-:Y:S02]  /*1090*/  SHF.R.U32.HI R3, RZ, 0x1f, R0 ;  /* 0x0000001fff037819 */ /* 0x000fe40000011600 */
[----:B------:R-:W-:Y:S02]  /*10a0*/  CS2R R40, SRZ ;  /* 0x0000000000287805 */ /* 0x000fe4000001ff00 */
[----:B------:R-:W-:Y:S02]  /*10b0*/  CS2R R42, SRZ ;  /* 0x00000000002a7805 */ /* 0x000fe4000001ff00 */
[----:B------:R-:W-:Y:S02]  /*10c0*/  CS2R R44, SRZ ;  /* 0x00000000002c7805 */ /* 0x000fe4000001ff00 */
[----:B------:R-:W-:Y:S01]  /*10d0*/  LEA.HI.SX32 R120, R0, R3, 0x1b ;  /* 0x0000000300787211 */ /* 0x000fe200078fdaff */
        /* <DEDUP_REMOVED lines=24> */
[----:B------:R-:W-:Y:S01]  /*1260*/  IMAD.MOV.U32 R8, RZ, RZ, RZ ;  /* 0x000000ffff087224 */ /* 0x000fe200078e00ff */
[----:B------:R-:W-:Y:S01]  /*1270*/  CS2R R106, SRZ ;  /* 0x00000000006a7805 */ /* 0x000fe2000001ff00 */
[----:B------:R-:W-:Y:S01]  /*1280*/  IMAD.MOV.U32 R10, RZ, RZ, RZ ;  /* 0x000000ffff0a7224 */ /* 0x000fe200078e00ff */
[----:B------:R-:W-:Y:S06]  /*1290*/  @!P1 BRA `(.L_x_5772) ;  /* 0x000000a800a89947 */ /* 0x000fec0003800000 */
[----:B------:R-:W1:Y:S01]  /*12a0*/  SHFL.IDX PT, R0, R226, RZ, 0x1f ;  /* 0x00001fffe2007589 */ /* 0x000e6200000e0000 */
[----:B------:R-:W2:Y:S01]  /*12b0*/  S2UR UR6, SR_CgaCtaId ;  /* 0x00000000000679c3 */ /* 0x000ea20000008800 */
[----:B------:R-:W-:Y:S01]  /*12c0*/  UMOV UR5, 0x400 ;  /* 0x0000040000057882 */ /* 0x000fe20000000000 */
[----:B-1----:R-:W-:Y:S01]  /*12d0*/  R2UR UR7, R0 ;  /* 0x00000000000772ca */ /* 0x002fe200000e0000 */
[----:B--2---:R-:W-:-:S04]  /*12e0*/  ULEA UR5, UR6, UR5, 0x18 ;  /* 0x0000000506057291 */ /* 0x004fc8000f8ec03f */
[----:B------:R-:W-:-:S04]  /*12f0*/  UIADD3 UR5, UR5, 0x16400, URZ ;  /* 0x0001640005057890 */ /* 0x000fc8000fffe03f */
[----:B------:R-:W-:-:S04]  /*1300*/  ULOP3.LUT UP0, URZ, UR5, 0x9f, URZ, 0xc0, !UPT ;  /* 0x0000009f053f7892 */ /* 0x000fc8000f80c03f */
[----:B------:R-:W-:Y:S02]  /*1310*/  ULEA.HI UR4, UR7, UR7, URZ, 0x1 ;  /* 0x0000000707047291 */ /* 0x000fe4000f8f083f */
[----:B------:R-:W-:Y:S01]  /*1320*/  IMAD.U32 R22, RZ, RZ, UR7 ;  /* 0x00000007ff167e24 */ /* 0x000fe2000f8e00ff */
[----:B------:R-:W-:Y:S01]  /*1330*/  PLOP3.LUT P0, PT, PT, PT, UP0, 0x80, 0x0 ;  /* 0x000000000000781c */ /* 0x000fe20003f0f008 */
        /* <DEDUP_REMOVED lines=9> */
[----:B0-----:R-:W-:Y:S01]  /*13d0*/  IMAD.U32 R4, RZ, RZ, UR4 ;  /* 0x00000004ff047e24 */ /* 0x001fe2000f8e00ff */
        /* <DEDUP_REMOVED lines=12> */
.L_x_5773:
[----:B------:R-:W1:Y:S01]  /*14a0*/  S2UR UR5, SR_CgaCtaId ;  /* 0x00000000000579c3 */ /* 0x000e620000008800 */
[----:B------:R-:W-:Y:S01]  /*14b0*/  LEA.HI R0, R224, R224, RZ, 0x1 ;  /* 0x000000e0e0007211 */ /* 0x000fe200078f08ff */
[----:B------:R-:W-:Y:S01]  /*14c0*/  UMOV UR4, 0x400 ;  /* 0x0000040000047882 */ /* 0x000fe20000000000 */
[----:B------:R-:W-:Y:S01]  /*14d0*/  BSSY B0, `(.L_x_5774) ;  /* 0x0000009000007945 */ /* 0x000fe20003800000 */
[----:B------:R-:W-:Y:S02]  /*14e0*/  ISETP.NE.AND P0, PT, R23, 0x3, PT ;  /* 0x000000031700780c */ /* 0x000fe40003f05270 */
[----:B------:R-:W-:-:S05]  /*14f0*/  LOP3.LUT R3, R0, 0xfffffffe, RZ, 0xc0, !PT ;  /* 0xfffffffe00037812 */ /* 0x000fca00078ec0ff */
[----:B------:R-:W-:-:S05]  /*1500*/  IMAD.IADD R3, R224, 0x1, -R3 ;  /* 0x00000001e0037824 */ /* 0x000fca00078e0a03 */
[----:B------:R-:W-:Y:S01]  /*1510*/  SHF.L.U32 R3, R3, 0x1f, RZ ;  /* 0x0000001f03037819 */ /* 0x000fe200000006ff */
[----:B-1----:R-:W-:-:S06]  /*1520*/  ULEA UR4, UR5, UR4, 0x18 ;  /* 0x0000000405047291 */ /* 0x002fcc000f8ec03f */
[----:B------:R-:W-:-:S04]  /*1530*/  IMAD.U32 R0, RZ, RZ, UR4 ;  /* 0x00000004ff007e24 */ /* 0x000fc8000f8e00ff */
[----:B------:R-:W1:Y:S02]  /*1540*/  SYNCS.PHASECHK.TRANS64.TRYWAIT P1, [R0+URZ+0x34800], R3 ;  /* 0x03480003000075a7 */ /* 0x000e64000802017f */
[----:B-1----:R-:W-:Y:S05]  /*1550*/  @!P1 BRA `(.L_x_5775) ;  /* 0x0000010c00e09947 */ /* 0x002fea0003800000 */
.L_x_5898:
[----:B------:R-:W-:Y:S05]  /*1560*/  BSYNC B0 ;  /* 0x0000000000007941 */ /* 0x000fea0003800000 */
.L_x_5774:
[----:B------:R-:W-:Y:S05]  /*1570*/  @!P0 BRA `(.L_x_5776) ;  /* 0x0000000000048947 */ /* 0x000fea0003800000 */
[----:B------:R-:W-:Y:S01]  /*1580*/  BPT.TRAP 0x1 ;  /* 0x000000040000795c */ /* 0x000fe20000300000 */
.L_x_5776:
[----:B------:R-:W-:Y:S01]  /*1590*/  IMAD R12, R2, 0x8, R0 ;  /* 0x00000008020c7824 */ /* 0x000fe200078e0200 */
[----:B-1----:R-:W-:-:S04]  /*15a0*/  SHF.L.U32 R3, R16, 0x1f, RZ ;  /* 0x0000001f10037819 */ /* 0x002fc800000006ff */
[----:B------:R1:W2:Y:S01]  /*15b0*/  SYNCS.PHASECHK.TRANS64.TRYWAIT P2, [R12+URZ+0x34830], R3 ;  /* 0x034830030c0075a7 */ /* 0x0002a2000804017f */
[----:B------:R-:W-:Y:S05]  /*15c0*/  @!P0 BRA `(.L_x_5777) ;  /* 0x0000000000048947 */ /* 0x000fea0003800000 */
[----:B------:R-:W-:Y:S01]  /*15d0*/  BPT.TRAP 0x1 ;  /* 0x000000040000795c */ /* 0x000fe20000300000 */
.L_x_5777:
[----:B0-----:R-:W0:Y:S01]  /*15e0*/  S2R R4, SR_TID.X ;  /* 0x0000000000047919 */ /* 0x001e220000002100 */
[----:B------:R-:W-:Y:S01]  /*15f0*/  IMAD.MOV.U32 R87, RZ, RZ, RZ ;  /* 0x000000ffff577224 */ /* 0x000fe200078e00ff */
[----:B0-----:R-:W-:Y:S01]  /*1600*/  LOP3.LUT P1, RZ, R4, 0x7f, RZ, 0xc0, !PT ;  /* 0x0000007f04ff7812 */ /* 0x001fe2000782c0ff */
[----:B--2---:R-:W-:-:S12]  /*1610*/  @P2 BRA `(.L_x_5778) ;  /* 0x0000000000082947 */ /* 0x004fd80003800000 */
[----:B------:R-:W0:Y:S02]  /*1620*/  SYNCS.PHASECHK.TRANS64.TRYWAIT P2, [R12+URZ+0x34830], R3 ;  /* 0x034830030c0075a7 */ /* 0x000e24000804017f */
[----:B0-----:R-:W-:Y:S05]  /*1630*/  @!P2 BRA `(.L_x_5779) ;  /* 0x0000010c00bca947 */ /* 0x001fea0003800000 */
.L_x_5778:
[----:B------:R-:W-:Y:S05]  /*1640*/  WARPSYNC.ALL ;  /* 0x0000000000007948 */ /* 0x000fea0003800000 */
[----:B01----:R-:W-:Y:S01]  /*1650*/  VIADD R3, R0, 0x1e400 ;  /* 0x0001e40000037836 */ /* 0x003fe20000000000 */
        /* <DEDUP_REMOVED lines=11> */
[----:B------:R-:W-:Y:S01]  /*1710*/  UMOV UR12, UR40 ;  /* 0x00000028000c7c82 */ /* 0x000fe20008000000 */
[----:B------:R-:W-:Y:S01]  /*1720*/  LOP3.LUT R3, R3, 0x10000, RZ, 0xfc, !PT ;  /* 0x0001000003037812 */ /* 0x000fe200078efcff */
[----:B------:R-:W-:Y:S01]  /*1730*/  IMAD.U32 R8, RZ, RZ, UR4 ;  /* 0x00000004ff087e24 */ /* 0x000fe2000f8e00ff */
[----:B------:R-:W-:Y:S01]  /*1740*/  UMOV UR8, UR40 ;  /* 0x0000002800087c82 */ /* 0x000fe20008000000 */
[----:B------:R-:W-:Y:S01]  /*1750*/  IMAD.U32 R9, RZ, RZ, UR5 ;  /* 0x00000005ff097e24 */ /* 0x000fe2000f8e00ff */
[----:B------:R-:W-:Y:S01]  /*1760*/  UMOV UR9, UR41 ;  /* 0x0000002900097c82 */ /* 0x000fe20008000000 */
[----:B------:R-:W-:Y:S01]  /*1770*/  IMAD R4, R2, 0xb00, R3 ;  /* 0x00000b0002047824 */ /* 0x000fe200078e0203 */
[----:B------:R-:W-:Y:S01]  /*1780*/  UMOV UR11, 0x40000040 ;  /* 0x40000040000b7882 */ /* 0x000fe20000000000 */
[----:B------:R-:W-:Y:S01]  /*1790*/  UMOV UR36, UR40 ;  /* 0x0000002800247c82 */ /* 0x000fe20008000000 */
[----:B------:R-:W-:Y:S01]  /*17a0*/  UMOV UR37, UR41 ;  /* 0x0000002900257c82 */ /* 0x000fe20008000000 */
[----:B------:R-:W-:Y:S01]  /*17b0*/  UMOV UR39, 0x40000040 ;  /* 0x4000004000277882 */ /* 0x000fe20000000000 */
[----:B------:R-:W-:Y:S01]  /*17c0*/  R2UR UR24, R4 ;  /* 0x00000000041872ca */ /* 0x000fe200000e0000 */
[----:B------:R-:W-:Y:S01]  /*17d0*/  UMOV UR32, UR40 ;  /* 0x0000002800207c82 */ /* 0x000fe20008000000 */
[----:B------:R-:W-:Y:S01]  /*17e0*/  UMOV UR33, UR41 ;  /* 0x0000002900217c82 */ /* 0x000fe20008000000 */
[----:B------:R-:W-:Y:S01]  /*17f0*/  UMOV UR35, 0x40000040 ;  /* 0x4000004000237882 */ /* 0x000fe20000000000 */
        /* <DEDUP_REMOVED lines=10> */
[----:B------:R-:W-:Y:S01]  /*18a0*/  UIADD3 UR14, UR24, 0x80, URZ ;  /* 0x00000080180e7890 */ /* 0x000fe2000fffe03f */
[----:B------:R-:W-:Y:S01]  /*18b0*/  HGMMA.64x16x16.F32.BF16 R112, gdesc[UR4], RZ, !UPT, gsb0 ;  /* 0x00200000047079f0 */ /* 0x000fe2000c0018ff */
[----:B------:R-:W-:Y:S01]  /*18c0*/  UIADD3 UR6, UR24, 0x100, URZ ;  /* 0x0000010018067890 */ /* 0x000fe2000fffe03f */
[----:B------:R-:W-:Y:S01]  /*18d0*/  IMAD.IADD R11, R227, 0x1, R80 ;  /* 0x00000001e30b7824 */ /* 0x000fe200078e0250 */
[----:B------:R-:W-:Y:S01]  /*18e0*/  UMOV UR4, UR40 ;  /* 0x0000002800047c82 */ /* 0x000fe20008000000 */
[----:B------:R-:W-:Y:S01]  /*18f0*/  UMOV UR5, UR41 ;  /* 0x0000002900057c82 */ /* 0x000fe20008000000 */
[----:B------:R-:W-:Y:S01]  /*1900*/  UMOV UR7, 0x40000040 ;  /* 0x4000004000077882 */ /* 0x000fe20000000000 */
[----:B------:R-:W-:Y:S01]  /*1910*/  UIADD3 UR10, UR24, 0x180, URZ ;  /* 0x00000180180a7890 */ /* 0x000fe2000fffe03f */
[----:B------:R-:W-:Y:S01]  /*1920*/  IMAD R14, R120, -0xb0, R11 ;  /* 0xffffff50780e7824 */ /* 0x000fe200078e020b */
[----:B------:R-:W-:Y:S01]  /*1930*/  UIADD3 UR38, UR24, 0x200, URZ ;  /* 0x0000020018267890 */ /* 0x000fe2000fffe03f */
[----:B------:R-:W-:Y:S01]  /*1940*/  P2R R20, PR, RZ, 0x1 ;  /* 0x00000001ff147803 */ /* 0x000fe20000000000 */
[----:B------:R-:W-:Y:S01]  /*1950*/  UIADD3 UR34, UR24, 0x280, URZ ;  /* 0x0000028018227890 */ /* 0x000fe2000fffe03f */
[----:B------:R-:W-:Y:S01]  /*1960*/  P2R R82, PR, RZ, 0x2 ;  /* 0x00000002ff527803 */ /* 0x000fe20000000000 */
        /* <DEDUP_REMOVED lines=10> */
[----:B------:R-:W-:Y:S01]  /*1a10*/  UMOV UR43, 0x40000040 ;  /* 0x40000040002b7882 */ /* 0x000fe20000000000 */
[----:B------:R-:W-:Y:S01]  /*1a20*/  UIADD3 UR46, UR24, 0xa02, URZ ;  /* 0x00000a02182e7890 */ /* 0x000fe2000fffe03f */
[C---:B------:R-:W-:Y:S01]  /*1a30*/  ISETP.GT.AND P0, PT, R14.reuse, 0x90, PT ;  /* 0x000000900e00780c */ /* 0x040fe20003f04270 */
[----:B------:R-:W-:Y:S01]  /*1a40*/  UMOV UR47, 0x40000040 ;  /* 0x40000040002f7882 */ /* 0x000fe20000000000 */
[----:B------:R-:W-:Y:S01]  /*1a50*/  UIADD3 UR50, UR24, 0x684, URZ ;  /* 0x0000068418327890 */ /* 0x000fe2000fffe03f */
[----:B------:R-:W-:Y:S01]  /*1a60*/  ISETP.GT.AND P1, PT, R14, 0x89, PT ;  /* 0x000000890e00780c */ /* 0x000fe20003f24270 */
[----:B------:R-:W-:Y:S01]  /*1a70*/  UMOV UR51, 0x40000040 ;  /* 0x4000004000337882 */ /* 0x000fe20000000000 */
        /* <DEDUP_REMOVED lines=518> */
[C---:B------:R-:W-:Y:S02]  /*3ae0*/  ISETP.GT.AND P2, PT, R14.reuse, 0x10, PT ;  /* 0x000000100e00780c */ /* 0x040fe40003f44270 */
[----:B------:R-:W-:Y:S02]  /*3af0*/  FMNMX.FTZ R10, R123, R10, !PT ;  /* 0x0000000a7b0a7209 */ /* 0x000fe40007810000 */
[----:B------:R-:W-:Y:S02]  /*3b00*/  FSEL R115, R115, -INF , P3 ;  /* 0xff80000073737808 */ /* 0x000fe40001800000 */
[----:B------:R-:W-:Y:S02]  /*3b10*/  ISETP.GT.AND P3, PT, R14, 0x11, PT ;  /* 0x000000110e00780c */ /* 0x000fe40003f64270 */
[----:B------:R-:W-:-:S02]  /*3b20*/  FMNMX.FTZ R10, R117, R10, !PT ;  /* 0x0000000a750a7209 */ /* 0x000fc40007810000 */
        /* <DEDUP_REMOVED lines=16> */
[C---:B------:R-:W-:Y:S02]  /*3c30*/  ISETP.GT.AND P2, PT, R14.reuse, 0x20, PT ;  /* 0x000000200e00780c */ /* 0x040fe40003f44270 */
[----:B------:R-:W-:Y:S02]  /*3c40*/  FMNMX.FTZ R10, R127, R10, !PT ;  /* 0x0000000a7f0a7209 */ /* 0x000fe40007810000 */
[----:B------:R-:W-:Y:S02]  /*3c50*/  FSEL R107, R107, -INF , P3 ;  /* 0xff8000006b6b7808 */ /* 0x000fe40001800000 */
[----:B------:R-:W-:Y:S02]  /*3c60*/  ISETP.GT.AND P3, PT, R14, 0x21, PT ;  /* 0x000000210e00780c */ /* 0x000fe40003f64270 */
[----:B------:R-:W-:Y:S02]  /*3c70*/  FMNMX.FTZ R10, R109, R10, !PT ;  /* 0x0000000a6d0a7209 */ /* 0x000fe40007810000 */
        /* <DEDUP_REMOVED lines=37> */
[C---:B------:R-:W-:Y:S02]  /*3ed0*/  ISETP.GT.AND P2, PT, R14.reuse, 0x40, PT ;  /* 0x000000400e00780c */ /* 0x040fe40003f44270 */
[----:B------:R-:W-:Y:S02]  /*3ee0*/  FMNMX.FTZ R10, R145, R10, !PT ;  /* 0x0000000a910a7209 */ /* 0x000fe40007810000 */
[----:B------:R-:W-:Y:S02]  /*3ef0*/  FSEL R91, R91, -INF , P3 ;  /* 0xff8000005b5b7808 */ /* 0x000fe40001800000 */
[----:B------:R-:W-:-:S02]  /*3f00*/  ISETP.GT.AND P3, PT, R14, 0x41, PT ;  /* 0x000000410e00780c */ /* 0x000fc40003f64270 */
[----:B------:R-:W-:Y:S02]  /*3f10*/  FMNMX.FTZ R10, R141, R10, !PT ;  /* 0x0000000a8d0a7209 */ /* 0x000fe40007810000 */
[----:B------:R-:W-:Y:S02]  /*3f20*/  FSEL R101, R94, -INF , P4 ;  /* 0xff8000005e657808 */ /* 0x000fe40002000000 */
[C---:B------:R-:W-:Y:S02]  /*3f30*/  ISETP.GT.AND P4, PT, R14.reuse, 0x48, PT ;  /* 0x000000480e00780c */ /* 0x040fe40003f84270 */
        /* <DEDUP_REMOVED lines=16> */
[----:B------:R-:W-:Y:S02]  /*4040*/  ISETP.GT.AND P2, PT, R14, 0x50, PT ;  /* 0x000000500e00780c */ /* 0x000fe40003f44270 */
[----:B------:R-:W-:-:S02]  /*4050*/  FSEL R155, R77, -INF , P5 ;  /* 0xff8000004d9b7808 */ /* 0x000fc40002800000 */
[----:B------:R-:W-:Y:S02]  /*4060*/  FMNMX.FTZ R10, R167, R10, !PT ;  /* 0x0000000aa70a7209 */ /* 0x000fe40007810000 */
[----:B------:R-:W-:Y:S02]  /*4070*/  FSEL R75, R75, -INF , P3 ;  /* 0xff8000004b4b7808 */ /* 0x000fe40001800000 */
[----:B------:R-:W-:Y:S02]  /*4080*/  FSEL R79, R79, -INF , P5 ;  /* 0xff8000004f4f7808 */ /* 0x000fe40002800000 */
[C---:B------:R-:W-:Y:S02]  /*4090*/  ISETP.GT.AND P3, PT, R14.reuse, 0x51, PT ;  /* 0x000000510e00780c */ /* 0x040fe40003f64270 */
[----:B------:R-:W-:Y:S02]  /*40a0*/  FMNMX.FTZ R10, R155, R10, !PT ;  /* 0x0000000a9b0a7209 */ /* 0x000fe40007810000 */
[----:B------:R-:W-:-:S02]  /*40b0*/  ISETP.GT.AND P5, PT, R14, 0x59, PT ;  /* 0x000000590e00780c */ /* 0x000fc40003fa4270 */
[----:B------:R-:W-:Y:S01]  /*40c0*/  FSEL R73, R78, -INF , P4 ;  /* 0xff8000004e497808 */ /* 0x000fe20002000000 */
[--C-:B------:R-:W-:Y:S01]  /*40d0*/  IMAD.MOV.U32 R78, RZ, RZ, R87.reuse ;  /* 0x000000ffff4e7224 */ /* 0x100fe200078e0057 */
[----:B------:R-:W-:Y:S01]  /*40e0*/  ISETP.GT.AND P4, PT, R14, 0x58, PT ;  /* 0x000000580e00780c */ /* 0x000fe20003f84270 */
[----:B------:R-:W-:Y:S02]  /*40f0*/  WARPGROUP.DEPBAR.LE gsb0, 0x0 ;  /* 0x00008000000079c5 */ /* 0x000fe40000010000 */
[----:B------:R-:W-:Y:S01]  /*4100*/  WARPGROUP.ARRIVE ;  /* 0x00000000000079c5 */ /* 0x000fe20000000000 */
[----:B------:R-:W-:Y:S01]  /*4110*/  FSEL R77, R66, -INF , P2 ;  /* 0xff800000424d7808 */ /* 0x000fe20001000000 */
[--C-:B------:R-:W-:Y:S01]  /*4120*/  IMAD.MOV.U32 R66, RZ, RZ, R87.reuse ;  /* 0x000000ffff427224 */ /* 0x100fe200078e0057 */
[----:B------:R-:W-:Y:S01]  /*4130*/  FSEL R181, R64, -INF , P2 ;  /* 0xff80000040b57808 */ /* 0x000fe20001000000 */
[----:B------:R-:W-:Y:S01]  /*4140*/  IMAD.MOV.U32 R64, RZ, RZ, R87 ;  /* 0x000000ffff407224 */ /* 0x000fe200078e0057 */
[----:B------:R-:W-:Y:S01]  /*4150*/  ISETP.GT.AND P2, PT, R14, 0x60, PT ;  /* 0x000000600e00780c */ /* 0x000fe20003f44270 */
        /* <DEDUP_REMOVED lines=8> */
[----:B------:R-:W-:Y:S01]  /*41e0*/  FSEL R175, R68, -INF , P4 ;  /* 0xff80000044af7808 */ /* 0x000fe20002000000 */
[----:B------:R-:W-:Y:S01]  /*41f0*/  IMAD.MOV.U32 R68, RZ, RZ, R87 ;  /* 0x000000ffff447224 */ /* 0x000fe200078e0057 */
[----:B------:R-:W-:Y:S02]  /*4200*/  FMNMX.FTZ R10, R177, R10, !PT ;  /* 0x0000000ab10a7209 */ /* 0x000fe40007810000 */
[----:B------:R-:W-:-:S02]  /*4210*/  FSEL R67, R67, -INF , P3 ;  /* 0xff80000043437808 */ /* 0x000fc40001800000 */
[----:B------:R-:W-:Y:S02]  /*4220*/  FMNMX.FTZ R10, R175, R10, !PT ;  /* 0x0000000aaf0a7209 */ /* 0x000fe40007810000 */
[----:B------:R-:W-:Y:S02]  /*4230*/  ISETP.GT.AND P3, PT, R14, 0x70, PT ;  /* 0x000000700e00780c */ /* 0x000fe40003f64270 */
[----:B------:R-:W-:Y:S02]  /*4240*/  FMNMX.FTZ R10, R171, R10, !PT ;  /* 0x0000000aab0a7209 */ /* 0x000fe40007810000 */
[----:B------:R-:W-:Y:S01]  /*4250*/  FSEL R65, R70, -INF , P4 ;  /* 0xff80000046417808 */ /* 0x000fe20002000000 */
[----:B------:R-:W-:Y:S01]  /*4260*/  IMAD.MOV.U32 R70, RZ, RZ, R87 ;  /* 0x000000ffff467224 */ /* 0x000fe200078e0057 */
[----:B------:R-:W-:Y:S01]  /*4270*/  ISETP.GT.AND P4, PT, R14, 0x69, PT ;  /* 0x000000690e00780c */ /* 0x000fe20003f84270 */
[----:B------:R-:W-:Y:S02]  /*4280*/  WARPGROUP.DEPBAR.LE gsb0, 0x0 ;  /* 0x00008000000079c5 */ /* 0x000fe40000010000 */
[----:B------:R-:W-:Y:S01]  /*4290*/  WARPGROUP.ARRIVE ;  /* 0x00000000000079c5 */ /* 0x000fe20000000000 */
[----:B------:R-:W-:-:S02]  /*42a0*/  FSEL R165, R57, -INF , P6 ;  /* 0xff80000039a57808 */ /* 0x000fc40003000000 */
[----:B------:R-:W-:Y:S02]  /*42b0*/  FSEL R173, R56, -INF , P2 ;  /* 0xff80000038ad7808 */ /* 0x000fe40001000000 */
[----:B------:R-:W-:Y:S01]  /*42c0*/  FSEL R57, R58, -INF , P2 ;  /* 0xff8000003a397808 */ /* 0x000fe20001000000 */
[----:B------:R-:W-:Y:S01]  /*42d0*/  HGMMA.64x16x16.F32.BF16 R48, gdesc[UR20], R48, gsb0 ;  /* 0x00200000143079f0 */ /* 0x000fe20008001830 */
[----:B------:R-:W-:Y:S01]  /*42e0*/  UIADD3 UR22, UR24, 0x986, URZ ;  /* 0x0000098618167890 */ /* 0x000fe2000fffe03f */
[----:B------:R-:W-:Y:S01]  /*42f0*/  ISETP.GT.AND P2, PT, R14, 0x71, PT ;  /* 0x000000710e00780c */ /* 0x000fe20003f44270 */
[----:B------:R-:W-:Y:S01]  /*4300*/  UMOV UR23, 0x40000040 ;  /* 0x4000004000177882 */ /* 0x000fe20000000000 */
[----:B------:R-:W-:Y:S02]  /*4310*/  FSEL R159, R60, -INF , P5 ;  /* 0xff8000003c9f7808 */ /* 0x000fe40002800000 */
[----:B------:R-:W-:Y:S02]  /*4320*/  FSEL R59, R59, -INF , P6 ;  /* 0xff8000003b3b7808 */ /* 0x000fe40003000000 */
[----:B------:R-:W-:-:S02]  /*4330*/  ISETP.GT.AND P6, PT, R14, 0x78, PT ;  /* 0x000000780e00780c */ /* 0x000fc40003fc4270 */
[----:B------:R-:W-:Y:S02]  /*4340*/  FMNMX.FTZ R10, R173, R10, !PT ;  /* 0x0000000aad0a7209 */ /* 0x000fe40007810000 */
[----:B------:R-:W-:Y:S02]  /*4350*/  FSEL R153, R61, -INF , P4 ;  /* 0xff8000003d997808 */ /* 0x000fe40002000000 */
[----:B------:R-:W-:Y:S02]  /*4360*/  FMNMX.FTZ R10, R165, R10, !PT ;  /* 0x0000000aa50a7209 */ /* 0x000fe40007810000 */
[----:B------:R-:W-:Y:S02]  /*4370*/  FSEL R63, R63, -INF , P4 ;  /* 0xff8000003f3f7808 */ /* 0x000fe40002000000 */
[----:B------:R-:W-:Y:S02]  /*4380*/  FMNMX.FTZ R10, R159, R10, !PT ;  /* 0x0000000a9f0a7209 */ /* 0x000fe40007810000 */
[----:B------:R-:W-:-:S02]  /*4390*/  ISETP.GT.AND P4, PT, R14, 0x80, PT ;  /* 0x000000800e00780c */ /* 0x000fc40003f84270 */
[----:B------:R-:W-:Y:S01]  /*43a0*/  FMNMX.FTZ R10, R153, R10, !PT ;  /* 0x0000000a990a7209 */ /* 0x000fe20007810000 */
[----:B------:R-:W-:Y:S02]  /*43b0*/  WARPGROUP.DEPBAR.LE gsb0, 0x0 ;  /* 0x00008000000079c5 */ /* 0x000fe40000010000 */
[----:B------:R-:W-:Y:S01]  /*43c0*/  WARPGROUP.ARRIVE ;  /* 0x00000000000079c5 */ /* 0x000fe20000000000 */
[----:B------:R-:W-:Y:S02]  /*43d0*/  FSEL R89, R49, -INF , P2 ;  /* 0xff80000031597808 */ /* 0x000fe40001000000 */
[----:B------:R-:W-:Y:S02]  /*43e0*/  FSEL R49, R62, -INF , P5 ;  /* 0xff8000003e317808 */ /* 0x000fe40002800000 */
[----:B------:R-:W-:Y:S01]  /*43f0*/  ISETP.GT.AND P5, PT, R14, 0x79, PT ;  /* 0x000000790e00780c */ /* 0x000fe20003fa4270 */
[----:B------:R-:W-:Y:S01]  /*4400*/  HGMMA.64x16x16.F32.BF16 R40, gdesc[UR20], R40, gsb0 ;  /* 0x00200000142879f0 */ /* 0x000fe20008001828 */
[----:B------:R-:W-:Y:S01]  /*4410*/  UMOV UR22, UR6 ;  /* 0x0000000600167c82 */ /* 0x000fe20008000000 */
[----:B------:R-:W-:Y:S01]  /*4420*/  UMOV UR23, 0x40000040 ;  /* 0x4000004000177882 */ /* 0x000fe20000000000 */
[----:B------:R-:W-:Y:S01]  /*4430*/  FSEL R143, R53, -INF , P5 ;  /* 0xff800000358f7808 */ /* 0x000fe20002800000 */
[----:B------:R-:W-:Y:S01]  /*4440*/  ULDC UR6, c[0x0][0x988] ;  /* 0x0002620000067ab9 */ /* 0x000fe20000000800 */
[----:B------:R-:W-:-:S02]  /*4450*/  FSEL R135, R48, -INF , P3 ;  /* 0xff80000030877808 */ /* 0x000fc40001800000 */
[----:B------:R-:W-:Y:S02]  /*4460*/  FSEL R53, R50, -INF , P3 ;  /* 0xff80000032357808 */ /* 0x000fe40001800000 */
[----:B------:R-:W-:Y:S02]  /*4470*/  ISETP.GT.AND P3, PT, R14, 0x81, PT ;  /* 0x000000810e00780c */ /* 0x000fe40003f64270 */
[----:B------:R-:W-:Y:S02]  /*4480*/  FSEL R133, R52, -INF , P6 ;  /* 0xff80000034857808 */ /* 0x000fe40003000000 */
[----:B------:R-:W-:Y:S02]  /*4490*/  FMNMX.FTZ R10, R135, R10, !PT ;  /* 0x0000000a870a7209 */ /* 0x000fe40007810000 */
[----:B------:R-:W-:Y:S02]  /*44a0*/  FSEL R51, R51, -INF , P2 ;  /* 0xff80000033337808 */ /* 0x000fe40001000000 */
[----:B------:R-:W-:-:S02]  /*44b0*/  FMNMX.FTZ R10, R89, R10, !PT ;  /* 0x0000000a590a7209 */ /* 0x000fc40007810000 */
[C---:B------:R-:W-:Y:S02]  /*44c0*/  ISETP.GT.AND P2, PT, R14.reuse, 0x88, PT ;  /* 0x000000880e00780c */ /* 0x040fe40003f44270 */
[----:B------:R-:W-:Y:S02]  /*44d0*/  FMNMX.FTZ R10, R133, R10, !PT ;  /* 0x0000000a850a7209 */ /* 0x000fe40007810000 */
[----:B------:R-:W-:Y:S02]  /*44e0*/  FSEL R55, R55, -INF , P5 ;  /* 0xff80000037377808 */ /* 0x000fe40002800000 */
[----:B------:R-:W-:Y:S02]  /*44f0*/  FMNMX.FTZ R10, R143, R10, !PT ;  /* 0x0000000a8f0a7209 */ /* 0x000fe40007810000 */
        /* <DEDUP_REMOVED lines=10> */
[----:B------:R-:W-:Y:S02]  /*45a0*/  FSEL R163, R44, -INF , P2 ;  /* 0xff8000002ca37808 */ /* 0x000fe40001000000 */
[----:B------:R-:W-:Y:S02]  /*45b0*/  FMNMX.FTZ R10, R149, R10, !PT ;  /* 0x0000000a950a7209 */ /* 0x000fe40007810000 */
[----:B------:R-:W-:-:S02]  /*45c0*/  FSEL R179, R45, -INF , P1 ;  /* 0xff8000002db37808 */ /* 0x000fc40000800000 */
[----:B------:R-:W-:Y:S02]  /*45d0*/  FMNMX.FTZ R10, R157, R10, !PT ;  /* 0x0000000a9d0a7209 */ /* 0x000fe40007810000 */
[C---:B------:R-:W-:Y:S02]  /*45e0*/  ISETP.GT.AND P1, PT, R14.reuse, 0x91, PT ;  /* 0x000000910e00780c */ /* 0x040fe40003f24270 */
[----:B------:R-:W-:Y:S02]  /*45f0*/  FMNMX.FTZ R10, R163, R10, !PT ;  /* 0x0000000aa30a7209 */ /* 0x000fe40007810000 */
[----:B------:R-:W-:Y:S02]  /*4600*/  FSEL R43, R43, -INF , P3 ;  /* 0xff8000002b2b7808 */ /* 0x000fe40001800000 */
[----:B------:R-:W-:Y:S02]  /*4610*/  FMNMX.FTZ R10, R179, R10, !PT ;  /* 0x0000000ab30a7209 */ /* 0x000fe40007810000 */
[----:B------:R-:W-:-:S02]  /*4620*/  ISETP.GT.AND P3, PT, R14, 0xa0, PT ;  /* 0x000000a00e00780c */ /* 0x000fc40003f64270 */
[----:B------:R-:W-:Y:S02]  /*4630*/  FSEL R45, R42, -INF , P4 ;  /* 0xff8000002a2d7808 */ /* 0x000fe40002000000 */
[----:B------:R-:W-:Y:S02]  /*4640*/  ISETP.GT.AND P4, PT, R14, 0xa1, PT ;  /* 0x000000a10e00780c */ /* 0x000fe40003f84270 */
[----:B------:R-:W-:Y:S01]  /*4650*/  P2R R40, PR, RZ, 0x2 ;  /* 0x00000002ff287803 */ /* 0x000fe20000000000 */
[----:B------:R-:W-:Y:S02]  /*4660*/  WARPGROUP.DEPBAR.LE gsb0, 0x0 ;  /* 0x00008000000079c5 */ /* 0x000fe40000010000 */
[----:B------:R-:W-:Y:S01]  /*4670*/  WARPGROUP.ARRIVE ;  /* 0x00000000000079c5 */ /* 0x000fe20000000000 */
[----:B------:R-:W-:Y:S02]  /*4680*/  FSEL R183, R32, -INF , P0 ;  /* 0xff80000020b77808 */ /* 0x000fe40000000000 */
[----:B------:R-:W-:-:S02]  /*4690*/  ISETP.GT.AND P0, PT, R14, 0x98, PT ;  /* 0x000000980e00780c */ /* 0x000fc40003f04270 */
[----:B------:R-:W-:Y:S01]  /*46a0*/  FSEL R185, R33, -INF , P1 ;  /* 0xff80000021b97808 */ /* 0x000fe20000800000 */
[----:B------:R-:W-:Y:S01]  /*46b0*/  HGMMA.64x16x16.F32.BF16 R24, gdesc[UR20], R24, gsb0 ;  /* 0x00200000141879f0 */ /* 0x000fe20008001818 */
[----:B------:R-:W-:Y:S02]  /*46c0*/  FSEL R187, R36, -INF , P0 ;  /* 0xff80000024bb7808 */ /* 0x000fe40000000000 */
[----:B------:R-:W-:Y:S02]  /*46d0*/  P2R R36, PR, RZ, 0x1 ;  /* 0x00000001ff247803 */ /* 0x000fe40000000000 */
[----:B------:R-:W-:Y:S02]  /*46e0*/  ISETP.GT.AND P0, PT, R14, 0x89, PT ;  /* 0x000000890e00780c */ /* 0x000fe40003f04270 */
[----:B------:R-:W-:Y:S02]  /*46f0*/  FMNMX.FTZ R10, R183, R10, !PT ;  /* 0x0000000ab70a7209 */ /* 0x000fe40007810000 */
[----:B------:R-:W-:-:S02]  /*4700*/  FSEL R47, R47, -INF , P0 ;  /* 0xff8000002f2f7808 */ /* 0x000fc40000000000 */
[----:B------:R-:W-:Y:S02]  /*4710*/  ISETP.NE.AND P0, PT, R36, RZ, PT ;  /* 0x000000ff2400720c */ /* 0x000fe40003f05270 */
[----:B------:R-:W-:Y:S02]  /*4720*/  FSEL R33, R46, -INF , P2 ;  /* 0xff8000002e217808 */ /* 0x000fe40001000000 */
[----:B------:R-:W-:Y:S02]  /*4730*/  ISETP.GT.AND P2, PT, R14, 0x99, PT ;  /* 0x000000990e00780c */ /* 0x000fe40003f44270 */
[----:B------:R-:W-:Y:S02]  /*4740*/  FMNMX.FTZ R10, R185, R10, !PT ;  /* 0x0000000ab90a7209 */ /* 0x000fe40007810000 */
[----:B------:R-:W-:Y:S02]  /*4750*/  FSEL R189, R37, -INF , P2 ;  /* 0xff80000025bd7808 */ /* 0x000fe40001000000 */
[----:B------:R-:W-:-:S02]  /*4760*/  FMNMX.FTZ R10, R187, R10, !PT ;  /* 0x0000000abb0a7209 */ /* 0x000fc40007810000 */
[----:B------:R-:W-:Y:S02]  /*4770*/  P2R R32, PR, RZ, 0x4 ;  /* 0x00000004ff207803 */ /* 0x000fe40000000000 */
[----:B------:R-:W-:Y:S02]  /*4780*/  FMNMX.FTZ R10, R189, R10, !PT ;  /* 0x0000000abd0a7209 */ /* 0x000fe40007810000 */
[----:B------:R-:W-:Y:S01]  /*4790*/  ISETP.GT.AND P1, PT, R14, 0x90, PT ;  /* 0x000000900e00780c */ /* 0x000fe20003f24270 */
[----:B------:R-:W-:Y:S02]  /*47a0*/  WARPGROUP.DEPBAR.LE gsb0, 0x0 ;  /* 0x00008000000079c5 */ /* 0x000fe40000010000 */
[----:B------:R-:W-:Y:S02]  /*47b0*/  FSEL R197, R29, -INF , P6 ;  /* 0xff8000001dc57808 */ /* 0x000fe40003000000 */
[----:B------:R-:W-:Y:S02]  /*47c0*/  FSEL R29, R38, -INF , P0 ;  /* 0xff800000261d7808 */ /* 0x000fe40000000000 */
[----:B------:R-:W-:-:S02]  /*47d0*/  ISETP.NE.AND P0, PT, R20, RZ, PT ;  /* 0x000000ff1400720c */ /* 0x000fc40003f05270 */
[----:B------:R-:W-:Y:S02]  /*47e0*/  FMNMX.FTZ R20, R13, R115, !PT ;  /* 0x000000730d147209 */ /* 0x000fe40007810000 */
[----:B------:R-:W-:Y:S02]  /*47f0*/  FSEL R191, R24, -INF , P3 ;  /* 0xff80000018bf7808 */ /* 0x000fe40001800000 */
[----:B------:R-:W-:Y:S02]  /*4800*/  FMNMX.FTZ R20, R15, R20, !PT ;  /* 0x000000140f147209 */ /* 0x000fe40007810000 */
[----:B------:R-:W-:Y:S02]  /*4810*/  FSEL R195, R25, -INF , P4 ;  /* 0xff80000019c37808 */ /* 0x000fe40002000000 */
[----:B------:R-:W-:Y:S02]  /*4820*/  FMNMX.FTZ R20, R119, R20, !PT ;  /* 0x0000001477147209 */ /* 0x000fe40007810000 */
[----:B------:R-:W-:-:S02]  /*4830*/  FMNMX.FTZ R10, R191, R10, !PT ;  /* 0x0000000abf0a7209 */ /* 0x000fc40007810000 */
[----:B------:R-:W-:Y:S02]  /*4840*/  FMNMX.FTZ R20, R21, R20, !PT ;  /* 0x0000001415147209 */ /* 0x000fe40007810000 */
[----:B------:R-:W-:Y:S02]  /*4850*/  FSEL R193, R28, -INF , P5 ;  /* 0xff8000001cc17808 */ /* 0x000fe40002800000 */
[----:B------:R-:W-:Y:S02]  /*4860*/  FMNMX.FTZ R20, R107, R20, !PT ;  /* 0x000000146b147209 */ /* 0x000fe40007810000 */
[----:B------:R-:W-:Y:S02]  /*4870*/  FMNMX.FTZ R10, R195, R10, !PT ;  /* 0x0000000ac30a7209 */ /* 0x000fe40007810000 */
[----:B------:R-:W-:Y:S02]  /*4880*/  FMNMX.FTZ R20, R81, R20, !PT ;  /* 0x0000001451147209 */ /* 0x000fe40007810000 */
[----:B------:R-:W-:-:S02]  /*4890*/  FMNMX.FTZ R10, R193, R10, !PT ;  /* 0x0000000ac10a7209 */ /* 0x000fc40007810000 */
[----:B------:R-:W-:Y:S02]  /*48a0*/  FMNMX.FTZ R20, R111, R20, !PT ;  /* 0x000000146f147209 */ /* 0x000fe40007810000 */
[----:B------:R-:W-:Y:S01]  /*48b0*/  FMNMX.FTZ R24, R197, R10, !PT ;  /* 0x0000000ac5187209 */ /* 0x000fe20007810000 */
[----:B------:R-:W-:Y:S01]  /*48c0*/  IMAD.U32 R10, RZ, RZ, UR6 ;  /* 0x00000006ff0a7e24 */ /* 0x000fe2000f8e00ff */
        /* <DEDUP_REMOVED lines=46> */
[----:B------:R-:W-:Y:S01]  /*4bb0*/  MUFU.EX2 R176, R176 ;  /* 0x000000b000b07308 */ /* 0x000fe20000000800 */
[----:B------:R-:W-:Y:S01]  /*4bc0*/  FMNMX.FTZ R20, R55, R20, !PT ;  /* 0x0000001437147209 */ /* 0x000fe20007810000 */
[-CC-:B------:R-:W-:Y:S01]  /*4bd0*/  FFMA.FTZ R61, R117, R10.reuse, -R14.reuse ;  /* 0x0000000a753d7223 */ /* 0x180fe2000001080e */
[----:B------:R-:W-:Y:S01]  /*4be0*/  FSEL R135, R27, -INF , P4 ;  /* 0xff8000001b877808 */ /* 0x000fe20002000000 */
[--C-:B------:R-:W-:Y:S01]  /*4bf0*/  FFMA.FTZ R27, R89, R10, -R14.reuse ;  /* 0x0000000a591b7223 */ /* 0x100fe2000001080e */
[----:B------:R-:W-:Y:S01]  /*4c00*/  FMNMX.FTZ R20, R45, R20, !PT ;  /* 0x000000142d147209 */ /* 0x000fe20007810000 */
[--C-:B------:R-:W-:Y:S01]  /*4c10*/  FFMA.FTZ R180, R125, R10, -R14.reuse ;  /* 0x0000000a7db47223 */ /* 0x100fe2000001080e */
[----:B------:R-:W-:Y:S01]  /*4c20*/  FSEL R145, R30, -INF , P5 ;  /* 0xff8000001e917808 */ /* 0x000fe20002800000 */
[----:B------:R-:W0:Y:S01]  /*4c30*/  MUFU.EX2 R37, R37 ;  /* 0x0000002500257308 */ /* 0x000e220000000800 */
[----:B------:R-:W-:Y:S01]  /*4c40*/  FMNMX.FTZ R20, R43, R20, !PT ;  /* 0x000000142b147209 */ /* 0x000fe20007810000 */
[-CC-:B------:R-:W-:Y:S01]  /*4c50*/  FFMA.FTZ R182, R127, R10.reuse, -R14.reuse ;  /* 0x0000000a7fb67223 */ /* 0x180fe2000001080e */
[----:B------:R-:W-:Y:S01]  /*4c60*/  FSEL R151, R31, -INF , P6 ;  /* 0xff8000001f977808 */ /* 0x000fe20003000000 */
        /* <DEDUP_REMOVED lines=20> */
[----:B------:R-:W3:Y:S01]  /*4db0*/  MUFU.EX2 R180, R180 ;  /* 0x000000b400b47308 */ /* 0x000ee20000000800 */
        /* <DEDUP_REMOVED lines=19> */
[-CC-:B------:R-:W-:Y:S01]  /*4ef0*/  FFMA.FTZ R147, R189, R10.reuse, -R14.reuse ;  /* 0x0000000abd937223 */ /* 0x180fe2000001080e */
[-CC-:B------:R-:W-:Y:S01]  /*4f00*/  FFMA.FTZ R216, R191, R10.reuse, -R14.reuse ;  /* 0x0000000abfd87223 */ /* 0x180fe2000001080e */
[----:B------:R-:W0:Y:S01]  /*4f10*/  SHFL.BFLY PT, R89, R20, 0x2, 0x1f ;  /* 0x0c401f0014597f89 */ /* 0x000e2200000e0000 */
[-CC-:B------:R-:W-:Y:S01]  /*4f20*/  FFMA.FTZ R149, R195, R10.reuse, -R14.reuse ;  /* 0x0000000ac3957223 */ /* 0x180fe2000001080e */
[----:B------:R1:W-:Y:S01]  /*4f30*/  MUFU.EX2 R39, R153 ;  /* 0x0000009900277308 */ /* 0x0003e20000000800 */
[----:B------:R-:W-:Y:S01]  /*4f40*/  FFMA.FTZ R218, R193, R10, -R14 ;  /* 0x0000000ac1da7223 */ /* 0x000fe2000001080e */
[----:B------:R-:W-:Y:S01]  /*4f50*/  ISETP.NE.AND P1, PT, R82, RZ, PT ;  /* 0x000000ff5200720c */ /* 0x000fe20003f25270 */
[----:B------:R-:W-:-:S05]  /*4f60*/  IMAD.MOV.U32 R82, RZ, RZ, R87 ;  /* 0x000000ffff527224 */ /* 0x000fca00078e0057 */
[----:B------:R-:W5:Y:S01]  /*4f70*/  MUFU.EX2 R105, R105 ;  /* 0x0000006900697308 */ /* 0x000f620000000800 */
[----:B-1----:R-:W-:-:S06]  /*4f80*/  FFMA.FTZ R153, R197, R10, -R14 ;  /* 0x0000000ac5997223 */ /* 0x002fcc000001080e */
[----:B------:R-:W-:Y:S01]  /*4f90*/  @!P1 VIADD R12, R12, 0x34840 ;  /* 0x000348400c0c9836 */ /* 0x000fe20000000000 */
[----:B------:R-:W1:Y:S01]  /*4fa0*/  MUFU.EX2 R184, R184 ;  /* 0x000000b800b87308 */ /* 0x000e620000000800 */
[----:B0-----:R-:W-:-:S07]  /*4fb0*/  FMNMX.FTZ R24, R20, R89, !PT ;  /* 0x0000005914187209 */ /* 0x001fce0007810000 */
[----:B------:R-:W-:Y:S01]  /*4fc0*/  MUFU.EX2 R109, R109 ;  /* 0x0000006d006d7308 */ /* 0x000fe20000000800 */
[----:B------:R-:W0:Y:S07]  /*4fd0*/  SHFL.BFLY PT, R89, R24, 0x1, 0x1f ;  /* 0x0c201f0018597f89 */ /* 0x000e2e00000e0000 */
[----:B------:R-:W-:Y:S08]  /*4fe0*/  MUFU.EX2 R186, R186 ;  /* 0x000000ba00ba7308 */ /* 0x000ff00000000800 */
[----:B------:R-:W-:Y:S08]  /*4ff0*/  MUFU.EX2 R113, R113 ;  /* 0x0000007100717308 */ /* 0x000ff00000000800 */
[----:B------:R-:W-:Y:S01]  /*5000*/  MUFU.EX2 R188, R188 ;  /* 0x000000bc00bc7308 */ /* 0x000fe20000000800 */
[----:B0-----:R-:W-:-:S04]  /*5010*/  FMNMX.FTZ R89, R24, R89, !PT ;  /* 0x0000005918597209 */ /* 0x001fc80007810000 */
[C---:B------:R-:W-:Y:S01]  /*5020*/  FSETP.NEU.FTZ.AND P2, PT, R89.reuse, -INF , PT ;  /* 0xff8000005900780b */ /* 0x040fe20003f5d000 */
[-C--:B------:R-:W-:Y:S02]  /*5030*/  FMUL.FTZ R40, R89, R10.reuse ;  /* 0x0000000a59287220 */ /* 0x080fe40000410000 */
[----:B------:R-:W-:Y:S03]  /*5040*/  MUFU.EX2 R117, R117 ;  /* 0x0000007500757308 */ /* 0x000fe60000000800 */
[----:B------:R-:W-:Y:S02]  /*5050*/  FSEL R40, R40, RZ, P2 ;  /* 0x000000ff28287208 */ /* 0x000fe40001000000 */
[----:B------:R-:W-:Y:S01]  /*5060*/  ISETP.GE.AND P2, PT, R80, 0xb1, PT ;  /* 0x000000b15000780c */ /* 0x000fe20003f46270 */
[----:B------:R-:W-:Y:S02]  /*5070*/  IMAD.MOV.U32 R80, RZ, RZ, R87 ;  /* 0x000000ffff507224 */ /* 0x000fe400078e0057 */
[----:B------:R-:W-:Y:S01]  /*5080*/  MUFU.EX2 R190, R190 ;  /* 0x000000be00be7308 */ /* 0x000fe20000000800 */
[-CC-:B------:R-:W-:Y:S01]  /*5090*/  FFMA.FTZ R177, R13, R10.reuse, -R40.reuse ;  /* 0x0000000a0db17223 */ /* 0x180fe20000010828 */
[----:B------:R-:W-:Y:S01]  /*50a0*/  FADD.FTZ R13, R176, R37 ;  /* 0x00000025b00d7221 */ /* 0x000fe20000010000 */
[-CC-:B------:R-:W-:Y:S01]  /*50b0*/  FFMA.FTZ R14, R115, R10.reuse, -R40.reuse ;  /* 0x0000000a730e7223 */ /* 0x180fe20000010828 */
[-CC-:B------:R-:W-:Y:S01]  /*50c0*/  FFMA.FTZ R179, R15, R10.reuse, -R40.reuse ;  /* 0x0000000a0fb37223 */ /* 0x180fe20000010828 */
[-CC-:B------:R-:W-:Y:S01]  /*50d0*/  FFMA.FTZ R20, R119, R10.reuse, -R40.reuse ;  /* 0x0000000a77147223 */ /* 0x180fe20000010828 */
[----:B------:R-:W-:Y:S01]  /*50e0*/  FADD.FTZ R44, R178, R13 ;  /* 0x0000000db22c7221 */ /* 0x000fe20000010000 */
[-CC-:B------:R-:W-:Y:S01]  /*50f0*/  FFMA.FTZ R181, R21, R10.reuse, -R40.reuse ;  /* 0x0000000a15b57223 */ /* 0x180fe20000010828 */
[----:B------:R-:W-:Y:S01]  /*5100*/  MUFU.EX2 R177, R177 ;  /* 0x000000b100b17308 */ /* 0x000fe20000000800 */
[-C--:B------:R-:W-:Y:S01]  /*5110*/  FFMA.FTZ R24, R107, R10.reuse, -R40 ;  /* 0x0000000a6b187223 */ /* 0x080fe20000010828 */
[----:B--2---:R-:W-:Y:S01]  /*5120*/  FADD.FTZ R13, R61, R44 ;  /* 0x0000002c3d0d7221 */ /* 0x004fe20000010000 */
[-CC-:B------:R-:W-:Y:S01]  /*5130*/  FFMA.FTZ R183, R81, R10.reuse, -R40.reuse ;  /* 0x0000000a51b77223 */ /* 0x180fe20000010828 */
[-CC-:B------:R-:W-:Y:S01]  /*5140*/  FFMA.FTZ R26, R111, R10.reuse, -R40.reuse ;  /* 0x0000000a6f1a7223 */ /* 0x180fe20000010828 */
[-CC-:B------:R-:W-:Y:S01]  /*5150*/  FFMA.FTZ R185, R83, R10.reuse, -R40.reuse ;  /* 0x0000000a53b97223 */ /* 0x180fe20000010828 */
[----:B---3--:R-:W-:Y:S01]  /*5160*/  FADD.FTZ R44, R180, R13 ;  /* 0x0000000db42c7221 */ /* 0x008fe20000010000 */
[-CC-:B------:R-:W-:Y:S01]  /*5170*/  FFMA.FTZ R28, R99, R10.reuse, -R40.reuse ;  /* 0x0000000a631c7223 */ /* 0x180fe20000010828 */
[----:B------:R-:W0:Y:S01]  /*5180*/  MUFU.EX2 R14, R14 ;  /* 0x0000000e000e7308 */ /* 0x000e220000000800 */
[-C--:B------:R-:W-:Y:S01]  /*5190*/  FFMA.FTZ R187, R85, R10.reuse, -R40 ;  /* 0x0000000a55bb7223 */ /* 0x080fe20000010828 */
[----:B----4-:R-:W-:Y:S01]  /*51a0*/  FADD.FTZ R13, R69, R44 ;  /* 0x0000002c450d7221 */ /* 0x010fe20000010000 */
[-CC-:B------:R-:W-:Y:S01]  /*51b0*/  FFMA.FTZ R30, R103, R10.reuse, -R40.reuse ;  /* 0x0000000a671e7223 */ /* 0x180fe20000010828 */
[-CC-:B------:R-:W-:Y:S01]  /*51c0*/  FFMA.FTZ R189, R97, R10.reuse, -R40.reuse ;  /* 0x0000000a61bd7223 */ /* 0x180fe20000010828 */
[-CC-:B------:R-:W-:Y:S01]  /*51d0*/  FFMA.FTZ R32, R91, R10.reuse, -R40.reuse ;  /* 0x0000000a5b207223 */ /* 0x180fe20000010828 */
[----:B-----5:R-:W-:Y:S01]  /*51e0*/  FADD.FTZ R46, R182, R13 ;  /* 0x0000000db62e7221 */ /* 0x020fe20000010000 */
[-CC-:B------:R-:W-:Y:S01]  /*51f0*/  FFMA.FTZ R191, R101, R10.reuse, -R40.reuse ;  /* 0x0000000a65bf7223 */ /* 0x180fe20000010828 */
[----:B------:R-:W2:Y:S01]  /*5200*/  MUFU.EX2 R179, R179 ;  /* 0x000000b300b37308 */ /* 0x000ea20000000800 */
[-C--:B------:R-:W-:Y:S01]  /*5210*/  FFMA.FTZ R34, R95, R10.reuse, -R40 ;  /* 0x0000000a5f227223 */ /* 0x080fe20000010828 */
[----:B------:R-:W-:Y:S01]  /*5220*/  FADD.FTZ R13, R105, R46 ;  /* 0x0000002e690d7221 */ /* 0x000fe20000010000 */
[-CC-:B------:R-:W-:Y:S01]  /*5230*/  FFMA.FTZ R193, R93, R10.reuse, -R40.reuse ;  /* 0x0000000a5dc17223 */ /* 0x180fe20000010828 */
[-CC-:B------:R-:W-:Y:S01]  /*5240*/  FFMA.FTZ R36, R75, R10.reuse, -R40.reuse ;  /* 0x0000000a4b247223 */ /* 0x180fe20000010828 */
[-CC-:B------:R-:W-:Y:S01]  /*5250*/  FFMA.FTZ R195, R73, R10.reuse, -R40.reuse ;  /* 0x0000000a49c37223 */ /* 0x180fe20000010828 */
[----:B-1----:R-:W-:Y:S01]  /*5260*/  FADD.FTZ R46, R184, R13 ;  /* 0x0000000db82e7221 */ /* 0x002fe20000010000 */
[-C--:B------:R-:W-:Y:S01]  /*5270*/  FFMA.FTZ R38, R79, R10.reuse, -R40 ;  /* 0x0000000a4f267223 */ /* 0x080fe20000010828 */
[----:B------:R-:W1:Y:S01]  /*5280*/  MUFU.EX2 R20, R20 ;  /* 0x0000001400147308 */ /* 0x000e620000000800 */
[----:B0-----:R-:W-:Y:S01]  /*5290*/  FADD.FTZ R48, R177, R14 ;  /* 0x0000000eb1307221 */ /* 0x001fe20000010000 */
[----:B------:R-:W-:Y:S01]  /*52a0*/  FADD.FTZ R15, R109, R46 ;  /* 0x0000002e6d0f7221 */ /* 0x000fe20000010000 */
[-CC-:B------:R-:W-:Y:S01]  /*52b0*/  FFMA.FTZ R197, R77, R10.reuse, -R40.reuse ;  /* 0x0000000a4dc57223 */ /* 0x180fe20000010828 */
[-CC-:B------:R-:W-:Y:S01]  /*52c0*/  FFMA.FTZ R42, R67, R10.reuse, -R40.reuse ;  /* 0x0000000a432a7223 */ /* 0x180fe20000010828 */
[-CC-:B------:R-:W-:Y:S01]  /*52d0*/  FFMA.FTZ R199, R65, R10.reuse, -R40.reuse ;  /* 0x0000000a41c77223 */ /* 0x180fe20000010828 */
[----:B------:R-:W-:Y:S01]  /*52e0*/  FADD.FTZ R50, R186, R15 ;  /* 0x0000000fba327221 */ /* 0x000fe20000010000 */
[-C--:B------:R-:W-:Y:S01]  /*52f0*/  FFMA.FTZ R44, R71, R10.reuse, -R40 ;  /* 0x0000000a472c7223 */ /* 0x080fe20000010828 */
[----:B------:R-:W0:Y:S01]  /*5300*/  MUFU.EX2 R181, R181 ;  /* 0x000000b500b57308 */ /* 0x000e220000000800 */
        /* <DEDUP_REMOVED lines=16> */
[----:B0-----:R-:W-:Y:S01]  /*5410*/  FADD.FTZ R13, R181, R48 ;  /* 0x00000030b50d7221 */ /* 0x001fe20000010000 */
[----:B------:R-:W-:Y:S01]  /*5420*/  FADD.FTZ R48, R188, R15 ;  /* 0x0000000fbc307221 */ /* 0x000fe20000010000 */
[-CC-:B------:R-:W-:Y:S01]  /*5430*/  FFMA.FTZ R25, R25, R10.reuse, -R40.reuse ;  /* 0x0000000a19197223 */ /* 0x180fe20000010828 */
[-CC-:B------:R-:W-:Y:S01]  /*5440*/  FFMA.FTZ R35, R35, R10.reuse, -R40.reuse ;  /* 0x0000000a23237223 */ /* 0x180fe20000010828 */
[-C--:B------:R-:W-:Y:S01]  /*5450*/  FFMA.FTZ R29, R29, R10.reuse, -R40 ;  /* 0x0000000a1d1d7223 */ /* 0x080fe20000010828 */
[----:B------:R-:W-:Y:S01]  /*5460*/  FADD.FTZ R15, R117, R48 ;  /* 0x00000030750f7221 */ /* 0x000fe20000010000 */
[-CC-:B------:R-:W-:Y:S01]  /*5470*/  FFMA.FTZ R48, R63, R10.reuse, -R40.reuse ;  /* 0x0000000a3f307223 */ /* 0x180fe20000010828 */
[----:B------:R-:W0:Y:S01]  /*5480*/  MUFU.EX2 R26, R26 ;  /* 0x0000001a001a7308 */ /* 0x000e220000000800 */
[----:B--2---:R-:W-:Y:S01]  /*5490*/  FADD.FTZ R50, R24, R13 ;  /* 0x0000000d18327221 */ /* 0x004fe20000010000 */
[----:B------:R-:W-:Y:S01]  /*54a0*/  FADD.FTZ R52, R190, R15 ;  /* 0x0000000fbe347221 */ /* 0x000fe20000010000 */
[-CC-:B------:R-:W-:Y:S01]  /*54b0*/  FFMA.FTZ R137, R137, R10.reuse, -R40.reuse ;  /* 0x0000000a89897223 */ /* 0x180fe20000010828 */
[-CC-:B------:R-:W-:Y:S01]  /*54c0*/  FFMA.FTZ R139, R139, R10.reuse, -R40.reuse ;  /* 0x0000000a8b8b7223 */ /* 0x180fe20000010828 */
[-CC-:B------:R-:W-:Y:S01]  /*54d0*/  FFMA.FTZ R135, R135, R10.reuse, -R40.reuse ;  /* 0x0000000a87877223 */ /* 0x180fe20000010828 */
[-CC-:B------:R-:W-:Y:S01]  /*54e0*/  FFMA.FTZ R145, R145, R10.reuse, -R40.reuse ;  /* 0x0000000a91917223 */ /* 0x180fe20000010828 */
[----:B------:R-:W-:Y:S01]  /*54f0*/  FFMA.FTZ R151, R151, R10, -R40 ;  /* 0x0000000a97977223 */ /* 0x000fe20000010828 */
[----:B------:R-:W2:Y:S01]  /*5500*/  MUFU.EX2 R121, R121 ;  /* 0x0000007900797308 */ /* 0x000ea20000000800 */
[----:B-1----:R-:W-:Y:S01]  /*5510*/  FADD.FTZ R13, R183, R50 ;  /* 0x00000032b70d7221 */ /* 0x002fe20000010000 */
[----:B------:R-:W-:Y:S01]  /*5520*/  F2FP.BF16.F32.PACK_AB R177, R14, R177 ;  /* 0x000000b10eb1723e */ /* 0x000fe200000010ff */
[--C-:B------:R-:W-:Y:S01]  /*5530*/  IMAD.MOV.U32 R85, RZ, RZ, R87.reuse ;  /* 0x000000ffff557224 */ /* 0x100fe200078e0057 */
[----:B------:R-:W-:Y:S01]  /*5540*/  F2FP.BF16.F32.PACK_AB R179, R20, R179 ;  /* 0x000000b314b3723e */ /* 0x000fe200000010ff */
[--C-:B------:R-:W-:Y:S01]  /*5550*/  IMAD.MOV.U32 R83, RZ, RZ, R87.reuse ;  /* 0x000000ffff537224 */ /* 0x100fe200078e0057 */
[----:B------:R-:W-:Y:S01]  /*5560*/  F2FP.BF16.F32.PACK_AB R176, R37, R176 ;  /* 0x000000b025b0723e */ /* 0x000fe200000010ff */
[----:B------:R-:W-:Y:S01]  /*5570*/  IMAD.MOV.U32 R81, RZ, RZ, R87 ;  /* 0x000000ffff517224 */ /* 0x000fe200078e0057 */
[----:B------:R-:W1:Y:S01]  /*5580*/  MUFU.EX2 R185, R185 ;  /* 0x000000b900b97308 */ /* 0x000e620000000800 */
[----:B0-----:R-:W-:Y:S01]  /*5590*/  FADD.FTZ R50, R26, R13 ;  /* 0x0000000d1a327221 */ /* 0x001fe20000010000 */
[----:B------:R-:W-:Y:S01]  /*55a0*/  F2FP.BF16.F32.PACK_AB R178, R61, R178 ;  /* 0x000000b23db2723e */ /* 0x000fe200000010ff */
[--C-:B------:R-:W-:Y:S01]  /*55b0*/  IMAD.MOV.U32 R79, RZ, RZ, R87.reuse ;  /* 0x000000ffff4f7224 */ /* 0x100fe200078e0057 */
[----:B------:R-:W-:Y:S01]  /*55c0*/  F2FP.BF16.F32.PACK_AB R180, R69, R180 ;  /* 0x000000b445b4723e */ /* 0x000fe200000010ff */
[--C-:B------:R-:W-:Y:S01]  /*55d0*/  IMAD.MOV.U32 R77, RZ, RZ, R87.reuse ;  /* 0x000000ffff4d7224 */ /* 0x100fe200078e0057 */
[----:B------:R-:W-:Y:S01]  /*55e0*/  F2FP.BF16.F32.PACK_AB R181, R24, R181 ;  /* 0x000000b518b5723e */ /* 0x000fe200000010ff */
[--C-:B------:R-:W-:Y:S01]  /*55f0*/  IMAD.MOV.U32 R75, RZ, RZ, R87.reuse ;  /* 0x000000ffff4b7224 */ /* 0x100fe200078e0057 */
[----:B------:R-:W0:Y:S01]  /*5600*/  MUFU.EX2 R192, R192 ;  /* 0x000000c000c07308 */ /* 0x000e220000000800 */
[----:B--2---:R-:W-:Y:S01]  /*5610*/  FADD.FTZ R15, R121, R52 ;  /* 0x00000034790f7221 */ /* 0x004fe20000010000 */
[----:B------:R-:W-:Y:S01]  /*5620*/  F2FP.BF16.F32.PACK_AB R183, R26, R183 ;  /* 0x000000b71ab7723e */ /* 0x000fe200000010ff */
[--C-:B------:R-:W-:Y:S01]  /*5630*/  IMAD.MOV.U32 R73, RZ, RZ, R87.reuse ;  /* 0x000000ffff497224 */ /* 0x100fe200078e0057 */
[----:B------:R-:W-:Y:S01]  /*5640*/  F2FP.BF16.F32.PACK_AB R182, R105, R182 ;  /* 0x000000b669b6723e */ /* 0x000fe200000010ff */
[--C-:B------:R-:W-:Y:S01]  /*5650*/  IMAD.MOV.U32 R71, RZ, RZ, R87.reuse ;  /* 0x000000ffff477224 */ /* 0x100fe200078e0057 */
[----:B------:R-:W-:Y:S01]  /*5660*/  F2FP.BF16.F32.PACK_AB R184, R109, R184 ;  /* 0x000000b86db8723e */ /* 0x000fe200000010ff */
[--C-:B------:R-:W-:Y:S01]  /*5670*/  IMAD.MOV.U32 R69, RZ, RZ, R87.reuse ;  /* 0x000000ffff457224 */ /* 0x100fe200078e0057 */
        /* <DEDUP_REMOVED lines=10> */
[----:B------:R-:W-:-:S02]  /*5720*/  IMAD.MOV.U32 R61, RZ, RZ, R87 ;  /* 0x000000ffff3d7224 */ /* 0x000fc400078e0057 */
[--C-:B------:R-:W-:Y:S02]  /*5730*/  IMAD.MOV.U32 R59, RZ, RZ, R87.reuse ;  /* 0x000000ffff3b7224 */ /* 0x100fe400078e0057 */
[----:B------:R-:W-:Y:S02]  /*5740*/  IMAD.MOV.U32 R57, RZ, RZ, R87 ;  /* 0x000000ffff397224 */ /* 0x000fe400078e0057 */
[----:B------:R-:W0:Y:S01]  /*5750*/  MUFU.EX2 R187, R187 ;  /* 0x000000bb00bb7308 */ /* 0x000e220000000800 */
[C---:B--2---:R-:W-:Y:S01]  /*5760*/  FADD.FTZ R50, R28.reuse, R13 ;  /* 0x0000000d1c327221 */ /* 0x044fe20000010000 */
[----:B------:R-:W-:Y:S01]  /*5770*/  F2FP.BF16.F32.PACK_AB R185, R28, R185 ;  /* 0x000000b91cb9723e */ /* 0x000fe200000010ff */
[--C-:B------:R-:W-:Y:S02]  /*5780*/  IMAD.MOV.U32 R53, RZ, RZ, R87.reuse ;  /* 0x000000ffff357224 */ /* 0x100fe400078e0057 */
[--C-:B------:R-:W-:Y:S02]  /*5790*/  IMAD.MOV.U32 R49, RZ, RZ, R87.reuse ;  /* 0x000000ffff317224 */ /* 0x100fe400078e0057 */
[--C-:B------:R-:W-:Y:S01]  /*57a0*/  IMAD.MOV.U32 R41, RZ, RZ, R87.reuse ;  /* 0x000000ffff297224 */ /* 0x100fe200078e0057 */
[----:B------:R-:W2:Y:S01]  /*57b0*/  MUFU.EX2 R194, R194 ;  /* 0x000000c200c27308 */ /* 0x000ea20000000800 */
[C---:B-1----:R-:W-:Y:S01]  /*57c0*/  FADD.FTZ R13, R123.reuse, R52 ;  /* 0x000000347b0d7221 */ /* 0x042fe20000010000 */
[----:B------:R-:W-:Y:S01]  /*57d0*/  F2FP.BF16.F32.PACK_AB R192, R123, R192 ;  /* 0x000000c07bc0723e */ /* 0x000fe200000010ff */
[----:B------:R-:W-:-:S02]  /*57e0*/  IMAD.MOV.U32 R37, RZ, RZ, R87 ;  /* 0x000000ffff257224 */ /* 0x000fc400078e0057 */
[--C-:B------:R-:W-:Y:S02]  /*57f0*/  IMAD.MOV.U32 R28, RZ, RZ, R87.reuse ;  /* 0x000000ffff1c7224 */ /* 0x100fe400078e0057 */
[--C-:B------:R-:W-:Y:S01]  /*5800*/  IMAD.MOV.U32 R26, RZ, RZ, R87.reuse ;  /* 0x000000ffff1a7224 */ /* 0x100fe200078e0057 */
[----:B------:R-:W1:Y:S01]  /*5810*/  MUFU.EX2 R30, R30 ;  /* 0x0000001e001e7308 */ /* 0x000e620000000800 */
[----:B0-----:R-:W-:Y:S01]  /*5820*/  FADD.FTZ R15, R187, R50 ;  /* 0x00000032bb0f7221 */ /* 0x001fe20000010000 */
[----:B------:R-:W-:-:S06]  /*5830*/  IMAD.MOV.U32 R24, RZ, RZ, R87 ;  /* 0x000000ffff187224 */ /* 0x000fcc00078e0057 */
[----:B------:R-:W0:Y:S01]  /*5840*/  MUFU.EX2 R189, R189 ;  /* 0x000000bd00bd7308 */ /* 0x000e220000000800 */
[----:B--2---:R-:W-:Y:S01]  /*5850*/  FADD.FTZ R52, R194, R13 ;  /* 0x0000000dc2347221 */ /* 0x004fe20000010000 */
[----:B------:R-:W-:-:S04]  /*5860*/  @!P1 PRMT R13, RZ, 0x654, R12 ;  /* 0x00000654ff0d9816 */ /* 0x000fc8000000000c */
[----:B------:R0:W-:Y:S02]  /*5870*/  @!P1 SYNCS.ARRIVE.TRANS64.RED.A1T0 RZ, [R13+URZ], RZ ;  /* 0x000000ff0dff99a7 */ /* 0x0001e4000810043f */
[----:B------:R-:W2:Y:S01]  /*5880*/  MUFU.EX2 R125, R125 ;  /* 0x0000007d007d7308 */ /* 0x000ea20000000800 */
[C---:B-1----:R-:W-:Y:S01]  /*5890*/  FADD.FTZ R50, R30.reuse, R15 ;  /* 0x0000000f1e327221 */ /* 0x042fe20000010000 */
[----:B------:R-:W-:Y:S01]  /*58a0*/  F2FP.BF16.F32.PACK_AB R187, R30, R187 ;  /* 0x000000bb1ebb723e */ /* 0x000fe200000010ff */
[----:B------:R-:W-:-:S05]  /*58b0*/  IMAD.MOV.U32 R30, RZ, RZ, R87 ;  /* 0x000000ffff1e7224 */ /* 0x000fca00078e0057 */
[----:B------:R-:W1:Y:S01]  /*58c0*/  MUFU.EX2 R32, R32 ;  /* 0x0000002000207308 */ /* 0x000e620000000800 */
[----:B0-----:R-:W-:-:S07]  /*58d0*/  FADD.FTZ R13, R189, R50 ;  /* 0x00000032bd0d7221 */ /* 0x001fce0000010000 */
[----:B------:R-:W0:Y:S01]  /*58e0*/  MUFU.EX2 R196, R196 ;  /* 0x000000c400c47308 */ /* 0x000e220000000800 */
[C---:B--2---:R-:W-:Y:S01]  /*58f0*/  FADD.FTZ R15, R125.reuse, R52 ;  /* 0x000000347d0f7221 */ /* 0x044fe20000010000 */
[----:B------:R-:W-:-:S06]  /*5900*/  F2FP.BF16.F32.PACK_AB R194, R125, R194 ;  /* 0x000000c27dc2723e */ /* 0x000fcc00000010ff */
[----:B------:R-:W2:Y:S01]  /*5910*/  MUFU.EX2 R191, R191 ;  /* 0x000000bf00bf7308 */ /* 0x000ea20000000800 */
[C---:B-1----:R-:W-:Y:S01]  /*5920*/  FADD.FTZ R50, R32.reuse, R13 ;  /* 0x0000000d20327221 */ /* 0x042fe20000010000 */
[----:B------:R-:W-:Y:S01]  /*5930*/  F2FP.BF16.F32.PACK_AB R189, R32, R189 ;  /* 0x000000bd20bd723e */ /* 0x000fe200000010ff */
[----:B------:R-:W-:-:S05]  /*5940*/  IMAD.MOV.U32 R32, RZ, RZ, R87 ;  /* 0x000000ffff207224 */ /* 0x000fca00078e0057 */
[----:B------:R-:W1:Y:S01]  /*5950*/  MUFU.EX2 R127, R127 ;  /* 0x0000007f007f7308 */ /* 0x000e620000000800 */
[----:B0-----:R-:W-:-:S07]  /*5960*/  FADD.FTZ R52, R196, R15 ;  /* 0x0000000fc4347221 */ /* 0x001fce0000010000 */
[----:B------:R-:W0:Y:S01]  /*5970*/  MUFU.EX2 R34, R34 ;  /* 0x0000002200227308 */ /* 0x000e220000000800 */
[----:B--2---:R-:W-:-:S07]  /*5980*/  FADD.FTZ R13, R191, R50 ;  /* 0x00000032bf0d7221 */ /* 0x004fce0000010000 */
[----:B------:R-:W2:Y:S01]  /*5990*/  MUFU.EX2 R198, R198 ;  /* 0x000000c600c67308 */ /* 0x000ea20000000800 */
[C---:B-1----:R-:W-:Y:S01]  /*59a0*/  FADD.FTZ R15, R127.reuse, R52 ;  /* 0x000000347f0f7221 */ /* 0x042fe20000010000 */
[----:B------:R-:W-:-:S06]  /*59b0*/  F2FP.BF16.F32.PACK_AB R196, R127, R196 ;  /* 0x000000c47fc4723e */ /* 0x000fcc00000010ff */
[----:B------:R-:W1:Y:S01]  /*59c0*/  MUFU.EX2 R193, R193 ;  /* 0x000000c100c17308 */ /* 0x000e620000000800 */
[C---:B0-----:R-:W-:Y:S01]  /*59d0*/  FADD.FTZ R52, R34.reuse, R13 ;  /* 0x0000000d22347221 */ /* 0x041fe20000010000 */
[----:B------:R-:W-:Y:S01]  /*59e0*/  F2FP.BF16.F32.PACK_AB R191, R34, R191 ;  /* 0x000000bf22bf723e */ /* 0x000fe200000010ff */
[----:B------:R-:W-:-:S05]  /*59f0*/  IMAD.MOV.U32 R34, RZ, RZ, R87 ;  /* 0x000000ffff227224 */ /* 0x000fca00078e0057 */
[----:B------:R-:W0:Y:S01]  /*5a00*/  MUFU.EX2 R129, R129 ;  /* 0x0000008100817308 */ /* 0x000e220000000800 */
[----:B--2---:R-:W-:-:S07]  /*5a10*/  FADD.FTZ R54, R198, R15 ;  /* 0x0000000fc6367221 */ /* 0x004fce0000010000 */
[----:B------:R-:W2:Y:S01]  /*5a20*/  MUFU.EX2 R36, R36 ;  /* 0x0000002400247308 */ /* 0x000ea20000000800 */
[----:B-1----:R-:W-:-:S07]  /*5a30*/  FADD.FTZ R13, R193, R52 ;  /* 0x00000034c10d7221 */ /* 0x002fce0000010000 */
[----:B------:R-:W1:Y:S01]  /*5a40*/  MUFU.EX2 R200, R200 ;  /* 0x000000c800c87308 */ /* 0x000e620000000800 */
[C---:B0-----:R-:W-:Y:S01]  /*5a50*/  FADD.FTZ R15, R129.reuse, R54 ;  /* 0x00000036810f7221 */ /* 0x041fe20000010000 */
[----:B------:R-:W-:-:S06]  /*5a60*/  F2FP.BF16.F32.PACK_AB R198, R129, R198 ;  /* 0x000000c681c6723e */ /* 0x000fcc00000010ff */
[----:B------:R-:W0:Y:S01]  /*5a70*/  MUFU.EX2 R195, R195 ;  /* 0x000000c300c37308 */ /* 0x000e220000000800 */
[C---:B--2---:R-:W-:Y:S01]  /*5a80*/  FADD.FTZ R52, R36.reuse, R13 ;  /* 0x0000000d24347221 */ /* 0x044fe20000010000 */
[----:B------:R-:W-:Y:S01]  /*5a90*/  F2FP.BF16.F32.PACK_AB R193, R36, R193 ;  /* 0x000000c124c1723e */ /* 0x000fe200000010ff */
[----:B------:R-:W-:-:S05]  /*5aa0*/  IMAD.MOV.U32 R36, RZ, RZ, R87 ;  /* 0x000000ffff247224 */ /* 0x000fca00078e0057 */
[----:B------:R-:W2:Y:S01]  /*5ab0*/  MUFU.EX2 R131, R131 ;  /* 0x0000008300837308 */ /* 0x000ea20000000800 */
[----:B-1----:R-:W-:-:S07]  /*5ac0*/  FADD.FTZ R54, R200, R15 ;  /* 0x0000000fc8367221 */ /* 0x002fce0000010000 */
        /* <DEDUP_REMOVED lines=10> */
[----:B0-----:R-:W-:Y:S01]  /*5b70*/  FADD.FTZ R56, R202, R15 ;  /* 0x0000000fca387221 */ /* 0x001fe20000010000 */
[----:B------:R-:W-:-:S03]  /*5b80*/  F2FP.BF16.F32.PACK_AB R202, R39, R202 ;  /* 0x000000ca27ca723e */ /* 0x000fc600000010ff */
[----:B------:R-:W-:Y:S01]  /*5b90*/  FADD.FTZ R15, R39, R56 ;  /* 0x00000038270f7221 */ /* 0x000fe20000010000 */
[----:B------:R-:W-:Y:S02]  /*5ba0*/  IMAD.MOV.U32 R39, RZ, RZ, R87 ;  /* 0x000000ffff277224 */ /* 0x000fe400078e0057 */
[----:B------:R-:W0:Y:S01]  /*5bb0*/  MUFU.EX2 R204, R204 ;  /* 0x000000cc00cc7308 */ /* 0x000e220000000800 */
[----:B--2---:R-:W-:-:S07]  /*5bc0*/  FADD.FTZ R13, R197, R54 ;  /* 0x00000036c50d7221 */ /* 0x004fce0000010000 */
        /* <DEDUP_REMOVED lines=10> */
[----:B------:R-:W-:Y:S01]  /*5c70*/  F2FP.BF16.F32.PACK_AB R204, R27, R204 ;  /* 0x000000cc1bcc723e */ /* 0x000fe200000010ff */
[----:B------:R-:W-:-:S05]  /*5c80*/  IMAD.MOV.U32 R27, RZ, RZ, R87 ;  /* 0x000000ffff1b7224 */ /* 0x000fca00078e0057 */
        /* <DEDUP_REMOVED lines=10> */
[----:B------:R-:W-:Y:S01]  /*5d30*/  F2FP.BF16.F32.PACK_AB R206, R31, R206 ;  /* 0x000000ce1fce723e */ /* 0x000fe200000010ff */
[----:B------:R-:W-:-:S05]  /*5d40*/  IMAD.MOV.U32 R31, RZ, RZ, R87 ;  /* 0x000000ffff1f7224 */ /* 0x000fca00078e0057 */
        /* <DEDUP_REMOVED lines=17> */
[----:B------:R0:W3:Y:S01]  /*5e60*/  MUFU.EX2 R12, R51 ;  /* 0x00000033000c7308 */ /* 0x0000e20000000800 */
[----:B--2---:R-:W-:-:S07]  /*5e70*/  FADD.FTZ R13, R205, R56 ;  /* 0x00000038cd0d7221 */ /* 0x004fce0000010000 */
[----:B------:R-:W2:Y:S01]  /*5e80*/  MUFU.EX2 R212, R212 ;  /* 0x000000d400d47308 */ /* 0x000ea20000000800 */
[C---:B-1----:R-:W-:Y:S01]  /*5e90*/  FADD.FTZ R15, R141.reuse, R58 ;  /* 0x0000003a8d0f7221 */ /* 0x042fe20000010000 */
[----:B------:R-:W-:Y:S01]  /*5ea0*/  F2FP.BF16.F32.PACK_AB R210, R141, R210 ;  /* 0x000000d28dd2723e */ /* 0x000fe200000010ff */
[----:B0-----:R-:W-:-:S05]  /*5eb0*/  IMAD.MOV.U32 R51, RZ, RZ, R87 ;  /* 0x000000ffff337224 */ /* 0x001fca00078e0057 */
[----:B------:R-:W0:Y:S01]  /*5ec0*/  MUFU.EX2 R207, R207 ;  /* 0x000000cf00cf7308 */ /* 0x000e220000000800 */
[C---:B---3--:R-:W-:Y:S01]  /*5ed0*/  FADD.FTZ R56, R12.reuse, R13 ;  /* 0x0000000d0c387221 */ /* 0x048fe20000010000 */
[----:B------:R-:W-:-:S06]  /*5ee0*/  F2FP.BF16.F32.PACK_AB R205, R12, R205 ;  /* 0x000000cd0ccd723e */ /* 0x000fcc00000010ff */
[----:B------:R-:W1:Y:S01]  /*5ef0*/  MUFU.EX2 R143, R143 ;  /* 0x0000008f008f7308 */ /* 0x000e620000000800 */
[----:B--2---:R-:W-:-:S07]  /*5f00*/  FADD.FTZ R58, R212, R15 ;  /* 0x0000000fd43a7221 */ /* 0x004fce0000010000 */
[----:B------:R2:W3:Y:S01]  /*5f10*/  MUFU.EX2 R50, R55 ;  /* 0x0000003700327308 */ /* 0x0004e20000000800 */
[----:B0-----:R-:W-:-:S07]  /*5f20*/  FADD.FTZ R13, R207, R56 ;  /* 0x00000038cf0d7221 */ /* 0x001fce0000010000 */
[----:B------:R-:W0:Y:S01]  /*5f30*/  MUFU.EX2 R214, R214 ;  /* 0x000000d600d67308 */ /* 0x000e220000000800 */
[C---:B-1----:R-:W-:Y:S01]  /*5f40*/  FADD.FTZ R15, R143.reuse, R58 ;  /* 0x0000003a8f0f7221 */ /* 0x042fe20000010000 */
[----:B------:R-:W-:Y:S01]  /*5f50*/  F2FP.BF16.F32.PACK_AB R212, R143, R212 ;  /* 0x000000d48fd4723e */ /* 0x000fe200000010ff */
[----:B--2---:R-:W-:-:S05]  /*5f60*/  IMAD.MOV.U32 R55, RZ, RZ, R87 ;  /* 0x000000ffff377224 */ /* 0x004fca00078e0057 */
[----:B------:R-:W1:Y:S01]  /*5f70*/  MUFU.EX2 R45, R45 ;  /* 0x0000002d002d7308 */ /* 0x000e620000000800 */
[C---:B---3--:R-:W-:Y:S01]  /*5f80*/  FADD.FTZ R58, R50.reuse, R13 ;  /* 0x0000000d323a7221 */ /* 0x048fe20000010000 */
[----:B------:R-:W-:Y:S01]  /*5f90*/  F2FP.BF16.F32.PACK_AB R207, R50, R207 ;  /* 0x000000cf32cf723e */ /* 0x000fe200000010ff */
[----:B------:R-:W-:-:S05]  /*5fa0*/  IMAD.MOV.U32 R50, RZ, RZ, R87 ;  /* 0x000000ffff327224 */ /* 0x000fca00078e0057 */
        /* <DEDUP_REMOVED lines=24> */
[--C-:B------:R-:W-:Y:S02]  /*6130*/  IMAD.MOV.U32 R40, RZ, RZ, R87.reuse ;  /* 0x000000ffff287224 */ /* 0x100fe400078e0057 */
[----:B------:R-:W-:-:S03]  /*6140*/  IMAD.MOV.U32 R33, RZ, RZ, R87 ;  /* 0x000000ffff217224 */ /* 0x000fc600078e0057 */
[----:B------:R2:W3:Y:S01]  /*6150*/  MUFU.EX2 R54, R35 ;  /* 0x0000002300367308 */ /* 0x0004e20000000800 */
[----:B0-----:R-:W-:-:S07]  /*6160*/  FADD.FTZ R62, R218, R15 ;  /* 0x0000000fda3e7221 */ /* 0x001fce0000010000 */
[----:B------:R-:W0:Y:S01]  /*6170*/  MUFU.EX2 R29, R29 ;  /* 0x0000001d001d7308 */ /* 0x000e220000000800 */
[----:B-1----:R-:W-:Y:S01]  /*6180*/  FADD.FTZ R15, R25, R60 ;  /* 0x0000003c190f7221 */ /* 0x002fe20000010000 */
[--C-:B------:R-:W-:Y:S02]  /*6190*/  IMAD.MOV.U32 R60, RZ, RZ, R87.reuse ;  /* 0x000000ffff3c7224 */ /* 0x100fe400078e0057 */
[----:B--2---:R-:W-:-:S04]  /*61a0*/  IMAD.MOV.U32 R35, RZ, RZ, R87 ;  /* 0x000000ffff237224 */ /* 0x004fc800078e0057 */
[----:B------:R-:W1:Y:S01]  /*61b0*/  MUFU.EX2 R56, R137 ;  /* 0x0000008900387308 */ /* 0x000e620000000800 */
[C---:B---3--:R-:W-:Y:S01]  /*61c0*/  FADD.FTZ R14, R54.reuse, R15 ;  /* 0x0000000f360e7221 */ /* 0x048fe20000010000 */
[----:B------:R-:W-:Y:S01]  /*61d0*/  F2FP.BF16.F32.PACK_AB R213, R54, R25 ;  /* 0x0000001936d5723e */ /* 0x000fe200000010ff */
[--C-:B------:R-:W-:Y:S02]  /*61e0*/  IMAD.MOV.U32 R54, RZ, RZ, R87.reuse ;  /* 0x000000ffff367224 */ /* 0x100fe400078e0057 */
[----:B------:R-:W-:-:S03]  /*61f0*/  IMAD.MOV.U32 R25, RZ, RZ, R87 ;  /* 0x000000ffff197224 */ /* 0x000fc600078e0057 */
        /* <DEDUP_REMOVED lines=12> */
[----:B------:R-:W-:-:S05]  /*62c0*/  IMAD.MOV.U32 R58, RZ, RZ, R87 ;  /* 0x000000ffff3a7224 */ /* 0x000fca00078e0057 */
[----:B------:R-:W0:Y:S01]  /*62d0*/  MUFU.EX2 R14, R151 ;  /* 0x00000097000e7308 */ /* 0x000e220000000800 */
[----:B-1----:R-:W-:Y:S01]  /*62e0*/  FADD.FTZ R15, R145, R12 ;  /* 0x0000000c910f7221 */ /* 0x002fe20000010000 */
[C---:B--2---:R-:W-:Y:S01]  /*62f0*/  FADD.FTZ R13, R153.reuse, R62 ;  /* 0x0000003e990d7221 */ /* 0x044fe20000010000 */
[----:B------:R-:W-:Y:S01]  /*6300*/  F2FP.BF16.F32.PACK_AB R218, R153, R218 ;  /* 0x000000da99da723e */ /* 0x000fe200000010ff */
[----:B------:R-:W-:Y:S02]  /*6310*/  IMAD.MOV.U32 R62, RZ, RZ, R87 ;  /* 0x000000ffff3e7224 */ /* 0x000fe400078e0057 */
[C---:B0-----:R-:W-:Y:S01]  /*6320*/  FADD.FTZ R12, R14.reuse, R15 ;  /* 0x0000000f0e0c7221 */ /* 0x041fe20000010000 */
[----:B------:R-:W-:Y:S01]  /*6330*/  F2FP.BF16.F32.PACK_AB R219, R14, R145 ;  /* 0x000000910edb723e */ /* 0x000fe200000010ff */
        /* <DEDUP_REMOVED lines=37> */
[----:B------:R-:W-:-:S07]  /*6590*/  CS2R R24, SRZ ;  /* 0x0000000000187805 */ /* 0x000fce000001ff00 */
.L_x_5789:
[----:B------:R-:W-:Y:S01]  /*65a0*/  R2UR UR11, R22 ;  /* 0x00000000160b72ca */ /* 0x000fe200000e0000 */
[----:B------:R-:W-:-:S04]  /*65b0*/  UIADD3 UR6, UR7, 0x1, URZ ;  /* 0x0000000107067890 */ /* 0x000fc8000fffe03f */
[----:B------:R-:W-:-:S04]  /*65c0*/  UISETP.NE.AND UP0, UPT, UR6, 0x2, UPT ;  /* 0x000000020600788c */ /* 0x000fc8000bf05270 */
[----:B------:R-:W-:Y:S02]  /*65d0*/  USEL UR10, URZ, 0x1, UP0 ;  /* 0x000000013f0a7887 */ /* 0x000fe40008000000 */
[----:B------:R-:W-:Y:S02]  /*65e0*/  USEL UR6, UR6, URZ, UP0 ;  /* 0x0000003f06067287 */ /* 0x000fe40008000000 */
[----:B------:R-:W-:Y:S02]  /*65f0*/  ISETP.NE.AND P3, PT, RZ, UR11, PT ;  /* 0x0000000bff007c0c */ /* 0x000fe4000bf65270 */
[----:B------:R-:W-:Y:S02]  /*6600*/  LOP3.LUT R16, R21, UR10, RZ, 0x3c, !PT ;  /* 0x0000000a15107c12 */ /* 0x000fe4000f8e3cff */
[----:B------:R-:W-:-:S09]  /*6610*/  IMAD.U32 R2, RZ, RZ, UR6 ;  /* 0x00000006ff027e24 */ /* 0x000fd2000f8e00ff */
[----:B------:R-:W-:Y:S05]  /*6620*/  @P3 BRA `(.L_x_5781) ;  /* 0x0000000000343947 */ /* 0x000fea0003800000 */
[----:B------:R-:W-:Y:S05]  /*6630*/  @!P0 BRA `(.L_x_5782) ;  /* 0x0000000000048947 */ /* 0x000fea0003800000 */
[----:B------:R-:W-:Y:S01]  /*6640*/  BPT.TRAP 0x1 ;  /* 0x000000040000795c */ /* 0x000fe20000300000 */
.L_x_5782:
[----:B------:R-:W0:Y:S01]  /*6650*/  S2UR UR10, SR_CgaCtaId ;  /* 0x00000000000a79c3 */ /* 0x000e220000008800 */
[----:B------:R-:W-:Y:S01]  /*6660*/  UMOV UR6, 0x400 ;  /* 0x0000040000067882 */ /* 0x000fe20000000000 */
[----:B------:R-:W-:Y:S01]  /*6670*/  SHF.L.U32 R11, R16, 0x1f, RZ ;  /* 0x0000001f100b7819 */ /* 0x000fe200000006ff */
[----:B0-----:R-:W-:-:S06]  /*6680*/  ULEA UR6, UR10, UR6, 0x18 ;  /* 0x000000060a067291 */ /* 0x001fcc000f8ec03f */
[----:B------:R-:W-:-:S04]  /*6690*/  LEA R0, R2, UR6, 0x3 ;  /* 0x0000000602007c11 */ /* 0x000fc8000f8e18ff */
[----:B------:R0:W1:Y:S01]  /*66a0*/  SYNCS.PHASECHK.TRANS64.TRYWAIT P2, [R0+URZ+0x34830], R11 ;  /* 0x0348300b000075a7 */ /* 0x000062000804017f */
[----:B------:R-:W-:Y:S05]  /*66b0*/  @!P0 BRA `(.L_x_5783) ;  /* 0x0000000000048947 */ /* 0x000fea0003800000 */
[----:B------:R-:W-:Y:S01]  /*66c0*/  BPT.TRAP 0x1 ;  /* 0x000000040000795c */ /* 0x000fe20000300000 */
.L_x_5783:
[----:B-1----:R-:W-:Y:S05]  /*66d0*/  @P2 BRA `(.L_x_5781) ;  /* 0x0000000000082947 */ /* 0x002fea0003800000 */
[----:B------:R-:W1:Y:S02]  /*66e0*/  SYNCS.PHASECHK.TRANS64.TRYWAIT P2, [R0+URZ+0x34830], R11 ;  /* 0x0348300b000075a7 */ /* 0x000e64000804017f */
[----:B-1----:R-:W-:Y:S05]  /*66f0*/  @!P2 BRA `(.L_x_5784) ;  /* 0x000000bc00a0a947 */ /* 0x002fea0003800000 */
.L_x_5781:
[----:B------:R-:W2:Y:S01]  /*6700*/  S2R R10, SR_TID.X ;  /* 0x00000000000a7919 */ /* 0x000ea20000002100 */
[----:B01----:R-:W-:Y:S01]  /*6710*/  IMAD R0, R2, 0xb00, R3 ;  /* 0x00000b0002007824 */ /* 0x003fe200078e0203 */
        /* <DEDUP_REMOVED lines=13> */
[----:B------:R-:W-:Y:S01]  /*67f0*/  UMOV UR56, UR14 ;  /* 0x0000000e00387c82 */ /* 0x000fe20008000000 */
[----:B------:R-:W-:Y:S01]  /*6800*/  UMOV UR24, UR14 ;  /* 0x0000000e00187c82 */ /* 0x000fe20008000000 */
[----:B------:R-:W-:Y:S01]  /*6810*/  UMOV UR57, UR15 ;  /* 0x0000000f00397c82 */ /* 0x000fe20008000000 */
[----:B------:R-:W-:Y:S01]  /*6820*/  UMOV UR25, UR15 ;  /* 0x0000000f00197c82 */ /* 0x000fe20008000000 */
[----:B------:R-:W-:Y:S01]  /*6830*/  UMOV UR58, UR6 ;  /* 0x00000006003a7c82 */ /* 0x000fe20008000000 */
[----:B------:R-:W-:Y:S01]  /*6840*/  UIADD3 UR26, UR6, 0x80, URZ ;  /* 0x00000080061a7890 */ /* 0x000fe2000fffe03f */
[----:B------:R-:W-:Y:S01]  /*6850*/  R2UR UR19, R7 ;  /* 0x00000000071372ca */ /* 0x000fe200000e0000 */
        /* <DEDUP_REMOVED lines=11> */
[----:B------:R-:W-:Y:S01]  /*6910*/  VIADD R0, R10, 0x8 ;  /* 0x000000080a007836 */ /* 0x000fe20000000000 */
        /* <DEDUP_REMOVED lines=14> */
[----:B------:R-:W-:Y:S01]  /*6a00*/  UIADD3 UR22, UR6, 0x586, URZ ;  /* 0x0000058606167890 */ /* 0x000fe2000fffe03f */
        /* <DEDUP_REMOVED lines=563> */
[----:B0-----:R-:W-:Y:S05]  /*8d40*/  @P3 BRA `(.L_x_5785) ;  /* 0x0000000000343947 */ /* 0x001fea0003800000 */
[----:B------:R-:W-:Y:S05]  /*8d50*/  @!P0 BRA `(.L_x_5786) ;  /* 0x0000000000048947 */ /* 0x000fea0003800000 */
[----:B------:R-:W-:Y:S01]  /*8d60*/  BPT.TRAP 0x1 ;  /* 0x000000040000795c */ /* 0x000fe20000300000 */
.L_x_5786:
[----:B------:R-:W0:Y:S01]  /*8d70*/  S2UR UR10, SR_CgaCtaId ;  /* 0x00000000000a79c3 */ /* 0x000e220000008800 */
[----:B------:R-:W-:Y:S01]  /*8d80*/  UMOV UR6, 0x400 ;  /* 0x0000040000067882 */ /* 0x000fe20000000000 */
[----:B------:R-:W-:Y:S01]  /*8d90*/  SHF.L.U32 R0, R21, 0x1f, RZ ;  /* 0x0000001f15007819 */ /* 0x000fe200000006ff */
[----:B0-----:R-:W-:-:S04]  /*8da0*/  ULEA UR6, UR10, UR6, 0x18 ;  /* 0x000000060a067291 */ /* 0x001fc8000f8ec03f */
[----:B------:R-:W-:-:S09]  /*8db0*/  ULEA UR6, UR7, UR6, 0x3 ;  /* 0x0000000607067291 */ /* 0x000fd2000f8e183f */
[----:B------:R0:W1:Y:S01]  /*8dc0*/  SYNCS.PHASECHK.TRANS64.TRYWAIT P2, [UR6+0x34850], R0 ;  /* 0x03485000ff0075a7 */ /* 0x0000620008040146 */
[----:B------:R-:W-:Y:S05]  /*8dd0*/  @!P0 BRA `(.L_x_5787) ;  /* 0x0000000000048947 */ /* 0x000fea0003800000 */
[----:B------:R-:W-:Y:S01]  /*8de0*/  BPT.TRAP 0x1 ;  /* 0x000000040000795c */ /* 0x000fe20000300000 */
.L_x_5787:
[----:B-1----:R-:W-:Y:S05]  /*8df0*/  @P2 BRA `(.L_x_5785) ;  /* 0x0000000000082947 */ /* 0x002fea0003800000 */
[----:B------:R-:W1:Y:S02]  /*8e00*/  SYNCS.PHASECHK.TRANS64.TRYWAIT P2, [UR6+0x34850], R0 ;  /* 0x03485000ff0075a7 */ /* 0x000e640008040146 */
[----:B-1----:R-:W-:Y:S05]  /*8e10*/  @!P2 BRA `(.L_x_5788) ;  /* 0x0000009400eca947 */ /* 0x002fea0003800000 */
.L_x_5785:
[----:B------:R-:W2:Y:S01]  /*8e20*/  S2UR UR10, SR_CgaCtaId ;  /* 0x00000000000a79c3 */ /* 0x000ea20000008800 */
[----:B------:R-:W-:Y:S01]  /*8e30*/  UMOV UR6, 0x400 ;  /* 0x0000040000067882 */ /* 0x000fe20000000000 */
[----:B------:R-:W-:Y:S01]  /*8e40*/  WARPGROUP.ARRIVE ;  /* 0x00000000000079c5 */ /* 0x000fe20000000000 */
[----:B------:R-:W-:Y:S01]  /*8e50*/  UMOV UR11, 0x40000040 ;  /* 0x40000040000b7882 */ /* 0x000fe20000000000 */
[----:B------:R-:W-:-:S04]  /*8e60*/  FMNMX.FTZ R10, R168, R20, !PT ;  /* 0x00000014a80a7209 */ /* 0x000fc80007810000 */
[----:B------:R-:W3:Y:S01]  /*8e70*/  S2R R231, SR_TID.X ;  /* 0x0000000000e77919 */ /* 0x000ee20000002100 */
[C---:B------:R-:W-:Y:S01]  /*8e80*/  ISETP.GT.AND P2, PT, R14.reuse, RZ, PT ;  /* 0x000000ff0e00720c */ /* 0x040fe20003f44270 */
[----:B------:R-:W-:Y:S01]  /*8e90*/  VIADD R14, R14, 0xffffffff ;  /* 0xffffffff0e0e7836 */ /* 0x000fe20000000000 */
[----:B-1----:R-:W-:-:S04]  /*8ea0*/  FMNMX.FTZ R11, R169, R10, !PT ;  /* 0x0000000aa90b7209 */ /* 0x002fc80007810000 */
[----:B------:R-:W-:-:S04]  /*8eb0*/  FMNMX.FTZ R10, R172, R11, !PT ;  /* 0x0000000bac0a7209 */ /* 0x000fc80007810000 */
[----:B------:R-:W-:-:S04]  /*8ec0*/  FMNMX.FTZ R11, R173, R10, !PT ;  /* 0x0000000aad0b7209 */ /* 0x000fc80007810000 */
[----:B------:R-:W-:Y:S01]  /*8ed0*/  FMNMX.FTZ R10, R160, R11, !PT ;  /* 0x0000000ba00a7209 */ /* 0x000fe20007810000 */
[----:B--2---:R-:W-:-:S03]  /*8ee0*/  ULEA UR6, UR10, UR6, 0x18 ;  /* 0x000000060a067291 */ /* 0x004fc6000f8ec03f */
[----:B------:R-:W-:-:S04]  /*8ef0*/  FMNMX.FTZ R11, R161, R10, !PT ;  /* 0x0000000aa10b7209 */ /* 0x000fc80007810000 */
[----:B------:R-:W-:Y:S01]  /*8f00*/  FMNMX.FTZ R10, R164, R11, !PT ;  /* 0x0000000ba40a7209 */ /* 0x000fe20007810000 */
[----:B0-----:R-:W-:-:S03]  /*8f10*/  IMAD.U32 R0, RZ, RZ, UR6 ;  /* 0x00000006ff007e24 */ /* 0x001fc6000f8e00ff */
[----:B------:R-:W-:Y:S02]  /*8f20*/  FMNMX.FTZ R11, R165, R10, !PT ;  /* 0x0000000aa50b7209 */ /* 0x000fe40007810000 */
[----:B------:R-:W-:Y:S02]  /*8f30*/  R2UR UR6, R0 ;  /* 0x00000000000672ca */ /* 0x000fe400000e0000 */
[----:B------:R-:W-:Y:S02]  /*8f40*/  FMNMX.FTZ R10, R152, R11, !PT ;  /* 0x0000000b980a7209 */ /* 0x000fe40007810000 */
[----:B---3--:R-:W-:Y:S02]  /*8f50*/  SHF.R.U32.HI R231, RZ, 0x7, R231 ;  /* 0x00000007ffe77819 */ /* 0x008fe400000116e7 */
[----:B------:R-:W-:-:S04]  /*8f60*/  FMNMX.FTZ R11, R153, R10, !PT ;  /* 0x0000000a990b7209 */ /* 0x000fc80007810000 */
[----:B------:R-:W-:-:S03]  /*8f70*/  FMNMX.FTZ R10, R156, R11, !PT ;  /* 0x0000000b9c0a7209 */ /* 0x000fc60007810000 */
[----:B------:R-:W-:Y:S01]  /*8f80*/  UIADD3 UR6, UR6, 0x400, URZ ;  /* 0x0000040006067890 */ /* 0x000fe2000fffe03f */
[----:B------:R-:W-:-:S03]  /*8f90*/  FMNMX.FTZ R11, R157, R10, !PT ;  /* 0x0000000a9d0b7209 */ /* 0x000fc60007810000 */
[----:B------:R-:W-:Y:S01]  /*8fa0*/  USHF.R.U32.HI UR6, URZ, 0x4, UR6 ;  /* 0x000000043f067899 */ /* 0x000fe20008011606 */
[----:B------:R-:W-:-:S03]  /*8fb0*/  FMNMX.FTZ R10, R144, R11, !PT ;  /* 0x0000000b900a7209 */ /* 0x000fc60007810000 */
        /* <DEDUP_REMOVED lines=39> */
[----:B------:R-:W-:Y:S02]  /*9230*/  FMNMX.FTZ R176, R93, R10, !PT ;  /* 0x0000000a5db07209 */ /* 0x000fe40007810000 */
[----:B------:R-:W0:Y:S03]  /*9240*/  LDC R10, c[0x0][0x988] ;  /* 0x00026200ff0a7b82 */ /* 0x000e260000000800 */
[----:B------:R-:W-:Y:S01]  /*9250*/  HGMMA.64x128x16.F32.BF16 R24, R180, gdesc[UR8].tnspB, R24, gsb0 ;  /* 0x41e00008b4187df0 */ /* 0x000fe20008001818 */
[----:B------:R-:W-:Y:S01]  /*9260*/  UIADD3 UR10, UR6, 0x100, URZ ;  /* 0x00000100060a7890 */ /* 0x000fe2000fffe03f */
[----:B------:R-:W1:Y:S01]  /*9270*/  SHFL.BFLY PT, R11, R176, 0x2, 0x1f ;  /* 0x0c401f00b00b7f89 */ /* 0x000e6200000e0000 */
[----:B------:R-:W-:Y:S01]  /*9280*/  UMOV UR11, 0x40000040 ;  /* 0x40000040000b7882 */ /* 0x000fe20000000000 */
[----:B-1----:R-:W-:-:S05]  /*9290*/  FMNMX.FTZ R178, R176, R11, !PT ;  /* 0x0000000bb0b27209 */ /* 0x002fca0007810000 */
[----:B------:R-:W1:Y:S02]  /*92a0*/  SHFL.BFLY PT, R11, R178, 0x1, 0x1f ;  /* 0x0c201f00b20b7f89 */ /* 0x000e6400000e0000 */
[----:B-1----:R-:W-:-:S05]  /*92b0*/  FMNMX.FTZ R11, R178, R11, !PT ;  /* 0x0000000bb20b7209 */ /* 0x002fca0007810000 */
[----:B------:R-:W-:-:S04]  /*92c0*/  FADD.FTZ R21, -R11, R20 ;  /* 0x000000140b157221 */ /* 0x000fc80000010100 */
[-C--:B0-----:R-:W-:Y:S01]  /*92d0*/  FMUL.FTZ R20, R21, R10.reuse ;  /* 0x0000000a15147220 */ /* 0x081fe20000410000 */
[----:B------:R-:W-:-:S04]  /*92e0*/  FMUL.FTZ R21, R11, R10 ;  /* 0x0000000a0b157220 */ /* 0x000fc80000410000 */
        /* <DEDUP_REMOVED lines=24> */
[----:B------:R-:W0:Y:S08]  /*9470*/  MUFU.EX2 R177, R177 ;  /* 0x000000b100b17308 */ /* 0x000e300000000800 */
[----:B------:R-:W1:Y:S08]  /*9480*/  MUFU.EX2 R176, R176 ;  /* 0x000000b000b07308 */ /* 0x000e700000000800 */
[----:B------:R-:W-:Y:S01]  /*9490*/  MUFU.EX2 R178, R178 ;  /* 0x000000b200b27308 */ /* 0x000fe20000000800 */
[----:B0-----:R-:W-:-:S07]  /*94a0*/  FFMA.FTZ R13, R20, R13, R177 ;  /* 0x0000000d140d7223 */ /* 0x001fce00000100b1 */
[----:B------:R-:W-:Y:S01]  /*94b0*/  MUFU.EX2 R169, R169 ;  /* 0x000000a900a97308 */ /* 0x000fe20000000800 */
[C---:B-1----:R-:W-:Y:S01]  /*94c0*/  FADD.FTZ R13, R176.reuse, R13 ;  /* 0x0000000db00d7221 */ /* 0x042fe20000010000 */
[----:B------:R-:W-:-:S06]  /*94d0*/  F2FP.BF16.F32.PACK_AB R176, R176, R177 ;  /* 0x000000b1b0b0723e */ /* 0x000fcc00000010ff */
[----:B------:R-:W-:Y:S08]  /*94e0*/  MUFU.EX2 R173, R173 ;  /* 0x000000ad00ad7308 */ /* 0x000ff00000000800 */
        /* <DEDUP_REMOVED lines=46> */
[-CC-:B------:R-:W-:Y:S01]  /*97d0*/  FFMA.FTZ R188, R144, R10.reuse, -R21.reuse ;  /* 0x0000000a90bc7223 */ /* 0x180fe20000010815 */
        /* <DEDUP_REMOVED lines=78> */
[----:B------:R-:W-:Y:S01]  /*9cc0*/  UIADD3 UR6, UR6, 0x500, URZ ;  /* 0x0000050006067890 */ /* 0x000fe2000fffe03f */
[----:B------:R-:W-:Y:S01]  /*9cd0*/  MUFU.EX2 R204, R204 ;  /* 0x000000cc00cc7308 */ /* 0x000fe20000000800 */
[----:B------:R-:W-:-:S04]  /*9ce0*/  FMNMX.FTZ R112, R90, R133, !PT ;  /* 0x000000855a707209 */ /* 0x000fc80007810000 */
[----:B------:R-:W-:-:S03]  /*9cf0*/  FMNMX.FTZ R133, R91, R112, !PT ;  /* 0x000000705b857209 */ /* 0x000fc60007810000 */
[----:B------:R-:W-:Y:S01]  /*9d00*/  MUFU.EX2 R206, R206 ;  /* 0x000000ce00ce7308 */ /* 0x000fe20000000800 */
[----:B------:R-:W-:-:S04]  /*9d10*/  FMNMX.FTZ R112, R94, R133, !PT ;  /* 0x000000855e707209 */ /* 0x000fc80007810000 */
[----:B------:R-:W-:-:S05]  /*9d20*/  FMNMX.FTZ R112, R95, R112, !PT ;  /* 0x000000705f707209 */ /* 0x000fca0007810000 */
[----:B------:R-:W0:Y:S01]  /*9d30*/  SHFL.BFLY PT, R133, R112, 0x2, 0x1f ;  /* 0x0c401f0070857f89 */ /* 0x000e2200000e0000 */
[----:B------:R-:W-:Y:S02]  /*9d40*/  WARPGROUP.DEPBAR.LE gsb0, 0x0 ;  /* 0x00008000000079c5 */ /* 0x000fe40000010000 */
[----:B------:R-:W-:Y:S01]  /*9d50*/  WARPGROUP.ARRIVE ;  /* 0x00000000000079c5 */ /* 0x000fe20000000000 */
[-CC-:B------:R-:W-:Y:S01]  /*9d60*/  FFMA.FTZ R208, R104, R10.reuse, -R21.reuse ;  /* 0x0000000a68d07223 */ /* 0x180fe20000010815 */
[----:B0-----:R-:W-:Y:S01]  /*9d70*/  FMNMX.FTZ R104, R112, R133, !PT ;  /* 0x0000008570687209 */ /* 0x001fe20007810000 */
[-CC-:B------:R-:W-:Y:S01]  /*9d80*/  FFMA.FTZ R133, R89, R10.reuse, -R21.reuse ;  /* 0x0000000a59857223 */ /* 0x180fe20000010815 */
[-CC-:B------:R-:W-:Y:S01]  /*9d90*/  FFMA.FTZ R210, R108, R10.reuse, -R21.reuse ;  /* 0x0000000a6cd27223 */ /* 0x180fe20000010815 */
[----:B------:R-:W-:Y:S01]  /*9da0*/  FFMA.FTZ R108, R93, R10, -R21 ;  /* 0x0000000a5d6c7223 */ /* 0x000fe20000010815 */
[----:B------:R-:W-:Y:S01]  /*9db0*/  HGMMA.64x128x16.F32.BF16 R24, R212, gdesc[UR8].tnspB, R24, gsb0 ;  /* 0x41e00008d4187df0 */ /* 0x000fe20008001818 */
[----:B------:R-:W-:Y:S01]  /*9dc0*/  UMOV UR10, UR6 ;  /* 0x00000006000a7c82 */ /* 0x000fe20008000000 */
[----:B------:R-:W-:Y:S01]  /*9dd0*/  UMOV UR11, 0x40000040 ;  /* 0x40000040000b7882 */ /* 0x000fe20000000000 */
[----:B------:R-:W0:Y:S01]  /*9de0*/  SHFL.BFLY PT, R179, R104, 0x1, 0x1f ;  /* 0x0c201f0068b37f89 */ /* 0x000e2200000e0000 */
[----:B------:R-:W-:Y:S08]  /*9df0*/  MUFU.EX2 R208, R208 ;  /* 0x000000d000d07308 */ /* 0x000ff00000000800 */
[----:B------:R-:W-:Y:S08]  /*9e00*/  MUFU.EX2 R210, R210 ;  /* 0x000000d200d27308 */ /* 0x000ff00000000800 */
[----:B------:R-:W-:Y:S01]  /*9e10*/  MUFU.EX2 R133, R133 ;  /* 0x0000008500857308 */ /* 0x000fe20000000800 */
[----:B0-----:R-:W-:-:S05]  /*9e20*/  FMNMX.FTZ R89, R104, R179, !PT ;  /* 0x000000b368597209 */ /* 0x001fca0007810000 */
[C---:B------:R-:W-:Y:S01]  /*9e30*/  FADD.FTZ R21, -R89.reuse, R15 ;  /* 0x0000000f59157221 */ /* 0x040fe20000010100 */
[-C--:B------:R-:W-:Y:S01]  /*9e40*/  FMUL.FTZ R181, R89, R10.reuse ;  /* 0x0000000a59b57220 */ /* 0x080fe20000410000 */
[----:B------:R0:W-:Y:S02]  /*9e50*/  MUFU.EX2 R15, R108 ;  /* 0x0000006c000f7308 */ /* 0x0001e40000000800 */
        /* <DEDUP_REMOVED lines=11> */
[----:B------:R-:W-:Y:S01]  /*9f10*/  IADD3 R131, -R231, 0xb, RZ ;  /* 0x0000000be7837810 */ /* 0x000fe20007ffe1ff */
[-CC-:B------:R-:W-:Y:S01]  /*9f20*/  FFMA.FTZ R199, R134, R10.reuse, -R181.reuse ;  /* 0x0000000a86c77223 */ /* 0x180fe200000108b5 */
[-CC-:B------:R-:W-:Y:S01]  /*9f30*/  FFMA.FTZ R163, R163, R10.reuse, -R181.reuse ;  /* 0x0000000aa3a37223 */ /* 0x180fe200000108b5 */
[----:B------:R-:W1:Y:S01]  /*9f40*/  MUFU.EX2 R104, R104 ;  /* 0x0000006800687308 */ /* 0x000e620000000800 */
[-CC-:B------:R-:W-:Y:S01]  /*9f50*/  FFMA.FTZ R116, R139, R10.reuse, -R181.reuse ;  /* 0x0000000a8b747223 */ /* 0x180fe200000108b5 */
[----:B------:R-:W-:Y:S01]  /*9f60*/  @!P1 PRMT R134, RZ, 0x654, R130 ;  /* 0x00000654ff869816 */ /* 0x000fe20000000082 */
[----:B------:R-:W-:Y:S02]  /*9f70*/  IMAD.U32 R139, RZ, RZ, UR7 ;  /* 0x00000007ff8b7e24 */ /* 0x000fe4000f8e00ff */
        /* <DEDUP_REMOVED lines=8> */
[-CC-:B0-----:R-:W-:Y:S01]  /*a000*/  FFMA.FTZ R108, R159, R10.reuse, -R181.reuse ;  /* 0x0000000a9f6c7223 */ /* 0x181fe200000108b5 */
[-CC-:B------:R-:W-:Y:S01]  /*a010*/  FFMA.FTZ R205, R114, R10.reuse, -R181.reuse ;  /* 0x0000000a72cd7223 */ /* 0x180fe200000108b5 */
[-CC-:B------:R-:W-:Y:S01]  /*a020*/  FFMA.FTZ R189, R146, R10.reuse, -R181.reuse ;  /* 0x0000000a92bd7223 */ /* 0x180fe200000108b5 */
[--C-:B------:R-:W-:Y:S01]  /*a030*/  FFMA.FTZ R207, R118, R10, -R181.reuse ;  /* 0x0000000a76cf7223 */ /* 0x100fe200000108b5 */
[----:B------:R-:W0:Y:S01]  /*a040*/  MUFU.EX2 R179, R179 ;  /* 0x000000b300b37308 */ /* 0x000e220000000800 */
[----:B-1----:R-:W-:Y:S01]  /*a050*/  FFMA.FTZ R12, R21, R12, R104 ;  /* 0x0000000c150c7223 */ /* 0x002fe20000010068 */
[-CC-:B------:R-:W-:Y:S01]  /*a060*/  FFMA.FTZ R128, R147, R10.reuse, -R181.reuse ;  /* 0x0000000a93807223 */ /* 0x180fe200000108b5 */
[-CC-:B------:R-:W-:Y:S01]  /*a070*/  FFMA.FTZ R191, R150, R10.reuse, -R181.reuse ;  /* 0x0000000a96bf7223 */ /* 0x180fe200000108b5 */
[-CC-:B------:R-:W-:Y:S01]  /*a080*/  FFMA.FTZ R209, R106, R10.reuse, -R181.reuse ;  /* 0x0000000a6ad17223 */ /* 0x180fe200000108b5 */
[-CC-:B------:R-:W-:Y:S01]  /*a090*/  FFMA.FTZ R112, R151, R10.reuse, -R181.reuse ;  /* 0x0000000a97707223 */ /* 0x180fe200000108b5 */
[-CC-:B------:R-:W-:Y:S01]  /*a0a0*/  FFMA.FTZ R127, R127, R10.reuse, -R181.reuse ;  /* 0x0000000a7f7f7223 */ /* 0x180fe200000108b5 */
[-CC-:B------:R-:W-:Y:S01]  /*a0b0*/  FFMA.FTZ R211, R110, R10.reuse, -R181.reuse ;  /* 0x0000000a6ed37223 */ /* 0x180fe200000108b5 */
[----:B------:R-:W1:Y:S01]  /*a0c0*/  MUFU.EX2 R140, R140 ;  /* 0x0000008c008c7308 */ /* 0x000e620000000800 */
[----:B--2---:R-:W-:Y:S01]  /*a0d0*/  FADD.FTZ R122, R93, R12 ;  /* 0x0000000c5d7a7221 */ /* 0x004fe20000010000 */
[-CC-:B------:R-:W-:Y:S01]  /*a0e0*/  FFMA.FTZ R12, R123, R10.reuse, -R181.reuse ;  /* 0x0000000a7b0c7223 */ /* 0x180fe200000108b5 */
[-CC-:B------:R-:W-:Y:S01]  /*a0f0*/  FFMA.FTZ R193, R138, R10.reuse, -R181.reuse ;  /* 0x0000000a8ac17223 */ /* 0x180fe200000108b5 */
[-CC-:B------:R-:W-:Y:S01]  /*a100*/  FFMA.FTZ R195, R142, R10.reuse, -R181.reuse ;  /* 0x0000000a8ec37223 */ /* 0x180fe200000108b5 */
[-CC-:B------:R-:W-:Y:S01]  /*a110*/  FFMA.FTZ R115, R115, R10.reuse, -R181.reuse ;  /* 0x0000000a73737223 */ /* 0x180fe200000108b5 */
[-CC-:B------:R-:W-:Y:S01]  /*a120*/  FFMA.FTZ R124, R143, R10.reuse, -R181.reuse ;  /* 0x0000000a8f7c7223 */ /* 0x180fe200000108b5 */
[--C-:B------:R-:W-:Y:S01]  /*a130*/  FFMA.FTZ R135, R135, R10, -R181.reuse ;  /* 0x0000000a87877223 */ /* 0x100fe200000108b5 */
[----:B------:R-:W2:Y:S01]  /*a140*/  MUFU.EX2 R136, R136 ;  /* 0x0000008800887308 */ /* 0x000ea20000000800 */
[----:B------:R-:W-:Y:S01]  /*a150*/  F2FP.BF16.F32.PACK_AB R177, R93, R104 ;  /* 0x000000685db1723e */ /* 0x000fe200000010ff */
        /* <DEDUP_REMOVED lines=10> */
[----:B------:R-:W-:Y:S01]  /*a200*/  FFMA.FTZ R95, R95, R10, -R181 ;  /* 0x0000000a5f5f7223 */ /* 0x000fe200000108b5 */
[----:B------:R-:W-:-:S03]  /*a210*/  R2UR UR7, R2 ;  /* 0x00000000020772ca */ /* 0x000fc600000e0000 */
[----:B------:R-:W4:Y:S08]  /*a220*/  MUFU.EX2 R183, R183 ;  /* 0x000000b700b77308 */ /* 0x000f300000000800 */
[----:B------:R-:W5:Y:S08]  /*a230*/  MUFU.EX2 R144, R144 ;  /* 0x0000009000907308 */ /* 0x000f700000000800 */
[----:B------:R-:W5:Y:S08]  /*a240*/  MUFU.EX2 R185, R185 ;  /* 0x000000b900b97308 */ /* 0x000f700000000800 */
[----:B------:R-:W5:Y:S08]  /*a250*/  MUFU.EX2 R132, R132 ;  /* 0x0000008400847308 */ /* 0x000f700000000800 */
[----:B------:R-:W5:Y:S08]  /*a260*/  MUFU.EX2 R187, R187 ;  /* 0x000000bb00bb7308 */ /* 0x000f700000000800 */
[----:B------:R-:W5:Y:S01]  /*a270*/  MUFU.EX2 R108, R108 ;  /* 0x0000006c006c7308 */ /* 0x000f620000000800 */
[----:B------:R-:W-:-:S02]  /*a280*/  WARPGROUP.DEPBAR.LE gsb0, 0x0 ;  /* 0x00008000000079c5 */ /* 0x000fc40000010000 */
[----:B------:R-:W-:Y:S01]  /*a290*/  WARPGROUP.ARRIVE ;  /* 0x00000000000079c5 */ /* 0x000fe20000000000 */
[----:B------:R-:W-:-:S04]  /*a2a0*/  F2FP.BF16.F32.PACK_AB R212, R97, R96 ;  /* 0x0000006061d4723e */ /* 0x000fc800000010ff */
[----:B------:R-:W5:Y:S01]  /*a2b0*/  MUFU.EX2 R189, R189 ;  /* 0x000000bd00bd7308 */ /* 0x000f620000000800 */
[----:B------:R-:W-:Y:S01]  /*a2c0*/  F2FP.BF16.F32.PACK_AB R214, R101, R100 ;  /* 0x0000006465d6723e */ /* 0x000fe200000010ff */
[----:B------:R-:W-:Y:S06]  /*a2d0*/  HGMMA.64x128x16.F32.BF16 R24, R216, gdesc[UR8].tnspB, R24, gsb0 ;  /* 0x41e00008d8187df0 */ /* 0x000fec0008001818 */
        /* <DEDUP_REMOVED lines=14> */
[----:B------:R-:W-:Y:S08]  /*a3c0*/  MUFU.EX2 R104, R107 ;  /* 0x0000006b00687308 */ /* 0x000ff00000000800 */
[----:B------:R-:W-:Y:S08]  /*a3d0*/  MUFU.EX2 R205, R205 ;  /* 0x000000cd00cd7308 */ /* 0x000ff00000000800 */
[----:B------:R-:W-:Y:S08]  /*a3e0*/  MUFU.EX2 R207, R207 ;  /* 0x000000cf00cf7308 */ /* 0x000ff00000000800 */
[----:B------:R-:W-:Y:S01]  /*a3f0*/  MUFU.EX2 R209, R209 ;  /* 0x000000d100d17308 */ /* 0x000fe20000000800 */
[----:B------:R-:W-:-:S02]  /*a400*/  WARPGROUP.DEPBAR.LE gsb0, 0x0 ;  /* 0x00008000000079c5 */ /* 0x000fc40000010000 */
[----:B------:R0:W-:Y:S06]  /*a410*/  BAR.ARV R131, 0x100 ;  /* 0x000400830000751d */ /* 0x0001ec0000002000 */
[----:B------:R1:W-:Y:S01]  /*a420*/  @!P1 SYNCS.ARRIVE.TRANS64.RED.A1T0 RZ, [R134+URZ], RZ ;  /* 0x000000ff86ff99a7 */ /* 0x0003e2000810043f */
[----:B------:R-:W-:Y:S01]  /*a430*/  MUFU.EX2 R211, R211 ;  /* 0x000000d300d37308 */ /* 0x000fe20000000800 */
[----:B------:R-:W-:Y:S01]  /*a440*/  F2FP.BF16.F32.PACK_AB R216, R133, R88 ;  /* 0x0000005885d8723e */ /* 0x000fe200000010ff */
[----:B------:R-:W-:Y:S01]  /*a450*/  FMUL.FTZ R24, R24, R20 ;  /* 0x0000001418187220 */ /* 0x000fe20000410000 */
[----:B------:R-:W-:Y:S01]  /*a460*/  F2FP.BF16.F32.PACK_AB R218, R15, R92 ;  /* 0x0000005c0fda723e */ /* 0x000fe200000010ff */
[-C--:B------:R-:W-:Y:S01]  /*a470*/  FMUL.FTZ R25, R25, R20.reuse ;  /* 0x0000001419197220 */ /* 0x080fe20000410000 */
[-C--:B------:R-:W-:Y:S01]  /*a480*/  FMUL.FTZ R28, R28, R20.reuse ;  /* 0x000000141c1c7220 */ /* 0x080fe20000410000 */
[-C--:B------:R-:W-:Y:S01]  /*a490*/  FMUL.FTZ R29, R29, R20.reuse ;  /* 0x000000141d1d7220 */ /* 0x080fe20000410000 */
[----:B-1----:R-:W-:Y:S01]  /*a4a0*/  @!P1 IMAD R134, R139, 0x8, R0 ;  /* 0x000000088b869824 */ /* 0x002fe200078e0200 */
[----:B------:R-:W-:Y:S01]  /*a4b0*/  MUFU.EX2 R99, R99 ;  /* 0x0000006300637308 */ /* 0x000fe20000000800 */
[-C--:B------:R-:W-:Y:S01]  /*a4c0*/  FMUL.FTZ R32, R32, R20.reuse ;  /* 0x0000001420207220 */ /* 0x080fe20000410000 */
[----:B------:R-:W-:Y:S01]  /*a4d0*/  FMUL.FTZ R33, R33, R20 ;  /* 0x0000001421217220 */ /* 0x000fe20000410000 */
[----:B0-----:R-:W-:-:S02]  /*a4e0*/  @!P1 VIADD R131, R134, 0x34860 ;  /* 0x0003486086839836 */ /* 0x001fc40000000000 */
[----:B------:R-:W-:Y:S01]  /*a4f0*/  FADD.FTZ R134, R178, R13 ;  /* 0x0000000db2867221 */ /* 0x000fe20000010000 */
[----:B------:R-:W-:Y:S01]  /*a500*/  FADD.FTZ R13, R179, R122 ;  /* 0x0000007ab30d7221 */ /* 0x000fe20000010000 */
[-C--:B------:R-:W-:Y:S01]  /*a510*/  FMUL.FTZ R36, R36, R20.reuse ;  /* 0x0000001424247220 */ /* 0x080fe20000410000 */
[-C--:B------:R-:W-:Y:S01]  /*a520*/  FMUL.FTZ R37, R37, R20.reuse ;  /* 0x0000001425257220 */ /* 0x080fe20000410000 */
[----:B------:R-:W-:Y:S01]  /*a530*/  FADD.FTZ R123, R169, R134 ;  /* 0x00000086a97b7221 */ /* 0x000fe20000010000 */
[----:B------:R-:W-:Y:S01]  /*a540*/  FADD.FTZ R13, R140, R13 ;  /* 0x0000000d8c0d7221 */ /* 0x000fe20000010000 */
[----:B------:R-:W-:Y:S01]  /*a550*/  MUFU.EX2 R103, R103 ;  /* 0x0000006700677308 */ /* 0x000fe20000000800 */
[----:B------:R-:W-:Y:S01]  /*a560*/  @!P1 PRMT R131, RZ, 0x654, R131 ;  /* 0x00000654ff839816 */ /* 0x000fe20000000083 */
[----:B------:R-:W-:Y:S01]  /*a570*/  FADD.FTZ R122, R180, R123 ;  /* 0x0000007bb47a7221 */ /* 0x000fe20000010000 */
[----:B--2---:R-:W-:Y:S01]  /*a580*/  FADD.FTZ R126, R136, R13 ;  /* 0x0000000d887e7221 */ /* 0x004fe20000010000 */
[-C--:B------:R-:W-:Y:S01]  /*a590*/  FMUL.FTZ R40, R40, R20.reuse ;  /* 0x0000001428287220 */ /* 0x080fe20000410000 */
[----:B------:R0:W-:Y:S01]  /*a5a0*/  @!P1 SYNCS.ARRIVE.TRANS64.RED.A1T0 RZ, [R131+URZ], RZ ;  /* 0x000000ff83ff99a7 */ /* 0x0001e2000810043f */
[----:B------:R-:W-:Y:S01]  /*a5b0*/  FADD.FTZ R13, R173, R122 ;  /* 0x0000007aad0d7221 */ /* 0x000fe20000010000 */
[----:B---3--:R-:W-:Y:S01]  /*a5c0*/  FADD.FTZ R126, R163, R126 ;  /* 0x0000007ea37e7221 */ /* 0x008fe20000010000 */
[----:B------:R-:W-:Y:S01]  /*a5d0*/  MUFU.EX2 R90, R90 ;  /* 0x0000005a005a7308 */ /* 0x000fe20000000800 */
[-C--:B------:R-:W-:Y:S01]  /*a5e0*/  FMUL.FTZ R41, R41, R20.reuse ;  /* 0x0000001429297220 */ /* 0x080fe20000410000 */
[----:B------:R-:W-:Y:S01]  /*a5f0*/  FADD.FTZ R114, R182, R13 ;  /* 0x0000000db6727221 */ /* 0x000fe20000010000 */
[----:B----4-:R-:W-:Y:S01]  /*a600*/  FADD.FTZ R13, R183, R126 ;  /* 0x0000007eb70d7221 */ /* 0x010fe20000010000 */
[-C--:B------:R-:W-:Y:S01]  /*a610*/  FMUL.FTZ R44, R44, R20.reuse ;  /* 0x000000142c2c7220 */ /* 0x080fe20000410000 */
[-C--:B------:R-:W-:Y:S01]  /*a620*/  FMUL.FTZ R45, R45, R20.reuse ;  /* 0x000000142d2d7220 */ /* 0x080fe20000410000 */
[----:B------:R-:W-:Y:S01]  /*a630*/  FADD.FTZ R123, R161, R114 ;  /* 0x00000072a17b7221 */ /* 0x000fe20000010000 */
[----:B-----5:R-:W-:Y:S01]  /*a640*/  FADD.FTZ R118, R144, R13 ;  /* 0x0000000d90767221 */ /* 0x020fe20000010000 */
[----:B------:R1:W2:Y:S01]  /*a650*/  MUFU.EX2 R114, R127 ;  /* 0x0000007f00727308 */ /* 0x0002a20000000800 */
[-C--:B------:R-:W-:Y:S01]  /*a660*/  FMUL.FTZ R48, R48, R20.reuse ;  /* 0x0000001430307220 */ /* 0x080fe20000410000 */
[----:B------:R-:W-:Y:S01]  /*a670*/  FADD.FTZ R122, R184, R123 ;  /* 0x0000007bb87a7221 */ /* 0x000fe20000010000 */
[----:B------:R-:W-:Y:S01]  /*a680*/  FADD.FTZ R13, R185, R118 ;  /* 0x00000076b90d7221 */ /* 0x000fe20000010000 */
[-C--:B------:R-:W-:Y:S01]  /*a690*/  FMUL.FTZ R49, R49, R20.reuse ;  /* 0x0000001431317220 */ /* 0x080fe20000410000 */
[----:B------:R-:W-:Y:S01]  /*a6a0*/  FMUL.FTZ R52, R52, R20 ;  /* 0x0000001434347220 */ /* 0x000fe20000410000 */
[----:B------:R-:W-:Y:S01]  /*a6b0*/  FADD.FTZ R123, R165, R122 ;  /* 0x0000007aa57b7221 */ /* 0x000fe20000010000 */
[----:B------:R-:W-:Y:S01]  /*a6c0*/  FADD.FTZ R106, R132, R13 ;  /* 0x0000000d846a7221 */ /* 0x000fe20000010000 */
[----:B------:R-:W-:Y:S01]  /*a6d0*/  FFMA.FTZ R13, R98, R10, -R181 ;  /* 0x0000000a620d7223 */ /* 0x000fe200000108b5 */
[----:B------:R-:W-:Y:S01]  /*a6e0*/  MUFU.EX2 R217, R91 ;  /* 0x0000005b00d97308 */ /* 0x000fe20000000800 */
[----:B------:R-:W-:Y:S01]  /*a6f0*/  FADD.FTZ R110, R186, R123 ;  /* 0x0000007bba6e7221 */ /* 0x000fe20000010000 */
[----:B------:R-:W-:Y:S01]  /*a700*/  FADD.FTZ R123, R187, R106 ;  /* 0x0000006abb7b7221 */ /* 0x000fe20000010000 */
[C---:B------:R-:W-:Y:S01]  /*a710*/  F2FP.BF16.F32.PACK_AB R187, R108.reuse, R187 ;  /* 0x000000bb6cbb723e */ /* 0x040fe200000010ff */
[-C--:B------:R-:W-:Y:S01]  /*a720*/  FMUL.FTZ R53, R53, R20.reuse ;  /* 0x0000001435357220 */ /* 0x080fe20000410000 */
[----:B-1----:R-:W-:Y:S01]  /*a730*/  FADD.FTZ R127, R153, R110 ;  /* 0x0000006e997f7221 */ /* 0x002fe20000010000 */
[----:B------:R-:W-:Y:S01]  /*a740*/  FADD.FTZ R106, R108, R123 ;  /* 0x0000007b6c6a7221 */ /* 0x000fe20000010000 */
[-C--:B------:R-:W-:Y:S01]  /*a750*/  FMUL.FTZ R56, R56, R20.reuse ;  /* 0x0000001438387220 */ /* 0x080fe20000410000 */
[----:B------:R1:W3:Y:S01]  /*a760*/  MUFU.EX2 R98, R115 ;  /* 0x0000007300627308 */ /* 0x0002e20000000800 */
[----:B------:R-:W-:Y:S01]  /*a770*/  FADD.FTZ R110, R188, R127 ;  /* 0x0000007fbc6e7221 */ /* 0x000fe20000010000 */
[----:B------:R-:W-:Y:S01]  /*a780*/  FADD.FTZ R123, R189, R106 ;  /* 0x0000006abd7b7221 */ /* 0x000fe20000010000 */
[-C--:B------:R-:W-:Y:S01]  /*a790*/  FMUL.FTZ R57, R57, R20.reuse ;  /* 0x0000001439397220 */ /* 0x080fe20000410000 */
[-C--:B------:R-:W-:Y:S01]  /*a7a0*/  FMUL.FTZ R60, R60, R20.reuse ;  /* 0x000000143c3c7220 */ /* 0x080fe20000410000 */
[----:B------:R-:W-:Y:S01]  /*a7b0*/  FADD.FTZ R127, R145, R110 ;  /* 0x0000006e917f7221 */ /* 0x000fe20000010000 */
[----:B------:R-:W-:Y:S01]  /*a7c0*/  FADD.FTZ R106, R128, R123 ;  /* 0x0000007b806a7221 */ /* 0x000fe20000010000 */
[-C--:B------:R-:W-:Y:S01]  /*a7d0*/  FMUL.FTZ R61, R61, R20.reuse ;  /* 0x000000143d3d7220 */ /* 0x080fe20000410000 */
[----:B------:R4:W-:Y:S01]  /*a7e0*/  MUFU.EX2 R122, R13 ;  /* 0x0000000d007a7308 */ /* 0x0009e20000000800 */
[----:B------:R-:W-:Y:S01]  /*a7f0*/  FADD.FTZ R110, R190, R127 ;  /* 0x0000007fbe6e7221 */ /* 0x000fe20000010000 */
[----:B-1----:R-:W-:Y:S01]  /*a800*/  FADD.FTZ R115, R191, R106 ;  /* 0x0000006abf737221 */ /* 0x002fe20000010000 */
[----:B------:R-:W-:Y:S01]  /*a810*/  F2FP.BF16.F32.PACK_AB R191, R112, R191 ;  /* 0x000000bf70bf723e */ /* 0x000fe200000010ff */
[-C--:B------:R-:W-:Y:S01]  /*a820*/  FMUL.FTZ R64, R64, R20.reuse ;  /* 0x0000001440407220 */ /* 0x080fe20000410000 */
[----:B------:R-:W-:Y:S01]  /*a830*/  FADD.FTZ R123, R149, R110 ;  /* 0x0000006e957b7221 */ /* 0x000fe20000010000 */
[----:B------:R-:W-:Y:S01]  /*a840*/  FADD.FTZ R110, R112, R115 ;  /* 0x00000073706e7221 */ /* 0x000fe20000010000 */
[-C--:B------:R-:W-:Y:S01]  /*a850*/  FMUL.FTZ R65, R65, R20.reuse ;  /* 0x0000001441417220 */ /* 0x080fe20000410000 */
[----:B------:R-:W1:Y:S01]  /*a860*/  MUFU.EX2 R106, R119 ;  /* 0x00000077006a7308 */ /* 0x000e620000000800 */
[----:B------:R-:W-:Y:S01]  /*a870*/  FADD.FTZ R118, R192, R123 ;  /* 0x0000007bc0767221 */ /* 0x000fe20000010000 */
[----:B------:R-:W-:Y:S01]  /*a880*/  FADD.FTZ R115, R193, R110 ;  /* 0x0000006ec1737221 */ /* 0x000fe20000010000 */
[----:B------:R-:W-:Y:S01]  /*a890*/  F2FP.BF16.F32.PACK_AB R193, R116, R193 ;  /* 0x000000c174c1723e */ /* 0x000fe200000010ff */
[-C--:B------:R-:W-:Y:S01]  /*a8a0*/  FMUL.FTZ R68, R68, R20.reuse ;  /* 0x0000001444447220 */ /* 0x080fe20000410000 */
[----:B------:R-:W-:Y:S01]  /*a8b0*/  FADD.FTZ R123, R137, R118 ;  /* 0x00000076897b7221 */ /* 0x000fe20000010000 */
[----:B------:R-:W-:Y:S01]  /*a8c0*/  FADD.FTZ R110, R116, R115 ;  /* 0x00000073746e7221 */ /* 0x000fe20000010000 */
[-C--:B------:R-:W-:Y:S01]  /*a8d0*/  FMUL.FTZ R69, R69, R20.reuse ;  /* 0x0000001445457220 */ /* 0x080fe20000410000 */
[----:B------:R5:W-:Y:S01]  /*a8e0*/  MUFU.EX2 R116, R102 ;  /* 0x0000006600747308 */ /* 0x000be20000000800 */
[----:B------:R-:W-:Y:S01]  /*a8f0*/  FADD.FTZ R118, R194, R123 ;  /* 0x0000007bc2767221 */ /* 0x000fe20000010000 */
[----:B------:R-:W-:Y:S01]  /*a900*/  FADD.FTZ R93, R195, R110 ;  /* 0x0000006ec35d7221 */ /* 0x000fe20000010000 */
[-C--:B------:R-:W-:Y:S01]  /*a910*/  FMUL.FTZ R72, R72, R20.reuse ;  /* 0x0000001448487220 */ /* 0x080fe20000410000 */
[-C--:B------:R-:W-:Y:S01]  /*a920*/  FMUL.FTZ R73, R73, R20.reuse ;  /* 0x0000001449497220 */ /* 0x080fe20000410000 */
[----:B------:R-:W-:Y:S01]  /*a930*/  FADD.FTZ R115, R141, R118 ;  /* 0x000000768d737221 */ /* 0x000fe20000010000 */
[----:B------:R-:W-:Y:S01]  /*a940*/  FADD.FTZ R110, R124, R93 ;  /* 0x0000005d7c6e7221 */ /* 0x000fe20000010000 */
[-C--:B------:R-:W-:Y:S01]  /*a950*/  FMUL.FTZ R76, R76, R20.reuse ;  /* 0x000000144c4c7220 */ /* 0x080fe20000410000 */
[----:B------:R-:W-:Y:S01]  /*a960*/  MUFU.EX2 R94, R94 ;  /* 0x0000005e005e7308 */ /* 0x000fe20000000800 */
        /* <DEDUP_REMOVED lines=11> */
[----:B------:R-:W-:Y:S01]  /*aa20*/  FMUL.FTZ R85, R85, R20 ;  /* 0x0000001455557220 */ /* 0x000fe20000410000 */
[----:B------:R-:W-:Y:S01]  /*aa30*/  FADD.FTZ R107, R129, R118 ;  /* 0x00000076816b7221 */ /* 0x000fe20000010000 */
[----:B------:R-:W-:Y:S01]  /*aa40*/  FADD.FTZ R118, R130, R93 ;  /* 0x0000005d82767221 */ /* 0x000fe20000010000 */
[----:B------:R-:W-:Y:S01]  /*aa50*/  FMUL.FTZ R26, R26, R21 ;  /* 0x000000151a1a7220 */ /* 0x000fe20000410000 */
[----:B------:R-:W0:Y:S01]  /*aa60*/  MUFU.EX2 R110, R111 ;  /* 0x0000006f006e7308 */ /* 0x000e220000000800 */
[----:B------:R-:W-:Y:S01]  /*aa70*/  FADD.FTZ R108, R200, R107 ;  /* 0x0000006bc86c7221 */ /* 0x000fe20000010000 */
[----:B------:R-:W-:Y:S01]  /*aa80*/  FADD.FTZ R93, R201, R118 ;  /* 0x00000076c95d7221 */ /* 0x000fe20000010000 */
[C---:B------:R-:W-:Y:S01]  /*aa90*/  F2FP.BF16.F32.PACK_AB R201, R12.reuse, R201 ;  /* 0x000000c90cc9723e */ /* 0x040fe200000010ff */
[-C--:B------:R-:W-:Y:S01]  /*aaa0*/  FMUL.FTZ R27, R27, R21.reuse ;  /* 0x000000151b1b7220 */ /* 0x080fe20000410000 */
[----:B------:R-:W-:Y:S01]  /*aab0*/  FADD.FTZ R107, R121, R108 ;  /* 0x0000006c796b7221 */ /* 0x000fe20000010000 */
[----:B------:R-:W-:Y:S01]  /*aac0*/  FADD.FTZ R108, R12, R93 ;  /* 0x0000005d0c6c7221 */ /* 0x000fe20000010000 */
[-C--:B------:R-:W-:Y:S01]  /*aad0*/  FMUL.FTZ R30, R30, R21.reuse ;  /* 0x000000151e1e7220 */ /* 0x080fe20000410000 */
[-C--:B------:R-:W-:Y:S01]  /*aae0*/  FMUL.FTZ R31, R31, R21.reuse ;  /* 0x000000151f1f7220 */ /* 0x080fe20000410000 */
[----:B------:R-:W-:Y:S01]  /*aaf0*/  FADD.FTZ R118, R202, R107 ;  /* 0x0000006bca767221 */ /* 0x000fe20000010000 */
[----:B------:R-:W-:Y:S01]  /*ab00*/  FADD.FTZ R93, R203, R108 ;  /* 0x0000006ccb5d7221 */ /* 0x000fe20000010000 */
[-C--:B------:R-:W-:Y:S01]  /*ab10*/  FMUL.FTZ R34, R34, R21.reuse ;  /* 0x0000001522227220 */ /* 0x080fe20000410000 */
[-C--:B------:R-:W-:Y:S01]  /*ab20*/  FMUL.FTZ R35, R35, R21.reuse ;  /* 0x0000001523237220 */ /* 0x080fe20000410000 */
[----:B------:R-:W-:Y:S01]  /*ab30*/  FADD.FTZ R107, R125, R118 ;  /* 0x000000767d6b7221 */ /* 0x000fe20000010000 */
[----:B--2---:R-:W-:Y:S01]  /*ab40*/  FADD.FTZ R108, R114, R93 ;  /* 0x0000005d726c7221 */ /* 0x004fe20000010000 */
[-C--:B------:R-:W-:Y:S01]  /*ab50*/  FMUL.FTZ R38, R38, R21.reuse ;  /* 0x0000001526267220 */ /* 0x080fe20000410000 */
[-C--:B------:R-:W-:Y:S01]  /*ab60*/  FMUL.FTZ R39, R39, R21.reuse ;  /* 0x0000001527277220 */ /* 0x080fe20000410000 */
[----:B------:R-:W-:Y:S01]  /*ab70*/  FADD.FTZ R112, R204, R107 ;  /* 0x0000006bcc707221 */ /* 0x000fe20000010000 */
[----:B----4-:R-:W-:Y:S01]  /*ab80*/  FADD.FTZ R13, R205, R108 ;  /* 0x0000006ccd0d7221 */ /* 0x010fe20000010000 */
[-C--:B------:R-:W-:Y:S01]  /*ab90*/  FMUL.FTZ R42, R42, R21.reuse ;  /* 0x000000152a2a7220 */ /* 0x080fe20000410000 */
[-C--:B------:R-:W-:Y:S01]  /*aba0*/  FMUL.FTZ R43, R43, R21.reuse ;  /* 0x000000152b2b7220 */ /* 0x080fe20000410000 */
[----:B------:R-:W-:Y:S01]  /*abb0*/  FADD.FTZ R93, R113, R112 ;  /* 0x00000070715d7221 */ /* 0x000fe20000010000 */
[----:B---3--:R-:W-:Y:S01]  /*abc0*/  FADD.FTZ R108, R98, R13 ;  /* 0x0000000d626c7221 */ /* 0x008fe20000010000 */
[-C--:B------:R-:W-:Y:S01]  /*abd0*/  FMUL.FTZ R46, R46, R21.reuse ;  /* 0x000000152e2e7220 */ /* 0x080fe20000410000 */
[-C--:B------:R-:W-:Y:S01]  /*abe0*/  FMUL.FTZ R47, R47, R21.reuse ;  /* 0x000000152f2f7220 */ /* 0x080fe20000410000 */
[----:B------:R-:W-:Y:S01]  /*abf0*/  FADD.FTZ R112, R206, R93 ;  /* 0x0000005dce707221 */ /* 0x000fe20000010000 */
[----:B------:R-:W-:Y:S01]  /*ac00*/  FADD.FTZ R13, R207, R108 ;  /* 0x0000006ccf0d7221 */ /* 0x000fe20000010000 */
[-C--:B------:R-:W-:Y:S01]  /*ac10*/  FMUL.FTZ R50, R50, R21.reuse ;  /* 0x0000001532327220 */ /* 0x080fe20000410000 */
[-C--:B------:R-:W-:Y:S01]  /*ac20*/  FMUL.FTZ R51, R51, R21.reuse ;  /* 0x0000001533337220 */ /* 0x080fe20000410000 */
[----:B------:R-:W-:Y:S01]  /*ac30*/  FADD.FTZ R93, R117, R112 ;  /* 0x00000070755d7221 */ /* 0x000fe20000010000 */
[----:B-1----:R-:W-:Y:S01]  /*ac40*/  FADD.FTZ R108, R106, R13 ;  /* 0x0000000d6a6c7221 */ /* 0x002fe20000010000 */
[-C--:B------:R-:W-:Y:S01]  /*ac50*/  FMUL.FTZ R54, R54, R21.reuse ;  /* 0x0000001536367220 */ /* 0x080fe20000410000 */
[-C--:B------:R-:W-:Y:S01]  /*ac60*/  FMUL.FTZ R55, R55, R21.reuse ;  /* 0x0000001537377220 */ /* 0x080fe20000410000 */
[----:B-----5:R-:W-:Y:S01]  /*ac70*/  FADD.FTZ R102, R208, R93 ;  /* 0x0000005dd0667221 */ /* 0x020fe20000010000 */
        /* <DEDUP_REMOVED lines=12> */
[----:B0-----:R-:W-:Y:S01]  /*ad40*/  FADD.FTZ R13, R110, R13 ;  /* 0x0000000d6e0d7221 */ /* 0x001fe20000010000 */
        /* <DEDUP_REMOVED lines=17> */
[----:B------:R-:W-:Y:S01]  /*ae60*/  FMUL.FTZ R87, R87, R21 ;  /* 0x0000001557577220 */ /* 0x000fe20000410000 */
[----:B------:R-:W-:Y:S01]  /*ae70*/  FADD.FTZ R12, R88, R91 ;  /* 0x0000005b580c7221 */ /* 0x000fe20000010000 */
[----:B------:R-:W-:Y:S01]  /*ae80*/  FADD.FTZ R13, R90, R13 ;  /* 0x0000000d5a0d7221 */ /* 0x000fe20000010000 */
[----:B------:R-:W-:Y:S01]  /*ae90*/  F2FP.BF16.F32.PACK_AB R178, R169, R178 ;  /* 0x000000b2a9b2723e */ /* 0x000fe200000010ff */
[----:B------:R-:W-:-:S02]  /*aea0*/  IMAD.MOV.U32 R21, RZ, RZ, R16 ;  /* 0x000000ffff157224 */ /* 0x000fc400078e0010 */
[----:B------:R-:W-:Y:S01]  /*aeb0*/  FADD.FTZ R91, R133, R12 ;  /* 0x0000000c855b7221 */ /* 0x000fe20000010000 */
[----:B------:R-:W-:Y:S01]  /*aec0*/  FADD.FTZ R13, R217, R13 ;  /* 0x0000000dd90d7221 */ /* 0x000fe20000010000 */
[----:B------:R-:W-:Y:S01]  /*aed0*/  F2FP.BF16.F32.PACK_AB R180, R173, R180 ;  /* 0x000000b4adb4723e */ /* 0x000fe200000010ff */
[----:B------:R-:W-:Y:S02]  /*aee0*/  IMAD.MOV.U32 R20, RZ, RZ, R11 ;  /* 0x000000ffff147224 */ /* 0x000fe400078e000b */
[----:B------:R-:W-:Y:S01]  /*aef0*/  FADD.FTZ R12, R92, R91 ;  /* 0x0000005b5c0c7221 */ /* 0x000fe20000010000 */
[----:B------:R-:W-:Y:S01]  /*af00*/  FADD.FTZ R88, R94, R13 ;  /* 0x0000000d5e587221 */ /* 0x000fe20000010000 */
[----:B------:R-:W-:Y:S02]  /*af10*/  F2FP.BF16.F32.PACK_AB R179, R140, R179 ;  /* 0x000000b38cb3723e */ /* 0x000fe400000010ff */
[----:B------:R-:W-:Y:S01]  /*af20*/  FADD.FTZ R13, R15, R12 ;  /* 0x0000000c0f0d7221 */ /* 0x000fe20000010000 */
[----:B------:R-:W-:Y:S01]  /*af30*/  F2FP.BF16.F32.PACK_AB R181, R163, R136 ;  /* 0x00000088a3b5723e */ /* 0x000fe200000010ff */
[----:B------:R-:W-:Y:S01]  /*af40*/  FADD.FTZ R12, R95, R88 ;  /* 0x000000585f0c7221 */ /* 0x000fe20000010000 */
        /* <DEDUP_REMOVED lines=31> */
[----:B------:R-:W-:Y:S06]  /*b140*/  @P2 BRA `(.L_x_5789) ;  /* 0xffffffb400142947 */ /* 0x000fec000383ffff */
.L_x_5780:
[----:B------:R-:W-:Y:S06]  /*b150*/  BAR.ARV 0x8, 0x120 ;  /* 0x0204800000007b1d */ /* 0x000fec0000002000 */
[----:B------:R-:W-:Y:S05]  /*b160*/  @!P0 BRA `(.L_x_5790) ;  /* 0x0000000000048947 */ /* 0x000fea0003800000 */
[----:B------:R-:W-:Y:S01]  /*b170*/  BPT.TRAP 0x1 ;  /* 0x000000040000795c */ /* 0x000fe20000300000 */
.L_x_5790:
[----:B------:R-:W-:Y:S01]  /*b180*/  IMAD R8, R2, 0x8, R0 ;  /* 0x0000000802087824 */ /* 0x000fe200078e0200 */
[----:B------:R-:W-:-:S04]  /*b190*/  SHF.L.U32 R3, R16, 0x1f, RZ ;  /* 0x0000001f10037819 */ /* 0x000fc800000006ff */
[----:B------:R0:W1:Y:S01]  /*b1a0*/  SYNCS.PHASECHK.TRANS64.TRYWAIT P2, [R8+URZ+0x34850], R3 ;  /* 0x03485003080075a7 */ /* 0x000062000804017f */
[----:B------:R-:W-:Y:S05]  /*b1b0*/  @!P0 BRA `(.L_x_5791) ;  /* 0x0000000000048947 */ /* 0x000fea0003800000 */
[----:B------:R-:W-:Y:S01]  /*b1c0*/  BPT.TRAP 0x1 ;  /* 0x000000040000795c */ /* 0x000fe20000300000 */
.L_x_5791:
[----:B-1----:R-:W-:Y:S05]  /*b1d0*/  @P2 BRA `(.L_x_5792) ;  /* 0x0000000000082947 */ /* 0x002fea0003800000 */
[----:B------:R-:W1:Y:S02]  /*b1e0*/  SYNCS.PHASECHK.TRANS64.TRYWAIT P0, [R8+URZ+0x34850], R3 ;  /* 0x03485003080075a7 */ /* 0x000e64000800017f */
[----:B-1----:R-:W-:Y:S05]  /*b1f0*/  @!P0 BRA `(.L_x_5793) ;  /* 0x00000074000c8947 */ /* 0x002fea0003800000 */
.L_x_5792:
[----:B------:R-:W-:Y:S05]  /*b200*/  WARPSYNC.ALL ;  /* 0x0000000000007948 */ /* 0x000fea0003800000 */
[----:B------:R-:W-:Y:S01]  /*b210*/  VIADD R0, R0, 0x400 ;  /* 0x0000040000007836 */ /* 0x000fe20000000000 */
[----:B------:R-:W-:Y:S01]  /*b220*/  WARPGROUP.ARRIVE ;  /* 0x00000000000079c5 */ /* 0x000fe20000000000 */
[----:B------:R-:W-:Y:S01]  /*b230*/  IMAD.MOV.U32 R7, RZ, RZ, 0x40000040 ;  /* 0x40000040ff077424 */ /* 0x000fe200078e00ff */
[----:B01----:R-:W-:Y:S01]  /*b240*/  SHFL.BFLY PT, R3, R12, 0x2, 0x1f ;  /* 0x0c401f000c037f89 */ /* 0x003fe200000e0000 */
[----:B------:R-:W-:Y:S01]  /*b250*/  IMAD.MOV.U32 R9, RZ, RZ, RZ ;  /* 0x000000ffff097224 */ /* 0x000fe200078e00ff */
[----:B------:R-:W-:Y:S01]  /*b260*/  SHF.R.U32.HI R0, RZ, 0x4, R0 ;  /* 0x00000004ff007819 */ /* 0x000fe20000011600 */
[----:B------:R-:W-:-:S03]  /*b270*/  VIADD R224, R224, 0x1 ;  /* 0x00000001e0e07836 */ /* 0x000fc60000000000 */
[----:B------:R-:W-:-:S04]  /*b280*/  LOP3.LUT R0, R0, 0x3fff, RZ, 0xc0, !PT ;  /* 0x00003fff00007812 */ /* 0x000fc800078ec0ff */
[----:B------:R-:W-:Y:S02]  /*b290*/  LOP3.LUT R5, R0, 0x5800000, RZ, 0xfc, !PT ;  /* 0x0580000000057812 */ /* 0x000fe400078efcff */
[----:B------:R-:W0:Y:S03]  /*b2a0*/  SHFL.BFLY PT, R0, R13, 0x2, 0x1f ;  /* 0x0c401f000d007f89 */ /* 0x000e2600000e0000 */
[----:B------:R-:W-:Y:S02]  /*b2b0*/  IMAD R4, R2, 0xb00, R5 ;  /* 0x00000b0002047824 */ /* 0x000fe400078e0205 */
[----:B------:R-:W-:Y:S02]  /*b2c0*/  IMAD.MOV.U32 R5, RZ, RZ, 0x40000040 ;  /* 0x40000040ff057424 */ /* 0x000fe400078e00ff */
[C---:B------:R-:W-:Y:S01]  /*b2d0*/  VIADD R6, R4.reuse, 0x80 ;  /* 0x0000008004067836 */ /* 0x040fe20000000000 */
[----:B------:R-:W-:-:S02]  /*b2e0*/  R2UR UR6, R4 ;  /* 0x00000000040672ca */ /* 0x000fc400000e0000 */
[----:B------:R-:W-:Y:S01]  /*b2f0*/  R2UR UR7, R5 ;  /* 0x00000000050772ca */ /* 0x000fe200000e0000 */
[----:B------:R-:W-:-:S12]  /*b300*/  IMAD.MOV.U32 R5, RZ, RZ, 0x40000040 ;  /* 0x40000040ff057424 */ /* 0x000fd800078e00ff */
[----:B------:R-:W-:Y:S01]  /*b310*/  HGMMA.64x128x16.F32.BF16 R24, R176, gdesc[UR4].tnspB, R24, gsb0 ;  /* 0x41e00004b0187df0 */ /* 0x000fe20008001818 */
[----:B------:R-:W-:Y:S01]  /*b320*/  R2UR UR6, R6 ;  /* 0x00000000060672ca */ /* 0x000fe200000e0000 */
[----:B------:R-:W-:Y:S01]  /*b330*/  VIADD R6, R4, 0x100 ;  /* 0x0000010004067836 */ /* 0x000fe20000000000 */
[----:B------:R-:W-:Y:S01]  /*b340*/  R2UR UR7, R7 ;  /* 0x00000000070772ca */ /* 0x000fe200000e0000 */
[----:B------:R-:W-:Y:S02]  /*b350*/  IMAD.MOV.U32 R7, RZ, RZ, 0x40000040 ;  /* 0x40000040ff077424 */ /* 0x000fe400078e00ff */
[----:B0-----:R-:W-:Y:S01]  /*b360*/  FADD.FTZ R0, R0, R13 ;  /* 0x0000000d00007221 */ /* 0x001fe20000010000 */
[----:B------:R-:W-:Y:S02]  /*b370*/  VIADD R13, R2, 0x1 ;  /* 0x00000001020d7836 */ /* 0x000fe40000000000 */
[----:B------:R-:W-:-:S03]  /*b380*/  IMAD.MOV.U32 R2, RZ, RZ, RZ ;  /* 0x000000ffff027224 */ /* 0x000fc600078e00ff */
[----:B------:R-:W-:Y:S01]  /*b390*/  ISETP.NE.AND P2, PT, R13, 0x2, PT ;  /* 0x000000020d00780c */ /* 0x000fe20003f45270 */
[----:B------:R-:W-:Y:S02]  /*b3a0*/  WARPGROUP.DEPBAR.LE gsb0, 0x0 ;  /* 0x00008000000079c5 */ /* 0x000fe40000010000 */
[----:B------:R-:W-:-:S06]  /*b3b0*/  WARPGROUP.ARRIVE ;  /* 0x00000000000079c5 */ /* 0x000fcc0000000000 */
[----:B------:R-:W-:Y:S01]  /*b3c0*/  HGMMA.64x128x16.F32.BF16 R24, R180, gdesc[UR4].tnspB, R24, gsb0 ;  /* 0x41e00004b4187df0 */ /* 0x000fe20008001818 */
[----:B------:R-:W-:Y:S01]  /*b3d0*/  R2UR UR6, R6 ;  /* 0x00000000060672ca */ /* 0x000fe200000e0000 */
[----:B------:R-:W-:Y:S01]  /*b3e0*/  VIADD R6, R4, 0x180 ;  /* 0x0000018004067836 */ /* 0x000fe20000000000 */
[----:B------:R-:W-:Y:S01]  /*b3f0*/  R2UR UR7, R7 ;  /* 0x00000000070772ca */ /* 0x000fe200000e0000 */
[----:B------:R-:W-:Y:S01]  /*b400*/  IMAD.MOV.U32 R7, RZ, RZ, 0x40000040 ;  /* 0x40000040ff077424 */ /* 0x000fe200078e00ff */
[----:B------:R-:W-:Y:S02]  /*b410*/  WARPGROUP.DEPBAR.LE gsb0, 0x0 ;  /* 0x00008000000079c5 */ /* 0x000fe40000010000 */
[----:B------:R-:W-:-:S09]  /*b420*/  WARPGROUP.ARRIVE ;  /* 0x00000000000079c5 */ /* 0x000fd20000000000 */
        /* <DEDUP_REMOVED lines=37> */
[C---:B------:R-:W-:Y:S01]  /*b680*/  VIADD R6, R4.reuse, 0x480 ;  /* 0x0000048004067836 */ /* 0x040fe20000000000 */
[----:B------:R-:W-:Y:S01]  /*b690*/  R2UR UR7, R7 ;  /* 0x00000000070772ca */ /* 0x000fe200000e0000 */
[----:B------:R-:W-:Y:S02]  /*b6a0*/  IMAD.MOV.U32 R7, RZ, RZ, 0x40000040 ;  /* 0x40000040ff077424 */ /* 0x000fe400078e00ff */
[----:B------:R-:W-:Y:S01]  /*b6b0*/  VIADD R4, R4, 0x500 ;  /* 0x0000050004047836 */ /* 0x000fe20000000000 */
[----:B------:R-:W-:Y:S02]  /*b6c0*/  WARPGROUP.DEPBAR.LE gsb0, 0x0 ;  /* 0x00008000000079c5 */ /* 0x000fe40000010000 */
[----:B------:R-:W-:-:S07]  /*b6d0*/  WARPGROUP.ARRIVE ;  /* 0x00000000000079c5 */ /* 0x000fce0000000000 */
[----:B------:R-:W-:Y:S01]  /*b6e0*/  HGMMA.64x128x16.F32.BF16 R24, R208, gdesc[UR4].tnspB, R24, gsb0 ;  /* 0x41e00004d0187df0 */ /* 0x000fe20008001818 */
[----:B------:R-:W-:Y:S02]  /*b6f0*/  R2UR UR6, R6 ;  /* 0x00000000060672ca */ /* 0x000fe400000e0000 */
[----:B------:R-:W-:Y:S01]  /*b700*/  R2UR UR7, R7 ;  /* 0x00000000070772ca */ /* 0x000fe200000e0000 */
[----:B------:R-:W-:-:S05]  /*b710*/  @!P1 VIADD R7, R8, 0x34860 ;  /* 0x0003486008079836 */ /* 0x000fca0000000000 */
[----:B------:R-:W-:Y:S01]  /*b720*/  @!P1 PRMT R7, RZ, 0x654, R7 ;  /* 0x00000654ff079816 */ /* 0x000fe20000000007 */
[----:B------:R-:W-:Y:S02]  /*b730*/  WARPGROUP.DEPBAR.LE gsb0, 0x0 ;  /* 0x00008000000079c5 */ /* 0x000fe40000010000 */
[----:B------:R-:W-:-:S06]  /*b740*/  WARPGROUP.ARRIVE ;  /* 0x00000000000079c5 */ /* 0x000fcc0000000000 */
[----:B------:R-:W-:Y:S01]  /*b750*/  HGMMA.64x128x16.F32.BF16 R24, R212, gdesc[UR4].tnspB, R24, gsb0 ;  /* 0x41e00004d4187df0 */ /* 0x000fe20008001818 */
[----:B------:R-:W-:Y:S01]  /*b760*/  R2UR UR6, R4 ;  /* 0x00000000040672ca */ /* 0x000fe200000e0000 */
[----:B------:R-:W-:Y:S01]  /*b770*/  FADD.FTZ R4, R3, R12 ;  /* 0x0000000c03047221 */ /* 0x000fe20000010000 */
[----:B------:R-:W-:Y:S01]  /*b780*/  R2UR UR7, R5 ;  /* 0x00000000050772ca */ /* 0x000fe200000e0000 */
[----:B------:R-:W0:Y:S04]  /*b790*/  SHFL.BFLY PT, R3, R0, 0x1, 0x1f ;  /* 0x0c201f0000037f89 */ /* 0x000e2800000e0000 */
[----:B------:R-:W1:Y:S01]  /*b7a0*/  SHFL.BFLY PT, R5, R4, 0x1, 0x1f ;  /* 0x0c201f0004057f89 */ /* 0x000e6200000e0000 */
[----:B0-----:R-:W-:Y:S01]  /*b7b0*/  FADD.FTZ R14, R0, R3 ;  /* 0x00000003000e7221 */ /* 0x001fe20000010000 */
[----:B------:R-:W-:Y:S01]  /*b7c0*/  SEL R3, RZ, 0x1, P2 ;  /* 0x00000001ff037807 */ /* 0x000fe20001000000 */
[----:B------:R-:W-:-:S02]  /*b7d0*/  IMAD.MOV.U32 R0, RZ, RZ, -0x800000 ;  /* 0xff800000ff007424 */ /* 0x000fc400078e00ff */
[----:B-1----:R-:W-:Y:S01]  /*b7e0*/  FADD.FTZ R15, R4, R5 ;  /* 0x00000005040f7221 */ /* 0x002fe20000010000 */
[----:B------:R-:W-:Y:S02]  /*b7f0*/  FSETP.NE.FTZ.AND P0, PT, R14, RZ, PT ;  /* 0x000000ff0e00720b */ /* 0x000fe40003f15000 */
        /* <DEDUP_REMOVED lines=16> */
[----:B------:R-:W-:Y:S03]  /*b900*/  HGMMA.64x128x16.F32.BF16 R24, R216, gdesc[UR4].tnspB, R24, gsb0 ;  /* 0x41e00004d8187df0 */ /* 0x000fe60008001818 */
[----:B------:R-:W-:Y:S02]  /*b910*/  WARPGROUP.DEPBAR.LE gsb0, 0x0 ;  /* 0x00008000000079c5 */ /* 0x000fe40000010000 */
        /* <DEDUP_REMOVED lines=65> */
[----:B------:R-:W-:-:S07]  /*bd30*/  SEL R2, R13, RZ, P2 ;  /* 0x000000ff0d027207 */ /* 0x000fce0001000000 */
.L_x_5772:
[----:B0-----:R-:W0:Y:S01]  /*bd40*/  S2R R5, SR_CgaCtaId ;  /* 0x0000000000057919 */ /* 0x001e220000008800 */
        /* <DEDUP_REMOVED lines=20> */
[----:B------:R-:W-:-:S02]  /*be90*/  MOV R20, R22 ;  /* 0x0000001600147202 */ /* 0x000fc40000000f00 */
[----:B--2---:R-:W-:-:S03]  /*bea0*/  MOV R21, R5 ;  /* 0x0000000500157202 */ /* 0x004fc60000000f00 */
        /* <DEDUP_REMOVED lines=13> */
[----:B------:R-:W-:Y:S02]  /*bf80*/  LOP3.LUT R12, R63, 0x380, RZ, 0xc0, !PT ;  /* 0x000003803f0c7812 */ /* 0x000fe400078ec0ff */
[----:B-1----:R-:W-:Y:S02]  /*bf90*/  LOP3.LUT R48, R75, 0x380, RZ, 0xc0, !PT ;  /* 0x000003804b307812 */ /* 0x002fe400078ec0ff */
[----:B------:R-:W-:Y:S01]  /*bfa0*/  SHF.R.U64 R14, R14, 0x3, RZ ;  /* 0x000000030e0e7819 */ /* 0x000fe200000012ff */
[----:B------:R-:W-:Y:S01]  /*bfb0*/  BAR.SYNC.DEFER_BLOCKING 0x1, 0x100 ;  /* 0x0044000000007b1d */ /* 0x000fe20000010000 */
[C---:B------:R-:W-:Y:S02]  /*bfc0*/  IADD3 R79, P2, R4.reuse, 0x4020, RZ ;  /* 0x00004020044f7810 */ /* 0x040fe40007f5e0ff */
[C---:B------:R-:W-:Y:S02]  /*bfd0*/  IADD3 R83, P1, R4.reuse, 0x4040, RZ ;  /* 0x0000404004537810 */ /* 0x040fe40007f3e0ff */
[----:B------:R-:W-:Y:S01]  /*bfe0*/  IADD3 R109, P0, R4, 0x4060, RZ ;  /* 0x00004060046d7810 */ /* 0x000fe20007f1e0ff */
[----:B------:R-:W-:Y:S01]  /*bff0*/  IMAD.X R11, RZ, RZ, R5, P2 ;  /* 0x000000ffff0b7224 */ /* 0x000fe200010e0605 */
[----:B------:R-:W-:-:S02]  /*c000*/  SHF.R.U64 R28, R28, 0x3, RZ ;  /* 0x000000031c1c7819 */ /* 0x000fc400000012ff */
[----:B------:R-:W-:Y:S01]  /*c010*/  LOP3.LUT R4, R9, R4, RZ, 0x3c, !PT ;  /* 0x0000000409047212 */ /* 0x000fe200078e3cff */
[--C-:B------:R-:W-:Y:S01]  /*c020*/  IMAD.X R9, RZ, RZ, R5.reuse, P1 ;  /* 0x000000ffff097224 */ /* 0x100fe200008e0605 */
[----:B------:R-:W-:Y:S01]  /*c030*/  SHF.R.U64 R12, R12, 0x3, RZ ;  /* 0x000000030c0c7819 */ /* 0x000fe200000012ff */
[----:B------:R-:W-:Y:S01]  /*c040*/  IMAD.X R29, RZ, RZ, R5, P0 ;  /* 0x000000ffff1d7224 */ /* 0x000fe200000e0605 */
[----:B------:R-:W-:Y:S02]  /*c050*/  SHF.R.U64 R48, R48, 0x3, RZ ;  /* 0x0000000330307819 */ /* 0x000fe400000012ff */
[----:B------:R-:W-:Y:S02]  /*c060*/  LOP3.LUT R24, R14, R67, RZ, 0x3c, !PT ;  /* 0x000000430e187212 */ /* 0x000fe400078e3cff */
[----:B------:R-:W-:Y:S02]  /*c070*/  LOP3.LUT R14, R28, R71, RZ, 0x3c, !PT ;  /* 0x000000471c0e7212 */ /* 0x000fe400078e3cff */
[----:B------:R-:W-:-:S02]  /*c080*/  MOV R71, R4 ;  /* 0x0000000400477202 */ /* 0x000fc40000000f00 */
[----:B------:R-:W-:Y:S02]  /*c090*/  LOP3.LUT R26, R12, R63, RZ, 0x3c, !PT ;  /* 0x0000003f0c1a7212 */ /* 0x000fe400078e3cff */
[----:B------:R-:W-:Y:S02]  /*c0a0*/  F2FP.BF16.F32.PACK_AB R5, R10, R85 ;  /* 0x000000550a05723e */ /* 0x000fe400000010ff */
[----:B------:R-:W-:Y:S02]  /*c0b0*/  LOP3.LUT R12, R48, R75, RZ, 0x3c, !PT ;  /* 0x0000004b300c7212 */ /* 0x000fe400078e3cff */
[----:B------:R-:W-:Y:S01]  /*c0c0*/  LOP3.LUT R10, R79, 0x380, RZ, 0xc0, !PT ;  /* 0x000003804f0a7812 */ /* 0x000fe200078ec0ff */
[----:B------:R-:W1:Y:S01]  /*c0d0*/  LDC.64 R74, c[0x0][0xbd8] ;  /* 0x0002f600ff4a7b82 */ /* 0x000e620000000a00 */
[----:B------:R-:W-:Y:S02]  /*c0e0*/  LOP3.LUT R28, R83, 0x380, RZ, 0xc0, !PT ;  /* 0x00000380531c7812 */ /* 0x000fe400078ec0ff */
[----:B------:R-:W-:-:S02]  /*c0f0*/  LOP3.LUT R48, R109, 0x380, RZ, 0xc0, !PT ;  /* 0x000003806d307812 */ /* 0x000fc400078ec0ff */
[----:B------:R-:W-:Y:S02]  /*c100*/  SHF.R.U64 R10, R10, 0x3, RZ ;  /* 0x000000030a0a7819 */ /* 0x000fe400000012ff */
[----:B------:R-:W-:Y:S02]  /*c110*/  SHF.R.U64 R28, R28, 0x3, RZ ;  /* 0x000000031c1c7819 */ /* 0x000fe400000012ff */
[----:B------:R-:W-:Y:S02]  /*c120*/  SHF.R.U64 R48, R48, 0x3, RZ ;  /* 0x0000000330307819 */ /* 0x000fe400000012ff */
[----:B------:R-:W-:Y:S02]  /*c130*/  F2FP.BF16.F32.PACK_AB R4, R106, R107 ;  /* 0x0000006b6a04723e */ /* 0x000fe400000010ff */
[----:B------:R-:W-:Y:S02]  /*c140*/  LOP3.LUT R10, R10, R79, RZ, 0x3c, !PT ;  /* 0x0000004f0a0a7212 */ /* 0x000fe400078e3cff */
[----:B------:R-:W-:Y:S01]  /*c150*/  LOP3.LUT R8, R28, R83, RZ, 0x3c, !PT ;  /* 0x000000531c087212 */ /* 0x000fe200078e3cff */
[----:B------:R2:W-:Y:S01]  /*c160*/  STSM.16.M88.4 [R71], R4 ;  /* 0x0000000447007844 */ /* 0x0005e20000000200 */
[----:B------:R-:W-:-:S02]  /*c170*/  LOP3.LUT R28, R48, R109, RZ, 0x3c, !PT ;  /* 0x0000006d301c7212 */ /* 0x000fc400078e3cff */
[----:B------:R-:W-:Y:S02]  /*c180*/  MOV R62, R10 ;  /* 0x0000000a003e7202 */ /* 0x000fe40000000f00 */
[----:B------:R-:W-:Y:S02]  /*c190*/  MOV R48, R8 ;  /* 0x0000000800307202 */ /* 0x000fe40000000f00 */
[----:B------:R-:W-:Y:S02]  /*c1a0*/  MOV R70, R26 ;  /* 0x0000001a00467202 */ /* 0x000fe40000000f00 */
[----:B------:R-:W-:Y:S02]  /*c1b0*/  F2FP.BF16.F32.PACK_AB R8, R103, R104 ;  /* 0x000000686708723e */ /* 0x000fe400000010ff */
[----:B------:R-:W-:Y:S02]  /*c1c0*/  F2FP.BF16.F32.PACK_AB R9, R81, R102 ;  /* 0x000000665109723e */ /* 0x000fe400000010ff */
[----:B------:R-:W-:-:S02]  /*c1d0*/  F2FP.BF16.F32.PACK_AB R10, R100, R101 ;  /* 0x00000065640a723e */ /* 0x000fc400000010ff */
[----:B------:R-:W-:Y:S02]  /*c1e0*/  F2FP.BF16.F32.PACK_AB R11, R77, R98 ;  /* 0x000000624d0b723e */ /* 0x000fe400000010ff */
[----:B------:R-:W-:Y:S02]  /*c1f0*/  MOV R67, R24 ;  /* 0x0000001800437202 */ /* 0x000fe40000000f00 */
[----:B--2---:R-:W-:Y:S01]  /*c200*/  F2FP.BF16.F32.PACK_AB R4, R96, R99 ;  /* 0x000000636004723e */ /* 0x004fe200000010ff */
[----:B------:R-:W-:Y:S01]  /*c210*/  STSM.16.M88.4 [R70], R8 ;  /* 0x0000000846007844 */ /* 0x000fe20000000200 */
[----:B------:R-:W-:Y:S02]  /*c220*/  F2FP.BF16.F32.PACK_AB R5, R73, R84 ;  /* 0x000000544905723e */ /* 0x000fe400000010ff */
[----:B------:R-:W-:Y:S02]  /*c230*/  F2FP.BF16.F32.PACK_AB R6, R94, R97 ;  /* 0x000000615e06723e */ /* 0x000fe400000010ff */
[----:B------:R-:W-:-:S02]  /*c240*/  F2FP.BF16.F32.PACK_AB R7, R69, R76 ;  /* 0x0000004c4507723e */ /* 0x000fc400000010ff */
[----:B------:R-:W-:Y:S02]  /*c250*/  MOV R66, R14 ;  /* 0x0000000e00427202 */ /* 0x000fe40000000f00 */
[----:B------:R-:W-:Y:S01]  /*c260*/  MOV R63, R12 ;  /* 0x0000000c003f7202 */ /* 0x000fe20000000f00 */
[----:B------:R2:W-:Y:S01]  /*c270*/  STSM.16.M88.4 [R67], R4 ;  /* 0x0000000443007844 */ /* 0x0005e20000000200 */
[----:B------:R-:W-:Y:S02]  /*c280*/  F2FP.BF16.F32.PACK_AB R12, R92, R95 ;  /* 0x0000005f5c0c723e */ /* 0x000fe400000010ff */
[----:B------:R-:W-:Y:S02]  /*c290*/  F2FP.BF16.F32.PACK_AB R13, R65, R72 ;  /* 0x00000048410d723e */ /* 0x000fe400000010ff */
[----:B------:R-:W-:Y:S02]  /*c2a0*/  F2FP.BF16.F32.PACK_AB R14, R90, R93 ;  /* 0x0000005d5a0e723e */ /* 0x000fe400000010ff */
[----:B------:R-:W-:Y:S01]  /*c2b0*/  F2FP.BF16.F32.PACK_AB R15, R61, R68 ;  /* 0x000000443d0f723e */ /* 0x000fe200000010ff */
[----:B------:R-:W-:Y:S01]  /*c2c0*/  IMAD.MOV.U32 R61, RZ, RZ, RZ ;  /* 0x000000ffff3d7224 */ /* 0x000fe200078e00ff */
[----:B------:R-:W-:-:S02]  /*c2d0*/  F2FP.BF16.F32.PACK_AB R24, R88, R91 ;  /* 0x0000005b5818723e */ /* 0x000fc400000010ff */
[----:B------:R-:W-:Y:S01]  /*c2e0*/  F2FP.BF16.F32.PACK_AB R25, R59, R64 ;  /* 0x000000403b19723e */ /* 0x000fe200000010ff */
[----:B------:R3:W-:Y:S01]  /*c2f0*/  STSM.16.M88.4 [R66], R12 ;  /* 0x0000000c42007844 */ /* 0x0007e20000000200 */
[----:B------:R-:W-:Y:S02]  /*c300*/  F2FP.BF16.F32.PACK_AB R26, R60, R89 ;  /* 0x000000593c1a723e */ /* 0x000fe400000010ff */
[----:B------:R-:W-:Y:S01]  /*c310*/  F2FP.BF16.F32.PACK_AB R27, R55, R58 ;  /* 0x0000003a371b723e */ /* 0x000fe200000010ff */
[----:B--2---:R-:W-:Y:S01]  /*c320*/  IMAD.SHL.U32 R5, R220, 0x4, RZ ;  /* 0x00000004dc057824 */ /* 0x004fe200078e00ff */
[----:B------:R-:W-:Y:S02]  /*c330*/  F2FP.BF16.F32.PACK_AB R58, R52, R53 ;  /* 0x00000035343a723e */ /* 0x000fe400000010ff */
[----:B------:R-:W-:Y:S01]  /*c340*/  F2FP.BF16.F32.PACK_AB R59, R43, R46 ;  /* 0x0000002e2b3b723e */ /* 0x000fe200000010ff */
[----:B------:R3:W-:Y:S01]  /*c350*/  STSM.16.M88.4 [R63], R24 ;  /* 0x000000183f007844 */ /* 0x0007e20000000200 */
[----:B------:R-:W-:-:S02]  /*c360*/  SHF.L.U64.HI R8, R220, 0x2, R223 ;  /* 0x00000002dc087819 */ /* 0x000fc400000102df */
[----:B-1----:R-:W-:Y:S01]  /*c370*/  IADD3 R6, P1, R5, R74, RZ ;  /* 0x0000004a05067210 */ /* 0x002fe20007f3e0ff */
[----:B------:R3:W-:Y:S01]  /*c380*/  STSM.16.M88.4 [R62], R56 ;  /* 0x000000383e007844 */ /* 0x0007e20000000200 */
[----:B------:R-:W-:Y:S02]  /*c390*/  F2FP.BF16.F32.PACK_AB R46, R40, R41 ;  /* 0x00000029282e723e */ /* 0x000fe400000010ff */
[----:B------:R-:W-:Y:S01]  /*c3a0*/  MOV R28, R28 ;  /* 0x0000001c001c7202 */ /* 0x000fe20000000f00 */
[----:B------:R-:W-:Y:S01]  /*c3b0*/  IMAD.X R7, R8, 0x1, R75, P1 ;  /* 0x0000000108077824 */ /* 0x000fe200008e064b */
[----:B------:R-:W-:Y:S01]  /*c3c0*/  ISETP.NE.U32.AND P1, PT, RZ, UR4, PT ;  /* 0x00000004ff007c0c */ /* 0x000fe2000bf25070 */
[----:B------:R3:W-:Y:S01]  /*c3d0*/  STSM.16.M88.4 [R48], R44 ;  /* 0x0000002c30007844 */ /* 0x0007e20000000200 */
[----:B------:R-:W1:Y:S01]  /*c3e0*/  LDC R55, c[0x0][0xa88] ;  /* 0x0002a200ff377b82 */ /* 0x000e620000000800 */
[----:B------:R-:W-:Y:S02]  /*c3f0*/  ISETP.NE.U32.AND P0, PT, R74, RZ, PT ;  /* 0x000000ff4a00720c */ /* 0x000fe40003f05070 */
[----:B------:R3:W-:Y:S05]  /*c400*/  STSM.16.M88.4 [R28], R36 ;  /* 0x000000241c007844 */ /* 0x0007ea0000000200 */
[----:B------:R-:W-:Y:S01]  /*c410*/  BAR.SYNC.DEFER_BLOCKING 0x1, 0x100 ;  /* 0x0044000000007b1d */ /* 0x000fe20000010000 */
[----:B------:R-:W-:-:S02]  /*c420*/  ISETP.NE.AND.EX P1, PT, RZ, UR5, PT, P1 ;  /* 0x00000005ff007c0c */ /* 0x000fc4000bf25310 */
[----:B------:R-:W-:-:S11]  /*c430*/  ISETP.NE.AND.EX P0, PT, R75, RZ, PT, P0 ;  /* 0x000000ff4b00720c */ /* 0x000fd60003f05300 */
[----:B------:R-:W-:-:S04]  /*c440*/  @P1 IADD3 R4, P2, R5, UR4, RZ ;  /* 0x0000000405041c10 */ /* 0x000fc8000ff5e0ff */
[----:B------:R-:W-:Y:S01]  /*c450*/  @P1 IADD3.X R5, R8, UR5, RZ, P2, !PT ;  /* 0x0000000508051c10 */ /* 0x000fe200097fe4ff */
[----:B------:R3:W5:Y:S01]  /*c460*/  @P0 LDG.E R61, desc[UR60][R6.64] ;  /* 0x0000003c063d0981 */ /* 0x000762000c1e1900 */
[----:B------:R-:W-:-:S03]  /*c470*/  IMAD R9, R18, 0x40, R17 ;  /* 0x0000004012097824 */ /* 0x000fc600078e0211 */
[----:B-1----:R3:W5:Y:S01]  /*c480*/  @P1 LDG.E R55, desc[UR60][R4.64] ;  /* 0x0000003c04371981 */ /* 0x002762000c1e1900 */
[----:B------:R-:W-:Y:S01]  /*c490*/  IMAD.WIDE R20, R9, 0x2, R20 ;  /* 0x0000000209147825 */ /* 0x000fe200078e0214 */
[----:B------:R-:W-:Y:S06]  /*c4a0*/  @P1 BRA `(.L_x_5796) ;  /* 0x0000000000101947 */ /* 0x000fec0003800000 */
[----:B------:R-:W-:Y:S05]  /*c4b0*/  @!P0 BRA `(.L_x_5796) ;  /* 0x00000000000c8947 */ /* 0x000fea0003800000 */
[----:B---3--:R-:W2:Y:S04]  /*c4c0*/  LDG.E R4, desc[UR60][R6.64] ;  /* 0x0000003c06047981 */ /* 0x008ea8000c1e1900 */
[----:B-----5:R-:W2:Y:S02]  /*c4d0*/  LDG.E R55, desc[UR60][R6.64+0x4] ;  /* 0x0000043c06377981 */ /* 0x020ea4000c1e1900 */
[----:B--2---:R-:W-:-:S07]  /*c4e0*/  IMAD.IADD R55, R55, 0x1, -R4 ;  /* 0x0000000137377824 */ /* 0x004fce00078e0a04 */
.L_x_5796:
[----:B------:R-:W-:Y:S01]  /*c4f0*/  SHF.R.S32.HI R19, RZ, 0x1f, R221 ;  /* 0x0000001fff137819 */ /* 0x000fe200000114dd */
[----:B------:R-:W-:Y:S01]  /*c500*/  ULDC.64 UR4, c[0x0][0xb70] ;  /* 0x0002dc0000047ab9 */ /* 0x000fe20000000a00 */
[--C-:B---3-5:R-:W-:Y:S01]  /*c510*/  SHF.R.S32.HI R45, RZ, 0x1f, R61.reuse ;  /* 0x0000001fff2d7819 */ /* 0x128fe2000001143d */
[----:B------:R-:W-:Y:S01]  /*c520*/  IMAD.MOV.U32 R44, RZ, RZ, R61 ;  /* 0x000000ffff2c7224 */ /* 0x000fe200078e003d */
[----:B------:R-:W-:Y:S01]  /*c530*/  SEL R223, R223, RZ, !P0 ;  /* 0x000000ffdfdf7207 */ /* 0x000fe20004000000 */
[----:B------:R-:W-:Y:S01]  /*c540*/  IMAD R4, R19, UR4, RZ ;  /* 0x0000000413047c24 */ /* 0x000fe2000f8e02ff */
[----:B------:R-:W-:Y:S01]  /*c550*/  SEL R57, R220, RZ, !P0 ;  /* 0x000000ffdc397207 */ /* 0x000fe20004000000 */
[----:B------:R-:W-:Y:S01]  /*c560*/  IMAD R11, R222, 0x80, R228 ;  /* 0x00000080de0b7824 */ /* 0x000fe200078e02e4 */
[C---:B------:R-:W-:Y:S01]  /*c570*/  IADD3 R9, P1, R20.reuse, 0x3000, RZ ;  /* 0x0000300014097810 */ /* 0x040fe20007f3e0ff */
[C---:B------:R-:W-:Y:S01]  /*c580*/  IMAD R7, R221.reuse, UR5, R4 ;  /* 0x00000005dd077c24 */ /* 0x040fe2000f8e0204 */
[C---:B------:R-:W-:Y:S01]  /*c590*/  IADD3 R13, P2, R20.reuse, 0x2000, RZ ;  /* 0x00002000140d7810 */ /* 0x040fe20007f5e0ff */
[----:B------:R-:W-:Y:S01]  /*c5a0*/  IMAD.WIDE.U32 R4, R221, UR4, R44 ;  /* 0x00000004dd047c25 */ /* 0x000fe2000f8e002c */
[----:B------:R-:W-:Y:S01]  /*c5b0*/  ULDC.64 UR4, c[0x0][0xb78] ;  /* 0x0002de0000047ab9 */ /* 0x000fe20000000a00 */
[----:B------:R-:W-:-:S02]  /*c5c0*/  IADD3 R29, P3, R20, 0x1000, RZ ;  /* 0x00001000141d7810 */ /* 0x000fc40007f7e0ff */
[----:B------:R-:W-:Y:S01]  /*c5d0*/  IMAD.IADD R5, R5, 0x1, R7 ;  /* 0x0000000105057824 */ /* 0x000fe200078e0207 */
[----:B------:R-:W-:Y:S01]  /*c5e0*/  LOP3.LUT R6, R9, 0x380, RZ, 0xc0, !PT ;  /* 0x0000038009067812 */ /* 0x000fe200078ec0ff */
[----:B------:R-:W-:Y:S01]  /*c5f0*/  IMAD R7, R223, UR4, RZ ;  /* 0x00000004df077c24 */ /* 0x000fe2000f8e02ff */
[----:B------:R-:W-:Y:S01]  /*c600*/  LOP3.LUT R12, R13, 0x380, RZ, 0xc0, !PT ;  /* 0x000003800d0c7812 */ /* 0x000fe200078ec0ff */
[----:B------:R-:W-:Y:S01]  /*c610*/  IMAD.WIDE.U32 R4, R57, UR4, R4 ;  /* 0x0000000439047c25 */ /* 0x000fe2000f8e0004 */
[----:B------:R-:W-:Y:S02]  /*c620*/  LOP3.LUT R28, R29, 0x380, RZ, 0xc0, !PT ;  /* 0x000003801d1c7812 */ /* 0x000fe400078ec0ff */
[----:B------:R-:W-:Y:S01]  /*c630*/  SHF.R.U64 R6, R6, 0x3, RZ ;  /* 0x0000000306067819 */ /* 0x000fe200000012ff */
[----:B------:R-:W-:Y:S01]  /*c640*/  IMAD R10, R57, UR5, R7 ;  /* 0x00000005390a7c24 */ /* 0x000fe2000f8e0207 */
[----:B------:R-:W-:Y:S01]  /*c650*/  SHF.R.S32.HI R7, RZ, 0x1f, R11 ;  /* 0x0000001fff077819 */ /* 0x000fe2000001140b */
[----:B------:R-:W-:Y:S01]  /*c660*/  ULDC.64 UR4, c[0x0][0xb40] ;  /* 0x0002d00000047ab9 */ /* 0x000fe20000000a00 */
[----:B------:R-:W-:-:S02]  /*c670*/  IADD3 R8, P0, R11, R4, RZ ;  /* 0x000000040b087210 */ /* 0x000fc40007f1e0ff */
[----:B------:R-:W-:Y:S02]  /*c680*/  SHF.R.U64 R12, R12, 0x3, RZ ;  /* 0x000000030c0c7819 */ /* 0x000fe400000012ff */
[----:B------:R-:W-:Y:S01]  /*c690*/  IADD3.X R7, R7, R5, R10, P0, !PT ;  /* 0x0000000507077210 */ /* 0x000fe200007fe40a */
[----:B------:R-:W-:Y:S01]  /*c6a0*/  IMAD.X R5, RZ, RZ, R21, P1 ;  /* 0x000000ffff057224 */ /* 0x000fe200008e0615 */
[----:B------:R-:W-:Y:S02]  /*c6b0*/  LEA R52, P0, R8, UR4, 0x2 ;  /* 0x0000000408347c11 */ /* 0x000fe4000f8010ff */
[----:B------:R-:W-:Y:S02]  /*c6c0*/  SHF.R.U64 R28, R28, 0x3, RZ ;  /* 0x000000031c1c7819 */ /* 0x000fe400000012ff */
[----:B------:R-:W-:Y:S01]  /*c6d0*/  LOP3.LUT R4, R6, R9, RZ, 0x3c, !PT ;  /* 0x0000000906047212 */ /* 0x000fe200078e3cff */
[----:B------:R-:W-:Y:S01]  /*c6e0*/  VIADD R6, R11, 0x8 ;  /* 0x000000080b067836 */ /* 0x000fe20000000000 */
[----:B------:R-:W-:Y:S01]  /*c6f0*/  LEA.HI.X R53, R8, UR5, R7, 0x2, P0 ;  /* 0x0000000508357c11 */ /* 0x000fe200080f1407 */
[----:B------:R-:W-:Y:S01]  /*c700*/  ULDC.64 UR4, c[0x0][0xaa0] ;  /* 0x0002a80000047ab9 */ /* 0x000fe20000000a00 */
[----:B------:R-:W-:Y:S01]  /*c710*/  LOP3.LUT R12, R12, R13, RZ, 0x3c, !PT ;  /* 0x0000000d0c0c7212 */ /* 0x000fe200078e3cff */
[----:B------:R-:W-:Y:S01]  /*c720*/  IMAD.X R13, RZ, RZ, R21, P2 ;  /* 0x000000ffff0d7224 */ /* 0x000fe200010e0615 */
[----:B------:R-:W-:-:S02]  /*c730*/  LOP3.LUT P0, RZ, R225, 0x3, RZ, 0xc0, !PT ;  /* 0x00000003e1ff7812 */ /* 0x000fc4000780c0ff */
[C---:B------:R-:W-:Y:S02]  /*c740*/  IADD3 R41, P6, R20.reuse, 0x4000, RZ ;  /* 0x0000400014297810 */ /* 0x040fe40007fde0ff */
[C---:B------:R-:W-:Y:S02]  /*c750*/  IADD3 R33, P5, R20.reuse, 0x5000, RZ ;  /* 0x0000500014217810 */ /* 0x040fe40007fbe0ff */
[----:B------:R-:W-:Y:S02]  /*c760*/  IADD3 R25, P4, R20, 0x6000, RZ ;  /* 0x0000600014197810 */ /* 0x000fe40007f9e0ff */
[----:B------:R-:W-:Y:S01]  /*c770*/  LOP3.LUT R28, R28, R29, RZ, 0x3c, !PT ;  /* 0x0000001d1c1c7212 */ /* 0x000fe200078e3cff */
[----:B------:R-:W-:Y:S01]  /*c780*/  IMAD.X R29, RZ, RZ, R21, P3 ;  /* 0x000000ffff1d7224 */ /* 0x000fe200018e0615 */
[----:B------:R-:W-:Y:S02]  /*c790*/  IADD3 R7, P2, R20, 0x7000, RZ ;  /* 0x0000700014077810 */ /* 0x000fe40007f5e0ff */
[----:B------:R-:W-:-:S02]  /*c7a0*/  ISETP.GE.OR P3, PT, R11, R55, P0 ;  /* 0x000000370b00720c */ /* 0x000fc40000766670 */
[----:B------:R-:W-:Y:S02]  /*c7b0*/  LOP3.LUT R40, R41, 0x380, RZ, 0xc0, !PT ;  /* 0x0000038029287812 */ /* 0x000fe400078ec0ff */
[----:B------:R-:W-:Y:S02]  /*c7c0*/  LOP3.LUT R32, R33, 0x380, RZ, 0xc0, !PT ;  /* 0x0000038021207812 */ /* 0x000fe400078ec0ff */
[----:B------:R-:W-:Y:S02]  /*c7d0*/  LOP3.LUT R24, R25, 0x380, RZ, 0xc0, !PT ;  /* 0x0000038019187812 */ /* 0x000fe400078ec0ff */
[----:B------:R-:W-:Y:S02]  /*c7e0*/  LOP3.LUT R9, R20, 0x380, RZ, 0xc0, !PT ;  /* 0x0000038014097812 */ /* 0x000fe400078ec0ff */
[----:B------:R-:W-:Y:S02]  /*c7f0*/  ISETP.GE.OR P0, PT, R6, R55, P0 ;  /* 0x000000370600720c */ /* 0x000fe40000706670 */
[----:B------:R-:W-:Y:S01]  /*c800*/  LOP3.LUT R6, R7, 0x380, RZ, 0xc0, !PT ;  /* 0x0000038007067812 */ /* 0x000fe200078ec0ff */
[----:B------:R1:W-:Y:S01]  /*c810*/  @!P3 STG.E desc[UR60][R52.64], R0 ;  /* 0x000000003400b986 */ /* 0x0003e2000c10193c */
[----:B------:R-:W-:-:S02]  /*c820*/  SHF.R.U64 R40, R40, 0x3, RZ ;  /* 0x0000000328287819 */ /* 0x000fc400000012ff */
        /* <DEDUP_REMOVED lines=15> */
[----:B------:R-:W-:-:S03]  /*c920*/  SHF.R.S32.HI R47, RZ, 0x1f, R17 ;  /* 0x0000001fff2f7819 */ /* 0x000fc60000011411 */
[----:B------:R3:W5:Y:S01]  /*c930*/  LD.E.128 R36, desc[UR60][R20.64] ;  /* 0x0000003c14247980 */ /* 0x000762000c101d00 */
[----:B------:R-:W-:-:S03]  /*c940*/  IMAD.MOV.U32 R46, RZ, RZ, R17 ;  /* 0x000000ffff2e7224 */ /* 0x000fc600078e0011 */
[----:B------:R-:W5:Y:S04]  /*c950*/  LD.E.128 R12, desc[UR60][R12.64] ;  /* 0x0000003c0c0c7980 */ /* 0x000f68000c101d00 */
[----:B------:R-:W5:Y:S04]  /*c960*/  LD.E.128 R4, desc[UR60][R4.64] ;  /* 0x0000003c04047980 */ /* 0x000f68000c101d00 */
[----:B------:R-:W5:Y:S04]  /*c970*/  LD.E.128 R40, desc[UR60][R40.64] ;  /* 0x0000003c28287980 */ /* 0x000f68000c101d00 */
[----:B------:R-:W5:Y:S04]  /*c980*/  LD.E.128 R32, desc[UR60][R32.64] ;  /* 0x0000003c20207980 */ /* 0x000f68000c101d00 */
[----:B------:R-:W5:Y:S04]  /*c990*/  LD.E.128 R24, desc[UR60][R24.64] ;  /* 0x0000003c18187980 */ /* 0x000f68000c101d00 */
[----:B------:R-:W5:Y:S01]  /*c9a0*/  LD.E.128 R8, desc[UR60][R8.64] ;  /* 0x0000003c08087980 */ /* 0x000f62000c101d00 */
[----:B-1----:R-:W-:Y:S01]  /*c9b0*/  IMAD R0, R45, UR4, RZ ;  /* 0x000000042d007c24 */ /* 0x002fe2000f8e02ff */
[----:B------:R-:W-:Y:S01]  /*c9c0*/  @!PT LDS RZ, [RZ] ;  /* 0x00000000fffff984 */ /* 0x000fe20000000800 */
[----:B------:R-:W-:Y:S01]  /*c9d0*/  @!PT LDS RZ, [RZ] ;  /* 0x00000000fffff984 */ /* 0x000fe20000000800 */
[----:B------:R-:W-:Y:S01]  /*c9e0*/  @!PT LDS RZ, [RZ] ;  /* 0x00000000fffff984 */ /* 0x000fe20000000800 */
[----:B------:R-:W-:Y:S01]  /*c9f0*/  @!PT LDS RZ, [RZ] ;  /* 0x00000000fffff984 */ /* 0x000fe20000000800 */
[----:B------:R1:W-:Y:S06]  /*ca00*/  MEMBAR.ALL.CTA ;  /* 0x0000000000007992 */ /* 0x0003ec0000008000 */
[----:B-1----:R-:W1:Y:S01]  /*ca10*/  FENCE.VIEW.ASYNC.S ;  /* 0x00000000000073c6 */ /* 0x002e620000000000 */
[----:B---3--:R-:W-:-:S04]  /*ca20*/  IMAD.WIDE.U32 R20, R61, UR4, R46 ;  /* 0x000000043d147c25 */ /* 0x008fc8000f8e002e */
[----:B------:R-:W-:Y:S01]  /*ca30*/  IMAD R61, R61, UR5, R0 ;  /* 0x000000053d3d7c24 */ /* 0x000fe2000f8e0200 */
[----:B------:R-:W-:Y:S01]  /*ca40*/  ULDC.64 UR4, c[0x0][0xae0] ;  /* 0x0002b80000047ab9 */ /* 0x000fe20000000a00 */
[----:B------:R-:W-:Y:S02]  /*ca50*/  IMAD R55, R222, -0x80, R55 ;  /* 0xffffff80de377824 */ /* 0x000fe400078e0237 */
[----:B------:R-:W-:Y:S02]  /*ca60*/  IMAD.IADD R21, R21, 0x1, R61 ;  /* 0x0000000115157824 */ /* 0x000fe400078e023d */
[----:B------:R-:W-:Y:S01]  /*ca70*/  IMAD R44, R19, UR4, RZ ;  /* 0x00000004132c7c24 */ /* 0x000fe2000f8e02ff */
[C---:B------:R-:W-:Y:S01]  /*ca80*/  ISETP.GE.AND P2, PT, R18.reuse, R55, PT ;  /* 0x000000371200720c */ /* 0x040fe20003f46270 */
[----:B------:R-:W-:Y:S02]  /*ca90*/  VIADD R0, R18, 0x20 ;  /* 0x0000002012007836 */ /* 0x000fe40000000000 */
[----:B------:R-:W-:-:S02]  /*caa0*/  IMAD R45, R221, UR5, R44 ;  /* 0x00000005dd2d7c24 */ /* 0x000fc4000f8e022c */
[----:B------:R-:W-:Y:S01]  /*cab0*/  IMAD.WIDE.U32 R20, R221, UR4, R20 ;  /* 0x00000004dd147c25 */ /* 0x000fe2000f8e0014 */
[----:B------:R-:W-:-:S03]  /*cac0*/  ULDC.64 UR4, c[0x0][0xae8] ;  /* 0x0002ba0000047ab9 */ /* 0x000fc60000000a00 */
[----:B0-----:R-:W-:Y:S02]  /*cad0*/  VIADD R22, R22, 0x34820 ;  /* 0x0003482016167836 */ /* 0x001fe40000000000 */
[----:B------:R-:W-:Y:S01]  /*cae0*/  VIADD R19, R18, 0x60 ;  /* 0x0000006012137836 */ /* 0x000fe20000000000 */
[-C--:B------:R-:W-:Y:S01]  /*caf0*/  ISETP.GE.AND P4, PT, R0, R55.reuse, PT ;  /* 0x000000370000720c */ /* 0x080fe20003f86270 */
[----:B--2---:R-:W-:Y:S01]  /*cb00*/  VIADD R3, R18, 0x40 ;  /* 0x0000004012037836 */ /* 0x004fe20000000000 */
[----:B------:R-:W-:Y:S01]  /*cb10*/  PRMT R22, RZ, 0x654, R22 ;  /* 0x00000654ff167816 */ /* 0x000fe20000000016 */
[----:B------:R-:W-:Y:S02]  /*cb20*/  IMAD.IADD R21, R21, 0x1, R45 ;  /* 0x0000000115157824 */ /* 0x000fe400078e022d */
[----:B------:R-:W-:Y:S01]  /*cb30*/  IMAD R0, R223, UR4, RZ ;  /* 0x00000004df007c24 */ /* 0x000fe2000f8e02ff */
[-C--:B------:R-:W-:Y:S01]  /*cb40*/  ISETP.GE.AND P1, PT, R19, R55.reuse, PT ;  /* 0x000000371300720c */ /* 0x080fe20003f26270 */
[----:B------:R-:W-:Y:S01]  /*cb50*/  IMAD.WIDE.U32 R46, R57, UR4, R20 ;  /* 0x00000004392e7c25 */ /* 0x000fe2000f8e0014 */
[----:B------:R-:W-:Y:S01]  /*cb60*/  ISETP.GE.AND P0, PT, R3, R55, PT ;  /* 0x000000370300720c */ /* 0x000fe20003f06270 */
[----:B-1----:R0:W-:Y:S01]  /*cb70*/  SYNCS.ARRIVE.TRANS64.RED.A1T0 RZ, [R22+URZ], RZ ;  /* 0x000000ff16ff79a7 */ /* 0x0021e2000810043f */
[----:B------:R-:W-:Y:S01]  /*cb80*/  SHF.R.S32.HI R19, RZ, 0x1f, R18 ;  /* 0x0000001fff137819 */ /* 0x000fe20000011412 */
[----:B------:R-:W-:Y:S01]  /*cb90*/  IMAD R3, R57, UR5, R0 ;  /* 0x0000000539037c24 */ /* 0x000fe2000f8e0200 */
[----:B------:R-:W-:Y:S01]  /*cba0*/  BSSY B1, `(.L_x_5797) ;  /* 0x0000014000017945 */ /* 0x000fe20003800000 */
[----:B------:R-:W-:-:S04]  /*cbb0*/  IMAD.WIDE R44, R222, 0x80, R18 ;  /* 0x00000080de2c7825 */ /* 0x000fc800078e0212 */
[----:B------:R-:W-:Y:S01]  /*cbc0*/  IMAD.IADD R55, R47, 0x1, R3 ;  /* 0x000000012f377824 */ /* 0x000fe200078e0203 */
[----:B0-----:R-:W-:Y:S06]  /*cbd0*/  @P2 BRA `(.L_x_5798) ;  /* 0x0000000000402947 */ /* 0x001fec0003800000 */
[----:B------:R-:W-:Y:S01]  /*cbe0*/  ULDC.64 UR4, c[0x0][0xad8] ;  /* 0x0002b60000047ab9 */ /* 0x000fe20000000a00 */
[----:B------:R-:W-:Y:S01]  /*cbf0*/  IMAD.MOV.U32 R20, RZ, RZ, R46 ;  /* 0x000000ffff147224 */ /* 0x000fe200078e002e */
[----:B------:R-:W-:Y:S01]  /*cc00*/  ULDC.64 UR6, c[0x0][0xa80] ;  /* 0x0002a00000067ab9 */ /* 0x000fe20000000a00 */
[----:B------:R-:W-:Y:S02]  /*cc10*/  IMAD.MOV.U32 R21, RZ, RZ, R55 ;  /* 0x000000ffff157224 */ /* 0x000fe400078e0037 */
[----:B------:R-:W-:Y:S02]  /*cc20*/  IMAD R3, R45, UR4, RZ ;  /* 0x000000042d037c24 */ /* 0x000fe4000f8e02ff */
[----:B------:R-:W-:Y:S02]  /*cc30*/  VIADD R0, R17, 0x40 ;  /* 0x0000004011007836 */ /* 0x000fe40000000000 */
[----:B------:R-:W-:Y:S01]  /*cc40*/  IMAD.WIDE.U32 R20, R44, UR4, R20 ;  /* 0x000000042c147c25 */ /* 0x000fe2000f8e0014 */
[----:B------:R-:W-:-:S02]  /*cc50*/  ULDC UR4, c[0x0][0xa8c] ;  /* 0x0002a30000047ab9 */ /* 0x000fc40000000800 */
[----:B------:R-:W-:Y:S01]  /*cc60*/  ISETP.GE.AND P2, PT, R17, UR4, PT ;  /* 0x0000000411007c0c */ /* 0x000fe2000bf46270 */
[----:B------:R-:W-:Y:S01]  /*cc70*/  IMAD R3, R44, UR5, R3 ;  /* 0x000000052c037c24 */ /* 0x000fe2000f8e0203 */
[----:B------:R-:W-:Y:S02]  /*cc80*/  ISETP.GE.AND P3, PT, R0, UR4, PT ;  /* 0x0000000400007c0c */ /* 0x000fe4000bf66270 */
[----:B------:R-:W-:Y:S01]  /*cc90*/  LEA R52, P5, R20, UR6, 0x1 ;  /* 0x0000000614347c11 */ /* 0x000fe2000f8a08ff */
[----:B------:R-:W-:-:S05]  /*cca0*/  IMAD.IADD R3, R21, 0x1, R3 ;  /* 0x0000000115037824 */ /* 0x000fca00078e0203 */
[----:B------:R-:W-:-:S05]  /*ccb0*/  LEA.HI.X R53, R20, UR7, R3, 0x1, P5 ;  /* 0x0000000714357c11 */ /* 0x000fca000a8f0c03 */
[----:B-----5:R0:W-:Y:S04]  /*ccc0*/  @!P2 STG.E.128 desc[UR60][R52.64], R36 ;  /* 0x000000243400a986 */ /* 0x0201e8000c101d3c */
[----:B------:R0:W-:Y:S02]  /*ccd0*/  @!P3 STG.E.128 desc[UR60][R52.64+0x80], R40 ;  /* 0x000080283400b986 */ /* 0x0001e4000c101d3c */
.L_x_5798:
[----:B------:R-:W-:Y:S05]  /*cce0*/  BSYNC B1 ;  /* 0x0000000000017941 */ /* 0x000fea0003800000 */
.L_x_5797:
[----:B------:R-:W-:Y:S04]  /*ccf0*/  BSSY B1, `(.L_x_5799) ;  /* 0x0000014000017945 */ /* 0x000fe80003800000 */
[----:B------:R-:W-:Y:S05]  /*cd00*/  @P4 BRA `(.L_x_5800) ;  /* 0x0000000000484947 */ /* 0x000fea0003800000 */
[----:B------:R-:W-:Y:S01]  /*cd10*/  IADD3 R3, P2, R44, 0x20, RZ ;  /* 0x000000202c037810 */ /* 0x000fe20007f5e0ff */
        /* <DEDUP_REMOVED lines=11> */
[----:B------:R-:W-:Y:S02]  /*cdd0*/  ISETP.GE.AND P4, PT, R22, UR4, PT ;  /* 0x0000000416007c0c */ /* 0x000fe4000bf86270 */
[----:B0----5:R-:W-:Y:S01]  /*cde0*/  LEA R36, P2, R20, UR6, 0x1 ;  /* 0x0000000614247c11 */ /* 0x021fe2000f8408ff */
[----:B------:R-:W-:-:S05]  /*cdf0*/  IMAD.IADD R3, R21, 0x1, R3 ;  /* 0x0000000115037824 */ /* 0x000fca00078e0203 */
[----:B------:R-:W-:-:S05]  /*ce00*/  LEA.HI.X R37, R20, UR7, R3, 0x1, P2 ;  /* 0x0000000714257c11 */ /* 0x000fca00090f0c03 */
[----:B------:R1:W-:Y:S04]  /*ce10*/  @!P3 STG.E.128 desc[UR60][R36.64], R28 ;  /* 0x0000001c2400b986 */ /* 0x0003e8000c101d3c */
[----:B------:R1:W-:Y:S02]  /*ce20*/  @!P4 STG.E.128 desc[UR60][R36.64+0x80], R32 ;  /* 0x000080202400c986 */ /* 0x0003e4000c101d3c */
.L_x_5800:
[----:B------:R-:W-:Y:S05]  /*ce30*/  BSYNC B1 ;  /* 0x0000000000017941 */ /* 0x000fea0003800000 */
.L_x_5799:
        /* <DEDUP_REMOVED lines=15> */
[----:B-1---5:R-:W-:Y:S01]  /*cf30*/  LEA R28, P0, R20, UR6, 0x1 ;  /* 0x00000006141c7c11 */ /* 0x022fe2000f8008ff */
[----:B------:R-:W-:-:S05]  /*cf40*/  IMAD.IADD R3, R21, 0x1, R3 ;  /* 0x0000000115037824 */ /* 0x000fca00078e0203 */
[----:B------:R-:W-:-:S05]  /*cf50*/  LEA.HI.X R29, R20, UR7, R3, 0x1, P0 ;  /* 0x00000007141d7c11 */ /* 0x000fca00080f0c03 */
[----:B------:R2:W-:Y:S04]  /*cf60*/  @!P2 STG.E.128 desc[UR60][R28.64], R12 ;  /* 0x0000000c1c00a986 */ /* 0x0005e8000c101d3c */
[----:B------:R2:W-:Y:S02]  /*cf70*/  @!P3 STG.E.128 desc[UR60][R28.64+0x80], R24 ;  /* 0x000080181c00b986 */ /* 0x0005e4000c101d3c */
.L_x_5802:
[----:B------:R-:W-:Y:S05]  /*cf80*/  BSYNC B1 ;  /* 0x0000000000017941 */ /* 0x000fea0003800000 */
.L_x_5801:
[----:B------:R-:W-:Y:S05]  /*cf90*/  @P1 BRA `(.L_x_5803) ;  /* 0x0000000800d01947 */ /* 0x000fea0003800000 */
[----:B------:R-:W-:Y:S01]  /*cfa0*/  IADD3 R3, P0, R44, 0x60, RZ ;  /* 0x000000602c037810 */ /* 0x000fe20007f1e0ff */
[----:B------:R-:W-:Y:S01]  /*cfb0*/  ULDC.64 UR6, c[0x0][0xad8] ;  /* 0x0002b60000067ab9 */ /* 0x000fe20000000a00 */
[----:B--2--5:R-:W-:Y:S01]  /*cfc0*/  IMAD.MOV.U32 R12, RZ, RZ, R46 ;  /* 0x000000ffff0c7224 */ /* 0x024fe200078e002e */
[----:B------:R-:W-:Y:S01]  /*cfd0*/  ULDC UR4, c[0x0][0xa8c] ;  /* 0x0002a30000047ab9 */ /* 0x000fe20000000800 */
[----:B------:R-:W-:Y:S01]  /*cfe0*/  IMAD.MOV.U32 R13, RZ, RZ, R55 ;  /* 0x000000ffff0d7224 */ /* 0x000fe200078e0037 */
[----:B------:R-:W-:Y:S01]  /*cff0*/  ISETP.GE.AND P1, PT, R17, UR4, PT ;  /* 0x0000000411007c0c */ /* 0x000fe2000bf26270 */
[----:B------:R-:W-:Y:S02]  /*d000*/  IMAD.X R44, RZ, RZ, R45, P0 ;  /* 0x000000ffff2c7224 */ /* 0x000fe400000e062d */
[----:B------:R-:W-:-:S04]  /*d010*/  IMAD.WIDE.U32 R12, R3, UR6, R12 ;  /* 0x00000006030c7c25 */ /* 0x000fc8000f8e000c */
[----:B------:R-:W-:Y:S02]  /*d020*/  IMAD R44, R44, UR6, RZ ;  /* 0x000000062c2c7c24 */ /* 0x000fe4000f8e02ff */
[----:B------:R-:W-:Y:S02]  /*d030*/  VIADD R0, R17, 0x40 ;  /* 0x0000004011007836 */ /* 0x000fe40000000000 */
[----:B------:R-:W-:Y:S01]  /*d040*/  IMAD R3, R3, UR7, R44 ;  /* 0x0000000703037c24 */ /* 0x000fe2000f8e022c */
[----:B------:R-:W-:Y:S02]  /*d050*/  ULDC.64 UR6, c[0x0][0xa80] ;  /* 0x0002a00000067ab9 */ /* 0x000fe40000000a00 */
[----:B------:R-:W-:Y:S01]  /*d060*/  LEA R14, P0, R12, UR6, 0x1 ;  /* 0x000000060c0e7c11 */ /* 0x000fe2000f8008ff */
[----:B------:R-:W-:-:S05]  /*d070*/  IMAD.IADD R3, R13, 0x1, R3 ;  /* 0x000000010d037824 */ /* 0x000fca00078e0203 */
[----:B------:R-:W-:Y:S02]  /*d080*/  LEA.HI.X R15, R12, UR7, R3, 0x1, P0 ;  /* 0x000000070c0f7c11 */ /* 0x000fe400080f0c03 */
[----:B------:R-:W-:-:S03]  /*d090*/  ISETP.GE.AND P0, PT, R0, UR4, PT ;  /* 0x0000000400007c0c */ /* 0x000fc6000bf06270 */
[----:B------:R3:W-:Y:S10]  /*d0a0*/  @!P1 STG.E.128 desc[UR60][R14.64], R4 ;  /* 0x000000040e009986 */ /* 0x0007f4000c101d3c */
[----:B------:R-:W-:Y:S05]  /*d0b0*/  @P0 BRA `(.L_x_5803) ;  /* 0x0000000800880947 */ /* 0x000fea0003800000 */
[----:B------:R4:W-:Y:S01]  /*d0c0*/  STG.E.128 desc[UR60][R14.64+0x80], R8 ;  /* 0x000080080e007986 */ /* 0x0009e2000c101d3c */
[----:B------:R-:W-:Y:S05]  /*d0d0*/  BRA `(.L_x_5803) ;  /* 0x0000000800807947 */ /* 0x000fea0003800000 */
.L_x_5795:
        /* <DEDUP_REMOVED lines=22> */
.L_x_5804:
        /* <DEDUP_REMOVED lines=29> */
.L_x_5806:
[----:B------:R-:W-:Y:S05]  /*d410*/  BSYNC B1 ;  /* 0x0000000000017941 */ /* 0x000fea0003800000 */
.L_x_5805:
        /* <DEDUP_REMOVED lines=10> */
[----:B------:R-:W-:Y:S01]  /*d4c0*/  IMAD.IADD R5, R5, 0x1, R9 ;  /* 0x0000000105057824 */ /* 0x000fe200078e0209 */
[C---:B------:R-:W-:Y:S01]  /*d4d0*/  ISETP.GE.AND P2, PT, R18.reuse, R7, PT ;  /* 0x000000071200720c */ /* 0x040fe20003f46270 */
[----:B------:R-:W-:Y:S01]  /*d4e0*/  VIADD R6, R18, 0x20 ;  /* 0x0000002012067836 */ /* 0x000fe20000000000 */
[----:B------:R-:W-:Y:S01]  /*d4f0*/  SHF.R.S32.HI R9, RZ, 0x1f, R18 ;  /* 0x0000001fff097819 */ /* 0x000fe20000011412 */
[----:B------:R-:W-:-:S02]  /*d500*/  IMAD R3, R221, UR5, R0 ;  /* 0x00000005dd037c24 */ /* 0x000fc4000f8e0200 */
[----:B------:R-:W-:Y:S01]  /*d510*/  VIADD R0, R18, 0x40 ;  /* 0x0000004012007836 */ /* 0x000fe20000000000 */
[-C--:B------:R-:W-:Y:S01]  /*d520*/  ISETP.GE.AND P3, PT, R6, R7.reuse, PT ;  /* 0x000000070600720c */ /* 0x080fe20003f66270 */
[----:B------:R-:W-:Y:S01]  /*d530*/  IMAD.WIDE.U32 R4, R221, UR4, R4 ;  /* 0x00000004dd047c25 */ /* 0x000fe2000f8e0004 */
[----:B------:R-:W-:Y:S02]  /*d540*/  ULDC.64 UR4, c[0x0][0xae8] ;  /* 0x0002ba0000047ab9 */ /* 0x000fe40000000a00 */
[-C--:B------:R-:W-:Y:S01]  /*d550*/  ISETP.GE.AND P1, PT, R0, R7.reuse, PT ;  /* 0x000000070000720c */ /* 0x080fe20003f26270 */
[----:B------:R-:W-:Y:S02]  /*d560*/  VIADD R6, R18, 0x60 ;  /* 0x0000006012067836 */ /* 0x000fe40000000000 */
[----:B------:R-:W-:Y:S02]  /*d570*/  IMAD.IADD R5, R5, 0x1, R3 ;  /* 0x0000000105057824 */ /* 0x000fe400078e0203 */
[----:B------:R-:W-:Y:S01]  /*d580*/  IMAD R0, R223, UR4, RZ ;  /* 0x00000004df007c24 */ /* 0x000fe2000f8e02ff */
[----:B------:R-:W-:Y:S01]  /*d590*/  ISETP.GE.AND P0, PT, R6, R7, PT ;  /* 0x000000070600720c */ /* 0x000fe20003f06270 */
        /* <DEDUP_REMOVED lines=20> */
[----:B------:R2:W-:Y:S04]  /*d6e0*/  @!P4 STG.E.128 desc[UR60][R12.64], RZ ;  /* 0x000000ff0c00c986 */ /* 0x0005e8000c101d3c */
[----:B------:R2:W-:Y:S02]  /*d6f0*/  @!P5 STG.E.128 desc[UR60][R12.64+0x80], RZ ;  /* 0x000080ff0c00d986 */ /* 0x0005e4000c101d3c */
.L_x_5808:
[----:B------:R-:W-:Y:S05]  /*d700*/  BSYNC B1 ;  /* 0x0000000000017941 */ /* 0x000fea0003800000 */
.L_x_5807:
        /* <DEDUP_REMOVED lines=15> */
[----:B--2---:R-:W-:Y:S01]  /*d800*/  LEA R12, P2, R4, UR6, 0x1 ;  /* 0x00000006040c7c11 */ /* 0x004fe2000f8408ff */
[----:B------:R-:W-:-:S05]  /*d810*/  IMAD.IADD R3, R5, 0x1, R3 ;  /* 0x0000000105037824 */ /* 0x000fca00078e0203 */
[----:B------:R-:W-:-:S05]  /*d820*/  LEA.HI.X R13, R4, UR7, R3, 0x1, P2 ;  /* 0x00000007040d7c11 */ /* 0x000fca00090f0c03 */
[----:B------:R3:W-:Y:S04]  /*d830*/  @!P3 STG.E.128 desc[UR60][R12.64], RZ ;  /* 0x000000ff0c00b986 */ /* 0x0007e8000c101d3c */
[----:B------:R3:W-:Y:S02]  /*d840*/  @!P4 STG.E.128 desc[UR60][R12.64+0x80], RZ ;  /* 0x000080ff0c00c986 */ /* 0x0007e4000c101d3c */
.L_x_5810:
[----:B------:R-:W-:Y:S05]  /*d850*/  BSYNC B1 ;  /* 0x0000000000017941 */ /* 0x000fea0003800000 */
.L_x_5809:
        /* <DEDUP_REMOVED lines=15> */
[----:B--23--:R-:W-:Y:S01]  /*d950*/  LEA R12, P1, R4, UR6, 0x1 ;  /* 0x00000006040c7c11 */ /* 0x00cfe2000f8208ff */
[----:B------:R-:W-:-:S05]  /*d960*/  IMAD.IADD R3, R5, 0x1, R3 ;  /* 0x0000000105037824 */ /* 0x000fca00078e0203 */
[----:B------:R-:W-:-:S05]  /*d970*/  LEA.HI.X R13, R4, UR7, R3, 0x1, P1 ;  /* 0x00000007040d7c11 */ /* 0x000fca00088f0c03 */
[----:B------:R4:W-:Y:S04]  /*d980*/  @!P2 STG.E.128 desc[UR60][R12.64], RZ ;  /* 0x000000ff0c00a986 */ /* 0x0009e8000c101d3c */
[----:B------:R4:W-:Y:S02]  /*d990*/  @!P3 STG.E.128 desc[UR60][R12.64+0x80], RZ ;  /* 0x000080ff0c00b986 */ /* 0x0009e4000c101d3c */
.L_x_5812:
[----:B------:R-:W-:Y:S05]  /*d9a0*/  BSYNC B1 ;  /* 0x0000000000017941 */ /* 0x000fea0003800000 */
.L_x_5811:
        /* <DEDUP_REMOVED lines=19> */
.L_x_5803:
[----:B------:R-:W-:Y:S05]  /*dae0*/  BSYNC B0 ;  /* 0x0000000000007941 */ /* 0x000fea0003800000 */
.L_x_5794:
[----:B------:R-:W-:Y:S02]  /*daf0*/  ULDC UR4, c[0x0][0xc14] ;  /* 0x0003050000047ab9 */ /* 0x000fe40000000800 */
[----:B-1----:R-:W-:-:S13]  /*db00*/  ISETP.GE.AND P0, PT, R51, UR4, PT ;  /* 0x0000000433007c0c */ /* 0x002fda000bf06270 */
[----:B------:R-:W-:Y:S05]  /*db10*/  @!P0 BRA `(.L_x_5813) ;  /* 0xffffff30009c8947 */ /* 0x000fea000383ffff */
[----:B------:R-:W-:Y:S05]  /*db20*/  EXIT ;  /* 0x000000000000794d */ /* 0x000fea0003800000 */
.L_x_5769:
[----:B------:R-:W-:-:S08]  /*db30*/  NOP ;  /* 0x0000000000007918 */ /* 0x000fd00000000000 */
[----:B--2---:R-:W0:-:S00]  /*db40*/  USETMAXREG.DEALLOC.CTAPOOL 0x18 ;  /* 0x00000018000079c8 */ /* 0x004e0000080e0500 */
        /* <DEDUP_REMOVED lines=59> */
.L_x_5818:
        /* <DEDUP_REMOVED lines=16> */
.L_x_5817:
[----:B------:R-:W-:Y:S05]  /*e000*/  BSYNC B0 ;  /* 0x0000000000007941 */ /* 0x000fea0003800000 */
.L_x_5816:
        /* <DEDUP_REMOVED lines=26> */
.L_x_5814:
        /* <DEDUP_REMOVED lines=16> */
.L_x_5819:
        /* <DEDUP_REMOVED lines=25> */
.L_x_5815:
[----:B------:R-:W-:Y:S02]  /*e440*/  IMAD.MOV.U32 R17, RZ, RZ, RZ ;  /* 0x000000ffff117224 */ /* 0x000fe400078e00ff */
[----:B------:R-:W-:Y:S02]  /*e450*/  IMAD.U32 R16, RZ, RZ, UR6 ;  /* 0x00000006ff107e24 */ /* 0x000fe4000f8e00ff */
[----:B------:R-:W-:-:S07]  /*e460*/  IMAD.MOV.U32 R18, RZ, RZ, RZ ;  /* 0x000000ffff127224 */ /* 0x000fce00078e00ff */
.L_x_5820:
        /* <DEDUP_REMOVED lines=20> */
.L_x_5885:
        /* <DEDUP_REMOVED lines=51> */
.L_x_5822:
        /* <DEDUP_REMOVED lines=29> */
.L_x_5824:
        /* <DEDUP_REMOVED lines=23> */
.L_x_5826:
        /* <DEDUP_REMOVED lines=20> */
.L_x_5828:
        /* <DEDUP_REMOVED lines=16> */
.L_x_5827:
        /* <DEDUP_REMOVED lines=31> */
.L_x_5829:
        /* <DEDUP_REMOVED lines=16> */
.L_x_5830:
        /* <DEDUP_REMOVED lines=16> */
.L_x_5901:
[----:B------:R-:W2:Y:S01]  /*f250*/  LDL R7, [R1+0x18] ;  /* 0x0000180001077983 */ /* 0x000ea20000100800 */
[----:B------:R-:W-:Y:S01]  /*f260*/  UMOV UR4, 0xffffffff ;  /* 0xffffffff00047882 */ /* 0x000fe20000000000 */
[----:B------:R-:W-:Y:S01]  /*f270*/  SHF.R.S32.HI R12, RZ, 0x1f, R0 ;  /* 0x0000001fff0c7819 */ /* 0x000fe20000011400 */
[----:B--2---:R-:W-:Y:S01]  /*f280*/  VIADD R7, R7, 0xffffffff ;  /* 0xffffffff07077836 */ /* 0x004fe20000000000 */
[----:B------:R-:W-:Y:S06]  /*f290*/  BRA.DIV UR4, `(.L_x_5832) ;  /* 0x00000036042c7947 */ /* 0x000fec000b800000 */
[----:B------:R-:W-:-:S13]  /*f2a0*/  ELECT P6, URZ, PT ;  /* 0x00000000003f782f */ /* 0x000fda00038c0000 */
.L_x_5904:
        /* <DEDUP_REMOVED lines=24> */
.L_x_5834:
        /* <DEDUP_REMOVED lines=9> */
.L_x_5905:
        /* <DEDUP_REMOVED lines=11> */
.L_x_5836:
        /* <DEDUP_REMOVED lines=21> */
[----:B------:R-:W-:-:S03]  /*f6c0*/  UIADD3 UR14, UR6, 0x23c00, URZ ;  /* 0x00023c00060e7890 */ /* 0x000fc6000fffe03f */
[----:B------:R-:W-:-:S04]  /*f6d0*/  UMOV UR6, 0x0 ;  /* 0x0000000000067882 */ /* 0x000fc80000000000 */
[----:B------:R0:W-:Y:S02]  /*f6e0*/  UTMALDG.4D [UR8], [UR4], desc[UR6] ;  /* 0x00000608040075b4 */ /* 0x0001e40008019000 */
[----:B0-----:R-:W-:Y:S01]  /*f6f0*/  UMOV UR8, UR14 ;  /* 0x0000000e00087c82 */ /* 0x001fe20008000000 */
[----:B------:R-:W-:Y:S02]  /*f700*/  UMOV UR10, UR15 ;  /* 0x0000000f000a7c82 */ /* 0x000fe40008000000 */
[----:B------:R0:W-:Y:S02]  /*f710*/  UTMALDG.4D [UR8], [UR4], desc[UR6] ;  /* 0x00000608040075b4 */ /* 0x0001e40008019000 */
[----:B0-----:R-:W-:Y:S01]  /*f720*/  NOP ;  /* 0x0000000000007918 */ /* 0x001fe20000000000 */
.L_x_5833:
        /* <DEDUP_REMOVED lines=9> */
[----:B------:R-:W-:Y:S01]  /*f7c0*/  @P0 R2UR UR11, R17 ;  /* 0x00000000110b02ca */ /* 0x000fe200000e0000 */
[----:B------:R-:W-:Y:S01]  /*f7d0*/  UIADD3.X UR5, URZ, UR37, URZ, UP0, !UPT ;  /* 0x000000253f057290 */ /* 0x000fe200087fe43f */
[----:B------:R-:W-:Y:S01]  /*f7e0*/  BSSY B0, `(.L_x_5837) ;  /* 0x000001b000007945 */ /* 0x000fe20003800000 */
[----:B------:R-:W-:Y:S01]  /*f7f0*/  UMOV UR7, 0x12f00000 ;  /* 0x12f0000000077882 */ /* 0x000fe20000000000 */
[----:B------:R-:W-:Y:S01]  /*f800*/  UMOV UR10, URZ ;  /* 0x0000003f000a7c82 */ /* 0x000fe20008000000 */
[----:B------:R-:W-:Y:S01]  /*f810*/  UMOV UR14, 0x0 ;  /* 0x00000000000e7882 */ /* 0x000fe20000000000 */
[----:B------:R-:W-:Y:S01]  /*f820*/  UMOV UR15, 0x12f00000 ;  /* 0x12f00000000f7882 */ /* 0x000fe20000000000 */
[----:B------:R-:W-:Y:S01]  /*f830*/  @P0 IMAD.MOV.U32 R8, RZ, RZ, 0x8000 ;  /* 0x00008000ff080424 */ /* 0x000fe200078e00ff */
[----:B0-----:R-:W-:Y:S01]  /*f840*/  LEA R9, R10, R9, 0x18 ;  /* 0x000000090a097211 */ /* 0x001fe200078ec0ff */
[----:B------:R-:W-:Y:S03]  /*f850*/  BAR.SYNC.DEFER_BLOCKING 0x8, 0x120 ;  /* 0x0204800000007b1d */ /* 0x000fe60000010000 */
[----:B------:R-:W-:-:S13]  /*f860*/  R2UR UR16, R9 ;  /* 0x00000000091072ca */ /* 0x000fda00000e0000 */
[----:B------:R-:W-:Y:S02]  /*f870*/  UIADD3 UR8, UR16, 0x16400, URZ ;  /* 0x0001640010087890 */ /* 0x000fe4000fffe03f */
[----:B------:R-:W-:Y:S01]  /*f880*/  UIADD3 UR9, UR16, 0x34800, URZ ;  /* 0x0003480010097890 */ /* 0x000fe2000fffe03f */
[----:B------:R0:W-:Y:S08]  /*f890*/  @P0 SYNCS.ARRIVE.TRANS64 RZ, [R9+URZ+0x34800], R8 ;  /* 0x0348000809ff09a7 */ /* 0x0001f0000800003f */
        /* <DEDUP_REMOVED lines=15> */
.L_x_5906:
[----:B------:R-:W-:Y:S05]  /*f990*/  BSYNC B0 ;  /* 0x0000000000007941 */ /* 0x000fea0003800000 */
.L_x_5837:
        /* <DEDUP_REMOVED lines=44> */
.L_x_5845:
[----:B0-----:R-:W0:Y:S01]  /*fc60*/  S2R R3, SR_CgaCtaId ;  /* 0x0000000000037919 */ /* 0x001e220000008800 */
[----:B------:R-:W-:-:S04]  /*fc70*/  MOV R2, 0x400 ;  /* 0x0000040000027802 */ /* 0x000fc80000000f00 */
[----:B0-----:R-:W-:Y:S02]  /*fc80*/  LEA R2, R3, R2, 0x18 ;  /* 0x0000000203027211 */ /* 0x001fe400078ec0ff */
[----:B------:R-:W-:-:S03]  /*fc90*/  SHF.L.U32 R3, R15, 0x1f, RZ ;  /* 0x0000001f0f037819 */ /* 0x000fc600000006ff */
[----:B------:R-:W-:-:S04]  /*fca0*/  IMAD R2, R13, 0x8, R2 ;  /* 0x000000080d027824 */ /* 0x000fc800078e0202 */
[----:B------:R-:W0:Y:S02]  /*fcb0*/  SYNCS.PHASECHK.TRANS64.TRYWAIT P0, [R2+URZ+0x34840], R3 ;  /* 0x03484003020075a7 */ /* 0x000e24000800017f */
[----:B0-----:R-:W-:Y:S05]  /*fcc0*/  @!P0 BRA `(.L_x_5846) ;  /* 0x0000002800f48947 */ /* 0x001fea0003800000 */
.L_x_5907:
        /* <DEDUP_REMOVED lines=11> */
.L_x_5847:
[----:B------:R-:W2:Y:S01]  /*fd80*/  LDL R17, [R1+0x4] ;  /* 0x0000040001117983 */ /* 0x000ea20000100800 */
[----:B0-----:R-:W-:-:S03]  /*fd90*/  MOV R3, 0x400 ;  /* 0x0000040000037802 */ /* 0x001fc60000000f00 */
[----:B------:R-:W3:Y:S04]  /*fda0*/  LDL.LU R10, [R1+0x8] ;  /* 0x00000800010a7983 */ /* 0x000ee80000300800 */
[----:B------:R-:W4:Y:S01]  /*fdb0*/  LDL R9, [R1] ;  /* 0x0000000001097983 */ /* 0x000f220000100800 */
[----:B------:R-:W0:Y:S01]  /*fdc0*/  S2R R11, SR_CgaCtaId ;  /* 0x00000000000b7919 */ /* 0x000e220000008800 */
[----:B------:R-:W-:Y:S02]  /*fdd0*/  R2UR UR14, R2 ;  /* 0x00000000020e72ca */ /* 0x000fe400000e0000 */
[----:B------:R-:W-:Y:S01]  /*fde0*/  R2UR UR11, R6 ;  /* 0x00000000060b72ca */ /* 0x000fe200000e0000 */
[----:B------:R-:W-:Y:S01]  /*fdf0*/  UIADD3 UR4, UP0, UR36, 0x370, URZ ;  /* 0x0000037024047890 */ /* 0x000fe2000ff1e03f */
[----:B------:R-:W-:-:S02]  /*fe00*/  R2UR UR12, R4 ;  /* 0x00000000040c72ca */ /* 0x000fc400000e0000 */
[----:B-----5:R-:W-:Y:S01]  /*fe10*/  R2UR UR13, R8 ;  /* 0x00000000080d72ca */ /* 0x020fe200000e0000 */
[----:B------:R-:W-:Y:S01]  /*fe20*/  UIADD3.X UR5, URZ, UR37, URZ, UP0, !UPT ;  /* 0x000000253f057290 */ /* 0x000fe200087fe43f */
[----:B0-----:R-:W-:-:S05]  /*fe30*/  LEA R3, R11, R3, 0x18 ;  /* 0x000000030b037211 */ /* 0x001fca00078ec0ff */
[----:B------:R-:W-:-:S05]  /*fe40*/  IMAD R2, R13, 0xb000, R3 ;  /* 0x0000b0000d027824 */ /* 0x000fca00078e0203 */
[----:B------:R-:W-:Y:S01]  /*fe50*/  R2UR UR8, R2 ;  /* 0x00000000020872ca */ /* 0x000fe200000e0000 */
[----:B------:R-:W-:Y:S01]  /*fe60*/  VIADD R3, R3, 0x34800 ;  /* 0x0003480003037836 */ /* 0x000fe20000000000 */
[----:B------:R-:W-:Y:S01]  /*fe70*/  UMOV UR10, URZ ;  /* 0x0000003f000a7c82 */ /* 0x000fe20008000000 */
[----:B------:R-:W-:Y:S01]  /*fe80*/  UMOV UR6, 0x0 ;  /* 0x0000000000067882 */ /* 0x000fe20000000000 */
[----:B------:R-:W-:Y:S01]  /*fe90*/  UMOV UR7, 0x14f00000 ;  /* 0x14f0000000077882 */ /* 0x000fe20000000000 */
[----:B------:R-:W-:-:S08]  /*fea0*/  UMOV UR16, 0x40 ;  /* 0x0000004000107882 */ /* 0x000fd00000000000 */
[----:B------:R-:W-:Y:S01]  /*feb0*/  UIADD3 UR15, UR8, 0x23c00, URZ ;  /* 0x00023c00080f7890 */ /* 0x000fe2000fffe03f */
[----:B--2---:R-:W-:-:S13]  /*fec0*/  R2UR UR9, R17 ;  /* 0x00000000110972ca */ /* 0x004fda00000e0000 */
[----:B------:R-:W-:Y:S02]  /*fed0*/  UIMAD UR11, UR11, 0xb0, UR9 ;  /* 0x000000b00b0b78a4 */ /* 0x000fe4000f8e0209 */
[----:B------:R-:W-:Y:S02]  /*fee0*/  UIADD3 UR9, UR14, 0x34830, URZ ;  /* 0x000348300e097890 */ /* 0x000fe4000fffe03f */
[----:B------:R-:W-:Y:S01]  /*fef0*/  UIADD3 UR14, UR8, 0x1e400, URZ ;  /* 0x0001e400080e7890 */ /* 0x000fe2000fffe03f */
[----:B---3--:R-:W-:Y:S01]  /*ff00*/  SHF.L.U32 R2, R10, 0x1f, RZ ;  /* 0x0000001f0a027819 */ /* 0x008fe200000006ff */
[----:B----4-:R-:W-:-:S05]  /*ff10*/  IMAD R3, R9, 0x8, R3 ;  /* 0x0000000809037824 */ /* 0x010fca00078e0203 */
[----:B------:R-:W-:Y:S02]  /*ff20*/  UMOV UR8, UR14 ;  /* 0x0000000e00087c82 */ /* 0x000fe40008000000 */
[----:B------:R0:W-:Y:S02]  /*ff30*/  UTMALDG.4D [UR8], [UR4], desc[UR6] ;  /* 0x00000608040075b4 */ /* 0x0001e40008019000 */
[----:B0-----:R-:W-:Y:S01]  /*ff40*/  UMOV UR8, UR15 ;  /* 0x0000000f00087c82 */ /* 0x001fe20008000000 */
[----:B------:R-:W-:Y:S02]  /*ff50*/  UMOV UR10, UR16 ;  /* 0x00000010000a7c82 */ /* 0x000fe40008000000 */
[----:B------:R0:W-:Y:S01]  /*ff60*/  UTMALDG.4D [UR8], [UR4], desc[UR6] ;  /* 0x00000608040075b4 */ /* 0x0001e20008019000 */
[----:B------:R-:W1:Y:S02]  /*ff70*/  SYNCS.PHASECHK.TRANS64.TRYWAIT P0, [R3+URZ+0x60], R2 ;  /* 0x00006002030075a7 */ /* 0x000e64000800017f */
[----:B01----:R-:W-:Y:S05]  /*ff80*/  @!P0 BRA `(.L_x_5848) ;  /* 0x0000002800588947 */ /* 0x003fea0003800000 */
.L_x_5908:
        /* <DEDUP_REMOVED lines=13> */
.L_x_5849:
        /* <DEDUP_REMOVED lines=25> */
[----:B------:R-:W-:-:S07]  /*101f0*/  UIADD3 UR14, UR14, 0x5c00, URZ ;  /* 0x00005c000e0e7890 */ /* 0x000fce000fffe03f */
[----:B------:R1:W-:Y:S02]  /*10200*/  UTMALDG.4D [UR8], [UR4], desc[UR6] ;  /* 0x00000608040075b4 */ /* 0x0003e40008019000 */
[----:B-1----:R-:W-:Y:S01]  /*10210*/  UMOV UR8, UR14 ;  /* 0x0000000e00087c82 */ /* 0x002fe20008000000 */
[----:B------:R-:W-:Y:S02]  /*10220*/  UMOV UR10, UR15 ;  /* 0x0000000f000a7c82 */ /* 0x000fe40008000000 */
[----:B------:R0:W-:Y:S02]  /*10230*/  UTMALDG.4D [UR8], [UR4], desc[UR6] ;  /* 0x00000608040075b4 */ /* 0x0001e40008019000 */
[----:B0-----:R-:W-:Y:S01]  /*10240*/  NOP ;  /* 0x0000000000007918 */ /* 0x001fe20000000000 */
.L_x_5844:
[----:B------:R-:W-:Y:S05]  /*10250*/  BSYNC B2 ;  /* 0x0000000000027941 */ /* 0x000fea0003800000 */
.L_x_5843:
[----:B------:R-:W2:Y:S04]  /*10260*/  LDL.LU R2, [R1+0x18] ;  /* 0x0000180001027983 */ /* 0x000ea80000300800 */
[----:B------:R0:W-:Y:S04]  /*10270*/  STL [R1], R13 ;  /* 0x0000000d01007387 */ /* 0x0001e80000100800 */
[----:B------:R0:W-:Y:S02]  /*10280*/  STL [R1+0x8], R15 ;  /* 0x0000080f01007387 */ /* 0x0001e40000100800 */
[----:B0-2---:R-:W-:-:S07]  /*10290*/  VIADD R6, R2, 0xfffffffd ;  /* 0xfffffffd02067836 */ /* 0x005fce0000000000 */
.L_x_5842:
[----:B------:R-:W-:Y:S05]  /*102a0*/  BSYNC B1 ;  /* 0x0000000000017941 */ /* 0x000fea0003800000 */
.L_x_5841:
[----:B------:R-:W-:-:S05]  /*102b0*/  IMAD.MOV R14, RZ, RZ, -R14 ;  /* 0x000000ffff0e7224 */ /* 0x000fca00078e0a0e */
[----:B------:R-:W-:-:S13]  /*102c0*/  ISETP.NE.AND P0, PT, R7, R14, PT ;  /* 0x0000000e0700720c */ /* 0x000fda0003f05270 */
[----:B------:R-:W-:Y:S05]  /*102d0*/  @!P0 BRA `(.L_x_5840) ;  /* 0x0000000c00d88947 */ /* 0x000fea0003800000 */
[----:B------:R-:W-:-:S07]  /*102e0*/  IMAD.MOV.U32 R10, RZ, RZ, R5 ;  /* 0x000000ffff0a7224 */ /* 0x000fce00078e0005 */
.L_x_5864:
        /* <DEDUP_REMOVED lines=32> */
.L_x_5852:
[----:B------:R-:W1:Y:S01]  /*104f0*/  S2R R3, SR_CgaCtaId ;  /* 0x0000000000037919 */ /* 0x000e620000008800 */
[----:B------:R-:W-:-:S04]  /*10500*/  MOV R2, 0x400 ;  /* 0x0000040000027802 */ /* 0x000fc80000000f00 */
[----:B-1----:R-:W-:Y:S02]  /*10510*/  LEA R2, R3, R2, 0x18 ;  /* 0x0000000203027211 */ /* 0x002fe400078ec0ff */
[----:B------:R-:W-:-:S03]  /*10520*/  SHF.L.U32 R3, R8, 0x1f, RZ ;  /* 0x0000001f08037819 */ /* 0x000fc600000006ff */
[----:B------:R-:W-:-:S04]  /*10530*/  IMAD R2, R7, 0x8, R2 ;  /* 0x0000000807027824 */ /* 0x000fc800078e0202 */
[----:B------:R-:W1:Y:S02]  /*10540*/  SYNCS.PHASECHK.TRANS64.TRYWAIT P0, [R2+URZ+0x34840], R3 ;  /* 0x03484003020075a7 */ /* 0x000e64000800017f */
[----:B-1----:R-:W-:Y:S05]  /*10550*/  @!P0 BRA `(.L_x_5853) ;  /* 0x0000002000f88947 */ /* 0x002fea0003800000 */
.L_x_5909:
        /* <DEDUP_REMOVED lines=11> */
.L_x_5854:
[----:B------:R-:W2:Y:S01]  /*10610*/  LDL R15, [R1+0x4] ;  /* 0x00000400010f7983 */ /* 0x000ea20000100800 */
[----:B------:R-:W-:-:S03]  /*10620*/  MOV R13, 0x400 ;  /* 0x00000400000d7802 */ /* 0x000fc60000000f00 */
[----:B-1----:R-:W3:Y:S04]  /*10630*/  LDL.LU R3, [R1+0x8] ;  /* 0x0000080001037983 */ /* 0x002ee80000300800 */
        /* <DEDUP_REMOVED lines=30> */
.L_x_5910:
        /* <DEDUP_REMOVED lines=8> */
.L_x_5856:
        /* <DEDUP_REMOVED lines=23> */
[----:B------:R-:W-:-:S03]  /*10a10*/  UIADD3 UR14, UR6, 0x5c00, URZ ;  /* 0x00005c00060e7890 */ /* 0x000fc6000fffe03f */
[----:B------:R-:W-:-:S04]  /*10a20*/  UMOV UR6, 0x0 ;  /* 0x0000000000067882 */ /* 0x000fc80000000000 */
[----:B------:R1:W-:Y:S02]  /*10a30*/  UTMALDG.4D [UR8], [UR4], desc[UR6] ;  /* 0x00000608040075b4 */ /* 0x0003e40008019000 */
[----:B-1----:R-:W-:Y:S01]  /*10a40*/  UMOV UR8, UR14 ;  /* 0x0000000e00087c82 */ /* 0x002fe20008000000 */
[----:B------:R-:W-:Y:S02]  /*10a50*/  UMOV UR10, UR15 ;  /* 0x0000000f000a7c82 */ /* 0x000fe40008000000 */
[----:B------:R0:W-:Y:S02]  /*10a60*/  UTMALDG.4D [UR8], [UR4], desc[UR6] ;  /* 0x00000608040075b4 */ /* 0x0001e40008019000 */
[----:B0-----:R-:W-:Y:S01]  /*10a70*/  NOP ;  /* 0x0000000000007918 */ /* 0x001fe20000000000 */
.L_x_5851:
[----:B------:R-:W-:Y:S05]  /*10a80*/  BSYNC B1 ;  /* 0x0000000000017941 */ /* 0x000fea0003800000 */
.L_x_5850:
        /* <DEDUP_REMOVED lines=31> */
.L_x_5859:
[----:B------:R-:W2:Y:S01]  /*10c80*/  S2R R3, SR_CgaCtaId ;  /* 0x0000000000037919 */ /* 0x000ea20000008800 */
[----:B------:R-:W-:-:S04]  /*10c90*/  MOV R2, 0x400 ;  /* 0x0000040000027802 */ /* 0x000fc80000000f00 */
[----:B--2---:R-:W-:Y:S02]  /*10ca0*/  LEA R2, R3, R2, 0x18 ;  /* 0x0000000203027211 */ /* 0x004fe400078ec0ff */
[----:B------:R-:W-:-:S03]  /*10cb0*/  SHF.L.U32 R3, R13, 0x1f, RZ ;  /* 0x0000001f0d037819 */ /* 0x000fc600000006ff */
[----:B------:R-:W-:-:S04]  /*10cc0*/  IMAD R2, R14, 0x8, R2 ;  /* 0x000000080e027824 */ /* 0x000fc800078e0202 */
[----:B------:R-:W2:Y:S02]  /*10cd0*/  SYNCS.PHASECHK.TRANS64.TRYWAIT P0, [R2+URZ+0x34840], R3 ;  /* 0x03484003020075a7 */ /* 0x000ea4000800017f */
[----:B--2---:R-:W-:Y:S05]  /*10ce0*/  @!P0 BRA `(.L_x_5860) ;  /* 0x0000001c003c8947 */ /* 0x004fea0003800000 */
.L_x_5911:
        /* <DEDUP_REMOVED lines=11> */
.L_x_5861:
        /* <DEDUP_REMOVED lines=24> */
[----:B------:R-:W-:Y:S01]  /*10f20*/  UIADD3 UR15, UR8, 0x23c00, URZ ;  /* 0x00023c00080f7890 */ /* 0x000fe2000fffe03f */
[----:B------:R-:W-:-:S04]  /*10f30*/  IMAD R2, R7, 0x8, R2 ;  /* 0x0000000807027824 */ /* 0x000fc800078e0202 */
[----:B------:R-:W-:Y:S02]  /*10f40*/  UMOV UR8, UR14 ;  /* 0x0000000e00087c82 */ /* 0x000fe40008000000 */
[----:B------:R0:W-:Y:S02]  /*10f50*/  UTMALDG.4D [UR8], [UR4], desc[UR6] ;  /* 0x00000608040075b4 */ /* 0x0001e40008019000 */
[----:B0-----:R-:W-:Y:S01]  /*10f60*/  UMOV UR8, UR15 ;  /* 0x0000000f00087c82 */ /* 0x001fe20008000000 */
[----:B------:R-:W-:Y:S02]  /*10f70*/  UMOV UR10, UR16 ;  /* 0x00000010000a7c82 */ /* 0x000fe40008000000 */
[----:B------:R0:W-:Y:S01]  /*10f80*/  UTMALDG.4D [UR8], [UR4], desc[UR6] ;  /* 0x00000608040075b4 */ /* 0x0001e20008019000 */
[----:B------:R-:W1:Y:S02]  /*10f90*/  SYNCS.PHASECHK.TRANS64.TRYWAIT P1, [R2+URZ+0x60], R8 ;  /* 0x00006008020075a7 */ /* 0x000e64000802017f */
[----:B01----:R-:W-:Y:S05]  /*10fa0*/  @!P1 BRA `(.L_x_5862) ;  /* 0x0000001800a09947 */ /* 0x003fea0003800000 */
.L_x_5912:
        /* <DEDUP_REMOVED lines=8> */
.L_x_5863:
        /* <DEDUP_REMOVED lines=26> */
[----:B------:R-:W-:Y:S02]  /*111d0*/  UMOV UR10, UR15 ;  /* 0x0000000f000a7c82 */ /* 0x000fe40008000000 */
[----:B------:R1:W-:Y:S02]  /*111e0*/  UTMALDG.4D [UR8], [UR4], desc[UR6] ;  /* 0x00000608040075b4 */ /* 0x0003e40008019000 */
[----:B-1----:R-:W-:Y:S01]  /*111f0*/  NOP ;  /* 0x0000000000007918 */ /* 0x002fe20000000000 */
.L_x_5858:
[----:B------:R-:W-:Y:S05]  /*11200*/  BSYNC B1 ;  /* 0x0000000000017941 */ /* 0x000fea0003800000 */
.L_x_5857:
[C---:B------:R-:W-:Y:S01]  /*11210*/  ISETP.GT.AND P0, PT, R6.reuse, 0x1, PT ;  /* 0x000000010600780c */ /* 0x040fe20003f04270 */
[----:B------:R-:W-:-:S12]  /*11220*/  VIADD R6, R6, 0xfffffffe ;  /* 0xfffffffe06067836 */ /* 0x000fd80000000000 */
[----:B------:R-:W-:Y:S05]  /*11230*/  @P0 BRA `(.L_x_5864) ;  /* 0xfffffff0002c0947 */ /* 0x000fea000383ffff */
.L_x_5840:
[----:B------:R-:W-:Y:S05]  /*11240*/  BSYNC B0 ;  /* 0x0000000000007941 */ /* 0x000fea0003800000 */
.L_x_5839:
        /* <DEDUP_REMOVED lines=17> */
.L_x_5866:
[----:B------:R-:W-:Y:S05]  /*11360*/  BSYNC B0 ;  /* 0x0000000000007941 */ /* 0x000fea0003800000 */
.L_x_5865:
        /* <DEDUP_REMOVED lines=11> */
.L_x_5913:
        /* <DEDUP_REMOVED lines=11> */
.L_x_5870:
        /* <DEDUP_REMOVED lines=24> */
[----:B-1----:R-:W-:Y:S01]  /*11650*/  UMOV UR8, UR14 ;  /* 0x0000000e00087c82 */ /* 0x002fe20008000000 */
[----:B------:R-:W-:Y:S02]  /*11660*/  UMOV UR10, UR15 ;  /* 0x0000000f000a7c82 */ /* 0x000fe40008000000 */
[----:B------:R1:W-:Y:S02]  /*11670*/  UTMALDG.4D [UR8], [UR4], desc[UR6] ;  /* 0x00000608040075b4 */ /* 0x0003e40008019000 */
[----:B-1----:R-:W-:Y:S01]  /*11680*/  NOP ;  /* 0x0000000000007918 */ /* 0x002fe20000000000 */
.L_x_5868:
[----:B------:R-:W-:Y:S05]  /*11690*/  BSYNC B0 ;  /* 0x0000000000007941 */ /* 0x000fea0003800000 */
.L_x_5867:
        /* <DEDUP_REMOVED lines=9> */
.L_x_5825:
[----:B------:R-:W-:Y:S05]  /*11730*/  BSYNC B6 ;  /* 0x0000000000067941 */ /* 0x000fea0003800000 */
.L_x_5823:
[----:B------:R-:W-:-:S03]  /*11740*/  UMOV UR4, 0xffffffff ;  /* 0xffffffff00047882 */ /* 0x000fc60000000000 */
[----:B------:R-:W-:Y:S05]  /*11750*/  BRA.DIV UR4, `(.L_x_5871) ;  /* 0x0000001204dc7947 */ /* 0x000fea000b800000 */
[----:B------:R2:W3:Y:S04]  /*11760*/  SHFL.IDX PT, R4, R16, RZ, 0x1f ;  /* 0x00001fff10047589 */ /* 0x0004e800000e0000 */
[----:B------:R2:W4:Y:S02]  /*11770*/  SHFL.IDX PT, R5, R16, 0x1, 0x1f ;  /* 0x00201f0010057f89 */ /* 0x00052400000e0000 */
.L_x_5917:
        /* <DEDUP_REMOVED lines=13> */
.L_x_5873:
[----:B------:R-:W-:Y:S05]  /*11850*/  BSYNC B0 ;  /* 0x0000000000007941 */ /* 0x000fea0003800000 */
.L_x_5872:
        /* <DEDUP_REMOVED lines=23> */
.L_x_5925:
[----:B------:R-:W-:Y:S02]  /*119d0*/  ULDC UR4, c[0x0][0xc10] ;  /* 0x0003040000047ab9 */ /* 0x000fe40000000800 */
[----:B--2---:R-:W-:-:S04]  /*119e0*/  IMAD.U32 R16, RZ, RZ, UR4 ;  /* 0x00000004ff107e24 */ /* 0x004fc8000f8e00ff */
[----:B-1----:R-:W-:-:S04]  /*119f0*/  IMAD R6, R14, R16, RZ ;  /* 0x000000100e067224 */ /* 0x002fc800078e02ff */
[----:B----4-:R-:W-:-:S05]  /*11a00*/  IMAD.IADD R5, R5, 0x1, R6 ;  /* 0x0000000105057824 */ /* 0x010fca00078e0206 */
[----:B---3--:R-:W-:-:S13]  /*11a10*/  ISETP.GT.AND P0, PT, R5, R4, PT ;  /* 0x000000040500720c */ /* 0x008fda0003f04270 */
[----:B------:R-:W-:Y:S05]  /*11a20*/  @P0 BRA `(.L_x_5875) ;  /* 0x0000000000b40947 */ /* 0x000fea0003800000 */
[----:B------:R-:W1:Y:S02]  /*11a30*/  LDC R0, c[0x0][0xc14] ;  /* 0x00030500ff007b82 */ /* 0x000e640000000800 */
.L_x_5880:
        /* <DEDUP_REMOVED lines=14> */
.L_x_5878:
[----:B------:R-:W-:Y:S05]  /*11b20*/  BSYNC B0 ;  /* 0x0000000000007941 */ /* 0x000fea0003800000 */
.L_x_5877:
        /* <DEDUP_REMOVED lines=23> */
.L_x_5933:
[----:B------:R-:W-:Y:S02]  /*11ca0*/  ULDC UR4, c[0x0][0xc10] ;  /* 0x0003040000047ab9 */ /* 0x000fe40000000800 */
[----:B------:R-:W-:-:S04]  /*11cb0*/  IMAD.U32 R16, RZ, RZ, UR4 ;  /* 0x00000004ff107e24 */ /* 0x000fc8000f8e00ff */
[----:B-1----:R-:W-:-:S04]  /*11cc0*/  IMAD R6, R14, R16, RZ ;  /* 0x000000100e067224 */ /* 0x002fc800078e02ff */
[----:B------:R-:W-:-:S05]  /*11cd0*/  IMAD.IADD R5, R6, 0x1, R5 ;  /* 0x0000000106057824 */ /* 0x000fca00078e0205 */
[----:B------:R-:W-:-:S13]  /*11ce0*/  ISETP.GT.AND P0, PT, R5, R4, PT ;  /* 0x000000040500720c */ /* 0x000fda0003f04270 */
[----:B------:R-:W-:Y:S05]  /*11cf0*/  @!P0 BRA `(.L_x_5880) ;  /* 0xfffffffc00508947 */ /* 0x000fea000383ffff */
.L_x_5875:
        /* <DEDUP_REMOVED lines=8> */
.L_x_5937:
[----:B------:R-:W-:Y:S01]  /*11d80*/  ISETP.NE.AND P0, PT, R7, RZ, PT ;  /* 0x000000ff0700720c */ /* 0x000fe20003f05270 */
[----:B------:R-:W-:-:S12]  /*11d90*/  IMAD.MOV.U32 R14, RZ, RZ, RZ ;  /* 0x000000ffff0e7224 */ /* 0x000fd800078e00ff */
[----:B------:R-:W-:Y:S05]  /*11da0*/  @!P0 BRA `(.L_x_5882) ;  /* 0x0000000000108947 */ /* 0x000fea0003800000 */
[----:B------:R-:W-:Y:S01]  /*11db0*/  UMOV UR4, 0xffffffff ;  /* 0xffffffff00047882 */ /* 0x000fe20000000000 */
[----:B------:R-:W-:Y:S02]  /*11dc0*/  VIADD R12, R5, 0xffffffff ;  /* 0xffffffff050c7836 */ /* 0x000fe40000000000 */
[----:B------:R-:W-:Y:S05]  /*11dd0*/  BRA.DIV UR4, `(.L_x_5883) ;  /* 0x0000001604707947 */ /* 0x000fea000b800000 */
[----:B------:R3:W4:Y:S02]  /*11de0*/  SHFL.IDX PT, R14, R2, R12, 0x1f ;  /* 0x00001f0c020e7589 */ /* 0x00072400000e0000 */
.L_x_5882:
        /* <DEDUP_REMOVED lines=31> */
.L_x_5876:
[----:B------:R-:W-:Y:S01]  /*11fe0*/  UMOV UR4, URZ ;  /* 0x0000003f00047c82 */ /* 0x000fe20008000000 */
[----:B------:R-:W-:Y:S01]  /*11ff0*/  UMOV UR5, URZ ;  /* 0x0000003f00057c82 */ /* 0x000fe20008000000 */
[----:B------:R-:W-:Y:S01]  /*12000*/  ULDC UR6, c[0x0][0xc14] ;  /* 0x0003050000067ab9 */ /* 0x000fe20000000800 */
[----:B------:R-:W-:Y:S02]  /*12010*/  IMAD.MOV.U32 R16, RZ, RZ, R4 ;  /* 0x000000ffff107224 */ /* 0x000fe400078e0004 */
[----:B------:R-:W-:Y:S02]  /*12020*/  IMAD.U32 R17, RZ, RZ, UR4 ;  /* 0x00000004ff117e24 */ /* 0x000fe4000f8e00ff */
[----:B------:R-:W-:Y:S02]  /*12030*/  IMAD.U32 R18, RZ, RZ, UR5 ;  /* 0x00000005ff127e24 */ /* 0x000fe4000f8e00ff */
[----:B------:R-:W-:-:S07]  /*12040*/  IMAD.U32 R19, RZ, RZ, UR6 ;  /* 0x00000006ff137e24 */ /* 0x000fce000f8e00ff */
.L_x_5884:
        /* <DEDUP_REMOVED lines=12> */
.L_x_5821:
        /* <DEDUP_REMOVED lines=12> */
.L_x_5940:
[----:B------:R-:W-:Y:S05]  /*121d0*/  BSYNC B0 ;  /* 0x0000000000007941 */ /* 0x000fea0003800000 */
.L_x_5886:
[----:B------:R-:W-:-:S03]  /*121e0*/  UMOV UR4, 0xffffffff ;  /* 0xffffffff00047882 */ /* 0x000fc60000000000 */
[----:B------:R-:W-:Y:S05]  /*121f0*/  BRA.DIV UR4, `(.L_x_5888) ;  /* 0x0000001204a07947 */ /* 0x000fea000b800000 */
[----:B------:R-:W1:Y:S02]  /*12200*/  S2R R2, SR_TID.X ;  /* 0x0000000000027919 */ /* 0x000e640000002100 */
[----:B-1----:R-:W-:-:S04]  /*12210*/  SHF.R.U32.HI R2, RZ, 0x5, R2 ;  /* 0x00000005ff027819 */ /* 0x002fc80000011602 */
[----:B------:R-:W-:-:S05]  /*12220*/  LOP3.LUT R2, R2, 0x3, RZ, 0xc0, !PT ;  /* 0x0000000302027812 */ /* 0x000fca00078ec0ff */
[----:B------:R1:W2:Y:S02]  /*12230*/  SHFL.IDX PT, R14, R2, RZ, 0x1f ;  /* 0x00001fff020e7589 */ /* 0x0002a400000e0000 */
.L_x_5943:
[----:B--2---:R-:W-:Y:S01]  /*12240*/  ISETP.NE.AND P0, PT, R14, RZ, PT ;  /* 0x000000ff0e00720c */ /* 0x004fe20003f05270 */
[----:B------:R-:W-:-:S12]  /*12250*/  BSSY B0, `(.L_x_5889) ;  /* 0x0000027000007945 */ /* 0x000fd80003800000 */
[----:B------:R-:W-:Y:S05]  /*12260*/  @P0 BRA `(.L_x_5890) ;  /* 0x0000000000940947 */ /* 0x000fea0003800000 */
[----:B------:R-:W-:-:S03]  /*12270*/  UMOV UR4, 0xffffffff ;  /* 0xffffffff00047882 */ /* 0x000fc60000000000 */
[----:B------:R-:W-:Y:S05]  /*12280*/  BRA.DIV UR4, `(.L_x_5891) ;  /* 0x0000001204b07947 */ /* 0x000fea000b800000 */
[----:B------:R-:W-:-:S13]  /*12290*/  ELECT P6, URZ, PT ;  /* 0x00000000003f782f */ /* 0x000fda00038c0000 */
.L_x_5946:
[----:B------:R-:W-:Y:S05]  /*122a0*/  @!P6 BRA `(.L_x_5890) ;  /* 0x000000000084e947 */ /* 0x000fea0003800000 */
[----:B-1----:R-:W2:Y:S02]  /*122b0*/  LDL.LU R2, [R1+0x30] ;  /* 0x0000300001027983 */ /* 0x002ea40000300800 */
[----:B--2---:R-:W-:-:S04]  /*122c0*/  LOP3.LUT R2, R2, 0x2, RZ, 0xfc, !PT ;  /* 0x0000000202027812 */ /* 0x004fc800078efcff */
[----:B------:R-:W-:-:S13]  /*122d0*/  ISETP.NE.AND P2, PT, R2, 0x3, PT ;  /* 0x000000030200780c */ /* 0x000fda0003f45270 */
[----:B------:R-:W-:Y:S05]  /*122e0*/  @!P2 BRA `(.L_x_5892) ;  /* 0x000000000004a947 */ /* 0x000fea0003800000 */
[----:B------:R-:W-:Y:S01]  /*122f0*/  BPT.TRAP 0x1 ;  /* 0x000000040000795c */ /* 0x000fe20000300000 */
.L_x_5892:
        /* <DEDUP_REMOVED lines=14> */
.L_x_5947:
[----:B------:R-:W1:Y:S02]  /*123e0*/  SYNCS.PHASECHK.TRANS64.TRYWAIT P0, [R7+URZ], R2 ;  /* 0x00000002070075a7 */ /* 0x000e64000800017f */
[----:B-1----:R-:W-:Y:S05]  /*123f0*/  @!P0 BRA `(.L_x_5894) ;  /* 0x0000001000888947 */ /* 0x002fea0003800000 */
.L_x_5948:
[----:B------:R-:W-:Y:S05]  /*12400*/  @!P2 BRA `(.L_x_5895) ;  /* 0x000000000004a947 */ /* 0x000fea0003800000 */
[----:B------:R-:W-:Y:S01]  /*12410*/  BPT.TRAP 0x1 ;  /* 0x000000040000795c */ /* 0x000fe20000300000 */
.L_x_5895:
[----:B------:R-:W2:Y:S01]  /*12420*/  LDL.LU R4, [R1] ;  /* 0x0000000001047983 */ /* 0x000ea20000300800 */
[----:B------:R-:W-:-:S04]  /*12430*/  VIADD R0, R0, 0x34860 ;  /* 0x0003486000007836 */ /* 0x000fc80000000000 */
[----:B--2---:R-:W-:-:S04]  /*12440*/  IMAD R4, R4, 0x8, R0 ;  /* 0x0000000804047824 */ /* 0x004fc800078e0200 */
[----:B------:R-:W2:Y:S02]  /*12450*/  SYNCS.PHASECHK.TRANS64.TRYWAIT P0, [R4+URZ], R5 ;  /* 0x00000005040075a7 */ /* 0x000ea4000800017f */
[----:B--2---:R-:W-:Y:S05]  /*12460*/  @!P0 BRA `(.L_x_5896) ;  /* 0x0000001000808947 */ /* 0x004fea0003800000 */
.L_x_5949:
[----:B------:R-:W-:-:S07]  /*12470*/  IMAD R3, R3, 0x8, R0 ;  /* 0x0000000803037824 */ /* 0x000fce00078e0200 */
.L_x_5897:
[----:B---3--:R3:W4:Y:S02]  /*12480*/  SYNCS.PHASECHK.TRANS64.TRYWAIT P0, [R3+URZ], R2 ;  /* 0x00000002030075a7 */ /* 0x008724000800017f */
[----:B----4-:R-:W-:Y:S05]  /*12490*/  @!P0 NANOSLEEP.SYNCS 0x989680 ;  /* 0x009896800000895d */ /* 0x010fea0003900000 */
[----:B------:R-:W4:Y:S02]  /*124a0*/  @!P0 SYNCS.PHASECHK.TRANS64 P0, [R3+URZ], R2 ;  /* 0x00000002030085a7 */ /* 0x000f24000800007f */
[----:B----4-:R-:W-:Y:S05]  /*124b0*/  @!P0 BRA `(.L_x_5897) ;  /* 0xfffffffc00f08947 */ /* 0x010fea000383ffff */
.L_x_5890:
[----:B------:R-:W-:Y:S05]  /*124c0*/  BSYNC B0 ;  /* 0x0000000000007941 */ /* 0x000fea0003800000 */
.L_x_5889:
[----:B------:R-:W-:Y:S05]  /*124d0*/  EXIT ;  /* 0x000000000000794d */ /* 0x000fea0003800000 */
.L_x_5775:
[----:B-1----:R1:W2:Y:S02]  /*124e0*/  SYNCS.PHASECHK.TRANS64.TRYWAIT P1, [R0+URZ+0x34800], R3 ;  /* 0x03480003000075a7 */ /* 0x0022a4000802017f */
[----:B--2---:R-:W-:Y:S05]  /*124f0*/  @!P1 NANOSLEEP.SYNCS 0x989680 ;  /* 0x009896800000995d */ /* 0x004fea0003900000 */
[----:B------:R-:W2:Y:S02]  /*12500*/  @!P1 SYNCS.PHASECHK.TRANS64 P1, [R0+URZ+0x34800], R3 ;  /* 0x03480003000095a7 */ /* 0x000ea4000802007f */
[----:B--2---:R-:W-:Y:S05]  /*12510*/  @!P1 BRA `(.L_x_5775) ;  /* 0xfffffffc00f09947 */ /* 0x004fea000383ffff */
[----:B------:R-:W-:Y:S05]  /*12520*/  BRA `(.L_x_5898) ;  /* 0xfffffef0000c7947 */ /* 0x000fea000383ffff */
.L_x_5779:
[----:B0-----:R0:W2:Y:S02]  /*12530*/  SYNCS.PHASECHK.TRANS64.TRYWAIT P2, [R12+URZ+0x34830], R3 ;  /* 0x034830030c0075a7 */ /* 0x0010a4000804017f */
[----:B--2---:R-:W-:Y:S05]  /*12540*/  @!P2 NANOSLEEP.SYNCS 0x989680 ;  /* 0x009896800000a95d */ /* 0x004fea0003900000 */
[----:B------:R-:W2:Y:S02]  /*12550*/  @!P2 SYNCS.PHASECHK.TRANS64 P2, [R12+URZ+0x34830], R3 ;  /* 0x034830030c00a5a7 */ /* 0x000ea4000804007f */
[----:B--2---:R-:W-:Y:S05]  /*12560*/  @!P2 BRA `(.L_x_5779) ;  /* 0xfffffffc00f0a947 */ /* 0x004fea000383ffff */
[----:B------:R-:W-:Y:S05]  /*12570*/  BRA `(.L_x_5778) ;  /* 0xfffffef000307947 */ /* 0x000fea000383ffff */
.L_x_5784:
[----:B-1----:R1:W2:Y:S02]  /*12580*/  SYNCS.PHASECHK.TRANS64.TRYWAIT P2, [R0+URZ+0x34830], R11 ;  /* 0x0348300b000075a7 */ /* 0x0022a4000804017f */
[----:B--2---:R-:W-:Y:S05]  /*12590*/  @!P2 NANOSLEEP.SYNCS 0x989680 ;  /* 0x009896800000a95d */ /* 0x004fea0003900000 */
[----:B------:R-:W2:Y:S02]  /*125a0*/  @!P2 SYNCS.PHASECHK.TRANS64 P2, [R0+URZ+0x34830], R11 ;  /* 0x0348300b0000a5a7 */ /* 0x000ea4000804007f */
[----:B--2---:R-:W-:Y:S05]  /*125b0*/  @!P2 BRA `(.L_x_5784) ;  /* 0xfffffffc00f0a947 */ /* 0x004fea000383ffff */
[----:B------:R-:W-:Y:S05]  /*125c0*/  BRA `(.L_x_5781) ;  /* 0xffffff40004c7947 */ /* 0x000fea000383ffff */
.L_x_5788:
[----:B-1----:R-:W-:-:S04]  /*125d0*/  IMAD.U32 R11, RZ, RZ, UR6 ;  /* 0x00000006ff0b7e24 */ /* 0x002fc8000f8e00ff */
[----:B------:R1:W2:Y:S03]  /*125e0*/  SYNCS.PHASECHK.TRANS64.TRYWAIT P2, [R11+URZ+0x34850], R0 ;  /* 0x034850000b0075a7 */ /* 0x0002a6000804017f */
[----:B--2---:R-:W-:Y:S05]  /*125f0*/  @!P2 NANOSLEEP.SYNCS 0x989680 ;  /* 0x009896800000a95d */ /* 0x004fea0003900000 */
[----:B------:R-:W2:Y:S02]  /*12600*/  @!P2 SYNCS.PHASECHK.TRANS64 P2, [R11+URZ+0x34850], R0 ;  /* 0x034850000b00a5a7 */ /* 0x000ea4000804007f */
[----:B--2---:R-:W-:Y:S05]  /*12610*/  @!P2 BRA `(.L_x_5788) ;  /* 0xfffffffc00eca947 */ /* 0x004fea000383ffff */
[----:B------:R-:W-:Y:S05]  /*12620*/  BRA `(.L_x_5785) ;  /* 0xffffff6400fc7947 */ /* 0x000fea000383ffff */
.L_x_5793:
[----:B-1----:R1:W2:Y:S02]  /*12630*/  SYNCS.PHASECHK.TRANS64.TRYWAIT P0, [R8+URZ+0x34850], R3 ;  /* 0x03485003080075a7 */ /* 0x0022a4000800017f */
[----:B--2---:R-:W-:Y:S05]  /*12640*/  @!P0 NANOSLEEP.SYNCS 0x989680 ;  /* 0x009896800000895d */ /* 0x004fea0003900000 */
[----:B------:R-:W2:Y:S02]  /*12650*/  @!P0 SYNCS.PHASECHK.TRANS64 P0, [R8+URZ+0x34850], R3 ;  /* 0x03485003080085a7 */ /* 0x000ea4000800007f */
[----:B--2---:R-:W-:Y:S05]  /*12660*/  @!P0 BRA `(.L_x_5793) ;  /* 0xfffffffc00f08947 */ /* 0x004fea000383ffff */
[----:B------:R-:W-:Y:S05]  /*12670*/  BRA `(.L_x_5792) ;  /* 0xffffff8800e07947 */ /* 0x000fea000383ffff */
.L_x_5831:
        /* <DEDUP_REMOVED lines=11> */
.L_x_5900:
[----:B------:R-:W-:Y:S05]  /*12730*/  BSYNC B0 ;  /* 0x0000000000007941 */ /* 0x000fea0003800000 */
.L_x_5899:
[----:B------:R-:W-:Y:S05]  /*12740*/  BRA `(.L_x_5901) ;  /* 0xffffffc800c07947 */ /* 0x000fea000383ffff */
.L_x_5832:
[----:B------:R-:W-:Y:S01]  /*12750*/  BSSY B0, `(.L_x_5902) ;  /* 0x0000006000007945 */ /* 0x000fe20003800000 */
[----:B------:R-:W-:-:S07]  /*12760*/  IMAD.MOV.U32 R15, RZ, RZ, -0x1 ;  /* 0xffffffffff0f7424 */ /* 0x000fce00078e00ff */
[----:B------:R-:W-:Y:S05]  /*12770*/  WARPSYNC.COLLECTIVE R15, `(.L_x_5903) ;  /* 0x000000000f0c7348 */ /* 0x000fea0003c00000 */
[----:B------:R-:W-:Y:S02]  /*12780*/  ELECT P6, UR62, PT ;  /* 0x00000000003e782f */ /* 0x000fe400038c0000 */
[----:B------:R-:W-:Y:S01]  /*12790*/  MOV R14, UR62 ;  /* 0x0000003e000e7c02 */ /* 0x000fe20008000f00 */
[----:B------:R-:W-:Y:S10]  /*127a0*/  ENDCOLLECTIVE ;  /* 0x000000000000791b */ /* 0x000ff40003800000 */
.L_x_5903:
[----:B------:R-:W-:Y:S05]  /*127b0*/  BSYNC B0 ;  /* 0x0000000000007941 */ /* 0x000fea0003800000 */
.L_x_5902:
[----:B------:R-:W-:Y:S05]  /*127c0*/  BRA `(.L_x_5904) ;  /* 0xffffffc800b87947 */ /* 0x000fea000383ffff */
.L_x_5835:
[----:B0-----:R0:W1:Y:S02]  /*127d0*/  SYNCS.PHASECHK.TRANS64.TRYWAIT P0, [R8+URZ+0x34840], R9 ;  /* 0x03484009080075a7 */ /* 0x001064000800017f */
[----:B-1----:R-:W-:Y:S05]  /*127e0*/  @!P0 NANOSLEEP.SYNCS 0x989680 ;  /* 0x009896800000895d */ /* 0x002fea0003900000 */
[----:B------:R-:W1:Y:S02]  /*127f0*/  @!P0 SYNCS.PHASECHK.TRANS64 P0, [R8+URZ+0x34840], R9 ;  /* 0x03484009080085a7 */ /* 0x000e64000800007f */
[----:B-1----:R-:W-:Y:S05]  /*12800*/  @!P0 BRA `(.L_x_5835) ;  /* 0xfffffffc00f08947 */ /* 0x002fea000383ffff */
[----:B------:R-:W-:Y:S05]  /*12810*/  BRA `(.L_x_5905) ;  /* 0xffffffcc00287947 */ /* 0x000fea000383ffff */
.L_x_5838:
        /* <DEDUP_REMOVED lines=8> */
.L_x_5846:
[----:B0-----:R0:W1:Y:S02]  /*128a0*/  SYNCS.PHASECHK.TRANS64.TRYWAIT P0, [R2+URZ+0x34840], R3 ;  /* 0x03484003020075a7 */ /* 0x001064000800017f */
[----:B-1----:R-:W-:Y:S05]  /*128b0*/  @!P0 NANOSLEEP.SYNCS 0x989680 ;  /* 0x009896800000895d */ /* 0x002fea0003900000 */
[----:B------:R-:W1:Y:S02]  /*128c0*/  @!P0 SYNCS.PHASECHK.TRANS64 P0, [R2+URZ+0x34840], R3 ;  /* 0x03484003020085a7 */ /* 0x000e64000800007f */
[----:B-1----:R-:W-:Y:S05]  /*128d0*/  @!P0 BRA `(.L_x_5846) ;  /* 0xfffffffc00f08947 */ /* 0x002fea000383ffff */
[----:B------:R-:W-:Y:S05]  /*128e0*/  BRA `(.L_x_5907) ;  /* 0xffffffd000f87947 */ /* 0x000fea000383ffff */
.L_x_5848:
[----:B0-----:R0:W1:Y:S02]  /*128f0*/  SYNCS.PHASECHK.TRANS64.TRYWAIT P0, [R3+URZ+0x60], R2 ;  /* 0x00006002030075a7 */ /* 0x001064000800017f */
[----:B-1----:R-:W-:Y:S05]  /*12900*/  @!P0 NANOSLEEP.SYNCS 0x989680 ;  /* 0x009896800000895d */ /* 0x002fea0003900000 */
[----:B------:R-:W1:Y:S02]  /*12910*/  @!P0 SYNCS.PHASECHK.TRANS64 P0, [R3+URZ+0x60], R2 ;  /* 0x00006002030085a7 */ /* 0x000e64000800007f */
[----:B-1----:R-:W-:Y:S05]  /*12920*/  @!P0 BRA `(.L_x_5848) ;  /* 0xfffffffc00f08947 */ /* 0x002fea000383ffff */
[----:B------:R-:W-:Y:S05]  /*12930*/  BRA `(.L_x_5908) ;  /* 0xffffffd400947947 */ /* 0x000fea000383ffff */
.L_x_5853:
[----:B-1----:R1:W2:Y:S02]  /*12940*/  SYNCS.PHASECHK.TRANS64.TRYWAIT P0, [R2+URZ+0x34840], R3 ;  /* 0x03484003020075a7 */ /* 0x0022a4000800017f */
[----:B--2---:R-:W-:Y:S05]  /*12950*/  @!P0 NANOSLEEP.SYNCS 0x989680 ;  /* 0x009896800000895d */ /* 0x004fea0003900000 */
[----:B------:R-:W2:Y:S02]  /*12960*/  @!P0 SYNCS.PHASECHK.TRANS64 P0, [R2+URZ+0x34840], R3 ;  /* 0x03484003020085a7 */ /* 0x000ea4000800007f */
[----:B--2---:R-:W-:Y:S05]  /*12970*/  @!P0 BRA `(.L_x_5853) ;  /* 0xfffffffc00f08947 */ /* 0x004fea000383ffff */
[----:B------:R-:W-:Y:S05]  /*12980*/  BRA `(.L_x_5909) ;  /* 0xffffffd800f47947 */ /* 0x000fea000383ffff */
.L_x_5855:
[----:B0-----:R0:W1:Y:S02]  /*12990*/  SYNCS.PHASECHK.TRANS64.TRYWAIT P1, [R2+URZ+0x60], R3 ;  /* 0x00006003020075a7 */ /* 0x001064000802017f */
[----:B-1----:R-:W-:Y:S05]  /*129a0*/  @!P1 NANOSLEEP.SYNCS 0x989680 ;  /* 0x009896800000995d */ /* 0x002fea0003900000 */
[----:B------:R-:W1:Y:S02]  /*129b0*/  @!P1 SYNCS.PHASECHK.TRANS64 P1, [R2+URZ+0x60], R3 ;  /* 0x00006003020095a7 */ /* 0x000e64000802007f */
[----:B-1----:R-:W-:Y:S05]  /*129c0*/  @!P1 BRA `(.L_x_5855) ;  /* 0xfffffffc00f09947 */ /* 0x002fea000383ffff */
[----:B------:R-:W-:Y:S05]  /*129d0*/  BRA `(.L_x_5910) ;  /* 0xffffffdc00907947 */ /* 0x000fea000383ffff */
.L_x_5860:
[----:B--2---:R2:W3:Y:S02]  /*129e0*/  SYNCS.PHASECHK.TRANS64.TRYWAIT P0, [R2+URZ+0x34840], R3 ;  /* 0x03484003020075a7 */ /* 0x0044e4000800017f */
[----:B---3--:R-:W-:Y:S05]  /*129f0*/  @!P0 NANOSLEEP.SYNCS 0x989680 ;  /* 0x009896800000895d */ /* 0x008fea0003900000 */
[----:B------:R-:W3:Y:S02]  /*12a00*/  @!P0 SYNCS.PHASECHK.TRANS64 P0, [R2+URZ+0x34840], R3 ;  /* 0x03484003020085a7 */ /* 0x000ee4000800007f */
[----:B---3--:R-:W-:Y:S05]  /*12a10*/  @!P0 BRA `(.L_x_5860) ;  /* 0xfffffffc00f08947 */ /* 0x008fea000383ffff */
[----:B------:R-:W-:Y:S05]  /*12a20*/  BRA `(.L_x_5911) ;  /* 0xffffffe000b07947 */ /* 0x000fea000383ffff */
.L_x_5862:
[----:B0-----:R0:W1:Y:S02]  /*12a30*/  SYNCS.PHASECHK.TRANS64.TRYWAIT P1, [R2+URZ+0x60], R8 ;  /* 0x00006008020075a7 */ /* 0x001064000802017f */
[----:B-1----:R-:W-:Y:S05]  /*12a40*/  @!P1 NANOSLEEP.SYNCS 0x989680 ;  /* 0x009896800000995d */ /* 0x002fea0003900000 */
[----:B------:R-:W1:Y:S02]  /*12a50*/  @!P1 SYNCS.PHASECHK.TRANS64 P1, [R2+URZ+0x60], R8 ;  /* 0x00006008020095a7 */ /* 0x000e64000802007f */
[----:B-1----:R-:W-:Y:S05]  /*12a60*/  @!P1 BRA `(.L_x_5862) ;  /* 0xfffffffc00f09947 */ /* 0x002fea000383ffff */
[----:B------:R-:W-:Y:S05]  /*12a70*/  BRA `(.L_x_5912) ;  /* 0xffffffe4004c7947 */ /* 0x000fea000383ffff */
.L_x_5869:
[----:B-1----:R1:W2:Y:S02]  /*12a80*/  SYNCS.PHASECHK.TRANS64.TRYWAIT P0, [R3+URZ+0x34860], R0 ;  /* 0x03486000030075a7 */ /* 0x0022a4000800017f */
[----:B--2---:R-:W-:Y:S05]  /*12a90*/  @!P0 NANOSLEEP.SYNCS 0x989680 ;  /* 0x009896800000895d */ /* 0x004fea0003900000 */
[----:B------:R-:W2:Y:S02]  /*12aa0*/  @!P0 SYNCS.PHASECHK.TRANS64 P0, [R3+URZ+0x34860], R0 ;  /* 0x03486000030085a7 */ /* 0x000ea4000800007f */
[----:B--2---:R-:W-:Y:S05]  /*12ab0*/  @!P0 BRA `(.L_x_5869) ;  /* 0xfffffffc00f08947 */ /* 0x004fea000383ffff */
[----:B------:R-:W-:Y:S05]  /*12ac0*/  BRA `(.L_x_5913) ;  /* 0xffffffe800547947 */ /* 0x000fea000383ffff */
.L_x_5871:
        /* <DEDUP_REMOVED lines=8> */
.L_x_5915:
[----:B------:R-:W-:Y:S05]  /*12b50*/  BSYNC B0 ;  /* 0x0000000000007941 */ /* 0x000fea0003800000 */
.L_x_5914:
        /* <DEDUP_REMOVED lines=8> */
.L_x_5916:
[----:B------:R-:W-:Y:S01]  /*12be0*/  IMAD.MOV.U32 R5, RZ, RZ, R14 ;  /* 0x000000ffff057224 */ /* 0x000fe200078e000e */
[----:B------:R-:W-:Y:S06]  /*12bf0*/  BRA `(.L_x_5917) ;  /* 0xffffffe800e07947 */ /* 0x000fec000383ffff */
.L_x_5874:
        /* <DEDUP_REMOVED lines=8> */
.L_x_5919:
[----:B------:R-:W-:Y:S05]  /*12c80*/  BSYNC B0 ;  /* 0x0000000000007941 */ /* 0x000fea0003800000 */
.L_x_5918:
        /* <DEDUP_REMOVED lines=10> */
.L_x_5920:
        /* <DEDUP_REMOVED lines=8> */
.L_x_5921:
        /* <DEDUP_REMOVED lines=8> */
.L_x_5922:
        /* <DEDUP_REMOVED lines=8> */
.L_x_5923:
        /* <DEDUP_REMOVED lines=8> */
.L_x_5924:
[----:B------:R-:W-:Y:S05]  /*12f30*/  BRA `(.L_x_5925) ;  /* 0xffffffe800a47947 */ /* 0x000fea000383ffff */
.L_x_5879:
        /* <DEDUP_REMOVED lines=8> */
.L_x_5927:
[----:B------:R-:W-:Y:S05]  /*12fc0*/  BSYNC B0 ;  /* 0x0000000000007941 */ /* 0x000fea0003800000 */
.L_x_5926:
        /* <DEDUP_REMOVED lines=10> */
.L_x_5928:
        /* <DEDUP_REMOVED lines=8> */
.L_x_5929:
        /* <DEDUP_REMOVED lines=8> */
.L_x_5930:
        /* <DEDUP_REMOVED lines=8> */
.L_x_5931:
        /* <DEDUP_REMOVED lines=8> */
.L_x_5932:
[----:B------:R-:W-:Y:S05]  /*13270*/  BRA `(.L_x_5933) ;  /* 0xffffffe800887947 */ /* 0x000fea000383ffff */
.L_x_5881:
[----:B------:R-:W-:Y:S01]  /*13280*/  BSSY B0, `(.L_x_5934) ;  /* 0x0000006000007945 */ /* 0x000fe20003800000 */
[----:B------:R-:W-:Y:S01]  /*13290*/  PLOP3.LUT P6, PT, P6, PT, PT, 0x8, 0x0 ;  /* 0x000000000000781c */ /* 0x000fe200037ce170 */
[----:B------:R-:W-:-:S12]  /*132a0*/  IMAD.MOV.U32 R15, RZ, RZ, -0x1 ;  /* 0xffffffffff0f7424 */ /* 0x000fd800078e00ff */
[----:B0-----:R-:W-:Y:S05]  /*132b0*/  WARPSYNC.COLLECTIVE R15, `(.L_x_5935) ;  /* 0x000000000f087348 */ /* 0x001fea0003c00000 */
[----:B------:R-:W-:Y:S01]  /*132c0*/  VOTE.ANY R14, PT, P6 ;  /* 0x00000000000e7806 */ /* 0x000fe200030e0100 */
[----:B0-----:R-:W-:Y:S06]  /*132d0*/  ENDCOLLECTIVE ;  /* 0x000000000000791b */ /* 0x001fec0003800000 */
.L_x_5935:
[----:B------:R-:W-:Y:S05]  /*132e0*/  BSYNC B0 ;  /* 0x0000000000007941 */ /* 0x000fea0003800000 */
.L_x_5934:
        /* <DEDUP_REMOVED lines=9> */
.L_x_5936:
[----:B------:R-:W-:Y:S01]  /*13380*/  IMAD.MOV.U32 R17, RZ, RZ, R14 ;  /* 0x000000ffff117224 */ /* 0x000fe200078e000e */
[----:B------:R-:W-:Y:S06]  /*13390*/  BRA `(.L_x_5937) ;  /* 0xffffffe800787947 */ /* 0x000fec000383ffff */
.L_x_5883:
[----:B------:R-:W-:Y:S01]  /*133a0*/  BSSY B0, `(.L_x_5938) ;  /* 0x0000007000007945 */ /* 0x000fe20003800000 */
[----:B------:R-:W-:Y:S02]  /*133b0*/  IMAD.MOV.U32 R13, RZ, RZ, R2 ;  /* 0x000000ffff0d7224 */ /* 0x000fe400078e0002 */
[----:B------:R-:W-:Y:S02]  /*133c0*/  IMAD.MOV.U32 R11, RZ, RZ, 0x1f ;  /* 0x0000001fff0b7424 */ /* 0x000fe400078e00ff */
[----:B------:R-:W-:-:S07]  /*133d0*/  IMAD.MOV.U32 R15, RZ, RZ, -0x1 ;  /* 0xffffffffff0f7424 */ /* 0x000fce00078e00ff */
[----:B012---:R-:W-:Y:S05]  /*133e0*/  WARPSYNC.COLLECTIVE R15, `(.L_x_5939) ;  /* 0x000000000f087348 */ /* 0x007fea0003c00000 */
[----:B------:R3:W4:Y:S02]  /*133f0*/  SHFL.IDX P6, R14, R13, R12, R11 ;  /* 0x0000000c0d0e7389 */ /* 0x00072400000c000b */
[----:B01234-:R-:W-:Y:S01]  /*13400*/  ENDCOLLECTIVE ;  /* 0x000000000000791b */ /* 0x01ffe20003800000 */
.L_x_5939:
[----:B------:R-:W-:Y:S05]  /*13410*/  BSYNC B0 ;  /* 0x0000000000007941 */ /* 0x000fea0003800000 */
.L_x_5938:
[----:B------:R-:W-:Y:S05]  /*13420*/  BRA `(.L_x_5882) ;  /* 0xffffffe800707947 */ /* 0x000fea000383ffff */
.L_x_5887:
[----:B0-----:R0:W1:Y:S02]  /*13430*/  SYNCS.PHASECHK.TRANS64.TRYWAIT P0, [R0+URZ+0x34820], R3 ;  /* 0x03482003000075a7 */ /* 0x001064000800017f */
[----:B-1----:R-:W-:Y:S05]  /*13440*/  @!P0 NANOSLEEP.SYNCS 0x989680 ;  /* 0x009896800000895d */ /* 0x002fea0003900000 */
[----:B------:R-:W1:Y:S02]  /*13450*/  @!P0 SYNCS.PHASECHK.TRANS64 P0, [R0+URZ+0x34820], R3 ;  /* 0x03482003000085a7 */ /* 0x000e64000800007f */
[----:B-1----:R-:W-:Y:S05]  /*13460*/  @!P0 BRA `(.L_x_5887) ;  /* 0xfffffffc00f08947 */ /* 0x002fea000383ffff */
[----:B------:R-:W-:Y:S05]  /*13470*/  BRA `(.L_x_5940) ;  /* 0xffffffec00547947 */ /* 0x000fea000383ffff */
.L_x_5888:
        /* <DEDUP_REMOVED lines=11> */
.L_x_5942:
[----:B------:R-:W-:Y:S05]  /*13530*/  BSYNC B0 ;  /* 0x0000000000007941 */ /* 0x000fea0003800000 */
.L_x_5941:
[----:B------:R-:W-:Y:S05]  /*13540*/  BRA `(.L_x_5943) ;  /* 0xffffffec003c7947 */ /* 0x000fea000383ffff */
.L_x_5891:
[----:B------:R-:W-:Y:S01]  /*13550*/  BSSY B1, `(.L_x_5944) ;  /* 0x0000006000017945 */ /* 0x000fe20003800000 */
[----:B------:R-:W-:-:S07]  /*13560*/  IMAD.MOV.U32 R15, RZ, RZ, -0x1 ;  /* 0xffffffffff0f7424 */ /* 0x000fce00078e00ff */
[----:B01----:R-:W-:Y:S05]  /*13570*/  WARPSYNC.COLLECTIVE R15, `(.L_x_5945) ;  /* 0x000000000f0c7348 */ /* 0x003fea0003c00000 */
[----:B------:R-:W-:Y:S02]  /*13580*/  ELECT P6, UR62, PT ;  /* 0x00000000003e782f */ /* 0x000fe400038c0000 */
[----:B------:R-:W-:Y:S01]  /*13590*/  MOV R14, UR62 ;  /* 0x0000003e000e7c02 */ /* 0x000fe20008000f00 */
[----:B01----:R-:W-:Y:S10]  /*135a0*/  ENDCOLLECTIVE ;  /* 0x000000000000791b */ /* 0x003ff40003800000 */
.L_x_5945:
[----:B------:R-:W-:Y:S05]  /*135b0*/  BSYNC B1 ;  /* 0x0000000000017941 */ /* 0x000fea0003800000 */
.L_x_5944:
[----:B------:R-:W-:Y:S05]  /*135c0*/  BRA `(.L_x_5946) ;  /* 0xffffffec00347947 */ /* 0x000fea000383ffff */
.L_x_5893:
[----:B0-----:R0:W1:Y:S02]  /*135d0*/  SYNCS.PHASECHK.TRANS64.TRYWAIT P0, [R6+URZ], R5 ;  /* 0x00000005060075a7 */ /* 0x001064000800017f */
[----:B-1----:R-:W-:Y:S05]  /*135e0*/  @!P0 NANOSLEEP.SYNCS 0x989680 ;  /* 0x009896800000895d */ /* 0x002fea0003900000 */
[----:B------:R-:W1:Y:S02]  /*135f0*/  @!P0 SYNCS.PHASECHK.TRANS64 P0, [R6+URZ], R5 ;  /* 0x00000005060085a7 */ /* 0x000e64000800007f */
[----:B-1----:R-:W-:Y:S05]  /*13600*/  @!P0 BRA `(.L_x_5893) ;  /* 0xfffffffc00f08947 */ /* 0x002fea000383ffff */
[----:B------:R-:W-:Y:S05]  /*13610*/  BRA `(.L_x_5947) ;  /* 0xffffffec00707947 */ /* 0x000fea000383ffff */
.L_x_5894:
[----:B-1----:R1:W2:Y:S02]  /*13620*/  SYNCS.PHASECHK.TRANS64.TRYWAIT P0, [R7+URZ], R2 ;  /* 0x00000002070075a7 */ /* 0x0022a4000800017f */
[----:B--2---:R-:W-:Y:S05]  /*13630*/  @!P0 NANOSLEEP.SYNCS 0x989680 ;  /* 0x009896800000895d */ /* 0x004fea0003900000 */
[----:B------:R-:W2:Y:S02]  /*13640*/  @!P0 SYNCS.PHASECHK.TRANS64 P0, [R7+URZ], R2 ;  /* 0x00000002070085a7 */ /* 0x000ea4000800007f */
[----:B--2---:R-:W-:Y:S05]  /*13650*/  @!P0 BRA `(.L_x_5894) ;  /* 0xfffffffc00f08947 */ /* 0x004fea000383ffff */
[----:B------:R-:W-:Y:S05]  /*13660*/  BRA `(.L_x_5948) ;  /* 0xffffffec00647947 */ /* 0x000fea000383ffff */
.L_x_5896:
[----:B--2---:R2:W3:Y:S02]  /*13670*/  SYNCS.PHASECHK.TRANS64.TRYWAIT P0, [R4+URZ], R5 ;  /* 0x00000005040075a7 */ /* 0x0044e4000800017f */
[----:B---3--:R-:W-:Y:S05]  /*13680*/  @!P0 NANOSLEEP.SYNCS 0x989680 ;  /* 0x009896800000895d */ /* 0x008fea0003900000 */
[----:B------:R-:W3:Y:S02]  /*13690*/  @!P0 SYNCS.PHASECHK.TRANS64 P0, [R4+URZ], R5 ;  /* 0x00000005040085a7 */ /* 0x000ee4000800007f */
[----:B---3--:R-:W-:Y:S05]  /*136a0*/  @!P0 BRA `(.L_x_5896) ;  /* 0xfffffffc00f08947 */ /* 0x008fea000383ffff */
[----:B------:R-:W-:Y:S05]  /*136b0*/  BRA `(.L_x_5949) ;  /* 0xffffffec006c7947 */ /* 0x000fea000383ffff */
.L_x_5950:
        /* <DEDUP_REMOVED lines=12> */
.L_x_12771:


//--------------------- .text._ZN7cutlass13device_kernelIN5flash11enable_sm90INS1_16FlashAttnFwdSm90INS1_25CollectiveMainloopFwdSm90ILi2EN4cute5tupleIJNS5_1CILi1EEES8_S8_EEENS6_IJNS7_ILi128EEENS7_ILi176EEESA_EEELi128ENS_10bfloat16_tEfNS_4arch4Sm90ELb0ELb0ELb0ELb1ELb0ELb1ELb0ELb1ELb1ELb0ELb0ELb0EEENS1_21CollectiveEpilogueFwdINS6_IJSA_SA_SB_EEES9_SD_SF_Li256ELb1ELb0ELb0ELb0EEENS1_36VarlenDynamicPersistentTileSchedulerILi128ELi176ELi256ELi32ELb0ELb0ELb1ELb0ELb1ELb1EEEEEEEEEvNT_6ParamsE --------------------------
	.section	.text._ZN7cutlass13device_kernelIN5flash11enable_sm90INS1_16FlashAttnFwdSm90INS1_25CollectiveMainloopFwdSm90ILi2EN4cute5tupleIJNS5_1CILi1EEES8_S8_EEENS6_IJNS7_ILi128EEENS7_ILi176EEESA_EEELi128ENS_10bfloat16_tEfNS_4arch4Sm90ELb0ELb0ELb0ELb1ELb0ELb1ELb0ELb1ELb1ELb0ELb0ELb0EEENS1_21CollectiveEpilogueFwdINS6_IJSA_SA_SB_EEES9_SD_SF_Li256ELb1ELb0ELb0ELb0EEENS1_36VarlenDynamicPersistentTileSchedulerILi128ELi176ELi256ELi32ELb0ELb0ELb1ELb0ELb1ELb1EEEEEEEEEvNT_6ParamsE,"ax",@progbits
	.align	128
.text._ZN7cutlass13device_kernelIN5flash11enable_sm90INS1_16FlashAttnFwdSm90INS1_25CollectiveMainloopFwdSm90ILi2EN4cute5tupleIJNS5_1CILi1EEES8_S8_EEENS6_IJNS7_ILi128EEENS7_ILi176EEESA_EEELi128ENS_10bfloat16_tEfNS_4arch4Sm90ELb0ELb0ELb0ELb1ELb0ELb1ELb0ELb1ELb1ELb0ELb0ELb0EEENS1_21CollectiveEpilogueFwdINS6_IJSA_SA_SB_EEES9_SD_SF_Li256ELb1ELb0ELb0ELb0EEENS1_36VarlenDynamicPersistentTileSchedulerILi128ELi176ELi256ELi32ELb0ELb0ELb1ELb0ELb1ELb1EEEEEEEEEvNT_6ParamsE:
        .type           _ZN7cutlass13device_kernelIN5flash11enable_sm90INS1_16FlashAttnFwdSm90INS1_25CollectiveMainloopFwdSm90ILi2EN4cute5tupleIJNS5_1CILi1EEES8_S8_EEENS6_IJNS7_ILi128EEENS7_ILi176EEESA_EEELi128ENS_10bfloat16_tEfNS_4arch4Sm90ELb0ELb0ELb0ELb1ELb0ELb1ELb0ELb1ELb1ELb0ELb0ELb0EEENS1_21CollectiveEpilogueFwdINS6_IJSA_SA_SB_EEES9_SD_SF_Li256ELb1ELb0ELb0ELb0EEENS1_36VarlenDynamicPersistentTileSchedulerILi128ELi176ELi256ELi32ELb0ELb0ELb1ELb0ELb1ELb1EEEEEEEEEvNT_6ParamsE,@function
        .size           _ZN7cutlass13device_kernelIN5flash11enable_sm90INS1_16FlashAttnFwdSm90INS1_25CollectiveMainloopFwdSm90ILi2EN4cute5tupleIJNS5_1CILi1EEES8_S8_EEENS6_IJNS7_ILi128EEENS7_ILi176EEESA_EEELi128ENS_10bfloat16_tEfNS_4arch4Sm90ELb0ELb0ELb0ELb1ELb0ELb1ELb0ELb1ELb1ELb0ELb0ELb0EEENS1_21CollectiveEpilogueFwdINS6_IJSA_SA_SB_EEES9_SD_SF_Li256ELb1ELb0ELb0ELb0EEENS1_36VarlenDynamicPersistentTileSchedulerILi128ELi176ELi256ELi32ELb0ELb0ELb1ELb0ELb1ELb1EEEEEEEEEvNT_6ParamsE,(.L_x_12772 - _ZN7cutlass13device_kernelIN5flash11enable_sm90INS1_16FlashAttnFwdSm90INS1_25CollectiveMainloopFwdSm90ILi2EN4cute5tupleIJNS5_1CILi1EEES8_S8_EEENS6_IJNS7_ILi128EEENS7_ILi176EEESA_EEELi128ENS_10bfloat16_tEfNS_4arch4Sm90ELb0ELb0ELb0ELb1ELb0ELb1ELb0ELb1ELb1ELb0ELb0ELb0EEENS1_21CollectiveEpilogueFwdINS6_IJSA_SA_SB_EEES9_SD_SF_Li256ELb1ELb0ELb0ELb0EEENS1_36VarlenDynamicPersistentTileSchedulerILi128ELi176ELi256ELi32ELb0ELb0ELb1ELb0ELb1ELb1EEEEEEEEEvNT_6ParamsE)
        .other          _ZN7cutlass13device_kernelIN5flash11enable_sm90INS1_16FlashAttnFwdSm90INS1_25CollectiveMainloopFwdSm90ILi2EN4cute5tupleIJNS5_1CILi1EEES8_S8_EEENS6_IJNS7_ILi128EEENS7_ILi176EEESA_EEELi128ENS_10bfloat16_tEfNS_4arch4Sm90ELb0ELb0ELb0ELb1ELb0ELb1ELb0ELb1ELb1ELb0ELb0ELb0EEENS1_21CollectiveEpilogueFwdINS6_IJSA_SA_SB_EEES9_SD_SF_Li256ELb1ELb0ELb0ELb0EEENS1_36VarlenDynamicPersistentTileSchedulerILi128ELi176ELi256ELi32ELb0ELb0ELb1ELb0ELb1ELb1EEEEEEEEEvNT_6ParamsE,@"STO_CUDA_ENTRY STV_DEFAULT"
_ZN7cutlass13device_kernelIN5flash11enable_sm90INS1_16FlashAttnFwdSm90INS1_25CollectiveMainloopFwdSm90ILi2EN4cute5tupleIJNS5_1CILi1EEES8_S8_EEENS6_IJNS7_ILi128EEENS7_ILi176EEESA_EEELi128ENS_10bfloat16_tEfNS_4arch4Sm90ELb0ELb0ELb0ELb1ELb0ELb1ELb0ELb1ELb1ELb0ELb0ELb0EEENS1_21CollectiveEpilogueFwdINS6_IJSA_SA_SB_EEES9_SD_SF_Li256ELb1ELb0ELb0ELb0EEENS1_36VarlenDynamicPersistentTileSchedulerILi128ELi176ELi256ELi32ELb0ELb0ELb1ELb0ELb1ELb1EEEEEEEEEvNT_6ParamsE:
[----:B------:R-:W0:Y:S02]  /*0000*/  LDC R1, c[0x0][0x28] ;  /* 0x00000a00ff017b82 */ /* 0x000e240000000800 */
[----:B0-----:R-:W-:Y:S01]  /*0010*/  VIADD R1, R1, 0xffffff60 ;  /* 0xffffff6001017836 */ /* 0x001fe20000000000 */
[----:B------:R-:W0:Y:S01]  /*0020*/  S2R R3, SR_TID.X ;  /* 0x0000000000037919 */ /* 0x000e220000002100 */
[----:B------:R-:W-:Y:S01]  /*0030*/  ELECT P0, URZ, PT ;  /* 0x00000000003f782f */ /* 0x000fe20003800000 */
[----:B------:R-:W-:Y:S01]  /*0040*/  BSSY B0, `(.L_x_5951) ;  /* 0x0000017000007945 */ /* 0x000fe20003800000 */
[--C-:B0-----:R-:W-:Y:S02]  /*0050*/  SHF.R.U32.HI R0, RZ, 0x5, R3.reuse ;  /* 0x00000005ff007819 */ /* 0x101fe40000011603 */
[----:B------:R-:W-:-:S03]  /*0060*/  SHF.R.U32.HI R4, RZ, 0x7, R3 ;  /* 0x00000007ff047819 */ /* 0x000fc60000011603 */
[----:B------:R-:W0:Y:S02]  /*0070*/  SHFL.IDX PT, R2, R0, RZ, 0x1f ;  /* 0x00001fff00027589 */ /* 0x000e2400000e0000 */
[----:B0-----:R-:W-:-:S13]  /*0080*/  ISETP.EQ.AND P0, PT, R2, RZ, P0 ;  /* 0x000000ff0200720c */ /* 0x001fda0000702270 */
        /* <DEDUP_REMOVED lines=18> */
.L_x_5952:
[----:B------:R-:W-:Y:S05]  /*01b0*/  BSYNC B0 ;  /* 0x0000000000007941 */ /* 0x000fea0003800000 */
.L_x_5951:
        /* <DEDUP_REMOVED lines=41> */
.L_x_5953:
        /* <DEDUP_REMOVED lines=22> */
.L_x_5954:
        /* <DEDUP_REMOVED lines=18> */
.L_x_5955:
        /* <DEDUP_REMOVED lines=22> */
.L_x_5956:
        /* <DEDUP_REMOVED lines=22> */
.L_x_5957:
[----:B------:R-:W-:Y:S01]  /*0990*/  PLOP3.LUT P0, PT, PT, PT, UP0, 0x80, 0x0 ;  /* 0x000000000000781c */ /* 0x000fe20003f0f008 */
[----:B------:R-:W-:Y:S01]  /*09a0*/  UMOV UR60, 0x1 ;  /* 0x00000001003c7882 */ /* 0x000fe20000000000 */
[----:B------:R-:W-:Y:S01]  /*09b0*/  NOP ;  /* 0x0000000000007918 */ /* 0x000fe20000000000 */
[----:B------:R-:W-:Y:S01]  /*09c0*/  USEL UR60, UR60, 0x2, !UP0 ;  /* 0x000000023c3c7887 */ /* 0x000fe2000c000000 */
[----:B------:R-:W-:Y:S01]  /*09d0*/  BSSY B7, `(.L_x_5958) ;  /* 0x00023ab000077945 */ /* 0x000fe20003800000 */
[----:B012-4-:R-:W-:Y:S08]  /*09e0*/  BAR.SYNC.DEFER_BLOCKING 0x0 ;  /* 0x0000000000007b1d */ /* 0x017ff00000010000 */
[----:B------:R-:W-:Y:S05]  /*09f0*/  @!P0 BRA `(.L_x_5959) ;  /* 0x000001dc00f48947 */ /* 0x000fea0003800000 */
.L_x_5960:
[----:B------:R-:W-:-:S08]  /*0a00*/  NOP ;  /* 0x0000000000007918 */ /* 0x000fd00000000000 */
[----:B------:R-:W0:Y:S02]  /*0a10*/  USETMAXREG.TRY_ALLOC.CTAPOOL UP0, 0xf0 ;  /* 0x000000f0000079c8 */ /* 0x000e240008000600 */
[----:B0-----:R-:W-:-:S13]  /*0a20*/  PLOP3.LUT P0, PT, PT, PT, UP0, 0x80, 0x0 ;  /* 0x000000000000781c */ /* 0x001fda0003f0f008 */
[----:B------:R-:W-:Y:S05]  /*0a30*/  @!P0 BRA `(.L_x_5960) ;  /* 0xfffffffc00f08947 */ /* 0x000fea000383ffff */
[----:B------:R-:W2:Y:S01]  /*0a40*/  LDL.LU R0, [R1] ;  /* 0x0000000001007983 */ /* 0x000ea20000300800 */
[----:B------:R-:W-:Y:S01]  /*0a50*/  SHF.R.U32.HI R2, RZ, 0x7, R3 ;  /* 0x00000007ff027819 */ /* 0x000fe20000011603 */
[----:B------:R-:W0:Y:S01]  /*0a60*/  S2UR UR5, SR_CgaCtaId ;  /* 0x00000000000579c3 */ /* 0x000e220000008800 */
[----:B------:R-:W-:-:S07]  /*0a70*/  UMOV UR4, 0x400 ;  /* 0x0000040000047882 */ /* 0x000fce0000000000 */
[----:B------:R-:W-:Y:S06]  /*0a80*/  BAR.ARV 0x8, 0x120 ;  /* 0x0204800000007b1d */ /* 0x000fec0000002000 */
[----:B------:R-:W-:-:S13]  /*0a90*/  ISETP.NE.AND P0, PT, R2, 0x1, PT ;  /* 0x000000010200780c */ /* 0x000fda0003f05270 */
[----:B------:R-:W-:Y:S06]  /*0aa0*/  @!P0 BAR.ARV 0x9, 0x100 ;  /* 0x0244000000008b1d */ /* 0x000fec0000002000 */
[----:B0-----:R-:W-:Y:S02]  /*0ab0*/  ULEA UR4, UR5, UR4, 0x18 ;  /* 0x0000000405047291 */ /* 0x001fe4000f8ec03f */
[----:B------:R-:W-:Y:S04]  /*0ac0*/  BAR.SYNC.DEFER_BLOCKING 0x5, 0x120 ;  /* 0x0144800000007b1d */ /* 0x000fe80000010000 */
[----:B------:R-:W-:-:S02]  /*0ad0*/  IMAD.U32 R2, RZ, RZ, UR4 ;  /* 0x00000004ff027e24 */ /* 0x000fc4000f8e00ff */
[----:B------:R-:W-:-:S03]  /*0ae0*/  ULDC UR4, c[0x0][0xc14] ;  /* 0x0003050000047ab9 */ /* 0x000fc60000000800 */
[----:B------:R-:W0:Y:S01]  /*0af0*/  LDS.128 R156, [R2+0x348d0] ;  /* 0x0348d000029c7984 */ /* 0x000e220000000c00 */
[----:B------:R-:W-:Y:S06]  /*0b00*/  BAR.ARV 0x4, 0x120 ;  /* 0x0104800000007b1d */ /* 0x000fec0000002000 */
[----:B--2---:R-:W-:-:S04]  /*0b10*/  LOP3.LUT R0, R0, 0xffffffdf, RZ, 0xc0, !PT ;  /* 0xffffffdf00007812 */ /* 0x004fc800078ec0ff */
[----:B------:R-:W-:Y:S02]  /*0b20*/  @P0 LOP3.LUT R0, R0, 0x20, RZ, 0xfc, !PT ;  /* 0x0000002000000812 */ /* 0x000fe400078efcff */
[----:B0-----:R-:W-:-:S03]  /*0b30*/  ISETP.GE.AND P0, PT, R159, UR4, PT ;  /* 0x000000049f007c0c */ /* 0x001fc6000bf06270 */
[----:B------:R0:W-:Y:S10]  /*0b40*/  STL [R1], R0 ;  /* 0x0000000001007387 */ /* 0x0001f40000100800 */
[----:B0-----:R-:W-:Y:S05]  /*0b50*/  @P0 BRA `(.L_x_5961) ;  /* 0x0000023800480947 */ /* 0x001fea0003800000 */
[----:B------:R-:W-:Y:S01]  /*0b60*/  VIADD R7, R3, 0xffffff80 ;  /* 0xffffff8003077836 */ /* 0x000fe20000000000 */
[----:B------:R-:W-:Y:S01]  /*0b70*/  R2UR UR4, R2 ;  /* 0x00000000020472ca */ /* 0x000fe200000e0000 */
[----:B------:R-:W-:Y:S01]  /*0b80*/  ULOP3.LUT UR5, UR60, 0x1, URZ, 0xfc, !UPT ;  /* 0x000000013c057892 */ /* 0x000fe2000f8efc3f */
[----:B------:R-:W-:Y:S01]  /*0b90*/  IMAD.MOV.U32 R220, RZ, RZ, RZ ;  /* 0x000000ffffdc7224 */ /* 0x000fe200078e00ff */
[----:B------:R-:W-:Y:S02]  /*0ba0*/  CS2R R228, SRZ ;  /* 0x0000000000e47805 */ /* 0x000fe4000001ff00 */
[----:B------:R-:W-:-:S04]  /*0bb0*/  SHF.R.S32.HI R0, RZ, 0x1f, R7 ;  /* 0x0000001fff007819 */ /* 0x000fc80000011407 */
[----:B------:R-:W-:-:S04]  /*0bc0*/  LEA.HI R3, R0, R7, RZ, 0x7 ;  /* 0x0000000700037211 */ /* 0x000fc800078f38ff */
[----:B------:R-:W-:Y:S01]  /*0bd0*/  LOP3.LUT R4, R3, 0xffffff80, RZ, 0xc0, !PT ;  /* 0xffffff8003047812 */ /* 0x000fe200078ec0ff */
[----:B------:R-:W-:Y:S01]  /*0be0*/  UIADD3 UR4, UR4, 0x16400, URZ ;  /* 0x0001640004047890 */ /* 0x000fe2000fffe03f */
        /* <DEDUP_REMOVED lines=8> */
[--C-:B------:R-:W-:Y:S02]  /*0c70*/  SHF.R.S32.HI R6, RZ, 0x2, R5.reuse ;  /* 0x00000002ff067819 */ /* 0x100fe40000011405 */
[----:B------:R-:W-:-:S02]  /*0c80*/  SHF.R.S32.HI R5, RZ, 0x1f, R5 ;  /* 0x0000001fff057819 */ /* 0x000fc40000011405 */
[----:B------:R-:W-:Y:S02]  /*0c90*/  SHF.R.S32.HI R4, RZ, 0x5, R4 ;  /* 0x00000005ff047819 */ /* 0x000fe40000011404 */
[----:B------:R-:W-:-:S04]  /*0ca0*/  LEA.HI R5, R5, R6, RZ, 0x3 ;  /* 0x0000000605057211 */ /* 0x000fc800078f18ff */
[----:B------:R-:W-:-:S05]  /*0cb0*/  LOP3.LUT R5, R5, 0xfffffff8, RZ, 0xc0, !PT ;  /* 0xfffffff805057812 */ /* 0x000fca00078ec0ff */
[----:B------:R-:W-:-:S04]  /*0cc0*/  IMAD.IADD R5, R6, 0x1, -R5 ;  /* 0x0000000106057824 */ /* 0x000fc800078e0a05 */
[----:B------:R-:W-:-:S04]  /*0cd0*/  IMAD R4, R4, 0x10, R5 ;  /* 0x0000001004047824 */ /* 0x000fc800078e0205 */
[----:B------:R-:W-:Y:S02]  /*0ce0*/  IMAD R3, R3, 0x40, R4 ;  /* 0x0000004003037824 */ /* 0x000fe400078e0204 */
[----:B------:R-:W-:-:S03]  /*0cf0*/  IMAD.U32 R4, RZ, RZ, UR5 ;  /* 0x00000005ff047e24 */ /* 0x000fc6000f8e00ff */
[----:B------:R0:W-:Y:S04]  /*0d00*/  STL [R1+0x90], R3 ;  /* 0x0000900301007387 */ /* 0x0001e80000100800 */
[----:B------:R-:W-:Y:S04]  /*0d10*/  STL [R1+0x84], RZ ;  /* 0x000084ff01007387 */ /* 0x000fe80000100800 */
[----:B------:R-:W-:Y:S01]  /*0d20*/  STL [R1+0x4], RZ ;  /* 0x000004ff01007387 */ /* 0x000fe20000100800 */
[CC--:B0-----:R-:W-:Y:S02]  /*0d30*/  LEA.HI R3, R0.reuse, R7.reuse, RZ, 0x6 ;  /* 0x0000000700037211 */ /* 0x0c1fe400078f30ff */
[----:B------:R-:W-:-:S03]  /*0d40*/  LEA.HI R0, R0, R7, RZ, 0x3 ;  /* 0x0000000700007211 */ /* 0x000fc600078f18ff */
[----:B------:R-:W-:Y:S01]  /*0d50*/  IMAD.SHL.U32 R4, R3, 0x8, RZ ;  /* 0x0000000803047824 */ /* 0x000fe200078e00ff */
[----:B------:R-:W-:Y:S02]  /*0d60*/  LOP3.LUT R3, R0, 0xfffffff8, RZ, 0xc0, !PT ;  /* 0xfffffff800037812 */ /* 0x000fe400078ec0ff */
[----:B------:R-:W-:Y:S02]  /*0d70*/  SHF.R.S32.HI R22, RZ, 0x3, R0 ;  /* 0x00000003ff167819 */ /* 0x000fe40000011400 */
[----:B------:R-:W-:Y:S01]  /*0d80*/  LOP3.LUT R14, R4, 0xfffffe00, RZ, 0xc0, !PT ;  /* 0xfffffe00040e7812 */ /* 0x000fe200078ec0ff */
[----:B------:R-:W-:Y:S01]  /*0d90*/  IMAD.U32 R4, RZ, RZ, UR4 ;  /* 0x00000004ff047e24 */ /* 0x000fe2000f8e00ff */
[----:B------:R-:W-:Y:S01]  /*0da0*/  SHF.R.S32.HI R23, RZ, 0x1f, R22 ;  /* 0x0000001fff177819 */ /* 0x000fe20000011416 */
[----:B------:R-:W-:Y:S02]  /*0db0*/  IMAD.IADD R3, R7, 0x1, -R3 ;  /* 0x0000000107037824 */ /* 0x000fe400078e0a03 */
[C---:B------:R-:W-:Y:S01]  /*0dc0*/  IMAD.SHL.U32 R0, R22.reuse, 0x40, RZ ;  /* 0x0000004016007824 */ /* 0x040fe200078e00ff */
[----:B------:R-:W-:Y:S01]  /*0dd0*/  STL [R1+0x8c], R4 ;  /* 0x00008c0401007387 */ /* 0x000fe20000100800 */
[----:B------:R-:W-:-:S02]  /*0de0*/  VIADD R223, R22, 0x20 ;  /* 0x0000002016df7836 */ /* 0x000fc40000000000 */
[----:B------:R-:W-:Y:S01]  /*0df0*/  VIADD R222, R22, 0x40 ;  /* 0x0000004016de7836 */ /* 0x000fe20000000000 */
[----:B------:R0:W-:Y:S01]  /*0e00*/  STL [R1+0x3c], R0 ;  /* 0x00003c0001007387 */ /* 0x0001e20000100800 */
[C---:B------:R-:W-:Y:S01]  /*0e10*/  IMAD.SHL.U32 R16, R3.reuse, 0x8, RZ ;  /* 0x0000000803107824 */ /* 0x040fe200078e00ff */
[--C-:B------:R-:W-:Y:S01]  /*0e20*/  SHF.R.S32.HI R6, RZ, 0x1f, R223.reuse ;  /* 0x0000001fff067819 */ /* 0x100fe200000114df */
[----:B------:R-:W-:Y:S01]  /*0e30*/  IMAD.SHL.U32 R18, R3, 0x4, RZ ;  /* 0x0000000403127824 */ /* 0x000fe200078e00ff */
[----:B------:R-:W-:Y:S01]  /*0e40*/  LOP3.LUT R3, R0, 0x1c0, RZ, 0xc0, !PT ;  /* 0x000001c000037812 */ /* 0x000fe200078ec0ff */
[C---:B------:R-:W-:Y:S01]  /*0e50*/  VIADD R225, R22.reuse, 0x80 ;  /* 0x0000008016e17836 */ /* 0x040fe20000000000 */
[--C-:B------:R-:W-:Y:S01]  /*0e60*/  SHF.R.S32.HI R15, RZ, 0x1f, R222.reuse ;  /* 0x0000001fff0f7819 */ /* 0x100fe200000114de */
[C---:B------:R-:W-:Y:S01]  /*0e70*/  VIADD R224, R22.reuse, 0x60 ;  /* 0x0000006016e07836 */ /* 0x040fe20000000000 */
[----:B------:R-:W-:Y:S01]  /*0e80*/  SHF.R.S32.HI R7, RZ, 0x1f, R222 ;  /* 0x0000001fff077819 */ /* 0x000fe200000114de */
[----:B------:R-:W-:Y:S01]  /*0e90*/  VIADD R226, R22, 0xa0 ;  /* 0x000000a016e27836 */ /* 0x000fe20000000000 */
[----:B0-----:R-:W-:Y:S01]  /*0ea0*/  SHF.R.S32.HI R0, RZ, 0x1f, R223 ;  /* 0x0000001fff007819 */ /* 0x001fe200000114df */
[----:B------:R-:W-:Y:S01]  /*0eb0*/  IMAD.SHL.U32 R4, R223, 0x40, RZ ;  /* 0x00000040df047824 */ /* 0x000fe200078e00ff */
[----:B------:R-:W-:Y:S01]  /*0ec0*/  SHF.R.S32.HI R20, RZ, 0x1f, R224 ;  /* 0x0000001fff147819 */ /* 0x000fe200000114e0 */
[----:B------:R-:W-:Y:S01]  /*0ed0*/  IMAD.SHL.U32 R10, R225, 0x40, RZ ;  /* 0x00000040e10a7824 */ /* 0x000fe200078e00ff */
[----:B------:R-:W-:Y:S01]  /*0ee0*/  LEA.HI R6, R6, R223, RZ, 0x3 ;  /* 0x000000df06067211 */ /* 0x000fe200078f18ff */
[----:B------:R-:W-:Y:S01]  /*0ef0*/  IMAD.SHL.U32 R5, R222, 0x40, RZ ;  /* 0x00000040de057824 */ /* 0x000fe200078e00ff */
[----:B------:R0:W-:Y:S01]  /*0f00*/  STL [R1+0x78], R0 ;  /* 0x0000780001007387 */ /* 0x0001e20000100800 */
[----:B------:R-:W-:Y:S01]  /*0f10*/  IMAD.SHL.U32 R11, R226, 0x40, RZ ;  /* 0x00000040e20b7824 */ /* 0x000fe200078e00ff */
[----:B------:R-:W-:Y:S01]  /*0f20*/  LOP3.LUT R4, R4, 0x1c0, RZ, 0xc0, !PT ;  /* 0x000001c004047812 */ /* 0x000fe200078ec0ff */
[----:B------:R-:W-:Y:S01]  /*0f30*/  IMAD.SHL.U32 R8, R224, 0x40, RZ ;  /* 0x00000040e0087824 */ /* 0x000fe200078e00ff */
[----:B------:R1:W-:Y:S01]  /*0f40*/  STL [R1+0x74], R15 ;  /* 0x0000740f01007387 */ /* 0x0003e20000100800 */
[----:B------:R-:W-:Y:S01]  /*0f50*/  LOP3.LUT R10, R10, 0x1c0, RZ, 0xc0, !PT ;  /* 0x000001c00a0a7812 */ /* 0x000fe200078ec0ff */
[----:B------:R-:W-:Y:S01]  /*0f60*/  IMAD.SHL.U32 R6, R6, 0x40, RZ ;  /* 0x0000004006067824 */ /* 0x000fe200078e00ff */
[----:B------:R-:W-:Y:S01]  /*0f70*/  LOP3.LUT R5, R5, 0x1c0, RZ, 0xc0, !PT ;  /* 0x000001c005057812 */ /* 0x000fe200078ec0ff */
[----:B------:R-:W-:Y:S01]  /*0f80*/  STL [R1+0x70], R20 ;  /* 0x0000701401007387 */ /* 0x000fe20000100800 */
[----:B------:R-:W-:Y:S01]  /*0f90*/  LOP3.LUT R8, R8, 0x1c0, RZ, 0xc0, !PT ;  /* 0x000001c008087812 */ /* 0x000fe200078ec0ff */
[----:B------:R-:W-:Y:S01]  /*0fa0*/  VIADD R221, R18, 0x20 ;  /* 0x0000002012dd7836 */ /* 0x000fe20000000000 */
[----:B0-----:R-:W-:Y:S01]  /*0fb0*/  LOP3.LUT R0, R3, 0x38, R16, 0xf8, !PT ;  /* 0x0000003803007812 */ /* 0x001fe200078ef810 */
[----:B------:R-:W-:Y:S01]  /*0fc0*/  VIADD R227, R16, 0x40 ;  /* 0x0000004010e37836 */ /* 0x000fe20000000000 */
[----:B------:R-:W-:-:S02]  /*0fd0*/  LEA.HI R7, R7, R222, RZ, 0x3 ;  /* 0x000000de07077211 */ /* 0x000fc400078f18ff */
[----:B-1----:R-:W-:Y:S02]  /*0fe0*/  SHF.R.U32.HI R15, RZ, 0x3, R3 ;  /* 0x00000003ff0f7819 */ /* 0x002fe40000011603 */
[----:B------:R-:W-:Y:S01]  /*0ff0*/  LOP3.LUT R3, R11, 0x1c0, RZ, 0xc0, !PT ;  /* 0x000001c00b037812 */ /* 0x000fe200078ec0ff */
[----:B------:R-:W-:Y:S01]  /*1000*/  IMAD.SHL.U32 R7, R7, 0x40, RZ ;  /* 0x0000004007077824 */ /* 0x000fe200078e00ff */
[----:B------:R-:W-:Y:S01]  /*1010*/  LOP3.LUT R0, R14, R0, R15, 0xf6, !PT ;  /* 0x000000000e007212 */ /* 0x000fe200078ef60f */
[----:B------:R-:W-:Y:S01]  /*1020*/  STL [R1+0x64], R15 ;  /* 0x0000640f01007387 */ /* 0x000fe20000100800 */
[----:B------:R-:W-:Y:S02]  /*1030*/  SHF.R.S32.HI R9, RZ, 0x1f, R224 ;  /* 0x0000001fff097819 */ /* 0x000fe400000114e0 */
[----:B------:R-:W-:Y:S01]  /*1040*/  SHF.R.S32.HI R13, RZ, 0x1f, R226 ;  /* 0x0000001fff0d7819 */ /* 0x000fe200000114e2 */
[----:B------:R-:W-:Y:S01]  /*1050*/  STL [R1+0x38], R4 ;  /* 0x0000380401007387 */ /* 0x000fe20000100800 */
[----:B------:R-:W-:-:S02]  /*1060*/  SHF.R.S32.HI R12, RZ, 0x1f, R225 ;  /* 0x0000001fff0c7819 */ /* 0x000fc400000114e1 */
[----:B------:R-:W-:Y:S01]  /*1070*/  LEA.HI R9, R9, R224, RZ, 0x3 ;  /* 0x000000e009097211 */ /* 0x000fe200078f18ff */
[----:B------:R-:W-:Y:S01]  /*1080*/  STL [R1+0x44], R10 ;  /* 0x0000440a01007387 */ /* 0x000fe20000100800 */
[----:B------:R-:W-:Y:S02]  /*1090*/  LEA.HI R13, R13, R226, RZ, 0x3 ;  /* 0x000000e20d0d7211 */ /* 0x000fe400078f18ff */
[----:B------:R-:W-:Y:S01]  /*10a0*/  LEA.HI R12, R12, R225, RZ, 0x3 ;  /* 0x000000e10c0c7211 */ /* 0x000fe200078f18ff */
[----:B------:R-:W-:Y:S01]  /*10b0*/  STL [R1+0x34], R5 ;  /* 0x0000340501007387 */ /* 0x000fe20000100800 */
[----:B------:R-:W-:Y:S01]  /*10c0*/  IMAD.SHL.U32 R9, R9, 0x40, RZ ;  /* 0x0000004009097824 */ /* 0x000fe200078e00ff */
[----:B------:R-:W-:Y:S01]  /*10d0*/  SHF.R.S32.HI R17, RZ, 0x1f, R16 ;  /* 0x0000001fff117819 */ /* 0x000fe20000011410 */
[----:B------:R-:W-:Y:S01]  /*10e0*/  IMAD.SHL.U32 R13, R13, 0x40, RZ ;  /* 0x000000400d0d7824 */ /* 0x000fe200078e00ff */
[----:B------:R0:W-:Y:S01]  /*10f0*/  STL [R1+0x40], R3 ;  /* 0x0000400301007387 */ /* 0x0001e20000100800 */
[----:B------:R-:W-:-:S03]  /*1100*/  IMAD.SHL.U32 R12, R12, 0x40, RZ ;  /* 0x000000400c0c7824 */ /* 0x000fc600078e00ff */
[----:B------:R-:W-:Y:S04]  /*1110*/  STL [R1+0x30], R8 ;  /* 0x0000300801007387 */ /* 0x000fe80000100800 */
[----:B------:R1:W-:Y:S01]  /*1120*/  STL [R1+0x60], R0 ;  /* 0x0000600001007387 */ /* 0x0003e20000100800 */
[----:B0-----:R-:W-:Y:S02]  /*1130*/  SHF.R.U32.HI R3, RZ, 0x3, R4 ;  /* 0x00000003ff037819 */ /* 0x001fe40000011604 */
[----:B------:R-:W-:-:S03]  /*1140*/  SHF.R.U32.HI R4, RZ, 0x3, R8 ;  /* 0x00000003ff047819 */ /* 0x000fc60000011608 */
[----:B------:R0:W-:Y:S01]  /*1150*/  STL [R1+0x5c], R3 ;  /* 0x00005c0301007387 */ /* 0x0001e20000100800 */
[----:B-1----:R-:W-:-:S05]  /*1160*/  SHF.R.U32.HI R0, RZ, 0x3, R5 ;  /* 0x00000003ff007819 */ /* 0x002fca0000011605 */
[----:B------:R1:W-:Y:S01]  /*1170*/  STL [R1+0x58], R0 ;  /* 0x0000580001007387 */ /* 0x0003e20000100800 */
[----:B0-----:R-:W-:-:S03]  /*1180*/  LOP3.LUT R3, R6, 0xfffffe00, RZ, 0xc0, !PT ;  /* 0xfffffe0006037812 */ /* 0x001fc600078ec0ff */
[----:B------:R0:W-:Y:S04]  /*1190*/  STL [R1+0x50], R4 ;  /* 0x0000500401007387 */ /* 0x0001e80000100800 */
[----:B------:R2:W-:Y:S01]  /*11a0*/  STL [R1+0x4c], R3 ;  /* 0x00004c0301007387 */ /* 0x0005e20000100800 */
[----:B-1----:R-:W-:Y:S02]  /*11b0*/  LOP3.LUT R0, R7, 0xfffffe00, RZ, 0xc0, !PT ;  /* 0xfffffe0007007812 */ /* 0x002fe400078ec0ff */
[----:B0-----:R-:W-:-:S03]  /*11c0*/  LOP3.LUT R4, R9, 0xfffffe00, RZ, 0xc0, !PT ;  /* 0xfffffe0009047812 */ /* 0x001fc600078ec0ff */
[----:B------:R0:W-:Y:S01]  /*11d0*/  STL [R1+0x48], R0 ;  /* 0x0000480001007387 */ /* 0x0001e20000100800 */
[----:B--2---:R-:W-:-:S03]  /*11e0*/  LOP3.LUT R3, R12, 0xfffffe00, RZ, 0xc0, !PT ;  /* 0xfffffe000c037812 */ /* 0x004fc600078ec0ff */
[----:B------:R1:W-:Y:S01]  /*11f0*/  STL [R1+0x54], R4 ;  /* 0x0000540401007387 */ /* 0x0003e20000100800 */
[----:B0-----:R-:W-:-:S05]  /*1200*/  LOP3.LUT R0, R13, 0xfffffe00, RZ, 0xc0, !PT ;  /* 0xfffffe000d007812 */ /* 0x001fca00078ec0ff */
[----:B------:R1:W-:Y:S04]  /*1210*/  STL [R1+0x68], R0 ;  /* 0x0000680001007387 */ /* 0x0003e80000100800 */
[----:B------:R1:W-:Y:S02]  /*1220*/  STL [R1+0x6c], R3 ;  /* 0x00006c0301007387 */ /* 0x0003e40000100800 */
.L_x_6179:
[----:B01---5:R-:W0:Y:S01]  /*1230*/  LDC.64 R4, c[0x0][0xc60] ;  /* 0x00031800ff047b82 */ /* 0x023e220000000a00 */
[----:B------:R-:W-:Y:S01]  /*1240*/  ULDC.64 UR4, c[0x0][0x208] ;  /* 0x0000820000047ab9 */ /* 0x000fe20000000a00 */
[----:B0-----:R-:W-:-:S05]  /*1250*/  IMAD.WIDE R4, R159, 0x4, R4 ;  /* 0x000000049f047825 */ /* 0x001fca00078e0204 */
[----:B--2---:R-:W2:Y:S01]  /*1260*/  LDG.E R10, desc[UR4][R4.64] ;  /* 0x00000004040a7981 */ /* 0x004ea2000c1e1900 */
[----:B------:R-:W-:Y:S05]  /*1270*/  YIELD ;  /* 0x0000000000007946 */ /* 0x000fea0003800000 */
[----:B------:R-:W-:Y:S01]  /*1280*/  ULDC.64 UR4, c[0x0][0xa28] ;  /* 0x00028a0000047ab9 */ /* 0x000fe20000000a00 */
[----:B------:R-:W-:Y:S01]  /*1290*/  ULDC.64 UR8, c[0x0][0xa18] ;  /* 0x0002860000087ab9 */ /* 0x000fe20000000a00 */
[----:B------:R-:W-:Y:S01]  /*12a0*/  ISETP.NE.U32.AND P1, PT, RZ, UR4, PT ;  /* 0x00000004ff007c0c */ /* 0x000fe2000bf25070 */
[----:B------:R-:W-:Y:S01]  /*12b0*/  ULDC.64 UR6, c[0x0][0xa08] ;  /* 0x0002820000067ab9 */ /* 0x000fe20000000a00 */
[----:B------:R-:W-:Y:S01]  /*12c0*/  IMAD.MOV.U32 R3, RZ, RZ, RZ ;  /* 0x000000ffff037224 */ /* 0x000fe200078e00ff */
[----:B------:R-:W-:Y:S01]  /*12d0*/  ISETP.NE.U32.AND P0, PT, RZ, UR6, PT ;  /* 0x00000006ff007c0c */ /* 0x000fe2000bf05070 */
[----:B------:R-:W-:Y:S01]  /*12e0*/  ULDC.64 UR10, c[0x0][0x208] ;  /* 0x00008200000a7ab9 */ /* 0x000fe20000000a00 */
[----:B------:R-:W-:Y:S01]  /*12f0*/  ISETP.NE.AND.EX P1, PT, RZ, UR5, PT, P1 ;  /* 0x00000005ff007c0c */ /* 0x000fe2000bf25310 */
[----:B------:R-:W-:Y:S01]  /*1300*/  IMAD.MOV.U32 R29, RZ, RZ, RZ ;  /* 0x000000ffff1d7224 */ /* 0x000fe200078e00ff */
[----:B------:R-:W-:-:S02]  /*1310*/  ISETP.NE.AND.EX P0, PT, RZ, UR7, PT, P0 ;  /* 0x00000007ff007c0c */ /* 0x000fc4000bf05300 */
[----:B--2---:R-:W-:Y:S01]  /*1320*/  SHF.R.S32.HI R0, RZ, 0x1f, R10 ;  /* 0x0000001fff007819 */ /* 0x004fe2000001140a */
[----:B------:R0:W-:Y:S08]  /*1330*/  STL [R1+0x7c], R10 ;  /* 0x00007c0a01007387 */ /* 0x0001f00000100800 */
[C---:B---34-:R-:W-:Y:S01]  /*1340*/  @P1 LEA R6, P2, R10.reuse, UR4, 0x2 ;  /* 0x000000040a061c11 */ /* 0x058fe2000f8410ff */
[C---:B------:R-:W-:Y:S01]  /*1350*/  IMAD.SHL.U32 R28, R10.reuse, 0x4, RZ ;  /* 0x000000040a1c7824 */ /* 0x040fe200078e00ff */
[----:B------:R-:W-:-:S02]  /*1360*/  SHF.L.U64.HI R30, R10, 0x2, R0 ;  /* 0x000000020a1e7819 */ /* 0x000fc40000010200 */
[----:B------:R-:W-:Y:S02]  /*1370*/  @P1 LEA.HI.X R7, R10, UR5, R0, 0x2, P2 ;  /* 0x000000050a071c11 */ /* 0x000fe400090f1400 */
[----:B------:R-:W-:Y:S01]  /*1380*/  ISETP.NE.U32.AND P2, PT, RZ, UR8, PT ;  /* 0x00000008ff007c0c */ /* 0x000fe2000bf45070 */
[----:B------:R-:W-:Y:S01]  /*1390*/  ULDC UR4, c[0x0][0x288] ;  /* 0x0000a20000047ab9 */ /* 0x000fe20000000800 */
[----:B------:R-:W-:Y:S01]  /*13a0*/  IADD3 R8, P3, R28, UR6, RZ ;  /* 0x000000061c087c10 */ /* 0x000fe2000ff7e0ff */
[----:B------:R-:W-:Y:S01]  /*13b0*/  IMAD.U32 R156, RZ, RZ, UR4 ;  /* 0x00000004ff9c7e24 */ /* 0x000fe2000f8e00ff */
[----:B------:R-:W-:Y:S01]  /*13c0*/  ISETP.NE.AND.EX P2, PT, RZ, UR9, PT, P2 ;  /* 0x00000009ff007c0c */ /* 0x000fe2000bf45320 */
[----:B------:R-:W-:Y:S01]  /*13d0*/  ULDC.64 UR4, c[0x0][0x3f8] ;  /* 0x0000fe0000047ab9 */ /* 0x000fe20000000a00 */
[----:B------:R0:W5:Y:S01]  /*13e0*/  @P1 LDG.E R3, desc[UR10][R6.64] ;  /* 0x0000000a06031981 */ /* 0x000162000c1e1900 */
[----:B------:R-:W-:Y:S01]  /*13f0*/  UISETP.NE.U32.AND UP0, UPT, UR4, URZ, UPT ;  /* 0x0000003f0400728c */ /* 0x000fe2000bf05070 */
[----:B------:R-:W-:-:S02]  /*1400*/  IADD3.X R9, R30, UR7, RZ, P3, !PT ;  /* 0x000000071e097c10 */ /* 0x000fc40009ffe4ff */
[----:B------:R-:W-:Y:S01]  /*1410*/  ULDC UR4, c[0x0][0x404] ;  /* 0x0001010000047ab9 */ /* 0x000fe20000000800 */
[----:B------:R-:W-:Y:S02]  /*1420*/  UISETP.NE.AND.EX UP0, UPT, UR5, URZ, UPT, UP0 ;  /* 0x0000003f0500728c */ /* 0x000fe4000bf05300 */
[----:B------:R0:W5:Y:S01]  /*1430*/  @P0 LDG.E R29, desc[UR10][R8.64] ;  /* 0x0000000a081d0981 */ /* 0x000162000c1e1900 */
[----:B------:R-:W-:Y:S01]  /*1440*/  ULDC UR5, c[0x0][0x2e0] ;  /* 0x0000b80000057ab9 */ /* 0x000fe20000000800 */
[----:B------:R-:W-:Y:S02]  /*1450*/  USEL UR4, UR4, 0x1, UP0 ;  /* 0x0000000104047887 */ /* 0x000fe40008000000 */
[----:B------:R-:W-:Y:S02]  /*1460*/  @P2 IADD3 R4, P1, R28, UR8, RZ ;  /* 0x000000081c042c10 */ /* 0x000fe4000ff3e0ff */
[----:B------:R-:W-:Y:S02]  /*1470*/  UIMAD UR4, UR4, UR5, URZ ;  /* 0x00000005040472a4 */ /* 0x000fe4000f8e023f */
[----:B------:R-:W-:Y:S01]  /*1480*/  @P2 IADD3.X R5, R30, UR9, RZ, P1, !PT ;  /* 0x000000091e052c10 */ /* 0x000fe20008ffe4ff */
[----:B------:R-:W-:-:S02]  /*1490*/  ULDC UR5, c[0x0][0x338] ;  /* 0x0000ce0000057ab9 */ /* 0x000fc40000000800 */
[----:B------:R-:W-:Y:S02]  /*14a0*/  IMAD.U32 R25, RZ, RZ, UR5 ;  /* 0x00000005ff197e24 */ /* 0x000fe4000f8e00ff */
[----:B------:R0:W5:Y:S01]  /*14b0*/  @P2 LDG.E R156, desc[UR10][R4.64] ;  /* 0x0000000a049c2981 */ /* 0x000162000c1e1900 */
[----:B------:R-:W-:Y:S02]  /*14c0*/  IMAD.U32 R26, RZ, RZ, UR4 ;  /* 0x00000004ff1a7e24 */ /* 0x000fe4000f8e00ff */
[----:B------:R-:W-:Y:S01]  /*14d0*/  IMAD.MOV.U32 R27, RZ, RZ, R10 ;  /* 0x000000ffff1b7224 */ /* 0x000fe200078e000a */
[----:B------:R-:W-:Y:S06]  /*14e0*/  @P2 BRA `(.L_x_5962) ;  /* 0x0000000000282947 */ /* 0x000fec0003800000 */
        /* <DEDUP_REMOVED lines=10> */
.L_x_5962:
[----:B------:R-:W-:Y:S01]  /*1590*/  ULDC.64 UR4, c[0x0][0xa20] ;  /* 0x0002880000047ab9 */ /* 0x000fe20000000a00 */
[----:B------:R1:W-:Y:S01]  /*15a0*/  STL [R1+0x88], R157 ;  /* 0x0000889d01007387 */ /* 0x0003e20000100800 */
[----:B------:R-:W-:-:S03]  /*15b0*/  ISETP.NE.U32.AND P1, PT, RZ, UR4, PT ;  /* 0x00000004ff007c0c */ /* 0x000fc6000bf25070 */
[----:B------:R1:W-:Y:S01]  /*15c0*/  STL [R1+0x80], R158 ;  /* 0x0000809e01007387 */ /* 0x0003e20000100800 */
[----:B------:R-:W-:-:S13]  /*15d0*/  ISETP.NE.AND.EX P1, PT, RZ, UR5, PT, P1 ;  /* 0x00000005ff007c0c */ /* 0x000fda000bf25310 */
[----:B-1----:R-:W-:Y:S05]  /*15e0*/  @!P1 BRA `(.L_x_5963) ;  /* 0x0000000000149947 */ /* 0x002fea0003800000 */
[----:B0-----:R-:W-:Y:S01]  /*15f0*/  IADD3 R4, P0, R28, UR4, RZ ;  /* 0x000000041c047c10 */ /* 0x001fe2000ff1e0ff */
[----:B------:R-:W-:-:S03]  /*1600*/  ULDC.64 UR6, c[0x0][0x208] ;  /* 0x0000820000067ab9 */ /* 0x000fc60000000a00 */
[----:B------:R-:W-:-:S05]  /*1610*/  IADD3.X R5, R30, UR5, RZ, P0, !PT ;  /* 0x000000051e057c10 */ /* 0x000fca00087fe4ff */
[----:B------:R1:W5:Y:S01]  /*1620*/  LDG.E R26, desc[UR6][R4.64] ;  /* 0x00000006041a7981 */ /* 0x000362000c1e1900 */
[----:B------:R-:W-:Y:S05]  /*1630*/  BRA `(.L_x_5964) ;  /* 0x0000000000147947 */ /* 0x000fea0003800000 */
.L_x_5963:
[----:B------:R-:W-:Y:S05]  /*1640*/  @!P0 BRA `(.L_x_5964) ;  /* 0x0000000000108947 */ /* 0x000fea0003800000 */
[----:B------:R-:W-:Y:S02]  /*1650*/  ULDC.64 UR4, c[0x0][0x208] ;  /* 0x0000820000047ab9 */ /* 0x000fe40000000a00 */
[----:B0-----:R-:W2:Y:S04]  /*1660*/  LDG.E R5, desc[UR4][R8.64] ;  /* 0x0000000408057981 */ /* 0x001ea8000c1e1900 */
[----:B------:R-:W2:Y:S02]  /*1670*/  LDG.E R26, desc[UR4][R8.64+0x4] ;  /* 0x00000404081a7981 */ /* 0x000ea4000c1e1900 */
[----:B--2---:R-:W-:-:S07]  /*1680*/  IMAD.IADD R26, R26, 0x1, -R5 ;  /* 0x000000011a1a7824 */ /* 0x004fce00078e0a05 */
.L_x_5964:
[----:B------:R-:W-:Y:S01]  /*1690*/  ULDC.64 UR4, c[0x0][0xa10] ;  /* 0x0002840000047ab9 */ /* 0x000fe20000000a00 */
[----:B------:R-:W-:Y:S01]  /*16a0*/  ULDC.64 UR6, c[0x0][0x208] ;  /* 0x0000820000067ab9 */ /* 0x000fe20000000a00 */
[----:B------:R-:W-:-:S04]  /*16b0*/  ISETP.NE.U32.AND P0, PT, RZ, UR4, PT ;  /* 0x00000004ff007c0c */ /* 0x000fc8000bf05070 */
[----:B------:R-:W-:Y:S01]  /*16c0*/  ISETP.NE.AND.EX P0, PT, RZ, UR5, PT, P0 ;  /* 0x00000005ff007c0c */ /* 0x000fe2000bf05300 */
[----:B0----5:R-:W-:Y:S01]  /*16d0*/  IMAD.IADD R8, R26, 0x1, -R3 ;  /* 0x000000011a087824 */ /* 0x021fe200078e0a03 */
[----:B------:R-:W-:-:S11]  /*16e0*/  ULDC.64 UR4, c[0x0][0xa30] ;  /* 0x00028c0000047ab9 */ /* 0x000fd60000000a00 */
[----:B-1----:R-:W0:Y:S02]  /*16f0*/  @P0 LDC.64 R4, c[0x0][0xa10] ;  /* 0x00028400ff040b82 */ /* 0x002e240000000a00 */
[----:B0-----:R-:W-:-:S05]  /*1700*/  @P0 IMAD.WIDE R4, R27, 0x4, R4 ;  /* 0x000000041b040825 */ /* 0x001fca00078e0204 */
[----:B------:R-:W2:Y:S04]  /*1710*/  @P0 LDG.E R0, desc[UR6][R4.64] ;  /* 0x0000000604000981 */ /* 0x000ea8000c1e1900 */
[----:B------:R0:W2:Y:S01]  /*1720*/  @P0 LDG.E R9, desc[UR6][R4.64+0x4] ;  /* 0x0000040604090981 */ /* 0x0000a2000c1e1900 */
[----:B------:R-:W-:Y:S01]  /*1730*/  ISETP.NE.U32.AND P1, PT, RZ, UR4, PT ;  /* 0x00000004ff007c0c */ /* 0x000fe2000bf25070 */
[----:B------:R-:W-:-:S03]  /*1740*/  IMAD.MOV.U32 R155, RZ, RZ, R26 ;  /* 0x000000ffff9b7224 */ /* 0x000fc600078e001a */
[----:B------:R-:W-:Y:S01]  /*1750*/  ISETP.NE.AND.EX P1, PT, RZ, UR5, PT, P1 ;  /* 0x00000005ff007c0c */ /* 0x000fe2000bf25310 */
[----:B0-----:R-:W-:-:S05]  /*1760*/  IMAD.MOV R4, RZ, RZ, -R8 ;  /* 0x000000ffff047224 */ /* 0x001fca00078e0a08 */
[----:B------:R-:W-:-:S07]  /*1770*/  VIMNMX R4, RZ, R4, !PT ;  /* 0x00000004ff047248 */ /* 0x000fce0007fe0100 */
[----:B------:R-:W-:-:S04]  /*1780*/  @P1 IADD3 R6, P2, R28, UR4, RZ ;  /* 0x000000041c061c10 */ /* 0x000fc8000ff5e0ff */
[----:B------:R-:W-:-:S05]  /*1790*/  @P1 IADD3.X R7, R30, UR5, RZ, P2, !PT ;  /* 0x000000051e071c10 */ /* 0x000fca00097fe4ff */
        /* <DEDUP_REMOVED lines=16> */
[----:B------:R-:W-:Y:S02]  /*18a0*/  @P0 LEA.HI.SX32 R24, R0, R3, 0x1b ;  /* 0x0000000300180211 */ /* 0x000fe400078fdaff */
[----:B------:R-:W-:Y:S02]  /*18b0*/  PLOP3.LUT P0, PT, PT, PT, PT, 0x80, 0x0 ;  /* 0x000000000000781c */ /* 0x000fe40003f0f070 */
        /* <DEDUP_REMOVED lines=22> */
.L_x_5967:
[----:B------:R-:W-:Y:S05]  /*1a20*/  BSYNC B6 ;  /* 0x0000000000067941 */ /* 0x000fea0003800000 */
.L_x_5966:
        /* <DEDUP_REMOVED lines=20> */
.L_x_5969:
[----:B------:R-:W-:Y:S05]  /*1b70*/  BSYNC B6 ;  /* 0x0000000000067941 */ /* 0x000fea0003800000 */
.L_x_5968:
[----:B------:R-:W2:Y:S01]  /*1b80*/  LDL.LU R21, [R1] ;  /* 0x0000000001157983 */ /* 0x000ea20000300800 */
[----:B------:R-:W-:Y:S01]  /*1b90*/  ULDC.64 UR4, c[0x0][0x9f8] ;  /* 0x00027e0000047ab9 */ /* 0x000fe20000000a00 */
[----:B------:R-:W-:Y:S01]  /*1ba0*/  ULDC.64 UR6, c[0x0][0x208] ;  /* 0x0000820000067ab9 */ /* 0x000fe20000000a00 */
[----:B------:R-:W-:Y:S01]  /*1bb0*/  ISETP.NE.U32.AND P0, PT, RZ, UR4, PT ;  /* 0x00000004ff007c0c */ /* 0x000fe2000bf05070 */
[----:B------:R-:W0:Y:S01]  /*1bc0*/  LDC R11, c[0x0][0x3d4] ;  /* 0x0000f500ff0b7b82 */ /* 0x000e220000000800 */
[----:B------:R-:W3:Y:S02]  /*1bd0*/  LDL R36, [R1+0x34] ;  /* 0x0000340001247983 */ /* 0x000ee40000100800 */
[----:B------:R-:W-:Y:S02]  /*1be0*/  ISETP.NE.AND.EX P0, PT, RZ, UR5, PT, P0 ;  /* 0x00000005ff007c0c */ /* 0x000fe4000bf05300 */
[----:B------:R-:W4:Y:S03]  /*1bf0*/  LDL R37, [R1+0x38] ;  /* 0x0000380001257983 */ /* 0x000f260000100800 */
[----:B------:R-:W1:Y:S01]  /*1c00*/  LDC R0, c[0x0][0x428] ;  /* 0x00010a00ff007b82 */ /* 0x000e620000000800 */
[----:B------:R-:W4:Y:S07]  /*1c10*/  LDL R35, [R1+0x5c] ;  /* 0x00005c0001237983 */ /* 0x000f2e0000100800 */
[----:B------:R-:W-:Y:S01]  /*1c20*/  @P0 IADD3 R4, P1, R28, UR4, RZ ;  /* 0x000000041c040c10 */ /* 0x000fe2000ff3e0ff */
[----:B------:R-:W-:Y:S01]  /*1c30*/  IMAD.IADD R123, R29, 0x1, R26 ;  /* 0x000000011d7b7824 */ /* 0x000fe200078e021a */
[----:B------:R-:W1:Y:S01]  /*1c40*/  S2R R20, SR_TID.X ;  /* 0x0000000000147919 */ /* 0x000e620000002100 */
[----:B------:R-:W1:Y:S01]  /*1c50*/  LDC.64 R96, c[0x0][0x2f0] ;  /* 0x0000bc00ff607b82 */ /* 0x000e620000000a00 */
[----:B------:R-:W-:Y:S01]  /*1c60*/  @P0 IADD3.X R5, R30, UR5, RZ, P1, !PT ;  /* 0x000000051e050c10 */ /* 0x000fe20008ffe4ff */
[----:B------:R-:W-:-:S04]  /*1c70*/  ULDC.64 UR4, c[0x0][0x2f8] ;  /* 0x0000be0000047ab9 */ /* 0x000fc80000000a00 */
[----:B------:R1:W3:Y:S01]  /*1c80*/  @P0 LDG.E R27, desc[UR6][R4.64] ;  /* 0x00000006041b0981 */ /* 0x0002e2000c1e1900 */
[----:B0-----:R-:W-:Y:S01]  /*1c90*/  ISETP.GE.AND P2, PT, R16, R11, PT ;  /* 0x0000000b1000720c */ /* 0x001fe20003f46270 */
[----:B------:R-:W-:Y:S01]  /*1ca0*/  ULDC.64 UR6, c[0x0][0xa08] ;  /* 0x0002820000067ab9 */ /* 0x000fe20000000a00 */
[----:B------:R-:W-:Y:S01]  /*1cb0*/  SHF.R.S32.HI R13, RZ, 0x1f, R123 ;  /* 0x0000001fff0d7819 */ /* 0x000fe2000001147b */
[----:B------:R-:W0:Y:S01]  /*1cc0*/  LDC.64 R106, c[0x0][0x3d8] ;  /* 0x0000f600ff6a7b82 */ /* 0x000e220000000a00 */
[----:B------:R-:W-:Y:S02]  /*1cd0*/  SHF.R.S32.HI R19, RZ, 0x1f, R18 ;  /* 0x0000001fff137819 */ /* 0x000fe40000011412 */
[----:B-1----:R-:W-:-:S05]  /*1ce0*/  ISETP.NE.AND P0, PT, R0, 0x1, PT ;  /* 0x000000010000780c */ /* 0x002fca0003f05270 */
[----:B------:R-:W1:Y:S01]  /*1cf0*/  LDC.64 R112, c[0x0][0x3e8] ;  /* 0x0000fa00ff707b82 */ /* 0x000e620000000a00 */
[----:B------:R-:W-:-:S07]  /*1d00*/  IMAD R6, R13, R96, RZ ;  /* 0x000000600d067224 */ /* 0x000fce00078e02ff */
[----:B------:R-:W1:Y:S01]  /*1d10*/  @P0 LDC R3, c[0x0][0x42c] ;  /* 0x00010b00ff030b82 */ /* 0x000e620000000800 */
[----:B------:R-:W-:Y:S01]  /*1d20*/  IMAD.WIDE.U32 R4, R123, R96, RZ ;  /* 0x000000607b047225 */ /* 0x000fe200078e00ff */
[----:B------:R-:W-:-:S06]  /*1d30*/  SHF.R.U32.HI R20, RZ, 0x7, R20 ;  /* 0x00000007ff147819 */ /* 0x000fcc0000011614 */
[----:B------:R-:W1:Y:S01]  /*1d40*/  @P0 LDC R7, c[0x0][0x430] ;  /* 0x00010c00ff070b82 */ /* 0x000e620000000800 */
[----:B------:R-:W-:Y:S01]  /*1d50*/  ISETP.NE.AND P6, PT, R20, 0x1, PT ;  /* 0x000000011400780c */ /* 0x000fe20003fc5270 */
[----:B0-----:R-:W-:-:S04]  /*1d60*/  IMAD.WIDE.U32 R102, R22, R106, R18 ;  /* 0x0000006a16667225 */ /* 0x001fc800078e0012 */
[----:B-1----:R-:W-:-:S04]  /*1d70*/  @P0 IMAD.HI.U32 R0, R158, R3, RZ ;  /* 0x000000039e000227 */ /* 0x002fc800078e00ff */
[----:B------:R-:W-:Y:S01]  /*1d80*/  IMAD R3, R123, R97, R6 ;  /* 0x000000617b037224 */ /* 0x000fe200078e0206 */
[----:B------:R-:W-:-:S03]  /*1d90*/  @P0 SHF.R.U32.HI R158, RZ, R7, R0 ;  /* 0x00000007ff9e0219 */ /* 0x000fc60000011600 */
[----:B------:R-:W-:Y:S01]  /*1da0*/  IMAD.IADD R5, R5, 0x1, R3 ;  /* 0x0000000105057824 */ /* 0x000fe200078e0203 */
[----:B------:R-:W-:Y:S02]  /*1db0*/  ISETP.NE.U32.AND P0, PT, RZ, UR6, PT ;  /* 0x00000006ff007c0c */ /* 0x000fe4000bf05070 */
[----:B------:R-:W-:Y:S01]  /*1dc0*/  SHF.R.S32.HI R6, RZ, 0x1f, R158 ;  /* 0x0000001fff067819 */ /* 0x000fe2000001149e */
[----:B------:R-:W-:Y:S01]  /*1dd0*/  IMAD.WIDE.U32 R4, R158, UR4, R4 ;  /* 0x000000049e047c25 */ /* 0x000fe2000f8e0004 */
[----:B------:R-:W-:-:S03]  /*1de0*/  ISETP.NE.AND.EX P0, PT, RZ, UR7, PT, P0 ;  /* 0x00000007ff007c0c */ /* 0x000fc6000bf05300 */
[----:B------:R-:W-:-:S04]  /*1df0*/  IMAD R3, R6, UR4, RZ ;  /* 0x0000000406037c24 */ /* 0x000fc8000f8e02ff */
[----:B------:R-:W-:Y:S01]  /*1e00*/  IMAD R3, R158, UR5, R3 ;  /* 0x000000059e037c24 */ /* 0x000fe2000f8e0203 */
[----:B------:R-:W-:-:S03]  /*1e10*/  ULDC.64 UR4, c[0x0][0x300] ;  /* 0x0000c00000047ab9 */ /* 0x000fc60000000a00 */
[----:B------:R-:W-:Y:S01]  /*1e20*/  IMAD.IADD R5, R5, 0x1, R3 ;  /* 0x0000000105057824 */ /* 0x000fe200078e0203 */
[----:B--2---:R-:W-:-:S04]  /*1e30*/  LOP3.LUT R21, R21, 0xfffffffe, RZ, 0xc0, !PT ;  /* 0xfffffffe15157812 */ /* 0x004fc800078ec0ff */
[----:B------:R-:W-:-:S05]  /*1e40*/  @P2 LOP3.LUT R21, R21, 0x1, RZ, 0xfc, !PT ;  /* 0x0000000115152812 */ /* 0x000fca00078efcff */
[----:B------:R0:W-:Y:S04]  /*1e50*/  STL [R1], R21 ;  /* 0x0000001501007387 */ /* 0x0001e80000100800 */
[----:B------:R-:W2:Y:S04]  /*1e60*/  LDL R31, [R1+0x58] ;  /* 0x00005800011f7983 */ /* 0x000ea80000100800 */
[----:B------:R-:W2:Y:S04]  /*1e70*/  LDL R33, [R1+0x48] ;  /* 0x0000480001217983 */ /* 0x000ea80000100800 */
[----:B------:R-:W2:Y:S04]  /*1e80*/  LDL R34, [R1+0x4c] ;  /* 0x00004c0001227983 */ /* 0x000ea80000100800 */
[----:B------:R-:W2:Y:S01]  /*1e90*/  LDL R29, [R1+0x3c] ;  /* 0x00003c00011d7983 */ /* 0x000ea20000100800 */
[----:B---3--:R-:W-:-:S03]  /*1ea0*/  SHF.R.S32.HI R0, RZ, 0x1f, R27 ;  /* 0x0000001fff007819 */ /* 0x008fc6000001141b */
[----:B------:R-:W3:Y:S01]  /*1eb0*/  LDL R26, [R1+0x54] ;  /* 0x00005400011a7983 */ /* 0x000ee20000100800 */
[----:B------:R-:W-:Y:S02]  /*1ec0*/  SEL R9, R27, RZ, !P0 ;  /* 0x000000ff1b097207 */ /* 0x000fe40004000000 */
[----:B------:R-:W-:Y:S01]  /*1ed0*/  SEL R8, R0, RZ, !P0 ;  /* 0x000000ff00087207 */ /* 0x000fe20004000000 */
[----:B------:R-:W3:Y:S02]  /*1ee0*/  LDL R27, [R1+0x44] ;  /* 0x00004400011b7983 */ /* 0x000ee40000100800 */
[----:B------:R-:W-:Y:S02]  /*1ef0*/  IMAD.WIDE.U32 R98, R9, UR4, R4 ;  /* 0x0000000409627c25 */ /* 0x000fe4000f8e0004 */
[----:B0-----:R-:W3:Y:S02]  /*1f00*/  LDL R21, [R1+0x6c] ;  /* 0x00006c0001157983 */ /* 0x001ee40000100800 */
[----:B------:R-:W-:-:S02]  /*1f10*/  IMAD R0, R8, UR4, RZ ;  /* 0x0000000408007c24 */ /* 0x000fc4000f8e02ff */
[----:B------:R-:W3:Y:S02]  /*1f20*/  LDL R14, [R1+0x68] ;  /* 0x00006800010e7983 */ /* 0x000ee40000100800 */
[----:B------:R-:W-:Y:S01]  /*1f30*/  IMAD R15, R9, UR5, R0 ;  /* 0x00000005090f7c24 */ /* 0x000fe2000f8e0200 */
[----:B------:R-:W-:Y:S05]  /*1f40*/  @!P6 WARPSYNC.ALL ;  /* 0x000000000000e948 */ /* 0x000fea0003800000 */
[----:B------:R-:W3:Y:S01]  /*1f50*/  LDL R12, [R1+0x64] ;  /* 0x00006400010c7983 */ /* 0x000ee20000100800 */
[----:B------:R-:W-:Y:S01]  /*1f60*/  ULDC.64 UR4, c[0x0][0x320] ;  /* 0x0000c80000047ab9 */ /* 0x000fe20000000a00 */
[----:B------:R-:W-:-:S02]  /*1f70*/  IMAD R0, R23, R106, RZ ;  /* 0x0000006a17007224 */ /* 0x000fc400078e02ff */
[----:B------:R-:W3:Y:S01]  /*1f80*/  LDL R32, [R1+0x30] ;  /* 0x0000300001207983 */ /* 0x000ee20000100800 */
[----:B------:R-:W-:Y:S02]  /*1f90*/  IMAD R3, R6, UR4, RZ ;  /* 0x0000000406037c24 */ /* 0x000fe4000f8e02ff */
[C---:B------:R-:W-:Y:S01]  /*1fa0*/  IMAD.WIDE.U32 R4, R158.reuse, UR4, R16 ;  /* 0x000000049e047c25 */ /* 0x040fe2000f8e0010 */
[----:B------:R-:W3:Y:S03]  /*1fb0*/  LDL R30, [R1+0x40] ;  /* 0x00004000011e7983 */ /* 0x000ee60000100800 */
[----:B------:R-:W-:Y:S01]  /*1fc0*/  IMAD R3, R158, UR5, R3 ;  /* 0x000000059e037c24 */ /* 0x000fe2000f8e0203 */
[----:B------:R-:W3:Y:S01]  /*1fd0*/  LDL R28, [R1+0x50] ;  /* 0x00005000011c7983 */ /* 0x000ee20000100800 */
[----:B------:R-:W-:Y:S01]  /*1fe0*/  ULDC.64 UR4, c[0x0][0x328] ;  /* 0x0000ca0000047ab9 */ /* 0x000fe20000000a00 */
[----:B------:R-:W-:-:S02]  /*1ff0*/  IMAD R7, R22, R107, R0 ;  /* 0x0000006b16077224 */ /* 0x000fc400078e0200 */
[----:B------:R-:W-:Y:S01]  /*2000*/  IMAD.IADD R101, R5, 0x1, R3 ;  /* 0x0000000105657824 */ /* 0x000fe200078e0203 */
[----:B------:R-:W-:Y:S01]  /*2010*/  SEL R3, R11, RZ, P2 ;  /* 0x000000ff0b037207 */ /* 0x000fe20001000000 */
[----:B------:R-:W-:-:S04]  /*2020*/  IMAD R0, R8, UR4, RZ ;  /* 0x0000000408007c24 */ /* 0x000fc8000f8e02ff */
[----:B------:R-:W-:Y:S02]  /*2030*/  IMAD.IADD R3, R16, 0x1, R3 ;  /* 0x0000000110037824 */ /* 0x000fe400078e0203 */
[----:B------:R-:W-:Y:S02]  /*2040*/  IMAD R41, R9, UR5, R0 ;  /* 0x0000000509297c24 */ /* 0x000fe4000f8e0200 */
[----:B------:R-:W-:Y:S01]  /*2050*/  IMAD.MOV.U32 R100, RZ, RZ, R4 ;  /* 0x000000ffff647224 */ /* 0x000fe200078e0004 */
[----:B------:R-:W-:Y:S01]  /*2060*/  SHF.R.S32.HI R0, RZ, 0x1f, R3 ;  /* 0x0000001fff007819 */ /* 0x000fe20000011403 */
[----:B------:R-:W-:-:S03]  /*2070*/  IMAD.WIDE.U32 R4, R22, R106, R16 ;  /* 0x0000006a16047225 */ /* 0x000fc600078e0010 */
[----:B------:R-:W-:Y:S01]  /*2080*/  LEA.HI R10, R0, R3, RZ, 0x3 ;  /* 0x00000003000a7211 */ /* 0x000fe200078f18ff */
[-C--:B------:R-:W-:Y:S02]  /*2090*/  IMAD R6, R23, R112.reuse, RZ ;  /* 0x0000007017067224 */ /* 0x080fe400078e02ff */
[----:B------:R-:W-:Y:S02]  /*20a0*/  IMAD.IADD R103, R103, 0x1, R7 ;  /* 0x0000000167677824 */ /* 0x000fe400078e0207 */
[----:B------:R-:W-:Y:S02]  /*20b0*/  IMAD.IADD R5, R7, 0x1, R5 ;  /* 0x0000000107057824 */ /* 0x000fe400078e0205 */
[----:B------:R-:W-:-:S04]  /*20c0*/  IMAD.WIDE.U32 R108, R22, R112, R18 ;  /* 0x00000070166c7225 */ /* 0x000fc800078e0012 */
[----:B------:R-:W-:Y:S01]  /*20d0*/  IMAD R7, R22, R113, R6 ;  /* 0x0000007116077224 */ /* 0x000fe200078e0206 */
[----:B------:R-:W-:Y:S01]  /*20e0*/  LOP3.LUT R6, R36, 0x38, R10, 0xf8, !PT ;  /* 0x0000003824067812 */ /* 0x000fe200078ef80a */
[----:B------:R-:W-:-:S04]  /*20f0*/  IMAD.WIDE.U32 R110, R22, R112, R16 ;  /* 0x00000070166e7225 */ /* 0x000fc800078e0010 */
[----:B------:R-:W-:Y:S02]  /*2100*/  IMAD.IADD R109, R109, 0x1, R7 ;  /* 0x000000016d6d7824 */ /* 0x000fe400078e0207 */
[----:B------:R-:W-:Y:S01]  /*2110*/  IMAD.IADD R111, R7, 0x1, R111 ;  /* 0x00000001076f7824 */ /* 0x000fe200078e026f */
[----:B------:R-:W-:-:S04]  /*2120*/  LEA.HI R0, R0, R3, RZ, 0x6 ;  /* 0x0000000300007211 */ /* 0x000fc800078f30ff */
[----:B------:R-:W-:Y:S02]  /*2130*/  SHF.R.S32.HI R3, RZ, 0x6, R0 ;  /* 0x00000006ff037819 */ /* 0x000fe40000011400 */
[----:B----4-:R-:W-:-:S04]  /*2140*/  LOP3.LUT R0, R37, 0x38, R10, 0xf8, !PT ;  /* 0x0000003825007812 */ /* 0x010fc800078ef80a */
[----:B------:R-:W-:Y:S01]  /*2150*/  LOP3.LUT R0, R0, R35, RZ, 0x3c, !PT ;  /* 0x0000002300007212 */ /* 0x000fe200078e3cff */
[----:B------:R-:W-:Y:S01]  /*2160*/  IMAD.WIDE.U32 R100, R9, UR4, R100 ;  /* 0x0000000409647c25 */ /* 0x000fe2000f8e0064 */
[----:B-----5:R-:W-:Y:S01]  /*2170*/  SHF.R.S32.HI R9, RZ, 0x1f, R155 ;  /* 0x0000001fff097819 */ /* 0x020fe2000001149b */
[----:B------:R-:W-:Y:S01]  /*2180*/  ULDC UR4, c[0x0][0x2e4] ;  /* 0x0000b90000047ab9 */ /* 0x000fe20000000800 */
[C---:B------:R-:W-:Y:S01]  /*2190*/  SHF.L.U64.HI R115, R96.reuse, 0x5, R97 ;  /* 0x0000000560737819 */ /* 0x040fe20000010261 */
[----:B------:R-:W-:Y:S01]  /*21a0*/  IMAD.SHL.U32 R114, R96, 0x20, RZ ;  /* 0x0000002060727824 */ /* 0x000fe200078e00ff */
[----:B------:R-:W-:-:S03]  /*21b0*/  IADD3 R122, P0, R22, R123, RZ ;  /* 0x0000007b167a7210 */ /* 0x000fc60007f1e0ff */
[----:B------:R-:W-:-:S03]  /*21c0*/  IMAD.WIDE.U32 R116, R22, R96, R114 ;  /* 0x0000006016747225 */ /* 0x000fc600078e0072 */
[----:B------:R-:W-:Y:S01]  /*21d0*/  IADD3 R127, P1, R114, R116, RZ ;  /* 0x00000074727f7210 */ /* 0x000fe20007f3e0ff */
[----:B------:R-:W-:-:S03]  /*21e0*/  IMAD.X R123, R23, 0x1, R13, P0 ;  /* 0x00000001177b7824 */ /* 0x000fc600000e060d */
[----:B------:R-:W-:Y:S01]  /*21f0*/  IADD3 R130, P0, R127, R114, RZ ;  /* 0x000000727f827210 */ /* 0x000fe20007f1e0ff */
[----:B------:R-:W-:Y:S01]  /*2200*/  IMAD.WIDE.U32 R118, R22, R96, R16 ;  /* 0x0000006016767225 */ /* 0x000fe200078e0010 */
[C-C-:B------:R-:W-:Y:S02]  /*2210*/  SHF.L.U64.HI R144, R96.reuse, 0x6, R97.reuse ;  /* 0x0000000660907819 */ /* 0x140fe40000010261 */
[----:B------:R-:W-:Y:S01]  /*2220*/  SHF.L.U64.HI R139, R96, 0x7, R97 ;  /* 0x00000007608b7819 */ /* 0x000fe20000010261 */
[----:B------:R-:W-:Y:S02]  /*2230*/  IMAD.IADD R15, R99, 0x1, R15 ;  /* 0x00000001630f7824 */ /* 0x000fe400078e020f */
[----:B------:R-:W-:Y:S01]  /*2240*/  IMAD R39, R97, 0xb0, RZ ;  /* 0x000000b061277824 */ /* 0x000fe200078e02ff */
[C---:B------:R-:W-:Y:S01]  /*2250*/  SHF.L.U64.HI R38, R106.reuse, 0x5, R107 ;  /* 0x000000056a267819 */ /* 0x040fe2000001026b */
[----:B------:R-:W-:Y:S01]  /*2260*/  IMAD.WIDE.U32 R104, R155, R106, R4 ;  /* 0x0000006a9b687225 */ /* 0x000fe200078e0004 */
[----:B------:R-:W-:-:S02]  /*2270*/  SHF.L.U64.HI R37, R106, 0x6, R107 ;  /* 0x000000066a257819 */ /* 0x000fc4000001026b */
[----:B------:R-:W-:Y:S01]  /*2280*/  SHF.L.U64.HI R36, R106, 0x7, R107 ;  /* 0x000000076a247819 */ /* 0x000fe2000001026b */
[----:B------:R-:W-:Y:S01]  /*2290*/  IMAD R143, R107, 0xb0, RZ ;  /* 0x000000b06b8f7824 */ /* 0x000fe200078e02ff */
[----:B------:R-:W-:Y:S01]  /*22a0*/  SHF.L.U64.HI R120, R112, 0x7, R113 ;  /* 0x0000000770787819 */ /* 0x000fe20000010271 */
[----:B------:R-:W-:Y:S01]  /*22b0*/  IMAD.SHL.U32 R35, R106, 0x20, RZ ;  /* 0x000000206a237824 */ /* 0x000fe200078e00ff */
[----:B------:R-:W-:Y:S01]  /*22c0*/  IADD3 R13, P2, R98, 0x40, RZ ;  /* 0x00000040620d7810 */ /* 0x000fe20007f5e0ff */
[----:B------:R-:W-:-:S04]  /*22d0*/  IMAD.WIDE.U32 R102, R155, R106, R102 ;  /* 0x0000006a9b667225 */ /* 0x000fc800078e0066 */
[----:B------:R-:W-:Y:S02]  /*22e0*/  IMAD R5, R113, 0xb0, RZ ;  /* 0x000000b071057824 */ /* 0x000fe400078e02ff */
[----:B------:R-:W-:Y:S02]  /*22f0*/  IMAD.SHL.U32 R121, R112, 0x80, RZ ;  /* 0x0000008070797824 */ /* 0x000fe400078e00ff */
[----:B------:R-:W-:-:S04]  /*2300*/  IMAD.WIDE.U32 R108, R155, R112, R108 ;  /* 0x000000709b6c7225 */ /* 0x000fc800078e006c */
[----:B------:R-:W-:-:S04]  /*2310*/  IMAD.WIDE.U32 R110, R155, R112, R110 ;  /* 0x000000709b6e7225 */ /* 0x000fc800078e006e */
[----:B------:R-:W-:Y:S01]  /*2320*/  VIADD R161, R20, 0x8 ;  /* 0x0000000814a17836 */ /* 0x000fe20000000000 */
[----:B------:R-:W-:Y:S01]  /*2330*/  LOP3.LUT R20, R10, 0xfffffff8, RZ, 0xc0, !PT ;  /* 0xfffffff80a147812 */ /* 0x000fe200078ec0ff */
[----:B------:R-:W-:Y:S01]  /*2340*/  IMAD.WIDE.U32 R158, R96, 0xb0, RZ ;  /* 0x000000b0609e7825 */ /* 0x000fe200078e00ff */
[----:B------:R-:W-:Y:S02]  /*2350*/  SHF.R.S32.HI R146, RZ, 0x1f, R225 ;  /* 0x0000001fff927819 */ /* 0x000fe400000114e1 */
[----:B------:R-:W-:Y:S01]  /*2360*/  SHF.R.S32.HI R145, RZ, 0x1f, R226 ;  /* 0x0000001fff917819 */ /* 0x000fe200000114e2 */
[----:B------:R-:W-:Y:S01]  /*2370*/  IMAD.IADD R39, R159, 0x1, R39 ;  /* 0x000000019f277824 */ /* 0x000fe200078e0227 */
[----:B--2---:R-:W-:Y:S02]  /*2380*/  LOP3.LUT R7, R6, R31, RZ, 0x3c, !PT ;  /* 0x0000001f06077212 */ /* 0x004fe400078e3cff */
[----:B------:R-:W0:Y:S01]  /*2390*/  S2R R31, SR_TID.X ;  /* 0x00000000001f7919 */ /* 0x000e220000002100 */
[----:B------:R-:W-:-:S04]  /*23a0*/  IMAD R150, R3, 0x2c00, R33 ;  /* 0x00002c0003967824 */ /* 0x000fc800078e0221 */
[----:B------:R-:W-:Y:S02]  /*23b0*/  IMAD.IADD R150, R150, 0x1, R7 ;  /* 0x0000000196967824 */ /* 0x000fe400078e0207 */
[----:B------:R-:W-:Y:S01]  /*23c0*/  IMAD R151, R3, 0x2c00, R34 ;  /* 0x00002c0003977824 */ /* 0x000fe200078e0222 */
[----:B---3--:R-:W-:Y:S02]  /*23d0*/  SHF.R.U32.HI R138, RZ, 0x3, R27 ;  /* 0x00000003ff8a7819 */ /* 0x008fe4000001161b */
[----:B------:R-:W-:Y:S01]  /*23e0*/  LOP3.LUT R7, R27, 0x38, R10, 0xf8, !PT ;  /* 0x000000381b077812 */ /* 0x000fe200078ef80a */
[----:B0-----:R-:W-:-:S05]  /*23f0*/  VIADD R31, R31, 0xffffff80 ;  /* 0xffffff801f1f7836 */ /* 0x001fca0000000000 */
[----:B------:R-:W-:-:S04]  /*2400*/  SHF.R.S32.HI R27, RZ, 0x1f, R31 ;  /* 0x0000001fff1b7819 */ /* 0x000fc8000001141f */
[----:B------:R-:W-:Y:S01]  /*2410*/  LEA.HI R27, R27, R31, RZ, 0x6 ;  /* 0x0000001f1b1b7211 */ /* 0x000fe200078f30ff */
[----:B------:R-:W-:Y:S01]  /*2420*/  IMAD.IADD R151, R151, 0x1, R0 ;  /* 0x0000000197977824 */ /* 0x000fe200078e0200 */
[----:B------:R-:W-:-:S03]  /*2430*/  LOP3.LUT R0, R10, 0x38, RZ, 0xc0, !PT ;  /* 0x000000380a007812 */ /* 0x000fc600078ec0ff */
[----:B------:R-:W-:Y:S01]  /*2440*/  IMAD.SHL.U32 R27, R27, 0x8, RZ ;  /* 0x000000081b1b7824 */ /* 0x000fe200078e00ff */
[----:B------:R-:W-:-:S04]  /*2450*/  LOP3.LUT R0, R0, 0x1c0, R29, 0xf8, !PT ;  /* 0x000001c000007812 */ /* 0x000fc800078ef81d */
[----:B------:R-:W-:Y:S01]  /*2460*/  LOP3.LUT R27, R27, 0xfffffe00, RZ, 0xc0, !PT ;  /* 0xfffffe001b1b7812 */ /* 0x000fe200078ec0ff */
[C---:B------:R-:W-:Y:S02]  /*2470*/  IMAD R149, R3.reuse, 0x2c00, R26 ;  /* 0x00002c0003957824 */ /* 0x040fe400078e021a */
[C---:B------:R-:W-:Y:S02]  /*2480*/  IMAD R148, R3.reuse, 0x2c00, R21 ;  /* 0x00002c0003947824 */ /* 0x040fe400078e0215 */
[C---:B------:R-:W-:Y:S02]  /*2490*/  IMAD R154, R3.reuse, 0x2c00, R27 ;  /* 0x00002c00039a7824 */ /* 0x040fe400078e021b */
[----:B------:R-:W-:Y:S01]  /*24a0*/  IMAD R147, R3, 0x2c00, R14 ;  /* 0x00002c0003937824 */ /* 0x000fe200078e020e */
[----:B------:R-:W-:Y:S01]  /*24b0*/  LOP3.LUT R3, R0, R12, RZ, 0x3c, !PT ;  /* 0x0000000c00037212 */ /* 0x000fe200078e3cff */
[----:B------:R-:W-:-:S04]  /*24c0*/  IMAD R0, R9, R106, RZ ;  /* 0x0000006a09007224 */ /* 0x000fc800078e02ff */
[----:B------:R-:W-:Y:S02]  /*24d0*/  IMAD R27, R155, R107, R0 ;  /* 0x0000006b9b1b7224 */ /* 0x000fe400078e0200 */
[----:B------:R-:W-:-:S04]  /*24e0*/  IMAD R0, R9, R112, RZ ;  /* 0x0000007009007224 */ /* 0x000fc800078e02ff */
[----:B------:R-:W-:Y:S02]  /*24f0*/  IMAD R21, R155, R113, R0 ;  /* 0x000000719b157224 */ /* 0x000fe400078e0200 */
[----:B------:R-:W-:Y:S02]  /*2500*/  IMAD R0, R23, R96, RZ ;  /* 0x0000006017007224 */ /* 0x000fe400078e02ff */
[----:B------:R-:W-:Y:S02]  /*2510*/  IMAD.IADD R154, R154, 0x1, R3 ;  /* 0x000000019a9a7824 */ /* 0x000fe400078e0203 */
[----:B------:R-:W-:-:S04]  /*2520*/  IMAD R3, R22, R97, R0 ;  /* 0x0000006116037224 */ /* 0x000fc800078e0200 */
[----:B------:R-:W-:-:S04]  /*2530*/  IMAD.IADD R125, R3, 0x1, R117 ;  /* 0x00000001037d7824 */ /* 0x000fc800078e0275 */
[----:B------:R-:W-:-:S04]  /*2540*/  IMAD.X R126, R125, 0x1, R115, P1 ;  /* 0x000000017d7e7824 */ /* 0x000fc800008e0673 */
[--C-:B------:R-:W-:Y:S01]  /*2550*/  IMAD.X R128, R126, 0x1, R115.reuse, P0 ;  /* 0x000000017e807824 */ /* 0x100fe200000e0673 */
[----:B------:R-:W-:Y:S02]  /*2560*/  IADD3 R136, P0, R130, R114, RZ ;  /* 0x0000007282887210 */ /* 0x000fe40007f1e0ff */
[----:B------:R-:W-:Y:S02]  /*2570*/  SHF.R.U32.HI R137, RZ, 0x3, R30 ;  /* 0x00000003ff897819 */ /* 0x000fe4000001161e */
[--C-:B------:R-:W-:Y:S01]  /*2580*/  LOP3.LUT R6, R32, 0x38, R10.reuse, 0xf8, !PT ;  /* 0x0000003820067812 */ /* 0x100fe200078ef80a */
[----:B------:R-:W-:Y:S01]  /*2590*/  IMAD.X R131, R128, 0x1, R115, P0 ;  /* 0x0000000180837824 */ /* 0x000fe200000e0673 */
[----:B------:R-:W-:Y:S01]  /*25a0*/  LOP3.LUT R8, R30, 0x38, R10, 0xf8, !PT ;  /* 0x000000381e087812 */ /* 0x000fe200078ef80a */
[----:B------:R-:W-:Y:S01]  /*25b0*/  IMAD.IADD R124, R119, 0x1, R3 ;  /* 0x00000001777c7824 */ /* 0x000fe200078e0203 */
[----:B------:R-:W-:Y:S01]  /*25c0*/  IADD3 R14, P0, R98, R118, RZ ;  /* 0x00000076620e7210 */ /* 0x000fe20007f1e0ff */
[----:B------:R-:W-:Y:S01]  /*25d0*/  IMAD.SHL.U32 R97, R11, 0x2, RZ ;  /* 0x000000020b617824 */ /* 0x000fe200078e00ff */
[----:B------:R-:W-:Y:S01]  /*25e0*/  LOP3.LUT R6, R6, R28, RZ, 0x3c, !PT ;  /* 0x0000001c06067212 */ /* 0x000fe200078e3cff */
[C---:B------:R-:W-:Y:S01]  /*25f0*/  IMAD.SHL.U32 R34, R106.reuse, 0x40, RZ ;  /* 0x000000406a227824 */ /* 0x040fe200078e00ff */
[----:B------:R-:W-:Y:S01]  /*2600*/  LOP3.LUT R7, R7, R138, RZ, 0x3c, !PT ;  /* 0x0000008a07077212 */ /* 0x000fe200078e3cff */
[----:B------:R-:W-:Y:S01]  /*2610*/  IMAD.SHL.U32 R33, R106, 0x80, RZ ;  /* 0x000000806a217824 */ /* 0x000fe200078e00ff */
[----:B------:R-:W-:Y:S01]  /*2620*/  LOP3.LUT R8, R8, R137, RZ, 0x3c, !PT ;  /* 0x0000008908087212 */ /* 0x000fe200078e3cff */
[C---:B------:R-:W-:Y:S01]  /*2630*/  IMAD.SHL.U32 R30, R112.reuse, 0x20, RZ ;  /* 0x00000020701e7824 */ /* 0x040fe200078e00ff */
[C-C-:B------:R-:W-:Y:S01]  /*2640*/  SHF.L.U64.HI R32, R112.reuse, 0x5, R113.reuse ;  /* 0x0000000570207819 */ /* 0x140fe20000010271 */
[C---:B------:R-:W-:Y:S01]  /*2650*/  IMAD.SHL.U32 R29, R112.reuse, 0x40, RZ ;  /* 0x00000040701d7824 */ /* 0x040fe200078e00ff */
[----:B------:R-:W-:Y:S01]  /*2660*/  SHF.L.U64.HI R31, R112, 0x6, R113 ;  /* 0x00000006701f7819 */ /* 0x000fe20000010271 */
[----:B------:R-:W-:Y:S01]  /*2670*/  IMAD.WIDE.U32 R106, R106, 0xb0, RZ ;  /* 0x000000b06a6a7825 */ /* 0x000fe200078e00ff */
[----:B------:R-:W-:-:S02]  /*2680*/  IADD3 R141, P3, R136, R114, RZ ;  /* 0x00000072888d7210 */ /* 0x000fc40007f7e0ff */
[----:B------:R-:W-:Y:S01]  /*2690*/  IADD3 R11, P4, R14, 0x40, RZ ;  /* 0x000000400e0b7810 */ /* 0x000fe20007f9e0ff */
[----:B------:R-:W-:-:S04]  /*26a0*/  IMAD.WIDE.U32 R112, R112, 0xb0, RZ ;  /* 0x000000b070707825 */ /* 0x000fc800078e00ff */
[----:B------:R-:W-:Y:S01]  /*26b0*/  IMAD.X R12, R124, 0x1, R15, P0 ;  /* 0x000000017c0c7824 */ /* 0x000fe200000e060f */
[----:B------:R-:W-:Y:S01]  /*26c0*/  ISETP.GE.AND P0, PT, R16, UR4, PT ;  /* 0x0000000410007c0c */ /* 0x000fe2000bf06270 */
[----:B------:R-:W-:Y:S01]  /*26d0*/  IMAD.IADD R149, R149, 0x1, R6 ;  /* 0x0000000195957824 */ /* 0x000fe200078e0206 */
[----:B------:R-:W-:Y:S01]  /*26e0*/  ISETP.GE.AND P1, PT, R227, UR4, PT ;  /* 0x00000004e3007c0c */ /* 0x000fe2000bf26270 */
[----:B------:R-:W-:Y:S01]  /*26f0*/  IMAD.IADD R148, R148, 0x1, R7 ;  /* 0x0000000194947824 */ /* 0x000fe200078e0207 */
[----:B------:R-:W-:Y:S01]  /*2700*/  SHF.R.S32.HI R10, RZ, 0x3, R10 ;  /* 0x00000003ff0a7819 */ /* 0x000fe2000001140a */
[----:B------:R-:W-:Y:S01]  /*2710*/  IMAD.IADD R147, R147, 0x1, R8 ;  /* 0x0000000193937824 */ /* 0x000fe200078e0208 */
[----:B------:R-:W-:Y:S01]  /*2720*/  SHF.R.S32.HI R9, RZ, 0x1f, R20 ;  /* 0x0000001fff097819 */ /* 0x000fe20000011414 */
[----:B------:R-:W-:Y:S02]  /*2730*/  IMAD.IADD R28, R103, 0x1, R27 ;  /* 0x00000001671c7824 */ /* 0x000fe400078e021b */
[----:B------:R-:W-:-:S02]  /*2740*/  IMAD.IADD R26, R109, 0x1, R21 ;  /* 0x000000016d1a7824 */ /* 0x000fc400078e0215 */
[----:B------:R-:W-:Y:S02]  /*2750*/  IMAD.IADD R143, R107, 0x1, R143 ;  /* 0x000000016b8f7824 */ /* 0x000fe400078e028f */
[----:B------:R-:W-:Y:S02]  /*2760*/  IMAD.IADD R142, R113, 0x1, R5 ;  /* 0x00000001718e7824 */ /* 0x000fe400078e0205 */
[----:B------:R-:W-:Y:S02]  /*2770*/  IMAD.IADD R27, R27, 0x1, R105 ;  /* 0x000000011b1b7824 */ /* 0x000fe400078e0269 */
[----:B------:R-:W-:Y:S02]  /*2780*/  IMAD.IADD R21, R21, 0x1, R111 ;  /* 0x0000000115157824 */ /* 0x000fe400078e026f */
[----:B------:R-:W-:Y:S02]  /*2790*/  IMAD.X R140, R131, 0x1, R115, P3 ;  /* 0x00000001838c7824 */ /* 0x000fe400018e0673 */
[----:B------:R-:W-:-:S02]  /*27a0*/  IMAD.X R8, RZ, RZ, R15, P2 ;  /* 0x000000ffff087224 */ /* 0x000fc400010e060f */
[----:B------:R-:W-:Y:S02]  /*27b0*/  IMAD.X R7, RZ, RZ, R12, P4 ;  /* 0x000000ffff077224 */ /* 0x000fe400020e060c */
[----:B------:R-:W-:Y:S01]  /*27c0*/  IMAD.IADD R6, R101, 0x1, R41 ;  /* 0x0000000165067824 */ /* 0x000fe200078e0229 */
[----:B------:R-:W-:Y:S06]  /*27d0*/  @!P6 BAR.SYNC.DEFER_BLOCKING 0x9, 0x100 ;  /* 0x024400000000eb1d */ /* 0x000fec0000010000 */
.L_x_6093:
[----:B------:R-:W2:Y:S01]  /*27e0*/  LDL R0, [R1+0x60] ;  /* 0x0000600001007983 */ /* 0x000ea20000100800 */
[----:B------:R-:W0:Y:S03]  /*27f0*/  LDC R80, c[0x0][0x3d4] ;  /* 0x0000f500ff507b82 */ /* 0x000e260000000800 */
[----:B---34-:R-:W3:Y:S01]  /*2800*/  LDL.LU R46, [R1] ;  /* 0x00000000012e7983 */ /* 0x018ee20000300800 */
[----:B------:R-:W-:Y:S01]  /*2810*/  VIADD R24, R24, 0xffffffff ;  /* 0xffffffff18187836 */ /* 0x000fe20000000000 */
[----:B------:R-:W-:Y:S05]  /*2820*/  YIELD ;  /* 0x0000000000007946 */ /* 0x000fea0003800000 */
[----:B------:R-:W-:Y:S01]  /*2830*/  ISETP.GT.AND P3, PT, R24, R129, PT ;  /* 0x000000811800720c */ /* 0x000fe20003f64270 */
[----:B------:R-:W-:Y:S01]  /*2840*/  BSSY B0, `(.L_x_5970) ;  /* 0x0000916000007945 */ /* 0x000fe20003800000 */
[----:B0-----:R-:W-:Y:S01]  /*2850*/  ISETP.GE.AND P2, PT, R80, 0x1, PT ;  /* 0x000000015000780c */ /* 0x001fe20003f46270 */
[----:B--2---:R-:W-:Y:S01]  /*2860*/  IMAD R5, R220, 0x5800, R0 ;  /* 0x00005800dc057824 */ /* 0x004fe200078e0200 */
[----:B---3--:R-:W-:-:S03]  /*2870*/  LOP3.LUT R46, R46, 0xffffffef, RZ, 0xc0, !PT ;  /* 0xffffffef2e2e7812 */ /* 0x008fc600078ec0ff */
[----:B------:R-:W-:-:S06]  /*2880*/  IMAD R5, R5, 0x2, R2 ;  /* 0x0000000205057824 */ /* 0x000fcc00078e0202 */
[----:B------:R-:W-:-:S05]  /*2890*/  @P3 LOP3.LUT R46, R46, 0x10, RZ, 0xfc, !PT ;  /* 0x000000102e2e3812 */ /* 0x000fca00078efcff */
[----:B------:R0:W-:Y:S01]  /*28a0*/  STL [R1], R46 ;  /* 0x0000002e01007387 */ /* 0x0001e20000100800 */
[----:B-1----:R-:W-:Y:S05]  /*28b0*/  @!P2 BRA `(.L_x_5971) ;  /* 0x0000008400eca947 */ /* 0x002fea0003800000 */
[----:B------:R-:W-:Y:S01]  /*28c0*/  ULDC.U8 UR4, c[0x0][0x3f0] ;  /* 0x0000fc0000047ab9 */ /* 0x000fe20000000000 */
[----:B------:R-:W-:Y:S01]  /*28d0*/  SHF.R.S32.HI R3, RZ, 0x1f, R24 ;  /* 0x0000001fff037819 */ /* 0x000fe20000011418 */
[-C--:B------:R-:W-:Y:S01]  /*28e0*/  IMAD R4, R143, R24.reuse, RZ ;  /* 0x000000188f047224 */ /* 0x080fe200078e02ff */
[----:B------:R-:W-:Y:S01]  /*28f0*/  ISETP.NE.AND P2, PT, RZ, UR4, PT ;  /* 0x00000004ff007c0c */ /* 0x000fe2000bf45270 */
[-C--:B------:R-:W-:Y:S02]  /*2900*/  IMAD R0, R39, R24.reuse, RZ ;  /* 0x0000001827007224 */ /* 0x080fe400078e02ff */
[----:B------:R-:W-:Y:S02]  /*2910*/  IMAD R40, R142, R24, RZ ;  /* 0x000000188e287224 */ /* 0x000fe400078e02ff */
[----:B------:R-:W-:Y:S02]  /*2920*/  IMAD R43, R3, R106, R4 ;  /* 0x0000006a032b7224 */ /* 0x000fe400078e0204 */
[----:B------:R-:W-:-:S02]  /*2930*/  IMAD R4, R24, -0xb0, R25 ;  /* 0xffffff5018047824 */ /* 0x000fc400078e0219 */
[C---:B------:R-:W-:Y:S02]  /*2940*/  IMAD R41, R3.reuse, R158, R0 ;  /* 0x0000009e03297224 */ /* 0x040fe400078e0200 */
[----:B------:R-:W-:Y:S01]  /*2950*/  IMAD R45, R3, R112, R40 ;  /* 0x00000070032d7224 */ /* 0x000fe200078e0228 */
[----:B------:R-:W-:Y:S01]  /*2960*/  VIMNMX R4, R4, 0xb0, PT ;  /* 0x000000b004047848 */ /* 0x000fe20003fe0100 */
[----:B------:R-:W-:-:S04]  /*2970*/  IMAD.WIDE.U32 R132, R158, R24, RZ ;  /* 0x000000189e847225 */ /* 0x000fc800078e00ff */
[----:B------:R-:W-:-:S04]  /*2980*/  IMAD.WIDE.U32 R92, R106, R24, RZ ;  /* 0x000000186a5c7225 */ /* 0x000fc800078e00ff */
[----:B------:R-:W-:-:S04]  /*2990*/  IMAD.WIDE.U32 R90, R112, R24, RZ ;  /* 0x00000018705a7225 */ /* 0x000fc800078e00ff */
[----:B------:R-:W-:Y:S02]  /*29a0*/  IMAD.IADD R88, R133, 0x1, R41 ;  /* 0x0000000185587824 */ /* 0x000fe400078e0229 */
        /* <DEDUP_REMOVED lines=9> */
[----:B------:R-:W-:-:S03]  /*2a40*/  CS2R R152, SRZ ;  /* 0x0000000000987805 */ /* 0x000fc6000001ff00 */
[----:B------:R-:W-:Y:S05]  /*2a50*/  @P3 BRA `(.L_x_5974) ;  /* 0x0000000000543947 */ /* 0x000fea0003800000 */
        /* <DEDUP_REMOVED lines=21> */
.L_x_5974:
[----:B------:R-:W-:Y:S05]  /*2bb0*/  BSYNC B1 ;  /* 0x0000000000017941 */ /* 0x000fea0003800000 */
.L_x_5973:
[----:B------:R-:W-:Y:S01]  /*2bc0*/  ISETP.GE.AND P4, PT, R223, R4, PT ;  /* 0x00000004df00720c */ /* 0x000fe20003f86270 */
[----:B-1---5:R-:W-:Y:S01]  /*2bd0*/  IMAD.MOV.U32 R40, RZ, RZ, R86 ;  /* 0x000000ffff287224 */ /* 0x022fe200078e0056 */
[----:B------:R-:W-:Y:S01]  /*2be0*/  BSSY B1, `(.L_x_5975) ;  /* 0x0000029000017945 */ /* 0x000fe20003800000 */
[----:B------:R-:W-:Y:S01]  /*2bf0*/  IMAD.MOV.U32 R41, RZ, RZ, R87 ;  /* 0x000000ffff297224 */ /* 0x000fe200078e0057 */
[----:B------:R-:W-:Y:S01]  /*2c00*/  CS2R R82, SRZ ;  /* 0x0000000000527805 */ /* 0x000fe2000001ff00 */
        /* <DEDUP_REMOVED lines=15> */
[----:B------:R-:W-:Y:S01]  /*2d00*/  PRMT R194, R43, 0x7610, R194 ;  /* 0x000076102bc27816 */ /* 0x000fe200000000c2 */
        /* <DEDUP_REMOVED lines=22> */
.L_x_5976:
[----:B------:R-:W-:Y:S05]  /*2e70*/  BSYNC B1 ;  /* 0x0000000000017941 */ /* 0x000fea0003800000 */
.L_x_5975:
[----:B------:R-:W-:Y:S01]  /*2e80*/  ISETP.GE.AND P2, PT, R222, R4, PT ;  /* 0x00000004de00720c */ /* 0x000fe20003f46270 */
[----:B------:R-:W-:Y:S01]  /*2e90*/  IMAD.MOV.U32 R45, RZ, RZ, R46 ;  /* 0x000000ffff2d7224 */ /* 0x000fe200078e002e */
[----:B------:R-:W-:Y:S01]  /*2ea0*/  BSSY B1, `(.L_x_5977) ;  /* 0x000002f000017945 */ /* 0x000fe20003800000 */
[----:B-1---5:R-:W-:Y:S01]  /*2eb0*/  IMAD.MOV.U32 R40, RZ, RZ, R76 ;  /* 0x000000ffff287224 */ /* 0x022fe200078e004c */
[----:B------:R-:W-:Y:S01]  /*2ec0*/  CS2R R60, SRZ ;  /* 0x00000000003c7805 */ /* 0x000fe2000001ff00 */
[----:B------:R-:W-:Y:S01]  /*2ed0*/  IMAD.MOV.U32 R41, RZ, RZ, R77 ;  /* 0x000000ffff297224 */ /* 0x000fe200078e004d */
[----:B------:R-:W-:Y:S01]  /*2ee0*/  LOP3.LUT R45, R45, 0xfffffffb, RZ, 0xc0, !PT ;  /* 0xfffffffb2d2d7812 */ /* 0x000fe200078ec0ff */
[----:B------:R-:W-:Y:S01]  /*2ef0*/  IMAD.MOV.U32 R42, RZ, RZ, R82 ;  /* 0x000000ffff2a7224 */ /* 0x000fe200078e0052 */
[----:B------:R-:W-:Y:S01]  /*2f00*/  PRMT R202, R40, 0x7610, R202 ;  /* 0x0000761028ca7816 */ /* 0x000fe200000000ca */
[----:B------:R-:W-:Y:S01]  /*2f10*/  IMAD.MOV.U32 R43, RZ, RZ, R83 ;  /* 0x000000ffff2b7224 */ /* 0x000fe200078e0053 */
[----:B------:R-:W-:Y:S01]  /*2f20*/  PRMT R201, R41, 0x7610, R201 ;  /* 0x0000761029c97816 */ /* 0x000fe200000000c9 */
[----:B------:R-:W-:Y:S01]  /*2f30*/  IMAD.MOV.U32 R40, RZ, RZ, R78 ;  /* 0x000000ffff287224 */ /* 0x000fe200078e004e */
[----:B------:R-:W-:Y:S01]  /*2f40*/  PRMT R167, R167, 0x5410, R42 ;  /* 0x00005410a7a77816 */ /* 0x000fe2000000002a */
[----:B------:R-:W-:Y:S01]  /*2f50*/  IMAD.MOV.U32 R41, RZ, RZ, R79 ;  /* 0x000000ffff297224 */ /* 0x000fe200078e004f */
[----:B------:R-:W-:Y:S01]  /*2f60*/  @P2 LOP3.LUT R45, R45, 0x4, RZ, 0xfc, !PT ;  /* 0x000000042d2d2812 */ /* 0x000fe200078efcff */
[----:B------:R-:W-:Y:S01]  /*2f70*/  IMAD.MOV.U32 R42, RZ, RZ, R84 ;  /* 0x000000ffff2a7224 */ /* 0x000fe200078e0054 */
[----:B------:R-:W-:Y:S01]  /*2f80*/  PRMT R203, R43, 0x7610, R203 ;  /* 0x000076102bcb7816 */ /* 0x000fe200000000cb */
[----:B------:R-:W-:Y:S01]  /*2f90*/  IMAD.MOV.U32 R43, RZ, RZ, R85 ;  /* 0x000000ffff2b7224 */ /* 0x000fe200078e0055 */
[----:B------:R-:W-:Y:S01]  /*2fa0*/  PRMT R200, R40, 0x7610, R200 ;  /* 0x0000761028c87816 */ /* 0x000fe200000000c8 */
[----:B------:R1:W-:Y:S01]  /*2fb0*/  STL [R1], R45 ;  /* 0x0000002d01007387 */ /* 0x0003e20000100800 */
[----:B------:R-:W-:-:S02]  /*2fc0*/  PRMT R199, R41, 0x7610, R199 ;  /* 0x0000761029c77816 */ /* 0x000fc400000000c7 */
[----:B------:R-:W-:Y:S02]  /*2fd0*/  CS2R R68, SRZ ;  /* 0x0000000000447805 */ /* 0x000fe4000001ff00 */
[----:B------:R-:W-:Y:S02]  /*2fe0*/  PRMT R168, R168, 0x5410, R42 ;  /* 0x00005410a8a87816 */ /* 0x000fe4000000002a */
[----:B------:R-:W-:Y:S02]  /*2ff0*/  CS2R R72, SRZ ;  /* 0x0000000000487805 */ /* 0x000fe4000001ff00 */
[----:B------:R-:W-:Y:S02]  /*3000*/  PRMT R169, R169, 0x5410, R43 ;  /* 0x00005410a9a97816 */ /* 0x000fe4000000002b */
[----:B------:R-:W-:Y:S02]  /*3010*/  CS2R R70, SRZ ;  /* 0x0000000000467805 */ /* 0x000fe4000001ff00 */
[----:B------:R-:W-:Y:S01]  /*3020*/  CS2R R74, SRZ ;  /* 0x00000000004a7805 */ /* 0x000fe2000001ff00 */
[----:B-1----:R-:W-:Y:S06]  /*3030*/  @P2 BRA `(.L_x_5978) ;  /* 0x0000000000542947 */ /* 0x002fec0003800000 */
        /* <DEDUP_REMOVED lines=21> */
.L_x_5978:
[----:B------:R-:W-:Y:S05]  /*3190*/  BSYNC B1 ;  /* 0x0000000000017941 */ /* 0x000fea0003800000 */
.L_x_5977:
        /* <DEDUP_REMOVED lines=24> */
[----:B------:R-:W-:Y:S01]  /*3320*/  PRMT R169, R43, 0x7610, R169 ;  /* 0x000076102ba97816 */ /* 0x000fe200000000a9 */
[----:B-1----:R-:W-:Y:S06]  /*3330*/  @P2 BRA `(.L_x_5980) ;  /* 0x00000000007c2947 */ /* 0x002fec0003800000 */
[----:B------:R-:W1:Y:S01]  /*3340*/  LDC.64 R40, c[0x0][0x3d8] ;  /* 0x0000f600ff287b82 */ /* 0x000e620000000a00 */
[----:B------:R-:W-:Y:S01]  /*3350*/  IMAD.MOV.U32 R42, RZ, RZ, R92 ;  /* 0x000000ffff2a7224 */ /* 0x000fe200078e005c */
[----:B------:R-:W-:Y:S01]  /*3360*/  ULDC.64 UR4, c[0x0][0x3c8] ;  /* 0x0000f20000047ab9 */ /* 0x000fe20000000a00 */
[----:B------:R-:W-:Y:S01]  /*3370*/  IMAD.MOV.U32 R43, RZ, RZ, R3 ;  /* 0x000000ffff2b7224 */ /* 0x000fe200078e0003 */
[----:B------:R-:W-:Y:S02]  /*3380*/  CS2R R64, SRZ ;  /* 0x0000000000407805 */ /* 0x000fe4000001ff00 */
[----:B------:R-:W-:Y:S01]  /*3390*/  CS2R R66, SRZ ;  /* 0x0000000000427805 */ /* 0x000fe2000001ff00 */
[----:B------:R-:W-:Y:S01]  /*33a0*/  ULDC.64 UR6, c[0x0][0x208] ;  /* 0x0000820000067ab9 */ /* 0x000fe20000000a00 */
[----:B-1----:R-:W-:-:S04]  /*33b0*/  IMAD.WIDE.U32 R42, R40, 0x60, R42 ;  /* 0x00000060282a7825 */ /* 0x002fc800078e002a */
[----:B------:R-:W-:Y:S01]  /*33c0*/  IMAD R41, R41, 0x60, RZ ;  /* 0x0000006029297824 */ /* 0x000fe200078e02ff */
[----:B------:R-:W-:Y:S01]  /*33d0*/  IADD3 R45, P2, R102, R42, RZ ;  /* 0x0000002a662d7210 */ /* 0x000fe20007f5e0ff */
[----:B------:R-:W-:-:S03]  /*33e0*/  IMAD.MOV.U32 R42, RZ, RZ, R90 ;  /* 0x000000ffff2a7224 */ /* 0x000fc600078e005a */
[----:B0-----:R-:W-:Y:S01]  /*33f0*/  IADD3.X R46, R28, R43, R41, P2, !PT ;  /* 0x0000002b1c2e7210 */ /* 0x001fe200017fe429 */
[----:B------:R-:W-:Y:S01]  /*3400*/  IMAD.MOV.U32 R43, RZ, RZ, R0 ;  /* 0x000000ffff2b7224 */ /* 0x000fe200078e0000 */
[----:B------:R-:W0:Y:S02]  /*3410*/  LDC.64 R40, c[0x0][0x3e8] ;  /* 0x0000fa00ff287b82 */ /* 0x000e240000000a00 */
[----:B0-----:R-:W-:-:S04]  /*3420*/  IMAD.WIDE.U32 R42, R40, 0x60, R42 ;  /* 0x00000060282a7825 */ /* 0x001fc800078e002a */
[----:B------:R-:W-:Y:S01]  /*3430*/  IMAD R41, R41, 0x60, RZ ;  /* 0x0000006029297824 */ /* 0x000fe200078e02ff */
[----:B------:R-:W-:-:S04]  /*3440*/  IADD3 R44, P2, R108, R42, RZ ;  /* 0x0000002a6c2c7210 */ /* 0x000fc80007f5e0ff */
[----:B------:R-:W-:Y:S02]  /*3450*/  IADD3.X R43, R26, R43, R41, P2, !PT ;  /* 0x0000002b1a2b7210 */ /* 0x000fe400017fe429 */
        /* <DEDUP_REMOVED lines=13> */
.L_x_5980:
[----:B------:R-:W-:Y:S05]  /*3530*/  BSYNC B1 ;  /* 0x0000000000017941 */ /* 0x000fea0003800000 */
.L_x_5979:
        /* <DEDUP_REMOVED lines=28> */
[----:B0-----:R-:W-:Y:S02]  /*3700*/  CS2R R46, SRZ ;  /* 0x00000000002e7805 */ /* 0x001fe4000001ff00 */
        /* <DEDUP_REMOVED lines=23> */
.L_x_5982:
[----:B------:R-:W-:Y:S05]  /*3880*/  BSYNC B1 ;  /* 0x0000000000017941 */ /* 0x000fea0003800000 */
.L_x_5981:
[----:B------:R-:W-:Y:S01]  /*3890*/  ISETP.GE.AND P5, PT, R226, R4, PT ;  /* 0x00000004e200720c */ /* 0x000fe20003fa6270 */
[----:B------:R-:W-:-:S12]  /*38a0*/  BSSY B1, `(.L_x_5983) ;  /* 0x000001f000017945 */ /* 0x000fd80003800000 */
[----:B------:R-:W-:Y:S05]  /*38b0*/  @P5 BRA `(.L_x_5984) ;  /* 0x0000000000745947 */ /* 0x000fea0003800000 */
[----:B0-----:R-:W0:Y:S01]  /*38c0*/  LDC.64 R40, c[0x0][0x3d8] ;  /* 0x0000f600ff287b82 */ /* 0x001e220000000a00 */
[----:B------:R-:W-:Y:S01]  /*38d0*/  IMAD.MOV.U32 R93, RZ, RZ, R3 ;  /* 0x000000ffff5d7224 */ /* 0x000fe200078e0003 */
[----:B------:R-:W-:Y:S01]  /*38e0*/  ULDC.64 UR4, c[0x0][0x3c8] ;  /* 0x0000f20000047ab9 */ /* 0x000fe20000000a00 */
[----:B------:R-:W-:Y:S01]  /*38f0*/  IMAD.MOV.U32 R91, RZ, RZ, R0 ;  /* 0x000000ffff5b7224 */ /* 0x000fe200078e0000 */
[----:B------:R-:W-:Y:S02]  /*3900*/  CS2R R48, SRZ ;  /* 0x0000000000307805 */ /* 0x000fe4000001ff00 */
[----:B------:R-:W-:Y:S01]  /*3910*/  CS2R R50, SRZ ;  /* 0x0000000000327805 */ /* 0x000fe2000001ff00 */
[----:B------:R-:W-:Y:S01]  /*3920*/  ULDC.64 UR6, c[0x0][0x208] ;  /* 0x0000820000067ab9 */ /* 0x000fe20000000a00 */
[----:B0-----:R-:W-:-:S04]  /*3930*/  IMAD.WIDE.U32 R92, R40, 0xa0, R92 ;  /* 0x000000a0285c7825 */ /* 0x001fc800078e005c */
[----:B------:R-:W-:Y:S01]  /*3940*/  IMAD R41, R41, 0xa0, RZ ;  /* 0x000000a029297824 */ /* 0x000fe200078e02ff */
[----:B------:R-:W-:-:S04]  /*3950*/  IADD3 R3, P2, R102, R92, RZ ;  /* 0x0000005c66037210 */ /* 0x000fc80007f5e0ff */
[----:B------:R-:W-:Y:S02]  /*3960*/  IADD3.X R92, R28, R93, R41, P2, !PT ;  /* 0x0000005d1c5c7210 */ /* 0x000fe400017fe429 */
        /* <DEDUP_REMOVED lines=18> */
.L_x_5984:
[----:B------:R-:W-:Y:S05]  /*3a90*/  BSYNC B1 ;  /* 0x0000000000017941 */ /* 0x000fea0003800000 */
.L_x_5983:
[----:B------:R-:W-:Y:S01]  /*3aa0*/  ULOP3.LUT UR4, UR60, 0x1, URZ, 0xfc, !UPT ;  /* 0x000000013c047892 */ /* 0x000fe2000f8efc3f */
[----:B-----5:R-:W-:Y:S02]  /*3ab0*/  IMAD.MOV.U32 R0, RZ, RZ, R52 ;  /* 0x000000ffff007224 */ /* 0x020fe400078e0034 */
[----:B------:R-:W-:Y:S01]  /*3ac0*/  IMAD.MOV.U32 R3, RZ, RZ, R53 ;  /* 0x000000ffff037224 */ /* 0x000fe200078e0035 */
[----:B------:R-:W-:Y:S01]  /*3ad0*/  UISETP.NE.AND UP0, UPT, UR4, 0x3, UPT ;  /* 0x000000030400788c */ /* 0x000fe2000bf05270 */
        /* <DEDUP_REMOVED lines=33> */
.L_x_5985:
[----:B------:R-:W-:Y:S01]  /*3cf0*/  IMAD R3, R220, 0x8, R2 ;  /* 0x00000008dc037824 */ /* 0x000fe200078e0202 */
[----:B------:R-:W-:Y:S01]  /*3d00*/  SHF.L.U32 R0, R229, 0x1f, RZ ;  /* 0x0000001fe5007819 */ /* 0x000fe200000006ff */
[----:B------:R-:W-:Y:S03]  /*3d10*/  BSSY B1, `(.L_x_5986) ;  /* 0x0000003000017945 */ /* 0x000fe60003800000 */
[----:B------:R-:W0:Y:S02]  /*3d20*/  SYNCS.PHASECHK.TRANS64.TRYWAIT P6, [R3+URZ+0x34890], R0 ;  /* 0x03489000030075a7 */ /* 0x000e2400080c017f */
[----:B0-----:R-:W-:Y:S05]  /*3d30*/  @!P6 BRA `(.L_x_5987) ;  /* 0x0000020400d8e947 */ /* 0x001fea0003800000 */
.L_x_6285:
[----:B------:R-:W-:Y:S05]  /*3d40*/  BSYNC B1 ;  /* 0x0000000000017941 */ /* 0x000fea0003800000 */
.L_x_5986:
[----:B------:R-:W-:Y:S04]  /*3d50*/  BSSY B1, `(.L_x_5988) ;  /* 0x000007a000017945 */ /* 0x000fe80003800000 */
[----:B------:R-:W-:Y:S05]  /*3d60*/  @P3 BRA `(.L_x_5989) ;  /* 0x0000000400e03947 */ /* 0x000fea0003800000 */
[----:B------:R-:W-:Y:S01]  /*3d70*/  IADD3 R185, P3, R118, R132, RZ ;  /* 0x0000008476b97210 */ /* 0x000fe20007f7e0ff */
[----:B------:R-:W-:Y:S04]  /*3d80*/  BSSY B2, `(.L_x_5990) ;  /* 0x000003c000027945 */ /* 0x000fe80003800000 */
[----:B------:R-:W-:Y:S01]  /*3d90*/  IMAD.X R186, R88, 0x1, R124, P3 ;  /* 0x0000000158ba7824 */ /* 0x000fe200018e067c */
[----:B------:R-:W-:Y:S07]  /*3da0*/  @P0 BRA `(.L_x_5991) ;  /* 0x0000000000e40947 */ /* 0x000fee0003800000 */
[----:B------:R1:W2:Y:S01]  /*3db0*/  LDS.128 R40, [R5+0x1e400] ;  /* 0x01e4000005287984 */ /* 0x0002a20000000c00 */
[----:B------:R-:W-:Y:S01]  /*3dc0*/  IADD3 R91, P3, R185, R98, RZ ;  /* 0x00000062b95b7210 */ /* 0x000fe20007f7e0ff */
[----:B------:R-:W-:Y:S04]  /*3dd0*/  BSSY B3, `(.L_x_5992) ;  /* 0x0000031000037945 */ /* 0x000fe80003800000 */
[----:B------:R-:W-:Y:S01]  /*3de0*/  IMAD.X R188, R186, 0x1, R15, P3 ;  /* 0x00000001babc7824 */ /* 0x000fe200018e060f */
[----:B------:R-:W-:-:S13]  /*3df0*/  ISETP.GE.AND P3, PT, R18, R80, PT ;  /* 0x000000501200720c */ /* 0x000fda0003f66270 */
[----:B-1----:R-:W-:Y:S05]  /*3e00*/  @P3 BRA `(.L_x_5993) ;  /* 0x0000000000b43947 */ /* 0x002fea0003800000 */
[----:B------:R-:W-:Y:S02]  /*3e10*/  SHF.R.U64 R152, R152, 0x10, R153 ;  /* 0x0000001098987819 */ /* 0x000fe40000001299 */
[--C-:B------:R-:W-:Y:S01]  /*3e20*/  SHF.R.U64 R90, R134, 0x10, R135.reuse ;  /* 0x00000010865a7819 */ /* 0x100fe20000001287 */
[----:B--2---:R-:W-:Y:S01]  /*3e30*/  IMAD.U32 R134, R41, 0x10000, RZ ;  /* 0x0001000029867824 */ /* 0x004fe200078e00ff */
[----:B------:R-:W-:Y:S02]  /*3e40*/  PRMT R152, R166, 0x5432, R152 ;  /* 0x00005432a6987816 */ /* 0x000fe40000000098 */
[----:B------:R-:W-:Y:S02]  /*3e50*/  PRMT R90, R163, 0x5432, R90 ;  /* 0x00005432a35a7816 */ /* 0x000fe4000000005a */
[----:B------:R-:W-:Y:S02]  /*3e60*/  LOP3.LUT R190, R41, 0xffff0000, RZ, 0xc0, !PT ;  /* 0xffff000029be7812 */ /* 0x000fe400078ec0ff */
[C---:B------:R-:W-:Y:S01]  /*3e70*/  LOP3.LUT R189, R152.reuse, 0xffff0000, RZ, 0xc0, !PT ;  /* 0xffff000098bd7812 */ /* 0x040fe200078ec0ff */
[----:B------:R-:W-:Y:S01]  /*3e80*/  IMAD.U32 R152, R152, 0x10000, RZ ;  /* 0x0001000098987824 */ /* 0x000fe200078e00ff */
[----:B------:R-:W-:-:S02]  /*3e90*/  SHF.R.U32.HI R187, RZ, 0x10, R135 ;  /* 0x00000010ffbb7819 */ /* 0x000fc40000011687 */
[----:B------:R-:W-:Y:S01]  /*3ea0*/  LOP3.LUT R135, R90, 0xffff0000, RZ, 0xc0, !PT ;  /* 0xffff00005a877812 */ /* 0x000fe200078ec0ff */
[----:B------:R-:W-:Y:S01]  /*3eb0*/  FMUL.FTZ R41, R190, R189 ;  /* 0x000000bdbe297220 */ /* 0x000fe20000410000 */
[----:B------:R-:W-:Y:S01]  /*3ec0*/  SHF.R.U32.HI R153, RZ, 0x10, R153 ;  /* 0x00000010ff997819 */ /* 0x000fe20000011699 */
[----:B------:R-:W-:Y:S02]  /*3ed0*/  IMAD.U32 R90, R90, 0x10000, RZ ;  /* 0x000100005a5a7824 */ /* 0x000fe400078e00ff */
[-C--:B------:R-:W-:Y:S01]  /*3ee0*/  FMUL.FTZ R190, R190, R135.reuse ;  /* 0x00000087bebe7220 */ /* 0x080fe20000410000 */
[----:B------:R-:W-:Y:S01]  /*3ef0*/  FFMA.FTZ R135, R134, R135, -R41 ;  /* 0x0000008786877223 */ /* 0x000fe20000010829 */
[----:B------:R-:W-:Y:S01]  /*3f00*/  PRMT R153, R194, 0x5410, R153 ;  /* 0x00005410c2997816 */ /* 0x000fe20000000099 */
[----:B------:R-:W-:Y:S01]  /*3f10*/  IMAD.U32 R194, R43, 0x10000, RZ ;  /* 0x000100002bc27824 */ /* 0x000fe200078e00ff */
[----:B------:R-:W-:Y:S01]  /*3f20*/  PRMT R41, R191, 0x5410, R187 ;  /* 0x00005410bf297816 */ /* 0x000fe200000000bb */
[----:B------:R-:W-:Y:S01]  /*3f30*/  FFMA.FTZ R134, R134, R189, R190 ;  /* 0x000000bd86867223 */ /* 0x000fe200000100be */
[----:B------:R-:W-:Y:S01]  /*3f40*/  LOP3.LUT R190, R42, 0xffff0000, RZ, 0xc0, !PT ;  /* 0xffff00002abe7812 */ /* 0x000fe200078ec0ff */
[C---:B------:R-:W-:Y:S01]  /*3f50*/  IMAD.U32 R187, R153.reuse, 0x10000, RZ ;  /* 0x0001000099bb7824 */ /* 0x040fe200078e00ff */
[----:B------:R-:W-:Y:S01]  /*3f60*/  LOP3.LUT R153, R153, 0xffff0000, RZ, 0xc0, !PT ;  /* 0xffff000099997812 */ /* 0x000fe200078ec0ff */
[C---:B------:R-:W-:Y:S01]  /*3f70*/  IMAD.U32 R189, R41.reuse, 0x10000, RZ ;  /* 0x0001000029bd7824 */ /* 0x040fe200078e00ff */
[----:B------:R-:W-:Y:S01]  /*3f80*/  LOP3.LUT R41, R41, 0xffff0000, RZ, 0xc0, !PT ;  /* 0xffff000029297812 */ /* 0x000fe200078ec0ff */
[----:B------:R-:W-:Y:S01]  /*3f90*/  FMUL.FTZ R191, R190, R187 ;  /* 0x000000bbbebf7220 */ /* 0x000fe20000410000 */
[----:B------:R-:W-:-:S02]  /*3fa0*/  IMAD.U32 R42, R42, 0x10000, RZ ;  /* 0x000100002a2a7824 */ /* 0x000fc400078e00ff */
[----:B------:R-:W-:Y:S01]  /*3fb0*/  FMUL.FTZ R190, R190, R189 ;  /* 0x000000bdbebe7220 */ /* 0x000fe20000410000 */
[----:B------:R-:W-:Y:S01]  /*3fc0*/  F2FP.BF16.F32.PACK_AB R134, R134, R135 ;  /* 0x000000878686723e */ /* 0x000fe200000010ff */
[C---:B------:R-:W-:Y:S02]  /*3fd0*/  FFMA.FTZ R191, R42.reuse, R189, -R191 ;  /* 0x000000bd2abf7223 */ /* 0x040fe400000108bf */
[----:B------:R-:W-:Y:S01]  /*3fe0*/  FFMA.FTZ R190, R42, R187, R190 ;  /* 0x000000bb2abe7223 */ /* 0x000fe200000100be */
[----:B------:R-:W-:-:S05]  /*3ff0*/  LOP3.LUT R42, R43, 0xffff0000, RZ, 0xc0, !PT ;  /* 0xffff00002b2a7812 */ /* 0x000fca00078ec0ff */
[C---:B------:R-:W-:Y:S01]  /*4000*/  FMUL.FTZ R43, R42.reuse, R153 ;  /* 0x000000992a2b7220 */ /* 0x040fe20000410000 */
[----:B------:R-:W-:-:S03]  /*4010*/  FMUL.FTZ R42, R42, R41 ;  /* 0x000000292a2a7220 */ /* 0x000fc60000410000 */
[----:B------:R-:W-:Y:S01]  /*4020*/  FFMA.FTZ R43, R194, R41, -R43 ;  /* 0x00000029c22b7223 */ /* 0x000fe2000001082b */
[----:B------:R-:W-:Y:S01]  /*4030*/  LOP3.LUT R41, R40, 0xffff0000, RZ, 0xc0, !PT ;  /* 0xffff000028297812 */ /* 0x000fe200078ec0ff */
[----:B------:R-:W-:Y:S01]  /*4040*/  FFMA.FTZ R42, R194, R153, R42 ;  /* 0x00000099c22a7223 */ /* 0x000fe2000001002a */
[----:B------:R-:W-:-:S03]  /*4050*/  IMAD.U32 R153, R40, 0x10000, RZ ;  /* 0x0001000028997824 */ /* 0x000fc600078e00ff */
[C---:B------:R-:W-:Y:S01]  /*4060*/  FMUL.FTZ R40, R41.reuse, R152 ;  /* 0x0000009829287220 */ /* 0x040fe20000410000 */
[-C--:B------:R-:W-:Y:S01]  /*4070*/  FMUL.FTZ R41, R41, R90.reuse ;  /* 0x0000005a29297220 */ /* 0x080fe20000410000 */
[----:B------:R-:W-:Y:S02]  /*4080*/  F2FP.BF16.F32.PACK_AB R43, R42, R43 ;  /* 0x0000002b2a2b723e */ /* 0x000fe400000010ff */
[C---:B------:R-:W-:Y:S01]  /*4090*/  FFMA.FTZ R40, R153.reuse, R90, -R40 ;  /* 0x0000005a99287223 */ /* 0x040fe20000010828 */
[----:B------:R-:W-:Y:S01]  /*40a0*/  FFMA.FTZ R41, R153, R152, R41 ;  /* 0x0000009899297223 */ /* 0x000fe20000010029 */
[----:B------:R-:W-:-:S04]  /*40b0*/  F2FP.BF16.F32.PACK_AB R42, R190, R191 ;  /* 0x000000bfbe2a723e */ /* 0x000fc800000010ff */
[----:B------:R-:W-:Y:S01]  /*40c0*/  F2FP.BF16.F32.PACK_AB R40, R41, R40 ;  /* 0x000000282928723e */ /* 0x000fe200000010ff */
[----:B------:R-:W-:-:S07]  /*40d0*/  IMAD.MOV.U32 R41, RZ, RZ, R134 ;  /* 0x000000ffff297224 */ /* 0x000fce00078e0086 */
.L_x_5993:
[----:B------:R-:W-:Y:S05]  /*40e0*/  BSYNC B3 ;  /* 0x0000000000037941 */ /* 0x000fea0003800000 */
.L_x_5992:
[----:B------:R-:W-:Y:S01]  /*40f0*/  ULDC.64 UR4, c[0x0][0x2d8] ;  /* 0x0000b60000047ab9 */ /* 0x000fe20000000a00 */
[----:B------:R-:W-:Y:S01]  /*4100*/  ULDC.64 UR6, c[0x0][0x208] ;  /* 0x0000820000067ab9 */ /* 0x000fe20000000a00 */
[----:B------:R-:W-:-:S04]  /*4110*/  LEA R90, P3, R91, UR4, 0x1 ;  /* 0x000000045b5a7c11 */ /* 0x000fc8000f8608ff */
[----:B------:R-:W-:-:S05]  /*4120*/  LEA.HI.X R91, R91, UR5, R188, 0x1, P3 ;  /* 0x000000055b5b7c11 */ /* 0x000fca00098f0cbc */
[----:B--2---:R1:W-:Y:S04]  /*4130*/  STG.E.128 desc[UR6][R90.64], R40 ;  /* 0x000000285a007986 */ /* 0x0043e8000c101d06 */
.L_x_5991:
[----:B------:R-:W-:Y:S05]  /*4140*/  BSYNC B2 ;  /* 0x0000000000027941 */ /* 0x000fea0003800000 */
.L_x_5990:
[----:B------:R-:W-:Y:S05]  /*4150*/  @P1 BRA `(.L_x_5989) ;  /* 0x0000000000e41947 */ /* 0x000fea0003800000 */
[----:B-1----:R1:W2:Y:S01]  /*4160*/  LDS.128 R40, [R5+0x23c00] ;  /* 0x023c000005287984 */ /* 0x0022a20000000c00 */
[----:B------:R-:W-:Y:S01]  /*4170*/  IADD3 R185, P3, R185, R13, RZ ;  /* 0x0000000db9b97210 */ /* 0x000fe20007f7e0ff */
[----:B------:R-:W-:Y:S04]  /*4180*/  BSSY B2, `(.L_x_5994) ;  /* 0x0000031000027945 */ /* 0x000fe80003800000 */
[----:B------:R-:W-:Y:S01]  /*4190*/  IMAD.X R186, R186, 0x1, R8, P3 ;  /* 0x00000001baba7824 */ /* 0x000fe200018e0608 */
[----:B------:R-:W-:-:S13]  /*41a0*/  ISETP.GE.AND P3, PT, R221, R80, PT ;  /* 0x00000050dd00720c */ /* 0x000fda0003f66270 */
[----:B-1----:R-:W-:Y:S05]  /*41b0*/  @P3 BRA `(.L_x_5995) ;  /* 0x0000000000b43947 */ /* 0x002fea0003800000 */
[----:B------:R-:W-:Y:S02]  /*41c0*/  SHF.R.U64 R90, R94, 0x10, R95 ;  /* 0x000000105e5a7819 */ /* 0x000fe4000000125f */
[--C-:B------:R-:W-:Y:S02]  /*41d0*/  SHF.R.U64 R86, R86, 0x10, R87.reuse ;  /* 0x0000001056567819 */ /* 0x100fe40000001257 */
[----:B------:R-:W-:Y:S02]  /*41e0*/  SHF.R.U32.HI R94, RZ, 0x10, R87 ;  /* 0x00000010ff5e7819 */ /* 0x000fe40000011657 */
[----:B------:R-:W-:Y:S02]  /*41f0*/  PRMT R87, R164, 0x5432, R90 ;  /* 0x00005432a4577816 */ /* 0x000fe4000000005a */
[----:B------:R-:W-:Y:S02]  /*4200*/  PRMT R86, R81, 0x5432, R86 ;  /* 0x0000543251567816 */ /* 0x000fe40000000056 */
[----:B--2---:R-:W-:-:S02]  /*4210*/  LOP3.LUT R135, R41, 0xffff0000, RZ, 0xc0, !PT ;  /* 0xffff000029877812 */ /* 0x004fc400078ec0ff */
[C---:B------:R-:W-:Y:S01]  /*4220*/  LOP3.LUT R90, R87.reuse, 0xffff0000, RZ, 0xc0, !PT ;  /* 0xffff0000575a7812 */ /* 0x040fe200078ec0ff */
[----:B------:R-:W-:Y:S01]  /*4230*/  IMAD.U32 R87, R87, 0x10000, RZ ;  /* 0x0001000057577824 */ /* 0x000fe200078e00ff */
[C---:B------:R-:W-:Y:S01]  /*4240*/  LOP3.LUT R91, R86.reuse, 0xffff0000, RZ, 0xc0, !PT ;  /* 0xffff0000565b7812 */ /* 0x040fe200078ec0ff */
[----:B------:R-:W-:Y:S01]  /*4250*/  IMAD.U32 R86, R86, 0x10000, RZ ;  /* 0x0001000056567824 */ /* 0x000fe200078e00ff */
[----:B------:R-:W-:Y:S01]  /*4260*/  SHF.R.U32.HI R152, RZ, 0x10, R95 ;  /* 0x00000010ff987819 */ /* 0x000fe2000001165f */
[----:B------:R-:W-:Y:S02]  /*4270*/  IMAD.U32 R95, R41, 0x10000, RZ ;  /* 0x00010000295f7824 */ /* 0x000fe400078e00ff */
[-C--:B------:R-:W-:Y:S01]  /*4280*/  FMUL.FTZ R134, R135, R90.reuse ;  /* 0x0000005a87867220 */ /* 0x080fe20000410000 */
[----:B------:R-:W-:Y:S01]  /*4290*/  PRMT R41, R89, 0x5432, R94 ;  /* 0x0000543259297816 */ /* 0x000fe2000000005e */
[-C--:B------:R-:W-:Y:S01]  /*42a0*/  FMUL.FTZ R135, R135, R91.reuse ;  /* 0x0000005b87877220 */ /* 0x080fe20000410000 */
[----:B------:R-:W-:Y:S01]  /*42b0*/  PRMT R94, R165, 0x5432, R152 ;  /* 0x00005432a55e7816 */ /* 0x000fe20000000098 */
[C---:B------:R-:W-:Y:S01]  /*42c0*/  FFMA.FTZ R91, R95.reuse, R91, -R134 ;  /* 0x0000005b5f5b7223 */ /* 0x040fe20000010886 */
[----:B------:R-:W-:Y:S01]  /*42d0*/  LOP3.LUT R134, R42, 0xffff0000, RZ, 0xc0, !PT ;  /* 0xffff00002a867812 */ /* 0x000fe200078ec0ff */
[----:B------:R-:W-:Y:S01]  /*42e0*/  FFMA.FTZ R90, R95, R90, R135 ;  /* 0x0000005a5f5a7223 */ /* 0x000fe20000010087 */
[C---:B------:R-:W-:Y:S01]  /*42f0*/  IMAD.U32 R135, R41.reuse, 0x10000, RZ ;  /* 0x0001000029877824 */ /* 0x040fe200078e00ff */
[----:B------:R-:W-:Y:S01]  /*4300*/  LOP3.LUT R41, R41, 0xffff0000, RZ, 0xc0, !PT ;  /* 0xffff000029297812 */ /* 0x000fe200078ec0ff */
[C---:B------:R-:W-:Y:S01]  /*4310*/  IMAD.U32 R95, R94.reuse, 0x10000, RZ ;  /* 0x000100005e5f7824 */ /* 0x040fe200078e00ff */
[----:B------:R-:W-:Y:S01]  /*4320*/  LOP3.LUT R94, R94, 0xffff0000, RZ, 0xc0, !PT ;  /* 0xffff00005e5e7812 */ /* 0x000fe200078ec0ff */
[----:B------:R-:W-:-:S02]  /*4330*/  IMAD.U32 R42, R42, 0x10000, RZ ;  /* 0x000100002a2a7824 */ /* 0x000fc400078e00ff */
[C---:B------:R-:W-:Y:S01]  /*4340*/  FMUL.FTZ R153, R134.reuse, R95 ;  /* 0x0000005f86997220 */ /* 0x040fe20000410000 */
[----:B------:R-:W-:-:S03]  /*4350*/  FMUL.FTZ R134, R134, R135 ;  /* 0x0000008786867220 */ /* 0x000fc60000410000 */
[C---:B------:R-:W-:Y:S01]  /*4360*/  FFMA.FTZ R153, R42.reuse, R135, -R153 ;  /* 0x000000872a997223 */ /* 0x040fe20000010899 */
[----:B------:R-:W-:Y:S01]  /*4370*/  FFMA.FTZ R134, R42, R95, R134 ;  /* 0x0000005f2a867223 */ /* 0x000fe20000010086 */
[C---:B------:R-:W-:Y:S01]  /*4380*/  LOP3.LUT R42, R43.reuse, 0xffff0000, RZ, 0xc0, !PT ;  /* 0xffff00002b2a7812 */ /* 0x040fe200078ec0ff */
[C---:B------:R-:W-:Y:S01]  /*4390*/  IMAD.U32 R95, R40.reuse, 0x10000, RZ ;  /* 0x00010000285f7824 */ /* 0x040fe200078e00ff */
[----:B------:R-:W-:Y:S01]  /*43a0*/  LOP3.LUT R40, R40, 0xffff0000, RZ, 0xc0, !PT ;  /* 0xffff000028287812 */ /* 0x000fe200078ec0ff */
[----:B------:R-:W-:Y:S01]  /*43b0*/  IMAD.U32 R43, R43, 0x10000, RZ ;  /* 0x000100002b2b7824 */ /* 0x000fe200078e00ff */
[----:B------:R-:W-:Y:S01]  /*43c0*/  F2FP.BF16.F32.PACK_AB R134, R134, R153 ;  /* 0x000000998686723e */ /* 0x000fe200000010ff */
        /* <DEDUP_REMOVED lines=12> */
.L_x_5995:
[----:B------:R-:W-:Y:S05]  /*4490*/  BSYNC B2 ;  /* 0x0000000000027941 */ /* 0x000fea0003800000 */
.L_x_5994:
[----:B------:R-:W-:Y:S01]  /*44a0*/  ULDC.64 UR4, c[0x0][0x2d8] ;  /* 0x0000b60000047ab9 */ /* 0x000fe20000000a00 */
[----:B------:R-:W-:Y:S01]  /*44b0*/  ULDC.64 UR6, c[0x0][0x208] ;  /* 0x0000820000067ab9 */ /* 0x000fe20000000a00 */
[----:B------:R-:W-:-:S04]  /*44c0*/  LEA R86, P3, R185, UR4, 0x1 ;  /* 0x00000004b9567c11 */ /* 0x000fc8000f8608ff */
[----:B------:R-:W-:-:S05]  /*44d0*/  LEA.HI.X R87, R185, UR5, R186, 0x1, P3 ;  /* 0x00000005b9577c11 */ /* 0x000fca00098f0cba */
[----:B--2---:R2:W-:Y:S04]  /*44e0*/  STG.E.128 desc[UR6][R86.64], R40 ;  /* 0x0000002856007986 */ /* 0x0045e8000c101d06 */
.L_x_5989:
[----:B------:R-:W-:Y:S05]  /*44f0*/  BSYNC B1 ;  /* 0x0000000000017941 */ /* 0x000fea0003800000 */
.L_x_5988:
[----:B------:R-:W-:Y:S04]  /*4500*/  BSSY B1, `(.L_x_5996) ;  /* 0x000007a000017945 */ /* 0x000fe80003800000 */
[----:B------:R-:W-:Y:S05]  /*4510*/  @P4 BRA `(.L_x_5997) ;  /* 0x0000000400e04947 */ /* 0x000fea0003800000 */
[----:B--2---:R-:W-:Y:S01]  /*4520*/  IADD3 R86, P3, P4, R116, R132, R16 ;  /* 0x0000008474567210 */ /* 0x004fe20007c7e010 */
[----:B------:R-:W-:Y:S03]  /*4530*/  BSSY B2, `(.L_x_5998) ;  /* 0x000003c000027945 */ /* 0x000fe60003800000 */
[----:B------:R-:W-:Y:S01]  /*4540*/  IADD3.X R87, R125, R88, R17, P3, P4 ;  /* 0x000000587d577210 */ /* 0x000fe20001fe8411 */
[----:B------:R-:W-:Y:S08]  /*4550*/  @P0 BRA `(.L_x_5999) ;  /* 0x0000000000e40947 */ /* 0x000ff00003800000 */
[----:B-1----:R1:W2:Y:S01]  /*4560*/  LDS.128 R40, [R5+0x1f400] ;  /* 0x01f4000005287984 */ /* 0x0022a20000000c00 */
[----:B------:R-:W-:Y:S01]  /*4570*/  IADD3 R90, P3, R86, R98, RZ ;  /* 0x00000062565a7210 */ /* 0x000fe20007f7e0ff */
[----:B------:R-:W-:Y:S04]  /*4580*/  BSSY B3, `(.L_x_6000) ;  /* 0x0000031000037945 */ /* 0x000fe80003800000 */
[----:B------:R-:W-:Y:S01]  /*4590*/  IMAD.X R91, R87, 0x1, R15, P3 ;  /* 0x00000001575b7824 */ /* 0x000fe200018e060f */
[----:B------:R-:W-:-:S13]  /*45a0*/  ISETP.GE.AND P3, PT, R18, R80, PT ;  /* 0x000000501200720c */ /* 0x000fda0003f66270 */
[----:B-1----:R-:W-:Y:S05]  /*45b0*/  @P3 BRA `(.L_x_6001) ;  /* 0x0000000000b43947 */ /* 0x002fea0003800000 */
[----:B------:R-:W-:Y:S01]  /*45c0*/  SHF.R.U64 R84, R84, 0x10, R85 ;  /* 0x0000001054547819 */ /* 0x000fe20000001255 */
[----:B--2---:R-:W-:Y:S01]  /*45d0*/  IMAD.U32 R95, R42, 0x10000, RZ ;  /* 0x000100002a5f7824 */ /* 0x004fe200078e00ff */
[----:B------:R-:W-:Y:S01]  /*45e0*/  SHF.R.U64 R82, R82, 0x10, R83 ;  /* 0x0000001052527819 */ /* 0x000fe20000001253 */
[----:B------:R-:W-:Y:S01]  /*45f0*/  IMAD.U32 R134, R43, 0x10000, RZ ;  /* 0x000100002b867824 */ /* 0x000fe200078e00ff */
[----:B------:R-:W-:Y:S02]  /*4600*/  PRMT R84, R168, 0x5432, R84 ;  /* 0x00005432a8547816 */ /* 0x000fe40000000054 */
[----:B------:R-:W-:Y:S02]  /*4610*/  SHF.R.U32.HI R94, RZ, 0x10, R85 ;  /* 0x00000010ff5e7819 */ /* 0x000fe40000011655 */
[----:B------:R-:W-:Y:S02]  /*4620*/  SHF.R.U32.HI R83, RZ, 0x10, R83 ;  /* 0x00000010ff537819 */ /* 0x000fe40000011653 */
[----:B------:R-:W-:-:S02]  /*4630*/  LOP3.LUT R135, R41, 0xffff0000, RZ, 0xc0, !PT ;  /* 0xffff000029877812 */ /* 0x000fc400078ec0ff */
[C---:B------:R-:W-:Y:S01]  /*4640*/  LOP3.LUT R152, R84.reuse, 0xffff0000, RZ, 0xc0, !PT ;  /* 0xffff000054987812 */ /* 0x040fe200078ec0ff */
[----:B------:R-:W-:Y:S01]  /*4650*/  IMAD.U32 R84, R84, 0x10000, RZ ;  /* 0x0001000054547824 */ /* 0x000fe200078e00ff */
[----:B------:R-:W-:Y:S02]  /*4660*/  PRMT R82, R167, 0x5432, R82 ;  /* 0x00005432a7527816 */ /* 0x000fe40000000052 */
[----:B------:R-:W-:Y:S01]  /*4670*/  PRMT R94, R169, 0x5432, R94 ;  /* 0x00005432a95e7816 */ /* 0x000fe2000000005e */
[----:B------:R-:W-:Y:S01]  /*4680*/  FMUL.FTZ R186, R135, R152 ;  /* 0x0000009887ba7220 */ /* 0x000fe20000410000 */
        /* <DEDUP_REMOVED lines=8> */
[-C--:B------:R-:W-:Y:S01]  /*4710*/  FMUL.FTZ R135, R135, R188.reuse ;  /* 0x000000bc87877220 */ /* 0x080fe20000410000 */
[----:B------:R-:W-:Y:S01]  /*4720*/  FFMA.FTZ R186, R43, R188, -R186 ;  /* 0x000000bc2bba7223 */ /* 0x000fe200000108ba */
[----:B------:R-:W-:-:S02]  /*4730*/  IMAD.U32 R41, R40, 0x10000, RZ ;  /* 0x0001000028297824 */ /* 0x000fc400078e00ff */
[----:B------:R-:W-:Y:S01]  /*4740*/  FMUL.FTZ R188, R42, R153 ;  /* 0x000000992abc7220 */ /* 0x000fe20000410000 */
[----:B------:R-:W-:Y:S01]  /*4750*/  LOP3.LUT R40, R40, 0xffff0000, RZ, 0xc0, !PT ;  /* 0xffff000028287812 */ /* 0x000fe200078ec0ff */
[-C--:B------:R-:W-:Y:S01]  /*4760*/  FMUL.FTZ R42, R42, R185.reuse ;  /* 0x000000b92a2a7220 */ /* 0x080fe20000410000 */
[----:B------:R-:W-:Y:S01]  /*4770*/  LOP3.LUT R83, R83, 0xffff0000, RZ, 0xc0, !PT ;  /* 0xffff000053537812 */ /* 0x000fe200078ec0ff */
[----:B------:R-:W-:Y:S02]  /*4780*/  IMAD.U32 R82, R82, 0x10000, RZ ;  /* 0x0001000052527824 */ /* 0x000fe400078e00ff */
[----:B------:R-:W-:Y:S01]  /*4790*/  FFMA.FTZ R188, R95, R185, -R188 ;  /* 0x000000b95fbc7223 */ /* 0x000fe200000108bc */
[----:B------:R-:W-:Y:S01]  /*47a0*/  FFMA.FTZ R135, R43, R152, R135 ;  /* 0x000000982b877223 */ /* 0x000fe20000010087 */
[----:B------:R-:W-:Y:S01]  /*47b0*/  FFMA.FTZ R95, R95, R153, R42 ;  /* 0x000000995f5f7223 */ /* 0x000fe2000001002a */
        /* <DEDUP_REMOVED lines=13> */
.L_x_6001:
[----:B------:R-:W-:Y:S05]  /*4890*/  BSYNC B3 ;  /* 0x0000000000037941 */ /* 0x000fea0003800000 */
.L_x_6000:
[----:B------:R-:W-:Y:S01]  /*48a0*/  ULDC.64 UR4, c[0x0][0x2d8] ;  /* 0x0000b60000047ab9 */ /* 0x000fe20000000a00 */
[----:B------:R-:W-:Y:S01]  /*48b0*/  ULDC.64 UR6, c[0x0][0x208] ;  /* 0x0000820000067ab9 */ /* 0x000fe20000000a00 */
[----:B------:R-:W-:-:S04]  /*48c0*/  LEA R82, P3, R90, UR4, 0x1 ;  /* 0x000000045a527c11 */ /* 0x000fc8000f8608ff */
[----:B------:R-:W-:-:S05]  /*48d0*/  LEA.HI.X R83, R90, UR5, R91, 0x1, P3 ;  /* 0x000000055a537c11 */ /* 0x000fca00098f0c5b */
[----:B--2---:R2:W-:Y:S04]  /*48e0*/  STG.E.128 desc[UR6][R82.64], R40 ;  /* 0x0000002852007986 */ /* 0x0045e8000c101d06 */
.L_x_5999:
[----:B------:R-:W-:Y:S05]  /*48f0*/  BSYNC B2 ;  /* 0x0000000000027941 */ /* 0x000fea0003800000 */
.L_x_5998:
[----:B------:R-:W-:Y:S05]  /*4900*/  @P1 BRA `(.L_x_5997) ;  /* 0x0000000000e41947 */ /* 0x000fea0003800000 */
[----:B-12---:R1:W2:Y:S01]  /*4910*/  LDS.128 R40, [R5+0x24c00] ;  /* 0x024c000005287984 */ /* 0x0062a20000000c00 */
[----:B------:R-:W-:Y:S01]  /*4920*/  IADD3 R86, P3, R86, R13, RZ ;  /* 0x0000000d56567210 */ /* 0x000fe20007f7e0ff */
[----:B------:R-:W-:Y:S04]  /*4930*/  BSSY B2, `(.L_x_6002) ;  /* 0x0000031000027945 */ /* 0x000fe80003800000 */
[----:B------:R-:W-:Y:S01]  /*4940*/  IMAD.X R87, R87, 0x1, R8, P3 ;  /* 0x0000000157577824 */ /* 0x000fe200018e0608 */
[----:B------:R-:W-:-:S13]  /*4950*/  ISETP.GE.AND P3, PT, R221, R80, PT ;  /* 0x00000050dd00720c */ /* 0x000fda0003f66270 */
[----:B-1----:R-:W-:Y:S05]  /*4960*/  @P3 BRA `(.L_x_6003) ;  /* 0x0000000000b43947 */ /* 0x002fea0003800000 */
[--C-:B------:R-:W-:Y:S02]  /*4970*/  SHF.R.U64 R83, R78, 0x10, R79.reuse ;  /* 0x000000104e537819 */ /* 0x100fe4000000124f */
[----:B------:R-:W-:Y:S02]  /*4980*/  SHF.R.U32.HI R78, RZ, 0x10, R79 ;  /* 0x00000010ff4e7819 */ /* 0x000fe4000001164f */
[--C-:B------:R-:W-:Y:S01]  /*4990*/  SHF.R.U64 R85, R76, 0x10, R77.reuse ;  /* 0x000000104c557819 */ /* 0x100fe2000000124d */
        /* <DEDUP_REMOVED lines=23> */
[----:B------:R-:W-:-:S02]  /*4b10*/  IMAD.U32 R202, R202, 0x10000, RZ ;  /* 0x00010000caca7824 */ /* 0x000fc400078e00ff */
[C---:B------:R-:W-:Y:S01]  /*4b20*/  FFMA.FTZ R82, R76.reuse, R82, -R91 ;  /* 0x000000524c527223 */ /* 0x040fe2000001085b */
[----:B------:R-:W-:Y:S01]  /*4b30*/  FFMA.FTZ R77, R76, R78, R77 ;  /* 0x0000004e4c4d7223 */ /* 0x000fe2000001004d */
[C---:B------:R-:W-:Y:S01]  /*4b40*/  FMUL.FTZ R76, R42.reuse, R199 ;  /* 0x000000c72a4c7220 */ /* 0x040fe20000410000 */
[-C--:B------:R-:W-:Y:S01]  /*4b50*/  FMUL.FTZ R78, R42, R201.reuse ;  /* 0x000000c92a4e7220 */ /* 0x080fe20000410000 */
[----:B------:R-:W-:Y:S01]  /*4b60*/  FMUL.FTZ R42, R79, R200 ;  /* 0x000000c84f2a7220 */ /* 0x000fe20000410000 */
[----:B------:R-:W-:Y:S02]  /*4b70*/  IMAD.U32 R43, R43, 0x10000, RZ ;  /* 0x000100002b2b7824 */ /* 0x000fe400078e00ff */
[----:B------:R-:W-:Y:S01]  /*4b80*/  FMUL.FTZ R79, R79, R202 ;  /* 0x000000ca4f4f7220 */ /* 0x000fe20000410000 */
[C---:B------:R-:W-:Y:S01]  /*4b90*/  FFMA.FTZ R40, R83.reuse, R84, -R94 ;  /* 0x0000005453287223 */ /* 0x040fe2000001085e */
[----:B------:R-:W-:Y:S01]  /*4ba0*/  FFMA.FTZ R83, R83, R90, R85 ;  /* 0x0000005a53537223 */ /* 0x000fe20000010055 */
        /* <DEDUP_REMOVED lines=9> */
.L_x_6003:
[----:B------:R-:W-:Y:S05]  /*4c40*/  BSYNC B2 ;  /* 0x0000000000027941 */ /* 0x000fea0003800000 */
.L_x_6002:
[----:B------:R-:W-:Y:S01]  /*4c50*/  ULDC.64 UR4, c[0x0][0x2d8] ;  /* 0x0000b60000047ab9 */ /* 0x000fe20000000a00 */
[----:B------:R-:W-:Y:S01]  /*4c60*/  ULDC.64 UR6, c[0x0][0x208] ;  /* 0x0000820000067ab9 */ /* 0x000fe20000000a00 */
[----:B------:R-:W-:-:S04]  /*4c70*/  LEA R76, P3, R86, UR4, 0x1 ;  /* 0x00000004564c7c11 */ /* 0x000fc8000f8608ff */
[----:B------:R-:W-:-:S05]  /*4c80*/  LEA.HI.X R77, R86, UR5, R87, 0x1, P3 ;  /* 0x00000005564d7c11 */ /* 0x000fca00098f0c57 */
[----:B--2---:R3:W-:Y:S04]  /*4c90*/  STG.E.128 desc[UR6][R76.64], R40 ;  /* 0x000000284c007986 */ /* 0x0047e8000c101d06 */
.L_x_5997:
[----:B------:R-:W-:Y:S05]  /*4ca0*/  BSYNC B1 ;  /* 0x0000000000017941 */ /* 0x000fea0003800000 */
.L_x_5996:
[----:B-1----:R-:W4:Y:S01]  /*4cb0*/  LDL R90, [R1] ;  /* 0x00000000015a7983 */ /* 0x002f220000100800 */
[----:B------:R-:W-:Y:S01]  /*4cc0*/  BSSY B1, `(.L_x_6004) ;  /* 0x000007b000017945 */ /* 0x000fe20003800000 */
[----:B----4-:R-:W-:-:S13]  /*4cd0*/  LOP3.LUT P3, RZ, R90, 0x4, RZ, 0xc0, !PT ;  /* 0x000000045aff7812 */ /* 0x010fda000786c0ff */
[----:B------:R-:W-:Y:S05]  /*4ce0*/  @P3 BRA `(.L_x_6005) ;  /* 0x0000000400e03947 */ /* 0x000fea0003800000 */
[----:B---3--:R-:W-:Y:S01]  /*4cf0*/  IADD3 R77, P3, P4, R127, R132, R16 ;  /* 0x000000847f4d7210 */ /* 0x008fe20007c7e010 */
[----:B------:R-:W-:Y:S03]  /*4d00*/  BSSY B2, `(.L_x_6006) ;  /* 0x000003c000027945 */ /* 0x000fe60003800000 */
[----:B------:R-:W-:Y:S01]  /*4d10*/  IADD3.X R76, R126, R88, R17, P3, P4 ;  /* 0x000000587e4c7210 */ /* 0x000fe20001fe8411 */
[----:B------:R-:W-:Y:S08]  /*4d20*/  @P0 BRA `(.L_x_6007) ;  /* 0x0000000000e40947 */ /* 0x000ff00003800000 */
[----:B--2---:R1:W2:Y:S01]  /*4d30*/  LDS.128 R40, [R5+0x20400] ;  /* 0x0204000005287984 */ /* 0x0042a20000000c00 */
[----:B------:R-:W-:Y:S01]  /*4d40*/  IADD3 R78, P3, R77, R98, RZ ;  /* 0x000000624d4e7210 */ /* 0x000fe20007f7e0ff */
[----:B------:R-:W-:Y:S04]  /*4d50*/  BSSY B3, `(.L_x_6008) ;  /* 0x0000031000037945 */ /* 0x000fe80003800000 */
[----:B------:R-:W-:Y:S01]  /*4d60*/  IMAD.X R79, R76, 0x1, R15, P3 ;  /* 0x000000014c4f7824 */ /* 0x000fe200018e060f */
        /* <DEDUP_REMOVED lines=47> */
.L_x_6009:
[----:B------:R-:W-:Y:S05]  /*5060*/  BSYNC B3 ;  /* 0x0000000000037941 */ /* 0x000fea0003800000 */
.L_x_6008:
[----:B------:R-:W-:Y:S01]  /*5070*/  ULDC.64 UR4, c[0x0][0x2d8] ;  /* 0x0000b60000047ab9 */ /* 0x000fe20000000a00 */
[----:B------:R-:W-:Y:S01]  /*5080*/  ULDC.64 UR6, c[0x0][0x208] ;  /* 0x0000820000067ab9 */ /* 0x000fe20000000a00 */
[----:B------:R-:W-:-:S04]  /*5090*/  LEA R72, P3, R78, UR4, 0x1 ;  /* 0x000000044e487c11 */ /* 0x000fc8000f8608ff */
[----:B------:R-:W-:-:S05]  /*50a0*/  LEA.HI.X R73, R78, UR5, R79, 0x1, P3 ;  /* 0x000000054e497c11 */ /* 0x000fca00098f0c4f */
[----:B--2---:R1:W-:Y:S04]  /*50b0*/  STG.E.128 desc[UR6][R72.64], R40 ;  /* 0x0000002848007986 */ /* 0x0043e8000c101d06 */
.L_x_6007:
[----:B------:R-:W-:Y:S05]  /*50c0*/  BSYNC B2 ;  /* 0x0000000000027941 */ /* 0x000fea0003800000 */
.L_x_6006:
[----:B------:R-:W-:Y:S05]  /*50d0*/  @P1 BRA `(.L_x_6005) ;  /* 0x0000000000e41947 */ /* 0x000fea0003800000 */
[----:B-12---:R1:W2:Y:S01]  /*50e0*/  LDS.128 R40, [R5+0x25c00] ;  /* 0x025c000005287984 */ /* 0x0062a20000000c00 */
[----:B------:R-:W-:Y:S01]  /*50f0*/  IADD3 R77, P3, R77, R13, RZ ;  /* 0x0000000d4d4d7210 */ /* 0x000fe20007f7e0ff */
[----:B------:R-:W-:Y:S04]  /*5100*/  BSSY B2, `(.L_x_6010) ;  /* 0x0000031000027945 */ /* 0x000fe80003800000 */
[----:B------:R-:W-:Y:S01]  /*5110*/  IMAD.X R76, R76, 0x1, R8, P3 ;  /* 0x000000014c4c7824 */ /* 0x000fe200018e0608 */
[----:B------:R-:W-:-:S13]  /*5120*/  ISETP.GE.AND P3, PT, R221, R80, PT ;  /* 0x00000050dd00720c */ /* 0x000fda0003f66270 */
        /* <DEDUP_REMOVED lines=46> */
.L_x_6011:
[----:B------:R-:W-:Y:S05]  /*5410*/  BSYNC B2 ;  /* 0x0000000000027941 */ /* 0x000fea0003800000 */
.L_x_6010:
[----:B------:R-:W-:Y:S01]  /*5420*/  ULDC.64 UR4, c[0x0][0x2d8] ;  /* 0x0000b60000047ab9 */ /* 0x000fe20000000a00 */
[----:B------:R-:W-:Y:S01]  /*5430*/  ULDC.64 UR6, c[0x0][0x208] ;  /* 0x0000820000067ab9 */ /* 0x000fe20000000a00 */
[----:B------:R-:W-:-:S04]  /*5440*/  LEA R68, P3, R77, UR4, 0x1 ;  /* 0x000000044d447c11 */ /* 0x000fc8000f8608ff */
[----:B------:R-:W-:-:S05]  /*5450*/  LEA.HI.X R69, R77, UR5, R76, 0x1, P3 ;  /* 0x000000054d457c11 */ /* 0x000fca00098f0c4c */
[----:B--2---:R4:W-:Y:S04]  /*5460*/  STG.E.128 desc[UR6][R68.64], R40 ;  /* 0x0000002844007986 */ /* 0x0049e8000c101d06 */
.L_x_6005:
[----:B------:R-:W-:Y:S05]  /*5470*/  BSYNC B1 ;  /* 0x0000000000017941 */ /* 0x000fea0003800000 */
.L_x_6004:
[----:B------:R-:W-:Y:S01]  /*5480*/  LOP3.LUT P3, RZ, R90, 0x8, RZ, 0xc0, !PT ;  /* 0x000000085aff7812 */ /* 0x000fe2000786c0ff */
[----:B------:R-:W-:-:S12]  /*5490*/  BSSY B1, `(.L_x_6012) ;  /* 0x000007c000017945 */ /* 0x000fd80003800000 */
[----:B------:R-:W-:Y:S05]  /*54a0*/  @P3 BRA `(.L_x_6013) ;  /* 0x0000000400e83947 */ /* 0x000fea0003800000 */
[----:B----4-:R-:W-:Y:S01]  /*54b0*/  IADD3 R69, P3, P4, R130, R132, R16 ;  /* 0x0000008482457210 */ /* 0x010fe20007c7e010 */
[----:B------:R-:W-:Y:S03]  /*54c0*/  BSSY B2, `(.L_x_6014) ;  /* 0x000003d000027945 */ /* 0x000fe60003800000 */
[----:B------:R-:W-:Y:S01]  /*54d0*/  IADD3.X R68, R128, R88, R17, P3, P4 ;  /* 0x0000005880447210 */ /* 0x000fe20001fe8411 */
[----:B------:R-:W-:Y:S08]  /*54e0*/  @P0 BRA `(.L_x_6015) ;  /* 0x0000000000e80947 */ /* 0x000ff00003800000 */
[----:B-123--:R1:W2:Y:S01]  /*54f0*/  LDS.128 R40, [R5+0x21400] ;  /* 0x0214000005287984 */ /* 0x00e2a20000000c00 */
[----:B------:R-:W-:Y:S01]  /*5500*/  IADD3 R70, P3, R69, R98, RZ ;  /* 0x0000006245467210 */ /* 0x000fe20007f7e0ff */
[----:B------:R-:W-:Y:S04]  /*5510*/  BSSY B3, `(.L_x_6016) ;  /* 0x0000032000037945 */ /* 0x000fe80003800000 */
[----:B------:R-:W-:Y:S01]  /*5520*/  IMAD.X R71, R68, 0x1, R15, P3 ;  /* 0x0000000144477824 */ /* 0x000fe200018e060f */
        /* <DEDUP_REMOVED lines=48> */
.L_x_6017:
[----:B------:R-:W-:Y:S05]  /*5830*/  BSYNC B3 ;  /* 0x0000000000037941 */ /* 0x000fea0003800000 */
.L_x_6016:
[----:B------:R-:W-:Y:S01]  /*5840*/  ULDC.64 UR4, c[0x0][0x2d8] ;  /* 0x0000b60000047ab9 */ /* 0x000fe20000000a00 */
[----:B------:R-:W-:Y:S01]  /*5850*/  ULDC.64 UR6, c[0x0][0x208] ;  /* 0x0000820000067ab9 */ /* 0x000fe20000000a00 */
[----:B------:R-:W-:-:S04]  /*5860*/  LEA R64, P3, R70, UR4, 0x1 ;  /* 0x0000000446407c11 */ /* 0x000fc8000f8608ff */
[----:B------:R-:W-:-:S05]  /*5870*/  LEA.HI.X R65, R70, UR5, R71, 0x1, P3 ;  /* 0x0000000546417c11 */ /* 0x000fca00098f0c47 */
[----:B--2---:R4:W-:Y:S04]  /*5880*/  STG.E.128 desc[UR6][R64.64], R40 ;  /* 0x0000002840007986 */ /* 0x0049e8000c101d06 */
.L_x_6015:
[----:B------:R-:W-:Y:S05]  /*5890*/  BSYNC B2 ;  /* 0x0000000000027941 */ /* 0x000fea0003800000 */
.L_x_6014:
[----:B------:R-:W-:Y:S05]  /*58a0*/  @P1 BRA `(.L_x_6013) ;  /* 0x0000000000e81947 */ /* 0x000fea0003800000 */
[----:B-1234-:R1:W2:Y:S01]  /*58b0*/  LDS.128 R40, [R5+0x26c00] ;  /* 0x026c000005287984 */ /* 0x01e2a20000000c00 */
        /* <DEDUP_REMOVED lines=51> */
.L_x_6019:
[----:B------:R-:W-:Y:S05]  /*5bf0*/  BSYNC B2 ;  /* 0x0000000000027941 */ /* 0x000fea0003800000 */
.L_x_6018:
[----:B------:R-:W-:Y:S01]  /*5c00*/  ULDC.64 UR4, c[0x0][0x2d8] ;  /* 0x0000b60000047ab9 */ /* 0x000fe20000000a00 */
[----:B------:R-:W-:Y:S01]  /*5c10*/  ULDC.64 UR6, c[0x0][0x208] ;  /* 0x0000820000067ab9 */ /* 0x000fe20000000a00 */
[----:B------:R-:W-:-:S04]  /*5c20*/  LEA R60, P3, R69, UR4, 0x1 ;  /* 0x00000004453c7c11 */ /* 0x000fc8000f8608ff */
[----:B------:R-:W-:-:S05]  /*5c30*/  LEA.HI.X R61, R69, UR5, R68, 0x1, P3 ;  /* 0x00000005453d7c11 */ /* 0x000fca00098f0c44 */
[----:B--2---:R1:W-:Y:S04]  /*5c40*/  STG.E.128 desc[UR6][R60.64], R40 ;  /* 0x000000283c007986 */ /* 0x0043e8000c101d06 */
.L_x_6013:
[----:B------:R-:W-:Y:S05]  /*5c50*/  BSYNC B1 ;  /* 0x0000000000017941 */ /* 0x000fea0003800000 */
.L_x_6012:
[----:B------:R-:W-:Y:S01]  /*5c60*/  LOP3.LUT P3, RZ, R90, 0x2, RZ, 0xc0, !PT ;  /* 0x000000025aff7812 */ /* 0x000fe2000786c0ff */
[----:B------:R-:W-:-:S12]  /*5c70*/  BSSY B1, `(.L_x_6020) ;  /* 0x000007c000017945 */ /* 0x000fd80003800000 */
[----:B------:R-:W-:Y:S05]  /*5c80*/  @P3 BRA `(.L_x_6021) ;  /* 0x0000000400e83947 */ /* 0x000fea0003800000 */
[----:B------:R-:W-:Y:S01]  /*5c90*/  IADD3 R66, P3, P4, R136, R132, R16 ;  /* 0x0000008488427210 */ /* 0x000fe20007c7e010 */
[----:B------:R-:W-:Y:S03]  /*5ca0*/  BSSY B2, `(.L_x_6022) ;  /* 0x000003d000027945 */ /* 0x000fe60003800000 */
[----:B----4-:R-:W-:Y:S01]  /*5cb0*/  IADD3.X R68, R131, R88, R17, P3, P4 ;  /* 0x0000005883447210 */ /* 0x010fe20001fe8411 */
        /* <DEDUP_REMOVED lines=53> */
.L_x_6025:
[----:B------:R-:W-:Y:S05]  /*6010*/  BSYNC B3 ;  /* 0x0000000000037941 */ /* 0x000fea0003800000 */
.L_x_6024:
[----:B------:R-:W-:Y:S01]  /*6020*/  ULDC.64 UR4, c[0x0][0x2d8] ;  /* 0x0000b60000047ab9 */ /* 0x000fe20000000a00 */
[----:B------:R-:W-:Y:S01]  /*6030*/  ULDC.64 UR6, c[0x0][0x208] ;  /* 0x0000820000067ab9 */ /* 0x000fe20000000a00 */
[----:B------:R-:W-:-:S04]  /*6040*/  LEA R56, P3, R64, UR4, 0x1 ;  /* 0x0000000440387c11 */ /* 0x000fc8000f8608ff */
[----:B------:R-:W-:-:S05]  /*6050*/  LEA.HI.X R57, R64, UR5, R69, 0x1, P3 ;  /* 0x0000000540397c11 */ /* 0x000fca00098f0c45 */
[----:B--2---:R4:W-:Y:S04]  /*6060*/  STG.E.128 desc[UR6][R56.64], R40 ;  /* 0x0000002838007986 */ /* 0x0049e8000c101d06 */
.L_x_6023:
[----:B------:R-:W-:Y:S05]  /*6070*/  BSYNC B2 ;  /* 0x0000000000027941 */ /* 0x000fea0003800000 */
.L_x_6022:
        /* <DEDUP_REMOVED lines=53> */
.L_x_6027:
[----:B------:R-:W-:Y:S05]  /*63d0*/  BSYNC B2 ;  /* 0x0000000000027941 */ /* 0x000fea0003800000 */
.L_x_6026:
[----:B------:R-:W-:Y:S01]  /*63e0*/  ULDC.64 UR4, c[0x0][0x2d8] ;  /* 0x0000b60000047ab9 */ /* 0x000fe20000000a00 */
[----:B------:R-:W-:Y:S01]  /*63f0*/  ULDC.64 UR6, c[0x0][0x208] ;  /* 0x0000820000067ab9 */ /* 0x000fe20000000a00 */
[----:B------:R-:W-:-:S04]  /*6400*/  LEA R52, P3, R60, UR4, 0x1 ;  /* 0x000000043c347c11 */ /* 0x000fc8000f8608ff */
[----:B------:R-:W-:-:S05]  /*6410*/  LEA.HI.X R53, R60, UR5, R65, 0x1, P3 ;  /* 0x000000053c357c11 */ /* 0x000fca00098f0c41 */
[----:B--2---:R1:W-:Y:S04]  /*6420*/  STG.E.128 desc[UR6][R52.64], R40 ;  /* 0x0000002834007986 */ /* 0x0043e8000c101d06 */
.L_x_6021:
[----:B------:R-:W-:Y:S05]  /*6430*/  BSYNC B1 ;  /* 0x0000000000017941 */ /* 0x000fea0003800000 */
.L_x_6020:
[----:B------:R-:W-:Y:S05]  /*6440*/  @P5 BRA `(.L_x_6028) ;  /* 0x0000005400545947 */ /* 0x000fea0003800000 */
[----:B------:R-:W-:Y:S01]  /*6450*/  IADD3 R132, P3, P4, R141, R132, R16 ;  /* 0x000000848d847210 */ /* 0x000fe20007c7e010 */
[----:B------:R-:W-:Y:S03]  /*6460*/  BSSY B1, `(.L_x_6029) ;  /* 0x000003d000017945 */ /* 0x000fe60003800000 */
[----:B------:R-:W-:Y:S01]  /*6470*/  IADD3.X R88, R140, R88, R17, P3, P4 ;  /* 0x000000588c587210 */ /* 0x000fe20001fe8411 */
[----:B------:R-:W-:Y:S08]  /*6480*/  @P0 BRA `(.L_x_6030) ;  /* 0x0000000000e80947 */ /* 0x000ff00003800000 */
[----:B-1234-:R1:W2:Y:S01]  /*6490*/  LDS.128 R40, [R5+0x23400] ;  /* 0x0234000005287984 */ /* 0x01e2a20000000c00 */
[----:B------:R-:W-:Y:S01]  /*64a0*/  ISETP.GE.AND P4, PT, R18, R80, PT ;  /* 0x000000501200720c */ /* 0x000fe20003f86270 */
[----:B------:R-:W-:Y:S01]  /*64b0*/  BSSY B2, `(.L_x_6031) ;  /* 0x0000031000027945 */ /* 0x000fe20003800000 */
[----:B------:R-:W-:-:S11]  /*64c0*/  IADD3 R56, P3, R132, R98, RZ ;  /* 0x0000006284387210 */ /* 0x000fd60007f7e0ff */
        /* <DEDUP_REMOVED lines=47> */
.L_x_6032:
[----:B------:R-:W-:Y:S05]  /*67c0*/  BSYNC B2 ;  /* 0x0000000000027941 */ /* 0x000fea0003800000 */
.L_x_6031:
[----:B------:R-:W-:Y:S01]  /*67d0*/  ULDC.64 UR4, c[0x0][0x2d8] ;  /* 0x0000b60000047ab9 */ /* 0x000fe20000000a00 */
[----:B------:R-:W-:Y:S01]  /*67e0*/  IMAD.X R49, R88, 0x1, R15, P3 ;  /* 0x0000000158317824 */ /* 0x000fe200018e060f */
[----:B------:R-:W-:Y:S01]  /*67f0*/  LEA R48, P3, R56, UR4, 0x1 ;  /* 0x0000000438307c11 */ /* 0x000fe2000f8608ff */
[----:B------:R-:W-:-:S03]  /*6800*/  ULDC.64 UR6, c[0x0][0x208] ;  /* 0x0000820000067ab9 */ /* 0x000fc60000000a00 */
[----:B------:R-:W-:-:S05]  /*6810*/  LEA.HI.X R49, R56, UR5, R49, 0x1, P3 ;  /* 0x0000000538317c11 */ /* 0x000fca00098f0c31 */
[----:B--2---:R1:W-:Y:S04]  /*6820*/  STG.E.128 desc[UR6][R48.64], R40 ;  /* 0x0000002830007986 */ /* 0x0043e8000c101d06 */
.L_x_6030:
[----:B------:R-:W-:Y:S05]  /*6830*/  BSYNC B1 ;  /* 0x0000000000017941 */ /* 0x000fea0003800000 */
.L_x_6029:
[----:B------:R-:W-:Y:S05]  /*6840*/  @P1 BRA `(.L_x_6028) ;  /* 0x0000005000541947 */ /* 0x000fea0003800000 */
[----:B-1234-:R1:W2:Y:S01]  /*6850*/  LDS.128 R40, [R5+0x28c00] ;  /* 0x028c000005287984 */ /* 0x01e2a20000000c00 */
[----:B------:R-:W-:Y:S01]  /*6860*/  ISETP.GE.AND P4, PT, R221, R80, PT ;  /* 0x00000050dd00720c */ /* 0x000fe20003f86270 */
[----:B------:R-:W-:Y:S01]  /*6870*/  BSSY B1, `(.L_x_6033) ;  /* 0x0000031000017945 */ /* 0x000fe20003800000 */
[----:B------:R-:W-:-:S11]  /*6880*/  IADD3 R52, P3, R132, R13, RZ ;  /* 0x0000000d84347210 */ /* 0x000fd60007f7e0ff */
        /* <DEDUP_REMOVED lines=47> */
.L_x_6034:
[----:B------:R-:W-:Y:S05]  /*6b80*/  BSYNC B1 ;  /* 0x0000000000017941 */ /* 0x000fea0003800000 */
.L_x_6033:
[----:B------:R-:W-:Y:S01]  /*6b90*/  ULDC.64 UR4, c[0x0][0x2d8] ;  /* 0x0000b60000047ab9 */ /* 0x000fe20000000a00 */
[----:B------:R-:W-:Y:S01]  /*6ba0*/  IMAD.X R45, R88, 0x1, R8, P3 ;  /* 0x00000001582d7824 */ /* 0x000fe200018e0608 */
[----:B------:R-:W-:Y:S01]  /*6bb0*/  LEA R44, P3, R52, UR4, 0x1 ;  /* 0x00000004342c7c11 */ /* 0x000fe2000f8608ff */
[----:B------:R-:W-:-:S03]  /*6bc0*/  ULDC.64 UR6, c[0x0][0x208] ;  /* 0x0000820000067ab9 */ /* 0x000fc60000000a00 */
[----:B------:R-:W-:-:S05]  /*6bd0*/  LEA.HI.X R45, R52, UR5, R45, 0x1, P3 ;  /* 0x00000005342d7c11 */ /* 0x000fca00098f0c2d */
[----:B--2---:R1:W-:Y:S01]  /*6be0*/  STG.E.128 desc[UR6][R44.64], R40 ;  /* 0x000000282c007986 */ /* 0x0043e2000c101d06 */
[----:B------:R-:W-:Y:S05]  /*6bf0*/  BRA `(.L_x_6028) ;  /* 0x0000004c00687947 */ /* 0x000fea0003800000 */
.L_x_5972:
[----:B------:R-:W-:Y:S01]  /*6c00*/  ISETP.GE.AND P4, PT, R223, R4, PT ;  /* 0x00000004df00720c */ /* 0x000fe20003f86270 */
[----:B------:R-:W-:-:S03]  /*6c10*/  ULDC.64 UR4, c[0x0][0x208] ;  /* 0x0000820000047ab9 */ /* 0x000fc60000000a00 */
[----:B------:R-:W-:-:S13]  /*6c20*/  ISETP.GE.OR P4, PT, R16, R80, P4 ;  /* 0x000000501000720c */ /* 0x000fda0002786670 */
[----:B0-----:R-:W-:Y:S01]  /*6c30*/  @!P4 IADD3 R46, P2, P3, R104, R92, R35 ;  /* 0x0000005c682ec210 */ /* 0x001fe20007b5e023 */
[----:B------:R-:W0:Y:S03]  /*6c40*/  @!P4 LDC.64 R56, c[0x0][0x3c8] ;  /* 0x0000f200ff38cb82 */ /* 0x000e260000000a00 */
[----:B------:R-:W-:Y:S02]  /*6c50*/  @!P4 IADD3.X R47, R27, R3, R38, P2, P3 ;  /* 0x000000031b2fc210 */ /* 0x000fe400017e6426 */
[----:B------:R-:W-:-:S03]  /*6c60*/  @!P4 IADD3 R44, P2, P3, R110, R90, R30 ;  /* 0x0000005a6e2cc210 */ /* 0x000fc60007b5e01e */
[----:B------:R-:W1:Y:S01]  /*6c70*/  @!P4 LDC.64 R58, c[0x0][0x3e0] ;  /* 0x0000f800ff3acb82 */ /* 0x000e620000000a00 */
[----:B------:R-:W-:Y:S02]  /*6c80*/  @!P4 IADD3.X R45, R21, R0, R32, P2, P3 ;  /* 0x00000000152dc210 */ /* 0x000fe400017e6420 */
[----:B------:R-:W-:-:S04]  /*6c90*/  ISETP.GE.AND P3, PT, R222, R4, PT ;  /* 0x00000004de00720c */ /* 0x000fc80003f66270 */
[----:B------:R-:W-:-:S13]  /*6ca0*/  ISETP.GE.OR P3, PT, R16, R80, P3 ;  /* 0x000000501000720c */ /* 0x000fda0001f66670 */
[----:B------:R-:W-:Y:S01]  /*6cb0*/  @!P3 IADD3 R42, P2, P5, R104, R34, R92 ;  /* 0x00000022682ab210 */ /* 0x000fe20007d5e05c */
[----:B------:R-:W2:Y:S03]  /*6cc0*/  @!P3 LDC.64 R64, c[0x0][0x3c8] ;  /* 0x0000f200ff40bb82 */ /* 0x000ea60000000a00 */
[----:B------:R-:W-:Y:S02]  /*6cd0*/  @!P3 IADD3.X R43, R27, R37, R3, P2, P5 ;  /* 0x000000251b2bb210 */ /* 0x000fe400017ea403 */
[----:B------:R-:W-:-:S03]  /*6ce0*/  @!P3 IADD3 R40, P2, P5, R110, R29, R90 ;  /* 0x0000001d6e28b210 */ /* 0x000fc60007d5e05a */
[----:B------:R-:W3:Y:S01]  /*6cf0*/  @!P3 LDC.64 R66, c[0x0][0x3e0] ;  /* 0x0000f800ff42bb82 */ /* 0x000ee20000000a00 */
[----:B------:R-:W-:Y:S02]  /*6d00*/  @!P3 IADD3.X R41, R21, R31, R0, P2, P5 ;  /* 0x0000001f1529b210 */ /* 0x000fe400017ea400 */
[----:B------:R-:W-:-:S04]  /*6d10*/  ISETP.GE.AND P2, PT, R225, R4, PT ;  /* 0x00000004e100720c */ /* 0x000fc80003f46270 */
[----:B------:R-:W-:-:S13]  /*6d20*/  ISETP.GE.OR P2, PT, R16, R80, P2 ;  /* 0x000000501000720c */ /* 0x000fda0001746670 */
[----:B------:R-:W-:Y:S01]  /*6d30*/  @!P2 IADD3 R70, P5, P6, R104, R33, R92 ;  /* 0x000000216846a210 */ /* 0x000fe20007ebe05c */
[----:B------:R-:W4:Y:S03]  /*6d40*/  @!P2 LDC.64 R72, c[0x0][0x3c8] ;  /* 0x0000f200ff48ab82 */ /* 0x000f260000000a00 */
[----:B------:R-:W-:Y:S02]  /*6d50*/  @!P2 IADD3.X R71, R27, R36, R3, P5, P6 ;  /* 0x000000241b47a210 */ /* 0x000fe40002fec403 */
[----:B------:R-:W-:-:S03]  /*6d60*/  @!P2 IADD3 R68, P5, P6, R110, R121, R90 ;  /* 0x000000796e44a210 */ /* 0x000fc60007ebe05a */
[----:B------:R-:W4:Y:S01]  /*6d70*/  @!P2 LDC.64 R74, c[0x0][0x3e0] ;  /* 0x0000f800ff4aab82 */ /* 0x000f220000000a00 */
[----:B------:R-:W-:Y:S02]  /*6d80*/  @!P2 IADD3.X R69, R21, R120, R0, P5, P6 ;  /* 0x000000781545a210 */ /* 0x000fe40002fec400 */
[----:B------:R-:W-:-:S04]  /*6d90*/  ISETP.GE.AND P5, PT, R22, R4, PT ;  /* 0x000000041600720c */ /* 0x000fc80003fa6270 */
[----:B------:R-:W-:-:S13]  /*6da0*/  ISETP.GE.OR P5, PT, R16, R80, P5 ;  /* 0x000000501000720c */ /* 0x000fda0002fa6670 */
[----:B------:R-:W0:Y:S01]  /*6db0*/  @!P5 LDC.64 R48, c[0x0][0x3c8] ;  /* 0x0000f200ff30db82 */ /* 0x000e220000000a00 */
[----:B------:R-:W-:-:S05]  /*6dc0*/  @!P5 IADD3 R50, P6, R104, R92, RZ ;  /* 0x0000005c6832d210 */ /* 0x000fca0007fde0ff */
[----:B------:R-:W-:Y:S01]  /*6dd0*/  @!P5 IMAD.X R51, R3, 0x1, R27, P6 ;  /* 0x000000010333d824 */ /* 0x000fe200030e061b */
[----:B0-----:R-:W-:-:S04]  /*6de0*/  @!P5 LEA R48, P6, R50, R48, 0x1 ;  /* 0x000000303230d211 */ /* 0x001fc800078c08ff */
[----:B------:R-:W-:Y:S02]  /*6df0*/  @!P5 LEA.HI.X R49, R50, R49, R51, 0x1, P6 ;  /* 0x000000313231d211 */ /* 0x000fe400030f0c33 */
[----:B------:R-:W0:Y:S01]  /*6e00*/  @!P5 LDC.64 R50, c[0x0][0x3e0] ;  /* 0x0000f800ff32db82 */ /* 0x000e220000000a00 */
[----:B------:R-:W-:-:S05]  /*6e10*/  @!P5 IADD3 R52, P6, R110, R90, RZ ;  /* 0x0000005a6e34d210 */ /* 0x000fca0007fde0ff */
[----:B------:R-:W-:Y:S01]  /*6e20*/  @!P5 IMAD.X R53, R0, 0x1, R21, P6 ;  /* 0x000000010035d824 */ /* 0x000fe200030e0615 */
[----:B0-----:R-:W-:-:S04]  /*6e30*/  @!P5 LEA R50, P6, R52, R50, 0x1 ;  /* 0x000000323432d211 */ /* 0x001fc800078c08ff */
[----:B------:R-:W-:Y:S02]  /*6e40*/  @!P5 LEA.HI.X R51, R52, R51, R53, 0x1, P6 ;  /* 0x000000333433d211 */ /* 0x000fe400030f0c35 */
[----:B------:R-:W-:-:S04]  /*6e50*/  @!P4 LEA R56, P6, R46, R56, 0x1 ;  /* 0x000000382e38c211 */ /* 0x000fc800078c08ff */
[----:B------:R-:W-:Y:S02]  /*6e60*/  @!P4 LEA.HI.X R57, R46, R57, R47, 0x1, P6 ;  /* 0x000000392e39c211 */ /* 0x000fe400030f0c2f */
[----:B------:R-:W-:Y:S02]  /*6e70*/  CS2R R46, SRZ ;  /* 0x00000000002e7805 */ /* 0x000fe4000001ff00 */
[----:B-1----:R-:W-:-:S04]  /*6e80*/  @!P4 LEA R58, P6, R44, R58, 0x1 ;  /* 0x0000003a2c3ac211 */ /* 0x002fc800078c08ff */
[----:B------:R-:W-:Y:S02]  /*6e90*/  @!P4 LEA.HI.X R59, R44, R59, R45, 0x1, P6 ;  /* 0x0000003b2c3bc211 */ /* 0x000fe400030f0c2d */
[----:B------:R-:W-:Y:S02]  /*6ea0*/  CS2R R44, SRZ ;  /* 0x00000000002c7805 */ /* 0x000fe4000001ff00 */
[----:B--2---:R-:W-:-:S04]  /*6eb0*/  @!P3 LEA R64, P6, R42, R64, 0x1 ;  /* 0x000000402a40b211 */ /* 0x004fc800078c08ff */
[----:B------:R-:W-:Y:S02]  /*6ec0*/  @!P3 LEA.HI.X R65, R42, R65, R43, 0x1, P6 ;  /* 0x000000412a41b211 */ /* 0x000fe400030f0c2b */
[----:B------:R-:W-:Y:S02]  /*6ed0*/  CS2R R42, SRZ ;  /* 0x00000000002a7805 */ /* 0x000fe4000001ff00 */
[C---:B---3--:R-:W-:Y:S01]  /*6ee0*/  @!P3 LEA R66, P6, R40.reuse, R66, 0x1 ;  /* 0x000000422842b211 */ /* 0x048fe200078c08ff */
[----:B------:R0:W5:Y:S03]  /*6ef0*/  @!P5 LDG.E.128 R44, desc[UR4][R50.64] ;  /* 0x00000004322cd981 */ /* 0x000166000c1e1d00 */
[----:B------:R-:W-:Y:S02]  /*6f00*/  @!P3 LEA.HI.X R67, R40, R67, R41, 0x1, P6 ;  /* 0x000000432843b211 */ /* 0x000fe400030f0c29 */
[----:B------:R-:W-:-:S02]  /*6f10*/  CS2R R40, SRZ ;  /* 0x0000000000287805 */ /* 0x000fc4000001ff00 */
[----:B------:R-:W-:Y:S02]  /*6f20*/  CS2R R54, SRZ ;  /* 0x0000000000367805 */ /* 0x000fe4000001ff00 */
[----:B------:R-:W-:Y:S02]  /*6f30*/  CS2R R52, SRZ ;  /* 0x0000000000347805 */ /* 0x000fe4000001ff00 */
[----:B------:R1:W5:Y:S01]  /*6f40*/  @!P5 LDG.E.128 R40, desc[UR4][R48.64] ;  /* 0x000000043028d981 */ /* 0x000362000c1e1d00 */
[----:B0-----:R-:W-:Y:S02]  /*6f50*/  CS2R R50, SRZ ;  /* 0x0000000000327805 */ /* 0x001fe4000001ff00 */
[----:B------:R-:W-:Y:S02]  /*6f60*/  CS2R R62, SRZ ;  /* 0x00000000003e7805 */ /* 0x000fe4000001ff00 */
[----:B------:R-:W-:Y:S01]  /*6f70*/  CS2R R60, SRZ ;  /* 0x00000000003c7805 */ /* 0x000fe2000001ff00 */
[----:B------:R0:W5:Y:S05]  /*6f80*/  @!P4 LDG.E.128 R52, desc[UR4][R58.64] ;  /* 0x000000043a34c981 */ /* 0x00016a000c1e1d00 */
[----:B------:R-:W5:Y:S01]  /*6f90*/  @!P3 LDG.E.128 R60, desc[UR4][R66.64] ;  /* 0x00000004423cb981 */ /* 0x000f62000c1e1d00 */
[----:B-1----:R-:W-:-:S02]  /*6fa0*/  CS2R R48, SRZ ;  /* 0x0000000000307805 */ /* 0x002fc4000001ff00 */
[----:B0-----:R-:W-:-:S04]  /*6fb0*/  CS2R R58, SRZ ;  /* 0x00000000003a7805 */ /* 0x001fc8000001ff00 */
[----:B------:R0:W5:Y:S02]  /*6fc0*/  @!P4 LDG.E.128 R48, desc[UR4][R56.64] ;  /* 0x000000043830c981 */ /* 0x000164000c1e1d00 */
[----:B0-----:R-:W-:-:S06]  /*6fd0*/  CS2R R56, SRZ ;  /* 0x0000000000387805 */ /* 0x001fcc000001ff00 */
[----:B------:R0:W5:Y:S01]  /*6fe0*/  @!P3 LDG.E.128 R56, desc[UR4][R64.64] ;  /* 0x000000044038b981 */ /* 0x000162000c1e1d00 */
[----:B----4-:R-:W-:-:S04]  /*6ff0*/  @!P2 LEA R72, P3, R70, R72, 0x1 ;  /* 0x000000484648a211 */ /* 0x010fc800078608ff */
[----:B------:R-:W-:Y:S02]  /*7000*/  @!P2 LEA.HI.X R73, R70, R73, R71, 0x1, P3 ;  /* 0x000000494649a211 */ /* 0x000fe400018f0c47 */
[----:B------:R-:W-:-:S04]  /*7010*/  @!P2 LEA R74, P3, R68, R74, 0x1 ;  /* 0x0000004a444aa211 */ /* 0x000fc800078608ff */
[----:B------:R-:W-:Y:S02]  /*7020*/  @!P2 LEA.HI.X R75, R68, R75, R69, 0x1, P3 ;  /* 0x0000004b444ba211 */ /* 0x000fe400018f0c45 */
[----:B------:R-:W-:-:S04]  /*7030*/  ISETP.GE.AND P3, PT, R224, R4, PT ;  /* 0x00000004e000720c */ /* 0x000fc80003f66270 */
[----:B------:R-:W-:Y:S02]  /*7040*/  ISETP.GE.OR P3, PT, R16, R80, P3 ;  /* 0x000000501000720c */ /* 0x000fe40001f66670 */
[----:B------:R-:W-:Y:S02]  /*7050*/  CS2R R66, SRZ ;  /* 0x0000000000427805 */ /* 0x000fe4000001ff00 */
[----:B0-----:R-:W-:Y:S02]  /*7060*/  CS2R R64, SRZ ;  /* 0x0000000000407805 */ /* 0x001fe4000001ff00 */
[----:B------:R-:W-:Y:S02]  /*7070*/  CS2R R70, SRZ ;  /* 0x0000000000467805 */ /* 0x000fe4000001ff00 */
[----:B------:R-:W-:Y:S01]  /*7080*/  CS2R R68, SRZ ;  /* 0x0000000000447805 */ /* 0x000fe2000001ff00 */
[----:B------:R-:W-:Y:S01]  /*7090*/  BSSY B1, `(.L_x_6035) ;  /* 0x0000021000017945 */ /* 0x000fe20003800000 */
[----:B------:R0:W5:Y:S04]  /*70a0*/  @!P2 LDG.E.128 R64, desc[UR4][R72.64] ;  /* 0x000000044840a981 */ /* 0x000168000c1e1d00 */
[----:B------:R1:W5:Y:S01]  /*70b0*/  @!P2 LDG.E.128 R68, desc[UR4][R74.64] ;  /* 0x000000044a44a981 */ /* 0x000362000c1e1d00 */
[----:B------:R-:W-:-:S02]  /*70c0*/  ISETP.GE.AND P2, PT, R226, R4, PT ;  /* 0x00000004e200720c */ /* 0x000fc40003f46270 */
[----:B------:R-:W-:Y:S02]  /*70d0*/  CS2R R78, SRZ ;  /* 0x00000000004e7805 */ /* 0x000fe4000001ff00 */
[----:B------:R-:W-:Y:S02]  /*70e0*/  CS2R R76, SRZ ;  /* 0x00000000004c7805 */ /* 0x000fe4000001ff00 */
[----:B------:R-:W-:Y:S02]  /*70f0*/  ISETP.GE.OR P2, PT, R16, R80, P2 ;  /* 0x000000501000720c */ /* 0x000fe40001746670 */
[----:B0-----:R-:W-:Y:S02]  /*7100*/  CS2R R72, SRZ ;  /* 0x0000000000487805 */ /* 0x001fe4000001ff00 */
[----:B-1----:R-:W-:Y:S01]  /*7110*/  CS2R R74, SRZ ;  /* 0x00000000004a7805 */ /* 0x002fe2000001ff00 */
[----:B------:R-:W-:Y:S08]  /*7120*/  @P3 BRA `(.L_x_6036) ;  /* 0x00000000005c3947 */ /* 0x000ff00003800000 */
[----:B------:R-:W0:Y:S01]  /*7130*/  LDC.64 R76, c[0x0][0x3d8] ;  /* 0x0000f600ff4c7b82 */ /* 0x000e220000000a00 */
[----:B------:R-:W-:Y:S01]  /*7140*/  IMAD.MOV.U32 R74, RZ, RZ, R92 ;  /* 0x000000ffff4a7224 */ /* 0x000fe200078e005c */
[----:B------:R-:W-:Y:S01]  /*7150*/  ULDC.64 UR4, c[0x0][0x3c8] ;  /* 0x0000f20000047ab9 */ /* 0x000fe20000000a00 */
[----:B------:R-:W-:Y:S01]  /*7160*/  IMAD.MOV.U32 R75, RZ, RZ, R3 ;  /* 0x000000ffff4b7224 */ /* 0x000fe200078e0003 */
[----:B------:R-:W-:Y:S01]  /*7170*/  ULDC.64 UR6, c[0x0][0x3e0] ;  /* 0x0000f80000067ab9 */ /* 0x000fe20000000a00 */
[----:B------:R-:W-:Y:S01]  /*7180*/  IMAD.MOV.U32 R78, RZ, RZ, R90 ;  /* 0x000000ffff4e7224 */ /* 0x000fe200078e005a */
[----:B------:R-:W-:Y:S01]  /*7190*/  ULDC.64 UR8, c[0x0][0x208] ;  /* 0x0000820000087ab9 */ /* 0x000fe20000000a00 */
[----:B------:R-:W-:Y:S01]  /*71a0*/  IMAD.MOV.U32 R79, RZ, RZ, R0 ;  /* 0x000000ffff4f7224 */ /* 0x000fe200078e0000 */
[----:B------:R-:W1:Y:S01]  /*71b0*/  LDC.64 R72, c[0x0][0x3e8] ;  /* 0x0000fa00ff487b82 */ /* 0x000e620000000a00 */
[----:B0-----:R-:W-:-:S04]  /*71c0*/  IMAD.WIDE.U32 R74, R76, 0x60, R74 ;  /* 0x000000604c4a7825 */ /* 0x001fc800078e004a */
[----:B------:R-:W-:Y:S01]  /*71d0*/  IMAD R77, R77, 0x60, RZ ;  /* 0x000000604d4d7824 */ /* 0x000fe200078e02ff */
[----:B------:R-:W-:Y:S01]  /*71e0*/  IADD3 R76, P3, R104, R74, RZ ;  /* 0x0000004a684c7210 */ /* 0x000fe20007f7e0ff */
[----:B-1----:R-:W-:-:S03]  /*71f0*/  IMAD.WIDE.U32 R78, R72, 0x60, R78 ;  /* 0x00000060484e7825 */ /* 0x002fc600078e004e */
[----:B------:R-:W-:Y:S01]  /*7200*/  IADD3.X R75, R27, R75, R77, P3, !PT ;  /* 0x0000004b1b4b7210 */ /* 0x000fe20001ffe44d */
[----:B------:R-:W-:Y:S01]  /*7210*/  IMAD R73, R73, 0x60, RZ ;  /* 0x0000006049497824 */ /* 0x000fe200078e02ff */
[----:B------:R-:W-:-:S04]  /*7220*/  IADD3 R74, P3, R110, R78, RZ ;  /* 0x0000004e6e4a7210 */ /* 0x000fc80007f7e0ff */
[----:B------:R-:W-:Y:S02]  /*7230*/  IADD3.X R79, R21, R79, R73, P3, !PT ;  /* 0x0000004f154f7210 */ /* 0x000fe40001ffe449 */
[----:B------:R-:W-:-:S04]  /*7240*/  LEA R72, P3, R76, UR4, 0x1 ;  /* 0x000000044c487c11 */ /* 0x000fc8000f8608ff */
[----:B------:R-:W-:Y:S02]  /*7250*/  LEA.HI.X R73, R76, UR5, R75, 0x1, P3 ;  /* 0x000000054c497c11 */ /* 0x000fe400098f0c4b */
[----:B------:R-:W-:-:S04]  /*7260*/  LEA R76, P3, R74, UR6, 0x1 ;  /* 0x000000064a4c7c11 */ /* 0x000fc8000f8608ff */
[----:B------:R-:W-:Y:S02]  /*7270*/  LEA.HI.X R77, R74, UR7, R79, 0x1, P3 ;  /* 0x000000074a4d7c11 */ /* 0x000fe400098f0c4f */
[----:B------:R-:W5:Y:S04]  /*7280*/  LDG.E.128 R72, desc[UR8][R72.64] ;  /* 0x0000000848487981 */ /* 0x000f68000c1e1d00 */
[----:B------:R-:W5:Y:S03]  /*7290*/  LDG.E.128 R76, desc[UR8][R76.64] ;  /* 0x000000084c4c7981 */ /* 0x000f66000c1e1d00 */
.L_x_6036:
[----:B------:R-:W-:Y:S05]  /*72a0*/  BSYNC B1 ;  /* 0x0000000000017941 */ /* 0x000fea0003800000 */
.L_x_6035:
[----:B------:R-:W-:Y:S01]  /*72b0*/  BSSY B1, `(.L_x_6037) ;  /* 0x000001d000017945 */ /* 0x000fe20003800000 */
[----:B------:R-:W-:Y:S02]  /*72c0*/  ISETP.GE.AND P3, PT, R16, R80, PT ;  /* 0x000000501000720c */ /* 0x000fe40003f66270 */
[----:B------:R-:W-:Y:S02]  /*72d0*/  CS2R R82, SRZ ;  /* 0x0000000000527805 */ /* 0x000fe4000001ff00 */
[----:B------:R-:W-:Y:S02]  /*72e0*/  CS2R R80, SRZ ;  /* 0x0000000000507805 */ /* 0x000fe4000001ff00 */
[----:B------:R-:W-:Y:S01]  /*72f0*/  CS2R R86, SRZ ;  /* 0x0000000000567805 */ /* 0x000fe2000001ff00 */
[----:B-----5:R-:W-:Y:S01]  /*7300*/  IMAD.MOV.U32 R89, RZ, RZ, R74 ;  /* 0x000000ffff597224 */ /* 0x020fe200078e004a */
[----:B------:R-:W-:Y:S01]  /*7310*/  CS2R R84, SRZ ;  /* 0x0000000000547805 */ /* 0x000fe2000001ff00 */
[----:B------:R-:W-:Y:S06]  /*7320*/  @P2 BRA `(.L_x_6038) ;  /* 0x0000000000542947 */ /* 0x000fec0003800000 */
[----:B------:R-:W0:Y:S01]  /*7330*/  LDC.64 R82, c[0x0][0x3d8] ;  /* 0x0000f600ff527b82 */ /* 0x000e220000000a00 */
[----:B------:R-:W-:Y:S01]  /*7340*/  IMAD.MOV.U32 R93, RZ, RZ, R3 ;  /* 0x000000ffff5d7224 */ /* 0x000fe200078e0003 */
[----:B------:R-:W-:Y:S01]  /*7350*/  ULDC.64 UR4, c[0x0][0x3c8] ;  /* 0x0000f20000047ab9 */ /* 0x000fe20000000a00 */
[----:B------:R-:W-:Y:S01]  /*7360*/  IMAD.MOV.U32 R91, RZ, RZ, R0 ;  /* 0x000000ffff5b7224 */ /* 0x000fe200078e0000 */
[----:B------:R-:W-:Y:S01]  /*7370*/  ULDC.64 UR6, c[0x0][0x3e0] ;  /* 0x0000f80000067ab9 */ /* 0x000fe20000000a00 */
[----:B------:R-:W-:-:S03]  /*7380*/  ULDC.64 UR8, c[0x0][0x208] ;  /* 0x0000820000087ab9 */ /* 0x000fc60000000a00 */
        /* <DEDUP_REMOVED lines=12> */
[----:B------:R-:W-:Y:S01]  /*7450*/  LEA.HI.X R85, R0, UR7, R91, 0x1, P2 ;  /* 0x0000000700557c11 */ /* 0x000fe200090f0c5b */
[----:B------:R-:W5:Y:S05]  /*7460*/  LDG.E.128 R80, desc[UR8][R80.64] ;  /* 0x0000000850507981 */ /* 0x000f6a000c1e1d00 */
[----:B------:R-:W5:Y:S03]  /*7470*/  LDG.E.128 R84, desc[UR8][R84.64] ;  /* 0x0000000854547981 */ /* 0x000f66000c1e1d00 */
.L_x_6038:
[----:B------:R-:W-:Y:S05]  /*7480*/  BSYNC B1 ;  /* 0x0000000000017941 */ /* 0x000fea0003800000 */
.L_x_6037:
[----:B------:R-:W-:Y:S01]  /*7490*/  PRMT R179, R89, 0x7610, R179 ;  /* 0x0000761059b37816 */ /* 0x000fe200000000b3 */
[----:B------:R-:W-:Y:S01]  /*74a0*/  IMAD.MOV.U32 R0, RZ, RZ, R75 ;  /* 0x000000ffff007224 */ /* 0x000fe200078e004b */
[----:B------:R-:W-:Y:S01]  /*74b0*/  ULOP3.LUT UR4, UR60, 0x1, URZ, 0xfc, !UPT ;  /* 0x000000013c047892 */ /* 0x000fe2000f8efc3f */
        /* <DEDUP_REMOVED lines=97> */
.L_x_6039:
[----:B------:R-:W-:Y:S01]  /*7ad0*/  IMAD R3, R220, 0x8, R2 ;  /* 0x00000008dc037824 */ /* 0x000fe200078e0202 */
[----:B------:R-:W-:Y:S01]  /*7ae0*/  SHF.L.U32 R0, R229, 0x1f, RZ ;  /* 0x0000001fe5007819 */ /* 0x000fe200000006ff */
[----:B------:R-:W0:Y:S01]  /*7af0*/  LDC R152, c[0x0][0x2e4] ;  /* 0x0000b900ff987b82 */ /* 0x000e220000000800 */
[----:B------:R-:W-:Y:S01]  /*7b00*/  BSSY B1, `(.L_x_6040) ;  /* 0x0000006000017945 */ /* 0x000fe20003800000 */
[----:B------:R-:W-:Y:S01]  /*7b10*/  IMAD.MOV.U32 R133, RZ, RZ, R88 ;  /* 0x000000ffff857224 */ /* 0x000fe200078e0058 */
[----:B------:R-:W1:Y:S05]  /*7b20*/  SYNCS.PHASECHK.TRANS64.TRYWAIT P4, [R3+URZ+0x34890], R0 ;  /* 0x03489000030075a7 */ /* 0x000e6a000808017f */
[----:B------:R-:W2:Y:S01]  /*7b30*/  LDC.64 R134, c[0x0][0x2f0] ;  /* 0x0000bc00ff867b82 */ /* 0x000ea20000000a00 */
[----:B0-----:R-:W-:Y:S01]  /*7b40*/  IMAD.IADD R153, R152, 0x1, -R97 ;  /* 0x0000000198997824 */ /* 0x001fe200078e0a61 */
[----:B-1----:R-:W-:Y:S06]  /*7b50*/  @!P4 BRA `(.L_x_6041) ;  /* 0x000001c80064c947 */ /* 0x002fec0003800000 */
.L_x_6286:
[----:B------:R-:W-:Y:S05]  /*7b60*/  BSYNC B1 ;  /* 0x0000000000017941 */ /* 0x000fea0003800000 */
.L_x_6040:
[----:B------:R-:W-:Y:S01]  /*7b70*/  ISETP.GE.OR P4, PT, R22, R4, P0 ;  /* 0x000000041600720c */ /* 0x000fe20000786670 */
[----:B------:R-:W-:-:S12]  /*7b80*/  BSSY B1, `(.L_x_6042) ;  /* 0x0000091000017945 */ /* 0x000fd80003800000 */
[----:B------:R-:W-:Y:S05]  /*7b90*/  @P4 BRA `(.L_x_6043) ;  /* 0x00000008003c4947 */ /* 0x000fea0003800000 */
[----:B------:R-:W3:Y:S04]  /*7ba0*/  LDL R88, [R1] ;  /* 0x0000000001587983 */ /* 0x000ee80000100800 */
[----:B------:R-:W4:Y:S04]  /*7bb0*/  LDL R92, [R1+0x3c] ;  /* 0x00003c00015c7983 */ /* 0x000f280000100800 */
[----:B------:R-:W5:Y:S01]  /*7bc0*/  LDL R90, [R1+0x64] ;  /* 0x00006400015a7983 */ /* 0x000f620000100800 */
[----:B------:R-:W-:Y:S01]  /*7bd0*/  BSSY B2, `(.L_x_6044) ;  /* 0x0000079000027945 */ /* 0x000fe20003800000 */
[----:B------:R-:W1:Y:S02]  /*7be0*/  S2R R93, SR_TID.X ;  /* 0x00000000005d7919 */ /* 0x000e640000002100 */
[----:B-1----:R-:W-:-:S05]  /*7bf0*/  VIADD R93, R93, 0xffffff80 ;  /* 0xffffff805d5d7836 */ /* 0x002fca0000000000 */
[----:B------:R-:W-:-:S04]  /*7c00*/  SHF.R.S32.HI R91, RZ, 0x1f, R93 ;  /* 0x0000001fff5b7819 */ /* 0x000fc8000001145d */
[----:B------:R-:W-:-:S05]  /*7c10*/  LEA.HI R91, R91, R93, RZ, 0x6 ;  /* 0x0000005d5b5b7211 */ /* 0x000fca00078f30ff */
[----:B------:R-:W-:-:S05]  /*7c20*/  IMAD.SHL.U32 R91, R91, 0x8, RZ ;  /* 0x000000085b5b7824 */ /* 0x000fca00078e00ff */
[----:B------:R-:W-:Y:S02]  /*7c30*/  LOP3.LUT R91, R91, 0xfffffe00, RZ, 0xc0, !PT ;  /* 0xfffffe005b5b7812 */ /* 0x000fe400078ec0ff */
[----:B---3--:R-:W-:-:S04]  /*7c40*/  LOP3.LUT P5, RZ, R88, 0x1, RZ, 0xc0, !PT ;  /* 0x0000000158ff7812 */ /* 0x008fc800078ac0ff */
[----:B------:R-:W-:-:S04]  /*7c50*/  SEL R88, R97, R153, !P5 ;  /* 0x0000009961587207 */ /* 0x000fc80006800000 */
[----:B------:R-:W-:-:S04]  /*7c60*/  SHF.R.S32.HI R89, RZ, 0x1f, R88 ;  /* 0x0000001fff597819 */ /* 0x000fc80000011458 */
[----:B------:R-:W-:-:S04]  /*7c70*/  LEA.HI R89, R89, R88, RZ, 0x4 ;  /* 0x0000005859597211 */ /* 0x000fc800078f20ff */
[----:B------:R-:W-:-:S04]  /*7c80*/  LEA.HI.SX32 R88, R89, R10, 0x1c ;  /* 0x0000000a59587211 */ /* 0x000fc800078fe2ff */
[----:B------:R-:W-:Y:S01]  /*7c90*/  SHF.R.S32.HI R89, RZ, 0x1f, R88 ;  /* 0x0000001fff597819 */ /* 0x000fe20000011458 */
[----:B------:R-:W-:-:S03]  /*7ca0*/  IMAD.SHL.U32 R183, R88, 0x8, RZ ;  /* 0x0000000858b77824 */ /* 0x000fc600078e00ff */
[----:B------:R-:W-:Y:S02]  /*7cb0*/  LEA.HI R88, R89, R88, RZ, 0x3 ;  /* 0x0000005859587211 */ /* 0x000fe400078f18ff */
[----:B------:R-:W-:Y:S02]  /*7cc0*/  LOP3.LUT R89, R183, 0x38, RZ, 0xc0, !PT ;  /* 0x00000038b7597812 */ /* 0x000fe400078ec0ff */
[----:B------:R-:W-:Y:S02]  /*7cd0*/  SHF.R.S32.HI R88, RZ, 0x3, R88 ;  /* 0x00000003ff587819 */ /* 0x000fe40000011458 */
[----:B----4-:R-:W-:-:S03]  /*7ce0*/  LOP3.LUT R89, R89, 0x1c0, R92, 0xf8, !PT ;  /* 0x000001c059597812 */ /* 0x010fc600078ef85c */
[----:B------:R-:W-:Y:S01]  /*7cf0*/  IMAD R88, R88, 0x2c00, R91 ;  /* 0x00002c0058587824 */ /* 0x000fe200078e025b */
[----:B-----5:R-:W-:Y:S01]  /*7d00*/  LOP3.LUT R89, R89, R90, RZ, 0x3c, !PT ;  /* 0x0000005a59597212 */ /* 0x020fe200078e3cff */
[----:B------:R-:W-:-:S04]  /*7d10*/  IMAD R91, R220, 0x5800, R154 ;  /* 0x00005800dc5b7824 */ /* 0x000fc800078e029a */
[----:B------:R-:W-:Y:S02]  /*7d20*/  IMAD.IADD R89, R88, 0x1, R89 ;  /* 0x0000000158597824 */ /* 0x000fe400078e0259 */
[----:B------:R-:W-:Y:S02]  /*7d30*/  IMAD R88, R91, 0x2, R2 ;  /* 0x000000025b587824 */ /* 0x000fe400078e0202 */
[----:B------:R-:W-:-:S04]  /*7d40*/  IMAD R89, R220, 0x5800, R89 ;  /* 0x00005800dc597824 */ /* 0x000fc800078e0259 */
[----:B------:R-:W-:Y:S02]  /*7d50*/  IMAD R92, R89, 0x2, R2 ;  /* 0x00000002595c7824 */ /* 0x000fe400078e0202 */
[----:B------:R-:W1:Y:S04]  /*7d60*/  LDS.128 R88, [R88+0x1e400] ;  /* 0x01e4000058587984 */ /* 0x000e680000000c00 */
[----:B------:R-:W3:Y:S01]  /*7d70*/  LDS.128 R92, [R92+0x1e400] ;  /* 0x01e400005c5c7984 */ /* 0x000ee20000000c00 */
[----:B------:R-:W-:Y:S05]  /*7d80*/  @P3 BRA `(.L_x_6045) ;  /* 0x0000000400743947 */ /* 0x000fea0003800000 */
[----:B------:R-:W-:Y:S01]  /*7d90*/  SHF.R.U32.HI R185, RZ, 0x10, R45 ;  /* 0x00000010ffb97819 */ /* 0x000fe2000001162d */
[----:B---3--:R-:W-:Y:S01]  /*7da0*/  IMAD.U32 R188, R93, 0x10000, RZ ;  /* 0x000100005dbc7824 */ /* 0x008fe200078e00ff */
[----:B------:R-:W-:Y:S02]  /*7db0*/  SHF.R.U32.HI R186, RZ, 0x10, R41 ;  /* 0x00000010ffba7819 */ /* 0x000fe40000011629 */
[----:B------:R-:W-:Y:S01]  /*7dc0*/  PRMT R185, R182, 0x5410, R185 ;  /* 0x00005410b6b97816 */ /* 0x000fe200000000b9 */
[C---:B-1----:R-:W-:Y:S01]  /*7dd0*/  IMAD.U32 R182, R89.reuse, 0x10000, RZ ;  /* 0x0001000059b67824 */ /* 0x042fe200078e00ff */
[----:B------:R-:W-:Y:S02]  /*7de0*/  PRMT R186, R172, 0x5432, R186 ;  /* 0x00005432acba7816 */ /* 0x000fe400000000ba */
[----:B------:R-:W-:Y:S01]  /*7df0*/  LOP3.LUT R89, R89, 0xffff0000, RZ, 0xc0, !PT ;  /* 0xffff000059597812 */ /* 0x000fe200078ec0ff */
[----:B------:R-:W-:Y:S01]  /*7e00*/  IMAD.U32 R187, R185, 0x10000, RZ ;  /* 0x00010000b9bb7824 */ /* 0x000fe200078e00ff */
[----:B------:R-:W-:Y:S01]  /*7e10*/  SHF.R.U64 R41, R40, 0x10, R41 ;  /* 0x0000001028297819 */ /* 0x000fe20000001229 */
[----:B------:R-:W-:Y:S01]  /*7e20*/  IMAD.U32 R193, R186, 0x10000, RZ ;  /* 0x00010000bac17824 */ /* 0x000fe200078e00ff */
[----:B------:R-:W-:Y:S01]  /*7e30*/  SHF.R.U32.HI R40, RZ, 0x10, R47 ;  /* 0x00000010ff287819 */ /* 0x000fe2000001162f */
[----:B------:R-:W-:Y:S01]  /*7e40*/  FMUL.FTZ R197, R188, R187 ;  /* 0x000000bbbcc57220 */ /* 0x000fe20000410000 */
[----:B------:R-:W-:Y:S01]  /*7e50*/  SHF.R.U64 R42, R42, 0x10, R43 ;  /* 0x000000102a2a7819 */ /* 0x000fe2000000122b */
[-C--:B------:R-:W-:Y:S01]  /*7e60*/  FMUL.FTZ R188, R188, R193.reuse ;  /* 0x000000c1bcbc7220 */ /* 0x080fe20000410000 */
[----:B------:R-:W-:Y:S01]  /*7e70*/  PRMT R40, R168, 0x5432, R40 ;  /* 0x00005432a8287816 */ /* 0x000fe20000000028 */
[----:B------:R-:W-:Y:S01]  /*7e80*/  FFMA.FTZ R184, R182, R193, -R197 ;  /* 0x000000c1b6b87223 */ /* 0x000fe200000108c5 */
[----:B------:R-:W-:Y:S01]  /*7e90*/  SHF.R.U64 R46, R46, 0x10, R47 ;  /* 0x000000102e2e7819 */ /* 0x000fe2000000122f */
[----:B------:R-:W-:Y:S01]  /*7ea0*/  FFMA.FTZ R182, R182, R187, R188 ;  /* 0x000000bbb6b67223 */ /* 0x000fe200000100bc */
[----:B------:R-:W-:Y:S01]  /*7eb0*/  LOP3.LUT R188, R186, 0xffff0000, RZ, 0xc0, !PT ;  /* 0xffff0000babc7812 */ /* 0x000fe200078ec0ff */
[----:B------:R-:W-:Y:S01]  /*7ec0*/  IMAD.U32 R187, R95, 0x10000, RZ ;  /* 0x000100005fbb7824 */ /* 0x000fe200078e00ff */
[----:B------:R-:W-:-:S02]  /*7ed0*/  LOP3.LUT R186, R185, 0xffff0000, RZ, 0xc0, !PT ;  /* 0xffff0000b9ba7812 */ /* 0x000fc400078ec0ff */
[----:B------:R-:W-:Y:S02]  /*7ee0*/  LOP3.LUT R185, R93, 0xffff0000, RZ, 0xc0, !PT ;  /* 0xffff00005db97812 */ /* 0x000fe400078ec0ff */
[----:B------:R-:W-:Y:S02]  /*7ef0*/  PRMT R46, R167, 0x5432, R46 ;  /* 0x00005432a72e7816 */ /* 0x000fe4000000002e */
[----:B------:R-:W-:Y:S01]  /*7f00*/  PRMT R42, R165, 0x5432, R42 ;  /* 0x00005432a52a7816 */ /* 0x000fe2000000002a */
[C---:B------:R-:W-:Y:S01]  /*7f10*/  FMUL.FTZ R190, R185.reuse, R186 ;  /* 0x000000bab9be7220 */ /* 0x040fe20000410000 */
[----:B------:R-:W-:-:S03]  /*7f20*/  FMUL.FTZ R185, R185, R188 ;  /* 0x000000bcb9b97220 */ /* 0x000fc60000410000 */
[C---:B------:R-:W-:Y:S01]  /*7f30*/  FFMA.FTZ R93, R89.reuse, R188, -R190 ;  /* 0x000000bc595d7223 */ /* 0x040fe200000108be */
[----:B------:R-:W-:Y:S01]  /*7f40*/  FFMA.FTZ R89, R89, R186, R185 ;  /* 0x000000ba59597223 */ /* 0x000fe200000100b9 */
[----:B------:R-:W-:Y:S01]  /*7f50*/  SHF.R.U64 R186, R44, 0x10, R45 ;  /* 0x000000102cba7819 */ /* 0x000fe2000000122d */
[----:B------:R-:W-:Y:S01]  /*7f60*/  IMAD.U32 R188, R40, 0x10000, RZ ;  /* 0x0001000028bc7824 */ /* 0x000fe200078e00ff */
[----:B------:R-:W-:Y:S01]  /*7f70*/  SHF.R.U32.HI R44, RZ, 0x10, R43 ;  /* 0x00000010ff2c7819 */ /* 0x000fe2000001162b */
[----:B------:R-:W-:Y:S01]  /*7f80*/  IMAD.U32 R45, R91, 0x10000, RZ ;  /* 0x000100005b2d7824 */ /* 0x000fe200078e00ff */
[----:B------:R-:W-:Y:S01]  /*7f90*/  F2FP.BF16.F32.PACK_AB R93, R93, R184 ;  /* 0x000000b85d5d723e */ /* 0x000fe200000010ff */
[----:B------:R-:W-:Y:S01]  /*7fa0*/  FMUL.FTZ R192, R187, R188 ;  /* 0x000000bcbbc07220 */ /* 0x000fe20000410000 */
[----:B------:R-:W-:Y:S02]  /*7fb0*/  PRMT R44, R166, 0x5432, R44 ;  /* 0x00005432a62c7816 */ /* 0x000fe4000000002c */
[----:B------:R-:W-:Y:S01]  /*7fc0*/  F2FP.BF16.F32.PACK_AB R182, R89, R182 ;  /* 0x000000b659b6723e */ /* 0x000fe200000010ff */
[----:B------:R-:W-:Y:S01]  /*7fd0*/  IMAD.MOV.U32 R89, RZ, RZ, R93 ;  /* 0x000000ffff597224 */ /* 0x000fe200078e005d */
[C---:B------:R-:W-:Y:S01]  /*7fe0*/  LOP3.LUT R193, R44.reuse, 0xffff0000, RZ, 0xc0, !PT ;  /* 0xffff00002cc17812 */ /* 0x040fe200078ec0ff */
[----:B------:R-:W-:-:S02]  /*7ff0*/  IMAD.U32 R190, R44, 0x10000, RZ ;  /* 0x000100002cbe7824 */ /* 0x000fc400078e00ff */
[----:B------:R-:W-:Y:S02]  /*8000*/  IMAD.MOV.U32 R93, RZ, RZ, R182 ;  /* 0x000000ffff5d7224 */ /* 0x000fe400078e00b6 */
[-C--:B------:R-:W-:Y:S01]  /*8010*/  FMUL.FTZ R187, R187, R190.reuse ;  /* 0x000000bebbbb7220 */ /* 0x080fe20000410000 */
[----:B------:R-:W-:-:S03]  /*8020*/  FFMA.FTZ R185, R45, R190, -R192 ;  /* 0x000000be2db97223 */ /* 0x000fc600000108c0 */
[----:B------:R-:W-:Y:S01]  /*8030*/  FFMA.FTZ R45, R45, R188, R187 ;  /* 0x000000bc2d2d7223 */ /* 0x000fe200000100bb */
[----:B------:R-:W-:Y:S02]  /*8040*/  LOP3.LUT R187, R40, 0xffff0000, RZ, 0xc0, !PT ;  /* 0xffff000028bb7812 */ /* 0x000fe400078ec0ff */
[----:B------:R-:W-:Y:S01]  /*8050*/  LOP3.LUT R188, R95, 0xffff0000, RZ, 0xc0, !PT ;  /* 0xffff00005fbc7812 */ /* 0x000fe200078ec0ff */
[C---:B------:R-:W-:Y:S01]  /*8060*/  IMAD.U32 R95, R88.reuse, 0x10000, RZ ;  /* 0x00010000585f7824 */ /* 0x040fe200078e00ff */
[----:B------:R-:W-:Y:S02]  /*8070*/  LOP3.LUT R40, R91, 0xffff0000, RZ, 0xc0, !PT ;  /* 0xffff00005b287812 */ /* 0x000fe400078ec0ff */
[----:B------:R-:W-:Y:S01]  /*8080*/  LOP3.LUT R88, R88, 0xffff0000, RZ, 0xc0, !PT ;  /* 0xffff000058587812 */ /* 0x000fe200078ec0ff */
[C---:B------:R-:W-:Y:S01]  /*8090*/  FMUL.FTZ R91, R188.reuse, R187 ;  /* 0x000000bbbc5b7220 */ /* 0x040fe20000410000 */
[----:B------:R-:W-:-:S03]  /*80a0*/  FMUL.FTZ R188, R188, R193 ;  /* 0x000000c1bcbc7220 */ /* 0x000fc60000410000 */
[----:B------:R-:W-:Y:S01]  /*80b0*/  FFMA.FTZ R44, R40, R193, -R91 ;  /* 0x000000c1282c7223 */ /* 0x000fe2000001085b */
[----:B------:R-:W-:Y:S01]  /*80c0*/  PRMT R91, R206, 0x5410, R41 ;  /* 0x00005410ce5b7816 */ /* 0x000fe20000000029 */
[----:B------:R-:W-:Y:S01]  /*80d0*/  FFMA.FTZ R40, R40, R187, R188 ;  /* 0x000000bb28287223 */ /* 0x000fe200000100bc */
[----:B------:R-:W-:Y:S01]  /*80e0*/  PRMT R41, R169, 0x5432, R186 ;  /* 0x00005432a9297816 */ /* 0x000fe200000000ba */
[C---:B------:R-:W-:Y:S01]  /*80f0*/  IMAD.U32 R187, R92.reuse, 0x10000, RZ ;  /* 0x000100005cbb7824 */ /* 0x040fe200078e00ff */
[----:B------:R-:W-:Y:S01]  /*8100*/  LOP3.LUT R92, R92, 0xffff0000, RZ, 0xc0, !PT ;  /* 0xffff00005c5c7812 */ /* 0x000fe200078ec0ff */
[----:B------:R-:W-:Y:S01]  /*8110*/  IMAD.U32 R188, R91, 0x10000, RZ ;  /* 0x000100005bbc7824 */ /* 0x000fe200078e00ff */
[C---:B------:R-:W-:Y:S01]  /*8120*/  LOP3.LUT R43, R41.reuse, 0xffff0000, RZ, 0xc0, !PT ;  /* 0xffff0000292b7812 */ /* 0x040fe200078ec0ff */
[----:B------:R-:W-:Y:S01]  /*8130*/  IMAD.U32 R186, R41, 0x10000, RZ ;  /* 0x0001000029ba7824 */ /* 0x000fe200078e00ff */
[----:B------:R-:W-:Y:S02]  /*8140*/  LOP3.LUT R41, R91, 0xffff0000, RZ, 0xc0, !PT ;  /* 0xffff00005b297812 */ /* 0x000fe400078ec0ff */
[----:B------:R-:W-:Y:S01]  /*8150*/  LOP3.LUT R91, R42, 0xffff0000, RZ, 0xc0, !PT ;  /* 0xffff00002a5b7812 */ /* 0x000fe200078ec0ff */
[C---:B------:R-:W-:Y:S01]  /*8160*/  FMUL.FTZ R47, R92.reuse, R43 ;  /* 0x0000002b5c2f7220 */ /* 0x040fe20000410000 */
[C---:B------:R-:W-:Y:S01]  /*8170*/  FMUL.FTZ R190, R187.reuse, R186 ;  /* 0x000000babbbe7220 */ /* 0x040fe20000410000 */
[-C--:B------:R-:W-:Y:S01]  /*8180*/  FMUL.FTZ R92, R92, R41.reuse ;  /* 0x000000295c5c7220 */ /* 0x080fe20000410000 */
[----:B------:R-:W-:Y:S01]  /*8190*/  FMUL.FTZ R187, R187, R188 ;  /* 0x000000bcbbbb7220 */ /* 0x000fe20000410000 */
[----:B------:R-:W-:Y:S01]  /*81a0*/  FFMA.FTZ R41, R88, R41, -R47 ;  /* 0x0000002958297223 */ /* 0x000fe2000001082f */
[----:B------:R-:W-:-:S02]  /*81b0*/  IMAD.U32 R47, R94, 0x10000, RZ ;  /* 0x000100005e2f7824 */ /* 0x000fc400078e00ff */
[----:B------:R-:W-:Y:S01]  /*81c0*/  FFMA.FTZ R88, R88, R43, R92 ;  /* 0x0000002b58587223 */ /* 0x000fe2000001005c */
[C---:B------:R-:W-:Y:S01]  /*81d0*/  FFMA.FTZ R187, R95.reuse, R186, R187 ;  /* 0x000000ba5fbb7223 */ /* 0x040fe200000100bb */
[----:B------:R-:W-:Y:S02]  /*81e0*/  IMAD.U32 R92, R46, 0x10000, RZ ;  /* 0x000100002e5c7824 */ /* 0x000fe400078e00ff */
[----:B------:R-:W-:Y:S01]  /*81f0*/  FFMA.FTZ R190, R95, R188, -R190 ;  /* 0x000000bc5fbe7223 */ /* 0x000fe200000108be */
[----:B------:R-:W-:Y:S01]  /*8200*/  IMAD.U32 R186, R42, 0x10000, RZ ;  /* 0x000100002aba7824 */ /* 0x000fe200078e00ff */
[----:B------:R-:W-:Y:S01]  /*8210*/  LOP3.LUT R94, R94, 0xffff0000, RZ, 0xc0, !PT ;  /* 0xffff00005e5e7812 */ /* 0x000fe200078ec0ff */
[C---:B------:R-:W-:Y:S01]  /*8220*/  FMUL.FTZ R188, R47.reuse, R92 ;  /* 0x0000005c2fbc7220 */ /* 0x040fe20000410000 */
[C---:B------:R-:W-:Y:S02]  /*8230*/  IMAD.U32 R43, R90.reuse, 0x10000, RZ ;  /* 0x000100005a2b7824 */ /* 0x040fe400078e00ff */
[-C--:B------:R-:W-:Y:S01]  /*8240*/  FMUL.FTZ R47, R47, R186.reuse ;  /* 0x000000ba2f2f7220 */ /* 0x080fe20000410000 */
[----:B------:R-:W-:Y:S01]  /*8250*/  LOP3.LUT R90, R90, 0xffff0000, RZ, 0xc0, !PT ;  /* 0xffff00005a5a7812 */ /* 0x000fe200078ec0ff */
[----:B------:R-:W-:-:S02]  /*8260*/  FFMA.FTZ R188, R43, R186, -R188 ;  /* 0x000000ba2bbc7223 */ /* 0x000fc400000108bc */
[----:B------:R-:W-:Y:S01]  /*8270*/  FFMA.FTZ R47, R43, R92, R47 ;  /* 0x0000005c2b2f7223 */ /* 0x000fe2000001002f */
[----:B------:R-:W-:Y:S02]  /*8280*/  LOP3.LUT R43, R46, 0xffff0000, RZ, 0xc0, !PT ;  /* 0xffff00002e2b7812 */ /* 0x000fe400078ec0ff */
[----:B------:R-:W-:Y:S02]  /*8290*/  F2FP.BF16.F32.PACK_AB R92, R41, R190 ;  /* 0x000000be295c723e */ /* 0x000fe400000010ff */
[----:B------:R-:W-:Y:S01]  /*82a0*/  F2FP.BF16.F32.PACK_AB R40, R40, R45 ;  /* 0x0000002d2828723e */ /* 0x000fe200000010ff */
[C---:B------:R-:W-:Y:S01]  /*82b0*/  FMUL.FTZ R95, R94.reuse, R43 ;  /* 0x0000002b5e5f7220 */ /* 0x040fe20000410000 */
[----:B------:R-:W-:Y:S01]  /*82c0*/  FMUL.FTZ R94, R94, R91 ;  /* 0x0000005b5e5e7220 */ /* 0x000fe20000410000 */
[----:B------:R-:W-:Y:S01]  /*82d0*/  F2FP.BF16.F32.PACK_AB R187, R88, R187 ;  /* 0x000000bb58bb723e */ /* 0x000fe200000010ff */
[----:B------:R-:W-:Y:S02]  /*82e0*/  IMAD.MOV.U32 R88, RZ, RZ, R92 ;  /* 0x000000ffff587224 */ /* 0x000fe400078e005c */
[C---:B------:R-:W-:Y:S01]  /*82f0*/  FFMA.FTZ R95, R90.reuse, R91, -R95 ;  /* 0x0000005b5a5f7223 */ /* 0x040fe2000001085f */
[----:B------:R-:W-:Y:S01]  /*8300*/  FFMA.FTZ R94, R90, R43, R94 ;  /* 0x0000002b5a5e7223 */ /* 0x000fe2000001005e */
[----:B------:R-:W-:Y:S01]  /*8310*/  F2FP.BF16.F32.PACK_AB R91, R44, R185 ;  /* 0x000000b92c5b723e */ /* 0x000fe200000010ff */
[----:B------:R-:W-:-:S02]  /*8320*/  IMAD.MOV.U32 R92, RZ, RZ, R187 ;  /* 0x000000ffff5c7224 */ /* 0x000fc400078e00bb */
[----:B------:R-:W-:Y:S01]  /*8330*/  F2FP.BF16.F32.PACK_AB R90, R95, R188 ;  /* 0x000000bc5f5a723e */ /* 0x000fe200000010ff */
[----:B------:R-:W-:Y:S01]  /*8340*/  IMAD.MOV.U32 R95, RZ, RZ, R40 ;  /* 0x000000ffff5f7224 */ /* 0x000fe200078e0028 */
[----:B------:R-:W-:-:S07]  /*8350*/  F2FP.BF16.F32.PACK_AB R94, R94, R47 ;  /* 0x0000002f5e5e723e */ /* 0x000fce00000010ff */
.L_x_6045:
[----:B------:R-:W-:Y:S05]  /*8360*/  BSYNC B2 ;  /* 0x0000000000027941 */ /* 0x000fea0003800000 */
.L_x_6044:
[-C--:B--2---:R-:W-:Y:S01]  /*8370*/  IMAD R42, R23, R134.reuse, RZ ;  /* 0x00000086172a7224 */ /* 0x084fe200078e02ff */
[----:B------:R-:W-:Y:S01]  /*8380*/  ULDC.64 UR4, c[0x0][0x2d8] ;  /* 0x0000b60000047ab9 */ /* 0x000fe20000000a00 */
[----:B------:R-:W-:Y:S01]  /*8390*/  IMAD.WIDE.U32 R40, R22, R134, R132 ;  /* 0x0000008616287225 */ /* 0x000fe200078e0084 */
[----:B------:R-:W-:-:S03]  /*83a0*/  ULDC.64 UR6, c[0x0][0x208] ;  /* 0x0000820000067ab9 */ /* 0x000fc60000000a00 */
[----:B------:R-:W-:-:S04]  /*83b0*/  IMAD R43, R22, R135, R42 ;  /* 0x00000087162b7224 */ /* 0x000fc800078e022a */
[----:B------:R-:W-:Y:S01]  /*83c0*/  IMAD.IADD R44, R43, 0x1, R41 ;  /* 0x000000012b2c7824 */ /* 0x000fe200078e0229 */
[----:B------:R-:W-:-:S04]  /*83d0*/  IADD3 R41, P4, P5, R98, R40, R20 ;  /* 0x0000002862297210 */ /* 0x000fc80007d9e014 */
[----:B------:R-:W-:Y:S02]  /*83e0*/  IADD3.X R42, R15, R44, R9, P4, P5 ;  /* 0x0000002c0f2a7210 */ /* 0x000fe400027ea409 */
[----:B------:R-:W-:-:S13]  /*83f0*/  ISETP.GE.AND P4, PT, R183, R152, PT ;  /* 0x00000098b700720c */ /* 0x000fda0003f86270 */
[--C-:B------:R-:W-:Y:S02]  /*8400*/  @!P4 SHF.R.S32.HI R43, RZ, 0x1f, R183.reuse ;  /* 0x0000001fff2bc819 */ /* 0x100fe400000114b7 */
[----:B------:R-:W-:-:S04]  /*8410*/  @!P4 IADD3 R183, P5, P6, R98, R40, R183 ;  /* 0x0000002862b7c210 */ /* 0x000fc80007ebe0b7 */
[----:B------:R-:W-:Y:S02]  /*8420*/  @!P4 IADD3.X R44, R15, R44, R43, P5, P6 ;  /* 0x0000002c0f2cc210 */ /* 0x000fe40002fec42b */
[----:B------:R-:W-:-:S04]  /*8430*/  LEA R40, P5, R41, UR4, 0x1 ;  /* 0x0000000429287c11 */ /* 0x000fc8000f8a08ff */
[----:B------:R-:W-:Y:S02]  /*8440*/  LEA.HI.X R41, R41, UR5, R42, 0x1, P5 ;  /* 0x0000000529297c11 */ /* 0x000fe4000a8f0c2a */
[----:B------:R-:W-:-:S03]  /*8450*/  @!P4 LEA R42, P5, R183, UR4, 0x1 ;  /* 0x00000004b72acc11 */ /* 0x000fc6000f8a08ff */
[----:B-1----:R1:W-:Y:S01]  /*8460*/  STG.E.128 desc[UR6][R40.64], R88 ;  /* 0x0000005828007986 */ /* 0x0023e2000c101d06 */
[----:B------:R-:W-:-:S05]  /*8470*/  @!P4 LEA.HI.X R43, R183, UR5, R44, 0x1, P5 ;  /* 0x00000005b72bcc11 */ /* 0x000fca000a8f0c2c */
[----:B---3--:R1:W-:Y:S04]  /*8480*/  @!P4 STG.E.128 desc[UR6][R42.64], R92 ;  /* 0x0000005c2a00c986 */ /* 0x0083e8000c101d06 */
.L_x_6043:
[----:B------:R-:W-:Y:S05]  /*8490*/  BSYNC B1 ;  /* 0x0000000000017941 */ /* 0x000fea0003800000 */
.L_x_6042:
[----:B------:R-:W-:Y:S01]  /*84a0*/  ISETP.GE.OR P4, PT, R223, R4, P0 ;  /* 0x00000004df00720c */ /* 0x000fe20000786670 */
[----:B------:R-:W-:-:S12]  /*84b0*/  BSSY B1, `(.L_x_6046) ;  /* 0x000008d000017945 */ /* 0x000fd80003800000 */
[----:B------:R-:W-:Y:S05]  /*84c0*/  @P4 BRA `(.L_x_6047) ;  /* 0x00000008002c4947 */ /* 0x000fea0003800000 */
[----:B-1----:R-:W3:Y:S04]  /*84d0*/  LDL R40, [R1+0x78] ;  /* 0x0000780001287983 */ /* 0x002ee80000100800 */
[----:B------:R-:W4:Y:S04]  /*84e0*/  LDL R41, [R1] ;  /* 0x0000000001297983 */ /* 0x000f280000100800 */
[----:B------:R-:W5:Y:S04]  /*84f0*/  LDL R44, [R1+0x38] ;  /* 0x00003800012c7983 */ /* 0x000f680000100800 */
[----:B------:R-:W5:Y:S04]  /*8500*/  LDL R42, [R1+0x5c] ;  /* 0x00005c00012a7983 */ /* 0x000f680000100800 */
[----:B------:R-:W5:Y:S01]  /*8510*/  LDL R43, [R1+0x4c] ;  /* 0x00004c00012b7983 */ /* 0x000f620000100800 */
[----:B--2---:R-:W-:Y:S01]  /*8520*/  IMAD.WIDE.U32 R88, R223, R134, R132 ;  /* 0x00000086df587225 */ /* 0x004fe200078e0084 */
[----:B------:R-:W-:Y:S02]  /*8530*/  BSSY B2, `(.L_x_6048) ;  /* 0x0000078000027945 */ /* 0x000fe40003800000 */
[----:B------:R-:W-:Y:S01]  /*8540*/  IADD3 R90, P4, P5, R98, R88, R20 ;  /* 0x00000058625a7210 */ /* 0x000fe20007d9e014 */
[----:B---3--:R-:W-:Y:S01]  /*8550*/  IMAD R40, R40, R134, RZ ;  /* 0x0000008628287224 */ /* 0x008fe200078e02ff */
[----:B----4-:R-:W-:-:S03]  /*8560*/  LOP3.LUT P6, RZ, R41, 0x1, RZ, 0xc0, !PT ;  /* 0x0000000129ff7812 */ /* 0x010fc600078cc0ff */
[----:B------:R-:W-:Y:S01]  /*8570*/  IMAD R41, R223, R135, R40 ;  /* 0x00000087df297224 */ /* 0x000fe200078e0228 */
[----:B------:R-:W-:-:S03]  /*8580*/  SEL R40, R97, R153, !P6 ;  /* 0x0000009961287207 */ /* 0x000fc60007000000 */
[----:B------:R-:W-:Y:S01]  /*8590*/  IMAD.IADD R92, R89, 0x1, R41 ;  /* 0x00000001595c7824 */ /* 0x000fe200078e0229 */
[----:B------:R-:W-:-:S04]  /*85a0*/  SHF.R.S32.HI R41, RZ, 0x1f, R40 ;  /* 0x0000001fff297819 */ /* 0x000fc80000011428 */
[----:B------:R-:W-:-:S04]  /*85b0*/  LEA.HI R41, R41, R40, RZ, 0x4 ;  /* 0x0000002829297211 */ /* 0x000fc800078f20ff */
[----:B------:R-:W-:-:S04]  /*85c0*/  LEA.HI.SX32 R93, R41, R10, 0x1c ;  /* 0x0000000a295d7211 */ /* 0x000fc800078fe2ff */
[----:B------:R-:W-:-:S04]  /*85d0*/  SHF.R.S32.HI R40, RZ, 0x1f, R93 ;  /* 0x0000001fff287819 */ /* 0x000fc8000001145d */
[----:B------:R-:W-:Y:S01]  /*85e0*/  LEA.HI R41, R40, R93, RZ, 0x3 ;  /* 0x0000005d28297211 */ /* 0x000fe200078f18ff */
[----:B------:R-:W-:-:S03]  /*85f0*/  IMAD.SHL.U32 R93, R93, 0x8, RZ ;  /* 0x000000085d5d7824 */ /* 0x000fc600078e00ff */
[----:B------:R-:W-:Y:S02]  /*8600*/  SHF.R.S32.HI R41, RZ, 0x3, R41 ;  /* 0x00000003ff297819 */ /* 0x000fe40000011429 */
[----:B-----5:R-:W-:-:S03]  /*8610*/  LOP3.LUT R40, R44, 0x38, R93, 0xf8, !PT ;  /* 0x000000382c287812 */ /* 0x020fc600078ef85d */
[----:B------:R-:W-:Y:S01]  /*8620*/  IMAD R41, R41, 0x2c00, R43 ;  /* 0x00002c0029297824 */ /* 0x000fe200078e022b */
[----:B------:R-:W-:Y:S01]  /*8630*/  LOP3.LUT R40, R40, R42, RZ, 0x3c, !PT ;  /* 0x0000002a28287212 */ /* 0x000fe200078e3cff */
[----:B------:R-:W-:-:S04]  /*8640*/  IMAD R43, R220, 0x5800, R151 ;  /* 0x00005800dc2b7824 */ /* 0x000fc800078e0297 */
[----:B------:R-:W-:-:S04]  /*8650*/  IMAD.IADD R41, R41, 0x1, R40 ;  /* 0x0000000129297824 */ /* 0x000fc800078e0228 */
[----:B------:R-:W-:Y:S02]  /*8660*/  IMAD R41, R220, 0x5800, R41 ;  /* 0x00005800dc297824 */ /* 0x000fe400078e0229 */
[--C-:B------:R-:W-:Y:S02]  /*8670*/  IMAD R40, R43, 0x2, R2.reuse ;  /* 0x000000022b287824 */ /* 0x100fe400078e0202 */
[----:B------:R-:W-:-:S04]  /*8680*/  IMAD R44, R41, 0x2, R2 ;  /* 0x00000002292c7824 */ /* 0x000fc800078e0202 */
[----:B------:R-:W1:Y:S04]  /*8690*/  LDS.128 R40, [R40+0x1e400] ;  /* 0x01e4000028287984 */ /* 0x000e680000000c00 */
[----:B------:R-:W2:Y:S01]  /*86a0*/  LDS.128 R44, [R44+0x1e400] ;  /* 0x01e400002c2c7984 */ /* 0x000ea20000000c00 */
[----:B------:R-:W-:Y:S01]  /*86b0*/  IADD3.X R91, R15, R92, R9, P4, P5 ;  /* 0x0000005c0f5b7210 */ /* 0x000fe200027ea409 */
[----:B------:R-:W-:Y:S06]  /*86c0*/  @P3 BRA `(.L_x_6049) ;  /* 0x0000000400783947 */ /* 0x000fec0003800000 */
[----:B------:R-:W-:Y:S01]  /*86d0*/  SHF.R.U32.HI R94, RZ, 0x10, R53 ;  /* 0x00000010ff5e7819 */ /* 0x000fe20000011635 */
[----:B--2---:R-:W-:Y:S01]  /*86e0*/  IMAD.U32 R184, R45, 0x10000, RZ ;  /* 0x000100002db87824 */ /* 0x004fe200078e00ff */
[----:B------:R-:W-:Y:S01]  /*86f0*/  SHF.R.U32.HI R95, RZ, 0x10, R49 ;  /* 0x00000010ff5f7819 */ /* 0x000fe20000011631 */
[----:B-1----:R-:W-:Y:S01]  /*8700*/  IMAD.U32 R182, R41, 0x10000, RZ ;  /* 0x0001000029b67824 */ /* 0x002fe200078e00ff */
[----:B------:R-:W-:Y:S02]  /*8710*/  PRMT R94, R171, 0x5432, R94 ;  /* 0x00005432ab5e7816 */ /* 0x000fe4000000005e */
[----:B------:R-:W-:Y:S02]  /*8720*/  PRMT R95, R209, 0x5410, R95 ;  /* 0x00005410d15f7816 */ /* 0x000fe4000000005f */
[----:B------:R-:W-:Y:S01]  /*8730*/  LOP3.LUT R45, R45, 0xffff0000, RZ, 0xc0, !PT ;  /* 0xffff00002d2d7812 */ /* 0x000fe200078ec0ff */
[----:B------:R-:W-:Y:S01]  /*8740*/  IMAD.U32 R185, R94, 0x10000, RZ ;  /* 0x000100005eb97824 */ /* 0x000fe200078e00ff */
[C---:B------:R-:W-:Y:S01]  /*8750*/  LOP3.LUT R186, R95.reuse, 0xffff0000, RZ, 0xc0, !PT ;  /* 0xffff00005fba7812 */ /* 0x040fe200078ec0ff */
[----:B------:R-:W-:Y:S01]  /*8760*/  IMAD.U32 R183, R95, 0x10000, RZ ;  /* 0x000100005fb77824 */ /* 0x000fe200078e00ff */
[----:B------:R-:W-:Y:S01]  /*8770*/  LOP3.LUT R41, R41, 0xffff0000, RZ, 0xc0, !PT ;  /* 0xffff000029297812 */ /* 0x000fe200078ec0ff */
[C---:B------:R-:W-:Y:S01]  /*8780*/  FMUL.FTZ R187, R184.reuse, R185 ;  /* 0x000000b9b8bb7220 */ /* 0x040fe20000410000 */
[----:B------:R-:W-:Y:S01]  /*8790*/  SHF.R.U32.HI R95, RZ, 0x10, R51 ;  /* 0x00000010ff5f7819 */ /* 0x000fe20000011633 */
[-C--:B------:R-:W-:Y:S01]  /*87a0*/  FMUL.FTZ R184, R184, R183.reuse ;  /* 0x000000b7b8b87220 */ /* 0x080fe20000410000 */
[----:B------:R-:W-:Y:S01]  /*87b0*/  SHF.R.U64 R49, R48, 0x10, R49 ;  /* 0x0000001030317819 */ /* 0x000fe20000001231 */
[C---:B------:R-:W-:Y:S01]  /*87c0*/  FFMA.FTZ R183, R182.reuse, R183, -R187 ;  /* 0x000000b7b6b77223 */ /* 0x040fe200000108bb */
[----:B------:R-:W-:Y:S01]  /*87d0*/  PRMT R95, R207, 0x5410, R95 ;  /* 0x00005410cf5f7816 */ /* 0x000fe2000000005f */
[----:B------:R-:W-:Y:S01]  /*87e0*/  FFMA.FTZ R182, R182, R185, R184 ;  /* 0x000000b9b6b67223 */ /* 0x000fe200000100b8 */
[----:B------:R-:W-:-:S02]  /*87f0*/  LOP3.LUT R184, R94, 0xffff0000, RZ, 0xc0, !PT ;  /* 0xffff00005eb87812 */ /* 0x000fc400078ec0ff */
[C---:B------:R-:W-:Y:S01]  /*8800*/  LOP3.LUT R48, R95.reuse, 0xffff0000, RZ, 0xc0, !PT ;  /* 0xffff00005f307812 */ /* 0x040fe200078ec0ff */
[----:B------:R-:W-:Y:S01]  /*8810*/  IMAD.U32 R187, R95, 0x10000, RZ ;  /* 0x000100005fbb7824 */ /* 0x000fe200078e00ff */
[----:B------:R-:W-:Y:S01]  /*8820*/  SHF.R.U64 R52, R52, 0x10, R53 ;  /* 0x0000001034347819 */ /* 0x000fe20000001235 */
[C---:B------:R-:W-:Y:S01]  /*8830*/  FMUL.FTZ R94, R45.reuse, R184 ;  /* 0x000000b82d5e7220 */ /* 0x040fe20000410000 */
[-C--:B------:R-:W-:Y:S01]  /*8840*/  FMUL.FTZ R45, R45, R186.reuse ;  /* 0x000000ba2d2d7220 */ /* 0x080fe20000410000 */
[C---:B------:R-:W-:Y:S01]  /*8850*/  IMAD.U32 R53, R44.reuse, 0x10000, RZ ;  /* 0x000100002c357824 */ /* 0x040fe200078e00ff */
[----:B------:R-:W-:Y:S01]  /*8860*/  LOP3.LUT R44, R44, 0xffff0000, RZ, 0xc0, !PT ;  /* 0xffff00002c2c7812 */ /* 0x000fe200078ec0ff */
[C---:B------:R-:W-:Y:S01]  /*8870*/  FFMA.FTZ R94, R41.reuse, R186, -R94 ;  /* 0x000000ba295e7223 */ /* 0x040fe2000001085e */
[----:B------:R-:W-:Y:S01]  /*8880*/  FFMA.FTZ R41, R41, R184, R45 ;  /* 0x000000b829297223 */ /* 0x000fe2000001002d */
[--C-:B------:R-:W-:Y:S01]  /*8890*/  SHF.R.U32.HI R45, RZ, 0x10, R55.reuse ;  /* 0x00000010ff2d7819 */ /* 0x100fe20000011637 */
[----:B------:R-:W-:Y:S01]  /*88a0*/  IMAD.U32 R186, R47, 0x10000, RZ ;  /* 0x000100002fba7824 */ /* 0x000fe200078e00ff */
[----:B------:R-:W-:Y:S01]  /*88b0*/  SHF.R.U64 R54, R54, 0x10, R55 ;  /* 0x0000001036367819 */ /* 0x000fe20000001237 */
[----:B------:R-:W-:Y:S01]  /*88c0*/  IMAD.U32 R184, R43, 0x10000, RZ ;  /* 0x000100002bb87824 */ /* 0x000fe200078e00ff */
[----:B------:R-:W-:-:S02]  /*88d0*/  PRMT R45, R210, 0x5410, R45 ;  /* 0x00005410d22d7816 */ /* 0x000fc4000000002d */
[----:B------:R-:W-:Y:S02]  /*88e0*/  LOP3.LUT R43, R43, 0xffff0000, RZ, 0xc0, !PT ;  /* 0xffff00002b2b7812 */ /* 0x000fe400078ec0ff */
[----:B------:R-:W-:Y:S01]  /*88f0*/  SHF.R.U64 R50, R50, 0x10, R51 ;  /* 0x0000001032327819 */ /* 0x000fe20000001233 */
[----:B------:R-:W-:Y:S01]  /*8900*/  IMAD.U32 R185, R45, 0x10000, RZ ;  /* 0x000100002db97824 */ /* 0x000fe200078e00ff */
[----:B------:R-:W-:Y:S02]  /*8910*/  PRMT R54, R163, 0x5432, R54 ;  /* 0x00005432a3367816 */ /* 0x000fe40000000036 */
[----:B------:R-:W-:Y:S01]  /*8920*/  PRMT R50, R164, 0x5432, R50 ;  /* 0x00005432a4327816 */ /* 0x000fe20000000032 */
[C---:B------:R-:W-:Y:S01]  /*8930*/  FMUL.FTZ R193, R186.reuse, R185 ;  /* 0x000000b9bac17220 */ /* 0x040fe20000410000 */
[----:B------:R-:W-:Y:S01]  /*8940*/  FMUL.FTZ R186, R186, R187 ;  /* 0x000000bbbaba7220 */ /* 0x000fe20000410000 */
[----:B------:R-:W-:Y:S02]  /*8950*/  F2FP.BF16.F32.PACK_AB R94, R94, R183 ;  /* 0x000000b75e5e723e */ /* 0x000fe400000010ff */
[C---:B------:R-:W-:Y:S01]  /*8960*/  FFMA.FTZ R187, R184.reuse, R187, -R193 ;  /* 0x000000bbb8bb7223 */ /* 0x040fe200000108c1 */
[----:B------:R-:W-:Y:S01]  /*8970*/  FFMA.FTZ R186, R184, R185, R186 ;  /* 0x000000b9b8ba7223 */ /* 0x000fe200000100ba */
[----:B------:R-:W-:-:S02]  /*8980*/  LOP3.LUT R184, R45, 0xffff0000, RZ, 0xc0, !PT ;  /* 0xffff00002db87812 */ /* 0x000fc400078ec0ff */
[----:B------:R-:W-:Y:S02]  /*8990*/  LOP3.LUT R45, R47, 0xffff0000, RZ, 0xc0, !PT ;  /* 0xffff00002f2d7812 */ /* 0x000fe400078ec0ff */
[----:B------:R-:W-:Y:S01]  /*89a0*/  PRMT R47, R208, 0x5410, R49 ;  /* 0x00005410d02f7816 */ /* 0x000fe20000000031 */
[C---:B------:R-:W-:Y:S01]  /*89b0*/  IMAD.U32 R49, R40.reuse, 0x10000, RZ ;  /* 0x0001000028317824 */ /* 0x040fe200078e00ff */
[----:B------:R-:W-:Y:S01]  /*89c0*/  LOP3.LUT R40, R40, 0xffff0000, RZ, 0xc0, !PT ;  /* 0xffff000028287812 */ /* 0x000fe200078ec0ff */
[C---:B------:R-:W-:Y:S01]  /*89d0*/  FMUL.FTZ R188, R45.reuse, R184 ;  /* 0x000000b82dbc7220 */ /* 0x040fe20000410000 */
[----:B------:R-:W-:Y:S01]  /*89e0*/  FMUL.FTZ R45, R45, R48 ;  /* 0x000000302d2d7220 */ /* 0x000fe20000410000 */
[----:B------:R-:W-:Y:S01]  /*89f0*/  F2FP.BF16.F32.PACK_AB R182, R41, R182 ;  /* 0x000000b629b6723e */ /* 0x000fe200000010ff */
[----:B------:R-:W-:Y:S02]  /*8a00*/  IMAD.MOV.U32 R41, RZ, RZ, R94 ;  /* 0x000000ffff297224 */ /* 0x000fe400078e005e */
[C---:B------:R-:W-:Y:S01]  /*8a10*/  FFMA.FTZ R48, R43.reuse, R48, -R188 ;  /* 0x000000302b307223 */ /* 0x040fe200000108bc */
[----:B------:R-:W-:Y:S01]  /*8a20*/  FFMA.FTZ R43, R43, R184, R45 ;  /* 0x000000b82b2b7223 */ /* 0x000fe2000001002d */
[----:B------:R-:W-:Y:S01]  /*8a30*/  PRMT R45, R170, 0x5432, R52 ;  /* 0x00005432aa2d7816 */ /* 0x000fe20000000034 */
[----:B------:R-:W-:-:S02]  /*8a40*/  IMAD.U32 R184, R47, 0x10000, RZ ;  /* 0x000100002fb87824 */ /* 0x000fc400078e00ff */
[----:B------:R-:W-:Y:S02]  /*8a50*/  F2FP.BF16.F32.PACK_AB R48, R48, R187 ;  /* 0x000000bb3030723e */ /* 0x000fe400000010ff */
[----:B------:R-:W-:Y:S01]  /*8a60*/  IMAD.U32 R52, R45, 0x10000, RZ ;  /* 0x000100002d347824 */ /* 0x000fe200078e00ff */
[----:B------:R-:W-:Y:S02]  /*8a70*/  F2FP.BF16.F32.PACK_AB R186, R43, R186 ;  /* 0x000000ba2bba723e */ /* 0x000fe400000010ff */
[----:B------:R-:W-:Y:S02]  /*8a80*/  IMAD.MOV.U32 R43, RZ, RZ, R48 ;  /* 0x000000ffff2b7224 */ /* 0x000fe400078e0030 */
[C---:B------:R-:W-:Y:S01]  /*8a90*/  FMUL.FTZ R188, R53.reuse, R52 ;  /* 0x0000003435bc7220 */ /* 0x040fe20000410000 */
[----:B------:R-:W-:-:S03]  /*8aa0*/  FMUL.FTZ R53, R53, R184 ;  /* 0x000000b835357220 */ /* 0x000fc60000410000 */
[C---:B------:R-:W-:Y:S01]  /*8ab0*/  FFMA.FTZ R188, R49.reuse, R184, -R188 ;  /* 0x000000b831bc7223 */ /* 0x040fe200000108bc */
[----:B------:R-:W-:Y:S01]  /*8ac0*/  FFMA.FTZ R53, R49, R52, R53 ;  /* 0x0000003431357223 */ /* 0x000fe20000010035 */
[----:B------:R-:W-:Y:S01]  /*8ad0*/  LOP3.LUT R49, R45, 0xffff0000, RZ, 0xc0, !PT ;  /* 0xffff00002d317812 */ /* 0x000fe200078ec0ff */
[C---:B------:R-:W-:Y:S01]  /*8ae0*/  IMAD.U32 R52, R46.reuse, 0x10000, RZ ;  /* 0x000100002e347824 */ /* 0x040fe200078e00ff */
[----:B------:R-:W-:Y:S02]  /*8af0*/  LOP3.LUT R45, R47, 0xffff0000, RZ, 0xc0, !PT ;  /* 0xffff00002f2d7812 */ /* 0x000fe400078ec0ff */
[----:B------:R-:W-:Y:S01]  /*8b00*/  LOP3.LUT R46, R46, 0xffff0000, RZ, 0xc0, !PT ;  /* 0xffff00002e2e7812 */ /* 0x000fe200078ec0ff */
[C---:B------:R-:W-:Y:S02]  /*8b10*/  FMUL.FTZ R47, R44.reuse, R49 ;  /* 0x000000312c2f7220 */ /* 0x040fe40000410000 */
[-C--:B------:R-:W-:Y:S02]  /*8b20*/  FMUL.FTZ R44, R44, R45.reuse ;  /* 0x0000002d2c2c7220 */ /* 0x080fe40000410000 */
[----:B------:R-:W-:Y:S01]  /*8b30*/  FFMA.FTZ R45, R40, R45, -R47 ;  /* 0x0000002d282d7223 */ /* 0x000fe2000001082f */
[----:B------:R-:W-:-:S02]  /*8b40*/  IMAD.U32 R47, R54, 0x10000, RZ ;  /* 0x00010000362f7824 */ /* 0x000fc400078e00ff */
[----:B------:R-:W-:Y:S01]  /*8b50*/  FFMA.FTZ R40, R40, R49, R44 ;  /* 0x0000003128287223 */ /* 0x000fe2000001002c */
[----:B------:R-:W-:Y:S02]  /*8b60*/  IMAD.U32 R49, R50, 0x10000, RZ ;  /* 0x0001000032317824 */ /* 0x000fe400078e00ff */
[----:B------:R-:W-:Y:S01]  /*8b70*/  FMUL.FTZ R51, R52, R47 ;  /* 0x0000002f34337220 */ /* 0x000fe20000410000 */
[----:B------:R-:W-:Y:S02]  /*8b80*/  IMAD.U32 R44, R42, 0x10000, RZ ;  /* 0x000100002a2c7824 */ /* 0x000fe400078e00ff */
[-C--:B------:R-:W-:Y:S01]  /*8b90*/  FMUL.FTZ R52, R52, R49.reuse ;  /* 0x0000003134347220 */ /* 0x080fe20000410000 */
[----:B------:R-:W-:Y:S01]  /*8ba0*/  LOP3.LUT R42, R42, 0xffff0000, RZ, 0xc0, !PT ;  /* 0xffff00002a2a7812 */ /* 0x000fe200078ec0ff */
[C---:B------:R-:W-:Y:S02]  /*8bb0*/  FFMA.FTZ R51, R44.reuse, R49, -R51 ;  /* 0x000000312c337223 */ /* 0x040fe40000010833 */
[----:B------:R-:W-:Y:S01]  /*8bc0*/  FFMA.FTZ R52, R44, R47, R52 ;  /* 0x0000002f2c347223 */ /* 0x000fe20000010034 */
[----:B------:R-:W-:-:S02]  /*8bd0*/  LOP3.LUT R47, R54, 0xffff0000, RZ, 0xc0, !PT ;  /* 0xffff0000362f7812 */ /* 0x000fc400078ec0ff */
[----:B------:R-:W-:Y:S02]  /*8be0*/  LOP3.LUT R49, R50, 0xffff0000, RZ, 0xc0, !PT ;  /* 0xffff000032317812 */ /* 0x000fe400078ec0ff */
[----:B------:R-:W-:Y:S01]  /*8bf0*/  F2FP.BF16.F32.PACK_AB R45, R45, R188 ;  /* 0x000000bc2d2d723e */ /* 0x000fe200000010ff */
[----:B------:R-:W-:Y:S01]  /*8c00*/  FMUL.FTZ R55, R46, R47 ;  /* 0x0000002f2e377220 */ /* 0x000fe20000410000 */
[----:B------:R-:W-:Y:S01]  /*8c10*/  F2FP.BF16.F32.PACK_AB R53, R40, R53 ;  /* 0x000000352835723e */ /* 0x000fe200000010ff */
[-C--:B------:R-:W-:Y:S02]  /*8c20*/  FMUL.FTZ R46, R46, R49.reuse ;  /* 0x000000312e2e7220 */ /* 0x080fe40000410000 */
[C---:B------:R-:W-:Y:S01]  /*8c30*/  FFMA.FTZ R44, R42.reuse, R49, -R55 ;  /* 0x000000312a2c7223 */ /* 0x040fe20000010837 */
[----:B------:R-:W-:Y:S02]  /*8c40*/  IMAD.MOV.U32 R40, RZ, RZ, R45 ;  /* 0x000000ffff287224 */ /* 0x000fe400078e002d */
[----:B------:R-:W-:Y:S01]  /*8c50*/  FFMA.FTZ R47, R42, R47, R46 ;  /* 0x0000002f2a2f7223 */ /* 0x000fe2000001002e */
[----:B------:R-:W-:Y:S01]  /*8c60*/  IMAD.MOV.U32 R45, RZ, RZ, R182 ;  /* 0x000000ffff2d7224 */ /* 0x000fe200078e00b6 */
[----:B------:R-:W-:Y:S01]  /*8c70*/  F2FP.BF16.F32.PACK_AB R42, R44, R51 ;  /* 0x000000332c2a723e */ /* 0x000fe200000010ff */
[----:B------:R-:W-:-:S02]  /*8c80*/  IMAD.MOV.U32 R44, RZ, RZ, R53 ;  /* 0x000000ffff2c7224 */ /* 0x000fc400078e0035 */
[----:B------:R-:W-:Y:S01]  /*8c90*/  F2FP.BF16.F32.PACK_AB R46, R47, R52 ;  /* 0x000000342f2e723e */ /* 0x000fe200000010ff */
[----:B------:R-:W-:-:S07]  /*8ca0*/  IMAD.MOV.U32 R47, RZ, RZ, R186 ;  /* 0x000000ffff2f7224 */ /* 0x000fce00078e00ba */
.L_x_6049:
[----:B------:R-:W-:Y:S05]  /*8cb0*/  BSYNC B2 ;  /* 0x0000000000027941 */ /* 0x000fea0003800000 */
.L_x_6048:
[----:B------:R-:W-:Y:S01]  /*8cc0*/  ISETP.GE.AND P4, PT, R93, R152, PT ;  /* 0x000000985d00720c */ /* 0x000fe20003f86270 */
[----:B------:R-:W-:Y:S01]  /*8cd0*/  ULDC.64 UR4, c[0x0][0x2d8] ;  /* 0x0000b60000047ab9 */ /* 0x000fe20000000a00 */
[----:B------:R-:W-:-:S11]  /*8ce0*/  ULDC.64 UR6, c[0x0][0x208] ;  /* 0x0000820000067ab9 */ /* 0x000fd60000000a00 */
        /* <DEDUP_REMOVED lines=8> */
[----:B--2---:R3:W-:Y:S04]  /*8d70*/  @!P4 STG.E.128 desc[UR6][R50.64], R44 ;  /* 0x0000002c3200c986 */ /* 0x0047e8000c101d06 */
.L_x_6047:
[----:B------:R-:W-:Y:S05]  /*8d80*/  BSYNC B1 ;  /* 0x0000000000017941 */ /* 0x000fea0003800000 */
.L_x_6046:
[----:B------:R-:W-:Y:S01]  /*8d90*/  ISETP.GE.OR P4, PT, R222, R4, P0 ;  /* 0x00000004de00720c */ /* 0x000fe20000786670 */
[----:B------:R-:W-:-:S12]  /*8da0*/  BSSY B1, `(.L_x_6050) ;  /* 0x000008c000017945 */ /* 0x000fd80003800000 */
[----:B------:R-:W-:Y:S05]  /*8db0*/  @P4 BRA `(.L_x_6051) ;  /* 0x0000000800284947 */ /* 0x000fea0003800000 */
[----:B-1-3--:R-:W3:Y:S04]  /*8dc0*/  LDL R40, [R1+0x74] ;  /* 0x0000740001287983 */ /* 0x00aee80000100800 */
        /* <DEDUP_REMOVED lines=15> */
[----:B------:R-:W-:Y:S01]  /*8ec0*/  SHF.R.S32.HI R40, RZ, 0x1f, R41 ;  /* 0x0000001fff287819 */ /* 0x000fe20000011429 */
[----:B------:R-:W-:-:S03]  /*8ed0*/  IMAD.SHL.U32 R53, R41, 0x8, RZ ;  /* 0x0000000829357824 */ /* 0x000fc600078e00ff */
[----:B------:R-:W-:-:S04]  /*8ee0*/  LEA.HI R40, R40, R41, RZ, 0x3 ;  /* 0x0000002928287211 */ /* 0x000fc800078f18ff */
[----:B------:R-:W-:Y:S02]  /*8ef0*/  SHF.R.S32.HI R41, RZ, 0x3, R40 ;  /* 0x00000003ff297819 */ /* 0x000fe40000011428 */
[----:B-----5:R-:W-:-:S03]  /*8f00*/  LOP3.LUT R40, R44, 0x38, R53, 0xf8, !PT ;  /* 0x000000382c287812 */ /* 0x020fc600078ef835 */
[----:B------:R-:W-:Y:S01]  /*8f10*/  IMAD R41, R41, 0x2c00, R43 ;  /* 0x00002c0029297824 */ /* 0x000fe200078e022b */
[----:B------:R-:W-:-:S05]  /*8f20*/  LOP3.LUT R40, R40, R42, RZ, 0x3c, !PT ;  /* 0x0000002a28287212 */ /* 0x000fca00078e3cff */
[----:B------:R-:W-:Y:S02]  /*8f30*/  IMAD.IADD R43, R41, 0x1, R40 ;  /* 0x00000001292b7824 */ /* 0x000fe400078e0228 */
[C---:B------:R-:W-:Y:S02]  /*8f40*/  IMAD R41, R220.reuse, 0x5800, R150 ;  /* 0x00005800dc297824 */ /* 0x040fe400078e0296 */
[----:B------:R-:W-:Y:S02]  /*8f50*/  IMAD R43, R220, 0x5800, R43 ;  /* 0x00005800dc2b7824 */ /* 0x000fe400078e022b */
[--C-:B------:R-:W-:Y:S02]  /*8f60*/  IMAD R41, R41, 0x2, R2.reuse ;  /* 0x0000000229297824 */ /* 0x100fe400078e0202 */
[----:B------:R-:W-:-:S04]  /*8f70*/  IMAD R44, R43, 0x2, R2 ;  /* 0x000000022b2c7824 */ /* 0x000fc800078e0202 */
[----:B------:R-:W1:Y:S04]  /*8f80*/  LDS.128 R40, [R41+0x1e400] ;  /* 0x01e4000029287984 */ /* 0x000e680000000c00 */
[----:B------:R-:W2:Y:S01]  /*8f90*/  LDS.128 R44, [R44+0x1e400] ;  /* 0x01e400002c2c7984 */ /* 0x000ea20000000c00 */
[----:B------:R-:W-:Y:S01]  /*8fa0*/  IADD3.X R51, R15, R52, R9, P4, P5 ;  /* 0x000000340f337210 */ /* 0x000fe200027ea409 */
[----:B------:R-:W-:Y:S06]  /*8fb0*/  @P3 BRA `(.L_x_6053) ;  /* 0x0000000400743947 */ /* 0x000fec0003800000 */
[--C-:B------:R-:W-:Y:S01]  /*8fc0*/  SHF.R.U64 R55, R56, 0x10, R57.reuse ;  /* 0x0000001038377819 */ /* 0x100fe20000001239 */
[----:B--2---:R-:W-:Y:S01]  /*8fd0*/  IMAD.U32 R88, R45, 0x10000, RZ ;  /* 0x000100002d587824 */ /* 0x004fe200078e00ff */
[----:B------:R-:W-:Y:S01]  /*8fe0*/  SHF.R.U32.HI R56, RZ, 0x10, R57 ;  /* 0x00000010ff387819 */ /* 0x000fe20000011639 */
[----:B-1----:R-:W-:Y:S01]  /*8ff0*/  IMAD.U32 R54, R41, 0x10000, RZ ;  /* 0x0001000029367824 */ /* 0x002fe200078e00ff */
[--C-:B------:R-:W-:Y:S01]  /*9000*/  SHF.R.U64 R57, R58, 0x10, R59.reuse ;  /* 0x000000103a397819 */ /* 0x100fe2000000123b */
[----:B------:R-:W-:Y:S01]  /*9010*/  IMAD.U32 R93, R47, 0x10000, RZ ;  /* 0x000100002f5d7824 */ /* 0x000fe200078e00ff */
[----:B------:R-:W-:Y:S01]  /*9020*/  SHF.R.U32.HI R58, RZ, 0x10, R59 ;  /* 0x00000010ff3a7819 */ /* 0x000fe2000001163b */
[----:B------:R-:W-:Y:S01]  /*9030*/  IMAD.U32 R91, R43, 0x10000, RZ ;  /* 0x000100002b5b7824 */ /* 0x000fe200078e00ff */
[--C-:B------:R-:W-:Y:S01]  /*9040*/  SHF.R.U64 R59, R60, 0x10, R61.reuse ;  /* 0x000000103c3b7819 */ /* 0x100fe2000000123d */
[----:B------:R-:W-:Y:S01]  /*9050*/  IMAD.U32 R90, R42, 0x10000, RZ ;  /* 0x000100002a5a7824 */ /* 0x000fe200078e00ff */
[----:B------:R-:W-:-:S02]  /*9060*/  SHF.R.U32.HI R60, RZ, 0x10, R61 ;  /* 0x00000010ff3c7819 */ /* 0x000fc4000001163d */
[----:B------:R-:W-:Y:S02]  /*9070*/  PRMT R201, R201, 0x5410, R56 ;  /* 0x00005410c9c97816 */ /* 0x000fe40000000038 */
[----:B------:R-:W-:Y:S02]  /*9080*/  PRMT R205, R205, 0x5410, R60 ;  /* 0x00005410cdcd7816 */ /* 0x000fe4000000003c */
[--C-:B------:R-:W-:Y:S02]  /*9090*/  SHF.R.U64 R61, R62, 0x10, R63.reuse ;  /* 0x000000103e3d7819 */ /* 0x100fe4000000123f */
[----:B------:R-:W-:Y:S02]  /*90a0*/  SHF.R.U32.HI R62, RZ, 0x10, R63 ;  /* 0x00000010ff3e7819 */ /* 0x000fe4000001163f */
[----:B------:R-:W-:Y:S01]  /*90b0*/  PRMT R200, R200, 0x5410, R55 ;  /* 0x00005410c8c87816 */ /* 0x000fe20000000037 */
[----:B------:R-:W-:Y:S01]  /*90c0*/  IMAD.U32 R55, R205, 0x10000, RZ ;  /* 0x00010000cd377824 */ /* 0x000fe200078e00ff */
[----:B------:R-:W-:Y:S01]  /*90d0*/  PRMT R198, R198, 0x5410, R57 ;  /* 0x00005410c6c67816 */ /* 0x000fe20000000039 */
[----:B------:R-:W-:Y:S01]  /*90e0*/  IMAD.U32 R57, R201, 0x10000, RZ ;  /* 0x00010000c9397824 */ /* 0x000fe200078e00ff */
[----:B------:R-:W-:Y:S01]  /*90f0*/  LOP3.LUT R89, R45, 0xffff0000, RZ, 0xc0, !PT ;  /* 0xffff00002d597812 */ /* 0x000fe200078ec0ff */
[----:B------:R-:W-:Y:S01]  /*9100*/  IMAD.U32 R45, R44, 0x10000, RZ ;  /* 0x000100002c2d7824 */ /* 0x000fe200078e00ff */
[----:B------:R-:W-:-:S02]  /*9110*/  PRMT R199, R199, 0x5410, R58 ;  /* 0x00005410c7c77816 */ /* 0x000fc4000000003a */
[----:B------:R-:W-:Y:S02]  /*9120*/  LOP3.LUT R60, R205, 0xffff0000, RZ, 0xc0, !PT ;  /* 0xffff0000cd3c7812 */ /* 0x000fe400078ec0ff */
[----:B------:R-:W-:Y:S02]  /*9130*/  LOP3.LUT R58, R201, 0xffff0000, RZ, 0xc0, !PT ;  /* 0xffff0000c93a7812 */ /* 0x000fe400078ec0ff */
[----:B------:R-:W-:Y:S01]  /*9140*/  PRMT R204, R204, 0x5410, R59 ;  /* 0x00005410cccc7816 */ /* 0x000fe2000000003b */
[----:B------:R-:W-:Y:S01]  /*9150*/  FMUL.FTZ R59, R88, R55 ;  /* 0x00000037583b7220 */ /* 0x000fe20000410000 */
[----:B------:R-:W-:Y:S01]  /*9160*/  PRMT R203, R203, 0x5410, R62 ;  /* 0x00005410cbcb7816 */ /* 0x000fe2000000003e */
[----:B------:R-:W-:Y:S01]  /*9170*/  FMUL.FTZ R94, R89, R60 ;  /* 0x0000003c595e7220 */ /* 0x000fe20000410000 */
[----:B------:R-:W-:Y:S01]  /*9180*/  PRMT R202, R202, 0x5410, R61 ;  /* 0x00005410caca7816 */ /* 0x000fe2000000003d */
[-C--:B------:R-:W-:Y:S01]  /*9190*/  FMUL.FTZ R61, R88, R57.reuse ;  /* 0x00000039583d7220 */ /* 0x080fe20000410000 */
[----:B------:R-:W-:Y:S01]  /*91a0*/  LOP3.LUT R63, R41, 0xffff0000, RZ, 0xc0, !PT ;  /* 0xffff0000293f7812 */ /* 0x000fe200078ec0ff */
[----:B------:R-:W-:Y:S01]  /*91b0*/  FMUL.FTZ R182, R89, R58 ;  /* 0x0000003a59b67220 */ /* 0x000fe20000410000 */
[----:B------:R-:W-:Y:S01]  /*91c0*/  FFMA.FTZ R56, R54, R57, -R59 ;  /* 0x0000003936387223 */ /* 0x000fe2000001083b */
[----:B------:R-:W-:-:S02]  /*91d0*/  IMAD.U32 R62, R203, 0x10000, RZ ;  /* 0x00010000cb3e7824 */ /* 0x000fc400078e00ff */
[----:B------:R-:W-:Y:S01]  /*91e0*/  FFMA.FTZ R54, R54, R55, R61 ;  /* 0x0000003736367223 */ /* 0x000fe2000001003d */
[C---:B------:R-:W-:Y:S01]  /*91f0*/  FFMA.FTZ R55, R63.reuse, R58, -R94 ;  /* 0x0000003a3f377223 */ /* 0x040fe2000001085e */
[----:B------:R-:W-:Y:S01]  /*9200*/  FFMA.FTZ R63, R63, R60, R182 ;  /* 0x0000003c3f3f7223 */ /* 0x000fe200000100b6 */
[----:B------:R-:W-:Y:S01]  /*9210*/  LOP3.LUT R47, R47, 0xffff0000, RZ, 0xc0, !PT ;  /* 0xffff00002f2f7812 */ /* 0x000fe200078ec0ff */
[----:B------:R-:W-:Y:S02]  /*9220*/  IMAD.U32 R88, R199, 0x10000, RZ ;  /* 0x00010000c7587824 */ /* 0x000fe400078e00ff */
[----:B------:R-:W-:Y:S01]  /*9230*/  FMUL.FTZ R94, R93, R62 ;  /* 0x0000003e5d5e7220 */ /* 0x000fe20000410000 */
[----:B------:R-:W-:Y:S01]  /*9240*/  LOP3.LUT R58, R203, 0xffff0000, RZ, 0xc0, !PT ;  /* 0xffff0000cb3a7812 */ /* 0x000fe200078ec0ff */
[----:B------:R-:W-:Y:S01]  /*9250*/  IMAD.U32 R41, R40, 0x10000, RZ ;  /* 0x0001000028297824 */ /* 0x000fe200078e00ff */
[----:B------:R-:W-:Y:S01]  /*9260*/  LOP3.LUT R60, R199, 0xffff0000, RZ, 0xc0, !PT ;  /* 0xffff0000c73c7812 */ /* 0x000fe200078ec0ff */
[-C--:B------:R-:W-:Y:S01]  /*9270*/  FFMA.FTZ R57, R91, R88.reuse, -R94 ;  /* 0x000000585b397223 */ /* 0x080fe2000001085e */
[----:B------:R-:W-:Y:S01]  /*9280*/  FMUL.FTZ R93, R93, R88 ;  /* 0x000000585d5d7220 */ /* 0x000fe20000410000 */
[C---:B------:R-:W-:Y:S01]  /*9290*/  FMUL.FTZ R94, R47.reuse, R58 ;  /* 0x0000003a2f5e7220 */ /* 0x040fe20000410000 */
[----:B------:R-:W-:Y:S01]  /*92a0*/  LOP3.LUT R44, R44, 0xffff0000, RZ, 0xc0, !PT ;  /* 0xffff00002c2c7812 */ /* 0x000fe200078ec0ff */
[----:B------:R-:W-:Y:S01]  /*92b0*/  FMUL.FTZ R182, R47, R60 ;  /* 0x0000003c2fb67220 */ /* 0x000fe20000410000 */
[C---:B------:R-:W-:Y:S01]  /*92c0*/  LOP3.LUT R47, R204.reuse, 0xffff0000, RZ, 0xc0, !PT ;  /* 0xffff0000cc2f7812 */ /* 0x040fe200078ec0ff */
[----:B------:R-:W-:Y:S01]  /*92d0*/  FFMA.FTZ R91, R91, R62, R93 ;  /* 0x0000003e5b5b7223 */ /* 0x000fe2000001005d */
[----:B------:R-:W-:Y:S01]  /*92e0*/  LOP3.LUT R43, R43, 0xffff0000, RZ, 0xc0, !PT ;  /* 0xffff00002b2b7812 */ /* 0x000fe200078ec0ff */
[----:B------:R-:W-:Y:S01]  /*92f0*/  IMAD.U32 R62, R204, 0x10000, RZ ;  /* 0x00010000cc3e7824 */ /* 0x000fe200078e00ff */
[C---:B------:R-:W-:Y:S01]  /*9300*/  LOP3.LUT R59, R200.reuse, 0xffff0000, RZ, 0xc0, !PT ;  /* 0xffff0000c83b7812 */ /* 0x040fe200078ec0ff */
[----:B------:R-:W-:Y:S01]  /*9310*/  IMAD.U32 R88, R200, 0x10000, RZ ;  /* 0x00010000c8587824 */ /* 0x000fe200078e00ff */
[----:B------:R-:W-:Y:S01]  /*9320*/  LOP3.LUT R40, R40, 0xffff0000, RZ, 0xc0, !PT ;  /* 0xffff000028287812 */ /* 0x000fe200078ec0ff */
[----:B------:R-:W-:Y:S01]  /*9330*/  FMUL.FTZ R61, R44, R47 ;  /* 0x0000002f2c3d7220 */ /* 0x000fe20000410000 */
[----:B------:R-:W-:Y:S01]  /*9340*/  LOP3.LUT R92, R42, 0xffff0000, RZ, 0xc0, !PT ;  /* 0xffff00002a5c7812 */ /* 0x000fe200078ec0ff */
[----:B------:R-:W-:Y:S01]  /*9350*/  FFMA.FTZ R60, R43, R60, -R94 ;  /* 0x0000003c2b3c7223 */ /* 0x000fe2000001085e */
[----:B------:R-:W-:-:S02]  /*9360*/  IMAD.U32 R42, R46, 0x10000, RZ ;  /* 0x000100002e2a7824 */ /* 0x000fc400078e00ff */
[C---:B------:R-:W-:Y:S01]  /*9370*/  FMUL.FTZ R94, R45.reuse, R62 ;  /* 0x0000003e2d5e7220 */ /* 0x040fe20000410000 */
[-C--:B------:R-:W-:Y:S01]  /*9380*/  FMUL.FTZ R93, R44, R59.reuse ;  /* 0x0000003b2c5d7220 */ /* 0x080fe20000410000 */
[----:B------:R-:W-:Y:S01]  /*9390*/  LOP3.LUT R46, R46, 0xffff0000, RZ, 0xc0, !PT ;  /* 0xffff00002e2e7812 */ /* 0x000fe200078ec0ff */
[----:B------:R-:W-:Y:S01]  /*93a0*/  FMUL.FTZ R45, R45, R88 ;  /* 0x000000582d2d7220 */ /* 0x000fe20000410000 */
[----:B------:R-:W-:Y:S01]  /*93b0*/  FFMA.FTZ R44, R40, R59, -R61 ;  /* 0x0000003b282c7223 */ /* 0x000fe2000001083d */
[C---:B------:R-:W-:Y:S01]  /*93c0*/  LOP3.LUT R89, R202.reuse, 0xffff0000, RZ, 0xc0, !PT ;  /* 0xffff0000ca597812 */ /* 0x040fe200078ec0ff */
[----:B------:R-:W-:Y:S02]  /*93d0*/  IMAD.U32 R61, R202, 0x10000, RZ ;  /* 0x00010000ca3d7824 */ /* 0x000fe400078e00ff */
[----:B------:R-:W-:Y:S01]  /*93e0*/  FFMA.FTZ R58, R43, R58, R182 ;  /* 0x0000003a2b3a7223 */ /* 0x000fe200000100b6 */
[C---:B------:R-:W-:Y:S01]  /*93f0*/  FFMA.FTZ R43, R41.reuse, R88, -R94 ;  /* 0x00000058292b7223 */ /* 0x040fe2000001085e */
[----:B------:R-:W-:Y:S01]  /*9400*/  LOP3.LUT R59, R198, 0xffff0000, RZ, 0xc0, !PT ;  /* 0xffff0000c63b7812 */ /* 0x000fe200078ec0ff */
[----:B------:R-:W-:Y:S01]  /*9410*/  FFMA.FTZ R41, R41, R62, R45 ;  /* 0x0000003e29297223 */ /* 0x000fe2000001002d */
[----:B------:R-:W-:Y:S01]  /*9420*/  FFMA.FTZ R40, R40, R47, R93 ;  /* 0x0000002f28287223 */ /* 0x000fe2000001005d */
[----:B------:R-:W-:-:S02]  /*9430*/  IMAD.U32 R45, R198, 0x10000, RZ ;  /* 0x00010000c62d7824 */ /* 0x000fc400078e00ff */
[----:B------:R-:W-:Y:S01]  /*9440*/  FMUL.FTZ R47, R42, R61 ;  /* 0x0000003d2a2f7220 */ /* 0x000fe20000410000 */
[C---:B------:R-:W-:Y:S01]  /*9450*/  FMUL.FTZ R93, R46.reuse, R89 ;  /* 0x000000592e5d7220 */ /* 0x040fe20000410000 */
[----:B------:R-:W-:Y:S01]  /*9460*/  FMUL.FTZ R62, R46, R59 ;  /* 0x0000003b2e3e7220 */ /* 0x000fe20000410000 */
[-C--:B------:R-:W-:Y:S01]  /*9470*/  FMUL.FTZ R42, R42, R45.reuse ;  /* 0x0000002d2a2a7220 */ /* 0x080fe20000410000 */
[----:B------:R-:W-:Y:S01]  /*9480*/  FFMA.FTZ R47, R90, R45, -R47 ;  /* 0x0000002d5a2f7223 */ /* 0x000fe2000001082f */
[C---:B------:R-:W-:Y:S01]  /*9490*/  FFMA.FTZ R46, R92.reuse, R59, -R93 ;  /* 0x0000003b5c2e7223 */ /* 0x040fe2000001085d */
[----:B------:R-:W-:Y:S01]  /*94a0*/  FFMA.FTZ R89, R92, R89, R62 ;  /* 0x000000595c597223 */ /* 0x000fe2000001003e */
[----:B------:R-:W-:Y:S01]  /*94b0*/  FFMA.FTZ R42, R90, R61, R42 ;  /* 0x0000003d5a2a7223 */ /* 0x000fe2000001002a */
[----:B------:R-:W-:Y:S02]  /*94c0*/  F2FP.BF16.F32.PACK_AB R55, R55, R56 ;  /* 0x000000383737723e */ /* 0x000fe400000010ff */
        /* <DEDUP_REMOVED lines=11> */
[----:B------:R-:W-:-:S07]  /*9580*/  IMAD.MOV.U32 R42, RZ, RZ, R56 ;  /* 0x000000ffff2a7224 */ /* 0x000fce00078e0038 */
.L_x_6053:
[----:B------:R-:W-:Y:S05]  /*9590*/  BSYNC B2 ;  /* 0x0000000000027941 */ /* 0x000fea0003800000 */
.L_x_6052:
        /* <DEDUP_REMOVED lines=12> */
.L_x_6051:
[----:B------:R-:W-:Y:S05]  /*9660*/  BSYNC B1 ;  /* 0x0000000000017941 */ /* 0x000fea0003800000 */
.L_x_6050:
[----:B------:R-:W-:Y:S01]  /*9670*/  ISETP.GE.OR P4, PT, R224, R4, P0 ;  /* 0x00000004e000720c */ /* 0x000fe20000786670 */
[----:B------:R-:W-:-:S12]  /*9680*/  BSSY B1, `(.L_x_6054) ;  /* 0x000008a000017945 */ /* 0x000fd80003800000 */
[----:B------:R-:W-:Y:S05]  /*9690*/  @P4 BRA `(.L_x_6055) ;  /* 0x0000000800204947 */ /* 0x000fea0003800000 */
[----:B-1-34-:R-:W3:Y:S04]  /*96a0*/  LDL R40, [R1+0x70] ;  /* 0x0000700001287983 */ /* 0x01aee80000100800 */
        /* <DEDUP_REMOVED lines=35> */
[--C-:B------:R-:W-:Y:S01]  /*98e0*/  SHF.R.U32.HI R88, RZ, 0x10, R73.reuse ;  /* 0x00000010ff587819 */ /* 0x100fe20000011649 */
[----:B------:R-:W-:Y:S01]  /*98f0*/  IMAD.U32 R61, R47, 0x10000, RZ ;  /* 0x000100002f3d7824 */ /* 0x000fe200078e00ff */
[----:B------:R-:W-:Y:S01]  /*9900*/  SHF.R.U64 R90, R72, 0x10, R73 ;  /* 0x00000010485a7819 */ /* 0x000fe20000001249 */
[----:B------:R-:W-:Y:S01]  /*9910*/  IMAD.U32 R57, R43, 0x10000, RZ ;  /* 0x000100002b397824 */ /* 0x000fe200078e00ff */
[----:B------:R-:W-:Y:S02]  /*9920*/  SHF.R.U64 R72, R74, 0x10, R75 ;  /* 0x000000104a487819 */ /* 0x000fe4000000124b */
[----:B------:R-:W-:-:S02]  /*9930*/  PRMT R196, R196, 0x5410, R77 ;  /* 0x00005410c4c47816 */ /* 0x000fc4000000004d */
[----:B------:R-:W-:Y:S02]  /*9940*/  PRMT R189, R189, 0x5410, R88 ;  /* 0x00005410bdbd7816 */ /* 0x000fe40000000058 */
[--C-:B------:R-:W-:Y:S02]  /*9950*/  SHF.R.U64 R62, R78, 0x10, R79.reuse ;  /* 0x000000104e3e7819 */ /* 0x100fe4000000124f */
[----:B------:R-:W-:Y:S02]  /*9960*/  SHF.R.U32.HI R79, RZ, 0x10, R79 ;  /* 0x00000010ff4f7819 */ /* 0x000fe4000001164f */
[----:B------:R-:W-:Y:S01]  /*9970*/  PRMT R179, R179, 0x5410, R72 ;  /* 0x00005410b3b37816 */ /* 0x000fe20000000048 */
[----:B------:R-:W-:Y:S01]  /*9980*/  IMAD.U32 R72, R196, 0x10000, RZ ;  /* 0x00010000c4487824 */ /* 0x000fe200078e00ff */
[----:B------:R-:W-:Y:S02]  /*9990*/  SHF.R.U32.HI R75, RZ, 0x10, R75 ;  /* 0x00000010ff4b7819 */ /* 0x000fe4000001164b */
[----:B------:R-:W-:Y:S01]  /*99a0*/  PRMT R195, R195, 0x5410, R58 ;  /* 0x00005410c3c37816 */ /* 0x000fe2000000003a */
[----:B------:R-:W-:Y:S01]  /*99b0*/  IMAD.U32 R58, R189, 0x10000, RZ ;  /* 0x00010000bd3a7824 */ /* 0x000fe200078e00ff */
[----:B------:R-:W-:Y:S01]  /*99c0*/  PRMT R191, R191, 0x5410, R62 ;  /* 0x00005410bfbf7816 */ /* 0x000fe2000000003e */
[C---:B------:R-:W-:Y:S01]  /*99d0*/  FMUL.FTZ R62, R63.reuse, R72 ;  /* 0x000000483f3e7220 */ /* 0x040fe20000410000 */
        /* <DEDUP_REMOVED lines=15> */
[-C--:B------:R-:W-:Y:S01]  /*9ad0*/  FMUL.FTZ R61, R61, R62.reuse ;  /* 0x0000003e3d3d7220 */ /* 0x080fe20000410000 */
[----:B------:R-:W-:Y:S01]  /*9ae0*/  LOP3.LUT R56, R41, 0xffff0000, RZ, 0xc0, !PT ;  /* 0xffff000029387812 */ /* 0x000fe200078ec0ff */
[----:B------:R-:W-:Y:S01]  /*9af0*/  IMAD.U32 R45, R44, 0x10000, RZ ;  /* 0x000100002c2d7824 */ /* 0x000fe200078e00ff */
[----:B------:R-:W-:Y:S01]  /*9b00*/  PRMT R181, R181, 0x5410, R90 ;  /* 0x00005410b5b57816 */ /* 0x000fe2000000005a */
[----:B------:R-:W-:Y:S01]  /*9b10*/  FFMA.FTZ R60, R57, R62, -R60 ;  /* 0x0000003e393c7223 */ /* 0x000fe2000001083c */
[----:B------:R-:W-:Y:S01]  /*9b20*/  LOP3.LUT R55, R43, 0xffff0000, RZ, 0xc0, !PT ;  /* 0xffff00002b377812 */ /* 0x000fe200078ec0ff */
[----:B------:R-:W-:Y:S01]  /*9b30*/  FFMA.FTZ R57, R57, R74, R61 ;  /* 0x0000004a39397223 */ /* 0x000fe2000001003d */
[----:B------:R-:W-:Y:S01]  /*9b40*/  LOP3.LUT R180, R180, 0xffff0000, RZ, 0xc0, !PT ;  /* 0xffff0000b4b47812 */ /* 0x000fe200078ec0ff */
[----:B------:R-:W-:Y:S01]  /*9b50*/  FMUL.FTZ R74, R47, R194 ;  /* 0x000000c22f4a7220 */ /* 0x000fe20000410000 */
[----:B------:R-:W-:-:S02]  /*9b60*/  IMAD.U32 R72, R195, 0x10000, RZ ;  /* 0x00010000c3487824 */ /* 0x000fc400078e00ff */
[C---:B------:R-:W-:Y:S01]  /*9b70*/  FFMA.FTZ R63, R56.reuse, R63, -R75 ;  /* 0x0000003f383f7223 */ /* 0x040fe2000001084b */
[----:B------:R-:W-:Y:S02]  /*9b80*/  IMAD.U32 R62, R181, 0x10000, RZ ;  /* 0x00010000b53e7824 */ /* 0x000fe400078e00ff */
[----:B------:R-:W-:Y:S01]  /*9b90*/  FFMA.FTZ R56, R56, R73, R77 ;  /* 0x0000004938387223 */ /* 0x000fe2000001004d */
[----:B------:R-:W-:Y:S01]  /*9ba0*/  LOP3.LUT R44, R44, 0xffff0000, RZ, 0xc0, !PT ;  /* 0xffff00002c2c7812 */ /* 0x000fe200078ec0ff */
[-C--:B------:R-:W-:Y:S01]  /*9bb0*/  FMUL.FTZ R76, R47, R180.reuse ;  /* 0x000000b42f4c7220 */ /* 0x080fe20000410000 */
[----:B------:R-:W-:Y:S01]  /*9bc0*/  FFMA.FTZ R73, R55, R180, -R74 ;  /* 0x000000b437497223 */ /* 0x000fe2000001084a */
[----:B------:R-:W-:Y:S01]  /*9bd0*/  LOP3.LUT R195, R195, 0xffff0000, RZ, 0xc0, !PT ;  /* 0xffff0000c3c37812 */ /* 0x000fe200078ec0ff */
[----:B------:R-:W-:Y:S01]  /*9be0*/  FMUL.FTZ R74, R45, R72 ;  /* 0x000000482d4a7220 */ /* 0x000fe20000410000 */
[----:B------:R-:W-:Y:S01]  /*9bf0*/  LOP3.LUT R181, R181, 0xffff0000, RZ, 0xc0, !PT ;  /* 0xffff0000b5b57812 */ /* 0x000fe200078ec0ff */
[----:B------:R-:W-:-:S02]  /*9c00*/  IMAD.U32 R41, R40, 0x10000, RZ ;  /* 0x0001000028297824 */ /* 0x000fc400078e00ff */
[----:B------:R-:W-:Y:S01]  /*9c10*/  FMUL.FTZ R45, R45, R62 ;  /* 0x0000003e2d2d7220 */ /* 0x000fe20000410000 */
[----:B------:R-:W-:Y:S01]  /*9c20*/  FFMA.FTZ R76, R55, R194, R76 ;  /* 0x000000c2374c7223 */ /* 0x000fe2000001004c */
[C---:B------:R-:W-:Y:S01]  /*9c30*/  IMAD.U32 R43, R42.reuse, 0x10000, RZ ;  /* 0x000100002a2b7824 */ /* 0x040fe200078e00ff */
[----:B------:R-:W-:Y:S01]  /*9c40*/  LOP3.LUT R54, R42, 0xffff0000, RZ, 0xc0, !PT ;  /* 0xffff00002a367812 */ /* 0x000fe200078ec0ff */
[C---:B------:R-:W-:Y:S01]  /*9c50*/  FMUL.FTZ R47, R44.reuse, R195 ;  /* 0x000000c32c2f7220 */ /* 0x040fe20000410000 */
[-C--:B------:R-:W-:Y:S01]  /*9c60*/  FMUL.FTZ R55, R44, R181.reuse ;  /* 0x000000b52c377220 */ /* 0x080fe20000410000 */
[----:B------:R-:W-:Y:S01]  /*9c70*/  LOP3.LUT R40, R40, 0xffff0000, RZ, 0xc0, !PT ;  /* 0xffff000028287812 */ /* 0x000fe200078ec0ff */
[C---:B------:R-:W-:Y:S02]  /*9c80*/  IMAD.U32 R42, R46.reuse, 0x10000, RZ ;  /* 0x000100002e2a7824 */ /* 0x040fe400078e00ff */
[C---:B------:R-:W-:Y:S01]  /*9c90*/  FFMA.FTZ R74, R41.reuse, R62, -R74 ;  /* 0x0000003e294a7223 */ /* 0x040fe2000001084a */
[----:B------:R-:W-:Y:S01]  /*9ca0*/  FFMA.FTZ R45, R41, R72, R45 ;  /* 0x00000048292d7223 */ /* 0x000fe2000001002d */
[----:B------:R-:W-:Y:S01]  /*9cb0*/  IMAD.U32 R44, R191, 0x10000, RZ ;  /* 0x00010000bf2c7824 */ /* 0x000fe200078e00ff */
[----:B------:R-:W-:Y:S01]  /*9cc0*/  LOP3.LUT R46, R46, 0xffff0000, RZ, 0xc0, !PT ;  /* 0xffff00002e2e7812 */ /* 0x000fe200078ec0ff */
[----:B------:R-:W-:Y:S01]  /*9cd0*/  IMAD.U32 R41, R179, 0x10000, RZ ;  /* 0x00010000b3297824 */ /* 0x000fe200078e00ff */
[----:B------:R-:W-:Y:S01]  /*9ce0*/  LOP3.LUT R191, R191, 0xffff0000, RZ, 0xc0, !PT ;  /* 0xffff0000bfbf7812 */ /* 0x000fe200078ec0ff */
[C---:B------:R-:W-:Y:S01]  /*9cf0*/  FFMA.FTZ R47, R40.reuse, R181, -R47 ;  /* 0x000000b5282f7223 */ /* 0x040fe2000001082f */
[----:B------:R-:W-:Y:S01]  /*9d00*/  LOP3.LUT R179, R179, 0xffff0000, RZ, 0xc0, !PT ;  /* 0xffff0000b3b37812 */ /* 0x000fe200078ec0ff */
[----:B------:R-:W-:Y:S01]  /*9d10*/  FFMA.FTZ R40, R40, R195, R55 ;  /* 0x000000c328287223 */ /* 0x000fe20000010037 */
[-C--:B------:R-:W-:Y:S01]  /*9d20*/  FMUL.FTZ R62, R42, R44.reuse ;  /* 0x0000002c2a3e7220 */ /* 0x080fe20000410000 */
        /* <DEDUP_REMOVED lines=18> */
.L_x_6057:
[----:B------:R-:W-:Y:S05]  /*9e50*/  BSYNC B2 ;  /* 0x0000000000027941 */ /* 0x000fea0003800000 */
.L_x_6056:
        /* <DEDUP_REMOVED lines=12> */
.L_x_6055:
[----:B------:R-:W-:Y:S05]  /*9f20*/  BSYNC B1 ;  /* 0x0000000000017941 */ /* 0x000fea0003800000 */
.L_x_6054:
[----:B------:R-:W-:Y:S01]  /*9f30*/  ISETP.GE.OR P4, PT, R225, R4, P0 ;  /* 0x00000004e100720c */ /* 0x000fe20000786670 */
[----:B------:R-:W-:-:S12]  /*9f40*/  BSSY B1, `(.L_x_6058) ;  /* 0x0000086000017945 */ /* 0x000fd80003800000 */
[----:B------:R-:W-:Y:S05]  /*9f50*/  @P4 BRA `(.L_x_6059) ;  /* 0x0000000800104947 */ /* 0x000fea0003800000 */
[----:B-1-34-:R-:W3:Y:S04]  /*9f60*/  LDL R40, [R1] ;  /* 0x0000000001287983 */ /* 0x01aee80000100800 */
[----:B------:R-:W4:Y:S04]  /*9f70*/  LDL R43, [R1+0x44] ;  /* 0x00004400012b7983 */ /* 0x000f280000100800 */
[----:B------:R-:W5:Y:S01]  /*9f80*/  LDL R42, [R1+0x6c] ;  /* 0x00006c00012a7983 */ /* 0x000f620000100800 */
[----:B--2---:R-:W-:Y:S01]  /*9f90*/  IMAD.WIDE.U32 R48, R225, R134, R132 ;  /* 0x00000086e1307225 */ /* 0x004fe200078e0084 */
[----:B------:R-:W-:Y:S02]  /*9fa0*/  BSSY B2, `(.L_x_6060) ;  /* 0x0000073000027945 */ /* 0x000fe40003800000 */
[----:B------:R-:W-:-:S02]  /*9fb0*/  IADD3 R50, P4, P5, R98, R48, R20 ;  /* 0x0000003062327210 */ /* 0x000fc40007d9e014 */
[----:B---3--:R-:W-:Y:S01]  /*9fc0*/  LOP3.LUT P6, RZ, R40, 0x1, RZ, 0xc0, !PT ;  /* 0x0000000128ff7812 */ /* 0x008fe200078cc0ff */
[----:B------:R-:W-:-:S04]  /*9fd0*/  IMAD R40, R146, R134, RZ ;  /* 0x0000008692287224 */ /* 0x000fc800078e02ff */
[----:B------:R-:W-:Y:S01]  /*9fe0*/  IMAD R41, R225, R135, R40 ;  /* 0x00000087e1297224 */ /* 0x000fe200078e0228 */
[----:B------:R-:W-:-:S03]  /*9ff0*/  SEL R40, R97, R153, !P6 ;  /* 0x0000009961287207 */ /* 0x000fc60007000000 */
[----:B------:R-:W-:Y:S01]  /*a000*/  IMAD.IADD R52, R49, 0x1, R41 ;  /* 0x0000000131347824 */ /* 0x000fe200078e0229 */
[----:B------:R-:W-:-:S04]  /*a010*/  SHF.R.S32.HI R41, RZ, 0x1f, R40 ;  /* 0x0000001fff297819 */ /* 0x000fc80000011428 */
[----:B------:R-:W-:Y:S02]  /*a020*/  LEA.HI R41, R41, R40, RZ, 0x4 ;  /* 0x0000002829297211 */ /* 0x000fe400078f20ff */
[----:B------:R-:W-:Y:S02]  /*a030*/  IADD3.X R51, R15, R52, R9, P4, P5 ;  /* 0x000000340f337210 */ /* 0x000fe400027ea409 */
[----:B------:R-:W-:-:S04]  /*a040*/  LEA.HI.SX32 R41, R41, R10, 0x1c ;  /* 0x0000000a29297211 */ /* 0x000fc800078fe2ff */
[----:B------:R-:W-:Y:S01]  /*a050*/  SHF.R.S32.HI R40, RZ, 0x1f, R41 ;  /* 0x0000001fff287819 */ /* 0x000fe20000011429 */
[----:B------:R-:W-:-:S03]  /*a060*/  IMAD.SHL.U32 R53, R41, 0x8, RZ ;  /* 0x0000000829357824 */ /* 0x000fc600078e00ff */
[----:B------:R-:W-:Y:S02]  /*a070*/  LEA.HI R40, R40, R41, RZ, 0x3 ;  /* 0x0000002928287211 */ /* 0x000fe400078f18ff */
[----:B----4-:R-:W-:Y:S02]  /*a080*/  LOP3.LUT R41, R43, 0x38, R53, 0xf8, !PT ;  /* 0x000000382b297812 */ /* 0x010fe400078ef835 */
[----:B------:R-:W-:Y:S02]  /*a090*/  SHF.R.S32.HI R40, RZ, 0x3, R40 ;  /* 0x00000003ff287819 */ /* 0x000fe40000011428 */
[----:B------:R-:W-:-:S03]  /*a0a0*/  LOP3.LUT R41, R41, R138, RZ, 0x3c, !PT ;  /* 0x0000008a29297212 */ /* 0x000fc600078e3cff */
[----:B-----5:R-:W-:-:S04]  /*a0b0*/  IMAD R40, R40, 0x2c00, R42 ;  /* 0x00002c0028287824 */ /* 0x020fc800078e022a */
[----:B------:R-:W-:Y:S02]  /*a0c0*/  IMAD.IADD R43, R40, 0x1, R41 ;  /* 0x00000001282b7824 */ /* 0x000fe400078e0229 */
[C---:B------:R-:W-:Y:S02]  /*a0d0*/  IMAD R41, R220.reuse, 0x5800, R148 ;  /* 0x00005800dc297824 */ /* 0x040fe400078e0294 */
[----:B------:R-:W-:Y:S02]  /*a0e0*/  IMAD R43, R220, 0x5800, R43 ;  /* 0x00005800dc2b7824 */ /* 0x000fe400078e022b */
[--C-:B------:R-:W-:Y:S02]  /*a0f0*/  IMAD R41, R41, 0x2, R2.reuse ;  /* 0x0000000229297824 */ /* 0x100fe400078e0202 */
[----:B------:R-:W-:-:S04]  /*a100*/  IMAD R44, R43, 0x2, R2 ;  /* 0x000000022b2c7824 */ /* 0x000fc800078e0202 */
[----:B------:R-:W1:Y:S04]  /*a110*/  LDS.128 R40, [R41+0x1e400] ;  /* 0x01e4000029287984 */ /* 0x000e680000000c00 */
[----:B------:R-:W2:Y:S01]  /*a120*/  LDS.128 R44, [R44+0x1e400] ;  /* 0x01e400002c2c7984 */ /* 0x000ea20000000c00 */
[----:B------:R-:W-:Y:S05]  /*a130*/  @P3 BRA `(.L_x_6061) ;  /* 0x0000000400643947 */ /* 0x000fea0003800000 */
[----:B------:R-:W-:Y:S01]  /*a140*/  SHF.R.U64 R72, R66, 0x10, R67 ;  /* 0x0000001042487819 */ /* 0x000fe20000001243 */
[----:B--2---:R-:W-:Y:S01]  /*a150*/  IMAD.U32 R60, R45, 0x10000, RZ ;  /* 0x000100002d3c7824 */ /* 0x004fe200078e00ff */
[----:B------:R-:W-:Y:S01]  /*a160*/  SHF.R.U64 R74, R64, 0x10, R65 ;  /* 0x00000010404a7819 */ /* 0x000fe20000001241 */
[----:B------:R-:W-:Y:S01]  /*a170*/  IMAD.U32 R62, R47, 0x10000, RZ ;  /* 0x000100002f3e7824 */ /* 0x000fe200078e00ff */
[----:B------:R-:W-:Y:S01]  /*a180*/  SHF.R.U64 R66, R68, 0x10, R69 ;  /* 0x0000001044427819 */ /* 0x000fe20000001245 */
[----:B-1----:R-:W-:Y:S01]  /*a190*/  IMAD.U32 R57, R41, 0x10000, RZ ;  /* 0x0001000029397824 */ /* 0x002fe200078e00ff */
[----:B------:R-:W-:Y:S01]  /*a1a0*/  SHF.R.U32.HI R65, RZ, 0x10, R65 ;  /* 0x00000010ff417819 */ /* 0x000fe20000011641 */
[----:B------:R-:W-:Y:S01]  /*a1b0*/  IMAD.U32 R59, R43, 0x10000, RZ ;  /* 0x000100002b3b7824 */ /* 0x000fe200078e00ff */
[----:B------:R-:W-:Y:S01]  /*a1c0*/  SHF.R.U32.HI R69, RZ, 0x10, R69 ;  /* 0x00000010ff457819 */ /* 0x000fe20000011645 */
[----:B------:R-:W-:Y:S01]  /*a1d0*/  IMAD.U32 R55, R44, 0x10000, RZ ;  /* 0x000100002c377824 */ /* 0x000fe200078e00ff */
[----:B------:R-:W-:Y:S01]  /*a1e0*/  PRMT R174, R174, 0x5410, R65 ;  /* 0x00005410aeae7816 */ /* 0x000fe20000000041 */
[----:B------:R-:W-:Y:S01]  /*a1f0*/  IMAD.U32 R54, R40, 0x10000, RZ ;  /* 0x0001000028367824 */ /* 0x000fe200078e00ff */
[----:B------:R-:W-:-:S02]  /*a200*/  PRMT R178, R178, 0x5410, R69 ;  /* 0x00005410b2b27816 */ /* 0x000fc40000000045 */
[----:B------:R-:W-:Y:S02]  /*a210*/  SHF.R.U64 R64, R70, 0x10, R71 ;  /* 0x0000001046407819 */ /* 0x000fe40000001247 */
[----:B------:R-:W-:Y:S01]  /*a220*/  LOP3.LUT R61, R45, 0xffff0000, RZ, 0xc0, !PT ;  /* 0xffff00002d3d7812 */ /* 0x000fe200078ec0ff */
[----:B------:R-:W-:Y:S01]  /*a230*/  IMAD.U32 R45, R174, 0x10000, RZ ;  /* 0x00010000ae2d7824 */ /* 0x000fe200078e00ff */
[----:B------:R-:W-:Y:S01]  /*a240*/  LOP3.LUT R63, R47, 0xffff0000, RZ, 0xc0, !PT ;  /* 0xffff00002f3f7812 */ /* 0x000fe200078ec0ff */
[----:B------:R-:W-:Y:S01]  /*a250*/  IMAD.U32 R47, R178, 0x10000, RZ ;  /* 0x00010000b22f7824 */ /* 0x000fe200078e00ff */
[----:B------:R-:W-:Y:S02]  /*a260*/  SHF.R.U32.HI R67, RZ, 0x10, R67 ;  /* 0x00000010ff437819 */ /* 0x000fe40000011643 */
[----:B------:R-:W-:Y:S02]  /*a270*/  SHF.R.U32.HI R71, RZ, 0x10, R71 ;  /* 0x00000010ff477819 */ /* 0x000fe40000011647 */
[----:B------:R-:W-:Y:S01]  /*a280*/  PRMT R171, R171, 0x5410, R66 ;  /* 0x00005410abab7816 */ /* 0x000fe20000000042 */
[C---:B------:R-:W-:Y:S01]  /*a290*/  FMUL.FTZ R66, R60.reuse, R45 ;  /* 0x0000002d3c427220 */ /* 0x040fe20000410000 */
[----:B------:R-:W-:Y:S01]  /*a2a0*/  PRMT R173, R173, 0x5410, R64 ;  /* 0x00005410adad7816 */ /* 0x000fe20000000040 */
[-C--:B------:R-:W-:Y:S01]  /*a2b0*/  FMUL.FTZ R64, R60, R47.reuse ;  /* 0x0000002f3c407220 */ /* 0x080fe20000410000 */
[----:B------:R-:W-:Y:S01]  /*a2c0*/  LOP3.LUT R178, R178, 0xffff0000, RZ, 0xc0, !PT ;  /* 0xffff0000b2b27812 */ /* 0x000fe200078ec0ff */
[C---:B------:R-:W-:Y:S01]  /*a2d0*/  FFMA.FTZ R47, R57.reuse, R47, R66 ;  /* 0x0000002f392f7223 */ /* 0x040fe20000010042 */
[----:B------:R-:W-:Y:S01]  /*a2e0*/  PRMT R176, R176, 0x5410, R67 ;  /* 0x00005410b0b07816 */ /* 0x000fe20000000043 */
[----:B------:R-:W-:Y:S01]  /*a2f0*/  FFMA.FTZ R45, R57, R45, -R64 ;  /* 0x0000002d392d7223 */ /* 0x000fe20000010840 */
[----:B------:R-:W-:Y:S01]  /*a300*/  PRMT R172, R172, 0x5410, R71 ;  /* 0x00005410acac7816 */ /* 0x000fe20000000047 */
[----:B------:R-:W-:Y:S01]  /*a310*/  FMUL.FTZ R65, R61, R178 ;  /* 0x000000b23d417220 */ /* 0x000fe20000410000 */
[----:B------:R-:W-:Y:S01]  /*a320*/  LOP3.LUT R174, R174, 0xffff0000, RZ, 0xc0, !PT ;  /* 0xffff0000aeae7812 */ /* 0x000fe200078ec0ff */
[----:B------:R-:W-:Y:S01]  /*a330*/  IMAD.U32 R57, R176, 0x10000, RZ ;  /* 0x00010000b0397824 */ /* 0x000fe200078e00ff */
[----:B------:R-:W-:Y:S01]  /*a340*/  LOP3.LUT R58, R41, 0xffff0000, RZ, 0xc0, !PT ;  /* 0xffff0000293a7812 */ /* 0x000fe200078ec0ff */
[C---:B------:R-:W-:Y:S01]  /*a350*/  IMAD.U32 R60, R172.reuse, 0x10000, RZ ;  /* 0x00010000ac3c7824 */ /* 0x040fe200078e00ff */
[----:B------:R-:W-:Y:S01]  /*a360*/  LOP3.LUT R172, R172, 0xffff0000, RZ, 0xc0, !PT ;  /* 0xffff0000acac7812 */ /* 0x000fe200078ec0ff */
[-C--:B------:R-:W-:Y:S01]  /*a370*/  FMUL.FTZ R61, R61, R174.reuse ;  /* 0x000000ae3d3d7220 */ /* 0x080fe20000410000 */
[----:B------:R-:W-:Y:S01]  /*a380*/  PRMT R175, R175, 0x5410, R74 ;  /* 0x00005410afaf7816 */ /* 0x000fe2000000004a */
[----:B------:R-:W-:Y:S01]  /*a390*/  FFMA.FTZ R174, R58, R174, -R65 ;  /* 0x000000ae3aae7223 */ /* 0x000fe20000010841 */
[C---:B------:R-:W-:Y:S01]  /*a3a0*/  FMUL.FTZ R64, R62.reuse, R60 ;  /* 0x0000003c3e407220 */ /* 0x040fe20000410000 */
[-C--:B------:R-:W-:Y:S01]  /*a3b0*/  FMUL.FTZ R65, R62, R57.reuse ;  /* 0x000000393e417220 */ /* 0x080fe20000410000 */
[----:B------:R-:W-:Y:S01]  /*a3c0*/  LOP3.LUT R176, R176, 0xffff0000, RZ, 0xc0, !PT ;  /* 0xffff0000b0b07812 */ /* 0x000fe200078ec0ff */
[----:B------:R-:W-:Y:S01]  /*a3d0*/  FFMA.FTZ R178, R58, R178, R61 ;  /* 0x000000b23ab27223 */ /* 0x000fe2000001003d */
[----:B------:R-:W-:Y:S01]  /*a3e0*/  LOP3.LUT R56, R43, 0xffff0000, RZ, 0xc0, !PT ;  /* 0xffff00002b387812 */ /* 0x000fe200078ec0ff */
[C---:B------:R-:W-:Y:S01]  /*a3f0*/  FFMA.FTZ R64, R59.reuse, R57, -R64 ;  /* 0x000000393b407223 */ /* 0x040fe20000010840 */
        /* <DEDUP_REMOVED lines=12> */
[----:B------:R-:W-:Y:S01]  /*a4c0*/  PRMT R177, R177, 0x5410, R72 ;  /* 0x00005410b1b17816 */ /* 0x000fe20000000048 */
[----:B------:R-:W-:Y:S01]  /*a4d0*/  IMAD.U32 R41, R42, 0x10000, RZ ;  /* 0x000100002a297824 */ /* 0x000fe200078e00ff */
[----:B------:R-:W-:Y:S01]  /*a4e0*/  LOP3.LUT R40, R40, 0xffff0000, RZ, 0xc0, !PT ;  /* 0xffff000028287812 */ /* 0x000fe200078ec0ff */
[----:B------:R-:W-:Y:S01]  /*a4f0*/  FMUL.FTZ R61, R44, R171 ;  /* 0x000000ab2c3d7220 */ /* 0x000fe20000410000 */
[----:B------:R-:W-:Y:S01]  /*a500*/  LOP3.LUT R43, R42, 0xffff0000, RZ, 0xc0, !PT ;  /* 0xffff00002a2b7812 */ /* 0x000fe200078ec0ff */
[C---:B------:R-:W-:Y:S01]  /*a510*/  FFMA.FTZ R59, R54.reuse, R57, -R59 ;  /* 0x00000039363b7223 */ /* 0x040fe2000001083b */
[----:B------:R-:W-:Y:S01]  /*a520*/  FFMA.FTZ R55, R54, R58, R55 ;  /* 0x0000003a36377223 */ /* 0x000fe20000010037 */
[----:B------:R-:W-:-:S02]  /*a530*/  IMAD.U32 R42, R46, 0x10000, RZ ;  /* 0x000100002e2a7824 */ /* 0x000fc400078e00ff */
        /* <DEDUP_REMOVED lines=21> */
[----:B------:R-:W-:Y:S02]  /*a690*/  F2FP.BF16.F32.PACK_AB R43, R63, R64 ;  /* 0x000000403f2b723e */ /* 0x000fe400000010ff */
[----:B------:R-:W-:Y:S02]  /*a6a0*/  F2FP.BF16.F32.PACK_AB R47, R172, R65 ;  /* 0x00000041ac2f723e */ /* 0x000fe400000010ff */
[----:B------:R-:W-:-:S02]  /*a6b0*/  F2FP.BF16.F32.PACK_AB R42, R177, R58 ;  /* 0x0000003ab12a723e */ /* 0x000fc400000010ff */
[----:B------:R-:W-:-:S07]  /*a6c0*/  F2FP.BF16.F32.PACK_AB R46, R46, R57 ;  /* 0x000000392e2e723e */ /* 0x000fce00000010ff */
.L_x_6061:
[----:B------:R-:W-:Y:S05]  /*a6d0*/  BSYNC B2 ;  /* 0x0000000000027941 */ /* 0x000fea0003800000 */
.L_x_6060:
        /* <DEDUP_REMOVED lines=12> */
.L_x_6059:
[----:B------:R-:W-:Y:S05]  /*a7a0*/  BSYNC B1 ;  /* 0x0000000000017941 */ /* 0x000fea0003800000 */
.L_x_6058:
[C---:B------:R-:W-:Y:S01]  /*a7b0*/  ISETP.GE.OR P4, PT, R226.reuse, R4, P0 ;  /* 0x00000004e200720c */ /* 0x040fe20000786670 */
[-C--:B-1234-:R-:W-:Y:S02]  /*a7c0*/  IMAD R40, R145, R134.reuse, RZ ;  /* 0x0000008691287224 */ /* 0x09efe400078e02ff */
[----:B------:R-:W-:-:S04]  /*a7d0*/  IMAD.WIDE.U32 R132, R226, R134, R132 ;  /* 0x00000086e2847225 */ /* 0x000fc800078e0084 */
[----:B------:R-:W-:-:S06]  /*a7e0*/  IMAD R135, R226, R135, R40 ;  /* 0x00000087e2877224 */ /* 0x000fcc00078e0228 */
[----:B------:R-:W-:Y:S05]  /*a7f0*/  @P4 BRA `(.L_x_6028) ;  /* 0x0000001000684947 */ /* 0x000fea0003800000 */
[----:B------:R-:W2:Y:S01]  /*a800*/  LDL R41, [R1] ;  /* 0x0000000001297983 */ /* 0x000ea20000100800 */
[----:B------:R-:W1:Y:S03]  /*a810*/  LDC.64 R48, c[0x0][0x2d8] ;  /* 0x0000b600ff307b82 */ /* 0x000e660000000a00 */
[----:B------:R-:W3:Y:S04]  /*a820*/  LDL R43, [R1+0x40] ;  /* 0x00004000012b7983 */ /* 0x000ee80000100800 */
[----:B------:R-:W4:Y:S01]  /*a830*/  LDL R42, [R1+0x68] ;  /* 0x00006800012a7983 */ /* 0x000f220000100800 */
[----:B------:R-:W-:Y:S01]  /*a840*/  IMAD.IADD R52, R133, 0x1, R135 ;  /* 0x0000000185347824 */ /* 0x000fe200078e0287 */
[----:B------:R-:W-:Y:S01]  /*a850*/  IADD3 R40, P4, P5, R98, R132, R20 ;  /* 0x0000008462287210 */ /* 0x000fe20007d9e014 */
[----:B------:R-:W-:Y:S01]  /*a860*/  BSSY B1, `(.L_x_6062) ;  /* 0x0000074000017945 */ /* 0x000fe20003800000 */
[----:B--2---:R-:W-:-:S02]  /*a870*/  LOP3.LUT P6, RZ, R41, 0x1, RZ, 0xc0, !PT ;  /* 0x0000000129ff7812 */ /* 0x004fc400078cc0ff */
[----:B------:R-:W-:Y:S02]  /*a880*/  IADD3.X R41, R15, R52, R9, P4, P5 ;  /* 0x000000340f297210 */ /* 0x000fe400027ea409 */
[C---:B-1----:R-:W-:Y:S02]  /*a890*/  LEA R50, P4, R40.reuse, R48, 0x1 ;  /* 0x0000003028327211 */ /* 0x042fe400078808ff */
[----:B------:R-:W-:Y:S02]  /*a8a0*/  SEL R153, R97, R153, !P6 ;  /* 0x0000009961997207 */ /* 0x000fe40007000000 */
[----:B------:R-:W-:Y:S02]  /*a8b0*/  LEA.HI.X R51, R40, R49, R41, 0x1, P4 ;  /* 0x0000003128337211 */ /* 0x000fe400020f0c29 */
[----:B------:R-:W-:-:S04]  /*a8c0*/  SHF.R.S32.HI R40, RZ, 0x1f, R153 ;  /* 0x0000001fff287819 */ /* 0x000fc80000011499 */
[----:B------:R-:W-:-:S04]  /*a8d0*/  LEA.HI R153, R40, R153, RZ, 0x4 ;  /* 0x0000009928997211 */ /* 0x000fc800078f20ff */
[----:B------:R-:W-:-:S04]  /*a8e0*/  LEA.HI.SX32 R153, R153, R10, 0x1c ;  /* 0x0000000a99997211 */ /* 0x000fc800078fe2ff */
[----:B------:R-:W-:Y:S01]  /*a8f0*/  SHF.R.S32.HI R40, RZ, 0x1f, R153 ;  /* 0x0000001fff287819 */ /* 0x000fe20000011499 */
[----:B------:R-:W-:-:S03]  /*a900*/  IMAD.SHL.U32 R53, R153, 0x8, RZ ;  /* 0x0000000899357824 */ /* 0x000fc600078e00ff */
[----:B------:R-:W-:-:S04]  /*a910*/  LEA.HI R40, R40, R153, RZ, 0x3 ;  /* 0x0000009928287211 */ /* 0x000fc800078f18ff */
[----:B------:R-:W-:Y:S02]  /*a920*/  SHF.R.S32.HI R41, RZ, 0x3, R40 ;  /* 0x00000003ff297819 */ /* 0x000fe40000011428 */
[----:B---3--:R-:W-:-:S03]  /*a930*/  LOP3.LUT R40, R43, 0x38, R53, 0xf8, !PT ;  /* 0x000000382b287812 */ /* 0x008fc600078ef835 */
[----:B----4-:R-:W-:Y:S01]  /*a940*/  IMAD R41, R41, 0x2c00, R42 ;  /* 0x00002c0029297824 */ /* 0x010fe200078e022a */
        /* <DEDUP_REMOVED lines=12> */
[----:B-1----:R-:W-:Y:S01]  /*aa10*/  IMAD.U32 R55, R41, 0x10000, RZ ;  /* 0x0001000029377824 */ /* 0x002fe200078e00ff */
[----:B------:R-:W-:Y:S01]  /*aa20*/  SHF.R.U32.HI R85, RZ, 0x10, R85 ;  /* 0x00000010ff557819 */ /* 0x000fe20000011655 */
[----:B------:R-:W-:Y:S01]  /*aa30*/  IMAD.U32 R60, R47, 0x10000, RZ ;  /* 0x000100002f3c7824 */ /* 0x000fe200078e00ff */
[----:B------:R-:W-:Y:S01]  /*aa40*/  SHF.R.U32.HI R81, RZ, 0x10, R81 ;  /* 0x00000010ff517819 */ /* 0x000fe20000011651 */
[----:B------:R-:W-:Y:S01]  /*aa50*/  IMAD.U32 R54, R40, 0x10000, RZ ;  /* 0x0001000028367824 */ /* 0x000fe200078e00ff */
[----:B------:R-:W-:Y:S02]  /*aa60*/  PRMT R170, R170, 0x5410, R85 ;  /* 0x00005410aaaa7816 */ /* 0x000fe40000000055 */
[----:B------:R-:W-:-:S02]  /*aa70*/  SHF.R.U64 R64, R86, 0x10, R87 ;  /* 0x0000001056407819 */ /* 0x000fc40000001257 */
[----:B------:R-:W-:Y:S01]  /*aa80*/  PRMT R166, R166, 0x5410, R81 ;  /* 0x00005410a6a67816 */ /* 0x000fe20000000051 */
[----:B------:R-:W-:Y:S01]  /*aa90*/  IMAD.U32 R63, R170, 0x10000, RZ ;  /* 0x00010000aa3f7824 */ /* 0x000fe200078e00ff */
[----:B------:R-:W-:Y:S02]  /*aaa0*/  SHF.R.U32.HI R87, RZ, 0x10, R87 ;  /* 0x00000010ff577819 */ /* 0x000fe40000011657 */
[--C-:B------:R-:W-:Y:S02]  /*aab0*/  SHF.R.U64 R66, R82, 0x10, R83.reuse ;  /* 0x0000001052427819 */ /* 0x100fe40000001253 */
[----:B------:R-:W-:Y:S01]  /*aac0*/  PRMT R169, R169, 0x5410, R62 ;  /* 0x00005410a9a97816 */ /* 0x000fe2000000003e */
[----:B------:R-:W-:Y:S01]  /*aad0*/  IMAD.U32 R62, R166, 0x10000, RZ ;  /* 0x00010000a63e7824 */ /* 0x000fe200078e00ff */
[----:B------:R-:W-:Y:S02]  /*aae0*/  SHF.R.U32.HI R83, RZ, 0x10, R83 ;  /* 0x00000010ff537819 */ /* 0x000fe40000011653 */
[----:B------:R-:W-:-:S02]  /*aaf0*/  PRMT R168, R168, 0x5410, R87 ;  /* 0x00005410a8a87816 */ /* 0x000fc40000000057 */
[----:B------:R-:W-:Y:S01]  /*ab00*/  PRMT R167, R167, 0x5410, R64 ;  /* 0x00005410a7a77816 */ /* 0x000fe20000000040 */
[-C--:B------:R-:W-:Y:S01]  /*ab10*/  FMUL.FTZ R64, R58, R63.reuse ;  /* 0x0000003f3a407220 */ /* 0x080fe20000410000 */
[----:B------:R-:W-:Y:S01]  /*ab20*/  PRMT R164, R164, 0x5410, R83 ;  /* 0x00005410a4a47816 */ /* 0x000fe20000000053 */
        /* <DEDUP_REMOVED lines=8> */
[----:B------:R-:W-:Y:S01]  /*abb0*/  LOP3.LUT R166, R166, 0xffff0000, RZ, 0xc0, !PT ;  /* 0xffff0000a6a67812 */ /* 0x000fe200078ec0ff */
[----:B------:R-:W-:-:S02]  /*abc0*/  IMAD.U32 R44, R43, 0x10000, RZ ;  /* 0x000100002b2c7824 */ /* 0x000fc400078e00ff */
[----:B------:R-:W-:Y:S01]  /*abd0*/  FMUL.FTZ R69, R60, R65 ;  /* 0x000000413c457220 */ /* 0x000fe20000410000 */
[----:B------:R-:W-:Y:S01]  /*abe0*/  IMAD.U32 R55, R164, 0x10000, RZ ;  /* 0x00010000a4377824 */ /* 0x000fe200078e00ff */
[----:B------:R-:W-:Y:S01]  /*abf0*/  LOP3.LUT R56, R41, 0xffff0000, RZ, 0xc0, !PT ;  /* 0xffff000029387812 */ /* 0x000fe200078ec0ff */
[----:B------:R-:W-:Y:S01]  /*ac00*/  FMUL.FTZ R67, R59, R170 ;  /* 0x000000aa3b437220 */ /* 0x000fe20000410000 */
[----:B------:R-:W-:Y:S01]  /*ac10*/  PRMT R165, R165, 0x5410, R68 ;  /* 0x00005410a5a57816 */ /* 0x000fe20000000044 */
[----:B------:R-:W-:Y:S01]  /*ac20*/  FMUL.FTZ R59, R59, R166 ;  /* 0x000000a63b3b7220 */ /* 0x000fe20000410000 */
[-C--:B------:R-:W-:Y:S01]  /*ac30*/  FMUL.FTZ R60, R60, R55.reuse ;  /* 0x000000373c3c7220 */ /* 0x080fe20000410000 */
[----:B------:R-:W-:Y:S01]  /*ac40*/  FFMA.FTZ R69, R44, R55, -R69 ;  /* 0x000000372c457223 */ /* 0x000fe20000010845 */
[----:B------:R-:W-:Y:S01]  /*ac50*/  LOP3.LUT R61, R47, 0xffff0000, RZ, 0xc0, !PT ;  /* 0xffff00002f3d7812 */ /* 0x000fe200078ec0ff */
[----:B------:R-:W-:Y:S01]  /*ac60*/  IMAD.U32 R55, R169, 0x10000, RZ ;  /* 0x00010000a9377824 */ /* 0x000fe200078e00ff */
[----:B------:R-:W-:Y:S01]  /*ac70*/  LOP3.LUT R168, R168, 0xffff0000, RZ, 0xc0, !PT ;  /* 0xffff0000a8a87812 */ /* 0x000fe200078ec0ff */
[----:B------:R-:W-:Y:S01]  /*ac80*/  FFMA.FTZ R170, R56, R170, R59 ;  /* 0x000000aa38aa7223 */ /* 0x000fe2000001003b */
[----:B------:R-:W-:Y:S01]  /*ac90*/  LOP3.LUT R164, R164, 0xffff0000, RZ, 0xc0, !PT ;  /* 0xffff0000a4a47812 */ /* 0x000fe200078ec0ff */
[----:B------:R-:W-:Y:S01]  /*aca0*/  FFMA.FTZ R65, R44, R65, R60 ;  /* 0x000000412c417223 */ /* 0x000fe2000001003c */
[----:B------:R-:W-:Y:S01]  /*acb0*/  LOP3.LUT R43, R43, 0xffff0000, RZ, 0xc0, !PT ;  /* 0xffff00002b2b7812 */ /* 0x000fe200078ec0ff */
[----:B------:R-:W-:Y:S01]  /*acc0*/  FFMA.FTZ R67, R56, R166, -R67 ;  /* 0x000000a638437223 */ /* 0x000fe20000010843 */
[----:B------:R-:W-:-:S02]  /*acd0*/  IMAD.U32 R44, R165, 0x10000, RZ ;  /* 0x00010000a52c7824 */ /* 0x000fc400078e00ff */
[-C--:B------:R-:W-:Y:S01]  /*ace0*/  FMUL.FTZ R59, R45, R55.reuse ;  /* 0x000000372d3b7220 */ /* 0x080fe20000410000 */
[----:B------:R-:W-:Y:S01]  /*acf0*/  PRMT R163, R163, 0x5410, R66 ;  /* 0x00005410a3a37816 */ /* 0x000fe20000000042 */
[C---:B------:R-:W-:Y:S01]  /*ad00*/  FMUL.FTZ R56, R61.reuse, R168 ;  /* 0x000000a83d387220 */ /* 0x040fe20000410000 */
[----:B------:R-:W-:Y:S01]  /*ad10*/  FMUL.FTZ R62, R61, R164 ;  /* 0x000000a43d3e7220 */ /* 0x000fe20000410000 */
[----:B------:R-:W-:Y:S01]  /*ad20*/  LOP3.LUT R58, R169, 0xffff0000, RZ, 0xc0, !PT ;  /* 0xffff0000a93a7812 */ /* 0x000fe200078ec0ff */
[-C--:B------:R-:W-:Y:S01]  /*ad30*/  FMUL.FTZ R60, R45, R44.reuse ;  /* 0x0000002c2d3c7220 */ /* 0x080fe20000410000 */
[----:B------:R-:W-:Y:S01]  /*ad40*/  FFMA.FTZ R59, R54, R44, -R59 ;  /* 0x0000002c363b7223 */ /* 0x000fe2000001083b */
[C---:B------:R-:W-:Y:S02]  /*ad50*/  IMAD.U32 R47, R46.reuse, 0x10000, RZ ;  /* 0x000100002e2f7824 */ /* 0x040fe400078e00ff */
[C---:B------:R-:W-:Y:S01]  /*ad60*/  FFMA.FTZ R164, R43.reuse, R164, -R56 ;  /* 0x000000a42ba47223 */ /* 0x040fe20000010838 */
[----:B------:R-:W-:Y:S01]  /*ad70*/  FFMA.FTZ R168, R43, R168, R62 ;  /* 0x000000a82ba87223 */ /* 0x000fe2000001003e */
        /* <DEDUP_REMOVED lines=13> */
[C---:B------:R-:W-:Y:S01]  /*ae50*/  FMUL.FTZ R55, R46.reuse, R167 ;  /* 0x000000a72e377220 */ /* 0x040fe20000410000 */
[-C--:B------:R-:W-:Y:S01]  /*ae60*/  FMUL.FTZ R54, R57, R56.reuse ;  /* 0x0000003839367220 */ /* 0x080fe20000410000 */
        /* <DEDUP_REMOVED lines=19> */
.L_x_6063:
[----:B------:R-:W-:Y:S05]  /*afa0*/  BSYNC B1 ;  /* 0x0000000000017941 */ /* 0x000fea0003800000 */
.L_x_6062:
[----:B------:R-:W-:Y:S01]  /*afb0*/  ISETP.GE.AND P3, PT, R53, R152, PT ;  /* 0x000000983500720c */ /* 0x000fe20003f66270 */
[----:B------:R-:W-:Y:S02]  /*afc0*/  ULDC.64 UR4, c[0x0][0x208] ;  /* 0x0000820000047ab9 */ /* 0x000fe40000000a00 */
[----:B-1----:R1:W-:Y:S10]  /*afd0*/  STG.E.128 desc[UR4][R50.64], R40 ;  /* 0x0000002832007986 */ /* 0x0023f4000c101d04 */
[----:B------:R-:W-:Y:S05]  /*afe0*/  @P3 BRA `(.L_x_6028) ;  /* 0x00000008006c3947 */ /* 0x000fea0003800000 */
[--C-:B-1----:R-:W-:Y:S01]  /*aff0*/  SHF.R.S32.HI R40, RZ, 0x1f, R53.reuse ;  /* 0x0000001fff287819 */ /* 0x102fe20000011435 */
[----:B------:R-:W-:Y:S01]  /*b000*/  ULDC.64 UR4, c[0x0][0x208] ;  /* 0x0000820000047ab9 */ /* 0x000fe20000000a00 */
[----:B------:R-:W-:-:S04]  /*b010*/  IADD3 R53, P3, P4, R98, R132, R53 ;  /* 0x0000008462357210 */ /* 0x000fc80007c7e035 */
[----:B------:R-:W-:Y:S02]  /*b020*/  IADD3.X R52, R15, R52, R40, P3, P4 ;  /* 0x000000340f347210 */ /* 0x000fe40001fe8428 */
[----:B------:R-:W-:-:S04]  /*b030*/  LEA R48, P3, R53, R48, 0x1 ;  /* 0x0000003035307211 */ /* 0x000fc800078608ff */
[----:B------:R-:W-:-:S05]  /*b040*/  LEA.HI.X R49, R53, R49, R52, 0x1, P3 ;  /* 0x0000003135317211 */ /* 0x000fca00018f0c34 */
[----:B--2---:R1:W-:Y:S01]  /*b050*/  STG.E.128 desc[UR4][R48.64], R44 ;  /* 0x0000002c30007986 */ /* 0x0043e2000c101d04 */
[----:B------:R-:W-:Y:S05]  /*b060*/  BRA `(.L_x_6028) ;  /* 0x00000008004c7947 */ /* 0x000fea0003800000 */
.L_x_5971:
[----:B------:R-:W-:-:S04]  /*b070*/  ULOP3.LUT UR4, UR60, 0x1, URZ, 0xfc, !UPT ;  /* 0x000000013c047892 */ /* 0x000fc8000f8efc3f */
[----:B------:R-:W-:-:S06]  /*b080*/  UISETP.NE.AND UP0, UPT, UR4, 0x3, UPT ;  /* 0x000000030400788c */ /* 0x000fcc000bf05270 */
[----:B------:R-:W-:-:S13]  /*b090*/  PLOP3.LUT P2, PT, PT, PT, UP0, 0x80, 0x0 ;  /* 0x000000000000781c */ /* 0x000fda0003f4f008 */
[----:B------:R-:W-:Y:S05]  /*b0a0*/  @!P2 BRA `(.L_x_6064) ;  /* 0x000000000004a947 */ /* 0x000fea0003800000 */
[----:B------:R-:W-:Y:S01]  /*b0b0*/  BPT.TRAP 0x1 ;  /* 0x000000040000795c */ /* 0x000fe20000300000 */
.L_x_6064:
[----:B------:R-:W-:Y:S01]  /*b0c0*/  IMAD R3, R220, 0x8, R2 ;  /* 0x00000008dc037824 */ /* 0x000fe200078e0202 */
[----:B------:R-:W-:Y:S01]  /*b0d0*/  SHF.L.U32 R0, R229, 0x1f, RZ ;  /* 0x0000001fe5007819 */ /* 0x000fe200000006ff */
[----:B------:R-:W-:Y:S01]  /*b0e0*/  IMAD R4, R24, -0xb0, R25 ;  /* 0xffffff5018047824 */ /* 0x000fe200078e0219 */
[----:B------:R-:W-:Y:S01]  /*b0f0*/  BSSY B1, `(.L_x_6065) ;  /* 0x0000006000017945 */ /* 0x000fe20003800000 */
[----:B------:R-:W-:Y:S01]  /*b100*/  SHF.R.S32.HI R41, RZ, 0x1f, R24 ;  /* 0x0000001fff297819 */ /* 0x000fe20000011418 */
[----:B------:R-:W1:Y:S01]  /*b110*/  SYNCS.PHASECHK.TRANS64.TRYWAIT P3, [R3+URZ+0x34890], R0 ;  /* 0x03489000030075a7 */ /* 0x000e62000806017f */
[----:B------:R-:W-:Y:S01]  /*b120*/  IMAD R40, R39, R24, RZ ;  /* 0x0000001827287224 */ /* 0x000fe200078e02ff */
[----:B------:R-:W-:Y:S01]  /*b130*/  VIMNMX R4, R4, 0xb0, PT ;  /* 0x000000b004047848 */ /* 0x000fe20003fe0100 */
[----:B-1----:R-:W-:Y:S06]  /*b140*/  @!P3 BRA `(.L_x_6066) ;  /* 0x0000019000fcb947 */ /* 0x002fec0003800000 */
.L_x_6287:
[----:B------:R-:W-:Y:S05]  /*b150*/  BSYNC B1 ;  /* 0x0000000000017941 */ /* 0x000fea0003800000 */
.L_x_6065:
[----:B------:R-:W-:Y:S01]  /*b160*/  ISETP.GE.AND P3, PT, R22, R4, PT ;  /* 0x000000041600720c */ /* 0x000fe20003f66270 */
[----:B------:R-:W-:Y:S01]  /*b170*/  IMAD R41, R41, R158, R40 ;  /* 0x0000009e29297224 */ /* 0x000fe200078e0228 */
[----:B------:R-:W-:Y:S01]  /*b180*/  BSSY B1, `(.L_x_6067) ;  /* 0x0000013000017945 */ /* 0x000fe20003800000 */
[----:B------:R-:W-:-:S04]  /*b190*/  IMAD.WIDE.U32 R48, R158, R24, RZ ;  /* 0x000000189e307225 */ /* 0x000fc800078e00ff */
[----:B------:R-:W-:-:S06]  /*b1a0*/  IMAD.IADD R58, R41, 0x1, R49 ;  /* 0x00000001293a7824 */ /* 0x000fcc00078e0231 */
[----:B------:R-:W-:Y:S05]  /*b1b0*/  @P3 BRA `(.L_x_6068) ;  /* 0x00000000003c3947 */ /* 0x000fea0003800000 */
[----:B------:R-:W2:Y:S01]  /*b1c0*/  @!P0 LDC.64 R50, c[0x0][0x2d8] ;  /* 0x0000b600ff328b82 */ /* 0x000ea20000000a00 */
[----:B------:R-:W3:Y:S01]  /*b1d0*/  @!P0 LDS.128 R40, [R5+0x1e400] ;  /* 0x01e4000005288984 */ /* 0x000ee20000000c00 */
[----:B------:R-:W-:Y:S01]  /*b1e0*/  @!P0 IADD3 R54, P3, R14, R48, RZ ;  /* 0x000000300e368210 */ /* 0x000fe20007f7e0ff */
[----:B------:R-:W-:Y:S02]  /*b1f0*/  ULDC.64 UR4, c[0x0][0x208] ;  /* 0x0000820000047ab9 */ /* 0x000fe40000000a00 */
[----:B0-----:R-:W0:Y:S02]  /*b200*/  @!P1 LDS.128 R44, [R5+0x23c00] ;  /* 0x023c0000052c9984 */ /* 0x001e240000000c00 */
[----:B------:R-:W-:Y:S01]  /*b210*/  @!P0 IMAD.X R55, R58, 0x1, R12, P3 ;  /* 0x000000013a378824 */ /* 0x000fe200018e060c */
[----:B------:R-:W4:Y:S01]  /*b220*/  @!P1 LDC.64 R52, c[0x0][0x2d8] ;  /* 0x0000b600ff349b82 */ /* 0x000f220000000a00 */
[----:B--2---:R-:W-:-:S04]  /*b230*/  @!P0 LEA R50, P3, R54, R50, 0x1 ;  /* 0x0000003236328211 */ /* 0x004fc800078608ff */
[----:B------:R-:W-:Y:S02]  /*b240*/  @!P0 LEA.HI.X R51, R54, R51, R55, 0x1, P3 ;  /* 0x0000003336338211 */ /* 0x000fe400018f0c37 */
[----:B------:R-:W-:-:S05]  /*b250*/  @!P1 IADD3 R54, P3, R11, R48, RZ ;  /* 0x000000300b369210 */ /* 0x000fca0007f7e0ff */
[----:B------:R-:W-:Y:S01]  /*b260*/  @!P1 IMAD.X R55, R58, 0x1, R7, P3 ;  /* 0x000000013a379824 */ /* 0x000fe200018e0607 */
[----:B----4-:R-:W-:-:S04]  /*b270*/  @!P1 LEA R52, P3, R54, R52, 0x1 ;  /* 0x0000003436349211 */ /* 0x010fc800078608ff */
[----:B------:R-:W-:Y:S01]  /*b280*/  @!P1 LEA.HI.X R53, R54, R53, R55, 0x1, P3 ;  /* 0x0000003536359211 */ /* 0x000fe200018f0c37 */
[----:B---3--:R2:W-:Y:S04]  /*b290*/  @!P0 STG.E.128 desc[UR4][R50.64], R40 ;  /* 0x0000002832008986 */ /* 0x0085e8000c101d04 */
[----:B0-----:R2:W-:Y:S04]  /*b2a0*/  @!P1 STG.E.128 desc[UR4][R52.64], R44 ;  /* 0x0000002c34009986 */ /* 0x0015e8000c101d04 */
.L_x_6068:
[----:B------:R-:W-:Y:S05]  /*b2b0*/  BSYNC B1 ;  /* 0x0000000000017941 */ /* 0x000fea0003800000 */
.L_x_6067:
[----:B------:R-:W-:Y:S01]  /*b2c0*/  ISETP.GE.AND P3, PT, R223, R4, PT ;  /* 0x00000004df00720c */ /* 0x000fe20003f66270 */
[----:B------:R-:W-:-:S12]  /*b2d0*/  BSSY B1, `(.L_x_6069) ;  /* 0x0000013000017945 */ /* 0x000fd80003800000 */
[----:B------:R-:W-:Y:S05]  /*b2e0*/  @P3 BRA `(.L_x_6070) ;  /* 0x0000000000443947 */ /* 0x000fea0003800000 */
[----:B--2---:R-:W2:Y:S01]  /*b2f0*/  @!P0 LDC.64 R50, c[0x0][0x2d8] ;  /* 0x0000b600ff328b82 */ /* 0x004ea20000000a00 */
[----:B------:R-:W3:Y:S01]  /*b300*/  @!P0 LDS.128 R40, [R5+0x1f400] ;  /* 0x01f4000005288984 */ /* 0x000ee20000000c00 */
[----:B------:R-:W-:Y:S01]  /*b310*/  IADD3 R56, P3, R114, R48, RZ ;  /* 0x0000003072387210 */ /* 0x000fe20007f7e0ff */
[----:B------:R-:W-:Y:S02]  /*b320*/  ULDC.64 UR4, c[0x0][0x208] ;  /* 0x0000820000047ab9 */ /* 0x000fe40000000a00 */
[----:B0-----:R-:W0:Y:S02]  /*b330*/  @!P1 LDS.128 R44, [R5+0x24c00] ;  /* 0x024c0000052c9984 */ /* 0x001e240000000c00 */
[----:B------:R-:W-:Y:S01]  /*b340*/  IMAD.X R57, R58, 0x1, R115, P3 ;  /* 0x000000013a397824 */ /* 0x000fe200018e0673 */
[----:B------:R-:W4:Y:S01]  /*b350*/  @!P1 LDC.64 R52, c[0x0][0x2d8] ;  /* 0x0000b600ff349b82 */ /* 0x000f220000000a00 */
[----:B------:R-:W-:-:S05]  /*b360*/  @!P0 IADD3 R54, P3, R56, R14, RZ ;  /* 0x0000000e38368210 */ /* 0x000fca0007f7e0ff */
[----:B------:R-:W-:Y:S01]  /*b370*/  @!P0 IMAD.X R55, R57, 0x1, R12, P3 ;  /* 0x0000000139378824 */ /* 0x000fe200018e060c */
        /* <DEDUP_REMOVED lines=8> */
.L_x_6070:
[----:B------:R-:W-:Y:S05]  /*b400*/  BSYNC B1 ;  /* 0x0000000000017941 */ /* 0x000fea0003800000 */
.L_x_6069:
[----:B------:R-:W-:Y:S01]  /*b410*/  ISETP.GE.AND P3, PT, R222, R4, PT ;  /* 0x00000004de00720c */ /* 0x000fe20003f66270 */
[----:B------:R-:W-:-:S12]  /*b420*/  BSSY B1, `(.L_x_6071) ;  /* 0x0000013000017945 */ /* 0x000fd80003800000 */
[----:B------:R-:W-:Y:S05]  /*b430*/  @P3 BRA `(.L_x_6072) ;  /* 0x0000000000443947 */ /* 0x000fea0003800000 */
[----:B--23--:R-:W2:Y:S01]  /*b440*/  @!P0 LDC.64 R50, c[0x0][0x2d8] ;  /* 0x0000b600ff328b82 */ /* 0x00cea20000000a00 */
[----:B------:R-:W3:Y:S01]  /*b450*/  @!P0 LDS.128 R40, [R5+0x20400] ;  /* 0x0204000005288984 */ /* 0x000ee20000000c00 */
[----:B------:R-:W-:Y:S01]  /*b460*/  LEA R56, P3, R96, R48, 0x6 ;  /* 0x0000003060387211 */ /* 0x000fe200078630ff */
        /* <DEDUP_REMOVED lines=14> */
.L_x_6072:
[----:B------:R-:W-:Y:S05]  /*b550*/  BSYNC B1 ;  /* 0x0000000000017941 */ /* 0x000fea0003800000 */
.L_x_6071:
[----:B------:R-:W-:Y:S01]  /*b560*/  ISETP.GE.AND P3, PT, R224, R4, PT ;  /* 0x00000004e000720c */ /* 0x000fe20003f66270 */
[----:B------:R-:W-:-:S12]  /*b570*/  BSSY B1, `(.L_x_6073) ;  /* 0x0000017000017945 */ /* 0x000fd80003800000 */
[----:B------:R-:W-:Y:S05]  /*b580*/  @P3 BRA `(.L_x_6074) ;  /* 0x0000000000543947 */ /* 0x000fea0003800000 */
[----:B------:R-:W5:Y:S01]  /*b590*/  LDC.64 R54, c[0x0][0x2f0] ;  /* 0x0000bc00ff367b82 */ /* 0x000f620000000a00 */
[----:B--234-:R-:W2:Y:S01]  /*b5a0*/  @!P0 LDS.128 R40, [R5+0x21400] ;  /* 0x0214000005288984 */ /* 0x01cea20000000c00 */
[----:B------:R-:W-:Y:S01]  /*b5b0*/  IMAD.MOV.U32 R56, RZ, RZ, R48 ;  /* 0x000000ffff387224 */ /* 0x000fe200078e0030 */
[----:B------:R-:W-:Y:S01]  /*b5c0*/  ULDC.64 UR4, c[0x0][0x208] ;  /* 0x0000820000047ab9 */ /* 0x000fe20000000a00 */
[----:B------:R-:W-:Y:S01]  /*b5d0*/  IMAD.MOV.U32 R57, RZ, RZ, R58 ;  /* 0x000000ffff397224 */ /* 0x000fe200078e003a */
[----:B0-----:R-:W0:Y:S03]  /*b5e0*/  @!P1 LDS.128 R44, [R5+0x26c00] ;  /* 0x026c0000052c9984 */ /* 0x001e260000000c00 */
[----:B------:R-:W3:Y:S08]  /*b5f0*/  @!P0 LDC.64 R50, c[0x0][0x2d8] ;  /* 0x0000b600ff328b82 */ /* 0x000ef00000000a00 */
[----:B------:R-:W4:Y:S01]  /*b600*/  @!P1 LDC.64 R52, c[0x0][0x2d8] ;  /* 0x0000b600ff349b82 */ /* 0x000f220000000a00 */
[----:B-----5:R-:W-:-:S04]  /*b610*/  IMAD.WIDE.U32 R56, R54, 0x60, R56 ;  /* 0x0000006036387825 */ /* 0x020fc800078e0038 */
[----:B------:R-:W-:Y:S01]  /*b620*/  IMAD R55, R55, 0x60, RZ ;  /* 0x0000006037377824 */ /* 0x000fe200078e02ff */
[----:B------:R-:W-:-:S03]  /*b630*/  @!P0 IADD3 R54, P3, R14, R56, RZ ;  /* 0x000000380e368210 */ /* 0x000fc60007f7e0ff */
[----:B------:R-:W-:-:S04]  /*b640*/  IMAD.IADD R57, R57, 0x1, R55 ;  /* 0x0000000139397824 */ /* 0x000fc800078e0237 */
[----:B------:R-:W-:Y:S01]  /*b650*/  @!P0 IMAD.X R55, R57, 0x1, R12, P3 ;  /* 0x0000000139378824 */ /* 0x000fe200018e060c */
[----:B---3--:R-:W-:-:S04]  /*b660*/  @!P0 LEA R50, P3, R54, R50, 0x1 ;  /* 0x0000003236328211 */ /* 0x008fc800078608ff */
[----:B------:R-:W-:Y:S02]  /*b670*/  @!P0 LEA.HI.X R51, R54, R51, R55, 0x1, P3 ;  /* 0x0000003336338211 */ /* 0x000fe400018f0c37 */
[----:B------:R-:W-:-:S03]  /*b680*/  @!P1 IADD3 R56, P3, R11, R56, RZ ;  /* 0x000000380b389210 */ /* 0x000fc60007f7e0ff */
[----:B--2---:R2:W-:Y:S02]  /*b690*/  @!P0 STG.E.128 desc[UR4][R50.64], R40 ;  /* 0x0000002832008986 */ /* 0x0045e4000c101d04 */
[----:B------:R-:W-:Y:S01]  /*b6a0*/  @!P1 IMAD.X R54, R57, 0x1, R7, P3 ;  /* 0x0000000139369824 */ /* 0x000fe200018e0607 */
[----:B----4-:R-:W-:-:S04]  /*b6b0*/  @!P1 LEA R52, P3, R56, R52, 0x1 ;  /* 0x0000003438349211 */ /* 0x010fc800078608ff */
[----:B------:R-:W-:-:S05]  /*b6c0*/  @!P1 LEA.HI.X R53, R56, R53, R54, 0x1, P3 ;  /* 0x0000003538359211 */ /* 0x000fca00018f0c36 */
[----:B0-----:R2:W-:Y:S04]  /*b6d0*/  @!P1 STG.E.128 desc[UR4][R52.64], R44 ;  /* 0x0000002c34009986 */ /* 0x0015e8000c101d04 */
.L_x_6074:
[----:B------:R-:W-:Y:S05]  /*b6e0*/  BSYNC B1 ;  /* 0x0000000000017941 */ /* 0x000fea0003800000 */
.L_x_6073:
[----:B------:R-:W-:Y:S01]  /*b6f0*/  ISETP.GE.AND P3, PT, R225, R4, PT ;  /* 0x00000004e100720c */ /* 0x000fe20003f66270 */
[----:B------:R-:W-:-:S12]  /*b700*/  BSSY B1, `(.L_x_6075) ;  /* 0x0000013000017945 */ /* 0x000fd80003800000 */
[----:B------:R-:W-:Y:S05]  /*b710*/  @P3 BRA `(.L_x_6076) ;  /* 0x0000000000443947 */ /* 0x000fea0003800000 */
[----:B--234-:R-:W2:Y:S01]  /*b720*/  @!P0 LDC.64 R50, c[0x0][0x2d8] ;  /* 0x0000b600ff328b82 */ /* 0x01cea20000000a00 */
        /* <DEDUP_REMOVED lines=16> */
.L_x_6076:
[----:B------:R-:W-:Y:S05]  /*b830*/  BSYNC B1 ;  /* 0x0000000000017941 */ /* 0x000fea0003800000 */
.L_x_6075:
[----:B------:R-:W-:-:S13]  /*b840*/  ISETP.GE.AND P3, PT, R226, R4, PT ;  /* 0x00000004e200720c */ /* 0x000fda0003f66270 */
[----:B------:R-:W-:Y:S05]  /*b850*/  @P3 BRA `(.L_x_6028) ;  /* 0x0000000000503947 */ /* 0x000fea0003800000 */
[----:B------:R-:W5:Y:S01]  /*b860*/  LDC.64 R54, c[0x0][0x2f0] ;  /* 0x0000bc00ff367b82 */ /* 0x000f620000000a00 */
[----:B--234-:R-:W2:Y:S01]  /*b870*/  @!P0 LDS.128 R40, [R5+0x23400] ;  /* 0x0234000005288984 */ /* 0x01cea20000000c00 */
[----:B------:R-:W-:Y:S01]  /*b880*/  IMAD.MOV.U32 R49, RZ, RZ, R58 ;  /* 0x000000ffff317224 */ /* 0x000fe200078e003a */
[----:B------:R-:W-:Y:S02]  /*b890*/  ULDC.64 UR4, c[0x0][0x208] ;  /* 0x0000820000047ab9 */ /* 0x000fe40000000a00 */
[----:B0-----:R-:W0:Y:S03]  /*b8a0*/  @!P1 LDS.128 R44, [R5+0x28c00] ;  /* 0x028c0000052c9984 */ /* 0x001e260000000c00 */
[----:B------:R-:W3:Y:S08]  /*b8b0*/  @!P0 LDC.64 R50, c[0x0][0x2d8] ;  /* 0x0000b600ff328b82 */ /* 0x000ef00000000a00 */
[----:B------:R-:W4:Y:S01]  /*b8c0*/  @!P1 LDC.64 R52, c[0x0][0x2d8] ;  /* 0x0000b600ff349b82 */ /* 0x000f220000000a00 */
[----:B-----5:R-:W-:-:S04]  /*b8d0*/  IMAD.WIDE.U32 R48, R54, 0xa0, R48 ;  /* 0x000000a036307825 */ /* 0x020fc800078e0030 */
[----:B------:R-:W-:-:S04]  /*b8e0*/  IMAD R55, R55, 0xa0, RZ ;  /* 0x000000a037377824 */ /* 0x000fc800078e02ff */
[----:B------:R-:W-:Y:S01]  /*b8f0*/  IMAD.IADD R55, R49, 0x1, R55 ;  /* 0x0000000131377824 */ /* 0x000fe200078e0237 */
[----:B------:R-:W-:-:S05]  /*b900*/  @!P0 IADD3 R49, P3, R14, R48, RZ ;  /* 0x000000300e318210 */ /* 0x000fca0007f7e0ff */
        /* <DEDUP_REMOVED lines=9> */
.L_x_6028:
[----:B------:R-:W-:Y:S05]  /*b9a0*/  BSYNC B0 ;  /* 0x0000000000007941 */ /* 0x000fea0003800000 */
.L_x_5970:
        /* <DEDUP_REMOVED lines=17> */
.L_x_6078:
[----:B------:R-:W-:Y:S05]  /*bac0*/  BSYNC B0 ;  /* 0x0000000000007941 */ /* 0x000fea0003800000 */
.L_x_6077:
[----:B------:R-:W2:Y:S01]  /*bad0*/  SYNCS.PHASECHK.TRANS64.TRYWAIT P2, [R3+URZ+0x348b0], R0 ;  /* 0x0348b000030075a7 */ /* 0x000ea2000804017f */
[----:B------:R-:W-:Y:S01]  /*bae0*/  ULDC UR61, c[0x0][0x2e4] ;  /* 0x0000b900003d7ab9 */ /* 0x000fe20000000800 */
[----:B------:R-:W-:Y:S01]  /*baf0*/  ULDC.64 UR38, c[0x0][0x318] ;  /* 0x0000c60000267ab9 */ /* 0x000fe20000000a00 */
[----:B------:R-:W-:Y:S01]  /*bb00*/  ULDC.64 UR36, c[0x0][0x308] ;  /* 0x0000c20000247ab9 */ /* 0x000fe20000000a00 */
[----:B------:R-:W-:Y:S04]  /*bb10*/  BSSY B0, `(.L_x_6079) ;  /* 0x0000002000007945 */ /* 0x000fe80003800000 */
[----:B--2---:R-:W-:Y:S05]  /*bb20*/  @!P2 BRA `(.L_x_6080) ;  /* 0x000001880098a947 */ /* 0x004fea0003800000 */
.L_x_6288:
[----:B------:R-:W-:Y:S05]  /*bb30*/  BSYNC B0 ;  /* 0x0000000000007941 */ /* 0x000fea0003800000 */
.L_x_6079:
[----:B------:R-:W-:Y:S01]  /*bb40*/  ISETP.GE.AND P2, PT, R22, R4, PT ;  /* 0x000000041600720c */ /* 0x000fe20003f46270 */
[----:B------:R-:W-:Y:S01]  /*bb50*/  BSSY B0, `(.L_x_6081) ;  /* 0x0000012000007945 */ /* 0x000fe20003800000 */
[----:B------:R-:W-:-:S11]  /*bb60*/  IMAD.WIDE R44, R24, 0xb0, R122 ;  /* 0x000000b0182c7825 */ /* 0x000fd600078e027a */
[----:B------:R-:W-:Y:S05]  /*bb70*/  @P2 BRA `(.L_x_6082) ;  /* 0x00000000003c2947 */ /* 0x000fea0003800000 */
[----:B------:R-:W-:Y:S01]  /*bb80*/  IMAD R43, R45, UR38, RZ ;  /* 0x000000262d2b7c24 */ /* 0x000fe2000f8e02ff */
[----:B------:R-:W-:Y:S01]  /*bb90*/  ULDC.64 UR4, c[0x0][0x208] ;  /* 0x0000820000047ab9 */ /* 0x000fe20000000a00 */
[----:B-1----:R-:W-:Y:S02]  /*bba0*/  IMAD.MOV.U32 R40, RZ, RZ, R100 ;  /* 0x000000ffff287224 */ /* 0x002fe400078e0064 */
[----:B------:R-:W-:Y:S02]  /*bbb0*/  IMAD.MOV.U32 R41, RZ, RZ, R6 ;  /* 0x000000ffff297224 */ /* 0x000fe400078e0006 */
[C---:B------:R-:W-:Y:S02]  /*bbc0*/  IMAD R43, R44.reuse, UR39, R43 ;  /* 0x000000272c2b7c24 */ /* 0x040fe4000f8e022b */
[----:B------:R-:W-:-:S04]  /*bbd0*/  IMAD.WIDE.U32 R40, R44, UR38, R40 ;  /* 0x000000262c287c25 */ /* 0x000fc8000f8e0028 */
[----:B------:R-:W-:Y:S01]  /*bbe0*/  IMAD.IADD R41, R41, 0x1, R43 ;  /* 0x0000000129297824 */ /* 0x000fe200078e022b */
[----:B0-----:R-:W-:-:S04]  /*bbf0*/  LEA R46, P2, R40, UR36, 0x1 ;  /* 0x00000024282e7c11 */ /* 0x001fc8000f8408ff */
[----:B------:R-:W-:Y:S02]  /*bc00*/  LEA.HI.X R47, R40, UR37, R41, 0x1, P2 ;  /* 0x00000025282f7c11 */ /* 0x000fe400090f0c29 */
[----:B------:R-:W-:-:S13]  /*bc10*/  ISETP.GE.AND P2, PT, R16, UR61, PT ;  /* 0x0000003d10007c0c */ /* 0x000fda000bf46270 */
[----:B------:R-:W0:Y:S04]  /*bc20*/  @!P2 LDS.128 R40, [R5+0x400] ;  /* 0x000400000528a984 */ /* 0x000e280000000c00 */
[----:B0-----:R-:W-:Y:S01]  /*bc30*/  @!P2 STG.E.128 desc[UR4][R46.64], R40 ;  /* 0x000000282e00a986 */ /* 0x001fe2000c101d04 */
[----:B------:R-:W-:-:S13]  /*bc40*/  ISETP.GE.AND P2, PT, R227, UR61, PT ;  /* 0x0000003de3007c0c */ /* 0x000fda000bf46270 */
[----:B------:R-:W0:Y:S04]  /*bc50*/  @!P2 LDS.128 R40, [R5+0x5c00] ;  /* 0x005c00000528a984 */ /* 0x000e280000000c00 */
[----:B0-----:R3:W-:Y:S02]  /*bc60*/  @!P2 STG.E.128 desc[UR4][R46.64+0x80], R40 ;  /* 0x000080282e00a986 */ /* 0x0017e4000c101d04 */
.L_x_6082:
[----:B------:R-:W-:Y:S05]  /*bc70*/  BSYNC B0 ;  /* 0x0000000000007941 */ /* 0x000fea0003800000 */
.L_x_6081:
[----:B------:R-:W-:Y:S01]  /*bc80*/  ISETP.GE.AND P2, PT, R223, R4, PT ;  /* 0x00000004df00720c */ /* 0x000fe20003f46270 */
[----:B------:R-:W-:-:S12]  /*bc90*/  BSSY B0, `(.L_x_6083) ;  /* 0x0000013000007945 */ /* 0x000fd80003800000 */
[----:B------:R-:W-:Y:S05]  /*bca0*/  @P2 BRA `(.L_x_6084) ;  /* 0x0000000000442947 */ /* 0x000fea0003800000 */
[----:B---3--:R-:W-:Y:S01]  /*bcb0*/  IADD3 R43, P2, R44, 0x20, RZ ;  /* 0x000000202c2b7810 */ /* 0x008fe20007f5e0ff */
[----:B-1----:R-:W-:Y:S01]  /*bcc0*/  IMAD.MOV.U32 R40, RZ, RZ, R100 ;  /* 0x000000ffff287224 */ /* 0x002fe200078e0064 */
[----:B------:R-:W-:Y:S01]  /*bcd0*/  ULDC.64 UR4, c[0x0][0x208] ;  /* 0x0000820000047ab9 */ /* 0x000fe20000000a00 */
[----:B------:R-:W-:Y:S02]  /*bce0*/  IMAD.MOV.U32 R41, RZ, RZ, R6 ;  /* 0x000000ffff297224 */ /* 0x000fe400078e0006 */
[----:B0-2---:R-:W-:Y:S02]  /*bcf0*/  IMAD.X R0, RZ, RZ, R45, P2 ;  /* 0x000000ffff007224 */ /* 0x005fe400010e062d */
[----:B------:R-:W-:-:S04]  /*bd00*/  IMAD.WIDE.U32 R40, R43, UR38, R40 ;  /* 0x000000262b287c25 */ /* 0x000fc8000f8e0028 */
[----:B------:R-:W-:Y:S01]  /*bd10*/  IMAD R0, R0, UR38, RZ ;  /* 0x0000002600007c24 */ /* 0x000fe2000f8e02ff */
[----:B------:R-:W-:-:S03]  /*bd20*/  LEA R46, P2, R40, UR36, 0x1 ;  /* 0x00000024282e7c11 */ /* 0x000fc6000f8408ff */
[----:B------:R-:W-:-:S04]  /*bd30*/  IMAD R43, R43, UR39, R0 ;  /* 0x000000272b2b7c24 */ /* 0x000fc8000f8e0200 */
[----:B------:R-:W-:-:S05]  /*bd40*/  IMAD.IADD R41, R41, 0x1, R43 ;  /* 0x0000000129297824 */ /* 0x000fca00078e022b */
[----:B------:R-:W-:Y:S02]  /*bd50*/  LEA.HI.X R47, R40, UR37, R41, 0x1, P2 ;  /* 0x00000025282f7c11 */ /* 0x000fe400090f0c29 */
[----:B------:R-:W-:-:S13]  /*bd60*/  ISETP.GE.AND P2, PT, R16, UR61, PT ;  /* 0x0000003d10007c0c */ /* 0x000fda000bf46270 */
[----:B------:R-:W0:Y:S04]  /*bd70*/  @!P2 LDS.128 R40, [R5+0x1400] ;  /* 0x001400000528a984 */ /* 0x000e280000000c00 */
[----:B0-----:R-:W-:Y:S01]  /*bd80*/  @!P2 STG.E.128 desc[UR4][R46.64], R40 ;  /* 0x000000282e00a986 */ /* 0x001fe2000c101d04 */
[----:B------:R-:W-:-:S13]  /*bd90*/  ISETP.GE.AND P2, PT, R227, UR61, PT ;  /* 0x0000003de3007c0c */ /* 0x000fda000bf46270 */
[----:B------:R-:W0:Y:S04]  /*bda0*/  @!P2 LDS.128 R40, [R5+0x6c00] ;  /* 0x006c00000528a984 */ /* 0x000e280000000c00 */
[----:B0-----:R4:W-:Y:S02]  /*bdb0*/  @!P2 STG.E.128 desc[UR4][R46.64+0x80], R40 ;  /* 0x000080282e00a986 */ /* 0x0019e4000c101d04 */
.L_x_6084:
[----:B------:R-:W-:Y:S05]  /*bdc0*/  BSYNC B0 ;  /* 0x0000000000007941 */ /* 0x000fea0003800000 */
.L_x_6083:
[----:B------:R-:W-:Y:S01]  /*bdd0*/  ISETP.GE.AND P2, PT, R222, R4, PT ;  /* 0x00000004de00720c */ /* 0x000fe20003f46270 */
[----:B------:R-:W-:-:S12]  /*bde0*/  BSSY B0, `(.L_x_6085) ;  /* 0x0000013000007945 */ /* 0x000fd80003800000 */
[----:B------:R-:W-:Y:S05]  /*bdf0*/  @P2 BRA `(.L_x_6086) ;  /* 0x0000000000442947 */ /* 0x000fea0003800000 */
[----:B---34-:R-:W-:Y:S01]  /*be00*/  IADD3 R43, P2, R44, 0x40, RZ ;  /* 0x000000402c2b7810 */ /* 0x018fe20007f5e0ff */
        /* <DEDUP_REMOVED lines=16> */
.L_x_6086:
[----:B------:R-:W-:Y:S05]  /*bf10*/  BSYNC B0 ;  /* 0x0000000000007941 */ /* 0x000fea0003800000 */
.L_x_6085:
[----:B------:R-:W-:Y:S01]  /*bf20*/  ISETP.GE.AND P2, PT, R224, R4, PT ;  /* 0x00000004e000720c */ /* 0x000fe20003f46270 */
[----:B------:R-:W-:-:S12]  /*bf30*/  BSSY B0, `(.L_x_6087) ;  /* 0x0000013000007945 */ /* 0x000fd80003800000 */
[----:B------:R-:W-:Y:S05]  /*bf40*/  @P2 BRA `(.L_x_6088) ;  /* 0x0000000000442947 */ /* 0x000fea0003800000 */
[----:B0--34-:R-:W-:Y:S01]  /*bf50*/  IADD3 R43, P2, R44, 0x60, RZ ;  /* 0x000000602c2b7810 */ /* 0x019fe20007f5e0ff */
[----:B-1----:R-:W-:Y:S01]  /*bf60*/  IMAD.MOV.U32 R40, RZ, RZ, R100 ;  /* 0x000000ffff287224 */ /* 0x002fe200078e0064 */
[----:B------:R-:W-:Y:S01]  /*bf70*/  ULDC.64 UR4, c[0x0][0x208] ;  /* 0x0000820000047ab9 */ /* 0x000fe20000000a00 */
[----:B------:R-:W-:Y:S02]  /*bf80*/  IMAD.MOV.U32 R41, RZ, RZ, R6 ;  /* 0x000000ffff297224 */ /* 0x000fe400078e0006 */
[----:B--2---:R-:W-:Y:S02]  /*bf90*/  IMAD.X R0, RZ, RZ, R45, P2 ;  /* 0x000000ffff007224 */ /* 0x004fe400010e062d */
        /* <DEDUP_REMOVED lines=12> */
.L_x_6088:
[----:B------:R-:W-:Y:S05]  /*c060*/  BSYNC B0 ;  /* 0x0000000000007941 */ /* 0x000fea0003800000 */
.L_x_6087:
        /* <DEDUP_REMOVED lines=20> */
.L_x_6090:
[----:B------:R-:W-:Y:S05]  /*c1b0*/  BSYNC B0 ;  /* 0x0000000000007941 */ /* 0x000fea0003800000 */
.L_x_6089:
[----:B------:R-:W-:Y:S01]  /*c1c0*/  ISETP.GE.AND P2, PT, R226, R4, PT ;  /* 0x00000004e200720c */ /* 0x000fe20003f46270 */
[----:B------:R-:W-:-:S12]  /*c1d0*/  BSSY B0, `(.L_x_6091) ;  /* 0x0000013000007945 */ /* 0x000fd80003800000 */
[----:B------:R-:W-:Y:S05]  /*c1e0*/  @P2 BRA `(.L_x_6092) ;  /* 0x0000000000442947 */ /* 0x000fea0003800000 */
[----:B0--34-:R-:W-:Y:S01]  /*c1f0*/  IADD3 R43, P2, R44, 0xa0, RZ ;  /* 0x000000a02c2b7810 */ /* 0x019fe20007f5e0ff */
[----:B-1----:R-:W-:Y:S01]  /*c200*/  IMAD.MOV.U32 R40, RZ, RZ, R100 ;  /* 0x000000ffff287224 */ /* 0x002fe200078e0064 */
        /* <DEDUP_REMOVED lines=15> */
.L_x_6092:
[----:B------:R-:W-:Y:S05]  /*c300*/  BSYNC B0 ;  /* 0x0000000000007941 */ /* 0x000fea0003800000 */
.L_x_6091:
[----:B0-2---:R-:W2:Y:S01]  /*c310*/  LDL R0, [R1] ;  /* 0x0000000001007983 */ /* 0x005ea20000100800 */
[----:B------:R-:W-:Y:S02]  /*c320*/  VIADD R220, R220, 0x1 ;  /* 0x00000001dcdc7836 */ /* 0x000fe40000000000 */
[----:B------:R-:W-:Y:S01]  /*c330*/  @!P3 VIADD R3, R3, 0x348c0 ;  /* 0x000348c00303b836 */ /* 0x000fe20000000000 */
        /* <DEDUP_REMOVED lines=9> */
[----:B------:R-:W-:Y:S02]  /*c3d0*/  SEL R220, R220, RZ, P2 ;  /* 0x000000ffdcdc7207 */ /* 0x000fe40001000000 */
[----:B------:R0:W-:Y:S01]  /*c3e0*/  @!P3 SYNCS.ARRIVE.TRANS64.RED.A1T0 RZ, [R3+URZ], RZ ;  /* 0x000000ff03ffb9a7 */ /* 0x0001e2000810043f */
[----:B--2---:R-:W-:Y:S02]  /*c3f0*/  LOP3.LUT P4, RZ, R0, 0x10, RZ, 0xc0, !PT ;  /* 0x0000001000ff7812 */ /* 0x004fe4000788c0ff */
[----:B------:R-:W-:-:S04]  /*c400*/  SEL R0, RZ, 0x1, P2 ;  /* 0x00000001ff007807 */ /* 0x000fc80001000000 */
[----:B------:R-:W-:-:S07]  /*c410*/  LOP3.LUT R229, R229, R0, RZ, 0x3c, !PT ;  /* 0x00000000e5e57212 */ /* 0x000fce00078e3cff */
[----:B0-----:R-:W-:Y:S05]  /*c420*/  @P4 BRA `(.L_x_6093) ;  /* 0xffffff6000ec4947 */ /* 0x001fea000383ffff */
[----:B------:R-:W0:Y:S01]  /*c430*/  S2R R4, SR_TID.X ;  /* 0x0000000000047919 */ /* 0x000e220000002100 */
[----:B------:R-:W-:Y:S02]  /*c440*/  PLOP3.LUT P0, PT, PT, PT, PT, 0x8, 0x0 ;  /* 0x000000000000781c */ /* 0x000fe40003f0e170 */
[----:B0-----:R-:W-:-:S04]  /*c450*/  SHF.R.U32.HI R4, RZ, 0x7, R4 ;  /* 0x00000007ff047819 */ /* 0x001fc80000011604 */
[----:B------:R-:W-:-:S13]  /*c460*/  ISETP.NE.AND P4, PT, R4, 0x1, PT ;  /* 0x000000010400780c */ /* 0x000fda0003f85270 */
[----:B------:R-:W-:Y:S06]  /*c470*/  @!P4 BAR.ARV 0x9, 0x100 ;  /* 0x024400000000cb1d */ /* 0x000fec0000002000 */
.L_x_5965:
[----:B------:R-:W-:Y:S01]  /*c480*/  ISETP.GE.AND P2, PT, R160, 0x1, PT ;  /* 0x00000001a000780c */ /* 0x000fe20003f46270 */
[----:B------:R-:W-:Y:S01]  /*c490*/  IMAD.MOV.U32 R0, RZ, RZ, RZ ;  /* 0x000000ffff007224 */ /* 0x000fe200078e00ff */
[----:B------:R-:W-:Y:S01]  /*c4a0*/  PLOP3.LUT P1, PT, PT, PT, PT, 0x80, 0x0 ;  /* 0x000000000000781c */ /* 0x000fe20003f2f070 */
[----:B------:R-:W-:Y:S01]  /*c4b0*/  IMAD.MOV.U32 R3, RZ, RZ, RZ ;  /* 0x000000ffff037224 */ /* 0x000fe200078e00ff */
[----:B---34-:R-:W-:Y:S01]  /*c4c0*/  CS2R R42, SRZ ;  /* 0x00000000002a7805 */ /* 0x018fe2000001ff00 */
[----:B------:R-:W-:Y:S01]  /*c4d0*/  IMAD.MOV.U32 R87, RZ, RZ, RZ ;  /* 0x000000ffff577224 */ /* 0x000fe200078e00ff */
[----:B------:R-:W-:Y:S01]  /*c4e0*/  CS2R R36, SRZ ;  /* 0x0000000000247805 */ /* 0x000fe2000001ff00 */
[----:B------:R-:W-:Y:S01]  /*c4f0*/  IMAD.MOV.U32 R39, RZ, RZ, RZ ;  /* 0x000000ffff277224 */ /* 0x000fe200078e00ff */
[----:B------:R-:W-:Y:S02]  /*c500*/  CS2R R46, SRZ ;  /* 0x00000000002e7805 */ /* 0x000fe4000001ff00 */
[----:B------:R-:W-:-:S02]  /*c510*/  CS2R R44, SRZ ;  /* 0x00000000002c7805 */ /* 0x000fc4000001ff00 */
[----:B-1----:R-:W-:Y:S02]  /*c520*/  CS2R R40, SRZ ;  /* 0x0000000000287805 */ /* 0x002fe4000001ff00 */
        /* <DEDUP_REMOVED lines=24> */
[----:B------:R-:W-:-:S02]  /*c6b0*/  IMAD.MOV.U32 R102, RZ, RZ, RZ ;  /* 0x000000ffff667224 */ /* 0x000fc400078e00ff */
[----:B------:R-:W-:Y:S02]  /*c6c0*/  IMAD.MOV.U32 R7, RZ, RZ, RZ ;  /* 0x000000ffff077224 */ /* 0x000fe400078e00ff */
[----:B------:R-:W-:Y:S01]  /*c6d0*/  IMAD.MOV.U32 R106, RZ, RZ, RZ ;  /* 0x000000ffff6a7224 */ /* 0x000fe200078e00ff */
[----:B------:R-:W-:Y:S06]  /*c6e0*/  @P0 BRA `(.L_x_6094) ;  /* 0x00000000000c0947 */ /* 0x000fec0003800000 */
[----:B------:R-:W0:Y:S01]  /*c6f0*/  FENCE.VIEW.ASYNC.G ;  /* 0x00000000000073c6 */ /* 0x000e220000000100 */
[----:B------:R-:W-:Y:S05]  /*c700*/  WARPSYNC.ALL ;  /* 0x0000000000007948 */ /* 0x000fea0003800000 */
[----:B0-----:R-:W-:Y:S06]  /*c710*/  BAR.ARV 0xc, 0x120 ;  /* 0x0304800000007b1d */ /* 0x001fec0000002000 */
.L_x_6094:
[----:B------:R-:W-:Y:S02]  /*c720*/  IMAD.MOV.U32 R103, RZ, RZ, RZ ;  /* 0x000000ffff677224 */ /* 0x000fe400078e00ff */
[----:B------:R-:W-:Y:S01]  /*c730*/  IMAD.MOV.U32 R6, RZ, RZ, RZ ;  /* 0x000000ffff067224 */ /* 0x000fe200078e00ff */
[----:B------:R-:W-:Y:S06]  /*c740*/  @!P2 BRA `(.L_x_6095) ;  /* 0x0000010000a8a947 */ /* 0x000fec0003800000 */
[----:B------:R-:W-:-:S03]  /*c750*/  UMOV UR4, 0xffffffff ;  /* 0xffffffff00047882 */ /* 0x000fc60000000000 */
[----:B------:R-:W-:Y:S05]  /*c760*/  BRA.DIV UR4, `(.L_x_6096) ;  /* 0x0000017e049c7947 */ /* 0x000fea000b800000 */
[----:B------:R-:W0:Y:S02]  /*c770*/  S2R R3, SR_TID.X ;  /* 0x0000000000037919 */ /* 0x000e240000002100 */
[----:B0-----:R-:W-:-:S05]  /*c780*/  VIADD R3, R3, 0xffffff80 ;  /* 0xffffff8003037836 */ /* 0x001fca0000000000 */
[----:B------:R-:W-:-:S04]  /*c790*/  SHF.R.S32.HI R0, RZ, 0x1f, R3 ;  /* 0x0000001fff007819 */ /* 0x000fc80000011403 */
[----:B------:R-:W-:-:S04]  /*c7a0*/  LEA.HI R0, R0, R3, RZ, 0x7 ;  /* 0x0000000300007211 */ /* 0x000fc800078f38ff */
[----:B------:R-:W-:-:S06]  /*c7b0*/  SHF.R.S32.HI R0, RZ, 0x7, R0 ;  /* 0x00000007ff007819 */ /* 0x000fcc0000011400 */
[----:B------:R-:W0:Y:S04]  /*c7c0*/  SHFL.IDX PT, R0, R0, RZ, 0x1f ;  /* 0x00001fff00007589 */ /* 0x000e2800000e0000 */
[----:B0-----:R0:W-:Y:S02]  /*c7d0*/  STL [R1+0x28], R0 ;  /* 0x0000280001007387 */ /* 0x0011e40000100800 */
.L_x_6291:
[----:B0-----:R-:W2:Y:S04]  /*c7e0*/  LDL R0, [R1+0x8c] ;  /* 0x00008c0001007983 */ /* 0x001ea80000100800 */
[----:B------:R-:W3:Y:S01]  /*c7f0*/  LDL R3, [R1+0x28] ;  /* 0x0000280001037983 */ /* 0x000ee20000100800 */
[----:B--2---:R-:W-:Y:S02]  /*c800*/  R2UR UR4, R0 ;  /* 0x00000000000472ca */ /* 0x004fe400000e0000 */
[----:B---3--:R-:W-:-:S04]  /*c810*/  LEA.HI R0, R3, R3, RZ, 0x1 ;  /* 0x0000000303007211 */ /* 0x008fc800078f08ff */
[----:B------:R-:W-:-:S07]  /*c820*/  LOP3.LUT R0, R0, 0x1e, RZ, 0xc0, !PT ;  /* 0x0000001e00007812 */ /* 0x000fce00078ec0ff */
[----:B------:R-:W-:Y:S01]  /*c830*/  ULOP3.LUT UP0, URZ, UR4, 0x9f, URZ, 0xc0, !UPT ;  /* 0x0000009f043f7892 */ /* 0x000fe2000f80c03f */
[----:B------:R-:W-:-:S05]  /*c840*/  IMAD.IADD R0, R3, 0x1, -R0 ;  /* 0x0000000103007824 */ /* 0x000fca00078e0a00 */
        /* <DEDUP_REMOVED lines=9> */
[----:B-1----:R0:W1:Y:S01]  /*c8e0*/  LDC.64 R14, c[0x4][R0] ;  /* 0x01000000000e7b82 */ /* 0x0020620000000a00 */
        /* <DEDUP_REMOVED lines=11> */
.L_x_6097:
        /* <DEDUP_REMOVED lines=8> */
[----:B------:R0:W2:Y:S03]  /*ca20*/  SYNCS.PHASECHK.TRANS64.TRYWAIT P0, [R2+URZ+0x34800], R3 ;  /* 0x03480003020075a7 */ /* 0x0000a6000800017f */
[----:B--2---:R-:W-:Y:S05]  /*ca30*/  @!P0 NANOSLEEP.SYNCS 0x989680 ;  /* 0x009896800000895d */ /* 0x004fea0003900000 */
[----:B------:R-:W2:Y:S01]  /*ca40*/  @!P0 SYNCS.PHASECHK.TRANS64 P0, [R2+URZ+0x34800], R3 ;  /* 0x03480003020085a7 */ /* 0x000ea2000800007f */
[----:B------:R-:W-:Y:S04]  /*ca50*/  BSSY B0, `(.L_x_6099) ;  /* 0x0000006000007945 */ /* 0x000fe80003800000 */
[----:B--2---:R-:W-:Y:S05]  /*ca60*/  @P0 BRA `(.L_x_6100) ;  /* 0x0000000000100947 */ /* 0x004fea0003800000 */
.L_x_6101:
[----:B--2---:R2:W3:Y:S02]  /*ca70*/  SYNCS.PHASECHK.TRANS64.TRYWAIT P0, [R2+URZ+0x34800], R3 ;  /* 0x03480003020075a7 */ /* 0x0044e4000800017f */
[----:B---3--:R-:W-:Y:S05]  /*ca80*/  @!P0 NANOSLEEP.SYNCS 0x989680 ;  /* 0x009896800000895d */ /* 0x008fea0003900000 */
[----:B------:R-:W3:Y:S02]  /*ca90*/  @!P0 SYNCS.PHASECHK.TRANS64 P0, [R2+URZ+0x34800], R3 ;  /* 0x03480003020085a7 */ /* 0x000ee4000800007f */
[----:B---3--:R-:W-:Y:S05]  /*caa0*/  @!P0 BRA `(.L_x_6101) ;  /* 0xfffffffc00f08947 */ /* 0x008fea000383ffff */
.L_x_6100:
[----:B------:R-:W-:Y:S05]  /*cab0*/  BSYNC B0 ;  /* 0x0000000000007941 */ /* 0x000fea0003800000 */
.L_x_6099:
[----:B------:R-:W-:Y:S05]  /*cac0*/  BRA `(.L_x_6102) ;  /* 0x0000003800887947 */ /* 0x000fea0003800000 */
.L_x_6098:
[----:B------:R-:W2:Y:S01]  /*cad0*/  LDL R33, [R1+0x8c] ;  /* 0x00008c0001217983 */ /* 0x000ea20000100800 */
[----:B-----5:R-:W-:Y:S01]  /*cae0*/  SHF.R.S32.HI R0, RZ, 0x1f, R155 ;  /* 0x0000001fff007819 */ /* 0x020fe2000001149b */
[----:B------:R-:W-:Y:S01]  /*caf0*/  ULDC.64 UR4, c[0x0][0x3d8] ;  /* 0x0000f60000047ab9 */ /* 0x000fe20000000a00 */
[----:B------:R-:W-:Y:S01]  /*cb00*/  ULDC.64 UR6, c[0x0][0x3e8] ;  /* 0x0000fa0000067ab9 */ /* 0x000fe20000000a00 */
[----:B------:R-:W-:Y:S01]  /*cb10*/  IMAD.WIDE.U32 R4, R155, UR4, RZ ;  /* 0x000000049b047c25 */ /* 0x000fe2000f8e00ff */
[----:B------:R-:W-:-:S03]  /*cb20*/  SHF.R.S32.HI R10, RZ, 0x1f, R18 ;  /* 0x0000001fff0a7819 */ /* 0x000fc60000011412 */
[C---:B------:R-:W-:Y:S02]  /*cb30*/  IMAD R6, R0.reuse, UR4, RZ ;  /* 0x0000000400067c24 */ /* 0x040fe4000f8e02ff */
[----:B------:R-:W-:Y:S02]  /*cb40*/  IMAD R0, R0, UR6, RZ ;  /* 0x0000000600007c24 */ /* 0x000fe4000f8e02ff */
[C---:B------:R-:W-:Y:S01]  /*cb50*/  IMAD R9, R155.reuse, UR5, R6 ;  /* 0x000000059b097c24 */ /* 0x040fe2000f8e0206 */
[----:B------:R-:W-:Y:S01]  /*cb60*/  ULDC.64 UR4, c[0x0][0x3c8] ;  /* 0x0000f20000047ab9 */ /* 0x000fe20000000a00 */
[----:B------:R-:W-:Y:S01]  /*cb70*/  IMAD R27, R155, UR7, R0 ;  /* 0x000000079b1b7c24 */ /* 0x000fe2000f8e0200 */
[-C--:B------:R-:W-:Y:S01]  /*cb80*/  IADD3 R0, P0, R18, R4.reuse, RZ ;  /* 0x0000000412007210 */ /* 0x080fe20007f1e0ff */
[----:B------:R-:W-:Y:S01]  /*cb90*/  IMAD.IADD R9, R9, 0x1, R5 ;  /* 0x0000000109097824 */ /* 0x000fe200078e0205 */
[----:B------:R-:W-:Y:S01]  /*cba0*/  LEA R24, P1, R4, UR4, 0x1 ;  /* 0x0000000404187c11 */ /* 0x000fe2000f8208ff */
[----:B------:R-:W-:Y:S01]  /*cbb0*/  IMAD.WIDE.U32 R6, R155, UR6, RZ ;  /* 0x000000069b067c25 */ /* 0x000fe2000f8e00ff */
[----:B------:R-:W-:Y:S01]  /*cbc0*/  LEA R28, P2, R0, UR4, 0x1 ;  /* 0x00000004001c7c11 */ /* 0x000fe2000f8408ff */
[----:B------:R-:W-:Y:S01]  /*cbd0*/  ULDC.64 UR6, c[0x0][0x3e0] ;  /* 0x0000f80000067ab9 */ /* 0x000fe20000000a00 */
[--C-:B------:R-:W-:Y:S01]  /*cbe0*/  LEA.HI.X R25, R4, UR5, R9.reuse, 0x1, P1 ;  /* 0x0000000504197c11 */ /* 0x100fe200088f0c09 */
[----:B------:R-:W-:Y:S01]  /*cbf0*/  IMAD.X R3, R10, 0x1, R9, P0 ;  /* 0x000000010a037824 */ /* 0x000fe200000e0609 */
[----:B------:R-:W-:Y:S01]  /*cc00*/  IADD3 R5, P0, R16, R4, RZ ;  /* 0x0000000410057210 */ /* 0x000fe20007f1e0ff */
[----:B------:R-:W-:Y:S01]  /*cc10*/  IMAD.IADD R27, R27, 0x1, R7 ;  /* 0x000000011b1b7824 */ /* 0x000fe200078e0207 */
[----:B------:R-:W-:-:S02]  /*cc20*/  IADD3 R8, P4, R18, R6, RZ ;  /* 0x0000000612087210 */ /* 0x000fc40007f9e0ff */
[----:B------:R-:W-:Y:S01]  /*cc30*/  LEA.HI.X R29, R0, UR5, R3, 0x1, P2 ;  /* 0x00000005001d7c11 */ /* 0x000fe200090f0c03 */
[C---:B------:R-:W-:Y:S01]  /*cc40*/  IMAD.X R4, R17.reuse, 0x1, R9, P0 ;  /* 0x0000000111047824 */ /* 0x040fe200000e0609 */
[----:B------:R-:W-:Y:S01]  /*cc50*/  IADD3 R0, P3, R16, R6, RZ ;  /* 0x0000000610007210 */ /* 0x000fe20007f7e0ff */
[--C-:B------:R-:W-:Y:S01]  /*cc60*/  IMAD.X R7, R10, 0x1, R27.reuse, P4 ;  /* 0x000000010a077824 */ /* 0x100fe200020e061b */
[----:B------:R-:W-:Y:S02]  /*cc70*/  LEA R26, P2, R6, UR6, 0x1 ;  /* 0x00000006061a7c11 */ /* 0x000fe4000f8408ff */
[----:B------:R-:W-:Y:S01]  /*cc80*/  LEA R30, P5, R8, UR6, 0x1 ;  /* 0x00000006081e7c11 */ /* 0x000fe2000f8a08ff */
[----:B------:R-:W-:Y:S01]  /*cc90*/  IMAD.X R3, R17, 0x1, R27, P3 ;  /* 0x0000000111037824 */ /* 0x000fe200018e061b */
[----:B------:R-:W-:Y:S02]  /*cca0*/  LEA R34, P4, R5, UR4, 0x1 ;  /* 0x0000000405227c11 */ /* 0x000fe4000f8808ff */
[----:B------:R-:W-:-:S02]  /*ccb0*/  LEA R36, P0, R0, UR6, 0x1 ;  /* 0x0000000600247c11 */ /* 0x000fc4000f8008ff */
[----:B------:R-:W-:Y:S02]  /*ccc0*/  LEA.HI.X R31, R8, UR7, R7, 0x1, P5 ;  /* 0x00000007081f7c11 */ /* 0x000fe4000a8f0c07 */
[----:B------:R-:W-:Y:S02]  /*ccd0*/  LEA.HI.X R27, R6, UR7, R27, 0x1, P2 ;  /* 0x00000007061b7c11 */ /* 0x000fe400090f0c1b */
[----:B------:R-:W-:Y:S02]  /*cce0*/  LEA.HI.X R35, R5, UR5, R4, 0x1, P4 ;  /* 0x0000000505237c11 */ /* 0x000fe4000a0f0c04 */
        /* <DEDUP_REMOVED lines=21> */
.L_x_6103:
[----:B------:R-:W2:Y:S01]  /*ce40*/  LDL R20, [R1+0x60] ;  /* 0x0000600001147983 */ /* 0x000ea20000100800 */
[----:B------:R-:W-:Y:S01]  /*ce50*/  ULDC.U8 UR4, c[0x0][0x3f0] ;  /* 0x0000fc0000047ab9 */ /* 0x000fe20000000000 */
[----:B------:R-:W-:Y:S01]  /*ce60*/  R2UR UR5, R33 ;  /* 0x00000000210572ca */ /* 0x000fe200000e0000 */
[----:B------:R-:W-:Y:S01]  /*ce70*/  BSSY B0, `(.L_x_6104) ;  /* 0x000035f000007945 */ /* 0x000fe20003800000 */
[----:B------:R-:W-:-:S11]  /*ce80*/  ISETP.NE.AND P0, PT, RZ, UR4, PT ;  /* 0x00000004ff007c0c */ /* 0x000fd6000bf05270 */
[----:B--2---:R-:W-:Y:S02]  /*ce90*/  LEA R0, R20, UR5, 0x1 ;  /* 0x0000000514007c11 */ /* 0x004fe4000f8e08ff */
[----:B------:R-:W-:Y:S05]  /*cea0*/  @!P0 BRA `(.L_x_6105) ;  /* 0x0000001800648947 */ /* 0x000fea0003800000 */
[----:B------:R-:W2:Y:S01]  /*ceb0*/  LDL R20, [R1+0x84] ;  /* 0x0000840001147983 */ /* 0x000ea20000100800 */
[----:B------:R-:W-:Y:S01]  /*cec0*/  IMAD R3, R157, -0x80, R156 ;  /* 0xffffff809d037824 */ /* 0x000fe200078e029c */
[----:B------:R-:W-:Y:S01]  /*ced0*/  BSSY B1, `(.L_x_6106) ;  /* 0x0000018000017945 */ /* 0x000fe20003800000 */
[----:B------:R-:W-:Y:S02]  /*cee0*/  CS2R R6, SRZ ;  /* 0x0000000000067805 */ /* 0x000fe4000001ff00 */
[----:B------:R-:W-:Y:S02]  /*cef0*/  CS2R R8, SRZ ;  /* 0x0000000000087805 */ /* 0x000fe4000001ff00 */
[----:B------:R-:W-:-:S04]  /*cf00*/  VIMNMX R3, R3, 0x80, PT ;  /* 0x0000008003037848 */ /* 0x000fc80003fe0100 */
[----:B------:R-:W-:Y:S02]  /*cf10*/  ISETP.GE.AND P1, PT, R22, R3, PT ;  /* 0x000000031600720c */ /* 0x000fe40003f26270 */
[----:B--2---:R-:W-:-:S04]  /*cf20*/  LEA.HI R4, R20, R20, RZ, 0x1 ;  /* 0x0000001414047211 */ /* 0x004fc800078f08ff */
[----:B------:R-:W-:-:S05]  /*cf30*/  LOP3.LUT R4, R4, 0xfffffffe, RZ, 0xc0, !PT ;  /* 0xfffffffe04047812 */ /* 0x000fca00078ec0ff */
[----:B------:R-:W-:Y:S01]  /*cf40*/  IMAD.IADD R33, R20, 0x1, -R4 ;  /* 0x0000000114217824 */ /* 0x000fe200078e0a04 */
[----:B------:R-:W-:Y:S02]  /*cf50*/  CS2R R4, SRZ ;  /* 0x0000000000047805 */ /* 0x000fe4000001ff00 */
[----:B------:R-:W-:Y:S02]  /*cf60*/  CS2R R20, SRZ ;  /* 0x0000000000147805 */ /* 0x000fe4000001ff00 */
[----:B------:R-:W-:Y:S01]  /*cf70*/  SHF.L.U32 R33, R33, 0x1f, RZ ;  /* 0x0000001f21217819 */ /* 0x000fe200000006ff */
        /* <DEDUP_REMOVED lines=9> */
[----:B------:R0:W5:Y:S04]  /*d010*/  @!P0 LDG.E.64 R8, desc[UR6][R28.64] ;  /* 0x000000061c088981 */ /* 0x000168000c1e1b00 */
[----:B------:R0:W5:Y:S04]  /*d020*/  @!P2 LDG.E.64 R20, desc[UR6][R28.64+0x40] ;  /* 0x000040061c14a981 */ /* 0x000168000c1e1b00 */
[----:B------:R0:W5:Y:S04]  /*d030*/  @!P0 LDG.E.64 R4, desc[UR6][R30.64] ;  /* 0x000000061e048981 */ /* 0x000168000c1e1b00 */
[----:B------:R0:W5:Y:S02]  /*d040*/  @!P2 LDG.E.64 R6, desc[UR6][R30.64+0x40] ;  /* 0x000040061e06a981 */ /* 0x000164000c1e1b00 */
.L_x_6107:
[----:B------:R-:W-:Y:S05]  /*d050*/  BSYNC B1 ;  /* 0x0000000000017941 */ /* 0x000fea0003800000 */
.L_x_6106:
[----:B------:R-:W-:-:S03]  /*d060*/  UMOV UR4, 0xffffffff ;  /* 0xffffffff00047882 */ /* 0x000fc60000000000 */
[----:B------:R-:W-:Y:S05]  /*d070*/  BRA.DIV UR4, `(.L_x_6108) ;  /* 0x0000017604987947 */ /* 0x000fea000b800000 */
.L_x_6294:
[----:B------:R-:W-:-:S03]  /*d080*/  UMOV UR4, 0xffffffff ;  /* 0xffffffff00047882 */ /* 0x000fc60000000000 */
[----:B------:R-:W-:Y:S05]  /*d090*/  BRA.DIV UR4, `(.L_x_6109) ;  /* 0x0000017604b87947 */ /* 0x000fea000b800000 */
.L_x_6297:
[----:B------:R-:W-:-:S03]  /*d0a0*/  UMOV UR4, 0xffffffff ;  /* 0xffffffff00047882 */ /* 0x000fc60000000000 */
[----:B------:R-:W-:Y:S05]  /*d0b0*/  BRA.DIV UR4, `(.L_x_6110) ;  /* 0x0000017604d87947 */ /* 0x000fea000b800000 */
.L_x_6300:
[----:B------:R-:W-:-:S03]  /*d0c0*/  UMOV UR4, 0xffffffff ;  /* 0xffffffff00047882 */ /* 0x000fc60000000000 */
[----:B------:R-:W-:Y:S05]  /*d0d0*/  BRA.DIV UR4, `(.L_x_6111) ;  /* 0x0000017604f87947 */ /* 0x000fea000b800000 */
.L_x_6303:
[----:B------:R-:W2:Y:S01]  /*d0e0*/  SYNCS.PHASECHK.TRANS64.TRYWAIT P0, [R2+URZ+0x34800], R33 ;  /* 0x03480021020075a7 */ /* 0x000ea2000800017f */
[----:B-----5:R-:W-:Y:S01]  /*d0f0*/  IMAD.MOV.U32 R12, RZ, RZ, R8 ;  /* 0x000000ffff0c7224 */ /* 0x020fe200078e0008 */
[--C-:B------:R-:W-:Y:S01]  /*d100*/  SHF.R.U64 R24, R8, 0x10, R9.reuse ;  /* 0x0000001008187819 */ /* 0x100fe20000001209 */
[--C-:B------:R-:W-:Y:S01]  /*d110*/  IMAD.MOV.U32 R13, RZ, RZ, R9.reuse ;  /* 0x000000ffff0d7224 */ /* 0x100fe200078e0009 */
[----:B------:R-:W-:Y:S01]  /*d120*/  SHF.R.U32.HI R25, RZ, 0x10, R9 ;  /* 0x00000010ff197819 */ /* 0x000fe20000011609 */
[----:B------:R-:W-:Y:S01]  /*d130*/  IMAD.MOV.U32 R8, RZ, RZ, R20 ;  /* 0x000000ffff087224 */ /* 0x000fe200078e0014 */
[----:B------:R-:W-:Y:S01]  /*d140*/  SHF.R.U64 R20, R20, 0x10, R21 ;  /* 0x0000001014147819 */ /* 0x000fe20000001215 */
[----:B-1----:R-:W-:Y:S01]  /*d150*/  IMAD.MOV.U32 R14, RZ, RZ, R4 ;  /* 0x000000ffff0e7224 */ /* 0x002fe200078e0004 */
[----:B------:R-:W-:Y:S01]  /*d160*/  SHF.R.U64 R4, R4, 0x10, R5 ;  /* 0x0000001004047819 */ /* 0x000fe20000001205 */
[----:B------:R-:W-:Y:S01]  /*d170*/  IMAD.MOV.U32 R10, RZ, RZ, R6 ;  /* 0x000000ffff0a7224 */ /* 0x000fe200078e0006 */
[----:B------:R-:W-:Y:S01]  /*d180*/  SHF.R.U64 R6, R6, 0x10, R7 ;  /* 0x0000001006067819 */ /* 0x000fe20000001207 */
[--C-:B------:R-:W-:Y:S01]  /*d190*/  IMAD.MOV.U32 R9, RZ, RZ, R21.reuse ;  /* 0x000000ffff097224 */ /* 0x100fe200078e0015 */
[----:B------:R-:W-:Y:S01]  /*d1a0*/  SHF.R.U32.HI R21, RZ, 0x10, R21 ;  /* 0x00000010ff157819 */ /* 0x000fe20000011615 */
[--C-:B------:R-:W-:Y:S01]  /*d1b0*/  IMAD.MOV.U32 R15, RZ, RZ, R5.reuse ;  /* 0x000000ffff0f7224 */ /* 0x100fe200078e0005 */
[----:B------:R-:W-:Y:S01]  /*d1c0*/  SHF.R.U32.HI R5, RZ, 0x10, R5 ;  /* 0x00000010ff057819 */ /* 0x000fe20000011605 */
[--C-:B------:R-:W-:Y:S01]  /*d1d0*/  IMAD.MOV.U32 R11, RZ, RZ, R7.reuse ;  /* 0x000000ffff0b7224 */ /* 0x100fe200078e0007 */
[----:B------:R-:W-:Y:S01]  /*d1e0*/  SHF.R.U32.HI R7, RZ, 0x10, R7 ;  /* 0x00000010ff077819 */ /* 0x000fe20000011607 */
[----:B------:R-:W-:Y:S01]  /*d1f0*/  BSSY B1, `(.L_x_6112) ;  /* 0x000000a000017945 */ /* 0x000fe20003800000 */
        /* <DEDUP_REMOVED lines=8> */
[----:B--2---:R-:W-:Y:S06]  /*d280*/  @!P0 BRA `(.L_x_6113) ;  /* 0x0000017400b48947 */ /* 0x004fec0003800000 */
.L_x_6304:
[----:B------:R-:W-:Y:S05]  /*d290*/  BSYNC B1 ;  /* 0x0000000000017941 */ /* 0x000fea0003800000 */
.L_x_6112:
[----:B------:R-:W-:Y:S04]  /*d2a0*/  BSSY B1, `(.L_x_6114) ;  /* 0x0000055000017945 */ /* 0x000fe80003800000 */
[----:B------:R-:W-:Y:S05]  /*d2b0*/  @P1 BRA `(.L_x_6115) ;  /* 0x00000004004c1947 */ /* 0x000fea0003800000 */
[----:B------:R-:W2:Y:S01]  /*d2c0*/  LDC R4, c[0x0][0x3d4] ;  /* 0x0000f500ff047b82 */ /* 0x000ea20000000800 */
[----:B------:R-:W-:Y:S01]  /*d2d0*/  BSSY B2, `(.L_x_6116) ;  /* 0x000002a000027945 */ /* 0x000fe20003800000 */
[-C--:B--2---:R-:W-:Y:S02]  /*d2e0*/  ISETP.GE.AND P0, PT, R18, R4.reuse, PT ;  /* 0x000000041200720c */ /* 0x084fe40003f06270 */
[----:B------:R-:W-:-:S11]  /*d2f0*/  ISETP.GE.AND P1, PT, R221, R4, PT ;  /* 0x00000004dd00720c */ /* 0x000fd60003f26270 */
[----:B------:R-:W-:Y:S05]  /*d300*/  @P0 BRA `(.L_x_6117) ;  /* 0x0000000000980947 */ /* 0x000fea0003800000 */
[----:B------:R-:W2:Y:S01]  /*d310*/  LDS.128 R4, [R0] ;  /* 0x0000000000047984 */ /* 0x000ea20000000c00 */
[C---:B0-----:R-:W-:Y:S01]  /*d320*/  IMAD.U32 R29, R14.reuse, 0x10000, RZ ;  /* 0x000100000e1d7824 */ /* 0x041fe200078e00ff */
[----:B------:R-:W-:Y:S01]  /*d330*/  LOP3.LUT R28, R14, 0xffff0000, RZ, 0xc0, !PT ;  /* 0xffff00000e1c7812 */ /* 0x000fe200078ec0ff */
[C---:B------:R-:W-:Y:S01]  /*d340*/  IMAD.U32 R27, R12.reuse, 0x10000, RZ ;  /* 0x000100000c1b7824 */ /* 0x040fe200078e00ff */
[----:B------:R-:W-:Y:S01]  /*d350*/  LOP3.LUT R26, R12, 0xffff0000, RZ, 0xc0, !PT ;  /* 0xffff00000c1a7812 */ /* 0x000fe200078ec0ff */
[C---:B--2---:R-:W-:Y:S01]  /*d360*/  IMAD.U32 R20, R4.reuse, 0x10000, RZ ;  /* 0x0001000004147824 */ /* 0x044fe200078e00ff */
        /* <DEDUP_REMOVED lines=22> */
[-C--:B-1----:R-:W-:Y:S01]  /*d4d0*/  FMUL.FTZ R33, R7, R4.reuse ;  /* 0x0000000407217220 */ /* 0x082fe20000410000 */
        /* <DEDUP_REMOVED lines=9> */
.L_x_6117:
[----:B------:R-:W-:Y:S05]  /*d570*/  BSYNC B2 ;  /* 0x0000000000027941 */ /* 0x000fea0003800000 */
.L_x_6116:
[----:B------:R-:W-:Y:S05]  /*d580*/  @P1 BRA `(.L_x_6115) ;  /* 0x0000000000981947 */ /* 0x000fea0003800000 */
[----:B--2---:R-:W2:Y:S01]  /*d590*/  LDS.128 R4, [R0+0x4000] ;  /* 0x0040000000047984 */ /* 0x004ea20000000c00 */
        /* <DEDUP_REMOVED lines=37> */
.L_x_6115:
[----:B------:R-:W-:Y:S05]  /*d7f0*/  BSYNC B1 ;  /* 0x0000000000017941 */ /* 0x000fea0003800000 */
.L_x_6114:
[----:B------:R-:W-:Y:S01]  /*d800*/  ISETP.GE.AND P0, PT, R223, R3, PT ;  /* 0x00000003df00720c */ /* 0x000fe20003f06270 */
[----:B------:R-:W-:-:S12]  /*d810*/  BSSY B1, `(.L_x_6118) ;  /* 0x0000055000017945 */ /* 0x000fd80003800000 */
[----:B------:R-:W-:Y:S05]  /*d820*/  @P0 BRA `(.L_x_6119) ;  /* 0x00000004004c0947 */ /* 0x000fea0003800000 */
[----:B--23--:R-:W2:Y:S01]  /*d830*/  LDC R4, c[0x0][0x3d4] ;  /* 0x0000f500ff047b82 */ /* 0x00cea20000000800 */
[----:B------:R-:W-:Y:S01]  /*d840*/  BSSY B2, `(.L_x_6120) ;  /* 0x000002a000027945 */ /* 0x000fe20003800000 */
[-C--:B--2---:R-:W-:Y:S02]  /*d850*/  ISETP.GE.AND P0, PT, R18, R4.reuse, PT ;  /* 0x000000041200720c */ /* 0x084fe40003f06270 */
[----:B------:R-:W-:-:S11]  /*d860*/  ISETP.GE.AND P1, PT, R221, R4, PT ;  /* 0x00000004dd00720c */ /* 0x000fd60003f26270 */
[----:B------:R-:W-:Y:S05]  /*d870*/  @P0 BRA `(.L_x_6121) ;  /* 0x0000000000980947 */ /* 0x000fea0003800000 */
[----:B------:R-:W2:Y:S01]  /*d880*/  LDS.128 R4, [R0+0x1000] ;  /* 0x0010000000047984 */ /* 0x000ea20000000c00 */
[----:B0-----:R-:W-:Y:S01]  /*d890*/  IMAD.U32 R28, R12, 0x10000, RZ ;  /* 0x000100000c1c7824 */ /* 0x001fe200078e00ff */
[C---:B-1----:R-:W-:Y:S01]  /*d8a0*/  LOP3.LUT R33, R14.reuse, 0xffff0000, RZ, 0xc0, !PT ;  /* 0xffff00000e217812 */ /* 0x042fe200078ec0ff */
[----:B------:R-:W-:Y:S01]  /*d8b0*/  IMAD.U32 R30, R14, 0x10000, RZ ;  /* 0x000100000e1e7824 */ /* 0x000fe200078e00ff */
        /* <DEDUP_REMOVED lines=34> */
.L_x_6121:
[----:B------:R-:W-:Y:S05]  /*dae0*/  BSYNC B2 ;  /* 0x0000000000027941 */ /* 0x000fea0003800000 */
.L_x_6120:
[----:B------:R-:W-:Y:S05]  /*daf0*/  @P1 BRA `(.L_x_6119) ;  /* 0x0000000000981947 */ /* 0x000fea0003800000 */
[----:B--2---:R-:W2:Y:S01]  /*db00*/  LDS.128 R4, [R0+0x5000] ;  /* 0x0050000000047984 */ /* 0x004ea20000000c00 */
        /* <DEDUP_REMOVED lines=37> */
.L_x_6119:
[----:B------:R-:W-:Y:S05]  /*dd60*/  BSYNC B1 ;  /* 0x0000000000017941 */ /* 0x000fea0003800000 */
.L_x_6118:
[----:B------:R-:W-:Y:S01]  /*dd70*/  ISETP.GE.AND P0, PT, R222, R3, PT ;  /* 0x00000003de00720c */ /* 0x000fe20003f06270 */
[----:B------:R-:W-:-:S12]  /*dd80*/  BSSY B1, `(.L_x_6122) ;  /* 0x0000055000017945 */ /* 0x000fd80003800000 */
[----:B------:R-:W-:Y:S05]  /*dd90*/  @P0 BRA `(.L_x_6123) ;  /* 0x00000004004c0947 */ /* 0x000fea0003800000 */
[----:B--234-:R-:W2:Y:S01]  /*dda0*/  LDC R4, c[0x0][0x3d4] ;  /* 0x0000f500ff047b82 */ /* 0x01cea20000000800 */
        /* <DEDUP_REMOVED lines=42> */
.L_x_6125:
[----:B------:R-:W-:Y:S05]  /*e050*/  BSYNC B2 ;  /* 0x0000000000027941 */ /* 0x000fea0003800000 */
.L_x_6124:
        /* <DEDUP_REMOVED lines=39> */
.L_x_6123:
[----:B------:R-:W-:Y:S05]  /*e2d0*/  BSYNC B1 ;  /* 0x0000000000017941 */ /* 0x000fea0003800000 */
.L_x_6122:
[----:B------:R-:W-:-:S13]  /*e2e0*/  ISETP.GE.AND P0, PT, R224, R3, PT ;  /* 0x00000003e000720c */ /* 0x000fda0003f06270 */
[----:B------:R-:W-:Y:S05]  /*e2f0*/  @P0 BRA `(.L_x_6126) ;  /* 0x0000002000580947 */ /* 0x000fea0003800000 */
[----:B------:R-:W5:Y:S01]  /*e300*/  LDC R3, c[0x0][0x3d4] ;  /* 0x0000f500ff037b82 */ /* 0x000f620000000800 */
[----:B------:R-:W-:Y:S01]  /*e310*/  BSSY B1, `(.L_x_6127) ;  /* 0x000002a000017945 */ /* 0x000fe20003800000 */
[-C--:B-----5:R-:W-:Y:S02]  /*e320*/  ISETP.GE.AND P0, PT, R18, R3.reuse, PT ;  /* 0x000000031200720c */ /* 0x0a0fe40003f06270 */
[----:B------:R-:W-:-:S11]  /*e330*/  ISETP.GE.AND P1, PT, R221, R3, PT ;  /* 0x00000003dd00720c */ /* 0x000fd60003f26270 */
[----:B------:R-:W-:Y:S05]  /*e340*/  @P0 BRA `(.L_x_6128) ;  /* 0x0000000000980947 */ /* 0x000fea0003800000 */
[----:B0-234-:R-:W0:Y:S01]  /*e350*/  LDS.128 R4, [R0+0x3000] ;  /* 0x0030000000047984 */ /* 0x01de220000000c00 */
        /* <DEDUP_REMOVED lines=18> */
[----:B------:R-:W-:Y:S01]  /*e480*/  LOP3.LUT R6, R6, 0xffff0000, RZ, 0xc0, !PT ;  /* 0xffff000006067812 */ /* 0x000fe200078ec0ff */
[-C--:B------:R-:W-:Y:S01]  /*e490*/  FFMA.FTZ R5, R28, R20.reuse, -R21 ;  /* 0x000000141c057223 */ /* 0x080fe20000010815 */
[----:B------:R-:W-:Y:S01]  /*e4a0*/  LOP3.LUT R26, R13, 0xffff0000, RZ, 0xc0, !PT ;  /* 0xffff00000d1a7812 */ /* 0x000fe200078ec0ff */
[----:B------:R-:W-:Y:S02]  /*e4b0*/  IMAD.U32 R28, R15, 0x10000, RZ ;  /* 0x000100000f1c7824 */ /* 0x000fe400078e00ff */
[----:B------:R-:W-:Y:S01]  /*e4c0*/  FFMA.FTZ R20, R30, R20, R25 ;  /* 0x000000141e147223 */ /* 0x000fe20000010019 */
[----:B------:R-:W-:Y:S02]  /*e4d0*/  IMAD.U32 R24, R13, 0x10000, RZ ;  /* 0x000100000d187824 */ /* 0x000fe400078e00ff */
        /* <DEDUP_REMOVED lines=13> */
.L_x_6128:
[----:B------:R-:W-:Y:S05]  /*e5b0*/  BSYNC B1 ;  /* 0x0000000000017941 */ /* 0x000fea0003800000 */
.L_x_6127:
        /* <DEDUP_REMOVED lines=40> */
.L_x_6105:
[----:B------:R-:W0:Y:S01]  /*e840*/  LDC R3, c[0x0][0x3d4] ;  /* 0x0000f500ff037b82 */ /* 0x000e220000000800 */
[----:B------:R-:W-:Y:S01]  /*e850*/  IMAD R156, R157, -0x80, R156 ;  /* 0xffffff809d9c7824 */ /* 0x000fe200078e029c */
[----:B------:R-:W-:Y:S02]  /*e860*/  CS2R R4, SRZ ;  /* 0x0000000000047805 */ /* 0x000fe4000001ff00 */
[----:B------:R-:W-:Y:S02]  /*e870*/  CS2R R6, SRZ ;  /* 0x0000000000067805 */ /* 0x000fe4000001ff00 */
[----:B------:R-:W-:Y:S02]  /*e880*/  CS2R R28, SRZ ;  /* 0x00000000001c7805 */ /* 0x000fe4000001ff00 */
[----:B------:R-:W-:Y:S02]  /*e890*/  CS2R R30, SRZ ;  /* 0x00000000001e7805 */ /* 0x000fe4000001ff00 */
[----:B------:R-:W-:Y:S01]  /*e8a0*/  VIMNMX R21, R156, 0x80, PT ;  /* 0x000000809c157848 */ /* 0x000fe20003fe0100 */
[----:B------:R-:W-:Y:S01]  /*e8b0*/  ULDC.64 UR4, c[0x0][0x208] ;  /* 0x0000820000047ab9 */ /* 0x000fe20000000a00 */
[----:B0-----:R-:W-:-:S04]  /*e8c0*/  ISETP.GE.AND P0, PT, R16, R3, PT ;  /* 0x000000031000720c */ /* 0x001fc80003f06270 */
[----:B------:R-:W-:-:S13]  /*e8d0*/  ISETP.GE.OR P1, PT, R22, R21, P0 ;  /* 0x000000151600720c */ /* 0x000fda0000726670 */
[----:B------:R0:W5:Y:S04]  /*e8e0*/  @!P1 LDG.E.128 R4, desc[UR4][R34.64] ;  /* 0x0000000422049981 */ /* 0x000168000c1e1d00 */
[----:B------:R0:W5:Y:S01]  /*e8f0*/  @!P1 LDG.E.128 R28, desc[UR4][R36.64] ;  /* 0x00000004241c9981 */ /* 0x000162000c1e1d00 */
[----:B------:R-:W-:-:S03]  /*e900*/  UMOV UR4, 0xffffffff ;  /* 0xffffffff00047882 */ /* 0x000fc60000000000 */
[----:B------:R-:W-:Y:S05]  /*e910*/  BRA.DIV UR4, `(.L_x_6129) ;  /* 0x0000016204247947 */ /* 0x000fea000b800000 */
.L_x_6307:
[----:B------:R-:W2:Y:S01]  /*e920*/  LDL R9, [R1+0x84] ;  /* 0x0000840001097983 */ /* 0x000ea20000100800 */
[----:B------:R-:W-:Y:S01]  /*e930*/  UMOV UR4, 0xffffffff ;  /* 0xffffffff00047882 */ /* 0x000fe20000000000 */
[----:B--2---:R-:W-:Y:S02]  /*e940*/  LEA.HI R8, R9, R9, RZ, 0x1 ;  /* 0x0000000909087211 */ /* 0x004fe400078f08ff */
[----:B------:R-:W-:Y:S05]  /*e950*/  BRA.DIV UR4, `(.L_x_6130) ;  /* 0x00000162043c7947 */ /* 0x000fea000b800000 */
.L_x_6310:
[----:B------:R-:W-:Y:S01]  /*e960*/  UMOV UR4, 0xffffffff ;  /* 0xffffffff00047882 */ /* 0x000fe20000000000 */
[----:B------:R-:W-:Y:S02]  /*e970*/  LOP3.LUT R8, R8, 0xfffffffe, RZ, 0xc0, !PT ;  /* 0xfffffffe08087812 */ /* 0x000fe400078ec0ff */
[----:B------:R-:W-:Y:S05]  /*e980*/  BRA.DIV UR4, `(.L_x_6131) ;  /* 0x0000016204587947 */ /* 0x000fea000b800000 */
.L_x_6313:
[----:B------:R-:W-:Y:S01]  /*e990*/  UMOV UR4, 0xffffffff ;  /* 0xffffffff00047882 */ /* 0x000fe20000000000 */
[----:B------:R-:W-:Y:S02]  /*e9a0*/  IMAD.IADD R8, R9, 0x1, -R8 ;  /* 0x0000000109087824 */ /* 0x000fe400078e0a08 */
[----:B------:R-:W-:Y:S05]  /*e9b0*/  BRA.DIV UR4, `(.L_x_6132) ;  /* 0x0000016204747947 */ /* 0x000fea000b800000 */
.L_x_6316:
[----:B------:R-:W-:Y:S01]  /*e9c0*/  SHF.L.U32 R9, R8, 0x1f, RZ ;  /* 0x0000001f08097819 */ /* 0x000fe200000006ff */
[----:B------:R-:W2:Y:S01]  /*e9d0*/  S2R R10, SR_TID.X ;  /* 0x00000000000a7919 */ /* 0x000ea20000002100 */
[----:B-----5:R-:W-:Y:S01]  /*e9e0*/  IMAD.MOV.U32 R12, RZ, RZ, R4 ;  /* 0x000000ffff0c7224 */ /* 0x020fe200078e0004 */
[----:B------:R-:W-:Y:S01]  /*e9f0*/  SHF.R.U64 R4, R4, 0x10, R5 ;  /* 0x0000001004047819 */ /* 0x000fe20000001205 */
[----:B------:R-:W3:Y:S01]  /*ea00*/  SYNCS.PHASECHK.TRANS64.TRYWAIT P4, [R2+URZ+0x34800], R9 ;  /* 0x03480009020075a7 */ /* 0x000ee2000808017f */
[----:B-1----:R-:W-:Y:S01]  /*ea10*/  IMAD.MOV.U32 R14, RZ, RZ, R6 ;  /* 0x000000ffff0e7224 */ /* 0x002fe200078e0006 */
[----:B------:R-:W-:Y:S01]  /*ea20*/  SHF.R.U64 R6, R6, 0x10, R7 ;  /* 0x0000001006067819 */ /* 0x000fe20000001207 */
[--C-:B------:R-:W-:Y:S01]  /*ea30*/  IMAD.MOV.U32 R13, RZ, RZ, R5.reuse ;  /* 0x000000ffff0d7224 */ /* 0x100fe200078e0005 */
[----:B------:R-:W-:Y:S01]  /*ea40*/  SHF.R.U32.HI R5, RZ, 0x10, R5 ;  /* 0x00000010ff057819 */ /* 0x000fe20000011605 */
[--C-:B------:R-:W-:Y:S01]  /*ea50*/  IMAD.MOV.U32 R15, RZ, RZ, R7.reuse ;  /* 0x000000ffff0f7224 */ /* 0x100fe200078e0007 */
[----:B------:R-:W-:Y:S01]  /*ea60*/  SHF.R.U32.HI R7, RZ, 0x10, R7 ;  /* 0x00000010ff077819 */ /* 0x000fe20000011607 */
[----:B------:R-:W-:Y:S01]  /*ea70*/  IMAD.MOV.U32 R20, RZ, RZ, R28 ;  /* 0x000000ffff147224 */ /* 0x000fe200078e001c */
[----:B------:R-:W-:Y:S01]  /*ea80*/  PRMT R12, R12, 0x5410, R4 ;  /* 0x000054100c0c7816 */ /* 0x000fe20000000004 */
[----:B------:R-:W-:Y:S01]  /*ea90*/  IMAD.MOV.U32 R24, RZ, RZ, R30 ;  /* 0x000000ffff187224 */ /* 0x000fe200078e001e */
[-C--:B------:R-:W-:Y:S01]  /*eaa0*/  ISETP.GE.OR P1, PT, R22, R21.reuse, P0 ;  /* 0x000000151600720c */ /* 0x080fe20000726670 */
[----:B------:R-:W-:Y:S01]  /*eab0*/  IMAD.MOV.U32 R25, RZ, RZ, R31 ;  /* 0x000000ffff197224 */ /* 0x000fe200078e001f */
[-C--:B------:R-:W-:Y:S01]  /*eac0*/  ISETP.GE.OR P2, PT, R223, R21.reuse, P0 ;  /* 0x00000015df00720c */ /* 0x080fe20000746670 */
[----:B------:R-:W-:Y:S01]  /*ead0*/  BSSY B1, `(.L_x_6133) ;  /* 0x0000014000017945 */ /* 0x000fe20003800000 */
[----:B------:R-:W-:-:S02]  /*eae0*/  ISETP.GE.OR P3, PT, R222, R21, P0 ;  /* 0x00000015de00720c */ /* 0x000fc40000766670 */
[----:B------:R-:W-:Y:S01]  /*eaf0*/  ISETP.GE.OR P0, PT, R224, R21, P0 ;  /* 0x00000015e000720c */ /* 0x000fe20000706670 */
[----:B------:R-:W-:Y:S01]  /*eb00*/  IMAD.MOV.U32 R21, RZ, RZ, R29 ;  /* 0x000000ffff157224 */ /* 0x000fe200078e001d */
[----:B------:R-:W-:Y:S02]  /*eb10*/  PRMT R13, R13, 0x5410, R5 ;  /* 0x000054100d0d7816 */ /* 0x000fe40000000005 */
[----:B------:R-:W-:Y:S02]  /*eb20*/  PRMT R14, R14, 0x5410, R6 ;  /* 0x000054100e0e7816 */ /* 0x000fe40000000006 */
[----:B------:R-:W-:Y:S02]  /*eb30*/  PRMT R15, R15, 0x5410, R7 ;  /* 0x000054100f0f7816 */ /* 0x000fe40000000007 */
[--C-:B------:R-:W-:Y:S02]  /*eb40*/  SHF.R.U64 R5, R28, 0x10, R29.reuse ;  /* 0x000000101c057819 */ /* 0x100fe4000000121d */
[----:B------:R-:W-:-:S02]  /*eb50*/  SHF.R.U32.HI R6, RZ, 0x10, R29 ;  /* 0x00000010ff067819 */ /* 0x000fc4000001161d */
[--C-:B------:R-:W-:Y:S01]  /*eb60*/  SHF.R.U64 R7, R30, 0x10, R31.reuse ;  /* 0x000000101e077819 */ /* 0x100fe2000000121f */
[----:B--2---:R-:W-:Y:S01]  /*eb70*/  VIADD R10, R10, 0xffffff80 ;  /* 0xffffff800a0a7836 */ /* 0x004fe20000000000 */
[----:B------:R-:W-:Y:S02]  /*eb80*/  SHF.R.U32.HI R8, RZ, 0x10, R31 ;  /* 0x00000010ff087819 */ /* 0x000fe4000001161f */
[----:B------:R-:W-:Y:S02]  /*eb90*/  PRMT R20, R20, 0x5410, R5 ;  /* 0x0000541014147816 */ /* 0x000fe40000000005 */
[----:B------:R-:W-:Y:S02]  /*eba0*/  SHF.R.S32.HI R4, RZ, 0x1f, R10 ;  /* 0x0000001fff047819 */ /* 0x000fe4000001140a */
[----:B------:R-:W-:Y:S02]  /*ebb0*/  PRMT R21, R21, 0x5410, R6 ;  /* 0x0000541015157816 */ /* 0x000fe40000000006 */
[----:B------:R-:W-:-:S02]  /*ebc0*/  LEA.HI R4, R4, R10, RZ, 0x3 ;  /* 0x0000000a04047211 */ /* 0x000fc400078f18ff */
[----:B------:R-:W-:Y:S02]  /*ebd0*/  PRMT R24, R24, 0x5410, R7 ;  /* 0x0000541018187816 */ /* 0x000fe40000000007 */
[----:B------:R-:W-:Y:S02]  /*ebe0*/  PRMT R25, R25, 0x5410, R8 ;  /* 0x0000541019197816 */ /* 0x000fe40000000008 */
[----:B------:R-:W-:Y:S01]  /*ebf0*/  LOP3.LUT R4, R4, 0xfffffff8, RZ, 0xc0, !PT ;  /* 0xfffffff804047812 */ /* 0x000fe200078ec0ff */
[----:B---3--:R-:W-:Y:S06]  /*ec00*/  @!P4 BRA `(.L_x_6134) ;  /* 0x000001600008c947 */ /* 0x008fec0003800000 */
.L_x_6317:
[----:B------:R-:W-:Y:S05]  /*ec10*/  BSYNC B1 ;  /* 0x0000000000017941 */ /* 0x000fea0003800000 */
.L_x_6133:
[----:B------:R-:W2:Y:S01]  /*ec20*/  S2R R10, SR_TID.X ;  /* 0x00000000000a7919 */ /* 0x000ea20000002100 */
[----:B------:R-:W-:Y:S01]  /*ec30*/  BSSY B1, `(.L_x_6135) ;  /* 0x0000061000017945 */ /* 0x000fe20003800000 */
[----:B--2---:R-:W-:-:S04]  /*ec40*/  VIADD R10, R10, 0xffffff80 ;  /* 0xffffff800a0a7836 */ /* 0x004fc80000000000 */
[----:B------:R-:W-:Y:S01]  /*ec50*/  IMAD.IADD R26, R10, 0x1, -R4 ;  /* 0x000000010a1a7824 */ /* 0x000fe200078e0a04 */
[----:B------:R-:W-:Y:S06]  /*ec60*/  @P1 BRA `(.L_x_6136) ;  /* 0x0000000400741947 */ /* 0x000fec0003800000 */
[----:B------:R-:W2:Y:S04]  /*ec70*/  LDL R6, [R1+0x3c] ;  /* 0x00003c0001067983 */ /* 0x000ea80000100800 */
[----:B------:R-:W3:Y:S01]  /*ec80*/  LDL R8, [R1+0x64] ;  /* 0x0000640001087983 */ /* 0x000ee20000100800 */
[----:B------:R-:W-:Y:S01]  /*ec90*/  LEA.HI R4, R3, R26, RZ, 0x1d ;  /* 0x0000001a03047211 */ /* 0x000fe200078fe8ff */
[C---:B------:R-:W-:Y:S01]  /*eca0*/  IMAD.U32 R38, R20.reuse, 0x10000, RZ ;  /* 0x0001000014267824 */ /* 0x040fe200078e00ff */
[----:B------:R-:W-:Y:S01]  /*ecb0*/  LOP3.LUT R39, R20, 0xffff0000, RZ, 0xc0, !PT ;  /* 0xffff000014277812 */ /* 0x000fe200078ec0ff */
[----:B0-----:R-:W-:Y:S01]  /*ecc0*/  IMAD.U32 R37, R12, 0x10000, RZ ;  /* 0x000100000c257824 */ /* 0x001fe200078e00ff */
[----:B------:R-:W-:Y:S01]  /*ecd0*/  SHF.R.S32.HI R7, RZ, 0x1f, R4 ;  /* 0x0000001fff077819 */ /* 0x000fe20000011404 */
[----:B------:R-:W-:-:S03]  /*ece0*/  IMAD.SHL.U32 R5, R4, 0x8, RZ ;  /* 0x0000000804057824 */ /* 0x000fc600078e00ff */
[----:B------:R-:W-:Y:S02]  /*ecf0*/  LEA.HI R7, R7, R4, RZ, 0x3 ;  /* 0x0000000407077211 */ /* 0x000fe400078f18ff */
[----:B------:R-:W-:-:S03]  /*ed00*/  LOP3.LUT R5, R5, 0x38, RZ, 0xc0, !PT ;  /* 0x0000003805057812 */ /* 0x000fc600078ec0ff */
[----:B------:R-:W-:-:S05]  /*ed10*/  IMAD.SHL.U32 R7, R7, 0x400, RZ ;  /* 0x0000040007077824 */ /* 0x000fca00078e00ff */
[----:B------:R-:W-:Y:S02]  /*ed20*/  LOP3.LUT R7, R7, 0x7fffe000, RZ, 0xc0, !PT ;  /* 0x7fffe00007077812 */ /* 0x000fe400078ec0ff */
[----:B--2---:R-:W-:Y:S02]  /*ed30*/  LOP3.LUT R5, R5, 0x1c0, R6, 0xf8, !PT ;  /* 0x000001c005057812 */ /* 0x004fe400078ef806 */
[----:B------:R-:W-:Y:S02]  /*ed40*/  SHF.R.S32.HI R6, RZ, 0x1f, R10 ;  /* 0x0000001fff067819 */ /* 0x000fe4000001140a */
[----:B---3--:R-:W-:Y:S02]  /*ed50*/  LOP3.LUT R4, R5, R8, RZ, 0x3c, !PT ;  /* 0x0000000805047212 */ /* 0x008fe400078e3cff */
[----:B------:R-:W-:-:S05]  /*ed60*/  LEA.HI R6, R6, R10, RZ, 0x6 ;  /* 0x0000000a06067211 */ /* 0x000fca00078f30ff */
[----:B------:R-:W-:-:S05]  /*ed70*/  IMAD.SHL.U32 R6, R6, 0x8, RZ ;  /* 0x0000000806067824 */ /* 0x000fca00078e00ff */
[----:B------:R-:W-:-:S04]  /*ed80*/  LOP3.LUT R6, R6, 0xfffffe00, RZ, 0xc0, !PT ;  /* 0xfffffe0006067812 */ /* 0x000fc800078ec0ff */
[----:B-1----:R-:W-:Y:S02]  /*ed90*/  IADD3 R9, R4, R7, R6 ;  /* 0x0000000704097210 */ /* 0x002fe40007ffe006 */
        /* <DEDUP_REMOVED lines=15> */
[CC--:B------:R-:W-:Y:S01]  /*ee90*/  FMUL.FTZ R41, R33.reuse, R38.reuse ;  /* 0x0000002621297220 */ /* 0x0c0fe20000410000 */
[----:B------:R-:W-:Y:S01]  /*eea0*/  FMUL.FTZ R43, R33, R37 ;  /* 0x00000025212b7220 */ /* 0x000fe20000410000 */
[----:B------:R-:W-:Y:S01]  /*eeb0*/  LOP3.LUT R33, R12, 0xffff0000, RZ, 0xc0, !PT ;  /* 0xffff00000c217812 */ /* 0x000fe200078ec0ff */
[----:B------:R-:W-:Y:S01]  /*eec0*/  FMUL.FTZ R45, R8, R39 ;  /* 0x00000027082d7220 */ /* 0x000fe20000410000 */
[C---:B------:R-:W-:Y:S01]  /*eed0*/  FFMA.FTZ R41, R28.reuse, R37, -R41 ;  /* 0x000000251c297223 */ /* 0x040fe20000010829 */
[----:B------:R-:W-:Y:S01]  /*eee0*/  FFMA.FTZ R43, R28, R38, R43 ;  /* 0x000000261c2b7223 */ /* 0x000fe2000001002b */
[----:B------:R-:W-:-:S02]  /*eef0*/  IMAD.U32 R37, R21, 0x10000, RZ ;  /* 0x0001000015257824 */ /* 0x000fc400078e00ff */
[-C--:B------:R-:W-:Y:S01]  /*ef00*/  FMUL.FTZ R47, R8, R33.reuse ;  /* 0x00000021082f7220 */ /* 0x080fe20000410000 */
[----:B------:R-:W-:Y:S02]  /*ef10*/  IMAD.U32 R28, R13, 0x10000, RZ ;  /* 0x000100000d1c7824 */ /* 0x000fe400078e00ff */
[----:B------:R-:W-:Y:S01]  /*ef20*/  FFMA.FTZ R38, R4, R33, -R45 ;  /* 0x0000002104267223 */ /* 0x000fe2000001082d */
[----:B------:R-:W-:Y:S01]  /*ef30*/  FMUL.FTZ R40, R34, R37 ;  /* 0x0000002522287220 */ /* 0x000fe20000410000 */
[----:B------:R-:W-:Y:S02]  /*ef40*/  IMAD.U32 R35, R10, 0x10000, RZ ;  /* 0x000100000a237824 */ /* 0x000fe400078e00ff */
[-C--:B------:R-:W-:Y:S01]  /*ef50*/  FMUL.FTZ R42, R34, R28.reuse ;  /* 0x0000001c222a7220 */ /* 0x080fe20000410000 */
[----:B------:R-:W-:Y:S02]  /*ef60*/  IMAD.U32 R8, R24, 0x10000, RZ ;  /* 0x0001000018087824 */ /* 0x000fe400078e00ff */
[----:B------:R-:W-:Y:S01]  /*ef70*/  FFMA.FTZ R34, R4, R39, R47 ;  /* 0x0000002704227223 */ /* 0x000fe2000001002f */
[----:B------:R-:W-:Y:S01]  /*ef80*/  IMAD.U32 R4, R14, 0x10000, RZ ;  /* 0x000100000e047824 */ /* 0x000fe200078e00ff */
[----:B------:R-:W-:Y:S01]  /*ef90*/  LOP3.LUT R10, R10, 0xffff0000, RZ, 0xc0, !PT ;  /* 0xffff00000a0a7812 */ /* 0x000fe200078ec0ff */
[C---:B------:R-:W-:Y:S01]  /*efa0*/  FFMA.FTZ R40, R29.reuse, R28, -R40 ;  /* 0x0000001c1d287223 */ /* 0x040fe20000010828 */
[----:B------:R-:W-:Y:S01]  /*efb0*/  FFMA.FTZ R42, R29, R37, R42 ;  /* 0x000000251d2a7223 */ /* 0x000fe2000001002a */
[----:B------:R-:W-:Y:S01]  /*efc0*/  LOP3.LUT R33, R24, 0xffff0000, RZ, 0xc0, !PT ;  /* 0xffff000018217812 */ /* 0x000fe200078ec0ff */
[C---:B------:R-:W-:Y:S01]  /*efd0*/  FMUL.FTZ R37, R35.reuse, R8 ;  /* 0x0000000823257220 */ /* 0x040fe20000410000 */
[----:B------:R-:W-:Y:S01]  /*efe0*/  LOP3.LUT R29, R14, 0xffff0000, RZ, 0xc0, !PT ;  /* 0xffff00000e1d7812 */ /* 0x000fe200078ec0ff */
[----:B------:R-:W-:Y:S01]  /*eff0*/  FMUL.FTZ R35, R35, R4 ;  /* 0x0000000423237220 */ /* 0x000fe20000410000 */
[----:B------:R-:W-:-:S02]  /*f000*/  IMAD.U32 R36, R11, 0x10000, RZ ;  /* 0x000100000b247824 */ /* 0x000fc400078e00ff */
[----:B------:R-:W-:Y:S01]  /*f010*/  FMUL.FTZ R39, R10, R33 ;  /* 0x000000210a277220 */ /* 0x000fe20000410000 */
[----:B------:R-:W-:Y:S02]  /*f020*/  IMAD.U32 R28, R25, 0x10000, RZ ;  /* 0x00010000191c7824 */ /* 0x000fe400078e00ff */
[----:B------:R-:W-:Y:S01]  /*f030*/  FFMA.FTZ R37, R30, R4, -R37 ;  /* 0x000000041e257223 */ /* 0x000fe20000010825 */
[----:B------:R-:W-:Y:S01]  /*f040*/  FMUL.FTZ R10, R10, R29 ;  /* 0x0000001d0a0a7220 */ /* 0x000fe20000410000 */
[----:B------:R-:W-:Y:S01]  /*f050*/  FFMA.FTZ R35, R30, R8, R35 ;  /* 0x000000081e237223 */ /* 0x000fe20000010023 */
[----:B------:R-:W-:Y:S02]  /*f060*/  IMAD.U32 R4, R15, 0x10000, RZ ;  /* 0x000100000f047824 */ /* 0x000fe400078e00ff */
[----:B------:R-:W-:Y:S01]  /*f070*/  FMUL.FTZ R8, R36, R28 ;  /* 0x0000001c24087220 */ /* 0x000fe20000410000 */
[C---:B------:R-:W-:Y:S01]  /*f080*/  FFMA.FTZ R44, R6.reuse, R33, R10 ;  /* 0x00000021062c7223 */ /* 0x040fe2000001000a */
[----:B------:R-:W-:Y:S01]  /*f090*/  LOP3.LUT R11, R11, 0xffff0000, RZ, 0xc0, !PT ;  /* 0xffff00000b0b7812 */ /* 0x000fe200078ec0ff */
[----:B------:R-:W-:Y:S01]  /*f0a0*/  FFMA.FTZ R30, R6, R29, -R39 ;  /* 0x0000001d061e7223 */ /* 0x000fe20000010827 */
[-C--:B------:R-:W-:Y:S01]  /*f0b0*/  FFMA.FTZ R33, R31, R4.reuse, -R8 ;  /* 0x000000041f217223 */ /* 0x080fe20000010808 */
        /* <DEDUP_REMOVED lines=24> */
.L_x_6136:
[----:B------:R-:W-:Y:S05]  /*f240*/  BSYNC B1 ;  /* 0x0000000000017941 */ /* 0x000fea0003800000 */
.L_x_6135:
[----:B------:R-:W-:Y:S04]  /*f250*/  BSSY B1, `(.L_x_6137) ;  /* 0x0000060000017945 */ /* 0x000fe80003800000 */
[----:B------:R-:W-:Y:S05]  /*f260*/  @P2 BRA `(.L_x_6138) ;  /* 0x0000000400782947 */ /* 0x000fea0003800000 */
[----:B--2---:R-:W2:Y:S04]  /*f270*/  LDL R0, [R1+0x8c] ;  /* 0x00008c0001007983 */ /* 0x004ea80000100800 */
[----:B-1----:R-:W3:Y:S04]  /*f280*/  LDL R9, [R1+0x38] ;  /* 0x0000380001097983 */ /* 0x002ee80000100800 */
[----:B------:R-:W4:Y:S04]  /*f290*/  LDL R8, [R1+0x5c] ;  /* 0x00005c0001087983 */ /* 0x000f280000100800 */
[----:B------:R-:W4:Y:S01]  /*f2a0*/  LDL R7, [R1+0x4c] ;  /* 0x00004c0001077983 */ /* 0x000f220000100800 */
[C---:B------:R-:W-:Y:S01]  /*f2b0*/  IMAD.U32 R39, R20.reuse, 0x10000, RZ ;  /* 0x0001000014277824 */ /* 0x040fe200078e00ff */
[----:B------:R-:W-:Y:S01]  /*f2c0*/  LOP3.LUT R44, R20, 0xffff0000, RZ, 0xc0, !PT ;  /* 0xffff0000142c7812 */ /* 0x000fe200078ec0ff */
[C---:B0-----:R-:W-:Y:S01]  /*f2d0*/  IMAD.U32 R37, R12.reuse, 0x10000, RZ ;  /* 0x000100000c257824 */ /* 0x041fe200078e00ff */
[----:B------:R-:W-:Y:S01]  /*f2e0*/  LOP3.LUT R40, R12, 0xffff0000, RZ, 0xc0, !PT ;  /* 0xffff00000c287812 */ /* 0x000fe200078ec0ff */
[C---:B------:R-:W-:Y:S01]  /*f2f0*/  IMAD.U32 R46, R21.reuse, 0x10000, RZ ;  /* 0x00010000152e7824 */ /* 0x040fe200078e00ff */
[----:B------:R-:W-:Y:S01]  /*f300*/  LOP3.LUT R47, R21, 0xffff0000, RZ, 0xc0, !PT ;  /* 0xffff0000152f7812 */ /* 0x000fe200078ec0ff */
[----:B------:R-:W-:Y:S01]  /*f310*/  IMAD.U32 R42, R13, 0x10000, RZ ;  /* 0x000100000d2a7824 */ /* 0x000fe200078e00ff */
[----:B------:R-:W-:Y:S01]  /*f320*/  LOP3.LUT R49, R25, 0xffff0000, RZ, 0xc0, !PT ;  /* 0xffff000019317812 */ /* 0x000fe200078ec0ff */
[----:B------:R-:W-:Y:S01]  /*f330*/  IMAD.U32 R43, R24, 0x10000, RZ ;  /* 0x00010000182b7824 */ /* 0x000fe200078e00ff */
[----:B------:R-:W-:-:S02]  /*f340*/  LOP3.LUT R45, R15, 0xffff0000, RZ, 0xc0, !PT ;  /* 0xffff00000f2d7812 */ /* 0x000fc400078ec0ff */
[----:B--2---:R-:W-:Y:S02]  /*f350*/  R2UR UR4, R0 ;  /* 0x00000000000472ca */ /* 0x004fe400000e0000 */
[----:B------:R-:W-:Y:S02]  /*f360*/  LEA.HI R0, R3, R26, RZ, 0x1d ;  /* 0x0000001a03007211 */ /* 0x000fe400078fe8ff */
[----:B---3--:R-:W-:Y:S02]  /*f370*/  LOP3.LUT R6, R9, 0x38, R16, 0xf8, !PT ;  /* 0x0000003809067812 */ /* 0x008fe400078ef810 */
[----:B------:R-:W-:Y:S01]  /*f380*/  SHF.R.S32.HI R5, RZ, 0x1f, R0 ;  /* 0x0000001fff057819 */ /* 0x000fe20000011400 */
[----:B------:R-:W-:-:S03]  /*f390*/  IMAD.SHL.U32 R4, R0, 0x8, RZ ;  /* 0x0000000800047824 */ /* 0x000fc600078e00ff */
[----:B------:R-:W-:Y:S02]  /*f3a0*/  LEA.HI R5, R5, R0, RZ, 0x3 ;  /* 0x0000000005057211 */ /* 0x000fe400078f18ff */
[----:B------:R-:W-:Y:S02]  /*f3b0*/  LOP3.LUT R0, R9, 0x38, R4, 0xf8, !PT ;  /* 0x0000003809007812 */ /* 0x000fe400078ef804 */
[----:B----4-:R-:W-:Y:S01]  /*f3c0*/  LOP3.LUT R6, R7, R6, R8, 0xf6, !PT ;  /* 0x0000000607067212 */ /* 0x010fe200078ef608 */
[----:B------:R-:W-:Y:S01]  /*f3d0*/  IMAD.SHL.U32 R5, R5, 0x400, RZ ;  /* 0x0000040005057824 */ /* 0x000fe200078e00ff */
[----:B------:R-:W-:Y:S02]  /*f3e0*/  LOP3.LUT R0, R0, R8, RZ, 0x3c, !PT ;  /* 0x0000000800007212 */ /* 0x000fe400078e3cff */
[----:B------:R-:W-:Y:S02]  /*f3f0*/  LEA R48, R6, UR4, 0x1 ;  /* 0x0000000406307c11 */ /* 0x000fe4000f8e08ff */
        /* <DEDUP_REMOVED lines=23> */
[-C--:B------:R-:W-:Y:S01]  /*f570*/  FMUL.FTZ R37, R46, R33.reuse ;  /* 0x000000212e257220 */ /* 0x080fe20000410000 */
[----:B------:R-:W-:Y:S01]  /*f580*/  FMUL.FTZ R27, R40, R8 ;  /* 0x00000008281b7220 */ /* 0x000fe20000410000 */
[----:B------:R-:W-:Y:S01]  /*f590*/  FMUL.FTZ R33, R42, R33 ;  /* 0x000000212a217220 */ /* 0x000fe20000410000 */
[----:B------:R-:W-:Y:S02]  /*f5a0*/  IMAD.U32 R39, R14, 0x10000, RZ ;  /* 0x000100000e277824 */ /* 0x000fe400078e00ff */
[-C--:B------:R-:W-:Y:S01]  /*f5b0*/  FFMA.FTZ R31, R40, R4.reuse, -R31 ;  /* 0x00000004281f7223 */ /* 0x080fe2000001081f */
[----:B------:R-:W-:Y:S01]  /*f5c0*/  FFMA.FTZ R27, R44, R4, R27 ;  /* 0x000000042c1b7223 */ /* 0x000fe2000001001b */
[-C--:B------:R-:W-:Y:S01]  /*f5d0*/  FFMA.FTZ R37, R42, R28.reuse, -R37 ;  /* 0x0000001c2a257223 */ /* 0x080fe20000010825 */
[----:B------:R-:W-:Y:S01]  /*f5e0*/  FFMA.FTZ R33, R46, R28, R33 ;  /* 0x0000001c2e217223 */ /* 0x000fe20000010021 */
[----:B------:R-:W-:Y:S01]  /*f5f0*/  LOP3.LUT R10, R10, 0xffff0000, RZ, 0xc0, !PT ;  /* 0xffff00000a0a7812 */ /* 0x000fe200078ec0ff */
[-C--:B------:R-:W-:Y:S01]  /*f600*/  FMUL.FTZ R4, R43, R34.reuse ;  /* 0x000000222b047220 */ /* 0x080fe20000410000 */
[----:B------:R-:W-:Y:S01]  /*f610*/  LOP3.LUT R28, R14, 0xffff0000, RZ, 0xc0, !PT ;  /* 0xffff00000e1c7812 */ /* 0x000fe200078ec0ff */
[----:B------:R-:W-:Y:S01]  /*f620*/  FMUL.FTZ R34, R39, R34 ;  /* 0x0000002227227220 */ /* 0x000fe20000410000 */
[----:B------:R-:W-:Y:S01]  /*f630*/  LOP3.LUT R40, R24, 0xffff0000, RZ, 0xc0, !PT ;  /* 0xffff000018287812 */ /* 0x000fe200078ec0ff */
        /* <DEDUP_REMOVED lines=8> */
[-C--:B------:R-:W-:Y:S01]  /*f6c0*/  FMUL.FTZ R29, R42, R35.reuse ;  /* 0x000000232a1d7220 */ /* 0x080fe20000410000 */
[----:B------:R-:W-:Y:S01]  /*f6d0*/  LOP3.LUT R43, R13, 0xffff0000, RZ, 0xc0, !PT ;  /* 0xffff00000d2b7812 */ /* 0x000fe200078ec0ff */
[----:B------:R-:W-:Y:S01]  /*f6e0*/  FFMA.FTZ R39, R28, R6, -R39 ;  /* 0x000000061c277223 */ /* 0x000fe20000010827 */
[C---:B------:R-:W-:Y:S01]  /*f6f0*/  FMUL.FTZ R35, R4.reuse, R35 ;  /* 0x0000002304237220 */ /* 0x040fe20000410000 */
[----:B------:R-:W-:Y:S01]  /*f700*/  FFMA.FTZ R29, R4, R30, -R29 ;  /* 0x0000001e041d7223 */ /* 0x000fe2000001081d */
[----:B------:R-:W-:Y:S01]  /*f710*/  FFMA.FTZ R41, R40, R6, R41 ;  /* 0x0000000628297223 */ /* 0x000fe20000010029 */
        /* <DEDUP_REMOVED lines=19> */
.L_x_6138:
[----:B------:R-:W-:Y:S05]  /*f850*/  BSYNC B1 ;  /* 0x0000000000017941 */ /* 0x000fea0003800000 */
.L_x_6137:
[----:B------:R-:W-:Y:S04]  /*f860*/  BSSY B1, `(.L_x_6139) ;  /* 0x0000060000017945 */ /* 0x000fe80003800000 */
[----:B------:R-:W-:Y:S05]  /*f870*/  @P3 BRA `(.L_x_6140) ;  /* 0x0000000400783947 */ /* 0x000fea0003800000 */
[----:B--23--:R-:W2:Y:S04]  /*f880*/  LDL R0, [R1+0x8c] ;  /* 0x00008c0001007983 */ /* 0x00cea80000100800 */
        /* <DEDUP_REMOVED lines=93> */
.L_x_6140:
[----:B------:R-:W-:Y:S05]  /*fe60*/  BSYNC B1 ;  /* 0x0000000000017941 */ /* 0x000fea0003800000 */
.L_x_6139:
[----:B------:R-:W-:Y:S05]  /*fe70*/  @P0 BRA `(.L_x_6126) ;  /* 0x0000000400780947 */ /* 0x000fea0003800000 */
[----:B--234-:R-:W2:Y:S04]  /*fe80*/  LDL R0, [R1+0x8c] ;  /* 0x00008c0001007983 */ /* 0x01cea80000100800 */
[----:B------:R-:W3:Y:S04]  /*fe90*/  LDL R8, [R1+0x30] ;  /* 0x0000300001087983 */ /* 0x000ee80000100800 */
[----:B------:R-:W4:Y:S04]  /*fea0*/  LDL R7, [R1+0x50] ;  /* 0x0000500001077983 */ /* 0x000f280000100800 */
[----:B------:R-:W5:Y:S01]  /*feb0*/  LDL R6, [R1+0x54] ;  /* 0x0000540001067983 */ /* 0x000f620000100800 */
[----:B------:R-:W-:Y:S01]  /*fec0*/  LEA.HI R3, R3, R26, RZ, 0x1d ;  /* 0x0000001a03037211 */ /* 0x000fe200078fe8ff */
[C---:B0-----:R-:W-:Y:S01]  /*fed0*/  IMAD.U32 R36, R20.reuse, 0x10000, RZ ;  /* 0x0001000014247824 */ /* 0x041fe200078e00ff */
[----:B------:R-:W-:Y:S01]  /*fee0*/  LOP3.LUT R38, R20, 0xffff0000, RZ, 0xc0, !PT ;  /* 0xffff000014267812 */ /* 0x000fe200078ec0ff */
[C---:B------:R-:W-:Y:S01]  /*fef0*/  IMAD.U32 R34, R12.reuse, 0x10000, RZ ;  /* 0x000100000c227824 */ /* 0x040fe200078e00ff */
[----:B------:R-:W-:Y:S01]  /*ff00*/  SHF.R.S32.HI R4, RZ, 0x1f, R3 ;  /* 0x0000001fff047819 */ /* 0x000fe20000011403 */
[----:B------:R-:W-:Y:S01]  /*ff10*/  IMAD.U32 R20, R13, 0x10000, RZ ;  /* 0x000100000d147824 */ /* 0x000fe200078e00ff */
[----:B------:R-:W-:Y:S01]  /*ff20*/  LOP3.LUT R12, R12, 0xffff0000, RZ, 0xc0, !PT ;  /* 0xffff00000c0c7812 */ /* 0x000fe200078ec0ff */
[----:B------:R-:W-:Y:S01]  /*ff30*/  IMAD.U32 R43, R24, 0x10000, RZ ;  /* 0x00010000182b7824 */ /* 0x000fe200078e00ff */
[----:B------:R-:W-:-:S02]  /*ff40*/  LEA.HI R4, R4, R3, RZ, 0x3 ;  /* 0x0000000304047211 */ /* 0x000fc400078f18ff */
[----:B------:R-:W-:Y:S02]  /*ff50*/  LOP3.LUT R24, R24, 0xffff0000, RZ, 0xc0, !PT ;  /* 0xffff000018187812 */ /* 0x000fe400078ec0ff */
[----:B------:R-:W-:Y:S01]  /*ff60*/  LOP3.LUT R13, R13, 0xffff0000, RZ, 0xc0, !PT ;  /* 0xffff00000d0d7812 */ /* 0x000fe200078ec0ff */
[----:B------:R-:W-:Y:S01]  /*ff70*/  IMAD.SHL.U32 R4, R4, 0x400, RZ ;  /* 0x0000040004047824 */ /* 0x000fe200078e00ff */
[----:B--2---:R-:W-:Y:S01]  /*ff80*/  R2UR UR4, R0 ;  /* 0x00000000000472ca */ /* 0x004fe200000e0000 */
[----:B------:R-:W-:-:S03]  /*ff90*/  IMAD.SHL.U32 R0, R3, 0x8, RZ ;  /* 0x0000000803007824 */ /* 0x000fc600078e00ff */
[----:B------:R-:W-:Y:S02]  /*ffa0*/  LOP3.LUT R3, R4, 0x7fffe000, RZ, 0xc0, !PT ;  /* 0x7fffe00004037812 */ /* 0x000fe400078ec0ff */
[C---:B---3--:R-:W-:Y:S02]  /*ffb0*/  LOP3.LUT R5, R8.reuse, 0x38, R16, 0xf8, !PT ;  /* 0x0000003808057812 */ /* 0x048fe400078ef810 */
[----:B------:R-:W-:-:S04]  /*ffc0*/  LOP3.LUT R0, R8, 0x38, R0, 0xf8, !PT ;  /* 0x0000003808007812 */ /* 0x000fc800078ef800 */
[----:B----4-:R-:W-:Y:S02]  /*ffd0*/  LOP3.LUT R0, R0, R7, RZ, 0x3c, !PT ;  /* 0x0000000700007212 */ /* 0x010fe400078e3cff */
[----:B-----5:R-:W-:Y:S02]  /*ffe0*/  LOP3.LUT R5, R6, R5, R7, 0xf6, !PT ;  /* 0x0000000506057212 */ /* 0x020fe400078ef607 */
[----:B------:R-:W-:Y:S02]  /*fff0*/  IADD3 R3, R0, R3, R6 ;  /* 0x0000000300037210 */ /* 0x000fe40007ffe006 */
[----:B------:R-:W-:-:S03]  /*10000*/  LEA R40, R5, UR4, 0x1 ;  /* 0x0000000405287c11 */ /* 0x000fc6000f8e08ff */
[----:B------:R-:W-:Y:S02]  /*10010*/  IMAD R3, R3, 0x2, R2 ;  /* 0x0000000203037824 */ /* 0x000fe400078e0202 */
[----:B------:R-:W0:Y:S04]  /*10020*/  LDS.128 R4, [R40] ;  /* 0x0000000028047984 */ /* 0x000e280000000c00 */
[----:B-1----:R-:W1:Y:S01]  /*10030*/  LDS.128 R8, [R3+0x16400] ;  /* 0x0164000003087984 */ /* 0x002e620000000c00 */
        /* <DEDUP_REMOVED lines=10> */
[-C--:B------:R-:W-:Y:S01]  /*100e0*/  FMUL.FTZ R37, R38, R8.reuse ;  /* 0x0000000826257220 */ /* 0x080fe20000410000 */
[----:B------:R-:W-:Y:S01]  /*100f0*/  FMUL.FTZ R39, R12, R8 ;  /* 0x000000080c277220 */ /* 0x000fe20000410000 */
[----:B------:R-:W-:Y:S01]  /*10100*/  FFMA.FTZ R35, R34, R0, -R35 ;  /* 0x0000000022237223 */ /* 0x000fe20000010823 */
[----:B------:R-:W-:-:S02]  /*10110*/  IMAD.U32 R34, R21, 0x10000, RZ ;  /* 0x0001000015227824 */ /* 0x000fc400078e00ff */
[----:B------:R-:W-:Y:S01]  /*10120*/  FFMA.FTZ R29, R36, R0, R29 ;  /* 0x00000000241d7223 */ /* 0x000fe2000001001d */
[----:B------:R-:W-:Y:S02]  /*10130*/  IMAD.U32 R31, R10, 0x10000, RZ ;  /* 0x000100000a1f7824 */ /* 0x000fe400078e00ff */
[-C--:B------:R-:W-:Y:S01]  /*10140*/  FFMA.FTZ R0, R12, R4.reuse, -R37 ;  /* 0x000000040c007223 */ /* 0x080fe20000010825 */
[----:B------:R-:W-:Y:S01]  /*10150*/  FFMA.FTZ R8, R38, R4, R39 ;  /* 0x0000000426087223 */ /* 0x000fe20000010027 */
[-C--:B------:R-:W-:Y:S01]  /*10160*/  FMUL.FTZ R37, R34, R30.reuse ;  /* 0x0000001e22257220 */ /* 0x080fe20000410000 */
[----:B------:R-:W-:Y:S01]  /*10170*/  FMUL.FTZ R41, R20, R30 ;  /* 0x0000001e14297220 */ /* 0x000fe20000410000 */
[----:B------:R-:W-:Y:S02]  /*10180*/  IMAD.U32 R39, R14, 0x10000, RZ ;  /* 0x000100000e277824 */ /* 0x000fe400078e00ff */
[-C--:B------:R-:W-:Y:S01]  /*10190*/  FMUL.FTZ R4, R43, R31.reuse ;  /* 0x0000001f2b047220 */ /* 0x080fe20000410000 */
[----:B------:R-:W-:Y:S01]  /*101a0*/  IMAD.U32 R27, R6, 0x10000, RZ ;  /* 0x00010000061b7824 */ /* 0x000fe200078e00ff */
        /* <DEDUP_REMOVED lines=9> */
[----:B------:R-:W-:Y:S02]  /*10240*/  IMAD.U32 R4, R15, 0x10000, RZ ;  /* 0x000100000f047824 */ /* 0x000fe400078e00ff */
[----:B------:R-:W-:Y:S01]  /*10250*/  FMUL.FTZ R39, R14, R10 ;  /* 0x0000000a0e277220 */ /* 0x000fe20000410000 */
[----:B------:R-:W-:Y:S01]  /*10260*/  LOP3.LUT R6, R6, 0xffff0000, RZ, 0xc0, !PT ;  /* 0xffff000006067812 */ /* 0x000fe200078ec0ff */
[----:B------:R-:W-:Y:S01]  /*10270*/  FFMA.FTZ R10, R43, R27, R12 ;  /* 0x0000001b2b0a7223 */ /* 0x000fe2000001000c */
[----:B------:R-:W-:Y:S01]  /*10280*/  IMAD.U32 R28, R7, 0x10000, RZ ;  /* 0x00010000071c7824 */ /* 0x000fe200078e00ff */
[----:B------:R-:W-:Y:S01]  /*10290*/  LOP3.LUT R11, R11, 0xffff0000, RZ, 0xc0, !PT ;  /* 0xffff00000b0b7812 */ /* 0x000fe200078ec0ff */
        /* <DEDUP_REMOVED lines=28> */
.L_x_6126:
[----:B------:R-:W-:Y:S05]  /*10460*/  BSYNC B0 ;  /* 0x0000000000007941 */ /* 0x000fea0003800000 */
.L_x_6104:
        /* <DEDUP_REMOVED lines=8> */
.L_x_6102:
[----:B------:R-:W-:-:S06]  /*104f0*/  ULOP3.LUT UR4, UR60, 0x1, URZ, 0xfc, !UPT ;  /* 0x000000013c047892 */ /* 0x000fcc000f8efc3f */
[----:B0-234-:R-:W-:-:S05]  /*10500*/  IMAD.U32 R0, RZ, RZ, UR4 ;  /* 0x00000004ff007e24 */ /* 0x01dfca000f8e00ff */
[----:B------:R-:W-:-:S13]  /*10510*/  ISETP.NE.AND P0, PT, R0, 0x3, PT ;  /* 0x000000030000780c */ /* 0x000fda0003f05270 */
[----:B------:R-:W-:Y:S05]  /*10520*/  @!P0 BRA `(.L_x_6141) ;  /* 0x0000000000048947 */ /* 0x000fea0003800000 */
[----:B------:R-:W-:Y:S01]  /*10530*/  BPT.TRAP 0x1 ;  /* 0x000000040000795c */ /* 0x000fe20000300000 */
.L_x_6141:
[----:B------:R-:W2:Y:S01]  /*10540*/  LDL R3, [R1+0x4] ;  /* 0x0000040001037983 */ /* 0x000ea20000100800 */
[----:B------:R-:W-:Y:S01]  /*10550*/  IMAD R0, R228, 0x8, R2 ;  /* 0x00000008e4007824 */ /* 0x000fe200078e0202 */
[----:B--2---:R-:W-:-:S04]  /*10560*/  SHF.L.U32 R3, R3, 0x1f, RZ ;  /* 0x0000001f03037819 */ /* 0x004fc800000006ff */
[----:B------:R0:W2:Y:S01]  /*10570*/  SYNCS.PHASECHK.TRANS64.TRYWAIT P2, [R0+URZ+0x34830], R3 ;  /* 0x03483003000075a7 */ /* 0x0000a2000804017f */
[----:B------:R-:W-:Y:S05]  /*10580*/  @!P0 BRA `(.L_x_6142) ;  /* 0x0000000000048947 */ /* 0x000fea0003800000 */
[----:B------:R-:W-:Y:S01]  /*10590*/  BPT.TRAP 0x1 ;  /* 0x000000040000795c */ /* 0x000fe20000300000 */
.L_x_6142:
[----:B------:R-:W3:Y:S01]  /*105a0*/  S2R R4, SR_TID.X ;  /* 0x0000000000047919 */ /* 0x000ee20000002100 */
[----:B------:R-:W-:Y:S01]  /*105b0*/  IMAD.MOV.U32 R87, RZ, RZ, RZ ;  /* 0x000000ffff577224 */ /* 0x000fe200078e00ff */
[----:B---3--:R-:W-:-:S04]  /*105c0*/  LOP3.LUT R4, R4, 0x7f, RZ, 0xc0, !PT ;  /* 0x0000007f04047812 */ /* 0x008fc800078ec0ff */
[----:B------:R-:W-:Y:S01]  /*105d0*/  ISETP.NE.AND P1, PT, R4, RZ, PT ;  /* 0x000000ff0400720c */ /* 0x000fe20003f25270 */
[----:B--2---:R-:W-:-:S12]  /*105e0*/  @P2 BRA `(.L_x_6143) ;  /* 0x0000000000082947 */ /* 0x004fd80003800000 */
[----:B------:R-:W2:Y:S02]  /*105f0*/  SYNCS.PHASECHK.TRANS64.TRYWAIT P2, [R0+URZ+0x34830], R3 ;  /* 0x03483003000075a7 */ /* 0x000ea4000804017f */
[----:B--2---:R-:W-:Y:S05]  /*10600*/  @!P2 BRA `(.L_x_6144) ;  /* 0x00000144009ca947 */ /* 0x004fea0003800000 */
.L_x_6143:
[----:B------:R-:W-:Y:S05]  /*10610*/  WARPSYNC.ALL ;  /* 0x0000000000007948 */ /* 0x000fea0003800000 */
[----:B0-2---:R-:W-:Y:S01]  /*10620*/  VIADD R3, R2, 0x1e400 ;  /* 0x0001e40002037836 */ /* 0x005fe20000000000 */
[----:B------:R-:W-:Y:S01]  /*10630*/  R2UR UR56, R32 ;  /* 0x00000000203872ca */ /* 0x000fe200000e0000 */
[----:B------:R-:W-:Y:S01]  /*10640*/  IMAD.MOV.U32 R5, RZ, RZ, 0x40000040 ;  /* 0x40000040ff057424 */ /* 0x000fe200078e00ff */
[----:B------:R-:W-:Y:S01]  /*10650*/  WARPGROUP.ARRIVE ;  /* 0x00000000000079c5 */ /* 0x000fe20000000000 */
[----:B------:R-:W-:Y:S01]  /*10660*/  UMOV UR9, 0x40000040 ;  /* 0x4000004000097882 */ /* 0x000fe20000000000 */
[----:B------:R-:W-:Y:S01]  /*10670*/  SHF.R.U32.HI R3, RZ, 0x4, R3 ;  /* 0x00000004ff037819 */ /* 0x000fe20000011603 */
[----:B------:R-:W-:Y:S01]  /*10680*/  IMAD.MOV.U32 R15, RZ, RZ, 0x40000040 ;  /* 0x40000040ff0f7424 */ /* 0x000fe200078e00ff */
[----:B------:R-:W-:Y:S01]  /*10690*/  R2UR UR11, R5 ;  /* 0x00000000050b72ca */ /* 0x000fe200000e0000 */
[----:B------:R-:W-:Y:S01]  /*106a0*/  IMAD.MOV.U32 R21, RZ, RZ, 0x40000040 ;  /* 0x40000040ff157424 */ /* 0x000fe200078e00ff */
[----:B------:R-:W-:Y:S01]  /*106b0*/  LOP3.LUT R3, R3, 0x3fff, RZ, 0xc0, !PT ;  /* 0x00003fff03037812 */ /* 0x000fe200078ec0ff */
[----:B------:R-:W-:Y:S01]  /*106c0*/  IMAD.MOV.U32 R25, RZ, RZ, 0x40000040 ;  /* 0x40000040ff197424 */ /* 0x000fe200078e00ff */
[----:B------:R-:W-:Y:S01]  /*106d0*/  R2UR UR15, R15 ;  /* 0x000000000f0f72ca */ /* 0x000fe200000e0000 */
[----:B------:R-:W-:Y:S01]  /*106e0*/  IMAD.U32 R27, RZ, RZ, UR9 ;  /* 0x00000009ff1b7e24 */ /* 0x000fe2000f8e00ff */
[----:B------:R-:W-:Y:S01]  /*106f0*/  LOP3.LUT R4, R3, 0x10000, RZ, 0xfc, !PT ;  /* 0x0001000003047812 */ /* 0x000fe200078efcff */
[----:B------:R-:W-:Y:S01]  /*10700*/  ULOP3.LUT UR56, UR56, 0x10000, URZ, 0xfc, !UPT ;  /* 0x0001000038387892 */ /* 0x000fe2000f8efc3f */
[----:B------:R-:W-:Y:S01]  /*10710*/  MOV R8, UR37 ;  /* 0x0000002500087c02 */ /* 0x000fe20008000f00 */
[----:B------:R-:W-:Y:S01]  /*10720*/  UMOV UR37, UR9 ;  /* 0x0000000900257c82 */ /* 0x000fe20008000000 */
[----:B-1----:R-:W-:Y:S01]  /*10730*/  MOV R9, UR36 ;  /* 0x0000002400097c02 */ /* 0x002fe20008000f00 */
[----:B------:R0:W-:Y:S01]  /*10740*/  STL [R1+0x2c], R4 ;  /* 0x00002c0401007387 */ /* 0x0001e20000100800 */
[----:B------:R-:W-:Y:S01]  /*10750*/  UMOV UR13, UR37 ;  /* 0x00000025000d7c82 */ /* 0x000fe20008000000 */
[----:B------:R-:W-:Y:S01]  /*10760*/  R2UR UR23, R21 ;  /* 0x00000000151772ca */ /* 0x000fe200000e0000 */
[----:B------:R-:W-:Y:S01]  /*10770*/  UMOV UR8, UR56 ;  /* 0x0000003800087c82 */ /* 0x000fe20008000000 */
[----:B------:R-:W-:Y:S01]  /*10780*/  UMOV UR21, UR37 ;  /* 0x0000002500157c82 */ /* 0x000fe20008000000 */
[----:B------:R-:W-:Y:S01]  /*10790*/  UMOV UR36, UR8 ;  /* 0x0000000800247c82 */ /* 0x000fe20008000000 */
[----:B------:R-:W-:Y:S01]  /*107a0*/  R2UR UR55, R25 ;  /* 0x00000000193772ca */ /* 0x000fe200000e0000 */
[----:B------:R-:W-:Y:S01]  /*107b0*/  UMOV UR12, UR36 ;  /* 0x00000024000c7c82 */ /* 0x000fe20008000000 */
[----:B------:R-:W-:Y:S01]  /*107c0*/  UMOV UR20, UR36 ;  /* 0x0000002400147c82 */ /* 0x000fe20008000000 */
[----:B------:R-:W-:Y:S01]  /*107d0*/  UMOV UR52, UR36 ;  /* 0x0000002400347c82 */ /* 0x000fe20008000000 */
[----:B0-----:R-:W-:Y:S01]  /*107e0*/  IMAD R4, R228, 0xb00, R4 ;  /* 0x00000b00e4047824 */ /* 0x001fe200078e0204 */
[----:B------:R-:W-:Y:S01]  /*107f0*/  UMOV UR53, UR37 ;  /* 0x0000002500357c82 */ /* 0x000fe20008000000 */
[----:B------:R-:W-:Y:S01]  /*10800*/  R2UR UR35, R15 ;  /* 0x000000000f2372ca */ /* 0x000fe200000e0000 */
[----:B------:R-:W-:Y:S01]  /*10810*/  UMOV UR32, UR36 ;  /* 0x0000002400207c82 */ /* 0x000fe20008000000 */
[C---:B------:R-:W-:Y:S01]  /*10820*/  VIADD R14, R4.reuse, 0x80 ;  /* 0x00000080040e7836 */ /* 0x040fe20000000000 */
[C---:B------:R-:W-:Y:S01]  /*10830*/  R2UR UR10, R4.reuse ;  /* 0x00000000040a72ca */ /* 0x040fe200000e0000 */
[C---:B------:R-:W-:Y:S01]  /*10840*/  VIADD R20, R4.reuse, 0x100 ;  /* 0x0000010004147836 */ /* 0x040fe20000000000 */
[----:B------:R-:W-:Y:S01]  /*10850*/  UMOV UR33, UR37 ;  /* 0x0000002500217c82 */ /* 0x000fe20008000000 */
[----:B------:R-:W-:Y:S01]  /*10860*/  VIADD R24, R4, 0x180 ;  /* 0x0000018004187836 */ /* 0x000fe20000000000 */
[----:B------:R-:W-:Y:S01]  /*10870*/  R2UR UR14, R14 ;  /* 0x000000000e0e72ca */ /* 0x000fe200000e0000 */
[----:B------:R-:W-:Y:S01]  /*10880*/  VIADD R14, R4, 0x200 ;  /* 0x00000200040e7836 */ /* 0x000fe20000000000 */
[----:B------:R-:W-:Y:S01]  /*10890*/  R2UR UR22, R20 ;  /* 0x00000000141672ca */ /* 0x000fe200000e0000 */
[----:B------:R-:W-:Y:S01]  /*108a0*/  VIADD R20, R4, 0x280 ;  /* 0x0000028004147836 */ /* 0x000fe20000000000 */
[----:B------:R-:W-:Y:S01]  /*108b0*/  R2UR UR54, R24 ;  /* 0x00000000183672ca */ /* 0x000fe200000e0000 */
[----:B------:R-:W-:Y:S01]  /*108c0*/  UMOV UR28, UR36 ;  /* 0x00000024001c7c82 */ /* 0x000fe20008000000 */
[----:B------:R-:W-:Y:S01]  /*108d0*/  R2UR UR34, R14 ;  /* 0x000000000e2272ca */ /* 0x000fe200000e0000 */
[----:B------:R-:W-:Y:S01]  /*108e0*/  UMOV UR29, UR37 ;  /* 0x00000025001d7c82 */ /* 0x000fe20008000000 */
[----:B------:R-:W-:Y:S01]  /*108f0*/  R2UR UR30, R20 ;  /* 0x00000000141e72ca */ /* 0x000fe200000e0000 */
[----:B------:R-:W-:Y:S01]  /*10900*/  HGMMA.64x16x16.F32.BF16 R112, gdesc[UR8], RZ, !UPT, gsb0 ;  /* 0x00200000087079f0 */ /* 0x000fe2000c0018ff */
[----:B------:R-:W-:Y:S01]  /*10910*/  R2UR UR31, R21 ;  /* 0x00000000151f72ca */ /* 0x000fe200000e0000 */
[C---:B------:R-:W-:Y:S01]  /*10920*/  VIADD R24, R4.reuse, 0x300 ;  /* 0x0000030004187836 */ /* 0x040fe20000000000 */
[----:B------:R-:W-:Y:S01]  /*10930*/  R2UR UR47, R25 ;  /* 0x00000000192f72ca */ /* 0x000fe200000e0000 */
[----:B------:R-:W-:Y:S01]  /*10940*/  UMOV UR44, UR36 ;  /* 0x00000024002c7c82 */ /* 0x000fe20008000000 */
[----:B------:R-:W-:Y:S01]  /*10950*/  UMOV UR45, UR37 ;  /* 0x00000025002d7c82 */ /* 0x000fe20008000000 */
[----:B------:R-:W-:Y:S01]  /*10960*/  VIADD R14, R4, 0x380 ;  /* 0x00000380040e7836 */ /* 0x000fe20000000000 */
[----:B------:R-:W-:Y:S01]  /*10970*/  R2UR UR46, R24 ;  /* 0x00000000182e72ca */ /* 0x000fe200000e0000 */
[----:B------:R-:W-:Y:S01]  /*10980*/  UMOV UR24, UR36 ;  /* 0x0000002400187c82 */ /* 0x000fe20008000000 */
[----:B------:R-:W-:Y:S01]  /*10990*/  R2UR UR27, R15 ;  /* 0x000000000f1b72ca */ /* 0x000fe200000e0000 */
[----:B------:R-:W-:Y:S01]  /*109a0*/  UMOV UR25, UR37 ;  /* 0x0000002500197c82 */ /* 0x000fe20008000000 */
        /* <DEDUP_REMOVED lines=13> */
[----:B------:R-:W-:Y:S01]  /*10a80*/  VIADD R24, R4, 0x82 ;  /* 0x0000008204187836 */ /* 0x000fe20000000000 */
[----:B------:R-:W-:Y:S01]  /*10a90*/  UMOV UR40, UR36 ;  /* 0x0000002400287c82 */ /* 0x000fe20008000000 */
[----:B------:R-:W-:Y:S01]  /*10aa0*/  IMAD.U32 R26, RZ, RZ, UR8 ;  /* 0x00000008ff1a7e24 */ /* 0x000fe2000f8e00ff */
[----:B------:R-:W-:Y:S01]  /*10ab0*/  R2UR UR42, R20 ;  /* 0x00000000142a72ca */ /* 0x000fe200000e0000 */
[----:B------:R-:W-:Y:S01]  /*10ac0*/  IMAD.MOV.U32 R25, RZ, RZ, 0x40000040 ;  /* 0x40000040ff197424 */ /* 0x000fe200078e00ff */
[----:B------:R-:W-:Y:S01]  /*10ad0*/  R2UR UR10, R24 ;  /* 0x00000000180a72ca */ /* 0x000fe200000e0000 */
[----:B------:R-:W-:Y:S01]  /*10ae0*/  UMOV UR41, UR37 ;  /* 0x0000002500297c82 */ /* 0x000fe20008000000 */
[----:B------:R-:W-:Y:S01]  /*10af0*/  STL.64 [R1+0x20], R26 ;  /* 0x0000201a01007387 */ /* 0x000fe20000100a00 */
[----:B------:R-:W-:Y:S01]  /*10b00*/  VIADD R14, R4, 0x2 ;  /* 0x00000002040e7836 */ /* 0x000fe20000000000 */
[----:B------:R-:W-:Y:S01]  /*10b10*/  R2UR UR11, R25 ;  /* 0x00000000190b72ca */ /* 0x000fe200000e0000 */
[----:B------:R-:W-:Y:S01]  /*10b20*/  IMAD.MOV.U32 R15, RZ, RZ, 0x40000040 ;  /* 0x40000040ff0f7424 */ /* 0x000fe200078e00ff */
[----:B------:R-:W-:Y:S01]  /*10b30*/  MOV R6, UR39 ;  /* 0x0000002700067c02 */ /* 0x000fe20008000f00 */
[----:B------:R-:W-:Y:S01]  /*10b40*/  UIADD3 UR8, UR56, 0x2, URZ ;  /* 0x0000000238087890 */ /* 0x000fe2000fffe03f */
[----:B------:R-:W-:Y:S01]  /*10b50*/  MOV R7, UR38 ;  /* 0x0000002600077c02 */ /* 0x000fe20008000f00 */
[----:B------:R-:W-:Y:S01]  /*10b60*/  UMOV UR37, 0x40000040 ;  /* 0x4000004000257882 */ /* 0x000fe20000000000 */
[----:B------:R-:W-:Y:S01]  /*10b70*/  R2UR UR38, R14 ;  /* 0x000000000e2672ca */ /* 0x000fe200000e0000 */
[C---:B------:R-:W-:Y:S01]  /*10b80*/  VIADD R20, R4.reuse, 0x102 ;  /* 0x0000010204147836 */ /* 0x040fe20000000000 */
[----:B------:R-:W-:Y:S01]  /*10b90*/  R2UR UR39, R15 ;  /* 0x000000000f2772ca */ /* 0x000fe200000e0000 */
[----:B------:R-:W-:Y:S01]  /*10ba0*/  IMAD.MOV.U32 R21, RZ, RZ, 0x40000040 ;  /* 0x40000040ff157424 */ /* 0x000fe200078e00ff */
[----:B------:R-:W-:Y:S01]  /*10bb0*/  UMOV UR36, UR8 ;  /* 0x0000000800247c82 */ /* 0x000fe20008000000 */
[----:B------:R-:W-:Y:S01]  /*10bc0*/  VIADD R14, R4, 0x182 ;  /* 0x00000182040e7836 */ /* 0x000fe20000000000 */
[----:B------:R-:W-:Y:S01]  /*10bd0*/  R2UR UR50, R20 ;  /* 0x00000000143272ca */ /* 0x000fe200000e0000 */
[----:B------:R-:W-:Y:S01]  /*10be0*/  IMAD.MOV.U32 R15, RZ, RZ, 0x40000040 ;  /* 0x40000040ff0f7424 */ /* 0x000fe200078e00ff */
[----:B------:R-:W-:Y:S01]  /*10bf0*/  R2UR UR51, R21 ;  /* 0x00000000153372ca */ /* 0x000fe200000e0000 */
[----:B------:R-:W-:Y:S01]  /*10c00*/  VIADD R20, R4, 0x202 ;  /* 0x0000020204147836 */ /* 0x000fe20000000000 */
[----:B------:R-:W0:Y:S01]  /*10c10*/  S2R R13, SR_TID.X ;  /* 0x00000000000d7919 */ /* 0x000e220000002100 */
[----:B------:R-:W-:Y:S01]  /*10c20*/  IMAD.MOV.U32 R21, RZ, RZ, 0x40000040 ;  /* 0x40000040ff157424 */ /* 0x000fe200078e00ff */
[----:B------:R-:W-:Y:S01]  /*10c30*/  P2R R12, PR, RZ, 0x2 ;  /* 0x00000002ff0c7803 */ /* 0x000fe20000000000 */
[----:B------:R-:W-:-:S02]  /*10c40*/  WARPGROUP.DEPBAR.LE gsb0, 0x0 ;  /* 0x00008000000079c5 */ /* 0x000fc40000010000 */
[----:B------:R-:W-:Y:S01]  /*10c50*/  WARPGROUP.ARRIVE ;  /* 0x00000000000079c5 */ /* 0x000fe20000000000 */
[----:B------:R-:W-:Y:S01]  /*10c60*/  VIADD R80, R4, 0x4 ;  /* 0x0000000404507836 */ /* 0x000fe20000000000 */
[----:B------:R-:W-:Y:S01]  /*10c70*/  P2R R10, PR, RZ, 0x1 ;  /* 0x00000001ff0a7803 */ /* 0x000fe20000000000 */
[----:B------:R-:W-:Y:S02]  /*10c80*/  IMAD.MOV.U32 R81, RZ, RZ, 0x40000040 ;  /* 0x40000040ff517424 */ /* 0x000fe400078e00ff */
[----:B------:R-:W-:Y:S01]  /*10c90*/  IMAD.U32 R82, RZ, RZ, UR36 ;  /* 0x00000024ff527e24 */ /* 0x000fe2000f8e00ff */
[----:B------:R-:W-:Y:S01]  /*10ca0*/  HGMMA.64x16x16.F32.BF16 R104, gdesc[UR12], RZ, !UPT, gsb0 ;  /* 0x002000000c6879f0 */ /* 0x000fe2000c0018ff */
[----:B------:R-:W-:Y:S01]  /*10cb0*/  R2UR UR14, R14 ;  /* 0x000000000e0e72ca */ /* 0x000fe200000e0000 */
[----:B------:R-:W-:Y:S01]  /*10cc0*/  VIADD R14, R4, 0x282 ;  /* 0x00000282040e7836 */ /* 0x000fe20000000000 */
[----:B------:R-:W-:Y:S01]  /*10cd0*/  R2UR UR15, R15 ;  /* 0x000000000f0f72ca */ /* 0x000fe200000e0000 */
[----:B------:R-:W-:-:S02]  /*10ce0*/  IMAD.MOV.U32 R15, RZ, RZ, 0x40000040 ;  /* 0x40000040ff0f7424 */ /* 0x000fc400078e00ff */
[----:B------:R-:W-:Y:S02]  /*10cf0*/  IMAD.U32 R83, RZ, RZ, UR37 ;  /* 0x00000025ff537e24 */ /* 0x000fe4000f8e00ff */
[----:B------:R-:W-:Y:S02]  /*10d00*/  VIADD R120, R4, 0x886 ;  /* 0x0000088604787836 */ /* 0x000fe40000000000 */
[----:B------:R-:W-:Y:S01]  /*10d10*/  IMAD.MOV.U32 R121, RZ, RZ, 0x40000040 ;  /* 0x40000040ff797424 */ /* 0x000fe200078e00ff */
[----:B------:R1:W-:Y:S01]  /*10d20*/  STL.64 [R1+0x18], R82 ;  /* 0x0000185201007387 */ /* 0x0003e20000100a00 */
[----:B------:R-:W-:Y:S02]  /*10d30*/  IMAD.MOV.U32 R5, RZ, RZ, 0x40000040 ;  /* 0x40000040ff057424 */ /* 0x000fe400078e00ff */
[--C-:B------:R-:W-:Y:S02]  /*10d40*/  IMAD.MOV.U32 R86, RZ, RZ, R87.reuse ;  /* 0x000000ffff567224 */ /* 0x100fe400078e0057 */
[----:B------:R-:W-:-:S02]  /*10d50*/  IMAD.MOV.U32 R84, RZ, RZ, R87 ;  /* 0x000000ffff547224 */ /* 0x000fc400078e0057 */
[----:B0-----:R-:W-:Y:S02]  /*10d60*/  VIADD R13, R13, 0xffffff80 ;  /* 0xffffff800d0d7836 */ /* 0x001fe40000000000 */
[----:B-1----:R-:W-:-:S03]  /*10d70*/  IMAD.MOV.U32 R82, RZ, RZ, R87 ;  /* 0x000000ffff527224 */ /* 0x002fc600078e0057 */
[----:B------:R-:W-:-:S04]  /*10d80*/  SHF.R.S32.HI R11, RZ, 0x1f, R13 ;  /* 0x0000001fff0b7819 */ /* 0x000fc8000001140d */
[----:B------:R-:W-:-:S04]  /*10d90*/  LEA.HI R11, R11, R13, RZ, 0x7 ;  /* 0x0000000d0b0b7211 */ /* 0x000fc800078f38ff */
[----:B------:R-:W-:-:S05]  /*10da0*/  LOP3.LUT R11, R11, 0xffffff80, RZ, 0xc0, !PT ;  /* 0xffffff800b0b7812 */ /* 0x000fca00078ec0ff */
[----:B------:R-:W-:-:S05]  /*10db0*/  IMAD.IADD R11, R13, 0x1, -R11 ;  /* 0x000000010d0b7824 */ /* 0x000fca00078e0a0b */
[----:B------:R-:W-:-:S04]  /*10dc0*/  SHF.R.S32.HI R3, RZ, 0x1f, R11 ;  /* 0x0000001fff037819 */ /* 0x000fc8000001140b */
[----:B------:R-:W-:Y:S01]  /*10dd0*/  LEA.HI R3, R3, R11, RZ, 0x2 ;  /* 0x0000000b03037211 */ /* 0x000fe200078f10ff */
[----:B------:R-:W-:Y:S02]  /*10de0*/  WARPGROUP.DEPBAR.LE gsb0, 0x0 ;  /* 0x00008000000079c5 */ /* 0x000fe40000010000 */
[----:B------:R-:W-:Y:S01]  /*10df0*/  WARPGROUP.ARRIVE ;  /* 0x00000000000079c5 */ /* 0x000fe20000000000 */
[----:B------:R-:W-:-:S05]  /*10e00*/  LOP3.LUT R3, R3, 0x7ffffffc, RZ, 0xc0, !PT ;  /* 0x7ffffffc03037812 */ /* 0x000fca00078ec0ff */
[----:B------:R-:W-:Y:S01]  /*10e10*/  HGMMA.64x16x16.F32.BF16 R96, gdesc[UR20], RZ, !UPT, gsb0 ;  /* 0x00200000146079f0 */ /* 0x000fe2000c0018ff */
[----:B------:R-:W-:Y:S01]  /*10e20*/  R2UR UR22, R20 ;  /* 0x00000000141672ca */ /* 0x000fe200000e0000 */
[----:B------:R-:W-:Y:S01]  /*10e30*/  VIADD R20, R4, 0x302 ;  /* 0x0000030204147836 */ /* 0x000fe20000000000 */
[----:B------:R-:W-:Y:S01]  /*10e40*/  R2UR UR23, R21 ;  /* 0x00000000151772ca */ /* 0x000fe200000e0000 */
[----:B------:R-:W-:Y:S02]  /*10e50*/  IMAD.MOV.U32 R21, RZ, RZ, 0x40000040 ;  /* 0x40000040ff157424 */ /* 0x000fe400078e00ff */
[----:B------:R-:W-:Y:S01]  /*10e60*/  IMAD.IADD R3, R11, 0x1, -R3 ;  /* 0x000000010b037824 */ /* 0x000fe200078e0a03 */
[----:B------:R-:W-:Y:S02]  /*10e70*/  WARPGROUP.DEPBAR.LE gsb0, 0x0 ;  /* 0x00008000000079c5 */ /* 0x000fe40000010000 */
[----:B------:R-:W-:-:S06]  /*10e80*/  WARPGROUP.ARRIVE ;  /* 0x00000000000079c5 */ /* 0x000fcc0000000000 */
[----:B------:R-:W-:Y:S01]  /*10e90*/  HGMMA.64x16x16.F32.BF16 R88, gdesc[UR52], RZ, !UPT, gsb0 ;  /* 0x00200000345879f0 */ /* 0x000fe2000c0018ff */
[----:B------:R-:W-:Y:S01]  /*10ea0*/  R2UR UR54, R80 ;  /* 0x00000000503672ca */ /* 0x000fe200000e0000 */
[----:B------:R-:W-:Y:S01]  /*10eb0*/  UMOV UR53, 0x40000040 ;  /* 0x4000004000357882 */ /* 0x000fe20000000000 */
[----:B------:R-:W-:Y:S01]  /*10ec0*/  R2UR UR55, R81 ;  /* 0x00000000513772ca */ /* 0x000fe200000e0000 */
[----:B------:R-:W-:Y:S01]  /*10ed0*/  IMAD.MOV.U32 R80, RZ, RZ, R87 ;  /* 0x000000ffff507224 */ /* 0x000fe200078e0057 */
[----:B------:R-:W-:Y:S02]  /*10ee0*/  WARPGROUP.DEPBAR.LE gsb0, 0x0 ;  /* 0x00008000000079c5 */ /* 0x000fe40000010000 */
[----:B------:R-:W-:-:S06]  /*10ef0*/  WARPGROUP.ARRIVE ;  /* 0x00000000000079c5 */ /* 0x000fcc0000000000 */
[----:B------:R-:W-:Y:S01]  /*10f00*/  HGMMA.64x16x16.F32.BF16 R72, gdesc[UR32], RZ, !UPT, gsb0 ;  /* 0x00200000204879f0 */ /* 0x000fe2000c0018ff */
        /* <DEDUP_REMOVED lines=48> */
[----:B------:R-:W-:Y:S01]  /*11210*/  IMAD.U32 R21, RZ, RZ, UR53 ;  /* 0x00000035ff157e24 */ /* 0x000fe2000f8e00ff */
[----:B------:R-:W-:Y:S02]  /*11220*/  WARPGROUP.DEPBAR.LE gsb0, 0x0 ;  /* 0x00008000000079c5 */ /* 0x000fe40000010000 */
[----:B------:R-:W-:-:S06]  /*11230*/  WARPGROUP.ARRIVE ;  /* 0x00000000000079c5 */ /* 0x000fcc0000000000 */
[----:B------:R-:W-:Y:S01]  /*11240*/  HGMMA.64x16x16.F32.BF16 R32, gdesc[UR4], RZ, !UPT, gsb0 ;  /* 0x00200000042079f0 */ /* 0x000fe2000c0018ff */
[----:B------:R-:W-:-:S07]  /*11250*/  UIADD3 UR4, UR56, 0x4, URZ ;  /* 0x0000000438047890 */ /* 0x000fce000fffe03f */
[----:B------:R-:W-:Y:S02]  /*11260*/  UMOV UR52, UR4 ;  /* 0x0000000400347c82 */ /* 0x000fe40008000000 */
[----:B------:R-:W-:-:S05]  /*11270*/  IMAD.U32 R20, RZ, RZ, UR52 ;  /* 0x00000034ff147e24 */ /* 0x000fca000f8e00ff */
        /* <DEDUP_REMOVED lines=22> */
[----:B------:R-:W-:Y:S01]  /*113e0*/  IMAD.MOV.U32 R7, RZ, RZ, 0x40000040 ;  /* 0x40000040ff077424 */ /* 0x000fe200078e00ff */
[----:B------:R-:W-:Y:S01]  /*113f0*/  R2UR UR36, R9 ;  /* 0x00000000092472ca */ /* 0x000fe200000e0000 */
[----:B------:R-:W-:Y:S01]  /*11400*/  IMAD.MOV.U32 R9, RZ, RZ, 0x40000040 ;  /* 0x40000040ff097424 */ /* 0x000fe200078e00ff */
[----:B------:R-:W-:-:S02]  /*11410*/  WARPGROUP.DEPBAR.LE gsb0, 0x0 ;  /* 0x00008000000079c5 */ /* 0x000fc40000010000 */
[----:B------:R-:W-:-:S06]  /*11420*/  WARPGROUP.ARRIVE ;  /* 0x00000000000079c5 */ /* 0x000fcc0000000000 */
[----:B------:R-:W-:Y:S01]  /*11430*/  HGMMA.64x16x16.F32.BF16 R104, gdesc[UR8], R104, gsb0 ;  /* 0x00200000086879f0 */ /* 0x000fe20008001868 */
        /* <DEDUP_REMOVED lines=76> */
[----:B------:R-:W-:-:S02]  /*11900*/  WARPGROUP.DEPBAR.LE gsb0, 0x0 ;  /* 0x00008000000079c5 */ /* 0x000fc40000010000 */
        /* <DEDUP_REMOVED lines=119> */
[----:B------:R-:W-:Y:S01]  /*12080*/  UMOV UR45, 0x40000040 ;  /* 0x40000040002d7882 */ /* 0x000fe20000000000 */
[----:B------:R-:W-:Y:S02]  /*12090*/  VIADD R6, R4, 0x600 ;  /* 0x0000060004067836 */ /* 0x000fe40000000000 */
[----:B------:R-:W-:Y:S02]  /*120a0*/  IMAD.MOV.U32 R7, RZ, RZ, 0x40000040 ;  /* 0x40000040ff077424 */ /* 0x000fe400078e00ff */
[----:B------:R-:W-:Y:S01]  /*120b0*/  IMAD.U32 R237, RZ, RZ, UR45 ;  /* 0x0000002dffed7e24 */ /* 0x000fe2000f8e00ff */
        /* <DEDUP_REMOVED lines=116> */
[----:B------:R-:W-:Y:S02]  /*12800*/  UMOV UR33, UR41 ;  /* 0x0000002900217c82 */ /* 0x000fe40008000000 */
[----:B------:R-:W-:Y:S01]  /*12810*/  UMOV UR17, UR33 ;  /* 0x0000002100117c82 */ /* 0x000fe20008000000 */
[----:B------:R-:W-:Y:S01]  /*12820*/  UMOV UR21, UR33 ;  /* 0x0000002100157c82 */ /* 0x000fe20008000000 */
        /* <DEDUP_REMOVED lines=193> */
[----:B------:R-:W-:Y:S01]  /*13440*/  UIADD3 UR20, UR56, 0x406, URZ ;  /* 0x0000040638147890 */ /* 0x000fe2000fffe03f */
[----:B------:R-:W-:Y:S01]  /*13450*/  R2UR UR23, R9 ;  /* 0x00000000091772ca */ /* 0x000fe200000e0000 */
[----:B------:R-:W-:Y:S01]  /*13460*/  UMOV UR21, 0x40000040 ;  /* 0x4000004000157882 */ /* 0x000fe20000000000 */
[----:B------:R-:W-:Y:S02]  /*13470*/  WARPGROUP.DEPBAR.LE gsb0, 0x0 ;  /* 0x00008000000079c5 */ /* 0x000fe40000010000 */
[----:B------:R-:W-:-:S06]  /*13480*/  WARPGROUP.ARRIVE ;  /* 0x00000000000079c5 */ /* 0x000fcc0000000000 */
[----:B------:R-:W-:Y:S03]  /*13490*/  HGMMA.64x16x16.F32.BF16 R56, gdesc[UR24], R56, gsb0 ;  /* 0x00200000183879f0 */ /* 0x000fe60008001838 */
[----:B------:R-:W-:Y:S02]  /*134a0*/  WARPGROUP.DEPBAR.LE gsb0, 0x0 ;  /* 0x00008000000079c5 */ /* 0x000fe40000010000 */
[----:B------:R-:W-:-:S06]  /*134b0*/  WARPGROUP.ARRIVE ;  /* 0x00000000000079c5 */ /* 0x000fcc0000000000 */
[----:B------:R-:W-:Y:S01]  /*134c0*/  HGMMA.64x16x16.F32.BF16 R48, gdesc[UR4], R48, gsb0 ;  /* 0x00200000043079f0 */ /* 0x000fe20008001830 */
[----:B------:R-:W-:Y:S02]  /*134d0*/  ULDC UR6, c[0x0][0x988] ;  /* 0x0002620000067ab9 */ /* 0x000fe40000000800 */
        /* <DEDUP_REMOVED lines=21> */
[----:B------:R-:W-:-:S09]  /*13630*/  WARPGROUP.ARRIVE ;  /* 0x00000000000079c5 */ /* 0x000fd20000000000 */
[----:B------:R-:W-:Y:S01]  /*13640*/  HGMMA.64x16x16.F32.BF16 R104, gdesc[UR20], R104, gsb0 ;  /* 0x00200000146879f0 */ /* 0x000fe20008001868 */
[----:B------:R-:W-:Y:S01]  /*13650*/  R2UR UR22, R6 ;  /* 0x00000000061672ca */ /* 0x000fe200000e0000 */
[----:B------:R-:W-:Y:S01]  /*13660*/  IMAD.MOV.U32 R6, RZ, RZ, -0x2 ;  /* 0xfffffffeff067424 */ /* 0x000fe200078e00ff */
[----:B------:R-:W-:Y:S01]  /*13670*/  R2UR UR23, R7 ;  /* 0x00000000071772ca */ /* 0x000fe200000e0000 */
[----:B------:R-:W-:Y:S02]  /*13680*/  IMAD.MOV.U32 R7, RZ, RZ, 0x40000040 ;  /* 0x40000040ff077424 */ /* 0x000fe400078e00ff */
[----:B------:R-:W-:Y:S02]  /*13690*/  IMAD R3, R3, R6, 0xb0 ;  /* 0x000000b003037424 */ /* 0x000fe400078e0206 */
[----:B------:R-:W-:Y:S02]  /*136a0*/  VIADD R6, R4, 0x706 ;  /* 0x0000070604067836 */ /* 0x000fe40000000000 */
[----:B------:R-:W-:Y:S01]  /*136b0*/  IMAD.IADD R3, R3, 0x1, R160 ;  /* 0x0000000103037824 */ /* 0x000fe200078e02a0 */
[----:B------:R-:W-:-:S02]  /*136c0*/  WARPGROUP.DEPBAR.LE gsb0, 0x0 ;  /* 0x00008000000079c5 */ /* 0x000fc40000010000 */
[----:B------:R-:W-:-:S06]  /*136d0*/  WARPGROUP.ARRIVE ;  /* 0x00000000000079c5 */ /* 0x000fcc0000000000 */
[----:B------:R-:W-:Y:S01]  /*136e0*/  HGMMA.64x16x16.F32.BF16 R96, gdesc[UR20], R96, gsb0 ;  /* 0x00200000146079f0 */ /* 0x000fe20008001860 */
[----:B------:R-:W-:Y:S01]  /*136f0*/  R2UR UR22, R6 ;  /* 0x00000000061672ca */ /* 0x000fe200000e0000 */
[----:B------:R-:W-:Y:S01]  /*13700*/  IMAD R6, R162, -0xb0, R3 ;  /* 0xffffff50a2067824 */ /* 0x000fe200078e0203 */
[----:B------:R-:W-:-:S04]  /*13710*/  R2UR UR23, R7 ;  /* 0x00000000071772ca */ /* 0x000fc800000e0000 */
[C---:B------:R-:W-:Y:S02]  /*13720*/  ISETP.GT.AND P4, PT, R6.reuse, 0x8, PT ;  /* 0x000000080600780c */ /* 0x040fe40003f84270 */
[----:B------:R-:W-:Y:S02]  /*13730*/  ISETP.GT.AND P5, PT, R6, 0x9, PT ;  /* 0x000000090600780c */ /* 0x000fe40003fa4270 */
[----:B------:R-:W-:Y:S02]  /*13740*/  FSEL R9, R118, -INF , P4 ;  /* 0xff80000076097808 */ /* 0x000fe40002000000 */
[----:B------:R-:W-:Y:S02]  /*13750*/  FSEL R83, R116, -INF , P4 ;  /* 0xff80000074537808 */ /* 0x000fe40002000000 */
[----:B------:R-:W-:Y:S02]  /*13760*/  FSEL R119, R119, -INF , P5 ;  /* 0xff80000077777808 */ /* 0x000fe40002800000 */
[----:B------:R-:W-:-:S02]  /*13770*/  FSEL R117, R117, -INF , P5 ;  /* 0xff80000075757808 */ /* 0x000fc40002800000 */
[C---:B------:R-:W-:Y:S02]  /*13780*/  ISETP.GT.AND P4, PT, R6.reuse, 0x18, PT ;  /* 0x000000180600780c */ /* 0x040fe40003f84270 */
[----:B------:R-:W-:Y:S02]  /*13790*/  ISETP.GT.AND P5, PT, R6, 0x19, PT ;  /* 0x000000190600780c */ /* 0x000fe40003fa4270 */
[----:B------:R-:W-:Y:S01]  /*137a0*/  FSEL R123, R108, -INF , P4 ;  /* 0xff8000006c7b7808 */ /* 0x000fe20002000000 */
[----:B------:R-:W-:Y:S01]  /*137b0*/  VIADD R108, R4, 0x806 ;  /* 0x00000806046c7836 */ /* 0x000fe20000000000 */
[----:B------:R-:W-:Y:S01]  /*137c0*/  FSEL R125, R109, -INF , P5 ;  /* 0xff8000006d7d7808 */ /* 0x000fe20002800000 */
[----:B------:R-:W-:Y:S01]  /*137d0*/  IMAD.MOV.U32 R109, RZ, RZ, 0x40000040 ;  /* 0x40000040ff6d7424 */ /* 0x000fe200078e00ff */
[----:B------:R-:W-:Y:S02]  /*137e0*/  FSEL R13, R110, -INF , P4 ;  /* 0xff8000006e0d7808 */ /* 0x000fe40002000000 */
[----:B------:R-:W-:-:S02]  /*137f0*/  R2UR UR10, R108 ;  /* 0x000000006c0a72ca */ /* 0x000fc400000e0000 */
[----:B------:R-:W-:Y:S02]  /*13800*/  R2UR UR11, R109 ;  /* 0x000000006d0b72ca */ /* 0x000fe400000e0000 */
[----:B------:R-:W-:Y:S02]  /*13810*/  FSEL R111, R111, -INF , P5 ;  /* 0xff8000006f6f7808 */ /* 0x000fe40002800000 */
[C---:B------:R-:W-:Y:S02]  /*13820*/  ISETP.GT.AND P4, PT, R6.reuse, 0x28, PT ;  /* 0x000000280600780c */ /* 0x040fe40003f84270 */
[C---:B------:R-:W-:Y:S02]  /*13830*/  ISETP.GT.AND P5, PT, R6.reuse, 0x29, PT ;  /* 0x000000290600780c */ /* 0x040fe40003fa4270 */
[C---:B------:R-:W-:Y:S02]  /*13840*/  ISETP.GT.AND P2, PT, R6.reuse, RZ, PT ;  /* 0x000000ff0600720c */ /* 0x040fe40003f44270 */
[----:B------:R-:W-:-:S02]  /*13850*/  ISETP.GT.AND P3, PT, R6, 0x1, PT ;  /* 0x000000010600780c */ /* 0x000fc40003f64270 */
[----:B------:R-:W-:Y:S02]  /*13860*/  FSEL R3, R114, -INF , P2 ;  /* 0xff80000072037808 */ /* 0x000fe40001000000 */
[----:B0-----:R-:W-:Y:S02]  /*13870*/  FSEL R21, R112, -INF , P2 ;  /* 0xff80000070157808 */ /* 0x001fe40001000000 */
[----:B------:R-:W-:Y:S02]  /*13880*/  FSEL R115, R115, -INF , P3 ;  /* 0xff80000073737808 */ /* 0x000fe40001800000 */
[----:B------:R-:W-:Y:S02]  /*13890*/  FSEL R113, R113, -INF , P3 ;  /* 0xff80000071717808 */ /* 0x000fe40001800000 */
[----:B------:R-:W-:Y:S01]  /*138a0*/  ISETP.GT.AND P2, PT, R6, 0x10, PT ;  /* 0x000000100600780c */ /* 0x000fe20003f44270 */
[----:B------:R-:W-:Y:S02]  /*138b0*/  WARPGROUP.DEPBAR.LE gsb0, 0x0 ;  /* 0x00008000000079c5 */ /* 0x000fe40000010000 */
[----:B------:R-:W-:Y:S01]  /*138c0*/  WARPGROUP.ARRIVE ;  /* 0x00000000000079c5 */ /* 0x000fe20000000000 */
[----:B------:R-:W-:Y:S01]  /*138d0*/  FSEL R131, R100, -INF , P4 ;  /* 0xff80000064837808 */ /* 0x000fe20002000000 */
[----:B------:R-:W-:Y:S01]  /*138e0*/  VIADD R100, R4, 0x906 ;  /* 0x0000090604647836 */ /* 0x000fe20000000000 */
[----:B------:R-:W-:Y:S01]  /*138f0*/  FSEL R133, R101, -INF , P5 ;  /* 0xff80000065857808 */ /* 0x000fe20002800000 */
[----:B------:R-:W-:Y:S01]  /*13900*/  IMAD.MOV.U32 R101, RZ, RZ, 0x40000040 ;  /* 0x40000040ff657424 */ /* 0x000fe200078e00ff */
[----:B------:R-:W-:Y:S01]  /*13910*/  ISETP.GT.AND P3, PT, R6, 0x11, PT ;  /* 0x000000110600780c */ /* 0x000fe20003f64270 */
[----:B------:R-:W-:Y:S01]  /*13920*/  HGMMA.64x16x16.F32.BF16 R88, gdesc[UR20], R88, gsb0 ;  /* 0x00200000145879f0 */ /* 0x000fe20008001858 */
[----:B------:R-:W-:-:S02]  /*13930*/  R2UR UR22, R14 ;  /* 0x000000000e1672ca */ /* 0x000fc400000e0000 */
[----:B------:R-:W-:Y:S02]  /*13940*/  R2UR UR23, R15 ;  /* 0x000000000f1772ca */ /* 0x000fe400000e0000 */
[----:B------:R-:W-:Y:S02]  /*13950*/  FSEL R11, R106, -INF , P2 ;  /* 0xff8000006a0b7808 */ /* 0x000fe40001000000 */
[----:B------:R-:W-:Y:S02]  /*13960*/  FSEL R85, R104, -INF , P2 ;  /* 0xff80000068557808 */ /* 0x000fe40001000000 */
[----:B------:R-:W-:Y:S02]  /*13970*/  FSEL R107, R107, -INF , P3 ;  /* 0xff8000006b6b7808 */ /* 0x000fe40001800000 */
[----:B------:R-:W-:Y:S02]  /*13980*/  FSEL R105, R105, -INF , P3 ;  /* 0xff80000069697808 */ /* 0x000fe40001800000 */
[----:B------:R-:W-:-:S02]  /*13990*/  ISETP.GT.AND P2, PT, R6, 0x20, PT ;  /* 0x000000200600780c */ /* 0x000fc40003f44270 */
[----:B------:R-:W-:Y:S02]  /*139a0*/  ISETP.GT.AND P3, PT, R6, 0x21, PT ;  /* 0x000000210600780c */ /* 0x000fe40003f64270 */
[----:B------:R-:W-:Y:S02]  /*139b0*/  FSEL R15, R98, -INF , P2 ;  /* 0xff800000620f7808 */ /* 0x000fe40001000000 */
[----:B------:R-:W-:Y:S02]  /*139c0*/  FSEL R127, R96, -INF , P2 ;  /* 0xff800000607f7808 */ /* 0x000fe40001000000 */
[----:B------:R-:W-:Y:S02]  /*139d0*/  FSEL R99, R99, -INF , P3 ;  /* 0xff80000063637808 */ /* 0x000fe40001800000 */
[----:B------:R-:W-:Y:S02]  /*139e0*/  FSEL R129, R97, -INF , P3 ;  /* 0xff80000061817808 */ /* 0x000fe40001800000 */
[----:B------:R-:W-:-:S02]  /*139f0*/  ISETP.GT.AND P2, PT, R6, 0x30, PT ;  /* 0x000000300600780c */ /* 0x000fc40003f44270 */
        /* <DEDUP_REMOVED lines=8> */
[C---:B------:R-:W-:Y:S02]  /*13a80*/  ISETP.GT.AND P5, PT, R6.reuse, 0x39, PT ;  /* 0x000000390600780c */ /* 0x040fe40003fa4270 */
[----:B------:R-:W-:Y:S02]  /*13a90*/  FMNMX.FTZ R8, R105, R8, !PT ;  /* 0x0000000869087209 */ /* 0x000fe40007810000 */
[----:B------:R-:W-:Y:S02]  /*13aa0*/  ISETP.GT.AND P1, PT, R6, 0x91, PT ;  /* 0x000000910600780c */ /* 0x000fe40003f24270 */
[----:B------:R-:W-:-:S02]  /*13ab0*/  FMNMX.FTZ R8, R123, R8, !PT ;  /* 0x000000087b087209 */ /* 0x000fc40007810000 */
[----:B------:R-:W-:Y:S01]  /*13ac0*/  ISETP.GT.AND P6, PT, R6, 0x90, PT ;  /* 0x000000900600780c */ /* 0x000fe20003fc4270 */
[----:B------:R-:W-:Y:S02]  /*13ad0*/  WARPGROUP.DEPBAR.LE gsb0, 0x0 ;  /* 0x00008000000079c5 */ /* 0x000fe40000010000 */
[----:B------:R-:W-:Y:S01]  /*13ae0*/  WARPGROUP.ARRIVE ;  /* 0x00000000000079c5 */ /* 0x000fe20000000000 */
[----:B------:R-:W-:Y:S01]  /*13af0*/  FSEL R135, R89, -INF , P3 ;  /* 0xff80000059877808 */ /* 0x000fe20001800000 */
[----:B------:R-:W-:Y:S01]  /*13b00*/  IMAD.MOV.U32 R89, RZ, RZ, 0x40000040 ;  /* 0x40000040ff597424 */ /* 0x000fe200078e00ff */
[----:B------:R-:W-:Y:S02]  /*13b10*/  FMNMX.FTZ R8, R125, R8, !PT ;  /* 0x000000087d087209 */ /* 0x000fe40007810000 */
[----:B------:R-:W-:Y:S01]  /*13b20*/  FSEL R137, R92, -INF , P4 ;  /* 0xff8000005c897808 */ /* 0x000fe20002000000 */
[----:B------:R-:W-:Y:S01]  /*13b30*/  HGMMA.64x16x16.F32.BF16 R72, gdesc[UR20], R72, gsb0 ;  /* 0x00200000144879f0 */ /* 0x000fe20008001848 */
[----:B------:R-:W-:-:S02]  /*13b40*/  R2UR UR22, R120 ;  /* 0x00000000781672ca */ /* 0x000fc400000e0000 */
[----:B------:R-:W-:Y:S02]  /*13b50*/  R2UR UR23, R121 ;  /* 0x00000000791772ca */ /* 0x000fe400000e0000 */
[----:B------:R-:W-:Y:S01]  /*13b60*/  FSEL R121, R88, -INF , P2 ;  /* 0xff80000058797808 */ /* 0x000fe20001000000 */
[----:B------:R-:W-:Y:S01]  /*13b70*/  VIADD R88, R4, 0x986 ;  /* 0x0000098604587836 */ /* 0x000fe20000000000 */
[----:B------:R-:W-:Y:S01]  /*13b80*/  R2UR UR15, R89 ;  /* 0x00000000590f72ca */ /* 0x000fe200000e0000 */
[----:B------:R-:W-:Y:S01]  /*13b90*/  IMAD.MOV.U32 R89, RZ, RZ, 0x40000040 ;  /* 0x40000040ff597424 */ /* 0x000fe200078e00ff */
[----:B------:R-:W-:Y:S02]  /*13ba0*/  FMNMX.FTZ R8, R127, R8, !PT ;  /* 0x000000087f087209 */ /* 0x000fe40007810000 */
[----:B------:R-:W-:Y:S01]  /*13bb0*/  R2UR UR14, R88 ;  /* 0x00000000580e72ca */ /* 0x000fe200000e0000 */
[C---:B------:R-:W-:Y:S01]  /*13bc0*/  VIADD R88, R4.reuse, 0xa06 ;  /* 0x00000a0604587836 */ /* 0x040fe20000000000 */
[----:B------:R-:W-:Y:S01]  /*13bd0*/  FMNMX.FTZ R8, R129, R8, !PT ;  /* 0x0000000881087209 */ /* 0x000fe20007810000 */
[----:B------:R-:W-:Y:S01]  /*13be0*/  VIADD R4, R4, 0xa86 ;  /* 0x00000a8604047836 */ /* 0x000fe20000000000 */
[----:B------:R-:W-:-:S02]  /*13bf0*/  FSEL R97, R90, -INF , P2 ;  /* 0xff8000005a617808 */ /* 0x000fc40001000000 */
[----:B------:R-:W-:Y:S02]  /*13c00*/  FMNMX.FTZ R8, R131, R8, !PT ;  /* 0x0000000883087209 */ /* 0x000fe40007810000 */
[----:B------:R-:W-:Y:S02]  /*13c10*/  FSEL R139, R93, -INF , P5 ;  /* 0xff8000005d8b7808 */ /* 0x000fe40002800000 */
[----:B------:R-:W-:Y:S02]  /*13c20*/  FMNMX.FTZ R8, R133, R8, !PT ;  /* 0x0000000885087209 */ /* 0x000fe40007810000 */
        /* <DEDUP_REMOVED lines=10> */
[C---:B------:R-:W-:Y:S02]  /*13cd0*/  ISETP.GT.AND P5, PT, R6.reuse, 0x49, PT ;  /* 0x000000490600780c */ /* 0x040fe40003fa4270 */
[----:B------:R-:W-:Y:S01]  /*13ce0*/  ISETP.GT.AND P0, PT, R6, 0x98, PT ;  /* 0x000000980600780c */ /* 0x000fe20003f04270 */
[----:B------:R-:W-:Y:S02]  /*13cf0*/  WARPGROUP.DEPBAR.LE gsb0, 0x0 ;  /* 0x00008000000079c5 */ /* 0x000fe40000010000 */
[----:B------:R-:W-:Y:S01]  /*13d00*/  WARPGROUP.ARRIVE ;  /* 0x00000000000079c5 */ /* 0x000fe20000000000 */
[----:B------:R-:W-:Y:S02]  /*13d10*/  FSEL R141, R73, -INF , P3 ;  /* 0xff800000498d7808 */ /* 0x000fe40001800000 */
        /* <DEDUP_REMOVED lines=10> */
[----:B------:R-:W-:Y:S01]  /*13dc0*/  FSEL R145, R77, -INF , P5 ;  /* 0xff8000004d917808 */ /* 0x000fe20002800000 */
[----:B------:R-:W-:Y:S01]  /*13dd0*/  IMAD.MOV.U32 R72, RZ, RZ, R87 ;  /* 0x000000ffff487224 */ /* 0x000fe200078e0057 */
[----:B------:R-:W-:-:S02]  /*13de0*/  FMNMX.FTZ R8, R101, R8, !PT ;  /* 0x0000000865087209 */ /* 0x000fc40007810000 */
[C---:B------:R-:W-:Y:S02]  /*13df0*/  ISETP.GT.AND P2, PT, R6.reuse, 0x50, PT ;  /* 0x000000500600780c */ /* 0x040fe40003f44270 */
[----:B------:R-:W-:Y:S02]  /*13e00*/  FMNMX.FTZ R8, R141, R8, !PT ;  /* 0x000000088d087209 */ /* 0x000fe40007810000 */
[----:B------:R-:W-:Y:S02]  /*13e10*/  FSEL R75, R75, -INF , P3 ;  /* 0xff8000004b4b7808 */ /* 0x000fe40001800000 */
[----:B------:R-:W-:Y:S02]  /*13e20*/  FMNMX.FTZ R8, R143, R8, !PT ;  /* 0x000000088f087209 */ /* 0x000fe40007810000 */
[----:B------:R-:W-:Y:S02]  /*13e30*/  ISETP.GT.AND P3, PT, R6, 0x51, PT ;  /* 0x000000510600780c */ /* 0x000fe40003f64270 */
[----:B------:R-:W-:-:S02]  /*13e40*/  FMNMX.FTZ R8, R145, R8, !PT ;  /* 0x0000000891087209 */ /* 0x000fc40007810000 */
[----:B------:R-:W-:Y:S01]  /*13e50*/  FSEL R73, R78, -INF , P4 ;  /* 0xff8000004e497808 */ /* 0x000fe20002000000 */
[--C-:B------:R-:W-:Y:S01]  /*13e60*/  IMAD.MOV.U32 R78, RZ, RZ, R87.reuse ;  /* 0x000000ffff4e7224 */ /* 0x100fe200078e0057 */
[----:B------:R-:W-:Y:S02]  /*13e70*/  FSEL R79, R79, -INF , P5 ;  /* 0xff8000004f4f7808 */ /* 0x000fe40002800000 */
[C---:B------:R-:W-:Y:S02]  /*13e80*/  ISETP.GT.AND P4, PT, R6.reuse, 0x58, PT ;  /* 0x000000580600780c */ /* 0x040fe40003f84270 */
        /* <DEDUP_REMOVED lines=8> */
[----:B------:R-:W-:Y:S02]  /*13f10*/  R2UR UR22, R88 ;  /* 0x00000000581672ca */ /* 0x000fe400000e0000 */
[----:B------:R-:W-:Y:S02]  /*13f20*/  R2UR UR23, R89 ;  /* 0x00000000591772ca */ /* 0x000fe400000e0000 */
[----:B------:R-:W-:Y:S01]  /*13f30*/  FSEL R77, R66, -INF , P2 ;  /* 0xff800000424d7808 */ /* 0x000fe20001000000 */
[--C-:B------:R-:W-:Y:S01]  /*13f40*/  IMAD.MOV.U32 R66, RZ, RZ, R87.reuse ;  /* 0x000000ffff427224 */ /* 0x100fe200078e0057 */
[----:B------:R-:W-:Y:S01]  /*13f50*/  FSEL R65, R70, -INF , P4 ;  /* 0xff80000046417808 */ /* 0x000fe20002000000 */
[--C-:B------:R-:W-:Y:S01]  /*13f60*/  IMAD.MOV.U32 R70, RZ, RZ, R87.reuse ;  /* 0x000000ffff467224 */ /* 0x100fe200078e0057 */
[----:B------:R-:W-:Y:S01]  /*13f70*/  FSEL R151, R68, -INF , P4 ;  /* 0xff80000044977808 */ /* 0x000fe20002000000 */
[----:B------:R-:W-:Y:S01]  /*13f80*/  IMAD.MOV.U32 R68, RZ, RZ, R87 ;  /* 0x000000ffff447224 */ /* 0x000fe200078e0057 */
[----:B------:R-:W-:-:S02]  /*13f90*/  FSEL R67, R67, -INF , P3 ;  /* 0xff80000043437808 */ /* 0x000fc40001800000 */
[----:B------:R-:W-:Y:S02]  /*13fa0*/  FSEL R71, R71, -INF , P5 ;  /* 0xff80000047477808 */ /* 0x000fe40002800000 */
[----:B------:R-:W-:Y:S02]  /*13fb0*/  FSEL R153, R69, -INF , P5 ;  /* 0xff80000045997808 */ /* 0x000fe40002800000 */
[----:B------:R-:W-:Y:S02]  /*13fc0*/  FMNMX.FTZ R8, R149, R8, !PT ;  /* 0x0000000895087209 */ /* 0x000fe40007810000 */
[C---:B------:R-:W-:Y:S02]  /*13fd0*/  ISETP.GT.AND P4, PT, R6.reuse, 0x61, PT ;  /* 0x000000610600780c */ /* 0x040fe40003f84270 */
[C---:B------:R-:W-:Y:S02]  /*13fe0*/  ISETP.GT.AND P2, PT, R6.reuse, 0x69, PT ;  /* 0x000000690600780c */ /* 0x040fe40003f44270 */
[----:B------:R-:W-:-:S02]  /*13ff0*/  ISETP.GT.AND P5, PT, R6, 0x60, PT ;  /* 0x000000600600780c */ /* 0x000fc40003fa4270 */
[----:B------:R-:W-:Y:S02]  /*14000*/  ISETP.GT.AND P3, PT, R6, 0x68, PT ;  /* 0x000000680600780c */ /* 0x000fe40003f64270 */
[----:B------:R-:W-:-:S04]  /*14010*/  FMNMX.FTZ R8, R151, R8, !PT ;  /* 0x0000000897087209 */ /* 0x000fc80007810000 */
[----:B------:R-:W-:Y:S01]  /*14020*/  FMNMX.FTZ R8, R153, R8, !PT ;  /* 0x0000000899087209 */ /* 0x000fe20007810000 */
[----:B------:R-:W-:Y:S02]  /*14030*/  WARPGROUP.DEPBAR.LE gsb0, 0x0 ;  /* 0x00008000000079c5 */ /* 0x000fe40000010000 */
[----:B------:R-:W-:Y:S01]  /*14040*/  WARPGROUP.ARRIVE ;  /* 0x00000000000079c5 */ /* 0x000fe20000000000 */
[----:B------:R-:W-:Y:S02]  /*14050*/  FSEL R159, R57, -INF , P4 ;  /* 0xff800000399f7808 */ /* 0x000fe40002000000 */
[----:B------:R-:W-:Y:S02]  /*14060*/  FSEL R59, R59, -INF , P4 ;  /* 0xff8000003b3b7808 */ /* 0x000fe40002000000 */
[----:B------:R-:W-:Y:S01]  /*14070*/  FSEL R169, R61, -INF , P2 ;  /* 0xff8000003da97808 */ /* 0x000fe20001000000 */
[----:B------:R-:W-:Y:S01]  /*14080*/  HGMMA.64x16x16.F32.BF16 R48, gdesc[UR8], R48, gsb0 ;  /* 0x00200000083079f0 */ /* 0x000fe20008001830 */
[----:B------:R-:W-:-:S02]  /*14090*/  FSEL R63, R63, -INF , P2 ;  /* 0xff8000003f3f7808 */ /* 0x000fc40001000000 */
[----:B------:R-:W-:Y:S01]  /*140a0*/  FSEL R161, R56, -INF , P5 ;  /* 0xff80000038a17808 */ /* 0x000fe20002800000 */
[--C-:B------:R-:W-:Y:S01]  /*140b0*/  IMAD.MOV.U32 R56, RZ, RZ, R87.reuse ;  /* 0x000000ffff387224 */ /* 0x100fe200078e0057 */
[----:B------:R-:W-:Y:S01]  /*140c0*/  FSEL R167, R60, -INF , P3 ;  /* 0xff8000003ca77808 */ /* 0x000fe20001800000 */
[--C-:B------:R-:W-:Y:S01]  /*140d0*/  IMAD.MOV.U32 R60, RZ, RZ, R87.reuse ;  /* 0x000000ffff3c7224 */ /* 0x100fe200078e0057 */
[----:B------:R-:W-:Y:S02]  /*140e0*/  ISETP.GT.AND P4, PT, R6, 0x71, PT ;  /* 0x000000710600780c */ /* 0x000fe40003f84270 */
[----:B------:R-:W-:Y:S01]  /*140f0*/  FSEL R57, R62, -INF , P3 ;  /* 0xff8000003e397808 */ /* 0x000fe20001800000 */
[----:B------:R-:W-:Y:S01]  /*14100*/  IMAD.MOV.U32 R62, RZ, RZ, R87 ;  /* 0x000000ffff3e7224 */ /* 0x000fe200078e0057 */
[C---:B------:R-:W-:Y:S02]  /*14110*/  ISETP.GT.AND P2, PT, R6.reuse, 0x79, PT ;  /* 0x000000790600780c */ /* 0x040fe40003f44270 */
[----:B------:R-:W-:-:S02]  /*14120*/  ISETP.GT.AND P3, PT, R6, 0x78, PT ;  /* 0x000000780600780c */ /* 0x000fc40003f64270 */
[----:B------:R-:W-:-:S04]  /*14130*/  FMNMX.FTZ R8, R161, R8, !PT ;  /* 0x00000008a1087209 */ /* 0x000fc80007810000 */
[----:B------:R-:W-:-:S04]  /*14140*/  FMNMX.FTZ R8, R159, R8, !PT ;  /* 0x000000089f087209 */ /* 0x000fc80007810000 */
        /* <DEDUP_REMOVED lines=9> */
[----:B-----5:R-:W-:Y:S02]  /*141e0*/  FSEL R155, R52, -INF , P3 ;  /* 0xff800000349b7808 */ /* 0x020fe40001800000 */
[----:B------:R-:W-:Y:S02]  /*141f0*/  ISETP.GT.AND P4, PT, R6, 0x81, PT ;  /* 0x000000810600780c */ /* 0x000fe40003f84270 */
[----:B------:R-:W-:Y:S02]  /*14200*/  FSEL R53, R54, -INF , P3 ;  /* 0xff80000036357808 */ /* 0x000fe40001800000 */
[C---:B------:R-:W-:Y:S02]  /*14210*/  ISETP.GT.AND P2, PT, R6.reuse, 0x89, PT ;  /* 0x000000890600780c */ /* 0x040fe40003f44270 */
[----:B------:R-:W-:Y:S01]  /*14220*/  ISETP.GT.AND P3, PT, R6, 0x88, PT ;  /* 0x000000880600780c */ /* 0x000fe20003f64270 */
[----:B------:R-:W-:Y:S02]  /*14230*/  WARPGROUP.DEPBAR.LE gsb0, 0x0 ;  /* 0x00008000000079c5 */ /* 0x000fe40000010000 */
[----:B------:R-:W-:Y:S01]  /*14240*/  WARPGROUP.ARRIVE ;  /* 0x00000000000079c5 */ /* 0x000fe20000000000 */
[----:B------:R-:W-:-:S02]  /*14250*/  FSEL R173, R41, -INF , P4 ;  /* 0xff80000029ad7808 */ /* 0x000fc40002000000 */
[----:B------:R-:W-:Y:S02]  /*14260*/  FSEL R177, R45, -INF , P2 ;  /* 0xff8000002db17808 */ /* 0x000fe40001000000 */
[----:B------:R-:W-:Y:S01]  /*14270*/  FSEL R175, R44, -INF , P3 ;  /* 0xff8000002caf7808 */ /* 0x000fe20001800000 */
[----:B------:R-:W-:Y:S01]  /*14280*/  HGMMA.64x16x16.F32.BF16 R32, gdesc[UR20], R32, gsb0 ;  /* 0x00200000142079f0 */ /* 0x000fe20008001820 */
[----:B------:R-:W-:Y:S02]  /*14290*/  R2UR UR23, R5 ;  /* 0x00000000051772ca */ /* 0x000fe400000e0000 */
[----:B------:R-:W-:Y:S01]  /*142a0*/  FSEL R5, R58, -INF , P5 ;  /* 0xff8000003a057808 */ /* 0x000fe20002800000 */
[----:B------:R-:W-:Y:S01]  /*142b0*/  IMAD.MOV.U32 R58, RZ, RZ, R87 ;  /* 0x000000ffff3a7224 */ /* 0x000fe200078e0057 */
[----:B------:R-:W-:Y:S02]  /*142c0*/  ISETP.GT.AND P5, PT, R6, 0x70, PT ;  /* 0x000000700600780c */ /* 0x000fe40003fa4270 */
[----:B------:R-:W-:-:S02]  /*142d0*/  R2UR UR22, R4 ;  /* 0x00000000041672ca */ /* 0x000fc400000e0000 */
[----:B------:R-:W-:Y:S02]  /*142e0*/  FSEL R163, R48, -INF , P5 ;  /* 0xff80000030a37808 */ /* 0x000fe40002800000 */
[----:B------:R-:W-:Y:S02]  /*142f0*/  FSEL R49, R50, -INF , P5 ;  /* 0xff80000032317808 */ /* 0x000fe40002800000 */
[----:B------:R-:W-:Y:S02]  /*14300*/  ISETP.GT.AND P5, PT, R6, 0x80, PT ;  /* 0x000000800600780c */ /* 0x000fe40003fa4270 */
[----:B------:R-:W-:Y:S02]  /*14310*/  FSEL R43, R43, -INF , P4 ;  /* 0xff8000002b2b7808 */ /* 0x000fe40002000000 */
[----:B------:R-:W-:Y:S02]  /*14320*/  FSEL R171, R40, -INF , P5 ;  /* 0xff80000028ab7808 */ /* 0x000fe40002800000 */
[----:B------:R-:W-:-:S02]  /*14330*/  FSEL R41, R42, -INF , P5 ;  /* 0xff8000002a297808 */ /* 0x000fc40002800000 */
[----:B------:R-:W-:Y:S02]  /*14340*/  FSEL R45, R46, -INF , P3 ;  /* 0xff8000002e2d7808 */ /* 0x000fe40001800000 */
[----:B------:R-:W-:Y:S02]  /*14350*/  FSEL R47, R47, -INF , P2 ;  /* 0xff8000002f2f7808 */ /* 0x000fe40001000000 */
[C---:B------:R-:W-:Y:S02]  /*14360*/  ISETP.GT.AND P2, PT, R6.reuse, 0x99, PT ;  /* 0x000000990600780c */ /* 0x040fe40003f44270 */
[C---:B------:R-:W-:Y:S02]  /*14370*/  ISETP.GT.AND P3, PT, R6.reuse, 0xa0, PT ;  /* 0x000000a00600780c */ /* 0x040fe40003f64270 */
[C---:B------:R-:W-:Y:S02]  /*14380*/  ISETP.GT.AND P4, PT, R6.reuse, 0xa1, PT ;  /* 0x000000a10600780c */ /* 0x040fe40003f84270 */
[----:B------:R-:W-:-:S02]  /*14390*/  ISETP.GT.AND P5, PT, R6, 0xa8, PT ;  /* 0x000000a80600780c */ /* 0x000fc40003fa4270 */
[----:B------:R-:W-:-:S04]  /*143a0*/  FMNMX.FTZ R8, R163, R8, !PT ;  /* 0x00000008a3087209 */ /* 0x000fc80007810000 */
        /* <DEDUP_REMOVED lines=8> */
[----:B------:R-:W-:Y:S01]  /*14430*/  P2R R33, PR, RZ, 0x2 ;  /* 0x00000002ff217803 */ /* 0x000fe20000000000 */
[----:B------:R-:W-:Y:S01]  /*14440*/  HGMMA.64x16x16.F32.BF16 R24, gdesc[UR20], R24, gsb0 ;  /* 0x00200000141879f0 */ /* 0x000fe20008001818 */
[----:B------:R-:W-:-:S02]  /*14450*/  ISETP.GT.AND P6, PT, R6, 0xa9, PT ;  /* 0x000000a90600780c */ /* 0x000fc40003fc4270 */
[----:B------:R-:W-:Y:S02]  /*14460*/  ISETP.GT.AND P1, PT, R6, 0x90, PT ;  /* 0x000000900600780c */ /* 0x000fe40003f24270 */
        /* <DEDUP_REMOVED lines=9> */
[----:B------:R-:W-:Y:S02]  /*14500*/  FSEL R189, R36, -INF , P0 ;  /* 0xff80000024bd7808 */ /* 0x000fe40000000000 */
[----:B------:R-:W-:-:S02]  /*14510*/  FMNMX.FTZ R6, R13, R6, !PT ;  /* 0x000000060d067209 */ /* 0x000fc40007810000 */
[----:B------:R-:W-:Y:S02]  /*14520*/  FMNMX.FTZ R8, R181, R8, !PT ;  /* 0x00000008b5087209 */ /* 0x000fe40007810000 */
[----:B------:R-:W-:Y:S02]  /*14530*/  FMNMX.FTZ R6, R111, R6, !PT ;  /* 0x000000066f067209 */ /* 0x000fe40007810000 */
[----:B------:R-:W-:Y:S02]  /*14540*/  FSEL R193, R37, -INF , P2 ;  /* 0xff80000025c17808 */ /* 0x000fe40001000000 */
[----:B------:R-:W-:Y:S02]  /*14550*/  FMNMX.FTZ R6, R15, R6, !PT ;  /* 0x000000060f067209 */ /* 0x000fe40007810000 */
[----:B------:R-:W-:Y:S02]  /*14560*/  FMNMX.FTZ R8, R189, R8, !PT ;  /* 0x00000008bd087209 */ /* 0x000fe40007810000 */
[----:B------:R-:W-:-:S02]  /*14570*/  FMNMX.FTZ R6, R99, R6, !PT ;  /* 0x0000000663067209 */ /* 0x000fc40007810000 */
[----:B------:R-:W-:Y:S02]  /*14580*/  FMNMX.FTZ R8, R193, R8, !PT ;  /* 0x00000008c1087209 */ /* 0x000fe40007810000 */
[----:B------:R-:W-:Y:S02]  /*14590*/  FMNMX.FTZ R6, R81, R6, !PT ;  /* 0x0000000651067209 */ /* 0x000fe40007810000 */
[----:B------:R-:W-:Y:S02]  /*145a0*/  P2R R32, PR, RZ, 0x1 ;  /* 0x00000001ff207803 */ /* 0x000fe40000000000 */
[----:B------:R-:W-:Y:S02]  /*145b0*/  FMNMX.FTZ R6, R103, R6, !PT ;  /* 0x0000000667067209 */ /* 0x000fe40007810000 */
[----:B------:R-:W-:Y:S02]  /*145c0*/  FSEL R39, R39, -INF , P2 ;  /* 0xff80000027277808 */ /* 0x000fe40001000000 */
[----:B------:R-:W-:Y:S01]  /*145d0*/  FMNMX.FTZ R6, R97, R6, !PT ;  /* 0x0000000661067209 */ /* 0x000fe20007810000 */
[----:B------:R-:W-:-:S03]  /*145e0*/  WARPGROUP.DEPBAR.LE gsb0, 0x0 ;  /* 0x00008000000079c5 */ /* 0x000fc60000010000 */
        /* <DEDUP_REMOVED lines=10> */
[----:B------:R-:W-:Y:S02]  /*14690*/  FSEL R183, R29, -INF , P6 ;  /* 0xff8000001db77808 */ /* 0x000fe40003000000 */
[----:B------:R-:W-:-:S02]  /*146a0*/  FMNMX.FTZ R8, R185, R8, !PT ;  /* 0x00000008b9087209 */ /* 0x000fc40007810000 */
[----:B------:R-:W-:Y:S02]  /*146b0*/  FMNMX.FTZ R6, R73, R6, !PT ;  /* 0x0000000649067209 */ /* 0x000fe40007810000 */
[----:B------:R-:W-:Y:S01]  /*146c0*/  FMNMX.FTZ R14, R183, R8, !PT ;  /* 0x00000008b70e7209 */ /* 0x000fe20007810000 */
[----:B------:R-:W-:Y:S01]  /*146d0*/  IMAD.U32 R8, RZ, RZ, UR6 ;  /* 0x00000006ff087e24 */ /* 0x000fe2000f8e00ff */
[----:B------:R-:W-:Y:S02]  /*146e0*/  FMNMX.FTZ R6, R79, R6, !PT ;  /* 0x000000064f067209 */ /* 0x000fe40007810000 */
[----:B------:R-:W-:Y:S01]  /*146f0*/  FSEL R25, R34, -INF , P1 ;  /* 0xff80000022197808 */ /* 0x000fe20000800000 */
[----:B------:R-:W0:Y:S01]  /*14700*/  SHFL.BFLY PT, R7, R14, 0x2, 0x1f ;  /* 0x0c401f000e077f89 */ /* 0x000e2200000e0000 */
[----:B------:R-:W-:Y:S02]  /*14710*/  FMNMX.FTZ R6, R77, R6, !PT ;  /* 0x000000064d067209 */ /* 0x000fe40007810000 */
[----:B------:R-:W-:-:S02]  /*14720*/  ISETP.NE.AND P1, PT, R33, RZ, PT ;  /* 0x000000ff2100720c */ /* 0x000fc40003f25270 */
[----:B------:R-:W-:Y:S02]  /*14730*/  FMNMX.FTZ R6, R67, R6, !PT ;  /* 0x0000000643067209 */ /* 0x000fe40007810000 */
[----:B------:R-:W-:Y:S02]  /*14740*/  FSEL R35, R35, -INF , P1 ;  /* 0xff80000023237808 */ /* 0x000fe40000800000 */
[----:B------:R-:W-:Y:S02]  /*14750*/  FMNMX.FTZ R6, R65, R6, !PT ;  /* 0x0000000641067209 */ /* 0x000fe40007810000 */
[----:B------:R-:W-:Y:S02]  /*14760*/  ISETP.NE.AND P1, PT, R12, RZ, PT ;  /* 0x000000ff0c00720c */ /* 0x000fe40003f25270 */
[----:B------:R-:W-:-:S04]  /*14770*/  FMNMX.FTZ R6, R71, R6, !PT ;  /* 0x0000000647067209 */ /* 0x000fc80007810000 */
[----:B------:R-:W-:-:S04]  /*14780*/  FMNMX.FTZ R6, R5, R6, !PT ;  /* 0x0000000605067209 */ /* 0x000fc80007810000 */
[----:B------:R-:W-:Y:S02]  /*14790*/  FMNMX.FTZ R6, R59, R6, !PT ;  /* 0x000000063b067209 */ /* 0x000fe40007810000 */
[----:B0-----:R-:W-:Y:S01]  /*147a0*/  FMNMX.FTZ R20, R14, R7, !PT ;  /* 0x000000070e147209 */ /* 0x001fe20007810000 */
[----:B------:R-:W-:Y:S01]  /*147b0*/  @!P1 VIADD R0, R0, 0x34840 ;  /* 0x0003484000009836 */ /* 0x000fe20000000000 */
        /* <DEDUP_REMOVED lines=15> */
[----:B------:R-:W-:Y:S02]  /*148b0*/  ISETP.NE.AND P0, PT, R32, RZ, PT ;  /* 0x000000ff2000720c */ /* 0x000fe40003f05270 */
        /* <DEDUP_REMOVED lines=31> */
[-CC-:B------:R-:W-:Y:S01]  /*14ab0*/  FFMA.FTZ R184, R127, R8.reuse, -R4.reuse ;  /* 0x000000087fb87223 */ /* 0x180fe20000010804 */
[-CC-:B------:R-:W-:Y:S01]  /*14ac0*/  FFMA.FTZ R188, R121, R8.reuse, -R4.reuse ;  /* 0x0000000879bc7223 */ /* 0x180fe20000010804 */
[----:B------:R-:W0:Y:S01]  /*14ad0*/  SHFL.BFLY PT, R137, R6, 0x2, 0x1f ;  /* 0x0c401f0006897f89 */ /* 0x000e2200000e0000 */
        /* <DEDUP_REMOVED lines=23> */
[----:B0-----:R-:W-:Y:S01]  /*14c50*/  FMNMX.FTZ R10, R6, R137, !PT ;  /* 0x00000089060a7209 */ /* 0x001fe20007810000 */
[----:B------:R-:W0:Y:S01]  /*14c60*/  MUFU.EX2 R180, R180 ;  /* 0x000000b400b47308 */ /* 0x000e220000000800 */
[-CC-:B------:R-:W-:Y:S01]  /*14c70*/  FFMA.FTZ R137, R181, R8.reuse, -R4.reuse ;  /* 0x00000008b5897223 */ /* 0x180fe20000010804 */
[-CC-:B------:R-:W-:Y:S01]  /*14c80*/  FFMA.FTZ R139, R193, R8.reuse, -R4.reuse ;  /* 0x00000008c18b7223 */ /* 0x180fe20000010804 */
[-CC-:B------:R-:W-:Y:S01]  /*14c90*/  FFMA.FTZ R216, R187, R8.reuse, -R4.reuse ;  /* 0x00000008bbd87223 */ /* 0x180fe20000010804 */
[----:B------:R-:W4:Y:S01]  /*14ca0*/  SHFL.BFLY PT, R141, R10, 0x1, 0x1f ;  /* 0x0c201f000a8d7f89 */ /* 0x000f2200000e0000 */
[-CC-:B------:R-:W-:Y:S01]  /*14cb0*/  FFMA.FTZ R191, R191, R8.reuse, -R4.reuse ;  /* 0x00000008bfbf7223 */ /* 0x180fe20000010804 */
[-CC-:B------:R-:W-:Y:S01]  /*14cc0*/  FFMA.FTZ R218, R185, R8.reuse, -R4.reuse ;  /* 0x00000008b9da7223 */ /* 0x180fe20000010804 */
[----:B------:R-:W-:Y:S01]  /*14cd0*/  FFMA.FTZ R143, R183, R8, -R4 ;  /* 0x00000008b78f7223 */ /* 0x000fe20000010804 */
[----:B------:R-:W0:Y:S08]  /*14ce0*/  MUFU.EX2 R37, R37 ;  /* 0x0000002500257308 */ /* 0x000e300000000800 */
[----:B------:R-:W0:Y:S08]  /*14cf0*/  MUFU.EX2 R182, R182 ;  /* 0x000000b600b67308 */ /* 0x000e300000000800 */
[----:B------:R-:W0:Y:S01]  /*14d00*/  MUFU.EX2 R61, R61 ;  /* 0x0000003d003d7308 */ /* 0x000e220000000800 */
[----:B----4-:R-:W-:-:S04]  /*14d10*/  FMNMX.FTZ R92, R10, R141, !PT ;  /* 0x0000008d0a5c7209 */ /* 0x010fc80007810000 */
[C---:B------:R-:W-:Y:S01]  /*14d20*/  FSETP.NEU.FTZ.AND P2, PT, R92.reuse, -INF , PT ;  /* 0xff8000005c00780b */ /* 0x040fe20003f5d000 */
[----:B------:R-:W-:Y:S02]  /*14d30*/  FMUL.FTZ R28, R92, R8 ;  /* 0x000000085c1c7220 */ /* 0x000fe40000410000 */
[----:B------:R-:W4:Y:S03]  /*14d40*/  MUFU.EX2 R184, R184 ;  /* 0x000000b800b87308 */ /* 0x000f260000000800 */
[----:B------:R-:W-:Y:S02]  /*14d50*/  FSEL R28, R28, RZ, P2 ;  /* 0x000000ff1c1c7208 */ /* 0x000fe40001000000 */
[----:B------:R-:W-:-:S03]  /*14d60*/  ISETP.GE.AND P2, PT, R160, 0xb1, PT ;  /* 0x000000b1a000780c */ /* 0x000fc60003f46270 */
[----:B------:R-:W-:Y:S01]  /*14d70*/  MUFU.EX2 R69, R69 ;  /* 0x0000004500457308 */ /* 0x000fe20000000800 */
[-CC-:B------:R-:W-:Y:S01]  /*14d80*/  FFMA.FTZ R177, R3, R8.reuse, -R28.reuse ;  /* 0x0000000803b17223 */ /* 0x180fe2000001081c */
[----:B-1----:R-:W-:Y:S01]  /*14d90*/  FADD.FTZ R3, R176, R21 ;  /* 0x00000015b0037221 */ /* 0x002fe20000010000 */
[-CC-:B------:R-:W-:Y:S01]  /*14da0*/  FFMA.FTZ R4, R115, R8.reuse, -R28.reuse ;  /* 0x0000000873047223 */ /* 0x180fe2000001081c */
[-CC-:B------:R-:W-:Y:S01]  /*14db0*/  FFMA.FTZ R179, R9, R8.reuse, -R28.reuse ;  /* 0x0000000809b37223 */ /* 0x180fe2000001081c */
[-CC-:B------:R-:W-:Y:S01]  /*14dc0*/  FFMA.FTZ R6, R119, R8.reuse, -R28.reuse ;  /* 0x0000000877067223 */ /* 0x180fe2000001081c */
[----:B--2---:R-:W-:Y:S01]  /*14dd0*/  FADD.FTZ R36, R178, R3 ;  /* 0x00000003b2247221 */ /* 0x004fe20000010000 */
[-CC-:B------:R-:W-:Y:S01]  /*14de0*/  FFMA.FTZ R181, R11, R8.reuse, -R28.reuse ;  /* 0x000000080bb57223 */ /* 0x180fe2000001081c */
[----:B------:R-:W-:Y:S01]  /*14df0*/  MUFU.EX2 R177, R177 ;  /* 0x000000b100b17308 */ /* 0x000fe20000000800 */
[-C--:B------:R-:W-:Y:S01]  /*14e00*/  FFMA.FTZ R10, R107, R8.reuse, -R28 ;  /* 0x000000086b0a7223 */ /* 0x080fe2000001081c */
[----:B---3--:R-:W-:Y:S01]  /*14e10*/  FADD.FTZ R3, R33, R36 ;  /* 0x0000002421037221 */ /* 0x008fe20000010000 */
[-CC-:B------:R-:W-:Y:S01]  /*14e20*/  FFMA.FTZ R183, R13, R8.reuse, -R28.reuse ;  /* 0x000000080db77223 */ /* 0x180fe2000001081c */
[-CC-:B------:R-:W-:Y:S01]  /*14e30*/  FFMA.FTZ R12, R111, R8.reuse, -R28.reuse ;  /* 0x000000086f0c7223 */ /* 0x180fe2000001081c */
[-CC-:B------:R-:W-:Y:S01]  /*14e40*/  FFMA.FTZ R201, R5, R8.reuse, -R28.reuse ;  /* 0x0000000805c97223 */ /* 0x180fe2000001081c */
[----:B0-----:R-:W-:Y:S01]  /*14e50*/  FADD.FTZ R36, R180, R3 ;  /* 0x00000003b4247221 */ /* 0x001fe20000010000 */
[-CC-:B------:R-:W-:Y:S01]  /*14e60*/  FFMA.FTZ R185, R15, R8.reuse, -R28.reuse ;  /* 0x000000080fb97223 */ /* 0x180fe2000001081c */
[----:B------:R-:W0:Y:S01]  /*14e70*/  MUFU.EX2 R4, R4 ;  /* 0x0000000400047308 */ /* 0x000e220000000800 */
[-C--:B------:R-:W-:Y:S01]  /*14e80*/  FFMA.FTZ R14, R99, R8.reuse, -R28 ;  /* 0x00000008630e7223 */ /* 0x080fe2000001081c */
[----:B------:R-:W-:Y:S01]  /*14e90*/  FADD.FTZ R3, R37, R36 ;  /* 0x0000002425037221 */ /* 0x000fe20000010000 */
[-CC-:B------:R-:W-:Y:S01]  /*14ea0*/  FFMA.FTZ R187, R81, R8.reuse, -R28.reuse ;  /* 0x0000000851bb7223 */ /* 0x180fe2000001081c */
[-CC-:B------:R-:W-:Y:S01]  /*14eb0*/  FFMA.FTZ R20, R103, R8.reuse, -R28.reuse ;  /* 0x0000000867147223 */ /* 0x180fe2000001081c */
[-CC-:B------:R-:W-:Y:S01]  /*14ec0*/  FFMA.FTZ R189, R97, R8.reuse, -R28.reuse ;  /* 0x0000000861bd7223 */ /* 0x180fe2000001081c */
[----:B------:R-:W-:Y:S01]  /*14ed0*/  FADD.FTZ R38, R182, R3 ;  /* 0x00000003b6267221 */ /* 0x000fe20000010000 */
[-CC-:B------:R-:W-:Y:S01]  /*14ee0*/  FFMA.FTZ R24, R91, R8.reuse, -R28.reuse ;  /* 0x000000085b187223 */ /* 0x180fe2000001081c */
[----:B------:R-:W1:Y:S01]  /*14ef0*/  MUFU.EX2 R179, R179 ;  /* 0x000000b300b37308 */ /* 0x000e620000000800 */
[-C--:B------:R-:W-:Y:S01]  /*14f00*/  FFMA.FTZ R26, R95, R8.reuse, -R28 ;  /* 0x000000085f1a7223 */ /* 0x080fe2000001081c */
[----:B------:R-:W-:Y:S01]  /*14f10*/  FADD.FTZ R3, R61, R38 ;  /* 0x000000263d037221 */ /* 0x000fe20000010000 */
[-CC-:B------:R-:W-:Y:S01]  /*14f20*/  FFMA.FTZ R193, R93, R8.reuse, -R28.reuse ;  /* 0x000000085dc17223 */ /* 0x180fe2000001081c */
[-CC-:B------:R-:W-:Y:S01]  /*14f30*/  FFMA.FTZ R30, R75, R8.reuse, -R28.reuse ;  /* 0x000000084b1e7223 */ /* 0x180fe2000001081c */
[-CC-:B------:R-:W-:Y:S01]  /*14f40*/  FFMA.FTZ R195, R73, R8.reuse, -R28.reuse ;  /* 0x0000000849c37223 */ /* 0x180fe2000001081c */
[----:B----4-:R-:W-:Y:S01]  /*14f50*/  FADD.FTZ R38, R184, R3 ;  /* 0x00000003b8267221 */ /* 0x010fe20000010000 */
[-C--:B------:R-:W-:Y:S01]  /*14f60*/  FFMA.FTZ R32, R79, R8.reuse, -R28 ;  /* 0x000000084f207223 */ /* 0x080fe2000001081c */
[----:B------:R-:W2:Y:S01]  /*14f70*/  MUFU.EX2 R186, R186 ;  /* 0x000000ba00ba7308 */ /* 0x000ea20000000800 */
[----:B0-----:R-:W-:Y:S01]  /*14f80*/  FADD.FTZ R40, R177, R4 ;  /* 0x00000004b1287221 */ /* 0x001fe20000010000 */
[----:B------:R-:W-:Y:S01]  /*14f90*/  FADD.FTZ R5, R69, R38 ;  /* 0x0000002645057221 */ /* 0x000fe20000010000 */
[-CC-:B------:R-:W-:Y:S01]  /*14fa0*/  FFMA.FTZ R197, R77, R8.reuse, -R28.reuse ;  /* 0x000000084dc57223 */ /* 0x180fe2000001081c */
[-CC-:B------:R-:W-:Y:S01]  /*14fb0*/  FFMA.FTZ R34, R67, R8.reuse, -R28.reuse ;  /* 0x0000000843227223 */ /* 0x180fe2000001081c */
[-CC-:B------:R-:W-:Y:S01]  /*14fc0*/  FFMA.FTZ R199, R65, R8.reuse, -R28.reuse ;  /* 0x0000000841c77223 */ /* 0x180fe2000001081c */
[-CC-:B------:R-:W-:Y:S01]  /*14fd0*/  FFMA.FTZ R36, R71, R8.reuse, -R28.reuse ;  /* 0x0000000847247223 */ /* 0x180fe2000001081c */
[-C--:B------:R-:W-:Y:S01]  /*14fe0*/  FFMA.FTZ R38, R59, R8.reuse, -R28 ;  /* 0x000000083b267223 */ /* 0x080fe2000001081c */
[----:B------:R-:W0:Y:S01]  /*14ff0*/  MUFU.EX2 R6, R6 ;  /* 0x0000000600067308 */ /* 0x000e220000000800 */
[----:B-1----:R-:W-:Y:S01]  /*15000*/  FADD.FTZ R3, R179, R40 ;  /* 0x00000028b3037221 */ /* 0x002fe20000010000 */
        /* <DEDUP_REMOVED lines=13> */
[-CC-:B------:R-:W-:Y:S01]  /*150e0*/  FFMA.FTZ R125, R125, R8.reuse, -R28.reuse ;  /* 0x000000087d7d7223 */ /* 0x180fe2000001081c */
[----:B------:R-:W2:Y:S01]  /*150f0*/  MUFU.EX2 R181, R181 ;  /* 0x000000b500b57308 */ /* 0x000ea20000000800 */
[----:B0-----:R-:W-:Y:S01]  /*15100*/  FADD.FTZ R40, R6, R3 ;  /* 0x0000000306287221 */ /* 0x001fe20000010000 */
[-CC-:B------:R-:W-:Y:S01]  /*15110*/  FFMA.FTZ R129, R129, R8.reuse, -R28.reuse ;  /* 0x0000000881817223 */ /* 0x180fe2000001081c */
[-CC-:B------:R-:W-:Y:S01]  /*15120*/  FFMA.FTZ R133, R133, R8.reuse, -R28.reuse ;  /* 0x0000000885857223 */ /* 0x180fe2000001081c */
[----:B------:R-:W-:Y:S01]  /*15130*/  FFMA.FTZ R135, R135, R8, -R28 ;  /* 0x0000000887877223 */ /* 0x000fe2000001081c */
[----:B------:R-:W-:Y:S01]  /*15140*/  F2FP.BF16.F32.PACK_AB R177, R4, R177 ;  /* 0x000000b104b1723e */ /* 0x000fe200000010ff */
[--C-:B------:R-:W-:Y:S01]  /*15150*/  IMAD.MOV.U32 R81, RZ, RZ, R87.reuse ;  /* 0x000000ffff517224 */ /* 0x100fe200078e0057 */
[----:B------:R-:W-:Y:S01]  /*15160*/  F2FP.BF16.F32.PACK_AB R179, R6, R179 ;  /* 0x000000b306b3723e */ /* 0x000fe200000010ff */
[----:B------:R-:W0:Y:S01]  /*15170*/  MUFU.EX2 R188, R188 ;  /* 0x000000bc00bc7308 */ /* 0x000e220000000800 */
[----:B-1----:R-:W-:Y:S01]  /*15180*/  FADD.FTZ R5, R83, R42 ;  /* 0x0000002a53057221 */ /* 0x002fe20000010000 */
[----:B------:R-:W-:Y:S01]  /*15190*/  F2FP.BF16.F32.PACK_AB R178, R33, R178 ;  /* 0x000000b221b2723e */ /* 0x000fe200000010ff */
[--C-:B------:R-:W-:Y:S01]  /*151a0*/  IMAD.MOV.U32 R79, RZ, RZ, R87.reuse ;  /* 0x000000ffff4f7224 */ /* 0x100fe200078e0057 */
[----:B------:R-:W-:Y:S01]  /*151b0*/  F2FP.BF16.F32.PACK_AB R180, R37, R180 ;  /* 0x000000b425b4723e */ /* 0x000fe200000010ff */
[--C-:B------:R-:W-:Y:S01]  /*151c0*/  IMAD.MOV.U32 R77, RZ, RZ, R87.reuse ;  /* 0x000000ffff4d7224 */ /* 0x100fe200078e0057 */
[----:B------:R-:W-:Y:S01]  /*151d0*/  F2FP.BF16.F32.PACK_AB R182, R61, R182 ;  /* 0x000000b63db6723e */ /* 0x000fe200000010ff */
[--C-:B------:R-:W-:Y:S01]  /*151e0*/  IMAD.MOV.U32 R75, RZ, RZ, R87.reuse ;  /* 0x000000ffff4b7224 */ /* 0x100fe200078e0057 */
[----:B------:R-:W1:Y:S01]  /*151f0*/  MUFU.EX2 R10, R10 ;  /* 0x0000000a000a7308 */ /* 0x000e620000000800 */
[----:B--2---:R-:W-:Y:S01]  /*15200*/  FADD.FTZ R3, R181, R40 ;  /* 0x00000028b5037221 */ /* 0x004fe20000010000 */
[----:B------:R-:W-:Y:S01]  /*15210*/  F2FP.BF16.F32.PACK_AB R184, R69, R184 ;  /* 0x000000b845b8723e */ /* 0x000fe200000010ff */
[--C-:B------:R-:W-:Y:S01]  /*15220*/  IMAD.MOV.U32 R73, RZ, RZ, R87.reuse ;  /* 0x000000ffff497224 */ /* 0x100fe200078e0057 */
[----:B------:R-:W-:Y:S01]  /*15230*/  F2FP.BF16.F32.PACK_AB R186, R83, R186 ;  /* 0x000000ba53ba723e */ /* 0x000fe200000010ff */
[--C-:B------:R-:W-:Y:S01]  /*15240*/  IMAD.MOV.U32 R83, RZ, RZ, R87.reuse ;  /* 0x000000ffff537224 */ /* 0x100fe200078e0057 */
[----:B------:R-:W-:Y:S01]  /*15250*/  F2FP.BF16.F32.PACK_AB R176, R21, R176 ;  /* 0x000000b015b0723e */ /* 0x000fe200000010ff */
[----:B------:R-:W-:Y:S01]  /*15260*/  IMAD.MOV.U32 R71, RZ, RZ, R87 ;  /* 0x000000ffff477224 */ /* 0x000fe200078e0057 */
[----:B------:R-:W2:Y:S01]  /*15270*/  MUFU.EX2 R85, R85 ;  /* 0x0000005500557308 */ /* 0x000ea20000000800 */
[----:B0-----:R-:W-:Y:S01]  /*15280*/  FADD.FTZ R40, R188, R5 ;  /* 0x00000005bc287221 */ /* 0x001fe20000010000 */
[----:B------:R-:W-:-:S02]  /*15290*/  IMAD.MOV.U32 R69, RZ, RZ, R87 ;  /* 0x000000ffff457224 */ /* 0x000fc400078e0057 */
[--C-:B------:R-:W-:Y:S02]  /*152a0*/  IMAD.MOV.U32 R67, RZ, RZ, R87.reuse ;  /* 0x000000ffff437224 */ /* 0x100fe400078e0057 */
[----:B------:R-:W-:Y:S02]  /*152b0*/  IMAD.MOV.U32 R65, RZ, RZ, R87 ;  /* 0x000000ffff417224 */ /* 0x000fe400078e0057 */
[----:B------:R-:W0:Y:S01]  /*152c0*/  MUFU.EX2 R183, R183 ;  /* 0x000000b700b77308 */ /* 0x000e220000000800 */
[C---:B-1----:R-:W-:Y:S01]  /*152d0*/  FADD.FTZ R42, R10.reuse, R3 ;  /* 0x000000030a2a7221 */ /* 0x042fe20000010000 */
[----:B------:R-:W-:Y:S01]  /*152e0*/  F2FP.BF16.F32.PACK_AB R181, R10, R181 ;  /* 0x000000b50ab5723e */ /* 0x000fe200000010ff */
[--C-:B------:R-:W-:Y:S02]  /*152f0*/  IMAD.MOV.U32 R61, RZ, RZ, R87.reuse ;  /* 0x000000ffff3d7224 */ /* 0x100fe400078e0057 */
[--C-:B------:R-:W-:Y:S02]  /*15300*/  IMAD.MOV.U32 R59, RZ, RZ, R87.reuse ;  /* 0x000000ffff3b7224 */ /* 0x100fe400078e0057 */
[--C-:B------:R-:W-:Y:S01]  /*15310*/  IMAD.MOV.U32 R57, RZ, RZ, R87.reuse ;  /* 0x000000ffff397224 */ /* 0x100fe200078e0057 */
[----:B------:R-:W1:Y:S01]  /*15320*/  MUFU.EX2 R190, R190 ;  /* 0x000000be00be7308 */ /* 0x000e620000000800 */
[----:B--2---:R-:W-:Y:S01]  /*15330*/  FADD.FTZ R5, R85, R40 ;  /* 0x0000002855057221 */ /* 0x004fe20000010000 */
[----:B------:R-:W-:Y:S01]  /*15340*/  FFMA.FTZ R40, R63, R8, -R28 ;  /* 0x000000083f287223 */ /* 0x000fe2000001081c */
[----:B------:R-:W-:Y:S01]  /*15350*/  F2FP.BF16.F32.PACK_AB R188, R85, R188 ;  /* 0x000000bc55bc723e */ /* 0x000fe200000010ff */
[----:B------:R-:W-:-:S02]  /*15360*/  IMAD.MOV.U32 R85, RZ, RZ, R87 ;  /* 0x000000ffff557224 */ /* 0x000fc400078e0057 */
[--C-:B------:R-:W-:Y:S02]  /*15370*/  IMAD.MOV.U32 R63, RZ, RZ, R87.reuse ;  /* 0x000000ffff3f7224 */ /* 0x100fe400078e0057 */
[----:B------:R-:W2:Y:S01]  /*15380*/  MUFU.EX2 R12, R12 ;  /* 0x0000000c000c7308 */ /* 0x000ea20000000800 */
[----:B0-----:R-:W-:Y:S01]  /*15390*/  FADD.FTZ R3, R183, R42 ;  /* 0x0000002ab7037221 */ /* 0x001fe20000010000 */
[--C-:B------:R-:W-:Y:S02]  /*153a0*/  IMAD.MOV.U32 R53, RZ, RZ, R87.reuse ;  /* 0x000000ffff357224 */ /* 0x100fe400078e0057 */
[--C-:B------:R-:W-:Y:S02]  /*153b0*/  IMAD.MOV.U32 R49, RZ, RZ, R87.reuse ;  /* 0x000000ffff317224 */ /* 0x100fe400078e0057 */
[----:B------:R-:W-:Y:S02]  /*153c0*/  IMAD.MOV.U32 R45, RZ, RZ, R87 ;  /* 0x000000ffff2d7224 */ /* 0x000fe400078e0057 */
[----:B------:R-:W0:Y:S01]  /*153d0*/  MUFU.EX2 R89, R89 ;  /* 0x0000005900597308 */ /* 0x000e220000000800 */
[----:B-1----:R-:W-:Y:S01]  /*153e0*/  FADD.FTZ R44, R190, R5 ;  /* 0x00000005be2c7221 */ /* 0x002fe20000010000 */
[----:B------:R-:W-:-:S02]  /*153f0*/  IMAD.MOV.U32 R41, RZ, RZ, R87 ;  /* 0x000000ffff297224 */ /* 0x000fc400078e0057 */
[--C-:B------:R-:W-:Y:S02]  /*15400*/  IMAD.MOV.U32 R37, RZ, RZ, R87.reuse ;  /* 0x000000ffff257224 */ /* 0x100fe400078e0057 */
[----:B------:R-:W-:Y:S02]  /*15410*/  IMAD.MOV.U32 R33, RZ, RZ, R87 ;  /* 0x000000ffff217224 */ /* 0x000fe400078e0057 */
        /* <DEDUP_REMOVED lines=20> */
[----:B------:R-:W-:-:S04]  /*15560*/  @!P1 PRMT R3, RZ, 0x654, R0 ;  /* 0x00000654ff039816 */ /* 0x000fc80000000000 */
[----:B------:R2:W-:Y:S02]  /*15570*/  @!P1 SYNCS.ARRIVE.TRANS64.RED.A1T0 RZ, [R3+URZ], RZ ;  /* 0x000000ff03ff99a7 */ /* 0x0005e4000810043f */
[----:B------:R0:W-:Y:S01]  /*15580*/  MUFU.EX2 R141, R191 ;  /* 0x000000bf008d7308 */ /* 0x0001e20000000800 */
[C---:B-1----:R-:W-:Y:S01]  /*15590*/  FADD.FTZ R42, R20.reuse, R5 ;  /* 0x00000005142a7221 */ /* 0x042fe20000010000 */
[----:B------:R-:W-:-:S06]  /*155a0*/  F2FP.BF16.F32.PACK_AB R187, R20, R187 ;  /* 0x000000bb14bb723e */ /* 0x000fcc00000010ff */
[----:B------:R-:W1:Y:S01]  /*155b0*/  MUFU.EX2 R105, R105 ;  /* 0x0000006900697308 */ /* 0x000e620000000800 */
[-C--:B0-----:R-:W-:Y:S01]  /*155c0*/  FFMA.FTZ R191, R109, R8.reuse, -R28 ;  /* 0x000000086dbf7223 */ /* 0x081fe2000001081c */
[----:B--2---:R-:W-:Y:S01]  /*155d0*/  FADD.FTZ R3, R189, R42 ;  /* 0x0000002abd037221 */ /* 0x004fe20000010000 */
[----:B------:R-:W-:Y:S01]  /*155e0*/  FFMA.FTZ R42, R55, R8, -R28 ;  /* 0x00000008372a7223 */ /* 0x000fe2000001081c */
[----:B------:R-:W-:-:S04]  /*155f0*/  IMAD.MOV.U32 R55, RZ, RZ, R87 ;  /* 0x000000ffff377224 */ /* 0x000fc800078e0057 */
[----:B------:R-:W0:Y:S08]  /*15600*/  MUFU.EX2 R24, R24 ;  /* 0x0000001800187308 */ /* 0x000e300000000800 */
        /* <DEDUP_REMOVED lines=12> */
[----:B0-----:R-:W-:Y:S01]  /*156d0*/  FADD.FTZ R5, R113, R44 ;  /* 0x0000002c71057221 */ /* 0x001fe20000010000 */
[----:B------:R-:W-:Y:S01]  /*156e0*/  FFMA.FTZ R44, R43, R8, -R28 ;  /* 0x000000082b2c7223 */ /* 0x000fe2000001081c */
[----:B------:R-:W-:Y:S01]  /*156f0*/  F2FP.BF16.F32.PACK_AB R196, R113, R196 ;  /* 0x000000c471c4723e */ /* 0x000fe200000010ff */
[----:B------:R-:W-:-:S04]  /*15700*/  IMAD.MOV.U32 R43, RZ, RZ, R87 ;  /* 0x000000ffff2b7224 */ /* 0x000fc800078e0057 */
        /* <DEDUP_REMOVED lines=43> */
[----:B------:R-:W-:Y:S01]  /*159c0*/  F2FP.BF16.F32.PACK_AB R204, R27, R204 ;  /* 0x000000cc1bcc723e */ /* 0x000fe200000010ff */
[----:B------:R-:W-:-:S05]  /*159d0*/  IMAD.MOV.U32 R27, RZ, RZ, R87 ;  /* 0x000000ffff1b7224 */ /* 0x000fca00078e0057 */
        /* <DEDUP_REMOVED lines=58> */
[----:B------:R-:W-:Y:S01]  /*15d80*/  F2FP.BF16.F32.PACK_AB R209, R44, R209 ;  /* 0x000000d12cd1723e */ /* 0x000fe200000010ff */
[----:B------:R-:W-:-:S05]  /*15d90*/  IMAD.MOV.U32 R44, RZ, RZ, R87 ;  /* 0x000000ffff2c7224 */ /* 0x000fca00078e0057 */
[----:B------:R1:W3:Y:S01]  /*15da0*/  MUFU.EX2 R28, R47 ;  /* 0x0000002f001c7308 */ /* 0x0002e20000000800 */
[----:B--2---:R-:W-:Y:S01]  /*15db0*/  FADD.FTZ R52, R216, R5 ;  /* 0x00000005d8347221 */ /* 0x004fe20000010000 */
[----:B------:R-:W-:-:S03]  /*15dc0*/  F2FP.BF16.F32.PACK_AB R216, R141, R216 ;  /* 0x000000d88dd8723e */ /* 0x000fc600000010ff */
[----:B------:R-:W-:-:S03]  /*15dd0*/  FADD.FTZ R5, R141, R52 ;  /* 0x000000348d057221 */ /* 0x000fc60000010000 */
[----:B------:R-:W2:Y:S01]  /*15de0*/  MUFU.EX2 R25, R25 ;  /* 0x0000001900197308 */ /* 0x000ea20000000800 */
[----:B0-----:R-:W-:Y:S01]  /*15df0*/  FADD.FTZ R3, R211, R50 ;  /* 0x00000032d3037221 */ /* 0x001fe20000010000 */
[----:B-1----:R-:W-:-:S06]  /*15e00*/  IMAD.MOV.U32 R47, RZ, RZ, R87 ;  /* 0x000000ffff2f7224 */ /* 0x002fcc00078e0057 */
[----:B------:R0:W1:Y:S01]  /*15e10*/  MUFU.EX2 R46, R35 ;  /* 0x00000023002e7308 */ /* 0x0000620000000800 */
[C---:B---3--:R-:W-:Y:S01]  /*15e20*/  FADD.FTZ R52, R28.reuse, R3 ;  /* 0x000000031c347221 */ /* 0x048fe20000010000 */
[----:B------:R-:W-:Y:S01]  /*15e30*/  F2FP.BF16.F32.PACK_AB R211, R28, R211 ;  /* 0x000000d31cd3723e */ /* 0x000fe200000010ff */
[----:B------:R-:W-:-:S05]  /*15e40*/  IMAD.MOV.U32 R28, RZ, RZ, R87 ;  /* 0x000000ffff1c7224 */ /* 0x000fca00078e0057 */
[----:B------:R-:W3:Y:S01]  /*15e50*/  MUFU.EX2 R29, R29 ;  /* 0x0000001d001d7308 */ /* 0x000ee20000000800 */
[----:B--2---:R-:W-:Y:S01]  /*15e60*/  FADD.FTZ R3, R25, R52 ;  /* 0x0000003419037221 */ /* 0x004fe20000010000 */
[--C-:B------:R-:W-:Y:S02]  /*15e70*/  IMAD.MOV.U32 R52, RZ, RZ, R87.reuse ;  /* 0x000000ffff347224 */ /* 0x100fe400078e0057 */
[----:B0-----:R-:W-:-:S04]  /*15e80*/  IMAD.MOV.U32 R35, RZ, RZ, R87 ;  /* 0x000000ffff237224 */ /* 0x001fc800078e0057 */
[----:B------:R0:W2:Y:S01]  /*15e90*/  MUFU.EX2 R48, R39 ;  /* 0x0000002700307308 */ /* 0x0000a20000000800 */
[C---:B-1----:R-:W-:Y:S01]  /*15ea0*/  FADD.FTZ R4, R46.reuse, R3 ;  /* 0x000000032e047221 */ /* 0x042fe20000010000 */
[----:B------:R-:W-:Y:S01]  /*15eb0*/  F2FP.BF16.F32.PACK_AB R213, R46, R25 ;  /* 0x000000192ed5723e */ /* 0x000fe200000010ff */
[--C-:B------:R-:W-:Y:S02]  /*15ec0*/  IMAD.MOV.U32 R46, RZ, RZ, R87.reuse ;  /* 0x000000ffff2e7224 */ /* 0x100fe400078e0057 */
[----:B------:R-:W-:-:S03]  /*15ed0*/  IMAD.MOV.U32 R25, RZ, RZ, R87 ;  /* 0x000000ffff197224 */ /* 0x000fc600078e0057 */
[----:B------:R-:W1:Y:S01]  /*15ee0*/  MUFU.EX2 R125, R125 ;  /* 0x0000007d007d7308 */ /* 0x000e620000000800 */
[----:B---3--:R-:W-:Y:S01]  /*15ef0*/  FADD.FTZ R3, R29, R4 ;  /* 0x000000041d037221 */ /* 0x008fe20000010000 */
[----:B0-----:R-:W-:-:S06]  /*15f00*/  IMAD.MOV.U32 R39, RZ, RZ, R87 ;  /* 0x000000ffff277224 */ /* 0x001fcc00078e0057 */
[----:B------:R-:W0:Y:S01]  /*15f10*/  MUFU.EX2 R50, R129 ;  /* 0x0000008100327308 */ /* 0x000e220000000800 */
[C---:B--2---:R-:W-:Y:S01]  /*15f20*/  FADD.FTZ R6, R48.reuse, R3 ;  /* 0x0000000330067221 */ /* 0x044fe20000010000 */
[----:B------:R-:W-:Y:S01]  /*15f30*/  F2FP.BF16.F32.PACK_AB R215, R48, R29 ;  /* 0x0000001d30d7723e */ /* 0x000fe200000010ff */
[--C-:B------:R-:W-:Y:S02]  /*15f40*/  IMAD.MOV.U32 R48, RZ, RZ, R87.reuse ;  /* 0x000000ffff307224 */ /* 0x100fe400078e0057 */
[----:B------:R-:W-:-:S03]  /*15f50*/  IMAD.MOV.U32 R29, RZ, RZ, R87 ;  /* 0x000000ffff1d7224 */ /* 0x000fc600078e0057 */
        /* <DEDUP_REMOVED lines=9> */
[----:B-1----:R-:W-:Y:S01]  /*15ff0*/  FADD.FTZ R3, R133, R0 ;  /* 0x0000000085037221 */ /* 0x002fe20000010000 */
[C---:B0-----:R-:W-:Y:S01]  /*16000*/  FADD.FTZ R15, R143.reuse, R54 ;  /* 0x000000368f0f7221 */ /* 0x041fe20000010000 */
[----:B------:R-:W-:Y:S01]  /*16010*/  F2FP.BF16.F32.PACK_AB R218, R143, R218 ;  /* 0x000000da8fda723e */ /* 0x000fe200000010ff */
[----:B------:R-:W-:Y:S02]  /*16020*/  IMAD.MOV.U32 R54, RZ, RZ, R87 ;  /* 0x000000ffff367224 */ /* 0x000fe400078e0057 */
[C---:B--2---:R-:W-:Y:S01]  /*16030*/  FADD.FTZ R12, R4.reuse, R3 ;  /* 0x00000003040c7221 */ /* 0x044fe20000010000 */
[----:B------:R-:W-:Y:S01]  /*16040*/  F2FP.BF16.F32.PACK_AB R219, R4, R133 ;  /* 0x0000008504db723e */ /* 0x000fe200000010ff */
[----:B------:R-:W-:Y:S06]  /*16050*/  @!P2 BRA `(.L_x_6145) ;  /* 0x0000005c0050a947 */ /* 0x000fec0003800000 */
[----:B------:R0:W5:Y:S01]  /*16060*/  LDL.LU R4, [R1+0x4] ;  /* 0x0000040001047983 */ /* 0x0001620000300800 */
        /* <DEDUP_REMOVED lines=35> */
[----:B0-----:R-:W-:-:S07]  /*162a0*/  CS2R R24, SRZ ;  /* 0x0000000000187805 */ /* 0x001fce000001ff00 */
.L_x_6155:
[----:B------:R-:W2:Y:S01]  /*162b0*/  LDL R6, [R1+0x28] ;  /* 0x0000280001067983 */ /* 0x000ea20000100800 */
[----:B------:R-:W-:Y:S01]  /*162c0*/  VIADD R228, R5, 0x1 ;  /* 0x0000000105e47836 */ /* 0x000fe20000000000 */
[----:B------:R-:W-:Y:S05]  /*162d0*/  YIELD ;  /* 0x0000000000007946 */ /* 0x000fea0003800000 */
[----:B------:R-:W-:-:S04]  /*162e0*/  ISETP.NE.AND P3, PT, R228, 0x2, PT ;  /* 0x00000002e400780c */ /* 0x000fc80003f65270 */
[----:B------:R-:W-:Y:S02]  /*162f0*/  SEL R7, RZ, 0x1, P3 ;  /* 0x00000001ff077807 */ /* 0x000fe40001800000 */
[----:B------:R-:W-:Y:S02]  /*16300*/  SEL R228, R228, RZ, P3 ;  /* 0x000000ffe4e47207 */ /* 0x000fe40001800000 */
[----:B-----5:R-:W-:-:S05]  /*16310*/  LOP3.LUT R7, R4, R7, RZ, 0x3c, !PT ;  /* 0x0000000704077212 */ /* 0x020fca00078e3cff */
[----:B------:R0:W-:Y:S01]  /*16320*/  STL [R1+0x4], R7 ;  /* 0x0000040701007387 */ /* 0x0001e20000100800 */
[----:B--2---:R-:W-:-:S13]  /*16330*/  ISETP.NE.AND P2, PT, R6, RZ, PT ;  /* 0x000000ff0600720c */ /* 0x004fda0003f45270 */
[----:B0-----:R-:W-:Y:S05]  /*16340*/  @P2 BRA `(.L_x_6146) ;  /* 0x0000000000302947 */ /* 0x001fea0003800000 */
[----:B------:R-:W-:Y:S05]  /*16350*/  @!P0 BRA `(.L_x_6147) ;  /* 0x0000000000048947 */ /* 0x000fea0003800000 */
[----:B------:R-:W-:Y:S01]  /*16360*/  BPT.TRAP 0x1 ;  /* 0x000000040000795c */ /* 0x000fe20000300000 */
.L_x_6147:
[----:B------:R-:W-:Y:S01]  /*16370*/  IMAD R6, R228, 0x8, R2 ;  /* 0x00000008e4067824 */ /* 0x000fe200078e0202 */
[----:B------:R-:W-:-:S04]  /*16380*/  SHF.L.U32 R7, R7, 0x1f, RZ ;  /* 0x0000001f07077819 */ /* 0x000fc800000006ff */
[----:B------:R0:W1:Y:S01]  /*16390*/  SYNCS.PHASECHK.TRANS64.TRYWAIT P3, [R6+URZ+0x34830], R7 ;  /* 0x03483007060075a7 */ /* 0x000062000806017f */
[----:B------:R-:W-:Y:S05]  /*163a0*/  @!P0 BRA `(.L_x_6148) ;  /* 0x0000000000048947 */ /* 0x000fea0003800000 */
[----:B------:R-:W-:Y:S01]  /*163b0*/  BPT.TRAP 0x1 ;  /* 0x000000040000795c */ /* 0x000fe20000300000 */
.L_x_6148:
[----:B------:R-:W-:Y:S04]  /*163c0*/  BSSY B0, `(.L_x_6146) ;  /* 0x0000004000007945 */ /* 0x000fe80003800000 */
[----:B-1----:R-:W-:Y:S05]  /*163d0*/  @P3 BRA `(.L_x_6149) ;  /* 0x0000000000083947 */ /* 0x002fea0003800000 */
[----:B------:R-:W1:Y:S02]  /*163e0*/  SYNCS.PHASECHK.TRANS64.TRYWAIT P3, [R6+URZ+0x34830], R7 ;  /* 0x03483007060075a7 */ /* 0x000e64000806017f */
[----:B-1----:R-:W-:Y:S05]  /*163f0*/  @!P3 BRA `(.L_x_6150) ;  /* 0x000000e80034b947 */ /* 0x002fea0003800000 */
.L_x_6149:
[----:B------:R-:W-:Y:S05]  /*16400*/  BSYNC B0 ;  /* 0x0000000000007941 */ /* 0x000fea0003800000 */
.L_x_6146:
[----:B01----:R-:W2:Y:S04]  /*16410*/  LDL R6, [R1+0x2c] ;  /* 0x00002c0001067983 */ /* 0x003ea80000100800 */
[----:B------:R-:W3:Y:S01]  /*16420*/  LDL.64 R20, [R1+0x20] ;  /* 0x0000200001147983 */ /* 0x000ee20000100a00 */
[----:B------:R-:W0:Y:S01]  /*16430*/  S2R R8, SR_TID.X ;  /* 0x0000000000087919 */ /* 0x000e220000002100 */
[----:B------:R-:W-:Y:S05]  /*16440*/  WARPSYNC.ALL ;  /* 0x0000000000007948 */ /* 0x000fea0003800000 */
[----:B------:R-:W-:Y:S01]  /*16450*/  IMAD.MOV.U32 R7, RZ, RZ, 0x40000040 ;  /* 0x40000040ff077424 */ /* 0x000fe200078e00ff */
[----:B0-----:R-:W-:-:S05]  /*16460*/  SHF.R.U32.HI R8, RZ, 0x7, R8 ;  /* 0x00000007ff087819 */ /* 0x001fca0000011608 */
[----:B------:R-:W-:-:S05]  /*16470*/  VIADD R11, R8, 0x8 ;  /* 0x00000008080b7836 */ /* 0x000fca0000000000 */
[----:B------:R0:W-:Y:S01]  /*16480*/  BAR.SYNC.DEFER_BLOCKING R11, 0x100 ;  /* 0x0004000b0000751d */ /* 0x0001e20000010000 */
[----:B------:R-:W-:-:S05]  /*16490*/  R2UR UR55, R7 ;  /* 0x00000000073772ca */ /* 0x000fca00000e0000 */
[----:B------:R-:W-:Y:S01]  /*164a0*/  WARPGROUP.ARRIVE ;  /* 0x00000000000079c5 */ /* 0x000fe20000000000 */
[----:B------:R-:W-:Y:S02]  /*164b0*/  IMAD.MOV.U32 R89, RZ, RZ, 0x40000040 ;  /* 0x40000040ff597424 */ /* 0x000fe400078e00ff */
[----:B------:R-:W-:-:S03]  /*164c0*/  IMAD.MOV.U32 R9, RZ, RZ, 0x40000040 ;  /* 0x40000040ff097424 */ /* 0x000fc600078e00ff */
[----:B------:R-:W-:Y:S02]  /*164d0*/  R2UR UR59, R89 ;  /* 0x00000000593b72ca */ /* 0x000fe400000e0000 */
[----:B------:R-:W-:-:S11]  /*164e0*/  R2UR UR7, R9 ;  /* 0x00000000090772ca */ /* 0x000fd600000e0000 */
[----:B------:R-:W-:Y:S02]  /*164f0*/  MOV R7, UR59 ;  /* 0x0000003b00077c02 */ /* 0x000fe40008000f00 */
[----:B------:R-:W-:Y:S01]  /*16500*/  UMOV UR59, UR7 ;  /* 0x00000007003b7c82 */ /* 0x000fe20008000000 */
[C---:B------:R-:W-:Y:S02]  /*16510*/  R2UR UR7, R9.reuse ;  /* 0x00000000090772ca */ /* 0x040fe400000e0000 */
[C---:B------:R-:W-:Y:S02]  /*16520*/  R2UR UR19, R9.reuse ;  /* 0x00000000091372ca */ /* 0x040fe400000e0000 */
[C---:B------:R-:W-:Y:S02]  /*16530*/  R2UR UR31, R9.reuse ;  /* 0x00000000091f72ca */ /* 0x040fe400000e0000 */
[----:B------:R-:W-:Y:S01]  /*16540*/  R2UR UR43, R9 ;  /* 0x00000000092b72ca */ /* 0x000fe200000e0000 */
[----:B--2---:R-:W-:Y:S01]  /*16550*/  IMAD R6, R228, 0xb00, R6 ;  /* 0x00000b00e4067824 */ /* 0x004fe200078e0206 */
[----:B---3--:R-:W-:-:S02]  /*16560*/  R2UR UR22, R20 ;  /* 0x00000000141672ca */ /* 0x008fc400000e0000 */
[----:B------:R-:W-:Y:S02]  /*16570*/  R2UR UR23, R21 ;  /* 0x00000000151772ca */ /* 0x000fe400000e0000 */
[----:B------:R-:W-:-:S09]  /*16580*/  R2UR UR54, R6 ;  /* 0x00000000063672ca */ /* 0x000fd200000e0000 */
[----:B------:R-:W-:Y:S02]  /*16590*/  UMOV UR52, UR22 ;  /* 0x0000001600347c82 */ /* 0x000fe40008000000 */
[----:B------:R-:W-:Y:S02]  /*165a0*/  UMOV UR53, UR23 ;  /* 0x0000001700357c82 */ /* 0x000fe40008000000 */
[----:B------:R-:W-:Y:S01]  /*165b0*/  HGMMA.64x16x16.F32.BF16 R168, gdesc[UR52], RZ, !UPT, gsb0 ;  /* 0x0020000034a879f0 */ /* 0x000fe2000c0018ff */
[C---:B------:R-:W-:Y:S02]  /*165c0*/  VIADD R88, R6.reuse, 0x100 ;  /* 0x0000010006587836 */ /* 0x040fe40000000000 */
[----:B------:R-:W-:-:S03]  /*165d0*/  VIADD R8, R6, 0x80 ;  /* 0x0000008006087836 */ /* 0x000fc60000000000 */
[----:B------:R-:W-:Y:S02]  /*165e0*/  R2UR UR58, R88 ;  /* 0x00000000583a72ca */ /* 0x000fe400000e0000 */
[----:B------:R-:W-:Y:S01]  /*165f0*/  R2UR UR6, R8 ;  /* 0x00000000080672ca */ /* 0x000fe200000e0000 */
[----:B------:R-:W-:Y:S01]  /*16600*/  UMOV UR56, UR22 ;  /* 0x0000001600387c82 */ /* 0x000fe20008000000 */
[----:B------:R-:W-:-:S09]  /*16610*/  UMOV UR57, UR23 ;  /* 0x0000001700397c82 */ /* 0x000fd20008000000 */
[----:B0-----:R-:W-:Y:S02]  /*16620*/  MOV R11, UR58 ;  /* 0x0000003a000b7c02 */ /* 0x001fe40008000f00 */
[----:B------:R-:W-:Y:S01]  /*16630*/  UMOV UR58, UR6 ;  /* 0x00000006003a7c82 */ /* 0x000fe20008000000 */
[----:B------:R-:W-:Y:S02]  /*16640*/  WARPGROUP.DEPBAR.LE gsb0, 0x0 ;  /* 0x00008000000079c5 */ /* 0x000fe40000010000 */
[----:B------:R-:W-:-:S06]  /*16650*/  WARPGROUP.ARRIVE ;  /* 0x00000000000079c5 */ /* 0x000fcc0000000000 */
[----:B------:R-:W-:Y:S01]  /*16660*/  HGMMA.64x16x16.F32.BF16 R160, gdesc[UR56], RZ, !UPT, gsb0 ;  /* 0x0020000038a079f0 */ /* 0x000fe2000c0018ff */
[----:B------:R-:W-:Y:S02]  /*16670*/  R2UR UR59, R7 ;  /* 0x00000000073b72ca */ /* 0x000fe400000e0000 */
[----:B------:R-:W-:Y:S01]  /*16680*/  R2UR UR58, R11 ;  /* 0x000000000b3a72ca */ /* 0x000fe200000e0000 */
[----:B------:R-:W-:Y:S01]  /*16690*/  UMOV UR56, UR22 ;  /* 0x0000001600387c82 */ /* 0x000fe20008000000 */
[----:B------:R-:W-:Y:S01]  /*166a0*/  UMOV UR57, UR23 ;  /* 0x0000001700397c82 */ /* 0x000fe20008000000 */
[----:B------:R-:W-:-:S05]  /*166b0*/  VIADD R8, R6, 0x180 ;  /* 0x0000018006087836 */ /* 0x000fca0000000000 */
[----:B------:R-:W-:Y:S01]  /*166c0*/  R2UR UR6, R8 ;  /* 0x00000000080672ca */ /* 0x000fe200000e0000 */
[----:B------:R-:W-:-:S05]  /*166d0*/  VIADD R8, R6, 0x300 ;  /* 0x0000030006087836 */ /* 0x000fca0000000000 */
[----:B------:R-:W-:Y:S01]  /*166e0*/  R2UR UR18, R8 ;  /* 0x00000000081272ca */ /* 0x000fe200000e0000 */
[----:B------:R-:W-:Y:S01]  /*166f0*/  VIADD R8, R6, 0x480 ;  /* 0x0000048006087836 */ /* 0x000fe20000000000 */
[----:B------:R-:W-:Y:S02]  /*16700*/  WARPGROUP.DEPBAR.LE gsb0, 0x0 ;  /* 0x00008000000079c5 */ /* 0x000fe40000010000 */
[----:B------:R-:W-:-:S06]  /*16710*/  WARPGROUP.ARRIVE ;  /* 0x00000000000079c5 */ /* 0x000fcc0000000000 */
[----:B------:R-:W-:Y:S01]  /*16720*/  HGMMA.64x16x16.F32.BF16 R152, gdesc[UR56], RZ, !UPT, gsb0 ;  /* 0x00200000389879f0 */ /* 0x000fe2000c0018ff */
[----:B------:R-:W-:Y:S01]  /*16730*/  R2UR UR30, R8 ;  /* 0x00000000081e72ca */ /* 0x000fe200000e0000 */
[----:B------:R-:W-:-:S05]  /*16740*/  VIADD R8, R6, 0x2 ;  /* 0x0000000206087836 */ /* 0x000fca0000000000 */
[----:B------:R-:W-:Y:S01]  /*16750*/  R2UR UR42, R8 ;  /* 0x00000000082a72ca */ /* 0x000fe200000e0000 */
[----:B------:R-:W-:Y:S01]  /*16760*/  VIADD R8, R6, 0x182 ;  /* 0x0000018206087836 */ /* 0x000fe20000000000 */
[----:B------:R-:W-:Y:S01]  /*16770*/  R2UR UR55, R9 ;  /* 0x00000000093772ca */ /* 0x000fe200000e0000 */
[----:B------:R-:W-:-:S03]  /*16780*/  IMAD.MOV.U32 R9, RZ, RZ, 0x40000040 ;  /* 0x40000040ff097424 */ /* 0x000fc600078e00ff */
[----:B------:R-:W-:Y:S01]  /*16790*/  R2UR UR54, R8 ;  /* 0x00000000083672ca */ /* 0x000fe200000e0000 */
[----:B------:R-:W-:Y:S01]  /*167a0*/  VIADD R8, R6, 0x282 ;  /* 0x0000028206087836 */ /* 0x000fe20000000000 */
[----:B------:R-:W-:-:S04]  /*167b0*/  R2UR UR59, R9 ;  /* 0x00000000093b72ca */ /* 0x000fc800000e0000 */
[----:B------:R-:W-:Y:S01]  /*167c0*/  R2UR UR58, R8 ;  /* 0x00000000083a72ca */ /* 0x000fe200000e0000 */
[----:B------:R-:W-:Y:S01]  /*167d0*/  UMOV UR56, UR22 ;  /* 0x0000001600387c82 */ /* 0x000fe20008000000 */
[----:B------:R-:W-:-:S07]  /*167e0*/  UMOV UR57, UR23 ;  /* 0x0000001700397c82 */ /* 0x000fce0008000000 */
[----:B------:R-:W-:Y:S01]  /*167f0*/  MOV R7, UR59 ;  /* 0x0000003b00077c02 */ /* 0x000fe20008000f00 */
[----:B------:R-:W-:-:S03]  /*16800*/  UMOV UR59, UR7 ;  /* 0x00000007003b7c82 */ /* 0x000fc60008000000 */
[----:B------:R-:W-:Y:S01]  /*16810*/  MOV R11, UR58 ;  /* 0x0000003a000b7c02 */ /* 0x000fe20008000f00 */
        /* <DEDUP_REMOVED lines=12> */
[----:B------:R-:W-:Y:S01]  /*168e0*/  HGMMA.64x16x16.F32.BF16 R136, gdesc[UR8], RZ, !UPT, gsb0 ;  /* 0x00200000088879f0 */ /* 0x000fe2000c0018ff */
[----:B------:R-:W-:Y:S01]  /*168f0*/  VIADD R88, R6, 0x280 ;  /* 0x0000028006587836 */ /* 0x000fe20000000000 */
[----:B------:R-:W-:-:S04]  /*16900*/  R2UR UR15, R89 ;  /* 0x00000000590f72ca */ /* 0x000fc800000e0000 */
[----:B------:R-:W-:Y:S01]  /*16910*/  R2UR UR14, R88 ;  /* 0x00000000580e72ca */ /* 0x000fe200000e0000 */
[----:B------:R-:W-:Y:S01]  /*16920*/  UMOV UR12, UR22 ;  /* 0x00000016000c7c82 */ /* 0x000fe20008000000 */
[----:B------:R-:W-:Y:S01]  /*16930*/  UMOV UR13, UR23 ;  /* 0x00000017000d7c82 */ /* 0x000fe20008000000 */
[----:B------:R-:W-:Y:S02]  /*16940*/  WARPGROUP.DEPBAR.LE gsb0, 0x0 ;  /* 0x00008000000079c5 */ /* 0x000fe40000010000 */
[----:B------:R-:W-:-:S08]  /*16950*/  WARPGROUP.ARRIVE ;  /* 0x00000000000079c5 */ /* 0x000fd00000000000 */
[----:B------:R-:W-:Y:S01]  /*16960*/  HGMMA.64x16x16.F32.BF16 R128, gdesc[UR12], RZ, !UPT, gsb0 ;  /* 0x002000000c8079f0 */ /* 0x000fe2000c0018ff */
[----:B------:R0:W-:Y:S04]  /*16970*/  STL.64 [R1+0x98], R2 ;  /* 0x0000980201007387 */ /* 0x0001e80000100a00 */
[----:B0-----:R-:W2:Y:S01]  /*16980*/  LDL.64 R2, [R1+0x18] ;  /* 0x0000180001027983 */ /* 0x001ea20000100a00 */
[----:B------:R-:W-:Y:S01]  /*16990*/  UMOV UR16, UR22 ;  /* 0x0000001600107c82 */ /* 0x000fe20008000000 */
[----:B------:R-:W-:Y:S01]  /*169a0*/  UMOV UR17, UR23 ;  /* 0x0000001700117c82 */ /* 0x000fe20008000000 */
[----:B------:R-:W-:Y:S02]  /*169b0*/  WARPGROUP.DEPBAR.LE gsb0, 0x0 ;  /* 0x00008000000079c5 */ /* 0x000fe40000010000 */
[----:B------:R-:W-:-:S06]  /*169c0*/  WARPGROUP.ARRIVE ;  /* 0x00000000000079c5 */ /* 0x000fcc0000000000 */
[----:B------:R-:W-:Y:S01]  /*169d0*/  HGMMA.64x16x16.F32.BF16 R120, gdesc[UR16], RZ, !UPT, gsb0 ;  /* 0x00200000107879f0 */ /* 0x000fe2000c0018ff */
[----:B------:R-:W-:Y:S01]  /*169e0*/  VIADD R88, R6, 0x380 ;  /* 0x0000038006587836 */ /* 0x000fe20000000000 */
[----:B------:R-:W-:Y:S02]  /*169f0*/  MOV R233, UR39 ;  /* 0x0000002700e97c02 */ /* 0x000fe40008000f00 */
[----:B------:R-:W-:Y:S02]  /*16a00*/  MOV R232, UR38 ;  /* 0x0000002600e87c02 */ /* 0x000fe40008000f00 */
[----:B------:R-:W-:Y:S02]  /*16a10*/  R2UR UR38, R88 ;  /* 0x00000000582672ca */ /* 0x000fe400000e0000 */
[----:B------:R-:W-:Y:S02]  /*16a20*/  R2UR UR39, R89 ;  /* 0x00000000592772ca */ /* 0x000fe400000e0000 */
[----:B------:R-:W-:Y:S01]  /*16a30*/  MOV R231, UR37 ;  /* 0x0000002500e77c02 */ /* 0x000fe20008000f00 */
[----:B------:R-:W-:Y:S01]  /*16a40*/  UMOV UR37, UR23 ;  /* 0x0000001700257c82 */ /* 0x000fe20008000000 */
[----:B------:R-:W-:Y:S01]  /*16a50*/  MOV R230, UR36 ;  /* 0x0000002400e67c02 */ /* 0x000fe20008000f00 */
[----:B------:R-:W-:Y:S01]  /*16a60*/  UMOV UR36, UR22 ;  /* 0x0000001600247c82 */ /* 0x000fe20008000000 */
[----:B------:R-:W-:-:S02]  /*16a70*/  WARPGROUP.DEPBAR.LE gsb0, 0x0 ;  /* 0x00008000000079c5 */ /* 0x000fc40000010000 */
[----:B------:R-:W-:-:S06]  /*16a80*/  WARPGROUP.ARRIVE ;  /* 0x00000000000079c5 */ /* 0x000fcc0000000000 */
        /* <DEDUP_REMOVED lines=11> */
[----:B------:R-:W-:-:S05]  /*16b40*/  VIADD R88, R6, 0x500 ;  /* 0x0000050006587836 */ /* 0x000fca0000000000 */
[----:B------:R-:W-:Y:S01]  /*16b50*/  R2UR UR34, R88 ;  /* 0x00000000582272ca */ /* 0x000fe200000e0000 */
[----:B------:R-:W-:Y:S01]  /*16b60*/  VIADD R88, R6, 0x102 ;  /* 0x0000010206587836 */ /* 0x000fe20000000000 */
[C---:B------:R-:W-:Y:S02]  /*16b70*/  R2UR UR35, R89.reuse ;  /* 0x00000000592372ca */ /* 0x040fe400000e0000 */
[----:B------:R-:W-:Y:S01]  /*16b80*/  R2UR UR51, R89 ;  /* 0x00000000593372ca */ /* 0x000fe200000e0000 */
[----:B------:R-:W-:Y:S01]  /*16b90*/  IMAD.MOV.U32 R89, RZ, RZ, 0x40000040 ;  /* 0x40000040ff597424 */ /* 0x000fe200078e00ff */
[----:B------:R-:W-:Y:S01]  /*16ba0*/  R2UR UR50, R88 ;  /* 0x00000000583272ca */ /* 0x000fe200000e0000 */
[----:B------:R-:W-:Y:S01]  /*16bb0*/  VIADD R88, R6, 0x202 ;  /* 0x0000020206587836 */ /* 0x000fe20000000000 */
[----:B------:R-:W-:Y:S02]  /*16bc0*/  WARPGROUP.DEPBAR.LE gsb0, 0x0 ;  /* 0x00008000000079c5 */ /* 0x000fe40000010000 */
[----:B------:R-:W-:-:S06]  /*16bd0*/  WARPGROUP.ARRIVE ;  /* 0x00000000000079c5 */ /* 0x000fcc0000000000 */
[----:B------:R-:W-:Y:S01]  /*16be0*/  HGMMA.64x16x16.F32.BF16 R96, gdesc[UR28], RZ, !UPT, gsb0 ;  /* 0x002000001c6079f0 */ /* 0x000fe2000c0018ff */
[----:B------:R-:W-:Y:S02]  /*16bf0*/  MOV R14, UR5 ;  /* 0x00000005000e7c02 */ /* 0x000fe40008000f00 */
[----:B------:R-:W-:Y:S02]  /*16c00*/  MOV R13, UR4 ;  /* 0x00000004000d7c02 */ /* 0x000fe40008000f00 */
[----:B------:R-:W-:Y:S01]  /*16c10*/  R2UR UR4, R88 ;  /* 0x00000000580472ca */ /* 0x000fe200000e0000 */
[----:B------:R-:W-:Y:S01]  /*16c20*/  VIADD R88, R6, 0x302 ;  /* 0x0000030206587836 */ /* 0x000fe20000000000 */
[----:B------:R-:W-:Y:S01]  /*16c30*/  R2UR UR5, R89 ;  /* 0x00000000590572ca */ /* 0x000fe200000e0000 */
[----:B------:R-:W-:-:S03]  /*16c40*/  IMAD.MOV.U32 R89, RZ, RZ, 0x40000040 ;  /* 0x40000040ff597424 */ /* 0x000fc600078e00ff */
[----:B------:R-:W-:Y:S01]  /*16c50*/  R2UR UR6, R88 ;  /* 0x00000000580672ca */ /* 0x000fe200000e0000 */
[C---:B------:R-:W-:Y:S01]  /*16c60*/  VIADD R88, R6.reuse, 0x402 ;  /* 0x0000040206587836 */ /* 0x040fe20000000000 */
[----:B------:R-:W-:Y:S01]  /*16c70*/  R2UR UR7, R89 ;  /* 0x00000000590772ca */ /* 0x000fe200000e0000 */
[----:B------:R-:W-:Y:S02]  /*16c80*/  IMAD.MOV.U32 R89, RZ, RZ, 0x40000040 ;  /* 0x40000040ff597424 */ /* 0x000fe400078e00ff */
[----:B------:R-:W-:Y:S01]  /*16c90*/  VIADD R90, R6, 0x82 ;  /* 0x00000082065a7836 */ /* 0x000fe20000000000 */
[----:B------:R-:W-:Y:S01]  /*16ca0*/  R2UR UR14, R88 ;  /* 0x00000000580e72ca */ /* 0x000fe200000e0000 */
[----:B------:R-:W-:Y:S01]  /*16cb0*/  VIADD R88, R6, 0x502 ;  /* 0x0000050206587836 */ /* 0x000fe20000000000 */
[----:B------:R-:W-:Y:S01]  /*16cc0*/  R2UR UR15, R89 ;  /* 0x00000000590f72ca */ /* 0x000fe200000e0000 */
[----:B------:R-:W-:Y:S01]  /*16cd0*/  IMAD.MOV.U32 R89, RZ, RZ, 0x40000040 ;  /* 0x40000040ff597424 */ /* 0x000fe200078e00ff */
[----:B------:R-:W-:-:S02]  /*16ce0*/  R2UR UR46, R90 ;  /* 0x000000005a2e72ca */ /* 0x000fc400000e0000 */
        /* <DEDUP_REMOVED lines=8> */
[----:B------:R-:W-:Y:S02]  /*16d70*/  MOV R21, UR21 ;  /* 0x0000001500157c02 */ /* 0x000fe40008000f00 */
[----:B------:R-:W-:Y:S02]  /*16d80*/  MOV R20, UR20 ;  /* 0x0000001400147c02 */ /* 0x000fe40008000f00 */
[----:B--2---:R-:W-:Y:S02]  /*16d90*/  R2UR UR20, R2 ;  /* 0x00000000021472ca */ /* 0x004fe400000e0000 */
[----:B------:R-:W-:Y:S01]  /*16da0*/  R2UR UR21, R3 ;  /* 0x00000000031572ca */ /* 0x000fe200000e0000 */
[----:B------:R-:W-:Y:S01]  /*16db0*/  UMOV UR58, UR4 ;  /* 0x00000004003a7c82 */ /* 0x000fe20008000000 */
[----:B------:R-:W-:Y:S01]  /*16dc0*/  UMOV UR59, UR5 ;  /* 0x00000005003b7c82 */ /* 0x000fe20008000000 */
[----:B------:R-:W2:Y:S08]  /*16dd0*/  LDL.64 R2, [R1+0x10] ;  /* 0x0000100001027983 */ /* 0x000eb00000100a00 */
[----:B------:R-:W-:-:S02]  /*16de0*/  UMOV UR40, UR20 ;  /* 0x0000001400287c82 */ /* 0x000fc40008000000 */
        /* <DEDUP_REMOVED lines=154> */
[----:B------:R-:W-:Y:S02]  /*17790*/  R2UR UR10, R8 ;  /* 0x00000000080a72ca */ /* 0x000fe400000e0000 */
[----:B------:R-:W-:Y:S01]  /*177a0*/  R2UR UR11, R9 ;  /* 0x00000000090b72ca */ /* 0x000fe200000e0000 */
[----:B------:R-:W-:Y:S01]  /*177b0*/  UMOV UR8, UR4 ;  /* 0x0000000400087c82 */ /* 0x000fe20008000000 */
[----:B------:R-:W-:-:S09]  /*177c0*/  UMOV UR9, UR5 ;  /* 0x0000000500097c82 */ /* 0x000fd20008000000 */
[----:B------:R-:W-:Y:S01]  /*177d0*/  MOV R7, UR10 ;  /* 0x0000000a00077c02 */ /* 0x000fe20008000f00 */
[----:B------:R-:W-:Y:S01]  /*177e0*/  UMOV UR10, UR6 ;  /* 0x00000006000a7c82 */ /* 0x000fe20008000000 */
[----:B------:R-:W-:Y:S01]  /*177f0*/  MOV R11, UR11 ;  /* 0x0000000b000b7c02 */ /* 0x000fe20008000f00 */
        /* <DEDUP_REMOVED lines=16> */
[----:B------:R0:W5:Y:S01]  /*17900*/  LDL.LU.64 R2, [R1+0x98] ;  /* 0x0000980001027983 */ /* 0x0001620000300a00 */
        /* <DEDUP_REMOVED lines=91> */
[----:B------:R-:W-:Y:S02]  /*17ec0*/  VIADD R8, R6, 0x580 ;  /* 0x0000058006087836 */ /* 0x000fe40000000000 */
[----:B------:R-:W-:-:S03]  /*17ed0*/  IMAD.MOV.U32 R9, RZ, RZ, 0x40000040 ;  /* 0x40000040ff097424 */ /* 0x000fc600078e00ff */
[----:B------:R-:W-:Y:S01]  /*17ee0*/  R2UR UR58, R8 ;  /* 0x00000000083a72ca */ /* 0x000fe200000e0000 */
[----:B------:R-:W-:Y:S01]  /*17ef0*/  VIADD R8, R6, 0x600 ;  /* 0x0000060006087836 */ /* 0x000fe20000000000 */
[----:B------:R-:W-:Y:S01]  /*17f00*/  R2UR UR59, R9 ;  /* 0x00000000093b72ca */ /* 0x000fe200000e0000 */
[----:B------:R-:W-:-:S03]  /*17f10*/  IMAD.MOV.U32 R9, RZ, RZ, 0x40000040 ;  /* 0x40000040ff097424 */ /* 0x000fc600078e00ff */
[----:B------:R-:W-:Y:S01]  /*17f20*/  R2UR UR6, R8 ;  /* 0x00000000080672ca */ /* 0x000fe200000e0000 */
[----:B------:R-:W-:Y:S02]  /*17f30*/  WARPGROUP.DEPBAR.LE gsb0, 0x0 ;  /* 0x00008000000079c5 */ /* 0x000fe40000010000 */
[----:B------:R-:W-:-:S06]  /*17f40*/  WARPGROUP.ARRIVE ;  /* 0x00000000000079c5 */ /* 0x000fcc0000000000 */
[----:B------:R-:W-:Y:S01]  /*17f50*/  HGMMA.64x16x16.F32.BF16 R88, gdesc[UR20], R88, gsb0 ;  /* 0x00200000145879f0 */ /* 0x000fe20008001858 */
        /* <DEDUP_REMOVED lines=11> */
[----:B------:R-:W-:Y:S02]  /*18010*/  R2UR UR4, R236 ;  /* 0x00000000ec0472ca */ /* 0x000fe400000e0000 */
[----:B------:R-:W-:Y:S01]  /*18020*/  R2UR UR18, R8 ;  /* 0x00000000081272ca */ /* 0x000fe200000e0000 */
[----:B------:R-:W-:Y:S01]  /*18030*/  VIADD R8, R6, 0x800 ;  /* 0x0000080006087836 */ /* 0x000fe20000000000 */
[----:B------:R-:W-:Y:S01]  /*18040*/  R2UR UR19, R9 ;  /* 0x00000000091372ca */ /* 0x000fe200000e0000 */
[----:B------:R-:W-:Y:S01]  /*18050*/  IMAD.MOV.U32 R9, RZ, RZ, 0x40000040 ;  /* 0x40000040ff097424 */ /* 0x000fe200078e00ff */
[----:B------:R-:W-:-:S02]  /*18060*/  R2UR UR5, R237 ;  /* 0x00000000ed0572ca */ /* 0x000fc400000e0000 */
        /* <DEDUP_REMOVED lines=41> */
[----:B------:R-:W-:Y:S02]  /*18300*/  R2UR UR58, R8 ;  /* 0x00000000083a72ca */ /* 0x000fe400000e0000 */
[----:B------:R-:W-:Y:S01]  /*18310*/  R2UR UR59, R9 ;  /* 0x00000000093b72ca */ /* 0x000fe200000e0000 */
[----:B------:R-:W-:Y:S01]  /*18320*/  UMOV UR56, UR4 ;  /* 0x0000000400387c82 */ /* 0x000fe20008000000 */
[----:B------:R-:W-:Y:S01]  /*18330*/  UMOV UR57, UR5 ;  /* 0x0000000500397c82 */ /* 0x000fe20008000000 */
[----:B------:R-:W-:Y:S02]  /*18340*/  WARPGROUP.DEPBAR.LE gsb0, 0x0 ;  /* 0x00008000000079c5 */ /* 0x000fe40000010000 */
[----:B------:R-:W-:-:S08]  /*18350*/  WARPGROUP.ARRIVE ;  /* 0x00000000000079c5 */ /* 0x000fd00000000000 */
[----:B------:R-:W-:Y:S01]  /*18360*/  MOV R11, UR59 ;  /* 0x0000003b000b7c02 */ /* 0x000fe20008000f00 */
[----:B------:R-:W-:Y:S01]  /*18370*/  UMOV UR59, UR7 ;  /* 0x00000007003b7c82 */ /* 0x000fe20008000000 */
[----:B------:R-:W-:Y:S01]  /*18380*/  MOV R7, UR58 ;  /* 0x0000003a00077c02 */ /* 0x000fe20008000f00 */
[----:B------:R-:W-:Y:S02]  /*18390*/  UMOV UR58, UR6 ;  /* 0x00000006003a7c82 */ /* 0x000fe40008000000 */
        /* <DEDUP_REMOVED lines=137> */
[----:B------:R-:W-:Y:S02]  /*18c30*/  R2UR UR5, R14 ;  /* 0x000000000e0572ca */ /* 0x000fe400000e0000 */
        /* <DEDUP_REMOVED lines=196> */
[----:B------:R-:W-:Y:S02]  /*19880*/  R2UR UR38, R232 ;  /* 0x00000000e82672ca */ /* 0x000fe400000e0000 */
[----:B------:R-:W-:Y:S02]  /*19890*/  R2UR UR37, R231 ;  /* 0x00000000e72572ca */ /* 0x000fe400000e0000 */
[----:B------:R-:W-:Y:S01]  /*198a0*/  R2UR UR36, R230 ;  /* 0x00000000e62472ca */ /* 0x000fe200000e0000 */
[----:B------:R-:W-:Y:S02]  /*198b0*/  WARPGROUP.DEPBAR.LE gsb0, 0x0 ;  /* 0x00008000000079c5 */ /* 0x000fe40000010000 */
[----:B0-----:R-:W-:-:S12]  /*198c0*/  @P2 BRA `(.L_x_6151) ;  /* 0x0000000000282947 */ /* 0x001fd80003800000 */
[----:B------:R-:W-:Y:S05]  /*198d0*/  @!P0 BRA `(.L_x_6152) ;  /* 0x0000000000048947 */ /* 0x000fea0003800000 */
[----:B------:R-:W-:Y:S01]  /*198e0*/  BPT.TRAP 0x1 ;  /* 0x000000040000795c */ /* 0x000fe20000300000 */
.L_x_6152:
[----:B------:R-:W-:Y:S01]  /*198f0*/  SHF.L.U32 R4, R4, 0x1f, RZ ;  /* 0x0000001f04047819 */ /* 0x000fe200000006ff */
[----:B-----5:R-:W-:-:S04]  /*19900*/  IMAD R6, R5, 0x8, R2 ;  /* 0x0000000805067824 */ /* 0x020fc800078e0202 */
[----:B------:R0:W1:Y:S01]  /*19910*/  SYNCS.PHASECHK.TRANS64.TRYWAIT P2, [R6+URZ+0x34850], R4 ;  /* 0x03485004060075a7 */ /* 0x000062000804017f */
[----:B------:R-:W-:Y:S05]  /*19920*/  @!P0 BRA `(.L_x_6153) ;  /* 0x0000000000048947 */ /* 0x000fea0003800000 */
[----:B------:R-:W-:Y:S01]  /*19930*/  BPT.TRAP 0x1 ;  /* 0x000000040000795c */ /* 0x000fe20000300000 */
.L_x_6153:
[----:B-1----:R-:W-:Y:S05]  /*19940*/  @P2 BRA `(.L_x_6151) ;  /* 0x0000000000082947 */ /* 0x002fea0003800000 */
[----:B------:R-:W1:Y:S02]  /*19950*/  SYNCS.PHASECHK.TRANS64.TRYWAIT P2, [R6+URZ+0x34850], R4 ;  /* 0x03485004060075a7 */ /* 0x000e64000804017f */
[----:B-1----:R-:W-:Y:S05]  /*19960*/  @!P2 BRA `(.L_x_6154) ;  /* 0x000000b000eca947 */ /* 0x002fea0003800000 */
.L_x_6151:
[----:B01---5:R-:W-:Y:S01]  /*19970*/  VIADD R4, R2, 0x400 ;  /* 0x0000040002047836 */ /* 0x023fe20000000000 */
[----:B------:R-:W-:Y:S05]  /*19980*/  WARPSYNC.ALL ;  /* 0x0000000000007948 */ /* 0x000fea0003800000 */
[----:B------:R-:W-:Y:S01]  /*19990*/  SHF.R.U32.HI R4, RZ, 0x4, R4 ;  /* 0x00000004ff047819 */ /* 0x000fe20000011604 */
[----:B------:R-:W-:Y:S01]  /*199a0*/  IMAD.MOV.U32 R7, RZ, RZ, 0x40000040 ;  /* 0x40000040ff077424 */ /* 0x000fe200078e00ff */
[----:B------:R-:W-:Y:S01]  /*199b0*/  WARPGROUP.ARRIVE ;  /* 0x00000000000079c5 */ /* 0x000fe20000000000 */
[----:B------:R-:W-:Y:S01]  /*199c0*/  IMAD.MOV.U32 R9, RZ, RZ, 0x40000040 ;  /* 0x40000040ff097424 */ /* 0x000fe200078e00ff */
[----:B------:R-:W-:Y:S01]  /*199d0*/  LOP3.LUT R4, R4, 0x3fff, RZ, 0xc0, !PT ;  /* 0x00003fff04047812 */ /* 0x000fe200078ec0ff */
[----:B------:R-:W-:Y:S01]  /*199e0*/  IMAD.MOV.U32 R21, RZ, RZ, 0x40000040 ;  /* 0x40000040ff157424 */ /* 0x000fe200078e00ff */
[----:B------:R-:W-:Y:S01]  /*199f0*/  R2UR UR7, R7 ;  /* 0x00000000070772ca */ /* 0x000fe200000e0000 */
[----:B------:R-:W-:Y:S01]  /*19a00*/  ULDC UR8, c[0x0][0x988] ;  /* 0x0002620000087ab9 */ /* 0x000fe20000000800 */
[----:B------:R-:W-:Y:S01]  /*19a10*/  LOP3.LUT R4, R4, 0x5800000, RZ, 0xfc, !PT ;  /* 0x0580000004047812 */ /* 0x000fe200078efcff */
[----:B------:R-:W0:Y:S01]  /*19a20*/  S2R R230, SR_TID.X ;  /* 0x0000000000e67919 */ /* 0x000e220000002100 */
[----:B------:R-:W-:-:S02]  /*19a30*/  FMNMX.FTZ R14, R170, R0, !PT ;  /* 0x00000000aa0e7209 */ /* 0x000fc40007810000 */
[----:B------:R-:W-:Y:S01]  /*19a40*/  ISETP.GT.AND P2, PT, R10, RZ, PT ;  /* 0x000000ff0a00720c */ /* 0x000fe20003f44270 */
[----:B------:R-:W-:Y:S01]  /*19a50*/  IMAD R6, R5, 0xb00, R4 ;  /* 0x00000b0005067824 */ /* 0x000fe200078e0204 */
[----:B------:R-:W-:Y:S01]  /*19a60*/  FMNMX.FTZ R4, R168, R3, !PT ;  /* 0x00000003a8047209 */ /* 0x000fe20007810000 */
[----:B------:R-:W-:Y:S01]  /*19a70*/  VIADD R10, R10, 0xffffffff ;  /* 0xffffffff0a0a7836 */ /* 0x000fe20000000000 */
[----:B------:R-:W-:Y:S01]  /*19a80*/  FMNMX.FTZ R14, R171, R14, !PT ;  /* 0x0000000eab0e7209 */ /* 0x000fe20007810000 */
[C---:B------:R-:W-:Y:S01]  /*19a90*/  VIADD R8, R6.reuse, 0x80 ;  /* 0x0000008006087836 */ /* 0x040fe20000000000 */
[C---:B------:R-:W-:Y:S01]  /*19aa0*/  R2UR UR6, R6.reuse ;  /* 0x00000000060672ca */ /* 0x040fe200000e0000 */
[----:B------:R-:W-:Y:S01]  /*19ab0*/  VIADD R20, R6, 0x300 ;  /* 0x0000030006147836 */ /* 0x000fe20000000000 */
[----:B------:R-:W-:Y:S02]  /*19ac0*/  FMNMX.FTZ R4, R169, R4, !PT ;  /* 0x00000004a9047209 */ /* 0x000fe40007810000 */
[----:B------:R-:W-:-:S02]  /*19ad0*/  FMNMX.FTZ R14, R174, R14, !PT ;  /* 0x0000000eae0e7209 */ /* 0x000fc40007810000 */
[----:B------:R-:W-:-:S04]  /*19ae0*/  FMNMX.FTZ R4, R172, R4, !PT ;  /* 0x00000004ac047209 */ /* 0x000fc80007810000 */
[----:B------:R-:W-:-:S03]  /*19af0*/  FMNMX.FTZ R4, R173, R4, !PT ;  /* 0x00000004ad047209 */ /* 0x000fc60007810000 */
[----:B------:R-:W-:Y:S01]  /*19b00*/  HGMMA.64x128x16.F32.BF16 R24, R176, gdesc[UR4].tnspB, R24, gsb0 ;  /* 0x41e00004b0187df0 */ /* 0x000fe20008001818 */
[----:B------:R-:W-:Y:S01]  /*19b10*/  R2UR UR6, R8 ;  /* 0x00000000080672ca */ /* 0x000fe200000e0000 */
[----:B------:R-:W-:Y:S01]  /*19b20*/  VIADD R8, R6, 0x100 ;  /* 0x0000010006087836 */ /* 0x000fe20000000000 */
[----:B------:R-:W-:Y:S01]  /*19b30*/  R2UR UR7, R9 ;  /* 0x00000000090772ca */ /* 0x000fe200000e0000 */
[----:B------:R-:W-:Y:S01]  /*19b40*/  IMAD.MOV.U32 R9, RZ, RZ, 0x40000040 ;  /* 0x40000040ff097424 */ /* 0x000fe200078e00ff */
[----:B------:R-:W-:-:S04]  /*19b50*/  FMNMX.FTZ R4, R160, R4, !PT ;  /* 0x00000004a0047209 */ /* 0x000fc80007810000 */
[----:B------:R-:W-:Y:S02]  /*19b60*/  FMNMX.FTZ R4, R161, R4, !PT ;  /* 0x00000004a1047209 */ /* 0x000fe40007810000 */
[----:B0-----:R-:W-:Y:S02]  /*19b70*/  SHF.R.U32.HI R230, RZ, 0x7, R230 ;  /* 0x00000007ffe67819 */ /* 0x001fe400000116e6 */
        /* <DEDUP_REMOVED lines=38> */
[----:B------:R-:W-:Y:S01]  /*19de0*/  R2UR UR6, R8 ;  /* 0x00000000080672ca */ /* 0x000fe200000e0000 */
[----:B------:R-:W-:Y:S01]  /*19df0*/  VIADD R8, R6, 0x180 ;  /* 0x0000018006087836 */ /* 0x000fe20000000000 */
[----:B------:R-:W-:Y:S01]  /*19e00*/  R2UR UR7, R9 ;  /* 0x00000000090772ca */ /* 0x000fe200000e0000 */
[----:B------:R-:W-:Y:S01]  /*19e10*/  IMAD.MOV.U32 R9, RZ, RZ, 0x40000040 ;  /* 0x40000040ff097424 */ /* 0x000fe200078e00ff */
        /* <DEDUP_REMOVED lines=26> */
[----:B------:R-:W-:Y:S01]  /*19fc0*/  IMAD.U32 R8, RZ, RZ, UR8 ;  /* 0x00000008ff087e24 */ /* 0x000fe2000f8e00ff */
[----:B------:R-:W-:-:S03]  /*19fd0*/  R2UR UR7, R9 ;  /* 0x00000000090772ca */ /* 0x000fc600000e0000 */
[-C--:B------:R-:W-:Y:S01]  /*19fe0*/  FMUL.FTZ R9, R7, R8.reuse ;  /* 0x0000000807097220 */ /* 0x080fe20000410000 */
[----:B------:R-:W-:-:S03]  /*19ff0*/  FMUL.FTZ R3, R3, R8 ;  /* 0x0000000803037220 */ /* 0x000fc60000410000 */
        /* <DEDUP_REMOVED lines=28> */
[----:B------:R-:W2:Y:S01]  /*1a1c0*/  MUFU.EX2 R178, R178 ;  /* 0x000000b200b27308 */ /* 0x000ea20000000800 */
[----:B0-----:R-:W-:-:S07]  /*1a1d0*/  FFMA.FTZ R15, R3, R15, R176 ;  /* 0x0000000f030f7223 */ /* 0x001fce00000100b0 */
[----:B------:R-:W0:Y:S01]  /*1a1e0*/  MUFU.EX2 R11, R11 ;  /* 0x0000000b000b7308 */ /* 0x000e220000000800 */
[C---:B-1----:R-:W-:Y:S01]  /*1a1f0*/  FADD.FTZ R15, R4.reuse, R15 ;  /* 0x0000000f040f7221 */ /* 0x042fe20000010000 */
[----:B------:R-:W-:-:S06]  /*1a200*/  F2FP.BF16.F32.PACK_AB R176, R4, R176 ;  /* 0x000000b004b0723e */ /* 0x000fcc00000010ff */
[----:B------:R-:W1:Y:S08]  /*1a210*/  MUFU.EX2 R180, R180 ;  /* 0x000000b400b47308 */ /* 0x000e700000000800 */
[----:B------:R-:W3:Y:S08]  /*1a220*/  MUFU.EX2 R13, R13 ;  /* 0x0000000d000d7308 */ /* 0x000ef00000000800 */
        /* <DEDUP_REMOVED lines=10> */
[----:B------:R-:W-:-:S03]  /*1a2d0*/  FFMA.FTZ R194, R140, R8, -R9 ;  /* 0x000000088cc27223 */ /* 0x000fc60000010809 */
[----:B------:R-:W-:Y:S01]  /*1a2e0*/  MUFU.EX2 R190, R190 ;  /* 0x000000be00be7308 */ /* 0x000fe20000000800 */
[----:B------:R-:W-:Y:S01]  /*1a2f0*/  HGMMA.64x128x16.F32.BF16 R24, R196, gdesc[UR4].tnspB, R24, gsb0 ;  /* 0x41e00004c4187df0 */ /* 0x000fe20008001818 */
[----:B------:R-:W-:Y:S02]  /*1a300*/  R2UR UR6, R20 ;  /* 0x00000000140672ca */ /* 0x000fe400000e0000 */
[----:B------:R-:W-:Y:S02]  /*1a310*/  R2UR UR7, R21 ;  /* 0x00000000150772ca */ /* 0x000fe400000e0000 */
        /* <DEDUP_REMOVED lines=16> */
[----:B------:R-:W-:Y:S01]  /*1a420*/  VIADD R20, R6, 0x380 ;  /* 0x0000038006147836 */ /* 0x000fe20000000000 */
[----:B------:R-:W-:Y:S02]  /*1a430*/  MUFU.EX2 R96, R96 ;  /* 0x0000006000607308 */ /* 0x000fe40000000800 */
[----:B------:R-:W-:-:S04]  /*1a440*/  FMNMX.FTZ R21, R150, R21, !PT ;  /* 0x0000001596157209 */ /* 0x000fc80007810000 */
[----:B------:R-:W-:Y:S01]  /*1a450*/  FMNMX.FTZ R136, R151, R21, !PT ;  /* 0x0000001597887209 */ /* 0x000fe20007810000 */
[----:B------:R-:W-:Y:S01]  /*1a460*/  IMAD.MOV.U32 R21, RZ, RZ, 0x40000040 ;  /* 0x40000040ff157424 */ /* 0x000fe200078e00ff */
        /* <DEDUP_REMOVED lines=9> */
[-CC-:B------:R-:W-:Y:S01]  /*1a500*/  FFMA.FTZ R128, R129, R8.reuse, -R9.reuse ;  /* 0x0000000881807223 */ /* 0x180fe20000010809 */
[----:B------:R-:W-:-:S03]  /*1a510*/  FFMA.FTZ R198, R132, R8, -R9 ;  /* 0x0000000884c67223 */ /* 0x000fc60000010809 */
[----:B------:R-:W-:Y:S01]  /*1a520*/  HGMMA.64x128x16.F32.BF16 R24, R200, gdesc[UR4].tnspB, R24, gsb0 ;  /* 0x41e00004c8187df0 */ /* 0x000fe20008001818 */
[----:B------:R-:W-:Y:S01]  /*1a530*/  R2UR UR6, R20 ;  /* 0x00000000140672ca */ /* 0x000fe200000e0000 */
[----:B------:R-:W-:Y:S01]  /*1a540*/  MUFU.EX2 R196, R196 ;  /* 0x000000c400c47308 */ /* 0x000fe20000000800 */
[----:B------:R-:W-:Y:S02]  /*1a550*/  R2UR UR7, R21 ;  /* 0x00000000150772ca */ /* 0x000fe400000e0000 */
        /* <DEDUP_REMOVED lines=30> */
[----:B------:R-:W-:Y:S01]  /*1a740*/  FMNMX.FTZ R120, R102, R120, !PT ;  /* 0x0000007866787209 */ /* 0x000fe20007810000 */
[----:B------:R-:W-:Y:S03]  /*1a750*/  MUFU.EX2 R200, R200 ;  /* 0x000000c800c87308 */ /* 0x000fe60000000800 */
[----:B------:R-:W-:-:S04]  /*1a760*/  FMNMX.FTZ R125, R103, R120, !PT ;  /* 0x00000078677d7209 */ /* 0x000fc80007810000 */
[----:B------:R-:W-:Y:S01]  /*1a770*/  FMNMX.FTZ R125, R90, R125, !PT ;  /* 0x0000007d5a7d7209 */ /* 0x000fe20007810000 */
[----:B------:R4:W-:Y:S03]  /*1a780*/  MUFU.EX2 R120, R113 ;  /* 0x0000007100787308 */ /* 0x0009e60000000800 */
[----:B------:R-:W-:-:S05]  /*1a790*/  FMNMX.FTZ R125, R91, R125, !PT ;  /* 0x0000007d5b7d7209 */ /* 0x000fca0007810000 */
[----:B------:R-:W-:Y:S01]  /*1a7a0*/  MUFU.EX2 R202, R202 ;  /* 0x000000ca00ca7308 */ /* 0x000fe20000000800 */
[----:B----4-:R-:W-:-:S05]  /*1a7b0*/  IMAD.MOV.U32 R113, RZ, RZ, 0x40000040 ;  /* 0x40000040ff717424 */ /* 0x010fca00078e00ff */
[----:B------:R-:W-:Y:S02]  /*1a7c0*/  R2UR UR7, R113 ;  /* 0x00000000710772ca */ /* 0x000fe400000e0000 */
[----:B------:R-:W-:Y:S01]  /*1a7d0*/  FMNMX.FTZ R113, R94, R125, !PT ;  /* 0x0000007d5e717209 */ /* 0x000fe20007810000 */
[----:B------:R-:W-:Y:S03]  /*1a7e0*/  MUFU.EX2 R124, R124 ;  /* 0x0000007c007c7308 */ /* 0x000fe60000000800 */
[----:B------:R-:W-:Y:S01]  /*1a7f0*/  FMNMX.FTZ R113, R95, R113, !PT ;  /* 0x000000715f717209 */ /* 0x000fe20007810000 */
[----:B------:R-:W-:Y:S02]  /*1a800*/  WARPGROUP.DEPBAR.LE gsb0, 0x0 ;  /* 0x00008000000079c5 */ /* 0x000fe40000010000 */
[-CC-:B------:R-:W-:Y:S01]  /*1a810*/  FFMA.FTZ R204, R112, R8.reuse, -R9.reuse ;  /* 0x0000000870cc7223 */ /* 0x180fe20000010809 */
[----:B------:R-:W-:Y:S01]  /*1a820*/  VIADD R112, R6, 0x400 ;  /* 0x0000040006707836 */ /* 0x000fe20000000000 */
[----:B------:R-:W-:Y:S01]  /*1a830*/  WARPGROUP.ARRIVE ;  /* 0x00000000000079c5 */ /* 0x000fe20000000000 */
[----:B------:R-:W-:-:S02]  /*1a840*/  FFMA.FTZ R206, R116, R8, -R9 ;  /* 0x0000000874ce7223 */ /* 0x000fc40000010809 */
[----:B------:R-:W4:Y:S01]  /*1a850*/  SHFL.BFLY PT, R116, R113, 0x2, 0x1f ;  /* 0x0c401f0071747f89 */ /* 0x000f2200000e0000 */
[----:B------:R-:W-:Y:S01]  /*1a860*/  R2UR UR6, R112 ;  /* 0x00000000700672ca */ /* 0x000fe200000e0000 */
[-CC-:B------:R-:W-:Y:S01]  /*1a870*/  FFMA.FTZ R112, R117, R8.reuse, -R9.reuse ;  /* 0x0000000875707223 */ /* 0x180fe20000010809 */
[----:B------:R-:W-:Y:S01]  /*1a880*/  FFMA.FTZ R117, R93, R8, -R9 ;  /* 0x000000085d757223 */ /* 0x000fe20000010809 */
[----:B------:R-:W-:Y:S08]  /*1a890*/  MUFU.EX2 R204, R204 ;  /* 0x000000cc00cc7308 */ /* 0x000ff00000000800 */
[----:B------:R-:W-:Y:S02]  /*1a8a0*/  MUFU.EX2 R206, R206 ;  /* 0x000000ce00ce7308 */ /* 0x000fe40000000800 */
[----:B------:R-:W-:Y:S06]  /*1a8b0*/  HGMMA.64x128x16.F32.BF16 R24, R208, gdesc[UR4].tnspB, R24, gsb0 ;  /* 0x41e00004d0187df0 */ /* 0x000fec0008001818 */
[----:B------:R-:W-:Y:S01]  /*1a8c0*/  MUFU.EX2 R112, R112 ;  /* 0x0000007000707308 */ /* 0x000fe20000000800 */
[----:B----4-:R-:W-:-:S05]  /*1a8d0*/  FMNMX.FTZ R113, R113, R116, !PT ;  /* 0x0000007471717209 */ /* 0x010fca0007810000 */
[----:B------:R-:W4:Y:S01]  /*1a8e0*/  SHFL.BFLY PT, R116, R113, 0x1, 0x1f ;  /* 0x0c201f0071747f89 */ /* 0x000f2200000e0000 */
[----:B------:R-:W-:Y:S02]  /*1a8f0*/  WARPGROUP.DEPBAR.LE gsb0, 0x0 ;  /* 0x00008000000079c5 */ /* 0x000fe40000010000 */
[-CC-:B------:R-:W-:Y:S01]  /*1a900*/  FFMA.FTZ R210, R108, R8.reuse, -R9.reuse ;  /* 0x000000086cd27223 */ /* 0x180fe20000010809 */
[-CC-:B------:R-:W-:Y:S01]  /*1a910*/  FFMA.FTZ R108, R88, R8.reuse, -R9.reuse ;  /* 0x00000008586c7223 */ /* 0x180fe20000010809 */
[-CC-:B------:R-:W-:Y:S01]  /*1a920*/  FFMA.FTZ R88, R92, R8.reuse, -R9.reuse ;  /* 0x000000085c587223 */ /* 0x180fe20000010809 */
[-CC-:B------:R-:W-:Y:S01]  /*1a930*/  FFMA.FTZ R208, R104, R8.reuse, -R9.reuse ;  /* 0x0000000868d07223 */ /* 0x180fe20000010809 */
[-CC-:B------:R-:W-:Y:S01]  /*1a940*/  FFMA.FTZ R104, R105, R8.reuse, -R9.reuse ;  /* 0x0000000869687223 */ /* 0x180fe20000010809 */
[--C-:B------:R-:W-:Y:S01]  /*1a950*/  FFMA.FTZ R105, R109, R8, -R9.reuse ;  /* 0x000000086d697223 */ /* 0x100fe20000010809 */
[----:B----4-:R-:W-:Y:S01]  /*1a960*/  FMNMX.FTZ R92, R113, R116, !PT ;  /* 0x00000074715c7209 */ /* 0x010fe20007810000 */
[-C--:B------:R-:W-:Y:S01]  /*1a970*/  FFMA.FTZ R109, R89, R8.reuse, -R9 ;  /* 0x00000008596d7223 */ /* 0x080fe20000010809 */
[----:B------:R4:W-:Y:S01]  /*1a980*/  MUFU.EX2 R113, R88 ;  /* 0x0000005800717308 */ /* 0x0009e20000000800 */
[----:B------:R-:W-:Y:S01]  /*1a990*/  IMAD.MOV.U32 R89, RZ, RZ, 0x40000040 ;  /* 0x40000040ff597424 */ /* 0x000fe200078e00ff */
[----:B------:R-:W-:Y:S01]  /*1a9a0*/  WARPGROUP.ARRIVE ;  /* 0x00000000000079c5 */ /* 0x000fe20000000000 */
[C---:B------:R-:W-:Y:S01]  /*1a9b0*/  FADD.FTZ R9, -R92.reuse, R0 ;  /* 0x000000005c097221 */ /* 0x040fe20000010100 */
[----:B------:R-:W-:-:S02]  /*1a9c0*/  FMUL.FTZ R93, R92, R8 ;  /* 0x000000085c5d7220 */ /* 0x000fc40000410000 */
[----:B------:R-:W-:Y:S01]  /*1a9d0*/  R2UR UR7, R89 ;  /* 0x00000000590772ca */ /* 0x000fe200000e0000 */
[----:B------:R-:W-:Y:S02]  /*1a9e0*/  IMAD.MOV.U32 R89, RZ, RZ, 0x40000040 ;  /* 0x40000040ff597424 */ /* 0x000fe400078e00ff */
[-C--:B------:R-:W-:Y:S01]  /*1a9f0*/  FMUL.FTZ R9, R9, R8.reuse ;  /* 0x0000000809097220 */ /* 0x080fe20000410000 */
[----:B----4-:R-:W-:Y:S02]  /*1aa00*/  VIADD R88, R6, 0x480 ;  /* 0x0000048006587836 */ /* 0x010fe40000000000 */
[-CC-:B------:R-:W-:Y:S01]  /*1aa10*/  FFMA.FTZ R177, R170, R8.reuse, -R93.reuse ;  /* 0x00000008aab17223 */ /* 0x180fe2000001085d */
[-CC-:B------:R-:W-:Y:S01]  /*1aa20*/  FFMA.FTZ R116, R171, R8.reuse, -R93.reuse ;  /* 0x00000008ab747223 */ /* 0x180fe2000001085d */
[----:B------:R-:W-:Y:S01]  /*1aa30*/  FFMA.FTZ R179, R174, R8, -R93 ;  /* 0x00000008aeb37223 */ /* 0x000fe2000001085d */
[----:B------:R4:W-:Y:S01]  /*1aa40*/  MUFU.EX2 R0, R117 ;  /* 0x0000007500007308 */ /* 0x0009e20000000800 */
[----:B------:R-:W-:Y:S01]  /*1aa50*/  R2UR UR6, R88 ;  /* 0x00000000580672ca */ /* 0x000fe200000e0000 */
[----:B------:R-:W-:-:S02]  /*1aa60*/  VIADD R88, R6, 0x500 ;  /* 0x0000050006587836 */ /* 0x000fc40000000000 */
[-CC-:B------:R-:W-:Y:S01]  /*1aa70*/  FFMA.FTZ R181, R162, R8.reuse, -R93.reuse ;  /* 0x00000008a2b57223 */ /* 0x180fe2000001085d */
[-CC-:B------:R-:W-:Y:S01]  /*1aa80*/  FFMA.FTZ R125, R163, R8.reuse, -R93.reuse ;  /* 0x00000008a37d7223 */ /* 0x180fe2000001085d */
[-CC-:B------:R-:W-:Y:S01]  /*1aa90*/  FFMA.FTZ R6, R131, R8.reuse, -R93.reuse ;  /* 0x0000000883067223 */ /* 0x180fe2000001085d */
[-CC-:B------:R-:W-:Y:S01]  /*1aaa0*/  FFMA.FTZ R183, R166, R8.reuse, -R93.reuse ;  /* 0x00000008a6b77223 */ /* 0x180fe2000001085d */
[-CC-:B------:R-:W-:Y:S01]  /*1aab0*/  FFMA.FTZ R141, R167, R8.reuse, -R93.reuse ;  /* 0x00000008a78d7223 */ /* 0x180fe2000001085d */
[----:B------:R-:W-:Y:S01]  /*1aac0*/  MUFU.EX2 R9, R9 ;  /* 0x0000000900097308 */ /* 0x000fe20000000800 */
[-CC-:B----4-:R-:W-:Y:S01]  /*1aad0*/  FFMA.FTZ R117, R175, R8.reuse, -R93.reuse ;  /* 0x00000008af757223 */ /* 0x190fe2000001085d */
[-CC-:B------:R-:W-:Y:S01]  /*1aae0*/  FFMA.FTZ R185, R154, R8.reuse, -R93.reuse ;  /* 0x000000089ab97223 */ /* 0x180fe2000001085d */
[-C--:B------:R-:W-:Y:S01]  /*1aaf0*/  FFMA.FTZ R201, R122, R8.reuse, -R93 ;  /* 0x000000087ac97223 */ /* 0x080fe2000001085d */
[----:B--2---:R-:W-:Y:S01]  /*1ab00*/  FADD.FTZ R122, R178, R15 ;  /* 0x0000000fb27a7221 */ /* 0x004fe20000010000 */
[-CC-:B------:R-:W-:Y:S01]  /*1ab10*/  FFMA.FTZ R129, R155, R8.reuse, -R93.reuse ;  /* 0x000000089b817223 */ /* 0x180fe2000001085d */
[----:B------:R-:W-:Y:S01]  /*1ab20*/  HGMMA.64x128x16.F32.BF16 R24, R212, gdesc[UR4].tnspB, R24, gsb0 ;  /* 0x41e00004d4187df0 */ /* 0x000fe20008001818 */
[----:B------:R-:W-:Y:S01]  /*1ab30*/  R2UR UR6, R88 ;  /* 0x00000000580672ca */ /* 0x000fe200000e0000 */
[----:B------:R-:W2:Y:S01]  /*1ab40*/  MUFU.EX2 R177, R177 ;  /* 0x000000b100b17308 */ /* 0x000ea20000000800 */
[----:B------:R-:W-:Y:S01]  /*1ab50*/  R2UR UR7, R89 ;  /* 0x00000000590772ca */ /* 0x000fe200000e0000 */
[----:B0-----:R-:W-:Y:S01]  /*1ab60*/  FADD.FTZ R15, R11, R122 ;  /* 0x0000007a0b0f7221 */ /* 0x001fe20000010000 */
[-CC-:B------:R-:W-:Y:S01]  /*1ab70*/  FFMA.FTZ R203, R126, R8.reuse, -R93.reuse ;  /* 0x000000087ecb7223 */ /* 0x180fe2000001085d */
[-CC-:B------:R-:W-:Y:S01]  /*1ab80*/  FFMA.FTZ R187, R158, R8.reuse, -R93.reuse ;  /* 0x000000089ebb7223 */ /* 0x180fe2000001085d */
[-C--:B------:R-:W-:Y:S01]  /*1ab90*/  FFMA.FTZ R132, R159, R8.reuse, -R93 ;  /* 0x000000089f847223 */ /* 0x080fe2000001085d */
[----:B-1----:R-:W-:Y:S01]  /*1aba0*/  FADD.FTZ R122, R180, R15 ;  /* 0x0000000fb47a7221 */ /* 0x002fe20000010000 */
[----:B------:R-:W-:Y:S01]  /*1abb0*/  IADD3 R89, -R230, 0xb, RZ ;  /* 0x0000000be6597810 */ /* 0x000fe20007ffe1ff */
[----:B------:R-:W0:Y:S01]  /*1abc0*/  MUFU.EX2 R116, R116 ;  /* 0x0000007400747308 */ /* 0x000e220000000800 */
[-CC-:B------:R-:W-:Y:S01]  /*1abd0*/  FFMA.FTZ R189, R146, R8.reuse, -R93.reuse ;  /* 0x0000000892bd7223 */ /* 0x180fe2000001085d */
[----:B---3--:R-:W-:Y:S01]  /*1abe0*/  FADD.FTZ R15, R13, R122 ;  /* 0x0000007a0d0f7221 */ /* 0x008fe20000010000 */
[-CC-:B------:R-:W-:Y:S01]  /*1abf0*/  FFMA.FTZ R140, R147, R8.reuse, -R93.reuse ;  /* 0x00000008938c7223 */ /* 0x180fe2000001085d */
[-CC-:B------:R-:W-:Y:S01]  /*1ac00*/  FFMA.FTZ R191, R150, R8.reuse, -R93.reuse ;  /* 0x0000000896bf7223 */ /* 0x180fe2000001085d */
[-CC-:B------:R-:W-:Y:S01]  /*1ac10*/  FFMA.FTZ R133, R151, R8.reuse, -R93.reuse ;  /* 0x0000000897857223 */ /* 0x180fe2000001085d */
[-CC-:B------:R-:W-:Y:S01]  /*1ac20*/  FFMA.FTZ R193, R138, R8.reuse, -R93.reuse ;  /* 0x000000088ac17223 */ /* 0x180fe2000001085d */
[----:B------:R-:W-:Y:S01]  /*1ac30*/  FFMA.FTZ R209, R106, R8, -R93 ;  /* 0x000000086ad17223 */ /* 0x000fe2000001085d */
[----:B------:R-:W1:Y:S01]  /*1ac40*/  MUFU.EX2 R179, R179 ;  /* 0x000000b300b37308 */ /* 0x000e620000000800 */
[----:B--2---:R-:W-:Y:S01]  /*1ac50*/  FFMA.FTZ R131, R9, R12, R177 ;  /* 0x0000000c09837223 */ /* 0x004fe200000100b1 */
[-CC-:B------:R-:W-:Y:S01]  /*1ac60*/  FFMA.FTZ R137, R139, R8.reuse, -R93.reuse ;  /* 0x000000088b897223 */ /* 0x180fe2000001085d */
[-CC-:B------:R-:W-:Y:S01]  /*1ac70*/  FFMA.FTZ R195, R142, R8.reuse, -R93.reuse ;  /* 0x000000088ec37223 */ /* 0x180fe2000001085d */
[-CC-:B------:R-:W-:Y:S01]  /*1ac80*/  FFMA.FTZ R138, R143, R8.reuse, -R93.reuse ;  /* 0x000000088f8a7223 */ /* 0x180fe2000001085d */
[-CC-:B------:R-:W-:Y:S01]  /*1ac90*/  FFMA.FTZ R197, R130, R8.reuse, -R93.reuse ;  /* 0x0000000882c57223 */ /* 0x180fe2000001085d */
[-C--:B------:R-:W-:Y:S01]  /*1aca0*/  FFMA.FTZ R211, R110, R8.reuse, -R93 ;  /* 0x000000086ed37223 */ /* 0x080fe2000001085d */
[----:B------:R-:W-:Y:S01]  /*1acb0*/  @!P1 IMAD R88, R228, 0x8, R2 ;  /* 0x00000008e4589824 */ /* 0x000fe200078e0202 */
[----:B------:R-:W2:Y:S01]  /*1acc0*/  MUFU.EX2 R117, R117 ;  /* 0x0000007500757308 */ /* 0x000ea20000000800 */
[----:B0-----:R-:W-:Y:S01]  /*1acd0*/  FADD.FTZ R12, R116, R131 ;  /* 0x00000083740c7221 */ /* 0x001fe20000010000 */
[----:B------:R-:W-:Y:S01]  /*1ace0*/  FFMA.FTZ R199, R134, R8, -R93 ;  /* 0x0000000886c77223 */ /* 0x000fe2000001085d */
[----:B------:R-:W-:-:S02]  /*1acf0*/  @!P1 VIADD R88, R88, 0x34840 ;  /* 0x0003484058589836 */ /* 0x000fc40000000000 */
[--C-:B------:R-:W-:Y:S01]  /*1ad00*/  FFMA.FTZ R135, R135, R8, -R93.reuse ;  /* 0x0000000887877223 */ /* 0x100fe2000001085d */
[----:B------:R-:W-:Y:S01]  /*1ad10*/  F2FP.BF16.F32.PACK_AB R178, R11, R178 ;  /* 0x000000b20bb2723e */ /* 0x000fe200000010ff */
[--C-:B------:R-:W-:Y:S01]  /*1ad20*/  FFMA.FTZ R205, R114, R8, -R93.reuse ;  /* 0x0000000872cd7223 */ /* 0x100fe2000001085d */
[----:B------:R-:W-:Y:S01]  /*1ad30*/  F2FP.BF16.F32.PACK_AB R180, R13, R180 ;  /* 0x000000b40db4723e */ /* 0x000fe200000010ff */
[----:B------:R-:W0:Y:S01]  /*1ad40*/  MUFU.EX2 R181, R181 ;  /* 0x000000b500b57308 */ /* 0x000e220000000800 */
[----:B-1----:R-:W-:Y:S01]  /*1ad50*/  FADD.FTZ R12, R179, R12 ;  /* 0x0000000cb30c7221 */ /* 0x002fe20000010000 */
[----:B------:R-:W-:Y:S01]  /*1ad60*/  @!P1 PRMT R130, RZ, 0x654, R88 ;  /* 0x00000654ff829816 */ /* 0x000fe20000000058 */
        /* <DEDUP_REMOVED lines=12> */
[----:B------:R-:W-:Y:S01]  /*1ae30*/  F2FP.BF16.F32.PACK_AB R177, R116, R177 ;  /* 0x000000b174b1723e */ /* 0x000fe200000010ff */
[----:B------:R-:W2:Y:S01]  /*1ae40*/  MUFU.EX2 R183, R183 ;  /* 0x000000b700b77308 */ /* 0x000ea20000000800 */
[----:B0-----:R-:W-:Y:S01]  /*1ae50*/  FADD.FTZ R126, R181, R12 ;  /* 0x0000000cb57e7221 */ /* 0x001fe20000010000 */
[----:B------:R-:W-:Y:S01]  /*1ae60*/  FFMA.FTZ R12, R127, R8, -R93 ;  /* 0x000000087f0c7223 */ /* 0x000fe2000001085d */
[----:B------:R-:W-:-:S05]  /*1ae70*/  F2FP.BF16.F32.PACK_AB R179, R117, R179 ;  /* 0x000000b375b3723e */ /* 0x000fca00000010ff */
        /* <DEDUP_REMOVED lines=13> */
[----:B------:R-:W2:Y:S08]  /*1af50*/  MUFU.EX2 R189, R189 ;  /* 0x000000bd00bd7308 */ /* 0x000eb00000000800 */
[----:B------:R-:W3:Y:S08]  /*1af60*/  MUFU.EX2 R140, R140 ;  /* 0x0000008c008c7308 */ /* 0x000ef00000000800 */
[----:B------:R-:W4:Y:S08]  /*1af70*/  MUFU.EX2 R191, R191 ;  /* 0x000000bf00bf7308 */ /* 0x000f300000000800 */
[----:B------:R-:W4:Y:S08]  /*1af80*/  MUFU.EX2 R133, R133 ;  /* 0x0000008500857308 */ /* 0x000f300000000800 */
[----:B------:R-:W4:Y:S08]  /*1af90*/  MUFU.EX2 R193, R193 ;  /* 0x000000c100c17308 */ /* 0x000f300000000800 */
[----:B------:R-:W4:Y:S01]  /*1afa0*/  MUFU.EX2 R137, R137 ;  /* 0x0000008900897308 */ /* 0x000f220000000800 */
[----:B------:R-:W-:-:S02]  /*1afb0*/  WARPGROUP.DEPBAR.LE gsb0, 0x0 ;  /* 0x00008000000079c5 */ /* 0x000fc40000010000 */
[----:B------:R-:W-:Y:S01]  /*1afc0*/  WARPGROUP.ARRIVE ;  /* 0x00000000000079c5 */ /* 0x000fe20000000000 */
[----:B------:R-:W-:-:S04]  /*1afd0*/  F2FP.BF16.F32.PACK_AB R212, R97, R96 ;  /* 0x0000006061d4723e */ /* 0x000fc800000010ff */
[----:B------:R-:W4:Y:S01]  /*1afe0*/  MUFU.EX2 R195, R195 ;  /* 0x000000c300c37308 */ /* 0x000f220000000800 */
[----:B------:R-:W-:Y:S01]  /*1aff0*/  F2FP.BF16.F32.PACK_AB R214, R101, R100 ;  /* 0x0000006465d6723e */ /* 0x000fe200000010ff */
[----:B------:R-:W-:Y:S06]  /*1b000*/  HGMMA.64x128x16.F32.BF16 R24, R216, gdesc[UR4].tnspB, R24, gsb0 ;  /* 0x41e00004d8187df0 */ /* 0x000fec0008001818 */
[----:B------:R-:W4:Y:S08]  /*1b010*/  MUFU.EX2 R138, R138 ;  /* 0x0000008a008a7308 */ /* 0x000f300000000800 */
[----:B------:R-:W4:Y:S08]  /*1b020*/  MUFU.EX2 R197, R197 ;  /* 0x000000c500c57308 */ /* 0x000f300000000800 */
[----:B------:R-:W4:Y:S08]  /*1b030*/  MUFU.EX2 R6, R6 ;  /* 0x0000000600067308 */ /* 0x000f300000000800 */
[----:B------:R-:W4:Y:S08]  /*1b040*/  MUFU.EX2 R199, R199 ;  /* 0x000000c700c77308 */ /* 0x000f300000000800 */
[----:B------:R-:W4:Y:S08]  /*1b050*/  MUFU.EX2 R88, R135 ;  /* 0x0000008700587308 */ /* 0x000f300000000800 */
[----:B------:R-:W4:Y:S08]  /*1b060*/  MUFU.EX2 R201, R201 ;  /* 0x000000c900c97308 */ /* 0x000f300000000800 */
        /* <DEDUP_REMOVED lines=16> */
[----:B0-----:R-:W-:Y:S01]  /*1b170*/  FADD.FTZ R89, R182, R15 ;  /* 0x0000000fb6597221 */ /* 0x001fe20000010000 */
[-C--:B------:R-:W-:Y:S01]  /*1b180*/  FFMA.FTZ R15, R115, R8.reuse, -R93 ;  /* 0x00000008730f7223 */ /* 0x080fe2000001085d */
[----:B------:R-:W-:Y:S01]  /*1b190*/  F2FP.BF16.F32.PACK_AB R218, R0, R113 ;  /* 0x0000007100da723e */ /* 0x000fe200000010ff */
[----:B------:R-:W-:Y:S01]  /*1b1a0*/  FMUL.FTZ R24, R24, R3 ;  /* 0x0000000318187220 */ /* 0x000fe20000410000 */
[----:B------:R-:W-:Y:S01]  /*1b1b0*/  FADD.FTZ R115, R160, R89 ;  /* 0x00000059a0737221 */ /* 0x000fe20000010000 */
[----:B------:R-:W-:Y:S01]  /*1b1c0*/  FFMA.FTZ R89, R119, R8, -R93 ;  /* 0x0000000877597223 */ /* 0x000fe2000001085d */
[----:B------:R-:W-:Y:S01]  /*1b1d0*/  FADD.FTZ R119, R187, R126 ;  /* 0x0000007ebb777221 */ /* 0x000fe20000010000 */
[----:B-1----:R-:W-:-:S02]  /*1b1e0*/  @!P1 IMAD R130, R5, 0x8, R2 ;  /* 0x0000000805829824 */ /* 0x002fc400078e0202 */
[----:B------:R-:W-:Y:S01]  /*1b1f0*/  FADD.FTZ R115, R184, R115 ;  /* 0x00000073b8737221 */ /* 0x000fe20000010000 */
[-C--:B------:R-:W-:Y:S01]  /*1b200*/  FFMA.FTZ R5, R123, R8.reuse, -R93 ;  /* 0x000000087b057223 */ /* 0x080fe2000001085d */
[----:B------:R-:W-:Y:S01]  /*1b210*/  FADD.FTZ R106, R132, R119 ;  /* 0x00000077846a7221 */ /* 0x000fe20000010000 */
[----:B------:R-:W-:Y:S01]  /*1b220*/  MUFU.EX2 R15, R15 ;  /* 0x0000000f000f7308 */ /* 0x000fe20000000800 */
[----:B------:R-:W-:Y:S01]  /*1b230*/  FADD.FTZ R115, R152, R115 ;  /* 0x0000007398737221 */ /* 0x000fe20000010000 */
[----:B------:R-:W-:Y:S01]  /*1b240*/  FFMA.FTZ R93, R95, R8, -R93 ;  /* 0x000000085f5d7223 */ /* 0x000fe2000001085d */
[----:B--2---:R-:W-:Y:S01]  /*1b250*/  FADD.FTZ R119, R189, R106 ;  /* 0x0000006abd777221 */ /* 0x004fe20000010000 */
[----:B------:R-:W-:Y:S02]  /*1b260*/  @!P1 VIADD R130, R130, 0x34860 ;  /* 0x0003486082829836 */ /* 0x000fe40000000000 */
[----:B------:R-:W-:Y:S01]  /*1b270*/  FADD.FTZ R115, R186, R115 ;  /* 0x00000073ba737221 */ /* 0x000fe20000010000 */
[----:B------:R-:W-:Y:S01]  /*1b280*/  F2FP.BF16.F32.PACK_AB R186, R14, R186 ;  /* 0x000000ba0eba723e */ /* 0x000fe200000010ff */
[----:B---3--:R-:W-:Y:S01]  /*1b290*/  FADD.FTZ R106, R140, R119 ;  /* 0x000000778c6a7221 */ /* 0x008fe20000010000 */
[----:B------:R-:W0:Y:S01]  /*1b2a0*/  MUFU.EX2 R5, R5 ;  /* 0x0000000500057308 */ /* 0x000e220000000800 */
[----:B------:R-:W-:Y:S01]  /*1b2b0*/  FADD.FTZ R115, R14, R115 ;  /* 0x000000730e737221 */ /* 0x000fe20000010000 */
[----:B------:R-:W-:Y:S01]  /*1b2c0*/  @!P1 PRMT R130, RZ, 0x654, R130 ;  /* 0x00000654ff829816 */ /* 0x000fe20000000082 */
[----:B----4-:R-:W-:Y:S01]  /*1b2d0*/  FADD.FTZ R106, R191, R106 ;  /* 0x0000006abf6a7221 */ /* 0x010fe20000010000 */
[-C--:B------:R-:W-:Y:S01]  /*1b2e0*/  FMUL.FTZ R25, R25, R3.reuse ;  /* 0x0000000319197220 */ /* 0x080fe20000410000 */
[----:B------:R-:W-:Y:S01]  /*1b2f0*/  FADD.FTZ R115, R188, R115 ;  /* 0x00000073bc737221 */ /* 0x000fe20000010000 */
[----:B------:R1:W-:Y:S01]  /*1b300*/  @!P1 SYNCS.ARRIVE.TRANS64.RED.A1T0 RZ, [R130+URZ], RZ ;  /* 0x000000ff82ff99a7 */ /* 0x0003e2000810043f */
[----:B------:R-:W-:Y:S01]  /*1b310*/  FADD.FTZ R106, R133, R106 ;  /* 0x0000006a856a7221 */ /* 0x000fe20000010000 */
[----:B------:R-:W2:Y:S01]  /*1b320*/  MUFU.EX2 R89, R89 ;  /* 0x0000005900597308 */ /* 0x000ea20000000800 */
[----:B------:R-:W-:Y:S01]  /*1b330*/  FADD.FTZ R115, R144, R115 ;  /* 0x0000007390737221 */ /* 0x000fe20000010000 */
[-C--:B------:R-:W-:Y:S01]  /*1b340*/  FMUL.FTZ R28, R28, R3.reuse ;  /* 0x000000031c1c7220 */ /* 0x080fe20000410000 */
[----:B------:R-:W-:Y:S01]  /*1b350*/  FADD.FTZ R106, R193, R106 ;  /* 0x0000006ac16a7221 */ /* 0x000fe20000010000 */
[-C--:B------:R-:W-:Y:S01]  /*1b360*/  FMUL.FTZ R29, R29, R3.reuse ;  /* 0x000000031d1d7220 */ /* 0x080fe20000410000 */
[----:B------:R-:W-:Y:S01]  /*1b370*/  FADD.FTZ R110, R190, R115 ;  /* 0x00000073be6e7221 */ /* 0x000fe20000010000 */
[-C--:B------:R-:W-:Y:S01]  /*1b380*/  FMUL.FTZ R32, R32, R3.reuse ;  /* 0x0000000320207220 */ /* 0x080fe20000410000 */
[----:B------:R-:W-:Y:S01]  /*1b390*/  FADD.FTZ R106, R137, R106 ;  /* 0x0000006a896a7221 */ /* 0x000fe20000010000 */
[----:B------:R-:W3:Y:S01]  /*1b3a0*/  MUFU.EX2 R14, R111 ;  /* 0x0000006f000e7308 */ /* 0x000ee20000000800 */
[----:B------:R-:W-:Y:S01]  /*1b3b0*/  FADD.FTZ R115, R145, R110 ;  /* 0x0000006e91737221 */ /* 0x000fe20000010000 */
[-C--:B------:R-:W-:Y:S01]  /*1b3c0*/  FMUL.FTZ R33, R33, R3.reuse ;  /* 0x0000000321217220 */ /* 0x080fe20000410000 */
[----:B------:R-:W-:Y:S01]  /*1b3d0*/  FADD.FTZ R11, R195, R106 ;  /* 0x0000006ac30b7221 */ /* 0x000fe20000010000 */
[-C--:B------:R-:W-:Y:S01]  /*1b3e0*/  FMUL.FTZ R36, R36, R3.reuse ;  /* 0x0000000324247220 */ /* 0x080fe20000410000 */
[----:B------:R-:W-:Y:S01]  /*1b3f0*/  FADD.FTZ R115, R192, R115 ;  /* 0x00000073c0737221 */ /* 0x000fe20000010000 */
[----:B------:R-:W-:Y:S01]  /*1b400*/  F2FP.BF16.F32.PACK_AB R192, R20, R192 ;  /* 0x000000c014c0723e */ /* 0x000fe200000010ff */
[----:B------:R-:W-:Y:S01]  /*1b410*/  FADD.FTZ R106, R138, R11 ;  /* 0x0000000b8a6a7221 */ /* 0x000fe20000010000 */
[----:B------:R-:W4:Y:S01]  /*1b420*/  MUFU.EX2 R102, R102 ;  /* 0x0000006600667308 */ /* 0x000f220000000800 */
[----:B------:R-:W-:Y:S01]  /*1b430*/  FADD.FTZ R115, R20, R115 ;  /* 0x0000007314737221 */ /* 0x000fe20000010000 */
[----:B------:R-:W-:Y:S01]  /*1b440*/  FMUL.FTZ R37, R37, R3 ;  /* 0x0000000325257220 */ /* 0x000fe20000410000 */
[----:B------:R-:W-:Y:S01]  /*1b450*/  FADD.FTZ R11, R197, R106 ;  /* 0x0000006ac50b7221 */ /* 0x000fe20000010000 */
[----:B------:R-:W-:Y:S01]  /*1b460*/  F2FP.BF16.F32.PACK_AB R197, R6, R197 ;  /* 0x000000c506c5723e */ /* 0x000fe200000010ff */
[----:B------:R-:W-:Y:S01]  /*1b470*/  FADD.FTZ R115, R194, R115 ;  /* 0x00000073c2737221 */ /* 0x000fe20000010000 */
[-C--:B------:R-:W-:Y:S01]  /*1b480*/  FMUL.FTZ R40, R40, R3.reuse ;  /* 0x0000000328287220 */ /* 0x080fe20000410000 */
[----:B------:R-:W-:Y:S01]  /*1b490*/  FADD.FTZ R106, R6, R11 ;  /* 0x0000000b066a7221 */ /* 0x000fe20000010000 */
[----:B------:R-:W1:Y:S01]  /*1b4a0*/  MUFU.EX2 R103, R103 ;  /* 0x0000006700677308 */ /* 0x000e620000000800 */
[----:B------:R-:W-:Y:S01]  /*1b4b0*/  FADD.FTZ R115, R136, R115 ;  /* 0x0000007388737221 */ /* 0x000fe20000010000 */
[-C--:B------:R-:W-:Y:S01]  /*1b4c0*/  FMUL.FTZ R41, R41, R3.reuse ;  /* 0x0000000329297220 */ /* 0x080fe20000410000 */
[----:B------:R-:W-:Y:S01]  /*1b4d0*/  FADD.FTZ R11, R199, R106 ;  /* 0x0000006ac70b7221 */ /* 0x000fe20000010000 */
[-C--:B------:R-:W-:Y:S01]  /*1b4e0*/  FMUL.FTZ R44, R44, R3.reuse ;  /* 0x000000032c2c7220 */ /* 0x080fe20000410000 */
[----:B------:R-:W-:Y:S01]  /*1b4f0*/  FADD.FTZ R115, R196, R115 ;  /* 0x00000073c4737221 */ /* 0x000fe20000010000 */
[-C--:B------:R-:W-:Y:S01]  /*1b500*/  FMUL.FTZ R45, R45, R3.reuse ;  /* 0x000000032d2d7220 */ /* 0x080fe20000410000 */
[----:B------:R-:W-:Y:S01]  /*1b510*/  FADD.FTZ R106, R88, R11 ;  /* 0x0000000b586a7221 */ /* 0x000fe20000010000 */
[----:B------:R-:W1:Y:S01]  /*1b520*/  MUFU.EX2 R217, R90 ;  /* 0x0000005a00d97308 */ /* 0x000e620000000800 */
[----:B------:R-:W-:Y:S01]  /*1b530*/  FADD.FTZ R115, R128, R115 ;  /* 0x0000007380737221 */ /* 0x000fe20000010000 */
[----:B------:R-:W-:Y:S01]  /*1b540*/  FMUL.FTZ R48, R48, R3 ;  /* 0x0000000330307220 */ /* 0x000fe20000410000 */
[----:B------:R-:W-:Y:S01]  /*1b550*/  FADD.FTZ R106, R201, R106 ;  /* 0x0000006ac96a7221 */ /* 0x000fe20000010000 */
[----:B0-----:R-:W-:Y:S01]  /*1b560*/  F2FP.BF16.F32.PACK_AB R201, R5, R201 ;  /* 0x000000c905c9723e */ /* 0x001fe200000010ff */
[----:B------:R-:W-:Y:S01]  /*1b570*/  FADD.FTZ R110, R198, R115 ;  /* 0x00000073c66e7221 */ /* 0x000fe20000010000 */
[-C--:B------:R-:W-:Y:S01]  /*1b580*/  FMUL.FTZ R49, R49, R3.reuse ;  /* 0x0000000331317220 */ /* 0x080fe20000410000 */
[----:B------:R-:W-:Y:S01]  /*1b590*/  FADD.FTZ R106, R5, R106 ;  /* 0x0000006a056a7221 */ /* 0x000fe20000010000 */
[----:B------:R-:W-:Y:S01]  /*1b5a0*/  MUFU.EX2 R91, R91 ;  /* 0x0000005b005b7308 */ /* 0x000fe20000000800 */
[----:B------:R-:W-:Y:S01]  /*1b5b0*/  FADD.FTZ R13, R21, R110 ;  /* 0x0000006e150d7221 */ /* 0x000fe20000010000 */
[-C--:B------:R-:W-:Y:S01]  /*1b5c0*/  FMUL.FTZ R52, R52, R3.reuse ;  /* 0x0000000334347220 */ /* 0x080fe20000410000 */
[-C--:B------:R-:W-:Y:S01]  /*1b5d0*/  FMUL.FTZ R53, R53, R3.reuse ;  /* 0x0000000335357220 */ /* 0x080fe20000410000 */
[----:B------:R-:W-:Y:S01]  /*1b5e0*/  FMUL.FTZ R56, R56, R3 ;  /* 0x0000000338387220 */ /* 0x000fe20000410000 */
[----:B------:R-:W-:Y:S01]  /*1b5f0*/  FADD.FTZ R110, R200, R13 ;  /* 0x0000000dc86e7221 */ /* 0x000fe20000010000 */
[----:B------:R-:W-:Y:S01]  /*1b600*/  FADD.FTZ R13, R203, R106 ;  /* 0x0000006acb0d7221 */ /* 0x000fe20000010000 */
[C---:B------:R-:W-:Y:S01]  /*1b610*/  F2FP.BF16.F32.PACK_AB R203, R12.reuse, R203 ;  /* 0x000000cb0ccb723e */ /* 0x040fe200000010ff */
[----:B------:R-:W-:Y:S01]  /*1b620*/  MUFU.EX2 R219, R94 ;  /* 0x0000005e00db7308 */ /* 0x000fe20000000800 */
[----:B------:R-:W-:Y:S01]  /*1b630*/  FADD.FTZ R11, R121, R110 ;  /* 0x0000006e790b7221 */ /* 0x000fe20000010000 */
[----:B------:R-:W-:Y:S01]  /*1b640*/  FADD.FTZ R20, R12, R13 ;  /* 0x0000000d0c147221 */ /* 0x000fe20000010000 */
        /* <DEDUP_REMOVED lines=13> */
[----:B------:R-:W0:Y:S01]  /*1b720*/  MUFU.EX2 R108, R108 ;  /* 0x0000006c006c7308 */ /* 0x000e220000000800 */
[----:B------:R-:W-:Y:S01]  /*1b730*/  FADD.FTZ R11, R120, R11 ;  /* 0x0000000b780b7221 */ /* 0x000fe20000010000 */
[----:B--2---:R-:W-:Y:S01]  /*1b740*/  FADD.FTZ R20, R89, R20 ;  /* 0x0000001459147221 */ /* 0x004fe20000010000 */
[-C--:B------:R-:W-:Y:S01]  /*1b750*/  FMUL.FTZ R68, R68, R3.reuse ;  /* 0x0000000344447220 */ /* 0x080fe20000410000 */
[----:B------:R-:W-:Y:S01]  /*1b760*/  FMUL.FTZ R69, R69, R3 ;  /* 0x0000000345457220 */ /* 0x000fe20000410000 */
[----:B------:R-:W-:Y:S01]  /*1b770*/  FADD.FTZ R11, R206, R11 ;  /* 0x0000000bce0b7221 */ /* 0x000fe20000010000 */
[----:B------:R-:W-:Y:S01]  /*1b780*/  FADD.FTZ R13, R209, R20 ;  /* 0x00000014d10d7221 */ /* 0x000fe20000010000 */
[----:B------:R-:W-:Y:S01]  /*1b790*/  F2FP.BF16.F32.PACK_AB R209, R4, R209 ;  /* 0x000000d104d1723e */ /* 0x000fe200000010ff */
[----:B------:R-:W2:Y:S01]  /*1b7a0*/  MUFU.EX2 R109, R109 ;  /* 0x0000006d006d7308 */ /* 0x000ea20000000800 */
        /* <DEDUP_REMOVED lines=15> */
[----:B------:R-:W-:Y:S01]  /*1b8a0*/  FMUL.FTZ R85, R85, R3 ;  /* 0x0000000355557220 */ /* 0x000fe20000410000 */
[----:B------:R-:W-:Y:S01]  /*1b8b0*/  FADD.FTZ R11, R105, R20 ;  /* 0x00000014690b7221 */ /* 0x000fe20000010000 */
[----:B------:R-:W-:Y:S01]  /*1b8c0*/  F2FP.BF16.F32.PACK_AB R182, R160, R182 ;  /* 0x000000b6a0b6723e */ /* 0x000fe200000010ff */
[----:B------:R-:W-:Y:S01]  /*1b8d0*/  FMUL.FTZ R26, R26, R9 ;  /* 0x000000091a1a7220 */ /* 0x000fe20000410000 */
[----:B------:R-:W-:Y:S01]  /*1b8e0*/  F2FP.BF16.F32.PACK_AB R184, R152, R184 ;  /* 0x000000b898b8723e */ /* 0x000fe200000010ff */
[----:B------:R-:W-:Y:S01]  /*1b8f0*/  FADD.FTZ R6, R96, R11 ;  /* 0x0000000b60067221 */ /* 0x000fe20000010000 */
[----:B------:R-:W-:Y:S01]  /*1b900*/  FADD.FTZ R11, R99, R12 ;  /* 0x0000000c630b7221 */ /* 0x000fe20000010000 */
[----:B------:R-:W-:Y:S01]  /*1b910*/  F2FP.BF16.F32.PACK_AB R187, R132, R187 ;  /* 0x000000bb84bb723e */ /* 0x000fe200000010ff */
[-C--:B------:R-:W-:Y:S01]  /*1b920*/  FMUL.FTZ R27, R27, R9.reuse ;  /* 0x000000091b1b7220 */ /* 0x080fe20000410000 */
[----:B------:R-:W-:Y:S01]  /*1b930*/  FADD.FTZ R5, R97, R6 ;  /* 0x0000000661057221 */ /* 0x000fe20000010000 */
[----:B----4-:R-:W-:Y:S01]  /*1b940*/  FADD.FTZ R4, R102, R11 ;  /* 0x0000000b66047221 */ /* 0x010fe20000010000 */
[----:B------:R-:W-:Y:S01]  /*1b950*/  F2FP.BF16.F32.PACK_AB R188, R144, R188 ;  /* 0x000000bc90bc723e */ /* 0x000fe200000010ff */
[----:B------:R-:W-:Y:S01]  /*1b960*/  FMUL.FTZ R30, R30, R9 ;  /* 0x000000091e1e7220 */ /* 0x000fe20000410000 */
[----:B------:R-:W-:Y:S01]  /*1b970*/  FADD.FTZ R6, R100, R5 ;  /* 0x0000000564067221 */ /* 0x000fe20000010000 */
[----:B-1----:R-:W-:Y:S01]  /*1b980*/  FADD.FTZ R4, R103, R4 ;  /* 0x0000000467047221 */ /* 0x002fe20000010000 */
[----:B------:R-:W-:Y:S01]  /*1b990*/  F2FP.BF16.F32.PACK_AB R189, R140, R189 ;  /* 0x000000bd8cbd723e */ /* 0x000fe200000010ff */
[-C--:B------:R-:W-:Y:S01]  /*1b9a0*/  FMUL.FTZ R31, R31, R9.reuse ;  /* 0x000000091f1f7220 */ /* 0x080fe20000410000 */
[----:B------:R-:W-:Y:S01]  /*1b9b0*/  FADD.FTZ R5, R101, R6 ;  /* 0x0000000665057221 */ /* 0x000fe20000010000 */
[----:B------:R-:W-:Y:S01]  /*1b9c0*/  FADD.FTZ R4, R217, R4 ;  /* 0x00000004d9047221 */ /* 0x000fe20000010000 */
[----:B------:R-:W-:Y:S01]  /*1b9d0*/  F2FP.BF16.F32.PACK_AB R190, R145, R190 ;  /* 0x000000be91be723e */ /* 0x000fe200000010ff */
[----:B------:R-:W-:Y:S01]  /*1b9e0*/  FMUL.FTZ R34, R34, R9 ;  /* 0x0000000922227220 */ /* 0x000fe20000410000 */
[----:B0-----:R-:W-:Y:S01]  /*1b9f0*/  FADD.FTZ R6, R108, R5 ;  /* 0x000000056c067221 */ /* 0x001fe20000010000 */
[----:B------:R-:W-:Y:S01]  /*1ba00*/  FADD.FTZ R4, R91, R4 ;  /* 0x000000045b047221 */ /* 0x000fe20000010000 */
[----:B------:R-:W-:Y:S01]  /*1ba10*/  F2FP.BF16.F32.PACK_AB R191, R133, R191 ;  /* 0x000000bf85bf723e */ /* 0x000fe200000010ff */
[----:B------:R-:W-:Y:S01]  /*1ba20*/  FMUL.FTZ R35, R35, R9 ;  /* 0x0000000923237220 */ /* 0x000fe20000410000 */
[----:B--2---:R-:W-:Y:S01]  /*1ba30*/  FADD.FTZ R6, R109, R6 ;  /* 0x000000066d067221 */ /* 0x004fe20000010000 */
[----:B------:R-:W-:Y:S01]  /*1ba40*/  FADD.FTZ R4, R219, R4 ;  /* 0x00000004db047221 */ /* 0x000fe20000010000 */
[----:B------:R-:W-:Y:S01]  /*1ba50*/  F2FP.BF16.F32.PACK_AB R193, R137, R193 ;  /* 0x000000c189c1723e */ /* 0x000fe200000010ff */
[----:B------:R-:W-:Y:S01]  /*1ba60*/  FMUL.FTZ R38, R38, R9 ;  /* 0x0000000926267220 */ /* 0x000fe20000410000 */
[----:B------:R-:W-:Y:S01]  /*1ba70*/  FADD.FTZ R15, R113, R6 ;  /* 0x00000006710f7221 */ /* 0x000fe20000010000 */
[----:B------:R-:W-:Y:S01]  /*1ba80*/  FADD.FTZ R12, R93, R4 ;  /* 0x000000045d0c7221 */ /* 0x000fe20000010000 */
[----:B------:R-:W-:Y:S01]  /*1ba90*/  F2FP.BF16.F32.PACK_AB R194, R136, R194 ;  /* 0x000000c288c2723e */ /* 0x000fe200000010ff */
[----:B------:R0:W5:Y:S01]  /*1baa0*/  LDL R4, [R1+0x4] ;  /* 0x0000040001047983 */ /* 0x0001620000100800 */
[----:B------:R-:W-:Y:S01]  /*1bab0*/  FADD.FTZ R15, R0, R15 ;  /* 0x0000000f000f7221 */ /* 0x000fe20000010000 */
[----:B------:R-:W-:Y:S01]  /*1bac0*/  F2FP.BF16.F32.PACK_AB R195, R138, R195 ;  /* 0x000000c38ac3723e */ /* 0x000fe200000010ff */
[-C--:B------:R-:W-:Y:S01]  /*1bad0*/  FMUL.FTZ R39, R39, R9.reuse ;  /* 0x0000000927277220 */ /* 0x080fe20000410000 */
[----:B------:R-:W-:Y:S01]  /*1bae0*/  F2FP.BF16.F32.PACK_AB R196, R128, R196 ;  /* 0x000000c480c4723e */ /* 0x000fe200000010ff */
[-C--:B------:R-:W-:Y:S01]  /*1baf0*/  FMUL.FTZ R42, R42, R9.reuse ;  /* 0x000000092a2a7220 */ /* 0x080fe20000410000 */
[----:B------:R-:W-:Y:S01]  /*1bb00*/  F2FP.BF16.F32.PACK_AB R198, R21, R198 ;  /* 0x000000c615c6723e */ /* 0x000fe200000010ff */
[----:B------:R-:W-:Y:S01]  /*1bb10*/  FMUL.FTZ R43, R43, R9 ;  /* 0x000000092b2b7220 */ /* 0x000fe20000410000 */
[----:B------:R-:W-:Y:S01]  /*1bb20*/  F2FP.BF16.F32.PACK_AB R199, R88, R199 ;  /* 0x000000c758c7723e */ /* 0x000fe200000010ff */
[-C--:B------:R-:W-:Y:S01]  /*1bb30*/  FMUL.FTZ R46, R46, R9.reuse ;  /* 0x000000092e2e7220 */ /* 0x080fe20000410000 */
[----:B------:R-:W-:Y:S01]  /*1bb40*/  F2FP.BF16.F32.PACK_AB R200, R121, R200 ;  /* 0x000000c879c8723e */ /* 0x000fe200000010ff */
[-C--:B------:R-:W-:Y:S01]  /*1bb50*/  FMUL.FTZ R47, R47, R9.reuse ;  /* 0x000000092f2f7220 */ /* 0x080fe20000410000 */
        /* <DEDUP_REMOVED lines=33> */
[----:B------:R-:W-:Y:S02]  /*1bd70*/  IMAD.MOV.U32 R0, RZ, RZ, R92 ;  /* 0x000000ffff007224 */ /* 0x000fe400078e005c */
[----:B------:R-:W-:Y:S01]  /*1bd80*/  IMAD.MOV.U32 R3, RZ, RZ, R7 ;  /* 0x000000ffff037224 */ /* 0x000fe200078e0007 */
[----:B0-----:R-:W-:Y:S06]  /*1bd90*/  @P2 BRA `(.L_x_6155) ;  /* 0xffffffa400442947 */ /* 0x001fec000383ffff */
.L_x_6145:
[----:B------:R-:W-:Y:S05]  /*1bda0*/  WARPSYNC.ALL ;  /* 0x0000000000007948 */ /* 0x000fea0003800000 */
[----:B------:R-:W-:Y:S06]  /*1bdb0*/  BAR.ARV 0x8, 0x120 ;  /* 0x0204800000007b1d */ /* 0x000fec0000002000 */
[----:B------:R-:W-:Y:S05]  /*1bdc0*/  @!P0 BRA `(.L_x_6156) ;  /* 0x0000000000048947 */ /* 0x000fea0003800000 */
[----:B------:R-:W-:Y:S01]  /*1bdd0*/  BPT.TRAP 0x1 ;  /* 0x000000040000795c */ /* 0x000fe20000300000 */
.L_x_6156:
[----:B------:R-:W2:Y:S01]  /*1bde0*/  LDL R0, [R1+0x4] ;  /* 0x0000040001007983 */ /* 0x000ea20000100800 */
[----:B------:R-:W-:Y:S01]  /*1bdf0*/  IMAD R9, R228, 0x8, R2 ;  /* 0x00000008e4097824 */ /* 0x000fe200078e0202 */
[----:B--2---:R-:W-:-:S04]  /*1be00*/  SHF.L.U32 R0, R0, 0x1f, RZ ;  /* 0x0000001f00007819 */ /* 0x004fc800000006ff */
[----:B------:R0:W1:Y:S01]  /*1be10*/  SYNCS.PHASECHK.TRANS64.TRYWAIT P2, [R9+URZ+0x34850], R0 ;  /* 0x03485000090075a7 */ /* 0x000062000804017f */
[----:B------:R-:W-:Y:S05]  /*1be20*/  @!P0 BRA `(.L_x_6157) ;  /* 0x0000000000048947 */ /* 0x000fea0003800000 */
[----:B------:R-:W-:Y:S01]  /*1be30*/  BPT.TRAP 0x1 ;  /* 0x000000040000795c */ /* 0x000fe20000300000 */
.L_x_6157:
[----:B------:R-:W-:-:S05]  /*1be40*/  VIADD R2, R2, 0x400 ;  /* 0x0000040002027836 */ /* 0x000fca0000000000 */
[----:B------:R-:W-:-:S04]  /*1be50*/  SHF.R.U32.HI R2, RZ, 0x4, R2 ;  /* 0x00000004ff027819 */ /* 0x000fc80000011602 */
[----:B------:R-:W-:-:S04]  /*1be60*/  LOP3.LUT R2, R2, 0x3fff, RZ, 0xc0, !PT ;  /* 0x00003fff02027812 */ /* 0x000fc800078ec0ff */
[----:B------:R-:W-:Y:S01]  /*1be70*/  LOP3.LUT R3, R2, 0x5800000, RZ, 0xfc, !PT ;  /* 0x0580000002037812 */ /* 0x000fe200078efcff */
[----:B-1----:R-:W-:Y:S06]  /*1be80*/  @P2 BRA `(.L_x_6158) ;  /* 0x0000000000082947 */ /* 0x002fec0003800000 */
[----:B------:R-:W1:Y:S02]  /*1be90*/  SYNCS.PHASECHK.TRANS64.TRYWAIT P0, [R9+URZ+0x34850], R0 ;  /* 0x03485000090075a7 */ /* 0x000e64000800017f */
[----:B-1----:R-:W-:Y:S05]  /*1bea0*/  @!P0 BRA `(.L_x_6159) ;  /* 0x0000008c00b08947 */ /* 0x002fea0003800000 */
.L_x_6158:
[----:B------:R-:W-:Y:S01]  /*1beb0*/  IMAD R2, R228, 0xb00, R3 ;  /* 0x00000b00e4027824 */ /* 0x000fe200078e0203 */
[----:B------:R-:W2:Y:S01]  /*1bec0*/  LDL.LU R10, [R1+0x4] ;  /* 0x00000400010a7983 */ /* 0x000ea20000300800 */
[----:B------:R-:W-:Y:S01]  /*1bed0*/  IMAD.MOV.U32 R3, RZ, RZ, 0x40000040 ;  /* 0x40000040ff037424 */ /* 0x000fe200078e00ff */
[----:B------:R-:W-:Y:S05]  /*1bee0*/  WARPSYNC.ALL ;  /* 0x0000000000007948 */ /* 0x000fea0003800000 */
[C---:B------:R-:W-:Y:S01]  /*1bef0*/  R2UR UR6, R2.reuse ;  /* 0x00000000020672ca */ /* 0x040fe200000e0000 */
[----:B------:R-:W-:Y:S01]  /*1bf00*/  WARPGROUP.ARRIVE ;  /* 0x00000000000079c5 */ /* 0x000fe20000000000 */
[----:B------:R-:W-:Y:S01]  /*1bf10*/  R2UR UR7, R3 ;  /* 0x00000000030772ca */ /* 0x000fe200000e0000 */
[----:B-----5:R-:W-:Y:S01]  /*1bf20*/  VIADD R4, R2, 0x80 ;  /* 0x0000008002047836 */ /* 0x020fe20000000000 */
[----:B01----:R-:W0:Y:S01]  /*1bf30*/  SHFL.BFLY PT, R0, R15, 0x2, 0x1f ;  /* 0x0c401f000f007f89 */ /* 0x003e2200000e0000 */
[----:B------:R-:W-:-:S02]  /*1bf40*/  IMAD.MOV.U32 R5, RZ, RZ, 0x40000040 ;  /* 0x40000040ff057424 */ /* 0x000fc400078e00ff */
[----:B------:R-:W-:Y:S02]  /*1bf50*/  IMAD.MOV.U32 R3, RZ, RZ, 0x40000040 ;  /* 0x40000040ff037424 */ /* 0x000fe400078e00ff */
[----:B------:R-:W-:-:S05]  /*1bf60*/  VIADD R228, R228, 0x1 ;  /* 0x00000001e4e47836 */ /* 0x000fca0000000000 */
[----:B------:R-:W-:Y:S01]  /*1bf70*/  ISETP.NE.AND P0, PT, R228, 0x2, PT ;  /* 0x00000002e400780c */ /* 0x000fe20003f05270 */
[----:B------:R-:W-:Y:S01]  /*1bf80*/  HGMMA.64x128x16.F32.BF16 R24, R176, gdesc[UR4].tnspB, R24, gsb0 ;  /* 0x41e00004b0187df0 */ /* 0x000fe20008001818 */
[----:B------:R-:W-:Y:S01]  /*1bf90*/  R2UR UR6, R4 ;  /* 0x00000000040672ca */ /* 0x000fe200000e0000 */
[----:B------:R-:W-:Y:S01]  /*1bfa0*/  VIADD R4, R2, 0x100 ;  /* 0x0000010002047836 */ /* 0x000fe20000000000 */
[----:B------:R-:W-:Y:S01]  /*1bfb0*/  R2UR UR7, R5 ;  /* 0x00000000050772ca */ /* 0x000fe200000e0000 */
[----:B------:R-:W-:Y:S02]  /*1bfc0*/  IMAD.MOV.U32 R5, RZ, RZ, 0x40000040 ;  /* 0x40000040ff057424 */ /* 0x000fe400078e00ff */
[----:B0-----:R-:W-:Y:S01]  /*1bfd0*/  FADD.FTZ R0, R0, R15 ;  /* 0x0000000f00007221 */ /* 0x001fe20000010000 */
[----:B------:R-:W-:Y:S02]  /*1bfe0*/  WARPGROUP.DEPBAR.LE gsb0, 0x0 ;  /* 0x00008000000079c5 */ /* 0x000fe40000010000 */
[----:B------:R-:W-:-:S07]  /*1bff0*/  WARPGROUP.ARRIVE ;  /* 0x00000000000079c5 */ /* 0x000fce0000000000 */
        /* <DEDUP_REMOVED lines=51> */
[----:B------:R-:W-:Y:S01]  /*1c330*/  R2UR UR6, R4 ;  /* 0x00000000040672ca */ /* 0x000fe200000e0000 */
[----:B------:R-:W-:Y:S01]  /*1c340*/  IMAD.MOV.U32 R4, RZ, RZ, RZ ;  /* 0x000000ffff047224 */ /* 0x000fe200078e00ff */
[----:B------:R-:W-:Y:S01]  /*1c350*/  R2UR UR7, R5 ;  /* 0x00000000050772ca */ /* 0x000fe200000e0000 */
[----:B------:R-:W-:Y:S02]  /*1c360*/  WARPGROUP.DEPBAR.LE gsb0, 0x0 ;  /* 0x00008000000079c5 */ /* 0x000fe40000010000 */
[----:B------:R-:W-:-:S10]  /*1c370*/  WARPGROUP.ARRIVE ;  /* 0x00000000000079c5 */ /* 0x000fd40000000000 */
[----:B------:R-:W-:Y:S01]  /*1c380*/  HGMMA.64x128x16.F32.BF16 R24, R212, gdesc[UR4].tnspB, R24, gsb0 ;  /* 0x41e00004d4187df0 */ /* 0x000fe20008001818 */
[----:B------:R-:W-:Y:S02]  /*1c390*/  R2UR UR7, R3 ;  /* 0x00000000030772ca */ /* 0x000fe400000e0000 */
[----:B------:R-:W0:Y:S01]  /*1c3a0*/  SHFL.BFLY PT, R3, R12, 0x2, 0x1f ;  /* 0x0c401f000c037f89 */ /* 0x000e2200000e0000 */
[----:B------:R-:W-:Y:S01]  /*1c3b0*/  R2UR UR6, R2 ;  /* 0x00000000020672ca */ /* 0x000fe200000e0000 */
[----:B0-----:R-:W-:Y:S02]  /*1c3c0*/  FADD.FTZ R2, R3, R12 ;  /* 0x0000000c03027221 */ /* 0x001fe40000010000 */
[----:B------:R-:W3:Y:S04]  /*1c3d0*/  LDL.LU R12, [R1+0x84] ;  /* 0x00008400010c7983 */ /* 0x000ee80000300800 */
[----:B------:R-:W0:Y:S04]  /*1c3e0*/  SHFL.BFLY PT, R5, R2, 0x1, 0x1f ;  /* 0x0c201f0002057f89 */ /* 0x000e2800000e0000 */
[----:B------:R-:W1:Y:S01]  /*1c3f0*/  SHFL.BFLY PT, R3, R0, 0x1, 0x1f ;  /* 0x0c201f0000037f89 */ /* 0x000e6200000e0000 */
[----:B0-----:R-:W-:Y:S01]  /*1c400*/  FADD.FTZ R14, R2, R5 ;  /* 0x00000005020e7221 */ /* 0x001fe20000010000 */
[----:B-1----:R-:W-:-:S04]  /*1c410*/  FADD.FTZ R13, R0, R3 ;  /* 0x00000003000d7221 */ /* 0x002fc80000010000 */
[----:B------:R-:W-:Y:S02]  /*1c420*/  FSETP.NE.FTZ.AND P3, PT, R14, RZ, PT ;  /* 0x000000ff0e00720b */ /* 0x000fe40003f75000 */
[----:B------:R-:W-:Y:S02]  /*1c430*/  SEL R0, RZ, 0x1, P0 ;  /* 0x00000001ff007807 */ /* 0x000fe40000000000 */
[----:B------:R-:W-:Y:S02]  /*1c440*/  FSETP.NE.FTZ.AND P2, PT, R13, RZ, PT ;  /* 0x000000ff0d00720b */ /* 0x000fe40003f55000 */
[----:B--2---:R-:W-:Y:S01]  /*1c450*/  LOP3.LUT R10, R10, R0, RZ, 0x3c, !PT ;  /* 0x000000000a0a7212 */ /* 0x004fe200078e3cff */
[----:B------:R-:W-:Y:S02]  /*1c460*/  WARPGROUP.DEPBAR.LE gsb0, 0x0 ;  /* 0x00008000000079c5 */ /* 0x000fe40000010000 */
[----:B------:R-:W-:-:S04]  /*1c470*/  WARPGROUP.ARRIVE ;  /* 0x00000000000079c5 */ /* 0x000fc80000000000 */
[----:B------:R-:W0:Y:S02]  /*1c480*/  @P3 MUFU.LG2 R6, R14 ;  /* 0x0000000e00063308 */ /* 0x000e240000000c00 */
[----:B------:R-:W-:Y:S01]  /*1c490*/  HGMMA.64x128x16.F32.BF16 R24, R216, gdesc[UR4].tnspB, R24, gsb0 ;  /* 0x41e00004d8187df0 */ /* 0x000fe20008001818 */
[----:B------:R1:W-:Y:S05]  /*1c4a0*/  STL [R1+0x4], R10 ;  /* 0x0000040a01007387 */ /* 0x0003ea0000100800 */
[----:B------:R-:W2:Y:S01]  /*1c4b0*/  @P2 MUFU.LG2 R5, R13 ;  /* 0x0000000d00052308 */ /* 0x000ea20000000c00 */
[----:B-1----:R-:W-:-:S07]  /*1c4c0*/  @!P1 VIADD R10, R9, 0x34860 ;  /* 0x00034860090a9836 */ /* 0x002fce0000000000 */
[----:B------:R-:W1:Y:S01]  /*1c4d0*/  @P2 MUFU.RCP R4, R13 ;  /* 0x0000000d00042308 */ /* 0x000e620000001000 */
[----:B------:R-:W-:-:S07]  /*1c4e0*/  IMAD.MOV.U32 R9, RZ, RZ, RZ ;  /* 0x000000ffff097224 */ /* 0x000fce00078e00ff */
[----:B------:R-:W4:Y:S01]  /*1c4f0*/  @P3 MUFU.RCP R9, R14 ;  /* 0x0000000e00093308 */ /* 0x000f220000001000 */
[C---:B------:R-:W-:Y:S01]  /*1c500*/  @P2 FMUL.FTZ R2, R8.reuse, 0.69314718246459960938 ;  /* 0x3f31721808022820 */ /* 0x040fe20000410000 */
[----:B------:R-:W-:Y:S01]  /*1c510*/  @P3 FMUL.FTZ R8, R8, 0.69314718246459960938 ;  /* 0x3f31721808083820 */ /* 0x000fe20000410000 */
[----:B0-----:R-:W-:Y:S01]  /*1c520*/  @P3 FMUL.FTZ R11, R6, 0.69314718246459960938 ;  /* 0x3f317218060b3820 */ /* 0x001fe20000410000 */
[----:B--2---:R-:W-:Y:S01]  /*1c530*/  @P2 FMUL.FTZ R5, R5, 0.69314718246459960938 ;  /* 0x3f31721805052820 */ /* 0x004fe20000410000 */
[----:B------:R-:W-:Y:S01]  /*1c540*/  @!P1 PRMT R10, RZ, 0x654, R10 ;  /* 0x00000654ff0a9816 */ /* 0x000fe2000000000a */
[----:B------:R-:W-:Y:S02]  /*1c550*/  IMAD.MOV.U32 R0, RZ, RZ, -0x800000 ;  /* 0xff800000ff007424 */ /* 0x000fe400078e00ff */
[----:B------:R-:W-:Y:S01]  /*1c560*/  @P3 FFMA.FTZ R0, R8, R92, R11 ;  /* 0x0000005c08003223 */ /* 0x000fe2000001000b */
[----:B------:R-:W-:Y:S02]  /*1c570*/  IMAD.MOV.U32 R3, RZ, RZ, -0x800000 ;  /* 0xff800000ff037424 */ /* 0x000fe400078e00ff */
[----:B------:R-:W-:Y:S01]  /*1c580*/  @P2 FFMA.FTZ R3, R2, R7, R5 ;  /* 0x0000000702032223 */ /* 0x000fe20000010005 */
[----:B------:R-:W-:Y:S01]  /*1c590*/  SEL R228, R228, RZ, P0 ;  /* 0x000000ffe4e47207 */ /* 0x000fe20000000000 */
[----:B------:R-:W-:-:S02]  /*1c5a0*/  WARPGROUP.DEPBAR.LE gsb0, 0x0 ;  /* 0x00008000000079c5 */ /* 0x000fc40000010000 */
        /* <DEDUP_REMOVED lines=13> */
[----:B---3--:R-:W-:-:S02]  /*1c680*/  VIADD R12, R12, 0x1 ;  /* 0x000000010c0c7836 */ /* 0x008fc40000000000 */
[-C--:B------:R-:W-:Y:S01]  /*1c690*/  FMUL.FTZ R92, R40, R4.reuse ;  /* 0x00000004285c7220 */ /* 0x080fe20000410000 */
[----:B------:R0:W-:Y:S02]  /*1c6a0*/  @!P1 SYNCS.ARRIVE.TRANS64.RED.A1T0 RZ, [R10+URZ], RZ ;  /* 0x000000ff0aff99a7 */ /* 0x0001e4000810043f */
[----:B------:R0:W-:Y:S01]  /*1c6b0*/  STL [R1+0x84], R12 ;  /* 0x0000840c01007387 */ /* 0x0001e20000100800 */
        /* <DEDUP_REMOVED lines=14> */
[-C--:B----4-:R-:W-:Y:S01]  /*1c7a0*/  FMUL.FTZ R104, R30, R9.reuse ;  /* 0x000000091e687220 */ /* 0x090fe20000410000 */
        /* <DEDUP_REMOVED lines=17> */
[----:B------:R-:W-:Y:S01]  /*1c8c0*/  PLOP3.LUT P1, PT, PT, PT, PT, 0x8, 0x0 ;  /* 0x000000000000781c */ /* 0x000fe20003f2e170 */
        /* <DEDUP_REMOVED lines=18> */
.L_x_6095:
[----:B------:R-:W2:Y:S01]  /*1c9f0*/  LDL R82, [R1+0x7c] ;  /* 0x00007c0001527983 */ /* 0x000ea20000100800 */
[----:B------:R-:W-:Y:S05]  /*1ca00*/  WARPSYNC.ALL ;  /* 0x0000000000007948 */ /* 0x000fea0003800000 */
[----:B------:R-:W0:Y:S01]  /*1ca10*/  S2UR UR5, SR_CgaCtaId ;  /* 0x00000000000579c3 */ /* 0x000e220000008800 */
[----:B------:R-:W-:Y:S01]  /*1ca20*/  UMOV UR4, 0x400 ;  /* 0x0000040000047882 */ /* 0x000fe20000000000 */
[----:B------:R-:W-:Y:S01]  /*1ca30*/  BSSY B0, `(.L_x_6160) ;  /* 0x00001f5000007945 */ /* 0x000fe20003800000 */
[----:B0-----:R-:W-:-:S06]  /*1ca40*/  ULEA UR4, UR5, UR4, 0x18 ;  /* 0x0000000405047291 */ /* 0x001fcc000f8ec03f */
[----:B------:R-:W-:Y:S01]  /*1ca50*/  IMAD.U32 R2, RZ, RZ, UR4 ;  /* 0x00000004ff027e24 */ /* 0x000fe2000f8e00ff */
[----:B------:R-:W-:Y:S06]  /*1ca60*/  BAR.SYNC.DEFER_BLOCKING 0x5, 0x120 ;  /* 0x0144800000007b1d */ /* 0x000fec0000010000 */
[----:B------:R0:W1:Y:S02]  /*1ca70*/  LDS.128 R156, [R2+0x348d0] ;  /* 0x0348d000029c7984 */ /* 0x0000640000000c00 */
[----:B------:R-:W-:Y:S06]  /*1ca80*/  BAR.ARV 0x4, 0x120 ;  /* 0x0104800000007b1d */ /* 0x000fec0000002000 */
[----:B--2---:R-:W-:Y:S01]  /*1ca90*/  SHF.R.S32.HI R38, RZ, 0x1f, R82 ;  /* 0x0000001fff267819 */ /* 0x004fe20000011452 */
[----:B------:R-:W-:-:S03]  /*1caa0*/  IMAD.SHL.U32 R74, R82, 0x4, RZ ;  /* 0x00000004524a7824 */ /* 0x000fc600078e00ff */
[----:B------:R-:W-:Y:S01]  /*1cab0*/  SHF.L.U64.HI R78, R82, 0x2, R38 ;  /* 0x00000002524e7819 */ /* 0x000fe20000010226 */
[----:B01----:R-:W-:Y:S06]  /*1cac0*/  @P1 BRA `(.L_x_6161) ;  /* 0x0000001400241947 */ /* 0x003fec0003800000 */
[----:B------:R-:W2:Y:S01]  /*1cad0*/  LDL R107, [R1+0x3c] ;  /* 0x00003c00016b7983 */ /* 0x000ea20000100800 */
[----:B------:R-:W-:Y:S05]  /*1cae0*/  WARPSYNC.ALL ;  /* 0x0000000000007948 */ /* 0x000fea0003800000 */
[----:B------:R-:W0:Y:S01]  /*1caf0*/  S2R R86, SR_TID.X ;  /* 0x0000000000567919 */ /* 0x000e220000002100 */
[----:B------:R-:W-:Y:S01]  /*1cb00*/  ULDC.64 UR4, c[0x0][0xbd8] ;  /* 0x0002f60000047ab9 */ /* 0x000fe20000000a00 */
[----:B------:R-:W-:Y:S01]  /*1cb10*/  F2FP.BF16.F32.PACK_AB R31, R31, R54 ;  /* 0x000000361f1f723e */ /* 0x000fe200000010ff */
[----:B------:R-:W-:Y:S01]  /*1cb20*/  ULDC.64 UR6, c[0x0][0x208] ;  /* 0x0000820000067ab9 */ /* 0x000fe20000000a00 */
[----:B------:R-:W1:Y:S01]  /*1cb30*/  S2R R5, SR_SWINHI ;  /* 0x0000000000057919 */ /* 0x000e620000002f00 */
[----:B------:R-:W-:-:S02]  /*1cb40*/  F2FP.BF16.F32.PACK_AB R32, R49, R32 ;  /* 0x000000203120723e */ /* 0x000fc400000010ff */
[----:B------:R-:W-:Y:S01]  /*1cb50*/  F2FP.BF16.F32.PACK_AB R35, R35, R50 ;  /* 0x000000322323723e */ /* 0x000fe200000010ff */
[----:B0-----:R-:W-:Y:S01]  /*1cb60*/  VIADD R86, R86, 0xffffff80 ;  /* 0xffffff8056567836 */ /* 0x001fe20000000000 */
[----:B------:R-:W-:Y:S02]  /*1cb70*/  MOV R20, R2 ;  /* 0x0000000200147202 */ /* 0x000fe40000000f00 */
[----:B-1----:R-:W-:Y:S02]  /*1cb80*/  MOV R21, R5 ;  /* 0x0000000500157202 */ /* 0x002fe40000000f00 */
[----:B------:R-:W-:-:S04]  /*1cb90*/  SHF.R.S32.HI R4, RZ, 0x1f, R86 ;  /* 0x0000001fff047819 */ /* 0x000fc80000011456 */
[CC--:B------:R-:W-:Y:S02]  /*1cba0*/  LEA.HI R8, R4.reuse, R86.reuse, RZ, 0x4 ;  /* 0x0000005604087211 */ /* 0x0c0fe400078f20ff */
[----:B------:R-:W-:Y:S02]  /*1cbb0*/  LEA.HI R4, R4, R86, RZ, 0x5 ;  /* 0x0000005604047211 */ /* 0x000fe400078f28ff */
[----:B------:R-:W-:-:S03]  /*1cbc0*/  SHF.R.S32.HI R9, RZ, 0x4, R8 ;  /* 0x00000004ff097819 */ /* 0x000fc60000011408 */
[----:B------:R-:W-:Y:S01]  /*1cbd0*/  IMAD.SHL.U32 R10, R4, 0x20, RZ ;  /* 0x00000020040a7824 */ /* 0x000fe200078e00ff */
[C---:B------:R-:W-:Y:S02]  /*1cbe0*/  LOP3.LUT R4, R8.reuse, 0x3fffff0, RZ, 0xc0, !PT ;  /* 0x03fffff008047812 */ /* 0x040fe400078ec0ff */
[----:B------:R-:W-:Y:S02]  /*1cbf0*/  LEA.HI R8, R8, R9, RZ, 0x1 ;  /* 0x0000000908087211 */ /* 0x000fe400078f08ff */
[----:B------:R-:W-:Y:S01]  /*1cc00*/  LOP3.LUT R11, R10, 0xfffffc00, RZ, 0xc0, !PT ;  /* 0xfffffc000a0b7812 */ /* 0x000fe200078ec0ff */
[----:B------:R-:W-:Y:S01]  /*1cc10*/  IMAD.IADD R4, R86, 0x1, -R4 ;  /* 0x0000000156047824 */ /* 0x000fe200078e0a04 */
[----:B------:R-:W-:-:S03]  /*1cc20*/  LOP3.LUT R8, R8, 0x1ffffffe, RZ, 0xc0, !PT ;  /* 0x1ffffffe08087812 */ /* 0x000fc600078ec0ff */
[----:B------:R-:W-:Y:S02]  /*1cc30*/  IMAD R11, R4, 0x40, R11 ;  /* 0x00000040040b7824 */ /* 0x000fe400078e020b */
[----:B------:R-:W-:-:S04]  /*1cc40*/  IMAD.IADD R8, R9, 0x1, -R8 ;  /* 0x0000000109087824 */ /* 0x000fc800078e0a08 */
[----:B------:R-:W-:-:S04]  /*1cc50*/  IMAD R5, R8, 0x8, R11 ;  /* 0x0000000808057824 */ /* 0x000fc800078e020b */
[----:B------:R-:W-:Y:S01]  /*1cc60*/  IMAD.WIDE R4, R5, 0x2, R20 ;  /* 0x0000000205047825 */ /* 0x000fe200078e0214 */
[----:B------:R-:W-:Y:S02]  /*1cc70*/  BAR.SYNC.DEFER_BLOCKING 0x1, 0x100 ;  /* 0x0044000000007b1d */ /* 0x000fe40000010000 */
[C---:B------:R-:W-:Y:S02]  /*1cc80*/  IADD3 R71, P2, R4.reuse, 0x4000, RZ ;  /* 0x0000400004477810 */ /* 0x040fe40007f5e0ff */
[C---:B------:R-:W-:Y:S02]  /*1cc90*/  LOP3.LUT R29, R4.reuse, 0x380, RZ, 0xc0, !PT ;  /* 0x00000380041d7812 */ /* 0x040fe400078ec0ff */
[C---:B------:R-:W-:Y:S01]  /*1cca0*/  IADD3 R59, P5, R4.reuse, 0x20, RZ ;  /* 0x00000020043b7810 */ /* 0x040fe20007fbe0ff */
[--C-:B------:R-:W-:Y:S01]  /*1ccb0*/  IMAD.X R15, RZ, RZ, R5.reuse, P2 ;  /* 0x000000ffff0f7224 */ /* 0x100fe200010e0605 */
[C---:B------:R-:W-:Y:S02]  /*1ccc0*/  IADD3 R63, P0, R4.reuse, 0x40, RZ ;  /* 0x00000040043f7810 */ /* 0x040fe40007f1e0ff */
[----:B------:R-:W-:Y:S01]  /*1ccd0*/  LOP3.LUT R14, R71, 0x380, RZ, 0xc0, !PT ;  /* 0x00000380470e7812 */ /* 0x000fe200078ec0ff */
[--C-:B------:R-:W-:Y:S01]  /*1cce0*/  IMAD.X R9, RZ, RZ, R5.reuse, P5 ;  /* 0x000000ffff097224 */ /* 0x100fe200028e0605 */
[C---:B------:R-:W-:Y:S01]  /*1ccf0*/  IADD3 R67, P1, R4.reuse, 0x60, RZ ;  /* 0x0000006004437810 */ /* 0x040fe20007f3e0ff */
[----:B------:R-:W-:Y:S01]  /*1cd00*/  IMAD.X R11, RZ, RZ, R5, P0 ;  /* 0x000000ffff0b7224 */ /* 0x000fe200000e0605 */
[----:B------:R-:W-:-:S02]  /*1cd10*/  IADD3 R79, P4, R4, 0x4040, RZ ;  /* 0x00004040044f7810 */ /* 0x000fc40007f9e0ff */
[----:B------:R-:W-:Y:S01]  /*1cd20*/  SHF.R.U64 R29, R29, 0x3, RZ ;  /* 0x000000031d1d7819 */ /* 0x000fe200000012ff */
[--C-:B------:R-:W-:Y:S01]  /*1cd30*/  IMAD.X R13, RZ, RZ, R5.reuse, P1 ;  /* 0x000000ffff0d7224 */ /* 0x100fe200008e0605 */
[----:B------:R-:W-:Y:S01]  /*1cd40*/  LOP3.LUT R8, R59, 0x380, RZ, 0xc0, !PT ;  /* 0x000003803b087812 */ /* 0x000fe200078ec0ff */
[----:B------:R-:W-:Y:S01]  /*1cd50*/  IMAD.X R27, RZ, RZ, R5, P4 ;  /* 0x000000ffff1b7224 */ /* 0x000fe200020e0605 */
[----:B------:R-:W-:Y:S02]  /*1cd60*/  LOP3.LUT R10, R63, 0x380, RZ, 0xc0, !PT ;  /* 0x000003803f0a7812 */ /* 0x000fe400078ec0ff */
[C---:B------:R-:W-:Y:S02]  /*1cd70*/  IADD3 R83, P5, R4.reuse, 0x4060, RZ ;  /* 0x0000406004537810 */ /* 0x040fe40007fbe0ff */
[----:B------:R-:W-:Y:S02]  /*1cd80*/  IADD3 R75, P3, R4, 0x4020, RZ ;  /* 0x00004020044b7810 */ /* 0x000fe40007f7e0ff */
[----:B------:R-:W-:-:S02]  /*1cd90*/  SHF.R.U64 R14, R14, 0x3, RZ ;  /* 0x000000030e0e7819 */ /* 0x000fc400000012ff */
[----:B------:R-:W-:Y:S01]  /*1cda0*/  LOP3.LUT R12, R67, 0x380, RZ, 0xc0, !PT ;  /* 0x00000380430c7812 */ /* 0x000fe200078ec0ff */
[--C-:B------:R-:W-:Y:S01]  /*1cdb0*/  IMAD.X R25, RZ, RZ, R5.reuse, P3 ;  /* 0x000000ffff197224 */ /* 0x100fe200018e0605 */
[----:B------:R-:W-:Y:S01]  /*1cdc0*/  LOP3.LUT R4, R29, R4, RZ, 0x3c, !PT ;  /* 0x000000041d047212 */ /* 0x000fe200078e3cff */
[----:B------:R-:W-:Y:S01]  /*1cdd0*/  IMAD.X R29, RZ, RZ, R5, P5 ;  /* 0x000000ffff1d7224 */ /* 0x000fe200028e0605 */
[----:B------:R-:W-:Y:S02]  /*1cde0*/  LOP3.LUT R26, R79, 0x380, RZ, 0xc0, !PT ;  /* 0x000003804f1a7812 */ /* 0x000fe400078ec0ff */
[----:B------:R-:W-:Y:S02]  /*1cdf0*/  SHF.R.U64 R8, R8, 0x3, RZ ;  /* 0x0000000308087819 */ /* 0x000fe400000012ff */
[----:B------:R-:W-:Y:S02]  /*1ce00*/  SHF.R.U64 R10, R10, 0x3, RZ ;  /* 0x000000030a0a7819 */ /* 0x000fe400000012ff */
[----:B------:R-:W-:-:S02]  /*1ce10*/  LOP3.LUT R28, R83, 0x380, RZ, 0xc0, !PT ;  /* 0x00000380531c7812 */ /* 0x000fc400078ec0ff */
[----:B------:R-:W-:Y:S02]  /*1ce20*/  LOP3.LUT R24, R75, 0x380, RZ, 0xc0, !PT ;  /* 0x000003804b187812 */ /* 0x000fe400078ec0ff */
[----:B------:R-:W-:Y:S02]  /*1ce30*/  LOP3.LUT R14, R14, R71, RZ, 0x3c, !PT ;  /* 0x000000470e0e7212 */ /* 0x000fe400078e3cff */
[----:B------:R-:W-:Y:S02]  /*1ce40*/  SHF.R.U64 R12, R12, 0x3, RZ ;  /* 0x000000030c0c7819 */ /* 0x000fe400000012ff */
[----:B------:R-:W-:Y:S02]  /*1ce50*/  SHF.R.U64 R26, R26, 0x3, RZ ;  /* 0x000000031a1a7819 */ /* 0x000fe400000012ff */
[----:B------:R-:W-:Y:S02]  /*1ce60*/  MOV R71, R4 ;  /* 0x0000000400477202 */ /* 0x000fe40000000f00 */
[----:B------:R-:W-:-:S02]  /*1ce70*/  LOP3.LUT R8, R8, R59, RZ, 0x3c, !PT ;  /* 0x0000003b08087212 */ /* 0x000fc400078e3cff */
[----:B------:R-:W-:Y:S02]  /*1ce80*/  LOP3.LUT R10, R10, R63, RZ, 0x3c, !PT ;  /* 0x0000003f0a0a7212 */ /* 0x000fe400078e3cff */
[----:B------:R-:W-:Y:S02]  /*1ce90*/  F2FP.BF16.F32.PACK_AB R4, R103, R6 ;  /* 0x000000066704723e */ /* 0x000fe400000010ff */
[----:B------:R-:W-:Y:S02]  /*1cea0*/  SHF.R.U64 R28, R28, 0x3, RZ ;  /* 0x000000031c1c7819 */ /* 0x000fe400000012ff */
[----:B------:R-:W-:Y:S02]  /*1ceb0*/  F2FP.BF16.F32.PACK_AB R6, R102, R7 ;  /* 0x000000076606723e */ /* 0x000fe400000010ff */
[----:B------:R-:W-:Y:S02]  /*1cec0*/  SHF.R.U64 R24, R24, 0x3, RZ ;  /* 0x0000000318187819 */ /* 0x000fe400000012ff */
[----:B------:R-:W-:-:S02]  /*1ced0*/  F2FP.BF16.F32.PACK_AB R5, R105, R106 ;  /* 0x0000006a6905723e */ /* 0x000fc400000010ff */
[----:B------:R-:W-:Y:S02]  /*1cee0*/  F2FP.BF16.F32.PACK_AB R7, R85, R104 ;  /* 0x000000685507723e */ /* 0x000fe400000010ff */
[----:B------:R-:W-:Y:S02]  /*1cef0*/  LOP3.LUT R12, R12, R67, RZ, 0x3c, !PT ;  /* 0x000000430c0c7212 */ /* 0x000fe400078e3cff */
[----:B------:R-:W-:Y:S01]  /*1cf00*/  LOP3.LUT R26, R26, R79, RZ, 0x3c, !PT ;  /* 0x0000004f1a1a7212 */ /* 0x000fe200078e3cff */
[----:B------:R0:W-:Y:S01]  /*1cf10*/  STSM.16.M88.4 [R71], R4 ;  /* 0x0000000447007844 */ /* 0x0001e20000000200 */
[----:B------:R-:W-:Y:S02]  /*1cf20*/  MOV R70, R8 ;  /* 0x0000000800467202 */ /* 0x000fe40000000f00 */
[----:B------:R-:W-:Y:S02]  /*1cf30*/  MOV R67, R10 ;  /* 0x0000000a00437202 */ /* 0x000fe40000000f00 */
[----:B------:R-:W-:-:S02]  /*1cf40*/  LOP3.LUT R28, R28, R83, RZ, 0x3c, !PT ;  /* 0x000000531c1c7212 */ /* 0x000fc400078e3cff */
[----:B------:R-:W-:Y:S02]  /*1cf50*/  F2FP.BF16.F32.PACK_AB R8, R95, R94 ;  /* 0x0000005e5f08723e */ /* 0x000fe400000010ff */
[----:B------:R-:W-:Y:S02]  /*1cf60*/  F2FP.BF16.F32.PACK_AB R9, R81, R84 ;  /* 0x000000545109723e */ /* 0x000fe400000010ff */
[----:B------:R-:W-:Y:S02]  /*1cf70*/  F2FP.BF16.F32.PACK_AB R10, R100, R93 ;  /* 0x0000005d640a723e */ /* 0x000fe400000010ff */
[----:B------:R-:W-:Y:S02]  /*1cf80*/  F2FP.BF16.F32.PACK_AB R11, R77, R80 ;  /* 0x000000504d0b723e */ /* 0x000fe400000010ff */
[----:B------:R-:W-:Y:S02]  /*1cf90*/  LOP3.LUT R24, R24, R75, RZ, 0x3c, !PT ;  /* 0x0000004b18187212 */ /* 0x000fe400078e3cff */
[----:B------:R-:W-:Y:S01]  /*1cfa0*/  MOV R59, R26 ;  /* 0x0000001a003b7202 */ /* 0x000fe20000000f00 */
[----:B------:R1:W-:Y:S01]  /*1cfb0*/  STSM.16.M88.4 [R70], R8 ;  /* 0x0000000846007844 */ /* 0x0003e20000000200 */
[----:B0-----:R-:W-:-:S02]  /*1cfc0*/  F2FP.BF16.F32.PACK_AB R4, R101, R92 ;  /* 0x0000005c6504723e */ /* 0x001fc400000010ff */
[----:B------:R-:W-:Y:S02]  /*1cfd0*/  F2FP.BF16.F32.PACK_AB R5, R73, R76 ;  /* 0x0000004c4905723e */ /* 0x000fe400000010ff */
[----:B------:R-:W-:Y:S02]  /*1cfe0*/  F2FP.BF16.F32.PACK_AB R6, R98, R91 ;  /* 0x0000005b6206723e */ /* 0x000fe400000010ff */
[----:B------:R-:W-:Y:S02]  /*1cff0*/  F2FP.BF16.F32.PACK_AB R7, R69, R72 ;  /* 0x000000484507723e */ /* 0x000fe400000010ff */
[----:B------:R-:W-:Y:S02]  /*1d000*/  F2FP.BF16.F32.PACK_AB R27, R51, R58 ;  /* 0x0000003a331b723e */ /* 0x000fe400000010ff */
[----:B------:R-:W-:Y:S01]  /*1d010*/  MOV R66, R12 ;  /* 0x0000000c00427202 */ /* 0x000fe20000000f00 */
[----:B------:R0:W-:Y:S01]  /*1d020*/  STSM.16.M88.4 [R67], R4 ;  /* 0x0000000443007844 */ /* 0x0001e20000000200 */
[----:B------:R-:W-:-:S02]  /*1d030*/  MOV R63, R14 ;  /* 0x0000000e003f7202 */ /* 0x000fc40000000f00 */
[----:B------:R-:W-:Y:S02]  /*1d040*/  MOV R51, R28 ;  /* 0x0000001c00337202 */ /* 0x000fe40000000f00 */
[----:B------:R-:W-:Y:S02]  /*1d050*/  MOV R62, R24 ;  /* 0x00000018003e7202 */ /* 0x000fe40000000f00 */
[----:B------:R-:W-:Y:S02]  /*1d060*/  F2FP.BF16.F32.PACK_AB R12, R99, R90 ;  /* 0x0000005a630c723e */ /* 0x000fe400000010ff */
[----:B------:R-:W-:Y:S02]  /*1d070*/  F2FP.BF16.F32.PACK_AB R13, R65, R68 ;  /* 0x00000044410d723e */ /* 0x000fe400000010ff */
[----:B------:R-:W-:Y:S02]  /*1d080*/  F2FP.BF16.F32.PACK_AB R14, R96, R89 ;  /* 0x00000059600e723e */ /* 0x000fe400000010ff */
[----:B------:R-:W-:-:S02]  /*1d090*/  F2FP.BF16.F32.PACK_AB R15, R61, R64 ;  /* 0x000000403d0f723e */ /* 0x000fc400000010ff */
[----:B------:R-:W-:Y:S01]  /*1d0a0*/  F2FP.BF16.F32.PACK_AB R29, R30, R47 ;  /* 0x0000002f1e1d723e */ /* 0x000fe200000010ff */
[----:B------:R-:W-:Y:S01]  /*1d0b0*/  IMAD.MOV.U32 R47, RZ, RZ, RZ ;  /* 0x000000ffff2f7224 */ /* 0x000fe200078e00ff */
[----:B------:R-:W-:Y:S01]  /*1d0c0*/  F2FP.BF16.F32.PACK_AB R24, R97, R88 ;  /* 0x000000586118723e */ /* 0x000fe200000010ff */
[----:B------:R2:W-:Y:S01]  /*1d0d0*/  STSM.16.M88.4 [R66], R12 ;  /* 0x0000000c42007844 */ /* 0x0005e20000000200 */
[----:B------:R-:W-:Y:S02]  /*1d0e0*/  F2FP.BF16.F32.PACK_AB R25, R55, R60 ;  /* 0x0000003c3719723e */ /* 0x000fe400000010ff */
[----:B------:R-:W-:Y:S02]  /*1d0f0*/  F2FP.BF16.F32.PACK_AB R26, R57, R56 ;  /* 0x00000038391a723e */ /* 0x000fe400000010ff */
[----:B------:R-:W-:Y:S02]  /*1d100*/  F2FP.BF16.F32.PACK_AB R30, R52, R33 ;  /* 0x00000021341e723e */ /* 0x000fe400000010ff */
[----:B------:R-:W-:Y:S01]  /*1d110*/  ISETP.NE.U32.AND P2, PT, RZ, UR4, PT ;  /* 0x00000004ff007c0c */ /* 0x000fe2000bf45070 */
[----:B------:R-:W-:Y:S01]  /*1d120*/  STSM.16.M88.4 [R63], R24 ;  /* 0x000000183f007844 */ /* 0x000fe20000000200 */
[----:B-1----:R-:W-:-:S02]  /*1d130*/  IADD3 R10, P0, R74, UR4, RZ ;  /* 0x000000044a0a7c10 */ /* 0x002fc4000ff1e0ff */
[----:B------:R-:W-:Y:S02]  /*1d140*/  F2FP.BF16.F32.PACK_AB R28, R53, R44 ;  /* 0x0000002c351c723e */ /* 0x000fe400000010ff */
[----:B------:R-:W-:Y:S02]  /*1d150*/  F2FP.BF16.F32.PACK_AB R33, R34, R43 ;  /* 0x0000002b2221723e */ /* 0x000fe400000010ff */
[----:B------:R-:W-:Y:S01]  /*1d160*/  F2FP.BF16.F32.PACK_AB R34, R48, R41 ;  /* 0x000000293022723e */ /* 0x000fe200000010ff */
[----:B------:R-:W-:Y:S01]  /*1d170*/  STSM.16.M88.4 [R62], R28 ;  /* 0x0000001c3e007844 */ /* 0x000fe20000000200 */
[----:B0-----:R-:W-:Y:S02]  /*1d180*/  F2FP.BF16.F32.PACK_AB R4, R45, R40 ;  /* 0x000000282d04723e */ /* 0x001fe400000010ff */
[----:B------:R-:W-:Y:S01]  /*1d190*/  F2FP.BF16.F32.PACK_AB R5, R39, R46 ;  /* 0x0000002e2705723e */ /* 0x000fe200000010ff */
[----:B------:R-:W-:Y:S01]  /*1d1a0*/  STSM.16.M88.4 [R59], R32 ;  /* 0x000000203b007844 */ /* 0x000fe20000000200 */
[----:B------:R-:W-:-:S02]  /*1d1b0*/  F2FP.BF16.F32.PACK_AB R6, R37, R36 ;  /* 0x000000242506723e */ /* 0x000fc400000010ff */
[----:B------:R-:W-:Y:S02]  /*1d1c0*/  F2FP.BF16.F32.PACK_AB R7, R87, R42 ;  /* 0x0000002a5707723e */ /* 0x000fe400000010ff */
[----:B------:R-:W-:Y:S02]  /*1d1d0*/  ISETP.NE.AND.EX P2, PT, RZ, UR5, PT, P2 ;  /* 0x00000005ff007c0c */ /* 0x000fe4000bf45320 */
[----:B------:R-:W-:Y:S01]  /*1d1e0*/  IADD3.X R11, R78, UR5, RZ, P0, !PT ;  /* 0x000000054e0b7c10 */ /* 0x000fe200087fe4ff */
[----:B------:R-:W-:Y:S01]  /*1d1f0*/  ULDC.64 UR4, c[0x0][0xbe0] ;  /* 0x0002f80000047ab9 */ /* 0x000fe20000000a00 */
[----:B------:R0:W-:Y:S01]  /*1d200*/  STSM.16.M88.4 [R51], R4 ;  /* 0x0000000433007844 */ /* 0x0001e20000000200 */
[----:B------:R-:W-:Y:S01]  /*1d210*/  BAR.SYNC.DEFER_BLOCKING 0x1, 0x100 ;  /* 0x0044000000007b1d */ /* 0x000fe20000010000 */
[----:B------:R-:W-:-:S04]  /*1d220*/  ISETP.NE.U32.AND P0, PT, RZ, UR4, PT ;  /* 0x00000004ff007c0c */ /* 0x000fc8000bf05070 */
[----:B------:R-:W-:-:S13]  /*1d230*/  ISETP.NE.AND.EX P0, PT, RZ, UR5, PT, P0 ;  /* 0x00000005ff007c0c */ /* 0x000fda000bf05300 */
[----:B------:R-:W-:Y:S01]  /*1d240*/  @P0 IADD3 R8, P1, R74, UR4, RZ ;  /* 0x000000044a080c10 */ /* 0x000fe2000ff3e0ff */
[----:B------:R-:W-:Y:S02]  /*1d250*/  ULDC UR4, c[0x0][0xa88] ;  /* 0x0002a20000047ab9 */ /* 0x000fe40000000800 */
[----:B------:R-:W-:Y:S01]  /*1d260*/  IMAD.U32 R46, RZ, RZ, UR4 ;  /* 0x00000004ff2e7e24 */ /* 0x000fe2000f8e00ff */
[----:B------:R-:W-:Y:S01]  /*1d270*/  @P0 IADD3.X R9, R78, UR5, RZ, P1, !PT ;  /* 0x000000054e090c10 */ /* 0x000fe20008ffe4ff */
[----:B------:R1:W5:Y:S04]  /*1d280*/  @P2 LDG.E R47, desc[UR6][R10.64] ;  /* 0x000000060a2f2981 */ /* 0x000368000c1e1900 */
[----:B------:R1:W5:Y:S01]  /*1d290*/  @P0 LDG.E R46, desc[UR6][R8.64] ;  /* 0x00000006082e0981 */ /* 0x000362000c1e1900 */
[----:B--2---:R-:W-:-:S04]  /*1d2a0*/  IMAD.IADD R13, R16, 0x1, R107 ;  /* 0x00000001100d7824 */ /* 0x004fc800078e026b */
[----:B0-----:R-:W-:Y:S01]  /*1d2b0*/  IMAD.WIDE R4, R13, 0x2, R20 ;  /* 0x000000020d047825 */ /* 0x001fe200078e0214 */
[----:B-1----:R-:W-:Y:S06]  /*1d2c0*/  @P0 BRA `(.L_x_6162) ;  /* 0x0000000000140947 */ /* 0x002fec0003800000 */
[----:B------:R-:W-:Y:S05]  /*1d2d0*/  @!P2 BRA `(.L_x_6162) ;  /* 0x000000000010a947 */ /* 0x000fea0003800000 */
[----:B------:R-:W-:Y:S02]  /*1d2e0*/  ULDC.64 UR4, c[0x0][0x208] ;  /* 0x0000820000047ab9 */ /* 0x000fe40000000a00 */
[----:B------:R-:W2:Y:S04]  /*1d2f0*/  LDG.E R7, desc[UR4][R10.64] ;  /* 0x000000040a077981 */ /* 0x000ea8000c1e1900 */
[----:B-----5:R-:W2:Y:S02]  /*1d300*/  LDG.E R46, desc[UR4][R10.64+0x4] ;  /* 0x000004040a2e7981 */ /* 0x020ea4000c1e1900 */
[----:B--2---:R-:W-:-:S07]  /*1d310*/  IMAD.IADD R46, R46, 0x1, -R7 ;  /* 0x000000012e2e7824 */ /* 0x004fce00078e0a07 */
.L_x_6162:
[----:B------:R-:W2:Y:S01]  /*1d320*/  LDL R12, [R1+0x90] ;  /* 0x00009000010c7983 */ /* 0x000ea20000100800 */
[----:B------:R-:W-:-:S03]  /*1d330*/  ULDC.64 UR4, c[0x0][0xb70] ;  /* 0x0002dc0000047ab9 */ /* 0x000fc60000000a00 */
[----:B------:R-:W3:Y:S04]  /*1d340*/  LDL.LU R53, [R1+0x80] ;  /* 0x0000800001357983 */ /* 0x000ee80000300800 */
[----:B------:R-:W2:Y:S01]  /*1d350*/  LDL.LU R52, [R1+0x88] ;  /* 0x0000880001347983 */ /* 0x000ea20000300800 */
[----:B------:R-:W-:Y:S01]  /*1d360*/  IADD3 R9, P0, R4, 0x1000, RZ ;  /* 0x0000100004097810 */ /* 0x000fe20007f1e0ff */
[--C-:B-----5:R-:W-:Y:S01]  /*1d370*/  IMAD.MOV.U32 R20, RZ, RZ, R47.reuse ;  /* 0x000000ffff147224 */ /* 0x120fe200078e002f */
[----:B------:R-:W-:Y:S01]  /*1d380*/  SHF.R.S32.HI R21, RZ, 0x1f, R47 ;  /* 0x0000001fff157819 */ /* 0x000fe2000001142f */
[----:B------:R-:W-:Y:S01]  /*1d390*/  ULDC.64 UR6, c[0x0][0x208] ;  /* 0x0000820000067ab9 */ /* 0x000fe20000000a00 */
[----:B------:R-:W-:Y:S02]  /*1d3a0*/  LOP3.LUT R8, R9, 0x380, RZ, 0xc0, !PT ;  /* 0x0000038009087812 */ /* 0x000fe400078ec0ff */
[----:B------:R-:W-:-:S02]  /*1d3b0*/  SEL R50, R38, RZ, !P2 ;  /* 0x000000ff26327207 */ /* 0x000fc40005000000 */
[----:B------:R-:W-:Y:S02]  /*1d3c0*/  SHF.R.U64 R8, R8, 0x3, RZ ;  /* 0x0000000308087819 */ /* 0x000fe400000012ff */
[----:B------:R-:W-:Y:S02]  /*1d3d0*/  SEL R51, R82, RZ, !P2 ;  /* 0x000000ff52337207 */ /* 0x000fe40005000000 */
[----:B------:R-:W-:Y:S02]  /*1d3e0*/  SHF.R.S32.HI R14, RZ, 0x1f, R86 ;  /* 0x0000001fff0e7819 */ /* 0x000fe40000011456 */
[----:B------:R-:W-:Y:S02]  /*1d3f0*/  LOP3.LUT R8, R8, R9, RZ, 0x3c, !PT ;  /* 0x0000000908087212 */ /* 0x000fe400078e3cff */
[----:B------:R-:W-:Y:S02]  /*1d400*/  LEA.HI R14, R14, R86, RZ, 0x7 ;  /* 0x000000560e0e7211 */ /* 0x000fe400078f38ff */
[----:B------:R-:W-:-:S02]  /*1d410*/  IADD3 R13, P1, R4, 0x2000, RZ ;  /* 0x00002000040d7810 */ /* 0x000fc40007f3e0ff */
[----:B------:R-:W-:Y:S02]  /*1d420*/  LOP3.LUT R14, R14, 0xffffff80, RZ, 0xc0, !PT ;  /* 0xffffff800e0e7812 */ /* 0x000fe400078ec0ff */
[C---:B------:R-:W-:Y:S02]  /*1d430*/  IADD3 R25, P2, R4.reuse, 0x3000, RZ ;  /* 0x0000300004197810 */ /* 0x040fe40007f5e0ff */
[----:B------:R-:W-:Y:S01]  /*1d440*/  IADD3 R29, P3, R4, 0x4000, RZ ;  /* 0x00004000041d7810 */ /* 0x000fe20007f7e0ff */
[----:B------:R-:W-:Y:S01]  /*1d450*/  IMAD.IADD R14, R86, 0x1, -R14 ;  /* 0x00000001560e7824 */ /* 0x000fe200078e0a0e */
[----:B------:R-:W-:Y:S02]  /*1d460*/  LOP3.LUT R24, R25, 0x380, RZ, 0xc0, !PT ;  /* 0x0000038019187812 */ /* 0x000fe400078ec0ff */
[----:B------:R-:W-:Y:S02]  /*1d470*/  LOP3.LUT R28, R29, 0x380, RZ, 0xc0, !PT ;  /* 0x000003801d1c7812 */ /* 0x000fe400078ec0ff */
[----:B------:R-:W-:-:S02]  /*1d480*/  SHF.R.U64 R24, R24, 0x3, RZ ;  /* 0x0000000318187819 */ /* 0x000fc400000012ff */
[----:B------:R-:W-:Y:S02]  /*1d490*/  SHF.R.U64 R28, R28, 0x3, RZ ;  /* 0x000000031c1c7819 */ /* 0x000fe400000012ff */
[----:B------:R-:W-:Y:S01]  /*1d4a0*/  LOP3.LUT R24, R24, R25, RZ, 0x3c, !PT ;  /* 0x0000001918187212 */ /* 0x000fe200078e3cff */
[--C-:B------:R-:W-:Y:S01]  /*1d4b0*/  IMAD.X R25, RZ, RZ, R5.reuse, P2 ;  /* 0x000000ffff197224 */ /* 0x100fe200010e0605 */
[----:B------:R-:W-:Y:S01]  /*1d4c0*/  LOP3.LUT R28, R28, R29, RZ, 0x3c, !PT ;  /* 0x0000001d1c1c7212 */ /* 0x000fe200078e3cff */
[----:B------:R-:W-:Y:S01]  /*1d4d0*/  IMAD.X R29, RZ, RZ, R5, P3 ;  /* 0x000000ffff1d7224 */ /* 0x000fe200018e0605 */
[----:B------:R-:W-:Y:S01]  /*1d4e0*/  BSSY B1, `(.L_x_6163) ;  /* 0x0000067000017945 */ /* 0x000fe20003800000 */
[----:B---3--:R-:W-:Y:S01]  /*1d4f0*/  SHF.R.S32.HI R49, RZ, 0x1f, R53 ;  /* 0x0000001fff317819 */ /* 0x008fe20000011435 */
[----:B------:R-:W-:-:S04]  /*1d500*/  IMAD.WIDE.U32 R6, R53, UR4, R20 ;  /* 0x0000000435067c25 */ /* 0x000fc8000f8e0014 */
[----:B------:R-:W-:-:S04]  /*1d510*/  IMAD R10, R49, UR4, RZ ;  /* 0x00000004310a7c24 */ /* 0x000fc8000f8e02ff */
[----:B------:R-:W-:Y:S01]  /*1d520*/  IMAD R11, R53, UR5, R10 ;  /* 0x00000005350b7c24 */ /* 0x000fe2000f8e020a */
[----:B------:R-:W-:Y:S02]  /*1d530*/  ULDC.64 UR4, c[0x0][0xb78] ;  /* 0x0002de0000047ab9 */ /* 0x000fe40000000a00 */
[----:B------:R-:W-:Y:S02]  /*1d540*/  IMAD R9, R50, UR4, RZ ;  /* 0x0000000432097c24 */ /* 0x000fe4000f8e02ff */
[----:B------:R-:W-:Y:S02]  /*1d550*/  IMAD.IADD R7, R7, 0x1, R11 ;  /* 0x0000000107077824 */ /* 0x000fe400078e020b */
[----:B--2---:R-:W-:Y:S01]  /*1d560*/  IMAD R11, R52, 0x80, R12 ;  /* 0x00000080340b7824 */ /* 0x004fe200078e020c */
[----:B------:R-:W-:Y:S01]  /*1d570*/  LOP3.LUT R12, R13, 0x380, RZ, 0xc0, !PT ;  /* 0x000003800d0c7812 */ /* 0x000fe200078ec0ff */
[----:B------:R-:W-:-:S03]  /*1d580*/  IMAD.WIDE.U32 R6, R51, UR4, R6 ;  /* 0x0000000433067c25 */ /* 0x000fc6000f8e0006 */
[----:B------:R-:W-:Y:S01]  /*1d590*/  SHF.R.U64 R12, R12, 0x3, RZ ;  /* 0x000000030c0c7819 */ /* 0x000fe200000012ff */
[----:B------:R-:W-:Y:S01]  /*1d5a0*/  IMAD R10, R51, UR5, R9 ;  /* 0x00000005330a7c24 */ /* 0x000fe2000f8e0209 */
[----:B------:R-:W-:Y:S01]  /*1d5b0*/  SHF.R.S32.HI R9, RZ, 0x1f, R11 ;  /* 0x0000001fff097819 */ /* 0x000fe2000001140b */
[----:B------:R-:W-:Y:S01]  /*1d5c0*/  ULDC.64 UR4, c[0x0][0xb40] ;  /* 0x0002d00000047ab9 */ /* 0x000fe20000000a00 */
[----:B------:R-:W-:Y:S02]  /*1d5d0*/  IADD3 R6, P4, R11, R6, RZ ;  /* 0x000000060b067210 */ /* 0x000fe40007f9e0ff */
[----:B------:R-:W-:Y:S01]  /*1d5e0*/  LOP3.LUT R12, R12, R13, RZ, 0x3c, !PT ;  /* 0x0000000d0c0c7212 */ /* 0x000fe200078e3cff */
[----:B------:R-:W-:Y:S01]  /*1d5f0*/  IMAD.X R13, RZ, RZ, R5, P1 ;  /* 0x000000ffff0d7224 */ /* 0x000fe200008e0605 */
[----:B------:R-:W-:Y:S01]  /*1d600*/  IADD3.X R9, R9, R7, R10, P4, !PT ;  /* 0x0000000709097210 */ /* 0x000fe200027fe40a */
[----:B------:R-:W-:Y:S01]  /*1d610*/  VIADD R7, R11, 0x8 ;  /* 0x000000080b077836 */ /* 0x000fe20000000000 */
[----:B------:R-:W-:-:S02]  /*1d620*/  LEA R44, P5, R6, UR4, 0x2 ;  /* 0x00000004062c7c11 */ /* 0x000fc4000f8a10ff */
[----:B------:R-:W-:Y:S02]  /*1d630*/  IADD3 R33, P4, R4, 0x5000, RZ ;  /* 0x0000500004217810 */ /* 0x000fe40007f9e0ff */
[----:B------:R-:W-:Y:S01]  /*1d640*/  LEA.HI.X R45, R6, UR5, R9, 0x2, P5 ;  /* 0x00000005062d7c11 */ /* 0x000fe2000a8f1409 */
[----:B------:R-:W-:Y:S01]  /*1d650*/  IMAD.X R9, RZ, RZ, R5, P0 ;  /* 0x000000ffff097224 */ /* 0x000fe200000e0605 */
[----:B------:R-:W-:Y:S01]  /*1d660*/  LOP3.LUT P0, RZ, R14, 0x3, RZ, 0xc0, !PT ;  /* 0x000000030eff7812 */ /* 0x000fe2000780c0ff */
[----:B------:R-:W-:Y:S01]  /*1d670*/  ULDC.64 UR4, c[0x0][0xaa0] ;  /* 0x0002a80000047ab9 */ /* 0x000fe20000000a00 */
[C---:B------:R-:W-:Y:S02]  /*1d680*/  IADD3 R37, P5, R4.reuse, 0x6000, RZ ;  /* 0x0000600004257810 */ /* 0x040fe40007fbe0ff */
[----:B------:R-:W-:Y:S02]  /*1d690*/  ISETP.GE.OR P1, PT, R11, R46, P0 ;  /* 0x0000002e0b00720c */ /* 0x000fe40000726670 */
[----:B------:R-:W-:-:S02]  /*1d6a0*/  LOP3.LUT R6, R4, 0x380, RZ, 0xc0, !PT ;  /* 0x0000038004067812 */ /* 0x000fc400078ec0ff */
[----:B------:R-:W-:Y:S02]  /*1d6b0*/  IADD3 R11, P2, R4, 0x7000, RZ ;  /* 0x00007000040b7810 */ /* 0x000fe40007f5e0ff */
[----:B------:R-:W-:Y:S02]  /*1d6c0*/  ISETP.GE.OR P0, PT, R7, R46, P0 ;  /* 0x0000002e0700720c */ /* 0x000fe40000706670 */
[----:B------:R-:W-:Y:S01]  /*1d6d0*/  LOP3.LUT R32, R33, 0x380, RZ, 0xc0, !PT ;  /* 0x0000038021207812 */ /* 0x000fe200078ec0ff */
[----:B------:R-:W-:Y:S01]  /*1d6e0*/  IMAD.X R41, RZ, RZ, R5, P2 ;  /* 0x000000ffff297224 */ /* 0x000fe200010e0605 */
[----:B------:R-:W-:Y:S02]  /*1d6f0*/  LOP3.LUT R36, R37, 0x380, RZ, 0xc0, !PT ;  /* 0x0000038025247812 */ /* 0x000fe400078ec0ff */
[----:B------:R-:W-:Y:S01]  /*1d700*/  SHF.R.U64 R7, R6, 0x3, RZ ;  /* 0x0000000306077819 */ /* 0x000fe200000012ff */
[----:B------:R-:W-:Y:S01]  /*1d710*/  @!P1 STG.E desc[UR6][R44.64], R3 ;  /* 0x000000032c009986 */ /* 0x000fe2000c101906 */
[----:B------:R-:W-:-:S02]  /*1d720*/  LOP3.LUT R6, R11, 0x380, RZ, 0xc0, !PT ;  /* 0x000003800b067812 */ /* 0x000fc400078ec0ff */
[----:B------:R-:W-:Y:S02]  /*1d730*/  SHF.R.U64 R32, R32, 0x3, RZ ;  /* 0x0000000320207819 */ /* 0x000fe400000012ff */
[----:B------:R-:W-:Y:S01]  /*1d740*/  SHF.R.U64 R36, R36, 0x3, RZ ;  /* 0x0000000324247819 */ /* 0x000fe200000012ff */
[----:B------:R0:W-:Y:S01]  /*1d750*/  @!P0 STG.E desc[UR6][R44.64+0x20], R0 ;  /* 0x000020002c008986 */ /* 0x0001e2000c101906 */
[----:B------:R-:W-:Y:S02]  /*1d760*/  SHF.R.U64 R6, R6, 0x3, RZ ;  /* 0x0000000306067819 */ /* 0x000fe400000012ff */
[----:B------:R-:W-:Y:S01]  /*1d770*/  LOP3.LUT R32, R32, R33, RZ, 0x3c, !PT ;  /* 0x0000002120207212 */ /* 0x000fe200078e3cff */
[--C-:B------:R-:W-:Y:S01]  /*1d780*/  IMAD.X R33, RZ, RZ, R5.reuse, P4 ;  /* 0x000000ffff217224 */ /* 0x100fe200020e0605 */
[----:B------:R-:W-:Y:S01]  /*1d790*/  LOP3.LUT R36, R36, R37, RZ, 0x3c, !PT ;  /* 0x0000002524247212 */ /* 0x000fe200078e3cff */
[----:B------:R-:W-:Y:S01]  /*1d7a0*/  IMAD.X R37, RZ, RZ, R5, P5 ;  /* 0x000000ffff257224 */ /* 0x000fe200028e0605 */
[----:B------:R-:W-:Y:S01]  /*1d7b0*/  LOP3.LUT R4, R7, R4, RZ, 0x3c, !PT ;  /* 0x0000000407047212 */ /* 0x000fe200078e3cff */
[----:B------:R-:W5:Y:S01]  /*1d7c0*/  LD.E.128 R12, desc[UR6][R12.64] ;  /* 0x000000060c0c7980 */ /* 0x000f62000c101d00 */
[----:B------:R-:W-:Y:S01]  /*1d7d0*/  LOP3.LUT R40, R6, R11, RZ, 0x3c, !PT ;  /* 0x0000000b06287212 */ /* 0x000fe200078e3cff */
[----:B------:R-:W-:-:S02]  /*1d7e0*/  IMAD R48, R21, UR4, RZ ;  /* 0x0000000415307c24 */ /* 0x000fc4000f8e02ff */
[----:B------:R-:W5:Y:S01]  /*1d7f0*/  LD.E.128 R8, desc[UR6][R8.64] ;  /* 0x0000000608087980 */ /* 0x000f62000c101d00 */
[----:B------:R-:W-:-:S03]  /*1d800*/  IMAD.MOV.U32 R20, RZ, RZ, R16 ;  /* 0x000000ffff147224 */ /* 0x000fc600078e0010 */
[----:B------:R-:W5:Y:S01]  /*1d810*/  LD.E.128 R4, desc[UR6][R4.64] ;  /* 0x0000000604047980 */ /* 0x000f62000c101d00 */
[----:B------:R-:W-:-:S03]  /*1d820*/  IMAD.MOV.U32 R21, RZ, RZ, R17 ;  /* 0x000000ffff157224 */ /* 0x000fc600078e0011 */
        /* <DEDUP_REMOVED lines=11> */
[----:B------:R-:W-:-:S04]  /*1d8e0*/  IMAD.WIDE.U32 R20, R47, UR4, R20 ;  /* 0x000000042f147c25 */ /* 0x000fc8000f8e0014 */
[----:B------:R-:W-:Y:S01]  /*1d8f0*/  IMAD R47, R47, UR5, R48 ;  /* 0x000000052f2f7c24 */ /* 0x000fe2000f8e0230 */
[----:B------:R-:W-:Y:S01]  /*1d900*/  ULDC.64 UR4, c[0x0][0xae0] ;  /* 0x0002b80000047ab9 */ /* 0x000fe20000000a00 */
[----:B0-----:R-:W-:Y:S02]  /*1d910*/  IMAD R45, R52, -0x80, R46 ;  /* 0xffffff80342d7824 */ /* 0x001fe400078e022e */
[----:B------:R-:W-:Y:S02]  /*1d920*/  IMAD R0, R49, UR4, RZ ;  /* 0x0000000431007c24 */ /* 0x000fe4000f8e02ff */
[----:B------:R-:W-:Y:S01]  /*1d930*/  IMAD.IADD R21, R21, 0x1, R47 ;  /* 0x0000000115157824 */ /* 0x000fe200078e022f */
        /* <DEDUP_REMOVED lines=8> */
[C---:B------:R-:W-:Y:S02]  /*1d9c0*/  IMAD R3, R51.reuse, UR5, R44 ;  /* 0x0000000533037c24 */ /* 0x040fe4000f8e022c */
[----:B------:R-:W-:Y:S01]  /*1d9d0*/  IMAD.WIDE.U32 R46, R51, UR4, R20 ;  /* 0x00000004332e7c25 */ /* 0x000fe2000f8e0014 */
[----:B-1----:R0:W-:Y:S01]  /*1d9e0*/  SYNCS.ARRIVE.TRANS64.RED.A1T0 RZ, [R0+URZ], RZ ;  /* 0x000000ff00ff79a7 */ /* 0x0021e2000810043f */
[----:B------:R-:W-:-:S02]  /*1d9f0*/  ISETP.GE.AND P0, PT, R223, R45, PT ;  /* 0x0000002ddf00720c */ /* 0x000fc40003f06270 */
[-C--:B------:R-:W-:Y:S01]  /*1da00*/  ISETP.GE.AND P1, PT, R222, R45.reuse, PT ;  /* 0x0000002dde00720c */ /* 0x080fe20003f26270 */
[----:B------:R-:W-:Y:S01]  /*1da10*/  IMAD.IADD R51, R47, 0x1, R3 ;  /* 0x000000012f337824 */ /* 0x000fe200078e0203 */
[----:B------:R-:W-:Y:S01]  /*1da20*/  ISETP.GE.AND P2, PT, R224, R45, PT ;  /* 0x0000002de000720c */ /* 0x000fe20003f46270 */
[----:B------:R-:W-:Y:S01]  /*1da30*/  IMAD.WIDE R44, R52, 0x80, R22 ;  /* 0x00000080342c7825 */ /* 0x000fe200078e0216 */
[----:B------:R-:W-:Y:S11]  /*1da40*/  @P3 BRA `(.L_x_6164) ;  /* 0x0000000000403947 */ /* 0x000ff60003800000 */
        /* <DEDUP_REMOVED lines=14> */
[----:B-----5:R1:W-:Y:S04]  /*1db30*/  @!P3 STG.E.128 desc[UR8][R48.64], R4 ;  /* 0x000000043000b986 */ /* 0x0203e8000c101d08 */
[----:B------:R1:W-:Y:S02]  /*1db40*/  @!P4 STG.E.128 desc[UR8][R48.64+0x80], R28 ;  /* 0x0000801c3000c986 */ /* 0x0003e4000c101d08 */
.L_x_6164:
[----:B------:R-:W-:Y:S05]  /*1db50*/  BSYNC B1 ;  /* 0x0000000000017941 */ /* 0x000fea0003800000 */
.L_x_6163:
[----:B------:R-:W-:Y:S04]  /*1db60*/  BSSY B1, `(.L_x_6165) ;  /* 0x0000014000017945 */ /* 0x000fe80003800000 */
[----:B------:R-:W-:Y:S05]  /*1db70*/  @P0 BRA `(.L_x_6166) ;  /* 0x0000000000480947 */ /* 0x000fea0003800000 */
[----:B------:R-:W-:Y:S01]  /*1db80*/  IADD3 R3, P0, R44, 0x20, RZ ;  /* 0x000000202c037810 */ /* 0x000fe20007f1e0ff */
[----:B------:R-:W-:Y:S01]  /*1db90*/  ULDC.64 UR6, c[0x0][0xad8] ;  /* 0x0002b60000067ab9 */ /* 0x000fe20000000a00 */
[----:B-1---5:R-:W-:Y:S01]  /*1dba0*/  IMAD.MOV.U32 R4, RZ, RZ, R46 ;  /* 0x000000ffff047224 */ /* 0x022fe200078e002e */
[----:B------:R-:W-:Y:S01]  /*1dbb0*/  ULDC UR4, c[0x0][0xa8c] ;  /* 0x0002a30000047ab9 */ /* 0x000fe20000000800 */
[----:B------:R-:W-:Y:S01]  /*1dbc0*/  IMAD.MOV.U32 R5, RZ, RZ, R51 ;  /* 0x000000ffff057224 */ /* 0x000fe200078e0033 */
[----:B------:R-:W-:Y:S01]  /*1dbd0*/  ISETP.GE.AND P3, PT, R16, UR4, PT ;  /* 0x0000000410007c0c */ /* 0x000fe2000bf66270 */
[----:B0-----:R-:W-:Y:S01]  /*1dbe0*/  IMAD.X R0, RZ, RZ, R45, P0 ;  /* 0x000000ffff007224 */ /* 0x001fe200000e062d */
[----:B------:R-:W-:Y:S01]  /*1dbf0*/  ISETP.GE.AND P4, PT, R227, UR4, PT ;  /* 0x00000004e3007c0c */ /* 0x000fe2000bf86270 */
[----:B------:R-:W-:Y:S01]  /*1dc00*/  IMAD.WIDE.U32 R4, R3, UR6, R4 ;  /* 0x0000000603047c25 */ /* 0x000fe2000f8e0004 */
[----:B------:R-:W-:-:S03]  /*1dc10*/  ULDC.64 UR8, c[0x0][0x208] ;  /* 0x0000820000087ab9 */ /* 0x000fc60000000a00 */
[----:B------:R-:W-:-:S04]  /*1dc20*/  IMAD R0, R0, UR6, RZ ;  /* 0x0000000600007c24 */ /* 0x000fc8000f8e02ff */
[----:B------:R-:W-:Y:S01]  /*1dc30*/  IMAD R3, R3, UR7, R0 ;  /* 0x0000000703037c24 */ /* 0x000fe2000f8e0200 */
[----:B------:R-:W-:Y:S02]  /*1dc40*/  ULDC.64 UR6, c[0x0][0xa80] ;  /* 0x0002a00000067ab9 */ /* 0x000fe40000000a00 */
[----:B------:R-:W-:Y:S01]  /*1dc50*/  LEA R6, P0, R4, UR6, 0x1 ;  /* 0x0000000604067c11 */ /* 0x000fe2000f8008ff */
[----:B------:R-:W-:-:S05]  /*1dc60*/  IMAD.IADD R3, R5, 0x1, R3 ;  /* 0x0000000105037824 */ /* 0x000fca00078e0203 */
[----:B------:R-:W-:-:S05]  /*1dc70*/  LEA.HI.X R7, R4, UR7, R3, 0x1, P0 ;  /* 0x0000000704077c11 */ /* 0x000fca00080f0c03 */
[----:B------:R2:W-:Y:S04]  /*1dc80*/  @!P3 STG.E.128 desc[UR8][R6.64], R8 ;  /* 0x000000080600b986 */ /* 0x0005e8000c101d08 */
[----:B------:R2:W-:Y:S02]  /*1dc90*/  @!P4 STG.E.128 desc[UR8][R6.64+0x80], R32 ;  /* 0x000080200600c986 */ /* 0x0005e4000c101d08 */
.L_x_6166:
[----:B------:R-:W-:Y:S05]  /*1dca0*/  BSYNC B1 ;  /* 0x0000000000017941 */ /* 0x000fea0003800000 */
.L_x_6165:
        /* <DEDUP_REMOVED lines=15> */
[----:B--2---:R-:W-:Y:S01]  /*1dda0*/  LEA R6, P0, R4, UR6, 0x1 ;  /* 0x0000000604067c11 */ /* 0x004fe2000f8008ff */
[----:B------:R-:W-:-:S05]  /*1ddb0*/  IMAD.IADD R3, R5, 0x1, R3 ;  /* 0x0000000105037824 */ /* 0x000fca00078e0203 */
[----:B------:R-:W-:-:S05]  /*1ddc0*/  LEA.HI.X R7, R4, UR7, R3, 0x1, P0 ;  /* 0x0000000704077c11 */ /* 0x000fca00080f0c03 */
[----:B------:R3:W-:Y:S04]  /*1ddd0*/  @!P1 STG.E.128 desc[UR8][R6.64], R12 ;  /* 0x0000000c06009986 */ /* 0x0007e8000c101d08 */
[----:B------:R3:W-:Y:S02]  /*1dde0*/  @!P3 STG.E.128 desc[UR8][R6.64+0x80], R36 ;  /* 0x000080240600b986 */ /* 0x0007e4000c101d08 */
.L_x_6168:
[----:B------:R-:W-:Y:S05]  /*1ddf0*/  BSYNC B1 ;  /* 0x0000000000017941 */ /* 0x000fea0003800000 */
.L_x_6167:
[----:B------:R-:W-:Y:S05]  /*1de00*/  @P2 BRA `(.L_x_6169) ;  /* 0x0000000800dc2947 */ /* 0x000fea0003800000 */
[----:B------:R-:W-:Y:S01]  /*1de10*/  IADD3 R3, P0, R44, 0x60, RZ ;  /* 0x000000602c037810 */ /* 0x000fe20007f1e0ff */
[----:B------:R-:W-:Y:S01]  /*1de20*/  ULDC.64 UR6, c[0x0][0xad8] ;  /* 0x0002b60000067ab9 */ /* 0x000fe20000000a00 */
[----:B-1---5:R-:W-:Y:S01]  /*1de30*/  IMAD.MOV.U32 R4, RZ, RZ, R46 ;  /* 0x000000ffff047224 */ /* 0x022fe200078e002e */
[----:B------:R-:W-:Y:S01]  /*1de40*/  ULDC UR4, c[0x0][0xa8c] ;  /* 0x0002a30000047ab9 */ /* 0x000fe20000000800 */
[----:B------:R-:W-:Y:S01]  /*1de50*/  IMAD.MOV.U32 R5, RZ, RZ, R51 ;  /* 0x000000ffff057224 */ /* 0x000fe200078e0033 */
[----:B------:R-:W-:Y:S01]  /*1de60*/  ISETP.GE.AND P1, PT, R16, UR4, PT ;  /* 0x0000000410007c0c */ /* 0x000fe2000bf26270 */
[----:B------:R-:W-:Y:S01]  /*1de70*/  IMAD.X R44, RZ, RZ, R45, P0 ;  /* 0x000000ffff2c7224 */ /* 0x000fe200000e062d */
[----:B------:R-:W-:Y:S01]  /*1de80*/  ULDC.64 UR8, c[0x0][0x208] ;  /* 0x0000820000087ab9 */ /* 0x000fe20000000a00 */
[----:B------:R-:W-:-:S04]  /*1de90*/  IMAD.WIDE.U32 R4, R3, UR6, R4 ;  /* 0x0000000603047c25 */ /* 0x000fc8000f8e0004 */
[----:B------:R-:W-:-:S04]  /*1dea0*/  IMAD R44, R44, UR6, RZ ;  /* 0x000000062c2c7c24 */ /* 0x000fc8000f8e02ff */
[----:B------:R-:W-:Y:S01]  /*1deb0*/  IMAD R3, R3, UR7, R44 ;  /* 0x0000000703037c24 */ /* 0x000fe2000f8e022c */
[----:B------:R-:W-:Y:S02]  /*1dec0*/  ULDC.64 UR6, c[0x0][0xa80] ;  /* 0x0002a00000067ab9 */ /* 0x000fe40000000a00 */
[----:B--23--:R-:W-:Y:S01]  /*1ded0*/  LEA R6, P0, R4, UR6, 0x1 ;  /* 0x0000000604067c11 */ /* 0x00cfe2000f8008ff */
[----:B------:R-:W-:-:S05]  /*1dee0*/  IMAD.IADD R3, R5, 0x1, R3 ;  /* 0x0000000105037824 */ /* 0x000fca00078e0203 */
[----:B------:R-:W-:Y:S02]  /*1def0*/  LEA.HI.X R7, R4, UR7, R3, 0x1, P0 ;  /* 0x0000000704077c11 */ /* 0x000fe400080f0c03 */
[----:B------:R-:W-:-:S03]  /*1df00*/  ISETP.GE.AND P0, PT, R227, UR4, PT ;  /* 0x00000004e3007c0c */ /* 0x000fc6000bf06270 */
[----:B------:R4:W-:Y:S10]  /*1df10*/  @!P1 STG.E.128 desc[UR8][R6.64], R24 ;  /* 0x0000001806009986 */ /* 0x0009f4000c101d08 */
[----:B------:R-:W-:Y:S05]  /*1df20*/  @P0 BRA `(.L_x_6169) ;  /* 0x0000000800940947 */ /* 0x000fea0003800000 */
[----:B------:R-:W-:Y:S02]  /*1df30*/  ULDC.64 UR4, c[0x0][0x208] ;  /* 0x0000820000047ab9 */ /* 0x000fe40000000a00 */
[----:B------:R1:W-:Y:S01]  /*1df40*/  STG.E.128 desc[UR4][R6.64+0x80], R40 ;  /* 0x0000802806007986 */ /* 0x0003e2000c101d04 */
[----:B------:R-:W-:Y:S05]  /*1df50*/  BRA `(.L_x_6169) ;  /* 0x0000000800887947 */ /* 0x000fea0003800000 */
.L_x_6161:
[----:B------:R-:W-:Y:S01]  /*1df60*/  ULDC.64 UR4, c[0x0][0xbd8] ;  /* 0x0002f60000047ab9 */ /* 0x000fe20000000a00 */
[----:B------:R-:W0:Y:S01]  /*1df70*/  S2R R8, SR_TID.X ;  /* 0x0000000000087919 */ /* 0x000e220000002100 */
[----:B------:R-:W-:Y:S01]  /*1df80*/  ISETP.NE.U32.AND P0, PT, RZ, UR4, PT ;  /* 0x00000004ff007c0c */ /* 0x000fe2000bf05070 */
[----:B------:R-:W-:Y:S01]  /*1df90*/  IMAD.MOV.U32 R3, RZ, RZ, RZ ;  /* 0x000000ffff037224 */ /* 0x000fe200078e00ff */
[----:B------:R-:W-:Y:S01]  /*1dfa0*/  IADD3 R4, P1, R74, UR4, RZ ;  /* 0x000000044a047c10 */ /* 0x000fe2000ff3e0ff */
[----:B------:R-:W-:Y:S01]  /*1dfb0*/  ULDC.64 UR6, c[0x0][0x208] ;  /* 0x0000820000067ab9 */ /* 0x000fe20000000a00 */
        /* <DEDUP_REMOVED lines=9> */
[----:B------:R-:W-:Y:S01]  /*1e050*/  @P1 IADD3.X R7, R78, UR5, RZ, P2, !PT ;  /* 0x000000054e071c10 */ /* 0x000fe200097fe4ff */
[----:B0-----:R-:W-:-:S04]  /*1e060*/  VIADD R8, R8, 0xffffff80 ;  /* 0xffffff8008087836 */ /* 0x001fc80000000000 */
[----:B------:R1:W5:Y:S01]  /*1e070*/  @P1 LDG.E R0, desc[UR6][R6.64] ;  /* 0x0000000606001981 */ /* 0x000362000c1e1900 */
[----:B------:R-:W-:Y:S01]  /*1e080*/  ISETP.GE.AND P2, PT, R8, 0x80, PT ;  /* 0x000000800800780c */ /* 0x000fe20003f46270 */
[----:B------:R-:W-:-:S12]  /*1e090*/  @P1 BRA `(.L_x_6170) ;  /* 0x0000000000141947 */ /* 0x000fd80003800000 */
[----:B------:R-:W-:Y:S05]  /*1e0a0*/  @!P0 BRA `(.L_x_6170) ;  /* 0x0000000000108947 */ /* 0x000fea0003800000 */
[----:B------:R-:W-:Y:S02]  /*1e0b0*/  ULDC.64 UR4, c[0x0][0x208] ;  /* 0x0000820000047ab9 */ /* 0x000fe40000000a00 */
[----:B-1----:R-:W2:Y:S04]  /*1e0c0*/  LDG.E R7, desc[UR4][R4.64] ;  /* 0x0000000404077981 */ /* 0x002ea8000c1e1900 */
[----:B-----5:R-:W2:Y:S02]  /*1e0d0*/  LDG.E R0, desc[UR4][R4.64+0x4] ;  /* 0x0000040404007981 */ /* 0x020ea4000c1e1900 */
[----:B--2---:R-:W-:-:S07]  /*1e0e0*/  IMAD.IADD R0, R0, 0x1, -R7 ;  /* 0x0000000100007824 */ /* 0x004fce00078e0a07 */
.L_x_6170:
[----:B------:R-:W2:Y:S04]  /*1e0f0*/  LDL R12, [R1+0x80] ;  /* 0x00008000010c7983 */ /* 0x000ea80000100800 */
[----:B------:R0:W5:Y:S01]  /*1e100*/  LDL R10, [R1+0x88] ;  /* 0x00008800010a7983 */ /* 0x0001620000100800 */
[----:B------:R-:W-:Y:S01]  /*1e110*/  BSSY B1, `(.L_x_6171) ;  /* 0x000001d000017945 */ /* 0x000fe20003800000 */
[----:B------:R-:W-:Y:S02]  /*1e120*/  SEL R11, R82, RZ, !P0 ;  /* 0x000000ff520b7207 */ /* 0x000fe40004000000 */
[----:B------:R-:W-:Y:S02]  /*1e130*/  SEL R38, R38, RZ, !P0 ;  /* 0x000000ff26267207 */ /* 0x000fe40004000000 */
[----:B-----5:R-:W-:-:S02]  /*1e140*/  SHF.R.S32.HI R8, RZ, 0x1f, R3 ;  /* 0x0000001fff087819 */ /* 0x020fc40000011403 */
[----:B--2---:R-:W-:Y:S01]  /*1e150*/  SHF.R.S32.HI R9, RZ, 0x1f, R12 ;  /* 0x0000001fff097819 */ /* 0x004fe2000001140c */
[----:B0-----:R-:W-:Y:S06]  /*1e160*/  @P2 BRA `(.L_x_6172) ;  /* 0x00000000005c2947 */ /* 0x001fec0003800000 */
[----:B-1----:R-:W0:Y:S02]  /*1e170*/  S2R R4, SR_TID.X ;  /* 0x0000000000047919 */ /* 0x002e240000002100 */
[----:B0-----:R-:W-:-:S04]  /*1e180*/  IMAD R4, R10, 0x80, R4 ;  /* 0x000000800a047824 */ /* 0x001fc800078e0204 */
        /* <DEDUP_REMOVED lines=21> */
.L_x_6172:
[----:B------:R-:W-:Y:S05]  /*1e2e0*/  BSYNC B1 ;  /* 0x0000000000017941 */ /* 0x000fea0003800000 */
.L_x_6171:
        /* <DEDUP_REMOVED lines=13> */
[-C--:B------:R-:W-:Y:S01]  /*1e3c0*/  ISETP.GE.AND P2, PT, R223, R7.reuse, PT ;  /* 0x00000007df00720c */ /* 0x080fe20003f46270 */
        /* <DEDUP_REMOVED lines=28> */
[----:B------:R0:W-:Y:S02]  /*1e590*/  @!P5 STG.E.128 desc[UR8][R12.64+0x80], RZ ;  /* 0x000080ff0c00d986 */ /* 0x0001e4000c101d08 */
.L_x_6174:
[----:B------:R-:W-:Y:S05]  /*1e5a0*/  BSYNC B1 ;  /* 0x0000000000017941 */ /* 0x000fea0003800000 */
.L_x_6173:
[----:B------:R-:W-:Y:S04]  /*1e5b0*/  BSSY B1, `(.L_x_6175) ;  /* 0x0000014000017945 */ /* 0x000fe80003800000 */
        /* <DEDUP_REMOVED lines=10> */
[----:B------:R-:W-:-:S03]  /*1e660*/  ULDC.64 UR8, c[0x0][0x208] ;  /* 0x0000820000087ab9 */ /* 0x000fc60000000a00 */
[----:B------:R-:W-:-:S04]  /*1e670*/  IMAD R0, R0, UR6, RZ ;  /* 0x0000000600007c24 */ /* 0x000fc8000f8e02ff */
[----:B------:R-:W-:Y:S01]  /*1e680*/  IMAD R3, R3, UR7, R0 ;  /* 0x0000000703037c24 */ /* 0x000fe2000f8e0200 */
[----:B------:R-:W-:Y:S02]  /*1e690*/  ULDC.64 UR6, c[0x0][0xa80] ;  /* 0x0002a00000067ab9 */ /* 0x000fe40000000a00 */
[----:B0-----:R-:W-:Y:S01]  /*1e6a0*/  LEA R12, P2, R4, UR6, 0x1 ;  /* 0x00000006040c7c11 */ /* 0x001fe2000f8408ff */
[----:B------:R-:W-:-:S05]  /*1e6b0*/  IMAD.IADD R3, R5, 0x1, R3 ;  /* 0x0000000105037824 */ /* 0x000fca00078e0203 */
[----:B------:R-:W-:-:S05]  /*1e6c0*/  LEA.HI.X R13, R4, UR7, R3, 0x1, P2 ;  /* 0x00000007040d7c11 */ /* 0x000fca00090f0c03 */
[----:B------:R1:W-:Y:S04]  /*1e6d0*/  @!P3 STG.E.128 desc[UR8][R12.64], RZ ;  /* 0x000000ff0c00b986 */ /* 0x0003e8000c101d08 */
[----:B------:R1:W-:Y:S02]  /*1e6e0*/  @!P4 STG.E.128 desc[UR8][R12.64+0x80], RZ ;  /* 0x000080ff0c00c986 */ /* 0x0003e4000c101d08 */
.L_x_6176:
[----:B------:R-:W-:Y:S05]  /*1e6f0*/  BSYNC B1 ;  /* 0x0000000000017941 */ /* 0x000fea0003800000 */
.L_x_6175:
        /* <DEDUP_REMOVED lines=15> */
[----:B01----:R-:W-:Y:S01]  /*1e7f0*/  LEA R12, P0, R4, UR6, 0x1 ;  /* 0x00000006040c7c11 */ /* 0x003fe2000f8008ff */
[----:B------:R-:W-:-:S05]  /*1e800*/  IMAD.IADD R3, R5, 0x1, R3 ;  /* 0x0000000105037824 */ /* 0x000fca00078e0203 */
[----:B------:R-:W-:-:S05]  /*1e810*/  LEA.HI.X R13, R4, UR7, R3, 0x1, P0 ;  /* 0x00000007040d7c11 */ /* 0x000fca00080f0c03 */
[----:B------:R2:W-:Y:S04]  /*1e820*/  @!P2 STG.E.128 desc[UR8][R12.64], RZ ;  /* 0x000000ff0c00a986 */ /* 0x0005e8000c101d08 */
[----:B------:R2:W-:Y:S02]  /*1e830*/  @!P3 STG.E.128 desc[UR8][R12.64+0x80], RZ ;  /* 0x000080ff0c00b986 */ /* 0x0005e4000c101d08 */
.L_x_6178:
[----:B------:R-:W-:Y:S05]  /*1e840*/  BSYNC B1 ;  /* 0x0000000000017941 */ /* 0x000fea0003800000 */
.L_x_6177:
        /* <DEDUP_REMOVED lines=17> */
[----:B------:R3:W-:Y:S04]  /*1e960*/  @!P1 STG.E.128 desc[UR8][R6.64], RZ ;  /* 0x000000ff06009986 */ /* 0x0007e8000c101d08 */
[----:B------:R3:W-:Y:S02]  /*1e970*/  @!P2 STG.E.128 desc[UR8][R6.64+0x80], RZ ;  /* 0x000080ff0600a986 */ /* 0x0007e4000c101d08 */
.L_x_6169:
[----:B------:R-:W-:Y:S05]  /*1e980*/  BSYNC B0 ;  /* 0x0000000000007941 */ /* 0x000fea0003800000 */
.L_x_6160:
[----:B------:R-:W-:Y:S02]  /*1e990*/  ULDC UR4, c[0x0][0xc14] ;  /* 0x0003050000047ab9 */ /* 0x000fe40000000800 */
[----:B------:R-:W-:-:S13]  /*1e9a0*/  ISETP.GE.AND P0, PT, R159, UR4, PT ;  /* 0x000000049f007c0c */ /* 0x000fda000bf06270 */
[----:B------:R-:W-:Y:S05]  /*1e9b0*/  @!P0 BRA `(.L_x_6179) ;  /* 0xfffffe28001c8947 */ /* 0x000fea000383ffff */
[----:B------:R-:W-:Y:S05]  /*1e9c0*/  BRA `(.L_x_5961) ;  /* 0x0000005800ac7947 */ /* 0x000fea0003800000 */
.L_x_5959:
[----:B------:R-:W-:-:S08]  /*1e9d0*/  NOP ;  /* 0x0000000000007918 */ /* 0x000fd00000000000 */
[----:B------:R-:W0:-:S00]  /*1e9e0*/  USETMAXREG.DEALLOC.CTAPOOL 0x18 ;  /* 0x00000018000079c8 */ /* 0x000e0000080e0500 */
[----:B0-----:R-:W-:-:S06]  /*1e9f0*/  LOP3.LUT R0, R0, 0x3, RZ, 0xc0, !PT ;  /* 0x0000000300007812 */ /* 0x001fcc00078ec0ff */
[----:B------:R-:W0:Y:S02]  /*1ea00*/  SHFL.IDX PT, R0, R0, RZ, 0x1f ;  /* 0x00001fff00007589 */ /* 0x000e2400000e0000 */
[----:B0-----:R-:W-:-:S13]  /*1ea10*/  ISETP.NE.AND P0, PT, R0, RZ, PT ;  /* 0x000000ff0000720c */ /* 0x001fda0003f05270 */
[----:B------:R-:W-:Y:S05]  /*1ea20*/  @P0 BRA `(.L_x_5961) ;  /* 0x0000005800940947 */ /* 0x000fea0003800000 */
[----:B------:R-:W2:Y:S01]  /*1ea30*/  LDL.LU R7, [R1] ;  /* 0x0000000001077983 */ /* 0x000ea20000300800 */
        /* <DEDUP_REMOVED lines=43> */
[----:B------:R-:W-:Y:S01]  /*1ecf0*/  STL [R1], R7 ;  /* 0x0000000701007387 */ /* 0x000fe20000100800 */
        /* <DEDUP_REMOVED lines=12> */
.L_x_6184:
        /* <DEDUP_REMOVED lines=17> */
.L_x_6183:
[----:B------:R-:W-:Y:S05]  /*1eed0*/  BSYNC B0 ;  /* 0x0000000000007941 */ /* 0x000fea0003800000 */
.L_x_6182:
        /* <DEDUP_REMOVED lines=27> */
.L_x_6180:
        /* <DEDUP_REMOVED lines=16> */
.L_x_6185:
        /* <DEDUP_REMOVED lines=25> */
.L_x_6181:
[----:B------:R-:W-:Y:S02]  /*1f320*/  IMAD.MOV.U32 R17, RZ, RZ, RZ ;  /* 0x000000ffff117224 */ /* 0x000fe400078e00ff */
[----:B------:R-:W-:Y:S02]  /*1f330*/  IMAD.U32 R16, RZ, RZ, UR6 ;  /* 0x00000006ff107e24 */ /* 0x000fe4000f8e00ff */
[----:B------:R-:W-:-:S07]  /*1f340*/  IMAD.MOV.U32 R18, RZ, RZ, RZ ;  /* 0x000000ffff127224 */ /* 0x000fce00078e00ff */
.L_x_6186:
[----:B------:R-:W2:Y:S01]  /*1f350*/  LDL.LU R2, [R1] ;  /* 0x0000000001027983 */ /* 0x000ea20000300800 */
        /* <DEDUP_REMOVED lines=12> */
[----:B------:R0:W-:Y:S04]  /*1f420*/  STL [R1], R2 ;  /* 0x0000000201007387 */ /* 0x0001e80000100800 */
[----:B------:R0:W-:Y:S04]  /*1f430*/  STL [R1+0x4], RZ ;  /* 0x000004ff01007387 */ /* 0x0001e80000100800 */
        /* <DEDUP_REMOVED lines=14> */
[----:B------:R0:W-:Y:S04]  /*1f520*/  STL [R1+0x4], RZ ;  /* 0x000004ff01007387 */ /* 0x0001e80000100800 */
[----:B------:R0:W-:Y:S01]  /*1f530*/  STL [R1+0xc], R0 ;  /* 0x00000c0001007387 */ /* 0x0001e20000100800 */
[----:B-1----:R-:W-:-:S04]  /*1f540*/  LOP3.LUT R4, R4, 0x7f, RZ, 0xc0, !PT ;  /* 0x0000007f04047812 */ /* 0x002fc800078ec0ff */
[C---:B------:R-:W-:Y:S02]  /*1f550*/  ISETP.NE.AND P2, PT, R4.reuse, RZ, PT ;  /* 0x000000ff0400720c */ /* 0x040fe40003f45270 */
[----:B------:R-:W-:-:S11]  /*1f560*/  ISETP.NE.OR P0, PT, R4, RZ, !P1 ;  /* 0x000000ff0400720c */ /* 0x000fd60004f05670 */
[----:B------:R-:W-:-:S04]  /*1f570*/  @P2 LOP3.LUT R2, R2, 0x2, RZ, 0xfc, !PT ;  /* 0x0000000202022812 */ /* 0x000fc800078efcff */
[----:B------:R-:W-:-:S05]  /*1f580*/  @P0 LOP3.LUT R2, R2, 0x40, RZ, 0xfc, !PT ;  /* 0x0000004002020812 */ /* 0x000fca00078efcff */
[----:B------:R0:W-:Y:S02]  /*1f590*/  STL [R1], R2 ;  /* 0x0000000201007387 */ /* 0x0001e40000100800 */
.L_x_6274:
        /* <DEDUP_REMOVED lines=60> */
.L_x_6188:
        /* <DEDUP_REMOVED lines=42> */
.L_x_6320:
[----:B------:R-:W-:-:S03]  /*1fc00*/  UMOV UR4, 0xffffffff ;  /* 0xffffffff00047882 */ /* 0x000fc60000000000 */
[----:B------:R-:W-:Y:S05]  /*1fc10*/  BRA.DIV UR4, `(.L_x_6192) ;  /* 0x00000052049c7947 */ /* 0x000fea000b800000 */
[----:B------:R-:W-:-:S13]  /*1fc20*/  ELECT P6, URZ, PT ;  /* 0x00000000003f782f */ /* 0x000fda00038c0000 */
.L_x_6323:
        /* <DEDUP_REMOVED lines=12> */
.L_x_6324:
[----:B------:R-:W-:Y:S05]  /*1fcf0*/  BSYNC B1 ;  /* 0x0000000000017941 */ /* 0x000fea0003800000 */
.L_x_6193:
        /* <DEDUP_REMOVED lines=8> */
.L_x_6325:
        /* <DEDUP_REMOVED lines=11> */
.L_x_6198:
[----:B-1----:R-:W2:Y:S01]  /*1fe30*/  LDL R6, [R1+0x14] ;  /* 0x0000140001067983 */ /* 0x002ea20000100800 */
[----:B------:R-:W-:Y:S01]  /*1fe40*/  R2UR UR9, R5 ;  /* 0x00000000050972ca */ /* 0x000fe200000e0000 */
[----:B-----5:R-:W-:Y:S01]  /*1fe50*/  IMAD R7, R4, 0xb0, R8 ;  /* 0x000000b004077824 */ /* 0x020fe200078e0208 */
[----:B------:R-:W-:Y:S01]  /*1fe60*/  R2UR UR12, R2 ;  /* 0x00000000020c72ca */ /* 0x000fe200000e0000 */
[----:B------:R-:W-:Y:S01]  /*1fe70*/  UIADD3 UR4, UP0, UR38, 0x570, URZ ;  /* 0x0000057026047890 */ /* 0x000fe2000ff1e03f */
[----:B------:R-:W-:Y:S01]  /*1fe80*/  R2UR UR13, R3 ;  /* 0x00000000030d72ca */ /* 0x000fe200000e0000 */
[----:B------:R-:W-:Y:S01]  /*1fe90*/  VIADD R7, R7, 0xffffff50 ;  /* 0xffffff5007077836 */ /* 0x000fe20000000000 */
[----:B------:R-:W-:Y:S01]  /*1fea0*/  UMOV UR10, URZ ;  /* 0x0000003f000a7c82 */ /* 0x000fe20008000000 */
        /* <DEDUP_REMOVED lines=9> */
[----:B------:R-:W-:-:S07]  /*1ff40*/  UIADD3 UR14, UR14, 0x23c00, URZ ;  /* 0x00023c000e0e7890 */ /* 0x000fce000fffe03f */
[----:B------:R1:W-:Y:S02]  /*1ff50*/  UTMALDG.4D [UR8], [UR4], desc[UR6] ;  /* 0x00000608040075b4 */ /* 0x0003e40008019000 */
[----:B-1----:R-:W-:Y:S01]  /*1ff60*/  UMOV UR8, UR14 ;  /* 0x0000000e00087c82 */ /* 0x002fe20008000000 */
[----:B------:R-:W-:Y:S02]  /*1ff70*/  UMOV UR10, UR15 ;  /* 0x0000000f000a7c82 */ /* 0x000fe40008000000 */
[----:B------:R1:W-:Y:S01]  /*1ff80*/  UTMALDG.4D [UR8], [UR4], desc[UR6] ;  /* 0x00000608040075b4 */ /* 0x0003e20008019000 */
[----:B------:R-:W2:Y:S02]  /*1ff90*/  SYNCS.PHASECHK.TRANS64.TRYWAIT P0, [R5+URZ+0x348c0], R10 ;  /* 0x0348c00a050075a7 */ /* 0x000ea4000800017f */
[----:B-12---:R-:W-:Y:S05]  /*1ffa0*/  @!P0 BRA `(.L_x_6199) ;  /* 0x0000005000008947 */ /* 0x006fea0003800000 */
.L_x_6326:
        /* <DEDUP_REMOVED lines=8> */
.L_x_6200:
        /* <DEDUP_REMOVED lines=13> */
[----:B------:R-:W-:-:S07]  /*20100*/  UIADD3 UR14, UR14, 0x5c00, URZ ;  /* 0x00005c000e0e7890 */ /* 0x000fce000fffe03f */
[----:B------:R2:W-:Y:S02]  /*20110*/  UTMALDG.4D [UR8], [UR4], desc[UR6] ;  /* 0x00000608040075b4 */ /* 0x0005e40008019000 */
[----:B--2---:R-:W-:Y:S01]  /*20120*/  UMOV UR8, UR14 ;  /* 0x0000000e00087c82 */ /* 0x004fe20008000000 */
[----:B------:R-:W-:Y:S02]  /*20130*/  UMOV UR10, UR15 ;  /* 0x0000000f000a7c82 */ /* 0x000fe40008000000 */
[----:B------:R2:W-:Y:S02]  /*20140*/  UTMALDG.4D [UR8], [UR4], desc[UR6] ;  /* 0x00000608040075b4 */ /* 0x0005e40008019000 */
[----:B--2---:R-:W-:Y:S01]  /*20150*/  NOP ;  /* 0x0000000000007918 */ /* 0x004fe20000000000 */
.L_x_6196:
[----:B------:R-:W-:Y:S05]  /*20160*/  BSYNC B1 ;  /* 0x0000000000017941 */ /* 0x000fea0003800000 */
.L_x_6195:
        /* <DEDUP_REMOVED lines=16> */
.L_x_6207:
        /* <DEDUP_REMOVED lines=9> */
.L_x_6327:
        /* <DEDUP_REMOVED lines=11> */
.L_x_6204:
        /* <DEDUP_REMOVED lines=22> */
.L_x_6328:
        /* <DEDUP_REMOVED lines=8> */
.L_x_6206:
        /* <DEDUP_REMOVED lines=19> */
.L_x_6202:
[----:B------:R-:W-:Y:S05]  /*206c0*/  BSYNC B1 ;  /* 0x0000000000017941 */ /* 0x000fea0003800000 */
.L_x_6201:
        /* <DEDUP_REMOVED lines=13> */
.L_x_6190:
[----:B------:R-:W-:Y:S05]  /*207a0*/  BSYNC B0 ;  /* 0x0000000000007941 */ /* 0x000fea0003800000 */
.L_x_6189:
        /* <DEDUP_REMOVED lines=24> */
.L_x_6209:
        /* <DEDUP_REMOVED lines=23> */
.L_x_6211:
        /* <DEDUP_REMOVED lines=20> */
.L_x_6213:
        /* <DEDUP_REMOVED lines=16> */
.L_x_6212:
        /* <DEDUP_REMOVED lines=32> */
.L_x_6214:
        /* <DEDUP_REMOVED lines=16> */
.L_x_6215:
        /* <DEDUP_REMOVED lines=16> */
.L_x_6331:
[----:B------:R-:W2:Y:S01]  /*210e0*/  LDL R3, [R1+0x28] ;  /* 0x0000280001037983 */ /* 0x000ea20000100800 */
[----:B------:R-:W-:Y:S01]  /*210f0*/  UMOV UR4, 0xffffffff ;  /* 0xffffffff00047882 */ /* 0x000fe20000000000 */
[----:B------:R-:W-:Y:S01]  /*21100*/  SHF.R.S32.HI R12, RZ, 0x1f, R0 ;  /* 0x0000001fff0c7819 */ /* 0x000fe20000011400 */
[----:B--2---:R-:W-:Y:S01]  /*21110*/  VIADD R3, R3, 0xffffffff ;  /* 0xffffffff03037836 */ /* 0x004fe20000000000 */
[----:B------:R-:W-:Y:S06]  /*21120*/  BRA.DIV UR4, `(.L_x_6217) ;  /* 0x0000004204107947 */ /* 0x000fec000b800000 */
[----:B------:R-:W-:-:S13]  /*21130*/  ELECT P6, URZ, PT ;  /* 0x00000000003f782f */ /* 0x000fda00038c0000 */
.L_x_6334:
        /* <DEDUP_REMOVED lines=25> */
.L_x_6219:
[----:B------:R-:W2:Y:S01]  /*212d0*/  LDL R6, [R1+0x4] ;  /* 0x0000040001067983 */ /* 0x000ea20000100800 */
        /* <DEDUP_REMOVED lines=8> */
.L_x_6335:
        /* <DEDUP_REMOVED lines=11> */
.L_x_6221:
[----:B------:R-:W2:Y:S01]  /*21410*/  LDL R11, [R1+0x4] ;  /* 0x00000400010b7983 */ /* 0x000ea20000100800 */
        /* <DEDUP_REMOVED lines=27> */
.L_x_6218:
[----:B------:R-:W2:Y:S01]  /*215d0*/  LDL.LU R11, [R1+0x34] ;  /* 0x00003400010b7983 */ /* 0x000ea20000300800 */
[----:B------:R-:W-:Y:S01]  /*215e0*/  MOV R7, 0x400 ;  /* 0x0000040000077802 */ /* 0x000fe20000000f00 */
[----:B------:R-:W-:Y:S05]  /*215f0*/  WARPSYNC.ALL ;  /* 0x0000000000007948 */ /* 0x000fea0003800000 */
[----:B------:R-:W0:Y:S01]  /*21600*/  S2R R10, SR_CgaCtaId ;  /* 0x00000000000a7919 */ /* 0x000e220000008800 */
[----:B------:R-:W-:-:S13]  /*21610*/  ELECT P0, URZ, PT ;  /* 0x00000000003f782f */ /* 0x000fda0003800000 */
[C---:B------:R-:W-:Y:S01]  /*21620*/  @P0 R2UR UR13, R2.reuse ;  /* 0x00000000020d02ca */ /* 0x040fe200000e0000 */
[----:B------:R-:W-:Y:S01]  /*21630*/  UIADD3 UR4, UP0, UR38, 0x270, URZ ;  /* 0x0000027026047890 */ /* 0x000fe2000ff1e03f */
[----:B------:R-:W-:Y:S01]  /*21640*/  @P0 R2UR UR21, R2 ;  /* 0x00000000021502ca */ /* 0x000fe200000e0000 */
[----:B------:R-:W-:Y:S01]  /*21650*/  UMOV UR6, 0x0 ;  /* 0x0000000000067882 */ /* 0x000fe20000000000 */
[C---:B------:R-:W-:Y:S01]  /*21660*/  @P0 R2UR UR12, R18.reuse ;  /* 0x00000000120c02ca */ /* 0x040fe200000e0000 */
[----:B------:R-:W-:Y:S01]  /*21670*/  UIADD3.X UR5, URZ, UR39, URZ, UP0, !UPT ;  /* 0x000000273f057290 */ /* 0x000fe200087fe43f */
[C---:B------:R-:W-:Y:S01]  /*21680*/  @P0 R2UR UR11, R17.reuse ;  /* 0x00000000110b02ca */ /* 0x040fe200000e0000 */
[----:B------:R-:W-:Y:S01]  /*21690*/  UMOV UR7, 0x12f00000 ;  /* 0x12f0000000077882 */ /* 0x000fe20000000000 */
[----:B------:R-:W-:Y:S01]  /*216a0*/  @P0 R2UR UR20, R18 ;  /* 0x00000000121402ca */ /* 0x000fe200000e0000 */
[----:B------:R-:W-:Y:S01]  /*216b0*/  UMOV UR10, URZ ;  /* 0x0000003f000a7c82 */ /* 0x000fe20008000000 */
[----:B------:R-:W-:Y:S01]  /*216c0*/  @P0 R2UR UR19, R17 ;  /* 0x00000000111302ca */ /* 0x000fe200000e0000 */
        /* <DEDUP_REMOVED lines=23> */
.L_x_6336:
[----:B------:R-:W-:Y:S05]  /*21840*/  BSYNC B0 ;  /* 0x0000000000007941 */ /* 0x000fea0003800000 */
.L_x_6222:
        /* <DEDUP_REMOVED lines=14> */
[----:B------:R-:W2:Y:S04]  /*21930*/  LDL R7, [R1+0x4] ;  /* 0x0000040001077983 */ /* 0x000ea80000100800 */
        /* <DEDUP_REMOVED lines=31> */
.L_x_6230:
[----:B0-----:R-:W0:Y:S01]  /*21b30*/  S2R R9, SR_CgaCtaId ;  /* 0x0000000000097919 */ /* 0x001e220000008800 */
[----:B------:R-:W-:-:S04]  /*21b40*/  MOV R8, 0x400 ;  /* 0x0000040000087802 */ /* 0x000fc80000000f00 */
[----:B0-----:R-:W-:Y:S02]  /*21b50*/  LEA R8, R9, R8, 0x18 ;  /* 0x0000000809087211 */ /* 0x001fe400078ec0ff */
[----:B------:R-:W-:-:S03]  /*21b60*/  SHF.L.U32 R9, R14, 0x1f, RZ ;  /* 0x0000001f0e097819 */ /* 0x000fc600000006ff */
[----:B------:R-:W-:-:S04]  /*21b70*/  IMAD R8, R7, 0x8, R8 ;  /* 0x0000000807087824 */ /* 0x000fc800078e0208 */
[----:B------:R-:W0:Y:S02]  /*21b80*/  SYNCS.PHASECHK.TRANS64.TRYWAIT P0, [R8+URZ+0x34840], R9 ;  /* 0x03484009080075a7 */ /* 0x000e24000800017f */
[----:B0-----:R-:W-:Y:S05]  /*21b90*/  @!P0 BRA `(.L_x_6231) ;  /* 0x0000003400c88947 */ /* 0x001fea0003800000 */
.L_x_6337:
        /* <DEDUP_REMOVED lines=11> */
.L_x_6232:
[----:B------:R-:W2:Y:S04]  /*21c50*/  LDL R17, [R1+0x8] ;  /* 0x0000080001117983 */ /* 0x000ea80000100800 */
[----:B0-----:R-:W3:Y:S01]  /*21c60*/  LDL.LU R9, [R1+0xc] ;  /* 0x00000c0001097983 */ /* 0x001ee20000300800 */
[----:B------:R-:W-:-:S03]  /*21c70*/  MOV R11, 0x400 ;  /* 0x00000400000b7802 */ /* 0x000fc60000000f00 */
[----:B------:R-:W4:Y:S01]  /*21c80*/  LDL R10, [R1+0x4] ;  /* 0x00000400010a7983 */ /* 0x000f220000100800 */
        /* <DEDUP_REMOVED lines=15> */
[----:B------:R-:W-:-:S04]  /*21d80*/  UMOV UR16, 0x40 ;  /* 0x0000004000107882 */ /* 0x000fc80000000000 */
[----:B------:R-:W-:Y:S01]  /*21d90*/  UMOV UR8, UR14 ;  /* 0x0000000e00087c82 */ /* 0x000fe20008000000 */
        /* <DEDUP_REMOVED lines=9> */
[----:B------:R-:W1:Y:S02]  /*21e30*/  SYNCS.PHASECHK.TRANS64.TRYWAIT P0, [R8+URZ+0x34860], R9 ;  /* 0x03486009080075a7 */ /* 0x000e64000800017f */
[----:B01----:R-:W-:Y:S05]  /*21e40*/  @!P0 BRA `(.L_x_6233) ;  /* 0x0000003400308947 */ /* 0x003fea0003800000 */
.L_x_6338:
        /* <DEDUP_REMOVED lines=10> */
.L_x_6234:
[----:B------:R-:W2:Y:S02]  /*21ef0*/  LDL R9, [R1] ;  /* 0x0000000001097983 */ /* 0x000ea40000100800 */
[----:B--2---:R-:W-:-:S13]  /*21f00*/  LOP3.LUT P0, RZ, R9, 0x40, RZ, 0xc0, !PT ;  /* 0x0000004009ff7812 */ /* 0x004fda000780c0ff */
[----:B------:R-:W-:Y:S05]  /*21f10*/  @P0 BRA `(.L_x_6235) ;  /* 0x0000000000040947 */ /* 0x000fea0003800000 */
[----:B------:R-:W-:Y:S01]  /*21f20*/  BPT.TRAP 0x1 ;  /* 0x000000040000795c */ /* 0x000fe20000300000 */
.L_x_6235:
[----:B------:R-:W2:Y:S01]  /*21f30*/  LDL.LU R17, [R1+0x10] ;  /* 0x0000100001117983 */ /* 0x000ea20000300800 */
[----:B------:R-:W-:-:S03]  /*21f40*/  MOV R11, 0x400 ;  /* 0x00000400000b7802 */ /* 0x000fc60000000f00 */
[----:B------:R-:W3:Y:S04]  /*21f50*/  LDL.LU R9, [R1+0x4] ;  /* 0x0000040001097983 */ /* 0x000ee80000300800 */
        /* <DEDUP_REMOVED lines=21> */
[----:B------:R-:W-:-:S07]  /*220b0*/  UIADD3 UR14, UR14, 0x5c00, URZ ;  /* 0x00005c000e0e7890 */ /* 0x000fce000fffe03f */
[----:B------:R1:W-:Y:S02]  /*220c0*/  UTMALDG.4D [UR8], [UR4], desc[UR6] ;  /* 0x00000608040075b4 */ /* 0x0003e40008019000 */
[----:B-1----:R-:W-:Y:S01]  /*220d0*/  UMOV UR8, UR14 ;  /* 0x0000000e00087c82 */ /* 0x002fe20008000000 */
[----:B------:R-:W-:Y:S02]  /*220e0*/  UMOV UR10, UR15 ;  /* 0x0000000f000a7c82 */ /* 0x000fe40008000000 */
[----:B------:R0:W-:Y:S02]  /*220f0*/  UTMALDG.4D [UR8], [UR4], desc[UR6] ;  /* 0x00000608040075b4 */ /* 0x0001e40008019000 */
[----:B0-----:R-:W-:Y:S01]  /*22100*/  NOP ;  /* 0x0000000000007918 */ /* 0x001fe20000000000 */
.L_x_6229:
[----:B------:R-:W-:Y:S05]  /*22110*/  BSYNC B2 ;  /* 0x0000000000027941 */ /* 0x000fea0003800000 */
.L_x_6228:
[----:B------:R-:W2:Y:S04]  /*22120*/  LDL.LU R2, [R1+0x28] ;  /* 0x0000280001027983 */ /* 0x000ea80000300800 */
[----:B------:R0:W-:Y:S04]  /*22130*/  STL [R1+0x4], R7 ;  /* 0x0000040701007387 */ /* 0x0001e80000100800 */
[----:B------:R0:W-:Y:S02]  /*22140*/  STL [R1+0xc], R14 ;  /* 0x00000c0e01007387 */ /* 0x0001e40000100800 */
[----:B0-2---:R-:W-:-:S07]  /*22150*/  VIADD R6, R2, 0xfffffffd ;  /* 0xfffffffd02067836 */ /* 0x005fce0000000000 */
.L_x_6227:
[----:B------:R-:W-:Y:S05]  /*22160*/  BSYNC B1 ;  /* 0x0000000000017941 */ /* 0x000fea0003800000 */
.L_x_6226:
[----:B------:R-:W-:-:S05]  /*22170*/  IMAD.MOV R2, RZ, RZ, -R13 ;  /* 0x000000ffff027224 */ /* 0x000fca00078e0a0d */
[----:B------:R-:W-:-:S13]  /*22180*/  ISETP.NE.AND P0, PT, R3, R2, PT ;  /* 0x000000020300720c */ /* 0x000fda0003f05270 */
[----:B------:R-:W-:Y:S05]  /*22190*/  @!P0 BRA `(.L_x_6225) ;  /* 0x0000001000048947 */ /* 0x000fea0003800000 */
[----:B------:R-:W-:-:S07]  /*221a0*/  IMAD.MOV.U32 R10, RZ, RZ, R5 ;  /* 0x000000ffff0a7224 */ /* 0x000fce00078e0005 */
.L_x_6252:
[----:B------:R-:W2:Y:S04]  /*221b0*/  LDL R3, [R1+0x4] ;  /* 0x0000040001037983 */ /* 0x000ea80000100800 */
        /* <DEDUP_REMOVED lines=32> */
.L_x_6238:
[----:B------:R-:W1:Y:S01]  /*223c0*/  S2R R3, SR_CgaCtaId ;  /* 0x0000000000037919 */ /* 0x000e620000008800 */
[----:B------:R-:W-:-:S04]  /*223d0*/  MOV R2, 0x400 ;  /* 0x0000040000027802 */ /* 0x000fc80000000f00 */
[----:B-1----:R-:W-:Y:S02]  /*223e0*/  LEA R2, R3, R2, 0x18 ;  /* 0x0000000203027211 */ /* 0x002fe400078ec0ff */
[----:B------:R-:W-:-:S03]  /*223f0*/  SHF.L.U32 R3, R8, 0x1f, RZ ;  /* 0x0000001f08037819 */ /* 0x000fc600000006ff */
[----:B------:R-:W-:-:S04]  /*22400*/  IMAD R2, R7, 0x8, R2 ;  /* 0x0000000807027824 */ /* 0x000fc800078e0202 */
[----:B------:R-:W1:Y:S02]  /*22410*/  SYNCS.PHASECHK.TRANS64.TRYWAIT P0, [R2+URZ+0x34840], R3 ;  /* 0x03484003020075a7 */ /* 0x000e64000800017f */
[----:B-1----:R-:W-:Y:S05]  /*22420*/  @!P0 BRA `(.L_x_6239) ;  /* 0x0000002c00cc8947 */ /* 0x002fea0003800000 */
.L_x_6339:
        /* <DEDUP_REMOVED lines=11> */
.L_x_6240:
[----:B------:R-:W2:Y:S04]  /*224e0*/  LDL R15, [R1+0x8] ;  /* 0x00000800010f7983 */ /* 0x000ea80000100800 */
[----:B-1----:R-:W3:Y:S01]  /*224f0*/  LDL.LU R3, [R1+0xc] ;  /* 0x00000c0001037983 */ /* 0x002ee20000300800 */
        /* <DEDUP_REMOVED lines=30> */
.L_x_6340:
        /* <DEDUP_REMOVED lines=10> */
.L_x_6242:
[----:B------:R-:W2:Y:S02]  /*22780*/  LDL R3, [R1] ;  /* 0x0000000001037983 */ /* 0x000ea40000100800 */
[----:B--2---:R-:W-:-:S13]  /*22790*/  LOP3.LUT P0, RZ, R3, 0x40, RZ, 0xc0, !PT ;  /* 0x0000004003ff7812 */ /* 0x004fda000780c0ff */
[----:B------:R-:W-:Y:S05]  /*227a0*/  @P0 BRA `(.L_x_6243) ;  /* 0x0000000000040947 */ /* 0x000fea0003800000 */
[----:B------:R-:W-:Y:S01]  /*227b0*/  BPT.TRAP 0x1 ;  /* 0x000000040000795c */ /* 0x000fe20000300000 */
.L_x_6243:
        /* <DEDUP_REMOVED lines=30> */
.L_x_6237:
[----:B------:R-:W-:Y:S05]  /*229a0*/  BSYNC B1 ;  /* 0x0000000000017941 */ /* 0x000fea0003800000 */
.L_x_6236:
[----:B------:R-:W-:Y:S01]  /*229b0*/  VIADD R3, R7, 0x1 ;  /* 0x0000000107037836 */ /* 0x000fe20000000000 */
[----:B------:R-:W-:Y:S04]  /*229c0*/  BSSY B1, `(.L_x_6244) ;  /* 0x000007b000017945 */ /* 0x000fe80003800000 */
[----:B------:R-:W-:-:S04]  /*229d0*/  ISETP.NE.AND P0, PT, R3, 0x2, PT ;  /* 0x000000020300780c */ /* 0x000fc80003f05270 */
[----:B------:R-:W-:Y:S02]  /*229e0*/  SEL R2, RZ, 0x1, P0 ;  /* 0x00000001ff027807 */ /* 0x000fe40000000000 */
[----:B------:R-:W-:Y:S02]  /*229f0*/  SEL R14, R3, RZ, P0 ;  /* 0x000000ff030e7207 */ /* 0x000fe40000000000 */
[----:B------:R-:W-:-:S05]  /*22a00*/  LOP3.LUT R13, R8, R2, RZ, 0x3c, !PT ;  /* 0x00000002080d7212 */ /* 0x000fca00078e3cff */
[----:B------:R0:W-:Y:S04]  /*22a10*/  STL [R1+0xc], R13 ;  /* 0x00000c0d01007387 */ /* 0x0001e80000100800 */
[----:B------:R0:W-:Y:S01]  /*22a20*/  STL [R1+0x4], R14 ;  /* 0x0000040e01007387 */ /* 0x0001e20000100800 */
        /* <DEDUP_REMOVED lines=24> */
.L_x_6246:
[----:B------:R-:W2:Y:S01]  /*22bb0*/  S2R R3, SR_CgaCtaId ;  /* 0x0000000000037919 */ /* 0x000ea20000008800 */
[----:B------:R-:W-:-:S04]  /*22bc0*/  MOV R2, 0x400 ;  /* 0x0000040000027802 */ /* 0x000fc80000000f00 */
[----:B--2---:R-:W-:Y:S02]  /*22bd0*/  LEA R2, R3, R2, 0x18 ;  /* 0x0000000203027211 */ /* 0x004fe400078ec0ff */
[----:B------:R-:W-:-:S03]  /*22be0*/  SHF.L.U32 R3, R13, 0x1f, RZ ;  /* 0x0000001f0d037819 */ /* 0x000fc600000006ff */
[----:B------:R-:W-:-:S04]  /*22bf0*/  IMAD R2, R14, 0x8, R2 ;  /* 0x000000080e027824 */ /* 0x000fc800078e0202 */
[----:B------:R-:W2:Y:S02]  /*22c00*/  SYNCS.PHASECHK.TRANS64.TRYWAIT P0, [R2+URZ+0x34840], R3 ;  /* 0x03484003020075a7 */ /* 0x000ea4000800017f */
[----:B--2---:R-:W-:Y:S05]  /*22c10*/  @!P0 BRA `(.L_x_6247) ;  /* 0x0000002400f88947 */ /* 0x004fea0003800000 */
.L_x_6341:
        /* <DEDUP_REMOVED lines=11> */
.L_x_6248:
[----:B0-----:R-:W3:Y:S04]  /*22cd0*/  LDL R14, [R1+0x4] ;  /* 0x00000400010e7983 */ /* 0x001ee80000100800 */
        /* <DEDUP_REMOVED lines=12> */
[----:B------:R-:W-:-:S04]  /*22da0*/  SHF.L.U32 R8, R8, 0x1f, RZ ;  /* 0x0000001f08087819 */ /* 0x000fc800000006ff */
        /* <DEDUP_REMOVED lines=9> */
[----:B------:R-:W-:-:S03]  /*22e40*/  UIADD3 UR15, UR8, 0x23c00, URZ ;  /* 0x00023c00080f7890 */ /* 0x000fc6000fffe03f */
[----:B------:R-:W-:-:S04]  /*22e50*/  UMOV UR8, UR14 ;  /* 0x0000000e00087c82 */ /* 0x000fc80008000000 */
[----:B------:R0:W-:Y:S02]  /*22e60*/  UTMALDG.4D [UR8], [UR4], desc[UR6] ;  /* 0x00000608040075b4 */ /* 0x0001e40008019000 */
[----:B0-----:R-:W-:Y:S01]  /*22e70*/  UMOV UR8, UR15 ;  /* 0x0000000f00087c82 */ /* 0x001fe20008000000 */
[----:B------:R-:W-:Y:S02]  /*22e80*/  UMOV UR10, UR16 ;  /* 0x00000010000a7c82 */ /* 0x000fe40008000000 */
[----:B------:R0:W-:Y:S01]  /*22e90*/  UTMALDG.4D [UR8], [UR4], desc[UR6] ;  /* 0x00000608040075b4 */ /* 0x0001e20008019000 */
[----:B------:R-:W1:Y:S02]  /*22ea0*/  SYNCS.PHASECHK.TRANS64.TRYWAIT P0, [R2+URZ+0x34860], R8 ;  /* 0x03486008020075a7 */ /* 0x000e64000800017f */
[----:B01----:R-:W-:Y:S05]  /*22eb0*/  @!P0 BRA `(.L_x_6249) ;  /* 0x0000002400648947 */ /* 0x003fea0003800000 */
.L_x_6342:
        /* <DEDUP_REMOVED lines=10> */
.L_x_6250:
[----:B------:R-:W2:Y:S02]  /*22f60*/  LDL R3, [R1] ;  /* 0x0000000001037983 */ /* 0x000ea40000100800 */
[----:B--2---:R-:W-:-:S13]  /*22f70*/  LOP3.LUT P0, RZ, R3, 0x40, RZ, 0xc0, !PT ;  /* 0x0000004003ff7812 */ /* 0x004fda000780c0ff */
[----:B------:R-:W-:Y:S05]  /*22f80*/  @P0 BRA `(.L_x_6251) ;  /* 0x0000000000040947 */ /* 0x000fea0003800000 */
[----:B------:R-:W-:Y:S01]  /*22f90*/  BPT.TRAP 0x1 ;  /* 0x000000040000795c */ /* 0x000fe20000300000 */
.L_x_6251:
        /* <DEDUP_REMOVED lines=29> */
.L_x_6245:
[----:B------:R-:W-:Y:S05]  /*23170*/  BSYNC B1 ;  /* 0x0000000000017941 */ /* 0x000fea0003800000 */
.L_x_6244:
[C---:B------:R-:W-:Y:S01]  /*23180*/  ISETP.GT.AND P0, PT, R6.reuse, 0x1, PT ;  /* 0x000000010600780c */ /* 0x040fe20003f04270 */
[----:B------:R-:W-:-:S12]  /*23190*/  VIADD R6, R6, 0xfffffffe ;  /* 0xfffffffe06067836 */ /* 0x000fd80000000000 */
[----:B------:R-:W-:Y:S05]  /*231a0*/  @P0 BRA `(.L_x_6252) ;  /* 0xfffffff000000947 */ /* 0x000fea000383ffff */
.L_x_6225:
[----:B------:R-:W-:Y:S05]  /*231b0*/  BSYNC B0 ;  /* 0x0000000000007941 */ /* 0x000fea0003800000 */
.L_x_6224:
        /* <DEDUP_REMOVED lines=18> */
.L_x_6254:
[----:B------:R-:W-:Y:S05]  /*232e0*/  BSYNC B0 ;  /* 0x0000000000007941 */ /* 0x000fea0003800000 */
.L_x_6253:
[----:B------:R-:W-:Y:S04]  /*232f0*/  BSSY B0, `(.L_x_6255) ;  /* 0x0000035000007945 */ /* 0x000fe80003800000 */
[----:B------:R-:W-:Y:S05]  /*23300*/  @!P6 BRA `(.L_x_6256) ;  /* 0x0000000000cce947 */ /* 0x000fea0003800000 */
[----:B------:R-:W2:Y:S01]  /*23310*/  LDL R2, [R1+0x4] ;  /* 0x0000040001027983 */ /* 0x000ea20000100800 */
        /* <DEDUP_REMOVED lines=8> */
.L_x_6343:
        /* <DEDUP_REMOVED lines=10> */
.L_x_6258:
[----:B------:R-:W2:Y:S02]  /*23440*/  LDL R0, [R1] ;  /* 0x0000000001007983 */ /* 0x000ea40000100800 */
[----:B--2---:R-:W-:-:S13]  /*23450*/  LOP3.LUT P0, RZ, R0, 0x40, RZ, 0xc0, !PT ;  /* 0x0000004000ff7812 */ /* 0x004fda000780c0ff */
[----:B------:R-:W-:Y:S05]  /*23460*/  @P0 BRA `(.L_x_6259) ;  /* 0x0000000000040947 */ /* 0x000fea0003800000 */
[----:B------:R-:W-:Y:S01]  /*23470*/  BPT.TRAP 0x1 ;  /* 0x000000040000795c */ /* 0x000fe20000300000 */
.L_x_6259:
[----:B------:R-:W2:Y:S01]  /*23480*/  LDL R0, [R1+0x4] ;  /* 0x0000040001007983 */ /* 0x000ea20000100800 */
        /* <DEDUP_REMOVED lines=27> */
.L_x_6256:
[----:B------:R-:W-:Y:S05]  /*23640*/  BSYNC B0 ;  /* 0x0000000000007941 */ /* 0x000fea0003800000 */
.L_x_6255:
[----:B------:R-:W2:Y:S04]  /*23650*/  LDL.LU R0, [R1+0x4] ;  /* 0x0000040001007983 */ /* 0x000ea80000300800 */
[----:B------:R-:W3:Y:S01]  /*23660*/  LDL.LU R3, [R1+0xc] ;  /* 0x00000c0001037983 */ /* 0x000ee20000300800 */
[----:B--2---:R-:W-:-:S05]  /*23670*/  VIADD R0, R0, 0x1 ;  /* 0x0000000100007836 */ /* 0x004fca0000000000 */
[----:B------:R-:W-:-:S04]  /*23680*/  ISETP.NE.AND P0, PT, R0, 0x2, PT ;  /* 0x000000020000780c */ /* 0x000fc80003f05270 */
[----:B------:R-:W-:Y:S02]  /*23690*/  SEL R2, RZ, 0x1, P0 ;  /* 0x00000001ff027807 */ /* 0x000fe40000000000 */
[----:B------:R-:W-:Y:S02]  /*236a0*/  SEL R0, R0, RZ, P0 ;  /* 0x000000ff00007207 */ /* 0x000fe40000000000 */
[----:B---3--:R-:W-:-:S05]  /*236b0*/  LOP3.LUT R3, R3, R2, RZ, 0x3c, !PT ;  /* 0x0000000203037212 */ /* 0x008fca00078e3cff */
[----:B------:R1:W-:Y:S04]  /*236c0*/  STL [R1+0xc], R3 ;  /* 0x00000c0301007387 */ /* 0x0003e80000100800 */
[----:B------:R1:W-:Y:S02]  /*236d0*/  STL [R1+0x4], R0 ;  /* 0x0000040001007387 */ /* 0x0003e40000100800 */
.L_x_6210:
[----:B------:R-:W-:Y:S05]  /*236e0*/  BSYNC B6 ;  /* 0x0000000000067941 */ /* 0x000fea0003800000 */
.L_x_6208:
[----:B------:R-:W-:-:S03]  /*236f0*/  UMOV UR4, 0xffffffff ;  /* 0xffffffff00047882 */ /* 0x000fc60000000000 */
[----:B------:R-:W-:Y:S05]  /*23700*/  BRA.DIV UR4, `(.L_x_6260) ;  /* 0x0000001e04787947 */ /* 0x000fea000b800000 */
[----:B------:R2:W3:Y:S04]  /*23710*/  SHFL.IDX PT, R4, R16, RZ, 0x1f ;  /* 0x00001fff10047589 */ /* 0x0004e800000e0000 */
[----:B------:R2:W4:Y:S02]  /*23720*/  SHFL.IDX PT, R5, R16, 0x1, 0x1f ;  /* 0x00201f0010057f89 */ /* 0x00052400000e0000 */
.L_x_6347:
        /* <DEDUP_REMOVED lines=14> */
.L_x_6262:
[----:B------:R-:W-:Y:S05]  /*23810*/  BSYNC B0 ;  /* 0x0000000000007941 */ /* 0x000fea0003800000 */
.L_x_6261:
        /* <DEDUP_REMOVED lines=23> */
.L_x_6355:
[----:B------:R-:W-:Y:S02]  /*23990*/  ULDC UR4, c[0x0][0xc10] ;  /* 0x0003040000047ab9 */ /* 0x000fe40000000800 */
[----:B--2---:R-:W-:-:S04]  /*239a0*/  IMAD.U32 R16, RZ, RZ, UR4 ;  /* 0x00000004ff107e24 */ /* 0x004fc8000f8e00ff */
[----:B-1----:R-:W-:-:S04]  /*239b0*/  IMAD R14, R14, R16, RZ ;  /* 0x000000100e0e7224 */ /* 0x002fc800078e02ff */
[----:B----4-:R-:W-:-:S05]  /*239c0*/  IMAD.IADD R5, R5, 0x1, R14 ;  /* 0x0000000105057824 */ /* 0x010fca00078e020e */
[----:B---3--:R-:W-:-:S13]  /*239d0*/  ISETP.GT.AND P0, PT, R5, R4, PT ;  /* 0x000000040500720c */ /* 0x008fda0003f04270 */
[----:B------:R-:W-:Y:S05]  /*239e0*/  @P0 BRA `(.L_x_6264) ;  /* 0x0000000000b80947 */ /* 0x000fea0003800000 */
[----:B------:R-:W1:Y:S02]  /*239f0*/  LDC R0, c[0x0][0xc14] ;  /* 0x00030500ff007b82 */ /* 0x000e640000000800 */
.L_x_6269:
        /* <DEDUP_REMOVED lines=15> */
.L_x_6267:
[----:B------:R-:W-:Y:S05]  /*23af0*/  BSYNC B0 ;  /* 0x0000000000007941 */ /* 0x000fea0003800000 */
.L_x_6266:
        /* <DEDUP_REMOVED lines=23> */
.L_x_6363:
[----:B------:R-:W-:Y:S02]  /*23c70*/  ULDC UR4, c[0x0][0xc10] ;  /* 0x0003040000047ab9 */ /* 0x000fe40000000800 */
[----:B------:R-:W-:-:S04]  /*23c80*/  IMAD.U32 R16, RZ, RZ, UR4 ;  /* 0x00000004ff107e24 */ /* 0x000fc8000f8e00ff */
[----:B-1----:R-:W-:-:S04]  /*23c90*/  IMAD R14, R14, R16, RZ ;  /* 0x000000100e0e7224 */ /* 0x002fc800078e02ff */
[----:B------:R-:W-:-:S05]  /*23ca0*/  IMAD.IADD R5, R14, 0x1, R5 ;  /* 0x000000010e057824 */ /* 0x000fca00078e0205 */
[----:B------:R-:W-:-:S13]  /*23cb0*/  ISETP.GT.AND P0, PT, R5, R4, PT ;  /* 0x000000040500720c */ /* 0x000fda0003f04270 */
[----:B------:R-:W-:Y:S05]  /*23cc0*/  @!P0 BRA `(.L_x_6269) ;  /* 0xfffffffc004c8947 */ /* 0x000fea000383ffff */
.L_x_6264:
        /* <DEDUP_REMOVED lines=8> */
.L_x_6367:
[----:B------:R-:W-:Y:S01]  /*23d50*/  ISETP.NE.AND P0, PT, R6, RZ, PT ;  /* 0x000000ff0600720c */ /* 0x000fe20003f05270 */
[----:B------:R-:W-:-:S12]  /*23d60*/  IMAD.MOV.U32 R14, RZ, RZ, RZ ;  /* 0x000000ffff0e7224 */ /* 0x000fd800078e00ff */
[----:B------:R-:W-:Y:S05]  /*23d70*/  @!P0 BRA `(.L_x_6271) ;  /* 0x0000000000108947 */ /* 0x000fea0003800000 */
[----:B------:R-:W-:Y:S01]  /*23d80*/  UMOV UR4, 0xffffffff ;  /* 0xffffffff00047882 */ /* 0x000fe20000000000 */
[----:B------:R-:W-:Y:S02]  /*23d90*/  VIADD R12, R5, 0xffffffff ;  /* 0xffffffff050c7836 */ /* 0x000fe40000000000 */
[----:B------:R-:W-:Y:S05]  /*23da0*/  BRA.DIV UR4, `(.L_x_6272) ;  /* 0x0000002204047947 */ /* 0x000fea000b800000 */
[----:B------:R3:W4:Y:S02]  /*23db0*/  SHFL.IDX PT, R14, R2, R12, 0x1f ;  /* 0x00001f0c020e7589 */ /* 0x00072400000e0000 */
.L_x_6271:
[----:B--2---:R-:W-:Y:S01]  /*23dc0*/  IABS R6, R17 ;  /* 0x0000001100067213 */ /* 0x004fe20000000000 */
[----:B----4-:R-:W-:Y:S02]  /*23dd0*/  IMAD R16, R14, R16, R7 ;  /* 0x000000100e107224 */ /* 0x010fe400078e0207 */
[----:B0--3--:R-:W-:Y:S01]  /*23de0*/  IMAD.MOV.U32 R2, RZ, RZ, RZ ;  /* 0x000000ffff027224 */ /* 0x009fe200078e00ff */
[----:B------:R-:W0:Y:S01]  /*23df0*/  I2F.RP R7, R6 ;  /* 0x0000000600077306 */ /* 0x000e220000209400 */
[----:B------:R-:W-:-:S07]  /*23e00*/  IMAD.IADD R19, R5, 0x1, R19 ;  /* 0x0000000105137824 */ /* 0x000fce00078e0213 */
        /* <DEDUP_REMOVED lines=26> */
.L_x_6265:
[----:B------:R-:W-:Y:S01]  /*23fb0*/  UMOV UR4, URZ ;  /* 0x0000003f00047c82 */ /* 0x000fe20008000000 */
[----:B------:R-:W-:Y:S01]  /*23fc0*/  UMOV UR5, URZ ;  /* 0x0000003f00057c82 */ /* 0x000fe20008000000 */
[----:B------:R-:W-:Y:S01]  /*23fd0*/  ULDC UR6, c[0x0][0xc14] ;  /* 0x0003050000067ab9 */ /* 0x000fe20000000800 */
[----:B------:R-:W-:Y:S02]  /*23fe0*/  IMAD.MOV.U32 R16, RZ, RZ, R4 ;  /* 0x000000ffff107224 */ /* 0x000fe400078e0004 */
[----:B------:R-:W-:Y:S02]  /*23ff0*/  IMAD.U32 R17, RZ, RZ, UR4 ;  /* 0x00000004ff117e24 */ /* 0x000fe4000f8e00ff */
[----:B------:R-:W-:Y:S02]  /*24000*/  IMAD.U32 R18, RZ, RZ, UR5 ;  /* 0x00000005ff127e24 */ /* 0x000fe4000f8e00ff */
[----:B------:R-:W-:-:S07]  /*24010*/  IMAD.U32 R19, RZ, RZ, UR6 ;  /* 0x00000006ff137e24 */ /* 0x000fce000f8e00ff */
.L_x_6273:
        /* <DEDUP_REMOVED lines=12> */
.L_x_6187:
        /* <DEDUP_REMOVED lines=12> */
.L_x_6370:
[----:B------:R-:W-:Y:S05]  /*241a0*/  BSYNC B0 ;  /* 0x0000000000007941 */ /* 0x000fea0003800000 */
.L_x_6275:
[----:B------:R-:W-:-:S03]  /*241b0*/  UMOV UR4, 0xffffffff ;  /* 0xffffffff00047882 */ /* 0x000fc60000000000 */
[----:B------:R-:W-:Y:S05]  /*241c0*/  BRA.DIV UR4, `(.L_x_6277) ;  /* 0x0000001e04347947 */ /* 0x000fea000b800000 */
[----:B------:R-:W1:Y:S02]  /*241d0*/  S2R R2, SR_TID.X ;  /* 0x0000000000027919 */ /* 0x000e640000002100 */
[----:B-1----:R-:W-:-:S04]  /*241e0*/  SHF.R.U32.HI R2, RZ, 0x5, R2 ;  /* 0x00000005ff027819 */ /* 0x002fc80000011602 */
[----:B------:R-:W-:-:S05]  /*241f0*/  LOP3.LUT R2, R2, 0x3, RZ, 0xc0, !PT ;  /* 0x0000000302027812 */ /* 0x000fca00078ec0ff */
[----:B------:R1:W2:Y:S02]  /*24200*/  SHFL.IDX PT, R14, R2, RZ, 0x1f ;  /* 0x00001fff020e7589 */ /* 0x0002a400000e0000 */
.L_x_6373:
[----:B--2---:R-:W-:-:S13]  /*24210*/  ISETP.NE.AND P0, PT, R14, RZ, PT ;  /* 0x000000ff0e00720c */ /* 0x004fda0003f05270 */
[----:B------:R-:W-:Y:S05]  /*24220*/  @P0 BRA `(.L_x_5961) ;  /* 0x0000000000940947 */ /* 0x000fea0003800000 */
[----:B------:R-:W-:-:S03]  /*24230*/  UMOV UR4, 0xffffffff ;  /* 0xffffffff00047882 */ /* 0x000fc60000000000 */
[----:B------:R-:W-:Y:S05]  /*24240*/  BRA.DIV UR4, `(.L_x_6278) ;  /* 0x0000001e04487947 */ /* 0x000fea000b800000 */
[----:B------:R-:W-:-:S13]  /*24250*/  ELECT P6, URZ, PT ;  /* 0x00000000003f782f */ /* 0x000fda00038c0000 */
.L_x_6376:
[----:B------:R-:W-:Y:S05]  /*24260*/  @!P6 BRA `(.L_x_5961) ;  /* 0x000000000084e947 */ /* 0x000fea0003800000 */
[----:B------:R-:W-:-:S06]  /*24270*/  ULOP3.LUT UR4, UR60, 0x2, URZ, 0xfc, !UPT ;  /* 0x000000023c047892 */ /* 0x000fcc000f8efc3f */
[----:B-1----:R-:W-:-:S05]  /*24280*/  IMAD.U32 R2, RZ, RZ, UR4 ;  /* 0x00000004ff027e24 */ /* 0x002fca000f8e00ff */
[----:B------:R-:W-:-:S13]  /*24290*/  ISETP.NE.AND P2, PT, R2, 0x3, PT ;  /* 0x000000030200780c */ /* 0x000fda0003f45270 */
[----:B------:R-:W-:Y:S05]  /*242a0*/  @!P2 BRA `(.L_x_6279) ;  /* 0x000000000004a947 */ /* 0x000fea0003800000 */
[----:B------:R-:W-:Y:S01]  /*242b0*/  BPT.TRAP 0x1 ;  /* 0x000000040000795c */ /* 0x000fe20000300000 */
.L_x_6279:
[----:B0-----:R-:W2:Y:S04]  /*242c0*/  LDL R3, [R1+0x4] ;  /* 0x0000040001037983 */ /* 0x001ea80000100800 */
        /* <DEDUP_REMOVED lines=13> */
.L_x_6377:
[----:B------:R-:W1:Y:S02]  /*243a0*/  SYNCS.PHASECHK.TRANS64.TRYWAIT P0, [R7+URZ], R2 ;  /* 0x00000002070075a7 */ /* 0x000e64000800017f */
[----:B-1----:R-:W-:Y:S05]  /*243b0*/  @!P0 BRA `(.L_x_6281) ;  /* 0x0000001c00208947 */ /* 0x002fea0003800000 */
.L_x_6378:
[----:B------:R-:W-:Y:S05]  /*243c0*/  @!P2 BRA `(.L_x_6282) ;  /* 0x000000000004a947 */ /* 0x000fea0003800000 */
[----:B------:R-:W-:Y:S01]  /*243d0*/  BPT.TRAP 0x1 ;  /* 0x000000040000795c */ /* 0x000fe20000300000 */
.L_x_6282:
[----:B------:R-:W2:Y:S01]  /*243e0*/  LDL.LU R4, [R1+0x4] ;  /* 0x0000040001047983 */ /* 0x000ea20000300800 */
[----:B------:R-:W-:-:S04]  /*243f0*/  VIADD R0, R0, 0x34860 ;  /* 0x0003486000007836 */ /* 0x000fc80000000000 */
[----:B--2---:R-:W-:-:S04]  /*24400*/  IMAD R4, R4, 0x8, R0 ;  /* 0x0000000804047824 */ /* 0x004fc800078e0200 */
[----:B------:R-:W2:Y:S02]  /*24410*/  SYNCS.PHASECHK.TRANS64.TRYWAIT P0, [R4+URZ], R5 ;  /* 0x00000005040075a7 */ /* 0x000ea4000800017f */
[----:B--2---:R-:W-:Y:S05]  /*24420*/  @!P0 BRA `(.L_x_6283) ;  /* 0x0000001c00188947 */ /* 0x004fea0003800000 */
.L_x_6379:
[----:B------:R-:W-:-:S07]  /*24430*/  IMAD R3, R3, 0x8, R0 ;  /* 0x0000000803037824 */ /* 0x000fce00078e0200 */
.L_x_6284:
[----:B---3--:R3:W4:Y:S02]  /*24440*/  SYNCS.PHASECHK.TRANS64.TRYWAIT P0, [R3+URZ], R2 ;  /* 0x00000002030075a7 */ /* 0x008724000800017f */
[----:B----4-:R-:W-:Y:S05]  /*24450*/  @!P0 NANOSLEEP.SYNCS 0x989680 ;  /* 0x009896800000895d */ /* 0x010fea0003900000 */
[----:B------:R-:W4:Y:S02]  /*24460*/  @!P0 SYNCS.PHASECHK.TRANS64 P0, [R3+URZ], R2 ;  /* 0x00000002030085a7 */ /* 0x000f24000800007f */
[----:B----4-:R-:W-:Y:S05]  /*24470*/  @!P0 BRA `(.L_x_6284) ;  /* 0xfffffffc00f08947 */ /* 0x010fea000383ffff */
.L_x_5961:
[----:B------:R-:W-:Y:S05]  /*24480*/  BSYNC B7 ;  /* 0x0000000000077941 */ /* 0x000fea0003800000 */
.L_x_5958:
[----:B------:R-:W-:Y:S05]  /*24490*/  EXIT ;  /* 0x000000000000794d */ /* 0x000fea0003800000 */
.L_x_5987:
[----:B0-----:R0:W1:Y:S02]  /*244a0*/  SYNCS.PHASECHK.TRANS64.TRYWAIT P6, [R3+URZ+0x34890], R0 ;  /* 0x03489000030075a7 */ /* 0x00106400080c017f */
[----:B-1----:R-:W-:Y:S05]  /*244b0*/  @!P6 NANOSLEEP.SYNCS 0x989680 ;  /* 0x009896800000e95d */ /* 0x002fea0003900000 */
[----:B------:R-:W1:Y:S02]  /*244c0*/  @!P6 SYNCS.PHASECHK.TRANS64 P6, [R3+URZ+0x34890], R0 ;  /* 0x034890000300e5a7 */ /* 0x000e6400080c007f */
[----:B-1----:R-:W-:Y:S05]  /*244d0*/  @!P6 BRA `(.L_x_5987) ;  /* 0xfffffffc00f0e947 */ /* 0x002fea000383ffff */
[----:B------:R-:W-:Y:S05]  /*244e0*/  BRA `(.L_x_6285) ;  /* 0xfffffdf800147947 */ /* 0x000fea000383ffff */
.L_x_6041:
[----:B0-----:R0:W1:Y:S02]  /*244f0*/  SYNCS.PHASECHK.TRANS64.TRYWAIT P4, [R3+URZ+0x34890], R0 ;  /* 0x03489000030075a7 */ /* 0x001064000808017f */
[----:B-1----:R-:W-:Y:S05]  /*24500*/  @!P4 NANOSLEEP.SYNCS 0x989680 ;  /* 0x009896800000c95d */ /* 0x002fea0003900000 */
[----:B------:R-:W1:Y:S02]  /*24510*/  @!P4 SYNCS.PHASECHK.TRANS64 P4, [R3+URZ+0x34890], R0 ;  /* 0x034890000300c5a7 */ /* 0x000e64000808007f */
[----:B-1----:R-:W-:Y:S05]  /*24520*/  @!P4 BRA `(.L_x_6041) ;  /* 0xfffffffc00f0c947 */ /* 0x002fea000383ffff */
[----:B------:R-:W-:Y:S05]  /*24530*/  BRA `(.L_x_6286) ;  /* 0xfffffe3400887947 */ /* 0x000fea000383ffff */
.L_x_6066:
[----:B-1----:R1:W2:Y:S02]  /*24540*/  SYNCS.PHASECHK.TRANS64.TRYWAIT P3, [R3+URZ+0x34890], R0 ;  /* 0x03489000030075a7 */ /* 0x0022a4000806017f */
[----:B--2---:R-:W-:Y:S05]  /*24550*/  @!P3 NANOSLEEP.SYNCS 0x989680 ;  /* 0x009896800000b95d */ /* 0x004fea0003900000 */
[----:B------:R-:W2:Y:S02]  /*24560*/  @!P3 SYNCS.PHASECHK.TRANS64 P3, [R3+URZ+0x34890], R0 ;  /* 0x034890000300b5a7 */ /* 0x000ea4000806007f */
[----:B--2---:R-:W-:Y:S05]  /*24570*/  @!P3 BRA `(.L_x_6066) ;  /* 0xfffffffc00f0b947 */ /* 0x004fea000383ffff */
[----:B------:R-:W-:Y:S05]  /*24580*/  BRA `(.L_x_6287) ;  /* 0xfffffe6800f07947 */ /* 0x000fea000383ffff */
.L_x_6080:
[----:B--2---:R2:W3:Y:S02]  /*24590*/  SYNCS.PHASECHK.TRANS64.TRYWAIT P2, [R3+URZ+0x348b0], R0 ;  /* 0x0348b000030075a7 */ /* 0x0044e4000804017f */
[----:B---3--:R-:W-:Y:S05]  /*245a0*/  @!P2 NANOSLEEP.SYNCS 0x989680 ;  /* 0x009896800000a95d */ /* 0x008fea0003900000 */
[----:B------:R-:W3:Y:S02]  /*245b0*/  @!P2 SYNCS.PHASECHK.TRANS64 P2, [R3+URZ+0x348b0], R0 ;  /* 0x0348b0000300a5a7 */ /* 0x000ee4000804007f */
[----:B---3--:R-:W-:Y:S05]  /*245c0*/  @!P2 BRA `(.L_x_6080) ;  /* 0xfffffffc00f0a947 */ /* 0x008fea000383ffff */
[----:B------:R-:W-:Y:S05]  /*245d0*/  BRA `(.L_x_6288) ;  /* 0xfffffe7400547947 */ /* 0x000fea000383ffff */
.L_x_6096:
[----:B------:R-:W0:Y:S01]  /*245e0*/  S2R R5, SR_TID.X ;  /* 0x0000000000057919 */ /* 0x000e220000002100 */
[----:B------:R-:W-:Y:S01]  /*245f0*/  BSSY B0, `(.L_x_6289) ;  /* 0x000000c000007945 */ /* 0x000fe20003800000 */
[----:B------:R-:W-:Y:S02]  /*24600*/  IMAD.MOV.U32 R12, RZ, RZ, RZ ;  /* 0x000000ffff0c7224 */ /* 0x000fe400078e00ff */
[----:B------:R-:W-:Y:S02]  /*24610*/  IMAD.MOV.U32 R11, RZ, RZ, 0x1f ;  /* 0x0000001fff0b7424 */ /* 0x000fe400078e00ff */
[----:B------:R-:W-:Y:S02]  /*24620*/  IMAD.MOV.U32 R15, RZ, RZ, -0x1 ;  /* 0xffffffffff0f7424 */ /* 0x000fe400078e00ff */
[----:B0-----:R-:W-:-:S05]  /*24630*/  VIADD R5, R5, 0xffffff80 ;  /* 0xffffff8005057836 */ /* 0x001fca0000000000 */
[----:B------:R-:W-:-:S04]  /*24640*/  SHF.R.S32.HI R4, RZ, 0x1f, R5 ;  /* 0x0000001fff047819 */ /* 0x000fc80000011405 */
[----:B------:R-:W-:-:S04]  /*24650*/  LEA.HI R4, R4, R5, RZ, 0x7 ;  /* 0x0000000504047211 */ /* 0x000fc800078f38ff */
[----:B------:R-:W-:-:S05]  /*24660*/  SHF.R.S32.HI R4, RZ, 0x7, R4 ;  /* 0x00000007ff047819 */ /* 0x000fca0000011404 */
[----:B------:R-:W-:-:S07]  /*24670*/  IMAD.MOV.U32 R13, RZ, RZ, R4 ;  /* 0x000000ffff0d7224 */ /* 0x000fce00078e0004 */
[----:B-----5:R-:W-:Y:S05]  /*24680*/  WARPSYNC.COLLECTIVE R15, `(.L_x_6290) ;  /* 0x000000000f087348 */ /* 0x020fea0003c00000 */
[----:B------:R0:W1:Y:S02]  /*24690*/  SHFL.IDX P6, R14, R13, R12, R11 ;  /* 0x0000000c0d0e7389 */ /* 0x00006400000c000b */
[----:B01---5:R-:W-:Y:S01]  /*246a0*/  ENDCOLLECTIVE ;  /* 0x000000000000791b */ /* 0x023fe20003800000 */
.L_x_6290:
[----:B------:R-:W-:Y:S05]  /*246b0*/  BSYNC B0 ;  /* 0x0000000000007941 */ /* 0x000fea0003800000 */
.L_x_6289:
[----:B------:R1:W-:Y:S01]  /*246c0*/  STL [R1+0x28], R14 ;  /* 0x0000280e01007387 */ /* 0x0003e20000100800 */
[----:B------:R-:W-:Y:S05]  /*246d0*/  BRA `(.L_x_6291) ;  /* 0xfffffe8000407947 */ /* 0x000fea000383ffff */
.L_x_6108:
[----:B------:R-:W-:Y:S01]  /*246e0*/  BSSY B1, `(.L_x_6292) ;  /* 0x0000008000017945 */ /* 0x000fe20003800000 */
[----:B------:R-:W-:Y:S02]  /*246f0*/  IMAD.MOV.U32 R13, RZ, RZ, R25 ;  /* 0x000000ffff0d7224 */ /* 0x000fe400078e0019 */
[----:B------:R-:W-:Y:S02]  /*24700*/  IMAD.MOV.U32 R12, RZ, RZ, RZ ;  /* 0x000000ffff0c7224 */ /* 0x000fe400078e00ff */
[----:B------:R-:W-:Y:S02]  /*24710*/  IMAD.MOV.U32 R11, RZ, RZ, 0x181f ;  /* 0x0000181fff0b7424 */ /* 0x000fe400078e00ff */
[----:B------:R-:W-:-:S07]  /*24720*/  IMAD.MOV.U32 R15, RZ, RZ, -0x1 ;  /* 0xffffffffff0f7424 */ /* 0x000fce00078e00ff */
[----:B01---5:R-:W-:Y:S05]  /*24730*/  WARPSYNC.COLLECTIVE R15, `(.L_x_6293) ;  /* 0x000000000f087348 */ /* 0x023fea0003c00000 */
[----:B-1----:R1:W2:Y:S02]  /*24740*/  SHFL.IDX P6, R14, R13, R12, R11 ;  /* 0x0000000c0d0e7389 */ /* 0x0022a400000c000b */
[----:B012--5:R-:W-:Y:S01]  /*24750*/  ENDCOLLECTIVE ;  /* 0x000000000000791b */ /* 0x027fe20003800000 */
.L_x_6293:
[----:B------:R-:W-:Y:S05]  /*24760*/  BSYNC B1 ;  /* 0x0000000000017941 */ /* 0x000fea0003800000 */
.L_x_6292:
[----:B------:R-:W-:Y:S05]  /*24770*/  BRA `(.L_x_6294) ;  /* 0xfffffe8800407947 */ /* 0x000fea000383ffff */
.L_x_6109:
        /* <DEDUP_REMOVED lines=8> */
.L_x_6296:
[----:B------:R-:W-:Y:S05]  /*24800*/  BSYNC B1 ;  /* 0x0000000000017941 */ /* 0x000fea0003800000 */
.L_x_6295:
[----:B------:R-:W-:Y:S05]  /*24810*/  BRA `(.L_x_6297) ;  /* 0xfffffe8800207947 */ /* 0x000fea000383ffff */
.L_x_6110:
        /* <DEDUP_REMOVED lines=8> */
.L_x_6299:
[----:B------:R-:W-:Y:S05]  /*248a0*/  BSYNC B1 ;  /* 0x0000000000017941 */ /* 0x000fea0003800000 */
.L_x_6298:
[----:B------:R-:W-:Y:S05]  /*248b0*/  BRA `(.L_x_6300) ;  /* 0xfffffe8800007947 */ /* 0x000fea000383ffff */
.L_x_6111:
        /* <DEDUP_REMOVED lines=8> */
.L_x_6302:
[----:B------:R-:W-:Y:S05]  /*24940*/  BSYNC B1 ;  /* 0x0000000000017941 */ /* 0x000fea0003800000 */
.L_x_6301:
[----:B------:R-:W-:Y:S05]  /*24950*/  BRA `(.L_x_6303) ;  /* 0xfffffe8400e07947 */ /* 0x000fea000383ffff */
.L_x_6113:
[----:B-1----:R1:W2:Y:S02]  /*24960*/  SYNCS.PHASECHK.TRANS64.TRYWAIT P0, [R2+URZ+0x34800], R33 ;  /* 0x03480021020075a7 */ /* 0x0022a4000800017f */
[----:B--2---:R-:W-:Y:S05]  /*24970*/  @!P0 NANOSLEEP.SYNCS 0x989680 ;  /* 0x009896800000895d */ /* 0x004fea0003900000 */
[----:B------:R-:W2:Y:S02]  /*24980*/  @!P0 SYNCS.PHASECHK.TRANS64 P0, [R2+URZ+0x34800], R33 ;  /* 0x03480021020085a7 */ /* 0x000ea4000800007f */
[----:B--2---:R-:W-:Y:S05]  /*24990*/  @!P0 BRA `(.L_x_6113) ;  /* 0xfffffffc00f08947 */ /* 0x004fea000383ffff */
[----:B------:R-:W-:Y:S05]  /*249a0*/  BRA `(.L_x_6304) ;  /* 0xfffffe8800387947 */ /* 0x000fea000383ffff */
.L_x_6129:
        /* <DEDUP_REMOVED lines=8> */
.L_x_6306:
[----:B------:R-:W-:Y:S05]  /*24a30*/  BSYNC B1 ;  /* 0x0000000000017941 */ /* 0x000fea0003800000 */
.L_x_6305:
[----:B------:R-:W-:Y:S05]  /*24a40*/  BRA `(.L_x_6307) ;  /* 0xfffffe9c00b47947 */ /* 0x000fea000383ffff */
.L_x_6130:
        /* <DEDUP_REMOVED lines=8> */
.L_x_6309:
[----:B------:R-:W-:Y:S05]  /*24ad0*/  BSYNC B1 ;  /* 0x0000000000017941 */ /* 0x000fea0003800000 */
.L_x_6308:
[----:B------:R-:W-:Y:S05]  /*24ae0*/  BRA `(.L_x_6310) ;  /* 0xfffffe9c009c7947 */ /* 0x000fea000383ffff */
.L_x_6131:
        /* <DEDUP_REMOVED lines=8> */
.L_x_6312:
[----:B------:R-:W-:Y:S05]  /*24b70*/  BSYNC B1 ;  /* 0x0000000000017941 */ /* 0x000fea0003800000 */
.L_x_6311:
[----:B------:R-:W-:Y:S05]  /*24b80*/  BRA `(.L_x_6313) ;  /* 0xfffffe9c00807947 */ /* 0x000fea000383ffff */
.L_x_6132:
        /* <DEDUP_REMOVED lines=8> */
.L_x_6315:
[----:B------:R-:W-:Y:S05]  /*24c10*/  BSYNC B1 ;  /* 0x0000000000017941 */ /* 0x000fea0003800000 */
.L_x_6314:
[----:B------:R-:W-:Y:S05]  /*24c20*/  BRA `(.L_x_6316) ;  /* 0xfffffe9c00647947 */ /* 0x000fea000383ffff */
.L_x_6134:
[----:B-1----:R1:W2:Y:S02]  /*24c30*/  SYNCS.PHASECHK.TRANS64.TRYWAIT P4, [R2+URZ+0x34800], R9 ;  /* 0x03480009020075a7 */ /* 0x0022a4000808017f */
[----:B--2---:R-:W-:Y:S05]  /*24c40*/  @!P4 NANOSLEEP.SYNCS 0x989680 ;  /* 0x009896800000c95d */ /* 0x004fea0003900000 */
[----:B------:R-:W2:Y:S02]  /*24c50*/  @!P4 SYNCS.PHASECHK.TRANS64 P4, [R2+URZ+0x34800], R9 ;  /* 0x034800090200c5a7 */ /* 0x000ea4000808007f */
[----:B--2---:R-:W-:Y:S05]  /*24c60*/  @!P4 BRA `(.L_x_6134) ;  /* 0xfffffffc00f0c947 */ /* 0x004fea000383ffff */
[----:B------:R-:W-:Y:S05]  /*24c70*/  BRA `(.L_x_6317) ;  /* 0xfffffe9c00e47947 */ /* 0x000fea000383ffff */
.L_x_6144:
[----:B--2---:R2:W3:Y:S02]  /*24c80*/  SYNCS.PHASECHK.TRANS64.TRYWAIT P2, [R0+URZ+0x34830], R3 ;  /* 0x03483003000075a7 */ /* 0x0044e4000804017f */
[----:B---3--:R-:W-:Y:S05]  /*24c90*/  @!P2 NANOSLEEP.SYNCS 0x989680 ;  /* 0x009896800000a95d */ /* 0x008fea0003900000 */
[----:B------:R-:W3:Y:S02]  /*24ca0*/  @!P2 SYNCS.PHASECHK.TRANS64 P2, [R0+URZ+0x34830], R3 ;  /* 0x034830030000a5a7 */ /* 0x000ee4000804007f */
[----:B---3--:R-:W-:Y:S05]  /*24cb0*/  @!P2 BRA `(.L_x_6144) ;  /* 0xfffffffc00f0a947 */ /* 0x008fea000383ffff */
[----:B------:R-:W-:Y:S05]  /*24cc0*/  BRA `(.L_x_6143) ;  /* 0xfffffeb800507947 */ /* 0x000fea000383ffff */
.L_x_6150:
[----:B-1----:R1:W2:Y:S02]  /*24cd0*/  SYNCS.PHASECHK.TRANS64.TRYWAIT P3, [R6+URZ+0x34830], R7 ;  /* 0x03483007060075a7 */ /* 0x0022a4000806017f */
[----:B--2---:R-:W-:Y:S05]  /*24ce0*/  @!P3 NANOSLEEP.SYNCS 0x989680 ;  /* 0x009896800000b95d */ /* 0x004fea0003900000 */
[----:B------:R-:W2:Y:S02]  /*24cf0*/  @!P3 SYNCS.PHASECHK.TRANS64 P3, [R6+URZ+0x34830], R7 ;  /* 0x034830070600b5a7 */ /* 0x000ea4000806007f */
[----:B--2---:R-:W-:Y:S05]  /*24d00*/  @!P3 BRA `(.L_x_6150) ;  /* 0xfffffffc00f0b947 */ /* 0x004fea000383ffff */
[----:B------:R-:W-:Y:S05]  /*24d10*/  BRA `(.L_x_6149) ;  /* 0xffffff1400b87947 */ /* 0x000fea000383ffff */
.L_x_6154:
[----:B-1----:R1:W2:Y:S02]  /*24d20*/  SYNCS.PHASECHK.TRANS64.TRYWAIT P2, [R6+URZ+0x34850], R4 ;  /* 0x03485004060075a7 */ /* 0x0022a4000804017f */
[----:B--2---:R-:W-:Y:S05]  /*24d30*/  @!P2 NANOSLEEP.SYNCS 0x989680 ;  /* 0x009896800000a95d */ /* 0x004fea0003900000 */
[----:B------:R-:W2:Y:S02]  /*24d40*/  @!P2 SYNCS.PHASECHK.TRANS64 P2, [R6+URZ+0x34850], R4 ;  /* 0x034850040600a5a7 */ /* 0x000ea4000804007f */
[----:B--2---:R-:W-:Y:S05]  /*24d50*/  @!P2 BRA `(.L_x_6154) ;  /* 0xfffffffc00f0a947 */ /* 0x004fea000383ffff */
[----:B------:R-:W-:Y:S05]  /*24d60*/  BRA `(.L_x_6151) ;  /* 0xffffff4c00007947 */ /* 0x000fea000383ffff */
.L_x_6159:
[----:B-1----:R1:W2:Y:S02]  /*24d70*/  SYNCS.PHASECHK.TRANS64.TRYWAIT P0, [R9+URZ+0x34850], R0 ;  /* 0x03485000090075a7 */ /* 0x0022a4000800017f */
[----:B--2---:R-:W-:Y:S05]  /*24d80*/  @!P0 NANOSLEEP.SYNCS 0x989680 ;  /* 0x009896800000895d */ /* 0x004fea0003900000 */
[----:B------:R-:W2:Y:S02]  /*24d90*/  @!P0 SYNCS.PHASECHK.TRANS64 P0, [R9+URZ+0x34850], R0 ;  /* 0x03485000090085a7 */ /* 0x000ea4000800007f */
[----:B--2---:R-:W-:Y:S05]  /*24da0*/  @!P0 BRA `(.L_x_6159) ;  /* 0xfffffffc00f08947 */ /* 0x004fea000383ffff */
[----:B------:R-:W-:Y:S05]  /*24db0*/  BRA `(.L_x_6158) ;  /* 0xffffff70003c7947 */ /* 0x000fea000383ffff */
.L_x_6191:
        /* <DEDUP_REMOVED lines=11> */
.L_x_6319:
[----:B------:R-:W-:Y:S05]  /*24e70*/  BSYNC B1 ;  /* 0x0000000000017941 */ /* 0x000fea0003800000 */
.L_x_6318:
[----:B------:R-:W-:Y:S05]  /*24e80*/  BRA `(.L_x_6320) ;  /* 0xffffffac005c7947 */ /* 0x000fea000383ffff */
.L_x_6192:
[----:B------:R-:W-:Y:S01]  /*24e90*/  BSSY B1, `(.L_x_6321) ;  /* 0x0000006000017945 */ /* 0x000fe20003800000 */
[----:B------:R-:W-:-:S07]  /*24ea0*/  IMAD.MOV.U32 R15, RZ, RZ, -0x1 ;  /* 0xffffffffff0f7424 */ /* 0x000fce00078e00ff */
[----:B-----5:R-:W-:Y:S05]  /*24eb0*/  WARPSYNC.COLLECTIVE R15, `(.L_x_6322) ;  /* 0x000000000f0c7348 */ /* 0x020fea0003c00000 */
[----:B------:R-:W-:Y:S02]  /*24ec0*/  ELECT P6, UR62, PT ;  /* 0x00000000003e782f */ /* 0x000fe400038c0000 */
[----:B------:R-:W-:Y:S01]  /*24ed0*/  MOV R14, UR62 ;  /* 0x0000003e000e7c02 */ /* 0x000fe20008000f00 */
[----:B-----5:R-:W-:Y:S10]  /*24ee0*/  ENDCOLLECTIVE ;  /* 0x000000000000791b */ /* 0x020ff40003800000 */
.L_x_6322:
[----:B------:R-:W-:Y:S05]  /*24ef0*/  BSYNC B1 ;  /* 0x0000000000017941 */ /* 0x000fea0003800000 */
.L_x_6321:
[----:B------:R-:W-:Y:S05]  /*24f00*/  BRA `(.L_x_6323) ;  /* 0xffffffac00487947 */ /* 0x000fea000383ffff */
.L_x_6194:
[----:B0-----:R0:W1:Y:S02]  /*24f10*/  SYNCS.PHASECHK.TRANS64.TRYWAIT P0, [R9+URZ+0x34820], R5 ;  /* 0x03482005090075a7 */ /* 0x001064000800017f */
[----:B-1----:R-:W-:Y:S05]  /*24f20*/  @!P0 NANOSLEEP.SYNCS 0x989680 ;  /* 0x009896800000895d */ /* 0x002fea0003900000 */
[----:B------:R-:W1:Y:S02]  /*24f30*/  @!P0 SYNCS.PHASECHK.TRANS64 P0, [R9+URZ+0x34820], R5 ;  /* 0x03482005090085a7 */ /* 0x000e64000800007f */
[----:B-1----:R-:W-:Y:S05]  /*24f40*/  @!P0 BRA `(.L_x_6194) ;  /* 0xfffffffc00f08947 */ /* 0x002fea000383ffff */
[----:B------:R-:W-:Y:S05]  /*24f50*/  BRA `(.L_x_6324) ;  /* 0xffffffac00647947 */ /* 0x000fea000383ffff */
.L_x_6197:
[----:B0-----:R0:W1:Y:S02]  /*24f60*/  SYNCS.PHASECHK.TRANS64.TRYWAIT P0, [R5+URZ+0x348a0], R10 ;  /* 0x0348a00a050075a7 */ /* 0x001064000800017f */
[----:B-1----:R-:W-:Y:S05]  /*24f70*/  @!P0 NANOSLEEP.SYNCS 0x989680 ;  /* 0x009896800000895d */ /* 0x002fea0003900000 */
[----:B------:R-:W1:Y:S02]  /*24f80*/  @!P0 SYNCS.PHASECHK.TRANS64 P0, [R5+URZ+0x348a0], R10 ;  /* 0x0348a00a050085a7 */ /* 0x000e64000800007f */
[----:B-1----:R-:W-:Y:S05]  /*24f90*/  @!P0 BRA `(.L_x_6197) ;  /* 0xfffffffc00f08947 */ /* 0x002fea000383ffff */
[----:B------:R-:W-:Y:S05]  /*24fa0*/  BRA `(.L_x_6325) ;  /* 0xffffffac00747947 */ /* 0x000fea000383ffff */
.L_x_6199:
[----:B-1----:R1:W2:Y:S02]  /*24fb0*/  SYNCS.PHASECHK.TRANS64.TRYWAIT P0, [R5+URZ+0x348c0], R10 ;  /* 0x0348c00a050075a7 */ /* 0x0022a4000800017f */
[----:B--2---:R-:W-:Y:S05]  /*24fc0*/  @!P0 NANOSLEEP.SYNCS 0x989680 ;  /* 0x009896800000895d */ /* 0x004fea0003900000 */
[----:B------:R-:W2:Y:S02]  /*24fd0*/  @!P0 SYNCS.PHASECHK.TRANS64 P0, [R5+URZ+0x348c0], R10 ;  /* 0x0348c00a050085a7 */ /* 0x000ea4000800007f */
[----:B--2---:R-:W-:Y:S05]  /*24fe0*/  @!P0 BRA `(.L_x_6199) ;  /* 0xfffffffc00f08947 */ /* 0x004fea000383ffff */
[----:B------:R-:W-:Y:S05]  /*24ff0*/  BRA `(.L_x_6326) ;  /* 0xffffffac00ec7947 */ /* 0x000fea000383ffff */
.L_x_6203:
[----:B0-----:R0:W1:Y:S02]  /*25000*/  SYNCS.PHASECHK.TRANS64.TRYWAIT P0, [R6+URZ+0x348a0], R7 ;  /* 0x0348a007060075a7 */ /* 0x001064000800017f */
[----:B-1----:R-:W-:Y:S05]  /*25010*/  @!P0 NANOSLEEP.SYNCS 0x989680 ;  /* 0x009896800000895d */ /* 0x002fea0003900000 */
[----:B------:R-:W1:Y:S02]  /*25020*/  @!P0 SYNCS.PHASECHK.TRANS64 P0, [R6+URZ+0x348a0], R7 ;  /* 0x0348a007060085a7 */ /* 0x000e64000800007f */
[----:B-1----:R-:W-:Y:S05]  /*25030*/  @!P0 BRA `(.L_x_6203) ;  /* 0xfffffffc00f08947 */ /* 0x002fea000383ffff */
[----:B------:R-:W-:Y:S05]  /*25040*/  BRA `(.L_x_6327) ;  /* 0xffffffb000ac7947 */ /* 0x000fea000383ffff */
.L_x_6205:
[----:B-1----:R1:W2:Y:S02]  /*25050*/  SYNCS.PHASECHK.TRANS64.TRYWAIT P1, [R6+URZ+0x348c0], R7 ;  /* 0x0348c007060075a7 */ /* 0x0022a4000802017f */
[----:B--2---:R-:W-:Y:S05]  /*25060*/  @!P1 NANOSLEEP.SYNCS 0x989680 ;  /* 0x009896800000995d */ /* 0x004fea0003900000 */
[----:B------:R-:W2:Y:S02]  /*25070*/  @!P1 SYNCS.PHASECHK.TRANS64 P1, [R6+URZ+0x348c0], R7 ;  /* 0x0348c007060095a7 */ /* 0x000ea4000802007f */
[----:B--2---:R-:W-:Y:S05]  /*25080*/  @!P1 BRA `(.L_x_6205) ;  /* 0xfffffffc00f09947 */ /* 0x004fea000383ffff */
[----:B------:R-:W-:Y:S05]  /*25090*/  BRA `(.L_x_6328) ;  /* 0xffffffb4001c7947 */ /* 0x000fea000383ffff */
.L_x_6216:
        /* <DEDUP_REMOVED lines=11> */
.L_x_6330:
[----:B------:R-:W-:Y:S05]  /*25150*/  BSYNC B0 ;  /* 0x0000000000007941 */ /* 0x000fea0003800000 */
.L_x_6329:
[----:B------:R-:W-:Y:S05]  /*25160*/  BRA `(.L_x_6331) ;  /* 0xffffffbc00dc7947 */ /* 0x000fea000383ffff */
.L_x_6217:
[----:B------:R-:W-:Y:S01]  /*25170*/  BSSY B0, `(.L_x_6332) ;  /* 0x0000006000007945 */ /* 0x000fe20003800000 */
[----:B------:R-:W-:-:S07]  /*25180*/  IMAD.MOV.U32 R15, RZ, RZ, -0x1 ;  /* 0xffffffffff0f7424 */ /* 0x000fce00078e00ff */
[----:B------:R-:W-:Y:S05]  /*25190*/  WARPSYNC.COLLECTIVE R15, `(.L_x_6333) ;  /* 0x000000000f0c7348 */ /* 0x000fea0003c00000 */
[----:B------:R-:W-:Y:S02]  /*251a0*/  ELECT P6, UR62, PT ;  /* 0x00000000003e782f */ /* 0x000fe400038c0000 */
[----:B------:R-:W-:Y:S01]  /*251b0*/  MOV R14, UR62 ;  /* 0x0000003e000e7c02 */ /* 0x000fe20008000f00 */
[----:B------:R-:W-:Y:S10]  /*251c0*/  ENDCOLLECTIVE ;  /* 0x000000000000791b */ /* 0x000ff40003800000 */
.L_x_6333:
[----:B------:R-:W-:Y:S05]  /*251d0*/  BSYNC B0 ;  /* 0x0000000000007941 */ /* 0x000fea0003800000 */
.L_x_6332:
[----:B------:R-:W-:Y:S05]  /*251e0*/  BRA `(.L_x_6334) ;  /* 0xffffffbc00d47947 */ /* 0x000fea000383ffff */
.L_x_6220:
[----:B0-----:R0:W1:Y:S02]  /*251f0*/  SYNCS.PHASECHK.TRANS64.TRYWAIT P0, [R6+URZ+0x34840], R7 ;  /* 0x03484007060075a7 */ /* 0x001064000800017f */
[----:B-1----:R-:W-:Y:S05]  /*25200*/  @!P0 NANOSLEEP.SYNCS 0x989680 ;  /* 0x009896800000895d */ /* 0x002fea0003900000 */
[----:B------:R-:W1:Y:S02]  /*25210*/  @!P0 SYNCS.PHASECHK.TRANS64 P0, [R6+URZ+0x34840], R7 ;  /* 0x03484007060085a7 */ /* 0x000e64000800007f */
[----:B-1----:R-:W-:Y:S05]  /*25220*/  @!P0 BRA `(.L_x_6220) ;  /* 0xfffffffc00f08947 */ /* 0x002fea000383ffff */
[----:B------:R-:W-:Y:S05]  /*25230*/  BRA `(.L_x_6335) ;  /* 0xffffffc000487947 */ /* 0x000fea000383ffff */
.L_x_6223:
        /* <DEDUP_REMOVED lines=8> */
.L_x_6231:
[----:B0-----:R0:W1:Y:S02]  /*252c0*/  SYNCS.PHASECHK.TRANS64.TRYWAIT P0, [R8+URZ+0x34840], R9 ;  /* 0x03484009080075a7 */ /* 0x001064000800017f */
[----:B-1----:R-:W-:Y:S05]  /*252d0*/  @!P0 NANOSLEEP.SYNCS 0x989680 ;  /* 0x009896800000895d */ /* 0x002fea0003900000 */
[----:B------:R-:W1:Y:S02]  /*252e0*/  @!P0 SYNCS.PHASECHK.TRANS64 P0, [R8+URZ+0x34840], R9 ;  /* 0x03484009080085a7 */ /* 0x000e64000800007f */
[----:B-1----:R-:W-:Y:S05]  /*252f0*/  @!P0 BRA `(.L_x_6231) ;  /* 0xfffffffc00f08947 */ /* 0x002fea000383ffff */
[----:B------:R-:W-:Y:S05]  /*25300*/  BRA `(.L_x_6337) ;  /* 0xffffffc800247947 */ /* 0x000fea000383ffff */
.L_x_6233:
[----:B0-----:R0:W1:Y:S02]  /*25310*/  SYNCS.PHASECHK.TRANS64.TRYWAIT P0, [R8+URZ+0x34860], R9 ;  /* 0x03486009080075a7 */ /* 0x001064000800017f */
[----:B-1----:R-:W-:Y:S05]  /*25320*/  @!P0 NANOSLEEP.SYNCS 0x989680 ;  /* 0x009896800000895d */ /* 0x002fea0003900000 */
[----:B------:R-:W1:Y:S02]  /*25330*/  @!P0 SYNCS.PHASECHK.TRANS64 P0, [R8+URZ+0x34860], R9 ;  /* 0x03486009080085a7 */ /* 0x000e64000800007f */
[----:B-1----:R-:W-:Y:S05]  /*25340*/  @!P0 BRA `(.L_x_6233) ;  /* 0xfffffffc00f08947 */ /* 0x002fea000383ffff */
[----:B------:R-:W-:Y:S05]  /*25350*/  BRA `(.L_x_6338) ;  /* 0xffffffc800bc7947 */ /* 0x000fea000383ffff */
.L_x_6239:
[----:B-1----:R1:W2:Y:S02]  /*25360*/  SYNCS.PHASECHK.TRANS64.TRYWAIT P0, [R2+URZ+0x34840], R3 ;  /* 0x03484003020075a7 */ /* 0x0022a4000800017f */
[----:B--2---:R-:W-:Y:S05]  /*25370*/  @!P0 NANOSLEEP.SYNCS 0x989680 ;  /* 0x009896800000895d */ /* 0x004fea0003900000 */
[----:B------:R-:W2:Y:S02]  /*25380*/  @!P0 SYNCS.PHASECHK.TRANS64 P0, [R2+URZ+0x34840], R3 ;  /* 0x03484003020085a7 */ /* 0x000ea4000800007f */
[----:B--2---:R-:W-:Y:S05]  /*25390*/  @!P0 BRA `(.L_x_6239) ;  /* 0xfffffffc00f08947 */ /* 0x004fea000383ffff */
[----:B------:R-:W-:Y:S05]  /*253a0*/  BRA `(.L_x_6339) ;  /* 0xffffffd000207947 */ /* 0x000fea000383ffff */
.L_x_6241:
[----:B0-----:R0:W1:Y:S02]  /*253b0*/  SYNCS.PHASECHK.TRANS64.TRYWAIT P0, [R2+URZ+0x34860], R3 ;  /* 0x03486003020075a7 */ /* 0x001064000800017f */
[----:B-1----:R-:W-:Y:S05]  /*253c0*/  @!P0 NANOSLEEP.SYNCS 0x989680 ;  /* 0x009896800000895d */ /* 0x002fea0003900000 */
[----:B------:R-:W1:Y:S02]  /*253d0*/  @!P0 SYNCS.PHASECHK.TRANS64 P0, [R2+URZ+0x34860], R3 ;  /* 0x03486003020085a7 */ /* 0x000e64000800007f */
[----:B-1----:R-:W-:Y:S05]  /*253e0*/  @!P0 BRA `(.L_x_6241) ;  /* 0xfffffffc00f08947 */ /* 0x002fea000383ffff */
[----:B------:R-:W-:Y:S05]  /*253f0*/  BRA `(.L_x_6340) ;  /* 0xffffffd000b87947 */ /* 0x000fea000383ffff */
.L_x_6247:
[----:B--2---:R2:W3:Y:S02]  /*25400*/  SYNCS.PHASECHK.TRANS64.TRYWAIT P0, [R2+URZ+0x34840], R3 ;  /* 0x03484003020075a7 */ /* 0x0044e4000800017f */
[----:B---3--:R-:W-:Y:S05]  /*25410*/  @!P0 NANOSLEEP.SYNCS 0x989680 ;  /* 0x009896800000895d */ /* 0x008fea0003900000 */
[----:B------:R-:W3:Y:S02]  /*25420*/  @!P0 SYNCS.PHASECHK.TRANS64 P0, [R2+URZ+0x34840], R3 ;  /* 0x03484003020085a7 */ /* 0x000ee4000800007f */
[----:B---3--:R-:W-:Y:S05]  /*25430*/  @!P0 BRA `(.L_x_6247) ;  /* 0xfffffffc00f08947 */ /* 0x008fea000383ffff */
[----:B------:R-:W-:Y:S05]  /*25440*/  BRA `(.L_x_6341) ;  /* 0xffffffd400f47947 */ /* 0x000fea000383ffff */
.L_x_6249:
[----:B0-----:R0:W1:Y:S02]  /*25450*/  SYNCS.PHASECHK.TRANS64.TRYWAIT P0, [R2+URZ+0x34860], R8 ;  /* 0x03486008020075a7 */ /* 0x001064000800017f */
[----:B-1----:R-:W-:Y:S05]  /*25460*/  @!P0 NANOSLEEP.SYNCS 0x989680 ;  /* 0x009896800000895d */ /* 0x002fea0003900000 */
[----:B------:R-:W1:Y:S02]  /*25470*/  @!P0 SYNCS.PHASECHK.TRANS64 P0, [R2+URZ+0x34860], R8 ;  /* 0x03486008020085a7 */ /* 0x000e64000800007f */
[----:B-1----:R-:W-:Y:S05]  /*25480*/  @!P0 BRA `(.L_x_6249) ;  /* 0xfffffffc00f08947 */ /* 0x002fea000383ffff */
[----:B------:R-:W-:Y:S05]  /*25490*/  BRA `(.L_x_6342) ;  /* 0xffffffd800887947 */ /* 0x000fea000383ffff */
.L_x_6257:
[----:B-1----:R1:W2:Y:S02]  /*254a0*/  SYNCS.PHASECHK.TRANS64.TRYWAIT P0, [R3+URZ+0x34860], R0 ;  /* 0x03486000030075a7 */ /* 0x0022a4000800017f */
[----:B--2---:R-:W-:Y:S05]  /*254b0*/  @!P0 NANOSLEEP.SYNCS 0x989680 ;  /* 0x009896800000895d */ /* 0x004fea0003900000 */
[----:B------:R-:W2:Y:S02]  /*254c0*/  @!P0 SYNCS.PHASECHK.TRANS64 P0, [R3+URZ+0x34860], R0 ;  /* 0x03486000030085a7 */ /* 0x000ea4000800007f */
[----:B--2---:R-:W-:Y:S05]  /*254d0*/  @!P0 BRA `(.L_x_6257) ;  /* 0xfffffffc00f08947 */ /* 0x004fea000383ffff */
[----:B------:R-:W-:Y:S05]  /*254e0*/  BRA `(.L_x_6343) ;  /* 0xffffffdc00ac7947 */ /* 0x000fea000383ffff */
.L_x_6260:
        /* <DEDUP_REMOVED lines=8> */
.L_x_6345:
[----:B------:R-:W-:Y:S05]  /*25570*/  BSYNC B0 ;  /* 0x0000000000007941 */ /* 0x000fea0003800000 */
.L_x_6344:
        /* <DEDUP_REMOVED lines=8> */
.L_x_6346:
[----:B------:R-:W-:Y:S01]  /*25600*/  IMAD.MOV.U32 R5, RZ, RZ, R14 ;  /* 0x000000ffff057224 */ /* 0x000fe200078e000e */
[----:B------:R-:W-:Y:S06]  /*25610*/  BRA `(.L_x_6347) ;  /* 0xffffffe000447947 */ /* 0x000fec000383ffff */
.L_x_6263:
        /* <DEDUP_REMOVED lines=8> */
.L_x_6349:
[----:B------:R-:W-:Y:S05]  /*256a0*/  BSYNC B0 ;  /* 0x0000000000007941 */ /* 0x000fea0003800000 */
.L_x_6348:
        /* <DEDUP_REMOVED lines=10> */
.L_x_6350:
        /* <DEDUP_REMOVED lines=8> */
.L_x_6351:
        /* <DEDUP_REMOVED lines=8> */
.L_x_6352:
        /* <DEDUP_REMOVED lines=8> */
.L_x_6353:
        /* <DEDUP_REMOVED lines=8> */
.L_x_6354:
[----:B------:R-:W-:Y:S05]  /*25950*/  BRA `(.L_x_6355) ;  /* 0xffffffe0000c7947 */ /* 0x000fea000383ffff */
.L_x_6268:
        /* <DEDUP_REMOVED lines=8> */
.L_x_6357:
[----:B------:R-:W-:Y:S05]  /*259e0*/  BSYNC B0 ;  /* 0x0000000000007941 */ /* 0x000fea0003800000 */
.L_x_6356:
        /* <DEDUP_REMOVED lines=10> */
.L_x_6358:
        /* <DEDUP_REMOVED lines=8> */
.L_x_6359:
        /* <DEDUP_REMOVED lines=8> */
.L_x_6360:
        /* <DEDUP_REMOVED lines=8> */
.L_x_6361:
        /* <DEDUP_REMOVED lines=8> */
.L_x_6362:
[----:B------:R-:W-:Y:S05]  /*25c90*/  BRA `(.L_x_6363) ;  /* 0xffffffdc00f47947 */ /* 0x000fea000383ffff */
.L_x_6270:
[----:B------:R-:W-:Y:S01]  /*25ca0*/  BSSY B0, `(.L_x_6364) ;  /* 0x0000006000007945 */ /* 0x000fe20003800000 */
[----:B------:R-:W-:Y:S01]  /*25cb0*/  PLOP3.LUT P6, PT, P6, PT, PT, 0x8, 0x0 ;  /* 0x000000000000781c */ /* 0x000fe200037ce170 */
[----:B------:R-:W-:-:S12]  /*25cc0*/  IMAD.MOV.U32 R15, RZ, RZ, -0x1 ;  /* 0xffffffffff0f7424 */ /* 0x000fd800078e00ff */
[----:B0-----:R-:W-:Y:S05]  /*25cd0*/  WARPSYNC.COLLECTIVE R15, `(.L_x_6365) ;  /* 0x000000000f087348 */ /* 0x001fea0003c00000 */
[----:B------:R-:W-:Y:S01]  /*25ce0*/  VOTE.ANY R14, PT, P6 ;  /* 0x00000000000e7806 */ /* 0x000fe200030e0100 */
[----:B0-----:R-:W-:Y:S06]  /*25cf0*/  ENDCOLLECTIVE ;  /* 0x000000000000791b */ /* 0x001fec0003800000 */
.L_x_6365:
[----:B------:R-:W-:Y:S05]  /*25d00*/  BSYNC B0 ;  /* 0x0000000000007941 */ /* 0x000fea0003800000 */
.L_x_6364:
        /* <DEDUP_REMOVED lines=9> */
.L_x_6366:
[----:B------:R-:W-:Y:S01]  /*25da0*/  IMAD.MOV.U32 R17, RZ, RZ, R14 ;  /* 0x000000ffff117224 */ /* 0x000fe200078e000e */
[----:B------:R-:W-:Y:S06]  /*25db0*/  BRA `(.L_x_6367) ;  /* 0xffffffdc00e47947 */ /* 0x000fec000383ffff */
.L_x_6272:
[----:B------:R-:W-:Y:S01]  /*25dc0*/  BSSY B0, `(.L_x_6368) ;  /* 0x0000007000007945 */ /* 0x000fe20003800000 */
[----:B------:R-:W-:Y:S02]  /*25dd0*/  IMAD.MOV.U32 R13, RZ, RZ, R2 ;  /* 0x000000ffff0d7224 */ /* 0x000fe400078e0002 */
[----:B------:R-:W-:Y:S02]  /*25de0*/  IMAD.MOV.U32 R11, RZ, RZ, 0x1f ;  /* 0x0000001fff0b7424 */ /* 0x000fe400078e00ff */
[----:B------:R-:W-:-:S07]  /*25df0*/  IMAD.MOV.U32 R15, RZ, RZ, -0x1 ;  /* 0xffffffffff0f7424 */ /* 0x000fce00078e00ff */
[----:B012---:R-:W-:Y:S05]  /*25e00*/  WARPSYNC.COLLECTIVE R15, `(.L_x_6369) ;  /* 0x000000000f087348 */ /* 0x007fea0003c00000 */
[----:B------:R3:W4:Y:S02]  /*25e10*/  SHFL.IDX P6, R14, R13, R12, R11 ;  /* 0x0000000c0d0e7389 */ /* 0x00072400000c000b */
[----:B01234-:R-:W-:Y:S01]  /*25e20*/  ENDCOLLECTIVE ;  /* 0x000000000000791b */ /* 0x01ffe20003800000 */
.L_x_6369:
[----:B------:R-:W-:Y:S05]  /*25e30*/  BSYNC B0 ;  /* 0x0000000000007941 */ /* 0x000fea0003800000 */
.L_x_6368:
[----:B------:R-:W-:Y:S05]  /*25e40*/  BRA `(.L_x_6271) ;  /* 0xffffffdc00dc7947 */ /* 0x000fea000383ffff */
.L_x_6276:
[----:B0-----:R0:W1:Y:S02]  /*25e50*/  SYNCS.PHASECHK.TRANS64.TRYWAIT P0, [R0+URZ+0x34820], R3 ;  /* 0x03482003000075a7 */ /* 0x001064000800017f */
[----:B-1----:R-:W-:Y:S05]  /*25e60*/  @!P0 NANOSLEEP.SYNCS 0x989680 ;  /* 0x009896800000895d */ /* 0x002fea0003900000 */
[----:B------:R-:W1:Y:S02]  /*25e70*/  @!P0 SYNCS.PHASECHK.TRANS64 P0, [R0+URZ+0x34820], R3 ;  /* 0x03482003000085a7 */ /* 0x000e64000800007f */
[----:B-1----:R-:W-:Y:S05]  /*25e80*/  @!P0 BRA `(.L_x_6276) ;  /* 0xfffffffc00f08947 */ /* 0x002fea000383ffff */
[----:B------:R-:W-:Y:S05]  /*25e90*/  BRA `(.L_x_6370) ;  /* 0xffffffe000c07947 */ /* 0x000fea000383ffff */
.L_x_6277:
        /* <DEDUP_REMOVED lines=11> */
.L_x_6372:
[----:B------:R-:W-:Y:S05]  /*25f50*/  BSYNC B0 ;  /* 0x0000000000007941 */ /* 0x000fea0003800000 */
.L_x_6371:
[----:B------:R-:W-:Y:S05]  /*25f60*/  BRA `(.L_x_6373) ;  /* 0xffffffe000a87947 */ /* 0x000fea000383ffff */
.L_x_6278:
[----:B------:R-:W-:Y:S01]  /*25f70*/  BSSY B0, `(.L_x_6374) ;  /* 0x0000006000007945 */ /* 0x000fe20003800000 */
[----:B------:R-:W-:-:S07]  /*25f80*/  IMAD.MOV.U32 R15, RZ, RZ, -0x1 ;  /* 0xffffffffff0f7424 */ /* 0x000fce00078e00ff */
[----:B01----:R-:W-:Y:S05]  /*25f90*/  WARPSYNC.COLLECTIVE R15, `(.L_x_6375) ;  /* 0x000000000f0c7348 */ /* 0x003fea0003c00000 */
[----:B------:R-:W-:Y:S02]  /*25fa0*/  ELECT P6, UR62, PT ;  /* 0x00000000003e782f */ /* 0x000fe400038c0000 */
[----:B------:R-:W-:Y:S01]  /*25fb0*/  MOV R14, UR62 ;  /* 0x0000003e000e7c02 */ /* 0x000fe20008000f00 */
[----:B01----:R-:W-:Y:S10]  /*25fc0*/  ENDCOLLECTIVE ;  /* 0x000000000000791b */ /* 0x003ff40003800000 */
.L_x_6375:
[----:B------:R-:W-:Y:S05]  /*25fd0*/  BSYNC B0 ;  /* 0x0000000000007941 */ /* 0x000fea0003800000 */
.L_x_6374:
[----:B------:R-:W-:Y:S05]  /*25fe0*/  BRA `(.L_x_6376) ;  /* 0xffffffe0009c7947 */ /* 0x000fea000383ffff */
.L_x_6280:
[----:B0-----:R0:W1:Y:S02]  /*25ff0*/  SYNCS.PHASECHK.TRANS64.TRYWAIT P0, [R6+URZ], R5 ;  /* 0x00000005060075a7 */ /* 0x001064000800017f */
[----:B-1----:R-:W-:Y:S05]  /*26000*/  @!P0 NANOSLEEP.SYNCS 0x989680 ;  /* 0x009896800000895d */ /* 0x002fea0003900000 */
[----:B------:R-:W1:Y:S02]  /*26010*/  @!P0 SYNCS.PHASECHK.TRANS64 P0, [R6+URZ], R5 ;  /* 0x00000005060085a7 */ /* 0x000e64000800007f */
[----:B-1----:R-:W-:Y:S05]  /*26020*/  @!P0 BRA `(.L_x_6280) ;  /* 0xfffffffc00f08947 */ /* 0x002fea000383ffff */
[----:B------:R-:W-:Y:S05]  /*26030*/  BRA `(.L_x_6377) ;  /* 0xffffffe000d87947 */ /* 0x000fea000383ffff */
.L_x_6281:
[----:B-1----:R1:W2:Y:S02]  /*26040*/  SYNCS.PHASECHK.TRANS64.TRYWAIT P0, [R7+URZ], R2 ;  /* 0x00000002070075a7 */ /* 0x0022a4000800017f */
[----:B--2---:R-:W-:Y:S05]  /*26050*/  @!P0 NANOSLEEP.SYNCS 0x989680 ;  /* 0x009896800000895d */ /* 0x004fea0003900000 */
[----:B------:R-:W2:Y:S02]  /*26060*/  @!P0 SYNCS.PHASECHK.TRANS64 P0, [R7+URZ], R2 ;  /* 0x00000002070085a7 */ /* 0x000ea4000800007f */
[----:B--2---:R-:W-:Y:S05]  /*26070*/  @!P0 BRA `(.L_x_6281) ;  /* 0xfffffffc00f08947 */ /* 0x004fea000383ffff */
[----:B------:R-:W-:Y:S05]  /*26080*/  BRA `(.L_x_6378) ;  /* 0xffffffe000cc7947 */ /* 0x000fea000383ffff */
.L_x_6283:
[----:B--2---:R2:W3:Y:S02]  /*26090*/  SYNCS.PHASECHK.TRANS64.TRYWAIT P0, [R4+URZ], R5 ;  /* 0x00000005040075a7 */ /* 0x0044e4000800017f */
[----:B---3--:R-:W-:Y:S05]  /*260a0*/  @!P0 NANOSLEEP.SYNCS 0x989680 ;  /* 0x009896800000895d */ /* 0x008fea0003900000 */
[----:B------:R-:W3:Y:S02]  /*260b0*/  @!P0 SYNCS.PHASECHK.TRANS64 P0, [R4+URZ], R5 ;  /* 0x00000005040085a7 */ /* 0x000ee4000800007f */
[----:B---3--:R-:W-:Y:S05]  /*260c0*/  @!P0 BRA `(.L_x_6283) ;  /* 0xfffffffc00f08947 */ /* 0x008fea000383ffff */
[----:B------:R-:W-:Y:S05]  /*260d0*/  BRA `(.L_x_6379) ;  /* 0xffffffe000d47947 */ /* 0x000fea000383ffff */
.L_x_6380:
        /* <DEDUP_REMOVED lines=10> */
.L_x_12772:


//--------------------- .text._ZN7cutlass13device_kernelIN5flash11enable_sm90INS1_16FlashAttnFwdSm90INS1_25CollectiveMainloopFwdSm90ILi2EN4cute5tupleIJNS5_1CILi1EEES8_S8_EEENS6_IJNS7_ILi128EEESA_SA_EEELi128ENS_10bfloat16_tEfNS_4arch4Sm90ELb0ELb1ELb0ELb0ELb0ELb0ELb0ELb1ELb1ELb0ELb0ELb0EEENS1_21CollectiveEpilogueFwdISB_S9_SC_SE_Li256ELb0ELb0ELb0ELb0EEENS1_30DynamicPersistentTileSchedulerILi256ELi32ELb0ELb0ELb1EEEEEEEEEvNT_6ParamsE --------------------------
	.section	.text._ZN7cutlass13device_kernelIN5flash11enable_sm90INS1_16FlashAttnFwdSm90INS1_25CollectiveMainloopFwdSm90ILi2EN4cute5tupleIJNS5_1CILi1EEES8_S8_EEENS6_IJNS7_ILi128EEESA_SA_EEELi128ENS_10bfloat16_tEfNS_4arch4Sm90ELb0ELb1ELb0ELb0ELb0ELb0ELb0ELb1ELb1ELb0ELb0ELb0EEENS1_21CollectiveEpilogueFwdISB_S9_SC_SE_Li256ELb0ELb0ELb0ELb0EEENS1_30DynamicPersistentTileSchedulerILi256ELi32ELb0ELb0ELb1EEEEEEEEEvNT_6ParamsE,"ax",@progbits
	.align	128
.text._ZN7cutlass13device_kernelIN5flash11enable_sm90INS1_16FlashAttnFwdSm90INS1_25CollectiveMainloopFwdSm90ILi2EN4cute5tupleIJNS5_1CILi1EEES8_S8_EEENS6_IJNS7_ILi128EEESA_SA_EEELi128ENS_10bfloat16_tEfNS_4arch4Sm90ELb0ELb1ELb0ELb0ELb0ELb0ELb0ELb1ELb1ELb0ELb0ELb0EEENS1_21CollectiveEpilogueFwdISB_S9_SC_SE_Li256ELb0ELb0ELb0ELb0EEENS1_30DynamicPersistentTileSchedulerILi256ELi32ELb0ELb0ELb1EEEEEEEEEvNT_6ParamsE:
        .type           _ZN7cutlass13device_kernelIN5flash11enable_sm90INS1_16FlashAttnFwdSm90INS1_25CollectiveMainloopFwdSm90ILi2EN4cute5tupleIJNS5_1CILi1EEES8_S8_EEENS6_IJNS7_ILi128EEESA_SA_EEELi128ENS_10bfloat16_tEfNS_4arch4Sm90ELb0ELb1ELb0ELb0ELb0ELb0ELb0ELb1ELb1ELb0ELb0ELb0EEENS1_21CollectiveEpilogueFwdISB_S9_SC_SE_Li256ELb0ELb0ELb0ELb0EEENS1_30DynamicPersistentTileSchedulerILi256ELi32ELb0ELb0ELb1EEEEEEEEEvNT_6ParamsE,@function
        .size           _ZN7cutlass13device_kernelIN5flash11enable_sm90INS1_16FlashAttnFwdSm90INS1_25CollectiveMainloopFwdSm90ILi2EN4cute5tupleIJNS5_1CILi1EEES8_S8_EEENS6_IJNS7_ILi128EEESA_SA_EEELi128ENS_10bfloat16_tEfNS_4arch4Sm90ELb0ELb1ELb0ELb0ELb0ELb0ELb0ELb1ELb1ELb0ELb0ELb0EEENS1_21CollectiveEpilogueFwdISB_S9_SC_SE_Li256ELb0ELb0ELb0ELb0EEENS1_30DynamicPersistentTileSchedulerILi256ELi32ELb0ELb0ELb1EEEEEEEEEvNT_6ParamsE,(.L_x_12773 - _ZN7cutlass13device_kernelIN5flash11enable_sm90INS1_16FlashAttnFwdSm90INS1_25CollectiveMainloopFwdSm90ILi2EN4cute5tupleIJNS5_1CILi1EEES8_S8_EEENS6_IJNS7_ILi128EEESA_SA_EEELi128ENS_10bfloat16_tEfNS_4arch4Sm90ELb0ELb1ELb0ELb0ELb0ELb0ELb0ELb1ELb1ELb0ELb0ELb0EEENS1_21CollectiveEpilogueFwdISB_S9_SC_SE_Li256ELb0ELb0ELb0ELb0EEENS1_30DynamicPersistentTileSchedulerILi256ELi32ELb0ELb0ELb1EEEEEEEEEvNT_6ParamsE)
        .other          _ZN7cutlass13device_kernelIN5flash11enable_sm90INS1_16FlashAttnFwdSm90INS1_25CollectiveMainloopFwdSm90ILi2EN4cute5tupleIJNS5_1CILi1EEES8_S8_EEENS6_IJNS7_ILi128EEESA_SA_EEELi128ENS_10bfloat16_tEfNS_4arch4Sm90ELb0ELb1ELb0ELb0ELb0ELb0ELb0ELb1ELb1ELb0ELb0ELb0EEENS1_21CollectiveEpilogueFwdISB_S9_SC_SE_Li256ELb0ELb0ELb0ELb0EEENS1_30DynamicPersistentTileSchedulerILi256ELi32ELb0ELb0ELb1EEEEEEEEEvNT_6ParamsE,@"STO_CUDA_ENTRY STV_DEFAULT"
_ZN7cutlass13device_kernelIN5flash11enable_sm90INS1_16FlashAttnFwdSm90INS1_25CollectiveMainloopFwdSm90ILi2EN4cute5tupleIJNS5_1CILi1EEES8_S8_EEENS6_IJNS7_ILi128EEESA_SA_EEELi128ENS_10bfloat16_tEfNS_4arch4Sm90ELb0ELb1ELb0ELb0ELb0ELb0ELb0ELb1ELb1ELb0ELb0ELb0EEENS1_21CollectiveEpilogueFwdISB_S9_SC_SE_Li256ELb0ELb0ELb0ELb0EEENS1_30DynamicPersistentTileSchedulerILi256ELi32ELb0ELb0ELb1EEEEEEEEEvNT_6ParamsE:
[----:B------:R-:W1:Y:S01]  /*0000*/  LDC R1, c[0x0][0x28] ;  /* 0x00000a00ff017b82 */ /* 0x000e620000000800 */
[----:B------:R-:W2:Y:S01]  /*0010*/  S2R R3, SR_TID.X ;  /* 0x0000000000037919 */ /* 0x000ea20000002100 */
[----:B------:R-:W-:Y:S01]  /*0020*/  ELECT P0, URZ, PT ;  /* 0x00000000003f782f */ /* 0x000fe20003800000 */
[----:B------:R-:W-:Y:S01]  /*0030*/  BSSY B0, `(.L_x_6381) ;  /* 0x0000014000007945 */ /* 0x000fe20003800000 */
[--C-:B--2---:R-:W-:Y:S02]  /*0040*/  SHF.R.U32.HI R0, RZ, 0x5, R3.reuse ;  /* 0x00000005ff007819 */ /* 0x104fe40000011603 */
[----:B------:R-:W-:-:S03]  /*0050*/  SHF.R.U32.HI R17, RZ, 0x7, R3 ;  /* 0x00000007ff117819 */ /* 0x000fc60000011603 */
[----:B------:R-:W2:Y:S02]  /*0060*/  SHFL.IDX PT, R2, R0, RZ, 0x1f ;  /* 0x00001fff00027589 */ /* 0x000ea400000e0000 */
[----:B--2---:R-:W-:-:S13]  /*0070*/  ISETP.EQ.AND P0, PT, R2, RZ, P0 ;  /* 0x000000ff0200720c */ /* 0x004fda0000702270 */
[----:B-1----:R-:W-:Y:S05]  /*0080*/  @!P0 BRA `(.L_x_6382) ;  /* 0x0000000000388947 */ /* 0x002fea0003800000 */
        /* <DEDUP_REMOVED lines=14> */
.L_x_6382:
[----:B------:R-:W-:Y:S05]  /*0170*/  BSYNC B0 ;  /* 0x0000000000007941 */ /* 0x000fea0003800000 */
.L_x_6381:
        /* <DEDUP_REMOVED lines=37> */
.L_x_6383:
        /* <DEDUP_REMOVED lines=22> */
.L_x_6384:
        /* <DEDUP_REMOVED lines=18> */
.L_x_6385:
        /* <DEDUP_REMOVED lines=22> */
.L_x_6386:
        /* <DEDUP_REMOVED lines=22> */
.L_x_6387:
[----:B------:R-:W-:Y:S01]  /*0910*/  PLOP3.LUT P0, PT, PT, PT, UP0, 0x80, 0x0 ;  /* 0x000000000000781c */ /* 0x000fe20003f0f008 */
[----:B------:R-:W-:Y:S01]  /*0920*/  UMOV UR38, 0x1 ;  /* 0x0000000100267882 */ /* 0x000fe20000000000 */
[----:B------:R-:W-:Y:S01]  /*0930*/  NOP ;  /* 0x0000000000007918 */ /* 0x000fe20000000000 */
[----:B------:R-:W-:Y:S01]  /*0940*/  USEL UR38, UR38, 0x2, !UP0 ;  /* 0x0000000226267887 */ /* 0x000fe2000c000000 */
[----:B------:R-:W-:Y:S01]  /*0950*/  ULDC.64 UR50, c[0x0][0x208] ;  /* 0x0000820000327ab9 */ /* 0x000fe20000000a00 */
[----:B-123--:R-:W-:Y:S08]  /*0960*/  BAR.SYNC.DEFER_BLOCKING 0x0 ;  /* 0x0000000000007b1d */ /* 0x00eff00000010000 */
[----:B------:R-:W-:Y:S05]  /*0970*/  @!P0 BRA `(.L_x_6388) ;  /* 0x000000dc00e88947 */ /* 0x000fea0003800000 */
.L_x_6389:
[----:B------:R-:W-:-:S08]  /*0980*/  NOP ;  /* 0x0000000000007918 */ /* 0x000fd00000000000 */
[----:B------:R-:W1:Y:S02]  /*0990*/  USETMAXREG.TRY_ALLOC.CTAPOOL UP0, 0xf0 ;  /* 0x000000f0000079c8 */ /* 0x000e640008000600 */
[----:B-1----:R-:W-:-:S13]  /*09a0*/  PLOP3.LUT P0, PT, PT, PT, UP0, 0x80, 0x0 ;  /* 0x000000000000781c */ /* 0x002fda0003f0f008 */
[----:B------:R-:W-:Y:S05]  /*09b0*/  @!P0 BRA `(.L_x_6389) ;  /* 0xfffffffc00f08947 */ /* 0x000fea000383ffff */
[----:B------:R-:W1:Y:S01]  /*09c0*/  S2R R2, SR_TID.X ;  /* 0x0000000000027919 */ /* 0x000e620000002100 */
[----:B------:R-:W2:Y:S08]  /*09d0*/  S2UR UR7, SR_CTAID.X ;  /* 0x00000000000779c3 */ /* 0x000eb00000002500 */
[----:B------:R-:W-:Y:S08]  /*09e0*/  BAR.ARV 0x4, 0x120 ;  /* 0x0104800000007b1d */ /* 0x000ff00000002000 */
[----:B------:R-:W-:Y:S06]  /*09f0*/  BAR.ARV 0x8, 0x120 ;  /* 0x0204800000007b1d */ /* 0x000fec0000002000 */
[----:B-1----:R-:W-:-:S04]  /*0a00*/  LOP3.LUT R0, R2, 0xffffff80, RZ, 0xc0, !PT ;  /* 0xffffff8002007812 */ /* 0x002fc800078ec0ff */
[----:B------:R-:W-:Y:S02]  /*0a10*/  ISETP.NE.AND P0, PT, R0, 0x80, PT ;  /* 0x000000800000780c */ /* 0x000fe40003f05270 */
[----:B------:R-:W2:Y:S11]  /*0a20*/  LDC R0, c[0x0][0xda8] ;  /* 0x00036a00ff007b82 */ /* 0x000eb60000000800 */
[----:B------:R-:W-:Y:S06]  /*0a30*/  @!P0 BAR.ARV 0x9, 0x100 ;  /* 0x0244000000008b1d */ /* 0x000fec0000002000 */
[----:B--2---:R-:W-:-:S13]  /*0a40*/  ISETP.LE.AND P0, PT, R0, UR7, PT ;  /* 0x0000000700007c0c */ /* 0x004fda000bf03270 */
[----:B------:R-:W-:Y:S05]  /*0a50*/  @P0 EXIT ;  /* 0x000000000000094d */ /* 0x000fea0003800000 */
[----:B------:R-:W-:Y:S01]  /*0a60*/  VIADD R190, R2, 0xffffff80 ;  /* 0xffffff8002be7836 */ /* 0x000fe20000000000 */
[----:B------:R-:W1:Y:S01]  /*0a70*/  S2UR UR4, SR_CgaCtaId ;  /* 0x00000000000479c3 */ /* 0x000e620000008800 */
[----:B------:R-:W-:Y:S01]  /*0a80*/  UMOV UR39, 0x400 ;  /* 0x0000040000277882 */ /* 0x000fe20000000000 */
[----:B------:R-:W-:Y:S02]  /*0a90*/  ULOP3.LUT UR47, UR38, 0x1, URZ, 0xfc, !UPT ;  /* 0x00000001262f7892 */ /* 0x000fe4000f8efc3f */
[----:B------:R-:W-:Y:S01]  /*0aa0*/  SHF.R.S32.HI R3, RZ, 0x1f, R190 ;  /* 0x0000001fff037819 */ /* 0x000fe200000114be */
[----:B------:R-:W-:Y:S01]  /*0ab0*/  ULDC.64 UR52, c[0x0][0x198] ;  /* 0x0000660000347ab9 */ /* 0x000fe20000000a00 */
[----:B------:R-:W-:Y:S01]  /*0ac0*/  UMOV UR46, URZ ;  /* 0x0000003f002e7c82 */ /* 0x000fe20008000000 */
[----:B------:R-:W-:Y:S01]  /*0ad0*/  UMOV UR36, URZ ;  /* 0x0000003f00247c82 */ /* 0x000fe20008000000 */
[CC--:B------:R-:W-:Y:S01]  /*0ae0*/  LEA.HI R0, R3.reuse, R190.reuse, RZ, 0x4 ;  /* 0x000000be03007211 */ /* 0x0c0fe200078f20ff */
[----:B------:R-:W2:Y:S01]  /*0af0*/  S2UR UR6, SR_SWINHI ;  /* 0x00000000000679c3 */ /* 0x000ea20000002f00 */
[----:B------:R-:W-:Y:S01]  /*0b00*/  LEA.HI R5, R3, R190, RZ, 0x7 ;  /* 0x000000be03057211 */ /* 0x000fe200078f38ff */
[----:B------:R-:W-:Y:S01]  /*0b10*/  UMOV UR37, URZ ;  /* 0x0000003f00257c82 */ /* 0x000fe20008000000 */
[----:B------:R-:W-:-:S02]  /*0b20*/  SHF.R.S32.HI R7, RZ, 0x4, R0 ;  /* 0x00000004ff077819 */ /* 0x000fc40000011400 */
[----:B------:R-:W-:Y:S02]  /*0b30*/  LOP3.LUT R9, R5, 0xffffff80, RZ, 0xc0, !PT ;  /* 0xffffff8005097812 */ /* 0x000fe400078ec0ff */
[----:B------:R-:W-:Y:S02]  /*0b40*/  LEA.HI R2, R0, R7, RZ, 0x1 ;  /* 0x0000000700027211 */ /* 0x000fe400078f08ff */
[----:B------:R-:W-:Y:S01]  /*0b50*/  LEA.HI R189, R3, R190, RZ, 0x5 ;  /* 0x000000be03bd7211 */ /* 0x000fe200078f28ff */
[----:B------:R-:W-:Y:S01]  /*0b60*/  IMAD.IADD R186, R190, 0x1, -R9 ;  /* 0x00000001beba7824 */ /* 0x000fe200078e0a09 */
[----:B------:R-:W-:Y:S02]  /*0b70*/  LOP3.LUT R2, R2, 0x1ffffffe, RZ, 0xc0, !PT ;  /* 0x1ffffffe02027812 */ /* 0x000fe400078ec0ff */
[----:B------:R-:W-:Y:S02]  /*0b80*/  SHF.R.S32.HI R189, RZ, 0x5, R189 ;  /* 0x00000005ffbd7819 */ /* 0x000fe400000114bd */
[----:B------:R-:W-:Y:S01]  /*0b90*/  SHF.R.S32.HI R9, RZ, 0x1f, R186 ;  /* 0x0000001fff097819 */ /* 0x000fe200000114ba */
[----:B------:R-:W-:Y:S01]  /*0ba0*/  IMAD.IADD R2, R7, 0x1, -R2 ;  /* 0x0000000107027824 */ /* 0x000fe200078e0a02 */
[----:B------:R-:W-:Y:S01]  /*0bb0*/  LOP3.LUT R7, R0, 0x3fffff0, RZ, 0xc0, !PT ;  /* 0x03fffff000077812 */ /* 0x000fe200078ec0ff */
[----:B-1----:R-:W-:Y:S01]  /*0bc0*/  ULEA UR39, UR4, UR39, 0x18 ;  /* 0x0000002704277291 */ /* 0x002fe2000f8ec03f */
[----:B------:R-:W-:-:S02]  /*0bd0*/  LEA.HI R4, R9, R186, RZ, 0x2 ;  /* 0x000000ba09047211 */ /* 0x000fc400078f10ff */
[----:B------:R-:W-:Y:S01]  /*0be0*/  SHF.R.S32.HI R188, RZ, 0x7, R5 ;  /* 0x00000007ffbc7819 */ /* 0x000fe20000011405 */
[----:B------:R-:W-:Y:S01]  /*0bf0*/  IMAD.IADD R0, R190, 0x1, -R7 ;  /* 0x00000001be007824 */ /* 0x000fe200078e0a07 */
[--C-:B------:R-:W-:Y:S02]  /*0c00*/  SHF.R.S32.HI R6, RZ, 0x2, R4.reuse ;  /* 0x00000002ff067819 */ /* 0x100fe40000011404 */
[----:B------:R-:W-:Y:S01]  /*0c10*/  SHF.R.S32.HI R7, RZ, 0x1f, R4 ;  /* 0x0000001fff077819 */ /* 0x000fe20000011404 */
[----:B------:R-:W-:Y:S01]  /*0c20*/  IMAD R11, R189, 0x10, R0 ;  /* 0x00000010bd0b7824 */ /* 0x000fe200078e0200 */
[----:B------:R-:W-:Y:S01]  /*0c30*/  LEA.HI R9, R9, R186, RZ, 0x5 ;  /* 0x000000ba09097211 */ /* 0x000fe200078f28ff */
[----:B------:R-:W-:Y:S01]  /*0c40*/  UMOV UR4, UR39 ;  /* 0x0000002700047c82 */ /* 0x000fe20008000000 */
[----:B--2---:R-:W-:Y:S01]  /*0c50*/  UMOV UR5, UR6 ;  /* 0x0000000600057c82 */ /* 0x004fe20008000000 */
[----:B------:R-:W-:Y:S01]  /*0c60*/  LEA.HI R7, R7, R6, RZ, 0x3 ;  /* 0x0000000607077211 */ /* 0x000fe200078f18ff */
[----:B------:R-:W-:Y:S01]  /*0c70*/  IMAD R2, R11, 0x8, R2 ;  /* 0x000000080b027824 */ /* 0x000fe200078e0202 */
[----:B------:R-:W-:Y:S01]  /*0c80*/  LEA.HI R5, R5, R188, RZ, 0x1 ;  /* 0x000000bc05057211 */ /* 0x000fe200078f08ff */
[----:B------:R-:W-:Y:S01]  /*0c90*/  IMAD.U32 R18, RZ, RZ, UR4 ;  /* 0x00000004ff127e24 */ /* 0x000fe2000f8e00ff */
[----:B------:R-:W-:Y:S01]  /*0ca0*/  LOP3.LUT R7, R7, 0xfffffff8, RZ, 0xc0, !PT ;  /* 0xfffffff807077812 */ /* 0x000fe200078ec0ff */
[----:B------:R-:W-:Y:S01]  /*0cb0*/  IMAD.U32 R19, RZ, RZ, UR5 ;  /* 0x00000005ff137e24 */ /* 0x000fe2000f8e00ff */
[----:B------:R-:W-:Y:S01]  /*0cc0*/  SHF.R.S32.HI R9, RZ, 0x5, R9 ;  /* 0x00000005ff097819 */ /* 0x000fe20000011409 */
[----:B------:R-:W-:Y:S01]  /*0cd0*/  UMOV UR4, UR7 ;  /* 0x0000000700047c82 */ /* 0x000fe20008000000 */
[----:B------:R-:W-:Y:S01]  /*0ce0*/  LEA.HI R3, R3, R190, RZ, 0x3 ;  /* 0x000000be03037211 */ /* 0x000fe200078f18ff */
[----:B------:R-:W-:Y:S01]  /*0cf0*/  IMAD.IADD R6, R6, 0x1, -R7 ;  /* 0x0000000106067824 */ /* 0x000fe200078e0a07 */
[----:B------:R-:W-:Y:S01]  /*0d00*/  LOP3.LUT R7, R5, 0x3fffffe, RZ, 0xc0, !PT ;  /* 0x03fffffe05077812 */ /* 0x000fe200078ec0ff */
[----:B------:R-:W-:Y:S01]  /*0d10*/  IMAD.SHL.U32 R5, R2, 0x8, RZ ;  /* 0x0000000802057824 */ /* 0x000fe200078e00ff */
[----:B------:R-:W-:Y:S01]  /*0d20*/  SHF.R.S32.HI R184, RZ, 0x3, R3 ;  /* 0x00000003ffb87819 */ /* 0x000fe20000011403 */
[----:B------:R-:W-:-:S02]  /*0d30*/  IMAD R6, R9, 0x10, R6 ;  /* 0x0000001009067824 */ /* 0x000fc400078e0206 */
[----:B------:R-:W-:Y:S02]  /*0d40*/  IMAD.IADD R7, R188, 0x1, -R7 ;  /* 0x00000001bc077824 */ /* 0x000fe400078e0a07 */
[----:B------:R-:W-:Y:S01]  /*0d50*/  IMAD.WIDE R18, R5, 0x2, R18 ;  /* 0x0000000205127825 */ /* 0x000fe200078e0212 */
[----:B------:R-:W-:-:S03]  /*0d60*/  LOP3.LUT R5, R3, 0x1ffffff8, RZ, 0xc0, !PT ;  /* 0x1ffffff803057812 */ /* 0x000fc600078ec0ff */
[----:B------:R-:W-:Y:S01]  /*0d70*/  IMAD R187, R7, 0x40, R6 ;  /* 0x0000004007bb7824 */ /* 0x000fe200078e0206 */
[----:B------:R-:W-:Y:S01]  /*0d80*/  LOP3.LUT R7, R4, 0x7ffffffc, RZ, 0xc0, !PT ;  /* 0x7ffffffc04077812 */ /* 0x000fe200078ec0ff */
[----:B------:R-:W-:-:S04]  /*0d90*/  IMAD.IADD R5, R190, 0x1, -R5 ;  /* 0x00000001be057824 */ /* 0x000fc800078e0a05 */
[----:B------:R-:W-:Y:S02]  /*0da0*/  IMAD.SHL.U32 R22, R5, 0x8, RZ ;  /* 0x0000000805167824 */ /* 0x000fe400078e00ff */
[----:B------:R-:W-:-:S07]  /*0db0*/  IMAD.IADD R16, R186, 0x1, -R7 ;  /* 0x00000001ba107824 */ /* 0x000fce00078e0a07 */
.L_x_6482:
        /* <DEDUP_REMOVED lines=20> */
.L_x_6390:
[----:B------:R-:W-:Y:S01]  /*0f00*/  ULDC UR6, c[0x0][0xdc4] ;  /* 0x0003710000067ab9 */ /* 0x000fe20000000800 */
[----:B------:R-:W-:Y:S01]  /*0f10*/  UMOV UR48, UR7 ;  /* 0x0000000700307c82 */ /* 0x000fe20008000000 */
[----:B------:R-:W-:-:S11]  /*0f20*/  UISETP.NE.AND UP0, UPT, UR6, 0x1, UPT ;  /* 0x000000010600788c */ /* 0x000fd6000bf05270 */
[----:B------:R-:W-:Y:S02]  /*0f30*/  @UP0 ULDC.64 UR10, c[0x0][0xdc8] ;  /* 0x00037200000a0ab9 */ /* 0x000fe40000000a00 */
[----:B------:R-:W-:-:S04]  /*0f40*/  UIMAD.WIDE.U32 UR4, UR7, UR10, URZ ;  /* 0x0000000a070472a5 */ /* 0x000fc8000f8e003f */
[----:B------:R-:W-:-:S04]  /*0f50*/  @UP0 USHF.R.U32.HI UR48, URZ, UR11, UR5 ;  /* 0x0000000b3f300299 */ /* 0x000fc80008011605 */
[----:B------:R-:W-:-:S12]  /*0f60*/  UIMAD UR4, UR48, UR6, URZ ;  /* 0x00000006300472a4 */ /* 0x000fd8000f8e023f */
.L_x_6391:
[----:B------:R-:W-:Y:S01]  /*0f70*/  UIADD3 UR6, UR7, -UR4, URZ ;  /* 0x8000000407067290 */ /* 0x000fe2000fffe03f */
[----:B------:R-:W-:Y:S01]  /*0f80*/  ULDC UR43, c[0x0][0xdb8] ;  /* 0x00036e00002b7ab9 */ /* 0x000fe20000000800 */
[----:B------:R-:W-:Y:S02]  /*0f90*/  ULOP3.LUT UR7, URZ, UR48, URZ, 0x33, !UPT ;  /* 0x000000303f077292 */ /* 0x000fe4000f8e333f */
[----:B------:R-:W-:Y:S01]  /*0fa0*/  UISETP.NE.AND UP1, UPT, UR43, 0x1, UPT ;  /* 0x000000012b00788c */ /* 0x000fe2000bf25270 */
[----:B------:R-:W-:Y:S01]  /*0fb0*/  ULDC.64 UR12, c[0x0][0x3f8] ;  /* 0x0000fe00000c7ab9 */ /* 0x000fe20000000a00 */
[----:B------:R-:W-:Y:S01]  /*0fc0*/  ULDC UR42, c[0x0][0xdac] ;  /* 0x00036b00002a7ab9 */ /* 0x000fe20000000800 */
[----:B------:R-:W-:Y:S02]  /*0fd0*/  UISETP.NE.U32.AND UP0, UPT, UR12, URZ, UPT ;  /* 0x0000003f0c00728c */ /* 0x000fe4000bf05070 */
[----:B------:R-:W-:Y:S01]  /*0fe0*/  UIADD3 UR42, UR7, UR42, URZ ;  /* 0x0000002a072a7290 */ /* 0x000fe2000fffe03f */
[----:B------:R-:W-:Y:S01]  /*0ff0*/  ULDC.64 UR4, c[0x0][0x9e0] ;  /* 0x0002780000047ab9 */ /* 0x000fe20000000a00 */
[----:B------:R-:W-:Y:S01]  /*1000*/  ULDC UR11, c[0x0][0xdc4] ;  /* 0x00037100000b7ab9 */ /* 0x000fe20000000800 */
[----:B------:R-:W-:-:S02]  /*1010*/  UISETP.NE.AND.EX UP0, UPT, UR13, URZ, UPT, UP0 ;  /* 0x0000003f0d00728c */ /* 0x000fc4000bf05300 */
[----:B------:R-:W-:Y:S02]  /*1020*/  UISETP.GE.AND UP2, UPT, UR5, 0x1, UPT ;  /* 0x000000010500788c */ /* 0x000fe4000bf46270 */
[----:B------:R-:W-:Y:S01]  /*1030*/  USHF.L.U32 UR42, UR42, 0x7, URZ ;  /* 0x000000072a2a7899 */ /* 0x000fe2000800063f */
[----:B------:R-:W-:Y:S01]  /*1040*/  ULDC UR45, c[0x0][0x404] ;  /* 0x00010100002d7ab9 */ /* 0x000fe20000000800 */
[----:B------:R-:W-:Y:S01]  /*1050*/  ULDC UR9, c[0x0][0x288] ;  /* 0x0000a20000097ab9 */ /* 0x000fe20000000800 */
[----:B------:R-:W-:Y:S01]  /*1060*/  UIMAD UR8, UR8, UR11, UR6 ;  /* 0x0000000b080872a4 */ /* 0x000fe2000f8e0206 */
[----:B------:R-:W-:Y:S01]  /*1070*/  PLOP3.LUT P1, PT, PT, PT, UP2, 0x80, 0x0 ;  /* 0x000000000000781c */ /* 0x000fe20003f2f028 */
[----:B------:R-:W-:Y:S01]  /*1080*/  USEL UR45, UR45, 0x1, UP0 ;  /* 0x000000012d2d7887 */ /* 0x000fe20008000000 */
[----:B------:R-:W-:Y:S01]  /*1090*/  @UP1 ULDC UR6, c[0x0][0xdbc] ;  /* 0x00036f0000061ab9 */ /* 0x000fe20000000800 */
[----:B------:R-:W-:Y:S01]  /*10a0*/  UIADD3 UR54, UR42, 0x80, -UR9 ;  /* 0x000000802a367890 */ /* 0x000fe2000fffe809 */
[----:B------:R-:W-:Y:S01]  /*10b0*/  ULDC UR10, c[0x0][0x2e0] ;  /* 0x0000b800000a7ab9 */ /* 0x000fe20000000800 */
[----:B------:R-:W-:Y:S01]  /*10c0*/  UIMAD.WIDE.U32 UR6, UR8, UR6, URZ ;  /* 0x00000006080672a5 */ /* 0x000fe2000f8e003f */
[----:B------:R-:W-:Y:S01]  /*10d0*/  @UP1 ULDC UR11, c[0x0][0xdc0] ;  /* 0x00037000000b1ab9 */ /* 0x000fe20000000800 */
[----:B------:R-:W-:Y:S01]  /*10e0*/  UIMAD UR54, UR45, UR10, UR54 ;  /* 0x0000000a2d3672a4 */ /* 0x000fe2000f8e0236 */
[----:B------:R-:W-:Y:S01]  /*10f0*/  UMOV UR44, UR8 ;  /* 0x00000008002c7c82 */ /* 0x000fe20008000000 */
[----:B------:R-:W-:-:S02]  /*1100*/  @UP1 USHF.R.U32.HI UR44, URZ, UR11, UR7 ;  /* 0x0000000b3f2c1299 */ /* 0x000fc40008011607 */
[----:B------:R-:W-:Y:S02]  /*1110*/  UIADD3 UR4, UR54, UR4, URZ ;  /* 0x0000000436047290 */ /* 0x000fe4000fffe03f */
        /* <DEDUP_REMOVED lines=14> */
.L_x_6393:
[----:B------:R-:W-:-:S11]  /*1200*/  UISETP.NE.AND UP0, UPT, UR5, 0x1, UPT ;  /* 0x000000010500788c */ /* 0x000fd6000bf05270 */
[----:B------:R-:W-:Y:S02]  /*1210*/  @UP0 ULDC.64 UR12, c[0x0][0x9e8] ;  /* 0x00027a00000c0ab9 */ /* 0x000fe40000000a00 */
[----:B------:R-:W-:-:S04]  /*1220*/  UIMAD.WIDE.U32 UR6, UR4, UR12, URZ ;  /* 0x0000000c040672a5 */ /* 0x000fc8000f8e003f */
[----:B------:R-:W-:-:S12]  /*1230*/  @UP0 USHF.R.U32.HI UR4, URZ, UR13, UR7 ;  /* 0x0000000d3f040299 */ /* 0x000fd80008011607 */
.L_x_6394:
[----:B------:R-:W-:-:S06]  /*1240*/  UIMAD UR4, UR4, UR5, UR5 ;  /* 0x00000005040472a4 */ /* 0x000fcc000f8e0205 */
[----:B------:R-:W-:-:S07]  /*1250*/  VIMNMX R0, R0, UR4, PT ;  /* 0x0000000400007c48 */ /* 0x000fce000bfe0100 */
.L_x_6392:
        /* <DEDUP_REMOVED lines=25> */
.L_x_6396:
[----:B------:R-:W-:-:S11]  /*13f0*/  UISETP.NE.AND UP0, UPT, UR5, 0x1, UPT ;  /* 0x000000010500788c */ /* 0x000fd6000bf05270 */
[----:B------:R-:W-:Y:S02]  /*1400*/  @UP0 ULDC.64 UR10, c[0x0][0x9e8] ;  /* 0x00027a00000a0ab9 */ /* 0x000fe40000000a00 */
[----:B------:R-:W-:-:S04]  /*1410*/  UIMAD.WIDE.U32 UR6, UR4, UR10, URZ ;  /* 0x0000000a040672a5 */ /* 0x000fc8000f8e003f */
[----:B------:R-:W-:-:S12]  /*1420*/  @UP0 USHF.R.U32.HI UR4, URZ, UR11, UR7 ;  /* 0x0000000b3f040299 */ /* 0x000fd80008011607 */
.L_x_6397:
[----:B------:R-:W-:-:S04]  /*1430*/  UIMAD UR4, UR4, UR5, URZ ;  /* 0x00000005040472a4 */ /* 0x000fc8000f8e023f */
[----:B------:R-:W-:-:S04]  /*1440*/  UISETP.LT.AND UP0, UPT, UR8, UR4, UPT ;  /* 0x000000040800728c */ /* 0x000fc8000bf01270 */
[----:B------:R-:W-:-:S12]  /*1450*/  USEL UR8, UR8, UR4, !UP0 ;  /* 0x0000000408087287 */ /* 0x000fd8000c000000 */
.L_x_6395:
[----:B------:R-:W-:Y:S01]  /*1460*/  USHF.R.S32.HI UR4, URZ, 0x1f, UR8 ;  /* 0x0000001f3f047899 */ /* 0x000fe20008011408 */
[----:B------:R-:W-:Y:S02]  /*1470*/  PLOP3.LUT P0, PT, PT, PT, PT, 0x80, 0x0 ;  /* 0x000000000000781c */ /* 0x000fe40003f0f070 */
[----:B------:R-:W-:Y:S02]  /*1480*/  CS2R R2, SRZ ;  /* 0x0000000000027805 */ /* 0x000fe4000001ff00 */
        /* <DEDUP_REMOVED lines=35> */
[----:B------:R-:W-:Y:S01]  /*16c0*/  CS2R R90, SRZ ;  /* 0x00000000005a7805 */ /* 0x000fe2000001ff00 */
[----:B------:R-:W-:Y:S02]  /*16d0*/  IMAD.MOV.U32 R9, RZ, RZ, RZ ;  /* 0x000000ffff097224 */ /* 0x000fe400078e00ff */
[----:B------:R-:W-:Y:S02]  /*16e0*/  IMAD.MOV.U32 R89, RZ, RZ, RZ ;  /* 0x000000ffff597224 */ /* 0x000fe400078e00ff */
        /* <DEDUP_REMOVED lines=30> */
.L_x_6399:
[----:B------:R-:W-:Y:S01]  /*18d0*/  ULEA.HI UR4, UR46, UR46, URZ, 0x1 ;  /* 0x0000002e2e047291 */ /* 0x000fe2000f8f083f */
[----:B------:R-:W-:-:S03]  /*18e0*/  IMAD.U32 R2, RZ, RZ, UR47 ;  /* 0x0000002fff027e24 */ /* 0x000fc6000f8e00ff */
[----:B------:R-:W-:Y:S02]  /*18f0*/  ULOP3.LUT UR4, UR4, 0xfffffffe, URZ, 0xc0, !UPT ;  /* 0xfffffffe04047892 */ /* 0x000fe4000f8ec03f */
[----:B------:R-:W-:Y:S02]  /*1900*/  ISETP.NE.AND P0, PT, R2, 0x3, PT ;  /* 0x000000030200780c */ /* 0x000fe40003f05270 */
[----:B------:R-:W-:-:S06]  /*1910*/  UIADD3 UR4, UR46, -UR4, URZ ;  /* 0x800000042e047290 */ /* 0x000fcc000fffe03f */
[----:B------:R-:W-:-:S05]  /*1920*/  IMAD.U32 R0, RZ, RZ, UR4 ;  /* 0x00000004ff007e24 */ /* 0x000fca000f8e00ff */
[----:B------:R-:W-:-:S04]  /*1930*/  SHF.L.U32 R0, R0, 0x1f, RZ ;  /* 0x0000001f00007819 */ /* 0x000fc800000006ff */
[----:B------:R-:W1:Y:S02]  /*1940*/  SYNCS.PHASECHK.TRANS64.TRYWAIT P1, [UR39+0x28800], R0 ;  /* 0x02880000ff0075a7 */ /* 0x000e640008020167 */
[----:B-1----:R-:W-:Y:S05]  /*1950*/  @!P1 BRA `(.L_x_6400) ;  /* 0x0000010000609947 */ /* 0x002fea0003800000 */
.L_x_6547:
[----:B------:R-:W-:Y:S05]  /*1960*/  @!P0 BRA `(.L_x_6401) ;  /* 0x0000000000048947 */ /* 0x000fea0003800000 */
[----:B------:R-:W-:Y:S01]  /*1970*/  BPT.TRAP 0x1 ;  /* 0x000000040000795c */ /* 0x000fe20000300000 */
.L_x_6401:
[----:B------:R-:W-:Y:S02]  /*1980*/  IMAD.U32 R7, RZ, RZ, UR37 ;  /* 0x00000025ff077e24 */ /* 0x000fe4000f8e00ff */
[----:B-1----:R-:W-:-:S03]  /*1990*/  IMAD.U32 R0, RZ, RZ, UR36 ;  /* 0x00000024ff007e24 */ /* 0x002fc6000f8e00ff */
[----:B------:R-:W-:Y:S02]  /*19a0*/  LEA R7, R7, UR39, 0x3 ;  /* 0x0000002707077c11 */ /* 0x000fe4000f8e18ff */
[----:B------:R-:W-:-:S04]  /*19b0*/  SHF.L.U32 R0, R0, 0x1f, RZ ;  /* 0x0000001f00007819 */ /* 0x000fc800000006ff */
[----:B------:R1:W2:Y:S01]  /*19c0*/  SYNCS.PHASECHK.TRANS64.TRYWAIT P2, [R7+URZ+0x28830], R0 ;  /* 0x02883000070075a7 */ /* 0x0002a2000804017f */
[----:B------:R-:W-:Y:S05]  /*19d0*/  @!P0 BRA `(.L_x_6402) ;  /* 0x0000000000048947 */ /* 0x000fea0003800000 */
[----:B------:R-:W-:Y:S01]  /*19e0*/  BPT.TRAP 0x1 ;  /* 0x000000040000795c */ /* 0x000fe20000300000 */
.L_x_6402:
[----:B------:R-:W3:Y:S02]  /*19f0*/  S2R R2, SR_TID.X ;  /* 0x0000000000027919 */ /* 0x000ee40000002100 */
[----:B---3--:R-:W-:Y:S01]  /*1a00*/  LOP3.LUT P1, RZ, R2, 0x7f, RZ, 0xc0, !PT ;  /* 0x0000007f02ff7812 */ /* 0x008fe2000782c0ff */
[----:B--2---:R-:W-:-:S12]  /*1a10*/  @P2 BRA `(.L_x_6403) ;  /* 0x0000000000082947 */ /* 0x004fd80003800000 */
[----:B------:R-:W2:Y:S02]  /*1a20*/  SYNCS.PHASECHK.TRANS64.TRYWAIT P2, [R7+URZ+0x28830], R0 ;  /* 0x02883000070075a7 */ /* 0x000ea4000804017f */
[----:B--2---:R-:W-:Y:S05]  /*1a30*/  @!P2 BRA `(.L_x_6404) ;  /* 0x000001000040a947 */ /* 0x004fea0003800000 */
.L_x_6403:
[----:B------:R-:W-:Y:S05]  /*1a40*/  WARPSYNC.ALL ;  /* 0x0000000000007948 */ /* 0x000fea0003800000 */
[----:B------:R-:W-:Y:S01]  /*1a50*/  UIADD3 UR4, UR39, 0x18400, URZ ;  /* 0x0001840027047890 */ /* 0x000fe2000fffe03f */
[----:B------:R-:W-:Y:S01]  /*1a60*/  WARPGROUP.ARRIVE ;  /* 0x00000000000079c5 */ /* 0x000fe20000000000 */
[----:B------:R-:W-:Y:S01]  /*1a70*/  ULOP3.LUT UR32, UR55, 0x10000, URZ, 0xfc, !UPT ;  /* 0x0001000037207892 */ /* 0x000fe2000f8efc3f */
[----:B------:R-:W3:Y:S01]  /*1a80*/  LDC R3, c[0x0][0x2e0] ;  /* 0x0000b800ff037b82 */ /* 0x000ee20000000800 */
[----:B------:R-:W-:Y:S01]  /*1a90*/  USHF.R.U32.HI UR4, URZ, 0x4, UR4 ;  /* 0x000000043f047899 */ /* 0x000fe20008011604 */
[----:B------:R-:W-:Y:S01]  /*1aa0*/  IMAD.MOV.U32 R5, RZ, RZ, -0x80 ;  /* 0xffffff80ff057424 */ /* 0x000fe200078e00ff */
[----:B------:R-:W-:Y:S01]  /*1ab0*/  UMOV UR33, 0x40000040 ;  /* 0x4000004000217882 */ /* 0x000fe20000000000 */
[----:B------:R-:W-:Y:S01]  /*1ac0*/  UMOV UR35, 0x40000040 ;  /* 0x4000004000237882 */ /* 0x000fe20000000000 */
[----:B------:R-:W-:Y:S01]  /*1ad0*/  ULOP3.LUT UR4, UR4, 0x3fff, URZ, 0xc0, !UPT ;  /* 0x00003fff04047892 */ /* 0x000fe2000f8ec03f */
[C---:B------:R-:W-:Y:S01]  /*1ae0*/  IMAD R12, R88.reuse, R5, 0x80 ;  /* 0x00000080580c7424 */ /* 0x040fe200078e0205 */
[----:B------:R-:W-:Y:S01]  /*1af0*/  UMOV UR5, 0x40000040 ;  /* 0x4000004000057882 */ /* 0x000fe20000000000 */
[----:B------:R-:W-:Y:S01]  /*1b00*/  UMOV UR7, 0x40000040 ;  /* 0x4000004000077882 */ /* 0x000fe20000000000 */
[----:B------:R-:W-:Y:S01]  /*1b10*/  ULOP3.LUT UR49, UR4, 0x10000, URZ, 0xfc, !UPT ;  /* 0x0001000004317892 */ /* 0x000fe2000f8efc3f */
[----:B------:R-:W4:Y:S01]  /*1b20*/  LDC.64 R10, c[0x0][0x9e0] ;  /* 0x00027800ff0a7b82 */ /* 0x000f220000000a00 */
[----:B------:R-:W-:Y:S01]  /*1b30*/  UIADD3 UR4, UR32, 0x2, URZ ;  /* 0x0000000220047890 */ /* 0x000fe2000fffe03f */
[----:B-12---:R-:W-:Y:S01]  /*1b40*/  @!P1 VIADD R0, R7, 0x28840 ;  /* 0x0002884007009836 */ /* 0x006fe20000000000 */
[----:B------:R-:W-:Y:S01]  /*1b50*/  ULEA UR34, UR37, UR49, 0xb ;  /* 0x0000003125227291 */ /* 0x000fe2000f8e583f */
[----:B------:R-:W-:Y:S01]  /*1b60*/  LEA R6, R88, 0xffffff80, 0x7 ;  /* 0xffffff8058067811 */ /* 0x000fe200078e38ff */
[----:B------:R-:W-:-:S02]  /*1b70*/  UIADD3 UR8, UR32, 0x4, URZ ;  /* 0x0000000420087890 */ /* 0x000fc4000fffe03f */
[----:B------:R-:W-:Y:S01]  /*1b80*/  UIADD3 UR6, UR34, 0x2, URZ ;  /* 0x0000000222067890 */ /* 0x000fe2000fffe03f */
[----:B------:R-:W1:Y:S01]  /*1b90*/  LDC R8, c[0x0][0x288] ;  /* 0x0000a200ff087b82 */ /* 0x000e620000000800 */
[----:B------:R-:W-:Y:S01]  /*1ba0*/  UIADD3 UR10, UR34, 0x4, URZ ;  /* 0x00000004220a7890 */ /* 0x000fe2000fffe03f */
[----:B------:R-:W-:Y:S01]  /*1bb0*/  @!P1 PRMT R0, RZ, 0x654, R0 ;  /* 0x00000654ff009816 */ /* 0x000fe20000000000 */
[----:B------:R-:W-:Y:S01]  /*1bc0*/  UMOV UR9, 0x40000040 ;  /* 0x4000004000097882 */ /* 0x000fe20000000000 */
[----:B------:R-:W-:Y:S01]  /*1bd0*/  HGMMA.64x128x16.F32.BF16 R24, gdesc[UR32], RZ, !UPT, gsb0 ;  /* 0x01e00000201879f0 */ /* 0x000fe2000c0018ff */
[----:B------:R-:W-:Y:S01]  /*1be0*/  UMOV UR11, 0x40000040 ;  /* 0x40000040000b7882 */ /* 0x000fe20000000000 */
[----:B------:R-:W-:Y:S01]  /*1bf0*/  UIADD3 UR12, UR32, 0x6, URZ ;  /* 0x00000006200c7890 */ /* 0x000fe2000fffe03f */
[----:B---3--:R-:W-:Y:S01]  /*1c00*/  IMAD R7, R3, UR45, R12 ;  /* 0x0000002d03077c24 */ /* 0x008fe2000f8e020c */
[----:B------:R-:W-:Y:S01]  /*1c10*/  UIADD3 UR14, UR34, 0x6, URZ ;  /* 0x00000006220e7890 */ /* 0x000fe2000fffe03f */
[----:B------:R-:W-:Y:S01]  /*1c20*/  UMOV UR13, 0x40000040 ;  /* 0x40000040000d7882 */ /* 0x000fe20000000000 */
[----:B------:R-:W-:Y:S01]  /*1c30*/  UMOV UR15, 0x40000040 ;  /* 0x40000040000f7882 */ /* 0x000fe20000000000 */
[----:B------:R-:W-:Y:S01]  /*1c40*/  UIADD3 UR16, UR32, 0x400, URZ ;  /* 0x0000040020107890 */ /* 0x000fe2000fffe03f */
[C---:B------:R-:W-:Y:S01]  /*1c50*/  IMAD R14, R16.reuse, -0x2, R7 ;  /* 0xfffffffe100e7824 */ /* 0x040fe200078e0207 */
[----:B------:R-:W-:Y:S01]  /*1c60*/  UIADD3 UR18, UR34, 0x400, URZ ;  /* 0x0000040022127890 */ /* 0x000fe2000fffe03f */
[----:B------:R-:W-:Y:S01]  /*1c70*/  UMOV UR17, 0x40000040 ;  /* 0x4000004000117882 */ /* 0x000fe20000000000 */
[----:B------:R-:W-:Y:S01]  /*1c80*/  UMOV UR19, 0x40000040 ;  /* 0x4000004000137882 */ /* 0x000fe20000000000 */
[----:B------:R-:W-:Y:S01]  /*1c90*/  UIADD3 UR20, UR32, 0x402, URZ ;  /* 0x0000040220147890 */ /* 0x000fe2000fffe03f */
[----:B----4-:R-:W-:Y:S01]  /*1ca0*/  ISETP.GE.AND P2, PT, R11, 0x1, PT ;  /* 0x000000010b00780c */ /* 0x010fe20003f46270 */
[----:B------:R-:W-:Y:S01]  /*1cb0*/  UIADD3 UR22, UR34, 0x402, URZ ;  /* 0x0000040222167890 */ /* 0x000fe2000fffe03f */
[----:B------:R-:W-:Y:S01]  /*1cc0*/  UMOV UR21, 0x40000040 ;  /* 0x4000004000157882 */ /* 0x000fe20000000000 */
[----:B------:R-:W-:Y:S01]  /*1cd0*/  UMOV UR23, 0x40000040 ;  /* 0x4000004000177882 */ /* 0x000fe20000000000 */
[----:B------:R-:W-:Y:S01]  /*1ce0*/  UIADD3 UR24, UR32, 0x404, URZ ;  /* 0x0000040420187890 */ /* 0x000fe2000fffe03f */
[----:B-1----:R-:W-:Y:S01]  /*1cf0*/  IADD3 R5, R7, 0x1, -R8 ;  /* 0x0000000107057810 */ /* 0x002fe20007ffe808 */
[----:B------:R-:W-:Y:S01]  /*1d00*/  UIADD3 UR26, UR34, 0x404, URZ ;  /* 0x00000404221a7890 */ /* 0x000fe2000fffe03f */
[----:B------:R-:W-:Y:S01]  /*1d10*/  UMOV UR25, 0x40000040 ;  /* 0x4000004000197882 */ /* 0x000fe20000000000 */
[----:B------:R-:W-:Y:S01]  /*1d20*/  UMOV UR27, 0x40000040 ;  /* 0x40000040001b7882 */ /* 0x000fe20000000000 */
[----:B------:R-:W-:Y:S01]  /*1d30*/  UIADD3 UR28, UR32, 0x406, URZ ;  /* 0x00000406201c7890 */ /* 0x000fe2000fffe03f */
[----:B------:R-:W-:Y:S01]  /*1d40*/  IMAD R9, R16, -0x2, R5 ;  /* 0xfffffffe10097824 */ /* 0x000fe200078e0205 */
[----:B------:R-:W-:Y:S01]  /*1d50*/  UIADD3 UR30, UR34, 0x406, URZ ;  /* 0x00000406221e7890 */ /* 0x000fe2000fffe03f */
[----:B------:R-:W-:Y:S01]  /*1d60*/  VIADD R5, R187, UR42 ;  /* 0x0000002abb057c36 */ /* 0x000fe20008000000 */
[----:B------:R-:W-:Y:S01]  /*1d70*/  UMOV UR29, 0x40000040 ;  /* 0x40000040001d7882 */ /* 0x000fe20000000000 */
[----:B------:R-:W-:Y:S01]  /*1d80*/  UMOV UR31, 0x40000040 ;  /* 0x40000040001f7882 */ /* 0x000fe20000000000 */
[----:B------:R-:W-:Y:S01]  /*1d90*/  ULDC UR56, c[0x0][0x9dc] ;  /* 0x0002770000387ab9 */ /* 0x000fe20000000800 */
[----:B------:R-:W-:Y:S01]  /*1da0*/  IMAD.IADD R89, R9, 0x1, R10 ;  /* 0x0000000109597824 */ /* 0x000fe200078e020a */
[----:B------:R-:W-:-:S02]  /*1db0*/  WARPGROUP.DEPBAR.LE gsb0, 0x0 ;  /* 0x00008000000079c5 */ /* 0x000fc40000010000 */
[----:B------:R-:W-:-:S06]  /*1dc0*/  WARPGROUP.ARRIVE ;  /* 0x00000000000079c5 */ /* 0x000fcc0000000000 */
[----:B------:R-:W-:Y:S01]  /*1dd0*/  HGMMA.64x128x16.F32.BF16 R24, gdesc[UR4], R24, gsb0 ;  /* 0x01e00000041879f0 */ /* 0x000fe20008001818 */
[----:B------:R-:W-:-:S06]  /*1de0*/  ULOP3.LUT UR6, URZ, UR56, URZ, 0x33, !UPT ;  /* 0x000000383f067292 */ /* 0x000fcc000f8e333f */
[----:B------:R-:W-:-:S04]  /*1df0*/  VIADD R20, R9, UR6 ;  /* 0x0000000609147c36 */ /* 0x000fc80008000000 */
[----:B------:R-:W-:Y:S01]  /*1e00*/  IMAD.IADD R2, R20, 0x1, R5 ;  /* 0x0000000114027824 */ /* 0x000fe200078e0205 */
[----:B------:R-:W-:Y:S02]  /*1e10*/  WARPGROUP.DEPBAR.LE gsb0, 0x0 ;  /* 0x00008000000079c5 */ /* 0x000fe40000010000 */
[----:B------:R-:W-:-:S06]  /*1e20*/  WARPGROUP.ARRIVE ;  /* 0x00000000000079c5 */ /* 0x000fcc0000000000 */
[----:B------:R-:W-:Y:S03]  /*1e30*/  HGMMA.64x128x16.F32.BF16 R24, gdesc[UR8], R24, gsb0 ;  /* 0x01e00000081879f0 */ /* 0x000fe60008001818 */
[----:B------:R-:W-:Y:S02]  /*1e40*/  WARPGROUP.DEPBAR.LE gsb0, 0x0 ;  /* 0x00008000000079c5 */ /* 0x000fe40000010000 */
[----:B------:R-:W-:-:S07]  /*1e50*/  WARPGROUP.ARRIVE ;  /* 0x00000000000079c5 */ /* 0x000fce0000000000 */
        /* <DEDUP_REMOVED lines=14> */
[----:B------:R1:W-:Y:S02]  /*1f40*/  @!P1 SYNCS.ARRIVE.TRANS64.RED.A1T0 RZ, [R0+URZ], RZ ;  /* 0x000000ff00ff99a7 */ /* 0x0003e4000810043f */
[----:B-1----:R-:W-:Y:S01]  /*1f50*/  VIADDMNMX R0, R5, R89, R14, PT ;  /* 0x0000005905007246 */ /* 0x002fe2000380010e */
[----:B------:R-:W-:Y:S06]  /*1f60*/  @!P2 BRA `(.L_x_6405) ;  /* 0x000000000054a947 */ /* 0x000fec0003800000 */
[----:B------:R-:W-:Y:S01]  /*1f70*/  IMAD R7, R3, UR45, R5 ;  /* 0x0000002d03077c24 */ /* 0x000fe2000f8e0205 */
[----:B------:R-:W-:Y:S03]  /*1f80*/  BSSY B0, `(.L_x_6406) ;  /* 0x000000f000007945 */ /* 0x000fe60003800000 */
[----:B------:R-:W-:-:S05]  /*1f90*/  IMAD.IADD R7, R7, 0x1, -R8 ;  /* 0x0000000107077824 */ /* 0x000fca00078e0a08 */
        /* <DEDUP_REMOVED lines=9> */
.L_x_6407:
[----:B------:R-:W-:-:S13]  /*2030*/  ISETP.NE.AND P3, PT, R11, 0x1, PT ;  /* 0x000000010b00780c */ /* 0x000fda0003f65270 */
[----:B------:R-:W1:Y:S02]  /*2040*/  @P3 LDC.64 R90, c[0x0][0x9e8] ;  /* 0x00027a00ff5a3b82 */ /* 0x000e640000000a00 */
[----:B-1----:R-:W-:-:S05]  /*2050*/  @P3 IMAD.HI.U32 R4, R7, R90, RZ ;  /* 0x0000005a07043227 */ /* 0x002fca00078e00ff */
[----:B------:R-:W-:-:S07]  /*2060*/  @P3 SHF.R.U32.HI R7, RZ, R91, R4 ;  /* 0x0000005bff073219 */ /* 0x000fce0000011604 */
.L_x_6408:
[----:B------:R-:W-:Y:S05]  /*2070*/  BSYNC B0 ;  /* 0x0000000000007941 */ /* 0x000fea0003800000 */
.L_x_6406:
[----:B------:R-:W-:-:S04]  /*2080*/  IMAD R7, R7, R11, -R6 ;  /* 0x0000000b07077224 */ /* 0x000fc800078e0a06 */
[----:B------:R-:W-:-:S05]  /*2090*/  IMAD R7, R16, -0x2, R7 ;  /* 0xfffffffe10077824 */ /* 0x000fca00078e0207 */
[----:B------:R-:W-:Y:S02]  /*20a0*/  VIMNMX R2, R2, R7, !PT ;  /* 0x0000000702027248 */ /* 0x000fe40007fe0100 */
[----:B------:R-:W-:-:S07]  /*20b0*/  VIADDMNMX R0, R7, R11, R0, PT ;  /* 0x0000000b07007246 */ /* 0x000fce0003800100 */
.L_x_6405:
[C---:B------:R-:W-:Y:S01]  /*20c0*/  ISETP.GE.AND P4, PT, R12.reuse, 0x9, PT ;  /* 0x000000090c00780c */ /* 0x040fe20003f86270 */
[----:B------:R-:W-:Y:S01]  /*20d0*/  VIADD R4, R5, 0x8 ;  /* 0x0000000805047836 */ /* 0x000fe20000000000 */
        /* <DEDUP_REMOVED lines=136> */
[----:B------:R-:W-:-:S02]  /*2960*/  P2R R91, PR, RZ, 0x40 ;  /* 0x00000040ff5b7803 */ /* 0x000fc40000000000 */
        /* <DEDUP_REMOVED lines=20> */
[----:B------:R-:W-:Y:S01]  /*2ab0*/  FSEL R85, R85, -INF , !P6 ;  /* 0xff80000055557808 */ /* 0x000fe20007000000 */
[----:B------:R-:W-:Y:S08]  /*2ac0*/  @!P2 BRA `(.L_x_6409) ;  /* 0x000000000054a947 */ /* 0x000ff00003800000 */
        /* <DEDUP_REMOVED lines=12> */
.L_x_6411:
[----:B------:R-:W-:-:S13]  /*2b90*/  ISETP.NE.AND P6, PT, R11, 0x1, PT ;  /* 0x000000010b00780c */ /* 0x000fda0003fc5270 */
[----:B------:R-:W1:Y:S02]  /*2ba0*/  @P6 LDC.64 R36, c[0x0][0x9e8] ;  /* 0x00027a00ff246b82 */ /* 0x000e640000000a00 */
[----:B-1----:R-:W-:-:S05]  /*2bb0*/  @P6 IMAD.HI.U32 R0, R33, R36, RZ ;  /* 0x0000002421006227 */ /* 0x002fca00078e00ff */
[----:B------:R-:W-:-:S07]  /*2bc0*/  @P6 SHF.R.U32.HI R33, RZ, R37, R0 ;  /* 0x00000025ff216219 */ /* 0x000fce0000011600 */
.L_x_6412:
[----:B------:R-:W-:Y:S05]  /*2bd0*/  BSYNC B0 ;  /* 0x0000000000007941 */ /* 0x000fea0003800000 */
.L_x_6410:
[----:B------:R-:W-:-:S04]  /*2be0*/  IMAD R33, R33, R11, -R6 ;  /* 0x0000000b21217224 */ /* 0x000fc800078e0a06 */
[----:B------:R-:W-:-:S05]  /*2bf0*/  IMAD R33, R16, -0x2, R33 ;  /* 0xfffffffe10217824 */ /* 0x000fca00078e0221 */
[----:B------:R-:W-:Y:S02]  /*2c00*/  VIMNMX R12, R12, R33, !PT ;  /* 0x000000210c0c7248 */ /* 0x000fe40007fe0100 */
[----:B------:R-:W-:-:S07]  /*2c10*/  VIADDMNMX R2, R33, R11, R2, PT ;  /* 0x0000000b21027246 */ /* 0x000fce0003800102 */
.L_x_6409:
[----:B------:R-:W-:Y:S01]  /*2c20*/  ISETP.GT.AND P3, PT, R12, 0x1, !P3 ;  /* 0x000000010c00780c */ /* 0x000fe20005f64270 */
[----:B------:R-:W-:Y:S01]  /*2c30*/  ULDC UR6, c[0x0][0x988] ;  /* 0x0002620000067ab9 */ /* 0x000fe20000000800 */
[----:B------:R-:W-:Y:S01]  /*2c40*/  ISETP.NE.AND P6, PT, R32, RZ, PT ;  /* 0x000000ff2000720c */ /* 0x000fe20003fc5270 */
[----:B------:R-:W-:Y:S01]  /*2c50*/  IMAD.U32 R6, RZ, RZ, UR6 ;  /* 0x00000006ff067e24 */ /* 0x000fe2000f8e00ff */
[----:B------:R-:W-:Y:S01]  /*2c60*/  ISETP.LT.OR P3, PT, R2, 0x2, P3 ;  /* 0x000000020200780c */ /* 0x000fe20001f61670 */
[----:B------:R-:W-:Y:S01]  /*2c70*/  IMAD R8, R3, UR45, -R8 ;  /* 0x0000002d03087c24 */ /* 0x000fe2000f8e0a08 */
        /* <DEDUP_REMOVED lines=75> */
[----:B------:R-:W-:Y:S02]  /*3130*/  ISETP.GT.AND P4, PT, R12, 0x71, !P4 ;  /* 0x000000710c00780c */ /* 0x000fe40006784270 */
[----:B------:R-:W-:Y:S02]  /*3140*/  FSEL R53, R50, -INF , !P3 ;  /* 0xff80000032357808 */ /* 0x000fe40005800000 */
[----:B------:R-:W-:Y:S02]  /*3150*/  ISETP.NE.AND P3, PT, R48, RZ, PT ;  /* 0x000000ff3000720c */ /* 0x000fe40003f65270 */
[C---:B------:R-:W-:Y:S02]  /*3160*/  ISETP.GT.AND P5, PT, R12.reuse, 0x78, !P5 ;  /* 0x000000780c00780c */ /* 0x040fe40006fa4270 */
[----:B------:R-:W-:Y:S02]  /*3170*/  ISETP.GT.AND P3, PT, R12, 0x31, !P3 ;  /* 0x000000310c00780c */ /* 0x000fe40005f64270 */
[----:B------:R-:W-:-:S02]  /*3180*/  ISETP.LT.OR P4, PT, R2, 0x72, P4 ;  /* 0x000000720200780c */ /* 0x000fc40002781670 */
[C---:B------:R-:W-:Y:S02]  /*3190*/  ISETP.LT.OR P3, PT, R2.reuse, 0x32, P3 ;  /* 0x000000320200780c */ /* 0x040fe40001f61670 */
[----:B------:R-:W-:Y:S02]  /*31a0*/  ISETP.LT.OR P5, PT, R2, 0x79, P5 ;  /* 0x000000790200780c */ /* 0x000fe40002fa1670 */
[----:B------:R-:W-:Y:S02]  /*31b0*/  FSEL R51, R51, -INF , !P3 ;  /* 0xff80000033337808 */ /* 0x000fe40005800000 */
[----:B------:R-:W-:-:S04]  /*31c0*/  ISETP.NE.AND P3, PT, R98, RZ, PT ;  /* 0x000000ff6200720c */ /* 0x000fc80003f65270 */
[----:B------:R-:W-:-:S04]  /*31d0*/  ISETP.GT.AND P3, PT, R12, 0x38, !P3 ;  /* 0x000000380c00780c */ /* 0x000fc80005f64270 */
[----:B------:R-:W-:-:S04]  /*31e0*/  ISETP.LT.OR P3, PT, R2, 0x39, P3 ;  /* 0x000000390200780c */ /* 0x000fc80001f61670 */
[----:B------:R-:W-:Y:S02]  /*31f0*/  FSEL R57, R54, -INF , !P3 ;  /* 0xff80000036397808 */ /* 0x000fe40005800000 */
[----:B------:R-:W-:-:S04]  /*3200*/  ISETP.NE.AND P3, PT, R52, RZ, PT ;  /* 0x000000ff3400720c */ /* 0x000fc80003f65270 */
[----:B------:R-:W-:-:S04]  /*3210*/  ISETP.GT.AND P3, PT, R12, 0x39, !P3 ;  /* 0x000000390c00780c */ /* 0x000fc80005f64270 */
[----:B------:R-:W-:-:S04]  /*3220*/  ISETP.LT.OR P3, PT, R2, 0x3a, P3 ;  /* 0x0000003a0200780c */ /* 0x000fc80001f61670 */
[----:B------:R-:W-:Y:S02]  /*3230*/  FSEL R55, R55, -INF , !P3 ;  /* 0xff80000037377808 */ /* 0x000fe40005800000 */
[----:B------:R-:W-:Y:S02]  /*3240*/  ISETP.GT.AND P3, PT, R12, 0x40, !P6 ;  /* 0x000000400c00780c */ /* 0x000fe40007764270 */
[----:B------:R-:W-:Y:S02]  /*3250*/  ISETP.NE.AND P6, PT, R76, RZ, PT ;  /* 0x000000ff4c00720c */ /* 0x000fe40003fc5270 */
[----:B------:R-:W-:-:S04]  /*3260*/  ISETP.LT.OR P3, PT, R2, 0x41, P3 ;  /* 0x000000410200780c */ /* 0x000fc80001f61670 */
        /* <DEDUP_REMOVED lines=21> */
[----:B------:R-:W-:Y:S02]  /*33c0*/  ISETP.NE.AND P3, PT, R101, RZ, PT ;  /* 0x000000ff6500720c */ /* 0x000fe40003f65270 */
[----:B------:R-:W1:Y:S02]  /*33d0*/  SHFL.BFLY PT, R101, R14, 0x2, 0x1f ;  /* 0x0c401f000e657f89 */ /* 0x000e6400000e0000 */
        /* <DEDUP_REMOVED lines=20> */
[----:B------:R-:W-:Y:S01]  /*3520*/  FMUL.FTZ R20, R0, R6 ;  /* 0x0000000600147220 */ /* 0x000fe20000410000 */
[----:B------:R-:W-:-:S04]  /*3530*/  ISETP.LT.OR P3, PT, R2, 0x69, P3 ;  /* 0x000000690200780c */ /* 0x000fc80001f61670 */
[----:B------:R-:W-:Y:S02]  /*3540*/  FSEL R99, R78, -INF , !P3 ;  /* 0xff8000004e637808 */ /* 0x000fe40005800000 */
[----:B------:R-:W-:Y:S02]  /*3550*/  ISETP.GT.AND P3, PT, R12, 0x69, !P6 ;  /* 0x000000690c00780c */ /* 0x000fe40007764270 */
[----:B------:R-:W-:Y:S02]  /*3560*/  ISETP.NE.AND P6, PT, R28, RZ, PT ;  /* 0x000000ff1c00720c */ /* 0x000fe40003fc5270 */
[----:B------:R-:W-:-:S04]  /*3570*/  ISETP.LT.OR P3, PT, R2, 0x6a, P3 ;  /* 0x0000006a0200780c */ /* 0x000fc80001f61670 */
[----:B------:R-:W-:Y:S02]  /*3580*/  FSEL R79, R79, -INF , !P3 ;  /* 0xff8000004f4f7808 */ /* 0x000fe40005800000 */
[----:B------:R-:W-:-:S04]  /*3590*/  FSETP.NEU.FTZ.AND P3, PT, R0, -INF , PT ;  /* 0xff8000000000780b */ /* 0x000fc80003f7d000 */
[----:B------:R-:W-:Y:S02]  /*35a0*/  FSEL R20, R20, RZ, P3 ;  /* 0x000000ff14147208 */ /* 0x000fe40001800000 */
[----:B------:R-:W-:Y:S02]  /*35b0*/  ISETP.GT.AND P3, PT, R12, RZ, !P6 ;  /* 0x000000ff0c00720c */ /* 0x000fe40007764270 */
[----:B------:R-:W-:Y:S01]  /*35c0*/  ISETP.NE.AND P6, PT, R24, RZ, PT ;  /* 0x000000ff1800720c */ /* 0x000fe20003fc5270 */
[-CC-:B------:R-:W-:Y:S01]  /*35d0*/  FFMA.FTZ R164, R119, R6.reuse, -R20.reuse ;  /* 0x0000000677a47223 */ /* 0x180fe20000010814 */
[----:B------:R-:W-:Y:S01]  /*35e0*/  ISETP.LT.OR P3, PT, R2, 0x1, P3 ;  /* 0x000000010200780c */ /* 0x000fe20001f61670 */
[-CC-:B------:R-:W-:Y:S01]  /*35f0*/  FFMA.FTZ R170, R121, R6.reuse, -R20.reuse ;  /* 0x0000000679aa7223 */ /* 0x180fe20000010814 */
[----:B------:R-:W-:Y:S01]  /*3600*/  ISETP.GT.AND P6, PT, R12, 0x79, !P6 ;  /* 0x000000790c00780c */ /* 0x000fe200077c4270 */
[-CC-:B------:R-:W-:Y:S01]  /*3610*/  FFMA.FTZ R166, R13, R6.reuse, -R20.reuse ;  /* 0x000000060da67223 */ /* 0x180fe20000010814 */
[----:B------:R-:W-:Y:S01]  /*3620*/  FSEL R26, R26, -INF , !P3 ;  /* 0xff8000001a1a7808 */ /* 0x000fe20005800000 */
[-CC-:B------:R-:W-:Y:S01]  /*3630*/  FFMA.FTZ R13, R61, R6.reuse, -R20.reuse ;  /* 0x000000063d0d7223 */ /* 0x180fe20000010814 */
[----:B------:R-:W-:Y:S01]  /*3640*/  ISETP.NE.AND P3, PT, R106, RZ, PT ;  /* 0x000000ff6a00720c */ /* 0x000fe20003f65270 */
[-CC-:B------:R-:W-:Y:S01]  /*3650*/  FFMA.FTZ R9, R9, R6.reuse, -R20.reuse ;  /* 0x0000000609097223 */ /* 0x180fe20000010814 */
[----:B------:R-:W-:Y:S01]  /*3660*/  FMNMX.FTZ R14, R26, R27, !PT ;  /* 0x0000001b1a0e7209 */ /* 0x000fe20007810000 */
[-CC-:B------:R-:W-:Y:S01]  /*3670*/  FFMA.FTZ R180, R103, R6.reuse, -R20.reuse ;  /* 0x0000000667b47223 */ /* 0x180fe20000010814 */
[----:B------:R-:W-:Y:S01]  /*3680*/  ISETP.GT.AND P3, PT, R12, 0x70, !P3 ;  /* 0x000000700c00780c */ /* 0x000fe20005f64270 */
[--C-:B------:R-:W-:Y:S01]  /*3690*/  FFMA.FTZ R101, R131, R6, -R20.reuse ;  /* 0x0000000683657223 */ /* 0x100fe20000010814 */
[----:B------:R-:W-:Y:S01]  /*36a0*/  FMNMX.FTZ R14, R33, R14, !PT ;  /* 0x0000000e210e7209 */ /* 0x000fe20007810000 */
[----:B------:R1:W-:Y:S01]  /*36b0*/  MUFU.EX2 R162, R9 ;  /* 0x0000000900a27308 */ /* 0x0003e20000000800 */
[----:B------:R-:W-:Y:S01]  /*36c0*/  ISETP.LT.OR P3, PT, R2, 0x71, P3 ;  /* 0x000000710200780c */ /* 0x000fe20001f61670 */
[--C-:B------:R-:W-:Y:S01]  /*36d0*/  FFMA.FTZ R182, R133, R6, -R20.reuse ;  /* 0x0000000685b67223 */ /* 0x100fe20000010814 */
[----:B------:R-:W-:Y:S01]  /*36e0*/  FMNMX.FTZ R14, R31, R14, !PT ;  /* 0x0000000e1f0e7209 */ /* 0x000fe20007810000 */
[-CC-:B------:R-:W-:Y:S01]  /*36f0*/  FFMA.FTZ R103, R135, R6.reuse, -R20.reuse ;  /* 0x0000000687677223 */ /* 0x180fe20000010814 */
[----:B------:R-:W-:Y:S01]  /*3700*/  FSEL R119, R82, -INF , !P3 ;  /* 0xff80000052777808 */ /* 0x000fe20005800000 */
[--C-:B------:R-:W-:Y:S01]  /*3710*/  FFMA.FTZ R176, R137, R6, -R20.reuse ;  /* 0x0000000689b07223 */ /* 0x100fe20000010814 */
[----:B------:R-:W-:Y:S01]  /*3720*/  FMNMX.FTZ R14, R37, R14, !PT ;  /* 0x0000000e250e7209 */ /* 0x000fe20007810000 */
[----:B------:R-:W-:Y:S01]  /*3730*/  MUFU.EX2 R180, R180 ;  /* 0x000000b400b47308 */ /* 0x000fe20000000800 */
[----:B------:R-:W-:Y:S01]  /*3740*/  FSEL R121, R83, -INF , !P4 ;  /* 0xff80000053797808 */ /* 0x000fe20006000000 */
[--C-:B------:R-:W-:Y:S01]  /*3750*/  FFMA.FTZ R83, R117, R6, -R20.reuse ;  /* 0x0000000675537223 */ /* 0x100fe20000010814 */
[----:B------:R-:W-:Y:S01]  /*3760*/  FMNMX.FTZ R14, R35, R14, !PT ;  /* 0x0000000e230e7209 */ /* 0x000fe20007810000 */
[-CC-:B------:R-:W-:Y:S01]  /*3770*/  FFMA.FTZ R105, R105, R6.reuse, -R20.reuse ;  /* 0x0000000669697223 */ /* 0x180fe20000010814 */
[----:B------:R-:W-:Y:S01]  /*3780*/  ISETP.LT.OR P6, PT, R2, 0x7a, P6 ;  /* 0x0000007a0200780c */ /* 0x000fe200037c1670 */
[--C-:B------:R-:W-:Y:S01]  /*3790*/  FFMA.FTZ R178, R129, R6, -R20.reuse ;  /* 0x0000000681b27223 */ /* 0x100fe20000010814 */
[----:B------:R-:W-:Y:S01]  /*37a0*/  FMNMX.FTZ R14, R41, R14, !PT ;  /* 0x0000000e290e7209 */ /* 0x000fe20007810000 */
[----:B------:R-:W2:Y:S01]  /*37b0*/  MUFU.EX2 R101, R101 ;  /* 0x0000006500657308 */ /* 0x000ea20000000800 */
[----:B------:R-:W-:Y:S01]  /*37c0*/  FSEL R117, R86, -INF , !P5 ;  /* 0xff80000056757808 */ /* 0x000fe20006800000 */
[--C-:B------:R-:W-:Y:S01]  /*37d0*/  FFMA.FTZ R107, R107, R6, -R20.reuse ;  /* 0x000000066b6b7223 */ /* 0x100fe20000010814 */
[----:B------:R-:W-:Y:S01]  /*37e0*/  FMNMX.FTZ R14, R39, R14, !PT ;  /* 0x0000000e270e7209 */ /* 0x000fe20007810000 */
[-CC-:B------:R-:W-:Y:S01]  /*37f0*/  FFMA.FTZ R172, R127, R6.reuse, -R20.reuse ;  /* 0x000000067fac7223 */ /* 0x180fe20000010814 */
[----:B------:R-:W-:Y:S01]  /*3800*/  FSEL R87, R87, -INF , !P6 ;  /* 0xff80000057577808 */ /* 0x000fe20007000000 */
        /* <DEDUP_REMOVED lines=27> */
[----:B------:R-:W-:-:S02]  /*39c0*/  FFMA.FTZ R20, R85, R6, -R20 ;  /* 0x0000000655147223 */ /* 0x000fc40000010814 */
[----:B------:R-:W-:-:S04]  /*39d0*/  FMNMX.FTZ R14, R55, R14, !PT ;  /* 0x0000000e370e7209 */ /* 0x000fc80007810000 */
[----:B------:R-:W-:Y:S01]  /*39e0*/  FMNMX.FTZ R14, R89, R14, !PT ;  /* 0x0000000e590e7209 */ /* 0x000fe20007810000 */
[----:B------:R-:W5:Y:S03]  /*39f0*/  MUFU.EX2 R178, R178 ;  /* 0x000000b200b27308 */ /* 0x000f660000000800 */
        /* <DEDUP_REMOVED lines=36> */
[----:B------:R-:W-:-:S05]  /*3c40*/  FSEL R2, R2, RZ, P3 ;  /* 0x000000ff02027208 */ /* 0x000fca0001800000 */
        /* <DEDUP_REMOVED lines=21> */
[----:B---3--:R-:W-:Y:S01]  /*3da0*/  FADD.FTZ R36, R182, R31 ;  /* 0x0000001fb6247221 */ /* 0x008fe20000010000 */
[-CC-:B------:R-:W-:Y:S01]  /*3db0*/  FFMA.FTZ R59, R59, R6.reuse, -R2.reuse ;  /* 0x000000063b3b7223 */ /* 0x180fe20000010802 */
[-C--:B------:R-:W-:Y:S01]  /*3dc0*/  FFMA.FTZ R91, R91, R6.reuse, -R2 ;  /* 0x000000065b5b7223 */ /* 0x080fe20000010802 */
[----:B------:R-:W1:Y:S01]  /*3dd0*/  MUFU.EX2 R27, R27 ;  /* 0x0000001b001b7308 */ /* 0x000e620000000800 */
[----:B----4-:R-:W-:Y:S01]  /*3de0*/  FADD.FTZ R31, R103, R36 ;  /* 0x00000024671f7221 */ /* 0x010fe20000010000 */
[-CC-:B------:R-:W-:Y:S01]  /*3df0*/  FFMA.FTZ R63, R63, R6.reuse, -R2.reuse ;  /* 0x000000063f3f7223 */ /* 0x180fe20000010802 */
[-CC-:B------:R-:W-:Y:S01]  /*3e00*/  FFMA.FTZ R93, R93, R6.reuse, -R2.reuse ;  /* 0x000000065d5d7223 */ /* 0x180fe20000010802 */
[-CC-:B------:R-:W-:Y:S01]  /*3e10*/  FFMA.FTZ R67, R67, R6.reuse, -R2.reuse ;  /* 0x0000000643437223 */ /* 0x180fe20000010802 */
[----:B-----5:R-:W-:Y:S01]  /*3e20*/  FADD.FTZ R38, R176, R31 ;  /* 0x0000001fb0267221 */ /* 0x020fe20000010000 */
        /* <DEDUP_REMOVED lines=9> */
[-CC-:B------:R-:W-:Y:S01]  /*3ec0*/  FFMA.FTZ R119, R119, R6.reuse, -R2.reuse ;  /* 0x0000000677777223 */ /* 0x180fe20000010802 */
[----:B------:R-:W3:Y:S01]  /*3ed0*/  MUFU.EX2 R37, R37 ;  /* 0x0000002500257308 */ /* 0x000ee20000000800 */
[----:B-1----:R-:W-:Y:S01]  /*3ee0*/  FADD.FTZ R38, R26, R27 ;  /* 0x0000001b1a267221 */ /* 0x002fe20000010000 */
[-CC-:B------:R-:W-:Y:S01]  /*3ef0*/  FFMA.FTZ R121, R121, R6.reuse, -R2.reuse ;  /* 0x0000000679797223 */ /* 0x180fe20000010802 */
[-CC-:B------:R-:W-:Y:S01]  /*3f00*/  FFMA.FTZ R117, R117, R6.reuse, -R2.reuse ;  /* 0x0000000675757223 */ /* 0x180fe20000010802 */
[----:B------:R-:W-:Y:S01]  /*3f10*/  FFMA.FTZ R87, R87, R6, -R2 ;  /* 0x0000000657577223 */ /* 0x000fe20000010802 */
[----:B------:R-:W-:-:S02]  /*3f20*/  F2FP.BF16.F32.PACK_AB R180, R101, R180 ;  /* 0x000000b465b4723e */ /* 0x000fc400000010ff */
[----:B------:R-:W-:Y:S01]  /*3f30*/  F2FP.BF16.F32.PACK_AB R182, R103, R182 ;  /* 0x000000b667b6723e */ /* 0x000fe200000010ff */
[----:B------:R1:W4:Y:S01]  /*3f40*/  MUFU.EX2 R14, R35 ;  /* 0x00000023000e7308 */ /* 0x0003220000000800 */
[----:B--2---:R-:W-:Y:S01]  /*3f50*/  FADD.FTZ R31, R33, R38 ;  /* 0x00000026211f7221 */ /* 0x004fe20000010000 */
[C---:B------:R-:W-:Y:S02]  /*3f60*/  F2FP.BF16.F32.PACK_AB R183, R12.reuse, R33 ;  /* 0x000000210cb7723e */ /* 0x040fe400000010ff */
[----:B------:R-:W-:Y:S02]  /*3f70*/  F2FP.BF16.F32.PACK_AB R176, R105, R176 ;  /* 0x000000b069b0723e */ /* 0x000fe400000010ff */
[C---:B------:R-:W-:Y:S02]  /*3f80*/  F2FP.BF16.F32.PACK_AB R178, R107.reuse, R178 ;  /* 0x000000b26bb2723e */ /* 0x040fe400000010ff */
[----:B------:R-:W2:Y:S01]  /*3f90*/  MUFU.EX2 R41, R41 ;  /* 0x0000002900297308 */ /* 0x000ea20000000800 */
[----:B-1----:R-:W-:Y:S01]  /*3fa0*/  FADD.FTZ R35, R107, R40 ;  /* 0x000000286b237221 */ /* 0x002fe20000010000 */
[----:B------:R-:W-:Y:S01]  /*3fb0*/  FADD.FTZ R40, R12, R31 ;  /* 0x0000001f0c287221 */ /* 0x000fe20000010000 */
[----:B------:R-:W-:-:S02]  /*3fc0*/  F2FP.BF16.F32.PACK_AB R181, R27, R26 ;  /* 0x0000001a1bb5723e */ /* 0x000fc400000010ff */
[----:B------:R-:W-:Y:S01]  /*3fd0*/  FADD.FTZ R42, R172, R35 ;  /* 0x00000023ac2a7221 */ /* 0x000fe20000010000 */
[----:B---3--:R-:W-:Y:S01]  /*3fe0*/  FADD.FTZ R31, R37, R40 ;  /* 0x00000028251f7221 */ /* 0x008fe20000010000 */
[C---:B------:R-:W-:Y:S01]  /*3ff0*/  F2FP.BF16.F32.PACK_AB R172, R109.reuse, R172 ;  /* 0x000000ac6dac723e */ /* 0x040fe200000010ff */
[----:B------:R-:W1:Y:S01]  /*4000*/  MUFU.EX2 R24, R39 ;  /* 0x0000002700187308 */ /* 0x000e620000000800 */
[----:B------:R-:W-:Y:S01]  /*4010*/  FADD.FTZ R35, R109, R42 ;  /* 0x0000002a6d237221 */ /* 0x000fe20000010000 */
[C---:B----4-:R-:W-:Y:S01]  /*4020*/  FADD.FTZ R40, R14.reuse, R31 ;  /* 0x0000001f0e287221 */ /* 0x050fe20000010000 */
[----:B------:R-:W-:Y:S02]  /*4030*/  F2FP.BF16.F32.PACK_AB R177, R14, R37 ;  /* 0x000000250eb1723e */ /* 0x000fe400000010ff */
[----:B------:R-:W-:Y:S01]  /*4040*/  FADD.FTZ R42, R174, R35 ;  /* 0x00000023ae2a7221 */ /* 0x000fe20000010000 */
[C---:B------:R-:W-:Y:S02]  /*4050*/  F2FP.BF16.F32.PACK_AB R174, R111.reuse, R174 ;  /* 0x000000ae6fae723e */ /* 0x040fe400000010ff */
[----:B------:R-:W3:Y:S01]  /*4060*/  MUFU.EX2 R45, R45 ;  /* 0x0000002d002d7308 */ /* 0x000ee20000000800 */
[----:B------:R-:W-:Y:S01]  /*4070*/  FADD.FTZ R35, R111, R42 ;  /* 0x0000002a6f237221 */ /* 0x000fe20000010000 */
[----:B--2---:R-:W-:-:S03]  /*4080*/  FADD.FTZ R31, R41, R40 ;  /* 0x00000028291f7221 */ /* 0x004fc60000010000 */
[----:B------:R-:W-:Y:S01]  /*4090*/  FADD.FTZ R44, R168, R35 ;  /* 0x00000023a82c7221 */ /* 0x000fe20000010000 */
[C---:B------:R-:W-:Y:S02]  /*40a0*/  F2FP.BF16.F32.PACK_AB R168, R113.reuse, R168 ;  /* 0x000000a871a8723e */ /* 0x040fe400000010ff */
[----:B------:R-:W2:Y:S01]  /*40b0*/  MUFU.EX2 R28, R43 ;  /* 0x0000002b001c7308 */ /* 0x000ea20000000800 */
[C---:B-1----:R-:W-:Y:S01]  /*40c0*/  FADD.FTZ R42, R24.reuse, R31 ;  /* 0x0000001f182a7221 */ /* 0x042fe20000010000 */
[----:B------:R-:W-:Y:S01]  /*40d0*/  FADD.FTZ R35, R113, R44 ;  /* 0x0000002c71237221 */ /* 0x000fe20000010000 */
[----:B------:R-:W-:-:S03]  /*40e0*/  F2FP.BF16.F32.PACK_AB R179, R24, R41 ;  /* 0x0000002918b3723e */ /* 0x000fc600000010ff */
[----:B------:R-:W-:Y:S01]  /*40f0*/  FADD.FTZ R44, R170, R35 ;  /* 0x00000023aa2c7221 */ /* 0x000fe20000010000 */
[----:B------:R-:W-:Y:S01]  /*4100*/  F2FP.BF16.F32.PACK_AB R170, R115, R170 ;  /* 0x000000aa73aa723e */ /* 0x000fe200000010ff */
[----:B------:R-:W1:Y:S01]  /*4110*/  MUFU.EX2 R49, R49 ;  /* 0x0000003100317308 */ /* 0x000e620000000800 */
[----:B---3--:R-:W-:-:S07]  /*4120*/  FADD.FTZ R31, R45, R42 ;  /* 0x0000002a2d1f7221 */ /* 0x008fce0000010000 */
[----:B------:R-:W3:Y:S01]  /*4130*/  MUFU.EX2 R30, R47 ;  /* 0x0000002f001e7308 */ /* 0x000ee20000000800 */
[C---:B--2---:R-:W-:Y:S01]  /*4140*/  FADD.FTZ R42, R28.reuse, R31 ;  /* 0x0000001f1c2a7221 */ /* 0x044fe20000010000 */
[----:B------:R-:W-:Y:S01]  /*4150*/  FADD.FTZ R31, R115, R44 ;  /* 0x0000002c731f7221 */ /* 0x000fe20000010000 */
[----:B------:R-:W-:-:S03]  /*4160*/  F2FP.BF16.F32.PACK_AB R173, R28, R45 ;  /* 0x0000002d1cad723e */ /* 0x000fc600000010ff */
[----:B------:R-:W-:Y:S01]  /*4170*/  FADD.FTZ R46, R164, R31 ;  /* 0x0000001fa42e7221 */ /* 0x000fe20000010000 */
[----:B------:R-:W-:Y:S01]  /*4180*/  F2FP.BF16.F32.PACK_AB R164, R83, R164 ;  /* 0x000000a453a4723e */ /* 0x000fe200000010ff */
[----:B------:R-:W2:Y:S01]  /*4190*/  MUFU.EX2 R53, R53 ;  /* 0x0000003500357308 */ /* 0x000ea20000000800 */
[----:B-1----:R-:W-:Y:S01]  /*41a0*/  FADD.FTZ R3, R49, R42 ;  /* 0x0000002a31037221 */ /* 0x002fe20000010000 */
[----:B------:R-:W-:-:S04]  /*41b0*/  FADD.FTZ R31, R83, R46 ;  /* 0x0000002e531f7221 */ /* 0x000fc80000010000 */
[----:B------:R-:W-:Y:S01]  /*41c0*/  FADD.FTZ R46, R166, R31 ;  /* 0x0000001fa62e7221 */ /* 0x000fe20000010000 */
[C---:B------:R-:W-:Y:S01]  /*41d0*/  F2FP.BF16.F32.PACK_AB R166, R13.reuse, R166 ;  /* 0x000000a60da6723e */ /* 0x040fe200000010ff */
[----:B------:R-:W1:Y:S01]  /*41e0*/  MUFU.EX2 R32, R51 ;  /* 0x0000003300207308 */ /* 0x000e620000000800 */
[----:B---3--:R-:W-:Y:S01]  /*41f0*/  FADD.FTZ R44, R30, R3 ;  /* 0x000000031e2c7221 */ /* 0x008fe20000010000 */
[----:B------:R-:W-:Y:S01]  /*4200*/  FADD.FTZ R46, R13, R46 ;  /* 0x0000002e0d2e7221 */ /* 0x000fe20000010000 */
[----:B------:R-:W-:Y:S01]  /*4210*/  VIADD R13, R8, UR42 ;  /* 0x0000002a080d7c36 */ /* 0x000fe20008000000 */
[----:B------:R-:W-:Y:S02]  /*4220*/  F2FP.BF16.F32.PACK_AB R175, R30, R49 ;  /* 0x000000311eaf723e */ /* 0x000fe400000010ff */
[----:B------:R-:W-:Y:S01]  /*4230*/  FADD.FTZ R31, R7, R46 ;  /* 0x0000002e071f7221 */ /* 0x000fe20000010000 */
[----:B------:R-:W-:Y:S01]  /*4240*/  IMAD.IADD R10, R13, 0x1, R10 ;  /* 0x000000010d0a7824 */ /* 0x000fe200078e020a */
[----:B------:R-:W3:Y:S01]  /*4250*/  MUFU.EX2 R57, R57 ;  /* 0x0000003900397308 */ /* 0x000ee20000000800 */
[----:B--2---:R-:W-:Y:S01]  /*4260*/  FADD.FTZ R3, R53, R44 ;  /* 0x0000002c35037221 */ /* 0x004fe20000010000 */
[C---:B------:R-:W-:Y:S01]  /*4270*/  FADD.FTZ R31, R160.reuse, R31 ;  /* 0x0000001fa01f7221 */ /* 0x040fe20000010000 */
[----:B------:R-:W-:-:S03]  /*4280*/  F2FP.BF16.F32.PACK_AB R160, R160, R7 ;  /* 0x00000007a0a0723e */ /* 0x000fc600000010ff */
[----:B------:R-:W-:Y:S01]  /*4290*/  FADD.FTZ R46, R162, R31 ;  /* 0x0000001fa22e7221 */ /* 0x000fe20000010000 */
[C---:B------:R-:W-:Y:S01]  /*42a0*/  F2FP.BF16.F32.PACK_AB R162, R69.reuse, R162 ;  /* 0x000000a245a2723e */ /* 0x040fe200000010ff */
[----:B------:R-:W2:Y:S01]  /*42b0*/  MUFU.EX2 R34, R55 ;  /* 0x0000003700227308 */ /* 0x000ea20000000800 */
[C---:B-1----:R-:W-:Y:S01]  /*42c0*/  FADD.FTZ R44, R32.reuse, R3 ;  /* 0x00000003202c7221 */ /* 0x042fe20000010000 */
[----:B------:R-:W-:Y:S01]  /*42d0*/  FADD.FTZ R46, R69, R46 ;  /* 0x0000002e452e7221 */ /* 0x000fe20000010000 */
[----:B------:R-:W-:-:S05]  /*42e0*/  F2FP.BF16.F32.PACK_AB R169, R32, R53 ;  /* 0x0000003520a9723e */ /* 0x000fca00000010ff */
[----:B------:R-:W1:Y:S01]  /*42f0*/  MUFU.EX2 R89, R89 ;  /* 0x0000005900597308 */ /* 0x000e620000000800 */
[----:B---3--:R-:W-:-:S07]  /*4300*/  FADD.FTZ R3, R57, R44 ;  /* 0x0000002c39037221 */ /* 0x008fce0000010000 */
[----:B------:R-:W3:Y:S01]  /*4310*/  MUFU.EX2 R36, R59 ;  /* 0x0000003b00247308 */ /* 0x000ee20000000800 */
[C---:B--2---:R-:W-:Y:S01]  /*4320*/  FADD.FTZ R44, R34.reuse, R3 ;  /* 0x00000003222c7221 */ /* 0x044fe20000010000 */
[----:B------:R-:W-:-:S06]  /*4330*/  F2FP.BF16.F32.PACK_AB R171, R34, R57 ;  /* 0x0000003922ab723e */ /* 0x000fcc00000010ff */
[----:B------:R-:W2:Y:S01]  /*4340*/  MUFU.EX2 R91, R91 ;  /* 0x0000005b005b7308 */ /* 0x000ea20000000800 */
[----:B-1----:R-:W-:-:S07]  /*4350*/  FADD.FTZ R3, R89, R44 ;  /* 0x0000002c59037221 */ /* 0x002fce0000010000 */
[----:B------:R-:W1:Y:S01]  /*4360*/  MUFU.EX2 R15, R15 ;  /* 0x0000000f000f7308 */ /* 0x000e620000000800 */
[C---:B---3--:R-:W-:Y:S01]  /*4370*/  FADD.FTZ R44, R36.reuse, R3 ;  /* 0x00000003242c7221 */ /* 0x048fe20000010000 */
[----:B------:R-:W-:-:S06]  /*4380*/  F2FP.BF16.F32.PACK_AB R165, R36, R89 ;  /* 0x0000005924a5723e */ /* 0x000fcc00000010ff */
[----:B------:R-:W3:Y:S01]  /*4390*/  MUFU.EX2 R38, R63 ;  /* 0x0000003f00267308 */ /* 0x000ee20000000800 */
[----:B--2---:R-:W-:-:S07]  /*43a0*/  FADD.FTZ R3, R91, R44 ;  /* 0x0000002c5b037221 */ /* 0x004fce0000010000 */
[----:B------:R-:W2:Y:S01]  /*43b0*/  MUFU.EX2 R156, R73 ;  /* 0x00000049009c7308 */ /* 0x000ea20000000800 */
[----:B-1----:R-:W-:-:S07]  /*43c0*/  FADD.FTZ R31, R15, R46 ;  /* 0x0000002e0f1f7221 */ /* 0x002fce0000010000 */
[----:B------:R-:W1:Y:S01]  /*43d0*/  MUFU.EX2 R93, R93 ;  /* 0x0000005d005d7308 */ /* 0x000e620000000800 */
[C---:B---3--:R-:W-:Y:S01]  /*43e0*/  FADD.FTZ R46, R38.reuse, R3 ;  /* 0x00000003262e7221 */ /* 0x048fe20000010000 */
[----:B------:R-:W-:-:S06]  /*43f0*/  F2FP.BF16.F32.PACK_AB R167, R38, R91 ;  /* 0x0000005b26a7723e */ /* 0x000fcc00000010ff */
[----:B------:R-:W3:Y:S01]  /*4400*/  MUFU.EX2 R21, R21 ;  /* 0x0000001500157308 */ /* 0x000ee20000000800 */
[C---:B--2---:R-:W-:Y:S01]  /*4410*/  FADD.FTZ R48, R156.reuse, R31 ;  /* 0x0000001f9c307221 */ /* 0x044fe20000010000 */
[----:B------:R-:W-:-:S06]  /*4420*/  F2FP.BF16.F32.PACK_AB R156, R156, R15 ;  /* 0x0000000f9c9c723e */ /* 0x000fcc00000010ff */
[----:B------:R-:W2:Y:S01]  /*4430*/  MUFU.EX2 R40, R67 ;  /* 0x0000004300287308 */ /* 0x000ea20000000800 */
[----:B-1----:R-:W-:-:S07]  /*4440*/  FADD.FTZ R3, R93, R46 ;  /* 0x0000002e5d037221 */ /* 0x002fce0000010000 */
[----:B------:R-:W1:Y:S01]  /*4450*/  MUFU.EX2 R158, R77 ;  /* 0x0000004d009e7308 */ /* 0x000e620000000800 */
[----:B---3--:R-:W-:-:S07]  /*4460*/  FADD.FTZ R31, R21, R48 ;  /* 0x00000030151f7221 */ /* 0x008fce0000010000 */
[----:B------:R-:W3:Y:S01]  /*4470*/  MUFU.EX2 R95, R95 ;  /* 0x0000005f005f7308 */ /* 0x000ee20000000800 */
[C---:B--2---:R-:W-:Y:S01]  /*4480*/  FADD.FTZ R46, R40.reuse, R3 ;  /* 0x00000003282e7221 */ /* 0x044fe20000010000 */
[----:B------:R-:W-:-:S06]  /*4490*/  F2FP.BF16.F32.PACK_AB R161, R40, R93 ;  /* 0x0000005d28a1723e */ /* 0x000fcc00000010ff */
[----:B------:R-:W2:Y:S01]  /*44a0*/  MUFU.EX2 R25, R25 ;  /* 0x0000001900197308 */ /* 0x000ea20000000800 */
[C---:B-1----:R-:W-:Y:S01]  /*44b0*/  FADD.FTZ R48, R158.reuse, R31 ;  /* 0x0000001f9e307221 */ /* 0x042fe20000010000 */
[----:B------:R-:W-:-:S06]  /*44c0*/  F2FP.BF16.F32.PACK_AB R158, R158, R21 ;  /* 0x000000159e9e723e */ /* 0x000fcc00000010ff */
[----:B------:R-:W1:Y:S01]  /*44d0*/  MUFU.EX2 R42, R71 ;  /* 0x00000047002a7308 */ /* 0x000e620000000800 */
[----:B---3--:R-:W-:-:S07]  /*44e0*/  FADD.FTZ R3, R95, R46 ;  /* 0x0000002e5f037221 */ /* 0x008fce0000010000 */
[----:B------:R-:W3:Y:S01]  /*44f0*/  MUFU.EX2 R152, R81 ;  /* 0x0000005100987308 */ /* 0x000ee20000000800 */
[----:B--2---:R-:W-:-:S07]  /*4500*/  FADD.FTZ R7, R25, R48 ;  /* 0x0000003019077221 */ /* 0x004fce0000010000 */
[----:B------:R-:W2:Y:S01]  /*4510*/  MUFU.EX2 R97, R97 ;  /* 0x0000006100617308 */ /* 0x000ea20000000800 */
[C---:B-1----:R-:W-:Y:S01]  /*4520*/  FADD.FTZ R48, R42.reuse, R3 ;  /* 0x000000032a307221 */ /* 0x042fe20000010000 */
[----:B------:R-:W-:-:S06]  /*4530*/  F2FP.BF16.F32.PACK_AB R163, R42, R95 ;  /* 0x0000005f2aa3723e */ /* 0x000fcc00000010ff */
        /* <DEDUP_REMOVED lines=21> */
[C---:B-1----:R-:W-:Y:S01]  /*4690*/  FADD.FTZ R14, R46.reuse, R7 ;  /* 0x000000072e0e7221 */ /* 0x042fe20000010000 */
[----:B------:R-:W-:-:S03]  /*46a0*/  F2FP.BF16.F32.PACK_AB R153, R46, R119 ;  /* 0x000000772e99723e */ /* 0x000fc600000010ff */
[----:B---3--:R-:W-:-:S04]  /*46b0*/  FADD.FTZ R7, R117, R14 ;  /* 0x0000000e75077221 */ /* 0x008fc80000010000 */
[C---:B--2---:R-:W-:Y:S01]  /*46c0*/  FADD.FTZ R2, R12.reuse, R7 ;  /* 0x000000070c027221 */ /* 0x044fe20000010000 */
[----:B------:R-:W-:Y:S01]  /*46d0*/  F2FP.BF16.F32.PACK_AB R155, R12, R117 ;  /* 0x000000750c9b723e */ /* 0x000fe200000010ff */
[----:B------:R-:W-:Y:S01]  /*46e0*/  VIADD R7, R88, 0xfffffffe ;  /* 0xfffffffe58077836 */ /* 0x000fe20000000000 */
        /* <DEDUP_REMOVED lines=11> */
.L_x_6414:
[----:B------:R-:W-:-:S13]  /*47a0*/  ISETP.NE.AND P3, PT, R11, 0x1, PT ;  /* 0x000000010b00780c */ /* 0x000fda0003f65270 */
[----:B------:R-:W1:Y:S02]  /*47b0*/  @P3 LDC.64 R14, c[0x0][0x9e8] ;  /* 0x00027a00ff0e3b82 */ /* 0x000e640000000a00 */
[----:B-1----:R-:W-:-:S05]  /*47c0*/  @P3 IMAD.HI.U32 R14, R12, R14, RZ ;  /* 0x0000000e0c0e3227 */ /* 0x002fca00078e00ff */
[----:B------:R-:W-:-:S07]  /*47d0*/  @P3 SHF.R.U32.HI R12, RZ, R15, R14 ;  /* 0x0000000fff0c3219 */ /* 0x000fce000001160e */
.L_x_6415:
[----:B------:R-:W-:-:S05]  /*47e0*/  IMAD R11, R12, R11, R11 ;  /* 0x0000000b0c0b7224 */ /* 0x000fca00078e020b */
[----:B------:R-:W-:-:S07]  /*47f0*/  VIMNMX R10, R10, R11, PT ;  /* 0x0000000b0a0a7248 */ /* 0x000fce0003fe0100 */
.L_x_6413:
[----:B------:R-:W-:Y:S02]  /*4800*/  SHF.R.S32.HI R11, RZ, 0x1f, R10 ;  /* 0x0000001fff0b7819 */ /* 0x000fe4000001140a */
[----:B------:R-:W-:Y:S02]  /*4810*/  CS2R R150, SRZ ;  /* 0x0000000000967805 */ /* 0x000fe4000001ff00 */
[----:B------:R-:W-:Y:S02]  /*4820*/  CS2R R148, SRZ ;  /* 0x0000000000947805 */ /* 0x000fe4000001ff00 */
[----:B------:R-:W-:Y:S02]  /*4830*/  CS2R R146, SRZ ;  /* 0x0000000000927805 */ /* 0x000fe4000001ff00 */
[----:B------:R-:W-:Y:S02]  /*4840*/  LEA.HI R11, R11, R10, RZ, 0x7 ;  /* 0x0000000a0b0b7211 */ /* 0x000fe400078f38ff */
[----:B------:R-:W-:-:S02]  /*4850*/  CS2R R144, SRZ ;  /* 0x0000000000907805 */ /* 0x000fc4000001ff00 */
[----:B------:R-:W-:Y:S02]  /*4860*/  CS2R R142, SRZ ;  /* 0x00000000008e7805 */ /* 0x000fe4000001ff00 */
[----:B------:R-:W-:Y:S02]  /*4870*/  CS2R R140, SRZ ;  /* 0x00000000008c7805 */ /* 0x000fe4000001ff00 */
[----:B------:R-:W-:Y:S02]  /*4880*/  SHF.R.S32.HI R11, RZ, 0x7, R11 ;  /* 0x00000007ff0b7819 */ /* 0x000fe4000001140b */
[----:B------:R-:W-:Y:S02]  /*4890*/  CS2R R138, SRZ ;  /* 0x00000000008a7805 */ /* 0x000fe4000001ff00 */
[----:B------:R-:W-:Y:S02]  /*48a0*/  CS2R R136, SRZ ;  /* 0x0000000000887805 */ /* 0x000fe4000001ff00 */
[----:B------:R-:W-:-:S02]  /*48b0*/  CS2R R134, SRZ ;  /* 0x0000000000867805 */ /* 0x000fc4000001ff00 */
[----:B------:R-:W-:Y:S02]  /*48c0*/  VIMNMX R12, R11, UR40, !PT ;  /* 0x000000280b0c7c48 */ /* 0x000fe4000ffe0100 */
[----:B------:R-:W-:Y:S02]  /*48d0*/  CS2R R132, SRZ ;  /* 0x0000000000847805 */ /* 0x000fe4000001ff00 */
[----:B------:R-:W-:Y:S02]  /*48e0*/  CS2R R130, SRZ ;  /* 0x0000000000827805 */ /* 0x000fe4000001ff00 */
[----:B------:R-:W-:Y:S02]  /*48f0*/  CS2R R128, SRZ ;  /* 0x0000000000807805 */ /* 0x000fe4000001ff00 */
[----:B------:R-:W-:Y:S02]  /*4900*/  ISETP.GE.AND P3, PT, R7, R12, PT ;  /* 0x0000000c0700720c */ /* 0x000fe40003f66270 */
        /* <DEDUP_REMOVED lines=20> */
[----:B------:R-:W-:Y:S06]  /*4a50*/  @!P3 BRA `(.L_x_6416) ;  /* 0x000000300018b947 */ /* 0x000fec0003800000 */
[----:B------:R-:W-:Y:S01]  /*4a60*/  IMAD.IADD R10, R5, 0x1, R8 ;  /* 0x00000001050a7824 */ /* 0x000fe200078e0208 */
[----:B------:R-:W-:Y:S01]  /*4a70*/  ULDC UR55, c[0x0][0x9e4] ;  /* 0x0002790000377ab9 */ /* 0x000fe20000000800 */
[----:B------:R-:W-:Y:S01]  /*4a80*/  IMAD.MOV.U32 R151, RZ, RZ, RZ ;  /* 0x000000ffff977224 */ /* 0x000fe200078e00ff */
[----:B------:R-:W-:Y:S01]  /*4a90*/  ULDC UR56, c[0x0][0x9dc] ;  /* 0x0002770000387ab9 */ /* 0x000fe20000000800 */
[----:B------:R-:W-:Y:S01]  /*4aa0*/  ULDC UR58, c[0x0][0x288] ;  /* 0x0000a200003a7ab9 */ /* 0x000fe20000000800 */
[----:B------:R-:W-:-:S05]  /*4ab0*/  ULDC UR57, c[0x0][0x9e0] ;  /* 0x0002780000397ab9 */ /* 0x000fca0000000800 */
.L_x_6433:
        /* <DEDUP_REMOVED lines=9> */
.L_x_6418:
[----:B------:R-:W-:Y:S01]  /*4b50*/  ULEA UR6, UR60, UR39, 0x3 ;  /* 0x000000273c067291 */ /* 0x000fe2000f8e183f */
[----:B------:R-:W-:-:S05]  /*4b60*/  IMAD.U32 R6, RZ, RZ, UR59 ;  /* 0x0000003bff067e24 */ /* 0x000fca000f8e00ff */
[----:B------:R-:W-:-:S04]  /*4b70*/  SHF.L.U32 R6, R6, 0x1f, RZ ;  /* 0x0000001f06067819 */ /* 0x000fc800000006ff */
[----:B------:R1:W2:Y:S01]  /*4b80*/  SYNCS.PHASECHK.TRANS64.TRYWAIT P3, [UR6+0x28830], R6 ;  /* 0x02883006ff0075a7 */ /* 0x0002a20008060146 */
[----:B------:R-:W-:Y:S05]  /*4b90*/  @!P0 BRA `(.L_x_6419) ;  /* 0x0000000000048947 */ /* 0x000fea0003800000 */
[----:B------:R-:W-:Y:S01]  /*4ba0*/  BPT.TRAP 0x1 ;  /* 0x000000040000795c */ /* 0x000fe20000300000 */
.L_x_6419:
[----:B--2---:R-:W-:Y:S05]  /*4bb0*/  @P3 BRA `(.L_x_6417) ;  /* 0x0000000000083947 */ /* 0x004fea0003800000 */
[----:B------:R-:W2:Y:S02]  /*4bc0*/  SYNCS.PHASECHK.TRANS64.TRYWAIT P3, [UR6+0x28830], R6 ;  /* 0x02883006ff0075a7 */ /* 0x000ea40008060146 */
[----:B--2---:R-:W-:Y:S05]  /*4bd0*/  @!P3 BRA `(.L_x_6420) ;  /* 0x000000cc00ecb947 */ /* 0x004fea0003800000 */
.L_x_6417:
[----:B-12---:R-:W-:Y:S01]  /*4be0*/  VIADD R6, R17, 0x8 ;  /* 0x0000000811067836 */ /* 0x006fe20000000000 */
[----:B------:R-:W-:Y:S01]  /*4bf0*/  ULEA UR34, UR60, UR49, 0xb ;  /* 0x000000313c227291 */ /* 0x000fe2000f8e583f */
[----:B------:R-:W-:Y:S01]  /*4c00*/  UMOV UR35, 0x40000040 ;  /* 0x4000004000237882 */ /* 0x000fe20000000000 */
[----:B------:R-:W-:Y:S02]  /*4c10*/  UMOV UR7, 0x40000040 ;  /* 0x4000004000077882 */ /* 0x000fe40000000000 */
[----:B------:R1:W-:Y:S01]  /*4c20*/  BAR.SYNC.DEFER_BLOCKING R6, 0x100 ;  /* 0x000400060000751d */ /* 0x0003e20000010000 */
[----:B------:R-:W-:Y:S02]  /*4c30*/  UIADD3 UR6, UR34, 0x2, URZ ;  /* 0x0000000222067890 */ /* 0x000fe4000fffe03f */
[----:B------:R-:W-:Y:S02]  /*4c40*/  UIADD3 UR10, UR34, 0x4, URZ ;  /* 0x00000004220a7890 */ /* 0x000fe4000fffe03f */
[----:B------:R-:W-:Y:S01]  /*4c50*/  UIADD3 UR14, UR34, 0x6, URZ ;  /* 0x00000006220e7890 */ /* 0x000fe2000fffe03f */
[----:B------:R-:W-:Y:S01]  /*4c60*/  UMOV UR11, 0x40000040 ;  /* 0x40000040000b7882 */ /* 0x000fe20000000000 */
[----:B------:R-:W-:Y:S01]  /*4c70*/  UMOV UR15, 0x40000040 ;  /* 0x40000040000f7882 */ /* 0x000fe20000000000 */
[----:B------:R-:W-:Y:S01]  /*4c80*/  UIADD3 UR18, UR34, 0x400, URZ ;  /* 0x0000040022127890 */ /* 0x000fe2000fffe03f */
[----:B------:R-:W-:Y:S01]  /*4c90*/  UMOV UR19, 0x40000040 ;  /* 0x4000004000137882 */ /* 0x000fe20000000000 */
[----:B------:R-:W-:Y:S01]  /*4ca0*/  UIADD3 UR22, UR34, 0x402, URZ ;  /* 0x0000040222167890 */ /* 0x000fe2000fffe03f */
[----:B------:R-:W-:Y:S01]  /*4cb0*/  UMOV UR23, 0x40000040 ;  /* 0x4000004000177882 */ /* 0x000fe20000000000 */
[----:B------:R-:W-:Y:S01]  /*4cc0*/  UIADD3 UR26, UR34, 0x404, URZ ;  /* 0x00000404221a7890 */ /* 0x000fe2000fffe03f */
[----:B------:R-:W-:Y:S01]  /*4cd0*/  UMOV UR27, 0x40000040 ;  /* 0x40000040001b7882 */ /* 0x000fe20000000000 */
[----:B------:R-:W-:Y:S01]  /*4ce0*/  UIADD3 UR30, UR34, 0x406, URZ ;  /* 0x00000406221e7890 */ /* 0x000fe2000fffe03f */
[----:B------:R-:W-:Y:S01]  /*4cf0*/  UMOV UR31, 0x40000040 ;  /* 0x40000040001f7882 */ /* 0x000fe20000000000 */
[----:B------:R-:W-:-:S06]  /*4d00*/  WARPGROUP.ARRIVE ;  /* 0x00000000000079c5 */ /* 0x000fcc0000000000 */
[----:B------:R-:W-:Y:S03]  /*4d10*/  HGMMA.64x128x16.F32.BF16 R24, gdesc[UR32], RZ, !UPT, gsb0 ;  /* 0x01e00000201879f0 */ /* 0x000fe6000c0018ff */
        /* <DEDUP_REMOVED lines=22> */
[----:B-1----:R-:W-:Y:S05]  /*4e80*/  @P4 BRA `(.L_x_6421) ;  /* 0x00000000002c4947 */ /* 0x002fea0003800000 */
[----:B------:R-:W-:Y:S05]  /*4e90*/  @!P0 BRA `(.L_x_6422) ;  /* 0x0000000000048947 */ /* 0x000fea0003800000 */
[----:B------:R-:W-:Y:S01]  /*4ea0*/  BPT.TRAP 0x1 ;  /* 0x000000040000795c */ /* 0x000fe20000300000 */
.L_x_6422:
[----:B------:R-:W-:Y:S01]  /*4eb0*/  ULEA UR6, UR37, UR39, 0x3 ;  /* 0x0000002725067291 */ /* 0x000fe2000f8e183f */
[----:B------:R-:W-:-:S05]  /*4ec0*/  IMAD.U32 R6, RZ, RZ, UR36 ;  /* 0x00000024ff067e24 */ /* 0x000fca000f8e00ff */
[----:B------:R-:W-:-:S04]  /*4ed0*/  SHF.L.U32 R6, R6, 0x1f, RZ ;  /* 0x0000001f06067819 */ /* 0x000fc800000006ff */
[----:B------:R1:W2:Y:S01]  /*4ee0*/  SYNCS.PHASECHK.TRANS64.TRYWAIT P3, [UR6+0x28850], R6 ;  /* 0x02885006ff0075a7 */ /* 0x0002a20008060146 */
[----:B------:R-:W-:Y:S05]  /*4ef0*/  @!P0 BRA `(.L_x_6423) ;  /* 0x0000000000048947 */ /* 0x000fea0003800000 */
[----:B------:R-:W-:Y:S01]  /*4f00*/  BPT.TRAP 0x1 ;  /* 0x000000040000795c */ /* 0x000fe20000300000 */
.L_x_6423:
[----:B--2---:R-:W-:Y:S05]  /*4f10*/  @P3 BRA `(.L_x_6421) ;  /* 0x0000000000083947 */ /* 0x004fea0003800000 */
[----:B------:R-:W2:Y:S02]  /*4f20*/  SYNCS.PHASECHK.TRANS64.TRYWAIT P3, [UR6+0x28850], R6 ;  /* 0x02885006ff0075a7 */ /* 0x000ea40008060146 */
[----:B--2---:R-:W-:Y:S05]  /*4f30*/  @!P3 BRA `(.L_x_6424) ;  /* 0x000000cc002cb947 */ /* 0x004fea0003800000 */
.L_x_6421:
[----:B------:R-:W-:Y:S01]  /*4f40*/  UIADD3 UR6, UR39, 0x400, URZ ;  /* 0x0000040027067890 */ /* 0x000fe2000fffe03f */
[----:B------:R-:W-:Y:S01]  /*4f50*/  WARPGROUP.ARRIVE ;  /* 0x00000000000079c5 */ /* 0x000fe20000000000 */
[----:B------:R-:W-:Y:S01]  /*4f60*/  UMOV UR7, 0x40000040 ;  /* 0x4000004000077882 */ /* 0x000fe20000000000 */
[----:B------:R-:W3:Y:S01]  /*4f70*/  LDC R13, c[0x0][0x2e0] ;  /* 0x0000b800ff0d7b82 */ /* 0x000ee20000000800 */
[----:B------:R-:W-:Y:S01]  /*4f80*/  USHF.R.U32.HI UR6, URZ, 0x4, UR6 ;  /* 0x000000043f067899 */ /* 0x000fe20008011606 */
[----:B--2---:R-:W-:-:S03]  /*4f90*/  IMAD.U32 R11, RZ, RZ, UR60 ;  /* 0x0000003cff0b7e24 */ /* 0x004fc6000f8e00ff */
[----:B------:R-:W-:Y:S02]  /*4fa0*/  ULOP3.LUT UR6, UR6, 0x3fff, URZ, 0xc0, !UPT ;  /* 0x00003fff06067892 */ /* 0x000fe4000f8ec03f */
[----:B------:R-:W-:Y:S02]  /*4fb0*/  @!P1 LEA R11, R11, UR39, 0x3 ;  /* 0x000000270b0b9c11 */ /* 0x000fe4000f8e18ff */
[----:B------:R-:W-:-:S03]  /*4fc0*/  ULOP3.LUT UR6, UR6, 0x4000000, URZ, 0xfc, !UPT ;  /* 0x0400000006067892 */ /* 0x000fc6000f8efc3f */
[----:B------:R-:W-:Y:S01]  /*4fd0*/  @!P1 VIADD R11, R11, 0x28840 ;  /* 0x000288400b0b9836 */ /* 0x000fe20000000000 */
[----:B------:R-:W-:-:S04]  /*4fe0*/  ULEA UR10, UR37, UR6, 0xb ;  /* 0x00000006250a7291 */ /* 0x000fc8000f8e583f */
[----:B------:R-:W-:-:S03]  /*4ff0*/  @!P1 PRMT R11, RZ, 0x654, R11 ;  /* 0x00000654ff0b9816 */ /* 0x000fc6000000000b */
[----:B------:R-:W-:Y:S02]  /*5000*/  UMOV UR6, UR10 ;  /* 0x0000000a00067c82 */ /* 0x000fe40008000000 */
        /* <DEDUP_REMOVED lines=36> */
[----:B------:R-:W-:Y:S02]  /*5250*/  ULOP3.LUT UR6, URZ, UR56, URZ, 0x33, !UPT ;  /* 0x000000383f067292 */ /* 0x000fe4000f8e333f */
[----:B------:R-:W-:Y:S02]  /*5260*/  WARPGROUP.DEPBAR.LE gsb0, 0x0 ;  /* 0x00008000000079c5 */ /* 0x000fe40000010000 */
[----:B------:R-:W-:-:S05]  /*5270*/  IMAD.SHL.U32 R152, R7, 0x80, RZ ;  /* 0x0000008007987824 */ /* 0x000fca00078e00ff */
[----:B-1----:R-:W-:-:S05]  /*5280*/  IADD3 R6, -R152, 0x1, RZ ;  /* 0x0000000198067810 */ /* 0x002fca0007ffe1ff */
[----:B---3--:R-:W-:Y:S01]  /*5290*/  IMAD R13, R13, UR45, R6 ;  /* 0x0000002d0d0d7c24 */ /* 0x008fe2000f8e0206 */
[----:B------:R-:W-:-:S03]  /*52a0*/  IADD3 R6, -R17, 0xb, RZ ;  /* 0x0000000b11067810 */ /* 0x000fc60007ffe1ff */
[----:B------:R-:W-:Y:S02]  /*52b0*/  VIADD R13, R13, -UR58 ;  /* 0x8000003a0d0d7c36 */ /* 0x000fe40008000000 */
[----:B------:R1:W-:Y:S06]  /*52c0*/  BAR.ARV R6, 0x100 ;  /* 0x000400060000751d */ /* 0x0003ec0000002000 */
[----:B------:R-:W-:Y:S01]  /*52d0*/  IMAD R13, R16, -0x2, R13 ;  /* 0xfffffffe100d7824 */ /* 0x000fe200078e020d */
[----:B------:R2:W-:Y:S03]  /*52e0*/  @!P1 SYNCS.ARRIVE.TRANS64.RED.A1T0 RZ, [R11+URZ], RZ ;  /* 0x000000ff0bff99a7 */ /* 0x0005e6000810043f */
[----:B------:R-:W-:-:S02]  /*52f0*/  VIADD R154, R13, UR57 ;  /* 0x000000390d9a7c36 */ /* 0x000fc40008000000 */
[----:B------:R-:W-:Y:S02]  /*5300*/  VIADD R156, R13, UR6 ;  /* 0x000000060d9c7c36 */ /* 0x000fe40008000000 */
[C---:B--2---:R-:W-:Y:S02]  /*5310*/  IMAD.IADD R11, R5.reuse, 0x1, R154 ;  /* 0x00000001050b7824 */ /* 0x044fe400078e029a */
[----:B------:R-:W-:Y:S01]  /*5320*/  IMAD.IADD R14, R5, 0x1, R156 ;  /* 0x00000001050e7824 */ /* 0x000fe200078e029c */
[----:B-1----:R-:W-:Y:S06]  /*5330*/  @!P2 BRA `(.L_x_6425) ;  /* 0x00000000005ca947 */ /* 0x002fec0003800000 */
        /* <DEDUP_REMOVED lines=11> */
.L_x_6427:
[----:B------:R-:W-:Y:S02]  /*53f0*/  IMAD.U32 R15, RZ, RZ, UR55 ;  /* 0x00000037ff0f7e24 */ /* 0x000fe4000f8e00ff */
[----:B------:R-:W-:-:S03]  /*5400*/  IMAD.MOV.U32 R6, RZ, RZ, R10 ;  /* 0x000000ffff067224 */ /* 0x000fc600078e000a */
[----:B------:R-:W-:-:S13]  /*5410*/  ISETP.NE.AND P3, PT, R15, 0x1, PT ;  /* 0x000000010f00780c */ /* 0x000fda0003f65270 */
[----:B------:R-:W1:Y:S01]  /*5420*/  @P3 LDC.64 R20, c[0x0][0x9e8] ;  /* 0x00027a00ff143b82 */ /* 0x000e620000000a00 */
[----:B------:R-:W-:-:S04]  /*5430*/  @P3 IMAD.IADD R13, R5, 0x1, R8 ;  /* 0x00000001050d3824 */ /* 0x000fc800078e0208 */
[----:B-1----:R-:W-:-:S05]  /*5440*/  @P3 IMAD.HI.U32 R20, R13, R20, RZ ;  /* 0x000000140d143227 */ /* 0x002fca00078e00ff */
[----:B------:R-:W-:-:S07]  /*5450*/  @P3 SHF.R.U32.HI R6, RZ, R21, R20 ;  /* 0x00000015ff063219 */ /* 0x000fce0000011614 */
.L_x_6428:
[----:B------:R-:W-:Y:S05]  /*5460*/  BSYNC B0 ;  /* 0x0000000000007941 */ /* 0x000fea0003800000 */
.L_x_6426:
[----:B------:R-:W-:-:S04]  /*5470*/  IMAD R13, R6, R15, -R152 ;  /* 0x0000000f060d7224 */ /* 0x000fc800078e0a98 */
[----:B------:R-:W-:-:S05]  /*5480*/  IMAD R13, R16, -0x2, R13 ;  /* 0xfffffffe100d7824 */ /* 0x000fca00078e020d */
[----:B------:R-:W-:Y:S02]  /*5490*/  VIADDMNMX R11, R13, R15, R11, PT ;  /* 0x0000000f0d0b7246 */ /* 0x000fe4000380010b */
[----:B------:R-:W-:-:S07]  /*54a0*/  VIMNMX R14, R14, R13, !PT ;  /* 0x0000000d0e0e7248 */ /* 0x000fce0007fe0100 */
.L_x_6425:
[----:B------:R-:W-:Y:S01]  /*54b0*/  ISETP.GT.AND P3, PT, R7, -0x1, PT ;  /* 0xffffffff0700780c */ /* 0x000fe20003f64270 */
[----:B------:R-:W-:-:S03]  /*54c0*/  IMAD.IADD R20, R4, 0x1, R156 ;  /* 0x0000000104147824 */ /* 0x000fc600078e029c */
[C---:B------:R-:W-:Y:S02]  /*54d0*/  ISETP.GT.AND P5, PT, R14.reuse, RZ, P3 ;  /* 0x000000ff0e00720c */ /* 0x040fe40001fa4270 */
[----:B------:R-:W-:Y:S02]  /*54e0*/  ISETP.GT.AND P6, PT, R14, 0x1, P3 ;  /* 0x000000010e00780c */ /* 0x000fe40001fc4270 */
[C---:B------:R-:W-:Y:S02]  /*54f0*/  ISETP.LT.OR P5, PT, R11.reuse, 0x1, P5 ;  /* 0x000000010b00780c */ /* 0x040fe40002fa1670 */
[----:B------:R-:W-:Y:S02]  /*5500*/  ISETP.LT.OR P6, PT, R11, 0x2, P6 ;  /* 0x000000020b00780c */ /* 0x000fe400037c1670 */
        /* <DEDUP_REMOVED lines=106> */
.L_x_6431:
[----:B------:R-:W-:-:S05]  /*5bb0*/  IMAD.U32 R24, RZ, RZ, UR55 ;  /* 0x00000037ff187e24 */ /* 0x000fca000f8e00ff */
[----:B------:R-:W-:-:S13]  /*5bc0*/  ISETP.NE.AND P4, PT, R24, 0x1, PT ;  /* 0x000000011800780c */ /* 0x000fda0003f85270 */
[----:B------:R-:W1:Y:S02]  /*5bd0*/  @P4 LDC.64 R162, c[0x0][0x9e8] ;  /* 0x00027a00ffa24b82 */ /* 0x000e640000000a00 */
[----:B-1----:R-:W-:-:S05]  /*5be0*/  @P4 IMAD.HI.U32 R6, R11, R162, RZ ;  /* 0x000000a20b064227 */ /* 0x002fca00078e00ff */
[----:B------:R-:W-:-:S07]  /*5bf0*/  @P4 SHF.R.U32.HI R11, RZ, R163, R6 ;  /* 0x000000a3ff0b4219 */ /* 0x000fce0000011606 */
.L_x_6432:
[----:B------:R-:W-:Y:S05]  /*5c00*/  BSYNC B0 ;  /* 0x0000000000007941 */ /* 0x000fea0003800000 */
.L_x_6430:
[----:B------:R-:W-:-:S04]  /*5c10*/  IMAD R11, R11, R24, -R152 ;  /* 0x000000180b0b7224 */ /* 0x000fc800078e0a98 */
[----:B------:R-:W-:-:S05]  /*5c20*/  IMAD R11, R16, -0x2, R11 ;  /* 0xfffffffe100b7824 */ /* 0x000fca00078e020b */
[----:B------:R-:W-:Y:S02]  /*5c30*/  VIADDMNMX R14, R11, R24, R14, PT ;  /* 0x000000180b0e7246 */ /* 0x000fe4000380010e */
[----:B------:R-:W-:-:S07]  /*5c40*/  VIMNMX R20, R20, R11, !PT ;  /* 0x0000000b14147248 */ /* 0x000fce0007fe0100 */
.L_x_6429:
[----:B------:R-:W-:Y:S01]  /*5c50*/  FMNMX.FTZ R6, R171, R0, !PT ;  /* 0x00000000ab067209 */ /* 0x000fe20007810000 */
[----:B------:R-:W-:Y:S01]  /*5c60*/  IMAD.U32 R40, RZ, RZ, UR37 ;  /* 0x00000025ff287e24 */ /* 0x000fe2000f8e00ff */
        /* <DEDUP_REMOVED lines=18> */
[----:B------:R-:W-:-:S02]  /*5d90*/  ISETP.GT.AND P6, PT, R20, 0x1, P3 ;  /* 0x000000011400780c */ /* 0x000fc40001fc4270 */
[----:B------:R-:W-:Y:S02]  /*5da0*/  FMNMX.FTZ R6, R159, R6, !PT ;  /* 0x000000069f067209 */ /* 0x000fe40007810000 */
[----:B------:R-:W-:Y:S02]  /*5db0*/  FSEL R39, R39, -INF , !P5 ;  /* 0xff80000027277808 */ /* 0x000fe40006800000 */
[----:B------:R-:W-:Y:S02]  /*5dc0*/  FMNMX.FTZ R6, R157, R6, !PT ;  /* 0x000000069d067209 */ /* 0x000fe40007810000 */
[----:B------:R-:W-:Y:S02]  /*5dd0*/  ISETP.GT.AND P5, PT, R20, 0x21, P3 ;  /* 0x000000211400780c */ /* 0x000fe40001fa4270 */
[----:B------:R-:W-:Y:S02]  /*5de0*/  FMNMX.FTZ R6, R155, R6, !PT ;  /* 0x000000069b067209 */ /* 0x000fe40007810000 */
[----:B------:R-:W-:-:S02]  /*5df0*/  ISETP.LT.OR P6, PT, R14, 0x2, P6 ;  /* 0x000000020e00780c */ /* 0x000fc400037c1670 */
[----:B------:R-:W-:Y:S02]  /*5e00*/  FMNMX.FTZ R6, R153, R6, !PT ;  /* 0x0000000699067209 */ /* 0x000fe40007810000 */
[----:B------:R-:W-:Y:S02]  /*5e10*/  ISETP.LT.OR P5, PT, R14, 0x22, P5 ;  /* 0x000000220e00780c */ /* 0x000fe40002fa1670 */
[----:B------:R-:W-:Y:S02]  /*5e20*/  FMNMX.FTZ R6, R49, R6, !PT ;  /* 0x0000000631067209 */ /* 0x000fe40007810000 */
[----:B------:R-:W-:Y:S02]  /*5e30*/  FSEL R169, R27, -INF , !P6 ;  /* 0xff8000001ba97808 */ /* 0x000fe40007000000 */
[----:B------:R-:W-:Y:S02]  /*5e40*/  FMNMX.FTZ R6, R45, R6, !PT ;  /* 0x000000062d067209 */ /* 0x000fe40007810000 */
[----:B------:R-:W-:-:S02]  /*5e50*/  ISETP.GT.AND P6, PT, R20, 0x10, P3 ;  /* 0x000000101400780c */ /* 0x000fc40001fc4270 */
[----:B------:R-:W-:Y:S02]  /*5e60*/  FMNMX.FTZ R6, R53, R6, !PT ;  /* 0x0000000635067209 */ /* 0x000fe40007810000 */
[C---:B------:R-:W-:Y:S02]  /*5e70*/  ISETP.GT.AND P4, PT, R20.reuse, 0x9, P3 ;  /* 0x000000091400780c */ /* 0x040fe40001f84270 */
[----:B------:R-:W-:Y:S02]  /*5e80*/  FMNMX.FTZ R6, R41, R6, !PT ;  /* 0x0000000629067209 */ /* 0x000fe40007810000 */
[----:B------:R-:W-:Y:S02]  /*5e90*/  FSEL R175, R43, -INF , !P5 ;  /* 0xff8000002baf7808 */ /* 0x000fe40006800000 */
[----:B------:R-:W-:Y:S02]  /*5ea0*/  FMNMX.FTZ R6, R57, R6, !PT ;  /* 0x0000000639067209 */ /* 0x000fe40007810000 */
[----:B------:R-:W-:-:S02]  /*5eb0*/  ISETP.GT.AND P5, PT, R20, RZ, P3 ;  /* 0x000000ff1400720c */ /* 0x000fc40001fa4270 */
[----:B------:R-:W-:Y:S02]  /*5ec0*/  FMNMX.FTZ R6, R33, R6, !PT ;  /* 0x0000000621067209 */ /* 0x000fe40007810000 */
[C---:B------:R-:W-:Y:S02]  /*5ed0*/  ISETP.LT.OR P6, PT, R14.reuse, 0x11, P6 ;  /* 0x000000110e00780c */ /* 0x040fe400037c1670 */
[----:B------:R-:W-:Y:S02]  /*5ee0*/  FMNMX.FTZ R6, R61, R6, !PT ;  /* 0x000000063d067209 */ /* 0x000fe40007810000 */
[C---:B------:R-:W-:Y:S02]  /*5ef0*/  ISETP.LT.OR P4, PT, R14.reuse, 0xa, P4 ;  /* 0x0000000a0e00780c */ /* 0x040fe40002781670 */
[----:B------:R-:W-:Y:S02]  /*5f00*/  FMNMX.FTZ R6, R21, R6, !PT ;  /* 0x0000000615067209 */ /* 0x000fe40007810000 */
[----:B------:R-:W-:-:S02]  /*5f10*/  ISETP.LT.OR P5, PT, R14, 0x1, P5 ;  /* 0x000000010e00780c */ /* 0x000fc40002fa1670 */
[----:B------:R-:W-:Y:S02]  /*5f20*/  FMNMX.FTZ R6, R65, R6, !PT ;  /* 0x0000000641067209 */ /* 0x000fe40007810000 */
[----:B------:R-:W-:Y:S02]  /*5f30*/  FSEL R163, R34, -INF , !P6 ;  /* 0xff80000022a37808 */ /* 0x000fe40007000000 */
[----:B------:R-:W-:Y:S02]  /*5f40*/  FMNMX.FTZ R6, R25, R6, !PT ;  /* 0x0000000619067209 */ /* 0x000fe40007810000 */
[----:B------:R-:W-:Y:S02]  /*5f50*/  FSEL R167, R31, -INF , !P4 ;  /* 0xff8000001fa77808 */ /* 0x000fe40006000000 */
        /* <DEDUP_REMOVED lines=9> */
[----:B------:R-:W-:Y:S02]  /*5ff0*/  ISETP.LT.OR P5, PT, R14, 0x31, P5 ;  /* 0x000000310e00780c */ /* 0x000fe40002fa1670 */
[----:B------:R-:W-:Y:S02]  /*6000*/  FMNMX.FTZ R6, R29, R6, !PT ;  /* 0x000000061d067209 */ /* 0x000fe40007810000 */
[----:B------:R-:W-:Y:S02]  /*6010*/  @!P1 LEA R40, R40, UR39, 0x3 ;  /* 0x0000002728289c11 */ /* 0x000fe4000f8e18ff */
[----:B------:R-:W-:-:S04]  /*6020*/  FMNMX.FTZ R6, R81, R6, !PT ;  /* 0x0000000651067209 */ /* 0x000fc80007810000 */
[----:B------:R-:W-:-:S04]  /*6030*/  FMNMX.FTZ R6, R37, R6, !PT ;  /* 0x0000000625067209 */ /* 0x000fc80007810000 */
[----:B------:R-:W-:Y:S02]  /*6040*/  FMNMX.FTZ R24, R85, R6, !PT ;  /* 0x0000000655187209 */ /* 0x000fe40007810000 */
[----:B------:R-:W1:Y:S03]  /*6050*/  LDC R6, c[0x0][0x988] ;  /* 0x00026200ff067b82 */ /* 0x000e660000000800 */
[----:B------:R-:W2:Y:S02]  /*6060*/  SHFL.BFLY PT, R11, R24, 0x2, 0x1f ;  /* 0x0c401f00180b7f89 */ /* 0x000ea400000e0000 */
[----:B--2---:R-:W-:-:S05]  /*6070*/  FMNMX.FTZ R28, R24, R11, !PT ;  /* 0x0000000b181c7209 */ /* 0x004fca0007810000 */
[----:B------:R-:W2:Y:S02]  /*6080*/  SHFL.BFLY PT, R11, R28, 0x1, 0x1f ;  /* 0x0c201f001c0b7f89 */ /* 0x000ea400000e0000 */
[----:B--2---:R-:W-:Y:S02]  /*6090*/  FMNMX.FTZ R11, R28, R11, !PT ;  /* 0x0000000b1c0b7209 */ /* 0x004fe40007810000 */
[----:B------:R-:W-:Y:S02]  /*60a0*/  FMNMX.FTZ R28, R26, R9, !PT ;  /* 0x000000091a1c7209 */ /* 0x000fe40007810000 */
[C---:B------:R-:W-:Y:S01]  /*60b0*/  FSETP.NEU.FTZ.AND P6, PT, R11.reuse, -INF , PT ;  /* 0xff8000000b00780b */ /* 0x040fe20003fdd000 */
[----:B-1----:R-:W-:Y:S01]  /*60c0*/  FMUL.FTZ R24, R11, R6 ;  /* 0x000000060b187220 */ /* 0x002fe20000410000 */
[----:B------:R-:W-:-:S04]  /*60d0*/  FMNMX.FTZ R28, R169, R28, !PT ;  /* 0x0000001ca91c7209 */ /* 0x000fc80007810000 */
[----:B------:R-:W-:Y:S02]  /*60e0*/  FSEL R24, R24, RZ, P6 ;  /* 0x000000ff18187208 */ /* 0x000fe40003000000 */
[----:B------:R-:W-:-:S03]  /*60f0*/  FMNMX.FTZ R28, R165, R28, !PT ;  /* 0x0000001ca51c7209 */ /* 0x000fc60007810000 */
[-CC-:B------:R-:W-:Y:S01]  /*6100*/  FFMA.FTZ R180, R171, R6.reuse, -R24.reuse ;  /* 0x00000006abb47223 */ /* 0x180fe20000010818 */
        /* <DEDUP_REMOVED lines=33> */
[-CC-:B------:R-:W-:Y:S01]  /*6320*/  FFMA.FTZ R21, R65, R6.reuse, -R24.reuse ;  /* 0x0000000641157223 */ /* 0x180fe20000010818 */
[----:B------:R-:W-:Y:S01]  /*6330*/  FSEL R183, R50, -INF , !P5 ;  /* 0xff80000032b77808 */ /* 0x000fe20006800000 */
[-CC-:B------:R-:W-:Y:S01]  /*6340*/  FFMA.FTZ R162, R25, R6.reuse, -R24.reuse ;  /* 0x0000000619a27223 */ /* 0x180fe20000010818 */
[----:B------:R-:W-:Y:S01]  /*6350*/  ISETP.GT.AND P5, PT, R20, 0x38, P3 ;  /* 0x000000381400780c */ /* 0x000fe20001fa4270 */
[-CC-:B------:R-:W-:Y:S01]  /*6360*/  FFMA.FTZ R25, R69, R6.reuse, -R24.reuse ;  /* 0x0000000645197223 */ /* 0x180fe20000010818 */
[C---:B------:R-:W-:Y:S01]  /*6370*/  ISETP.LT.OR P4, PT, R14.reuse, 0x32, P4 ;  /* 0x000000320e00780c */ /* 0x040fe20002781670 */
[--C-:B------:R-:W-:Y:S01]  /*6380*/  FFMA.FTZ R158, R13, R6, -R24.reuse ;  /* 0x000000060d9e7223 */ /* 0x100fe20000010818 */
[----:B------:R-:W-:Y:S01]  /*6390*/  FMNMX.FTZ R28, R175, R28, !PT ;  /* 0x0000001caf1c7209 */ /* 0x000fe20007810000 */
[----:B------:R-:W-:Y:S01]  /*63a0*/  MUFU.EX2 R180, R180 ;  /* 0x000000b400b47308 */ /* 0x000fe20000000800 */
[----:B------:R-:W-:Y:S01]  /*63b0*/  ISETP.LT.OR P5, PT, R14, 0x39, P5 ;  /* 0x000000390e00780c */ /* 0x000fe20002fa1670 */
[-CC-:B------:R-:W-:Y:S01]  /*63c0*/  FFMA.FTZ R49, R49, R6.reuse, -R24.reuse ;  /* 0x0000000631317223 */ /* 0x180fe20000010818 */
[----:B------:R-:W-:Y:S01]  /*63d0*/  FSEL R191, R51, -INF , !P4 ;  /* 0xff80000033bf7808 */ /* 0x000fe20006000000 */
[--C-:B------:R-:W-:Y:S01]  /*63e0*/  FFMA.FTZ R51, R177, R6, -R24.reuse ;  /* 0x00000006b1337223 */ /* 0x100fe20000010818 */
[----:B------:R-:W-:Y:S01]  /*63f0*/  FMNMX.FTZ R28, R179, R28, !PT ;  /* 0x0000001cb31c7209 */ /* 0x000fe20007810000 */
[-CC-:B------:R-:W-:Y:S01]  /*6400*/  FFMA.FTZ R156, R15, R6.reuse, -R24.reuse ;  /* 0x000000060f9c7223 */ /* 0x180fe20000010818 */
[----:B------:R-:W-:Y:S01]  /*6410*/  ISETP.GT.AND P4, PT, R20, 0x39, P3 ;  /* 0x000000391400780c */ /* 0x000fe20001f84270 */
[----:B------:R-:W-:Y:S01]  /*6420*/  MUFU.EX2 R27, R27 ;  /* 0x0000001b001b7308 */ /* 0x000fe20000000800 */
[----:B------:R-:W-:Y:S01]  /*6430*/  FSEL R193, R54, -INF , !P5 ;  /* 0xff80000036c17808 */ /* 0x000fe20006800000 */
[--C-:B------:R-:W-:Y:S01]  /*6440*/  FFMA.FTZ R15, R73, R6, -R24.reuse ;  /* 0x00000006490f7223 */ /* 0x100fe20000010818 */
[----:B------:R-:W-:Y:S01]  /*6450*/  FMNMX.FTZ R28, R47, R28, !PT ;  /* 0x0000001c2f1c7209 */ /* 0x000fe20007810000 */
[-CC-:B------:R-:W-:Y:S01]  /*6460*/  FFMA.FTZ R152, R29, R6.reuse, -R24.reuse ;  /* 0x000000061d987223 */ /* 0x180fe20000010818 */
[----:B------:R-:W-:Y:S01]  /*6470*/  ISETP.GT.AND P5, PT, R20, 0x40, P3 ;  /* 0x000000401400780c */ /* 0x000fe20001fa4270 */
[--C-:B------:R-:W-:Y:S01]  /*6480*/  FFMA.FTZ R154, R37, R6, -R24.reuse ;  /* 0x00000006259a7223 */ /* 0x100fe20000010818 */
[C---:B------:R-:W-:Y:S01]  /*6490*/  ISETP.LT.OR P4, PT, R14.reuse, 0x3a, P4 ;  /* 0x0000003a0e00780c */ /* 0x040fe20002781670 */
[----:B------:R-:W-:Y:S01]  /*64a0*/  MUFU.EX2 R182, R182 ;  /* 0x000000b600b67308 */ /* 0x000fe20000000800 */
[----:B------:R-:W-:Y:S01]  /*64b0*/  FMNMX.FTZ R28, R183, R28, !PT ;  /* 0x0000001cb71c7209 */ /* 0x000fe20007810000 */
[-CC-:B------:R-:W-:Y:S01]  /*64c0*/  FFMA.FTZ R29, R81, R6.reuse, -R24.reuse ;  /* 0x00000006511d7223 */ /* 0x180fe20000010818 */
[----:B------:R-:W-:Y:S01]  /*64d0*/  ISETP.LT.OR P5, PT, R14, 0x41, P5 ;  /* 0x000000410e00780c */ /* 0x000fe20002fa1670 */
[----:B------:R-:W-:Y:S01]  /*64e0*/  FFMA.FTZ R37, R85, R6, -R24 ;  /* 0x0000000655257223 */ /* 0x000fe20000010818 */
[----:B------:R-:W-:-:S02]  /*64f0*/  FSEL R55, R55, -INF , !P4 ;  /* 0xff80000037377808 */ /* 0x000fc40006000000 */
[----:B------:R-:W-:Y:S01]  /*6500*/  ISETP.GT.AND P4, PT, R20, 0x41, P3 ;  /* 0x000000411400780c */ /* 0x000fe20001f84270 */
[----:B------:R-:W-:Y:S01]  /*6510*/  MUFU.EX2 R31, R31 ;  /* 0x0000001f001f7308 */ /* 0x000fe20000000800 */
[----:B------:R-:W-:Y:S02]  /*6520*/  FMNMX.FTZ R28, R191, R28, !PT ;  /* 0x0000001cbf1c7209 */ /* 0x000fe40007810000 */
[----:B------:R-:W-:Y:S02]  /*6530*/  FSEL R177, R58, -INF , !P5 ;  /* 0xff8000003ab17808 */ /* 0x000fe40006800000 */
[----:B------:R-:W-:Y:S02]  /*6540*/  ISETP.GT.AND P5, PT, R20, 0x48, P3 ;  /* 0x000000481400780c */ /* 0x000fe40001fa4270 */
[----:B------:R-:W-:Y:S01]  /*6550*/  ISETP.LT.OR P4, PT, R14, 0x42, P4 ;  /* 0x000000420e00780c */ /* 0x000fe20002781670 */
[----:B------:R-:W-:Y:S01]  /*6560*/  MUFU.EX2 R176, R176 ;  /* 0x000000b000b07308 */ /* 0x000fe20000000800 */
[----:B------:R-:W-:-:S02]  /*6570*/  FMNMX.FTZ R28, R193, R28, !PT ;  /* 0x0000001cc11c7209 */ /* 0x000fc40007810000 */
[----:B------:R-:W-:Y:S02]  /*6580*/  ISETP.LT.OR P5, PT, R14, 0x49, P5 ;  /* 0x000000490e00780c */ /* 0x000fe40002fa1670 */
[----:B------:R-:W-:Y:S01]  /*6590*/  FSEL R161, R59, -INF , !P4 ;  /* 0xff8000003ba17808 */ /* 0x000fe20006000000 */
[----:B------:R-:W-:Y:S01]  /*65a0*/  FFMA.FTZ R59, R159, R6, -R24 ;  /* 0x000000069f3b7223 */ /* 0x000fe20000010818 */
[----:B------:R-:W-:Y:S01]  /*65b0*/  ISETP.GT.AND P4, PT, R20, 0x49, P3 ;  /* 0x000000491400780c */ /* 0x000fe20001f84270 */
[----:B------:R-:W-:Y:S01]  /*65c0*/  MUFU.EX2 R43, R43 ;  /* 0x0000002b002b7308 */ /* 0x000fe20000000800 */
[----:B------:R-:W-:Y:S02]  /*65d0*/  FMNMX.FTZ R28, R55, R28, !PT ;  /* 0x0000001c371c7209 */ /* 0x000fe40007810000 */
[----:B------:R-:W-:Y:S02]  /*65e0*/  FSEL R181, R62, -INF , !P5 ;  /* 0xff8000003eb57808 */ /* 0x000fe40006800000 */
[----:B------:R-:W-:-:S02]  /*65f0*/  ISETP.GT.AND P5, PT, R20, 0x50, P3 ;  /* 0x000000501400780c */ /* 0x000fc40001fa4270 */
[C---:B------:R-:W-:Y:S01]  /*6600*/  ISETP.LT.OR P4, PT, R14.reuse, 0x4a, P4 ;  /* 0x0000004a0e00780c */ /* 0x040fe20002781670 */
[----:B------:R-:W-:Y:S01]  /*6610*/  MUFU.EX2 R178, R178 ;  /* 0x000000b200b27308 */ /* 0x000fe20000000800 */
[----:B------:R-:W-:Y:S02]  /*6620*/  FMNMX.FTZ R28, R177, R28, !PT ;  /* 0x0000001cb11c7209 */ /* 0x000fe40007810000 */
[----:B------:R-:W-:Y:S02]  /*6630*/  ISETP.LT.OR P5, PT, R14, 0x51, P5 ;  /* 0x000000510e00780c */ /* 0x000fe40002fa1670 */
[----:B------:R-:W-:Y:S01]  /*6640*/  FSEL R159, R63, -INF , !P4 ;  /* 0xff8000003f9f7808 */ /* 0x000fe20006000000 */
[----:B------:R-:W-:Y:S01]  /*6650*/  FFMA.FTZ R63, R155, R6, -R24 ;  /* 0x000000069b3f7223 */ /* 0x000fe20000010818 */
[----:B------:R-:W-:Y:S01]  /*6660*/  ISETP.GT.AND P4, PT, R20, 0x51, P3 ;  /* 0x000000511400780c */ /* 0x000fe20001f84270 */
[----:B------:R-:W-:Y:S01]  /*6670*/  MUFU.EX2 R51, R51 ;  /* 0x0000003300337308 */ /* 0x000fe20000000800 */
[----:B------:R-:W-:-:S02]  /*6680*/  FMNMX.FTZ R28, R161, R28, !PT ;  /* 0x0000001ca11c7209 */ /* 0x000fc40007810000 */
[----:B------:R-:W-:Y:S02]  /*6690*/  FSEL R157, R66, -INF , !P5 ;  /* 0xff800000429d7808 */ /* 0x000fe40006800000 */
[----:B------:R-:W-:Y:S02]  /*66a0*/  ISETP.GT.AND P5, PT, R20, 0x58, P3 ;  /* 0x000000581400780c */ /* 0x000fe40001fa4270 */
[C---:B------:R-:W-:Y:S01]  /*66b0*/  ISETP.LT.OR P4, PT, R14.reuse, 0x52, P4 ;  /* 0x000000520e00780c */ /* 0x040fe20002781670 */
[----:B------:R-:W-:Y:S01]  /*66c0*/  MUFU.EX2 R172, R172 ;  /* 0x000000ac00ac7308 */ /* 0x000fe20000000800 */
[----:B------:R-:W-:Y:S02]  /*66d0*/  FMNMX.FTZ R28, R181, R28, !PT ;  /* 0x0000001cb51c7209 */ /* 0x000fe40007810000 */
[----:B------:R-:W-:Y:S02]  /*66e0*/  ISETP.LT.OR P5, PT, R14, 0x59, P5 ;  /* 0x000000590e00780c */ /* 0x000fe40002fa1670 */
[----:B------:R-:W-:-:S02]  /*66f0*/  FSEL R67, R67, -INF , !P4 ;  /* 0xff80000043437808 */ /* 0x000fc40006000000 */
[----:B------:R-:W-:Y:S01]  /*6700*/  FMNMX.FTZ R28, R159, R28, !PT ;  /* 0x0000001c9f1c7209 */ /* 0x000fe20007810000 */
[----:B------:R-:W-:Y:S01]  /*6710*/  MUFU.EX2 R59, R59 ;  /* 0x0000003b003b7308 */ /* 0x000fe20000000800 */
[----:B------:R-:W-:Y:S02]  /*6720*/  ISETP.GT.AND P4, PT, R20, 0x59, P3 ;  /* 0x000000591400780c */ /* 0x000fe40001f84270 */
[----:B------:R-:W-:Y:S02]  /*6730*/  FSEL R155, R70, -INF , !P5 ;  /* 0xff800000469b7808 */ /* 0x000fe40006800000 */
[----:B------:R-:W-:Y:S02]  /*6740*/  FMNMX.FTZ R28, R157, R28, !PT ;  /* 0x0000001c9d1c7209 */ /* 0x000fe40007810000 */
[----:B------:R-:W-:Y:S01]  /*6750*/  ISETP.GT.AND P5, PT, R20, 0x60, P3 ;  /* 0x000000601400780c */ /* 0x000fe20001fa4270 */
[----:B------:R-:W-:Y:S01]  /*6760*/  MUFU.EX2 R174, R174 ;  /* 0x000000ae00ae7308 */ /* 0x000fe20000000800 */
[----:B------:R-:W-:-:S02]  /*6770*/  ISETP.LT.OR P4, PT, R14, 0x5a, P4 ;  /* 0x0000005a0e00780c */ /* 0x000fc40002781670 */
[----:B------:R-:W-:Y:S02]  /*6780*/  FMNMX.FTZ R28, R67, R28, !PT ;  /* 0x0000001c431c7209 */ /* 0x000fe40007810000 */
[----:B------:R-:W-:Y:S02]  /*6790*/  ISETP.LT.OR P5, PT, R14, 0x61, P5 ;  /* 0x000000610e00780c */ /* 0x000fe40002fa1670 */
[----:B------:R-:W-:Y:S01]  /*67a0*/  FSEL R71, R71, -INF , !P4 ;  /* 0xff80000047477808 */ /* 0x000fe20006000000 */
[----:B------:R-:W-:Y:S01]  /*67b0*/  MUFU.EX2 R63, R63 ;  /* 0x0000003f003f7308 */ /* 0x000fe20000000800 */
[----:B------:R-:W-:Y:S02]  /*67c0*/  ISETP.GT.AND P4, PT, R20, 0x61, P3 ;  /* 0x000000611400780c */ /* 0x000fe40001f84270 */
[----:B------:R-:W-:Y:S02]  /*67d0*/  FMNMX.FTZ R28, R155, R28, !PT ;  /* 0x0000001c9b1c7209 */ /* 0x000fe40007810000 */
[----:B------:R-:W-:-:S02]  /*67e0*/  FSEL R153, R74, -INF , !P5 ;  /* 0xff8000004a997808 */ /* 0x000fc40006800000 */
[----:B------:R-:W-:Y:S01]  /*67f0*/  ISETP.GT.AND P5, PT, R20, 0x68, P3 ;  /* 0x000000681400780c */ /* 0x000fe20001fa4270 */
[----:B------:R-:W-:Y:S01]  /*6800*/  MUFU.EX2 R168, R168 ;  /* 0x000000a800a87308 */ /* 0x000fe20000000800 */
[C---:B------:R-:W-:Y:S02]  /*6810*/  ISETP.LT.OR P4, PT, R14.reuse, 0x62, P4 ;  /* 0x000000620e00780c */ /* 0x040fe40002781670 */
[----:B------:R-:W-:Y:S02]  /*6820*/  FMNMX.FTZ R28, R71, R28, !PT ;  /* 0x0000001c471c7209 */ /* 0x000fe40007810000 */
[----:B------:R-:W-:Y:S02]  /*6830*/  ISETP.LT.OR P5, PT, R14, 0x69, P5 ;  /* 0x000000690e00780c */ /* 0x000fe40002fa1670 */
[----:B------:R-:W-:Y:S01]  /*6840*/  FSEL R75, R75, -INF , !P4 ;  /* 0xff8000004b4b7808 */ /* 0x000fe20006000000 */
[----:B------:R-:W-:Y:S01]  /*6850*/  MUFU.EX2 R49, R49 ;  /* 0x0000003100317308 */ /* 0x000fe20000000800 */
[----:B------:R-:W-:-:S02]  /*6860*/  ISETP.GT.AND P4, PT, R20, 0x69, P3 ;  /* 0x000000691400780c */ /* 0x000fc40001f84270 */
[----:B------:R-:W-:Y:S02]  /*6870*/  FMNMX.FTZ R28, R153, R28, !PT ;  /* 0x0000001c991c7209 */ /* 0x000fe40007810000 */
[----:B------:R-:W-:Y:S02]  /*6880*/  FSEL R195, R78, -INF , !P5 ;  /* 0xff8000004ec37808 */ /* 0x000fe40006800000 */
[----:B------:R-:W-:Y:S01]  /*6890*/  ISETP.GT.AND P5, PT, R20, 0x70, P3 ;  /* 0x000000701400780c */ /* 0x000fe20001fa4270 */
[----:B------:R-:W-:Y:S01]  /*68a0*/  MUFU.EX2 R170, R170 ;  /* 0x000000aa00aa7308 */ /* 0x000fe20000000800 */
[C---:B------:R-:W-:Y:S02]  /*68b0*/  ISETP.LT.OR P4, PT, R14.reuse, 0x6a, P4 ;  /* 0x0000006a0e00780c */ /* 0x040fe40002781670 */
[----:B------:R-:W-:Y:S02]  /*68c0*/  FMNMX.FTZ R28, R75, R28, !PT ;  /* 0x0000001c4b1c7209 */ /* 0x000fe40007810000 */
[----:B------:R-:W-:-:S02]  /*68d0*/  ISETP.LT.OR P5, PT, R14, 0x71, P5 ;  /* 0x000000710e00780c */ /* 0x000fc40002fa1670 */
[----:B------:R-:W-:Y:S01]  /*68e0*/  FSEL R79, R79, -INF , !P4 ;  /* 0xff8000004f4f7808 */ /* 0x000fe20006000000 */
[----:B------:R-:W-:Y:S01]  /*68f0*/  MUFU.EX2 R45, R45 ;  /* 0x0000002d002d7308 */ /* 0x000fe20000000800 */
[----:B------:R-:W-:Y:S02]  /*6900*/  ISETP.GT.AND P4, PT, R20, 0x71, P3 ;  /* 0x000000711400780c */ /* 0x000fe40001f84270 */
[----:B------:R-:W-:Y:S02]  /*6910*/  FMNMX.FTZ R28, R195, R28, !PT ;  /* 0x0000001cc31c7209 */ /* 0x000fe40007810000 */
[----:B------:R-:W-:Y:S02]  /*6920*/  FSEL R53, R82, -INF , !P5 ;  /* 0xff80000052357808 */ /* 0x000fe40006800000 */
[----:B------:R-:W-:Y:S01]  /*6930*/  ISETP.GT.AND P5, PT, R20, 0x78, P3 ;  /* 0x000000781400780c */ /* 0x000fe20001fa4270 */
[----:B------:R-:W-:Y:S01]  /*6940*/  MUFU.EX2 R164, R164 ;  /* 0x000000a400a47308 */ /* 0x000fe20000000800 */
[----:B------:R-:W-:-:S02]  /*6950*/  ISETP.LT.OR P4, PT, R14, 0x72, P4 ;  /* 0x000000720e00780c */ /* 0x000fc40002781670 */
[----:B------:R-:W-:Y:S02]  /*6960*/  FMNMX.FTZ R28, R79, R28, !PT ;  /* 0x0000001c4f1c7209 */ /* 0x000fe40007810000 */
[----:B------:R-:W-:Y:S02]  /*6970*/  ISETP.GT.AND P3, PT, R20, 0x79, P3 ;  /* 0x000000791400780c */ /* 0x000fe40001f64270 */
[C---:B------:R-:W-:Y:S01]  /*6980*/  ISETP.LT.OR P5, PT, R14.reuse, 0x79, P5 ;  /* 0x000000790e00780c */ /* 0x040fe20002fa1670 */
[----:B------:R-:W-:Y:S01]  /*6990*/  MUFU.EX2 R41, R41 ;  /* 0x0000002900297308 */ /* 0x000fe20000000800 */
[----:B------:R-:W-:Y:S02]  /*69a0*/  FSEL R83, R83, -INF , !P4 ;  /* 0xff80000053537808 */ /* 0x000fe40006000000 */
[----:B------:R-:W-:Y:S02]  /*69b0*/  FMNMX.FTZ R28, R53, R28, !PT ;  /* 0x0000001c351c7209 */ /* 0x000fe40007810000 */
[----:B------:R-:W-:-:S02]  /*69c0*/  ISETP.LT.OR P3, PT, R14, 0x7a, P3 ;  /* 0x0000007a0e00780c */ /* 0x000fc40001f61670 */
[----:B------:R-:W-:Y:S01]  /*69d0*/  FSEL R57, R86, -INF , !P5 ;  /* 0xff80000056397808 */ /* 0x000fe20006800000 */
[----:B------:R-:W-:Y:S01]  /*69e0*/  MUFU.EX2 R166, R166 ;  /* 0x000000a600a67308 */ /* 0x000fe20000000800 */
[----:B------:R-:W-:Y:S02]  /*69f0*/  FMNMX.FTZ R28, R83, R28, !PT ;  /* 0x0000001c531c7209 */ /* 0x000fe40007810000 */
[----:B------:R-:W-:Y:S02]  /*6a00*/  FSEL R87, R87, -INF , !P3 ;  /* 0xff80000057577808 */ /* 0x000fe40005800000 */
[----:B------:R-:W-:Y:S02]  /*6a10*/  FMNMX.FTZ R28, R57, R28, !PT ;  /* 0x0000001c391c7209 */ /* 0x000fe40007810000 */
[----:B------:R-:W-:Y:S01]  /*6a20*/  FSEL R69, R11, RZ, P6 ;  /* 0x000000ff0b457208 */ /* 0x000fe20003000000 */
[----:B------:R-:W-:Y:S01]  /*6a30*/  MUFU.EX2 R33, R33 ;  /* 0x0000002100217308 */ /* 0x000fe20000000800 */
[----:B------:R-:W-:-:S03]  /*6a40*/  FMNMX.FTZ R28, R87, R28, !PT ;  /* 0x0000001c571c7209 */ /* 0x000fc60007810000 */
[----:B------:R-:W-:Y:S02]  /*6a50*/  FADD.FTZ R69, -R69, R0 ;  /* 0x0000000045457221 */ /* 0x000fe40000010100 */
[----:B------:R-:W1:Y:S02]  /*6a60*/  SHFL.BFLY PT, R61, R28, 0x2, 0x1f ;  /* 0x0c401f001c3d7f89 */ /* 0x000e6400000e0000 */
[----:B------:R-:W-:Y:S08]  /*6a70*/  MUFU.EX2 R160, R160 ;  /* 0x000000a000a07308 */ /* 0x000ff00000000800 */
[----:B------:R-:W-:Y:S08]  /*6a80*/  MUFU.EX2 R21, R21 ;  /* 0x0000001500157308 */ /* 0x000ff00000000800 */
[----:B------:R-:W-:Y:S01]  /*6a90*/  MUFU.EX2 R162, R162 ;  /* 0x000000a200a27308 */ /* 0x000fe20000000800 */
[----:B-1----:R-:W-:Y:S01]  /*6aa0*/  FMNMX.FTZ R14, R28, R61, !PT ;  /* 0x0000003d1c0e7209 */ /* 0x002fe20007810000 */
[----:B------:R-:W-:-:S06]  /*6ab0*/  FFMA.FTZ R61, R77, R6, -R24 ;  /* 0x000000064d3d7223 */ /* 0x000fcc0000010818 */
[----:B------:R-:W-:Y:S01]  /*6ac0*/  MUFU.EX2 R25, R25 ;  /* 0x0000001900197308 */ /* 0x000fe20000000800 */
[----:B------:R-:W1:Y:S07]  /*6ad0*/  SHFL.BFLY PT, R65, R14, 0x1, 0x1f ;  /* 0x0c201f000e417f89 */ /* 0x000e6e00000e0000 */
[----:B------:R-:W-:Y:S08]  /*6ae0*/  MUFU.EX2 R156, R156 ;  /* 0x0000009c009c7308 */ /* 0x000ff00000000800 */
[----:B------:R-:W-:Y:S08]  /*6af0*/  MUFU.EX2 R15, R15 ;  /* 0x0000000f000f7308 */ /* 0x000ff00000000800 */
[----:B------:R-:W-:Y:S01]  /*6b00*/  MUFU.EX2 R158, R158 ;  /* 0x0000009e009e7308 */ /* 0x000fe20000000800 */
[----:B-1----:R-:W-:Y:S01]  /*6b10*/  FMNMX.FTZ R13, R14, R65, !PT ;  /* 0x000000410e0d7209 */ /* 0x002fe20007810000 */
[----:B------:R-:W-:-:S03]  /*6b20*/  FMUL.FTZ R65, R69, R6 ;  /* 0x0000000645417220 */ /* 0x000fc60000410000 */
[C---:B------:R-:W-:Y:S01]  /*6b30*/  FSETP.NEU.FTZ.AND P3, PT, R13.reuse, -INF , PT ;  /* 0xff8000000d00780b */ /* 0x040fe20003f7d000 */
[----:B------:R-:W-:Y:S02]  /*6b40*/  FMUL.FTZ R38, R13, R6 ;  /* 0x000000060d267220 */ /* 0x000fe40000410000 */
[----:B------:R-:W-:Y:S03]  /*6b50*/  MUFU.EX2 R61, R61 ;  /* 0x0000003d003d7308 */ /* 0x000fe60000000800 */
[----:B------:R-:W-:-:S05]  /*6b60*/  FSEL R38, R38, RZ, P3 ;  /* 0x000000ff26267208 */ /* 0x000fca0001800000 */
        /* <DEDUP_REMOVED lines=15> */
[-C--:B------:R-:W-:Y:S01]  /*6c60*/  FFMA.FTZ R34, R55, R6.reuse, -R38 ;  /* 0x0000000637227223 */ /* 0x080fe20000010826 */
[----:B------:R-:W-:Y:S01]  /*6c70*/  MUFU.EX2 R0, R0 ;  /* 0x0000000000007308 */ /* 0x000fe20000000800 */
[----:B-1----:R-:W-:Y:S01]  /*6c80*/  FFMA.FTZ R28, R65, R3, R180 ;  /* 0x00000003411c7223 */ /* 0x002fe200000100b4 */
[-CC-:B------:R-:W-:Y:S01]  /*6c90*/  FFMA.FTZ R165, R177, R6.reuse, -R38.reuse ;  /* 0x00000006b1a57223 */ /* 0x180fe20000010826 */
[-CC-:B------:R-:W-:Y:S01]  /*6ca0*/  FFMA.FTZ R181, R181, R6.reuse, -R38.reuse ;  /* 0x00000006b5b57223 */ /* 0x180fe20000010826 */
[-C--:B------:R-:W-:Y:S01]  /*6cb0*/  FFMA.FTZ R159, R159, R6.reuse, -R38 ;  /* 0x000000069f9f7223 */ /* 0x080fe20000010826 */
[----:B------:R-:W-:Y:S01]  /*6cc0*/  FADD.FTZ R3, R27, R28 ;  /* 0x0000001c1b037221 */ /* 0x000fe20000010000 */
[-CC-:B------:R-:W-:Y:S01]  /*6cd0*/  FFMA.FTZ R28, R47, R6.reuse, -R38.reuse ;  /* 0x000000062f1c7223 */ /* 0x180fe20000010826 */
[-CC-:B------:R-:W-:Y:S01]  /*6ce0*/  FFMA.FTZ R157, R157, R6.reuse, -R38.reuse ;  /* 0x000000069d9d7223 */ /* 0x180fe20000010826 */
[----:B------:R-:W-:Y:S01]  /*6cf0*/  MUFU.EX2 R14, R14 ;  /* 0x0000000e000e7308 */ /* 0x000fe20000000800 */
[----:B------:R-:W-:Y:S01]  /*6d00*/  FADD.FTZ R30, R182, R3 ;  /* 0x00000003b61e7221 */ /* 0x000fe20000010000 */
        /* <DEDUP_REMOVED lines=16> */
[----:B------:R-:W-:Y:S01]  /*6e10*/  FFMA.FTZ R57, R57, R6, -R38 ;  /* 0x0000000639397223 */ /* 0x000fe20000010826 */
[----:B------:R-:W-:Y:S01]  /*6e20*/  F2FP.BF16.F32.PACK_AB R180, R27, R180 ;  /* 0x000000b41bb4723e */ /* 0x000fe200000010ff */
[-C--:B------:R-:W-:Y:S01]  /*6e30*/  FMUL.FTZ R88, R88, R65.reuse ;  /* 0x0000004158587220 */ /* 0x080fe20000410000 */
[----:B------:R-:W-:Y:S01]  /*6e40*/  FADD.FTZ R3, R51, R32 ;  /* 0x0000002033037221 */ /* 0x000fe20000010000 */
[----:B------:R-:W-:Y:S01]  /*6e50*/  F2FP.BF16.F32.PACK_AB R182, R31, R182 ;  /* 0x000000b61fb6723e */ /* 0x000fe200000010ff */
[-C--:B------:R-:W-:Y:S01]  /*6e60*/  FMUL.FTZ R89, R89, R65.reuse ;  /* 0x0000004159597220 */ /* 0x080fe20000410000 */
[----:B------:R-:W-:Y:S01]  /*6e70*/  MUFU.EX2 R35, R35 ;  /* 0x0000002300237308 */ /* 0x000fe20000000800 */
[----:B------:R-:W-:Y:S01]  /*6e80*/  FADD.FTZ R32, R172, R3 ;  /* 0x00000003ac207221 */ /* 0x000fe20000010000 */
[----:B------:R-:W-:Y:S01]  /*6e90*/  F2FP.BF16.F32.PACK_AB R176, R43, R176 ;  /* 0x000000b02bb0723e */ /* 0x000fe200000010ff */
[-C--:B------:R-:W-:Y:S01]  /*6ea0*/  FMUL.FTZ R92, R92, R65.reuse ;  /* 0x000000415c5c7220 */ /* 0x080fe20000410000 */
[----:B------:R-:W-:Y:S01]  /*6eb0*/  F2FP.BF16.F32.PACK_AB R178, R51, R178 ;  /* 0x000000b233b2723e */ /* 0x000fe200000010ff */
[----:B------:R-:W-:Y:S01]  /*6ec0*/  FADD.FTZ R3, R59, R32 ;  /* 0x000000203b037221 */ /* 0x000fe20000010000 */
[----:B------:R-:W-:Y:S01]  /*6ed0*/  FSEL R32, R13, RZ, P3 ;  /* 0x000000ff0d207208 */ /* 0x000fe20001800000 */
[----:B------:R-:W-:Y:S01]  /*6ee0*/  FMUL.FTZ R93, R93, R65 ;  /* 0x000000415d5d7220 */ /* 0x000fe20000410000 */
[----:B------:R-:W-:Y:S01]  /*6ef0*/  MUFU.EX2 R24, R24 ;  /* 0x0000001800187308 */ /* 0x000fe20000000800 */
[----:B------:R-:W-:Y:S01]  /*6f00*/  FADD.FTZ R36, R174, R3 ;  /* 0x00000003ae247221 */ /* 0x000fe20000010000 */
[----:B------:R-:W-:Y:S01]  /*6f10*/  ISETP.GT.AND P3, PT, R7, R12, PT ;  /* 0x0000000c0700720c */ /* 0x000fe20003f64270 */
[----:B------:R-:W-:Y:S01]  /*6f20*/  FADD.FTZ R3, -R32, R9 ;  /* 0x0000000920037221 */ /* 0x000fe20000010100 */
[----:B------:R-:W-:Y:S01]  /*6f30*/  F2FP.BF16.F32.PACK_AB R172, R59, R172 ;  /* 0x000000ac3bac723e */ /* 0x000fe200000010ff */
[----:B------:R-:W-:Y:S01]  /*6f40*/  FADD.FTZ R47, R63, R36 ;  /* 0x000000243f2f7221 */ /* 0x000fe20000010000 */
[----:B------:R-:W-:-:S02]  /*6f50*/  @!P1 VIADD R36, R40, 0x28860 ;  /* 0x0002886028249836 */ /* 0x000fc40000000000 */
[----:B------:R-:W-:Y:S01]  /*6f60*/  FMUL.FTZ R3, R3, R6 ;  /* 0x0000000603037220 */ /* 0x000fe20000410000 */
[----:B------:R-:W-:Y:S01]  /*6f70*/  MUFU.EX2 R39, R39 ;  /* 0x0000002700277308 */ /* 0x000fe20000000800 */
[----:B------:R-:W-:Y:S01]  /*6f80*/  FADD.FTZ R32, R168, R47 ;  /* 0x0000002fa8207221 */ /* 0x000fe20000010000 */
[----:B------:R-:W-:Y:S01]  /*6f90*/  F2FP.BF16.F32.PACK_AB R174, R63, R174 ;  /* 0x000000ae3fae723e */ /* 0x000fe200000010ff */
[-C--:B------:R-:W-:Y:S01]  /*6fa0*/  FMUL.FTZ R96, R96, R65.reuse ;  /* 0x0000004160607220 */ /* 0x080fe20000410000 */
[----:B------:R-:W-:Y:S01]  /*6fb0*/  @!P1 PRMT R36, RZ, 0x654, R36 ;  /* 0x00000654ff249816 */ /* 0x000fe20000000024 */
[C---:B------:R-:W-:Y:S01]  /*6fc0*/  FADD.FTZ R9, R49.reuse, R32 ;  /* 0x0000002031097221 */ /* 0x040fe20000010000 */
[----:B------:R-:W-:Y:S01]  /*6fd0*/  F2FP.BF16.F32.PACK_AB R168, R49, R168 ;  /* 0x000000a831a8723e */ /* 0x000fe200000010ff */
[-C--:B------:R-:W-:Y:S01]  /*6fe0*/  FMUL.FTZ R97, R97, R65.reuse ;  /* 0x0000004161617220 */ /* 0x080fe20000410000 */
[----:B------:R1:W2:Y:S01]  /*6ff0*/  MUFU.EX2 R32, R3 ;  /* 0x0000000300207308 */ /* 0x0002a20000000800 */
[----:B------:R-:W-:Y:S01]  /*7000*/  FADD.FTZ R40, R170, R9 ;  /* 0x00000009aa287221 */ /* 0x000fe20000010000 */
[----:B------:R3:W-:Y:S01]  /*7010*/  @!P1 SYNCS.ARRIVE.TRANS64.RED.A1T0 RZ, [R36+URZ], RZ ;  /* 0x000000ff24ff99a7 */ /* 0x0007e2000810043f */
[C---:B------:R-:W-:Y:S01]  /*7020*/  F2FP.BF16.F32.PACK_AB R170, R45.reuse, R170 ;  /* 0x000000aa2daa723e */ /* 0x040fe200000010ff */
[-C--:B------:R-:W-:Y:S01]  /*7030*/  FMUL.FTZ R100, R100, R65.reuse ;  /* 0x0000004164647220 */ /* 0x080fe20000410000 */
[----:B------:R-:W-:Y:S01]  /*7040*/  FADD.FTZ R9, R45, R40 ;  /* 0x000000282d097221 */ /* 0x000fe20000010000 */
[-C--:B------:R-:W-:Y:S01]  /*7050*/  FMUL.FTZ R101, R101, R65.reuse ;  /* 0x0000004165657220 */ /* 0x080fe20000410000 */
[-C--:B------:R-:W-:Y:S01]  /*7060*/  FMUL.FTZ R104, R104, R65.reuse ;  /* 0x0000004168687220 */ /* 0x080fe20000410000 */
[----:B------:R-:W4:Y:S01]  /*7070*/  MUFU.EX2 R173, R173 ;  /* 0x000000ad00ad7308 */ /* 0x000f220000000800 */
[----:B------:R-:W-:Y:S01]  /*7080*/  FADD.FTZ R40, R164, R9 ;  /* 0x00000009a4287221 */ /* 0x000fe20000010000 */
[-CC-:B---3--:R-:W-:Y:S01]  /*7090*/  FFMA.FTZ R36, R161, R6.reuse, -R38.reuse ;  /* 0x00000006a1247223 */ /* 0x188fe20000010826 */
[----:B------:R-:W-:Y:S01]  /*70a0*/  FFMA.FTZ R38, R87, R6, -R38 ;  /* 0x0000000657267223 */ /* 0x000fe20000010826 */
[C---:B------:R-:W-:Y:S01]  /*70b0*/  F2FP.BF16.F32.PACK_AB R164, R41.reuse, R164 ;  /* 0x000000a429a4723e */ /* 0x040fe200000010ff */
[----:B-1----:R-:W-:Y:S01]  /*70c0*/  FADD.FTZ R3, R41, R40 ;  /* 0x0000002829037221 */ /* 0x002fe20000010000 */
[-C--:B------:R-:W-:Y:S01]  /*70d0*/  FMUL.FTZ R105, R105, R65.reuse ;  /* 0x0000004169697220 */ /* 0x080fe20000410000 */
[-C--:B------:R-:W-:Y:S01]  /*70e0*/  FMUL.FTZ R108, R108, R65.reuse ;  /* 0x000000416c6c7220 */ /* 0x080fe20000410000 */
[----:B------:R-:W1:Y:S01]  /*70f0*/  MUFU.EX2 R26, R26 ;  /* 0x0000001a001a7308 */ /* 0x000e620000000800 */
[----:B------:R-:W-:Y:S01]  /*7100*/  FADD.FTZ R40, R166, R3 ;  /* 0x00000003a6287221 */ /* 0x000fe20000010000 */
[----:B--2---:R-:W-:Y:S01]  /*7110*/  FFMA.FTZ R3, R32, R2, R69 ;  /* 0x0000000220037223 */ /* 0x004fe20000010045 */
[----:B------:R-:W-:Y:S01]  /*7120*/  F2FP.BF16.F32.PACK_AB R166, R33, R166 ;  /* 0x000000a621a6723e */ /* 0x000fe200000010ff */
[-C--:B------:R-:W-:Y:S01]  /*7130*/  FMUL.FTZ R109, R109, R65.reuse ;  /* 0x000000416d6d7220 */ /* 0x080fe20000410000 */
[----:B------:R-:W-:Y:S01]  /*7140*/  FADD.FTZ R9, R33, R40 ;  /* 0x0000002821097221 */ /* 0x000fe20000010000 */
[----:B------:R-:W-:Y:S01]  /*7150*/  FADD.FTZ R3, R0, R3 ;  /* 0x0000000300037221 */ /* 0x000fe20000010000 */
[-C--:B------:R-:W-:Y:S01]  /*7160*/  FMUL.FTZ R112, R112, R65.reuse ;  /* 0x0000004170707220 */ /* 0x080fe20000410000 */
[----:B------:R-:W2:Y:S01]  /*7170*/  MUFU.EX2 R152, R152 ;  /* 0x0000009800987308 */ /* 0x000ea20000000800 */
[----:B------:R-:W-:Y:S01]  /*7180*/  FADD.FTZ R40, R160, R9 ;  /* 0x00000009a0287221 */ /* 0x000fe20000010000 */
[----:B------:R-:W-:Y:S01]  /*7190*/  FADD.FTZ R2, R14, R3 ;  /* 0x000000030e027221 */ /* 0x000fe20000010000 */
[----:B------:R-:W-:Y:S01]  /*71a0*/  F2FP.BF16.F32.PACK_AB R160, R21, R160 ;  /* 0x000000a015a0723e */ /* 0x000fe200000010ff */
[-C--:B------:R-:W-:Y:S01]  /*71b0*/  FMUL.FTZ R113, R113, R65.reuse ;  /* 0x0000004171717220 */ /* 0x080fe20000410000 */
[----:B------:R-:W-:Y:S01]  /*71c0*/  FADD.FTZ R9, R21, R40 ;  /* 0x0000002815097221 */ /* 0x000fe20000010000 */
[----:B------:R-:W-:Y:S01]  /*71d0*/  FADD.FTZ R3, R73, R2 ;  /* 0x0000000249037221 */ /* 0x000fe20000010000 */
[-C--:B------:R-:W-:Y:S01]  /*71e0*/  FMUL.FTZ R116, R116, R65.reuse ;  /* 0x0000004174747220 */ /* 0x080fe20000410000 */
[----:B------:R-:W3:Y:S01]  /*71f0*/  MUFU.EX2 R175, R175 ;  /* 0x000000af00af7308 */ /* 0x000ee20000000800 */
[----:B------:R-:W-:Y:S01]  /*7200*/  FADD.FTZ R40, R162, R9 ;  /* 0x00000009a2287221 */ /* 0x000fe20000010000 */
[----:B------:R-:W-:Y:S01]  /*7210*/  FADD.FTZ R2, R20, R3 ;  /* 0x0000000314027221 */ /* 0x000fe20000010000 */
[----:B------:R-:W-:Y:S01]  /*7220*/  F2FP.BF16.F32.PACK_AB R162, R25, R162 ;  /* 0x000000a219a2723e */ /* 0x000fe200000010ff */
[-C--:B------:R-:W-:Y:S01]  /*7230*/  FMUL.FTZ R117, R117, R65.reuse ;  /* 0x0000004175757220 */ /* 0x080fe20000410000 */
[----:B------:R-:W-:Y:S01]  /*7240*/  FADD.FTZ R9, R25, R40 ;  /* 0x0000002819097221 */ /* 0x000fe20000010000 */
[----:B------:R-:W-:Y:S01]  /*7250*/  FADD.FTZ R3, R35, R2 ;  /* 0x0000000223037221 */ /* 0x000fe20000010000 */
[-C--:B------:R-:W-:Y:S01]  /*7260*/  FMUL.FTZ R120, R120, R65.reuse ;  /* 0x0000004178787220 */ /* 0x080fe20000410000 */
[----:B------:R-:W5:Y:S01]  /*7270*/  MUFU.EX2 R29, R29 ;  /* 0x0000001d001d7308 */ /* 0x000f620000000800 */
        /* <DEDUP_REMOVED lines=9> */
[----:B----4-:R-:W-:Y:S01]  /*7310*/  FADD.FTZ R3, R173, R2 ;  /* 0x00000002ad037221 */ /* 0x010fe20000010000 */
[----:B------:R-:W-:Y:S01]  /*7320*/  F2FP.BF16.F32.PACK_AB R158, R61, R158 ;  /* 0x0000009e3d9e723e */ /* 0x000fe200000010ff */
[-C--:B------:R-:W-:Y:S01]  /*7330*/  FMUL.FTZ R125, R125, R65.reuse ;  /* 0x000000417d7d7220 */ /* 0x080fe20000410000 */
[----:B------:R-:W-:Y:S01]  /*7340*/  FADD.FTZ R9, R61, R40 ;  /* 0x000000283d097221 */ /* 0x000fe20000010000 */
[----:B-1----:R-:W-:Y:S01]  /*7350*/  FADD.FTZ R2, R26, R3 ;  /* 0x000000031a027221 */ /* 0x002fe20000010000 */
[-C--:B------:R-:W-:Y:S01]  /*7360*/  FMUL.FTZ R128, R128, R65.reuse ;  /* 0x0000004180807220 */ /* 0x080fe20000410000 */
[----:B------:R-:W1:Y:S01]  /*7370*/  MUFU.EX2 R154, R154 ;  /* 0x0000009a009a7308 */ /* 0x000e620000000800 */
[----:B--2---:R-:W-:Y:S01]  /*7380*/  FADD.FTZ R40, R152, R9 ;  /* 0x0000000998287221 */ /* 0x004fe20000010000 */
[----:B---3--:R-:W-:Y:S01]  /*7390*/  FADD.FTZ R3, R175, R2 ;  /* 0x00000002af037221 */ /* 0x008fe20000010000 */
[----:B-----5:R-:W-:Y:S01]  /*73a0*/  F2FP.BF16.F32.PACK_AB R152, R29, R152 ;  /* 0x000000981d98723e */ /* 0x020fe200000010ff */
[-C--:B------:R-:W-:Y:S01]  /*73b0*/  FMUL.FTZ R129, R129, R65.reuse ;  /* 0x0000004181817220 */ /* 0x080fe20000410000 */
[----:B------:R-:W-:Y:S01]  /*73c0*/  FADD.FTZ R9, R29, R40 ;  /* 0x000000281d097221 */ /* 0x000fe20000010000 */
[-C--:B------:R-:W-:Y:S01]  /*73d0*/  FMUL.FTZ R132, R132, R65.reuse ;  /* 0x0000004184847220 */ /* 0x080fe20000410000 */
[-C--:B------:R-:W-:Y:S01]  /*73e0*/  FMUL.FTZ R133, R133, R65.reuse ;  /* 0x0000004185857220 */ /* 0x080fe20000410000 */
[----:B------:R-:W2:Y:S01]  /*73f0*/  MUFU.EX2 R169, R169 ;  /* 0x000000a900a97308 */ /* 0x000ea20000000800 */
[----:B------:R-:W-:Y:S01]  /*7400*/  FADD.FTZ R2, R28, R3 ;  /* 0x000000031c027221 */ /* 0x000fe20000010000 */
[-C--:B------:R-:W-:Y:S01]  /*7410*/  FMUL.FTZ R136, R136, R65.reuse ;  /* 0x0000004188887220 */ /* 0x080fe20000410000 */
[-C--:B------:R-:W-:Y:S01]  /*7420*/  FMUL.FTZ R137, R137, R65.reuse ;  /* 0x0000004189897220 */ /* 0x080fe20000410000 */
[-C--:B------:R-:W-:Y:S01]  /*7430*/  FMUL.FTZ R140, R140, R65.reuse ;  /* 0x000000418c8c7220 */ /* 0x080fe20000410000 */
[-C--:B------:R-:W-:Y:S01]  /*7440*/  FMUL.FTZ R141, R141, R65.reuse ;  /* 0x000000418d8d7220 */ /* 0x080fe20000410000 */
[-C--:B------:R-:W-:Y:S01]  /*7450*/  FMUL.FTZ R144, R144, R65.reuse ;  /* 0x0000004190907220 */ /* 0x080fe20000410000 */
[-C--:B------:R-:W-:Y:S01]  /*7460*/  FMUL.FTZ R145, R145, R65.reuse ;  /* 0x0000004191917220 */ /* 0x080fe20000410000 */
[----:B------:R-:W3:Y:S01]  /*7470*/  MUFU.EX2 R30, R30 ;  /* 0x0000001e001e7308 */ /* 0x000ee20000000800 */
[----:B-1----:R-:W-:Y:S01]  /*7480*/  FADD.FTZ R40, R154, R9 ;  /* 0x000000099a287221 */ /* 0x002fe20000010000 */
[-C--:B------:R-:W-:Y:S01]  /*7490*/  FMUL.FTZ R148, R148, R65.reuse ;  /* 0x0000004194947220 */ /* 0x080fe20000410000 */
[----:B------:R-:W-:Y:S01]  /*74a0*/  FMUL.FTZ R149, R149, R65 ;  /* 0x0000004195957220 */ /* 0x000fe20000410000 */
[----:B------:R-:W-:Y:S01]  /*74b0*/  F2FP.BF16.F32.PACK_AB R183, R73, R14 ;  /* 0x0000000e49b7723e */ /* 0x000fe200000010ff */
[----:B------:R-:W-:Y:S01]  /*74c0*/  VIADD R7, R7, 0xffffffff ;  /* 0xffffffff07077836 */ /* 0x000fe20000000000 */
[----:B------:R-:W-:Y:S01]  /*74d0*/  F2FP.BF16.F32.PACK_AB R177, R35, R20 ;  /* 0x0000001423b1723e */ /* 0x000fe200000010ff */
[----:B------:R-:W-:Y:S01]  /*74e0*/  FMUL.FTZ R90, R90, R32 ;  /* 0x000000205a5a7220 */ /* 0x000fe20000410000 */
[----:B------:R-:W1:Y:S01]  /*74f0*/  MUFU.EX2 R171, R171 ;  /* 0x000000ab00ab7308 */ /* 0x000e620000000800 */
[----:B--2---:R-:W-:Y:S01]  /*7500*/  FADD.FTZ R9, R169, R2 ;  /* 0x00000002a9097221 */ /* 0x004fe20000010000 */
[----:B------:R-:W-:Y:S01]  /*7510*/  F2FP.BF16.F32.PACK_AB R179, R39, R24 ;  /* 0x0000001827b3723e */ /* 0x000fe200000010ff */
[-C--:B------:R-:W-:Y:S01]  /*7520*/  FMUL.FTZ R91, R91, R32.reuse ;  /* 0x000000205b5b7220 */ /* 0x080fe20000410000 */
[----:B------:R-:W-:Y:S01]  /*7530*/  F2FP.BF16.F32.PACK_AB R173, R26, R173 ;  /* 0x000000ad1aad723e */ /* 0x000fe200000010ff */
[-C--:B------:R-:W-:Y:S01]  /*7540*/  FMUL.FTZ R94, R94, R32.reuse ;  /* 0x000000205e5e7220 */ /* 0x080fe20000410000 */
[----:B------:R-:W-:Y:S01]  /*7550*/  F2FP.BF16.F32.PACK_AB R175, R28, R175 ;  /* 0x000000af1caf723e */ /* 0x000fe200000010ff */
[-C--:B------:R-:W-:Y:S01]  /*7560*/  FMUL.FTZ R95, R95, R32.reuse ;  /* 0x000000205f5f7220 */ /* 0x080fe20000410000 */
[----:B------:R-:W2:Y:S01]  /*7570*/  MUFU.EX2 R34, R34 ;  /* 0x0000002200227308 */ /* 0x000ea20000000800 */
[C---:B---3--:R-:W-:Y:S01]  /*7580*/  FADD.FTZ R2, R30.reuse, R9 ;  /* 0x000000091e027221 */ /* 0x048fe20000010000 */
[----:B------:R-:W-:Y:S01]  /*7590*/  F2FP.BF16.F32.PACK_AB R169, R30, R169 ;  /* 0x000000a91ea9723e */ /* 0x000fe200000010ff */
        /* <DEDUP_REMOVED lines=8> */
[-C--:B------:R-:W-:Y:S01]  /*7620*/  FMUL.FTZ R110, R110, R32.reuse ;  /* 0x000000206e6e7220 */ /* 0x080fe20000410000 */
[-C--:B------:R-:W-:Y:S01]  /*7630*/  FMUL.FTZ R111, R111, R32.reuse ;  /* 0x000000206f6f7220 */ /* 0x080fe20000410000 */
[-C--:B------:R-:W-:Y:S01]  /*7640*/  FMUL.FTZ R114, R114, R32.reuse ;  /* 0x0000002072727220 */ /* 0x080fe20000410000 */
[-C--:B------:R-:W-:Y:S01]  /*7650*/  FMUL.FTZ R115, R115, R32.reuse ;  /* 0x0000002073737220 */ /* 0x080fe20000410000 */
[-C--:B------:R-:W-:Y:S01]  /*7660*/  FMUL.FTZ R118, R118, R32.reuse ;  /* 0x0000002076767220 */ /* 0x080fe20000410000 */
[----:B------:R-:W1:Y:S01]  /*7670*/  MUFU.EX2 R36, R36 ;  /* 0x0000002400247308 */ /* 0x000e620000000800 */
[C---:B--2---:R-:W-:Y:S01]  /*7680*/  FADD.FTZ R2, R34.reuse, R9 ;  /* 0x0000000922027221 */ /* 0x044fe20000010000 */
[----:B------:R-:W-:Y:S01]  /*7690*/  F2FP.BF16.F32.PACK_AB R171, R34, R171 ;  /* 0x000000ab22ab723e */ /* 0x000fe200000010ff */
[-C--:B------:R-:W-:Y:S01]  /*76a0*/  FMUL.FTZ R119, R119, R32.reuse ;  /* 0x0000002077777220 */ /* 0x080fe20000410000 */
[-C--:B------:R-:W-:Y:S01]  /*76b0*/  FMUL.FTZ R122, R122, R32.reuse ;  /* 0x000000207a7a7220 */ /* 0x080fe20000410000 */
[-C--:B------:R-:W-:Y:S01]  /*76c0*/  FMUL.FTZ R123, R123, R32.reuse ;  /* 0x000000207b7b7220 */ /* 0x080fe20000410000 */
[-C--:B------:R-:W-:Y:S01]  /*76d0*/  FMUL.FTZ R126, R126, R32.reuse ;  /* 0x000000207e7e7220 */ /* 0x080fe20000410000 */
[-C--:B------:R-:W-:Y:S01]  /*76e0*/  FMUL.FTZ R127, R127, R32.reuse ;  /* 0x000000207f7f7220 */ /* 0x080fe20000410000 */
[----:B------:R2:W4:Y:S01]  /*76f0*/  MUFU.EX2 R42, R181 ;  /* 0x000000b5002a7308 */ /* 0x0005220000000800 */
[----:B---3--:R-:W-:Y:S01]  /*7700*/  FADD.FTZ R9, R165, R2 ;  /* 0x00000002a5097221 */ /* 0x008fe20000010000 */
        /* <DEDUP_REMOVED lines=8> */
[----:B--2---:R-:W-:Y:S01]  /*7790*/  F2FP.BF16.F32.PACK_AB R181, R0, R69 ;  /* 0x0000004500b5723e */ /* 0x004fe200000010ff */
[-C--:B------:R-:W-:Y:S01]  /*77a0*/  FMUL.FTZ R142, R142, R32.reuse ;  /* 0x000000208e8e7220 */ /* 0x080fe20000410000 */
[----:B------:R-:W-:Y:S01]  /*77b0*/  F2FP.BF16.F32.PACK_AB R165, R36, R165 ;  /* 0x000000a524a5723e */ /* 0x000fe200000010ff */
[-C--:B------:R-:W-:Y:S01]  /*77c0*/  FMUL.FTZ R143, R143, R32.reuse ;  /* 0x000000208f8f7220 */ /* 0x080fe20000410000 */
[-C--:B------:R-:W-:Y:S01]  /*77d0*/  FMUL.FTZ R146, R146, R32.reuse ;  /* 0x0000002092927220 */ /* 0x080fe20000410000 */
[-C--:B------:R-:W-:Y:S01]  /*77e0*/  FMUL.FTZ R147, R147, R32.reuse ;  /* 0x0000002093937220 */ /* 0x080fe20000410000 */
[----:B------:R-:W1:Y:S01]  /*77f0*/  MUFU.EX2 R37, R37 ;  /* 0x0000002500257308 */ /* 0x000e620000000800 */
[----:B----4-:R-:W-:Y:S01]  /*7800*/  FADD.FTZ R9, R42, R9 ;  /* 0x000000092a097221 */ /* 0x010fe20000010000 */
[-C--:B------:R-:W-:Y:S01]  /*7810*/  FMUL.FTZ R150, R150, R32.reuse ;  /* 0x0000002096967220 */ /* 0x080fe20000410000 */
[----:B------:R-:W-:Y:S01]  /*7820*/  FMUL.FTZ R151, R151, R32 ;  /* 0x0000002097977220 */ /* 0x000fe20000410000 */
[----:B------:R-:W-:-:S04]  /*7830*/  IMAD.MOV.U32 R0, RZ, RZ, R11 ;  /* 0x000000ffff007224 */ /* 0x000fc800078e000b */
        /* <DEDUP_REMOVED lines=30> */
[----:B------:R-:W-:-:S03]  /*7a20*/  F2FP.BF16.F32.PACK_AB R153, R83, R48 ;  /* 0x000000305399723e */ /* 0x000fc600000010ff */
[----:B---3--:R-:W-:-:S04]  /*7a30*/  FADD.FTZ R9, R50, R9 ;  /* 0x0000000932097221 */ /* 0x008fc80000010000 */
[C---:B-1----:R-:W-:Y:S01]  /*7a40*/  FADD.FTZ R2, R38.reuse, R9 ;  /* 0x0000000926027221 */ /* 0x042fe20000010000 */
[----:B------:R-:W-:Y:S01]  /*7a50*/  F2FP.BF16.F32.PACK_AB R155, R38, R50 ;  /* 0x00000032269b723e */ /* 0x000fe200000010ff */
[----:B------:R-:W-:Y:S01]  /*7a60*/  IMAD.MOV.U32 R9, RZ, RZ, R13 ;  /* 0x000000ffff097224 */ /* 0x000fe200078e000d */
[----:B------:R-:W-:Y:S06]  /*7a70*/  @P3 BRA `(.L_x_6433) ;  /* 0xffffffd000103947 */ /* 0x000fec000383ffff */
[----:B------:R-:W-:Y:S01]  /*7a80*/  IMAD.MOV.U32 R9, RZ, RZ, R13 ;  /* 0x000000ffff097224 */ /* 0x000fe200078e000d */
[----:B------:R-:W-:Y:S01]  /*7a90*/  UMOV UR37, UR60 ;  /* 0x0000003c00257c82 */ /* 0x000fe20008000000 */
[----:B------:R-:W-:Y:S01]  /*7aa0*/  IMAD.MOV.U32 R0, RZ, RZ, R11 ;  /* 0x000000ffff007224 */ /* 0x000fe200078e000b */
[----:B------:R-:W-:-:S06]  /*7ab0*/  UMOV UR36, UR59 ;  /* 0x0000003b00247c82 */ /* 0x000fcc0008000000 */
.L_x_6416:
        /* <DEDUP_REMOVED lines=15> */
.L_x_6435:
[----:B------:R-:W-:-:S11]  /*7bb0*/  UISETP.NE.AND UP0, UPT, UR11, 0x1, UPT ;  /* 0x000000010b00788c */ /* 0x000fd6000bf05270 */
[----:B------:R-:W-:Y:S02]  /*7bc0*/  @UP0 ULDC.64 UR14, c[0x0][0x9e8] ;  /* 0x00027a00000e0ab9 */ /* 0x000fe40000000a00 */
[----:B------:R-:W-:-:S04]  /*7bd0*/  UIMAD.WIDE.U32 UR6, UR54, UR14, URZ ;  /* 0x0000000e360672a5 */ /* 0x000fc8000f8e003f */
[----:B------:R-:W-:-:S12]  /*7be0*/  @UP0 USHF.R.U32.HI UR54, URZ, UR15, UR7 ;  /* 0x0000000f3f360299 */ /* 0x000fd80008011607 */
.L_x_6436:
[----:B------:R-:W-:-:S04]  /*7bf0*/  UIMAD UR54, UR54, UR11, URZ ;  /* 0x0000000b363672a4 */ /* 0x000fc8000f8e023f */
[----:B------:R-:W-:-:S04]  /*7c00*/  UISETP.LT.AND UP0, UPT, UR10, UR54, UPT ;  /* 0x000000360a00728c */ /* 0x000fc8000bf01270 */
[----:B------:R-:W-:-:S12]  /*7c10*/  USEL UR10, UR10, UR54, !UP0 ;  /* 0x000000360a0a7287 */ /* 0x000fd8000c000000 */
.L_x_6434:
        /* <DEDUP_REMOVED lines=12> */
.L_x_6446:
        /* <DEDUP_REMOVED lines=9> */
.L_x_6439:
[----:B------:R-:W-:Y:S01]  /*7d70*/  ULEA UR6, UR37, UR39, 0x3 ;  /* 0x0000002725067291 */ /* 0x000fe2000f8e183f */
[----:B------:R-:W-:-:S05]  /*7d80*/  IMAD.U32 R0, RZ, RZ, UR36 ;  /* 0x00000024ff007e24 */ /* 0x000fca000f8e00ff */
[----:B------:R-:W-:-:S04]  /*7d90*/  SHF.L.U32 R0, R0, 0x1f, RZ ;  /* 0x0000001f00007819 */ /* 0x000fc800000006ff */
[----:B------:R1:W2:Y:S01]  /*7da0*/  SYNCS.PHASECHK.TRANS64.TRYWAIT P2, [UR6+0x28830], R0 ;  /* 0x02883000ff0075a7 */ /* 0x0002a20008040146 */
[----:B------:R-:W-:Y:S05]  /*7db0*/  @!P0 BRA `(.L_x_6440) ;  /* 0x0000000000048947 */ /* 0x000fea0003800000 */
[----:B------:R-:W-:Y:S01]  /*7dc0*/  BPT.TRAP 0x1 ;  /* 0x000000040000795c */ /* 0x000fe20000300000 */
.L_x_6440:
[----:B--2---:R-:W-:Y:S05]  /*7dd0*/  @P2 BRA `(.L_x_6438) ;  /* 0x0000000000082947 */ /* 0x004fea0003800000 */
[----:B------:R-:W2:Y:S02]  /*7de0*/  SYNCS.PHASECHK.TRANS64.TRYWAIT P2, [UR6+0x28830], R0 ;  /* 0x02883000ff0075a7 */ /* 0x000ea40008040146 */
[----:B--2---:R-:W-:Y:S05]  /*7df0*/  @!P2 BRA `(.L_x_6441) ;  /* 0x0000009c0094a947 */ /* 0x004fea0003800000 */
.L_x_6438:
        /* <DEDUP_REMOVED lines=45> */
.L_x_6443:
[----:B------:R-:W-:Y:S01]  /*80d0*/  ULEA UR6, UR55, UR39, 0x3 ;  /* 0x0000002737067291 */ /* 0x000fe2000f8e183f */
[----:B------:R-:W-:-:S05]  /*80e0*/  IMAD.U32 R0, RZ, RZ, UR56 ;  /* 0x00000038ff007e24 */ /* 0x000fca000f8e00ff */
[----:B------:R-:W-:-:S04]  /*80f0*/  SHF.L.U32 R0, R0, 0x1f, RZ ;  /* 0x0000001f00007819 */ /* 0x000fc800000006ff */
[----:B------:R1:W2:Y:S01]  /*8100*/  SYNCS.PHASECHK.TRANS64.TRYWAIT P2, [UR6+0x28850], R0 ;  /* 0x02885000ff0075a7 */ /* 0x0002a20008040146 */
[----:B------:R-:W-:Y:S05]  /*8110*/  @!P0 BRA `(.L_x_6444) ;  /* 0x0000000000048947 */ /* 0x000fea0003800000 */
[----:B------:R-:W-:Y:S01]  /*8120*/  BPT.TRAP 0x1 ;  /* 0x000000040000795c */ /* 0x000fe20000300000 */
.L_x_6444:
[----:B--2---:R-:W-:Y:S05]  /*8130*/  @P2 BRA `(.L_x_6442) ;  /* 0x0000000000082947 */ /* 0x004fea0003800000 */
[----:B------:R-:W2:Y:S02]  /*8140*/  SYNCS.PHASECHK.TRANS64.TRYWAIT P2, [UR6+0x28850], R0 ;  /* 0x02885000ff0075a7 */ /* 0x000ea40008040146 */
[----:B--2---:R-:W-:Y:S05]  /*8150*/  @!P2 BRA `(.L_x_6445) ;  /* 0x0000009800d4a947 */ /* 0x004fea0003800000 */
.L_x_6442:
[----:B------:R-:W-:Y:S01]  /*8160*/  UIADD3 UR6, UR39, 0x400, URZ ;  /* 0x0000040027067890 */ /* 0x000fe2000fffe03f */
[----:B------:R-:W-:Y:S01]  /*8170*/  WARPGROUP.ARRIVE ;  /* 0x00000000000079c5 */ /* 0x000fe20000000000 */
[----:B------:R-:W-:Y:S01]  /*8180*/  UMOV UR7, 0x40000040 ;  /* 0x4000004000077882 */ /* 0x000fe20000000000 */
[----:B-12---:R-:W-:Y:S01]  /*8190*/  FMNMX.FTZ R0, R24, R13, !PT ;  /* 0x0000000d18007209 */ /* 0x006fe20007810000 */
[----:B------:R-:W-:Y:S01]  /*81a0*/  USHF.R.U32.HI UR6, URZ, 0x4, UR6 ;  /* 0x000000043f067899 */ /* 0x000fe20008011606 */
[----:B------:R-:W1:Y:S01]  /*81b0*/  LDC R6, c[0x0][0x988] ;  /* 0x00026200ff067b82 */ /* 0x000e620000000800 */
[----:B------:R-:W-:Y:S01]  /*81c0*/  ISETP.GT.AND P2, PT, R7, UR54, PT ;  /* 0x0000003607007c0c */ /* 0x000fe2000bf44270 */
[----:B------:R-:W-:Y:S01]  /*81d0*/  UMOV UR56, UR36 ;  /* 0x0000002400387c82 */ /* 0x000fe20008000000 */
[----:B------:R-:W-:Y:S01]  /*81e0*/  ULOP3.LUT UR6, UR6, 0x3fff, URZ, 0xc0, !UPT ;  /* 0x00003fff06067892 */ /* 0x000fe2000f8ec03f */
[----:B------:R-:W-:Y:S01]  /*81f0*/  FMNMX.FTZ R9, R25, R0, !PT ;  /* 0x0000000019097209 */ /* 0x000fe20007810000 */
[----:B------:R-:W-:-:S02]  /*8200*/  VIADD R7, R7, 0xffffffff ;  /* 0xffffffff07077836 */ /* 0x000fc40000000000 */
[----:B------:R-:W-:Y:S01]  /*8210*/  ULOP3.LUT UR6, UR6, 0x4000000, URZ, 0xfc, !UPT ;  /* 0x0400000006067892 */ /* 0x000fe2000f8efc3f */
[----:B------:R-:W-:-:S03]  /*8220*/  FMNMX.FTZ R0, R28, R9, !PT ;  /* 0x000000091c007209 */ /* 0x000fc60007810000 */
[----:B------:R-:W-:Y:S01]  /*8230*/  ULEA UR10, UR55, UR6, 0xb ;  /* 0x00000006370a7291 */ /* 0x000fe2000f8e583f */
        /* <DEDUP_REMOVED lines=33> */
[----:B------:R-:W2:Y:S02]  /*8450*/  SHFL.BFLY PT, R0, R9, 0x2, 0x1f ;  /* 0x0c401f0009007f89 */ /* 0x000ea400000e0000 */
[----:B--2---:R-:W-:-:S05]  /*8460*/  FMNMX.FTZ R12, R9, R0, !PT ;  /* 0x00000000090c7209 */ /* 0x004fca0007810000 */
[----:B------:R-:W2:Y:S01]  /*8470*/  SHFL.BFLY PT, R15, R12, 0x1, 0x1f ;  /* 0x0c201f000c0f7f89 */ /* 0x000ea200000e0000 */
[----:B------:R-:W-:Y:S02]  /*8480*/  WARPGROUP.DEPBAR.LE gsb0, 0x0 ;  /* 0x00008000000079c5 */ /* 0x000fe40000010000 */
[----:B------:R-:W-:-:S06]  /*8490*/  WARPGROUP.ARRIVE ;  /* 0x00000000000079c5 */ /* 0x000fcc0000000000 */
[----:B------:R-:W-:Y:S01]  /*84a0*/  HGMMA.64x128x16.F32.BF16 R88, R176, gdesc[UR4].tnspB, R88, gsb0 ;  /* 0x41e00004b0587df0 */ /* 0x000fe20008001858 */
[----:B------:R-:W-:Y:S01]  /*84b0*/  UIADD3 UR6, UR10, 0x100, URZ ;  /* 0x000001000a067890 */ /* 0x000fe2000fffe03f */
[----:B------:R-:W-:Y:S01]  /*84c0*/  UMOV UR7, 0x40000040 ;  /* 0x4000004000077882 */ /* 0x000fe20000000000 */
        /* <DEDUP_REMOVED lines=37> */
[----:B------:R-:W-:Y:S02]  /*8720*/  WARPGROUP.ARRIVE ;  /* 0x00000000000079c5 */ /* 0x000fe40000000000 */
[----:B------:R-:W1:Y:S04]  /*8730*/  SHFL.BFLY PT, R14, R9, 0x2, 0x1f ;  /* 0x0c401f00090e7f89 */ /* 0x000e6800000e0000 */
[----:B------:R-:W-:Y:S01]  /*8740*/  HGMMA.64x128x16.F32.BF16 R88, R172, gdesc[UR4].tnspB, R88, gsb0 ;  /* 0x41e00004ac587df0 */ /* 0x000fe20008001858 */
[----:B------:R-:W-:Y:S01]  /*8750*/  UIADD3 UR6, UR10, 0x180, URZ ;  /* 0x000001800a067890 */ /* 0x000fe2000fffe03f */
[----:B------:R-:W-:Y:S01]  /*8760*/  UMOV UR7, 0x40000040 ;  /* 0x4000004000077882 */ /* 0x000fe20000000000 */
[----:B------:R-:W-:-:S02]  /*8770*/  WARPGROUP.DEPBAR.LE gsb0, 0x0 ;  /* 0x00008000000079c5 */ /* 0x000fc40000010000 */
[----:B------:R-:W-:-:S07]  /*8780*/  WARPGROUP.ARRIVE ;  /* 0x00000000000079c5 */ /* 0x000fce0000000000 */
[----:B------:R-:W-:Y:S01]  /*8790*/  HGMMA.64x128x16.F32.BF16 R88, R168, gdesc[UR4].tnspB, R88, gsb0 ;  /* 0x41e00004a8587df0 */ /* 0x000fe20008001858 */
[----:B------:R-:W-:Y:S01]  /*87a0*/  UIADD3 UR6, UR10, 0x200, URZ ;  /* 0x000002000a067890 */ /* 0x000fe2000fffe03f */
[----:B------:R-:W-:Y:S01]  /*87b0*/  UMOV UR7, 0x40000040 ;  /* 0x4000004000077882 */ /* 0x000fe20000000000 */
[----:B------:R-:W-:Y:S02]  /*87c0*/  WARPGROUP.DEPBAR.LE gsb0, 0x0 ;  /* 0x00008000000079c5 */ /* 0x000fe40000010000 */
[----:B------:R-:W-:Y:S01]  /*87d0*/  WARPGROUP.ARRIVE ;  /* 0x00000000000079c5 */ /* 0x000fe20000000000 */
[----:B------:R-:W-:-:S04]  /*87e0*/  FMUL.FTZ R169, R0, R6 ;  /* 0x0000000600a97220 */ /* 0x000fc80000410000 */
[--C-:B------:R-:W-:Y:S02]  /*87f0*/  FFMA.FTZ R13, R24, R6, -R169.reuse ;  /* 0x00000006180d7223 */ /* 0x100fe400000108a9 */
[----:B------:R-:W-:Y:S01]  /*8800*/  HGMMA.64x128x16.F32.BF16 R88, R164, gdesc[UR4].tnspB, R88, gsb0 ;  /* 0x41e00004a4587df0 */ /* 0x000fe20008001858 */
[----:B------:R-:W-:Y:S01]  /*8810*/  UIADD3 UR6, UR10, 0x280, URZ ;  /* 0x000002800a067890 */ /* 0x000fe2000fffe03f */
[----:B-1----:R-:W-:Y:S01]  /*8820*/  FMNMX.FTZ R24, R9, R14, !PT ;  /* 0x0000000e09187209 */ /* 0x002fe20007810000 */
[----:B------:R-:W-:Y:S01]  /*8830*/  UMOV UR7, 0x40000040 ;  /* 0x4000004000077882 */ /* 0x000fe20000000000 */
[-CC-:B------:R-:W-:Y:S01]  /*8840*/  FFMA.FTZ R15, R29, R6.reuse, -R169.reuse ;  /* 0x000000061d0f7223 */ /* 0x180fe200000108a9 */
[-CC-:B------:R-:W-:Y:S01]  /*8850*/  FFMA.FTZ R29, R41, R6.reuse, -R169.reuse ;  /* 0x00000006291d7223 */ /* 0x180fe200000108a9 */
[-CC-:B------:R-:W-:Y:S01]  /*8860*/  FFMA.FTZ R41, R53, R6.reuse, -R169.reuse ;  /* 0x0000000635297223 */ /* 0x180fe200000108a9 */
[----:B------:R-:W1:Y:S01]  /*8870*/  SHFL.BFLY PT, R9, R24, 0x1, 0x1f ;  /* 0x0c201f0018097f89 */ /* 0x000e6200000e0000 */
        /* <DEDUP_REMOVED lines=22> */
[-C--:B------:R-:W-:Y:S01]  /*89e0*/  FFMA.FTZ R20, R80, R6.reuse, -R169 ;  /* 0x0000000650147223 */ /* 0x080fe200000108a9 */
[----:B-1----:R-:W-:Y:S01]  /*89f0*/  FMNMX.FTZ R9, R24, R9, !PT ;  /* 0x0000000918097209 */ /* 0x002fe20007810000 */
[----:B------:R-:W1:Y:S01]  /*8a00*/  MUFU.EX2 R182, R182 ;  /* 0x000000b600b67308 */ /* 0x000e620000000800 */
[----:B--2---:R-:W-:Y:S01]  /*8a10*/  FFMA.FTZ R3, R10, R3, R13 ;  /* 0x000000030a037223 */ /* 0x004fe2000001000d */
[-CC-:B------:R-:W-:Y:S01]  /*8a20*/  FFMA.FTZ R69, R81, R6.reuse, -R169.reuse ;  /* 0x0000000651457223 */ /* 0x180fe200000108a9 */
[-C--:B------:R-:W-:Y:S01]  /*8a30*/  FFMA.FTZ R84, R84, R6.reuse, -R169 ;  /* 0x0000000654547223 */ /* 0x080fe200000108a9 */
[CC--:B------:R-:W-:Y:S01]  /*8a40*/  FMUL.FTZ R77, R9.reuse, R6.reuse ;  /* 0x00000006094d7220 */ /* 0x0c0fe20000410000 */
[----:B------:R-:W-:Y:S01]  /*8a50*/  FADD.FTZ R73, -R9, R11 ;  /* 0x0000000b09497221 */ /* 0x000fe20000010100 */
[----:B------:R-:W-:-:S02]  /*8a60*/  FFMA.FTZ R85, R85, R6, -R169 ;  /* 0x0000000655557223 */ /* 0x000fc400000108a9 */
[-CC-:B------:R-:W-:Y:S01]  /*8a70*/  FFMA.FTZ R181, R27, R6.reuse, -R77.reuse ;  /* 0x000000061bb57223 */ /* 0x180fe2000001084d */
[----:B------:R-:W-:Y:S02]  /*8a80*/  IMAD.U32 R27, RZ, RZ, UR37 ;  /* 0x00000025ff1b7e24 */ /* 0x000fe4000f8e00ff */
[-C--:B------:R-:W-:Y:S01]  /*8a90*/  FMUL.FTZ R73, R73, R6.reuse ;  /* 0x0000000649497220 */ /* 0x080fe20000410000 */
[-CC-:B------:R-:W-:Y:S01]  /*8aa0*/  FFMA.FTZ R26, R26, R6.reuse, -R77.reuse ;  /* 0x000000061a1a7223 */ /* 0x180fe2000001084d */
[-CC-:B------:R-:W-:Y:S01]  /*8ab0*/  FFMA.FTZ R183, R30, R6.reuse, -R77.reuse ;  /* 0x000000061eb77223 */ /* 0x180fe2000001084d */
[-CC-:B------:R-:W-:Y:S01]  /*8ac0*/  FFMA.FTZ R28, R31, R6.reuse, -R77.reuse ;  /* 0x000000061f1c7223 */ /* 0x180fe2000001084d */
[----:B------:R-:W-:Y:S01]  /*8ad0*/  @!P1 LEA R27, R27, UR39, 0x3 ;  /* 0x000000271b1b9c11 */ /* 0x000fe2000f8e18ff */
[----:B------:R-:W-:Y:S01]  /*8ae0*/  MUFU.EX2 R181, R181 ;  /* 0x000000b500b57308 */ /* 0x000fe20000000800 */
[----:B------:R-:W-:Y:S01]  /*8af0*/  IADD3 R31, -R17, 0xb, RZ ;  /* 0x0000000b111f7810 */ /* 0x000fe20007ffe1ff */
[-CC-:B------:R-:W-:Y:S01]  /*8b00*/  FFMA.FTZ R177, R34, R6.reuse, -R77.reuse ;  /* 0x0000000622b17223 */ /* 0x180fe2000001084d */
[----:B------:R-:W-:Y:S01]  /*8b10*/  FFMA.FTZ R40, R35, R6, -R77 ;  /* 0x0000000623287223 */ /* 0x000fe2000001084d */
[----:B------:R-:W-:-:S02]  /*8b20*/  @!P1 VIADD R27, R27, 0x28840 ;  /* 0x000288401b1b9836 */ /* 0x000fc40000000000 */
[-C--:B------:R-:W-:Y:S01]  /*8b30*/  FFMA.FTZ R179, R38, R6.reuse, -R77 ;  /* 0x0000000626b37223 */ /* 0x080fe2000001084d */
[----:B---3--:R-:W-:Y:S01]  /*8b40*/  FADD.FTZ R3, R180, R3 ;  /* 0x00000003b4037221 */ /* 0x008fe20000010000 */
[-C--:B------:R-:W-:Y:S01]  /*8b50*/  FFMA.FTZ R38, R39, R6.reuse, -R77 ;  /* 0x0000000627267223 */ /* 0x080fe2000001084d */
[----:B------:R-:W-:Y:S01]  /*8b60*/  MUFU.EX2 R73, R73 ;  /* 0x0000004900497308 */ /* 0x000fe20000000800 */
[----:B------:R-:W-:Y:S01]  /*8b70*/  @!P1 PRMT R27, RZ, 0x654, R27 ;  /* 0x00000654ff1b9816 */ /* 0x000fe2000000001b */
[-C--:B------:R-:W-:Y:S01]  /*8b80*/  FFMA.FTZ R175, R46, R6.reuse, -R77 ;  /* 0x000000062eaf7223 */ /* 0x080fe2000001084d */
[----:B-1----:R-:W-:Y:S01]  /*8b90*/  FADD.FTZ R46, R182, R3 ;  /* 0x00000003b62e7221 */ /* 0x002fe20000010000 */
        /* <DEDUP_REMOVED lines=8> */
[----:B------:R-:W-:Y:S01]  /*8c20*/  F2FP.BF16.F32.PACK_AB R180, R180, R13 ;  /* 0x0000000db4b4723e */ /* 0x000fe200000010ff */
        /* <DEDUP_REMOVED lines=13> */
[----:B------:R-:W-:-:S03]  /*8d00*/  FFMA.FTZ R86, R86, R6, -R77 ;  /* 0x0000000656567223 */ /* 0x000fc6000001084d */
[----:B------:R-:W-:Y:S01]  /*8d10*/  FADD.FTZ R44, R181, R2 ;  /* 0x00000002b52c7221 */ /* 0x000fe20000010000 */
[----:B------:R-:W-:Y:S01]  /*8d20*/  FFMA.FTZ R2, R63, R6, -R77 ;  /* 0x000000063f027223 */ /* 0x000fe2000001084d */
[----:B------:R-:W-:Y:S01]  /*8d30*/  F2FP.BF16.F32.PACK_AB R181, R181, R26 ;  /* 0x0000001ab5b5723e */ /* 0x000fe200000010ff */
[----:B------:R-:W1:Y:S01]  /*8d40*/  MUFU.EX2 R28, R28 ;  /* 0x0000001c001c7308 */ /* 0x000e620000000800 */
[----:B--2---:R-:W-:-:S07]  /*8d50*/  FADD.FTZ R3, R183, R44 ;  /* 0x0000002cb7037221 */ /* 0x004fce0000010000 */
[----:B------:R-:W-:Y:S01]  /*8d60*/  MUFU.EX2 R176, R176 ;  /* 0x000000b000b07308 */ /* 0x000fe20000000800 */
[----:B---3--:R-:W-:-:S07]  /*8d70*/  F2FP.BF16.F32.PACK_AB R182, R15, R182 ;  /* 0x000000b60fb6723e */ /* 0x008fce00000010ff */
[----:B------:R-:W2:Y:S01]  /*8d80*/  MUFU.EX2 R177, R177 ;  /* 0x000000b100b17308 */ /* 0x000ea20000000800 */
[C---:B-1----:R-:W-:Y:S01]  /*8d90*/  FADD.FTZ R44, R28.reuse, R3 ;  /* 0x000000031c2c7221 */ /* 0x042fe20000010000 */
[----:B------:R-:W-:-:S06]  /*8da0*/  F2FP.BF16.F32.PACK_AB R183, R28, R183 ;  /* 0x000000b71cb7723e */ /* 0x000fcc00000010ff */
[----:B------:R-:W-:Y:S08]  /*8db0*/  MUFU.EX2 R21, R21 ;  /* 0x0000001500157308 */ /* 0x000ff00000000800 */
[----:B------:R-:W1:Y:S01]  /*8dc0*/  MUFU.EX2 R40, R40 ;  /* 0x0000002800287308 */ /* 0x000e620000000800 */
[----:B--2---:R-:W-:-:S07]  /*8dd0*/  FADD.FTZ R3, R177, R44 ;  /* 0x0000002cb1037221 */ /* 0x004fce0000010000 */
[----:B------:R-:W-:Y:S08]  /*8de0*/  MUFU.EX2 R178, R178 ;  /* 0x000000b200b27308 */ /* 0x000ff00000000800 */
[----:B------:R-:W2:Y:S01]  /*8df0*/  MUFU.EX2 R179, R179 ;  /* 0x000000b300b37308 */ /* 0x000ea20000000800 */
[C---:B-1----:R-:W-:Y:S01]  /*8e00*/  FADD.FTZ R44, R40.reuse, R3 ;  /* 0x00000003282c7221 */ /* 0x042fe20000010000 */
[----:B------:R-:W-:Y:S01]  /*8e10*/  F2FP.BF16.F32.PACK_AB R177, R40, R177 ;  /* 0x000000b128b1723e */ /* 0x000fe200000010ff */
[----:B------:R-:W-:-:S02]  /*8e20*/  WARPGROUP.DEPBAR.LE gsb0, 0x0 ;  /* 0x00008000000079c5 */ /* 0x000fc40000010000 */
[----:B------:R-:W-:-:S03]  /*8e30*/  WARPGROUP.ARRIVE ;  /* 0x00000000000079c5 */ /* 0x000fc60000000000 */
[----:B------:R-:W-:Y:S01]  /*8e40*/  MUFU.EX2 R25, R25 ;  /* 0x0000001900197308 */ /* 0x000fe20000000800 */
[-CC-:B------:R-:W-:Y:S01]  /*8e50*/  FFMA.FTZ R164, R56, R6.reuse, -R169.reuse ;  /* 0x0000000638a47223 */ /* 0x180fe200000108a9 */
[-C--:B------:R-:W-:Y:S01]  /*8e60*/  FFMA.FTZ R166, R60, R6.reuse, -R169 ;  /* 0x000000063ca67223 */ /* 0x080fe200000108a9 */
[-CC-:B------:R-:W-:Y:S01]  /*8e70*/  FFMA.FTZ R165, R58, R6.reuse, -R77.reuse ;  /* 0x000000063aa57223 */ /* 0x180fe2000001084d */
[----:B------:R-:W-:Y:S01]  /*8e80*/  FFMA.FTZ R167, R62, R6, -R77 ;  /* 0x000000063ea77223 */ /* 0x000fe2000001084d */
[----:B------:R-:W-:Y:S01]  /*8e90*/  HGMMA.64x128x16.F32.BF16 R88, R160, gdesc[UR4].tnspB, R88, gsb0 ;  /* 0x41e00004a0587df0 */ /* 0x000fe20008001858 */
[----:B------:R-:W-:Y:S01]  /*8ea0*/  UIADD3 UR6, UR10, 0x300, URZ ;  /* 0x000003000a067890 */ /* 0x000fe2000fffe03f */
[----:B--2---:R-:W-:Y:S01]  /*8eb0*/  FADD.FTZ R3, R179, R44 ;  /* 0x0000002cb3037221 */ /* 0x004fe20000010000 */
[----:B------:R-:W-:Y:S01]  /*8ec0*/  UMOV UR7, 0x40000040 ;  /* 0x4000004000077882 */ /* 0x000fe20000000000 */
[----:B------:R-:W1:Y:S08]  /*8ed0*/  MUFU.EX2 R38, R38 ;  /* 0x0000002600267308 */ /* 0x000e700000000800 */
[----:B------:R-:W-:Y:S08]  /*8ee0*/  MUFU.EX2 R172, R172 ;  /* 0x000000ac00ac7308 */ /* 0x000ff00000000800 */
        /* <DEDUP_REMOVED lines=14> */
[----:B------:R-:W-:Y:S01]  /*8fd0*/  MUFU.EX2 R37, R37 ;  /* 0x0000002500257308 */ /* 0x000fe20000000800 */
[C---:B-1----:R-:W-:Y:S01]  /*8fe0*/  FADD.FTZ R44, R32.reuse, R3 ;  /* 0x00000003202c7221 */ /* 0x042fe20000010000 */
        /* <DEDUP_REMOVED lines=12> */
[-CC-:B------:R-:W-:Y:S02]  /*90b0*/  FFMA.FTZ R169, R50, R6.reuse, -R77.reuse ;  /* 0x0000000632a97223 */ /* 0x180fe4000001084d */
[----:B------:R-:W-:Y:S01]  /*90c0*/  MUFU.EX2 R45, R45 ;  /* 0x0000002d002d7308 */ /* 0x000fe20000000800 */
[----:B------:R-:W-:Y:S01]  /*90d0*/  FFMA.FTZ R77, R87, R6, -R77 ;  /* 0x00000006574d7223 */ /* 0x000fe2000001084d */
[----:B------:R-:W-:Y:S01]  /*90e0*/  HGMMA.64x128x16.F32.BF16 R88, R156, gdesc[UR4].tnspB, R88, gsb0 ;  /* 0x41e000049c587df0 */ /* 0x000fe20008001858 */
[----:B------:R-:W-:Y:S01]  /*90f0*/  UIADD3 UR6, UR10, 0x380, URZ ;  /* 0x000003800a067890 */ /* 0x000fe2000fffe03f */
[----:B------:R-:W-:-:S04]  /*9100*/  UMOV UR7, 0x40000040 ;  /* 0x4000004000077882 */ /* 0x000fc80000000000 */
[----:B------:R-:W1:Y:S08]  /*9110*/  MUFU.EX2 R169, R169 ;  /* 0x000000a900a97308 */ /* 0x000e700000000800 */
[----:B------:R-:W2:Y:S08]  /*9120*/  MUFU.EX2 R42, R42 ;  /* 0x0000002a002a7308 */ /* 0x000eb00000000800 */
[----:B------:R-:W-:Y:S01]  /*9130*/  MUFU.EX2 R166, R166 ;  /* 0x000000a600a67308 */ /* 0x000fe20000000800 */
[----:B-1----:R-:W-:Y:S01]  /*9140*/  FADD.FTZ R3, R169, R44 ;  /* 0x0000002ca9037221 */ /* 0x002fe20000010000 */
[----:B------:R-:W-:-:S03]  /*9150*/  F2FP.BF16.F32.PACK_AB R169, R34, R169 ;  /* 0x000000a922a9723e */ /* 0x000fc600000010ff */
[----:B------:R-:W-:-:S03]  /*9160*/  FADD.FTZ R44, R34, R3 ;  /* 0x00000003222c7221 */ /* 0x000fc60000010000 */
[----:B------:R-:W1:Y:S01]  /*9170*/  MUFU.EX2 R167, R167 ;  /* 0x000000a700a77308 */ /* 0x000e620000000800 */
[----:B------:R-:W-:Y:S01]  /*9180*/  FADD.FTZ R3, R171, R44 ;  /* 0x0000002cab037221 */ /* 0x000fe20000010000 */
[----:B------:R-:W-:-:S03]  /*9190*/  F2FP.BF16.F32.PACK_AB R171, R36, R171 ;  /* 0x000000ab24ab723e */ /* 0x000fc600000010ff */
[----:B------:R-:W-:-:S03]  /*91a0*/  FADD.FTZ R26, R36, R3 ;  /* 0x00000003241a7221 */ /* 0x000fc60000010000 */
[----:B------:R-:W-:Y:S01]  /*91b0*/  MUFU.EX2 R49, R49 ;  /* 0x0000003100317308 */ /* 0x000fe20000000800 */
[----:B------:R-:W-:Y:S01]  /*91c0*/  FADD.FTZ R3, R165, R26 ;  /* 0x0000001aa5037221 */ /* 0x000fe20000010000 */
[----:B--2---:R-:W-:-:S03]  /*91d0*/  F2FP.BF16.F32.PACK_AB R165, R42, R165 ;  /* 0x000000a52aa5723e */ /* 0x004fc600000010ff */
[----:B------:R-:W-:-:S03]  /*91e0*/  FADD.FTZ R26, R42, R3 ;  /* 0x000000032a1a7221 */ /* 0x000fc60000010000 */
[----:B------:R-:W2:Y:S01]  /*91f0*/  MUFU.EX2 R2, R2 ;  /* 0x0000000200027308 */ /* 0x000ea20000000800 */
[----:B-1----:R-:W-:-:S07]  /*9200*/  FADD.FTZ R3, R167, R26 ;  /* 0x0000001aa7037221 */ /* 0x002fce0000010000 */
[----:B------:R-:W-:Y:S08]  /*9210*/  MUFU.EX2 R160, R160 ;  /* 0x000000a000a07308 */ /* 0x000ff00000000800 */
[----:B------:R-:W1:Y:S01]  /*9220*/  MUFU.EX2 R66, R66 ;  /* 0x0000004200427308 */ /* 0x000e620000000800 */
[C---:B--2---:R-:W-:Y:S01]  /*9230*/  FADD.FTZ R3, R2.reuse, R3 ;  /* 0x0000000302037221 */ /* 0x044fe20000010000 */
[----:B------:R-:W-:-:S06]  /*9240*/  F2FP.BF16.F32.PACK_AB R167, R2, R167 ;  /* 0x000000a702a7723e */ /* 0x000fcc00000010ff */
[----:B------:R-:W-:Y:S08]  /*9250*/  MUFU.EX2 R53, R53 ;  /* 0x0000003500357308 */ /* 0x000ff00000000800 */
        /* <DEDUP_REMOVED lines=13> */
[----:B------:R-:W2:Y:S01]  /*9330*/  MUFU.EX2 R61, R61 ;  /* 0x0000003d003d7308 */ /* 0x000ea20000000800 */
[----:B------:R-:W-:Y:S02]  /*9340*/  WARPGROUP.DEPBAR.LE gsb0, 0x0 ;  /* 0x00008000000079c5 */ /* 0x000fe40000010000 */
[----:B------:R-:W-:-:S05]  /*9350*/  WARPGROUP.ARRIVE ;  /* 0x00000000000079c5 */ /* 0x000fca0000000000 */
[----:B------:R-:W3:Y:S01]  /*9360*/  MUFU.EX2 R75, R75 ;  /* 0x0000004b004b7308 */ /* 0x000ee20000000800 */
[----:B-1----:R-:W-:Y:S01]  /*9370*/  FADD.FTZ R3, R74, R3 ;  /* 0x000000034a037221 */ /* 0x002fe20000010000 */
[----:B------:R-:W-:Y:S01]  /*9380*/  HGMMA.64x128x16.F32.BF16 R88, R152, gdesc[UR4].tnspB, R88, gsb0 ;  /* 0x41e0000498587df0 */ /* 0x000fe20008001858 */
[----:B--2---:R-:W-:-:S05]  /*9390*/  F2FP.BF16.F32.PACK_AB R156, R61, R12 ;  /* 0x0000000c3d9c723e */ /* 0x004fca00000010ff */
[----:B------:R-:W-:Y:S08]  /*93a0*/  MUFU.EX2 R14, R14 ;  /* 0x0000000e000e7308 */ /* 0x000ff00000000800 */
[----:B------:R-:W1:Y:S01]  /*93b0*/  MUFU.EX2 R78, R78 ;  /* 0x0000004e004e7308 */ /* 0x000e620000000800 */
[C---:B---3--:R-:W-:Y:S01]  /*93c0*/  FADD.FTZ R3, R75.reuse, R3 ;  /* 0x000000034b037221 */ /* 0x048fe20000010000 */
[----:B------:R-:W-:-:S06]  /*93d0*/  F2FP.BF16.F32.PACK_AB R157, R75, R74 ;  /* 0x0000004a4b9d723e */ /* 0x000fcc00000010ff */
[----:B------:R-:W2:Y:S08]  /*93e0*/  MUFU.EX2 R65, R65 ;  /* 0x0000004100417308 */ /* 0x000eb00000000800 */
[----:B------:R-:W3:Y:S01]  /*93f0*/  MUFU.EX2 R79, R79 ;  /* 0x0000004f004f7308 */ /* 0x000ee20000000800 */
[----:B-1----:R-:W-:-:S07]  /*9400*/  FADD.FTZ R3, R78, R3 ;  /* 0x000000034e037221 */ /* 0x002fce0000010000 */
[----:B------:R-:W-:Y:S01]  /*9410*/  MUFU.EX2 R20, R20 ;  /* 0x0000001400147308 */ /* 0x000fe20000000800 */
[----:B--2---:R-:W-:-:S07]  /*9420*/  F2FP.BF16.F32.PACK_AB R158, R65, R14 ;  /* 0x0000000e419e723e */ /* 0x004fce00000010ff */
[----:B------:R-:W1:Y:S01]  /*9430*/  MUFU.EX2 R82, R82 ;  /* 0x0000005200527308 */ /* 0x000e620000000800 */
[C---:B---3--:R-:W-:Y:S01]  /*9440*/  FADD.FTZ R3, R79.reuse, R3 ;  /* 0x000000034f037221 */ /* 0x048fe20000010000 */
[----:B------:R-:W-:-:S06]  /*9450*/  F2FP.BF16.F32.PACK_AB R159, R79, R78 ;  /* 0x0000004e4f9f723e */ /* 0x000fcc00000010ff */
[----:B------:R-:W-:Y:S08]  /*9460*/  MUFU.EX2 R69, R69 ;  /* 0x0000004500457308 */ /* 0x000ff00000000800 */
[----:B------:R-:W2:Y:S01]  /*9470*/  MUFU.EX2 R83, R83 ;  /* 0x0000005300537308 */ /* 0x000ea20000000800 */
[----:B-1----:R-:W-:-:S07]  /*9480*/  FADD.FTZ R3, R82, R3 ;  /* 0x0000000352037221 */ /* 0x002fce0000010000 */
[----:B------:R-:W-:Y:S08]  /*9490*/  MUFU.EX2 R24, R84 ;  /* 0x0000005400187308 */ /* 0x000ff00000000800 */
[----:B------:R-:W-:Y:S01]  /*94a0*/  MUFU.EX2 R86, R86 ;  /* 0x0000005600567308 */ /* 0x000fe20000000800 */
[----:B--2---:R-:W-:-:S07]  /*94b0*/  FADD.FTZ R3, R83, R3 ;  /* 0x0000000353037221 */ /* 0x004fce0000010000 */
[----:B------:R-:W1:Y:S08]  /*94c0*/  MUFU.EX2 R11, R85 ;  /* 0x00000055000b7308 */ /* 0x000e700000000800 */
[----:B------:R-:W2:Y:S01]  /*94d0*/  MUFU.EX2 R77, R77 ;  /* 0x0000004d004d7308 */ /* 0x000ea20000000800 */
[----:B------:R-:W-:Y:S02]  /*94e0*/  WARPGROUP.DEPBAR.LE gsb0, 0x0 ;  /* 0x00008000000079c5 */ /* 0x000fe40000010000 */
[----:B------:R3:W-:Y:S06]  /*94f0*/  BAR.ARV R31, 0x100 ;  /* 0x0004001f0000751d */ /* 0x0007ec0000002000 */
[----:B------:R4:W-:Y:S01]  /*9500*/  @!P1 SYNCS.ARRIVE.TRANS64.RED.A1T0 RZ, [R27+URZ], RZ ;  /* 0x000000ff1bff99a7 */ /* 0x0009e2000810043f */
[----:B-1----:R-:W-:Y:S01]  /*9510*/  F2FP.BF16.F32.PACK_AB R154, R11, R24 ;  /* 0x000000180b9a723e */ /* 0x002fe200000010ff */
[----:B------:R-:W-:Y:S01]  /*9520*/  FMUL.FTZ R88, R88, R10 ;  /* 0x0000000a58587220 */ /* 0x000fe20000410000 */
[----:B------:R-:W-:Y:S01]  /*9530*/  F2FP.BF16.F32.PACK_AB R152, R69, R20 ;  /* 0x000000144598723e */ /* 0x000fe200000010ff */
[----:B------:R-:W-:Y:S01]  /*9540*/  FMUL.FTZ R89, R89, R10 ;  /* 0x0000000a59597220 */ /* 0x000fe20000410000 */
[----:B------:R-:W-:Y:S01]  /*9550*/  F2FP.BF16.F32.PACK_AB R153, R83, R82 ;  /* 0x000000525399723e */ /* 0x000fe200000010ff */
[----:B------:R-:W-:Y:S01]  /*9560*/  FMUL.FTZ R92, R92, R10 ;  /* 0x0000000a5c5c7220 */ /* 0x000fe20000410000 */
[----:B--2---:R-:W-:Y:S01]  /*9570*/  F2FP.BF16.F32.PACK_AB R155, R77, R86 ;  /* 0x000000564d9b723e */ /* 0x004fe200000010ff */
[----:B----4-:R-:W-:Y:S01]  /*9580*/  IMAD.U32 R27, RZ, RZ, UR55 ;  /* 0x00000037ff1b7e24 */ /* 0x010fe2000f8e00ff */
[----:B------:R-:W-:Y:S01]  /*9590*/  UMOV UR55, UR37 ;  /* 0x0000002500377c82 */ /* 0x000fe20008000000 */
[-C--:B------:R-:W-:Y:S01]  /*95a0*/  FMUL.FTZ R93, R93, R10.reuse ;  /* 0x0000000a5d5d7220 */ /* 0x080fe20000410000 */
[-C--:B------:R-:W-:Y:S01]  /*95b0*/  FMUL.FTZ R96, R96, R10.reuse ;  /* 0x0000000a60607220 */ /* 0x080fe20000410000 */
[-C--:B------:R-:W-:Y:S01]  /*95c0*/  FMUL.FTZ R97, R97, R10.reuse ;  /* 0x0000000a61617220 */ /* 0x080fe20000410000 */
[----:B------:R-:W-:Y:S01]  /*95d0*/  @!P1 LEA R27, R27, UR39, 0x3 ;  /* 0x000000271b1b9c11 */ /* 0x000fe2000f8e18ff */
[-C--:B------:R-:W-:Y:S01]  /*95e0*/  FMUL.FTZ R100, R100, R10.reuse ;  /* 0x0000000a64647220 */ /* 0x080fe20000410000 */
[-C--:B------:R-:W-:Y:S01]  /*95f0*/  FMUL.FTZ R101, R101, R10.reuse ;  /* 0x0000000a65657220 */ /* 0x080fe20000410000 */
[-C--:B------:R-:W-:Y:S01]  /*9600*/  FMUL.FTZ R104, R104, R10.reuse ;  /* 0x0000000a68687220 */ /* 0x080fe20000410000 */
[----:B------:R-:W-:Y:S01]  /*9610*/  FMUL.FTZ R105, R105, R10 ;  /* 0x0000000a69697220 */ /* 0x000fe20000410000 */
[----:B------:R-:W-:-:S02]  /*9620*/  @!P1 VIADD R27, R27, 0x28860 ;  /* 0x000288601b1b9836 */ /* 0x000fc40000000000 */
[-C--:B------:R-:W-:Y:S01]  /*9630*/  FMUL.FTZ R108, R108, R10.reuse ;  /* 0x0000000a6c6c7220 */ /* 0x080fe20000410000 */
[-C--:B------:R-:W-:Y:S01]  /*9640*/  FMUL.FTZ R109, R109, R10.reuse ;  /* 0x0000000a6d6d7220 */ /* 0x080fe20000410000 */
[-C--:B------:R-:W-:Y:S01]  /*9650*/  FMUL.FTZ R112, R112, R10.reuse ;  /* 0x0000000a70707220 */ /* 0x080fe20000410000 */
[-C--:B------:R-:W-:Y:S01]  /*9660*/  FMUL.FTZ R113, R113, R10.reuse ;  /* 0x0000000a71717220 */ /* 0x080fe20000410000 */
[----:B---3--:R-:W-:Y:S01]  /*9670*/  @!P1 PRMT R31, RZ, 0x654, R27 ;  /* 0x00000654ff1f9816 */ /* 0x008fe2000000001b */
[----:B------:R-:W-:Y:S01]  /*9680*/  FADD.FTZ R27, R15, R46 ;  /* 0x0000002e0f1b7221 */ /* 0x000fe20000010000 */
[-C--:B------:R-:W-:Y:S01]  /*9690*/  FMUL.FTZ R116, R116, R10.reuse ;  /* 0x0000000a74747220 */ /* 0x080fe20000410000 */
[----:B------:R-:W-:Y:S01]  /*96a0*/  FMUL.FTZ R117, R117, R10 ;  /* 0x0000000a75757220 */ /* 0x000fe20000410000 */
[----:B------:R1:W-:Y:S01]  /*96b0*/  @!P1 SYNCS.ARRIVE.TRANS64.RED.A1T0 RZ, [R31+URZ], RZ ;  /* 0x000000ff1fff99a7 */ /* 0x0003e2000810043f */
[----:B------:R-:W-:Y:S01]  /*96c0*/  FADD.FTZ R46, R176, R27 ;  /* 0x0000001bb02e7221 */ /* 0x000fe20000010000 */
[----:B------:R-:W-:Y:S01]  /*96d0*/  F2FP.BF16.F32.PACK_AB R176, R21, R176 ;  /* 0x000000b015b0723e */ /* 0x000fe200000010ff */
[-C--:B------:R-:W-:Y:S01]  /*96e0*/  FMUL.FTZ R120, R120, R10.reuse ;  /* 0x0000000a78787220 */ /* 0x080fe20000410000 */
[-C--:B------:R-:W-:Y:S01]  /*96f0*/  FMUL.FTZ R121, R121, R10.reuse ;  /* 0x0000000a79797220 */ /* 0x080fe20000410000 */
[----:B------:R-:W-:Y:S01]  /*9700*/  FADD.FTZ R27, R21, R46 ;  /* 0x0000002e151b7221 */ /* 0x000fe20000010000 */
[-C--:B------:R-:W-:Y:S01]  /*9710*/  FMUL.FTZ R124, R124, R10.reuse ;  /* 0x0000000a7c7c7220 */ /* 0x080fe20000410000 */
[-C--:B------:R-:W-:Y:S01]  /*9720*/  FMUL.FTZ R125, R125, R10.reuse ;  /* 0x0000000a7d7d7220 */ /* 0x080fe20000410000 */
[----:B------:R-:W-:Y:S01]  /*9730*/  FMUL.FTZ R128, R128, R10 ;  /* 0x0000000a80807220 */ /* 0x000fe20000410000 */
        /* <DEDUP_REMOVED lines=18> */
[----:B------:R-:W-:Y:S01]  /*9860*/  FMUL.FTZ R149, R149, R10 ;  /* 0x0000000a95957220 */ /* 0x000fe20000410000 */
[-C--:B------:R-:W-:Y:S01]  /*9870*/  FMUL.FTZ R90, R90, R73.reuse ;  /* 0x000000495a5a7220 */ /* 0x080fe20000410000 */
[----:B------:R-:W-:Y:S01]  /*9880*/  FADD.FTZ R27, R33, R46 ;  /* 0x0000002e211b7221 */ /* 0x000fe20000010000 */
[-C--:B------:R-:W-:Y:S01]  /*9890*/  FMUL.FTZ R91, R91, R73.reuse ;  /* 0x000000495b5b7220 */ /* 0x080fe20000410000 */
[-C--:B------:R-:W-:Y:S01]  /*98a0*/  FMUL.FTZ R94, R94, R73.reuse ;  /* 0x000000495e5e7220 */ /* 0x080fe20000410000 */
[-C--:B------:R-:W-:Y:S01]  /*98b0*/  FMUL.FTZ R95, R95, R73.reuse ;  /* 0x000000495f5f7220 */ /* 0x080fe20000410000 */
[----:B------:R-:W-:Y:S01]  /*98c0*/  FADD.FTZ R46, R168, R27 ;  /* 0x0000001ba82e7221 */ /* 0x000fe20000010000 */
[----:B------:R-:W-:Y:S01]  /*98d0*/  F2FP.BF16.F32.PACK_AB R168, R37, R168 ;  /* 0x000000a825a8723e */ /* 0x000fe200000010ff */
[-C--:B------:R-:W-:Y:S01]  /*98e0*/  FMUL.FTZ R98, R98, R73.reuse ;  /* 0x0000004962627220 */ /* 0x080fe20000410000 */
        /* <DEDUP_REMOVED lines=42> */
[----:B------:R-:W-:-:S03]  /*9b90*/  FMUL.FTZ R151, R151, R73 ;  /* 0x0000004997977220 */ /* 0x000fc60000410000 */
        /* <DEDUP_REMOVED lines=8> */
[----:B------:R-:W-:-:S03]  /*9c20*/  IMAD.MOV.U32 R13, RZ, RZ, R0 ;  /* 0x000000ffff0d7224 */ /* 0x000fc600078e0000 */
[----:B------:R-:W-:Y:S01]  /*9c30*/  FADD.FTZ R3, R11, R2 ;  /* 0x000000020b037221 */ /* 0x000fe20000010000 */
[----:B------:R-:W-:Y:S01]  /*9c40*/  FADD.FTZ R2, R77, R12 ;  /* 0x0000000c4d027221 */ /* 0x000fe20000010000 */
[----:B------:R-:W-:Y:S01]  /*9c50*/  IMAD.MOV.U32 R11, RZ, RZ, R9 ;  /* 0x000000ffff0b7224 */ /* 0x000fe200078e0009 */
[----:B-1----:R-:W-:Y:S06]  /*9c60*/  @P2 BRA `(.L_x_6446) ;  /* 0xffffffe0001c2947 */ /* 0x002fec000383ffff */
.L_x_6437:
        /* <DEDUP_REMOVED lines=9> */
[----:B------:R-:W-:Y:S01]  /*9d00*/  ULDC UR56, c[0x0][0x288] ;  /* 0x0000a20000387ab9 */ /* 0x000fe20000000800 */
[----:B------:R-:W-:-:S05]  /*9d10*/  ULDC UR55, c[0x0][0x9e0] ;  /* 0x0002780000377ab9 */ /* 0x000fca0000000800 */
.L_x_6464:
        /* <DEDUP_REMOVED lines=9> */
.L_x_6449:
[----:B------:R-:W-:Y:S01]  /*9db0*/  ULEA UR6, UR37, UR39, 0x3 ;  /* 0x0000002725067291 */ /* 0x000fe2000f8e183f */
[----:B------:R-:W-:-:S05]  /*9dc0*/  IMAD.U32 R0, RZ, RZ, UR36 ;  /* 0x00000024ff007e24 */ /* 0x000fca000f8e00ff */
[----:B------:R-:W-:-:S04]  /*9dd0*/  SHF.L.U32 R0, R0, 0x1f, RZ ;  /* 0x0000001f00007819 */ /* 0x000fc800000006ff */
[----:B------:R1:W2:Y:S01]  /*9de0*/  SYNCS.PHASECHK.TRANS64.TRYWAIT P2, [UR6+0x28830], R0 ;  /* 0x02883000ff0075a7 */ /* 0x0002a20008040146 */
[----:B------:R-:W-:Y:S05]  /*9df0*/  @!P0 BRA `(.L_x_6450) ;  /* 0x0000000000048947 */ /* 0x000fea0003800000 */
[----:B------:R-:W-:Y:S01]  /*9e00*/  BPT.TRAP 0x1 ;  /* 0x000000040000795c */ /* 0x000fe20000300000 */
.L_x_6450:
[----:B--2---:R-:W-:Y:S05]  /*9e10*/  @P2 BRA `(.L_x_6448) ;  /* 0x0000000000082947 */ /* 0x004fea0003800000 */
[----:B------:R-:W2:Y:S02]  /*9e20*/  SYNCS.PHASECHK.TRANS64.TRYWAIT P2, [UR6+0x28830], R0 ;  /* 0x02883000ff0075a7 */ /* 0x000ea40008040146 */
[----:B--2---:R-:W-:Y:S05]  /*9e30*/  @!P2 BRA `(.L_x_6451) ;  /* 0x0000007c00b4a947 */ /* 0x004fea0003800000 */
.L_x_6448:
        /* <DEDUP_REMOVED lines=45> */
.L_x_6453:
[----:B------:R-:W-:Y:S01]  /*a110*/  ULEA UR6, UR58, UR39, 0x3 ;  /* 0x000000273a067291 */ /* 0x000fe2000f8e183f */
[----:B------:R-:W-:-:S05]  /*a120*/  IMAD.U32 R0, RZ, RZ, UR59 ;  /* 0x0000003bff007e24 */ /* 0x000fca000f8e00ff */
[----:B------:R-:W-:-:S04]  /*a130*/  SHF.L.U32 R0, R0, 0x1f, RZ ;  /* 0x0000001f00007819 */ /* 0x000fc800000006ff */
[----:B------:R1:W2:Y:S01]  /*a140*/  SYNCS.PHASECHK.TRANS64.TRYWAIT P2, [UR6+0x28850], R0 ;  /* 0x02885000ff0075a7 */ /* 0x0002a20008040146 */
[----:B------:R-:W-:Y:S05]  /*a150*/  @!P0 BRA `(.L_x_6454) ;  /* 0x0000000000048947 */ /* 0x000fea0003800000 */
[----:B------:R-:W-:Y:S01]  /*a160*/  BPT.TRAP 0x1 ;  /* 0x000000040000795c */ /* 0x000fe20000300000 */
.L_x_6454:
[----:B--2---:R-:W-:Y:S05]  /*a170*/  @P2 BRA `(.L_x_6452) ;  /* 0x0000000000082947 */ /* 0x004fea0003800000 */
[----:B------:R-:W2:Y:S02]  /*a180*/  SYNCS.PHASECHK.TRANS64.TRYWAIT P2, [UR6+0x28850], R0 ;  /* 0x02885000ff0075a7 */ /* 0x000ea40008040146 */
[----:B--2---:R-:W-:Y:S05]  /*a190*/  @!P2 BRA `(.L_x_6455) ;  /* 0x0000007800f4a947 */ /* 0x004fea0003800000 */
.L_x_6452:
[----:B------:R-:W-:Y:S01]  /*a1a0*/  UIADD3 UR6, UR39, 0x400, URZ ;  /* 0x0000040027067890 */ /* 0x000fe2000fffe03f */
[----:B------:R-:W-:Y:S01]  /*a1b0*/  WARPGROUP.ARRIVE ;  /* 0x00000000000079c5 */ /* 0x000fe20000000000 */
[----:B------:R-:W-:Y:S01]  /*a1c0*/  UMOV UR7, 0x40000040 ;  /* 0x4000004000077882 */ /* 0x000fe20000000000 */
[----:B--2---:R-:W2:Y:S01]  /*a1d0*/  LDC R9, c[0x0][0x2e0] ;  /* 0x0000b800ff097b82 */ /* 0x004ea20000000800 */
[----:B------:R-:W-:Y:S01]  /*a1e0*/  USHF.R.U32.HI UR6, URZ, 0x4, UR6 ;  /* 0x000000043f067899 */ /* 0x000fe20008011606 */
[----:B------:R-:W-:Y:S01]  /*a1f0*/  IMAD.U32 R6, RZ, RZ, UR37 ;  /* 0x00000025ff067e24 */ /* 0x000fe2000f8e00ff */
[----:B------:R-:W-:Y:S02]  /*a200*/  IADD3 R13, -R17, 0xb, RZ ;  /* 0x0000000b110d7810 */ /* 0x000fe40007ffe1ff */
[----:B------:R-:W-:Y:S02]  /*a210*/  ULOP3.LUT UR6, UR6, 0x3fff, URZ, 0xc0, !UPT ;  /* 0x00003fff06067892 */ /* 0x000fe4000f8ec03f */
[----:B------:R-:W-:-:S02]  /*a220*/  @!P1 LEA R6, R6, UR39, 0x3 ;  /* 0x0000002706069c11 */ /* 0x000fc4000f8e18ff */
        /* <DEDUP_REMOVED lines=43> */
[----:B------:R-:W-:Y:S01]  /*a4e0*/  IMAD.SHL.U32 R152, R7, 0x80, RZ ;  /* 0x0000008007987824 */ /* 0x000fe200078e00ff */
[----:B------:R3:W-:Y:S06]  /*a4f0*/  BAR.ARV R13, 0x100 ;  /* 0x0004000d0000751d */ /* 0x0007ec0000002000 */
[----:B-1----:R-:W-:Y:S01]  /*a500*/  IADD3 R0, -R152, 0x1, RZ ;  /* 0x0000000198007810 */ /* 0x002fe20007ffe1ff */
[----:B------:R1:W-:Y:S04]  /*a510*/  @!P1 SYNCS.ARRIVE.TRANS64.RED.A1T0 RZ, [R6+URZ], RZ ;  /* 0x000000ff06ff99a7 */ /* 0x0003e8000810043f */
[----:B--2---:R-:W-:-:S04]  /*a520*/  IMAD R0, R9, UR45, R0 ;  /* 0x0000002d09007c24 */ /* 0x004fc8000f8e0200 */
[----:B------:R-:W-:-:S04]  /*a530*/  VIADD R9, R0, -UR56 ;  /* 0x8000003800097c36 */ /* 0x000fc80008000000 */
[----:B------:R-:W-:-:S04]  /*a540*/  IMAD R9, R16, -0x2, R9 ;  /* 0xfffffffe10097824 */ /* 0x000fc800078e0209 */
[C---:B------:R-:W-:Y:S02]  /*a550*/  VIADD R20, R9.reuse, UR55 ;  /* 0x0000003709147c36 */ /* 0x040fe40008000000 */
[----:B------:R-:W-:Y:S02]  /*a560*/  VIADD R154, R9, UR6 ;  /* 0x00000006099a7c36 */ /* 0x000fe40008000000 */
[C---:B------:R-:W-:Y:S02]  /*a570*/  IMAD.IADD R0, R5.reuse, 0x1, R20 ;  /* 0x0000000105007824 */ /* 0x040fe400078e0214 */
[----:B-1----:R-:W-:Y:S01]  /*a580*/  IMAD.IADD R6, R5, 0x1, R154 ;  /* 0x0000000105067824 */ /* 0x002fe200078e029a */
[----:B---3--:R-:W-:Y:S06]  /*a590*/  @!P6 BRA `(.L_x_6456) ;  /* 0x00000000005ce947 */ /* 0x008fec0003800000 */
        /* <DEDUP_REMOVED lines=11> */
.L_x_6458:
[----:B------:R-:W-:-:S05]  /*a650*/  IMAD.U32 R13, RZ, RZ, UR54 ;  /* 0x00000036ff0d7e24 */ /* 0x000fca000f8e00ff */
[----:B------:R-:W-:-:S13]  /*a660*/  ISETP.NE.AND P2, PT, R13, 0x1, PT ;  /* 0x000000010d00780c */ /* 0x000fda0003f45270 */
[----:B------:R-:W1:Y:S01]  /*a670*/  @P2 LDC.64 R14, c[0x0][0x9e8] ;  /* 0x00027a00ff0e2b82 */ /* 0x000e620000000a00 */
[----:B------:R-:W-:-:S04]  /*a680*/  @P2 IMAD.IADD R9, R5, 0x1, R8 ;  /* 0x0000000105092824 */ /* 0x000fc800078e0208 */
[----:B-1----:R-:W-:-:S04]  /*a690*/  @P2 IMAD.HI.U32 R14, R9, R14, RZ ;  /* 0x0000000e090e2227 */ /* 0x002fc800078e00ff */
[----:B------:R-:W-:Y:S01]  /*a6a0*/  IMAD.MOV.U32 R9, RZ, RZ, R11 ;  /* 0x000000ffff097224 */ /* 0x000fe200078e000b */
[----:B------:R-:W-:-:S07]  /*a6b0*/  @P2 SHF.R.U32.HI R9, RZ, R15, R14 ;  /* 0x0000000fff092219 */ /* 0x000fce000001160e */
.L_x_6459:
[----:B------:R-:W-:Y:S05]  /*a6c0*/  BSYNC B0 ;  /* 0x0000000000007941 */ /* 0x000fea0003800000 */
.L_x_6457:
[----:B------:R-:W-:-:S04]  /*a6d0*/  IMAD R9, R9, R13, -R152 ;  /* 0x0000000d09097224 */ /* 0x000fc800078e0a98 */
[----:B------:R-:W-:-:S05]  /*a6e0*/  IMAD R9, R16, -0x2, R9 ;  /* 0xfffffffe10097824 */ /* 0x000fca00078e0209 */
[----:B------:R-:W-:Y:S02]  /*a6f0*/  VIADDMNMX R0, R9, R13, R0, PT ;  /* 0x0000000d09007246 */ /* 0x000fe40003800100 */
[----:B------:R-:W-:-:S07]  /*a700*/  VIMNMX R6, R6, R9, !PT ;  /* 0x0000000906067248 */ /* 0x000fce0007fe0100 */
.L_x_6456:
[----:B------:R-:W-:Y:S01]  /*a710*/  ISETP.GT.AND P2, PT, R7, -0x1, PT ;  /* 0xffffffff0700780c */ /* 0x000fe20003f44270 */
[C---:B------:R-:W-:Y:S02]  /*a720*/  IMAD.IADD R14, R4.reuse, 0x1, R20 ;  /* 0x00000001040e7824 */ /* 0x040fe400078e0214 */
[----:B------:R-:W-:Y:S01]  /*a730*/  IMAD.IADD R20, R4, 0x1, R154 ;  /* 0x0000000104147824 */ /* 0x000fe200078e029a */
[C---:B------:R-:W-:Y:S02]  /*a740*/  ISETP.GT.AND P4, PT, R6.reuse, RZ, P2 ;  /* 0x000000ff0600720c */ /* 0x040fe40001784270 */
[----:B------:R-:W-:Y:S02]  /*a750*/  ISETP.GT.AND P5, PT, R6, 0x1, P2 ;  /* 0x000000010600780c */ /* 0x000fe400017a4270 */
[C---:B------:R-:W-:Y:S02]  /*a760*/  ISETP.LT.OR P4, PT, R0.reuse, 0x1, P4 ;  /* 0x000000010000780c */ /* 0x040fe40002781670 */
[----:B------:R-:W-:-:S02]  /*a770*/  ISETP.LT.OR P5, PT, R0, 0x2, P5 ;  /* 0x000000020000780c */ /* 0x000fc40002fa1670 */
[----:B------:R-:W-:Y:S02]  /*a780*/  ISETP.GT.AND P3, PT, R6, 0x8, P2 ;  /* 0x000000080600780c */ /* 0x000fe40001764270 */
[----:B------:R-:W-:Y:S02]  /*a790*/  FSEL R169, R24, -INF , !P4 ;  /* 0xff80000018a97808 */ /* 0x000fe40006000000 */
[----:B------:R-:W-:Y:S02]  /*a7a0*/  FSEL R171, R25, -INF , !P5 ;  /* 0xff80000019ab7808 */ /* 0x000fe40006800000 */
[C---:B------:R-:W-:Y:S02]  /*a7b0*/  ISETP.GT.AND P4, PT, R6.reuse, 0x9, P2 ;  /* 0x000000090600780c */ /* 0x040fe40001784270 */
[----:B------:R-:W-:Y:S02]  /*a7c0*/  ISETP.GT.AND P5, PT, R6, 0x10, P2 ;  /* 0x000000100600780c */ /* 0x000fe400017a4270 */
[----:B------:R-:W-:-:S02]  /*a7d0*/  ISETP.LT.OR P3, PT, R0, 0x9, P3 ;  /* 0x000000090000780c */ /* 0x000fc40001f61670 */
[C---:B------:R-:W-:Y:S02]  /*a7e0*/  ISETP.LT.OR P4, PT, R0.reuse, 0xa, P4 ;  /* 0x0000000a0000780c */ /* 0x040fe40002781670 */
[----:B------:R-:W-:Y:S02]  /*a7f0*/  ISETP.LT.OR P5, PT, R0, 0x11, P5 ;  /* 0x000000110000780c */ /* 0x000fe40002fa1670 */
[----:B------:R-:W-:Y:S02]  /*a800*/  FSEL R175, R28, -INF , !P3 ;  /* 0xff8000001caf7808 */ /* 0x000fe40005800000 */
[----:B------:R-:W-:Y:S02]  /*a810*/  ISETP.GT.AND P3, PT, R6, 0x11, P2 ;  /* 0x000000110600780c */ /* 0x000fe40001764270 */
[----:B------:R-:W-:Y:S02]  /*a820*/  FSEL R191, R29, -INF , !P4 ;  /* 0xff8000001dbf7808 */ /* 0x000fe40006000000 */
[----:B------:R-:W-:-:S02]  /*a830*/  FSEL R181, R32, -INF , !P5 ;  /* 0xff80000020b57808 */ /* 0x000fc40006800000 */
[C---:B------:R-:W-:Y:S02]  /*a840*/  ISETP.GT.AND P4, PT, R6.reuse, 0x18, P2 ;  /* 0x000000180600780c */ /* 0x040fe40001784270 */
[----:B------:R-:W-:Y:S02]  /*a850*/  ISETP.GT.AND P5, PT, R6, 0x19, P2 ;  /* 0x000000190600780c */ /* 0x000fe400017a4270 */
[C---:B------:R-:W-:Y:S02]  /*a860*/  ISETP.LT.OR P3, PT, R0.reuse, 0x12, P3 ;  /* 0x000000120000780c */ /* 0x040fe40001f61670 */
[C---:B------:R-:W-:Y:S02]  /*a870*/  ISETP.LT.OR P4, PT, R0.reuse, 0x19, P4 ;  /* 0x000000190000780c */ /* 0x040fe40002781670 */
[----:B------:R-:W-:Y:S02]  /*a880*/  ISETP.LT.OR P5, PT, R0, 0x1a, P5 ;  /* 0x0000001a0000780c */ /* 0x000fe40002fa1670 */
[----:B------:R-:W-:-:S02]  /*a890*/  FSEL R183, R33, -INF , !P3 ;  /* 0xff80000021b77808 */ /* 0x000fc40005800000 */
        /* <DEDUP_REMOVED lines=87> */
.L_x_6462:
[----:B------:R-:W-:-:S05]  /*ae10*/  IMAD.U32 R161, RZ, RZ, UR54 ;  /* 0x00000036ffa17e24 */ /* 0x000fca000f8e00ff */
[----:B------:R-:W-:-:S13]  /*ae20*/  ISETP.NE.AND P3, PT, R161, 0x1, PT ;  /* 0x00000001a100780c */ /* 0x000fda0003f65270 */
[----:B------:R-:W1:Y:S02]  /*ae30*/  @P3 LDC.64 R158, c[0x0][0x9e8] ;  /* 0x00027a00ff9e3b82 */ /* 0x000e640000000a00 */
[----:B-1----:R-:W-:-:S05]  /*ae40*/  @P3 IMAD.HI.U32 R158, R0, R158, RZ ;  /* 0x0000009e009e3227 */ /* 0x002fca00078e00ff */
[----:B------:R-:W-:-:S07]  /*ae50*/  @P3 SHF.R.U32.HI R0, RZ, R159, R158 ;  /* 0x0000009fff003219 */ /* 0x000fce000001169e */
.L_x_6463:
[----:B------:R-:W-:Y:S05]  /*ae60*/  BSYNC B0 ;  /* 0x0000000000007941 */ /* 0x000fea0003800000 */
.L_x_6461:
[----:B------:R-:W-:-:S04]  /*ae70*/  IMAD R159, R0, R161, -R152 ;  /* 0x000000a1009f7224 */ /* 0x000fc800078e0a98 */
[----:B------:R-:W-:-:S05]  /*ae80*/  IMAD R159, R16, -0x2, R159 ;  /* 0xfffffffe109f7824 */ /* 0x000fca00078e029f */
[----:B------:R-:W-:Y:S02]  /*ae90*/  VIADDMNMX R14, R159, R161, R14, PT ;  /* 0x000000a19f0e7246 */ /* 0x000fe4000380010e */
[----:B------:R-:W-:-:S07]  /*aea0*/  VIMNMX R20, R20, R159, !PT ;  /* 0x0000009f14147248 */ /* 0x000fce0007fe0100 */
.L_x_6460:
[----:B------:R-:W-:Y:S01]  /*aeb0*/  FMNMX.FTZ R0, R169, R12, !PT ;  /* 0x0000000ca9007209 */ /* 0x000fe20007810000 */
[----:B------:R-:W1:Y:S01]  /*aec0*/  LDC R6, c[0x0][0x988] ;  /* 0x00026200ff067b82 */ /* 0x000e620000000800 */
[----:B------:R-:W-:Y:S01]  /*aed0*/  ISETP.GT.AND P4, PT, R20, 0x8, P2 ;  /* 0x000000081400780c */ /* 0x000fe20001784270 */
[----:B------:R-:W-:Y:S01]  /*aee0*/  UMOV UR59, UR36 ;  /* 0x00000024003b7c82 */ /* 0x000fe20008000000 */
        /* <DEDUP_REMOVED lines=43> */
[----:B------:R-:W-:Y:S02]  /*b1a0*/  ISETP.GT.AND P3, PT, R20, 0x18, P2 ;  /* 0x000000181400780c */ /* 0x000fe40001764270 */
[----:B------:R-:W-:Y:S02]  /*b1b0*/  FMNMX.FTZ R0, R69, R0, !PT ;  /* 0x0000000045007209 */ /* 0x000fe40007810000 */
[----:B------:R-:W-:-:S02]  /*b1c0*/  FSEL R193, R26, -INF , !P4 ;  /* 0xff8000001ac17808 */ /* 0x000fc40006000000 */
[----:B------:R-:W-:Y:S02]  /*b1d0*/  FMNMX.FTZ R0, R13, R0, !PT ;  /* 0x000000000d007209 */ /* 0x000fe40007810000 */
[----:B------:R-:W-:Y:S02]  /*b1e0*/  ISETP.LT.OR P3, PT, R14, 0x19, P3 ;  /* 0x000000190e00780c */ /* 0x000fe40001f61670 */
        /* <DEDUP_REMOVED lines=9> */
[----:B------:R-:W-:-:S02]  /*b280*/  ISETP.GT.AND P4, PT, R20, 0x30, P2 ;  /* 0x000000301400780c */ /* 0x000fc40001784270 */
[----:B------:R-:W-:Y:S02]  /*b290*/  FMNMX.FTZ R0, R33, R0, !PT ;  /* 0x0000000021007209 */ /* 0x000fe40007810000 */
[----:B------:R-:W-:Y:S02]  /*b2a0*/  ISETP.LT.OR P4, PT, R14, 0x31, P4 ;  /* 0x000000310e00780c */ /* 0x000fe40002781670 */
[----:B------:R-:W-:-:S05]  /*b2b0*/  FMNMX.FTZ R24, R85, R0, !PT ;  /* 0x0000000055187209 */ /* 0x000fca0007810000 */
[----:B------:R-:W2:Y:S02]  /*b2c0*/  SHFL.BFLY PT, R159, R24, 0x2, 0x1f ;  /* 0x0c401f00189f7f89 */ /* 0x000ea400000e0000 */
[----:B--2---:R-:W-:-:S05]  /*b2d0*/  FMNMX.FTZ R159, R24, R159, !PT ;  /* 0x0000009f189f7209 */ /* 0x004fca0007810000 */
[----:B------:R-:W2:Y:S02]  /*b2e0*/  SHFL.BFLY PT, R0, R159, 0x1, 0x1f ;  /* 0x0c201f009f007f89 */ /* 0x000ea400000e0000 */
[----:B--2---:R-:W-:Y:S02]  /*b2f0*/  FMNMX.FTZ R0, R159, R0, !PT ;  /* 0x000000009f007209 */ /* 0x004fe40007810000 */
[----:B------:R-:W-:Y:S02]  /*b300*/  FSEL R159, R34, -INF , !P5 ;  /* 0xff800000229f7808 */ /* 0x000fe40006800000 */
        /* <DEDUP_REMOVED lines=23> */
[-CC-:B------:R-:W-:Y:S01]  /*b480*/  FFMA.FTZ R168, R45, R6.reuse, -R24.reuse ;  /* 0x000000062da87223 */ /* 0x180fe20000010818 */
[----:B------:R-:W-:Y:S01]  /*b490*/  FSEL R181, R50, -INF , !P4 ;  /* 0xff80000032b57808 */ /* 0x000fe20006000000 */
[-CC-:B------:R-:W-:Y:S01]  /*b4a0*/  FFMA.FTZ R45, R49, R6.reuse, -R24.reuse ;  /* 0x00000006312d7223 */ /* 0x180fe20000010818 */
[----:B------:R-:W-:Y:S01]  /*b4b0*/  FSEL R175, R46, -INF , !P3 ;  /* 0xff8000002eaf7808 */ /* 0x000fe20005800000 */
[-CC-:B------:R-:W-:Y:S01]  /*b4c0*/  FFMA.FTZ R170, R41, R6.reuse, -R24.reuse ;  /* 0x0000000629aa7223 */ /* 0x180fe20000010818 */
[C---:B------:R-:W-:Y:S01]  /*b4d0*/  ISETP.GT.AND P3, PT, R20.reuse, 0x29, P2 ;  /* 0x000000291400780c */ /* 0x040fe20001764270 */
[-CC-:B------:R-:W-:Y:S01]  /*b4e0*/  FFMA.FTZ R41, R53, R6.reuse, -R24.reuse ;  /* 0x0000000635297223 */ /* 0x180fe20000010818 */
[----:B------:R-:W-:Y:S01]  /*b4f0*/  ISETP.GT.AND P4, PT, R20, 0x38, P2 ;  /* 0x000000381400780c */ /* 0x000fe20001784270 */
        /* <DEDUP_REMOVED lines=9> */
[C---:B------:R-:W-:Y:S01]  /*b590*/  ISETP.LT.OR P4, PT, R14.reuse, 0x39, P4 ;  /* 0x000000390e00780c */ /* 0x040fe20002781670 */
        /* <DEDUP_REMOVED lines=9> */
[----:B------:R-:W-:Y:S01]  /*b630*/  FSEL R191, R54, -INF , !P4 ;  /* 0xff80000036bf7808 */ /* 0x000fe20006000000 */
[----:B------:R-:W-:Y:S01]  /*b640*/  MUFU.EX2 R180, R180 ;  /* 0x000000b400b47308 */ /* 0x000fe20000000800 */
[----:B------:R-:W-:Y:S01]  /*b650*/  FMNMX.FTZ R26, R47, R26, !PT ;  /* 0x0000001a2f1a7209 */ /* 0x000fe20007810000 */
[----:B------:R-:W-:Y:S01]  /*b660*/  IMAD.U32 R38, RZ, RZ, UR58 ;  /* 0x0000003aff267e24 */ /* 0x000fe2000f8e00ff */
        /* <DEDUP_REMOVED lines=9> */
[-CC-:B------:R-:W-:Y:S01]  /*b700*/  FFMA.FTZ R154, R33, R6.reuse, -R24.reuse ;  /* 0x00000006219a7223 */ /* 0x180fe20000010818 */
[----:B------:R-:W-:Y:S01]  /*b710*/  ISETP.GT.AND P3, PT, R20, 0x41, P2 ;  /* 0x000000411400780c */ /* 0x000fe20001764270 */
[--C-:B------:R-:W-:Y:S01]  /*b720*/  FFMA.FTZ R25, R81, R6, -R24.reuse ;  /* 0x0000000651197223 */ /* 0x100fe20000010818 */
[----:B------:R-:W-:Y:S01]  /*b730*/  FMNMX.FTZ R26, R183, R26, !PT ;  /* 0x0000001ab71a7209 */ /* 0x000fe20007810000 */
[----:B------:R-:W-:Y:S01]  /*b740*/  MUFU.EX2 R182, R182 ;  /* 0x000000b600b67308 */ /* 0x000fe20000000800 */
[----:B------:R-:W-:Y:S01]  /*b750*/  FSEL R177, R58, -INF , !P4 ;  /* 0xff8000003ab17808 */ /* 0x000fe20006000000 */
[----:B------:R-:W-:Y:S01]  /*b760*/  FFMA.FTZ R33, R85, R6, -R24 ;  /* 0x0000000655217223 */ /* 0x000fe20000010818 */
[----:B------:R-:W-:Y:S01]  /*b770*/  ISETP.GT.AND P4, PT, R20, 0x48, P2 ;  /* 0x000000481400780c */ /* 0x000fe20001784270 */
[----:B------:R-:W-:Y:S01]  /*b780*/  UMOV UR58, UR37 ;  /* 0x00000025003a7c82 */ /* 0x000fe20008000000 */
[----:B------:R-:W-:-:S02]  /*b790*/  ISETP.LT.OR P3, PT, R14, 0x42, P3 ;  /* 0x000000420e00780c */ /* 0x000fc40001f61670 */
[----:B------:R-:W-:Y:S01]  /*b7a0*/  FMNMX.FTZ R26, R191, R26, !PT ;  /* 0x0000001abf1a7209 */ /* 0x000fe20007810000 */
[----:B------:R-:W-:Y:S01]  /*b7b0*/  MUFU.EX2 R31, R31 ;  /* 0x0000001f001f7308 */ /* 0x000fe20000000800 */
[----:B------:R-:W-:Y:S02]  /*b7c0*/  ISETP.LT.OR P4, PT, R14, 0x49, P4 ;  /* 0x000000490e00780c */ /* 0x000fe40002781670 */
[----:B------:R-:W-:Y:S01]  /*b7d0*/  FSEL R167, R59, -INF , !P3 ;  /* 0xff8000003ba77808 */ /* 0x000fe20005800000 */
[----:B------:R-:W-:Y:S01]  /*b7e0*/  FFMA.FTZ R59, R157, R6, -R24 ;  /* 0x000000069d3b7223 */ /* 0x000fe20000010818 */
[----:B------:R-:W-:Y:S02]  /*b7f0*/  ISETP.GT.AND P3, PT, R20, 0x49, P2 ;  /* 0x000000491400780c */ /* 0x000fe40001764270 */
[----:B------:R-:W-:Y:S01]  /*b800*/  FMNMX.FTZ R26, R55, R26, !PT ;  /* 0x0000001a371a7209 */ /* 0x000fe20007810000 */
[----:B------:R-:W-:Y:S01]  /*b810*/  MUFU.EX2 R176, R176 ;  /* 0x000000b000b07308 */ /* 0x000fe20000000800 */
[----:B------:R-:W-:-:S02]  /*b820*/  FSEL R179, R62, -INF , !P4 ;  /* 0xff8000003eb37808 */ /* 0x000fc40006000000 */
[----:B------:R-:W-:Y:S02]  /*b830*/  ISETP.GT.AND P4, PT, R20, 0x50, P2 ;  /* 0x000000501400780c */ /* 0x000fe40001784270 */
[C---:B------:R-:W-:Y:S02]  /*b840*/  ISETP.LT.OR P3, PT, R14.reuse, 0x4a, P3 ;  /* 0x0000004a0e00780c */ /* 0x040fe40001f61670 */
[----:B------:R-:W-:Y:S01]  /*b850*/  FMNMX.FTZ R26, R177, R26, !PT ;  /* 0x0000001ab11a7209 */ /* 0x000fe20007810000 */
[----:B------:R-:W-:Y:S01]  /*b860*/  MUFU.EX2 R43, R43 ;  /* 0x0000002b002b7308 */ /* 0x000fe20000000800 */
[----:B------:R-:W-:Y:S02]  /*b870*/  ISETP.LT.OR P4, PT, R14, 0x51, P4 ;  /* 0x000000510e00780c */ /* 0x000fe40002781670 */
[----:B------:R-:W-:Y:S01]  /*b880*/  FSEL R157, R63, -INF , !P3 ;  /* 0xff8000003f9d7808 */ /* 0x000fe20005800000 */
[----:B------:R-:W-:Y:S01]  /*b890*/  FFMA.FTZ R63, R153, R6, -R24 ;  /* 0x00000006993f7223 */ /* 0x000fe20000010818 */
[----:B------:R-:W-:-:S02]  /*b8a0*/  ISETP.GT.AND P3, PT, R20, 0x51, P2 ;  /* 0x000000511400780c */ /* 0x000fc40001764270 */
[----:B------:R-:W-:Y:S01]  /*b8b0*/  FMNMX.FTZ R26, R167, R26, !PT ;  /* 0x0000001aa71a7209 */ /* 0x000fe20007810000 */
[----:B------:R-:W-:Y:S01]  /*b8c0*/  MUFU.EX2 R178, R178 ;  /* 0x000000b200b27308 */ /* 0x000fe20000000800 */
[----:B------:R-:W-:Y:S02]  /*b8d0*/  FSEL R155, R66, -INF , !P4 ;  /* 0xff800000429b7808 */ /* 0x000fe40006000000 */
[----:B------:R-:W-:Y:S02]  /*b8e0*/  ISETP.GT.AND P4, PT, R20, 0x58, P2 ;  /* 0x000000581400780c */ /* 0x000fe40001784270 */
[C---:B------:R-:W-:Y:S02]  /*b8f0*/  ISETP.LT.OR P3, PT, R14.reuse, 0x52, P3 ;  /* 0x000000520e00780c */ /* 0x040fe40001f61670 */
[----:B------:R-:W-:Y:S01]  /*b900*/  FMNMX.FTZ R26, R179, R26, !PT ;  /* 0x0000001ab31a7209 */ /* 0x000fe20007810000 */
[----:B------:R-:W-:Y:S01]  /*b910*/  MUFU.EX2 R51, R51 ;  /* 0x0000003300337308 */ /* 0x000fe20000000800 */
[----:B------:R-:W-:-:S02]  /*b920*/  ISETP.LT.OR P4, PT, R14, 0x59, P4 ;  /* 0x000000590e00780c */ /* 0x000fc40002781670 */
[----:B------:R-:W-:Y:S02]  /*b930*/  FSEL R67, R67, -INF , !P3 ;  /* 0xff80000043437808 */ /* 0x000fe40005800000 */
[----:B------:R-:W-:Y:S02]  /*b940*/  FMNMX.FTZ R26, R157, R26, !PT ;  /* 0x0000001a9d1a7209 */ /* 0x000fe40007810000 */
[----:B------:R-:W-:Y:S01]  /*b950*/  ISETP.GT.AND P3, PT, R20, 0x59, P2 ;  /* 0x000000591400780c */ /* 0x000fe20001764270 */
[----:B------:R-:W-:Y:S01]  /*b960*/  MUFU.EX2 R172, R172 ;  /* 0x000000ac00ac7308 */ /* 0x000fe20000000800 */
[----:B------:R-:W-:Y:S02]  /*b970*/  FSEL R153, R70, -INF , !P4 ;  /* 0xff80000046997808 */ /* 0x000fe40006000000 */
[----:B------:R-:W-:Y:S02]  /*b980*/  FMNMX.FTZ R26, R155, R26, !PT ;  /* 0x0000001a9b1a7209 */ /* 0x000fe40007810000 */
[----:B------:R-:W-:-:S02]  /*b990*/  ISETP.GT.AND P4, PT, R20, 0x60, P2 ;  /* 0x000000601400780c */ /* 0x000fc40001784270 */
[C---:B------:R-:W-:Y:S01]  /*b9a0*/  ISETP.LT.OR P3, PT, R14.reuse, 0x5a, P3 ;  /* 0x0000005a0e00780c */ /* 0x040fe20001f61670 */
[----:B------:R-:W-:Y:S01]  /*b9b0*/  MUFU.EX2 R59, R59 ;  /* 0x0000003b003b7308 */ /* 0x000fe20000000800 */
[----:B------:R-:W-:Y:S02]  /*b9c0*/  FMNMX.FTZ R26, R67, R26, !PT ;  /* 0x0000001a431a7209 */ /* 0x000fe40007810000 */
[----:B------:R-:W-:Y:S02]  /*b9d0*/  ISETP.LT.OR P4, PT, R14, 0x61, P4 ;  /* 0x000000610e00780c */ /* 0x000fe40002781670 */
[----:B------:R-:W-:Y:S02]  /*b9e0*/  FSEL R71, R71, -INF , !P3 ;  /* 0xff80000047477808 */ /* 0x000fe40005800000 */
        /* <DEDUP_REMOVED lines=19> */
[----:B------:R-:W-:Y:S02]  /*bb20*/  FSEL R79, R79, -INF , !P3 ;  /* 0xff8000004f4f7808 */ /* 0x000fe40005800000 */
[----:B------:R-:W-:Y:S01]  /*bb30*/  ISETP.GT.AND P3, PT, R20, 0x71, P2 ;  /* 0x000000711400780c */ /* 0x000fe20001764270 */
[----:B------:R-:W-:Y:S01]  /*bb40*/  MUFU.EX2 R170, R170 ;  /* 0x000000aa00aa7308 */ /* 0x000fe20000000800 */
[----:B------:R-:W-:Y:S02]  /*bb50*/  FMNMX.FTZ R26, R195, R26, !PT ;  /* 0x0000001ac31a7209 */ /* 0x000fe40007810000 */
[----:B------:R-:W-:Y:S02]  /*bb60*/  FSEL R53, R82, -INF , !P4 ;  /* 0xff80000052357808 */ /* 0x000fe40006000000 */
[----:B------:R-:W-:-:S02]  /*bb70*/  ISETP.GT.AND P4, PT, R20, 0x78, P2 ;  /* 0x000000781400780c */ /* 0x000fc40001784270 */
[----:B------:R-:W-:Y:S01]  /*bb80*/  ISETP.LT.OR P3, PT, R14, 0x72, P3 ;  /* 0x000000720e00780c */ /* 0x000fe20001f61670 */
[----:B------:R-:W-:Y:S01]  /*bb90*/  MUFU.EX2 R41, R41 ;  /* 0x0000002900297308 */ /* 0x000fe20000000800 */
[----:B------:R-:W-:Y:S02]  /*bba0*/  FMNMX.FTZ R26, R79, R26, !PT ;  /* 0x0000001a4f1a7209 */ /* 0x000fe40007810000 */
[----:B------:R-:W-:Y:S02]  /*bbb0*/  ISETP.GT.AND P2, PT, R20, 0x79, P2 ;  /* 0x000000791400780c */ /* 0x000fe40001744270 */
[----:B------:R-:W-:Y:S02]  /*bbc0*/  ISETP.LT.OR P4, PT, R14, 0x79, P4 ;  /* 0x000000790e00780c */ /* 0x000fe40002781670 */
[----:B------:R-:W-:Y:S01]  /*bbd0*/  FSEL R83, R83, -INF , !P3 ;  /* 0xff80000053537808 */ /* 0x000fe20005800000 */
[----:B------:R-:W-:Y:S01]  /*bbe0*/  MUFU.EX2 R164, R164 ;  /* 0x000000a400a47308 */ /* 0x000fe20000000800 */
[----:B------:R-:W-:-:S02]  /*bbf0*/  FMNMX.FTZ R26, R53, R26, !PT ;  /* 0x0000001a351a7209 */ /* 0x000fc40007810000 */
[----:B------:R-:W-:Y:S02]  /*bc00*/  ISETP.LT.OR P2, PT, R14, 0x7a, P2 ;  /* 0x0000007a0e00780c */ /* 0x000fe40001741670 */
[----:B------:R-:W-:Y:S02]  /*bc10*/  FSEL R57, R86, -INF , !P4 ;  /* 0xff80000056397808 */ /* 0x000fe40006000000 */
[----:B------:R-:W-:Y:S01]  /*bc20*/  FMNMX.FTZ R26, R83, R26, !PT ;  /* 0x0000001a531a7209 */ /* 0x000fe20007810000 */
[----:B------:R-:W-:Y:S01]  /*bc30*/  MUFU.EX2 R37, R37 ;  /* 0x0000002500257308 */ /* 0x000fe20000000800 */
[----:B------:R-:W-:Y:S02]  /*bc40*/  FSEL R87, R87, -INF , !P2 ;  /* 0xff80000057577808 */ /* 0x000fe40005000000 */
[----:B------:R-:W-:Y:S02]  /*bc50*/  FMNMX.FTZ R26, R57, R26, !PT ;  /* 0x0000001a391a7209 */ /* 0x000fe40007810000 */
[----:B------:R-:W-:-:S02]  /*bc60*/  FSEL R69, R0, RZ, P5 ;  /* 0x000000ff00457208 */ /* 0x000fc40002800000 */
[----:B------:R-:W-:Y:S01]  /*bc70*/  FMNMX.FTZ R26, R87, R26, !PT ;  /* 0x0000001a571a7209 */ /* 0x000fe20007810000 */
[----:B------:R-:W-:Y:S01]  /*bc80*/  MUFU.EX2 R166, R166 ;  /* 0x000000a600a67308 */ /* 0x000fe20000000800 */
[----:B------:R-:W-:Y:S01]  /*bc90*/  @!P1 LEA R38, R38, UR39, 0x3 ;  /* 0x0000002726269c11 */ /* 0x000fe2000f8e18ff */
[----:B------:R-:W-:Y:S02]  /*bca0*/  FADD.FTZ R69, -R69, R12 ;  /* 0x0000000c45457221 */ /* 0x000fe40000010100 */
[----:B------:R-:W1:Y:S04]  /*bcb0*/  SHFL.BFLY PT, R61, R26, 0x2, 0x1f ;  /* 0x0c401f001a3d7f89 */ /* 0x000e6800000e0000 */
        /* <DEDUP_REMOVED lines=14> */
[----:B------:R-:W1:Y:S03]  /*bda0*/  MUFU.EX2 R65, R65 ;  /* 0x0000004100417308 */ /* 0x000e660000000800 */
[----:B------:R-:W-:-:S05]  /*bdb0*/  FSEL R36, R12, RZ, P2 ;  /* 0x000000ff0c247208 */ /* 0x000fca0001000000 */
        /* <DEDUP_REMOVED lines=8> */
[-C--:B------:R-:W-:Y:S01]  /*be40*/  FFMA.FTZ R39, R39, R6.reuse, -R36 ;  /* 0x0000000627277223 */ /* 0x080fe20000010824 */
[----:B-1----:R-:W-:Y:S01]  /*be50*/  FFMA.FTZ R28, R65, R3, R180 ;  /* 0x00000003411c7223 */ /* 0x002fe200000100b4 */
[-CC-:B------:R-:W-:Y:S01]  /*be60*/  FFMA.FTZ R26, R171, R6.reuse, -R36.reuse ;  /* 0x00000006ab1a7223 */ /* 0x180fe20000010824 */
[-CC-:B------:R-:W-:Y:S01]  /*be70*/  FFMA.FTZ R173, R173, R6.reuse, -R36.reuse ;  /* 0x00000006adad7223 */ /* 0x180fe20000010824 */
[-C--:B------:R-:W-:Y:S01]  /*be80*/  FFMA.FTZ R175, R175, R6.reuse, -R36 ;  /* 0x00000006afaf7223 */ /* 0x080fe20000010824 */
[----:B------:R-:W-:Y:S01]  /*be90*/  FADD.FTZ R3, R27, R28 ;  /* 0x0000001c1b037221 */ /* 0x000fe20000010000 */
[--C-:B------:R-:W-:Y:S01]  /*bea0*/  FFMA.FTZ R28, R47, R6, -R36.reuse ;  /* 0x000000062f1c7223 */ /* 0x100fe20000010824 */
[----:B------:R-:W1:Y:S01]  /*beb0*/  MUFU.EX2 R12, R12 ;  /* 0x0000000c000c7308 */ /* 0x000e620000000800 */
[----:B------:R-:W-:Y:S01]  /*bec0*/  F2FP.BF16.F32.PACK_AB R180, R27, R180 ;  /* 0x000000b41bb4723e */ /* 0x000fe200000010ff */
[----:B------:R-:W-:Y:S01]  /*bed0*/  FADD.FTZ R30, R182, R3 ;  /* 0x00000003b61e7221 */ /* 0x000fe20000010000 */
[-CC-:B------:R-:W-:Y:S01]  /*bee0*/  FFMA.FTZ R169, R181, R6.reuse, -R36.reuse ;  /* 0x00000006b5a97223 */ /* 0x180fe20000010824 */
[-CC-:B------:R-:W-:Y:S01]  /*bef0*/  FFMA.FTZ R171, R191, R6.reuse, -R36.reuse ;  /* 0x00000006bfab7223 */ /* 0x180fe20000010824 */
[-C--:B------:R-:W-:Y:S01]  /*bf00*/  FFMA.FTZ R165, R177, R6.reuse, -R36 ;  /* 0x00000006b1a57223 */ /* 0x080fe20000010824 */
[----:B------:R-:W-:Y:S01]  /*bf10*/  FADD.FTZ R3, R31, R30 ;  /* 0x0000001e1f037221 */ /* 0x000fe20000010000 */
        /* <DEDUP_REMOVED lines=21> */
[-C--:B------:R-:W-:Y:S01]  /*c070*/  FFMA.FTZ R57, R57, R6.reuse, -R36 ;  /* 0x0000000639397223 */ /* 0x080fe20000010824 */
[----:B-1----:R-:W-:Y:S01]  /*c080*/  F2FP.BF16.F32.PACK_AB R181, R12, R69 ;  /* 0x000000450cb5723e */ /* 0x002fe200000010ff */
[----:B------:R-:W-:Y:S01]  /*c090*/  FADD.FTZ R3, R59, R32 ;  /* 0x000000203b037221 */ /* 0x000fe20000010000 */
[----:B------:R-:W-:Y:S01]  /*c0a0*/  FFMA.FTZ R32, R55, R6, -R36 ;  /* 0x0000000637207223 */ /* 0x000fe20000010824 */
[----:B------:R-:W-:Y:S01]  /*c0b0*/  MUFU.EX2 R35, R35 ;  /* 0x0000002300237308 */ /* 0x000fe20000000800 */
[----:B------:R-:W-:Y:S01]  /*c0c0*/  F2FP.BF16.F32.PACK_AB R182, R31, R182 ;  /* 0x000000b61fb6723e */ /* 0x000fe200000010ff */
[----:B------:R-:W-:Y:S01]  /*c0d0*/  FADD.FTZ R34, R174, R3 ;  /* 0x00000003ae227221 */ /* 0x000fe20000010000 */
[----:B------:R-:W-:Y:S01]  /*c0e0*/  FSEL R3, R9, RZ, P2 ;  /* 0x000000ff09037208 */ /* 0x000fe20001000000 */
[----:B------:R-:W-:Y:S01]  /*c0f0*/  FMUL.FTZ R88, R88, R65 ;  /* 0x0000004158587220 */ /* 0x000fe20000410000 */
[----:B------:R-:W-:Y:S01]  /*c100*/  ISETP.GT.AND P2, PT, R7, UR40, PT ;  /* 0x0000002807007c0c */ /* 0x000fe2000bf44270 */
[----:B------:R-:W-:Y:S01]  /*c110*/  FADD.FTZ R47, R63, R34 ;  /* 0x000000223f2f7221 */ /* 0x000fe20000010000 */
[----:B------:R-:W-:-:S02]  /*c120*/  @!P1 VIADD R34, R38, 0x28860 ;  /* 0x0002886026229836 */ /* 0x000fc40000000000 */
[----:B------:R-:W-:Y:S01]  /*c130*/  FADD.FTZ R3, -R3, R10 ;  /* 0x0000000a03037221 */ /* 0x000fe20000010100 */
[----:B------:R-:W-:Y:S01]  /*c140*/  MUFU.EX2 R24, R24 ;  /* 0x0000001800187308 */ /* 0x000fe20000000800 */
[----:B------:R-:W-:Y:S01]  /*c150*/  FADD.FTZ R10, R168, R47 ;  /* 0x0000002fa80a7221 */ /* 0x000fe20000010000 */
[----:B------:R-:W-:Y:S01]  /*c160*/  F2FP.BF16.F32.PACK_AB R176, R43, R176 ;  /* 0x000000b02bb0723e */ /* 0x000fe200000010ff */
[----:B------:R-:W-:Y:S01]  /*c170*/  FMUL.FTZ R3, R3, R6 ;  /* 0x0000000603037220 */ /* 0x000fe20000410000 */
[----:B------:R-:W-:Y:S01]  /*c180*/  @!P1 PRMT R34, RZ, 0x654, R34 ;  /* 0x00000654ff229816 */ /* 0x000fe20000000022 */
[----:B------:R-:W-:Y:S01]  /*c190*/  FADD.FTZ R47, R45, R10 ;  /* 0x0000000a2d2f7221 */ /* 0x000fe20000010000 */
[----:B------:R-:W-:Y:S01]  /*c1a0*/  F2FP.BF16.F32.PACK_AB R178, R51, R178 ;  /* 0x000000b233b2723e */ /* 0x000fe200000010ff */
[-C--:B------:R-:W-:Y:S01]  /*c1b0*/  FMUL.FTZ R89, R89, R65.reuse ;  /* 0x0000004159597220 */ /* 0x080fe20000410000 */
[----:B------:R1:W2:Y:S01]  /*c1c0*/  MUFU.EX2 R10, R3 ;  /* 0x00000003000a7308 */ /* 0x0002a20000000800 */
[----:B------:R-:W-:Y:S01]  /*c1d0*/  FADD.FTZ R38, R170, R47 ;  /* 0x0000002faa267221 */ /* 0x000fe20000010000 */
[----:B------:R3:W-:Y:S01]  /*c1e0*/  @!P1 SYNCS.ARRIVE.TRANS64.RED.A1T0 RZ, [R34+URZ], RZ ;  /* 0x000000ff22ff99a7 */ /* 0x0007e2000810043f */
[----:B------:R-:W-:Y:S01]  /*c1f0*/  F2FP.BF16.F32.PACK_AB R172, R59, R172 ;  /* 0x000000ac3bac723e */ /* 0x000fe200000010ff */
[-C--:B------:R-:W-:Y:S01]  /*c200*/  FMUL.FTZ R92, R92, R65.reuse ;  /* 0x000000415c5c7220 */ /* 0x080fe20000410000 */
[----:B------:R-:W-:Y:S01]  /*c210*/  FADD.FTZ R47, R41, R38 ;  /* 0x00000026292f7221 */ /* 0x000fe20000010000 */
[----:B------:R-:W-:Y:S01]  /*c220*/  F2FP.BF16.F32.PACK_AB R174, R63, R174 ;  /* 0x000000ae3fae723e */ /* 0x000fe200000010ff */
[-C--:B------:R-:W-:Y:S01]  /*c230*/  FMUL.FTZ R93, R93, R65.reuse ;  /* 0x000000415d5d7220 */ /* 0x080fe20000410000 */
[----:B------:R-:W4:Y:S01]  /*c240*/  MUFU.EX2 R39, R39 ;  /* 0x0000002700277308 */ /* 0x000f220000000800 */
[----:B------:R-:W-:Y:S01]  /*c250*/  FADD.FTZ R38, R164, R47 ;  /* 0x0000002fa4267221 */ /* 0x000fe20000010000 */
[-CC-:B---3--:R-:W-:Y:S01]  /*c260*/  FFMA.FTZ R34, R167, R6.reuse, -R36.reuse ;  /* 0x00000006a7227223 */ /* 0x188fe20000010824 */
[----:B------:R-:W-:Y:S01]  /*c270*/  FFMA.FTZ R36, R87, R6, -R36 ;  /* 0x0000000657247223 */ /* 0x000fe20000010824 */
[----:B------:R-:W-:Y:S01]  /*c280*/  F2FP.BF16.F32.PACK_AB R168, R45, R168 ;  /* 0x000000a82da8723e */ /* 0x000fe200000010ff */
[----:B-1----:R-:W-:Y:S01]  /*c290*/  FADD.FTZ R3, R37, R38 ;  /* 0x0000002625037221 */ /* 0x002fe20000010000 */
[----:B------:R-:W-:Y:S01]  /*c2a0*/  F2FP.BF16.F32.PACK_AB R170, R41, R170 ;  /* 0x000000aa29aa723e */ /* 0x000fe200000010ff */
[-C--:B------:R-:W-:Y:S01]  /*c2b0*/  FMUL.FTZ R96, R96, R65.reuse ;  /* 0x0000004160607220 */ /* 0x080fe20000410000 */
[----:B------:R-:W1:Y:S01]  /*c2c0*/  MUFU.EX2 R158, R158 ;  /* 0x0000009e009e7308 */ /* 0x000e620000000800 */
[----:B------:R-:W-:Y:S01]  /*c2d0*/  FADD.FTZ R38, R166, R3 ;  /* 0x00000003a6267221 */ /* 0x000fe20000010000 */
[----:B--2---:R-:W-:Y:S01]  /*c2e0*/  FFMA.FTZ R3, R10, R2, R69 ;  /* 0x000000020a037223 */ /* 0x004fe20000010045 */
[-C--:B------:R-:W-:Y:S01]  /*c2f0*/  FMUL.FTZ R90, R90, R10.reuse ;  /* 0x0000000a5a5a7220 */ /* 0x080fe20000410000 */
[-C--:B------:R-:W-:Y:S01]  /*c300*/  FMUL.FTZ R91, R91, R10.reuse ;  /* 0x0000000a5b5b7220 */ /* 0x080fe20000410000 */
[----:B------:R-:W-:Y:S01]  /*c310*/  FADD.FTZ R47, R29, R38 ;  /* 0x000000261d2f7221 */ /* 0x000fe20000010000 */
[----:B------:R-:W-:Y:S01]  /*c320*/  FADD.FTZ R3, R12, R3 ;  /* 0x000000030c037221 */ /* 0x000fe20000010000 */
[----:B------:R-:W-:Y:S01]  /*c330*/  FMUL.FTZ R94, R94, R10 ;  /* 0x0000000a5e5e7220 */ /* 0x000fe20000410000 */
        /* <DEDUP_REMOVED lines=11> */
[-C--:B------:R-:W-:Y:S01]  /*c3f0*/  FMUL.FTZ R99, R99, R10.reuse ;  /* 0x0000000a63637220 */ /* 0x080fe20000410000 */
[-C--:B------:R-:W-:Y:S01]  /*c400*/  FMUL.FTZ R102, R102, R10.reuse ;  /* 0x0000000a66667220 */ /* 0x080fe20000410000 */
[----:B------:R-:W-:Y:S01]  /*c410*/  FADD.FTZ R27, R21, R38 ;  /* 0x00000026151b7221 */ /* 0x000fe20000010000 */
[----:B------:R-:W-:Y:S01]  /*c420*/  FADD.FTZ R3, R35, R2 ;  /* 0x0000000223037221 */ /* 0x000fe20000010000 */
[----:B------:R-:W-:Y:S01]  /*c430*/  FMUL.FTZ R103, R103, R10 ;  /* 0x0000000a67677220 */ /* 0x000fe20000410000 */
[----:B------:R-:W5:Y:S01]  /*c440*/  MUFU.EX2 R173, R173 ;  /* 0x000000ad00ad7308 */ /* 0x000f620000000800 */
[----:B------:R-:W-:Y:S01]  /*c450*/  FADD.FTZ R38, R156, R27 ;  /* 0x0000001b9c267221 */ /* 0x000fe20000010000 */
[----:B------:R-:W-:Y:S01]  /*c460*/  FADD.FTZ R2, R24, R3 ;  /* 0x0000000318027221 */ /* 0x000fe20000010000 */
[C---:B------:R-:W-:Y:S01]  /*c470*/  F2FP.BF16.F32.PACK_AB R156, R13.reuse, R156 ;  /* 0x0000009c0d9c723e */ /* 0x040fe200000010ff */
[-C--:B------:R-:W-:Y:S01]  /*c480*/  FMUL.FTZ R106, R106, R10.reuse ;  /* 0x0000000a6a6a7220 */ /* 0x080fe20000410000 */
[----:B------:R-:W-:Y:S01]  /*c490*/  FADD.FTZ R27, R13, R38 ;  /* 0x000000260d1b7221 */ /* 0x000fe20000010000 */
[----:B----4-:R-:W-:Y:S01]  /*c4a0*/  FADD.FTZ R3, R39, R2 ;  /* 0x0000000227037221 */ /* 0x010fe20000010000 */
[-C--:B------:R-:W-:Y:S01]  /*c4b0*/  FMUL.FTZ R107, R107, R10.reuse ;  /* 0x0000000a6b6b7220 */ /* 0x080fe20000410000 */
[----:B------:R-:W4:Y:S01]  /*c4c0*/  MUFU.EX2 R152, R152 ;  /* 0x0000009800987308 */ /* 0x000f220000000800 */
[----:B-1----:R-:W-:Y:S01]  /*c4d0*/  FADD.FTZ R38, R158, R27 ;  /* 0x0000001b9e267221 */ /* 0x002fe20000010000 */
[----:B--2---:R-:W-:Y:S01]  /*c4e0*/  FADD.FTZ R2, R26, R3 ;  /* 0x000000031a027221 */ /* 0x004fe20000010000 */
[-C--:B------:R-:W-:Y:S01]  /*c4f0*/  FMUL.FTZ R110, R110, R10.reuse ;  /* 0x0000000a6e6e7220 */ /* 0x080fe20000410000 */
[-C--:B------:R-:W-:Y:S01]  /*c500*/  FMUL.FTZ R111, R111, R10.reuse ;  /* 0x0000000a6f6f7220 */ /* 0x080fe20000410000 */
[----:B---3--:R-:W-:Y:S01]  /*c510*/  FADD.FTZ R3, R61, R38 ;  /* 0x000000263d037221 */ /* 0x008fe20000010000 */
[-C--:B------:R-:W-:Y:S01]  /*c520*/  FMUL.FTZ R114, R114, R10.reuse ;  /* 0x0000000a72727220 */ /* 0x080fe20000410000 */
[-C--:B------:R-:W-:Y:S01]  /*c530*/  FMUL.FTZ R115, R115, R10.reuse ;  /* 0x0000000a73737220 */ /* 0x080fe20000410000 */
[----:B------:R-:W1:Y:S01]  /*c540*/  MUFU.EX2 R175, R175 ;  /* 0x000000af00af7308 */ /* 0x000e620000000800 */
[----:B-----5:R-:W-:Y:S01]  /*c550*/  FADD.FTZ R2, R173, R2 ;  /* 0x00000002ad027221 */ /* 0x020fe20000010000 */
[-C--:B------:R-:W-:Y:S01]  /*c560*/  FMUL.FTZ R118, R118, R10.reuse ;  /* 0x0000000a76767220 */ /* 0x080fe20000410000 */
[-C--:B------:R-:W-:Y:S01]  /*c570*/  FMUL.FTZ R119, R119, R10.reuse ;  /* 0x0000000a77777220 */ /* 0x080fe20000410000 */
[-C--:B------:R-:W-:Y:S01]  /*c580*/  FMUL.FTZ R122, R122, R10.reuse ;  /* 0x0000000a7a7a7220 */ /* 0x080fe20000410000 */
[-C--:B------:R-:W-:Y:S01]  /*c590*/  FMUL.FTZ R123, R123, R10.reuse ;  /* 0x0000000a7b7b7220 */ /* 0x080fe20000410000 */
[-C--:B------:R-:W-:Y:S01]  /*c5a0*/  FMUL.FTZ R126, R126, R10.reuse ;  /* 0x0000000a7e7e7220 */ /* 0x080fe20000410000 */
[-C--:B------:R-:W-:Y:S01]  /*c5b0*/  FMUL.FTZ R127, R127, R10.reuse ;  /* 0x0000000a7f7f7220 */ /* 0x080fe20000410000 */
[----:B------:R-:W2:Y:S01]  /*c5c0*/  MUFU.EX2 R28, R28 ;  /* 0x0000001c001c7308 */ /* 0x000ea20000000800 */
[----:B----4-:R-:W-:Y:S01]  /*c5d0*/  FADD.FTZ R38, R152, R3 ;  /* 0x0000000398267221 */ /* 0x010fe20000010000 */
        /* <DEDUP_REMOVED lines=23> */
[----:B---3--:R-:W-:Y:S01]  /*c750*/  FADD.FTZ R13, R169, R2 ;  /* 0x00000002a90d7221 */ /* 0x008fe20000010000 */
        /* <DEDUP_REMOVED lines=15> */
[----:B--2---:R-:W-:Y:S01]  /*c850*/  FADD.FTZ R13, R171, R2 ;  /* 0x00000002ab0d7221 */ /* 0x004fe20000010000 */
[-C--:B------:R-:W-:Y:S01]  /*c860*/  FMUL.FTZ R125, R125, R65.reuse ;  /* 0x000000417d7d7220 */ /* 0x080fe20000410000 */
[-C--:B------:R-:W-:Y:S01]  /*c870*/  FMUL.FTZ R128, R128, R65.reuse ;  /* 0x0000004180807220 */ /* 0x080fe20000410000 */
[-C--:B------:R-:W-:Y:S01]  /*c880*/  FMUL.FTZ R129, R129, R65.reuse ;  /* 0x0000004181817220 */ /* 0x080fe20000410000 */
[-C--:B------:R-:W-:Y:S01]  /*c890*/  FMUL.FTZ R132, R132, R65.reuse ;  /* 0x0000004184847220 */ /* 0x080fe20000410000 */
[-C--:B------:R-:W-:Y:S01]  /*c8a0*/  FMUL.FTZ R133, R133, R65.reuse ;  /* 0x0000004185857220 */ /* 0x080fe20000410000 */
[-C--:B------:R-:W-:Y:S01]  /*c8b0*/  FMUL.FTZ R136, R136, R65.reuse ;  /* 0x0000004188887220 */ /* 0x080fe20000410000 */
[----:B------:R-:W2:Y:S01]  /*c8c0*/  MUFU.EX2 R34, R34 ;  /* 0x0000002200227308 */ /* 0x000ea20000000800 */
        /* <DEDUP_REMOVED lines=9> */
[----:B------:R-:W-:Y:S01]  /*c960*/  FMUL.FTZ R149, R149, R65 ;  /* 0x0000004195957220 */ /* 0x000fe20000410000 */
[----:B------:R-:W-:Y:S01]  /*c970*/  F2FP.BF16.F32.PACK_AB R183, R73, R14 ;  /* 0x0000000e49b7723e */ /* 0x000fe200000010ff */
[----:B------:R-:W-:Y:S01]  /*c980*/  VIADD R7, R7, 0xffffffff ;  /* 0xffffffff07077836 */ /* 0x000fe20000000000 */
[----:B------:R-:W-:Y:S01]  /*c990*/  F2FP.BF16.F32.PACK_AB R177, R35, R20 ;  /* 0x0000001423b1723e */ /* 0x000fe200000010ff */
[----:B------:R-:W-:Y:S01]  /*c9a0*/  IMAD.MOV.U32 R12, RZ, RZ, R0 ;  /* 0x000000ffff0c7224 */ /* 0x000fe200078e0000 */
[----:B------:R-:W-:Y:S01]  /*c9b0*/  F2FP.BF16.F32.PACK_AB R173, R173, R26 ;  /* 0x0000001aadad723e */ /* 0x000fe200000010ff */
[----:B------:R1:W4:Y:S01]  /*c9c0*/  MUFU.EX2 R40, R179 ;  /* 0x000000b300287308 */ /* 0x0003220000000800 */
[----:B--2---:R-:W-:Y:S01]  /*c9d0*/  FADD.FTZ R13, R34, R13 ;  /* 0x0000000d220d7221 */ /* 0x004fe20000010000 */
[----:B------:R-:W-:Y:S01]  /*c9e0*/  F2FP.BF16.F32.PACK_AB R175, R28, R175 ;  /* 0x000000af1caf723e */ /* 0x000fe200000010ff */
[----:B------:R-:W-:Y:S01]  /*c9f0*/  IMAD.MOV.U32 R10, RZ, RZ, R9 ;  /* 0x000000ffff0a7224 */ /* 0x000fe200078e0009 */
[----:B------:R-:W-:-:S02]  /*ca00*/  F2FP.BF16.F32.PACK_AB R169, R30, R169 ;  /* 0x000000a91ea9723e */ /* 0x000fc400000010ff */
[----:B------:R-:W-:Y:S02]  /*ca10*/  F2FP.BF16.F32.PACK_AB R171, R32, R171 ;  /* 0x000000ab20ab723e */ /* 0x000fe400000010ff */
[----:B------:R-:W2:Y:S01]  /*ca20*/  MUFU.EX2 R154, R154 ;  /* 0x0000009a009a7308 */ /* 0x000ea20000000800 */
[C---:B---3--:R-:W-:Y:S01]  /*ca30*/  FADD.FTZ R15, R25.reuse, R38 ;  /* 0x00000026190f7221 */ /* 0x048fe20000010000 */
[----:B------:R-:W-:Y:S02]  /*ca40*/  F2FP.BF16.F32.PACK_AB R152, R25, R152 ;  /* 0x000000981998723e */ /* 0x000fe400000010ff */
[----:B-1----:R-:W-:Y:S02]  /*ca50*/  F2FP.BF16.F32.PACK_AB R179, R39, R24 ;  /* 0x0000001827b3723e */ /* 0x002fe400000010ff */
[----:B------:R-:W-:Y:S02]  /*ca60*/  F2FP.BF16.F32.PACK_AB R165, R34, R165 ;  /* 0x000000a522a5723e */ /* 0x000fe400000010ff */
[----:B------:R-:W1:Y:S01]  /*ca70*/  MUFU.EX2 R157, R157 ;  /* 0x0000009d009d7308 */ /* 0x000e620000000800 */
[----:B----4-:R-:W-:-:S07]  /*ca80*/  FADD.FTZ R13, R40, R13 ;  /* 0x0000000d280d7221 */ /* 0x010fce0000010000 */
        /* <DEDUP_REMOVED lines=11> */
[C---:B-1----:R-:W-:Y:S01]  /*cb40*/  FADD.FTZ R13, R67.reuse, R13 ;  /* 0x0000000d430d7221 */ /* 0x042fe20000010000 */
[----:B------:R-:W-:-:S06]  /*cb50*/  F2FP.BF16.F32.PACK_AB R161, R67, R42 ;  /* 0x0000002a43a1723e */ /* 0x000fcc00000010ff */
        /* <DEDUP_REMOVED lines=19> */
[----:B------:R-:W-:-:S03]  /*cc90*/  F2FP.BF16.F32.PACK_AB R153, R83, R46 ;  /* 0x0000002e5399723e */ /* 0x000fc600000010ff */
[----:B-1----:R-:W-:-:S04]  /*cca0*/  FADD.FTZ R13, R48, R13 ;  /* 0x0000000d300d7221 */ /* 0x002fc80000010000 */
[C---:B---3--:R-:W-:Y:S01]  /*ccb0*/  FADD.FTZ R2, R36.reuse, R13 ;  /* 0x0000000d24027221 */ /* 0x048fe20000010000 */
[----:B------:R-:W-:Y:S01]  /*ccc0*/  F2FP.BF16.F32.PACK_AB R155, R36, R48 ;  /* 0x00000030249b723e */ /* 0x000fe200000010ff */
[----:B------:R-:W-:Y:S06]  /*ccd0*/  @P2 BRA `(.L_x_6464) ;  /* 0xffffffd000102947 */ /* 0x000fec000383ffff */
.L_x_6447:
[----:B------:R-:W-:Y:S06]  /*cce0*/  BAR.ARV 0x8, 0x120 ;  /* 0x0204800000007b1d */ /* 0x000fec0000002000 */
[----:B------:R-:W-:Y:S05]  /*ccf0*/  @!P0 BRA `(.L_x_6465) ;  /* 0x0000000000048947 */ /* 0x000fea0003800000 */
[----:B------:R-:W-:Y:S01]  /*cd00*/  BPT.TRAP 0x1 ;  /* 0x000000040000795c */ /* 0x000fe20000300000 */
.L_x_6465:
[----:B------:R-:W-:Y:S01]  /*cd10*/  ULEA UR5, UR37, UR39, 0x3 ;  /* 0x0000002725057291 */ /* 0x000fe2000f8e183f */
[----:B------:R-:W-:-:S05]  /*cd20*/  IMAD.U32 R4, RZ, RZ, UR36 ;  /* 0x00000024ff047e24 */ /* 0x000fca000f8e00ff */
[----:B------:R-:W-:-:S04]  /*cd30*/  SHF.L.U32 R4, R4, 0x1f, RZ ;  /* 0x0000001f04047819 */ /* 0x000fc800000006ff */
[----:B------:R1:W2:Y:S01]  /*cd40*/  SYNCS.PHASECHK.TRANS64.TRYWAIT P2, [UR5+0x28850], R4 ;  /* 0x02885004ff0075a7 */ /* 0x0002a20008040145 */
[----:B------:R-:W-:Y:S05]  /*cd50*/  @!P0 BRA `(.L_x_6466) ;  /* 0x0000000000048947 */ /* 0x000fea0003800000 */
[----:B------:R-:W-:Y:S01]  /*cd60*/  BPT.TRAP 0x1 ;  /* 0x000000040000795c */ /* 0x000fe20000300000 */
.L_x_6466:
[----:B--2---:R-:W-:Y:S05]  /*cd70*/  @P2 BRA `(.L_x_6467) ;  /* 0x0000000000082947 */ /* 0x004fea0003800000 */
[----:B------:R-:W2:Y:S02]  /*cd80*/  SYNCS.PHASECHK.TRANS64.TRYWAIT P0, [UR5+0x28850], R4 ;  /* 0x02885004ff0075a7 */ /* 0x000ea40008000145 */
[----:B--2---:R-:W-:Y:S05]  /*cd90*/  @!P0 BRA `(.L_x_6468) ;  /* 0x00000050000c8947 */ /* 0x004fea0003800000 */
.L_x_6467:
[----:B------:R-:W-:Y:S01]  /*cda0*/  UIADD3 UR39, UR39, 0x400, URZ ;  /* 0x0000040027277890 */ /* 0x000fe2000fffe03f */
[----:B------:R-:W-:Y:S01]  /*cdb0*/  WARPGROUP.ARRIVE ;  /* 0x00000000000079c5 */ /* 0x000fe20000000000 */
[----:B------:R-:W-:Y:S01]  /*cdc0*/  UMOV UR7, 0x40000040 ;  /* 0x4000004000077882 */ /* 0x000fe20000000000 */
[----:B--2---:R-:W2:Y:S01]  /*cdd0*/  SHFL.BFLY PT, R5, R2, 0x2, 0x1f ;  /* 0x0c401f0002057f89 */ /* 0x004ea200000e0000 */
[----:B------:R-:W-:Y:S01]  /*cde0*/  USHF.R.U32.HI UR39, URZ, 0x4, UR39 ;  /* 0x000000043f277899 */ /* 0x000fe20008011627 */
[----:B------:R-:W-:Y:S01]  /*cdf0*/  IMAD.U32 R14, RZ, RZ, UR5 ;  /* 0x00000005ff0e7e24 */ /* 0x000fe2000f8e00ff */
[----:B------:R-:W-:Y:S01]  /*ce00*/  UIADD3 UR46, UR46, 0x1, URZ ;  /* 0x000000012e2e7890 */ /* 0x000fe2000fffe03f */
[----:B-1----:R-:W1:Y:S01]  /*ce10*/  SHFL.BFLY PT, R4, R3, 0x2, 0x1f ;  /* 0x0c401f0003047f89 */ /* 0x002e6200000e0000 */
[----:B------:R-:W-:Y:S01]  /*ce20*/  ULOP3.LUT UR39, UR39, 0x3fff, URZ, 0xc0, !UPT ;  /* 0x00003fff27277892 */ /* 0x000fe2000f8ec03f */
[----:B------:R-:W-:-:S03]  /*ce30*/  IMAD.MOV.U32 R10, RZ, RZ, RZ ;  /* 0x000000ffff0a7224 */ /* 0x000fc600078e00ff */
[----:B------:R-:W-:-:S04]  /*ce40*/  ULOP3.LUT UR4, UR39, 0x4000000, URZ, 0xfc, !UPT ;  /* 0x0400000027047892 */ /* 0x000fc8000f8efc3f */
[----:B------:R-:W-:Y:S02]  /*ce50*/  ULEA UR4, UR37, UR4, 0xb ;  /* 0x0000000425047291 */ /* 0x000fe4000f8e583f */
[----:B------:R-:W-:-:S04]  /*ce60*/  UIADD3 UR37, UR37, 0x1, URZ ;  /* 0x0000000125257890 */ /* 0x000fc8000fffe03f */
[----:B------:R-:W-:Y:S01]  /*ce70*/  UISETP.NE.AND UP0, UPT, UR37, 0x2, UPT ;  /* 0x000000022500788c */ /* 0x000fe2000bf05270 */
[----:B------:R-:W-:Y:S02]  /*ce80*/  UMOV UR6, UR4 ;  /* 0x0000000400067c82 */ /* 0x000fe40008000000 */
[----:B------:R-:W-:Y:S01]  /*ce90*/  HGMMA.64x128x16.F32.BF16 R88, R180, gdesc[UR4].tnspB, R88, gsb0 ;  /* 0x41e00004b4587df0 */ /* 0x000fe20008001858 */
[----:B------:R-:W-:Y:S01]  /*cea0*/  UIADD3 UR6, UR4, 0x80, URZ ;  /* 0x0000008004067890 */ /* 0x000fe2000fffe03f */
[----:B--2---:R-:W-:Y:S01]  /*ceb0*/  FADD.FTZ R7, R5, R2 ;  /* 0x0000000205077221 */ /* 0x004fe20000010000 */
[----:B------:R-:W-:Y:S01]  /*cec0*/  UMOV UR7, 0x40000040 ;  /* 0x4000004000077882 */ /* 0x000fe20000000000 */
[----:B------:R-:W-:Y:S02]  /*ced0*/  IMAD.MOV.U32 R2, RZ, RZ, -0x800000 ;  /* 0xff800000ff027424 */ /* 0x000fe400078e00ff */
[----:B-1----:R-:W-:Y:S01]  /*cee0*/  FADD.FTZ R4, R4, R3 ;  /* 0x0000000304047221 */ /* 0x002fe20000010000 */
[----:B------:R-:W-:Y:S01]  /*cef0*/  IMAD.MOV.U32 R3, RZ, RZ, -0x800000 ;  /* 0xff800000ff037424 */ /* 0x000fe200078e00ff */
[----:B------:R-:W1:Y:S01]  /*cf00*/  SHFL.BFLY PT, R8, R7, 0x1, 0x1f ;  /* 0x0c201f0007087f89 */ /* 0x000e6200000e0000 */
[----:B------:R-:W-:-:S03]  /*cf10*/  USEL UR37, UR37, URZ, UP0 ;  /* 0x0000003f25257287 */ /* 0x000fc60008000000 */
[----:B------:R-:W2:Y:S01]  /*cf20*/  SHFL.BFLY PT, R5, R4, 0x1, 0x1f ;  /* 0x0c201f0004057f89 */ /* 0x000ea200000e0000 */
[----:B-1----:R-:W-:Y:S01]  /*cf30*/  FADD.FTZ R13, R7, R8 ;  /* 0x00000008070d7221 */ /* 0x002fe20000010000 */
[----:B--2---:R-:W-:-:S04]  /*cf40*/  FADD.FTZ R12, R4, R5 ;  /* 0x00000005040c7221 */ /* 0x004fc80000010000 */
[----:B------:R-:W-:Y:S01]  /*cf50*/  FSETP.NE.FTZ.AND P2, PT, R13, RZ, PT ;  /* 0x000000ff0d00720b */ /* 0x000fe20003f55000 */
[----:B------:R-:W-:Y:S01]  /*cf60*/  IMAD.MOV.U32 R5, RZ, RZ, RZ ;  /* 0x000000ffff057224 */ /* 0x000fe200078e00ff */
[----:B------:R-:W-:-:S11]  /*cf70*/  FSETP.NE.FTZ.AND P0, PT, R12, RZ, PT ;  /* 0x000000ff0c00720b */ /* 0x000fd60003f15000 */
[----:B------:R-:W1:Y:S01]  /*cf80*/  @P2 MUFU.LG2 R11, R13 ;  /* 0x0000000d000b2308 */ /* 0x000e620000000c00 */
[C---:B------:R-:W-:Y:S01]  /*cf90*/  @P2 FMUL.FTZ R15, R6.reuse, 0.69314718246459960938 ;  /* 0x3f317218060f2820 */ /* 0x040fe20000410000 */
[----:B------:R-:W-:Y:S01]  /*cfa0*/  @P0 FMUL.FTZ R7, R6, 0.69314718246459960938 ;  /* 0x3f31721806070820 */ /* 0x000fe20000410000 */
[----:B------:R-:W-:-:S05]  /*cfb0*/  @!P1 VIADD R6, R14, 0x28860 ;  /* 0x000288600e069836 */ /* 0x000fca0000000000 */
        /* <DEDUP_REMOVED lines=40> */
[----:B------:R-:W-:-:S04]  /*d240*/  USEL UR4, URZ, 0x1, UP0 ;  /* 0x000000013f047887 */ /* 0x000fc80008000000 */
[----:B------:R-:W-:Y:S01]  /*d250*/  ULOP3.LUT UR36, UR36, UR4, URZ, 0x3c, !UPT ;  /* 0x0000000424247292 */ /* 0x000fe2000f8e3c3f */
[----:B------:R-:W-:Y:S02]  /*d260*/  WARPGROUP.DEPBAR.LE gsb0, 0x0 ;  /* 0x00008000000079c5 */ /* 0x000fe40000010000 */
[----:B------:R-:W-:-:S06]  /*d270*/  WARPGROUP.ARRIVE ;  /* 0x00000000000079c5 */ /* 0x000fcc0000000000 */
[----:B------:R-:W-:Y:S03]  /*d280*/  HGMMA.64x128x16.F32.BF16 R88, R152, gdesc[UR4].tnspB, R88, gsb0 ;  /* 0x41e0000498587df0 */ /* 0x000fe60008001858 */
[----:B------:R-:W-:Y:S02]  /*d290*/  WARPGROUP.DEPBAR.LE gsb0, 0x0 ;  /* 0x00008000000079c5 */ /* 0x000fe40000010000 */
[----:B------:R2:W-:Y:S01]  /*d2a0*/  @!P1 SYNCS.ARRIVE.TRANS64.RED.A1T0 RZ, [R4+URZ], RZ ;  /* 0x000000ff04ff99a7 */ /* 0x0005e2000810043f */
[-C--:B---3--:R-:W-:Y:S01]  /*d2b0*/  FMUL.FTZ R0, R88, R5.reuse ;  /* 0x0000000558007220 */ /* 0x088fe20000410000 */
        /* <DEDUP_REMOVED lines=63> */
.L_x_6398:
        /* <DEDUP_REMOVED lines=11> */
[----:B------:R-:W-:Y:S01]  /*d760*/  VIADD R31, R187, UR42 ;  /* 0x0000002abb1f7c36 */ /* 0x000fe20008000000 */
[C---:B------:R-:W-:Y:S01]  /*d770*/  IADD3 R21, P5, R18.reuse, 0x60, RZ ;  /* 0x0000006012157810 */ /* 0x040fe20007fbe0ff */
[----:B------:R-:W-:Y:S01]  /*d780*/  USHF.R.S32.HI UR5, URZ, 0x1f, UR43 ;  /* 0x0000001f3f057899 */ /* 0x000fe2000801142b */
[C---:B------:R-:W-:Y:S01]  /*d790*/  IADD3 R15, P4, R18.reuse, 0x4000, RZ ;  /* 0x00004000120f7810 */ /* 0x040fe20007f9e0ff */
[----:B------:R-:W-:Y:S01]  /*d7a0*/  VIADD R4, R31, 0x8 ;  /* 0x000000081f047836 */ /* 0x000fe20000000000 */
[----:B------:R-:W-:Y:S01]  /*d7b0*/  LOP3.LUT R5, R18, 0x380, RZ, 0xc0, !PT ;  /* 0x0000038012057812 */ /* 0x000fe200078ec0ff */
[----:B------:R-:W1:Y:S01]  /*d7c0*/  LDC.64 R32, c[0x0][0xb78] ;  /* 0x0002de00ff207b82 */ /* 0x000e620000000a00 */
[----:B------:R-:W-:Y:S01]  /*d7d0*/  LOP3.LUT R26, R27, 0x380, RZ, 0xc0, !PT ;  /* 0x000003801b1a7812 */ /* 0x000fe200078ec0ff */
[----:B------:R-:W-:Y:S01]  /*d7e0*/  ULDC UR10, c[0x0][0xa88] ;  /* 0x0002a200000a7ab9 */ /* 0x000fe20000000800 */
[----:B------:R-:W-:Y:S01]  /*d7f0*/  LOP3.LUT R24, R25, 0x380, RZ, 0xc0, !PT ;  /* 0x0000038019187812 */ /* 0x000fe200078ec0ff */
[----:B------:R-:W-:Y:S01]  /*d800*/  ULDC.64 UR8, c[0x0][0xb70] ;  /* 0x0002dc0000087ab9 */ /* 0x000fe20000000a00 */
[----:B------:R-:W-:Y:S01]  /*d810*/  LOP3.LUT R20, R21, 0x380, RZ, 0xc0, !PT ;  /* 0x0000038015147812 */ /* 0x000fe200078ec0ff */
[----:B------:R-:W-:Y:S01]  /*d820*/  UIMAD UR5, UR5, UR8, URZ ;  /* 0x00000008050572a4 */ /* 0x000fe2000f8e023f */
[----:B------:R-:W-:Y:S01]  /*d830*/  LOP3.LUT R14, R15, 0x380, RZ, 0xc0, !PT ;  /* 0x000003800f0e7812 */ /* 0x000fe200078ec0ff */
[----:B------:R-:W-:Y:S01]  /*d840*/  UIMAD.WIDE.U32 UR6, UR43, UR8, URZ ;  /* 0x000000082b0672a5 */ /* 0x000fe2000f8e003f */
[----:B------:R-:W-:Y:S01]  /*d850*/  LOP3.LUT P0, RZ, R186, 0x3, RZ, 0xc0, !PT ;  /* 0x00000003baff7812 */ /* 0x000fe2000780c0ff */
[----:B------:R-:W-:Y:S01]  /*d860*/  UIMAD UR5, UR43, UR9, UR5 ;  /* 0x000000092b0572a4 */ /* 0x000fe2000f8e0205 */
[----:B------:R-:W-:Y:S01]  /*d870*/  SHF.R.U64 R5, R5, 0x3, RZ ;  /* 0x0000000305057819 */ /* 0x000fe200000012ff */
[----:B------:R-:W-:Y:S01]  /*d880*/  USHF.R.S32.HI UR8, URZ, 0x1f, UR44 ;  /* 0x0000001f3f087899 */ /* 0x000fe2000801142c */
[----:B------:R-:W-:Y:S01]  /*d890*/  SHF.R.U64 R26, R26, 0x3, RZ ;  /* 0x000000031a1a7819 */ /* 0x000fe200000012ff */
[----:B------:R-:W-:Y:S01]  /*d8a0*/  UIADD3 UR5, UR7, UR5, URZ ;  /* 0x0000000507057290 */ /* 0x000fe2000fffe03f */
[----:B------:R-:W-:-:S02]  /*d8b0*/  SHF.R.U64 R24, R24, 0x3, RZ ;  /* 0x0000000318187819 */ /* 0x000fc400000012ff */
[----:B------:R-:W-:Y:S02]  /*d8c0*/  SHF.R.U64 R20, R20, 0x3, RZ ;  /* 0x0000000314147819 */ /* 0x000fe400000012ff */
[----:B------:R-:W-:Y:S02]  /*d8d0*/  SHF.R.U64 R14, R14, 0x3, RZ ;  /* 0x000000030e0e7819 */ /* 0x000fe400000012ff */
[----:B------:R-:W-:Y:S02]  /*d8e0*/  ISETP.GE.OR P1, PT, R4, UR10, P0 ;  /* 0x0000000a04007c0c */ /* 0x000fe40008726670 */
[----:B------:R-:W-:Y:S01]  /*d8f0*/  LOP3.LUT R4, R5, R18, RZ, 0x3c, !PT ;  /* 0x0000001205047212 */ /* 0x000fe200078e3cff */
[--C-:B------:R-:W-:Y:S01]  /*d900*/  IMAD.MOV.U32 R5, RZ, RZ, R19.reuse ;  /* 0x000000ffff057224 */ /* 0x100fe200078e0013 */
[----:B------:R-:W-:Y:S01]  /*d910*/  LOP3.LUT R26, R26, R27, RZ, 0x3c, !PT ;  /* 0x0000001b1a1a7212 */ /* 0x000fe200078e3cff */
[--C-:B------:R-:W-:Y:S01]  /*d920*/  IMAD.X R27, RZ, RZ, R19.reuse, P2 ;  /* 0x000000ffff1b7224 */ /* 0x100fe200010e0613 */
[----:B------:R-:W-:Y:S01]  /*d930*/  LOP3.LUT R24, R24, R25, RZ, 0x3c, !PT ;  /* 0x0000001918187212 */ /* 0x000fe200078e3cff */
[----:B------:R-:W-:Y:S01]  /*d940*/  IMAD.X R25, RZ, RZ, R19, P6 ;  /* 0x000000ffff197224 */ /* 0x000fe200030e0613 */
[----:B------:R-:W-:-:S02]  /*d950*/  LOP3.LUT R20, R20, R21, RZ, 0x3c, !PT ;  /* 0x0000001514147212 */ /* 0x000fc400078e3cff */
[----:B------:R-:W-:Y:S02]  /*d960*/  LOP3.LUT R14, R14, R15, RZ, 0x3c, !PT ;  /* 0x0000000f0e0e7212 */ /* 0x000fe400078e3cff */
[C---:B------:R-:W-:Y:S02]  /*d970*/  IADD3 R15, P2, R18.reuse, 0x4040, RZ ;  /* 0x00004040120f7810 */ /* 0x040fe40007f5e0ff */
[C---:B------:R-:W-:Y:S02]  /*d980*/  IADD3 R21, P6, R18.reuse, 0x4060, RZ ;  /* 0x0000406012157810 */ /* 0x040fe40007fde0ff */
[----:B------:R-:W-:Y:S02]  /*d990*/  MOV R11, R4 ;  /* 0x00000004000b7202 */ /* 0x000fe40000000f00 */
[----:B------:R-:W-:Y:S02]  /*d9a0*/  IADD3 R13, P3, R18, 0x4020, RZ ;  /* 0x00004020120d7810 */ /* 0x000fe40007f7e0ff */
[----:B------:R-:W-:-:S02]  /*d9b0*/  LOP3.LUT R10, R15, 0x380, RZ, 0xc0, !PT ;  /* 0x000003800f0a7812 */ /* 0x000fc400078ec0ff */
[----:B------:R-:W-:Y:S02]  /*d9c0*/  LOP3.LUT R8, R21, 0x380, RZ, 0xc0, !PT ;  /* 0x0000038015087812 */ /* 0x000fe400078ec0ff */
[----:B------:R-:W-:Y:S02]  /*d9d0*/  F2FP.BF16.F32.PACK_AB R4, R89, R0 ;  /* 0x000000005904723e */ /* 0x000fe400000010ff */
[----:B------:R-:W-:Y:S02]  /*d9e0*/  F2FP.BF16.F32.PACK_AB R5, R91, R90 ;  /* 0x0000005a5b05723e */ /* 0x000fe400000010ff */
[----:B------:R-:W-:Y:S01]  /*d9f0*/  F2FP.BF16.F32.PACK_AB R6, R6, R9 ;  /* 0x000000090606723e */ /* 0x000fe200000010ff */
[----:B------:R-:W-:Y:S01]  /*da00*/  IMAD.X R9, RZ, RZ, R19, P6 ;  /* 0x000000ffff097224 */ /* 0x000fe200030e0613 */
[----:B------:R-:W-:Y:S02]  /*da10*/  F2FP.BF16.F32.PACK_AB R7, R7, R94 ;  /* 0x0000005e0707723e */ /* 0x000fe400000010ff */
[----:B------:R-:W-:-:S02]  /*da20*/  LOP3.LUT R12, R13, 0x380, RZ, 0xc0, !PT ;  /* 0x000003800d0c7812 */ /* 0x000fc400078ec0ff */
[----:B------:R-:W-:Y:S01]  /*da30*/  SHF.R.U64 R10, R10, 0x3, RZ ;  /* 0x000000030a0a7819 */ /* 0x000fe200000012ff */
[----:B------:R2:W-:Y:S01]  /*da40*/  STSM.16.M88.4 [R11], R4 ;  /* 0x000000040b007844 */ /* 0x0005e20000000200 */
[----:B------:R-:W-:Y:S02]  /*da50*/  SHF.R.U64 R8, R8, 0x3, RZ ;  /* 0x0000000308087819 */ /* 0x000fe400000012ff */
[----:B------:R-:W-:Y:S02]  /*da60*/  SHF.R.U64 R12, R12, 0x3, RZ ;  /* 0x000000030c0c7819 */ /* 0x000fe400000012ff */
[----:B------:R-:W-:Y:S01]  /*da70*/  LOP3.LUT R10, R10, R15, RZ, 0x3c, !PT ;  /* 0x0000000f0a0a7212 */ /* 0x000fe200078e3cff */
[--C-:B------:R-:W-:Y:S01]  /*da80*/  IMAD.X R15, RZ, RZ, R19.reuse, P4 ;  /* 0x000000ffff0f7224 */ /* 0x100fe200020e0613 */
[----:B------:R-:W-:Y:S01]  /*da90*/  LOP3.LUT R8, R8, R21, RZ, 0x3c, !PT ;  /* 0x0000001508087212 */ /* 0x000fe200078e3cff */
[----:B------:R-:W-:Y:S01]  /*daa0*/  IMAD.X R21, RZ, RZ, R19, P5 ;  /* 0x000000ffff157224 */ /* 0x000fe200028e0613 */
[----:B------:R-:W-:-:S02]  /*dab0*/  MOV R28, R24 ;  /* 0x00000018001c7202 */ /* 0x000fc40000000f00 */
[----:B------:R-:W-:Y:S01]  /*dac0*/  LOP3.LUT R12, R12, R13, RZ, 0x3c, !PT ;  /* 0x0000000d0c0c7212 */ /* 0x000fe200078e3cff */
[--C-:B------:R-:W-:Y:S01]  /*dad0*/  IMAD.X R13, RZ, RZ, R19.reuse, P3 ;  /* 0x000000ffff0d7224 */ /* 0x100fe200018e0613 */
[----:B------:R-:W-:Y:S02]  /*dae0*/  MOV R29, R26 ;  /* 0x0000001a001d7202 */ /* 0x000fe40000000f00 */
[----:B------:R-:W-:Y:S01]  /*daf0*/  MOV R27, R20 ;  /* 0x00000014001b7202 */ /* 0x000fe20000000f00 */
[----:B--2---:R-:W-:Y:S01]  /*db00*/  IMAD.X R11, RZ, RZ, R19, P2 ;  /* 0x000000ffff0b7224 */ /* 0x004fe200010e0613 */
[----:B------:R-:W-:Y:S01]  /*db10*/  F2FP.BF16.F32.PACK_AB R4, R97, R96 ;  /* 0x000000606104723e */ /* 0x000fe200000010ff */
[----:B------:R-:W-:Y:S01]  /*db20*/  IMAD.U32 R21, RZ, RZ, UR7 ;  /* 0x00000007ff157e24 */ /* 0x000fe2000f8e00ff */
[----:B------:R-:W-:Y:S01]  /*db30*/  F2FP.BF16.F32.PACK_AB R5, R99, R98 ;  /* 0x000000626305723e */ /* 0x000fe200000010ff */
[----:B------:R-:W-:Y:S01]  /*db40*/  IMAD.U32 R20, RZ, RZ, UR6 ;  /* 0x00000006ff147e24 */ /* 0x000fe2000f8e00ff */
[----:B------:R-:W-:Y:S01]  /*db50*/  MOV R24, R10 ;  /* 0x0000000a00187202 */ /* 0x000fe20000000f00 */
[C---:B-1----:R-:W-:Y:S01]  /*db60*/  IMAD R10, R32.reuse, UR8, RZ ;  /* 0x00000008200a7c24 */ /* 0x042fe2000f8e02ff */
[----:B------:R-:W-:Y:S01]  /*db70*/  F2FP.BF16.F32.PACK_AB R6, R101, R100 ;  /* 0x000000646506723e */ /* 0x000fe200000010ff */
[----:B------:R-:W-:Y:S01]  /*db80*/  IMAD.U32 R21, RZ, RZ, UR5 ;  /* 0x00000005ff157e24 */ /* 0x000fe2000f8e00ff */
[----:B------:R-:W-:Y:S01]  /*db90*/  F2FP.BF16.F32.PACK_AB R7, R103, R102 ;  /* 0x000000666707723e */ /* 0x000fe200000010ff */
[----:B------:R-:W-:Y:S01]  /*dba0*/  IMAD R30, R33, UR44, R10 ;  /* 0x0000002c211e7c24 */ /* 0x000fe2000f8e020a */
[----:B------:R-:W-:Y:S01]  /*dbb0*/  MOV R0, R8 ;  /* 0x0000000800007202 */ /* 0x000fe20000000f00 */
[----:B------:R-:W-:Y:S01]  /*dbc0*/  IMAD.WIDE.U32 R20, R32, UR44, R20 ;  /* 0x0000002c20147c25 */ /* 0x000fe2000f8e0014 */
[----:B------:R-:W-:Y:S01]  /*dbd0*/  MOV R26, R14 ;  /* 0x0000000e001a7202 */ /* 0x000fe20000000f00 */
[----:B------:R1:W-:Y:S01]  /*dbe0*/  STSM.16.M88.4 [R29], R4 ;  /* 0x000000041d007844 */ /* 0x0003e20000000200 */
[----:B------:R-:W-:Y:S01]  /*dbf0*/  MOV R25, R12 ;  /* 0x0000000c00197202 */ /* 0x000fe20000000f00 */
[----:B------:R-:W-:Y:S01]  /*dc00*/  ULDC.64 UR6, c[0x0][0xb40] ;  /* 0x0002d00000067ab9 */ /* 0x000fe20000000a00 */
        /* <DEDUP_REMOVED lines=29> */
[----:B-1----:R-:W-:Y:S02]  /*dde0*/  SHF.R.S32.HI R5, RZ, 0x1f, R31 ;  /* 0x0000001fff057819 */ /* 0x002fe4000001141f */
[C---:B------:R-:W-:Y:S01]  /*ddf0*/  IADD3 R6, P2, R31.reuse, R20, RZ ;  /* 0x000000141f067210 */ /* 0x040fe20007f5e0ff */
[----:B------:R-:W-:Y:S01]  /*de00*/  STSM.16.M88.4 [R0], R144 ;  /* 0x0000009000007844 */ /* 0x000fe20000000200 */
[----:B------:R-:W-:-:S02]  /*de10*/  ISETP.GE.OR P0, PT, R31, UR10, P0 ;  /* 0x0000000a1f007c0c */ /* 0x000fc40008706670 */
        /* <DEDUP_REMOVED lines=35> */
.L_x_6472:
[----:B------:R-:W-:Y:S05]  /*e050*/  BSYNC B0 ;  /* 0x0000000000007941 */ /* 0x000fea0003800000 */
.L_x_6471:
[----:B------:R-:W-:Y:S05]  /*e060*/  BRA `(.L_x_6470) ;  /* 0x00000008001c7947 */ /* 0x000fea0003800000 */
.L_x_6469:
        /* <DEDUP_REMOVED lines=10> */
[----:B------:R-:W-:Y:S01]  /*e110*/  IMAD.U32 R2, RZ, RZ, UR42 ;  /* 0x0000002aff027e24 */ /* 0x000fe2000f8e00ff */
[----:B------:R-:W-:-:S04]  /*e120*/  ULDC UR5, c[0x0][0xa88] ;  /* 0x0002a20000057ab9 */ /* 0x000fc80000000800 */
        /* <DEDUP_REMOVED lines=19> */
.L_x_6474:
[----:B------:R-:W-:Y:S05]  /*e260*/  BSYNC B0 ;  /* 0x0000000000007941 */ /* 0x000fea0003800000 */
.L_x_6473:
[----:B------:R-:W-:Y:S01]  /*e270*/  ULDC UR5, c[0x0][0xa88] ;  /* 0x0002a20000057ab9 */ /* 0x000fe20000000800 */
[C---:B--2---:R-:W-:Y:S01]  /*e280*/  IMAD R0, R6.reuse, UR6, RZ ;  /* 0x0000000606007c24 */ /* 0x044fe2000f8e02ff */
[----:B------:R-:W-:Y:S01]  /*e290*/  UIADD3 UR42, -UR42, UR5, URZ ;  /* 0x000000052a2a7290 */ /* 0x000fe2000fffe13f */
[----:B----4-:R-:W-:Y:S01]  /*e2a0*/  IMAD.WIDE.U32 R2, R6, UR43, R22 ;  /* 0x0000002b06027c25 */ /* 0x010fe2000f8e0016 */
[----:B------:R-:W-:Y:S01]  /*e2b0*/  ULOP3.LUT UR48, URZ, UR48, URZ, 0x33, !UPT ;  /* 0x000000303f307292 */ /* 0x000fe2000f8e333f */
[----:B------:R-:W-:Y:S01]  /*e2c0*/  SHF.R.S32.HI R185, RZ, 0x1f, R184 ;  /* 0x0000001fffb97819 */ /* 0x000fe200000114b8 */
[----:B------:R-:W-:Y:S01]  /*e2d0*/  BSSY B0, `(.L_x_6475) ;  /* 0x0000021000007945 */ /* 0x000fe20003800000 */
[----:B------:R-:W-:Y:S01]  /*e2e0*/  IMAD R5, R7, UR43, R0 ;  /* 0x0000002b07057c24 */ /* 0x000fe2000f8e0200 */
[C---:B------:R-:W-:Y:S01]  /*e2f0*/  ISETP.GE.AND P2, PT, R184.reuse, UR42, PT ;  /* 0x0000002ab8007c0c */ /* 0x040fe2000bf46270 */
[C---:B------:R-:W-:Y:S02]  /*e300*/  VIADD R0, R184.reuse, 0x40 ;  /* 0x00000040b8007836 */ /* 0x040fe40000000000 */
[----:B------:R-:W-:-:S02]  /*e310*/  VIADD R4, R184, 0x20 ;  /* 0x00000020b8047836 */ /* 0x000fc40000000000 */
        /* <DEDUP_REMOVED lines=15> */
[----:B------:R-:W-:Y:S01]  /*e410*/  IMAD R9, R5, UR6, RZ ;  /* 0x0000000605097c24 */ /* 0x000fe2000f8e02ff */
[----:B------:R-:W-:Y:S01]  /*e420*/  ISETP.GE.AND P2, PT, R22, UR5, PT ;  /* 0x0000000516007c0c */ /* 0x000fe2000bf46270 */
[----:B------:R-:W-:Y:S01]  /*e430*/  IMAD.MOV.U32 R2, RZ, RZ, R6 ;  /* 0x000000ffff027224 */ /* 0x000fe200078e0006 */
[----:B------:R-:W-:Y:S01]  /*e440*/  ISETP.GE.AND P3, PT, R0, UR5, PT ;  /* 0x0000000500007c0c */ /* 0x000fe2000bf66270 */
[----:B------:R-:W-:Y:S02]  /*e450*/  IMAD.MOV.U32 R3, RZ, RZ, R11 ;  /* 0x000000ffff037224 */ /* 0x000fe400078e000b */
[C---:B------:R-:W-:Y:S02]  /*e460*/  IMAD R9, R4.reuse, UR7, R9 ;  /* 0x0000000704097c24 */ /* 0x040fe4000f8e0209 */
[----:B------:R-:W-:Y:S01]  /*e470*/  IMAD.WIDE.U32 R2, R4, UR6, R2 ;  /* 0x0000000604027c25 */ /* 0x000fe2000f8e0002 */
[----:B------:R-:W-:-:S03]  /*e480*/  ULDC.64 UR6, c[0x0][0xa80] ;  /* 0x0002a00000067ab9 */ /* 0x000fc60000000a00 */
[----:B------:R-:W-:Y:S01]  /*e490*/  IMAD.IADD R3, R3, 0x1, R9 ;  /* 0x0000000103037824 */ /* 0x000fe200078e0209 */
[----:B------:R-:W-:-:S04]  /*e4a0*/  LEA R8, P5, R2, UR6, 0x1 ;  /* 0x0000000602087c11 */ /* 0x000fc8000f8a08ff */
[----:B------:R-:W-:-:S05]  /*e4b0*/  LEA.HI.X R9, R2, UR7, R3, 0x1, P5 ;  /* 0x0000000702097c11 */ /* 0x000fca000a8f0c03 */
[----:B------:R1:W-:Y:S04]  /*e4c0*/  @!P2 STG.E.128 desc[UR50][R8.64], RZ ;  /* 0x000000ff0800a986 */ /* 0x0003e8000c101d32 */
[----:B------:R1:W-:Y:S02]  /*e4d0*/  @!P3 STG.E.128 desc[UR50][R8.64+0x80], RZ ;  /* 0x000080ff0800b986 */ /* 0x0003e4000c101d32 */
.L_x_6476:
[----:B------:R-:W-:Y:S05]  /*e4e0*/  BSYNC B0 ;  /* 0x0000000000007941 */ /* 0x000fea0003800000 */
.L_x_6475:
[----:B------:R-:W-:Y:S04]  /*e4f0*/  BSSY B0, `(.L_x_6477) ;  /* 0x0000014000007945 */ /* 0x000fe80003800000 */
[----:B------:R-:W-:Y:S05]  /*e500*/  @P4 BRA `(.L_x_6478) ;  /* 0x0000000000484947 */ /* 0x000fea0003800000 */
[----:B-1----:R-:W-:Y:S01]  /*e510*/  IADD3 R9, P2, R4, 0x20, RZ ;  /* 0x0000002004097810 */ /* 0x002fe20007f5e0ff */
        /* <DEDUP_REMOVED lines=16> */
[----:B------:R2:W-:Y:S02]  /*e620*/  @!P4 STG.E.128 desc[UR50][R8.64+0x80], RZ ;  /* 0x000080ff0800c986 */ /* 0x0005e4000c101d32 */
.L_x_6478:
[----:B------:R-:W-:Y:S05]  /*e630*/  BSYNC B0 ;  /* 0x0000000000007941 */ /* 0x000fea0003800000 */
.L_x_6477:
[----:B------:R-:W-:Y:S04]  /*e640*/  BSSY B0, `(.L_x_6479) ;  /* 0x0000014000007945 */ /* 0x000fe80003800000 */
[----:B------:R-:W-:Y:S05]  /*e650*/  @P0 BRA `(.L_x_6480) ;  /* 0x0000000000480947 */ /* 0x000fea0003800000 */
[----:B-12---:R-:W-:Y:S01]  /*e660*/  IADD3 R9, P0, R4, 0x40, RZ ;  /* 0x0000004004097810 */ /* 0x006fe20007f1e0ff */
        /* <DEDUP_REMOVED lines=17> */
.L_x_6480:
[----:B------:R-:W-:Y:S05]  /*e780*/  BSYNC B0 ;  /* 0x0000000000007941 */ /* 0x000fea0003800000 */
.L_x_6479:
[----:B------:R-:W-:Y:S04]  /*e790*/  BSSY B0, `(.L_x_6470) ;  /* 0x0000014000007945 */ /* 0x000fe80003800000 */
[----:B------:R-:W-:Y:S05]  /*e7a0*/  @P1 BRA `(.L_x_6481) ;  /* 0x0000000000481947 */ /* 0x000fea0003800000 */
[----:B------:R-:W-:Y:S01]  /*e7b0*/  IADD3 R7, P0, R4, 0x60, RZ ;  /* 0x0000006004077810 */ /* 0x000fe20007f1e0ff */
        /* <DEDUP_REMOVED lines=17> */
.L_x_6481:
[----:B------:R-:W-:Y:S05]  /*e8d0*/  BSYNC B0 ;  /* 0x0000000000007941 */ /* 0x000fea0003800000 */
.L_x_6470:
[----:B------:R-:W5:Y:S02]  /*e8e0*/  LDC R0, c[0x0][0xda8] ;  /* 0x00036a00ff007b82 */ /* 0x000f640000000800 */
[----:B-----5:R-:W-:-:S13]  /*e8f0*/  ISETP.LE.AND P0, PT, R0, UR4, PT ;  /* 0x0000000400007c0c */ /* 0x020fda000bf03270 */
[----:B------:R-:W-:Y:S05]  /*e900*/  @!P0 BRA `(.L_x_6482) ;  /* 0xffffff24002c8947 */ /* 0x000fea000383ffff */
[----:B------:R-:W-:Y:S05]  /*e910*/  EXIT ;  /* 0x000000000000794d */ /* 0x000fea0003800000 */
.L_x_6388:
[----:B------:R-:W-:-:S08]  /*e920*/  NOP ;  /* 0x0000000000007918 */ /* 0x000fd00000000000 */
[----:B------:R-:W1:-:S00]  /*e930*/  USETMAXREG.DEALLOC.CTAPOOL 0x18 ;  /* 0x00000018000079c8 */ /* 0x000e4000080e0500 */
        /* <DEDUP_REMOVED lines=17> */
.L_x_6537:
        /* <DEDUP_REMOVED lines=21> */
.L_x_6484:
[----:B------:R-:W-:Y:S01]  /*eba0*/  ULDC UR9, c[0x0][0xdc4] ;  /* 0x0003710000097ab9 */ /* 0x000fe20000000800 */
[----:B------:R-:W-:Y:S01]  /*ebb0*/  UMOV UR7, UR8 ;  /* 0x0000000800077c82 */ /* 0x000fe20008000000 */
[----:B------:R-:W-:-:S11]  /*ebc0*/  UISETP.NE.AND UP0, UPT, UR9, 0x1, UPT ;  /* 0x000000010900788c */ /* 0x000fd6000bf05270 */
[----:B------:R-:W-:Y:S02]  /*ebd0*/  @UP0 ULDC.64 UR10, c[0x0][0xdc8] ;  /* 0x00037200000a0ab9 */ /* 0x000fe40000000a00 */
[----:B------:R-:W-:-:S04]  /*ebe0*/  UIMAD.WIDE.U32 UR4, UR8, UR10, URZ ;  /* 0x0000000a080472a5 */ /* 0x000fc8000f8e003f */
[----:B------:R-:W-:-:S04]  /*ebf0*/  @UP0 USHF.R.U32.HI UR7, URZ, UR11, UR5 ;  /* 0x0000000b3f070299 */ /* 0x000fc80008011605 */
[----:B------:R-:W-:-:S12]  /*ec00*/  UIMAD UR4, UR7, UR9, URZ ;  /* 0x00000009070472a4 */ /* 0x000fd8000f8e023f */
.L_x_6485:
        /* <DEDUP_REMOVED lines=40> */
.L_x_6487:
[----:B------:R-:W-:-:S11]  /*ee90*/  UISETP.NE.AND UP0, UPT, UR5, 0x1, UPT ;  /* 0x000000010500788c */ /* 0x000fd6000bf05270 */
[----:B------:R-:W-:Y:S02]  /*eea0*/  @UP0 ULDC.64 UR14, c[0x0][0x9e8] ;  /* 0x00027a00000e0ab9 */ /* 0x000fe40000000a00 */
[----:B------:R-:W-:-:S04]  /*eeb0*/  UIMAD.WIDE.U32 UR6, UR8, UR14, URZ ;  /* 0x0000000e080672a5 */ /* 0x000fc8000f8e003f */
[----:B------:R-:W-:-:S12]  /*eec0*/  @UP0 USHF.R.U32.HI UR8, URZ, UR15, UR7 ;  /* 0x0000000f3f080299 */ /* 0x000fd80008011607 */
.L_x_6488:
[----:B------:R-:W-:-:S04]  /*eed0*/  UIMAD UR8, UR8, UR5, UR5 ;  /* 0x00000005080872a4 */ /* 0x000fc8000f8e0205 */
[----:B------:R-:W-:-:S04]  /*eee0*/  UISETP.LT.AND UP0, UPT, UR4, UR8, UPT ;  /* 0x000000080400728c */ /* 0x000fc8000bf01270 */
[----:B------:R-:W-:-:S12]  /*eef0*/  USEL UR4, UR4, UR8, UP0 ;  /* 0x0000000804047287 */ /* 0x000fd80008000000 */
.L_x_6486:
        /* <DEDUP_REMOVED lines=25> */
.L_x_6490:
[----:B------:R-:W-:-:S11]  /*f090*/  UISETP.NE.AND UP0, UPT, UR5, 0x1, UPT ;  /* 0x000000010500788c */ /* 0x000fd6000bf05270 */
[----:B------:R-:W-:Y:S02]  /*f0a0*/  @UP0 ULDC.64 UR10, c[0x0][0x9e8] ;  /* 0x00027a00000a0ab9 */ /* 0x000fe40000000a00 */
[----:B------:R-:W-:-:S04]  /*f0b0*/  UIMAD.WIDE.U32 UR6, UR4, UR10, URZ ;  /* 0x0000000a040672a5 */ /* 0x000fc8000f8e003f */
[----:B------:R-:W-:-:S12]  /*f0c0*/  @UP0 USHF.R.U32.HI UR4, URZ, UR11, UR7 ;  /* 0x0000000b3f040299 */ /* 0x000fd80008011607 */
.L_x_6491:
[----:B------:R-:W-:-:S04]  /*f0d0*/  UIMAD UR4, UR4, UR5, URZ ;  /* 0x00000005040472a4 */ /* 0x000fc8000f8e023f */
[----:B------:R-:W-:-:S04]  /*f0e0*/  UISETP.LT.AND UP0, UPT, UR8, UR4, UPT ;  /* 0x000000040800728c */ /* 0x000fc8000bf01270 */
[----:B------:R-:W-:-:S12]  /*f0f0*/  USEL UR8, UR8, UR4, !UP0 ;  /* 0x0000000408087287 */ /* 0x000fd8000c000000 */
.L_x_6489:
        /* <DEDUP_REMOVED lines=27> */
.L_x_6493:
        /* <DEDUP_REMOVED lines=23> */
.L_x_6495:
        /* <DEDUP_REMOVED lines=20> */
.L_x_6497:
        /* <DEDUP_REMOVED lines=15> */
.L_x_6496:
        /* <DEDUP_REMOVED lines=20> */
[----:B------:R-:W-:-:S07]  /*f790*/  UMOV UR6, 0xffffffff ;  /* 0xffffffff00067882 */ /* 0x000fce0000000000 */
        /* <DEDUP_REMOVED lines=10> */
[----:B-1----:R-:W-:-:S03]  /*f840*/  ISETP.NE.U32.AND P0, PT, R2, RZ, PT ;  /* 0x000000ff0200720c */ /* 0x002fc60003f05070 */
[----:B------:R-:W-:Y:S01]  /*f850*/  VIADD R5, R5, 0xffffffff ;  /* 0xffffffff05057836 */ /* 0x000fe20000000000 */
[----:B------:R-:W-:-:S04]  /*f860*/  ISETP.NE.AND.EX P0, PT, R3, RZ, PT, P0 ;  /* 0x000000ff0300720c */ /* 0x000fc80003f05300 */
[----:B----4-:R-:W-:Y:S01]  /*f870*/  SEL R6, R0, RZ, !P0 ;  /* 0x000000ff00067207 */ /* 0x010fe20004000000 */
[----:B--2---:R-:W-:Y:S08]  /*f880*/  BRA.DIV UR6, `(.L_x_6498) ;  /* 0x0000002606687947 */ /* 0x004ff0000b800000 */
.L_x_6549:
[----:B------:R-:W-:Y:S01]  /*f890*/  UMOV UR4, 0xffffffff ;  /* 0xffffffff00047882 */ /* 0x000fe20000000000 */
[----:B------:R-:W-:Y:S02]  /*f8a0*/  SHF.R.S32.HI R18, RZ, 0x1f, R0 ;  /* 0x0000001fff127819 */ /* 0x000fe40000011400 */
[----:B------:R-:W-:Y:S05]  /*f8b0*/  BRA.DIV UR4, `(.L_x_6499) ;  /* 0x0000002604887947 */ /* 0x000fea000b800000 */
[----:B------:R-:W-:-:S13]  /*f8c0*/  ELECT P6, URZ, PT ;  /* 0x00000000003f782f */ /* 0x000fda00038c0000 */
.L_x_6552:
        /* <DEDUP_REMOVED lines=21> */
.L_x_6501:
[----:B------:R-:W2:Y:S01]  /*fa20*/  S2R R7, SR_TID.X ;  /* 0x0000000000077919 */ /* 0x000ea20000002100 */
[----:B-1----:R-:W-:Y:S02]  /*fa30*/  LEA R8, R16, UR39, 0x3 ;  /* 0x0000002710087c11 */ /* 0x002fe4000f8e18ff */
[----:B--2---:R-:W-:Y:S02]  /*fa40*/  LOP3.LUT R9, R7, 0x7f, RZ, 0xc0, !PT ;  /* 0x0000007f07097812 */ /* 0x004fe400078ec0ff */
[----:B------:R-:W-:Y:S02]  /*fa50*/  SHF.L.U32 R7, R17, 0x1f, RZ ;  /* 0x0000001f11077819 */ /* 0x000fe400000006ff */
[----:B------:R-:W-:Y:S02]  /*fa60*/  ISETP.NE.AND P3, PT, R9, RZ, PT ;  /* 0x000000ff0900720c */ /* 0x000fe40003f65270 */
[----:B------:R-:W1:Y:S02]  /*fa70*/  SYNCS.PHASECHK.TRANS64.TRYWAIT P2, [R8+URZ+0x28840], R7 ;  /* 0x02884007080075a7 */ /* 0x000e64000804017f */
[----:B-1----:R-:W-:Y:S09]  /*fa80*/  @!P2 BRA `(.L_x_6502) ;  /* 0x000000240034a947 */ /* 0x002ff20003800000 */
.L_x_6553:
        /* <DEDUP_REMOVED lines=8> */
.L_x_6503:
        /* <DEDUP_REMOVED lines=9> */
[----:B------:R-:W-:-:S04]  /*fba0*/  UMOV UR15, 0x40 ;  /* 0x00000040000f7882 */ /* 0x000fc80000000000 */
[----:B------:R-:W-:Y:S02]  /*fbb0*/  ULEA UR6, UR6, UR39, 0xf ;  /* 0x0000002706067291 */ /* 0x000fe4000f8e783f */
[----:B------:R-:W-:Y:S02]  /*fbc0*/  UIADD3 UR9, UR9, 0x28830, URZ ;  /* 0x0002883009097890 */ /* 0x000fe4000fffe03f */
[----:B------:R-:W-:Y:S02]  /*fbd0*/  USHF.L.U32 UR11, UR11, 0x7, URZ ;  /* 0x000000070b0b7899 */ /* 0x000fe4000800063f */
        /* <DEDUP_REMOVED lines=8> */
.L_x_6500:
        /* <DEDUP_REMOVED lines=12> */
[----:B------:R-:W-:Y:S01]  /*fd20*/  UIADD3 UR16, UR39, 0x14400, URZ ;  /* 0x0001440027107890 */ /* 0x000fe2000fffe03f */
[----:B------:R-:W-:Y:S01]  /*fd30*/  UMOV UR11, UR41 ;  /* 0x00000029000b7c82 */ /* 0x000fe20008000000 */
[----:B------:R-:W-:Y:S01]  /*fd40*/  UMOV UR12, UR42 ;  /* 0x0000002a000c7c82 */ /* 0x000fe20008000000 */
[----:B------:R-:W-:Y:S01]  /*fd50*/  UMOV UR13, UR43 ;  /* 0x0000002b000d7c82 */ /* 0x000fe20008000000 */
[----:B------:R1:W-:Y:S01]  /*fd60*/  @P2 SYNCS.ARRIVE.TRANS64 RZ, [UR39+0x28800], R7 ;  /* 0x02880007ffff29a7 */ /* 0x0003e20008000027 */
[----:B------:R-:W-:Y:S01]  /*fd70*/  UMOV UR14, 0x0 ;  /* 0x00000000000e7882 */ /* 0x000fe20000000000 */
[----:B------:R-:W-:Y:S01]  /*fd80*/  UMOV UR15, 0x12f00000 ;  /* 0x12f00000000f7882 */ /* 0x000fe20000000000 */
[----:B------:R-:W-:Y:S01]  /*fd90*/  UMOV UR10, URZ ;  /* 0x0000003f000a7c82 */ /* 0x000fe20008000000 */
[----:B------:R-:W-:Y:S01]  /*fda0*/  UMOV UR19, UR41 ;  /* 0x0000002900137c82 */ /* 0x000fe20008000000 */
[----:B------:R-:W-:Y:S01]  /*fdb0*/  UMOV UR20, UR42 ;  /* 0x0000002a00147c82 */ /* 0x000fe20008000000 */
[----:B------:R-:W-:Y:S01]  /*fdc0*/  UMOV UR21, UR43 ;  /* 0x0000002b00157c82 */ /* 0x000fe20008000000 */
[----:B------:R-:W-:Y:S01]  /*fdd0*/  UMOV UR18, 0x40 ;  /* 0x0000004000127882 */ /* 0x000fe20000000000 */
[----:B-1----:R-:W-:Y:S01]  /*fde0*/  IMAD.U32 R7, RZ, RZ, UR4 ;  /* 0x00000004ff077e24 */ /* 0x002fe2000f8e00ff */
[----:B------:R-:W-:Y:S01]  /*fdf0*/  UMOV UR17, UR9 ;  /* 0x0000000900117c82 */ /* 0x000fe20008000000 */
[----:B------:R1:W-:Y:S03]  /*fe00*/  UTMALDG.4D [UR8], [UR6], desc[UR14] ;  /* 0x00000e08060075b4 */ /* 0x0003e60008019000 */
[----:B------:R-:W-:Y:S01]  /*fe10*/  SHF.L.U32 R7, R7, 0x1f, RZ ;  /* 0x0000001f07077819 */ /* 0x000fe200000006ff */
[----:B------:R1:W-:Y:S03]  /*fe20*/  UTMALDG.4D [UR16], [UR6], desc[UR14] ;  /* 0x00000e10060075b4 */ /* 0x0003e60008019000 */
[----:B------:R-:W2:Y:S02]  /*fe30*/  SYNCS.PHASECHK.TRANS64.TRYWAIT P2, [UR39+0x28820], R7 ;  /* 0x02882007ff0075a7 */ /* 0x000ea40008040167 */
[----:B-12---:R-:W-:Y:S05]  /*fe40*/  @!P2 BRA `(.L_x_6504) ;  /* 0x000000200058a947 */ /* 0x006fea0003800000 */
.L_x_6554:
        /* <DEDUP_REMOVED lines=23> */
[----:B------:R-:W-:Y:S02]  /*ffc0*/  ULDC.64 UR4, c[0x0][0x408] ;  /* 0x0001020000047ab9 */ /* 0x000fe40000000a00 */
        /* <DEDUP_REMOVED lines=15> */
.L_x_6509:
[----:B-1----:R-:W1:Y:S01]  /*100c0*/  S2R R2, SR_TID.X ;  /* 0x0000000000027919 */ /* 0x002e620000002100 */
[----:B------:R-:W-:Y:S02]  /*100d0*/  LEA R3, R10, UR39, 0x3 ;  /* 0x000000270a037c11 */ /* 0x000fe4000f8e18ff */
[----:B-1----:R-:W-:Y:S02]  /*100e0*/  LOP3.LUT R9, R2, 0x7f, RZ, 0xc0, !PT ;  /* 0x0000007f02097812 */ /* 0x002fe400078ec0ff */
[----:B------:R-:W-:Y:S02]  /*100f0*/  SHF.L.U32 R2, R12, 0x1f, RZ ;  /* 0x0000001f0c027819 */ /* 0x000fe400000006ff */
[----:B------:R-:W-:Y:S02]  /*10100*/  ISETP.NE.AND P2, PT, R9, RZ, PT ;  /* 0x000000ff0900720c */ /* 0x000fe40003f45270 */
[----:B------:R-:W1:Y:S02]  /*10110*/  SYNCS.PHASECHK.TRANS64.TRYWAIT P3, [R3+URZ+0x28840], R2 ;  /* 0x02884002030075a7 */ /* 0x000e64000806017f */
[----:B-1----:R-:W-:Y:S09]  /*10120*/  @!P3 BRA `(.L_x_6510) ;  /* 0x0000001c00b8b947 */ /* 0x002ff20003800000 */
.L_x_6555:
        /* <DEDUP_REMOVED lines=8> */
.L_x_6511:
        /* <DEDUP_REMOVED lines=12> */
[----:B-1----:R-:W-:Y:S01]  /*10270*/  SHF.L.U32 R3, R17, 0x1f, RZ ;  /* 0x0000001f11037819 */ /* 0x002fe200000006ff */
[----:B------:R-:W-:Y:S01]  /*10280*/  ULEA UR8, UR8, UR39, 0xf ;  /* 0x0000002708087291 */ /* 0x000fe2000f8e783f */
[----:B------:R-:W-:Y:S01]  /*10290*/  LEA R2, R16, UR17, 0x3 ;  /* 0x0000001110027c11 */ /* 0x000fe2000f8e18ff */
[----:B------:R-:W-:-:S02]  /*102a0*/  UIADD3 UR9, UR9, 0x28830, URZ ;  /* 0x0002883009097890 */ /* 0x000fc4000fffe03f */
[----:B------:R-:W-:Y:S02]  /*102b0*/  USHF.L.U32 UR11, UR11, 0x7, URZ ;  /* 0x000000070b0b7899 */ /* 0x000fe4000800063f */
        /* <DEDUP_REMOVED lines=9> */
.L_x_6556:
        /* <DEDUP_REMOVED lines=9> */
.L_x_6513:
        /* <DEDUP_REMOVED lines=23> */
.L_x_6508:
[----:B------:R-:W-:Y:S05]  /*10550*/  BSYNC B0 ;  /* 0x0000000000007941 */ /* 0x000fea0003800000 */
.L_x_6507:
[----:B------:R-:W-:Y:S01]  /*10560*/  UIADD3 UR4, UR45, -0x3, URZ ;  /* 0xfffffffd2d047890 */ /* 0x000fe2000fffe03f */
[----:B------:R-:W-:Y:S02]  /*10570*/  IMAD.MOV.U32 R16, RZ, RZ, R10 ;  /* 0x000000ffff107224 */ /* 0x000fe400078e000a */
[----:B------:R-:W-:-:S03]  /*10580*/  IMAD.MOV.U32 R17, RZ, RZ, R12 ;  /* 0x000000ffff117224 */ /* 0x000fc600078e000c */
[----:B------:R-:W-:-:S07]  /*10590*/  IMAD.U32 R7, RZ, RZ, UR4 ;  /* 0x00000004ff077e24 */ /* 0x000fce000f8e00ff */
.L_x_6506:
[----:B------:R-:W-:Y:S01]  /*105a0*/  ULOP3.LUT UR4, URZ, UR45, URZ, 0x33, !UPT ;  /* 0x0000002d3f047292 */ /* 0x000fe2000f8e333f */
[----:B------:R-:W-:Y:S01]  /*105b0*/  VIADD R11, R11, 0xfffffffe ;  /* 0xfffffffe0b0b7836 */ /* 0x000fe20000000000 */
[----:B------:R-:W-:Y:S04]  /*105c0*/  BSSY B0, `(.L_x_6505) ;  /* 0x00000cf000007945 */ /* 0x000fe80003800000 */
[----:B------:R-:W-:-:S13]  /*105d0*/  ISETP.NE.AND P2, PT, R11, UR4, PT ;  /* 0x000000040b007c0c */ /* 0x000fda000bf45270 */
[----:B------:R-:W-:Y:S05]  /*105e0*/  @!P2 BRA `(.L_x_6514) ;  /* 0x0000000c0030a947 */ /* 0x000fea0003800000 */
[----:B------:R-:W-:-:S07]  /*105f0*/  IMAD.MOV.U32 R8, RZ, RZ, R6 ;  /* 0x000000ffff087224 */ /* 0x000fce00078e0006 */
.L_x_6529:
        /* <DEDUP_REMOVED lines=27> */
.L_x_6517:
[----:B------:R-:W1:Y:S01]  /*107b0*/  S2R R2, SR_TID.X ;  /* 0x0000000000027919 */ /* 0x000e620000002100 */
[----:B------:R-:W-:Y:S02]  /*107c0*/  LEA R3, R10, UR39, 0x3 ;  /* 0x000000270a037c11 */ /* 0x000fe4000f8e18ff */
[----:B-1----:R-:W-:Y:S02]  /*107d0*/  LOP3.LUT R9, R2, 0x7f, RZ, 0xc0, !PT ;  /* 0x0000007f02097812 */ /* 0x002fe400078ec0ff */
[----:B------:R-:W-:Y:S02]  /*107e0*/  SHF.L.U32 R2, R11, 0x1f, RZ ;  /* 0x0000001f0b027819 */ /* 0x000fe400000006ff */
[----:B------:R-:W-:Y:S02]  /*107f0*/  ISETP.NE.AND P2, PT, R9, RZ, PT ;  /* 0x000000ff0900720c */ /* 0x000fe40003f45270 */
[----:B------:R-:W1:Y:S02]  /*10800*/  SYNCS.PHASECHK.TRANS64.TRYWAIT P3, [R3+URZ+0x28840], R2 ;  /* 0x02884002030075a7 */ /* 0x000e64000806017f */
[----:B-1----:R-:W-:Y:S09]  /*10810*/  @!P3 BRA `(.L_x_6518) ;  /* 0x000000180024b947 */ /* 0x002ff20003800000 */
.L_x_6557:
        /* <DEDUP_REMOVED lines=8> */
.L_x_6519:
        /* <DEDUP_REMOVED lines=12> */
[----:B------:R-:W-:Y:S01]  /*10960*/  SHF.L.U32 R17, R17, 0x1f, RZ ;  /* 0x0000001f11117819 */ /* 0x000fe200000006ff */
[----:B------:R-:W-:Y:S01]  /*10970*/  ULEA UR8, UR8, UR39, 0xf ;  /* 0x0000002708087291 */ /* 0x000fe2000f8e783f */
[----:B-1----:R-:W-:Y:S01]  /*10980*/  LEA R2, R16, UR17, 0x3 ;  /* 0x0000001110027c11 */ /* 0x002fe2000f8e18ff */
        /* <DEDUP_REMOVED lines=11> */
.L_x_6558:
        /* <DEDUP_REMOVED lines=8> */
.L_x_6521:
        /* <DEDUP_REMOVED lines=11> */
[----:B------:R-:W-:Y:S01]  /*10b70*/  IMAD.MOV.U32 R6, RZ, RZ, R8 ;  /* 0x000000ffff067224 */ /* 0x000fe200078e0008 */
[----:B------:R-:W-:Y:S02]  /*10b80*/  ULEA UR6, UR6, UR39, 0xf ;  /* 0x0000002706067291 */ /* 0x000fe4000f8e783f */
[----:B------:R-:W-:Y:S02]  /*10b90*/  USHF.L.U32 UR11, UR11, 0x7, URZ ;  /* 0x000000070b0b7899 */ /* 0x000fe4000800063f */
[----:B------:R-:W-:Y:S02]  /*10ba0*/  UIADD3 UR9, UR9, 0x50, URZ ;  /* 0x0000005009097890 */ /* 0x000fe4000fffe03f */
        /* <DEDUP_REMOVED lines=8> */
.L_x_6516:
[----:B------:R-:W-:Y:S05]  /*10c30*/  BSYNC B1 ;  /* 0x0000000000017941 */ /* 0x000fea0003800000 */
.L_x_6515:
        /* <DEDUP_REMOVED lines=27> */
.L_x_6524:
[----:B------:R-:W-:Y:S02]  /*10df0*/  LEA R2, R16, UR39, 0x3 ;  /* 0x0000002710027c11 */ /* 0x000fe4000f8e18ff */
[----:B------:R-:W-:-:S04]  /*10e00*/  SHF.L.U32 R3, R17, 0x1f, RZ ;  /* 0x0000001f11037819 */ /* 0x000fc800000006ff */
[----:B------:R-:W2:Y:S02]  /*10e10*/  SYNCS.PHASECHK.TRANS64.TRYWAIT P2, [R2+URZ+0x28840], R3 ;  /* 0x02884003020075a7 */ /* 0x000ea4000804017f */
[----:B--2---:R-:W-:Y:S05]  /*10e20*/  @!P2 BRA `(.L_x_6525) ;  /* 0x0000001000c8a947 */ /* 0x004fea0003800000 */
.L_x_6559:
        /* <DEDUP_REMOVED lines=11> */
.L_x_6526:
        /* <DEDUP_REMOVED lines=12> */
[----:B--2---:R-:W-:Y:S01]  /*10fa0*/  LEA R2, R10, UR17, 0x3 ;  /* 0x000000110a027c11 */ /* 0x004fe2000f8e18ff */
[----:B------:R-:W-:-:S02]  /*10fb0*/  ULEA UR8, UR9, UR39, 0xf ;  /* 0x0000002709087291 */ /* 0x000fc4000f8e783f */
[----:B------:R-:W-:Y:S02]  /*10fc0*/  ULEA UR9, UR9, UR17, 0x3 ;  /* 0x0000001109097291 */ /* 0x000fe4000f8e183f */
[----:B------:R-:W-:Y:S02]  /*10fd0*/  USHF.L.U32 UR11, UR11, 0x7, URZ ;  /* 0x000000070b0b7899 */ /* 0x000fe4000800063f */
[----:B------:R-:W-:Y:S02]  /*10fe0*/  UIADD3 UR14, UR8, 0x18400, URZ ;  /* 0x00018400080e7890 */ /* 0x000fe4000fffe03f */
[----:B------:R-:W-:Y:S02]  /*10ff0*/  UIADD3 UR9, UR9, 0x30, URZ ;  /* 0x0000003009097890 */ /* 0x000fe4000fffe03f */
[----:B------:R-:W-:-:S03]  /*11000*/  UIADD3 UR15, UR8, 0x1c400, URZ ;  /* 0x0001c400080f7890 */ /* 0x000fc6000fffe03f */
[----:B------:R-:W-:-:S04]  /*11010*/  UMOV UR8, UR14 ;  /* 0x0000000e00087c82 */ /* 0x000fc80008000000 */
[----:B------:R1:W-:Y:S02]  /*11020*/  UTMALDG.4D [UR8], [UR4], desc[UR6] ;  /* 0x00000608040075b4 */ /* 0x0003e40008019000 */
[----:B-1----:R-:W-:Y:S01]  /*11030*/  UMOV UR8, UR15 ;  /* 0x0000000f00087c82 */ /* 0x002fe20008000000 */
[----:B------:R-:W-:Y:S02]  /*11040*/  UMOV UR10, UR16 ;  /* 0x00000010000a7c82 */ /* 0x000fe40008000000 */
[----:B------:R1:W-:Y:S01]  /*11050*/  UTMALDG.4D [UR8], [UR4], desc[UR6] ;  /* 0x00000608040075b4 */ /* 0x0003e20008019000 */
[----:B------:R-:W2:Y:S02]  /*11060*/  SYNCS.PHASECHK.TRANS64.TRYWAIT P2, [R2+URZ+0x60], R11 ;  /* 0x0000600b020075a7 */ /* 0x000ea4000804017f */
[----:B-12---:R-:W-:Y:S05]  /*11070*/  @!P2 BRA `(.L_x_6527) ;  /* 0x000000100048a947 */ /* 0x006fea0003800000 */
.L_x_6560:
        /* <DEDUP_REMOVED lines=8> */
.L_x_6528:
        /* <DEDUP_REMOVED lines=23> */
.L_x_6523:
[----:B------:R-:W-:Y:S05]  /*11270*/  BSYNC B1 ;  /* 0x0000000000017941 */ /* 0x000fea0003800000 */
.L_x_6522:
[----:B------:R-:W-:Y:S01]  /*11280*/  ISETP.GT.AND P2, PT, R12, UR44, PT ;  /* 0x0000002c0c007c0c */ /* 0x000fe2000bf44270 */
[----:B------:R-:W-:-:S12]  /*11290*/  VIADD R7, R7, 0xfffffffe ;  /* 0xfffffffe07077836 */ /* 0x000fd80000000000 */
[----:B------:R-:W-:Y:S05]  /*112a0*/  @P2 BRA `(.L_x_6529) ;  /* 0xfffffff000d42947 */ /* 0x000fea000383ffff */
.L_x_6514:
[----:B------:R-:W-:Y:S05]  /*112b0*/  BSYNC B0 ;  /* 0x0000000000007941 */ /* 0x000fea0003800000 */
.L_x_6505:
        /* <DEDUP_REMOVED lines=14> */
.L_x_6531:
[----:B------:R-:W-:Y:S05]  /*113a0*/  BSYNC B0 ;  /* 0x0000000000007941 */ /* 0x000fea0003800000 */
.L_x_6530:
        /* <DEDUP_REMOVED lines=9> */
.L_x_6561:
        /* <DEDUP_REMOVED lines=8> */
.L_x_6535:
        /* <DEDUP_REMOVED lines=9> */
[----:B------:R-:W-:-:S04]  /*11550*/  UMOV UR15, 0x40 ;  /* 0x00000040000f7882 */ /* 0x000fc80000000000 */
        /* <DEDUP_REMOVED lines=11> */
.L_x_6533:
[----:B------:R-:W-:Y:S05]  /*11610*/  BSYNC B0 ;  /* 0x0000000000007941 */ /* 0x000fea0003800000 */
.L_x_6532:
[----:B------:R-:W-:Y:S02]  /*11620*/  VIADD R16, R16, 0x1 ;  /* 0x0000000110107836 */ /* 0x000fe40000000000 */
[----:B------:R-:W-:-:S03]  /*11630*/  IMAD.MOV.U32 R13, RZ, RZ, R19 ;  /* 0x000000ffff0d7224 */ /* 0x000fc600078e0013 */
[----:B------:R-:W-:-:S04]  /*11640*/  ISETP.NE.AND P0, PT, R16, 0x2, PT ;  /* 0x000000021000780c */ /* 0x000fc80003f05270 */
[----:B-1----:R-:W-:Y:S02]  /*11650*/  SEL R0, RZ, 0x1, P0 ;  /* 0x00000001ff007807 */ /* 0x002fe40000000000 */
[----:B------:R-:W-:Y:S02]  /*11660*/  SEL R16, R16, RZ, P0 ;  /* 0x000000ff10107207 */ /* 0x000fe40000000000 */
[----:B------:R-:W-:-:S07]  /*11670*/  LOP3.LUT R17, R17, R0, RZ, 0x3c, !PT ;  /* 0x0000000011117212 */ /* 0x000fce00078e3cff */
.L_x_6494:
[----:B------:R-:W-:Y:S05]  /*11680*/  BSYNC B6 ;  /* 0x0000000000067941 */ /* 0x000fea0003800000 */
.L_x_6492:
[----:B------:R-:W-:-:S03]  /*11690*/  UMOV UR4, 0xffffffff ;  /* 0xffffffff00047882 */ /* 0x000fc60000000000 */
[----:B------:R-:W-:Y:S05]  /*116a0*/  BRA.DIV UR4, `(.L_x_6536) ;  /* 0x0000000a04e47947 */ /* 0x000fea000b800000 */
[----:B------:R1:W2:Y:S02]  /*116b0*/  SHFL.IDX PT, R14, R13, RZ, 0x1f ;  /* 0x00001fff0d0e7589 */ /* 0x0002a400000e0000 */
.L_x_6564:
        /* <DEDUP_REMOVED lines=14> */
.L_x_6483:
        /* <DEDUP_REMOVED lines=11> */
.L_x_6565:
        /* <DEDUP_REMOVED lines=9> */
[----:B------:R-:W-:-:S06]  /*118e0*/  ULOP3.LUT UR4, UR38, 0x2, URZ, 0xfc, !UPT ;  /* 0x0000000226047892 */ /* 0x000fcc000f8efc3f */
[----:B------:R-:W-:-:S05]  /*118f0*/  IMAD.U32 R0, RZ, RZ, UR4 ;  /* 0x00000004ff007e24 */ /* 0x000fca000f8e00ff */
[----:B------:R-:W-:-:S13]  /*11900*/  ISETP.NE.AND P2, PT, R0, 0x3, PT ;  /* 0x000000030000780c */ /* 0x000fda0003f45270 */
[----:B------:R-:W-:Y:S05]  /*11910*/  @!P2 BRA `(.L_x_6541) ;  /* 0x000000000004a947 */ /* 0x000fea0003800000 */
[----:B------:R-:W-:Y:S01]  /*11920*/  BPT.TRAP 0x1 ;  /* 0x000000040000795c */ /* 0x000fe20000300000 */
.L_x_6541:
        /* <DEDUP_REMOVED lines=12> */
.L_x_6566:
[----:B------:R-:W3:Y:S02]  /*119f0*/  SYNCS.PHASECHK.TRANS64.TRYWAIT P0, [R3+URZ], R0 ;  /* 0x00000000030075a7 */ /* 0x000ee4000800017f */
[----:B---3--:R-:W-:Y:S05]  /*11a00*/  @!P0 BRA `(.L_x_6543) ;  /* 0x0000000800588947 */ /* 0x008fea0003800000 */
.L_x_6567:
[----:B------:R-:W-:Y:S05]  /*11a10*/  @!P2 BRA `(.L_x_6544) ;  /* 0x000000000004a947 */ /* 0x000fea0003800000 */
[----:B------:R-:W-:Y:S01]  /*11a20*/  BPT.TRAP 0x1 ;  /* 0x000000040000795c */ /* 0x000fe20000300000 */
.L_x_6544:
[----:B---3--:R-:W-:-:S04]  /*11a30*/  VIADD R3, R7, 0x28860 ;  /* 0x0002886007037836 */ /* 0x008fc80000000000 */
[----:B--2---:R-:W-:-:S04]  /*11a40*/  IMAD R5, R16, 0x8, R3 ;  /* 0x0000000810057824 */ /* 0x004fc800078e0203 */
[----:B------:R-:W2:Y:S02]  /*11a50*/  SYNCS.PHASECHK.TRANS64.TRYWAIT P0, [R5+URZ], R4 ;  /* 0x00000004050075a7 */ /* 0x000ea4000800017f */
[----:B--2---:R-:W-:Y:S05]  /*11a60*/  @!P0 BRA `(.L_x_6545) ;  /* 0x0000000800548947 */ /* 0x004fea0003800000 */
.L_x_6568:
[----:B------:R-:W-:-:S07]  /*11a70*/  IMAD R3, R2, 0x8, R3 ;  /* 0x0000000802037824 */ /* 0x000fce00078e0203 */
.L_x_6546:
[----:B---3--:R3:W4:Y:S02]  /*11a80*/  SYNCS.PHASECHK.TRANS64.TRYWAIT P0, [R3+URZ], R0 ;  /* 0x00000000030075a7 */ /* 0x008724000800017f */
[----:B----4-:R-:W-:Y:S05]  /*11a90*/  @!P0 NANOSLEEP.SYNCS 0x989680 ;  /* 0x009896800000895d */ /* 0x010fea0003900000 */
[----:B------:R-:W4:Y:S02]  /*11aa0*/  @!P0 SYNCS.PHASECHK.TRANS64 P0, [R3+URZ], R0 ;  /* 0x00000000030085a7 */ /* 0x000f24000800007f */
[----:B----4-:R-:W-:Y:S05]  /*11ab0*/  @!P0 BRA `(.L_x_6546) ;  /* 0xfffffffc00f08947 */ /* 0x010fea000383ffff */
.L_x_6540:
[----:B------:R-:W-:Y:S05]  /*11ac0*/  BSYNC B0 ;  /* 0x0000000000007941 */ /* 0x000fea0003800000 */
.L_x_6539:
[----:B------:R-:W-:Y:S05]  /*11ad0*/  EXIT ;  /* 0x000000000000794d */ /* 0x000fea0003800000 */
.L_x_6400:
[----:B-1----:R-:W-:-:S04]  /*11ae0*/  IMAD.U32 R3, RZ, RZ, UR39 ;  /* 0x00000027ff037e24 */ /* 0x002fc8000f8e00ff */
[----:B------:R1:W2:Y:S03]  /*11af0*/  SYNCS.PHASECHK.TRANS64.TRYWAIT P1, [R3+URZ+0x28800], R0 ;  /* 0x02880000030075a7 */ /* 0x0002a6000802017f */
[----:B--2---:R-:W-:Y:S05]  /*11b00*/  @!P1 NANOSLEEP.SYNCS 0x989680 ;  /* 0x009896800000995d */ /* 0x004fea0003900000 */
[----:B------:R-:W2:Y:S02]  /*11b10*/  @!P1 SYNCS.PHASECHK.TRANS64 P1, [R3+URZ+0x28800], R0 ;  /* 0x02880000030095a7 */ /* 0x000ea4000802007f */
[----:B--2---:R-:W-:Y:S05]  /*11b20*/  @!P1 BRA `(.L_x_6400) ;  /* 0xfffffffc00ec9947 */ /* 0x004fea000383ffff */
[----:B------:R-:W-:Y:S05]  /*11b30*/  BRA `(.L_x_6547) ;  /* 0xfffffefc00887947 */ /* 0x000fea000383ffff */
.L_x_6404:
[----:B--2---:R2:W3:Y:S02]  /*11b40*/  SYNCS.PHASECHK.TRANS64.TRYWAIT P2, [R7+URZ+0x28830], R0 ;  /* 0x02883000070075a7 */ /* 0x0044e4000804017f */
[----:B---3--:R-:W-:Y:S05]  /*11b50*/  @!P2 NANOSLEEP.SYNCS 0x989680 ;  /* 0x009896800000a95d */ /* 0x008fea0003900000 */
[----:B------:R-:W3:Y:S02]  /*11b60*/  @!P2 SYNCS.PHASECHK.TRANS64 P2, [R7+URZ+0x28830], R0 ;  /* 0x028830000700a5a7 */ /* 0x000ee4000804007f */
[----:B---3--:R-:W-:Y:S05]  /*11b70*/  @!P2 BRA `(.L_x_6404) ;  /* 0xfffffffc00f0a947 */ /* 0x008fea000383ffff */
[----:B------:R-:W-:Y:S05]  /*11b80*/  BRA `(.L_x_6403) ;  /* 0xfffffefc00ac7947 */ /* 0x000fea000383ffff */
.L_x_6420:
[----:B--2---:R-:W-:-:S04]  /*11b90*/  IMAD.U32 R11, RZ, RZ, UR6 ;  /* 0x00000006ff0b7e24 */ /* 0x004fc8000f8e00ff */
[----:B------:R2:W3:Y:S03]  /*11ba0*/  SYNCS.PHASECHK.TRANS64.TRYWAIT P3, [R11+URZ+0x28830], R6 ;  /* 0x028830060b0075a7 */ /* 0x0004e6000806017f */
[----:B---3--:R-:W-:Y:S05]  /*11bb0*/  @!P3 NANOSLEEP.SYNCS 0x989680 ;  /* 0x009896800000b95d */ /* 0x008fea0003900000 */
[----:B------:R-:W3:Y:S02]  /*11bc0*/  @!P3 SYNCS.PHASECHK.TRANS64 P3, [R11+URZ+0x28830], R6 ;  /* 0x028830060b00b5a7 */ /* 0x000ee4000806007f */
[----:B---3--:R-:W-:Y:S05]  /*11bd0*/  @!P3 BRA `(.L_x_6420) ;  /* 0xfffffffc00ecb947 */ /* 0x008fea000383ffff */
[----:B------:R-:W-:Y:S05]  /*11be0*/  BRA `(.L_x_6417) ;  /* 0xffffff2c00fc7947 */ /* 0x000fea000383ffff */
.L_x_6424:
[----:B--2---:R-:W-:-:S04]  /*11bf0*/  IMAD.U32 R11, RZ, RZ, UR6 ;  /* 0x00000006ff0b7e24 */ /* 0x004fc8000f8e00ff */
[----:B------:R2:W3:Y:S03]  /*11c00*/  SYNCS.PHASECHK.TRANS64.TRYWAIT P3, [R11+URZ+0x28850], R6 ;  /* 0x028850060b0075a7 */ /* 0x0004e6000806017f */
[----:B---3--:R-:W-:Y:S05]  /*11c10*/  @!P3 NANOSLEEP.SYNCS 0x989680 ;  /* 0x009896800000b95d */ /* 0x008fea0003900000 */
[----:B------:R-:W3:Y:S02]  /*11c20*/  @!P3 SYNCS.PHASECHK.TRANS64 P3, [R11+URZ+0x28850], R6 ;  /* 0x028850060b00b5a7 */ /* 0x000ee4000806007f */
[----:B---3--:R-:W-:Y:S05]  /*11c30*/  @!P3 BRA `(.L_x_6424) ;  /* 0xfffffffc00ecb947 */ /* 0x008fea000383ffff */
[----:B------:R-:W-:Y:S05]  /*11c40*/  BRA `(.L_x_6421) ;  /* 0xffffff3000bc7947 */ /* 0x000fea000383ffff */
.L_x_6441:
[----:B--2---:R-:W-:-:S04]  /*11c50*/  IMAD.U32 R9, RZ, RZ, UR6 ;  /* 0x00000006ff097e24 */ /* 0x004fc8000f8e00ff */
[----:B------:R2:W3:Y:S03]  /*11c60*/  SYNCS.PHASECHK.TRANS64.TRYWAIT P2, [R9+URZ+0x28830], R0 ;  /* 0x02883000090075a7 */ /* 0x0004e6000804017f */
[----:B---3--:R-:W-:Y:S05]  /*11c70*/  @!P2 NANOSLEEP.SYNCS 0x989680 ;  /* 0x009896800000a95d */ /* 0x008fea0003900000 */
[----:B------:R-:W3:Y:S02]  /*11c80*/  @!P2 SYNCS.PHASECHK.TRANS64 P2, [R9+URZ+0x28830], R0 ;  /* 0x028830000900a5a7 */ /* 0x000ee4000804007f */
[----:B---3--:R-:W-:Y:S05]  /*11c90*/  @!P2 BRA `(.L_x_6441) ;  /* 0xfffffffc00eca947 */ /* 0x008fea000383ffff */
[----:B------:R-:W-:Y:S05]  /*11ca0*/  BRA `(.L_x_6438) ;  /* 0xffffff6000547947 */ /* 0x000fea000383ffff */
.L_x_6445:
[----:B--2---:R-:W-:-:S04]  /*11cb0*/  IMAD.U32 R9, RZ, RZ, UR6 ;  /* 0x00000006ff097e24 */ /* 0x004fc8000f8e00ff */
[----:B------:R2:W3:Y:S03]  /*11cc0*/  SYNCS.PHASECHK.TRANS64.TRYWAIT P2, [R9+URZ+0x28850], R0 ;  /* 0x02885000090075a7 */ /* 0x0004e6000804017f */
[----:B---3--:R-:W-:Y:S05]  /*11cd0*/  @!P2 NANOSLEEP.SYNCS 0x989680 ;  /* 0x009896800000a95d */ /* 0x008fea0003900000 */
[----:B------:R-:W3:Y:S02]  /*11ce0*/  @!P2 SYNCS.PHASECHK.TRANS64 P2, [R9+URZ+0x28850], R0 ;  /* 0x028850000900a5a7 */ /* 0x000ee4000804007f */
[----:B---3--:R-:W-:Y:S05]  /*11cf0*/  @!P2 BRA `(.L_x_6445) ;  /* 0xfffffffc00eca947 */ /* 0x008fea000383ffff */
[----:B------:R-:W-:Y:S05]  /*11d00*/  BRA `(.L_x_6442) ;  /* 0xffffff6400147947 */ /* 0x000fea000383ffff */
.L_x_6451:
[----:B--2---:R-:W-:-:S04]  /*11d10*/  IMAD.U32 R9, RZ, RZ, UR6 ;  /* 0x00000006ff097e24 */ /* 0x004fc8000f8e00ff */
[----:B------:R2:W3:Y:S03]  /*11d20*/  SYNCS.PHASECHK.TRANS64.TRYWAIT P2, [R9+URZ+0x28830], R0 ;  /* 0x02883000090075a7 */ /* 0x0004e6000804017f */
[----:B---3--:R-:W-:Y:S05]  /*11d30*/  @!P2 NANOSLEEP.SYNCS 0x989680 ;  /* 0x009896800000a95d */ /* 0x008fea0003900000 */
[----:B------:R-:W3:Y:S02]  /*11d40*/  @!P2 SYNCS.PHASECHK.TRANS64 P2, [R9+URZ+0x28830], R0 ;  /* 0x028830000900a5a7 */ /* 0x000ee4000804007f */
[----:B---3--:R-:W-:Y:S05]  /*11d50*/  @!P2 BRA `(.L_x_6451) ;  /* 0xfffffffc00eca947 */ /* 0x008fea000383ffff */
[----:B------:R-:W-:Y:S05]  /*11d60*/  BRA `(.L_x_6448) ;  /* 0xffffff8000347947 */ /* 0x000fea000383ffff */
.L_x_6455:
[----:B--2---:R-:W-:-:S04]  /*11d70*/  IMAD.U32 R9, RZ, RZ, UR6 ;  /* 0x00000006ff097e24 */ /* 0x004fc8000f8e00ff */
[----:B------:R2:W3:Y:S03]  /*11d80*/  SYNCS.PHASECHK.TRANS64.TRYWAIT P2, [R9+URZ+0x28850], R0 ;  /* 0x02885000090075a7 */ /* 0x0004e6000804017f */
[----:B---3--:R-:W-:Y:S05]  /*11d90*/  @!P2 NANOSLEEP.SYNCS 0x989680 ;  /* 0x009896800000a95d */ /* 0x008fea0003900000 */
[----:B------:R-:W3:Y:S02]  /*11da0*/  @!P2 SYNCS.PHASECHK.TRANS64 P2, [R9+URZ+0x28850], R0 ;  /* 0x028850000900a5a7 */ /* 0x000ee4000804007f */
[----:B---3--:R-:W-:Y:S05]  /*11db0*/  @!P2 BRA `(.L_x_6455) ;  /* 0xfffffffc00eca947 */ /* 0x008fea000383ffff */
[----:B------:R-:W-:Y:S05]  /*11dc0*/  BRA `(.L_x_6452) ;  /* 0xffffff8000f47947 */ /* 0x000fea000383ffff */
.L_x_6468:
[----:B--2---:R-:W-:-:S04]  /*11dd0*/  IMAD.U32 R5, RZ, RZ, UR5 ;  /* 0x00000005ff057e24 */ /* 0x004fc8000f8e00ff */
[----:B------:R2:W3:Y:S03]  /*11de0*/  SYNCS.PHASECHK.TRANS64.TRYWAIT P0, [R5+URZ+0x28850], R4 ;  /* 0x02885004050075a7 */ /* 0x0004e6000800017f */
[----:B---3--:R-:W-:Y:S05]  /*11df0*/  @!P0 NANOSLEEP.SYNCS 0x989680 ;  /* 0x009896800000895d */ /* 0x008fea0003900000 */
[----:B------:R-:W3:Y:S02]  /*11e00*/  @!P0 SYNCS.PHASECHK.TRANS64 P0, [R5+URZ+0x28850], R4 ;  /* 0x02885004050085a7 */ /* 0x000ee4000800007f */
[----:B---3--:R-:W-:Y:S05]  /*11e10*/  @!P0 BRA `(.L_x_6468) ;  /* 0xfffffffc00ec8947 */ /* 0x008fea000383ffff */
[----:B------:R-:W-:Y:S05]  /*11e20*/  BRA `(.L_x_6467) ;  /* 0xffffffac00dc7947 */ /* 0x000fea000383ffff */
.L_x_6498:
        /* <DEDUP_REMOVED lines=10> */
.L_x_6548:
[----:B------:R-:W-:Y:S05]  /*11ed0*/  BRA `(.L_x_6549) ;  /* 0xffffffd8006c7947 */ /* 0x000fea000383ffff */
.L_x_6499:
[----:B------:R-:W-:Y:S01]  /*11ee0*/  BSSY B0, `(.L_x_6550) ;  /* 0x0000006000007945 */ /* 0x000fe20003800000 */
[----:B------:R-:W-:-:S07]  /*11ef0*/  IMAD.MOV.U32 R15, RZ, RZ, -0x1 ;  /* 0xffffffffff0f7424 */ /* 0x000fce00078e00ff */
[----:B------:R-:W-:Y:S05]  /*11f00*/  WARPSYNC.COLLECTIVE R15, `(.L_x_6551) ;  /* 0x000000000f0c7348 */ /* 0x000fea0003c00000 */
[----:B------:R-:W-:Y:S02]  /*11f10*/  ELECT P6, UR62, PT ;  /* 0x00000000003e782f */ /* 0x000fe400038c0000 */
[----:B------:R-:W-:Y:S01]  /*11f20*/  MOV R14, UR62 ;  /* 0x0000003e000e7c02 */ /* 0x000fe20008000f00 */
[----:B------:R-:W-:Y:S10]  /*11f30*/  ENDCOLLECTIVE ;  /* 0x000000000000791b */ /* 0x000ff40003800000 */
.L_x_6551:
[----:B------:R-:W-:Y:S05]  /*11f40*/  BSYNC B0 ;  /* 0x0000000000007941 */ /* 0x000fea0003800000 */
.L_x_6550:
[----:B------:R-:W-:Y:S05]  /*11f50*/  BRA `(.L_x_6552) ;  /* 0xffffffd8005c7947 */ /* 0x000fea000383ffff */
.L_x_6502:
[----:B-1----:R1:W2:Y:S02]  /*11f60*/  SYNCS.PHASECHK.TRANS64.TRYWAIT P2, [R8+URZ+0x28840], R7 ;  /* 0x02884007080075a7 */ /* 0x0022a4000804017f */
[----:B--2---:R-:W-:Y:S05]  /*11f70*/  @!P2 NANOSLEEP.SYNCS 0x989680 ;  /* 0x009896800000a95d */ /* 0x004fea0003900000 */
[----:B------:R-:W2:Y:S02]  /*11f80*/  @!P2 SYNCS.PHASECHK.TRANS64 P2, [R8+URZ+0x28840], R7 ;  /* 0x028840070800a5a7 */ /* 0x000ea4000804007f */
[----:B--2---:R-:W-:Y:S05]  /*11f90*/  @!P2 BRA `(.L_x_6502) ;  /* 0xfffffffc00f0a947 */ /* 0x004fea000383ffff */
[----:B------:R-:W-:Y:S05]  /*11fa0*/  BRA `(.L_x_6553) ;  /* 0xffffffd800b87947 */ /* 0x000fea000383ffff */
.L_x_6504:
[----:B-1----:R-:W-:-:S04]  /*11fb0*/  IMAD.U32 R8, RZ, RZ, UR39 ;  /* 0x00000027ff087e24 */ /* 0x002fc8000f8e00ff */
[----:B------:R1:W2:Y:S03]  /*11fc0*/  SYNCS.PHASECHK.TRANS64.TRYWAIT P2, [R8+URZ+0x28820], R7 ;  /* 0x02882007080075a7 */ /* 0x0002a6000804017f */
[----:B--2---:R-:W-:Y:S05]  /*11fd0*/  @!P2 NANOSLEEP.SYNCS 0x989680 ;  /* 0x009896800000a95d */ /* 0x004fea0003900000 */
[----:B------:R-:W2:Y:S02]  /*11fe0*/  @!P2 SYNCS.PHASECHK.TRANS64 P2, [R8+URZ+0x28820], R7 ;  /* 0x028820070800a5a7 */ /* 0x000ea4000804007f */
[----:B--2---:R-:W-:Y:S05]  /*11ff0*/  @!P2 BRA `(.L_x_6504) ;  /* 0xfffffffc00eca947 */ /* 0x004fea000383ffff */
[----:B------:R-:W-:Y:S05]  /*12000*/  BRA `(.L_x_6554) ;  /* 0xffffffdc00907947 */ /* 0x000fea000383ffff */
.L_x_6510:
[----:B-1----:R1:W2:Y:S02]  /*12010*/  SYNCS.PHASECHK.TRANS64.TRYWAIT P3, [R3+URZ+0x28840], R2 ;  /* 0x02884002030075a7 */ /* 0x0022a4000806017f */
[----:B--2---:R-:W-:Y:S05]  /*12020*/  @!P3 NANOSLEEP.SYNCS 0x989680 ;  /* 0x009896800000b95d */ /* 0x004fea0003900000 */
[----:B------:R-:W2:Y:S02]  /*12030*/  @!P3 SYNCS.PHASECHK.TRANS64 P3, [R3+URZ+0x28840], R2 ;  /* 0x028840020300b5a7 */ /* 0x000ea4000806007f */
[----:B--2---:R-:W-:Y:S05]  /*12040*/  @!P3 BRA `(.L_x_6510) ;  /* 0xfffffffc00f0b947 */ /* 0x004fea000383ffff */
[----:B------:R-:W-:Y:S05]  /*12050*/  BRA `(.L_x_6555) ;  /* 0xffffffe000347947 */ /* 0x000fea000383ffff */
.L_x_6512:
[----:B-1----:R1:W2:Y:S02]  /*12060*/  SYNCS.PHASECHK.TRANS64.TRYWAIT P3, [R2+URZ+0x60], R3 ;  /* 0x00006003020075a7 */ /* 0x0022a4000806017f */
[----:B--2---:R-:W-:Y:S05]  /*12070*/  @!P3 NANOSLEEP.SYNCS 0x989680 ;  /* 0x009896800000b95d */ /* 0x004fea0003900000 */
[----:B------:R-:W2:Y:S02]  /*12080*/  @!P3 SYNCS.PHASECHK.TRANS64 P3, [R2+URZ+0x60], R3 ;  /* 0x000060030200b5a7 */ /* 0x000ea4000806007f */
[----:B--2---:R-:W-:Y:S05]  /*12090*/  @!P3 BRA `(.L_x_6512) ;  /* 0xfffffffc00f0b947 */ /* 0x004fea000383ffff */
[----:B------:R-:W-:Y:S05]  /*120a0*/  BRA `(.L_x_6556) ;  /* 0xffffffe000a87947 */ /* 0x000fea000383ffff */
.L_x_6518:
[----:B-1----:R1:W2:Y:S02]  /*120b0*/  SYNCS.PHASECHK.TRANS64.TRYWAIT P3, [R3+URZ+0x28840], R2 ;  /* 0x02884002030075a7 */ /* 0x0022a4000806017f */
[----:B--2---:R-:W-:Y:S05]  /*120c0*/  @!P3 NANOSLEEP.SYNCS 0x989680 ;  /* 0x009896800000b95d */ /* 0x004fea0003900000 */
[----:B------:R-:W2:Y:S02]  /*120d0*/  @!P3 SYNCS.PHASECHK.TRANS64 P3, [R3+URZ+0x28840], R2 ;  /* 0x028840020300b5a7 */ /* 0x000ea4000806007f */
[----:B--2---:R-:W-:Y:S05]  /*120e0*/  @!P3 BRA `(.L_x_6518) ;  /* 0xfffffffc00f0b947 */ /* 0x004fea000383ffff */
[----:B------:R-:W-:Y:S05]  /*120f0*/  BRA `(.L_x_6557) ;  /* 0xffffffe400c87947 */ /* 0x000fea000383ffff */
.L_x_6520:
[----:B-1----:R1:W2:Y:S02]  /*12100*/  SYNCS.PHASECHK.TRANS64.TRYWAIT P3, [R2+URZ+0x60], R17 ;  /* 0x00006011020075a7 */ /* 0x0022a4000806017f */
[----:B--2---:R-:W-:Y:S05]  /*12110*/  @!P3 NANOSLEEP.SYNCS 0x989680 ;  /* 0x009896800000b95d */ /* 0x004fea0003900000 */
[----:B------:R-:W2:Y:S02]  /*12120*/  @!P3 SYNCS.PHASECHK.TRANS64 P3, [R2+URZ+0x60], R17 ;  /* 0x000060110200b5a7 */ /* 0x000ea4000806007f */
[----:B--2---:R-:W-:Y:S05]  /*12130*/  @!P3 BRA `(.L_x_6520) ;  /* 0xfffffffc00f0b947 */ /* 0x004fea000383ffff */
[----:B------:R-:W-:Y:S05]  /*12140*/  BRA `(.L_x_6558) ;  /* 0xffffffe8003c7947 */ /* 0x000fea000383ffff */
.L_x_6525:
[----:B--2---:R2:W3:Y:S02]  /*12150*/  SYNCS.PHASECHK.TRANS64.TRYWAIT P2, [R2+URZ+0x28840], R3 ;  /* 0x02884003020075a7 */ /* 0x0044e4000804017f */
[----:B---3--:R-:W-:Y:S05]  /*12160*/  @!P2 NANOSLEEP.SYNCS 0x989680 ;  /* 0x009896800000a95d */ /* 0x008fea0003900000 */
[----:B------:R-:W3:Y:S02]  /*12170*/  @!P2 SYNCS.PHASECHK.TRANS64 P2, [R2+URZ+0x28840], R3 ;  /* 0x028840030200a5a7 */ /* 0x000ee4000804007f */
[----:B---3--:R-:W-:Y:S05]  /*12180*/  @!P2 BRA `(.L_x_6525) ;  /* 0xfffffffc00f0a947 */ /* 0x008fea000383ffff */
[----:B------:R-:W-:Y:S05]  /*12190*/  BRA `(.L_x_6559) ;  /* 0xffffffec00247947 */ /* 0x000fea000383ffff */
.L_x_6527:
[----:B-1----:R1:W2:Y:S02]  /*121a0*/  SYNCS.PHASECHK.TRANS64.TRYWAIT P2, [R2+URZ+0x60], R11 ;  /* 0x0000600b020075a7 */ /* 0x0022a4000804017f */
[----:B--2---:R-:W-:Y:S05]  /*121b0*/  @!P2 NANOSLEEP.SYNCS 0x989680 ;  /* 0x009896800000a95d */ /* 0x004fea0003900000 */
[----:B------:R-:W2:Y:S02]  /*121c0*/  @!P2 SYNCS.PHASECHK.TRANS64 P2, [R2+URZ+0x60], R11 ;  /* 0x0000600b0200a5a7 */ /* 0x000ea4000804007f */
[----:B--2---:R-:W-:Y:S05]  /*121d0*/  @!P2 BRA `(.L_x_6527) ;  /* 0xfffffffc00f0a947 */ /* 0x004fea000383ffff */
[----:B------:R-:W-:Y:S05]  /*121e0*/  BRA `(.L_x_6560) ;  /* 0xffffffec00a47947 */ /* 0x000fea000383ffff */
.L_x_6534:
[----:B-1----:R1:W2:Y:S02]  /*121f0*/  SYNCS.PHASECHK.TRANS64.TRYWAIT P0, [R3+URZ+0x28860], R0 ;  /* 0x02886000030075a7 */ /* 0x0022a4000800017f */
[----:B--2---:R-:W-:Y:S05]  /*12200*/  @!P0 NANOSLEEP.SYNCS 0x989680 ;  /* 0x009896800000895d */ /* 0x004fea0003900000 */
[----:B------:R-:W2:Y:S02]  /*12210*/  @!P0 SYNCS.PHASECHK.TRANS64 P0, [R3+URZ+0x28860], R0 ;  /* 0x02886000030085a7 */ /* 0x000ea4000800007f */
[----:B--2---:R-:W-:Y:S05]  /*12220*/  @!P0 BRA `(.L_x_6534) ;  /* 0xfffffffc00f08947 */ /* 0x004fea000383ffff */
[----:B------:R-:W-:Y:S05]  /*12230*/  BRA `(.L_x_6561) ;  /* 0xfffffff000807947 */ /* 0x000fea000383ffff */
.L_x_6536:
[----:B------:R-:W-:Y:S01]  /*12240*/  BSSY B0, `(.L_x_6562) ;  /* 0x0000007000007945 */ /* 0x000fe20003800000 */
[----:B------:R-:W-:Y:S02]  /*12250*/  IMAD.MOV.U32 R12, RZ, RZ, RZ ;  /* 0x000000ffff0c7224 */ /* 0x000fe400078e00ff */
[----:B------:R-:W-:Y:S02]  /*12260*/  IMAD.MOV.U32 R11, RZ, RZ, 0x1f ;  /* 0x0000001fff0b7424 */ /* 0x000fe400078e00ff */
[----:B------:R-:W-:-:S07]  /*12270*/  IMAD.MOV.U32 R15, RZ, RZ, -0x1 ;  /* 0xffffffffff0f7424 */ /* 0x000fce00078e00ff */
[----:B------:R-:W-:Y:S05]  /*12280*/  WARPSYNC.COLLECTIVE R15, `(.L_x_6563) ;  /* 0x000000000f087348 */ /* 0x000fea0003c00000 */
[----:B------:R1:W2:Y:S02]  /*12290*/  SHFL.IDX P6, R14, R13, R12, R11 ;  /* 0x0000000c0d0e7389 */ /* 0x0002a400000c000b */
[----:B-12---:R-:W-:Y:S01]  /*122a0*/  ENDCOLLECTIVE ;  /* 0x000000000000791b */ /* 0x006fe20003800000 */
.L_x_6563:
[----:B------:R-:W-:Y:S05]  /*122b0*/  BSYNC B0 ;  /* 0x0000000000007941 */ /* 0x000fea0003800000 */
.L_x_6562:
[----:B------:R-:W-:Y:S05]  /*122c0*/  BRA `(.L_x_6564) ;  /* 0xfffffff000fc7947 */ /* 0x000fea000383ffff */
.L_x_6538:
[----:B--2---:R2:W3:Y:S02]  /*122d0*/  SYNCS.PHASECHK.TRANS64.TRYWAIT P0, [R7+URZ+0x28820], R0 ;  /* 0x02882000070075a7 */ /* 0x0044e4000800017f */
[----:B---3--:R-:W-:Y:S05]  /*122e0*/  @!P0 NANOSLEEP.SYNCS 0x989680 ;  /* 0x009896800000895d */ /* 0x008fea0003900000 */
[----:B------:R-:W3:Y:S02]  /*122f0*/  @!P0 SYNCS.PHASECHK.TRANS64 P0, [R7+URZ+0x28820], R0 ;  /* 0x02882000070085a7 */ /* 0x000ee4000800007f */
[----:B---3--:R-:W-:Y:S05]  /*12300*/  @!P0 BRA `(.L_x_6538) ;  /* 0xfffffffc00f08947 */ /* 0x008fea000383ffff */
[----:B------:R-:W-:Y:S05]  /*12310*/  BRA `(.L_x_6565) ;  /* 0xfffffff4004c7947 */ /* 0x000fea000383ffff */
.L_x_6542:
[----:B--2---:R2:W3:Y:S02]  /*12320*/  SYNCS.PHASECHK.TRANS64.TRYWAIT P0, [R5+URZ], R4 ;  /* 0x00000004050075a7 */ /* 0x0044e4000800017f */
[----:B---3--:R-:W-:Y:S05]  /*12330*/  @!P0 NANOSLEEP.SYNCS 0x989680 ;  /* 0x009896800000895d */ /* 0x008fea0003900000 */
[----:B------:R-:W3:Y:S02]  /*12340*/  @!P0 SYNCS.PHASECHK.TRANS64 P0, [R5+URZ], R4 ;  /* 0x00000004050085a7 */ /* 0x000ee4000800007f */
[----:B---3--:R-:W-:Y:S05]  /*12350*/  @!P0 BRA `(.L_x_6542) ;  /* 0xfffffffc00f08947 */ /* 0x008fea000383ffff */
[----:B------:R-:W-:Y:S05]  /*12360*/  BRA `(.L_x_6566) ;  /* 0xfffffff400a07947 */ /* 0x000fea000383ffff */
.L_x_6543:
[----:B---3--:R3:W4:Y:S02]  /*12370*/  SYNCS.PHASECHK.TRANS64.TRYWAIT P0, [R3+URZ], R0 ;  /* 0x00000000030075a7 */ /* 0x008724000800017f */
[----:B----4-:R-:W-:Y:S05]  /*12380*/  @!P0 NANOSLEEP.SYNCS 0x989680 ;  /* 0x009896800000895d */ /* 0x010fea0003900000 */
[----:B------:R-:W4:Y:S02]  /*12390*/  @!P0 SYNCS.PHASECHK.TRANS64 P0, [R3+URZ], R0 ;  /* 0x00000000030085a7 */ /* 0x000f24000800007f */
[----:B----4-:R-:W-:Y:S05]  /*123a0*/  @!P0 BRA `(.L_x_6543) ;  /* 0xfffffffc00f08947 */ /* 0x010fea000383ffff */
[----:B------:R-:W-:Y:S05]  /*123b0*/  BRA `(.L_x_6567) ;  /* 0xfffffff400947947 */ /* 0x000fea000383ffff */
.L_x_6545:
[----:B--2---:R2:W3:Y:S02]  /*123c0*/  SYNCS.PHASECHK.TRANS64.TRYWAIT P0, [R5+URZ], R4 ;  /* 0x00000004050075a7 */ /* 0x0044e4000800017f */
[----:B---3--:R-:W-:Y:S05]  /*123d0*/  @!P0 NANOSLEEP.SYNCS 0x989680 ;  /* 0x009896800000895d */ /* 0x008fea0003900000 */
[----:B------:R-:W3:Y:S02]  /*123e0*/  @!P0 SYNCS.PHASECHK.TRANS64 P0, [R5+URZ], R4 ;  /* 0x00000004050085a7 */ /* 0x000ee4000800007f */
[----:B---3--:R-:W-:Y:S05]  /*123f0*/  @!P0 BRA `(.L_x_6545) ;  /* 0xfffffffc00f08947 */ /* 0x008fea000383ffff */
[----:B------:R-:W-:Y:S05]  /*12400*/  BRA `(.L_x_6568) ;  /* 0xfffffff400987947 */ /* 0x000fea000383ffff */
.L_x_6569:
        /* <DEDUP_REMOVED lines=15> */
.L_x_12773:


//--------------------- .text._ZN7cutlass13device_kernelIN5flash11enable_sm90INS1_16FlashAttnFwdSm90INS1_25CollectiveMainloopFwdSm90ILi2EN4cute5tupleIJNS5_1CILi1EEES8_S8_EEENS6_IJNS7_ILi128EEESA_SA_EEELi128ENS_10bfloat16_tEfNS_4arch4Sm90ELb0ELb1ELb0ELb1ELb0ELb0ELb0ELb1ELb1ELb0ELb0ELb0EEENS1_21CollectiveEpilogueFwdISB_S9_SC_SE_Li256ELb1ELb0ELb0ELb0EEENS1_36VarlenDynamicPersistentTileSchedulerILi128ELi128ELi256ELi32ELb0ELb0ELb1ELb1ELb0ELb1EEEEEEEEEvNT_6ParamsE --------------------------
	.section	.text._ZN7cutlass13device_kernelIN5flash11enable_sm90INS1_16FlashAttnFwdSm90INS1_25CollectiveMainloopFwdSm90ILi2EN4cute5tupleIJNS5_1CILi1EEES8_S8_EEENS6_IJNS7_ILi128EEESA_SA_EEELi128ENS_10bfloat16_tEfNS_4arch4Sm90ELb0ELb1ELb0ELb1ELb0ELb0ELb0ELb1ELb1ELb0ELb0ELb0EEENS1_21CollectiveEpilogueFwdISB_S9_SC_SE_Li256ELb1ELb0ELb0ELb0EEENS1_36VarlenDynamicPersistentTileSchedulerILi128ELi128ELi256ELi32ELb0ELb0ELb1ELb1ELb0ELb1EEEEEEEEEvNT_6ParamsE,"ax",@progbits
	.align	128
.text._ZN7cutlass13device_kernelIN5flash11enable_sm90INS1_16FlashAttnFwdSm90INS1_25CollectiveMainloopFwdSm90ILi2EN4cute5tupleIJNS5_1CILi1EEES8_S8_EEENS6_IJNS7_ILi128EEESA_SA_EEELi128ENS_10bfloat16_tEfNS_4arch4Sm90ELb0ELb1ELb0ELb1ELb0ELb0ELb0ELb1ELb1ELb0ELb0ELb0EEENS1_21CollectiveEpilogueFwdISB_S9_SC_SE_Li256ELb1ELb0ELb0ELb0EEENS1_36VarlenDynamicPersistentTileSchedulerILi128ELi128ELi256ELi32ELb0ELb0ELb1ELb1ELb0ELb1EEEEEEEEEvNT_6ParamsE:
        .type           _ZN7cutlass13device_kernelIN5flash11enable_sm90INS1_16FlashAttnFwdSm90INS1_25CollectiveMainloopFwdSm90ILi2EN4cute5tupleIJNS5_1CILi1EEES8_S8_EEENS6_IJNS7_ILi128EEESA_SA_EEELi128ENS_10bfloat16_tEfNS_4arch4Sm90ELb0ELb1ELb0ELb1ELb0ELb0ELb0ELb1ELb1ELb0ELb0ELb0EEENS1_21CollectiveEpilogueFwdISB_S9_SC_SE_Li256ELb1ELb0ELb0ELb0EEENS1_36VarlenDynamicPersistentTileSchedulerILi128ELi128ELi256ELi32ELb0ELb0ELb1ELb1ELb0ELb1EEEEEEEEEvNT_6ParamsE,@function
        .size           _ZN7cutlass13device_kernelIN5flash11enable_sm90INS1_16FlashAttnFwdSm90INS1_25CollectiveMainloopFwdSm90ILi2EN4cute5tupleIJNS5_1CILi1EEES8_S8_EEENS6_IJNS7_ILi128EEESA_SA_EEELi128ENS_10bfloat16_tEfNS_4arch4Sm90ELb0ELb1ELb0ELb1ELb0ELb0ELb0ELb1ELb1ELb0ELb0ELb0EEENS1_21CollectiveEpilogueFwdISB_S9_SC_SE_Li256ELb1ELb0ELb0ELb0EEENS1_36VarlenDynamicPersistentTileSchedulerILi128ELi128ELi256ELi32ELb0ELb0ELb1ELb1ELb0ELb1EEEEEEEEEvNT_6ParamsE,(.L_x_12774 - _ZN7cutlass13device_kernelIN5flash11enable_sm90INS1_16FlashAttnFwdSm90INS1_25CollectiveMainloopFwdSm90ILi2EN4cute5tupleIJNS5_1CILi1EEES8_S8_EEENS6_IJNS7_ILi128EEESA_SA_EEELi128ENS_10bfloat16_tEfNS_4arch4Sm90ELb0ELb1ELb0ELb1ELb0ELb0ELb0ELb1ELb1ELb0ELb0ELb0EEENS1_21CollectiveEpilogueFwdISB_S9_SC_SE_Li256ELb1ELb0ELb0ELb0EEENS1_36VarlenDynamicPersistentTileSchedulerILi128ELi128ELi256ELi32ELb0ELb0ELb1ELb1ELb0ELb1EEEEEEEEEvNT_6ParamsE)
        .other          _ZN7cutlass13device_kernelIN5flash11enable_sm90INS1_16FlashAttnFwdSm90INS1_25CollectiveMainloopFwdSm90ILi2EN4cute5tupleIJNS5_1CILi1EEES8_S8_EEENS6_IJNS7_ILi128EEESA_SA_EEELi128ENS_10bfloat16_tEfNS_4arch4Sm90ELb0ELb1ELb0ELb1ELb0ELb0ELb0ELb1ELb1ELb0ELb0ELb0EEENS1_21CollectiveEpilogueFwdISB_S9_SC_SE_Li256ELb1ELb0ELb0ELb0EEENS1_36VarlenDynamicPersistentTileSchedulerILi128ELi128ELi256ELi32ELb0ELb0ELb1ELb1ELb0ELb1EEEEEEEEEvNT_6ParamsE,@"STO_CUDA_ENTRY STV_DEFAULT"
_ZN7cutlass13device_kernelIN5flash11enable_sm90INS1_16FlashAttnFwdSm90INS1_25CollectiveMainloopFwdSm90ILi2EN4cute5tupleIJNS5_1CILi1EEES8_S8_EEENS6_IJNS7_ILi128EEESA_SA_EEELi128ENS_10bfloat16_tEfNS_4arch4Sm90ELb0ELb1ELb0ELb1ELb0ELb0ELb0ELb1ELb1ELb0ELb0ELb0EEENS1_21CollectiveEpilogueFwdISB_S9_SC_SE_Li256ELb1ELb0ELb0ELb0EEENS1_36VarlenDynamicPersistentTileSchedulerILi128ELi128ELi256ELi32ELb0ELb0ELb1ELb1ELb0ELb1EEEEEEEEEvNT_6ParamsE:
        /* <DEDUP_REMOVED lines=21> */
.L_x_6571:
[----:B------:R-:W-:Y:S05]  /*0150*/  BSYNC B0 ;  /* 0x0000000000007941 */ /* 0x000fea0003800000 */
.L_x_6570:
        /* <DEDUP_REMOVED lines=41> */
.L_x_6572:
        /* <DEDUP_REMOVED lines=22> */
.L_x_6573:
        /* <DEDUP_REMOVED lines=18> */
.L_x_6574:
        /* <DEDUP_REMOVED lines=22> */
.L_x_6575:
        /* <DEDUP_REMOVED lines=22> */
.L_x_6576:
[----:B------:R-:W-:Y:S01]  /*0930*/  PLOP3.LUT P0, PT, PT, PT, UP0, 0x80, 0x0 ;  /* 0x000000000000781c */ /* 0x000fe20003f0f008 */
[----:B------:R-:W-:Y:S01]  /*0940*/  UMOV UR36, 0x1 ;  /* 0x0000000100247882 */ /* 0x000fe20000000000 */
[----:B------:R-:W-:Y:S01]  /*0950*/  NOP ;  /* 0x0000000000007918 */ /* 0x000fe20000000000 */
[----:B------:R-:W-:Y:S01]  /*0960*/  USEL UR36, UR36, 0x2, !UP0 ;  /* 0x0000000224247887 */ /* 0x000fe2000c000000 */
[----:B------:R-:W-:Y:S01]  /*0970*/  ULDC.64 UR48, c[0x0][0x208] ;  /* 0x0000820000307ab9 */ /* 0x000fe20000000a00 */
[----:B012-4-:R-:W-:Y:S08]  /*0980*/  BAR.SYNC.DEFER_BLOCKING 0x0 ;  /* 0x0000000000007b1d */ /* 0x017ff00000010000 */
[----:B------:R-:W-:Y:S05]  /*0990*/  @!P0 BRA `(.L_x_6577) ;  /* 0x000000ec00a88947 */ /* 0x000fea0003800000 */
.L_x_6578:
[----:B------:R-:W-:-:S08]  /*09a0*/  NOP ;  /* 0x0000000000007918 */ /* 0x000fd00000000000 */
[----:B------:R-:W0:Y:S02]  /*09b0*/  USETMAXREG.TRY_ALLOC.CTAPOOL UP0, 0xf0 ;  /* 0x000000f0000079c8 */ /* 0x000e240008000600 */
[----:B0-----:R-:W-:-:S13]  /*09c0*/  PLOP3.LUT P0, PT, PT, PT, UP0, 0x80, 0x0 ;  /* 0x000000000000781c */ /* 0x001fda0003f0f008 */
[----:B------:R-:W-:Y:S05]  /*09d0*/  @!P0 BRA `(.L_x_6578) ;  /* 0xfffffffc00f08947 */ /* 0x000fea000383ffff */
[----:B------:R-:W0:Y:S01]  /*09e0*/  S2R R2, SR_TID.X ;  /* 0x0000000000027919 */ /* 0x000e220000002100 */
        /* <DEDUP_REMOVED lines=13> */
[----:B------:R-:W-:Y:S01]  /*0ac0*/  VIADD R193, R2, 0xffffff80 ;  /* 0xffffff8002c17836 */ /* 0x000fe20000000000 */
[----:B------:R-:W-:Y:S01]  /*0ad0*/  R2UR UR6, R186 ;  /* 0x00000000ba0672ca */ /* 0x000fe200000e0000 */
[----:B------:R-:W-:Y:S01]  /*0ae0*/  ULOP3.LUT UR45, UR36, 0x1, URZ, 0xfc, !UPT ;  /* 0x00000001242d7892 */ /* 0x000fe2000f8efc3f */
[----:B------:R-:W-:Y:S01]  /*0af0*/  R2UR UR5, R187 ;  /* 0x00000000bb0572ca */ /* 0x000fe200000e0000 */
[----:B------:R-:W-:Y:S01]  /*0b00*/  UMOV UR44, URZ ;  /* 0x0000003f002c7c82 */ /* 0x000fe20008000000 */
[----:B------:R-:W-:Y:S01]  /*0b10*/  SHF.R.S32.HI R0, RZ, 0x1f, R193 ;  /* 0x0000001fff007819 */ /* 0x000fe200000114c1 */
[----:B------:R-:W-:Y:S01]  /*0b20*/  UMOV UR43, URZ ;  /* 0x0000003f002b7c82 */ /* 0x000fe20008000000 */
[----:B------:R-:W-:Y:S02]  /*0b30*/  UMOV UR42, URZ ;  /* 0x0000003f002a7c82 */ /* 0x000fe40008000000 */
[CC--:B------:R-:W-:Y:S02]  /*0b40*/  LEA.HI R2, R0.reuse, R193.reuse, RZ, 0x7 ;  /* 0x000000c100027211 */ /* 0x0c0fe400078f38ff */
[----:B------:R-:W-:-:S02]  /*0b50*/  LEA.HI R3, R0, R193, RZ, 0x4 ;  /* 0x000000c100037211 */ /* 0x000fc400078f20ff */
        /* <DEDUP_REMOVED lines=21> */
[C---:B------:R-:W-:Y:S01]  /*0cb0*/  LOP3.LUT R4, R3.reuse, 0x3fffff0, RZ, 0xc0, !PT ;  /* 0x03fffff003047812 */ /* 0x040fe200078ec0ff */
[----:B------:R-:W-:Y:S01]  /*0cc0*/  IMAD R9, R8, 0x10, R9 ;  /* 0x0000001008097824 */ /* 0x000fe200078e0209 */
[----:B------:R-:W-:-:S02]  /*0cd0*/  LEA.HI R3, R3, R6, RZ, 0x1 ;  /* 0x0000000603037211 */ /* 0x000fc400078f08ff */
[----:B------:R-:W-:Y:S01]  /*0ce0*/  LOP3.LUT R5, R5, 0xfffffc00, RZ, 0xc0, !PT ;  /* 0xfffffc0005057812 */ /* 0x000fe200078ec0ff */
[----:B------:R-:W-:Y:S01]  /*0cf0*/  IMAD.IADD R4, R193, 0x1, -R4 ;  /* 0x00000001c1047824 */ /* 0x000fe200078e0a04 */
[----:B------:R-:W-:Y:S01]  /*0d00*/  LOP3.LUT R3, R3, 0x1ffffffe, RZ, 0xc0, !PT ;  /* 0x1ffffffe03037812 */ /* 0x000fe200078ec0ff */
[----:B------:R-:W-:Y:S01]  /*0d10*/  IMAD R190, R190, 0x40, R9 ;  /* 0x00000040bebe7824 */ /* 0x000fe200078e0209 */
[----:B------:R-:W-:Y:S01]  /*0d20*/  LOP3.LUT R2, R0, 0x1ffffff8, RZ, 0xc0, !PT ;  /* 0x1ffffff800027812 */ /* 0x000fe200078ec0ff */
[----:B------:R-:W-:Y:S01]  /*0d30*/  IMAD R4, R4, 0x40, R5 ;  /* 0x0000004004047824 */ /* 0x000fe200078e0205 */
[----:B------:R-:W-:Y:S01]  /*0d40*/  SHF.R.S32.HI R22, RZ, 0x3, R0 ;  /* 0x00000003ff167819 */ /* 0x000fe20000011400 */
[----:B------:R-:W-:Y:S02]  /*0d50*/  IMAD.IADD R3, R6, 0x1, -R3 ;  /* 0x0000000106037824 */ /* 0x000fe400078e0a03 */
[----:B------:R-:W-:Y:S02]  /*0d60*/  IMAD.IADD R2, R193, 0x1, -R2 ;  /* 0x00000001c1027824 */ /* 0x000fe400078e0a02 */
[----:B------:R-:W-:-:S02]  /*0d70*/  IMAD R192, R3, 0x8, R4 ;  /* 0x0000000803c07824 */ /* 0x000fc400078e0204 */
[----:B------:R-:W-:-:S07]  /*0d80*/  IMAD.SHL.U32 R19, R2, 0x8, RZ ;  /* 0x0000000802137824 */ /* 0x000fce00078e00ff */
.L_x_6678:
[----:B------:R-:W-:Y:S01]  /*0d90*/  ULDC.64 UR8, c[0x0][0xa28] ;  /* 0x00028a0000087ab9 */ /* 0x000fe20000000a00 */
[----:B0-----:R-:W0:Y:S01]  /*0da0*/  LDC R18, c[0x0][0x288] ;  /* 0x0000a200ff127b82 */ /* 0x001e220000000800 */
[----:B------:R-:W-:Y:S01]  /*0db0*/  UISETP.NE.U32.AND UP0, UPT, UR8, URZ, UPT ;  /* 0x0000003f0800728c */ /* 0x000fe2000bf05070 */
[----:B----45:R-:W-:-:S03]  /*0dc0*/  IMAD.MOV.U32 R6, RZ, RZ, RZ ;  /* 0x000000ffff067224 */ /* 0x030fc600078e00ff */
[----:B------:R-:W-:-:S03]  /*0dd0*/  UISETP.NE.AND.EX UP0, UPT, UR9, URZ, UPT, UP0 ;  /* 0x0000003f0900728c */ /* 0x000fc6000bf05300 */
[----:B------:R-:W-:Y:S01]  /*0de0*/  ULDC.64 UR8, c[0x0][0xa18] ;  /* 0x0002860000087ab9 */ /* 0x000fe20000000a00 */
[----:B-12---:R-:W1:Y:S01]  /*0df0*/  LDC.64 R8, c[0x0][0x3f8] ;  /* 0x0000fe00ff087b82 */ /* 0x006e620000000a00 */
        /* <DEDUP_REMOVED lines=9> */
[----:B---3--:R-:W3:Y:S01]  /*0e90*/  LDC R17, c[0x0][0x2e0] ;  /* 0x0000b800ff117b82 */ /* 0x008ee20000000800 */
        /* <DEDUP_REMOVED lines=8> */
[----:B------:R-:W-:Y:S01]  /*0f20*/  UMOV UR37, UR6 ;  /* 0x0000000600257c82 */ /* 0x000fe20008000000 */
        /* <DEDUP_REMOVED lines=16> */
.L_x_6579:
[----:B------:R-:W-:Y:S01]  /*1030*/  UMOV UR38, UR5 ;  /* 0x0000000500267c82 */ /* 0x000fe20008000000 */
[----:B---3--:R-:W-:Y:S02]  /*1040*/  IMAD R17, R0, R17, RZ ;  /* 0x0000001100117224 */ /* 0x008fe400078e02ff */
[----:B------:R-:W-:Y:S01]  /*1050*/  IMAD.MOV.U32 R188, RZ, RZ, R185 ;  /* 0x000000ffffbc7224 */ /* 0x000fe200078e00b9 */
[----:B------:R-:W-:Y:S06]  /*1060*/  @!P1 BRA `(.L_x_6580) ;  /* 0x0000000000189947 */ /* 0x000fec0003800000 */
[----:B------:R-:W-:Y:S02]  /*1070*/  ULDC.64 UR6, c[0x0][0xa20] ;  /* 0x0002880000067ab9 */ /* 0x000fe40000000a00 */
[----:B------:R-:W-:-:S06]  /*1080*/  UIMAD.WIDE UR4, UR5, 0x4, UR6 ;  /* 0x00000004050478a5 */ /* 0x000fcc000f8e0206 */
[----:B------:R-:W-:Y:S02]  /*1090*/  IMAD.U32 R2, RZ, RZ, UR4 ;  /* 0x00000004ff027e24 */ /* 0x000fe4000f8e00ff */
[----:B------:R-:W-:-:S05]  /*10a0*/  IMAD.U32 R3, RZ, RZ, UR5 ;  /* 0x00000005ff037e24 */ /* 0x000fca000f8e00ff */
[----:B------:R0:W5:Y:S01]  /*10b0*/  LDG.E R17, desc[UR48][R2.64] ;  /* 0x0000003002117981 */ /* 0x000162000c1e1900 */
[----:B------:R-:W-:Y:S05]  /*10c0*/  BRA `(.L_x_6581) ;  /* 0x00000000002c7947 */ /* 0x000fea0003800000 */
.L_x_6580:
        /* <DEDUP_REMOVED lines=11> */
.L_x_6581:
        /* <DEDUP_REMOVED lines=17> */
.L_x_6583:
[----:B------:R-:W-:-:S13]  /*1290*/  ISETP.NE.AND P0, PT, R9, 0x1, PT ;  /* 0x000000010900780c */ /* 0x000fda0003f05270 */
[----:B------:R-:W0:Y:S02]  /*12a0*/  @P0 LDC.64 R4, c[0x0][0x9e8] ;  /* 0x00027a00ff040b82 */ /* 0x000e240000000a00 */
[----:B0-----:R-:W-:-:S05]  /*12b0*/  @P0 IMAD.HI.U32 R4, R2, R4, RZ ;  /* 0x0000000402040227 */ /* 0x001fca00078e00ff */
[----:B------:R-:W-:-:S07]  /*12c0*/  @P0 SHF.R.U32.HI R2, RZ, R5, R4 ;  /* 0x00000005ff020219 */ /* 0x000fce0000011604 */
.L_x_6584:
[----:B------:R-:W-:-:S05]  /*12d0*/  IMAD R3, R2, R9, R9 ;  /* 0x0000000902037224 */ /* 0x000fca00078e0209 */
[----:B------:R-:W-:-:S07]  /*12e0*/  VIMNMX R0, R0, R3, PT ;  /* 0x0000000300007248 */ /* 0x000fce0003fe0100 */
.L_x_6582:
        /* <DEDUP_REMOVED lines=24> */
.L_x_6586:
[----:B------:R-:W-:-:S13]  /*1470*/  ISETP.NE.AND P0, PT, R9, 0x1, PT ;  /* 0x000000010900780c */ /* 0x000fda0003f05270 */
[----:B------:R-:W0:Y:S02]  /*1480*/  @P0 LDC.64 R2, c[0x0][0x9e8] ;  /* 0x00027a00ff020b82 */ /* 0x000e240000000a00 */
[----:B0-----:R-:W-:-:S05]  /*1490*/  @P0 IMAD.HI.U32 R0, R4, R2, RZ ;  /* 0x0000000204000227 */ /* 0x001fca00078e00ff */
[----:B------:R-:W-:-:S07]  /*14a0*/  @P0 SHF.R.U32.HI R4, RZ, R3, R0 ;  /* 0x00000003ff040219 */ /* 0x000fce0000011600 */
.L_x_6587:
[----:B------:R-:W-:-:S05]  /*14b0*/  IMAD R4, R4, R9, RZ ;  /* 0x0000000904047224 */ /* 0x000fca00078e02ff */
[----:B------:R-:W-:-:S13]  /*14c0*/  R2UR UR5, R4 ;  /* 0x00000000040572ca */ /* 0x000fda00000e0000 */
[----:B------:R-:W-:-:S04]  /*14d0*/  UISETP.LT.AND UP0, UPT, UR4, UR5, UPT ;  /* 0x000000050400728c */ /* 0x000fc8000bf01270 */
[----:B------:R-:W-:-:S12]  /*14e0*/  USEL UR4, UR4, UR5, !UP0 ;  /* 0x0000000504047287 */ /* 0x000fd8000c000000 */
.L_x_6585:
        /* <DEDUP_REMOVED lines=74> */
.L_x_6589:
[----:B------:R-:W-:Y:S01]  /*1990*/  ULEA.HI UR4, UR44, UR44, URZ, 0x1 ;  /* 0x0000002c2c047291 */ /* 0x000fe2000f8f083f */
[----:B------:R-:W-:-:S03]  /*19a0*/  IMAD.U32 R2, RZ, RZ, UR45 ;  /* 0x0000002dff027e24 */ /* 0x000fc6000f8e00ff */
[----:B------:R-:W-:Y:S02]  /*19b0*/  ULOP3.LUT UR4, UR4, 0xfffffffe, URZ, 0xc0, !UPT ;  /* 0xfffffffe04047892 */ /* 0x000fe4000f8ec03f */
[----:B------:R-:W-:Y:S02]  /*19c0*/  ISETP.NE.AND P0, PT, R2, 0x3, PT ;  /* 0x000000030200780c */ /* 0x000fe40003f05270 */
[----:B------:R-:W-:-:S06]  /*19d0*/  UIADD3 UR4, UR44, -UR4, URZ ;  /* 0x800000042c047290 */ /* 0x000fcc000fffe03f */
[----:B------:R-:W-:-:S05]  /*19e0*/  IMAD.U32 R0, RZ, RZ, UR4 ;  /* 0x00000004ff007e24 */ /* 0x000fca000f8e00ff */
[----:B------:R-:W-:-:S04]  /*19f0*/  SHF.L.U32 R0, R0, 0x1f, RZ ;  /* 0x0000001f00007819 */ /* 0x000fc800000006ff */
[----:B------:R-:W0:Y:S02]  /*1a00*/  SYNCS.PHASECHK.TRANS64.TRYWAIT P1, [UR41+0x28800], R0 ;  /* 0x02880000ff0075a7 */ /* 0x000e240008020169 */
[----:B0-----:R-:W-:Y:S05]  /*1a10*/  @!P1 BRA `(.L_x_6590) ;  /* 0x0000012c00e89947 */ /* 0x001fea0003800000 */
.L_x_6773:
[----:B------:R-:W-:Y:S05]  /*1a20*/  @!P0 BRA `(.L_x_6591) ;  /* 0x0000000000048947 */ /* 0x000fea0003800000 */
[----:B------:R-:W-:Y:S01]  /*1a30*/  BPT.TRAP 0x1 ;  /* 0x000000040000795c */ /* 0x000fe20000300000 */
.L_x_6591:
[----:B------:R-:W-:Y:S02]  /*1a40*/  IMAD.U32 R5, RZ, RZ, UR42 ;  /* 0x0000002aff057e24 */ /* 0x000fe4000f8e00ff */
[----:B0-----:R-:W-:-:S03]  /*1a50*/  IMAD.U32 R0, RZ, RZ, UR43 ;  /* 0x0000002bff007e24 */ /* 0x001fc6000f8e00ff */
[----:B------:R-:W-:Y:S02]  /*1a60*/  LEA R5, R5, UR41, 0x3 ;  /* 0x0000002905057c11 */ /* 0x000fe4000f8e18ff */
[----:B------:R-:W-:-:S04]  /*1a70*/  SHF.L.U32 R0, R0, 0x1f, RZ ;  /* 0x0000001f00007819 */ /* 0x000fc800000006ff */
[----:B------:R0:W1:Y:S01]  /*1a80*/  SYNCS.PHASECHK.TRANS64.TRYWAIT P2, [R5+URZ+0x28830], R0 ;  /* 0x02883000050075a7 */ /* 0x000062000804017f */
[----:B------:R-:W-:Y:S05]  /*1a90*/  @!P0 BRA `(.L_x_6592) ;  /* 0x0000000000048947 */ /* 0x000fea0003800000 */
[----:B------:R-:W-:Y:S01]  /*1aa0*/  BPT.TRAP 0x1 ;  /* 0x000000040000795c */ /* 0x000fe20000300000 */
.L_x_6592:
[----:B------:R-:W2:Y:S02]  /*1ab0*/  S2R R2, SR_TID.X ;  /* 0x0000000000027919 */ /* 0x000ea40000002100 */
[----:B--2---:R-:W-:Y:S01]  /*1ac0*/  LOP3.LUT P1, RZ, R2, 0x7f, RZ, 0xc0, !PT ;  /* 0x0000007f02ff7812 */ /* 0x004fe2000782c0ff */
[----:B-1----:R-:W-:-:S12]  /*1ad0*/  @P2 BRA `(.L_x_6593) ;  /* 0x0000000000082947 */ /* 0x002fd80003800000 */
[----:B------:R-:W1:Y:S02]  /*1ae0*/  SYNCS.PHASECHK.TRANS64.TRYWAIT P2, [R5+URZ+0x28830], R0 ;  /* 0x02883000050075a7 */ /* 0x000e64000804017f */
[----:B-1----:R-:W-:Y:S05]  /*1af0*/  @!P2 BRA `(.L_x_6594) ;  /* 0x0000012c00c8a947 */ /* 0x002fea0003800000 */
.L_x_6593:
[----:B------:R-:W-:Y:S05]  /*1b00*/  WARPSYNC.ALL ;  /* 0x0000000000007948 */ /* 0x000fea0003800000 */
[----:B------:R-:W-:Y:S01]  /*1b10*/  UIADD3 UR4, UR41, 0x18400, URZ ;  /* 0x0001840029047890 */ /* 0x000fe2000fffe03f */
[----:B------:R-:W-:Y:S01]  /*1b20*/  WARPGROUP.ARRIVE ;  /* 0x00000000000079c5 */ /* 0x000fe20000000000 */
[----:B------:R-:W-:Y:S01]  /*1b30*/  ULOP3.LUT UR32, UR47, 0x10000, URZ, 0xfc, !UPT ;  /* 0x000100002f207892 */ /* 0x000fe2000f8efc3f */
[----:B------:R-:W-:Y:S01]  /*1b40*/  IMAD.MOV.U32 R3, RZ, RZ, -0x80 ;  /* 0xffffff80ff037424 */ /* 0x000fe200078e00ff */
[----:B------:R-:W-:Y:S01]  /*1b50*/  USHF.R.U32.HI UR4, URZ, 0x4, UR4 ;  /* 0x000000043f047899 */ /* 0x000fe20008011604 */
[----:B01----:R-:W-:Y:S01]  /*1b60*/  @!P1 VIADD R0, R5, 0x28840 ;  /* 0x0002884005009836 */ /* 0x003fe20000000000 */
[----:B------:R-:W-:Y:S01]  /*1b70*/  UMOV UR33, 0x40000040 ;  /* 0x4000004000217882 */ /* 0x000fe20000000000 */
[----:B------:R-:W-:Y:S01]  /*1b80*/  UMOV UR35, 0x40000040 ;  /* 0x4000004000237882 */ /* 0x000fe20000000000 */
[----:B------:R-:W-:Y:S01]  /*1b90*/  ULOP3.LUT UR4, UR4, 0x3fff, URZ, 0xc0, !UPT ;  /* 0x00003fff04047892 */ /* 0x000fe2000f8ec03f */
[----:B------:R-:W-:Y:S01]  /*1ba0*/  IMAD R14, R88, R3, 0x80 ;  /* 0x00000080580e7424 */ /* 0x000fe200078e0203 */
[----:B------:R-:W-:Y:S01]  /*1bb0*/  UMOV UR5, 0x40000040 ;  /* 0x4000004000057882 */ /* 0x000fe20000000000 */
[----:B------:R-:W-:Y:S01]  /*1bc0*/  UMOV UR7, 0x40000040 ;  /* 0x4000004000077882 */ /* 0x000fe20000000000 */
[----:B------:R-:W-:Y:S01]  /*1bd0*/  ULOP3.LUT UR46, UR4, 0x10000, URZ, 0xfc, !UPT ;  /* 0x00010000042e7892 */ /* 0x000fe2000f8efc3f */
[----:B------:R-:W-:Y:S01]  /*1be0*/  IMAD.IADD R3, R17, 0x1, R14 ;  /* 0x0000000111037824 */ /* 0x000fe200078e020e */
[----:B------:R-:W-:Y:S01]  /*1bf0*/  UIADD3 UR4, UR32, 0x2, URZ ;  /* 0x0000000220047890 */ /* 0x000fe2000fffe03f */
[----:B------:R-:W-:Y:S01]  /*1c00*/  @!P1 PRMT R0, RZ, 0x654, R0 ;  /* 0x00000654ff009816 */ /* 0x000fe20000000000 */
[----:B------:R-:W-:Y:S01]  /*1c10*/  ULEA UR34, UR42, UR46, 0xb ;  /* 0x0000002e2a227291 */ /* 0x000fe2000f8e583f */
[----:B------:R-:W-:Y:S01]  /*1c20*/  IMAD R2, R185, 0x80, R190 ;  /* 0x00000080b9027824 */ /* 0x000fe200078e02be */
[----:B------:R-:W-:Y:S01]  /*1c30*/  UIADD3 UR8, UR32, 0x4, URZ ;  /* 0x0000000420087890 */ /* 0x000fe2000fffe03f */
[--C-:B------:R-:W-:Y:S01]  /*1c40*/  IADD3 R5, -R18, 0x1, R3.reuse ;  /* 0x0000000112057810 */ /* 0x100fe20007ffe103 */
[----:B------:R-:W-:Y:S01]  /*1c50*/  UIADD3 UR6, UR34, 0x2, URZ ;  /* 0x0000000222067890 */ /* 0x000fe2000fffe03f */
[----:B------:R-:W-:Y:S01]  /*1c60*/  IMAD R9, R16, -0x2, R3 ;  /* 0xfffffffe10097824 */ /* 0x000fe200078e0203 */
[----:B------:R-:W-:Y:S01]  /*1c70*/  UIADD3 UR10, UR34, 0x4, URZ ;  /* 0x00000004220a7890 */ /* 0x000fe2000fffe03f */
[----:B------:R-:W-:Y:S01]  /*1c80*/  LEA R7, R88, 0xffffff80, 0x7 ;  /* 0xffffff8058077811 */ /* 0x000fe200078e38ff */
[----:B------:R-:W-:Y:S01]  /*1c90*/  UMOV UR9, 0x40000040 ;  /* 0x4000004000097882 */ /* 0x000fe20000000000 */
[----:B------:R-:W-:Y:S01]  /*1ca0*/  HGMMA.64x128x16.F32.BF16 R24, gdesc[UR32], RZ, !UPT, gsb0 ;  /* 0x01e00000201879f0 */ /* 0x000fe2000c0018ff */
        /* <DEDUP_REMOVED lines=22> */
[----:B------:R-:W-:Y:S01]  /*1e10*/  ULDC UR50, c[0x0][0x9dc] ;  /* 0x0002770000327ab9 */ /* 0x000fe20000000800 */
[----:B------:R-:W-:Y:S02]  /*1e20*/  WARPGROUP.DEPBAR.LE gsb0, 0x0 ;  /* 0x00008000000079c5 */ /* 0x000fe40000010000 */
[----:B------:R-:W-:-:S06]  /*1e30*/  WARPGROUP.ARRIVE ;  /* 0x00000000000079c5 */ /* 0x000fcc0000000000 */
[----:B------:R-:W-:Y:S01]  /*1e40*/  HGMMA.64x128x16.F32.BF16 R24, gdesc[UR4], R24, gsb0 ;  /* 0x01e00000041879f0 */ /* 0x000fe20008001818 */
[----:B------:R-:W-:Y:S02]  /*1e50*/  ULDC.64 UR6, c[0x0][0x9e0] ;  /* 0x0002780000067ab9 */ /* 0x000fe40000000a00 */
[----:B------:R-:W-:Y:S01]  /*1e60*/  UISETP.GE.AND UP0, UPT, UR7, 0x1, UPT ;  /* 0x000000010700788c */ /* 0x000fe2000bf06270 */
[----:B------:R-:W-:-:S05]  /*1e70*/  VIADD R20, R5, UR6 ;  /* 0x0000000605147c36 */ /* 0x000fca0008000000 */
[----:B------:R-:W-:Y:S01]  /*1e80*/  PLOP3.LUT P2, PT, PT, PT, UP0, 0x40, 0x0 ;  /* 0x000000000000781c */ /* 0x000fe20003f4e808 */
[----:B------:R-:W-:Y:S02]  /*1e90*/  WARPGROUP.DEPBAR.LE gsb0, 0x0 ;  /* 0x00008000000079c5 */ /* 0x000fe40000010000 */
        /* <DEDUP_REMOVED lines=36> */
.L_x_6597:
[----:B------:R-:W-:-:S06]  /*20e0*/  UISETP.NE.AND UP1, UPT, UR7, 0x1, UPT ;  /* 0x000000010700788c */ /* 0x000fcc000bf25270 */
[----:B------:R-:W-:-:S05]  /*20f0*/  PLOP3.LUT P2, PT, PT, PT, UP1, 0x80, 0x0 ;  /* 0x000000000000781c */ /* 0x000fca0003f4f018 */
[----:B------:R-:W-:-:S08]  /*2100*/  @UP1 ULDC.64 UR10, c[0x0][0x9e8] ;  /* 0x00027a00000a1ab9 */ /* 0x000fd00000000a00 */
[----:B------:R-:W-:-:S05]  /*2110*/  @P2 IMAD.HI.U32 R5, R4, UR10, RZ ;  /* 0x0000000a04052c27 */ /* 0x000fca000f8e00ff */
[----:B------:R-:W-:-:S07]  /*2120*/  @P2 SHF.R.U32.HI R4, RZ, UR11, R5 ;  /* 0x0000000bff042c19 */ /* 0x000fce0008011605 */
.L_x_6598:
[----:B------:R-:W-:Y:S05]  /*2130*/  BSYNC B0 ;  /* 0x0000000000007941 */ /* 0x000fea0003800000 */
.L_x_6596:
[----:B------:R-:W-:-:S04]  /*2140*/  IMAD R5, R4, UR7, -R7 ;  /* 0x0000000704057c24 */ /* 0x000fc8000f8e0a07 */
[----:B------:R-:W-:-:S05]  /*2150*/  IMAD R5, R16, -0x2, R5 ;  /* 0xfffffffe10057824 */ /* 0x000fca00078e0205 */
[----:B------:R-:W-:Y:S02]  /*2160*/  VIMNMX R3, R3, R5, !PT ;  /* 0x0000000503037248 */ /* 0x000fe40007fe0100 */
[----:B------:R-:W-:-:S07]  /*2170*/  VIADDMNMX R0, R5, UR7, R0, PT ;  /* 0x0000000705007c46 */ /* 0x000fce000b800100 */
.L_x_6595:
        /* <DEDUP_REMOVED lines=8> */
[----:B------:R-:W-:Y:S02]  /*2200*/  P2R R15, PR, RZ, 0x20 ;  /* 0x00000020ff0f7803 */ /* 0x000fe40000000000 */
[----:B------:R-:W-:Y:S02]  /*2210*/  ISETP.LT.OR P3, PT, R0, 0xa, P3 ;  /* 0x0000000a0000780c */ /* 0x000fe40001f61670 */
[----:B------:R-:W-:Y:S02]  /*2220*/  ISETP.GT.AND P4, PT, R3, 0x8, !P4 ;  /* 0x000000080300780c */ /* 0x000fe40006784270 */
[----:B------:R-:W-:-:S02]  /*2230*/  ISETP.GE.AND P5, PT, R14, 0x11, PT ;  /* 0x000000110e00780c */ /* 0x000fc40003fa6270 */
[----:B------:R-:W-:Y:S01]  /*2240*/  FSEL R120, R29, -INF , !P3 ;  /* 0xff8000001d787808 */ /* 0x000fe20005800000 */
[----:B------:R-:W-:Y:S01]  /*2250*/  VIADD R29, R2, 0x8 ;  /* 0x00000008021d7836 */ /* 0x000fe20000000000 */
        /* <DEDUP_REMOVED lines=11> */
[C---:B------:R-:W-:Y:S02]  /*2310*/  ISETP.GT.AND P3, PT, R3.reuse, 0x18, !P4 ;  /* 0x000000180300780c */ /* 0x040fe40006764270 */
        /* <DEDUP_REMOVED lines=109> */
[----:B------:R-:W-:Y:S02]  /*29f0*/  ISETP.GE.AND P3, PT, R14, 0x71, PT ;  /* 0x000000710e00780c */ /* 0x000fe40003f66270 */
[----:B------:R-:W-:Y:S02]  /*2a00*/  VIADDMNMX R29, R29, R20, R9, PT ;  /* 0x000000141d1d7246 */ /* 0x000fe40003800109 */
[----:B------:R-:W-:Y:S02]  /*2a10*/  ISETP.GT.AND P4, PT, R3, 0x70, !P3 ;  /* 0x000000700300780c */ /* 0x000fe40005f84270 */
[----:B------:R-:W-:-:S02]  /*2a20*/  IADD3 R25, R11, 0x8, R2 ;  /* 0x000000080b197810 */ /* 0x000fc40007ffe002 */
        /* <DEDUP_REMOVED lines=18> */
[----:B------:R-:W-:-:S04]  /*2b50*/  ISETP.LT.OR P6, PT, R0, 0x7a, P6 ;  /* 0x0000007a0000780c */ /* 0x000fc800037c1670 */
[----:B------:R-:W-:Y:S02]  /*2b60*/  FSEL R14, R85, -INF , !P6 ;  /* 0xff800000550e7808 */ /* 0x000fe40007000000 */
[----:B------:R-:W-:-:S13]  /*2b70*/  PLOP3.LUT P6, PT, PT, PT, UP0, 0x40, 0x0 ;  /* 0x000000000000781c */ /* 0x000fda0003fce808 */
        /* <DEDUP_REMOVED lines=15> */
.L_x_6601:
[----:B------:R-:W-:-:S06]  /*2c70*/  UISETP.NE.AND UP1, UPT, UR7, 0x1, UPT ;  /* 0x000000010700788c */ /* 0x000fcc000bf25270 */
[----:B------:R-:W-:-:S05]  /*2c80*/  PLOP3.LUT P6, PT, PT, PT, UP1, 0x80, 0x0 ;  /* 0x000000000000781c */ /* 0x000fca0003fcf018 */
[----:B------:R-:W-:-:S08]  /*2c90*/  @UP1 ULDC.64 UR10, c[0x0][0x9e8] ;  /* 0x00027a00000a1ab9 */ /* 0x000fd00000000a00 */
[----:B------:R-:W-:Y:S01]  /*2ca0*/  @P6 IMAD.HI.U32 R0, R3, UR10, RZ ;  /* 0x0000000a03006c27 */ /* 0x000fe2000f8e00ff */
[----:B------:R-:W-:-:S13]  /*2cb0*/  PLOP3.LUT P6, PT, PT, PT, UP1, 0x80, 0x0 ;  /* 0x000000000000781c */ /* 0x000fda0003fcf018 */
[----:B------:R-:W-:-:S07]  /*2cc0*/  @P6 SHF.R.U32.HI R3, RZ, UR11, R0 ;  /* 0x0000000bff036c19 */ /* 0x000fce0008011600 */
.L_x_6602:
[----:B------:R-:W-:Y:S05]  /*2cd0*/  BSYNC B0 ;  /* 0x0000000000007941 */ /* 0x000fea0003800000 */
.L_x_6600:
[----:B------:R-:W-:-:S04]  /*2ce0*/  IMAD R3, R3, UR7, -R7 ;  /* 0x0000000703037c24 */ /* 0x000fc8000f8e0a07 */
[----:B------:R-:W-:-:S05]  /*2cf0*/  IMAD R0, R16, -0x2, R3 ;  /* 0xfffffffe10007824 */ /* 0x000fca00078e0203 */
[----:B------:R-:W-:Y:S02]  /*2d00*/  VIMNMX R25, R25, R0, !PT ;  /* 0x0000000019197248 */ /* 0x000fe40007fe0100 */
[----:B------:R-:W-:-:S07]  /*2d10*/  VIADDMNMX R29, R0, UR7, R29, PT ;  /* 0x00000007001d7c46 */ /* 0x000fce000b80011d */
.L_x_6599:
[----:B------:R-:W-:Y:S01]  /*2d20*/  ISETP.GT.AND P2, PT, R25, 0x1, !P2 ;  /* 0x000000011900780c */ /* 0x000fe20005744270 */
[----:B------:R-:W-:Y:S01]  /*2d30*/  ULDC UR10, c[0x0][0x988] ;  /* 0x00026200000a7ab9 */ /* 0x000fe20000000800 */
[----:B------:R-:W-:Y:S02]  /*2d40*/  ISETP.NE.AND P6, PT, R21, RZ, PT ;  /* 0x000000ff1500720c */ /* 0x000fe40003fc5270 */
        /* <DEDUP_REMOVED lines=76> */
[----:B------:R-:W-:Y:S01]  /*3210*/  ISETP.GT.AND P3, PT, R25, 0x70, !P3 ;  /* 0x000000701900780c */ /* 0x000fe20005f64270 */
[----:B------:R-:W0:Y:S01]  /*3220*/  SHFL.BFLY PT, R0, R3, 0x2, 0x1f ;  /* 0x0c401f0003007f89 */ /* 0x000e2200000e0000 */
[----:B------:R-:W-:Y:S02]  /*3230*/  FSEL R50, R50, -INF , !P2 ;  /* 0xff80000032327808 */ /* 0x000fe40005000000 */
[----:B------:R-:W-:Y:S02]  /*3240*/  ISETP.NE.AND P2, PT, R45, RZ, PT ;  /* 0x000000ff2d00720c */ /* 0x000fe40003f45270 */
[C---:B------:R-:W-:Y:S02]  /*3250*/  ISETP.GT.AND P4, PT, R25.reuse, 0x71, !P4 ;  /* 0x000000711900780c */ /* 0x040fe40006784270 */
[----:B------:R-:W-:Y:S02]  /*3260*/  ISETP.GT.AND P2, PT, R25, 0x31, !P2 ;  /* 0x000000311900780c */ /* 0x000fe40005744270 */
[----:B------:R-:W-:-:S02]  /*3270*/  ISETP.LT.OR P3, PT, R29, 0x71, P3 ;  /* 0x000000711d00780c */ /* 0x000fc40001f61670 */
[----:B------:R-:W-:Y:S02]  /*3280*/  ISETP.LT.OR P2, PT, R29, 0x32, P2 ;  /* 0x000000321d00780c */ /* 0x000fe40001741670 */
[----:B------:R-:W-:Y:S02]  /*3290*/  ISETP.GT.AND P5, PT, R25, 0x78, !P5 ;  /* 0x000000781900780c */ /* 0x000fe40006fa4270 */
[----:B------:R-:W-:Y:S02]  /*32a0*/  FSEL R44, R51, -INF , !P2 ;  /* 0xff800000332c7808 */ /* 0x000fe40005000000 */
[----:B------:R-:W-:Y:S02]  /*32b0*/  ISETP.NE.AND P2, PT, R48, RZ, PT ;  /* 0x000000ff3000720c */ /* 0x000fe40003f45270 */
[----:B------:R-:W-:Y:S02]  /*32c0*/  ISETP.LT.OR P4, PT, R29, 0x72, P4 ;  /* 0x000000721d00780c */ /* 0x000fe40002781670 */
[----:B------:R-:W-:-:S02]  /*32d0*/  ISETP.GT.AND P2, PT, R25, 0x38, !P2 ;  /* 0x000000381900780c */ /* 0x000fc40005744270 */
[----:B------:R-:W-:Y:S02]  /*32e0*/  FSEL R82, R82, -INF , !P3 ;  /* 0xff80000052527808 */ /* 0x000fe40005800000 */
[----:B------:R-:W-:Y:S02]  /*32f0*/  ISETP.LT.OR P2, PT, R29, 0x39, P2 ;  /* 0x000000391d00780c */ /* 0x000fe40001741670 */
[----:B0-----:R-:W-:Y:S02]  /*3300*/  FMNMX.FTZ R7, R3, R0, !PT ;  /* 0x0000000003077209 */ /* 0x001fe40007810000 */
[----:B------:R-:W-:Y:S02]  /*3310*/  FSEL R54, R54, -INF , !P2 ;  /* 0xff80000036367808 */ /* 0x000fe40005000000 */
[----:B------:R-:W-:Y:S01]  /*3320*/  ISETP.GT.AND P2, PT, R25, 0x39, !P6 ;  /* 0x000000391900780c */ /* 0x000fe20007744270 */
[----:B------:R-:W0:Y:S01]  /*3330*/  SHFL.BFLY PT, R0, R7, 0x1, 0x1f ;  /* 0x0c201f0007007f89 */ /* 0x000e2200000e0000 */
[----:B------:R-:W-:-:S02]  /*3340*/  ISETP.NE.AND P6, PT, R73, RZ, PT ;  /* 0x000000ff4900720c */ /* 0x000fc40003fc5270 */
[C---:B------:R-:W-:Y:S02]  /*3350*/  ISETP.LT.OR P2, PT, R29.reuse, 0x3a, P2 ;  /* 0x0000003a1d00780c */ /* 0x040fe40001741670 */
[----:B------:R-:W-:Y:S02]  /*3360*/  ISETP.LT.OR P5, PT, R29, 0x79, P5 ;  /* 0x000000791d00780c */ /* 0x000fe40002fa1670 */
[----:B------:R-:W-:Y:S02]  /*3370*/  FSEL R48, R55, -INF , !P2 ;  /* 0xff80000037307808 */ /* 0x000fe40005000000 */
[----:B------:R-:W-:Y:S02]  /*3380*/  ISETP.NE.AND P2, PT, R52, RZ, PT ;  /* 0x000000ff3400720c */ /* 0x000fe40003f45270 */
[----:B------:R-:W-:Y:S02]  /*3390*/  FSEL R86, R86, -INF , !P5 ;  /* 0xff80000056567808 */ /* 0x000fe40006800000 */
[----:B------:R-:W-:-:S04]  /*33a0*/  ISETP.GT.AND P2, PT, R25, 0x40, !P2 ;  /* 0x000000401900780c */ /* 0x000fc80005744270 */
[----:B------:R-:W-:-:S04]  /*33b0*/  ISETP.LT.OR P2, PT, R29, 0x41, P2 ;  /* 0x000000411d00780c */ /* 0x000fc80001741670 */
[----:B------:R-:W-:Y:S02]  /*33c0*/  FSEL R58, R58, -INF , !P2 ;  /* 0xff8000003a3a7808 */ /* 0x000fe40005000000 */
[----:B------:R-:W-:Y:S02]  /*33d0*/  ISETP.NE.AND P2, PT, R53, RZ, PT ;  /* 0x000000ff3500720c */ /* 0x000fe40003f45270 */
[----:B0-----:R-:W-:Y:S02]  /*33e0*/  FMNMX.FTZ R0, R7, R0, !PT ;  /* 0x0000000007007209 */ /* 0x001fe40007810000 */
        /* <DEDUP_REMOVED lines=36> */
[----:B------:R-:W-:Y:S01]  /*3630*/  ISETP.NE.AND P6, PT, R5, RZ, PT ;  /* 0x000000ff0500720c */ /* 0x000fe20003fc5270 */
[----:B------:R-:W-:Y:S01]  /*3640*/  IMAD.U32 R5, RZ, RZ, UR10 ;  /* 0x0000000aff057e24 */ /* 0x000fe2000f8e00ff */
[----:B------:R-:W-:-:S03]  /*3650*/  ISETP.LT.OR P2, PT, R29, 0x69, P2 ;  /* 0x000000691d00780c */ /* 0x000fc60001741670 */
[----:B------:R-:W-:Y:S01]  /*3660*/  FMUL.FTZ R9, R0, R5 ;  /* 0x0000000500097220 */ /* 0x000fe20000410000 */
        /* <DEDUP_REMOVED lines=8> */
[-CC-:B------:R-:W-:Y:S01]  /*36f0*/  FFMA.FTZ R33, R102, R5.reuse, -R31.reuse ;  /* 0x0000000566217223 */ /* 0x180fe2000001081f */
[-CC-:B------:R-:W-:Y:S01]  /*3700*/  FFMA.FTZ R164, R100, R5.reuse, -R31.reuse ;  /* 0x0000000564a47223 */ /* 0x180fe2000001081f */
[----:B------:R-:W-:Y:S01]  /*3710*/  FSEL R26, R26, -INF , !P2 ;  /* 0xff8000001a1a7808 */ /* 0x000fe20005000000 */
[-CC-:B------:R-:W-:Y:S01]  /*3720*/  FFMA.FTZ R180, R180, R5.reuse, -R31.reuse ;  /* 0x00000005b4b47223 */ /* 0x180fe2000001081f */
[----:B------:R-:W-:Y:S01]  /*3730*/  ISETP.NE.AND P2, PT, R91, RZ, PT ;  /* 0x000000ff5b00720c */ /* 0x000fe20003f45270 */
[-CC-:B------:R-:W-:Y:S01]  /*3740*/  FFMA.FTZ R3, R118, R5.reuse, -R31.reuse ;  /* 0x0000000576037223 */ /* 0x180fe2000001081f */
[----:B------:R-:W-:Y:S01]  /*3750*/  FMNMX.FTZ R9, R26, R20, !PT ;  /* 0x000000141a097209 */ /* 0x000fe20007810000 */
[--C-:B------:R-:W-:Y:S01]  /*3760*/  FFMA.FTZ R182, R182, R5, -R31.reuse ;  /* 0x00000005b6b67223 */ /* 0x100fe2000001081f */
[----:B------:R-:W-:Y:S01]  /*3770*/  ISETP.GT.AND P2, PT, R25, 0x69, !P2 ;  /* 0x000000691900780c */ /* 0x000fe20005744270 */
[----:B------:R-:W-:Y:S01]  /*3780*/  MUFU.EX2 R180, R180 ;  /* 0x000000b400b47308 */ /* 0x000fe20000000800 */
[----:B------:R-:W-:Y:S01]  /*3790*/  FMNMX.FTZ R9, R30, R9, !PT ;  /* 0x000000091e097209 */ /* 0x000fe20007810000 */
[-CC-:B------:R-:W-:Y:S01]  /*37a0*/  FFMA.FTZ R7, R120, R5.reuse, -R31.reuse ;  /* 0x0000000578077223 */ /* 0x180fe2000001081f */
[----:B------:R-:W-:Y:S01]  /*37b0*/  ISETP.LT.OR P2, PT, R29, 0x6a, P2 ;  /* 0x0000006a1d00780c */ /* 0x000fe20001741670 */
[--C-:B------:R-:W-:Y:S01]  /*37c0*/  FFMA.FTZ R176, R176, R5, -R31.reuse ;  /* 0x00000005b0b07223 */ /* 0x100fe2000001081f */
[----:B------:R-:W-:Y:S01]  /*37d0*/  FMNMX.FTZ R9, R24, R9, !PT ;  /* 0x0000000918097209 */ /* 0x000fe20007810000 */
[--C-:B------:R-:W-:Y:S01]  /*37e0*/  FFMA.FTZ R39, R8, R5, -R31.reuse ;  /* 0x0000000508277223 */ /* 0x100fe2000001081f */
[----:B------:R-:W-:Y:S01]  /*37f0*/  FSEL R102, R79, -INF , !P2 ;  /* 0xff8000004f667808 */ /* 0x000fe20005000000 */
[----:B------:R-:W0:Y:S01]  /*3800*/  MUFU.EX2 R3, R3 ;  /* 0x0000000300037308 */ /* 0x000e220000000800 */
[----:B------:R-:W-:Y:S01]  /*3810*/  FMNMX.FTZ R11, R34, R9, !PT ;  /* 0x00000009220b7209 */ /* 0x000fe20007810000 */
[-CC-:B------:R-:W-:Y:S01]  /*3820*/  FFMA.FTZ R4, R4, R5.reuse, -R31.reuse ;  /* 0x0000000504047223 */ /* 0x180fe2000001081f */
[----:B------:R-:W-:Y:S01]  /*3830*/  ISETP.GT.AND P6, PT, R25, 0x79, !P6 ;  /* 0x000000791900780c */ /* 0x000fe200077c4270 */
[--C-:B------:R-:W-:Y:S01]  /*3840*/  FFMA.FTZ R178, R178, R5, -R31.reuse ;  /* 0x00000005b2b27223 */ /* 0x100fe2000001081f */
[----:B------:R-:W-:Y:S01]  /*3850*/  FMNMX.FTZ R11, R28, R11, !PT ;  /* 0x0000000b1c0b7209 */ /* 0x000fe20007810000 */
[--C-:B------:R-:W-:Y:S01]  /*3860*/  FFMA.FTZ R172, R116, R5, -R31.reuse ;  /* 0x0000000574ac7223 */ /* 0x100fe2000001081f */
[----:B------:R-:W-:Y:S01]  /*3870*/  FSEL R100, R83, -INF , !P4 ;  /* 0xff80000053647808 */ /* 0x000fe20006000000 */
[----:B------:R-:W-:Y:S01]  /*3880*/  MUFU.EX2 R9, R15 ;  /* 0x0000000f00097308 */ /* 0x000fe20000000800 */
[----:B------:R-:W-:Y:S01]  /*3890*/  FMNMX.FTZ R11, R38, R11, !PT ;  /* 0x0000000b260b7209 */ /* 0x000fe20007810000 */
[-CC-:B------:R-:W-:Y:S01]  /*38a0*/  FFMA.FTZ R114, R114, R5.reuse, -R31.reuse ;  /* 0x0000000572727223 */ /* 0x180fe2000001081f */
[----:B------:R-:W-:Y:S01]  /*38b0*/  ISETP.LT.OR P6, PT, R29, 0x7a, P6 ;  /* 0x0000007a1d00780c */ /* 0x000fe200037c1670 */
        /* <DEDUP_REMOVED lines=14> */
[-CC-:B-1----:R-:W-:Y:S01]  /*39a0*/  FFMA.FTZ R33, R98, R5.reuse, -R31.reuse ;  /* 0x0000000562217223 */ /* 0x182fe2000001081f */
[----:B------:R-:W-:Y:S01]  /*39b0*/  FSEL R98, R87, -INF , !P6 ;  /* 0xff80000057627808 */ /* 0x000fe20007000000 */
        /* <DEDUP_REMOVED lines=14> */
[----:B------:R-:W-:Y:S01]  /*3aa0*/  FFMA.FTZ R14, R14, R5, -R31 ;  /* 0x000000050e0e7223 */ /* 0x000fe2000001081f */
[----:B0-----:R-:W-:Y:S01]  /*3ab0*/  FADD.FTZ R45, R180, R3 ;  /* 0x00000003b42d7221 */ /* 0x001fe20000010000 */
[----:B------:R-:W-:-:S02]  /*3ac0*/  F2FP.BF16.F32.PACK_AB R180, R3, R180 ;  /* 0x000000b403b4723e */ /* 0x000fc400000010ff */
[----:B------:R-:W-:Y:S02]  /*3ad0*/  FMNMX.FTZ R15, R48, R15, !PT ;  /* 0x0000000f300f7209 */ /* 0x000fe40007810000 */
[----:B------:R-:W0:Y:S02]  /*3ae0*/  MUFU.EX2 R176, R176 ;  /* 0x000000b000b07308 */ /* 0x000e240000000800 */
[----:B--2---:R-:W-:-:S04]  /*3af0*/  FMNMX.FTZ R21, R58, R15, !PT ;  /* 0x0000000f3a157209 */ /* 0x004fc80007810000 */
[----:B------:R-:W-:Y:S02]  /*3b00*/  FMNMX.FTZ R21, R52, R21, !PT ;  /* 0x0000001534157209 */ /* 0x000fe40007810000 */
[----:B------:R2:W-:Y:S02]  /*3b10*/  MUFU.EX2 R35, R4 ;  /* 0x0000000400237308 */ /* 0x0005e40000000800 */
[----:B------:R-:W-:-:S04]  /*3b20*/  FMNMX.FTZ R21, R62, R21, !PT ;  /* 0x000000153e157209 */ /* 0x000fc80007810000 */
[----:B------:R-:W-:Y:S02]  /*3b30*/  FMNMX.FTZ R21, R56, R21, !PT ;  /* 0x0000001538157209 */ /* 0x000fe40007810000 */
[----:B------:R-:W4:Y:S02]  /*3b40*/  MUFU.EX2 R178, R178 ;  /* 0x000000b200b27308 */ /* 0x000f240000000800 */
[----:B------:R-:W-:-:S04]  /*3b50*/  FMNMX.FTZ R27, R66, R21, !PT ;  /* 0x00000015421b7209 */ /* 0x000fc80007810000 */
[----:B------:R-:W-:Y:S02]  /*3b60*/  FMNMX.FTZ R27, R60, R27, !PT ;  /* 0x0000001b3c1b7209 */ /* 0x000fe40007810000 */
[----:B------:R-:W5:Y:S02]  /*3b70*/  MUFU.EX2 R172, R172 ;  /* 0x000000ac00ac7308 */ /* 0x000f640000000800 */
[----:B------:R-:W-:-:S04]  /*3b80*/  FMNMX.FTZ R27, R70, R27, !PT ;  /* 0x0000001b461b7209 */ /* 0x000fc80007810000 */
[----:B------:R-:W-:Y:S02]  /*3b90*/  FMNMX.FTZ R27, R64, R27, !PT ;  /* 0x0000001b401b7209 */ /* 0x000fe40007810000 */
[----:B------:R-:W5:Y:S02]  /*3ba0*/  MUFU.EX2 R13, R114 ;  /* 0x00000072000d7308 */ /* 0x000f640000000800 */
        /* <DEDUP_REMOVED lines=12> */
[----:B------:R-:W1:Y:S05]  /*3c70*/  SHFL.BFLY PT, R94, R27, 0x2, 0x1f ;  /* 0x0c401f001b5e7f89 */ /* 0x000e6a00000e0000 */
        /* <DEDUP_REMOVED lines=11> */
[----:B--2---:R-:W-:-:S06]  /*3d30*/  FMUL.FTZ R4, R8, R5 ;  /* 0x0000000508047220 */ /* 0x004fcc0000410000 */
[----:B------:R-:W-:Y:S01]  /*3d40*/  MUFU.EX2 R68, R68 ;  /* 0x0000004400447308 */ /* 0x000fe20000000800 */
[----:B------:R-:W-:Y:S01]  /*3d50*/  FSEL R31, R4, RZ, P2 ;  /* 0x000000ff041f7208 */ /* 0x000fe20001000000 */
[----:B------:R-:W-:Y:S01]  /*3d60*/  FADD.FTZ R4, R182, R45 ;  /* 0x0000002db6047221 */ /* 0x000fe20000010000 */
[C---:B---3--:R-:W-:Y:S02]  /*3d70*/  F2FP.BF16.F32.PACK_AB R182, R7.reuse, R182 ;  /* 0x000000b607b6723e */ /* 0x048fe400000010ff */
[----:B------:R-:W-:Y:S01]  /*3d80*/  PLOP3.LUT P2, PT, PT, PT, UP0, 0x40, 0x0 ;  /* 0x000000000000781c */ /* 0x000fe20003f4e808 */
[-CC-:B------:R-:W-:Y:S01]  /*3d90*/  FFMA.FTZ R26, R26, R5.reuse, -R31.reuse ;  /* 0x000000051a1a7223 */ /* 0x180fe2000001081f */
[-CC-:B------:R-:W-:Y:S01]  /*3da0*/  FFMA.FTZ R20, R20, R5.reuse, -R31.reuse ;  /* 0x0000000514147223 */ /* 0x180fe2000001081f */
[----:B------:R-:W-:Y:S01]  /*3db0*/  FADD.FTZ R45, R7, R4 ;  /* 0x00000004072d7221 */ /* 0x000fe20000010000 */
[-CC-:B------:R-:W-:Y:S01]  /*3dc0*/  FFMA.FTZ R30, R30, R5.reuse, -R31.reuse ;  /* 0x000000051e1e7223 */ /* 0x180fe2000001081f */
[-C--:B------:R-:W-:Y:S01]  /*3dd0*/  FFMA.FTZ R24, R24, R5.reuse, -R31 ;  /* 0x0000000518187223 */ /* 0x080fe2000001081f */
        /* <DEDUP_REMOVED lines=9> */
[----:B----4-:R-:W-:Y:S01]  /*3e70*/  FADD.FTZ R4, R178, R45 ;  /* 0x0000002db2047221 */ /* 0x010fe20000010000 */
[-CC-:B------:R-:W-:Y:S01]  /*3e80*/  FFMA.FTZ R36, R36, R5.reuse, -R31.reuse ;  /* 0x0000000524247223 */ /* 0x180fe2000001081f */
[-CC-:B------:R-:W-:Y:S01]  /*3e90*/  FFMA.FTZ R46, R46, R5.reuse, -R31.reuse ;  /* 0x000000052e2e7223 */ /* 0x180fe2000001081f */
[-CC-:B------:R-:W-:Y:S01]  /*3ea0*/  FFMA.FTZ R40, R40, R5.reuse, -R31.reuse ;  /* 0x0000000528287223 */ /* 0x180fe2000001081f */
[----:B------:R-:W-:Y:S01]  /*3eb0*/  FADD.FTZ R45, R11, R4 ;  /* 0x000000040b2d7221 */ /* 0x000fe20000010000 */
[-CC-:B------:R-:W-:Y:S01]  /*3ec0*/  FFMA.FTZ R50, R50, R5.reuse, -R31.reuse ;  /* 0x0000000532327223 */ /* 0x180fe2000001081f */
[-C--:B------:R-:W-:Y:S01]  /*3ed0*/  FFMA.FTZ R44, R44, R5.reuse, -R31 ;  /* 0x000000052c2c7223 */ /* 0x080fe2000001081f */
[----:B------:R-:W1:Y:S01]  /*3ee0*/  MUFU.EX2 R30, R30 ;  /* 0x0000001e001e7308 */ /* 0x000e620000000800 */
[----:B-----5:R-:W-:Y:S01]  /*3ef0*/  FADD.FTZ R4, R172, R45 ;  /* 0x0000002dac047221 */ /* 0x020fe20000010000 */
[-CC-:B------:R-:W-:Y:S01]  /*3f00*/  FFMA.FTZ R54, R54, R5.reuse, -R31.reuse ;  /* 0x0000000536367223 */ /* 0x180fe2000001081f */
[-CC-:B------:R-:W-:Y:S01]  /*3f10*/  FFMA.FTZ R48, R48, R5.reuse, -R31.reuse ;  /* 0x0000000530307223 */ /* 0x180fe2000001081f */
[-CC-:B------:R-:W-:Y:S01]  /*3f20*/  FFMA.FTZ R58, R58, R5.reuse, -R31.reuse ;  /* 0x000000053a3a7223 */ /* 0x180fe2000001081f */
[----:B------:R-:W-:Y:S01]  /*3f30*/  FADD.FTZ R47, R13, R4 ;  /* 0x000000040d2f7221 */ /* 0x000fe20000010000 */
[-CC-:B------:R-:W-:Y:S01]  /*3f40*/  FFMA.FTZ R52, R52, R5.reuse, -R31.reuse ;  /* 0x0000000534347223 */ /* 0x180fe2000001081f */
[-C--:B------:R-:W-:Y:S01]  /*3f50*/  FFMA.FTZ R62, R62, R5.reuse, -R31 ;  /* 0x000000053e3e7223 */ /* 0x080fe2000001081f */
[----:B------:R-:W2:Y:S01]  /*3f60*/  MUFU.EX2 R183, R24 ;  /* 0x0000001800b77308 */ /* 0x000ea20000000800 */
        /* <DEDUP_REMOVED lines=21> */
[----:B------:R-:W-:Y:S01]  /*40c0*/  FADD.FTZ R47, R25, R6 ;  /* 0x00000006192f7221 */ /* 0x000fe20000010000 */
[-C--:B------:R-:W-:Y:S01]  /*40d0*/  FFMA.FTZ R86, R86, R5.reuse, -R31 ;  /* 0x0000000556567223 */ /* 0x080fe2000001081f */
[----:B------:R-:W2:Y:S01]  /*40e0*/  MUFU.EX2 R38, R38 ;  /* 0x0000002600267308 */ /* 0x000ea20000000800 */
[----:B0-----:R-:W-:Y:S01]  /*40f0*/  FADD.FTZ R4, R34, R45 ;  /* 0x0000002d22047221 */ /* 0x001fe20000010000 */
[----:B------:R-:W-:Y:S01]  /*4100*/  FADD.FTZ R6, R164, R47 ;  /* 0x0000002fa4067221 */ /* 0x000fe20000010000 */
[----:B------:R-:W-:Y:S01]  /*4110*/  FFMA.FTZ R31, R98, R5, -R31 ;  /* 0x00000005621f7223 */ /* 0x000fe2000001081f */
[----:B------:R-:W-:-:S02]  /*4120*/  F2FP.BF16.F32.PACK_AB R176, R9, R176 ;  /* 0x000000b009b0723e */ /* 0x000fc400000010ff */
[----:B------:R-:W-:Y:S01]  /*4130*/  FADD.FTZ R47, R33, R6 ;  /* 0x00000006212f7221 */ /* 0x000fe20000010000 */
[----:B------:R-:W-:Y:S01]  /*4140*/  F2FP.BF16.F32.PACK_AB R178, R11, R178 ;  /* 0x000000b20bb2723e */ /* 0x000fe200000010ff */
[----:B------:R-:W0:Y:S01]  /*4150*/  MUFU.EX2 R179, R32 ;  /* 0x0000002000b37308 */ /* 0x000e220000000800 */
[----:B-1----:R-:W-:Y:S01]  /*4160*/  FADD.FTZ R45, R177, R4 ;  /* 0x00000004b12d7221 */ /* 0x002fe20000010000 */
[----:B------:R-:W-:Y:S01]  /*4170*/  FADD.FTZ R6, R96, R47 ;  /* 0x0000002f60067221 */ /* 0x000fe20000010000 */
[----:B------:R-:W-:Y:S02]  /*4180*/  F2FP.BF16.F32.PACK_AB R172, R13, R172 ;  /* 0x000000ac0dac723e */ /* 0x000fe400000010ff */
[----:B------:R-:W-:Y:S01]  /*4190*/  F2FP.BF16.F32.PACK_AB R174, R15, R174 ;  /* 0x000000ae0fae723e */ /* 0x000fe200000010ff */
[----:B------:R-:W-:Y:S01]  /*41a0*/  FADD.FTZ R47, R29, R6 ;  /* 0x000000061d2f7221 */ /* 0x000fe20000010000 */
[----:B------:R-:W-:Y:S01]  /*41b0*/  F2FP.BF16.F32.PACK_AB R168, R21, R168 ;  /* 0x000000a815a8723e */ /* 0x000fe200000010ff */
[----:B------:R-:W1:Y:S01]  /*41c0*/  MUFU.EX2 R42, R42 ;  /* 0x0000002a002a7308 */ /* 0x000e620000000800 */
[----:B--2---:R-:W-:Y:S01]  /*41d0*/  FADD.FTZ R4, R38, R45 ;  /* 0x0000002d26047221 */ /* 0x004fe20000010000 */
[----:B------:R-:W-:Y:S01]  /*41e0*/  FADD.FTZ R6, R92, R47 ;  /* 0x0000002f5c067221 */ /* 0x000fe20000010000 */
[----:B------:R-:W-:-:S02]  /*41f0*/  F2FP.BF16.F32.PACK_AB R170, R25, R170 ;  /* 0x000000aa19aa723e */ /* 0x000fc400000010ff */
[----:B------:R-:W-:Y:S01]  /*4200*/  F2FP.BF16.F32.PACK_AB R164, R33, R164 ;  /* 0x000000a421a4723e */ /* 0x000fe200000010ff */
[----:B------:R-:W-:Y:S01]  /*4210*/  FADD.FTZ R47, R35, R6 ;  /* 0x00000006232f7221 */ /* 0x000fe20000010000 */
[----:B------:R-:W-:Y:S01]  /*4220*/  F2FP.BF16.F32.PACK_AB R166, R29, R96 ;  /* 0x000000601da6723e */ /* 0x000fe200000010ff */
[----:B------:R-:W2:Y:S01]  /*4230*/  MUFU.EX2 R173, R36 ;  /* 0x0000002400ad7308 */ /* 0x000ea20000000800 */
[----:B0-----:R-:W-:Y:S01]  /*4240*/  FADD.FTZ R45, R179, R4 ;  /* 0x00000004b32d7221 */ /* 0x001fe20000010000 */
[----:B------:R-:W-:Y:S01]  /*4250*/  FADD.FTZ R6, R68, R47 ;  /* 0x0000002f44067221 */ /* 0x000fe20000010000 */
[----:B------:R-:W-:Y:S02]  /*4260*/  F2FP.BF16.F32.PACK_AB R160, R35, R92 ;  /* 0x0000005c23a0723e */ /* 0x000fe400000010ff */
[C---:B------:R-:W-:Y:S01]  /*4270*/  F2FP.BF16.F32.PACK_AB R162, R37.reuse, R68 ;  /* 0x0000004425a2723e */ /* 0x040fe200000010ff */
[----:B------:R-:W-:Y:S01]  /*4280*/  FADD.FTZ R7, R37, R6 ;  /* 0x0000000625077221 */ /* 0x000fe20000010000 */
[----:B------:R-:W-:Y:S01]  /*4290*/  F2FP.BF16.F32.PACK_AB R181, R181, R26 ;  /* 0x0000001ab5b5723e */ /* 0x000fe200000010ff */
[----:B------:R-:W0:Y:S01]  /*42a0*/  MUFU.EX2 R46, R46 ;  /* 0x0000002e002e7308 */ /* 0x000e220000000800 */
[----:B-1----:R-:W-:Y:S01]  /*42b0*/  FADD.FTZ R4, R42, R45 ;  /* 0x0000002d2a047221 */ /* 0x002fe20000010000 */
[----:B------:R-:W-:-:S02]  /*42c0*/  F2FP.BF16.F32.PACK_AB R183, R183, R30 ;  /* 0x0000001eb7b7723e */ /* 0x000fc400000010ff */
[----:B------:R-:W-:Y:S02]  /*42d0*/  F2FP.BF16.F32.PACK_AB R177, R177, R34 ;  /* 0x00000022b1b1723e */ /* 0x000fe400000010ff */
[----:B------:R-:W-:Y:S02]  /*42e0*/  F2FP.BF16.F32.PACK_AB R179, R179, R38 ;  /* 0x00000026b3b3723e */ /* 0x000fe400000010ff */
        /* <DEDUP_REMOVED lines=51> */
[----:B-1----:R-:W-:Y:S01]  /*4620*/  FADD.FTZ R6, R84, R7 ;  /* 0x0000000754067221 */ /* 0x002fe20000010000 */
[----:B------:R-:W-:-:S04]  /*4630*/  IMAD.IADD R7, R17, 0x1, -R18 ;  /* 0x0000000111077824 */ /* 0x000fc800078e0a12 */
[----:B------:R-:W-:Y:S02]  /*4640*/  IMAD R9, R185, 0x80, R7 ;  /* 0x00000080b9097824 */ /* 0x000fe400078e0207 */
[----:B------:R-:W1:Y:S01]  /*4650*/  MUFU.EX2 R74, R74 ;  /* 0x0000004a004a7308 */ /* 0x000e620000000800 */
[C---:B--2---:R-:W-:Y:S01]  /*4660*/  FADD.FTZ R3, R163.reuse, R4 ;  /* 0x00000004a3037221 */ /* 0x044fe20000010000 */
[----:B------:R-:W-:Y:S02]  /*4670*/  F2FP.BF16.F32.PACK_AB R163, R163, R70 ;  /* 0x00000046a3a3723e */ /* 0x000fe400000010ff */
[----:B------:R-:W-:-:S04]  /*4680*/  R2UR UR10, R9 ;  /* 0x00000000090a72ca */ /* 0x000fc800000e0000 */
[----:B------:R-:W2:Y:S01]  /*4690*/  MUFU.EX2 R157, R90 ;  /* 0x0000005a009d7308 */ /* 0x000ea20000000800 */
[C---:B0-----:R-:W-:Y:S01]  /*46a0*/  FADD.FTZ R4, R27.reuse, R6 ;  /* 0x000000061b047221 */ /* 0x041fe20000010000 */
[----:B------:R-:W-:-:S06]  /*46b0*/  F2FP.BF16.F32.PACK_AB R154, R27, R84 ;  /* 0x000000541b9a723e */ /* 0x000fcc00000010ff */
[----:B------:R-:W0:Y:S01]  /*46c0*/  MUFU.EX2 R78, R78 ;  /* 0x0000004e004e7308 */ /* 0x000e220000000800 */
[----:B-1----:R-:W-:Y:S01]  /*46d0*/  FADD.FTZ R6, R74, R3 ;  /* 0x000000034a067221 */ /* 0x002fe20000010000 */
[----:B------:R-:W-:-:S06]  /*46e0*/  UIADD3 UR6, UR10, UR6, URZ ;  /* 0x000000060a067290 */ /* 0x000fcc000fffe03f */
        /* <DEDUP_REMOVED lines=16> */
[----:B------:R-:W-:Y:S01]  /*47f0*/  VIADD R6, R88, 0xfffffffe ;  /* 0xfffffffe58067836 */ /* 0x000fe20000000000 */
        /* <DEDUP_REMOVED lines=12> */
.L_x_6604:
[----:B------:R-:W-:-:S11]  /*48c0*/  UISETP.NE.AND UP1, UPT, UR7, 0x1, UPT ;  /* 0x000000010700788c */ /* 0x000fd6000bf25270 */
[----:B------:R-:W-:Y:S02]  /*48d0*/  @UP1 ULDC.64 UR18, c[0x0][0x9e8] ;  /* 0x00027a0000121ab9 */ /* 0x000fe40000000a00 */
[----:B------:R-:W-:-:S04]  /*48e0*/  UIMAD.WIDE.U32 UR10, UR14, UR18, URZ ;  /* 0x000000120e0a72a5 */ /* 0x000fc8000f8e003f */
[----:B------:R-:W-:-:S12]  /*48f0*/  @UP1 USHF.R.U32.HI UR14, URZ, UR19, UR11 ;  /* 0x000000133f0e1299 */ /* 0x000fd8000801160b */
.L_x_6605:
[----:B------:R-:W-:-:S04]  /*4900*/  UIMAD UR7, UR14, UR7, UR7 ;  /* 0x000000070e0772a4 */ /* 0x000fc8000f8e0207 */
[----:B------:R-:W-:-:S04]  /*4910*/  UISETP.LT.AND UP1, UPT, UR6, UR7, UPT ;  /* 0x000000070600728c */ /* 0x000fc8000bf21270 */
[----:B------:R-:W-:-:S12]  /*4920*/  USEL UR6, UR6, UR7, UP1 ;  /* 0x0000000706067287 */ /* 0x000fd80008800000 */
.L_x_6603:
[----:B------:R-:W-:Y:S01]  /*4930*/  USHF.R.S32.HI UR7, URZ, 0x1f, UR6 ;  /* 0x0000001f3f077899 */ /* 0x000fe20008011406 */
[----:B------:R-:W-:Y:S02]  /*4940*/  CS2R R150, SRZ ;  /* 0x0000000000967805 */ /* 0x000fe4000001ff00 */
        /* <DEDUP_REMOVED lines=39> */
[----:B------:R-:W-:Y:S01]  /*4bc0*/  IMAD.MOV.U32 R151, RZ, RZ, RZ ;  /* 0x000000ffff977224 */ /* 0x000fe200078e00ff */
[----:B------:R-:W-:Y:S01]  /*4bd0*/  ULDC UR50, c[0x0][0x9dc] ;  /* 0x0002770000327ab9 */ /* 0x000fe20000000800 */
[----:B------:R-:W-:Y:S01]  /*4be0*/  VIADD R11, R13, 0x8 ;  /* 0x000000080d0b7836 */ /* 0x000fe20000000000 */
[----:B------:R-:W-:-:S04]  /*4bf0*/  ULDC UR51, c[0x0][0x9e0] ;  /* 0x0002780000337ab9 */ /* 0x000fc80000000800 */
[----:B------:R-:W-:-:S07]  /*4c00*/  LOP3.LUT R9, RZ, R11, RZ, 0x33, !PT ;  /* 0x0000000bff097212 */ /* 0x000fce00078e33ff */
.L_x_6623:
        /* <DEDUP_REMOVED lines=9> */
.L_x_6608:
[----:B------:R-:W-:Y:S01]  /*4ca0*/  ULEA UR6, UR53, UR41, 0x3 ;  /* 0x0000002935067291 */ /* 0x000fe2000f8e183f */
[----:B------:R-:W-:-:S05]  /*4cb0*/  IMAD.U32 R5, RZ, RZ, UR52 ;  /* 0x00000034ff057e24 */ /* 0x000fca000f8e00ff */
[----:B------:R-:W-:-:S04]  /*4cc0*/  SHF.L.U32 R5, R5, 0x1f, RZ ;  /* 0x0000001f05057819 */ /* 0x000fc800000006ff */
[----:B------:R0:W1:Y:S01]  /*4cd0*/  SYNCS.PHASECHK.TRANS64.TRYWAIT P2, [UR6+0x28830], R5 ;  /* 0x02883005ff0075a7 */ /* 0x0000620008040146 */
[----:B------:R-:W-:Y:S05]  /*4ce0*/  @!P0 BRA `(.L_x_6609) ;  /* 0x0000000000048947 */ /* 0x000fea0003800000 */
[----:B------:R-:W-:Y:S01]  /*4cf0*/  BPT.TRAP 0x1 ;  /* 0x000000040000795c */ /* 0x000fe20000300000 */
.L_x_6609:
[----:B-1----:R-:W-:Y:S05]  /*4d00*/  @P2 BRA `(.L_x_6607) ;  /* 0x0000000000082947 */ /* 0x002fea0003800000 */
[----:B------:R-:W1:Y:S02]  /*4d10*/  SYNCS.PHASECHK.TRANS64.TRYWAIT P2, [UR6+0x28830], R5 ;  /* 0x02883005ff0075a7 */ /* 0x000e640008040146 */
[----:B-1----:R-:W-:Y:S05]  /*4d20*/  @!P2 BRA `(.L_x_6610) ;  /* 0x000000fc0050a947 */ /* 0x002fea0003800000 */
.L_x_6607:
[----:B-1----:R-:W1:Y:S01]  /*4d30*/  S2R R10, SR_TID.X ;  /* 0x00000000000a7919 */ /* 0x002e620000002100 */
[----:B------:R-:W-:Y:S01]  /*4d40*/  ULEA UR34, UR53, UR46, 0xb ;  /* 0x0000002e35227291 */ /* 0x000fe2000f8e583f */
[----:B------:R-:W-:Y:S01]  /*4d50*/  UMOV UR35, 0x40000040 ;  /* 0x4000004000237882 */ /* 0x000fe20000000000 */
[----:B------:R-:W-:Y:S02]  /*4d60*/  UMOV UR7, 0x40000040 ;  /* 0x4000004000077882 */ /* 0x000fe40000000000 */
[----:B------:R-:W-:Y:S02]  /*4d70*/  UIADD3 UR6, UR34, 0x2, URZ ;  /* 0x0000000222067890 */ /* 0x000fe4000fffe03f */
        /* <DEDUP_REMOVED lines=12> */
[----:B-1----:R-:W-:-:S05]  /*4e40*/  SHF.R.U32.HI R10, RZ, 0x7, R10 ;  /* 0x00000007ff0a7819 */ /* 0x002fca000001160a */
[----:B0-----:R-:W-:-:S05]  /*4e50*/  VIADD R5, R10, 0x8 ;  /* 0x000000080a057836 */ /* 0x001fca0000000000 */
[----:B------:R0:W-:Y:S06]  /*4e60*/  BAR.SYNC.DEFER_BLOCKING R5, 0x100 ;  /* 0x000400050000751d */ /* 0x0001ec0000010000 */
        /* <DEDUP_REMOVED lines=24> */
[----:B0-----:R-:W-:Y:S05]  /*4ff0*/  @P3 BRA `(.L_x_6611) ;  /* 0x00000000002c3947 */ /* 0x001fea0003800000 */
[----:B------:R-:W-:Y:S05]  /*5000*/  @!P0 BRA `(.L_x_6612) ;  /* 0x0000000000048947 */ /* 0x000fea0003800000 */
[----:B------:R-:W-:Y:S01]  /*5010*/  BPT.TRAP 0x1 ;  /* 0x000000040000795c */ /* 0x000fe20000300000 */
.L_x_6612:
[----:B------:R-:W-:Y:S01]  /*5020*/  ULEA UR6, UR42, UR41, 0x3 ;  /* 0x000000292a067291 */ /* 0x000fe2000f8e183f */
[----:B------:R-:W-:-:S05]  /*5030*/  IMAD.U32 R5, RZ, RZ, UR43 ;  /* 0x0000002bff057e24 */ /* 0x000fca000f8e00ff */
[----:B------:R-:W-:-:S04]  /*5040*/  SHF.L.U32 R5, R5, 0x1f, RZ ;  /* 0x0000001f05057819 */ /* 0x000fc800000006ff */
[----:B------:R0:W1:Y:S01]  /*5050*/  SYNCS.PHASECHK.TRANS64.TRYWAIT P2, [UR6+0x28850], R5 ;  /* 0x02885005ff0075a7 */ /* 0x0000620008040146 */
[----:B------:R-:W-:Y:S05]  /*5060*/  @!P0 BRA `(.L_x_6613) ;  /* 0x0000000000048947 */ /* 0x000fea0003800000 */
[----:B------:R-:W-:Y:S01]  /*5070*/  BPT.TRAP 0x1 ;  /* 0x000000040000795c */ /* 0x000fe20000300000 */
.L_x_6613:
[----:B-1----:R-:W-:Y:S05]  /*5080*/  @P2 BRA `(.L_x_6611) ;  /* 0x0000000000082947 */ /* 0x002fea0003800000 */
[----:B------:R-:W1:Y:S02]  /*5090*/  SYNCS.PHASECHK.TRANS64.TRYWAIT P2, [UR6+0x28850], R5 ;  /* 0x02885005ff0075a7 */ /* 0x000e640008040146 */
[----:B-1----:R-:W-:Y:S05]  /*50a0*/  @!P2 BRA `(.L_x_6614) ;  /* 0x000000f80088a947 */ /* 0x002fea0003800000 */
.L_x_6611:
[----:B------:R-:W-:Y:S01]  /*50b0*/  UIADD3 UR6, UR41, 0x400, URZ ;  /* 0x0000040029067890 */ /* 0x000fe2000fffe03f */
[----:B------:R-:W-:Y:S01]  /*50c0*/  WARPGROUP.ARRIVE ;  /* 0x00000000000079c5 */ /* 0x000fe20000000000 */
[----:B------:R-:W-:-:S05]  /*50d0*/  UMOV UR7, 0x40000040 ;  /* 0x4000004000077882 */ /* 0x000fca0000000000 */
[----:B------:R-:W2:Y:S01]  /*50e0*/  S2R R12, SR_TID.X ;  /* 0x00000000000c7919 */ /* 0x000ea20000002100 */
[----:B------:R-:W-:Y:S01]  /*50f0*/  USHF.R.U32.HI UR6, URZ, 0x4, UR6 ;  /* 0x000000043f067899 */ /* 0x000fe20008011606 */
[----:B-1----:R-:W-:Y:S01]  /*5100*/  IMAD.U32 R10, RZ, RZ, UR53 ;  /* 0x00000035ff0a7e24 */ /* 0x002fe2000f8e00ff */
[----:B------:R-:W-:Y:S02]  /*5110*/  PLOP3.LUT P2, PT, PT, PT, UP0, 0x40, 0x0 ;  /* 0x000000000000781c */ /* 0x000fe40003f4e808 */
        /* <DEDUP_REMOVED lines=10> */
[----:B--2---:R-:W-:-:S04]  /*51c0*/  SHF.R.U32.HI R12, RZ, 0x7, R12 ;  /* 0x00000007ff0c7819 */ /* 0x004fc8000001160c */
[----:B0-----:R-:W-:Y:S01]  /*51d0*/  IADD3 R5, -R12, 0xb, RZ ;  /* 0x0000000b0c057810 */ /* 0x001fe20007ffe1ff */
        /* <DEDUP_REMOVED lines=26> */
[----:B------:R-:W-:Y:S01]  /*5380*/  WARPGROUP.ARRIVE ;  /* 0x00000000000079c5 */ /* 0x000fe20000000000 */
[----:B------:R-:W-:-:S06]  /*5390*/  IMAD.SHL.U32 R160, R6, 0x80, RZ ;  /* 0x0000008006a07824 */ /* 0x000fcc00078e00ff */
[----:B------:R-:W-:Y:S01]  /*53a0*/  HGMMA.64x128x16.F32.BF16 R88, R156, gdesc[UR4].tnspB, R88, gsb0 ;  /* 0x41e000049c587df0 */ /* 0x000fe20008001858 */
[----:B------:R-:W-:Y:S01]  /*53b0*/  UIADD3 UR6, UR10, 0x380, URZ ;  /* 0x000003800a067890 */ /* 0x000fe2000fffe03f */
[----:B------:R-:W-:Y:S01]  /*53c0*/  IADD3 R15, R17, 0x1, -R160 ;  /* 0x00000001110f7810 */ /* 0x000fe20007ffe8a0 */
[----:B------:R-:W-:-:S04]  /*53d0*/  UMOV UR7, 0x40000040 ;  /* 0x4000004000077882 */ /* 0x000fc80000000000 */
[----:B------:R-:W-:-:S04]  /*53e0*/  IMAD.IADD R15, R15, 0x1, -R18 ;  /* 0x000000010f0f7824 */ /* 0x000fc800078e0a12 */
[----:B------:R-:W-:-:S04]  /*53f0*/  IMAD R15, R16, -0x2, R15 ;  /* 0xfffffffe100f7824 */ /* 0x000fc800078e020f */
[----:B------:R-:W-:Y:S01]  /*5400*/  VIADD R21, R15, UR51 ;  /* 0x000000330f157c36 */ /* 0x000fe20008000000 */
[----:B------:R-:W-:Y:S02]  /*5410*/  WARPGROUP.DEPBAR.LE gsb0, 0x0 ;  /* 0x00008000000079c5 */ /* 0x000fe40000010000 */
[----:B------:R-:W-:-:S06]  /*5420*/  WARPGROUP.ARRIVE ;  /* 0x00000000000079c5 */ /* 0x000fcc0000000000 */
[----:B------:R-:W-:Y:S01]  /*5430*/  HGMMA.64x128x16.F32.BF16 R88, R152, gdesc[UR4].tnspB, R88, gsb0 ;  /* 0x41e0000498587df0 */ /* 0x000fe20008001858 */
[----:B------:R-:W-:Y:S02]  /*5440*/  ULOP3.LUT UR6, URZ, UR50, URZ, 0x33, !UPT ;  /* 0x000000323f067292 */ /* 0x000fe4000f8e333f */
[----:B------:R-:W-:Y:S02]  /*5450*/  WARPGROUP.DEPBAR.LE gsb0, 0x0 ;  /* 0x00008000000079c5 */ /* 0x000fe40000010000 */
[----:B------:R0:W-:Y:S06]  /*5460*/  BAR.ARV R5, 0x100 ;  /* 0x000400050000751d */ /* 0x0001ec0000002000 */
[----:B------:R-:W-:Y:S01]  /*5470*/  VIADD R153, R15, UR6 ;  /* 0x000000060f997c36 */ /* 0x000fe20008000000 */
[----:B------:R1:W-:Y:S03]  /*5480*/  @!P1 SYNCS.ARRIVE.TRANS64.RED.A1T0 RZ, [R10+URZ], RZ ;  /* 0x000000ff0aff99a7 */ /* 0x0003e6000810043f */
[----:B------:R-:W-:-:S02]  /*5490*/  IMAD.IADD R15, R2, 0x1, R153 ;  /* 0x00000001020f7824 */ /* 0x000fc400078e0299 */
[----:B-1----:R-:W-:Y:S01]  /*54a0*/  IMAD.IADD R10, R2, 0x1, R21 ;  /* 0x00000001020a7824 */ /* 0x002fe200078e0215 */
        /* <DEDUP_REMOVED lines=13> */
.L_x_6617:
[----:B------:R-:W-:Y:S02]  /*5580*/  IMAD.U32 R14, RZ, RZ, UR47 ;  /* 0x0000002fff0e7e24 */ /* 0x000fe4000f8e00ff */
[----:B------:R-:W-:-:S03]  /*5590*/  IMAD.MOV.U32 R5, RZ, RZ, R13 ;  /* 0x000000ffff057224 */ /* 0x000fc600078e000d */
[----:B------:R-:W-:-:S13]  /*55a0*/  ISETP.NE.AND P2, PT, R14, 0x1, PT ;  /* 0x000000010e00780c */ /* 0x000fda0003f45270 */
[----:B------:R-:W0:Y:S02]  /*55b0*/  @P2 LDC.64 R154, c[0x0][0x9e8] ;  /* 0x00027a00ff9a2b82 */ /* 0x000e240000000a00 */
[----:B0-----:R-:W-:-:S05]  /*55c0*/  @P2 IMAD.HI.U32 R12, R13, R154, RZ ;  /* 0x0000009a0d0c2227 */ /* 0x001fca00078e00ff */
[----:B------:R-:W-:-:S07]  /*55d0*/  @P2 SHF.R.U32.HI R5, RZ, R155, R12 ;  /* 0x0000009bff052219 */ /* 0x000fce000001160c */
.L_x_6618:
[----:B------:R-:W-:Y:S05]  /*55e0*/  BSYNC B0 ;  /* 0x0000000000007941 */ /* 0x000fea0003800000 */
.L_x_6616:
[----:B------:R-:W-:-:S04]  /*55f0*/  IMAD R5, R5, R14, -R160 ;  /* 0x0000000e05057224 */ /* 0x000fc800078e0aa0 */
[----:B------:R-:W-:-:S05]  /*5600*/  IMAD R5, R16, -0x2, R5 ;  /* 0xfffffffe10057824 */ /* 0x000fca00078e0205 */
[----:B------:R-:W-:Y:S02]  /*5610*/  VIADDMNMX R10, R5, R14, R10, PT ;  /* 0x0000000e050a7246 */ /* 0x000fe4000380010a */
[----:B------:R-:W-:-:S07]  /*5620*/  VIMNMX R15, R15, R5, !PT ;  /* 0x000000050f0f7248 */ /* 0x000fce0007fe0100 */
.L_x_6615:
[----:B------:R-:W-:-:S04]  /*5630*/  ISETP.GT.AND P2, PT, R6, -0x1, PT ;  /* 0xffffffff0600780c */ /* 0x000fc80003f44270 */
        /* <DEDUP_REMOVED lines=93> */
[----:B------:R-:W-:Y:S02]  /*5c10*/  ISETP.LT.OR P3, PT, R10, 0x7a, P3 ;  /* 0x0000007a0a00780c */ /* 0x000fe40001f61670 */
[--C-:B------:R-:W-:Y:S02]  /*5c20*/  IADD3 R25, R21, 0x8, R2.reuse ;  /* 0x0000000815197810 */ /* 0x100fe40007ffe002 */
[----:B------:R-:W-:-:S02]  /*5c30*/  IADD3 R29, R153, 0x8, R2 ;  /* 0x00000008991d7810 */ /* 0x000fc40007ffe002 */
[----:B------:R-:W-:Y:S02]  /*5c40*/  FSEL R36, R81, -INF , !P4 ;  /* 0xff80000051247808 */ /* 0x000fe40006000000 */
[----:B------:R-:W-:Y:S02]  /*5c50*/  FSEL R84, R84, -INF , !P6 ;  /* 0xff80000054547808 */ /* 0x000fe40007000000 */
[----:B------:R-:W-:Y:S01]  /*5c60*/  FSEL R32, R85, -INF , !P3 ;  /* 0xff80000055207808 */ /* 0x000fe20005800000 */
[----:B------:R-:W-:Y:S06]  /*5c70*/  @P5 BRA `(.L_x_6619) ;  /* 0x0000000000585947 */ /* 0x000fec0003800000 */
[----:B------:R-:W-:Y:S01]  /*5c80*/  ISETP.GT.AND P3, PT, R11, -0x1, PT ;  /* 0xffffffff0b00780c */ /* 0x000fe20003f64270 */
[----:B------:R-:W-:-:S12]  /*5c90*/  BSSY B0, `(.L_x_6620) ;  /* 0x0000010000007945 */ /* 0x000fd80003800000 */
[----:B------:R-:W-:Y:S05]  /*5ca0*/  @P3 BRA `(.L_x_6621) ;  /* 0x0000000000203947 */ /* 0x000fea0003800000 */
[----:B------:R-:W-:Y:S02]  /*5cb0*/  IMAD.U32 R15, RZ, RZ, UR47 ;  /* 0x0000002fff0f7e24 */ /* 0x000fe4000f8e00ff */
[----:B------:R-:W-:-:S03]  /*5cc0*/  IMAD.MOV.U32 R5, RZ, RZ, R9 ;  /* 0x000000ffff057224 */ /* 0x000fc600078e0009 */
[----:B------:R-:W-:-:S13]  /*5cd0*/  ISETP.NE.AND P3, PT, R15, 0x1, PT ;  /* 0x000000010f00780c */ /* 0x000fda0003f65270 */
[----:B------:R-:W0:Y:S02]  /*5ce0*/  @P3 LDC.64 R162, c[0x0][0x9e8] ;  /* 0x00027a00ffa23b82 */ /* 0x000e240000000a00 */
[----:B0-----:R-:W-:-:S05]  /*5cf0*/  @P3 IMAD.HI.U32 R10, R9, R162, RZ ;  /* 0x000000a2090a3227 */ /* 0x001fca00078e00ff */
[----:B------:R-:W-:-:S04]  /*5d00*/  @P3 SHF.R.U32.HI R5, RZ, R163, R10 ;  /* 0x000000a3ff053219 */ /* 0x000fc8000001160a */
[----:B------:R-:W-:Y:S01]  /*5d10*/  LOP3.LUT R5, RZ, R5, RZ, 0x33, !PT ;  /* 0x00000005ff057212 */ /* 0x000fe200078e33ff */
[----:B------:R-:W-:Y:S06]  /*5d20*/  BRA `(.L_x_6622) ;  /* 0x0000000000187947 */ /* 0x000fec0003800000 */
.L_x_6621:
[----:B------:R-:W-:Y:S02]  /*5d30*/  IMAD.U32 R15, RZ, RZ, UR47 ;  /* 0x0000002fff0f7e24 */ /* 0x000fe4000f8e00ff */
[----:B------:R-:W-:-:S03]  /*5d40*/  IMAD.MOV.U32 R5, RZ, RZ, R11 ;  /* 0x000000ffff057224 */ /* 0x000fc600078e000b */
[----:B------:R-:W-:-:S13]  /*5d50*/  ISETP.NE.AND P3, PT, R15, 0x1, PT ;  /* 0x000000010f00780c */ /* 0x000fda0003f65270 */
[----:B------:R-:W0:Y:S02]  /*5d60*/  @P3 LDC.64 R162, c[0x0][0x9e8] ;  /* 0x00027a00ffa23b82 */ /* 0x000e240000000a00 */
[----:B0-----:R-:W-:-:S05]  /*5d70*/  @P3 IMAD.HI.U32 R10, R11, R162, RZ ;  /* 0x000000a20b0a3227 */ /* 0x001fca00078e00ff */
[----:B------:R-:W-:-:S07]  /*5d80*/  @P3 SHF.R.U32.HI R5, RZ, R163, R10 ;  /* 0x000000a3ff053219 */ /* 0x000fce000001160a */
.L_x_6622:
[----:B------:R-:W-:Y:S05]  /*5d90*/  BSYNC B0 ;  /* 0x0000000000007941 */ /* 0x000fea0003800000 */
.L_x_6620:
[----:B------:R-:W-:-:S04]  /*5da0*/  IMAD R5, R5, R15, -R160 ;  /* 0x0000000f05057224 */ /* 0x000fc800078e0aa0 */
[----:B------:R-:W-:-:S05]  /*5db0*/  IMAD R10, R16, -0x2, R5 ;  /* 0xfffffffe100a7824 */ /* 0x000fca00078e0205 */
[----:B------:R-:W-:Y:S02]  /*5dc0*/  VIADDMNMX R25, R10, R15, R25, PT ;  /* 0x0000000f0a197246 */ /* 0x000fe40003800119 */
[----:B------:R-:W-:-:S07]  /*5dd0*/  VIMNMX R29, R29, R10, !PT ;  /* 0x0000000a1d1d7248 */ /* 0x000fce0007fe0100 */
.L_x_6619:
[----:B------:R-:W-:Y:S01]  /*5de0*/  FMNMX.FTZ R5, R164, R0, !PT ;  /* 0x00000000a4057209 */ /* 0x000fe20007810000 */
[----:B------:R-:W-:Y:S01]  /*5df0*/  UMOV UR43, UR52 ;  /* 0x00000034002b7c82 */ /* 0x000fe20008000000 */
[C---:B------:R-:W-:Y:S02]  /*5e00*/  ISETP.GT.AND P6, PT, R29.reuse, 0x8, P2 ;  /* 0x000000081d00780c */ /* 0x040fe400017c4270 */
[----:B------:R-:W-:Y:S02]  /*5e10*/  FMNMX.FTZ R5, R168, R5, !PT ;  /* 0x00000005a8057209 */ /* 0x000fe40007810000 */
[C---:B------:R-:W-:Y:S02]  /*5e20*/  ISETP.GT.AND P4, PT, R29.reuse, 0x1, P2 ;  /* 0x000000011d00780c */ /* 0x040fe40001784270 */
[----:B------:R-:W-:Y:S02]  /*5e30*/  FMNMX.FTZ R5, R170, R5, !PT ;  /* 0x00000005aa057209 */ /* 0x000fe40007810000 */
[----:B------:R-:W-:-:S02]  /*5e40*/  ISETP.GT.AND P3, PT, R29, 0x9, P2 ;  /* 0x000000091d00780c */ /* 0x000fc40001764270 */
        /* <DEDUP_REMOVED lines=21> */
[----:B------:R-:W-:Y:S02]  /*5fa0*/  ISETP.GT.AND P3, PT, R29, 0x18, P2 ;  /* 0x000000181d00780c */ /* 0x000fe40001764270 */
[----:B------:R-:W-:Y:S02]  /*5fb0*/  FMNMX.FTZ R5, R52, R5, !PT ;  /* 0x0000000534057209 */ /* 0x000fe40007810000 */
[----:B------:R-:W-:-:S02]  /*5fc0*/  FSEL R34, R34, -INF , !P5 ;  /* 0xff80000022227808 */ /* 0x000fc40006800000 */
[----:B------:R-:W-:Y:S02]  /*5fd0*/  FMNMX.FTZ R5, R44, R5, !PT ;  /* 0x000000052c057209 */ /* 0x000fe40007810000 */
[----:B------:R-:W-:Y:S02]  /*5fe0*/  ISETP.GT.AND P5, PT, R29, 0x19, P2 ;  /* 0x000000191d00780c */ /* 0x000fe400017a4270 */
        /* <DEDUP_REMOVED lines=9> */
[----:B------:R-:W-:-:S02]  /*6080*/  ISETP.LT.OR P3, PT, R25, 0x22, P3 ;  /* 0x000000221900780c */ /* 0x000fc40001f61670 */
        /* <DEDUP_REMOVED lines=15> */
[----:B-1----:R-:W-:-:S04]  /*6180*/  FMNMX.FTZ R10, R21, R10, !PT ;  /* 0x0000000a150a7209 */ /* 0x002fc80007810000 */
[C---:B------:R-:W-:Y:S01]  /*6190*/  FSETP.NEU.FTZ.AND P6, PT, R10.reuse, -INF , PT ;  /* 0xff8000000a00780b */ /* 0x040fe20003fdd000 */
[----:B0-----:R-:W-:-:S03]  /*61a0*/  FMUL.FTZ R15, R10, R5 ;  /* 0x000000050a0f7220 */ /* 0x001fc60000410000 */
[----:B------:R-:W-:Y:S02]  /*61b0*/  FSEL R57, R10, RZ, P6 ;  /* 0x000000ff0a397208 */ /* 0x000fe40003000000 */
[----:B------:R-:W-:-:S05]  /*61c0*/  FSEL R31, R15, RZ, P6 ;  /* 0x000000ff0f1f7208 */ /* 0x000fca0003000000 */
[-CC-:B------:R-:W-:Y:S01]  /*61d0*/  FFMA.FTZ R15, R164, R5.reuse, -R31.reuse ;  /* 0x00000005a40f7223 */ /* 0x180fe2000001081f */
[----:B------:R-:W-:Y:S01]  /*61e0*/  FSEL R164, R35, -INF , !P4 ;  /* 0xff80000023a47808 */ /* 0x000fe20006000000 */
[-CC-:B------:R-:W-:Y:S01]  /*61f0*/  FFMA.FTZ R180, R168, R5.reuse, -R31.reuse ;  /* 0x00000005a8b47223 */ /* 0x180fe2000001081f */
[----:B------:R-:W-:Y:S01]  /*6200*/  ISETP.GT.AND P4, PT, R29, 0x20, P2 ;  /* 0x000000201d00780c */ /* 0x000fe20001784270 */
[-CC-:B------:R-:W-:Y:S01]  /*6210*/  FFMA.FTZ R37, R178, R5.reuse, -R31.reuse ;  /* 0x00000005b2257223 */ /* 0x180fe2000001081f */
[----:B------:R-:W-:Y:S01]  /*6220*/  FSEL R168, R39, -INF , !P5 ;  /* 0xff80000027a87808 */ /* 0x000fe20006800000 */
[-CC-:B------:R-:W-:Y:S01]  /*6230*/  FFMA.FTZ R182, R170, R5.reuse, -R31.reuse ;  /* 0x00000005aab67223 */ /* 0x180fe2000001081f */
[----:B------:R-:W-:Y:S01]  /*6240*/  ISETP.LT.OR P4, PT, R25, 0x21, P4 ;  /* 0x000000211900780c */ /* 0x000fe20002781670 */
[-CC-:B------:R-:W-:Y:S01]  /*6250*/  FFMA.FTZ R39, R172, R5.reuse, -R31.reuse ;  /* 0x00000005ac277223 */ /* 0x180fe2000001081f */
[C---:B------:R-:W-:Y:S01]  /*6260*/  ISETP.GT.AND P5, PT, R29.reuse, 0x28, P2 ;  /* 0x000000281d00780c */ /* 0x040fe200017a4270 */
[-CC-:B------:R-:W-:Y:S01]  /*6270*/  FFMA.FTZ R21, R184, R5.reuse, -R31.reuse ;  /* 0x00000005b8157223 */ /* 0x180fe2000001081f */
[----:B------:R-:W-:Y:S01]  /*6280*/  FSEL R42, R42, -INF , !P4 ;  /* 0xff8000002a2a7808 */ /* 0x000fe20006000000 */
[-CC-:B------:R-:W-:Y:S01]  /*6290*/  FFMA.FTZ R178, R174, R5.reuse, -R31.reuse ;  /* 0x00000005aeb27223 */ /* 0x180fe2000001081f */
[----:B------:R-:W-:Y:S01]  /*62a0*/  ISETP.GT.AND P4, PT, R29, RZ, P2 ;  /* 0x000000ff1d00720c */ /* 0x000fe20001784270 */
[-CC-:B------:R-:W-:Y:S01]  /*62b0*/  FFMA.FTZ R172, R166, R5.reuse, -R31.reuse ;  /* 0x00000005a6ac7223 */ /* 0x180fe2000001081f */
[C---:B------:R-:W-:Y:S01]  /*62c0*/  ISETP.LT.OR P5, PT, R25.reuse, 0x29, P5 ;  /* 0x000000291900780c */ /* 0x040fe20002fa1670 */
[-CC-:B------:R-:W-:Y:S01]  /*62d0*/  FFMA.FTZ R45, R156, R5.reuse, -R31.reuse ;  /* 0x000000059c2d7223 */ /* 0x180fe2000001081f */
[----:B------:R-:W-:Y:S01]  /*62e0*/  ISETP.LT.OR P4, PT, R25, 0x1, P4 ;  /* 0x000000011900780c */ /* 0x000fe20002781670 */
[----:B------:R-:W-:Y:S01]  /*62f0*/  MUFU.EX2 R15, R15 ;  /* 0x0000000f000f7308 */ /* 0x000fe20000000800 */
[----:B------:R-:W-:Y:S01]  /*6300*/  FSEL R170, R43, -INF , !P3 ;  /* 0xff8000002baa7808 */ /* 0x000fe20005800000 */
[-CC-:B------:R-:W-:Y:S01]  /*6310*/  FFMA.FTZ R43, R158, R5.reuse, -R31.reuse ;  /* 0x000000059e2b7223 */ /* 0x180fe2000001081f */
[----:B------:R-:W-:Y:S01]  /*6320*/  FSEL R35, R26, -INF , !P4 ;  /* 0xff8000001a237808 */ /* 0x000fe20006000000 */
[-CC-:B------:R-:W-:Y:S01]  /*6330*/  FFMA.FTZ R176, R176, R5.reuse, -R31.reuse ;  /* 0x00000005b0b07223 */ /* 0x180fe2000001081f */
[----:B------:R-:W-:Y:S01]  /*6340*/  ISETP.GT.AND P3, PT, R29, 0x29, P2 ;  /* 0x000000291d00780c */ /* 0x000fe20001764270 */
[-CC-:B------:R-:W-:Y:S01]  /*6350*/  FFMA.FTZ R48, R48, R5.reuse, -R31.reuse ;  /* 0x0000000530307223 */ /* 0x180fe2000001081f */
[----:B------:R-:W-:Y:S01]  /*6360*/  FMNMX.FTZ R27, R35, R8, !PT ;  /* 0x00000008231b7209 */ /* 0x000fe20007810000 */
[----:B------:R-:W-:Y:S01]  /*6370*/  MUFU.EX2 R180, R180 ;  /* 0x000000b400b47308 */ /* 0x000fe20000000800 */
[----:B------:R-:W-:Y:S01]  /*6380*/  FSEL R46, R46, -INF , !P5 ;  /* 0xff8000002e2e7808 */ /* 0x000fe20006800000 */
[--C-:B------:R-:W-:Y:S01]  /*6390*/  FFMA.FTZ R44, R44, R5, -R31.reuse ;  /* 0x000000052c2c7223 */ /* 0x100fe2000001081f */
[----:B------:R-:W-:Y:S01]  /*63a0*/  FMNMX.FTZ R27, R162, R27, !PT ;  /* 0x0000001ba21b7209 */ /* 0x000fe20007810000 */
[-CC-:B------:R-:W-:Y:S01]  /*63b0*/  FFMA.FTZ R40, R40, R5.reuse, -R31.reuse ;  /* 0x0000000528287223 */ /* 0x180fe2000001081f */
[----:B------:R-:W-:Y:S01]  /*63c0*/  ISETP.GT.AND P5, PT, R29, 0x30, P2 ;  /* 0x000000301d00780c */ /* 0x000fe200017a4270 */
[--C-:B------:R-:W-:Y:S01]  /*63d0*/  FFMA.FTZ R20, R20, R5, -R31.reuse ;  /* 0x0000000514147223 */ /* 0x100fe2000001081f */
[----:B------:R-:W-:Y:S01]  /*63e0*/  FMNMX.FTZ R27, R30, R27, !PT ;  /* 0x0000001b1e1b7209 */ /* 0x000fe20007810000 */
[----:B------:R-:W-:Y:S01]  /*63f0*/  MUFU.EX2 R182, R182 ;  /* 0x000000b600b67308 */ /* 0x000fe20000000800 */
[----:B------:R-:W-:Y:S01]  /*6400*/  ISETP.LT.OR P4, PT, R25, 0x2a, P3 ;  /* 0x0000002a1900780c */ /* 0x000fe20001f81670 */
[--C-:B------:R-:W-:Y:S01]  /*6410*/  FFMA.FTZ R28, R28, R5, -R31.reuse ;  /* 0x000000051c1c7223 */ /* 0x100fe2000001081f */
[----:B------:R-:W-:Y:S01]  /*6420*/  FMNMX.FTZ R33, R160, R27, !PT ;  /* 0x0000001ba0217209 */ /* 0x000fe20007810000 */
[-CC-:B------:R-:W-:Y:S01]  /*6430*/  FFMA.FTZ R24, R24, R5.reuse, -R31.reuse ;  /* 0x0000000518187223 */ /* 0x180fe2000001081f */
[----:B------:R-:W-:Y:S01]  /*6440*/  ISETP.GT.AND P3, PT, R29, 0x31, P2 ;  /* 0x000000311d00780c */ /* 0x000fe20001764270 */
        /* <DEDUP_REMOVED lines=11> */
[----:B------:R-:W-:Y:S01]  /*6500*/  ISETP.GT.AND P4, PT, R29, 0x38, P2 ;  /* 0x000000381d00780c */ /* 0x000fe20001784270 */
[--C-:B------:R-:W-:Y:S01]  /*6510*/  FFMA.FTZ R36, R36, R5, -R31.reuse ;  /* 0x0000000524247223 */ /* 0x100fe2000001081f */
[----:B0-----:R-:W-:Y:S01]  /*6520*/  FMNMX.FTZ R37, R168, R33, !PT ;  /* 0x00000021a8257209 */ /* 0x001fe20007810000 */
[----:B------:R-:W-:Y:S01]  /*6530*/  FFMA.FTZ R84, R84, R5, -R31 ;  /* 0x0000000554547223 */ /* 0x000fe2000001081f */
[----:B------:R-:W-:-:S02]  /*6540*/  ISETP.LT.OR P3, PT, R25, 0x32, P3 ;  /* 0x000000321900780c */ /* 0x000fc40001f61670 */
[----:B------:R-:W-:Y:S01]  /*6550*/  FMNMX.FTZ R37, R42, R37, !PT ;  /* 0x000000252a257209 */ /* 0x000fe20007810000 */
[----:B------:R0:W-:Y:S01]  /*6560*/  MUFU.EX2 R33, R39 ;  /* 0x0000002700217308 */ /* 0x0001e20000000800 */
[----:B------:R-:W-:Y:S02]  /*6570*/  FSEL R50, R50, -INF , !P5 ;  /* 0xff80000032327808 */ /* 0x000fe40006800000 */
[----:B------:R-:W-:Y:S02]  /*6580*/  FMNMX.FTZ R37, R170, R37, !PT ;  /* 0x00000025aa257209 */ /* 0x000fe40007810000 */
[----:B------:R-:W-:Y:S02]  /*6590*/  ISETP.GT.AND P5, PT, R29, 0x39, P2 ;  /* 0x000000391d00780c */ /* 0x000fe400017a4270 */
[----:B------:R-:W-:Y:S01]  /*65a0*/  FMNMX.FTZ R37, R46, R37, !PT ;  /* 0x000000252e257209 */ /* 0x000fe20007810000 */
[----:B------:R-:W-:Y:S01]  /*65b0*/  MUFU.EX2 R176, R176 ;  /* 0x000000b000b07308 */ /* 0x000fe20000000800 */
[----:B------:R-:W-:-:S02]  /*65c0*/  FSEL R184, R51, -INF , !P3 ;  /* 0xff80000033b87808 */ /* 0x000fc40005800000 */
[----:B0-----:R-:W-:Y:S02]  /*65d0*/  FMNMX.FTZ R39, R26, R37, !PT ;  /* 0x000000251a277209 */ /* 0x001fe40007810000 */
[----:B------:R-:W-:Y:S02]  /*65e0*/  ISETP.LT.OR P4, PT, R25, 0x39, P4 ;  /* 0x000000391900780c */ /* 0x000fe40002781670 */
[----:B------:R-:W-:Y:S01]  /*65f0*/  FMNMX.FTZ R39, R50, R39, !PT ;  /* 0x0000002732277209 */ /* 0x000fe20007810000 */
[----:B------:R-:W-:Y:S01]  /*6600*/  MUFU.EX2 R37, R43 ;  /* 0x0000002b00257308 */ /* 0x000fe20000000800 */
[----:B------:R-:W-:Y:S02]  /*6610*/  ISETP.GT.AND P3, PT, R29, 0x40, P2 ;  /* 0x000000401d00780c */ /* 0x000fe40001764270 */
[----:B------:R-:W-:Y:S02]  /*6620*/  ISETP.LT.OR P5, PT, R25, 0x3a, P5 ;  /* 0x0000003a1900780c */ /* 0x000fe40002fa1670 */
[----:B------:R-:W-:-:S02]  /*6630*/  FSEL R54, R54, -INF , !P4 ;  /* 0xff80000036367808 */ /* 0x000fc40006000000 */
[----:B------:R-:W-:Y:S01]  /*6640*/  FMNMX.FTZ R41, R184, R39, !PT ;  /* 0x00000027b8297209 */ /* 0x000fe20007810000 */
[----:B------:R-:W-:Y:S01]  /*6650*/  MUFU.EX2 R178, R178 ;  /* 0x000000b200b27308 */ /* 0x000fe20000000800 */
[----:B------:R-:W-:Y:S02]  /*6660*/  ISETP.GT.AND P4, PT, R29, 0x41, P2 ;  /* 0x000000411d00780c */ /* 0x000fe40001784270 */
[----:B------:R-:W-:Y:S02]  /*6670*/  FSEL R174, R55, -INF , !P5 ;  /* 0xff80000037ae7808 */ /* 0x000fe40006800000 */
[----:B------:R-:W-:Y:S02]  /*6680*/  ISETP.LT.OR P3, PT, R25, 0x41, P3 ;  /* 0x000000411900780c */ /* 0x000fe40001f61670 */
[----:B------:R-:W-:Y:S01]  /*6690*/  FMNMX.FTZ R41, R54, R41, !PT ;  /* 0x0000002936297209 */ /* 0x000fe20007810000 */
[----:B------:R0:W-:Y:S01]  /*66a0*/  MUFU.EX2 R39, R45 ;  /* 0x0000002d00277308 */ /* 0x0001e20000000800 */
[----:B------:R-:W-:-:S02]  /*66b0*/  ISETP.GT.AND P5, PT, R29, 0x48, P2 ;  /* 0x000000481d00780c */ /* 0x000fc400017a4270 */
[----:B------:R-:W-:Y:S02]  /*66c0*/  ISETP.LT.OR P4, PT, R25, 0x42, P4 ;  /* 0x000000421900780c */ /* 0x000fe40002781670 */
[----:B------:R-:W-:Y:S02]  /*66d0*/  FSEL R58, R58, -INF , !P3 ;  /* 0xff8000003a3a7808 */ /* 0x000fe40005800000 */
[----:B------:R-:W-:Y:S01]  /*66e0*/  FMNMX.FTZ R41, R174, R41, !PT ;  /* 0x00000029ae297209 */ /* 0x000fe20007810000 */
[----:B------:R-:W-:Y:S01]  /*66f0*/  MUFU.EX2 R172, R172 ;  /* 0x000000ac00ac7308 */ /* 0x000fe20000000800 */
[----:B------:R-:W-:Y:S01]  /*6700*/  ISETP.GT.AND P3, PT, R29, 0x49, P2 ;  /* 0x000000491d00780c */ /* 0x000fe20001764270 */
[----:B0-----:R-:W-:Y:S01]  /*6710*/  FFMA.FTZ R45, R152, R5, -R31 ;  /* 0x00000005982d7223 */ /* 0x001fe2000001081f */
[----:B------:R-:W-:Y:S02]  /*6720*/  FSEL R166, R59, -INF , !P4 ;  /* 0xff8000003ba67808 */ /* 0x000fe40006000000 */
[----:B------:R-:W-:-:S02]  /*6730*/  ISETP.LT.OR P5, PT, R25, 0x49, P5 ;  /* 0x000000491900780c */ /* 0x000fc40002fa1670 */
[----:B------:R-:W-:Y:S01]  /*6740*/  FMNMX.FTZ R41, R58, R41, !PT ;  /* 0x000000293a297209 */ /* 0x000fe20007810000 */
[----:B------:R-:W-:Y:S01]  /*6750*/  MUFU.EX2 R48, R48 ;  /* 0x0000003000307308 */ /* 0x000fe20000000800 */
[----:B------:R-:W-:Y:S02]  /*6760*/  ISETP.GT.AND P4, PT, R29, 0x50, P2 ;  /* 0x000000501d00780c */ /* 0x000fe40001784270 */
[----:B------:R-:W-:Y:S02]  /*6770*/  ISETP.LT.OR P3, PT, R25, 0x4a, P3 ;  /* 0x0000004a1900780c */ /* 0x000fe40001f61670 */
[----:B------:R-:W-:Y:S02]  /*6780*/  FSEL R62, R62, -INF , !P5 ;  /* 0xff8000003e3e7808 */ /* 0x000fe40006800000 */
[----:B------:R-:W-:Y:S01]  /*6790*/  FMNMX.FTZ R43, R166, R41, !PT ;  /* 0x00000029a62b7209 */ /* 0x000fe20007810000 */
[----:B------:R-:W-:Y:S01]  /*67a0*/  MUFU.EX2 R44, R44 ;  /* 0x0000002c002c7308 */ /* 0x000fe20000000800 */
[----:B------:R-:W-:-:S02]  /*67b0*/  ISETP.GT.AND P5, PT, R29, 0x51, P2 ;  /* 0x000000511d00780c */ /* 0x000fc400017a4270 */
[----:B------:R-:W-:Y:S02]  /*67c0*/  FSEL R158, R63, -INF , !P3 ;  /* 0xff8000003f9e7808 */ /* 0x000fe40005800000 */
[----:B------:R-:W-:Y:S02]  /*67d0*/  ISETP.LT.OR P4, PT, R25, 0x51, P4 ;  /* 0x000000511900780c */ /* 0x000fe40002781670 */
[----:B------:R-:W-:Y:S01]  /*67e0*/  FMNMX.FTZ R43, R62, R43, !PT ;  /* 0x0000002b3e2b7209 */ /* 0x000fe20007810000 */
[----:B------:R0:W-:Y:S01]  /*67f0*/  MUFU.EX2 R41, R45 ;  /* 0x0000002d00297308 */ /* 0x0001e20000000800 */
[----:B------:R-:W-:Y:S02]  /*6800*/  ISETP.GT.AND P3, PT, R29, 0x58, P2 ;  /* 0x000000581d00780c */ /* 0x000fe40001764270 */
[----:B------:R-:W-:Y:S02]  /*6810*/  ISETP.LT.OR P5, PT, R25, 0x52, P5 ;  /* 0x000000521900780c */ /* 0x000fe40002fa1670 */
[----:B------:R-:W-:Y:S01]  /*6820*/  FSEL R156, R66, -INF , !P4 ;  /* 0xff800000429c7808 */ /* 0x000fe20006000000 */
[----:B------:R-:W-:Y:S01]  /*6830*/  FFMA.FTZ R66, R154, R5, -R31 ;  /* 0x000000059a427223 */ /* 0x000fe2000001081f */
[----:B------:R-:W-:Y:S01]  /*6840*/  FMNMX.FTZ R43, R158, R43, !PT ;  /* 0x0000002b9e2b7209 */ /* 0x000fe20007810000 */
[----:B------:R-:W-:Y:S01]  /*6850*/  MUFU.EX2 R40, R40 ;  /* 0x0000002800287308 */ /* 0x000fe20000000800 */
[----:B------:R-:W-:-:S02]  /*6860*/  ISETP.GT.AND P4, PT, R29, 0x59, P2 ;  /* 0x000000591d00780c */ /* 0x000fc40001784270 */
[----:B------:R-:W-:Y:S02]  /*6870*/  FSEL R154, R67, -INF , !P5 ;  /* 0xff800000439a7808 */ /* 0x000fe40006800000 */
[----:B------:R-:W-:Y:S02]  /*6880*/  ISETP.LT.OR P3, PT, R25, 0x59, P3 ;  /* 0x000000591900780c */ /* 0x000fe40001f61670 */
[----:B------:R-:W-:Y:S01]  /*6890*/  FMNMX.FTZ R43, R156, R43, !PT ;  /* 0x0000002b9c2b7209 */ /* 0x000fe20007810000 */
[----:B------:R-:W-:Y:S01]  /*68a0*/  MUFU.EX2 R66, R66 ;  /* 0x0000004200427308 */ /* 0x000fe20000000800 */
[----:B------:R-:W-:Y:S02]  /*68b0*/  ISETP.GT.AND P5, PT, R29, 0x60, P2 ;  /* 0x000000601d00780c */ /* 0x000fe400017a4270 */
[----:B------:R-:W-:Y:S02]  /*68c0*/  ISETP.LT.OR P4, PT, R25, 0x5a, P4 ;  /* 0x0000005a1900780c */ /* 0x000fe40002781670 */
[----:B------:R-:W-:-:S02]  /*68d0*/  FSEL R70, R70, -INF , !P3 ;  /* 0xff80000046467808 */ /* 0x000fc40005800000 */
[----:B0-----:R-:W-:Y:S01]  /*68e0*/  FMNMX.FTZ R45, R154, R43, !PT ;  /* 0x0000002b9a2d7209 */ /* 0x001fe20007810000 */
        /* <DEDUP_REMOVED lines=33> */
[----:B------:R-:W-:Y:S02]  /*6b00*/  ISETP.LT.OR P5, PT, R25, 0x79, P5 ;  /* 0x000000791900780c */ /* 0x000fe40002fa1670 */
[----:B------:R-:W-:Y:S02]  /*6b10*/  FSEL R56, R83, -INF , !P4 ;  /* 0xff80000053387808 */ /* 0x000fe40006000000 */
[----:B------:R-:W-:Y:S01]  /*6b20*/  FMNMX.FTZ R45, R82, R45, !PT ;  /* 0x0000002d522d7209 */ /* 0x000fe20007810000 */
[----:B------:R0:W-:Y:S01]  /*6b30*/  MUFU.EX2 R29, R47 ;  /* 0x0000002f001d7308 */ /* 0x0001e20000000800 */
[----:B------:R-:W-:Y:S01]  /*6b40*/  ISETP.LT.OR P2, PT, R25, 0x7a, P2 ;  /* 0x0000007a1900780c */ /* 0x000fe20001741670 */
[----:B------:R-:W-:Y:S01]  /*6b50*/  FFMA.FTZ R25, R60, R5, -R31 ;  /* 0x000000053c197223 */ /* 0x000fe2000001081f */
[----:B------:R-:W-:-:S02]  /*6b60*/  FSEL R86, R86, -INF , !P5 ;  /* 0xff80000056567808 */ /* 0x000fc40006800000 */
[----:B------:R-:W-:Y:S02]  /*6b70*/  FMNMX.FTZ R45, R56, R45, !PT ;  /* 0x0000002d382d7209 */ /* 0x000fe40007810000 */
[----:B------:R-:W-:Y:S01]  /*6b80*/  FSEL R60, R87, -INF , !P2 ;  /* 0xff800000573c7808 */ /* 0x000fe20005000000 */
[----:B------:R-:W-:Y:S01]  /*6b90*/  MUFU.EX2 R25, R25 ;  /* 0x0000001900197308 */ /* 0x000fe20000000800 */
[----:B------:R-:W-:Y:S01]  /*6ba0*/  FMNMX.FTZ R45, R86, R45, !PT ;  /* 0x0000002d562d7209 */ /* 0x000fe20007810000 */
[-CC-:B0-----:R-:W-:Y:S01]  /*6bb0*/  FFMA.FTZ R47, R68, R5.reuse, -R31.reuse ;  /* 0x00000005442f7223 */ /* 0x181fe2000001081f */
[----:B------:R-:W-:Y:S01]  /*6bc0*/  FADD.FTZ R68, -R57, R0 ;  /* 0x0000000039447221 */ /* 0x000fe20000010100 */
[--C-:B------:R-:W-:Y:S01]  /*6bd0*/  FFMA.FTZ R0, R32, R5, -R31.reuse ;  /* 0x0000000520007223 */ /* 0x100fe2000001081f */
[----:B------:R-:W-:Y:S01]  /*6be0*/  FMNMX.FTZ R51, R60, R45, !PT ;  /* 0x0000002d3c337209 */ /* 0x000fe20007810000 */
[-CC-:B------:R-:W-:Y:S01]  /*6bf0*/  FFMA.FTZ R45, R64, R5.reuse, -R31.reuse ;  /* 0x00000005402d7223 */ /* 0x180fe2000001081f */
[-C--:B------:R-:W-:Y:S01]  /*6c00*/  FMUL.FTZ R32, R68, R5.reuse ;  /* 0x0000000544207220 */ /* 0x080fe20000410000 */
[----:B------:R-:W-:Y:S02]  /*6c10*/  MUFU.EX2 R47, R47 ;  /* 0x0000002f002f7308 */ /* 0x000fe40000000800 */
[----:B------:R-:W0:Y:S06]  /*6c20*/  SHFL.BFLY PT, R64, R51, 0x2, 0x1f ;  /* 0x0c401f0033407f89 */ /* 0x000e2c00000e0000 */
[----:B------:R-:W1:Y:S08]  /*6c30*/  MUFU.EX2 R32, R32 ;  /* 0x0000002000207308 */ /* 0x000e700000000800 */
[----:B------:R-:W-:Y:S08]  /*6c40*/  MUFU.EX2 R45, R45 ;  /* 0x0000002d002d7308 */ /* 0x000ff00000000800 */
[----:B------:R-:W-:Y:S01]  /*6c50*/  MUFU.EX2 R36, R36 ;  /* 0x0000002400247308 */ /* 0x000fe20000000800 */
[----:B-1----:R-:W-:Y:S01]  /*6c60*/  FMUL.FTZ R88, R88, R32 ;  /* 0x0000002058587220 */ /* 0x002fe20000410000 */
[----:B0-----:R-:W-:Y:S01]  /*6c70*/  FMNMX.FTZ R55, R51, R64, !PT ;  /* 0x0000004033377209 */ /* 0x001fe20007810000 */
[-CC-:B------:R-:W-:Y:S01]  /*6c80*/  FFMA.FTZ R64, R12, R5.reuse, -R31.reuse ;  /* 0x000000050c407223 */ /* 0x180fe2000001081f */
[----:B------:R-:W-:Y:S01]  /*6c90*/  FFMA.FTZ R51, R76, R5, -R31 ;  /* 0x000000054c337223 */ /* 0x000fe2000001081f */
[----:B------:R-:W-:Y:S01]  /*6ca0*/  FFMA.FTZ R31, R32, R4, R15 ;  /* 0x00000004201f7223 */ /* 0x000fe2000001000f */
[-C--:B------:R-:W-:Y:S01]  /*6cb0*/  FMUL.FTZ R89, R89, R32.reuse ;  /* 0x0000002059597220 */ /* 0x080fe20000410000 */
[----:B------:R-:W0:Y:S01]  /*6cc0*/  SHFL.BFLY PT, R12, R55, 0x1, 0x1f ;  /* 0x0c201f00370c7f89 */ /* 0x000e2200000e0000 */
[----:B------:R-:W-:Y:S01]  /*6cd0*/  MUFU.EX2 R0, R0 ;  /* 0x0000000000007308 */ /* 0x000fe20000000800 */
[C---:B------:R-:W-:Y:S01]  /*6ce0*/  FADD.FTZ R31, R180.reuse, R31 ;  /* 0x0000001fb41f7221 */ /* 0x040fe20000010000 */
[----:B------:R-:W-:Y:S01]  /*6cf0*/  F2FP.BF16.F32.PACK_AB R180, R180, R15 ;  /* 0x0000000fb4b4723e */ /* 0x000fe200000010ff */
[-C--:B------:R-:W-:Y:S01]  /*6d00*/  FMUL.FTZ R92, R92, R32.reuse ;  /* 0x000000205c5c7220 */ /* 0x080fe20000410000 */
[----:B------:R-:W-:Y:S01]  /*6d10*/  FMUL.FTZ R93, R93, R32 ;  /* 0x000000205d5d7220 */ /* 0x000fe20000410000 */
[----:B------:R-:W-:Y:S01]  /*6d20*/  FADD.FTZ R4, R182, R31 ;  /* 0x0000001fb6047221 */ /* 0x000fe20000010000 */
[C---:B------:R-:W-:Y:S01]  /*6d30*/  F2FP.BF16.F32.PACK_AB R182, R21.reuse, R182 ;  /* 0x000000b615b6723e */ /* 0x040fe200000010ff */
[-C--:B------:R-:W-:Y:S01]  /*6d40*/  FMUL.FTZ R96, R96, R32.reuse ;  /* 0x0000002060607220 */ /* 0x080fe20000410000 */
[----:B------:R-:W-:Y:S01]  /*6d50*/  MUFU.EX2 R64, R64 ;  /* 0x0000004000407308 */ /* 0x000fe20000000800 */
[----:B------:R-:W-:Y:S01]  /*6d60*/  FADD.FTZ R31, R21, R4 ;  /* 0x00000004151f7221 */ /* 0x000fe20000010000 */
[-C--:B------:R-:W-:Y:S01]  /*6d70*/  FMUL.FTZ R97, R97, R32.reuse ;  /* 0x0000002061617220 */ /* 0x080fe20000410000 */
        /* <DEDUP_REMOVED lines=11> */
[----:B------:R-:W-:Y:S01]  /*6e30*/  F2FP.BF16.F32.PACK_AB R178, R33, R178 ;  /* 0x000000b221b2723e */ /* 0x000fe200000010ff */
[----:B------:R-:W-:Y:S01]  /*6e40*/  FMUL.FTZ R112, R112, R32 ;  /* 0x0000002070707220 */ /* 0x000fe20000410000 */
[----:B0-----:R-:W-:Y:S01]  /*6e50*/  FMNMX.FTZ R12, R55, R12, !PT ;  /* 0x0000000c370c7209 */ /* 0x001fe20007810000 */
[----:B------:R-:W-:Y:S01]  /*6e60*/  FADD.FTZ R31, R33, R4 ;  /* 0x00000004211f7221 */ /* 0x000fe20000010000 */
[----:B------:R-:W-:Y:S01]  /*6e70*/  MUFU.EX2 R55, R84 ;  /* 0x0000005400377308 */ /* 0x000fe20000000800 */
[----:B------:R-:W-:Y:S01]  /*6e80*/  FMUL.FTZ R113, R113, R32 ;  /* 0x0000002071717220 */ /* 0x000fe20000410000 */
[C---:B------:R-:W-:Y:S01]  /*6e90*/  FSETP.NEU.FTZ.AND P2, PT, R12.reuse, -INF , PT ;  /* 0xff8000000c00780b */ /* 0x040fe20003f5d000 */
[-C--:B------:R-:W-:Y:S01]  /*6ea0*/  FMUL.FTZ R57, R12, R5.reuse ;  /* 0x000000050c397220 */ /* 0x080fe20000410000 */
[----:B------:R-:W-:Y:S01]  /*6eb0*/  FADD.FTZ R4, R172, R31 ;  /* 0x0000001fac047221 */ /* 0x000fe20000010000 */
[----:B------:R-:W-:Y:S01]  /*6ec0*/  IMAD.U32 R31, RZ, RZ, UR42 ;  /* 0x0000002aff1f7e24 */ /* 0x000fe2000f8e00ff */
[----:B------:R-:W-:Y:S01]  /*6ed0*/  UMOV UR42, UR53 ;  /* 0x00000035002a7c82 */ /* 0x000fe20008000000 */
[C---:B------:R-:W-:Y:S01]  /*6ee0*/  F2FP.BF16.F32.PACK_AB R172, R37.reuse, R172 ;  /* 0x000000ac25ac723e */ /* 0x040fe200000010ff */
[----:B------:R-:W-:Y:S01]  /*6ef0*/  FADD.FTZ R4, R37, R4 ;  /* 0x0000000425047221 */ /* 0x000fe20000010000 */
[----:B------:R-:W-:Y:S01]  /*6f00*/  FSEL R57, R57, RZ, P2 ;  /* 0x000000ff39397208 */ /* 0x000fe20001000000 */
[-C--:B------:R-:W-:Y:S01]  /*6f10*/  FMUL.FTZ R116, R116, R32.reuse ;  /* 0x0000002074747220 */ /* 0x080fe20000410000 */
[-C--:B------:R-:W-:Y:S01]  /*6f20*/  FMUL.FTZ R117, R117, R32.reuse ;  /* 0x0000002075757220 */ /* 0x080fe20000410000 */
[-C--:B------:R-:W-:Y:S01]  /*6f30*/  FMUL.FTZ R120, R120, R32.reuse ;  /* 0x0000002078787220 */ /* 0x080fe20000410000 */
[-C--:B------:R-:W-:Y:S01]  /*6f40*/  FMUL.FTZ R121, R121, R32.reuse ;  /* 0x0000002079797220 */ /* 0x080fe20000410000 */
[-CC-:B------:R-:W-:Y:S01]  /*6f50*/  FFMA.FTZ R68, R35, R5.reuse, -R57.reuse ;  /* 0x0000000523447223 */ /* 0x180fe20000010839 */
[-CC-:B------:R-:W-:Y:S01]  /*6f60*/  FFMA.FTZ R171, R54, R5.reuse, -R57.reuse ;  /* 0x0000000536ab7223 */ /* 0x180fe20000010839 */
[----:B------:R-:W-:Y:S01]  /*6f70*/  FADD.FTZ R35, R39, R4 ;  /* 0x0000000427237221 */ /* 0x000fe20000010000 */
[----:B------:R-:W-:Y:S01]  /*6f80*/  @!P1 LEA R54, R31, UR41, 0x3 ;  /* 0x000000291f369c11 */ /* 0x000fe2000f8e18ff */
[-C--:B------:R-:W-:Y:S01]  /*6f90*/  FFMA.FTZ R169, R50, R5.reuse, -R57 ;  /* 0x0000000532a97223 */ /* 0x080fe20000010839 */
[----:B------:R-:W-:Y:S01]  /*6fa0*/  FSEL R31, R12, RZ, P2 ;  /* 0x000000ff0c1f7208 */ /* 0x000fe20001000000 */
[----:B------:R-:W-:Y:S01]  /*6fb0*/  FADD.FTZ R50, R66, R35 ;  /* 0x0000002342327221 */ /* 0x000fe20000010000 */
[-CC-:B------:R-:W-:Y:S01]  /*6fc0*/  FFMA.FTZ R181, R162, R5.reuse, -R57.reuse ;  /* 0x00000005a2b57223 */ /* 0x180fe20000010839 */
[----:B------:R-:W-:Y:S01]  /*6fd0*/  @!P1 VIADD R35, R54, 0x28860 ;  /* 0x0002886036239836 */ /* 0x000fe20000000000 */
[----:B------:R-:W-:Y:S01]  /*6fe0*/  MUFU.EX2 R68, R68 ;  /* 0x0000004400447308 */ /* 0x000fe20000000800 */
[----:B------:R-:W-:Y:S01]  /*6ff0*/  FADD.FTZ R4, -R31, R8 ;  /* 0x000000081f047221 */ /* 0x000fe20000010100 */
[----:B------:R-:W-:Y:S01]  /*7000*/  FADD.FTZ R31, R41, R50 ;  /* 0x00000032291f7221 */ /* 0x000fe20000010000 */
[-C--:B------:R-:W-:Y:S01]  /*7010*/  FFMA.FTZ R183, R30, R5.reuse, -R57 ;  /* 0x000000051eb77223 */ /* 0x080fe20000010839 */
[----:B------:R-:W-:Y:S01]  /*7020*/  @!P1 PRMT R35, RZ, 0x654, R35 ;  /* 0x00000654ff239816 */ /* 0x000fe20000000023 */
[-C--:B------:R-:W-:Y:S01]  /*7030*/  FMUL.FTZ R4, R4, R5.reuse ;  /* 0x0000000504047220 */ /* 0x080fe20000410000 */
[----:B------:R-:W-:Y:S01]  /*7040*/  FADD.FTZ R50, R48, R31 ;  /* 0x0000001f30327221 */ /* 0x000fe20000010000 */
[-CC-:B------:R-:W-:Y:S01]  /*7050*/  FFMA.FTZ R30, R160, R5.reuse, -R57.reuse ;  /* 0x00000005a01e7223 */ /* 0x180fe20000010839 */
[----:B------:R0:W-:Y:S01]  /*7060*/  @!P1 SYNCS.ARRIVE.TRANS64.RED.A1T0 RZ, [R35+URZ], RZ ;  /* 0x000000ff23ff99a7 */ /* 0x0001e2000810043f */
[----:B------:R1:W2:Y:S01]  /*7070*/  MUFU.EX2 R31, R4 ;  /* 0x00000004001f7308 */ /* 0x0002a20000000800 */
[-CC-:B------:R-:W-:Y:S01]  /*7080*/  FFMA.FTZ R177, R34, R5.reuse, -R57.reuse ;  /* 0x0000000522b17223 */ /* 0x180fe20000010839 */
[-CC-:B------:R-:W-:Y:S01]  /*7090*/  FFMA.FTZ R34, R164, R5.reuse, -R57.reuse ;  /* 0x00000005a4227223 */ /* 0x180fe20000010839 */
[-CC-:B------:R-:W-:Y:S01]  /*70a0*/  FFMA.FTZ R179, R38, R5.reuse, -R57.reuse ;  /* 0x0000000526b37223 */ /* 0x180fe20000010839 */
[-CC-:B------:R-:W-:Y:S01]  /*70b0*/  FFMA.FTZ R38, R168, R5.reuse, -R57.reuse ;  /* 0x00000005a8267223 */ /* 0x180fe20000010839 */
[-CC-:B------:R-:W-:Y:S01]  /*70c0*/  FFMA.FTZ R173, R42, R5.reuse, -R57.reuse ;  /* 0x000000052aad7223 */ /* 0x180fe20000010839 */
[-CC-:B------:R-:W-:Y:S01]  /*70d0*/  FFMA.FTZ R42, R170, R5.reuse, -R57.reuse ;  /* 0x00000005aa2a7223 */ /* 0x180fe20000010839 */
[----:B0-----:R-:W-:Y:S01]  /*70e0*/  FADD.FTZ R35, R43, R50 ;  /* 0x000000322b237221 */ /* 0x001fe20000010000 */
[----:B------:R-:W0:Y:S01]  /*70f0*/  MUFU.EX2 R181, R181 ;  /* 0x000000b500b57308 */ /* 0x000e220000000800 */
[-CC-:B------:R-:W-:Y:S01]  /*7100*/  FFMA.FTZ R175, R46, R5.reuse, -R57.reuse ;  /* 0x000000052eaf7223 */ /* 0x180fe20000010839 */
[-C--:B------:R-:W-:Y:S01]  /*7110*/  FFMA.FTZ R26, R26, R5.reuse, -R57 ;  /* 0x000000051a1a7223 */ /* 0x080fe20000010839 */
[----:B------:R-:W-:Y:S01]  /*7120*/  FADD.FTZ R54, R44, R35 ;  /* 0x000000232c367221 */ /* 0x000fe20000010000 */
[--C-:B------:R-:W-:Y:S01]  /*7130*/  FFMA.FTZ R46, R184, R5, -R57.reuse ;  /* 0x00000005b82e7223 */ /* 0x100fe20000010839 */
[----:B------:R-:W-:Y:S01]  /*7140*/  F2FP.BF16.F32.PACK_AB R164, R40, R29 ;  /* 0x0000001d28a4723e */ /* 0x000fe200000010ff */
[-CC-:B------:R-:W-:Y:S01]  /*7150*/  FFMA.FTZ R174, R174, R5.reuse, -R57.reuse ;  /* 0x00000005aeae7223 */ /* 0x180fe20000010839 */
[----:B------:R-:W-:Y:S01]  /*7160*/  FADD.FTZ R59, R29, R54 ;  /* 0x000000361d3b7221 */ /* 0x000fe20000010000 */
[----:B------:R-:W3:Y:S01]  /*7170*/  MUFU.EX2 R183, R183 ;  /* 0x000000b700b77308 */ /* 0x000ee20000000800 */
[-CC-:B------:R-:W-:Y:S01]  /*7180*/  FFMA.FTZ R165, R58, R5.reuse, -R57.reuse ;  /* 0x000000053aa57223 */ /* 0x180fe20000010839 */
[----:B------:R-:W-:Y:S01]  /*7190*/  FFMA.FTZ R50, R166, R5, -R57 ;  /* 0x00000005a6327223 */ /* 0x000fe20000010839 */
[----:B-1----:R-:W-:Y:S01]  /*71a0*/  FADD.FTZ R4, R40, R59 ;  /* 0x0000003b28047221 */ /* 0x002fe20000010000 */
[----:B------:R-:W-:Y:S01]  /*71b0*/  F2FP.BF16.F32.PACK_AB R166, R20, R25 ;  /* 0x0000001914a6723e */ /* 0x000fe200000010ff */
[-CC-:B------:R-:W-:Y:S01]  /*71c0*/  FFMA.FTZ R154, R154, R5.reuse, -R57.reuse ;  /* 0x000000059a9a7223 */ /* 0x180fe20000010839 */
[--C-:B------:R-:W-:Y:S01]  /*71d0*/  FFMA.FTZ R167, R62, R5, -R57.reuse ;  /* 0x000000053ea77223 */ /* 0x100fe20000010839 */
[----:B------:R-:W-:Y:S01]  /*71e0*/  FADD.FTZ R59, R25, R4 ;  /* 0x00000004193b7221 */ /* 0x000fe20000010000 */
[----:B------:R-:W1:Y:S01]  /*71f0*/  MUFU.EX2 R30, R30 ;  /* 0x0000001e001e7308 */ /* 0x000e620000000800 */
[----:B--2---:R-:W-:Y:S01]  /*7200*/  FFMA.FTZ R4, R31, R3, R68 ;  /* 0x000000031f047223 */ /* 0x004fe20000010044 */
[-C--:B------:R-:W-:Y:S01]  /*7210*/  FFMA.FTZ R158, R158, R5.reuse, -R57 ;  /* 0x000000059e9e7223 */ /* 0x080fe20000010839 */
[----:B------:R-:W-:Y:S01]  /*7220*/  FADD.FTZ R54, R20, R59 ;  /* 0x0000003b14367221 */ /* 0x000fe20000010000 */
[-CC-:B------:R-:W-:Y:S01]  /*7230*/  FFMA.FTZ R156, R156, R5.reuse, -R57.reuse ;  /* 0x000000059c9c7223 */ /* 0x180fe20000010839 */
[----:B0-----:R-:W-:Y:S01]  /*7240*/  FADD.FTZ R4, R181, R4 ;  /* 0x00000004b5047221 */ /* 0x001fe20000010000 */
[-CC-:B------:R-:W-:Y:S01]  /*7250*/  FFMA.FTZ R70, R70, R5.reuse, -R57.reuse ;  /* 0x0000000546467223 */ /* 0x180fe20000010839 */
[----:B------:R-:W-:Y:S01]  /*7260*/  FADD.FTZ R59, R45, R54 ;  /* 0x000000362d3b7221 */ /* 0x000fe20000010000 */
[----:B------:R-:W0:Y:S01]  /*7270*/  MUFU.EX2 R177, R177 ;  /* 0x000000b100b17308 */ /* 0x000e220000000800 */
[----:B---3--:R-:W-:Y:S01]  /*7280*/  FADD.FTZ R3, R183, R4 ;  /* 0x00000004b7037221 */ /* 0x008fe20000010000 */
[-C--:B------:R-:W-:Y:S01]  /*7290*/  FFMA.FTZ R35, R152, R5.reuse, -R57 ;  /* 0x0000000598237223 */ /* 0x080fe20000010839 */
[----:B------:R-:W-:Y:S01]  /*72a0*/  FADD.FTZ R54, R28, R59 ;  /* 0x0000003b1c367221 */ /* 0x000fe20000010000 */
[-CC-:B------:R-:W-:Y:S01]  /*72b0*/  FFMA.FTZ R74, R74, R5.reuse, -R57.reuse ;  /* 0x000000054a4a7223 */ /* 0x180fe20000010839 */
[-CC-:B------:R-:W-:Y:S01]  /*72c0*/  FFMA.FTZ R52, R52, R5.reuse, -R57.reuse ;  /* 0x0000000534347223 */ /* 0x180fe20000010839 */
[-C--:B------:R-:W-:Y:S01]  /*72d0*/  FFMA.FTZ R78, R78, R5.reuse, -R57 ;  /* 0x000000054e4e7223 */ /* 0x080fe20000010839 */
[----:B------:R-:W-:Y:S01]  /*72e0*/  FADD.FTZ R15, R47, R54 ;  /* 0x000000362f0f7221 */ /* 0x000fe20000010000 */
[----:B------:R-:W2:Y:S01]  /*72f0*/  MUFU.EX2 R34, R34 ;  /* 0x0000002200227308 */ /* 0x000ea20000000800 */
[----:B-1----:R-:W-:Y:S01]  /*7300*/  FADD.FTZ R4, R30, R3 ;  /* 0x000000031e047221 */ /* 0x002fe20000010000 */
[-C--:B------:R-:W-:Y:S01]  /*7310*/  FFMA.FTZ R186, R186, R5.reuse, -R57 ;  /* 0x00000005baba7223 */ /* 0x080fe20000010839 */
[----:B------:R-:W-:Y:S01]  /*7320*/  FADD.FTZ R54, R24, R15 ;  /* 0x0000000f18367221 */ /* 0x000fe20000010000 */
[-CC-:B------:R-:W-:Y:S01]  /*7330*/  FFMA.FTZ R82, R82, R5.reuse, -R57.reuse ;  /* 0x0000000552527223 */ /* 0x180fe20000010839 */
[-CC-:B------:R-:W-:Y:S01]  /*7340*/  FFMA.FTZ R56, R56, R5.reuse, -R57.reuse ;  /* 0x0000000538387223 */ /* 0x180fe20000010839 */
[-CC-:B------:R-:W-:Y:S01]  /*7350*/  FFMA.FTZ R86, R86, R5.reuse, -R57.reuse ;  /* 0x0000000556567223 */ /* 0x180fe20000010839 */
[----:B------:R-:W-:Y:S01]  /*7360*/  FADD.FTZ R15, R49, R54 ;  /* 0x00000036310f7221 */ /* 0x000fe20000010000 */
[----:B------:R-:W1:Y:S01]  /*7370*/  MUFU.EX2 R179, R179 ;  /* 0x000000b300b37308 */ /* 0x000e620000000800 */
[----:B0-----:R-:W-:Y:S01]  /*7380*/  FADD.FTZ R3, R177, R4 ;  /* 0x00000004b1037221 */ /* 0x001fe20000010000 */
[----:B------:R-:W-:Y:S01]  /*7390*/  FFMA.FTZ R57, R60, R5, -R57 ;  /* 0x000000053c397223 */ /* 0x000fe20000010839 */
[----:B------:R-:W-:Y:S01]  /*73a0*/  FADD.FTZ R54, R64, R15 ;  /* 0x0000000f40367221 */ /* 0x000fe20000010000 */
[----:B------:R-:W-:Y:S01]  /*73b0*/  ISETP.GT.AND P2, PT, R6, UR54, PT ;  /* 0x0000003606007c0c */ /* 0x000fe2000bf44270 */
[-C--:B------:R-:W-:Y:S01]  /*73c0*/  FMUL.FTZ R124, R124, R32.reuse ;  /* 0x000000207c7c7220 */ /* 0x080fe20000410000 */
[----:B------:R-:W-:Y:S01]  /*73d0*/  F2FP.BF16.F32.PACK_AB R168, R48, R41 ;  /* 0x0000002930a8723e */ /* 0x000fe200000010ff */
[----:B------:R-:W-:Y:S01]  /*73e0*/  FADD.FTZ R15, R51, R54 ;  /* 0x00000036330f7221 */ /* 0x000fe20000010000 */
[----:B------:R-:W0:Y:S01]  /*73f0*/  MUFU.EX2 R38, R38 ;  /* 0x0000002600267308 */ /* 0x000e220000000800 */
[----:B--2---:R-:W-:Y:S01]  /*7400*/  FADD.FTZ R4, R34, R3 ;  /* 0x0000000322047221 */ /* 0x004fe20000010000 */
[----:B------:R-:W-:Y:S01]  /*7410*/  F2FP.BF16.F32.PACK_AB R170, R44, R43 ;  /* 0x0000002b2caa723e */ /* 0x000fe200000010ff */
[----:B------:R-:W-:Y:S01]  /*7420*/  FADD.FTZ R40, R14, R15 ;  /* 0x0000000f0e287221 */ /* 0x000fe20000010000 */
[----:B------:R-:W-:Y:S01]  /*7430*/  F2FP.BF16.F32.PACK_AB R160, R28, R45 ;  /* 0x0000002d1ca0723e */ /* 0x000fe200000010ff */
[-C--:B------:R-:W-:Y:S01]  /*7440*/  FMUL.FTZ R125, R125, R32.reuse ;  /* 0x000000207d7d7220 */ /* 0x080fe20000410000 */
[----:B------:R-:W-:Y:S01]  /*7450*/  F2FP.BF16.F32.PACK_AB R162, R24, R47 ;  /* 0x0000002f18a2723e */ /* 0x000fe200000010ff */
[----:B------:R-:W-:Y:S01]  /*7460*/  FADD.FTZ R15, R53, R40 ;  /* 0x00000028350f7221 */ /* 0x000fe20000010000 */
[----:B------:R-:W2:Y:S01]  /*7470*/  MUFU.EX2 R173, R173 ;  /* 0x000000ad00ad7308 */ /* 0x000ea20000000800 */
[----:B-1----:R-:W-:Y:S01]  /*7480*/  FADD.FTZ R3, R179, R4 ;  /* 0x00000004b3037221 */ /* 0x002fe20000010000 */
[C---:B------:R-:W-:Y:S01]  /*7490*/  F2FP.BF16.F32.PACK_AB R152, R36.reuse, R53 ;  /* 0x000000352498723e */ /* 0x040fe200000010ff */
[----:B------:R-:W-:Y:S01]  /*74a0*/  FADD.FTZ R20, R36, R15 ;  /* 0x0000000f24147221 */ /* 0x000fe20000010000 */
[-C--:B------:R-:W-:Y:S01]  /*74b0*/  FMUL.FTZ R128, R128, R32.reuse ;  /* 0x0000002080807220 */ /* 0x080fe20000410000 */
[-C--:B------:R-:W-:Y:S01]  /*74c0*/  FMUL.FTZ R129, R129, R32.reuse ;  /* 0x0000002081817220 */ /* 0x080fe20000410000 */
[-C--:B------:R-:W-:Y:S01]  /*74d0*/  FMUL.FTZ R132, R132, R32.reuse ;  /* 0x0000002084847220 */ /* 0x080fe20000410000 */
[----:B------:R-:W-:Y:S01]  /*74e0*/  FADD.FTZ R15, R55, R20 ;  /* 0x00000014370f7221 */ /* 0x000fe20000010000 */
[----:B------:R-:W1:Y:S01]  /*74f0*/  MUFU.EX2 R42, R42 ;  /* 0x0000002a002a7308 */ /* 0x000e620000000800 */
[----:B0-----:R-:W-:Y:S01]  /*7500*/  FADD.FTZ R4, R38, R3 ;  /* 0x0000000326047221 */ /* 0x001fe20000010000 */
[-C--:B------:R-:W-:Y:S01]  /*7510*/  FMUL.FTZ R133, R133, R32.reuse ;  /* 0x0000002085857220 */ /* 0x080fe20000410000 */
[-C--:B------:R-:W-:Y:S01]  /*7520*/  FMUL.FTZ R136, R136, R32.reuse ;  /* 0x0000002088887220 */ /* 0x080fe20000410000 */
[-C--:B------:R-:W-:Y:S01]  /*7530*/  FMUL.FTZ R137, R137, R32.reuse ;  /* 0x0000002089897220 */ /* 0x080fe20000410000 */
[-C--:B------:R-:W-:Y:S01]  /*7540*/  FMUL.FTZ R140, R140, R32.reuse ;  /* 0x000000208c8c7220 */ /* 0x080fe20000410000 */
[-C--:B------:R-:W-:Y:S01]  /*7550*/  FMUL.FTZ R141, R141, R32.reuse ;  /* 0x000000208d8d7220 */ /* 0x080fe20000410000 */
[-C--:B------:R-:W-:Y:S01]  /*7560*/  FMUL.FTZ R144, R144, R32.reuse ;  /* 0x0000002090907220 */ /* 0x080fe20000410000 */
[----:B------:R-:W0:Y:S01]  /*7570*/  MUFU.EX2 R175, R175 ;  /* 0x000000af00af7308 */ /* 0x000e220000000800 */
[----:B--2---:R-:W-:Y:S01]  /*7580*/  FADD.FTZ R3, R173, R4 ;  /* 0x00000004ad037221 */ /* 0x004fe20000010000 */
[-C--:B------:R-:W-:Y:S01]  /*7590*/  FMUL.FTZ R145, R145, R32.reuse ;  /* 0x0000002091917220 */ /* 0x080fe20000410000 */
[-C--:B------:R-:W-:Y:S01]  /*75a0*/  FMUL.FTZ R148, R148, R32.reuse ;  /* 0x0000002094947220 */ /* 0x080fe20000410000 */
[----:B------:R-:W-:Y:S01]  /*75b0*/  FMUL.FTZ R149, R149, R32 ;  /* 0x0000002095957220 */ /* 0x000fe20000410000 */
[----:B------:R-:W-:Y:S01]  /*75c0*/  F2FP.BF16.F32.PACK_AB R181, R181, R68 ;  /* 0x00000044b5b5723e */ /* 0x000fe200000010ff */
[----:B------:R-:W-:Y:S01]  /*75d0*/  VIADD R6, R6, 0xffffffff ;  /* 0xffffffff06067836 */ /* 0x000fe20000000000 */
[----:B------:R-:W-:Y:S01]  /*75e0*/  F2FP.BF16.F32.PACK_AB R183, R30, R183 ;  /* 0x000000b71eb7723e */ /* 0x000fe200000010ff */
[----:B------:R-:W2:Y:S01]  /*75f0*/  MUFU.EX2 R26, R26 ;  /* 0x0000001a001a7308 */ /* 0x000ea20000000800 */
[----:B-1----:R-:W-:Y:S01]  /*7600*/  FADD.FTZ R4, R42, R3 ;  /* 0x000000032a047221 */ /* 0x002fe20000010000 */
[----:B------:R-:W-:Y:S01]  /*7610*/  F2FP.BF16.F32.PACK_AB R177, R34, R177 ;  /* 0x000000b122b1723e */ /* 0x000fe200000010ff */
[----:B------:R-:W-:Y:S01]  /*7620*/  FMUL.FTZ R90, R90, R31 ;  /* 0x0000001f5a5a7220 */ /* 0x000fe20000410000 */
[----:B------:R-:W-:Y:S01]  /*7630*/  F2FP.BF16.F32.PACK_AB R179, R38, R179 ;  /* 0x000000b326b3723e */ /* 0x000fe200000010ff */
[----:B------:R-:W-:Y:S01]  /*7640*/  FMUL.FTZ R91, R91, R31 ;  /* 0x0000001f5b5b7220 */ /* 0x000fe20000410000 */
[----:B------:R-:W-:Y:S01]  /*7650*/  F2FP.BF16.F32.PACK_AB R173, R42, R173 ;  /* 0x000000ad2aad723e */ /* 0x000fe200000010ff */
[-C--:B------:R-:W-:Y:S01]  /*7660*/  FMUL.FTZ R94, R94, R31.reuse ;  /* 0x0000001f5e5e7220 */ /* 0x080fe20000410000 */
[----:B------:R-:W1:Y:S01]  /*7670*/  MUFU.EX2 R169, R169 ;  /* 0x000000a900a97308 */ /* 0x000e620000000800 */
[----:B0-----:R-:W-:Y:S01]  /*7680*/  FADD.FTZ R3, R175, R4 ;  /* 0x00000004af037221 */ /* 0x001fe20000010000 */
[-C--:B------:R-:W-:Y:S01]  /*7690*/  FMUL.FTZ R95, R95, R31.reuse ;  /* 0x0000001f5f5f7220 */ /* 0x080fe20000410000 */
[-C--:B------:R-:W-:Y:S01]  /*76a0*/  FMUL.FTZ R98, R98, R31.reuse ;  /* 0x0000001f62627220 */ /* 0x080fe20000410000 */
[-C--:B------:R-:W-:Y:S01]  /*76b0*/  FMUL.FTZ R99, R99, R31.reuse ;  /* 0x0000001f63637220 */ /* 0x080fe20000410000 */
[-C--:B------:R-:W-:Y:S01]  /*76c0*/  FMUL.FTZ R102, R102, R31.reuse ;  /* 0x0000001f66667220 */ /* 0x080fe20000410000 */
[-C--:B------:R-:W-:Y:S01]  /*76d0*/  FMUL.FTZ R103, R103, R31.reuse ;  /* 0x0000001f67677220 */ /* 0x080fe20000410000 */
[----:B------:R-:W-:Y:S01]  /*76e0*/  FMUL.FTZ R106, R106, R31 ;  /* 0x0000001f6a6a7220 */ /* 0x000fe20000410000 */
[----:B------:R-:W0:Y:S01]  /*76f0*/  MUFU.EX2 R46, R46 ;  /* 0x0000002e002e7308 */ /* 0x000e220000000800 */
[C---:B--2---:R-:W-:Y:S01]  /*7700*/  FADD.FTZ R4, R26.reuse, R3 ;  /* 0x000000031a047221 */ /* 0x044fe20000010000 */
[----:B------:R-:W-:Y:S01]  /*7710*/  F2FP.BF16.F32.PACK_AB R175, R26, R175 ;  /* 0x000000af1aaf723e */ /* 0x000fe200000010ff */
[-C--:B------:R-:W-:Y:S01]  /*7720*/  FMUL.FTZ R107, R107, R31.reuse ;  /* 0x0000001f6b6b7220 */ /* 0x080fe20000410000 */
[-C--:B------:R-:W-:Y:S01]  /*7730*/  FMUL.FTZ R110, R110, R31.reuse ;  /* 0x0000001f6e6e7220 */ /* 0x080fe20000410000 */
[-C--:B------:R-:W-:Y:S01]  /*7740*/  FMUL.FTZ R111, R111, R31.reuse ;  /* 0x0000001f6f6f7220 */ /* 0x080fe20000410000 */
[-C--:B------:R-:W-:Y:S01]  /*7750*/  FMUL.FTZ R114, R114, R31.reuse ;  /* 0x0000001f72727220 */ /* 0x080fe20000410000 */
[-C--:B------:R-:W-:Y:S01]  /*7760*/  FMUL.FTZ R115, R115, R31.reuse ;  /* 0x0000001f73737220 */ /* 0x080fe20000410000 */
[----:B------:R-:W2:Y:S01]  /*7770*/  MUFU.EX2 R171, R171 ;  /* 0x000000ab00ab7308 */ /* 0x000ea20000000800 */
[----:B-1----:R-:W-:Y:S01]  /*7780*/  FADD.FTZ R3, R169, R4 ;  /* 0x00000004a9037221 */ /* 0x002fe20000010000 */
[----:B------:R-:W-:Y:S01]  /*7790*/  FADD.FTZ R4, R0, R15 ;  /* 0x0000000f00047221 */ /* 0x000fe20000010000 */
[-C--:B------:R-:W-:Y:S01]  /*77a0*/  FMUL.FTZ R118, R118, R31.reuse ;  /* 0x0000001f76767220 */ /* 0x080fe20000410000 */
[-C--:B------:R-:W-:Y:S01]  /*77b0*/  FMUL.FTZ R119, R119, R31.reuse ;  /* 0x0000001f77777220 */ /* 0x080fe20000410000 */
[-C--:B------:R-:W-:Y:S01]  /*77c0*/  FMUL.FTZ R122, R122, R31.reuse ;  /* 0x0000001f7a7a7220 */ /* 0x080fe20000410000 */
[-C--:B------:R-:W-:Y:S01]  /*77d0*/  FMUL.FTZ R123, R123, R31.reuse ;  /* 0x0000001f7b7b7220 */ /* 0x080fe20000410000 */
[----:B------:R-:W-:Y:S01]  /*77e0*/  FMUL.FTZ R126, R126, R31 ;  /* 0x0000001f7e7e7220 */ /* 0x000fe20000410000 */
[----:B------:R1:W3:Y:S01]  /*77f0*/  MUFU.EX2 R8, R174 ;  /* 0x000000ae00087308 */ /* 0x0002e20000000800 */
[----:B0-----:R-:W-:Y:S01]  /*7800*/  F2FP.BF16.F32.PACK_AB R169, R46, R169 ;  /* 0x000000a92ea9723e */ /* 0x001fe200000010ff */
[-C--:B------:R-:W-:Y:S01]  /*7810*/  FMUL.FTZ R127, R127, R31.reuse ;  /* 0x0000001f7f7f7220 */ /* 0x080fe20000410000 */
[-C--:B------:R-:W-:Y:S01]  /*7820*/  FMUL.FTZ R130, R130, R31.reuse ;  /* 0x0000001f82827220 */ /* 0x080fe20000410000 */
[-C--:B------:R-:W-:Y:S01]  /*7830*/  FMUL.FTZ R131, R131, R31.reuse ;  /* 0x0000001f83837220 */ /* 0x080fe20000410000 */
[-C--:B------:R-:W-:Y:S01]  /*7840*/  FMUL.FTZ R134, R134, R31.reuse ;  /* 0x0000001f86867220 */ /* 0x080fe20000410000 */
[-C--:B------:R-:W-:Y:S01]  /*7850*/  FMUL.FTZ R135, R135, R31.reuse ;  /* 0x0000001f87877220 */ /* 0x080fe20000410000 */
[----:B------:R-:W-:Y:S01]  /*7860*/  FMUL.FTZ R138, R138, R31 ;  /* 0x0000001f8a8a7220 */ /* 0x000fe20000410000 */
[----:B------:R-:W0:Y:S01]  /*7870*/  MUFU.EX2 R165, R165 ;  /* 0x000000a500a57308 */ /* 0x000e220000000800 */
[----:B-1----:R-:W-:Y:S01]  /*7880*/  F2FP.BF16.F32.PACK_AB R174, R66, R39 ;  /* 0x0000002742ae723e */ /* 0x002fe200000010ff */
[-C--:B------:R-:W-:Y:S01]  /*7890*/  FMUL.FTZ R139, R139, R31.reuse ;  /* 0x0000001f8b8b7220 */ /* 0x080fe20000410000 */
[-C--:B------:R-:W-:Y:S01]  /*78a0*/  FMUL.FTZ R142, R142, R31.reuse ;  /* 0x0000001f8e8e7220 */ /* 0x080fe20000410000 */
[-C--:B------:R-:W-:Y:S01]  /*78b0*/  FMUL.FTZ R143, R143, R31.reuse ;  /* 0x0000001f8f8f7220 */ /* 0x080fe20000410000 */
[-C--:B------:R-:W-:Y:S01]  /*78c0*/  FMUL.FTZ R146, R146, R31.reuse ;  /* 0x0000001f92927220 */ /* 0x080fe20000410000 */
[-C--:B------:R-:W-:Y:S01]  /*78d0*/  FMUL.FTZ R147, R147, R31.reuse ;  /* 0x0000001f93937220 */ /* 0x080fe20000410000 */
[-C--:B------:R-:W-:Y:S01]  /*78e0*/  FMUL.FTZ R150, R150, R31.reuse ;  /* 0x0000001f96967220 */ /* 0x080fe20000410000 */
[----:B------:R1:W-:Y:S01]  /*78f0*/  MUFU.EX2 R21, R154 ;  /* 0x0000009a00157308 */ /* 0x0003e20000000800 */
[----:B------:R-:W-:-:S07]  /*7900*/  FMUL.FTZ R151, R151, R31 ;  /* 0x0000001f97977220 */ /* 0x000fce0000410000 */
[----:B------:R-:W4:Y:S01]  /*7910*/  MUFU.EX2 R50, R50 ;  /* 0x0000003200327308 */ /* 0x000f220000000800 */
[----:B-1----:R-:W-:Y:S01]  /*7920*/  F2FP.BF16.F32.PACK_AB R154, R0, R55 ;  /* 0x00000037009a723e */ /* 0x002fe200000010ff */
[----:B------:R-:W-:-:S04]  /*7930*/  FADD.FTZ R0, R46, R3 ;  /* 0x000000032e007221 */ /* 0x000fc80000010000 */
[----:B--2---:R-:W-:Y:S01]  /*7940*/  FADD.FTZ R3, R171, R0 ;  /* 0x00000000ab037221 */ /* 0x004fe20000010000 */
[C---:B---3--:R-:W-:Y:S01]  /*7950*/  F2FP.BF16.F32.PACK_AB R171, R8.reuse, R171 ;  /* 0x000000ab08ab723e */ /* 0x048fe200000010ff */
[----:B------:R-:W1:Y:S02]  /*7960*/  MUFU.EX2 R167, R167 ;  /* 0x000000a700a77308 */ /* 0x000e640000000800 */
[----:B------:R-:W-:Y:S01]  /*7970*/  FADD.FTZ R0, R8, R3 ;  /* 0x0000000308007221 */ /* 0x000fe20000010000 */
[----:B------:R-:W-:-:S03]  /*7980*/  IMAD.MOV.U32 R8, RZ, RZ, R12 ;  /* 0x000000ffff087224 */ /* 0x000fc600078e000c */
[----:B0-----:R-:W-:Y:S02]  /*7990*/  FADD.FTZ R3, R165, R0 ;  /* 0x00000000a5037221 */ /* 0x001fe40000010000 */
[----:B------:R0:W2:Y:S01]  /*79a0*/  MUFU.EX2 R58, R158 ;  /* 0x0000009e003a7308 */ /* 0x0000a20000000800 */
[C---:B----4-:R-:W-:Y:S01]  /*79b0*/  F2FP.BF16.F32.PACK_AB R165, R50.reuse, R165 ;  /* 0x000000a532a5723e */ /* 0x050fe200000010ff */
[----:B------:R-:W-:-:S06]  /*79c0*/  FADD.FTZ R0, R50, R3 ;  /* 0x0000000332007221 */ /* 0x000fcc0000010000 */
[----:B------:R3:W4:Y:S01]  /*79d0*/  MUFU.EX2 R161, R156 ;  /* 0x0000009c00a17308 */ /* 0x0007220000000800 */
[----:B-1----:R-:W-:Y:S01]  /*79e0*/  FADD.FTZ R0, R167, R0 ;  /* 0x00000000a7007221 */ /* 0x002fe20000010000 */
[----:B0-----:R-:W-:-:S06]  /*79f0*/  F2FP.BF16.F32.PACK_AB R158, R14, R51 ;  /* 0x000000330e9e723e */ /* 0x001fcc00000010ff */
[----:B------:R-:W0:Y:S01]  /*7a00*/  MUFU.EX2 R163, R70 ;  /* 0x0000004600a37308 */ /* 0x000e220000000800 */
[----:B--2---:R-:W-:Y:S01]  /*7a10*/  FADD.FTZ R0, R58, R0 ;  /* 0x000000003a007221 */ /* 0x004fe20000010000 */
[----:B---3--:R-:W-:Y:S02]  /*7a20*/  F2FP.BF16.F32.PACK_AB R156, R64, R49 ;  /* 0x00000031409c723e */ /* 0x008fe400000010ff */
[----:B------:R-:W-:-:S04]  /*7a30*/  F2FP.BF16.F32.PACK_AB R167, R58, R167 ;  /* 0x000000a73aa7723e */ /* 0x000fc800000010ff */
[----:B------:R-:W1:Y:S01]  /*7a40*/  MUFU.EX2 R35, R35 ;  /* 0x0000002300237308 */ /* 0x000e620000000800 */
[----:B----4-:R-:W-:Y:S01]  /*7a50*/  FADD.FTZ R0, R161, R0 ;  /* 0x00000000a1007221 */ /* 0x010fe20000010000 */
[----:B------:R-:W-:-:S03]  /*7a60*/  F2FP.BF16.F32.PACK_AB R161, R21, R161 ;  /* 0x000000a115a1723e */ /* 0x000fc600000010ff */
[----:B------:R-:W-:-:S03]  /*7a70*/  FADD.FTZ R0, R21, R0 ;  /* 0x0000000015007221 */ /* 0x000fc60000010000 */
        /* <DEDUP_REMOVED lines=23> */
[----:B------:R-:W-:Y:S01]  /*7bf0*/  IMAD.MOV.U32 R0, RZ, RZ, R10 ;  /* 0x000000ffff007224 */ /* 0x000fe200078e000a */
[----:B------:R-:W-:Y:S06]  /*7c00*/  @P2 BRA `(.L_x_6623) ;  /* 0xffffffd000002947 */ /* 0x000fec000383ffff */
[----:B------:R-:W-:Y:S01]  /*7c10*/  IMAD.MOV.U32 R8, RZ, RZ, R12 ;  /* 0x000000ffff087224 */ /* 0x000fe200078e000c */
[----:B------:R-:W-:Y:S01]  /*7c20*/  UMOV UR42, UR53 ;  /* 0x00000035002a7c82 */ /* 0x000fe20008000000 */
[----:B------:R-:W-:Y:S01]  /*7c30*/  IMAD.MOV.U32 R0, RZ, RZ, R10 ;  /* 0x000000ffff007224 */ /* 0x000fe200078e000a */
[----:B------:R-:W-:-:S06]  /*7c40*/  UMOV UR43, UR52 ;  /* 0x00000034002b7c82 */ /* 0x000fcc0008000000 */
.L_x_6606:
        /* <DEDUP_REMOVED lines=18> */
.L_x_6625:
[----:B------:R-:W-:-:S11]  /*7d70*/  UISETP.NE.AND UP0, UPT, UR11, 0x1, UPT ;  /* 0x000000010b00788c */ /* 0x000fd6000bf05270 */
[----:B------:R-:W-:Y:S02]  /*7d80*/  @UP0 ULDC.64 UR14, c[0x0][0x9e8] ;  /* 0x00027a00000e0ab9 */ /* 0x000fe40000000a00 */
[----:B------:R-:W-:-:S04]  /*7d90*/  UIMAD.WIDE.U32 UR6, UR10, UR14, URZ ;  /* 0x0000000e0a0672a5 */ /* 0x000fc8000f8e003f */
[----:B------:R-:W-:-:S12]  /*7da0*/  @UP0 USHF.R.U32.HI UR10, URZ, UR15, UR7 ;  /* 0x0000000f3f0a0299 */ /* 0x000fd80008011607 */
.L_x_6626:
[----:B------:R-:W-:-:S04]  /*7db0*/  UIMAD UR10, UR10, UR11, URZ ;  /* 0x0000000b0a0a72a4 */ /* 0x000fc8000f8e023f */
[----:B------:R-:W-:-:S04]  /*7dc0*/  UISETP.LT.AND UP0, UPT, UR50, UR10, UPT ;  /* 0x0000000a3200728c */ /* 0x000fc8000bf01270 */
[----:B------:R-:W-:-:S12]  /*7dd0*/  USEL UR50, UR50, UR10, !UP0 ;  /* 0x0000000a32327287 */ /* 0x000fd8000c000000 */
.L_x_6624:
        /* <DEDUP_REMOVED lines=12> */
.L_x_6636:
        /* <DEDUP_REMOVED lines=9> */
.L_x_6629:
[----:B------:R-:W-:Y:S01]  /*7f30*/  ULEA UR6, UR42, UR41, 0x3 ;  /* 0x000000292a067291 */ /* 0x000fe2000f8e183f */
[----:B------:R-:W-:-:S05]  /*7f40*/  IMAD.U32 R0, RZ, RZ, UR43 ;  /* 0x0000002bff007e24 */ /* 0x000fca000f8e00ff */
[----:B------:R-:W-:-:S04]  /*7f50*/  SHF.L.U32 R0, R0, 0x1f, RZ ;  /* 0x0000001f00007819 */ /* 0x000fc800000006ff */
[----:B------:R0:W1:Y:S01]  /*7f60*/  SYNCS.PHASECHK.TRANS64.TRYWAIT P2, [UR6+0x28830], R0 ;  /* 0x02883000ff0075a7 */ /* 0x0000620008040146 */
[----:B------:R-:W-:Y:S05]  /*7f70*/  @!P0 BRA `(.L_x_6630) ;  /* 0x0000000000048947 */ /* 0x000fea0003800000 */
[----:B------:R-:W-:Y:S01]  /*7f80*/  BPT.TRAP 0x1 ;  /* 0x000000040000795c */ /* 0x000fe20000300000 */
.L_x_6630:
[----:B-1----:R-:W-:Y:S05]  /*7f90*/  @P2 BRA `(.L_x_6628) ;  /* 0x0000000000082947 */ /* 0x002fea0003800000 */
[----:B------:R-:W1:Y:S02]  /*7fa0*/  SYNCS.PHASECHK.TRANS64.TRYWAIT P2, [UR6+0x28830], R0 ;  /* 0x02883000ff0075a7 */ /* 0x000e640008040146 */
[----:B-1----:R-:W-:Y:S05]  /*7fb0*/  @!P2 BRA `(.L_x_6631) ;  /* 0x000000c800dca947 */ /* 0x002fea0003800000 */
.L_x_6628:
        /* <DEDUP_REMOVED lines=47> */
.L_x_6633:
[----:B------:R-:W-:Y:S01]  /*82b0*/  ULEA UR6, UR50, UR41, 0x3 ;  /* 0x0000002932067291 */ /* 0x000fe2000f8e183f */
[----:B------:R-:W-:-:S05]  /*82c0*/  IMAD.U32 R0, RZ, RZ, UR51 ;  /* 0x00000033ff007e24 */ /* 0x000fca000f8e00ff */
[----:B------:R-:W-:-:S04]  /*82d0*/  SHF.L.U32 R0, R0, 0x1f, RZ ;  /* 0x0000001f00007819 */ /* 0x000fc800000006ff */
[----:B------:R0:W1:Y:S01]  /*82e0*/  SYNCS.PHASECHK.TRANS64.TRYWAIT P2, [UR6+0x28850], R0 ;  /* 0x02885000ff0075a7 */ /* 0x0000620008040146 */
[----:B------:R-:W-:Y:S05]  /*82f0*/  @!P0 BRA `(.L_x_6634) ;  /* 0x0000000000048947 */ /* 0x000fea0003800000 */
[----:B------:R-:W-:Y:S01]  /*8300*/  BPT.TRAP 0x1 ;  /* 0x000000040000795c */ /* 0x000fe20000300000 */
.L_x_6634:
[----:B-1----:R-:W-:Y:S05]  /*8310*/  @P2 BRA `(.L_x_6632) ;  /* 0x0000000000082947 */ /* 0x002fea0003800000 */
[----:B------:R-:W1:Y:S02]  /*8320*/  SYNCS.PHASECHK.TRANS64.TRYWAIT P2, [UR6+0x28850], R0 ;  /* 0x02885000ff0075a7 */ /* 0x000e640008040146 */
[----:B-1----:R-:W-:Y:S05]  /*8330*/  @!P2 BRA `(.L_x_6635) ;  /* 0x000000c80014a947 */ /* 0x002fea0003800000 */
.L_x_6632:
[----:B------:R-:W-:Y:S01]  /*8340*/  UIADD3 UR6, UR41, 0x400, URZ ;  /* 0x0000040029067890 */ /* 0x000fe2000fffe03f */
[----:B------:R-:W-:Y:S01]  /*8350*/  WARPGROUP.ARRIVE ;  /* 0x00000000000079c5 */ /* 0x000fe20000000000 */
[----:B------:R-:W-:Y:S01]  /*8360*/  UMOV UR7, 0x40000040 ;  /* 0x4000004000077882 */ /* 0x000fe20000000000 */
[----:B01----:R-:W-:Y:S01]  /*8370*/  FMNMX.FTZ R0, R24, R7, !PT ;  /* 0x0000000718007209 */ /* 0x003fe20007810000 */
[----:B------:R-:W-:-:S03]  /*8380*/  USHF.R.U32.HI UR6, URZ, 0x4, UR6 ;  /* 0x000000043f067899 */ /* 0x000fc60008011606 */
[----:B------:R-:W0:Y:S01]  /*8390*/  S2R R184, SR_TID.X ;  /* 0x0000000000b87919 */ /* 0x000e220000002100 */
[C---:B------:R-:W-:Y:S01]  /*83a0*/  ISETP.GT.AND P2, PT, R6.reuse, UR47, PT ;  /* 0x0000002f06007c0c */ /* 0x040fe2000bf44270 */
[----:B------:R-:W-:Y:S01]  /*83b0*/  UMOV UR51, UR43 ;  /* 0x0000002b00337c82 */ /* 0x000fe20008000000 */
[----:B------:R-:W-:Y:S01]  /*83c0*/  ULOP3.LUT UR6, UR6, 0x3fff, URZ, 0xc0, !UPT ;  /* 0x00003fff06067892 */ /* 0x000fe2000f8ec03f */
[----:B------:R-:W-:Y:S01]  /*83d0*/  FMNMX.FTZ R5, R25, R0, !PT ;  /* 0x0000000019057209 */ /* 0x000fe20007810000 */
[----:B------:R-:W-:Y:S02]  /*83e0*/  VIADD R6, R6, 0xffffffff ;  /* 0xffffffff06067836 */ /* 0x000fe40000000000 */
        /* <DEDUP_REMOVED lines=39> */
[----:B------:R-:W0:Y:S01]  /*8660*/  LDC R5, c[0x0][0x988] ;  /* 0x00026200ff057b82 */ /* 0x000e220000000800 */
[----:B------:R-:W-:Y:S02]  /*8670*/  FMNMX.FTZ R8, R26, R9, !PT ;  /* 0x000000091a087209 */ /* 0x000fe40007810000 */
[----:B------:R-:W1:Y:S01]  /*8680*/  SHFL.BFLY PT, R0, R11, 0x1, 0x1f ;  /* 0x0c201f000b007f89 */ /* 0x000e6200000e0000 */
        /* <DEDUP_REMOVED lines=8> */
[----:B------:R-:W-:-:S04]  /*8710*/  FMNMX.FTZ R8, R34, R21, !PT ;  /* 0x0000001522087209 */ /* 0x000fc80007810000 */
[----:B------:R-:W-:Y:S02]  /*8720*/  FMNMX.FTZ R21, R35, R8, !PT ;  /* 0x0000000823157209 */ /* 0x000fe40007810000 */
[----:B-1----:R-:W-:Y:S02]  /*8730*/  FMNMX.FTZ R0, R11, R0, !PT ;  /* 0x000000000b007209 */ /* 0x002fe40007810000 */
[----:B------:R-:W-:-:S03]  /*8740*/  FMNMX.FTZ R8, R38, R21, !PT ;  /* 0x0000001526087209 */ /* 0x000fc60007810000 */
[----:B------:R-:W-:-:S04]  /*8750*/  FADD.FTZ R10, -R0, R7 ;  /* 0x00000007000a7221 */ /* 0x000fc80000010100 */
[-C--:B0-----:R-:W-:Y:S01]  /*8760*/  FMUL.FTZ R7, R10, R5.reuse ;  /* 0x000000050a077220 */ /* 0x081fe20000410000 */
[----:B------:R-:W-:-:S04]  /*8770*/  FMUL.FTZ R10, R0, R5 ;  /* 0x00000005000a7220 */ /* 0x000fc80000410000 */
        /* <DEDUP_REMOVED lines=13> */
[----:B0-----:R-:W-:-:S04]  /*8850*/  FMNMX.FTZ R25, R39, R8, !PT ;  /* 0x0000000827197209 */ /* 0x001fc80007810000 */
[----:B------:R-:W-:-:S03]  /*8860*/  FMNMX.FTZ R8, R42, R25, !PT ;  /* 0x000000192a087209 */ /* 0x000fc60007810000 */
[----:B------:R-:W0:Y:S01]  /*8870*/  MUFU.EX2 R180, R180 ;  /* 0x000000b400b47308 */ /* 0x000e220000000800 */
[----:B------:R-:W-:-:S04]  /*8880*/  FMNMX.FTZ R25, R43, R8, !PT ;  /* 0x000000082b197209 */ /* 0x000fc80007810000 */
[----:B------:R-:W-:Y:S01]  /*8890*/  FMNMX.FTZ R8, R46, R25, !PT ;  /* 0x000000192e087209 */ /* 0x000fe20007810000 */
[----:B------:R-:W-:Y:S02]  /*88a0*/  FFMA.FTZ R25, R41, R5, -R10 ;  /* 0x0000000529197223 */ /* 0x000fe4000001080a */
[----:B------:R-:W-:Y:S01]  /*88b0*/  MUFU.EX2 R182, R182 ;  /* 0x000000b600b67308 */ /* 0x000fe20000000800 */
[----:B------:R-:W-:-:S04]  /*88c0*/  FMNMX.FTZ R29, R47, R8, !PT ;  /* 0x000000082f1d7209 */ /* 0x000fc80007810000 */
[----:B------:R-:W-:-:S03]  /*88d0*/  FMNMX.FTZ R8, R50, R29, !PT ;  /* 0x0000001d32087209 */ /* 0x000fc60007810000 */
[----:B------:R-:W-:Y:S01]  /*88e0*/  MUFU.EX2 R13, R13 ;  /* 0x0000000d000d7308 */ /* 0x000fe20000000800 */
[----:B------:R-:W-:Y:S01]  /*88f0*/  FMNMX.FTZ R29, R51, R8, !PT ;  /* 0x00000008331d7209 */ /* 0x000fe20007810000 */
[----:B0-----:R-:W-:Y:S01]  /*8900*/  FFMA.FTZ R4, R7, R4, R180 ;  /* 0x0000000407047223 */ /* 0x001fe200000100b4 */
[----:B------:R-:W-:Y:S02]  /*8910*/  F2FP.BF16.F32.PACK_AB R180, R11, R180 ;  /* 0x000000b40bb4723e */ /* 0x000fe400000010ff */
[----:B------:R-:W-:Y:S01]  /*8920*/  FMNMX.FTZ R8, R54, R29, !PT ;  /* 0x0000001d36087209 */ /* 0x000fe20007810000 */
[----:B------:R-:W-:Y:S02]  /*8930*/  FFMA.FTZ R29, R45, R5, -R10 ;  /* 0x000000052d1d7223 */ /* 0x000fe4000001080a */
[----:B------:R-:W-:Y:S01]  /*8940*/  MUFU.EX2 R15, R15 ;  /* 0x0000000f000f7308 */ /* 0x000fe20000000800 */
[----:B------:R-:W-:-:S04]  /*8950*/  FMNMX.FTZ R33, R55, R8, !PT ;  /* 0x0000000837217209 */ /* 0x000fc80007810000 */
[----:B------:R-:W-:-:S03]  /*8960*/  FMNMX.FTZ R8, R58, R33, !PT ;  /* 0x000000213a087209 */ /* 0x000fc60007810000 */
[----:B------:R-:W-:Y:S01]  /*8970*/  MUFU.EX2 R21, R21 ;  /* 0x0000001500157308 */ /* 0x000fe20000000800 */
[----:B------:R-:W-:-:S04]  /*8980*/  FMNMX.FTZ R33, R59, R8, !PT ;  /* 0x000000083b217209 */ /* 0x000fc80007810000 */
[----:B------:R-:W-:Y:S01]  /*8990*/  FMNMX.FTZ R8, R62, R33, !PT ;  /* 0x000000213e087209 */ /* 0x000fe20007810000 */
[-CC-:B------:R-:W-:Y:S01]  /*89a0*/  FFMA.FTZ R33, R49, R5.reuse, -R10.reuse ;  /* 0x0000000531217223 */ /* 0x180fe2000001080a */
[-CC-:B------:R-:W-:Y:S01]  /*89b0*/  FFMA.FTZ R49, R65, R5.reuse, -R10.reuse ;  /* 0x0000000541317223 */ /* 0x180fe2000001080a */
[----:B------:R-:W-:Y:S01]  /*89c0*/  FFMA.FTZ R65, R81, R5, -R10 ;  /* 0x0000000551417223 */ /* 0x000fe2000001080a */
[----:B------:R-:W-:Y:S01]  /*89d0*/  FMNMX.FTZ R37, R63, R8, !PT ;  /* 0x000000083f257209 */ /* 0x000fe20007810000 */
[----:B------:R-:W-:Y:S03]  /*89e0*/  MUFU.EX2 R25, R25 ;  /* 0x0000001900197308 */ /* 0x000fe60000000800 */
[----:B------:R-:W-:-:S04]  /*89f0*/  FMNMX.FTZ R8, R66, R37, !PT ;  /* 0x0000002542087209 */ /* 0x000fc80007810000 */
[----:B------:R-:W-:Y:S01]  /*8a00*/  FMNMX.FTZ R37, R67, R8, !PT ;  /* 0x0000000843257209 */ /* 0x000fe20007810000 */
[----:B------:R-:W-:Y:S03]  /*8a10*/  MUFU.EX2 R29, R29 ;  /* 0x0000001d001d7308 */ /* 0x000fe60000000800 */
[----:B------:R-:W-:Y:S01]  /*8a20*/  FMNMX.FTZ R8, R70, R37, !PT ;  /* 0x0000002546087209 */ /* 0x000fe20007810000 */
[-CC-:B------:R-:W-:Y:S01]  /*8a30*/  FFMA.FTZ R37, R53, R5.reuse, -R10.reuse ;  /* 0x0000000535257223 */ /* 0x180fe2000001080a */
[----:B------:R-:W-:Y:S02]  /*8a40*/  FFMA.FTZ R53, R69, R5, -R10 ;  /* 0x0000000545357223 */ /* 0x000fe4000001080a */
[----:B------:R-:W-:Y:S01]  /*8a50*/  FMNMX.FTZ R41, R71, R8, !PT ;  /* 0x0000000847297209 */ /* 0x000fe20007810000 */
[----:B------:R-:W-:Y:S03]  /*8a60*/  MUFU.EX2 R33, R33 ;  /* 0x0000002100217308 */ /* 0x000fe60000000800 */
[----:B------:R-:W-:-:S04]  /*8a70*/  FMNMX.FTZ R8, R74, R41, !PT ;  /* 0x000000294a087209 */ /* 0x000fc80007810000 */
[----:B------:R-:W-:Y:S01]  /*8a80*/  FMNMX.FTZ R41, R75, R8, !PT ;  /* 0x000000084b297209 */ /* 0x000fe20007810000 */
[----:B------:R-:W-:Y:S03]  /*8a90*/  MUFU.EX2 R37, R37 ;  /* 0x0000002500257308 */ /* 0x000fe60000000800 */
        /* <DEDUP_REMOVED lines=11> */
[----:B------:R-:W-:Y:S01]  /*8b50*/  MUFU.EX2 R53, R53 ;  /* 0x0000003500357308 */ /* 0x000fe20000000800 */
[----:B------:R-:W-:-:S02]  /*8b60*/  WARPGROUP.DEPBAR.LE gsb0, 0x0 ;  /* 0x00008000000079c5 */ /* 0x000fc40000010000 */
[----:B------:R-:W-:Y:S01]  /*8b70*/  WARPGROUP.ARRIVE ;  /* 0x00000000000079c5 */ /* 0x000fe20000000000 */
[----:B------:R-:W0:Y:S01]  /*8b80*/  SHFL.BFLY PT, R57, R8, 0x2, 0x1f ;  /* 0x0c401f0008397f89 */ /* 0x000e2200000e0000 */
[-CC-:B------:R-:W-:Y:S01]  /*8b90*/  FFMA.FTZ R176, R32, R5.reuse, -R10.reuse ;  /* 0x0000000520b07223 */ /* 0x180fe2000001080a */
[----:B------:R-:W-:Y:S02]  /*8ba0*/  FFMA.FTZ R178, R36, R5, -R10 ;  /* 0x0000000524b27223 */ /* 0x000fe4000001080a */
[----:B------:R-:W-:Y:S01]  /*8bb0*/  MUFU.EX2 R45, R45 ;  /* 0x0000002d002d7308 */ /* 0x000fe20000000800 */
[----:B------:R-:W-:Y:S01]  /*8bc0*/  HGMMA.64x128x16.F32.BF16 R88, R172, gdesc[UR4].tnspB, R88, gsb0 ;  /* 0x41e00004ac587df0 */ /* 0x000fe20008001858 */
[----:B------:R-:W-:Y:S01]  /*8bd0*/  UIADD3 UR6, UR10, 0x180, URZ ;  /* 0x000001800a067890 */ /* 0x000fe2000fffe03f */
[----:B------:R-:W-:-:S05]  /*8be0*/  UMOV UR7, 0x40000040 ;  /* 0x4000004000077882 */ /* 0x000fca0000000000 */
[----:B------:R-:W-:Y:S08]  /*8bf0*/  MUFU.EX2 R176, R176 ;  /* 0x000000b000b07308 */ /* 0x000ff00000000800 */
[----:B------:R-:W-:Y:S01]  /*8c00*/  MUFU.EX2 R178, R178 ;  /* 0x000000b200b27308 */ /* 0x000fe20000000800 */
[----:B0-----:R-:W-:Y:S01]  /*8c10*/  FMNMX.FTZ R24, R8, R57, !PT ;  /* 0x0000003908187209 */ /* 0x001fe20007810000 */
[----:B------:R-:W-:-:S06]  /*8c20*/  FFMA.FTZ R57, R73, R5, -R10 ;  /* 0x0000000549397223 */ /* 0x000fcc000001080a */
[----:B------:R-:W-:Y:S01]  /*8c30*/  MUFU.EX2 R12, R12 ;  /* 0x0000000c000c7308 */ /* 0x000fe20000000800 */
[----:B------:R-:W0:Y:S07]  /*8c40*/  SHFL.BFLY PT, R69, R24, 0x1, 0x1f ;  /* 0x0c201f0018457f89 */ /* 0x000e2e00000e0000 */
[----:B------:R-:W-:Y:S08]  /*8c50*/  MUFU.EX2 R57, R57 ;  /* 0x0000003900397308 */ /* 0x000ff00000000800 */
[----:B------:R-:W-:Y:S08]  /*8c60*/  MUFU.EX2 R14, R14 ;  /* 0x0000000e000e7308 */ /* 0x000ff00000000800 */
[----:B------:R-:W-:Y:S01]  /*8c70*/  MUFU.EX2 R61, R61 ;  /* 0x0000003d003d7308 */ /* 0x000fe20000000800 */
[----:B0-----:R-:W-:-:S07]  /*8c80*/  FMNMX.FTZ R8, R24, R69, !PT ;  /* 0x0000004518087209 */ /* 0x001fce0007810000 */
[----:B------:R-:W-:Y:S08]  /*8c90*/  MUFU.EX2 R20, R20 ;  /* 0x0000001400147308 */ /* 0x000ff00000000800 */
[----:B------:R-:W-:Y:S08]  /*8ca0*/  MUFU.EX2 R65, R65 ;  /* 0x0000004100417308 */ /* 0x000ff00000000800 */
[----:B------:R-:W-:Y:S01]  /*8cb0*/  MUFU.EX2 R24, R84 ;  /* 0x0000005400187308 */ /* 0x000fe20000000800 */
[----:B------:R-:W-:-:S02]  /*8cc0*/  WARPGROUP.DEPBAR.LE gsb0, 0x0 ;  /* 0x00008000000079c5 */ /* 0x000fc40000010000 */
[----:B------:R-:W-:Y:S01]  /*8cd0*/  WARPGROUP.ARRIVE ;  /* 0x00000000000079c5 */ /* 0x000fe20000000000 */
[-CC-:B------:R-:W-:Y:S01]  /*8ce0*/  FFMA.FTZ R172, R40, R5.reuse, -R10.reuse ;  /* 0x0000000528ac7223 */ /* 0x180fe2000001080a */
[-C--:B------:R-:W-:Y:S01]  /*8cf0*/  FFMA.FTZ R174, R44, R5.reuse, -R10 ;  /* 0x000000052cae7223 */ /* 0x080fe2000001080a */
[----:B------:R-:W-:-:S03]  /*8d00*/  FMUL.FTZ R44, R8, R5 ;  /* 0x00000005082c7220 */ /* 0x000fc60000410000 */
[----:B------:R-:W-:Y:S01]  /*8d10*/  HGMMA.64x128x16.F32.BF16 R88, R168, gdesc[UR4].tnspB, R88, gsb0 ;  /* 0x41e00004a8587df0 */ /* 0x000fe20008001858 */
[----:B------:R-:W-:Y:S01]  /*8d20*/  UIADD3 UR6, UR10, 0x200, URZ ;  /* 0x000002000a067890 */ /* 0x000fe2000fffe03f */
[-CC-:B------:R-:W-:Y:S01]  /*8d30*/  FFMA.FTZ R181, R26, R5.reuse, -R44.reuse ;  /* 0x000000051ab57223 */ /* 0x180fe2000001082c */
[----:B------:R-:W-:Y:S01]  /*8d40*/  UMOV UR7, 0x40000040 ;  /* 0x4000004000077882 */ /* 0x000fe20000000000 */
[-CC-:B------:R-:W-:Y:S01]  /*8d50*/  FFMA.FTZ R28, R27, R5.reuse, -R44.reuse ;  /* 0x000000051b1c7223 */ /* 0x180fe2000001082c */
[----:B------:R-:W-:Y:S02]  /*8d60*/  IMAD.U32 R27, RZ, RZ, UR42 ;  /* 0x0000002aff1b7e24 */ /* 0x000fe4000f8e00ff */
[-CC-:B------:R-:W-:Y:S01]  /*8d70*/  FFMA.FTZ R183, R30, R5.reuse, -R44.reuse ;  /* 0x000000051eb77223 */ /* 0x180fe2000001082c */
[-CC-:B------:R-:W-:Y:S01]  /*8d80*/  FFMA.FTZ R36, R31, R5.reuse, -R44.reuse ;  /* 0x000000051f247223 */ /* 0x180fe2000001082c */
[----:B------:R-:W-:Y:S01]  /*8d90*/  MUFU.EX2 R181, R181 ;  /* 0x000000b500b57308 */ /* 0x000fe20000000800 */
[-CC-:B------:R-:W-:Y:S01]  /*8da0*/  FFMA.FTZ R177, R34, R5.reuse, -R44.reuse ;  /* 0x0000000522b17223 */ /* 0x180fe2000001082c */
[----:B------:R-:W-:Y:S01]  /*8db0*/  @!P1 LEA R27, R27, UR41, 0x3 ;  /* 0x000000291b1b9c11 */ /* 0x000fe2000f8e18ff */
[-CC-:B------:R-:W-:Y:S01]  /*8dc0*/  FFMA.FTZ R40, R35, R5.reuse, -R44.reuse ;  /* 0x0000000523287223 */ /* 0x180fe2000001082c */
[----:B------:R-:W-:Y:S01]  /*8dd0*/  IADD3 R31, -R184, 0xb, RZ ;  /* 0x0000000bb81f7810 */ /* 0x000fe20007ffe1ff */
[-CC-:B------:R-:W-:Y:S01]  /*8de0*/  FFMA.FTZ R179, R38, R5.reuse, -R44.reuse ;  /* 0x0000000526b37223 */ /* 0x180fe2000001082c */
[-CC-:B------:R-:W-:Y:S01]  /*8df0*/  FFMA.FTZ R38, R39, R5.reuse, -R44.reuse ;  /* 0x0000000527267223 */ /* 0x180fe2000001082c */
[----:B------:R-:W-:Y:S01]  /*8e00*/  @!P1 VIADD R27, R27, 0x28840 ;  /* 0x000288401b1b9836 */ /* 0x000fe20000000000 */
[----:B------:R-:W-:Y:S01]  /*8e10*/  MUFU.EX2 R28, R28 ;  /* 0x0000001c001c7308 */ /* 0x000fe20000000800 */
[-CC-:B------:R-:W-:Y:S01]  /*8e20*/  FFMA.FTZ R175, R46, R5.reuse, -R44.reuse ;  /* 0x000000052eaf7223 */ /* 0x180fe2000001082c */
[-CC-:B------:R-:W-:Y:S01]  /*8e30*/  FFMA.FTZ R173, R42, R5.reuse, -R44.reuse ;  /* 0x000000052aad7223 */ /* 0x180fe2000001082c */
[-CC-:B------:R-:W-:Y:S01]  /*8e40*/  FFMA.FTZ R34, R43, R5.reuse, -R44.reuse ;  /* 0x000000052b227223 */ /* 0x180fe2000001082c */
[----:B------:R-:W-:Y:S01]  /*8e50*/  @!P1 PRMT R27, RZ, 0x654, R27 ;  /* 0x00000654ff1b9816 */ /* 0x000fe2000000001b */
        /* <DEDUP_REMOVED lines=17> */
[----:B------:R-:W-:Y:S01]  /*8f70*/  FFMA.FTZ R86, R86, R5, -R44 ;  /* 0x0000000556567223 */ /* 0x000fe2000001082c */
[----:B------:R-:W-:Y:S01]  /*8f80*/  IMAD.U32 R35, RZ, RZ, UR50 ;  /* 0x00000032ff237e24 */ /* 0x000fe2000f8e00ff */
[----:B------:R-:W-:Y:S01]  /*8f90*/  MUFU.EX2 R177, R177 ;  /* 0x000000b100b17308 */ /* 0x000fe20000000800 */
[----:B------:R-:W-:-:S03]  /*8fa0*/  UMOV UR50, UR42 ;  /* 0x0000002a00327c82 */ /* 0x000fc60008000000 */
[----:B------:R-:W-:-:S04]  /*8fb0*/  @!P1 LEA R35, R35, UR41, 0x3 ;  /* 0x0000002923239c11 */ /* 0x000fc8000f8e18ff */
        /* <DEDUP_REMOVED lines=17> */
[----:B------:R-:W-:Y:S01]  /*90d0*/  FFMA.FTZ R171, R54, R5, -R44 ;  /* 0x0000000536ab7223 */ /* 0x000fe2000001082c */
        /* <DEDUP_REMOVED lines=18> */
[-CC-:B------:R-:W-:Y:S01]  /*9200*/  FFMA.FTZ R167, R62, R5.reuse, -R44.reuse ;  /* 0x000000053ea77223 */ /* 0x180fe2000001082c */
[----:B------:R-:W-:Y:S01]  /*9210*/  FFMA.FTZ R44, R87, R5, -R44 ;  /* 0x00000005572c7223 */ /* 0x000fe2000001082c */
[----:B------:R-:W-:Y:S01]  /*9220*/  HGMMA.64x128x16.F32.BF16 R88, R160, gdesc[UR4].tnspB, R88, gsb0 ;  /* 0x41e00004a0587df0 */ /* 0x000fe20008001858 */
[----:B------:R-:W-:Y:S01]  /*9230*/  UIADD3 UR6, UR10, 0x300, URZ ;  /* 0x000003000a067890 */ /* 0x000fe2000fffe03f */
[----:B------:R-:W-:Y:S01]  /*9240*/  MUFU.EX2 R164, R164 ;  /* 0x000000a400a47308 */ /* 0x000fe20000000800 */
[----:B------:R-:W-:-:S07]  /*9250*/  UMOV UR7, 0x40000040 ;  /* 0x4000004000077882 */ /* 0x000fce0000000000 */
        /* <DEDUP_REMOVED lines=8> */
[----:B------:R-:W-:Y:S02]  /*92e0*/  FADD.FTZ R10, -R8, R9 ;  /* 0x00000009080a7221 */ /* 0x000fe40000010100 */
[----:B------:R-:W-:Y:S01]  /*92f0*/  MUFU.EX2 R161, R66 ;  /* 0x0000004200a17308 */ /* 0x000fe20000000800 */
[----:B------:R-:W-:Y:S01]  /*9300*/  HGMMA.64x128x16.F32.BF16 R88, R156, gdesc[UR4].tnspB, R88, gsb0 ;  /* 0x41e000049c587df0 */ /* 0x000fe20008001858 */
[----:B------:R-:W-:Y:S01]  /*9310*/  UIADD3 UR6, UR10, 0x380, URZ ;  /* 0x000003800a067890 */ /* 0x000fe2000fffe03f */
[----:B------:R-:W-:Y:S01]  /*9320*/  FMUL.FTZ R10, R10, R5 ;  /* 0x000000050a0a7220 */ /* 0x000fe20000410000 */
[----:B------:R-:W-:-:S04]  /*9330*/  UMOV UR7, 0x40000040 ;  /* 0x4000004000077882 */ /* 0x000fc80000000000 */
[----:B------:R-:W-:Y:S08]  /*9340*/  MUFU.EX2 R160, R160 ;  /* 0x000000a000a07308 */ /* 0x000ff00000000800 */
[----:B------:R-:W0:Y:S08]  /*9350*/  MUFU.EX2 R10, R10 ;  /* 0x0000000a000a7308 */ /* 0x000e300000000800 */
[----:B------:R-:W-:Y:S08]  /*9360*/  MUFU.EX2 R162, R162 ;  /* 0x000000a200a27308 */ /* 0x000ff00000000800 */
[----:B------:R-:W-:Y:S01]  /*9370*/  MUFU.EX2 R163, R70 ;  /* 0x0000004600a37308 */ /* 0x000fe20000000800 */
[----:B0-----:R-:W-:Y:S01]  /*9380*/  FFMA.FTZ R3, R10, R3, R181 ;  /* 0x000000030a037223 */ /* 0x001fe200000100b5 */
[----:B------:R-:W-:-:S06]  /*9390*/  F2FP.BF16.F32.PACK_AB R181, R28, R181 ;  /* 0x000000b51cb5723e */ /* 0x000fcc00000010ff */
[----:B------:R-:W0:Y:S01]  /*93a0*/  MUFU.EX2 R9, R85 ;  /* 0x0000005500097308 */ /* 0x000e220000000800 */
[----:B------:R-:W-:Y:S02]  /*93b0*/  WARPGROUP.DEPBAR.LE gsb0, 0x0 ;  /* 0x00008000000079c5 */ /* 0x000fe40000010000 */
[----:B------:R-:W-:-:S05]  /*93c0*/  WARPGROUP.ARRIVE ;  /* 0x00000000000079c5 */ /* 0x000fca0000000000 */
[----:B------:R-:W1:Y:S01]  /*93d0*/  MUFU.EX2 R157, R74 ;  /* 0x0000004a009d7308 */ /* 0x000e620000000800 */
[----:B------:R-:W-:Y:S02]  /*93e0*/  F2FP.BF16.F32.PACK_AB R156, R57, R12 ;  /* 0x0000000c399c723e */ /* 0x000fe400000010ff */
[----:B------:R-:W-:Y:S01]  /*93f0*/  F2FP.BF16.F32.PACK_AB R158, R61, R14 ;  /* 0x0000000e3d9e723e */ /* 0x000fe200000010ff */
[----:B------:R-:W-:Y:S04]  /*9400*/  HGMMA.64x128x16.F32.BF16 R88, R152, gdesc[UR4].tnspB, R88, gsb0 ;  /* 0x41e0000498587df0 */ /* 0x000fe80008001858 */
[----:B------:R-:W2:Y:S01]  /*9410*/  MUFU.EX2 R159, R78 ;  /* 0x0000004e009f7308 */ /* 0x000ea20000000800 */
[----:B------:R-:W-:Y:S02]  /*9420*/  WARPGROUP.DEPBAR.LE gsb0, 0x0 ;  /* 0x00008000000079c5 */ /* 0x000fe40000010000 */
[----:B------:R3:W-:Y:S06]  /*9430*/  BAR.ARV R31, 0x100 ;  /* 0x0004001f0000751d */ /* 0x0007ec0000002000 */
[----:B------:R4:W-:Y:S01]  /*9440*/  @!P1 SYNCS.ARRIVE.TRANS64.RED.A1T0 RZ, [R27+URZ], RZ ;  /* 0x000000ff1bff99a7 */ /* 0x0009e2000810043f */
[----:B------:R-:W5:Y:S01]  /*9450*/  MUFU.EX2 R153, R82 ;  /* 0x0000005200997308 */ /* 0x000f620000000800 */
[----:B---3--:R-:W-:Y:S01]  /*9460*/  @!P1 VIADD R31, R35, 0x28860 ;  /* 0x00028860231f9836 */ /* 0x008fe20000000000 */
[----:B0-----:R-:W-:Y:S01]  /*9470*/  F2FP.BF16.F32.PACK_AB R154, R9, R24 ;  /* 0x00000018099a723e */ /* 0x001fe200000010ff */
[-C--:B------:R-:W-:Y:S01]  /*9480*/  FMUL.FTZ R88, R88, R7.reuse ;  /* 0x0000000758587220 */ /* 0x080fe20000410000 */
[-C--:B------:R-:W-:Y:S01]  /*9490*/  FMUL.FTZ R89, R89, R7.reuse ;  /* 0x0000000759597220 */ /* 0x080fe20000410000 */
[-C--:B------:R-:W-:Y:S01]  /*94a0*/  FMUL.FTZ R92, R92, R7.reuse ;  /* 0x000000075c5c7220 */ /* 0x080fe20000410000 */
[----:B------:R-:W-:Y:S01]  /*94b0*/  @!P1 PRMT R31, RZ, 0x654, R31 ;  /* 0x00000654ff1f9816 */ /* 0x000fe2000000001f */
[----:B----4-:R-:W-:Y:S01]  /*94c0*/  FADD.FTZ R27, R11, R4 ;  /* 0x000000040b1b7221 */ /* 0x010fe20000010000 */
[----:B------:R-:W-:Y:S01]  /*94d0*/  FADD.FTZ R4, R28, R3 ;  /* 0x000000031c047221 */ /* 0x000fe20000010000 */
[----:B------:R-:W0:Y:S01]  /*94e0*/  MUFU.EX2 R155, R86 ;  /* 0x00000056009b7308 */ /* 0x000e220000000800 */
[----:B------:R3:W-:Y:S01]  /*94f0*/  @!P1 SYNCS.ARRIVE.TRANS64.RED.A1T0 RZ, [R31+URZ], RZ ;  /* 0x000000ff1fff99a7 */ /* 0x0007e2000810043f */
        /* <DEDUP_REMOVED lines=63> */
[----:B------:R-:W-:Y:S01]  /*98f0*/  FMUL.FTZ R90, R90, R10 ;  /* 0x0000000a5a5a7220 */ /* 0x000fe20000410000 */
[----:B------:R-:W-:Y:S01]  /*9900*/  FADD.FTZ R28, R166, R11 ;  /* 0x0000000ba61c7221 */ /* 0x000fe20000010000 */
[----:B------:R-:W-:Y:S01]  /*9910*/  FADD.FTZ R4, R167, R4 ;  /* 0x00000004a7047221 */ /* 0x000fe20000010000 */
[----:B------:R-:W-:Y:S01]  /*9920*/  F2FP.BF16.F32.PACK_AB R176, R15, R176 ;  /* 0x000000b00fb0723e */ /* 0x000fe200000010ff */
[-C--:B------:R-:W-:Y:S01]  /*9930*/  FMUL.FTZ R91, R91, R10.reuse ;  /* 0x0000000a5b5b7220 */ /* 0x080fe20000410000 */
[----:B------:R-:W-:Y:S01]  /*9940*/  FADD.FTZ R3, R45, R28 ;  /* 0x0000001c2d037221 */ /* 0x000fe20000010000 */
[----:B------:R-:W-:Y:S01]  /*9950*/  FADD.FTZ R4, R63, R4 ;  /* 0x000000043f047221 */ /* 0x000fe20000010000 */
[----:B------:R-:W-:Y:S01]  /*9960*/  F2FP.BF16.F32.PACK_AB R183, R36, R183 ;  /* 0x000000b724b7723e */ /* 0x000fe200000010ff */
[-C--:B------:R-:W-:Y:S01]  /*9970*/  FMUL.FTZ R94, R94, R10.reuse ;  /* 0x0000000a5e5e7220 */ /* 0x080fe20000410000 */
        /* <DEDUP_REMOVED lines=17> */
[----:B-1----:R-:W-:Y:S01]  /*9a90*/  FADD.FTZ R4, R157, R4 ;  /* 0x000000049d047221 */ /* 0x002fe20000010000 */
[----:B------:R-:W-:Y:S01]  /*9aa0*/  F2FP.BF16.F32.PACK_AB R173, R34, R173 ;  /* 0x000000ad22ad723e */ /* 0x000fe200000010ff */
[----:B------:R-:W-:Y:S01]  /*9ab0*/  FMUL.FTZ R103, R103, R10 ;  /* 0x0000000a67677220 */ /* 0x000fe20000410000 */
[----:B------:R-:W-:Y:S01]  /*9ac0*/  FADD.FTZ R3, R57, R26 ;  /* 0x0000001a39037221 */ /* 0x000fe20000010000 */
[----:B------:R-:W-:Y:S01]  /*9ad0*/  FADD.FTZ R4, R75, R4 ;  /* 0x000000044b047221 */ /* 0x000fe20000010000 */
[----:B------:R-:W-:Y:S01]  /*9ae0*/  F2FP.BF16.F32.PACK_AB R174, R29, R174 ;  /* 0x000000ae1dae723e */ /* 0x000fe200000010ff */
[-C--:B------:R-:W-:Y:S01]  /*9af0*/  FMUL.FTZ R106, R106, R10.reuse ;  /* 0x0000000a6a6a7220 */ /* 0x080fe20000410000 */
[----:B------:R-:W-:Y:S01]  /*9b00*/  FADD.FTZ R26, R14, R3 ;  /* 0x000000030e1a7221 */ /* 0x000fe20000010000 */
[----:B--2---:R-:W-:Y:S01]  /*9b10*/  FADD.FTZ R4, R159, R4 ;  /* 0x000000049f047221 */ /* 0x004fe20000010000 */
[----:B------:R-:W-:Y:S01]  /*9b20*/  F2FP.BF16.F32.PACK_AB R175, R30, R175 ;  /* 0x000000af1eaf723e */ /* 0x000fe200000010ff */
[----:B------:R-:W-:Y:S01]  /*9b30*/  FMUL.FTZ R107, R107, R10 ;  /* 0x0000000a6b6b7220 */ /* 0x000fe20000410000 */
[----:B------:R-:W-:Y:S01]  /*9b40*/  FADD.FTZ R3, R61, R26 ;  /* 0x0000001a3d037221 */ /* 0x000fe20000010000 */
[----:B------:R-:W-:Y:S01]  /*9b50*/  FADD.FTZ R4, R79, R4 ;  /* 0x000000044f047221 */ /* 0x000fe20000010000 */
[----:B------:R-:W-:Y:S01]  /*9b60*/  F2FP.BF16.F32.PACK_AB R168, R33, R168 ;  /* 0x000000a821a8723e */ /* 0x000fe200000010ff */
[-C--:B------:R-:W-:Y:S01]  /*9b70*/  FMUL.FTZ R110, R110, R10.reuse ;  /* 0x0000000a6e6e7220 */ /* 0x080fe20000410000 */
[----:B------:R-:W-:Y:S01]  /*9b80*/  FADD.FTZ R26, R20, R3 ;  /* 0x00000003141a7221 */ /* 0x000fe20000010000 */
[----:B-----5:R-:W-:Y:S01]  /*9b90*/  FADD.FTZ R4, R153, R4 ;  /* 0x0000000499047221 */ /* 0x020fe20000010000 */
[----:B------:R-:W-:Y:S01]  /*9ba0*/  F2FP.BF16.F32.PACK_AB R169, R32, R169 ;  /* 0x000000a920a9723e */ /* 0x000fe200000010ff */
[----:B------:R-:W-:Y:S01]  /*9bb0*/  FMUL.FTZ R111, R111, R10 ;  /* 0x0000000a6f6f7220 */ /* 0x000fe20000410000 */
[----:B------:R-:W-:Y:S01]  /*9bc0*/  FADD.FTZ R3, R65, R26 ;  /* 0x0000001a41037221 */ /* 0x000fe20000010000 */
[----:B------:R-:W-:Y:S01]  /*9bd0*/  FADD.FTZ R4, R83, R4 ;  /* 0x0000000453047221 */ /* 0x000fe20000010000 */
[----:B------:R-:W-:Y:S01]  /*9be0*/  F2FP.BF16.F32.PACK_AB R170, R37, R170 ;  /* 0x000000aa25aa723e */ /* 0x000fe200000010ff */
[----:B------:R-:W-:Y:S01]  /*9bf0*/  FMUL.FTZ R114, R114, R10 ;  /* 0x0000000a72727220 */ /* 0x000fe20000410000 */
[----:B------:R-:W-:Y:S01]  /*9c00*/  FADD.FTZ R12, R24, R3 ;  /* 0x00000003180c7221 */ /* 0x000fe20000010000 */
[----:B0-----:R-:W-:Y:S01]  /*9c10*/  FADD.FTZ R3, R155, R4 ;  /* 0x000000049b037221 */ /* 0x001fe20000010000 */
[----:B------:R-:W-:Y:S01]  /*9c20*/  F2FP.BF16.F32.PACK_AB R164, R41, R164 ;  /* 0x000000a429a4723e */ /* 0x000fe200000010ff */
[----:B------:R-:W-:Y:S01]  /*9c30*/  FMUL.FTZ R115, R115, R10 ;  /* 0x0000000a73737220 */ /* 0x000fe20000410000 */
[----:B------:R-:W-:Y:S01]  /*9c40*/  FADD.FTZ R4, R9, R12 ;  /* 0x0000000c09047221 */ /* 0x000fe20000010000 */
[----:B------:R-:W-:Y:S01]  /*9c50*/  F2FP.BF16.F32.PACK_AB R165, R42, R165 ;  /* 0x000000a52aa5723e */ /* 0x000fe200000010ff */
[----:B------:R-:W-:Y:S01]  /*9c60*/  FADD.FTZ R3, R44, R3 ;  /* 0x000000032c037221 */ /* 0x000fe20000010000 */
[----:B------:R-:W-:Y:S01]  /*9c70*/  F2FP.BF16.F32.PACK_AB R166, R45, R166 ;  /* 0x000000a62da6723e */ /* 0x000fe200000010ff */
[-C--:B------:R-:W-:Y:S01]  /*9c80*/  FMUL.FTZ R118, R118, R10.reuse ;  /* 0x0000000a76767220 */ /* 0x080fe20000410000 */
[----:B------:R-:W-:Y:S01]  /*9c90*/  F2FP.BF16.F32.PACK_AB R167, R63, R167 ;  /* 0x000000a73fa7723e */ /* 0x000fe200000010ff */
[----:B------:R-:W-:Y:S01]  /*9ca0*/  FMUL.FTZ R119, R119, R10 ;  /* 0x0000000a77777220 */ /* 0x000fe20000410000 */
        /* <DEDUP_REMOVED lines=27> */
[----:B---3--:R-:W-:Y:S06]  /*9e60*/  @P2 BRA `(.L_x_6636) ;  /* 0xffffffe0000c2947 */ /* 0x008fec000383ffff */
.L_x_6627:
        /* <DEDUP_REMOVED lines=11> */
[----:B------:R-:W-:Y:S01]  /*9f20*/  LOP3.LUT R11, RZ, R9, RZ, 0x33, !PT ;  /* 0x00000009ff0b7212 */ /* 0x000fe200078e33ff */
[----:B------:R-:W-:-:S06]  /*9f30*/  ULDC UR50, c[0x0][0x9e0] ;  /* 0x0002780000327ab9 */ /* 0x000fcc0000000800 */
.L_x_6654:
        /* <DEDUP_REMOVED lines=9> */
.L_x_6639:
[----:B------:R-:W-:Y:S01]  /*9fd0*/  ULEA UR6, UR42, UR41, 0x3 ;  /* 0x000000292a067291 */ /* 0x000fe2000f8e183f */
[----:B------:R-:W-:-:S05]  /*9fe0*/  IMAD.U32 R0, RZ, RZ, UR43 ;  /* 0x0000002bff007e24 */ /* 0x000fca000f8e00ff */
[----:B------:R-:W-:-:S04]  /*9ff0*/  SHF.L.U32 R0, R0, 0x1f, RZ ;  /* 0x0000001f00007819 */ /* 0x000fc800000006ff */
[----:B------:R0:W1:Y:S01]  /*a000*/  SYNCS.PHASECHK.TRANS64.TRYWAIT P2, [UR6+0x28830], R0 ;  /* 0x02883000ff0075a7 */ /* 0x0000620008040146 */
[----:B------:R-:W-:Y:S05]  /*a010*/  @!P0 BRA `(.L_x_6640) ;  /* 0x0000000000048947 */ /* 0x000fea0003800000 */
[----:B------:R-:W-:Y:S01]  /*a020*/  BPT.TRAP 0x1 ;  /* 0x000000040000795c */ /* 0x000fe20000300000 */
.L_x_6640:
[----:B-1----:R-:W-:Y:S05]  /*a030*/  @P2 BRA `(.L_x_6638) ;  /* 0x0000000000082947 */ /* 0x002fea0003800000 */
[----:B------:R-:W1:Y:S02]  /*a040*/  SYNCS.PHASECHK.TRANS64.TRYWAIT P2, [UR6+0x28830], R0 ;  /* 0x02883000ff0075a7 */ /* 0x000e640008040146 */
[----:B-1----:R-:W-:Y:S05]  /*a050*/  @!P2 BRA `(.L_x_6641) ;  /* 0x000000a800e4a947 */ /* 0x002fea0003800000 */
.L_x_6638:
        /* <DEDUP_REMOVED lines=47> */
.L_x_6643:
[----:B------:R-:W-:Y:S01]  /*a350*/  ULEA UR6, UR52, UR41, 0x3 ;  /* 0x0000002934067291 */ /* 0x000fe2000f8e183f */
[----:B------:R-:W-:-:S05]  /*a360*/  IMAD.U32 R0, RZ, RZ, UR53 ;  /* 0x00000035ff007e24 */ /* 0x000fca000f8e00ff */
[----:B------:R-:W-:-:S04]  /*a370*/  SHF.L.U32 R0, R0, 0x1f, RZ ;  /* 0x0000001f00007819 */ /* 0x000fc800000006ff */
[----:B------:R0:W1:Y:S01]  /*a380*/  SYNCS.PHASECHK.TRANS64.TRYWAIT P2, [UR6+0x28850], R0 ;  /* 0x02885000ff0075a7 */ /* 0x0000620008040146 */
[----:B------:R-:W-:Y:S05]  /*a390*/  @!P0 BRA `(.L_x_6644) ;  /* 0x0000000000048947 */ /* 0x000fea0003800000 */
[----:B------:R-:W-:Y:S01]  /*a3a0*/  BPT.TRAP 0x1 ;  /* 0x000000040000795c */ /* 0x000fe20000300000 */
.L_x_6644:
[----:B-1----:R-:W-:Y:S05]  /*a3b0*/  @P2 BRA `(.L_x_6642) ;  /* 0x0000000000082947 */ /* 0x002fea0003800000 */
[----:B------:R-:W1:Y:S02]  /*a3c0*/  SYNCS.PHASECHK.TRANS64.TRYWAIT P2, [UR6+0x28850], R0 ;  /* 0x02885000ff0075a7 */ /* 0x000e640008040146 */
[----:B-1----:R-:W-:Y:S05]  /*a3d0*/  @!P2 BRA `(.L_x_6645) ;  /* 0x000000a8001ca947 */ /* 0x002fea0003800000 */
.L_x_6642:
[----:B------:R-:W-:Y:S01]  /*a3e0*/  UIADD3 UR6, UR41, 0x400, URZ ;  /* 0x0000040029067890 */ /* 0x000fe2000fffe03f */
[----:B------:R-:W-:Y:S01]  /*a3f0*/  WARPGROUP.ARRIVE ;  /* 0x00000000000079c5 */ /* 0x000fe20000000000 */
[----:B------:R-:W-:-:S05]  /*a400*/  UMOV UR7, 0x40000040 ;  /* 0x4000004000077882 */ /* 0x000fca0000000000 */
[----:B-1----:R-:W1:Y:S01]  /*a410*/  S2R R5, SR_TID.X ;  /* 0x0000000000057919 */ /* 0x002e620000002100 */
[----:B------:R-:W-:Y:S01]  /*a420*/  USHF.R.U32.HI UR6, URZ, 0x4, UR6 ;  /* 0x000000043f067899 */ /* 0x000fe20008011606 */
[----:B0-----:R-:W-:Y:S02]  /*a430*/  IMAD.U32 R0, RZ, RZ, UR42 ;  /* 0x0000002aff007e24 */ /* 0x001fe4000f8e00ff */
[----:B------:R-:W-:Y:S01]  /*a440*/  IMAD.SHL.U32 R21, R6, 0x80, RZ ;  /* 0x0000008006157824 */ /* 0x000fe200078e00ff */
        /* <DEDUP_REMOVED lines=10> */
[----:B-1----:R-:W-:-:S04]  /*a4f0*/  SHF.R.U32.HI R5, RZ, 0x7, R5 ;  /* 0x00000007ff057819 */ /* 0x002fc80000011605 */
[----:B------:R-:W-:Y:S02]  /*a500*/  IADD3 R8, -R5, 0xb, RZ ;  /* 0x0000000b05087810 */ /* 0x000fe40007ffe1ff */
[----:B------:R-:W-:-:S05]  /*a510*/  IADD3 R5, R17, 0x1, -R21 ;  /* 0x0000000111057810 */ /* 0x000fca0007ffe815 */
[----:B------:R-:W-:-:S04]  /*a520*/  IMAD.IADD R5, R5, 0x1, -R18 ;  /* 0x0000000105057824 */ /* 0x000fc800078e0a12 */
[----:B------:R-:W-:Y:S01]  /*a530*/  IMAD R5, R16, -0x2, R5 ;  /* 0xfffffffe10057824 */ /* 0x000fe200078e0205 */
        /* <DEDUP_REMOVED lines=35> */
[----:B------:R0:W-:Y:S06]  /*a770*/  BAR.ARV R8, 0x100 ;  /* 0x000400080000751d */ /* 0x0001ec0000002000 */
[C---:B------:R-:W-:Y:S01]  /*a780*/  VIADD R153, R5.reuse, UR50 ;  /* 0x0000003205997c36 */ /* 0x040fe20008000000 */
[----:B------:R1:W-:Y:S01]  /*a790*/  @!P1 SYNCS.ARRIVE.TRANS64.RED.A1T0 RZ, [R0+URZ], RZ ;  /* 0x000000ff00ff99a7 */ /* 0x0003e2000810043f */
[----:B------:R-:W-:-:S04]  /*a7a0*/  VIADD R155, R5, UR6 ;  /* 0x00000006059b7c36 */ /* 0x000fc80008000000 */
[C---:B------:R-:W-:Y:S02]  /*a7b0*/  IMAD.IADD R5, R2.reuse, 0x1, R155 ;  /* 0x0000000102057824 */ /* 0x040fe400078e029b */
[----:B-1----:R-:W-:Y:S01]  /*a7c0*/  IMAD.IADD R0, R2, 0x1, R153 ;  /* 0x0000000102007824 */ /* 0x002fe200078e0299 */
[----:B0-----:R-:W-:Y:S06]  /*a7d0*/  @!P6 BRA `(.L_x_6646) ;  /* 0x00000000005ce947 */ /* 0x001fec0003800000 */
        /* <DEDUP_REMOVED lines=12> */
.L_x_6648:
[----:B------:R-:W-:Y:S02]  /*a8a0*/  IMAD.U32 R14, RZ, RZ, UR47 ;  /* 0x0000002fff0e7e24 */ /* 0x000fe4000f8e00ff */
[----:B------:R-:W-:-:S03]  /*a8b0*/  IMAD.MOV.U32 R8, RZ, RZ, R13 ;  /* 0x000000ffff087224 */ /* 0x000fc600078e000d */
[----:B------:R-:W-:-:S13]  /*a8c0*/  ISETP.NE.AND P2, PT, R14, 0x1, PT ;  /* 0x000000010e00780c */ /* 0x000fda0003f45270 */
[----:B------:R-:W0:Y:S02]  /*a8d0*/  @P2 LDC.64 R156, c[0x0][0x9e8] ;  /* 0x00027a00ff9c2b82 */ /* 0x000e240000000a00 */
[----:B0-----:R-:W-:-:S05]  /*a8e0*/  @P2 IMAD.HI.U32 R12, R13, R156, RZ ;  /* 0x0000009c0d0c2227 */ /* 0x001fca00078e00ff */
[----:B------:R-:W-:-:S07]  /*a8f0*/  @P2 SHF.R.U32.HI R8, RZ, R157, R12 ;  /* 0x0000009dff082219 */ /* 0x000fce000001160c */
.L_x_6649:
[----:B------:R-:W-:Y:S05]  /*a900*/  BSYNC B0 ;  /* 0x0000000000007941 */ /* 0x000fea0003800000 */
.L_x_6647:
[----:B------:R-:W-:-:S04]  /*a910*/  IMAD R15, R8, R14, -R21 ;  /* 0x0000000e080f7224 */ /* 0x000fc800078e0a15 */
[----:B------:R-:W-:-:S05]  /*a920*/  IMAD R15, R16, -0x2, R15 ;  /* 0xfffffffe100f7824 */ /* 0x000fca00078e020f */
[----:B------:R-:W-:Y:S02]  /*a930*/  VIADDMNMX R0, R15, R14, R0, PT ;  /* 0x0000000e0f007246 */ /* 0x000fe40003800100 */
[----:B------:R-:W-:-:S07]  /*a940*/  VIMNMX R5, R5, R15, !PT ;  /* 0x0000000f05057248 */ /* 0x000fce0007fe0100 */
.L_x_6646:
[----:B------:R-:W-:-:S04]  /*a950*/  ISETP.GT.AND P2, PT, R6, -0x1, PT ;  /* 0xffffffff0600780c */ /* 0x000fc80003f44270 */
        /* <DEDUP_REMOVED lines=93> */
[--C-:B------:R-:W-:Y:S02]  /*af30*/  IADD3 R25, R153, 0x8, R2.reuse ;  /* 0x0000000899197810 */ /* 0x100fe40007ffe002 */
[----:B------:R-:W-:Y:S02]  /*af40*/  IADD3 R29, R155, 0x8, R2 ;  /* 0x000000089b1d7810 */ /* 0x000fe40007ffe002 */
[----:B------:R-:W-:-:S02]  /*af50*/  FSEL R32, R81, -INF , !P3 ;  /* 0xff80000051207808 */ /* 0x000fc40005800000 */
[----:B------:R-:W-:Y:S02]  /*af60*/  FSEL R84, R84, -INF , !P4 ;  /* 0xff80000054547808 */ /* 0x000fe40006000000 */
[----:B------:R-:W-:Y:S01]  /*af70*/  FSEL R28, R85, -INF , !P5 ;  /* 0xff800000551c7808 */ /* 0x000fe20006800000 */
[----:B------:R-:W-:Y:S06]  /*af80*/  @!P6 BRA `(.L_x_6650) ;  /* 0x000000000058e947 */ /* 0x000fec0003800000 */
        /* <DEDUP_REMOVED lines=11> */
.L_x_6652:
[----:B------:R-:W-:Y:S02]  /*b040*/  IMAD.U32 R15, RZ, RZ, UR47 ;  /* 0x0000002fff0f7e24 */ /* 0x000fe4000f8e00ff */
[----:B------:R-:W-:-:S03]  /*b050*/  IMAD.MOV.U32 R0, RZ, RZ, R9 ;  /* 0x000000ffff007224 */ /* 0x000fc600078e0009 */
[----:B------:R-:W-:-:S13]  /*b060*/  ISETP.NE.AND P3, PT, R15, 0x1, PT ;  /* 0x000000010f00780c */ /* 0x000fda0003f65270 */
[----:B------:R-:W0:Y:S02]  /*b070*/  @P3 LDC.64 R158, c[0x0][0x9e8] ;  /* 0x00027a00ff9e3b82 */ /* 0x000e240000000a00 */
[----:B0-----:R-:W-:-:S05]  /*b080*/  @P3 IMAD.HI.U32 R158, R9, R158, RZ ;  /* 0x0000009e099e3227 */ /* 0x001fca00078e00ff */
[----:B------:R-:W-:-:S07]  /*b090*/  @P3 SHF.R.U32.HI R0, RZ, R159, R158 ;  /* 0x0000009fff003219 */ /* 0x000fce000001169e */
.L_x_6653:
[----:B------:R-:W-:Y:S05]  /*b0a0*/  BSYNC B0 ;  /* 0x0000000000007941 */ /* 0x000fea0003800000 */
.L_x_6651:
[----:B------:R-:W-:-:S04]  /*b0b0*/  IMAD R5, R0, R15, -R21 ;  /* 0x0000000f00057224 */ /* 0x000fc800078e0a15 */
[----:B------:R-:W-:-:S05]  /*b0c0*/  IMAD R0, R16, -0x2, R5 ;  /* 0xfffffffe10007824 */ /* 0x000fca00078e0205 */
[----:B------:R-:W-:Y:S02]  /*b0d0*/  VIADDMNMX R25, R0, R15, R25, PT ;  /* 0x0000000f00197246 */ /* 0x000fe40003800119 */
[----:B------:R-:W-:-:S07]  /*b0e0*/  VIMNMX R29, R29, R0, !PT ;  /* 0x000000001d1d7248 */ /* 0x000fce0007fe0100 */
.L_x_6650:
[----:B------:R-:W-:Y:S01]  /*b0f0*/  FMNMX.FTZ R5, R166, R10, !PT ;  /* 0x0000000aa6057209 */ /* 0x000fe20007810000 */
[----:B------:R-:W-:Y:S01]  /*b100*/  IMAD.U32 R57, RZ, RZ, UR52 ;  /* 0x00000034ff397e24 */ /* 0x000fe2000f8e00ff */
[C---:B------:R-:W-:Y:S01]  /*b110*/  ISETP.GT.AND P5, PT, R29.reuse, 0x1, P2 ;  /* 0x000000011d00780c */ /* 0x040fe200017a4270 */
[----:B------:R-:W-:Y:S01]  /*b120*/  UMOV UR53, UR43 ;  /* 0x0000002b00357c82 */ /* 0x000fe20008000000 */
[----:B------:R-:W-:Y:S01]  /*b130*/  FMNMX.FTZ R5, R168, R5, !PT ;  /* 0x00000005a8057209 */ /* 0x000fe20007810000 */
[----:B------:R-:W-:Y:S01]  /*b140*/  UMOV UR52, UR42 ;  /* 0x0000002a00347c82 */ /* 0x000fe20008000000 */
[----:B------:R-:W-:Y:S02]  /*b150*/  ISETP.GT.AND P4, PT, R29, 0x8, P2 ;  /* 0x000000081d00780c */ /* 0x000fe40001784270 */
[----:B------:R-:W-:Y:S02]  /*b160*/  FMNMX.FTZ R5, R182, R5, !PT ;  /* 0x00000005b6057209 */ /* 0x000fe40007810000 */
[----:B------:R-:W-:-:S02]  /*b170*/  ISETP.LT.OR P5, PT, R25, 0x2, P5 ;  /* 0x000000021900780c */ /* 0x000fc40002fa1670 */
[----:B------:R-:W-:Y:S02]  /*b180*/  FMNMX.FTZ R5, R178, R5, !PT ;  /* 0x00000005b2057209 */ /* 0x000fe40007810000 */
[----:B------:R-:W-:Y:S02]  /*b190*/  ISETP.LT.OR P4, PT, R25, 0x9, P4 ;  /* 0x000000091900780c */ /* 0x000fe40002781670 */
[----:B------:R-:W-:Y:S02]  /*b1a0*/  FMNMX.FTZ R5, R176, R5, !PT ;  /* 0x00000005b0057209 */ /* 0x000fe40007810000 */
[----:B------:R-:W-:Y:S02]  /*b1b0*/  ISETP.GT.AND P3, PT, R29, 0x9, P2 ;  /* 0x000000091d00780c */ /* 0x000fe40001764270 */
[----:B------:R-:W-:Y:S02]  /*b1c0*/  FMNMX.FTZ R5, R174, R5, !PT ;  /* 0x00000005ae057209 */ /* 0x000fe40007810000 */
[----:B------:R-:W-:-:S02]  /*b1d0*/  FSEL R162, R27, -INF , !P5 ;  /* 0xff8000001ba27808 */ /* 0x000fc40006800000 */
[----:B------:R-:W-:Y:S02]  /*b1e0*/  FMNMX.FTZ R5, R172, R5, !PT ;  /* 0x00000005ac057209 */ /* 0x000fe40007810000 */
[C---:B------:R-:W-:Y:S02]  /*b1f0*/  ISETP.GT.AND P5, PT, R29.reuse, 0x10, P2 ;  /* 0x000000101d00780c */ /* 0x040fe400017a4270 */
[----:B------:R-:W-:Y:S02]  /*b200*/  FMNMX.FTZ R5, R170, R5, !PT ;  /* 0x00000005aa057209 */ /* 0x000fe40007810000 */
[----:B------:R-:W-:Y:S02]  /*b210*/  FSEL R30, R30, -INF , !P4 ;  /* 0xff8000001e1e7808 */ /* 0x000fe40006000000 */
        /* <DEDUP_REMOVED lines=21> */
[----:B------:R-:W-:Y:S02]  /*b370*/  ISETP.LT.OR P3, PT, R25, 0x19, P3 ;  /* 0x000000191900780c */ /* 0x000fe40001f61670 */
[----:B------:R-:W-:Y:S02]  /*b380*/  FMNMX.FTZ R5, R14, R5, !PT ;  /* 0x000000050e057209 */ /* 0x000fe40007810000 */
[----:B------:R-:W-:Y:S02]  /*b390*/  FSEL R38, R38, -INF , !P3 ;  /* 0xff80000026267808 */ /* 0x000fe40005800000 */
        /* <DEDUP_REMOVED lines=27> */
[----:B0-----:R-:W-:-:S05]  /*b550*/  FMUL.FTZ R31, R0, R5 ;  /* 0x00000005001f7220 */ /* 0x001fca0000410000 */
[----:B------:R-:W-:-:S05]  /*b560*/  FSEL R31, R31, RZ, P5 ;  /* 0x000000ff1f1f7208 */ /* 0x000fca0002800000 */
[-CC-:B------:R-:W-:Y:S01]  /*b570*/  FFMA.FTZ R15, R166, R5.reuse, -R31.reuse ;  /* 0x00000005a60f7223 */ /* 0x180fe2000001081f */
[----:B------:R-:W-:Y:S01]  /*b580*/  FSEL R166, R39, -INF , !P4 ;  /* 0xff80000027a67808 */ /* 0x000fe20006000000 */
[-CC-:B------:R-:W-:Y:S01]  /*b590*/  FFMA.FTZ R180, R168, R5.reuse, -R31.reuse ;  /* 0x00000005a8b47223 */ /* 0x180fe2000001081f */
[----:B------:R-:W-:Y:S01]  /*b5a0*/  ISETP.GT.AND P4, PT, R29, 0x21, P2 ;  /* 0x000000211d00780c */ /* 0x000fe20001784270 */
[-CC-:B------:R-:W-:Y:S01]  /*b5b0*/  FFMA.FTZ R35, R174, R5.reuse, -R31.reuse ;  /* 0x00000005ae237223 */ /* 0x180fe2000001081f */
[-CC-:B------:R-:W-:Y:S01]  /*b5c0*/  FFMA.FTZ R21, R178, R5.reuse, -R31.reuse ;  /* 0x00000005b2157223 */ /* 0x180fe2000001081f */
[-CC-:B------:R-:W-:Y:S01]  /*b5d0*/  FFMA.FTZ R178, R172, R5.reuse, -R31.reuse ;  /* 0x00000005acb27223 */ /* 0x180fe2000001081f */
[----:B------:R-:W-:Y:S01]  /*b5e0*/  ISETP.LT.OR P4, PT, R25, 0x22, P4 ;  /* 0x000000221900780c */ /* 0x000fe20002781670 */
[-CC-:B------:R-:W-:Y:S01]  /*b5f0*/  FFMA.FTZ R172, R164, R5.reuse, -R31.reuse ;  /* 0x00000005a4ac7223 */ /* 0x180fe2000001081f */
[-CC-:B------:R-:W-:Y:S01]  /*b600*/  FFMA.FTZ R41, R156, R5.reuse, -R31.reuse ;  /* 0x000000059c297223 */ /* 0x180fe2000001081f */
[-CC-:B------:R-:W-:Y:S01]  /*b610*/  FFMA.FTZ R170, R170, R5.reuse, -R31.reuse ;  /* 0x00000005aaaa7223 */ /* 0x180fe2000001081f */
[----:B------:R-:W-:Y:S01]  /*b620*/  FSEL R168, R43, -INF , !P4 ;  /* 0xff8000002ba87808 */ /* 0x000fe20006000000 */
[-CC-:B------:R-:W-:Y:S01]  /*b630*/  FFMA.FTZ R43, R154, R5.reuse, -R31.reuse ;  /* 0x000000059a2b7223 */ /* 0x180fe2000001081f */
[----:B------:R-:W-:Y:S01]  /*b640*/  ISETP.GT.AND P4, PT, R29, RZ, P2 ;  /* 0x000000ff1d00720c */ /* 0x000fe20001784270 */
[-CC-:B------:R-:W-:Y:S01]  /*b650*/  FFMA.FTZ R45, R40, R5.reuse, -R31.reuse ;  /* 0x00000005282d7223 */ /* 0x180fe2000001081f */
[-CC-:B------:R-:W-:Y:S01]  /*b660*/  FFMA.FTZ R40, R56, R5.reuse, -R31.reuse ;  /* 0x0000000538287223 */ /* 0x180fe2000001081f */
[----:B------:R-:W-:Y:S01]  /*b670*/  MUFU.EX2 R15, R15 ;  /* 0x0000000f000f7308 */ /* 0x000fe20000000800 */
[----:B------:R-:W-:Y:S01]  /*b680*/  ISETP.LT.OR P4, PT, R25, 0x1, P4 ;  /* 0x000000011900780c */ /* 0x000fe20002781670 */
[-CC-:B------:R-:W-:Y:S01]  /*b690*/  FFMA.FTZ R182, R182, R5.reuse, -R31.reuse ;  /* 0x00000005b6b67223 */ /* 0x180fe2000001081f */
[-CC-:B------:R-:W-:Y:S01]  /*b6a0*/  FFMA.FTZ R176, R176, R5.reuse, -R31.reuse ;  /* 0x00000005b0b07223 */ /* 0x180fe2000001081f */
[-CC-:B------:R-:W-:Y:S01]  /*b6b0*/  FFMA.FTZ R44, R44, R5.reuse, -R31.reuse ;  /* 0x000000052c2c7223 */ /* 0x180fe2000001081f */
[----:B------:R-:W-:Y:S01]  /*b6c0*/  FSEL R186, R26, -INF , !P4 ;  /* 0xff8000001aba7808 */ /* 0x000fe20006000000 */
[--C-:B------:R-:W-:Y:S01]  /*b6d0*/  FFMA.FTZ R14, R14, R5, -R31.reuse ;  /* 0x000000050e0e7223 */ /* 0x100fe2000001081f */
[----:B------:R-:W-:Y:S01]  /*b6e0*/  ISETP.GT.AND P4, PT, R29, 0x30, P2 ;  /* 0x000000301d00780c */ /* 0x000fe20001784270 */
        /* <DEDUP_REMOVED lines=8> */
[----:B------:R-:W-:Y:S01]  /*b770*/  MUFU.EX2 R182, R182 ;  /* 0x000000b600b67308 */ /* 0x000fe20000000800 */
[----:B------:R-:W-:Y:S01]  /*b780*/  FMNMX.FTZ R27, R30, R27, !PT ;  /* 0x0000001b1e1b7209 */ /* 0x000fe20007810000 */
[-CC-:B------:R-:W-:Y:S01]  /*b790*/  FFMA.FTZ R47, R72, R5.reuse, -R31.reuse ;  /* 0x00000005482f7223 */ /* 0x180fe2000001081f */
[----:B------:R-:W-:Y:S01]  /*b7a0*/  ISETP.GT.AND P3, PT, R29, 0x31, P2 ;  /* 0x000000311d00780c */ /* 0x000fe20001764270 */
[--C-:B------:R-:W-:Y:S01]  /*b7b0*/  FFMA.FTZ R32, R32, R5, -R31.reuse ;  /* 0x0000000520207223 */ /* 0x100fe2000001081f */
[----:B------:R-:W-:Y:S01]  /*b7c0*/  FMNMX.FTZ R33, R160, R27, !PT ;  /* 0x0000001ba0217209 */ /* 0x000fe20007810000 */
[----:B------:R-:W-:Y:S01]  /*b7d0*/  FFMA.FTZ R84, R84, R5, -R31 ;  /* 0x0000000554547223 */ /* 0x000fe2000001081f */
[----:B------:R-:W-:Y:S01]  /*b7e0*/  FSEL R50, R50, -INF , !P4 ;  /* 0xff80000032327808 */ /* 0x000fe20006000000 */
[----:B------:R0:W-:Y:S01]  /*b7f0*/  MUFU.EX2 R27, R35 ;  /* 0x00000023001b7308 */ /* 0x0001e20000000800 */
[----:B------:R-:W-:-:S02]  /*b800*/  FMNMX.FTZ R33, R34, R33, !PT ;  /* 0x0000002122217209 */ /* 0x000fc40007810000 */
[----:B------:R-:W-:Y:S02]  /*b810*/  ISETP.GT.AND P4, PT, R29, 0x38, P2 ;  /* 0x000000381d00780c */ /* 0x000fe40001784270 */
[----:B------:R-:W-:Y:S02]  /*b820*/  FMNMX.FTZ R33, R158, R33, !PT ;  /* 0x000000219e217209 */ /* 0x000fe40007810000 */
[C---:B------:R-:W-:Y:S01]  /*b830*/  ISETP.LT.OR P3, PT, R25.reuse, 0x32, P3 ;  /* 0x000000321900780c */ /* 0x040fe20001f61670 */
[----:B------:R-:W-:Y:S01]  /*b840*/  MUFU.EX2 R21, R21 ;  /* 0x0000001500157308 */ /* 0x000fe20000000800 */
[----:B------:R-:W-:Y:S02]  /*b850*/  FMNMX.FTZ R33, R38, R33, !PT ;  /* 0x0000002126217209 */ /* 0x000fe40007810000 */
[----:B------:R-:W-:Y:S02]  /*b860*/  ISETP.LT.OR P4, PT, R25, 0x39, P4 ;  /* 0x000000391900780c */ /* 0x000fe40002781670 */
[----:B0-----:R-:W-:-:S02]  /*b870*/  FMNMX.FTZ R35, R166, R33, !PT ;  /* 0x00000021a6237209 */ /* 0x001fc40007810000 */
[----:B------:R-:W-:Y:S01]  /*b880*/  FSEL R174, R51, -INF , !P3 ;  /* 0xff80000033ae7808 */ /* 0x000fe20005800000 */
[----:B------:R0:W-:Y:S01]  /*b890*/  MUFU.EX2 R33, R170 ;  /* 0x000000aa00217308 */ /* 0x0001e20000000800 */
[----:B------:R-:W-:Y:S01]  /*b8a0*/  FMNMX.FTZ R35, R42, R35, !PT ;  /* 0x000000232a237209 */ /* 0x000fe20007810000 */
[--C-:B------:R-:W-:Y:S01]  /*b8b0*/  FFMA.FTZ R51, R80, R5, -R31.reuse ;  /* 0x0000000550337223 */ /* 0x100fe2000001081f */
[C---:B------:R-:W-:Y:S02]  /*b8c0*/  ISETP.GT.AND P3, PT, R29.reuse, 0x39, P2 ;  /* 0x000000391d00780c */ /* 0x040fe40001764270 */
[----:B------:R-:W-:Y:S02]  /*b8d0*/  FMNMX.FTZ R35, R168, R35, !PT ;  /* 0x00000023a8237209 */ /* 0x000fe40007810000 */
[----:B------:R-:W-:Y:S01]  /*b8e0*/  FSEL R54, R54, -INF , !P4 ;  /* 0xff80000036367808 */ /* 0x000fe20006000000 */
[----:B------:R-:W-:Y:S01]  /*b8f0*/  MUFU.EX2 R176, R176 ;  /* 0x000000b000b07308 */ /* 0x000fe20000000800 */
[----:B------:R-:W-:Y:S01]  /*b900*/  FMNMX.FTZ R35, R46, R35, !PT ;  /* 0x000000232e237209 */ /* 0x000fe20007810000 */
[----:B0-----:R-:W-:Y:S01]  /*b910*/  FFMA.FTZ R170, R52, R5, -R31 ;  /* 0x0000000534aa7223 */ /* 0x001fe2000001081f */
[----:B------:R-:W-:-:S02]  /*b920*/  ISETP.GT.AND P4, PT, R29, 0x40, P2 ;  /* 0x000000401d00780c */ /* 0x000fc40001784270 */
[----:B------:R-:W-:Y:S02]  /*b930*/  FMNMX.FTZ R37, R26, R35, !PT ;  /* 0x000000231a257209 */ /* 0x000fe40007810000 */
        /* <DEDUP_REMOVED lines=11> */
[----:B------:R0:W-:Y:S01]  /*b9f0*/  MUFU.EX2 R37, R43 ;  /* 0x0000002b00257308 */ /* 0x0001e20000000800 */
[----:B------:R-:W-:Y:S02]  /*ba00*/  FMNMX.FTZ R39, R54, R39, !PT ;  /* 0x0000002736277209 */ /* 0x000fe40007810000 */
[----:B------:R-:W-:Y:S02]  /*ba10*/  ISETP.LT.OR P4, PT, R25, 0x49, P4 ;  /* 0x000000491900780c */ /* 0x000fe40002781670 */
[----:B------:R-:W-:-:S02]  /*ba20*/  FSEL R164, R59, -INF , !P3 ;  /* 0xff8000003ba47808 */ /* 0x000fc40005800000 */
[C---:B------:R-:W-:Y:S01]  /*ba30*/  ISETP.GT.AND P3, PT, R29.reuse, 0x49, P2 ;  /* 0x000000491d00780c */ /* 0x040fe20001764270 */
[----:B------:R-:W-:Y:S01]  /*ba40*/  MUFU.EX2 R172, R172 ;  /* 0x000000ac00ac7308 */ /* 0x000fe20000000800 */
[----:B------:R-:W-:Y:S01]  /*ba50*/  FMNMX.FTZ R39, R184, R39, !PT ;  /* 0x00000027b8277209 */ /* 0x000fe20007810000 */
[----:B0-----:R-:W-:Y:S01]  /*ba60*/  FFMA.FTZ R43, R48, R5, -R31 ;  /* 0x00000005302b7223 */ /* 0x001fe2000001081f */
[----:B------:R-:W-:Y:S02]  /*ba70*/  FSEL R62, R62, -INF , !P4 ;  /* 0xff8000003e3e7808 */ /* 0x000fe40006000000 */
[----:B------:R-:W-:Y:S02]  /*ba80*/  ISETP.GT.AND P4, PT, R29, 0x50, P2 ;  /* 0x000000501d00780c */ /* 0x000fe40001784270 */
[----:B------:R-:W-:Y:S01]  /*ba90*/  ISETP.LT.OR P3, PT, R25, 0x4a, P3 ;  /* 0x0000004a1900780c */ /* 0x000fe20001f61670 */
[----:B------:R-:W-:Y:S01]  /*baa0*/  MUFU.EX2 R44, R44 ;  /* 0x0000002c002c7308 */ /* 0x000fe20000000800 */
[----:B------:R-:W-:-:S02]  /*bab0*/  FMNMX.FTZ R39, R58, R39, !PT ;  /* 0x000000273a277209 */ /* 0x000fc40007810000 */
[----:B------:R-:W-:Y:S02]  /*bac0*/  ISETP.LT.OR P4, PT, R25, 0x51, P4 ;  /* 0x000000511900780c */ /* 0x000fe40002781670 */
[----:B------:R-:W-:Y:S02]  /*bad0*/  FSEL R156, R63, -INF , !P3 ;  /* 0xff8000003f9c7808 */ /* 0x000fe40005800000 */
[C---:B------:R-:W-:Y:S01]  /*bae0*/  ISETP.GT.AND P3, PT, R29.reuse, 0x51, P2 ;  /* 0x000000511d00780c */ /* 0x040fe20001764270 */
[----:B------:R-:W-:Y:S01]  /*baf0*/  MUFU.EX2 R170, R170 ;  /* 0x000000aa00aa7308 */ /* 0x000fe20000000800 */
[----:B------:R-:W-:Y:S02]  /*bb00*/  FMNMX.FTZ R41, R164, R39, !PT ;  /* 0x00000027a4297209 */ /* 0x000fe40007810000 */
[----:B------:R-:W-:Y:S01]  /*bb10*/  FSEL R154, R66, -INF , !P4 ;  /* 0xff800000429a7808 */ /* 0x000fe20006000000 */
[----:B------:R-:W-:Y:S01]  /*bb20*/  FFMA.FTZ R66, R152, R5, -R31 ;  /* 0x0000000598427223 */ /* 0x000fe2000001081f */
[----:B------:R-:W-:-:S02]  /*bb30*/  ISETP.GT.AND P4, PT, R29, 0x58, P2 ;  /* 0x000000581d00780c */ /* 0x000fc40001784270 */
[C---:B------:R-:W-:Y:S01]  /*bb40*/  ISETP.LT.OR P3, PT, R25.reuse, 0x52, P3 ;  /* 0x000000521900780c */ /* 0x040fe20001f61670 */
[----:B------:R0:W-:Y:S01]  /*bb50*/  MUFU.EX2 R39, R43 ;  /* 0x0000002b00277308 */ /* 0x0001e20000000800 */
[----:B------:R-:W-:Y:S02]  /*bb60*/  FMNMX.FTZ R41, R62, R41, !PT ;  /* 0x000000293e297209 */ /* 0x000fe40007810000 */
[----:B------:R-:W-:Y:S02]  /*bb70*/  ISETP.LT.OR P4, PT, R25, 0x59, P4 ;  /* 0x000000591900780c */ /* 0x000fe40002781670 */
[----:B------:R-:W-:Y:S02]  /*bb80*/  FSEL R152, R67, -INF , !P3 ;  /* 0xff80000043987808 */ /* 0x000fe40005800000 */
[----:B------:R-:W-:Y:S01]  /*bb90*/  FMNMX.FTZ R41, R156, R41, !PT ;  /* 0x000000299c297209 */ /* 0x000fe20007810000 */
[----:B------:R-:W-:Y:S01]  /*bba0*/  MUFU.EX2 R66, R66 ;  /* 0x0000004200427308 */ /* 0x000fe20000000800 */
[----:B------:R-:W-:-:S02]  /*bbb0*/  ISETP.GT.AND P3, PT, R29, 0x59, P2 ;  /* 0x000000591d00780c */ /* 0x000fc40001764270 */
[----:B------:R-:W-:Y:S02]  /*bbc0*/  FSEL R70, R70, -INF , !P4 ;  /* 0xff80000046467808 */ /* 0x000fe40006000000 */
[----:B------:R-:W-:Y:S02]  /*bbd0*/  FMNMX.FTZ R41, R154, R41, !PT ;  /* 0x000000299a297209 */ /* 0x000fe40007810000 */
[----:B------:R-:W-:Y:S01]  /*bbe0*/  ISETP.GT.AND P4, PT, R29, 0x60, P2 ;  /* 0x000000601d00780c */ /* 0x000fe20001784270 */
[----:B------:R-:W-:Y:S01]  /*bbf0*/  MUFU.EX2 R40, R40 ;  /* 0x0000002800287308 */ /* 0x000fe20000000800 */
[C---:B------:R-:W-:Y:S02]  /*bc00*/  ISETP.LT.OR P3, PT, R25.reuse, 0x5a, P3 ;  /* 0x0000005a1900780c */ /* 0x040fe40001f61670 */
[----:B------:R-:W-:Y:S02]  /*bc10*/  FMNMX.FTZ R41, R152, R41, !PT ;  /* 0x0000002998297209 */ /* 0x000fe40007810000 */
[----:B------:R-:W-:-:S02]  /*bc20*/  ISETP.LT.OR P4, PT, R25, 0x61, P4 ;  /* 0x000000611900780c */ /* 0x000fc40002781670 */
[----:B------:R-:W-:Y:S01]  /*bc30*/  FSEL R48, R71, -INF , !P3 ;  /* 0xff80000047307808 */ /* 0x000fe20005800000 */
[----:B------:R-:W-:Y:S01]  /*bc40*/  MUFU.EX2 R14, R14 ;  /* 0x0000000e000e7308 */ /* 0x000fe20000000800 */
[C---:B------:R-:W-:Y:S02]  /*bc50*/  ISETP.GT.AND P3, PT, R29.reuse, 0x61, P2 ;  /* 0x000000611d00780c */ /* 0x040fe40001764270 */
[----:B------:R-:W-:Y:S02]  /*bc60*/  FMNMX.FTZ R41, R70, R41, !PT ;  /* 0x0000002946297209 */ /* 0x000fe40007810000 */
[----:B------:R-:W-:Y:S02]  /*bc70*/  FSEL R74, R74, -INF , !P4 ;  /* 0xff8000004a4a7808 */ /* 0x000fe40006000000 */
[----:B------:R-:W-:Y:S01]  /*bc80*/  ISETP.GT.AND P4, PT, R29, 0x68, P2 ;  /* 0x000000681d00780c */ /* 0x000fe20001784270 */
[----:B------:R-:W-:Y:S01]  /*bc90*/  MUFU.EX2 R24, R24 ;  /* 0x0000001800187308 */ /* 0x000fe20000000800 */
[----:B------:R-:W-:-:S02]  /*bca0*/  ISETP.LT.OR P3, PT, R25, 0x62, P3 ;  /* 0x000000621900780c */ /* 0x000fc40001f61670 */
[----:B0-----:R-:W-:Y:S02]  /*bcb0*/  FMNMX.FTZ R43, R48, R41, !PT ;  /* 0x00000029302b7209 */ /* 0x001fe40007810000 */
[----:B------:R-:W-:Y:S02]  /*bcc0*/  ISETP.LT.OR P4, PT, R25, 0x69, P4 ;  /* 0x000000691900780c */ /* 0x000fe40002781670 */
[----:B------:R-:W-:Y:S01]  /*bcd0*/  FSEL R52, R75, -INF , !P3 ;  /* 0xff8000004b347808 */ /* 0x000fe20005800000 */
[----:B------:R0:W-:Y:S01]  /*bce0*/  MUFU.EX2 R41, R45 ;  /* 0x0000002d00297308 */ /* 0x0001e20000000800 */
[----:B------:R-:W-:Y:S02]  /*bcf0*/  ISETP.GT.AND P3, PT, R29, 0x69, P2 ;  /* 0x000000691d00780c */ /* 0x000fe40001764270 */
[----:B------:R-:W-:Y:S02]  /*bd00*/  FMNMX.FTZ R43, R74, R43, !PT ;  /* 0x0000002b4a2b7209 */ /* 0x000fe40007810000 */
[----:B------:R-:W-:-:S02]  /*bd10*/  FSEL R78, R78, -INF , !P4 ;  /* 0xff8000004e4e7808 */ /* 0x000fc40006000000 */
[----:B------:R-:W-:Y:S01]  /*bd20*/  ISETP.GT.AND P4, PT, R29, 0x70, P2 ;  /* 0x000000701d00780c */ /* 0x000fe20001784270 */
[----:B------:R-:W-:Y:S01]  /*bd30*/  MUFU.EX2 R20, R20 ;  /* 0x0000001400147308 */ /* 0x000fe20000000800 */
[C---:B------:R-:W-:Y:S01]  /*bd40*/  ISETP.LT.OR P3, PT, R25.reuse, 0x6a, P3 ;  /* 0x0000006a1900780c */ /* 0x040fe20001f61670 */
[----:B0-----:R-:W-:Y:S01]  /*bd50*/  FFMA.FTZ R45, R68, R5, -R31 ;  /* 0x00000005442d7223 */ /* 0x001fe2000001081f */
        /* <DEDUP_REMOVED lines=9> */
[----:B------:R-:W-:Y:S02]  /*bdf0*/  ISETP.LT.OR P3, PT, R25, 0x72, P3 ;  /* 0x000000721900780c */ /* 0x000fe40001f61670 */
[----:B------:R-:W-:Y:S02]  /*be00*/  FMNMX.FTZ R43, R194, R43, !PT ;  /* 0x0000002bc22b7209 */ /* 0x000fe40007810000 */
[----:B------:R-:W-:Y:S01]  /*be10*/  ISETP.GT.AND P2, PT, R29, 0x79, P2 ;  /* 0x000000791d00780c */ /* 0x000fe20001744270 */
[----:B------:R-:W-:Y:S01]  /*be20*/  FFMA.FTZ R29, R36, R5, -R31 ;  /* 0x00000005241d7223 */ /* 0x000fe2000001081f */
[----:B------:R-:W-:Y:S01]  /*be30*/  ISETP.LT.OR P4, PT, R25, 0x79, P4 ;  /* 0x000000791900780c */ /* 0x000fe20002781670 */
[----:B------:R-:W-:Y:S01]  /*be40*/  MUFU.EX2 R12, R12 ;  /* 0x0000000c000c7308 */ /* 0x000fe20000000800 */
[----:B------:R-:W-:-:S02]  /*be50*/  FSEL R36, R83, -INF , !P3 ;  /* 0xff80000053247808 */ /* 0x000fc40005800000 */
[----:B------:R-:W-:Y:S02]  /*be60*/  FMNMX.FTZ R43, R82, R43, !PT ;  /* 0x0000002b522b7209 */ /* 0x000fe40007810000 */
[----:B------:R-:W-:Y:S01]  /*be70*/  ISETP.LT.OR P2, PT, R25, 0x7a, P2 ;  /* 0x0000007a1900780c */ /* 0x000fe20001741670 */
[----:B------:R-:W-:Y:S01]  /*be80*/  FFMA.FTZ R25, R60, R5, -R31 ;  /* 0x000000053c197223 */ /* 0x000fe2000001081f */
[----:B------:R-:W-:Y:S01]  /*be90*/  FSEL R86, R86, -INF , !P4 ;  /* 0xff80000056567808 */ /* 0x000fe20006000000 */
[----:B------:R-:W-:Y:S01]  /*bea0*/  MUFU.EX2 R29, R29 ;  /* 0x0000001d001d7308 */ /* 0x000fe20000000800 */
[----:B------:R-:W-:Y:S02]  /*beb0*/  FMNMX.FTZ R43, R36, R43, !PT ;  /* 0x0000002b242b7209 */ /* 0x000fe40007810000 */
[----:B------:R-:W-:Y:S02]  /*bec0*/  FSEL R56, R87, -INF , !P2 ;  /* 0xff80000057387808 */ /* 0x000fe40005000000 */
[----:B------:R-:W-:-:S02]  /*bed0*/  FMNMX.FTZ R43, R86, R43, !PT ;  /* 0x0000002b562b7209 */ /* 0x000fc40007810000 */
[----:B------:R-:W-:Y:S01]  /*bee0*/  FSEL R55, R0, RZ, P5 ;  /* 0x000000ff00377208 */ /* 0x000fe20002800000 */
[----:B------:R-:W-:Y:S01]  /*bef0*/  MUFU.EX2 R25, R25 ;  /* 0x0000001900197308 */ /* 0x000fe20000000800 */
[----:B------:R-:W-:Y:S01]  /*bf00*/  FMNMX.FTZ R49, R56, R43, !PT ;  /* 0x0000002b38317209 */ /* 0x000fe20007810000 */
[-CC-:B------:R-:W-:Y:S02]  /*bf10*/  FFMA.FTZ R43, R64, R5.reuse, -R31.reuse ;  /* 0x00000005402b7223 */ /* 0x180fe4000001081f */
[----:B------:R-:W-:Y:S01]  /*bf20*/  FADD.FTZ R64, -R55, R10 ;  /* 0x0000000a37407221 */ /* 0x000fe20000010100 */
[-CC-:B------:R-:W-:Y:S01]  /*bf30*/  FFMA.FTZ R10, R28, R5.reuse, -R31.reuse ;  /* 0x000000051c0a7223 */ /* 0x180fe2000001081f */
[----:B------:R-:W0:Y:S02]  /*bf40*/  SHFL.BFLY PT, R60, R49, 0x2, 0x1f ;  /* 0x0c401f00313c7f89 */ /* 0x000e2400000e0000 */
[-C--:B------:R-:W-:Y:S01]  /*bf50*/  FMUL.FTZ R28, R64, R5.reuse ;  /* 0x00000005401c7220 */ /* 0x080fe20000410000 */
[----:B------:R-:W-:Y:S08]  /*bf60*/  MUFU.EX2 R43, R43 ;  /* 0x0000002b002b7308 */ /* 0x000ff00000000800 */
[----:B------:R-:W1:Y:S08]  /*bf70*/  MUFU.EX2 R28, R28 ;  /* 0x0000001c001c7308 */ /* 0x000e700000000800 */
[----:B------:R-:W-:Y:S01]  /*bf80*/  MUFU.EX2 R51, R51 ;  /* 0x0000003300337308 */ /* 0x000fe20000000800 */
[----:B0-----:R-:W-:Y:S01]  /*bf90*/  FMNMX.FTZ R53, R49, R60, !PT ;  /* 0x0000003c31357209 */ /* 0x001fe20007810000 */
[-CC-:B------:R-:W-:Y:S01]  /*bfa0*/  FFMA.FTZ R60, R8, R5.reuse, -R31.reuse ;  /* 0x00000005083c7223 */ /* 0x180fe2000001081f */
[----:B------:R-:W-:-:S05]  /*bfb0*/  FFMA.FTZ R49, R76, R5, -R31 ;  /* 0x000000054c317223 */ /* 0x000fca000001081f */
[----:B------:R-:W-:Y:S01]  /*bfc0*/  MUFU.EX2 R32, R32 ;  /* 0x0000002000207308 */ /* 0x000fe20000000800 */
[----:B-1----:R-:W-:Y:S01]  /*bfd0*/  FFMA.FTZ R55, R28, R4, R15 ;  /* 0x000000041c377223 */ /* 0x002fe2000001000f */
[----:B------:R-:W0:Y:S01]  /*bfe0*/  SHFL.BFLY PT, R8, R53, 0x1, 0x1f ;  /* 0x0c201f0035087f89 */ /* 0x000e2200000e0000 */
[-C--:B------:R-:W-:Y:S01]  /*bff0*/  FMUL.FTZ R88, R88, R28.reuse ;  /* 0x0000001c58587220 */ /* 0x080fe20000410000 */
[-C--:B------:R-:W-:Y:S01]  /*c000*/  FMUL.FTZ R89, R89, R28.reuse ;  /* 0x0000001c59597220 */ /* 0x080fe20000410000 */
[C---:B------:R-:W-:Y:S01]  /*c010*/  FADD.FTZ R55, R180.reuse, R55 ;  /* 0x00000037b4377221 */ /* 0x040fe20000010000 */
[----:B------:R-:W-:Y:S01]  /*c020*/  F2FP.BF16.F32.PACK_AB R180, R180, R15 ;  /* 0x0000000fb4b4723e */ /* 0x000fe200000010ff */
[----:B------:R-:W-:Y:S01]  /*c030*/  FMUL.FTZ R92, R92, R28 ;  /* 0x0000001c5c5c7220 */ /* 0x000fe20000410000 */
[----:B------:R-:W-:Y:S01]  /*c040*/  MUFU.EX2 R60, R60 ;  /* 0x0000003c003c7308 */ /* 0x000fe20000000800 */
[----:B------:R-:W-:Y:S01]  /*c050*/  FADD.FTZ R4, R182, R55 ;  /* 0x00000037b6047221 */ /* 0x000fe20000010000 */
[----:B------:R-:W-:Y:S01]  /*c060*/  F2FP.BF16.F32.PACK_AB R182, R21, R182 ;  /* 0x000000b615b6723e */ /* 0x000fe200000010ff */
[-C--:B------:R-:W-:Y:S01]  /*c070*/  FMUL.FTZ R93, R93, R28.reuse ;  /* 0x0000001c5d5d7220 */ /* 0x080fe20000410000 */
[-C--:B------:R-:W-:Y:S01]  /*c080*/  FMUL.FTZ R96, R96, R28.reuse ;  /* 0x0000001c60607220 */ /* 0x080fe20000410000 */
[----:B------:R-:W-:Y:S01]  /*c090*/  FADD.FTZ R55, R21, R4 ;  /* 0x0000000415377221 */ /* 0x000fe20000010000 */
[-C--:B------:R-:W-:Y:S01]  /*c0a0*/  FMUL.FTZ R97, R97, R28.reuse ;  /* 0x0000001c61617220 */ /* 0x080fe20000410000 */
        /* <DEDUP_REMOVED lines=11> */
[----:B0-----:R-:W-:Y:S01]  /*c160*/  FMNMX.FTZ R8, R53, R8, !PT ;  /* 0x0000000835087209 */ /* 0x001fe20007810000 */
[----:B------:R-:W-:Y:S01]  /*c170*/  FMUL.FTZ R109, R109, R28 ;  /* 0x0000001c6d6d7220 */ /* 0x000fe20000410000 */
[C---:B------:R-:W-:Y:S01]  /*c180*/  F2FP.BF16.F32.PACK_AB R178, R33.reuse, R178 ;  /* 0x000000b221b2723e */ /* 0x040fe200000010ff */
[----:B------:R-:W-:Y:S01]  /*c190*/  FADD.FTZ R55, R33, R4 ;  /* 0x0000000421377221 */ /* 0x000fe20000010000 */
[C---:B------:R-:W-:Y:S01]  /*c1a0*/  FSETP.NEU.FTZ.AND P2, PT, R8.reuse, -INF , PT ;  /* 0xff8000000800780b */ /* 0x040fe20003f5d000 */
[-C--:B------:R-:W-:Y:S01]  /*c1b0*/  FMUL.FTZ R31, R8, R5.reuse ;  /* 0x00000005081f7220 */ /* 0x080fe20000410000 */
[----:B------:R-:W-:Y:S01]  /*c1c0*/  MUFU.EX2 R53, R84 ;  /* 0x0000005400357308 */ /* 0x000fe20000000800 */
[----:B------:R-:W-:Y:S01]  /*c1d0*/  FADD.FTZ R4, R172, R55 ;  /* 0x00000037ac047221 */ /* 0x000fe20000010000 */
[----:B------:R-:W-:Y:S01]  /*c1e0*/  F2FP.BF16.F32.PACK_AB R172, R35, R172 ;  /* 0x000000ac23ac723e */ /* 0x000fe200000010ff */
[-C--:B------:R-:W-:Y:S01]  /*c1f0*/  FMUL.FTZ R112, R112, R28.reuse ;  /* 0x0000001c70707220 */ /* 0x080fe20000410000 */
[----:B------:R-:W-:Y:S01]  /*c200*/  FSEL R31, R31, RZ, P2 ;  /* 0x000000ff1f1f7208 */ /* 0x000fe20001000000 */
[----:B------:R-:W-:Y:S01]  /*c210*/  FADD.FTZ R4, R35, R4 ;  /* 0x0000000423047221 */ /* 0x000fe20000010000 */
[-C--:B------:R-:W-:Y:S01]  /*c220*/  FMUL.FTZ R113, R113, R28.reuse ;  /* 0x0000001c71717220 */ /* 0x080fe20000410000 */
[-C--:B------:R-:W-:Y:S01]  /*c230*/  FMUL.FTZ R116, R116, R28.reuse ;  /* 0x0000001c74747220 */ /* 0x080fe20000410000 */
[----:B------:R-:W-:Y:S01]  /*c240*/  FMUL.FTZ R117, R117, R28 ;  /* 0x0000001c75757220 */ /* 0x000fe20000410000 */
[----:B------:R-:W-:Y:S01]  /*c250*/  FADD.FTZ R55, R37, R4 ;  /* 0x0000000425377221 */ /* 0x000fe20000010000 */
[----:B------:R-:W-:Y:S01]  /*c260*/  FSEL R4, R8, RZ, P2 ;  /* 0x000000ff08047208 */ /* 0x000fe20001000000 */
[-CC-:B------:R-:W-:Y:S01]  /*c270*/  FFMA.FTZ R171, R54, R5.reuse, -R31.reuse ;  /* 0x0000000536ab7223 */ /* 0x180fe2000001081f */
[----:B------:R-:W-:Y:S01]  /*c280*/  FFMA.FTZ R64, R186, R5, -R31 ;  /* 0x00000005ba407223 */ /* 0x000fe2000001081f */
[----:B------:R-:W-:Y:S01]  /*c290*/  FADD.FTZ R54, R66, R55 ;  /* 0x0000003742367221 */ /* 0x000fe20000010000 */
[----:B------:R-:W-:-:S02]  /*c2a0*/  @!P1 VIADD R55, R57, 0x28860 ;  /* 0x0002886039379836 */ /* 0x000fc40000000000 */
[----:B------:R-:W-:Y:S01]  /*c2b0*/  FADD.FTZ R4, -R4, R7 ;  /* 0x0000000704047221 */ /* 0x000fe20000010100 */
[-C--:B------:R-:W-:Y:S01]  /*c2c0*/  FFMA.FTZ R181, R162, R5.reuse, -R31 ;  /* 0x00000005a2b57223 */ /* 0x080fe2000001081f */
[----:B------:R-:W-:Y:S01]  /*c2d0*/  FADD.FTZ R7, R39, R54 ;  /* 0x0000003627077221 */ /* 0x000fe20000010000 */
[----:B------:R-:W-:Y:S01]  /*c2e0*/  MUFU.EX2 R64, R64 ;  /* 0x0000004000407308 */ /* 0x000fe20000000800 */
[----:B------:R-:W-:Y:S01]  /*c2f0*/  @!P1 PRMT R54, RZ, 0x654, R55 ;  /* 0x00000654ff369816 */ /* 0x000fe20000000037 */
[-C--:B------:R-:W-:Y:S01]  /*c300*/  FMUL.FTZ R4, R4, R5.reuse ;  /* 0x0000000504047220 */ /* 0x080fe20000410000 */
[----:B------:R-:W-:Y:S01]  /*c310*/  FADD.FTZ R55, R44, R7 ;  /* 0x000000072c377221 */ /* 0x000fe20000010000 */
[-CC-:B------:R-:W-:Y:S01]  /*c320*/  FFMA.FTZ R183, R30, R5.reuse, -R31.reuse ;  /* 0x000000051eb77223 */ /* 0x180fe2000001081f */
[----:B------:R0:W-:Y:S01]  /*c330*/  @!P1 SYNCS.ARRIVE.TRANS64.RED.A1T0 RZ, [R54+URZ], RZ ;  /* 0x000000ff36ff99a7 */ /* 0x0001e2000810043f */
[-CC-:B------:R-:W-:Y:S01]  /*c340*/  FFMA.FTZ R30, R160, R5.reuse, -R31.reuse ;  /* 0x00000005a01e7223 */ /* 0x180fe2000001081f */
[-CC-:B------:R-:W-:Y:S01]  /*c350*/  FFMA.FTZ R165, R58, R5.reuse, -R31.reuse ;  /* 0x000000053aa57223 */ /* 0x180fe2000001081f */
[----:B------:R-:W1:Y:S01]  /*c360*/  MUFU.EX2 R7, R4 ;  /* 0x0000000400077308 */ /* 0x000e620000000800 */
[-CC-:B------:R-:W-:Y:S01]  /*c370*/  FFMA.FTZ R177, R34, R5.reuse, -R31.reuse ;  /* 0x0000000522b17223 */ /* 0x180fe2000001081f */
[-CC-:B------:R-:W-:Y:S01]  /*c380*/  FFMA.FTZ R34, R158, R5.reuse, -R31.reuse ;  /* 0x000000059e227223 */ /* 0x180fe2000001081f */
[-CC-:B------:R-:W-:Y:S01]  /*c390*/  FFMA.FTZ R179, R38, R5.reuse, -R31.reuse ;  /* 0x0000000526b37223 */ /* 0x180fe2000001081f */
[-C--:B------:R-:W-:Y:S01]  /*c3a0*/  FFMA.FTZ R38, R166, R5.reuse, -R31 ;  /* 0x00000005a6267223 */ /* 0x080fe2000001081f */
[----:B0-----:R-:W-:Y:S01]  /*c3b0*/  FADD.FTZ R54, R170, R55 ;  /* 0x00000037aa367221 */ /* 0x001fe20000010000 */
[-CC-:B------:R-:W-:Y:S01]  /*c3c0*/  FFMA.FTZ R173, R42, R5.reuse, -R31.reuse ;  /* 0x000000052aad7223 */ /* 0x180fe2000001081f */
[-CC-:B------:R-:W-:Y:S01]  /*c3d0*/  FFMA.FTZ R175, R46, R5.reuse, -R31.reuse ;  /* 0x000000052eaf7223 */ /* 0x180fe2000001081f */
[----:B------:R-:W0:Y:S01]  /*c3e0*/  MUFU.EX2 R181, R181 ;  /* 0x000000b500b57308 */ /* 0x000e220000000800 */
[----:B------:R-:W-:Y:S01]  /*c3f0*/  FADD.FTZ R55, R41, R54 ;  /* 0x0000003629377221 */ /* 0x000fe20000010000 */
[-CC-:B------:R-:W-:Y:S01]  /*c400*/  FFMA.FTZ R169, R50, R5.reuse, -R31.reuse ;  /* 0x0000000532a97223 */ /* 0x180fe2000001081f */
[-CC-:B------:R-:W-:Y:S01]  /*c410*/  FFMA.FTZ R42, R168, R5.reuse, -R31.reuse ;  /* 0x00000005a82a7223 */ /* 0x180fe2000001081f */
[-C--:B------:R-:W-:Y:S01]  /*c420*/  FFMA.FTZ R26, R26, R5.reuse, -R31 ;  /* 0x000000051a1a7223 */ /* 0x080fe2000001081f */
[----:B------:R-:W-:Y:S01]  /*c430*/  FADD.FTZ R58, R40, R55 ;  /* 0x00000037283a7221 */ /* 0x000fe20000010000 */
[-CC-:B------:R-:W-:Y:S01]  /*c440*/  FFMA.FTZ R46, R174, R5.reuse, -R31.reuse ;  /* 0x00000005ae2e7223 */ /* 0x180fe2000001081f */
[--C-:B------:R-:W-:Y:S01]  /*c450*/  FFMA.FTZ R50, R184, R5, -R31.reuse ;  /* 0x00000005b8327223 */ /* 0x100fe2000001081f */
[----:B------:R-:W2:Y:S01]  /*c460*/  MUFU.EX2 R183, R183 ;  /* 0x000000b700b77308 */ /* 0x000ea20000000800 */
[----:B------:R-:W-:Y:S01]  /*c470*/  FADD.FTZ R58, R29, R58 ;  /* 0x0000003a1d3a7221 */ /* 0x000fe20000010000 */
[----:B-1----:R-:W-:Y:S01]  /*c480*/  FFMA.FTZ R4, R7, R3, R64 ;  /* 0x0000000307047223 */ /* 0x002fe20000010040 */
[-CC-:B------:R-:W-:Y:S01]  /*c490*/  FFMA.FTZ R164, R164, R5.reuse, -R31.reuse ;  /* 0x00000005a4a47223 */ /* 0x180fe2000001081f */
[-CC-:B------:R-:W-:Y:S01]  /*c4a0*/  FFMA.FTZ R62, R62, R5.reuse, -R31.reuse ;  /* 0x000000053e3e7223 */ /* 0x180fe2000001081f */
[----:B------:R-:W-:Y:S01]  /*c4b0*/  FADD.FTZ R55, R25, R58 ;  /* 0x0000003a19377221 */ /* 0x000fe20000010000 */
[-CC-:B------:R-:W-:Y:S01]  /*c4c0*/  FFMA.FTZ R156, R156, R5.reuse, -R31.reuse ;  /* 0x000000059c9c7223 */ /* 0x180fe2000001081f */
[-C--:B------:R-:W-:Y:S01]  /*c4d0*/  FFMA.FTZ R154, R154, R5.reuse, -R31 ;  /* 0x000000059a9a7223 */ /* 0x080fe2000001081f */
[----:B------:R-:W1:Y:S01]  /*c4e0*/  MUFU.EX2 R30, R30 ;  /* 0x0000001e001e7308 */ /* 0x000e620000000800 */
[----:B------:R-:W-:Y:S01]  /*c4f0*/  FADD.FTZ R58, R14, R55 ;  /* 0x000000370e3a7221 */ /* 0x000fe20000010000 */
[----:B0-----:R-:W-:Y:S01]  /*c500*/  FADD.FTZ R4, R181, R4 ;  /* 0x00000004b5047221 */ /* 0x001fe20000010000 */
[-CC-:B------:R-:W-:Y:S01]  /*c510*/  FFMA.FTZ R152, R152, R5.reuse, -R31.reuse ;  /* 0x0000000598987223 */ /* 0x180fe2000001081f */
[-CC-:B------:R-:W-:Y:S01]  /*c520*/  FFMA.FTZ R70, R70, R5.reuse, -R31.reuse ;  /* 0x0000000546467223 */ /* 0x180fe2000001081f */
[----:B------:R-:W-:Y:S01]  /*c530*/  FADD.FTZ R55, R43, R58 ;  /* 0x0000003a2b377221 */ /* 0x000fe20000010000 */
[-CC-:B------:R-:W-:Y:S01]  /*c540*/  FFMA.FTZ R54, R48, R5.reuse, -R31.reuse ;  /* 0x0000000530367223 */ /* 0x180fe2000001081f */
        /* <DEDUP_REMOVED lines=10> */
[----:B------:R-:W-:Y:S01]  /*c5f0*/  FFMA.FTZ R31, R56, R5, -R31 ;  /* 0x00000005381f7223 */ /* 0x000fe2000001081f */
[----:B------:R-:W-:Y:S01]  /*c600*/  FADD.FTZ R56, R24, R55 ;  /* 0x0000003718387221 */ /* 0x000fe20000010000 */
[----:B-1----:R-:W-:Y:S01]  /*c610*/  FADD.FTZ R4, R30, R3 ;  /* 0x000000031e047221 */ /* 0x002fe20000010000 */
[----:B------:R-:W-:Y:S01]  /*c620*/  F2FP.BF16.F32.PACK_AB R166, R14, R25 ;  /* 0x000000190ea6723e */ /* 0x000fe200000010ff */
[-C--:B------:R-:W-:Y:S01]  /*c630*/  FMUL.FTZ R90, R90, R7.reuse ;  /* 0x000000075a5a7220 */ /* 0x080fe20000410000 */
[----:B------:R-:W-:Y:S01]  /*c640*/  FADD.FTZ R15, R45, R56 ;  /* 0x000000382d0f7221 */ /* 0x000fe20000010000 */
[----:B------:R-:W-:Y:S01]  /*c650*/  ISETP.GT.AND P2, PT, R6, UR39, PT ;  /* 0x0000002706007c0c */ /* 0x000fe2000bf44270 */
[----:B------:R-:W1:Y:S01]  /*c660*/  MUFU.EX2 R179, R179 ;  /* 0x000000b300b37308 */ /* 0x000e620000000800 */
[----:B0-----:R-:W-:Y:S01]  /*c670*/  FADD.FTZ R3, R177, R4 ;  /* 0x00000004b1037221 */ /* 0x001fe20000010000 */
[----:B------:R-:W-:Y:S01]  /*c680*/  FADD.FTZ R56, R20, R15 ;  /* 0x0000000f14387221 */ /* 0x000fe20000010000 */
[-C--:B------:R-:W-:Y:S01]  /*c690*/  FMUL.FTZ R91, R91, R7.reuse ;  /* 0x000000075b5b7220 */ /* 0x080fe20000410000 */
[-C--:B------:R-:W-:Y:S01]  /*c6a0*/  FMUL.FTZ R94, R94, R7.reuse ;  /* 0x000000075e5e7220 */ /* 0x080fe20000410000 */
[-C--:B------:R-:W-:Y:S01]  /*c6b0*/  FMUL.FTZ R95, R95, R7.reuse ;  /* 0x000000075f5f7220 */ /* 0x080fe20000410000 */
[----:B------:R-:W-:Y:S01]  /*c6c0*/  FADD.FTZ R15, R47, R56 ;  /* 0x000000382f0f7221 */ /* 0x000fe20000010000 */
[-C--:B------:R-:W-:Y:S01]  /*c6d0*/  FMUL.FTZ R98, R98, R7.reuse ;  /* 0x0000000762627220 */ /* 0x080fe20000410000 */
[----:B------:R-:W0:Y:S01]  /*c6e0*/  MUFU.EX2 R38, R38 ;  /* 0x0000002600267308 */ /* 0x000e220000000800 */
[----:B--2---:R-:W-:Y:S01]  /*c6f0*/  FADD.FTZ R4, R34, R3 ;  /* 0x0000000322047221 */ /* 0x004fe20000010000 */
[----:B------:R-:W-:Y:S01]  /*c700*/  FADD.FTZ R56, R60, R15 ;  /* 0x0000000f3c387221 */ /* 0x000fe20000010000 */
[-C--:B------:R-:W-:Y:S01]  /*c710*/  FMUL.FTZ R99, R99, R7.reuse ;  /* 0x0000000763637220 */ /* 0x080fe20000410000 */
[-C--:B------:R-:W-:Y:S01]  /*c720*/  FMUL.FTZ R102, R102, R7.reuse ;  /* 0x0000000766667220 */ /* 0x080fe20000410000 */
[-C--:B------:R-:W-:Y:S01]  /*c730*/  FMUL.FTZ R103, R103, R7.reuse ;  /* 0x0000000767677220 */ /* 0x080fe20000410000 */
[----:B------:R-:W-:Y:S01]  /*c740*/  FADD.FTZ R15, R49, R56 ;  /* 0x00000038310f7221 */ /* 0x000fe20000010000 */
[-C--:B------:R-:W-:Y:S01]  /*c750*/  FMUL.FTZ R106, R106, R7.reuse ;  /* 0x000000076a6a7220 */ /* 0x080fe20000410000 */
[----:B------:R-:W2:Y:S01]  /*c760*/  MUFU.EX2 R173, R173 ;  /* 0x000000ad00ad7308 */ /* 0x000ea20000000800 */
        /* <DEDUP_REMOVED lines=24> */
[----:B-1----:R-:W-:Y:S01]  /*c8f0*/  FADD.FTZ R4, R42, R3 ;  /* 0x000000032a047221 */ /* 0x002fe20000010000 */
[-C--:B------:R-:W-:Y:S01]  /*c900*/  FMUL.FTZ R143, R143, R7.reuse ;  /* 0x000000078f8f7220 */ /* 0x080fe20000410000 */
[-C--:B------:R-:W-:Y:S01]  /*c910*/  FMUL.FTZ R146, R146, R7.reuse ;  /* 0x0000000792927220 */ /* 0x080fe20000410000 */
[-C--:B------:R-:W-:Y:S01]  /*c920*/  FMUL.FTZ R147, R147, R7.reuse ;  /* 0x0000000793937220 */ /* 0x080fe20000410000 */
[-C--:B------:R-:W-:Y:S01]  /*c930*/  FMUL.FTZ R150, R150, R7.reuse ;  /* 0x0000000796967220 */ /* 0x080fe20000410000 */
[----:B------:R-:W-:Y:S01]  /*c940*/  FMUL.FTZ R151, R151, R7 ;  /* 0x0000000797977220 */ /* 0x000fe20000410000 */
[----:B------:R-:W-:Y:S01]  /*c950*/  F2FP.BF16.F32.PACK_AB R174, R66, R37 ;  /* 0x0000002542ae723e */ /* 0x000fe200000010ff */
[----:B------:R-:W1:Y:S01]  /*c960*/  MUFU.EX2 R169, R169 ;  /* 0x000000a900a97308 */ /* 0x000e620000000800 */
[----:B0-----:R-:W-:Y:S01]  /*c970*/  FADD.FTZ R3, R175, R4 ;  /* 0x00000004af037221 */ /* 0x001fe20000010000 */
[----:B------:R-:W-:Y:S01]  /*c980*/  F2FP.BF16.F32.PACK_AB R168, R44, R39 ;  /* 0x000000272ca8723e */ /* 0x000fe200000010ff */
[----:B------:R-:W-:Y:S01]  /*c990*/  FMUL.FTZ R120, R120, R28 ;  /* 0x0000001c78787220 */ /* 0x000fe20000410000 */
[----:B------:R-:W-:Y:S01]  /*c9a0*/  F2FP.BF16.F32.PACK_AB R170, R41, R170 ;  /* 0x000000aa29aa723e */ /* 0x000fe200000010ff */
[-C--:B------:R-:W-:Y:S01]  /*c9b0*/  FMUL.FTZ R121, R121, R28.reuse ;  /* 0x0000001c79797220 */ /* 0x080fe20000410000 */
[----:B------:R-:W-:Y:S01]  /*c9c0*/  F2FP.BF16.F32.PACK_AB R160, R24, R43 ;  /* 0x0000002b18a0723e */ /* 0x000fe200000010ff */
[-C--:B------:R-:W-:Y:S01]  /*c9d0*/  FMUL.FTZ R124, R124, R28.reuse ;  /* 0x0000001c7c7c7220 */ /* 0x080fe20000410000 */
[----:B------:R0:W-:Y:S01]  /*c9e0*/  MUFU.EX2 R48, R164 ;  /* 0x000000a400307308 */ /* 0x0001e20000000800 */
[----:B--2---:R-:W-:Y:S01]  /*c9f0*/  FADD.FTZ R4, R26, R3 ;  /* 0x000000031a047221 */ /* 0x004fe20000010000 */
[----:B------:R-:W-:Y:S01]  /*ca00*/  F2FP.BF16.F32.PACK_AB R162, R20, R45 ;  /* 0x0000002d14a2723e */ /* 0x000fe200000010ff */
[-C--:B------:R-:W-:Y:S01]  /*ca10*/  FMUL.FTZ R125, R125, R28.reuse ;  /* 0x0000001c7d7d7220 */ /* 0x080fe20000410000 */
[----:B------:R-:W-:Y:S01]  /*ca20*/  F2FP.BF16.F32.PACK_AB R158, R12, R49 ;  /* 0x000000310c9e723e */ /* 0x000fe200000010ff */
[-C--:B------:R-:W-:Y:S01]  /*ca30*/  FMUL.FTZ R128, R128, R28.reuse ;  /* 0x0000001c80807220 */ /* 0x080fe20000410000 */
[-C--:B------:R-:W-:Y:S01]  /*ca40*/  FMUL.FTZ R129, R129, R28.reuse ;  /* 0x0000001c81817220 */ /* 0x080fe20000410000 */
[----:B------:R-:W-:Y:S01]  /*ca50*/  FMUL.FTZ R132, R132, R28 ;  /* 0x0000001c84847220 */ /* 0x000fe20000410000 */
[----:B------:R-:W2:Y:S01]  /*ca60*/  MUFU.EX2 R46, R46 ;  /* 0x0000002e002e7308 */ /* 0x000ea20000000800 */
[----:B0-----:R-:W-:Y:S01]  /*ca70*/  F2FP.BF16.F32.PACK_AB R164, R29, R40 ;  /* 0x000000281da4723e */ /* 0x001fe200000010ff */
[----:B------:R-:W-:Y:S01]  /*ca80*/  FADD.FTZ R40, R12, R15 ;  /* 0x0000000f0c287221 */ /* 0x000fe20000010000 */
[----:B-1----:R-:W-:Y:S01]  /*ca90*/  FADD.FTZ R3, R169, R4 ;  /* 0x00000004a9037221 */ /* 0x002fe20000010000 */
[-C--:B------:R-:W-:Y:S01]  /*caa0*/  FMUL.FTZ R133, R133, R28.reuse ;  /* 0x0000001c85857220 */ /* 0x080fe20000410000 */
[-C--:B------:R-:W-:Y:S01]  /*cab0*/  FMUL.FTZ R136, R136, R28.reuse ;  /* 0x0000001c88887220 */ /* 0x080fe20000410000 */
[----:B------:R-:W-:Y:S01]  /*cac0*/  FADD.FTZ R15, R51, R40 ;  /* 0x00000028330f7221 */ /* 0x000fe20000010000 */
[-C--:B------:R-:W-:Y:S01]  /*cad0*/  FMUL.FTZ R137, R137, R28.reuse ;  /* 0x0000001c89897220 */ /* 0x080fe20000410000 */
[----:B------:R-:W0:Y:S01]  /*cae0*/  MUFU.EX2 R171, R171 ;  /* 0x000000ab00ab7308 */ /* 0x000e220000000800 */
[-C--:B------:R-:W-:Y:S01]  /*caf0*/  FMUL.FTZ R140, R140, R28.reuse ;  /* 0x0000001c8c8c7220 */ /* 0x080fe20000410000 */
[----:B------:R-:W-:Y:S01]  /*cb00*/  FADD.FTZ R14, R32, R15 ;  /* 0x0000000f200e7221 */ /* 0x000fe20000010000 */
[-C--:B------:R-:W-:Y:S01]  /*cb10*/  FMUL.FTZ R141, R141, R28.reuse ;  /* 0x0000001c8d8d7220 */ /* 0x080fe20000410000 */
[-C--:B------:R-:W-:Y:S01]  /*cb20*/  FMUL.FTZ R144, R144, R28.reuse ;  /* 0x0000001c90907220 */ /* 0x080fe20000410000 */
[-C--:B------:R-:W-:Y:S01]  /*cb30*/  FMUL.FTZ R145, R145, R28.reuse ;  /* 0x0000001c91917220 */ /* 0x080fe20000410000 */
[----:B------:R-:W-:Y:S01]  /*cb40*/  FADD.FTZ R15, R53, R14 ;  /* 0x0000000e350f7221 */ /* 0x000fe20000010000 */
[-C--:B------:R-:W-:Y:S01]  /*cb50*/  FMUL.FTZ R148, R148, R28.reuse ;  /* 0x0000001c94947220 */ /* 0x080fe20000410000 */
[----:B------:R-:W1:Y:S01]  /*cb60*/  MUFU.EX2 R50, R50 ;  /* 0x0000003200327308 */ /* 0x000e620000000800 */
[----:B------:R-:W-:Y:S01]  /*cb70*/  FMUL.FTZ R149, R149, R28 ;  /* 0x0000001c95957220 */ /* 0x000fe20000410000 */
[----:B------:R-:W-:Y:S01]  /*cb80*/  FADD.FTZ R4, R10, R15 ;  /* 0x0000000f0a047221 */ /* 0x000fe20000010000 */
[----:B------:R-:W-:Y:S01]  /*cb90*/  F2FP.BF16.F32.PACK_AB R181, R181, R64 ;  /* 0x00000040b5b5723e */ /* 0x000fe200000010ff */
[----:B------:R-:W-:Y:S01]  /*cba0*/  VIADD R6, R6, 0xffffffff ;  /* 0xffffffff06067836 */ /* 0x000fe20000000000 */
[----:B------:R-:W-:Y:S01]  /*cbb0*/  F2FP.BF16.F32.PACK_AB R183, R30, R183 ;  /* 0x000000b71eb7723e */ /* 0x000fe200000010ff */
[----:B------:R-:W-:Y:S01]  /*cbc0*/  IMAD.MOV.U32 R7, RZ, RZ, R8 ;  /* 0x000000ffff077224 */ /* 0x000fe200078e0008 */
[----:B------:R-:W-:Y:S01]  /*cbd0*/  F2FP.BF16.F32.PACK_AB R177, R34, R177 ;  /* 0x000000b122b1723e */ /* 0x000fe200000010ff */
[----:B------:R-:W3:Y:S01]  /*cbe0*/  MUFU.EX2 R165, R165 ;  /* 0x000000a500a57308 */ /* 0x000ee20000000800 */
[----:B------:R-:W-:-:S02]  /*cbf0*/  F2FP.BF16.F32.PACK_AB R179, R38, R179 ;  /* 0x000000b326b3723e */ /* 0x000fc400000010ff */
[----:B------:R-:W-:Y:S02]  /*cc00*/  F2FP.BF16.F32.PACK_AB R173, R42, R173 ;  /* 0x000000ad2aad723e */ /* 0x000fe400000010ff */
[----:B------:R-:W-:Y:S02]  /*cc10*/  F2FP.BF16.F32.PACK_AB R175, R26, R175 ;  /* 0x000000af1aaf723e */ /* 0x000fe400000010ff */
[----:B--2---:R-:W-:Y:S01]  /*cc20*/  F2FP.BF16.F32.PACK_AB R169, R46, R169 ;  /* 0x000000a92ea9723e */ /* 0x004fe200000010ff */
[----:B------:R2:W-:Y:S08]  /*cc30*/  MUFU.EX2 R58, R154 ;  /* 0x0000009a003a7308 */ /* 0x0005f00000000800 */
[----:B------:R-:W4:Y:S01]  /*cc40*/  MUFU.EX2 R62, R62 ;  /* 0x0000003e003e7308 */ /* 0x000f220000000800 */
[----:B--2---:R-:W-:Y:S01]  /*cc50*/  F2FP.BF16.F32.PACK_AB R154, R10, R53 ;  /* 0x000000350a9a723e */ /* 0x004fe200000010ff */
[----:B------:R-:W-:-:S04]  /*cc60*/  FADD.FTZ R10, R46, R3 ;  /* 0x000000032e0a7221 */ /* 0x000fc80000010000 */
[----:B0-----:R-:W-:Y:S01]  /*cc70*/  FADD.FTZ R3, R171, R10 ;  /* 0x0000000aab037221 */ /* 0x001fe20000010000 */
[C---:B-1----:R-:W-:Y:S01]  /*cc80*/  F2FP.BF16.F32.PACK_AB R171, R50.reuse, R171 ;  /* 0x000000ab32ab723e */ /* 0x042fe200000010ff */
[----:B------:R0:W1:Y:S02]  /*cc90*/  MUFU.EX2 R167, R156 ;  /* 0x0000009c00a77308 */ /* 0x0000640000000800 */
[----:B------:R-:W-:-:S04]  /*cca0*/  FADD.FTZ R10, R50, R3 ;  /* 0x00000003320a7221 */ /* 0x000fc80000010000 */
[----:B---3--:R-:W-:Y:S01]  /*ccb0*/  FADD.FTZ R3, R165, R10 ;  /* 0x0000000aa5037221 */ /* 0x008fe20000010000 */
[----:B------:R-:W-:Y:S01]  /*ccc0*/  F2FP.BF16.F32.PACK_AB R165, R48, R165 ;  /* 0x000000a530a5723e */ /* 0x000fe200000010ff */
[----:B------:R2:W3:Y:S01]  /*ccd0*/  MUFU.EX2 R161, R152 ;  /* 0x0000009800a17308 */ /* 0x0004e20000000800 */
[----:B0-----:R-:W-:Y:S01]  /*cce0*/  F2FP.BF16.F32.PACK_AB R156, R60, R47 ;  /* 0x0000002f3c9c723e */ /* 0x001fe200000010ff */
[----:B------:R-:W-:Y:S01]  /*ccf0*/  FADD.FTZ R3, R48, R3 ;  /* 0x0000000330037221 */ /* 0x000fe20000010000 */
[----:B------:R-:W-:-:S03]  /*cd00*/  IMAD.MOV.U32 R10, RZ, RZ, R0 ;  /* 0x000000ffff0a7224 */ /* 0x000fc600078e0000 */
[----:B----4-:R-:W-:Y:S02]  /*cd10*/  FADD.FTZ R3, R62, R3 ;  /* 0x000000033e037221 */ /* 0x010fe40000010000 */
[----:B------:R-:W0:Y:S01]  /*cd20*/  MUFU.EX2 R70, R70 ;  /* 0x0000004600467308 */ /* 0x000e220000000800 */
[----:B--2---:R-:W-:Y:S01]  /*cd30*/  F2FP.BF16.F32.PACK_AB R152, R32, R51 ;  /* 0x000000332098723e */ /* 0x004fe200000010ff */
[C---:B-1----:R-:W-:Y:S01]  /*cd40*/  FADD.FTZ R3, R167.reuse, R3 ;  /* 0x00000003a7037221 */ /* 0x042fe20000010000 */
[----:B------:R-:W-:-:S03]  /*cd50*/  F2FP.BF16.F32.PACK_AB R167, R167, R62 ;  /* 0x0000003ea7a7723e */ /* 0x000fc600000010ff */
[----:B------:R-:W-:Y:S02]  /*cd60*/  FADD.FTZ R3, R58, R3 ;  /* 0x000000033a037221 */ /* 0x000fe40000010000 */
[----:B------:R-:W1:Y:S02]  /*cd70*/  MUFU.EX2 R54, R54 ;  /* 0x0000003600367308 */ /* 0x000e640000000800 */
[C---:B---3--:R-:W-:Y:S01]  /*cd80*/  FADD.FTZ R3, R161.reuse, R3 ;  /* 0x00000003a1037221 */ /* 0x048fe20000010000 */
[----:B------:R-:W-:-:S05]  /*cd90*/  F2FP.BF16.F32.PACK_AB R161, R161, R58 ;  /* 0x0000003aa1a1723e */ /* 0x000fca00000010ff */
        /* <DEDUP_REMOVED lines=23> */
[----:B------:R-:W-:Y:S06]  /*cf10*/  @P2 BRA `(.L_x_6654) ;  /* 0xffffffd000082947 */ /* 0x000fec000383ffff */
.L_x_6637:
[----:B------:R-:W-:Y:S06]  /*cf20*/  BAR.ARV 0x8, 0x120 ;  /* 0x0204800000007b1d */ /* 0x000fec0000002000 */
[----:B------:R-:W-:Y:S05]  /*cf30*/  @!P0 BRA `(.L_x_6655) ;  /* 0x0000000000048947 */ /* 0x000fea0003800000 */
[----:B------:R-:W-:Y:S01]  /*cf40*/  BPT.TRAP 0x1 ;  /* 0x000000040000795c */ /* 0x000fe20000300000 */
.L_x_6655:
[----:B------:R-:W-:Y:S01]  /*cf50*/  ULEA UR5, UR42, UR41, 0x3 ;  /* 0x000000292a057291 */ /* 0x000fe2000f8e183f */
[----:B------:R-:W-:-:S05]  /*cf60*/  IMAD.U32 R2, RZ, RZ, UR43 ;  /* 0x0000002bff027e24 */ /* 0x000fca000f8e00ff */
[----:B------:R-:W-:-:S04]  /*cf70*/  SHF.L.U32 R2, R2, 0x1f, RZ ;  /* 0x0000001f02027819 */ /* 0x000fc800000006ff */
[----:B------:R0:W1:Y:S01]  /*cf80*/  SYNCS.PHASECHK.TRANS64.TRYWAIT P2, [UR5+0x28850], R2 ;  /* 0x02885002ff0075a7 */ /* 0x0000620008040145 */
[----:B------:R-:W-:Y:S05]  /*cf90*/  @!P0 BRA `(.L_x_6656) ;  /* 0x0000000000048947 */ /* 0x000fea0003800000 */
[----:B------:R-:W-:Y:S01]  /*cfa0*/  BPT.TRAP 0x1 ;  /* 0x000000040000795c */ /* 0x000fe20000300000 */
.L_x_6656:
[----:B-1----:R-:W-:Y:S05]  /*cfb0*/  @P2 BRA `(.L_x_6657) ;  /* 0x0000000000082947 */ /* 0x002fea0003800000 */
[----:B------:R-:W1:Y:S02]  /*cfc0*/  SYNCS.PHASECHK.TRANS64.TRYWAIT P0, [UR5+0x28850], R2 ;  /* 0x02885002ff0075a7 */ /* 0x000e640008000145 */
[----:B-1----:R-:W-:Y:S05]  /*cfd0*/  @!P0 BRA `(.L_x_6658) ;  /* 0x0000007c00348947 */ /* 0x002fea0003800000 */
.L_x_6657:
[----:B------:R-:W-:Y:S01]  /*cfe0*/  UIADD3 UR41, UR41, 0x400, URZ ;  /* 0x0000040029297890 */ /* 0x000fe2000fffe03f */
[----:B------:R-:W-:Y:S01]  /*cff0*/  WARPGROUP.ARRIVE ;  /* 0x00000000000079c5 */ /* 0x000fe20000000000 */
[----:B------:R-:W-:Y:S01]  /*d000*/  UMOV UR7, 0x40000040 ;  /* 0x4000004000077882 */ /* 0x000fe20000000000 */
[----:B-1----:R-:W1:Y:S01]  /*d010*/  SHFL.BFLY PT, R7, R4, 0x2, 0x1f ;  /* 0x0c401f0004077f89 */ /* 0x002e6200000e0000 */
[----:B------:R-:W-:Y:S01]  /*d020*/  USHF.R.U32.HI UR41, URZ, 0x4, UR41 ;  /* 0x000000043f297899 */ /* 0x000fe20008011629 */
[----:B------:R-:W-:Y:S01]  /*d030*/  IMAD.U32 R15, RZ, RZ, UR5 ;  /* 0x00000005ff0f7e24 */ /* 0x000fe2000f8e00ff */
[----:B------:R-:W-:Y:S01]  /*d040*/  UIADD3 UR44, UR44, 0x1, URZ ;  /* 0x000000012c2c7890 */ /* 0x000fe2000fffe03f */
[----:B0-----:R-:W0:Y:S01]  /*d050*/  SHFL.BFLY PT, R2, R3, 0x2, 0x1f ;  /* 0x0c401f0003027f89 */ /* 0x001e2200000e0000 */
        /* <DEDUP_REMOVED lines=9> */
[----:B-1----:R-:W-:Y:S01]  /*d0f0*/  FADD.FTZ R7, R7, R4 ;  /* 0x0000000407077221 */ /* 0x002fe20000010000 */
[----:B------:R-:W-:Y:S01]  /*d100*/  UMOV UR7, 0x40000040 ;  /* 0x4000004000077882 */ /* 0x000fe20000000000 */
[----:B------:R-:W-:Y:S02]  /*d110*/  IMAD.MOV.U32 R4, RZ, RZ, RZ ;  /* 0x000000ffff047224 */ /* 0x000fe400078e00ff */
[----:B0-----:R-:W-:Y:S01]  /*d120*/  FADD.FTZ R6, R2, R3 ;  /* 0x0000000302067221 */ /* 0x001fe20000010000 */
[----:B------:R-:W-:Y:S01]  /*d130*/  IMAD.MOV.U32 R3, RZ, RZ, -0x800000 ;  /* 0xff800000ff037424 */ /* 0x000fe200078e00ff */
[----:B------:R-:W0:Y:S01]  /*d140*/  SHFL.BFLY PT, R2, R7, 0x1, 0x1f ;  /* 0x0c201f0007027f89 */ /* 0x000e2200000e0000 */
[----:B------:R-:W-:-:S03]  /*d150*/  USEL UR42, UR42, URZ, UP0 ;  /* 0x0000003f2a2a7287 */ /* 0x000fc60008000000 */
[----:B------:R-:W1:Y:S01]  /*d160*/  SHFL.BFLY PT, R9, R6, 0x1, 0x1f ;  /* 0x0c201f0006097f89 */ /* 0x000e6200000e0000 */
[----:B0-----:R-:W-:Y:S01]  /*d170*/  FADD.FTZ R12, R7, R2 ;  /* 0x00000002070c7221 */ /* 0x001fe20000010000 */
[----:B------:R-:W-:Y:S02]  /*d180*/  IMAD.MOV.U32 R2, RZ, RZ, -0x800000 ;  /* 0xff800000ff027424 */ /* 0x000fe400078e00ff */
[----:B-1----:R-:W-:Y:S02]  /*d190*/  FADD.FTZ R13, R6, R9 ;  /* 0x00000009060d7221 */ /* 0x002fe40000010000 */
[----:B------:R-:W-:-:S03]  /*d1a0*/  FSETP.NE.FTZ.AND P0, PT, R12, RZ, PT ;  /* 0x000000ff0c00720b */ /* 0x000fc60003f15000 */
[----:B------:R-:W-:-:S10]  /*d1b0*/  FSETP.NE.FTZ.AND P2, PT, R13, RZ, PT ;  /* 0x000000ff0d00720b */ /* 0x000fd40003f55000 */
[C---:B------:R-:W-:Y:S01]  /*d1c0*/  @P0 FMUL.FTZ R7, R5.reuse, 0.69314718246459960938 ;  /* 0x3f31721805070820 */ /* 0x040fe20000410000 */
[----:B------:R-:W0:Y:S02]  /*d1d0*/  @P0 MUFU.LG2 R9, R12 ;  /* 0x0000000c00090308 */ /* 0x000e240000000c00 */
[----:B------:R-:W-:Y:S01]  /*d1e0*/  @P2 FMUL.FTZ R14, R5, 0.69314718246459960938 ;  /* 0x3f317218050e2820 */ /* 0x000fe20000410000 */
[----:B------:R-:W-:-:S05]  /*d1f0*/  @!P1 VIADD R5, R15, 0x28860 ;  /* 0x000288600f059836 */ /* 0x000fca0000000000 */
[----:B------:R-:W1:Y:S01]  /*d200*/  @P2 MUFU.LG2 R11, R13 ;  /* 0x0000000d000b2308 */ /* 0x000e620000000c00 */
[----:B------:R-:W-:-:S07]  /*d210*/  @!P1 PRMT R5, RZ, 0x654, R5 ;  /* 0x00000654ff059816 */ /* 0x000fce0000000005 */
        /* <DEDUP_REMOVED lines=109> */
.L_x_6588:
        /* <DEDUP_REMOVED lines=21> */
[----:B------:R-:W-:Y:S01]  /*da40*/  F2FP.BF16.F32.PACK_AB R123, R127, R126 ;  /* 0x0000007e7f7b723e */ /* 0x000fe200000010ff */
[----:B------:R-:W-:Y:S01]  /*da50*/  UIMAD.WIDE UR8, UR38, 0x4, UR8 ;  /* 0x00000004260878a5 */ /* 0x000fe2000f8e0208 */
        /* <DEDUP_REMOVED lines=9> */
[----:B------:R-:W-:Y:S02]  /*daf0*/  MOV R20, R0 ;  /* 0x0000000000147202 */ /* 0x000fe40000000f00 */
[----:B0-----:R-:W-:Y:S02]  /*db00*/  MOV R21, R5 ;  /* 0x0000000500157202 */ /* 0x001fe40000000f00 */
[----:B------:R-:W-:Y:S02]  /*db10*/  F2FP.BF16.F32.PACK_AB R146, R149, R148 ;  /* 0x000000949592723e */ /* 0x000fe400000010ff */
[----:B------:R-:W-:Y:S01]  /*db20*/  F2FP.BF16.F32.PACK_AB R147, R151, R150 ;  /* 0x000000969793723e */ /* 0x000fe200000010ff */
[----:B------:R-:W-:-:S03]  /*db30*/  IMAD.WIDE R4, R192, 0x2, R20 ;  /* 0x00000002c0047825 */ /* 0x000fc600078e0214 */
[C---:B------:R-:W-:Y:S02]  /*db40*/  LOP3.LUT R9, R4.reuse, 0x380, RZ, 0xc0, !PT ;  /* 0x0000038004097812 */ /* 0x040fe400078ec0ff */
[C---:B------:R-:W-:Y:S02]  /*db50*/  IADD3 R17, P6, R4.reuse, 0x20, RZ ;  /* 0x0000002004117810 */ /* 0x040fe40007fde0ff */
[C---:B------:R-:W-:Y:S02]  /*db60*/  IADD3 R33, P5, R4.reuse, 0x40, RZ ;  /* 0x0000004004217810 */ /* 0x040fe40007fbe0ff */
[----:B------:R-:W-:Y:S01]  /*db70*/  SHF.R.U64 R9, R9, 0x3, RZ ;  /* 0x0000000309097819 */ /* 0x000fe200000012ff */
[--C-:B------:R-:W-:Y:S01]  /*db80*/  IMAD.X R29, RZ, RZ, R5.reuse, P6 ;  /* 0x000000ffff1d7224 */ /* 0x100fe200030e0605 */
[----:B------:R-:W-:Y:S01]  /*db90*/  IADD3 R37, P3, R4, 0x4000, RZ ;  /* 0x0000400004257810 */ /* 0x000fe20007f7e0ff */
[----:B------:R-:W-:Y:S01]  /*dba0*/  IMAD.X R27, RZ, RZ, R5, P5 ;  /* 0x000000ffff1b7224 */ /* 0x000fe200028e0605 */
[----:B------:R-:W-:-:S02]  /*dbb0*/  LOP3.LUT R10, R17, 0x380, RZ, 0xc0, !PT ;  /* 0x00000380110a7812 */ /* 0x000fc400078ec0ff */
[C---:B------:R-:W-:Y:S01]  /*dbc0*/  IADD3 R35, P4, R4.reuse, 0x60, RZ ;  /* 0x0000006004237810 */ /* 0x040fe20007f9e0ff */
[--C-:B------:R-:W-:Y:S01]  /*dbd0*/  IMAD.X R13, RZ, RZ, R5.reuse, P3 ;  /* 0x000000ffff0d7224 */ /* 0x100fe200018e0605 */
[C---:B------:R-:W-:Y:S02]  /*dbe0*/  IADD3 R39, P2, R4.reuse, 0x4020, RZ ;  /* 0x0000402004277810 */ /* 0x040fe40007f5e0ff */
[C---:B------:R-:W-:Y:S01]  /*dbf0*/  IADD3 R24, P1, R4.reuse, 0x4040, RZ ;  /* 0x0000404004187810 */ /* 0x040fe20007f3e0ff */
[--C-:B------:R-:W-:Y:S01]  /*dc00*/  IMAD.X R15, RZ, RZ, R5.reuse, P4 ;  /* 0x000000ffff0f7224 */ /* 0x100fe200020e0605 */
[----:B------:R-:W-:Y:S01]  /*dc10*/  BAR.SYNC.DEFER_BLOCKING 0x1, 0x100 ;  /* 0x0044000000007b1d */ /* 0x000fe20000010000 */
[----:B------:R-:W-:Y:S01]  /*dc20*/  IADD3 R41, P0, R4, 0x4060, RZ ;  /* 0x0000406004297810 */ /* 0x000fe20007f1e0ff */
[--C-:B------:R-:W-:Y:S01]  /*dc30*/  IMAD.X R11, RZ, RZ, R5.reuse, P2 ;  /* 0x000000ffff0b7224 */ /* 0x100fe200010e0605 */
[----:B------:R-:W-:Y:S01]  /*dc40*/  LOP3.LUT R4, R9, R4, RZ, 0x3c, !PT ;  /* 0x0000000409047212 */ /* 0x000fe200078e3cff */
[--C-:B------:R-:W-:Y:S01]  /*dc50*/  IMAD.X R9, RZ, RZ, R5.reuse, P1 ;  /* 0x000000ffff097224 */ /* 0x100fe200008e0605 */
[----:B------:R-:W-:Y:S01]  /*dc60*/  LOP3.LUT R12, R33, 0x380, RZ, 0xc0, !PT ;  /* 0x00000380210c7812 */ /* 0x000fe200078ec0ff */
[----:B------:R-:W-:Y:S01]  /*dc70*/  IMAD.X R25, RZ, RZ, R5, P0 ;  /* 0x000000ffff197224 */ /* 0x000fe200000e0605 */
[----:B------:R-:W-:-:S02]  /*dc80*/  LOP3.LUT R18, R37, 0x380, RZ, 0xc0, !PT ;  /* 0x0000038025127812 */ /* 0x000fc400078ec0ff */
[----:B------:R-:W-:Y:S02]  /*dc90*/  SHF.R.U64 R10, R10, 0x3, RZ ;  /* 0x000000030a0a7819 */ /* 0x000fe400000012ff */
[----:B------:R-:W-:Y:S02]  /*dca0*/  SHF.R.U64 R12, R12, 0x3, RZ ;  /* 0x000000030c0c7819 */ /* 0x000fe400000012ff */
[----:B------:R-:W-:Y:S02]  /*dcb0*/  MOV R30, R4 ;  /* 0x00000004001e7202 */ /* 0x000fe40000000f00 */
[----:B------:R-:W-:Y:S02]  /*dcc0*/  SHF.R.U64 R18, R18, 0x3, RZ ;  /* 0x0000000312127819 */ /* 0x000fe400000012ff */
[----:B------:R-:W-:Y:S02]  /*dcd0*/  F2FP.BF16.F32.PACK_AB R4, R89, R8 ;  /* 0x000000085904723e */ /* 0x000fe400000010ff */
[----:B------:R-:W-:-:S02]  /*dce0*/  LOP3.LUT R28, R10, R17, RZ, 0x3c, !PT ;  /* 0x000000110a1c7212 */ /* 0x000fc400078e3cff */
[----:B------:R-:W-:Y:S02]  /*dcf0*/  LOP3.LUT R8, R39, 0x380, RZ, 0xc0, !PT ;  /* 0x0000038027087812 */ /* 0x000fe400078ec0ff */
[----:B------:R-:W-:Y:S02]  /*dd00*/  LOP3.LUT R17, R24, 0x380, RZ, 0xc0, !PT ;  /* 0x0000038018117812 */ /* 0x000fe400078ec0ff */
[----:B------:R-:W-:Y:S02]  /*dd10*/  LOP3.LUT R26, R12, R33, RZ, 0x3c, !PT ;  /* 0x000000210c1a7212 */ /* 0x000fe400078e3cff */
[----:B------:R-:W-:Y:S02]  /*dd20*/  LOP3.LUT R14, R35, 0x380, RZ, 0xc0, !PT ;  /* 0x00000380230e7812 */ /* 0x000fe400078ec0ff */
[----:B------:R-:W-:Y:S02]  /*dd30*/  LOP3.LUT R12, R18, R37, RZ, 0x3c, !PT ;  /* 0x00000025120c7212 */ /* 0x000fe400078e3cff */
[----:B------:R-:W-:-:S02]  /*dd40*/  LOP3.LUT R18, R41, 0x380, RZ, 0xc0, !PT ;  /* 0x0000038029127812 */ /* 0x000fc400078ec0ff */
[----:B------:R-:W-:Y:S02]  /*dd50*/  SHF.R.U64 R8, R8, 0x3, RZ ;  /* 0x0000000308087819 */ /* 0x000fe400000012ff */
[----:B------:R-:W-:Y:S02]  /*dd60*/  SHF.R.U64 R17, R17, 0x3, RZ ;  /* 0x0000000311117819 */ /* 0x000fe400000012ff */
[----:B------:R-:W-:Y:S02]  /*dd70*/  SHF.R.U64 R14, R14, 0x3, RZ ;  /* 0x000000030e0e7819 */ /* 0x000fe400000012ff */
[----:B------:R-:W-:Y:S02]  /*dd80*/  SHF.R.U64 R18, R18, 0x3, RZ ;  /* 0x0000000312127819 */ /* 0x000fe400000012ff */
[----:B------:R-:W-:Y:S02]  /*dd90*/  LOP3.LUT R10, R8, R39, RZ, 0x3c, !PT ;  /* 0x00000027080a7212 */ /* 0x000fe400078e3cff */
[----:B------:R-:W-:-:S02]  /*dda0*/  F2FP.BF16.F32.PACK_AB R5, R91, R90 ;  /* 0x0000005a5b05723e */ /* 0x000fc400000010ff */
[----:B------:R-:W-:Y:S02]  /*ddb0*/  LOP3.LUT R8, R17, R24, RZ, 0x3c, !PT ;  /* 0x0000001811087212 */ /* 0x000fe400078e3cff */
[----:B------:R-:W-:Y:S01]  /*ddc0*/  LOP3.LUT R14, R14, R35, RZ, 0x3c, !PT ;  /* 0x000000230e0e7212 */ /* 0x000fe200078e3cff */
[----:B------:R0:W-:Y:S01]  /*ddd0*/  STSM.16.M88.4 [R30], R4 ;  /* 0x000000041e007844 */ /* 0x0001e20000000200 */
[----:B------:R-:W-:Y:S02]  /*dde0*/  MOV R29, R28 ;  /* 0x0000001c001d7202 */ /* 0x000fe40000000f00 */
[----:B------:R-:W-:Y:S02]  /*ddf0*/  LOP3.LUT R24, R18, R41, RZ, 0x3c, !PT ;  /* 0x0000002912187212 */ /* 0x000fe400078e3cff */
[----:B------:R-:W-:Y:S02]  /*de00*/  MOV R28, R26 ;  /* 0x0000001a001c7202 */ /* 0x000fe40000000f00 */
[----:B------:R-:W-:-:S02]  /*de10*/  MOV R26, R10 ;  /* 0x0000000a001a7202 */ /* 0x000fc40000000f00 */
[----:B------:R-:W-:Y:S02]  /*de20*/  MOV R18, R8 ;  /* 0x0000000800127202 */ /* 0x000fe40000000f00 */
[----:B------:R-:W-:Y:S02]  /*de30*/  F2FP.BF16.F32.PACK_AB R8, R97, R96 ;  /* 0x000000606108723e */ /* 0x000fe400000010ff */
[----:B------:R-:W-:Y:S02]  /*de40*/  F2FP.BF16.F32.PACK_AB R9, R99, R98 ;  /* 0x000000626309723e */ /* 0x000fe400000010ff */
[----:B------:R-:W-:Y:S02]  /*de50*/  F2FP.BF16.F32.PACK_AB R10, R101, R100 ;  /* 0x00000064650a723e */ /* 0x000fe400000010ff */
[----:B------:R-:W-:Y:S02]  /*de60*/  F2FP.BF16.F32.PACK_AB R11, R103, R102 ;  /* 0x00000066670b723e */ /* 0x000fe400000010ff */
[----:B------:R-:W-:-:S02]  /*de70*/  MOV R17, R14 ;  /* 0x0000000e00117202 */ /* 0x000fc40000000f00 */
[----:B------:R-:W-:Y:S01]  /*de80*/  MOV R27, R12 ;  /* 0x0000000c001b7202 */ /* 0x000fe20000000f00 */
[----:B------:R-:W-:Y:S01]  /*de90*/  STSM.16.M88.4 [R29], R8 ;  /* 0x000000081d007844 */ /* 0x000fe20000000200 */
[----:B0-----:R-:W-:Y:S02]  /*dea0*/  F2FP.BF16.F32.PACK_AB R4, R105, R104 ;  /* 0x000000686904723e */ /* 0x001fe400000010ff */
        /* <DEDUP_REMOVED lines=8> */
[----:B------:R-:W-:Y:S02]  /*df30*/  MOV R24, R24 ;  /* 0x0000001800187202 */ /* 0x000fe40000000f00 */
[----:B------:R-:W-:Y:S01]  /*df40*/  PLOP3.LUT P0, PT, PT, PT, UP0, 0x80, 0x0 ;  /* 0x000000000000781c */ /* 0x000fe20003f0f008 */
[----:B------:R1:W-:Y:S04]  /*df50*/  STSM.16.M88.4 [R17], R12 ;  /* 0x0000000c11007844 */ /* 0x0003e80000000200 */
[----:B------:R2:W-:Y:S04]  /*df60*/  STSM.16.M88.4 [R27], R120 ;  /* 0x000000781b007844 */ /* 0x0005e80000000200 */
[----:B------:R2:W-:Y:S01]  /*df70*/  STSM.16.M88.4 [R26], R128 ;  /* 0x000000801a007844 */ /* 0x0005e20000000200 */
[----:B0-----:R-:W-:-:S02]  /*df80*/  IMAD.U32 R4, RZ, RZ, UR8 ;  /* 0x00000008ff047e24 */ /* 0x001fc4000f8e00ff */
[----:B------:R-:W-:Y:S01]  /*df90*/  IMAD.U32 R5, RZ, RZ, UR9 ;  /* 0x00000009ff057e24 */ /* 0x000fe2000f8e00ff */
[----:B------:R2:W-:Y:S01]  /*dfa0*/  STSM.16.M88.4 [R18], R136 ;  /* 0x0000008812007844 */ /* 0x0005e20000000200 */
[----:B------:R-:W-:-:S03]  /*dfb0*/  ULDC.64 UR8, c[0x0][0xbe0] ;  /* 0x0002f80000087ab9 */ /* 0x000fc60000000a00 */
[----:B------:R2:W-:Y:S01]  /*dfc0*/  STSM.16.M88.4 [R24], R144 ;  /* 0x0000009018007844 */ /* 0x0005e20000000200 */
[----:B------:R-:W-:Y:S06]  /*dfd0*/  BAR.SYNC.DEFER_BLOCKING 0x1, 0x100 ;  /* 0x0044000000007b1d */ /* 0x000fec0000010000 */
[----:B------:R-:W3:Y:S01]  /*dfe0*/  @P0 LDG.E R6, desc[UR48][R4.64] ;  /* 0x0000003004060981 */ /* 0x000ee2000c1e1900 */
[----:B------:R-:W-:Y:S01]  /*dff0*/  UISETP.NE.U32.AND UP1, UPT, UR8, URZ, UPT ;  /* 0x0000003f0800728c */ /* 0x000fe2000bf25070 */
[----:B-1----:R-:W0:Y:S01]  /*e000*/  LDC R17, c[0x0][0xa88] ;  /* 0x0002a200ff117b82 */ /* 0x002e220000000800 */
[----:B------:R-:W-:Y:S01]  /*e010*/  IMAD R7, R22, 0x40, R19 ;  /* 0x0000004016077824 */ /* 0x000fe200078e0213 */
[----:B------:R-:W-:Y:S01]  /*e020*/  UMOV UR4, URZ ;  /* 0x0000003f00047c82 */ /* 0x000fe20008000000 */
[----:B------:R-:W-:-:S02]  /*e030*/  UISETP.NE.AND.EX UP1, UPT, UR9, URZ, UPT, UP1 ;  /* 0x0000003f0900728c */ /* 0x000fc4000bf25310 */
[----:B------:R-:W-:-:S04]  /*e040*/  IMAD.WIDE R20, R7, 0x2, R20 ;  /* 0x0000000207147825 */ /* 0x000fc800078e0214 */
[----:B------:R-:W-:Y:S02]  /*e050*/  PLOP3.LUT P2, PT, PT, PT, UP1, 0x80, 0x0 ;  /* 0x000000000000781c */ /* 0x000fe40003f4f018 */
[----:B------:R-:W-:-:S03]  /*e060*/  IADD3 R29, P1, R20, 0x1000, RZ ;  /* 0x00001000141d7810 */ /* 0x000fc60007f3e0ff */
[----:B------:R-:W-:Y:S02]  /*e070*/  @UP1 ULDC.64 UR8, c[0x0][0xbe0] ;  /* 0x0002f80000081ab9 */ /* 0x000fe40000000a00 */
[----:B------:R-:W-:-:S06]  /*e080*/  @UP1 UIMAD.WIDE UR8, UR38, 0x4, UR8 ;  /* 0x00000004260818a5 */ /* 0x000fcc000f8e0208 */
[----:B------:R-:W-:Y:S01]  /*e090*/  IMAD.U32 R7, RZ, RZ, UR9 ;  /* 0x00000009ff077e24 */ /* 0x000fe2000f8e00ff */
[----:B---3--:R-:W-:Y:S01]  /*e0a0*/  @P0 R2UR UR4, R6 ;  /* 0x00000000060402ca */ /* 0x008fe200000e0000 */
[----:B------:R-:W-:-:S05]  /*e0b0*/  IMAD.U32 R6, RZ, RZ, UR8 ;  /* 0x00000008ff067e24 */ /* 0x000fca000f8e00ff */
[----:B0-----:R2:W5:Y:S01]  /*e0c0*/  @P2 LDG.E R17, desc[UR48][R6.64] ;  /* 0x0000003006112981 */ /* 0x001562000c1e1900 */
[----:B------:R-:W-:Y:S08]  /*e0d0*/  @P2 BRA `(.L_x_6661) ;  /* 0x0000000000102947 */ /* 0x000ff00003800000 */
[----:B------:R-:W-:Y:S05]  /*e0e0*/  @!P0 BRA `(.L_x_6661) ;  /* 0x00000000000c8947 */ /* 0x000fea0003800000 */
[----:B--2---:R-:W2:Y:S04]  /*e0f0*/  LDG.E R6, desc[UR48][R4.64] ;  /* 0x0000003004067981 */ /* 0x004ea8000c1e1900 */
[----:B-----5:R-:W2:Y:S02]  /*e100*/  LDG.E R17, desc[UR48][R4.64+0x4] ;  /* 0x0000043004117981 */ /* 0x020ea4000c1e1900 */
[----:B--2---:R-:W-:-:S07]  /*e110*/  IMAD.IADD R17, R17, 0x1, -R6 ;  /* 0x0000000111117824 */ /* 0x004fce00078e0a06 */
.L_x_6661:
[----:B------:R-:W-:Y:S01]  /*e120*/  USHF.R.S32.HI UR14, URZ, 0x1f, UR37 ;  /* 0x0000001f3f0e7899 */ /* 0x000fe20008011425 */
[----:B------:R-:W-:Y:S01]  /*e130*/  IMAD R8, R188, 0x80, R190 ;  /* 0x00000080bc087824 */ /* 0x000fe200078e02be */
[----:B------:R-:W-:Y:S01]  /*e140*/  ULDC.64 UR12, c[0x0][0xb70] ;  /* 0x0002dc00000c7ab9 */ /* 0x000fe20000000a00 */
[----:B------:R-:W-:Y:S01]  /*e150*/  USHF.R.S32.HI UR11, URZ, 0x1f, UR4 ;  /* 0x0000001f3f0b7899 */ /* 0x000fe20008011404 */
[C---:B------:R-:W-:Y:S01]  /*e160*/  IADD3 R13, P2, R20.reuse, 0x2000, RZ ;  /* 0x00002000140d7810 */ /* 0x040fe20007f5e0ff */
[----:B------:R-:W-:Y:S01]  /*e170*/  UIMAD UR7, UR14, UR12, URZ ;  /* 0x0000000c0e0772a4 */ /* 0x000fe2000f8e023f */
[----:B------:R-:W-:Y:S01]  /*e180*/  SHF.R.S32.HI R5, RZ, 0x1f, R8 ;  /* 0x0000001fff057819 */ /* 0x000fe20000011408 */
[----:B------:R-:W-:Y:S01]  /*e190*/  UMOV UR10, UR4 ;  /* 0x00000004000a7c82 */ /* 0x000fe20008000000 */
[----:B------:R-:W-:Y:S01]  /*e1a0*/  USEL UR15, UR38, URZ, !UP0 ;  /* 0x0000003f260f7287 */ /* 0x000fe2000c000000 */
[----:B--2---:R-:W-:Y:S01]  /*e1b0*/  IADD3 R7, P6, R20, 0x3000, RZ ;  /* 0x0000300014077810 */ /* 0x004fe20007fde0ff */
[----:B------:R-:W-:Y:S01]  /*e1c0*/  UIMAD.WIDE.U32 UR8, UR37, UR12, UR10 ;  /* 0x0000000c250872a5 */ /* 0x000fe2000f8e000a */
[----:B------:R-:W-:Y:S01]  /*e1d0*/  LOP3.LUT R12, R13, 0x380, RZ, 0xc0, !PT ;  /* 0x000003800d0c7812 */ /* 0x000fe200078ec0ff */
[----:B------:R-:W-:Y:S01]  /*e1e0*/  UIMAD UR10, UR37, UR13, UR7 ;  /* 0x0000000d250a72a4 */ /* 0x000fe2000f8e0207 */
[----:B------:R-:W-:Y:S01]  /*e1f0*/  LOP3.LUT R4, R7, 0x380, RZ, 0xc0, !PT ;  /* 0x0000038007047812 */ /* 0x000fe200078ec0ff */
[----:B------:R-:W-:Y:S01]  /*e200*/  USHF.R.S32.HI UR7, URZ, 0x1f, UR38 ;  /* 0x0000001f3f077899 */ /* 0x000fe20008011426 */
[----:B------:R-:W-:Y:S01]  /*e210*/  LOP3.LUT R28, R29, 0x380, RZ, 0xc0, !PT ;  /* 0x000003801d1c7812 */ /* 0x000fe200078ec0ff */
[----:B------:R-:W-:Y:S01]  /*e220*/  ULDC.64 UR12, c[0x0][0xb78] ;  /* 0x0002de00000c7ab9 */ /* 0x000fe20000000a00 */
[----:B------:R-:W-:Y:S01]  /*e230*/  UIADD3 UR9, UR9, UR10, URZ ;  /* 0x0000000a09097290 */ /* 0x000fe2000fffe03f */
[----:B------:R-:W-:Y:S01]  /*e240*/  SHF.R.U64 R12, R12, 0x3, RZ ;  /* 0x000000030c0c7819 */ /* 0x000fe200000012ff */
[----:B------:R-:W-:Y:S01]  /*e250*/  USEL UR16, UR7, URZ, !UP0 ;  /* 0x0000003f07107287 */ /* 0x000fe2000c000000 */
[----:B------:R-:W-:Y:S01]  /*e260*/  SHF.R.U64 R4, R4, 0x3, RZ ;  /* 0x0000000304047819 */ /* 0x000fe200000012ff */
[----:B------:R-:W-:Y:S01]  /*e270*/  UIMAD.WIDE.U32 UR8, UR15, UR12, UR8 ;  /* 0x0000000c0f0872a5 */ /* 0x000fe2000f8e0008 */
[----:B------:R-:W-:Y:S01]  /*e280*/  SHF.R.U64 R28, R28, 0x3, RZ ;  /* 0x000000031c1c7819 */ /* 0x000fe200000012ff */
[----:B------:R-:W-:Y:S01]  /*e290*/  UIMAD UR7, UR16, UR12, URZ ;  /* 0x0000000c100772a4 */ /* 0x000fe2000f8e023f */
[----:B------:R-:W-:Y:S01]  /*e2a0*/  LOP3.LUT R12, R12, R13, RZ, 0x3c, !PT ;  /* 0x0000000d0c0c7212 */ /* 0x000fe200078e3cff */
[----:B------:R-:W-:Y:S01]  /*e2b0*/  IMAD.X R13, RZ, RZ, R21, P2 ;  /* 0x000000ffff0d7224 */ /* 0x000fe200010e0615 */
[----:B------:R-:W-:Y:S01]  /*e2c0*/  IADD3 R37, P5, R20, 0x4000, RZ ;  /* 0x0000400014257810 */ /* 0x000fe20007fbe0ff */
[----:B------:R-:W-:Y:S01]  /*e2d0*/  UIMAD UR7, UR15, UR13, UR7 ;  /* 0x0000000d0f0772a4 */ /* 0x000fe2000f8e0207 */
[----:B------:R-:W-:-:S02]  /*e2e0*/  IADD3 R6, P0, R8, UR8, RZ ;  /* 0x0000000808067c10 */ /* 0x000fc4000ff1e0ff */
[----:B------:R-:W-:Y:S02]  /*e2f0*/  LOP3.LUT R4, R4, R7, RZ, 0x3c, !PT ;  /* 0x0000000704047212 */ /* 0x000fe400078e3cff */
[C---:B------:R-:W-:Y:S01]  /*e300*/  IADD3 R41, P4, R20.reuse, 0x5000, RZ ;  /* 0x0000500014297810 */ /* 0x040fe20007f9e0ff */
[----:B------:R-:W-:Y:S01]  /*e310*/  IMAD.U32 R10, RZ, RZ, UR7 ;  /* 0x00000007ff0a7e24 */ /* 0x000fe2000f8e00ff */
[----:B------:R-:W-:Y:S02]  /*e320*/  IADD3 R25, P3, R20, 0x6000, RZ ;  /* 0x0000600014197810 */ /* 0x000fe40007f7e0ff */
[----:B------:R-:W-:Y:S01]  /*e330*/  LOP3.LUT R28, R28, R29, RZ, 0x3c, !PT ;  /* 0x0000001d1c1c7212 */ /* 0x000fe200078e3cff */
[----:B------:R-:W-:Y:S01]  /*e340*/  IMAD.X R29, RZ, RZ, R21, P1 ;  /* 0x000000ffff1d7224 */ /* 0x000fe200008e0615 */
[----:B------:R-:W-:Y:S01]  /*e350*/  IADD3.X R5, R5, UR9, R10, P0, !PT ;  /* 0x0000000905057c10 */ /* 0x000fe200087fe40a */
[----:B------:R-:W-:Y:S01]  /*e360*/  ULDC.64 UR8, c[0x0][0xb40] ;  /* 0x0002d00000087ab9 */ /* 0x000fe20000000a00 */
[----:B------:R-:W-:-:S02]  /*e370*/  IADD3 R7, P2, R20, 0x7000, RZ ;  /* 0x0000700014077810 */ /* 0x000fc40007f5e0ff */
[C---:B------:R-:W-:Y:S02]  /*e380*/  LEA R46, P0, R6.reuse, UR8, 0x2 ;  /* 0x00000008062e7c11 */ /* 0x040fe4000f8010ff */
[----:B------:R-:W-:Y:S02]  /*e390*/  LOP3.LUT R36, R37, 0x380, RZ, 0xc0, !PT ;  /* 0x0000038025247812 */ /* 0x000fe400078ec0ff */
[----:B------:R-:W-:Y:S01]  /*e3a0*/  LEA.HI.X R47, R6, UR9, R5, 0x2, P0 ;  /* 0x00000009062f7c11 */ /* 0x000fe200080f1405 */
[C---:B------:R-:W-:Y:S01]  /*e3b0*/  VIADD R6, R8.reuse, 0x8 ;  /* 0x0000000808067836 */ /* 0x040fe20000000000 */
[----:B------:R-:W-:Y:S01]  /*e3c0*/  LOP3.LUT P0, RZ, R189, 0x3, RZ, 0xc0, !PT ;  /* 0x00000003bdff7812 */ /* 0x000fe2000780c0ff */
[----:B------:R-:W-:Y:S01]  /*e3d0*/  IMAD.X R5, RZ, RZ, R21, P6 ;  /* 0x000000ffff057224 */ /* 0x000fe200030e0615 */
[----:B------:R-:W-:Y:S01]  /*e3e0*/  LOP3.LUT R40, R41, 0x380, RZ, 0xc0, !PT ;  /* 0x0000038029287812 */ /* 0x000fe200078ec0ff */
[----:B------:R-:W-:Y:S01]  /*e3f0*/  ULDC.64 UR8, c[0x0][0xaa0] ;  /* 0x0002a80000087ab9 */ /* 0x000fe20000000a00 */
[----:B-----5:R-:W-:-:S02]  /*e400*/  ISETP.GE.OR P1, PT, R8, R17, P0 ;  /* 0x000000110800720c */ /* 0x020fc40000726670 */
[----:B------:R-:W-:Y:S02]  /*e410*/  LOP3.LUT R24, R25, 0x380, RZ, 0xc0, !PT ;  /* 0x0000038019187812 */ /* 0x000fe400078ec0ff */
[----:B------:R-:W-:Y:S02]  /*e420*/  LOP3.LUT R9, R20, 0x380, RZ, 0xc0, !PT ;  /* 0x0000038014097812 */ /* 0x000fe400078ec0ff */
[----:B------:R-:W-:Y:S02]  /*e430*/  ISETP.GE.OR P0, PT, R6, R17, P0 ;  /* 0x000000110600720c */ /* 0x000fe40000706670 */
[----:B------:R-:W-:Y:S02]  /*e440*/  LOP3.LUT R6, R7, 0x380, RZ, 0xc0, !PT ;  /* 0x0000038007067812 */ /* 0x000fe400078ec0ff */
[----:B------:R-:W-:Y:S02]  /*e450*/  SHF.R.U64 R36, R36, 0x3, RZ ;  /* 0x0000000324247819 */ /* 0x000fe400000012ff */
[----:B------:R-:W-:Y:S01]  /*e460*/  SHF.R.U64 R40, R40, 0x3, RZ ;  /* 0x0000000328287819 */ /* 0x000fe200000012ff */
[----:B------:R-:W-:Y:S01]  /*e470*/  UIMAD UR7, UR11, UR8, URZ ;  /* 0x000000080b0772a4 */ /* 0x000fe2000f8e023f */
[----:B------:R-:W-:Y:S01]  /*e480*/  SHF.R.U64 R24, R24, 0x3, RZ ;  /* 0x0000000318187819 */ /* 0x000fe200000012ff */
[----:B------:R0:W-:Y:S01]  /*e490*/  @!P1 STG.E desc[UR48][R46.64], R3 ;  /* 0x000000032e009986 */ /* 0x0001e2000c101930 */
[----:B------:R-:W-:-:S02]  /*e4a0*/  SHF.R.U64 R9, R9, 0x3, RZ ;  /* 0x0000000309097819 */ /* 0x000fc400000012ff */
[----:B------:R-:W-:Y:S01]  /*e4b0*/  SHF.R.U64 R6, R6, 0x3, RZ ;  /* 0x0000000306067819 */ /* 0x000fe200000012ff */
[----:B------:R-:W-:Y:S01]  /*e4c0*/  IMAD.MOV.U32 R44, RZ, RZ, R19 ;  /* 0x000000ffff2c7224 */ /* 0x000fe200078e0013 */
        /* <DEDUP_REMOVED lines=9> */
[----:B0-----:R-:W-:Y:S01]  /*e560*/  IMAD.U32 R3, RZ, RZ, UR8 ;  /* 0x00000008ff037e24 */ /* 0x001fe2000f8e00ff */
[----:B------:R-:W-:Y:S01]  /*e570*/  SHF.R.S32.HI R45, RZ, 0x1f, R19 ;  /* 0x0000001fff2d7819 */ /* 0x000fe20000011413 */
[----:B------:R0:W-:Y:S01]  /*e580*/  @!P0 STG.E desc[UR48][R46.64+0x20], R2 ;  /* 0x000020022e008986 */ /* 0x0001e2000c101930 */
[----:B------:R-:W-:-:S03]  /*e590*/  UIMAD UR7, UR4, UR9, UR7 ;  /* 0x00000009040772a4 */ /* 0x000fc6000f8e0207 */
[----:B------:R1:W5:Y:S01]  /*e5a0*/  LD.E.128 R32, desc[UR48][R20.64] ;  /* 0x0000003014207980 */ /* 0x000362000c101d00 */
[----:B------:R-:W-:-:S03]  /*e5b0*/  ULDC.64 UR8, c[0x0][0xae0] ;  /* 0x0002b80000087ab9 */ /* 0x000fc60000000a00 */
[----:B------:R-:W5:Y:S04]  /*e5c0*/  LD.E.128 R28, desc[UR48][R28.64] ;  /* 0x000000301c1c7980 */ /* 0x000f68000c101d00 */
[----:B------:R-:W5:Y:S01]  /*e5d0*/  LD.E.128 R12, desc[UR48][R12.64] ;  /* 0x000000300c0c7980 */ /* 0x000f62000c101d00 */
[----:B0-----:R-:W-:-:S03]  /*e5e0*/  IMAD.WIDE.U32 R2, R3, UR4, R44 ;  /* 0x0000000403027c25 */ /* 0x001fc6000f8e002c */
[----:B------:R-:W5:Y:S04]  /*e5f0*/  LD.E.128 R4, desc[UR48][R4.64] ;  /* 0x0000003004047980 */ /* 0x000f68000c101d00 */
[----:B------:R-:W5:Y:S04]  /*e600*/  LD.E.128 R36, desc[UR48][R36.64] ;  /* 0x0000003024247980 */ /* 0x000f68000c101d00 */
[----:B------:R-:W5:Y:S04]  /*e610*/  LD.E.128 R40, desc[UR48][R40.64] ;  /* 0x0000003028287980 */ /* 0x000f68000c101d00 */
[----:B------:R-:W5:Y:S04]  /*e620*/  LD.E.128 R24, desc[UR48][R24.64] ;  /* 0x0000003018187980 */ /* 0x000f68000c101d00 */
[----:B------:R-:W5:Y:S01]  /*e630*/  LD.E.128 R8, desc[UR48][R8.64] ;  /* 0x0000003008087980 */ /* 0x000f62000c101d00 */
[----:B------:R-:W-:Y:S01]  /*e640*/  UIMAD UR4, UR14, UR8, URZ ;  /* 0x000000080e0472a4 */ /* 0x000fe2000f8e023f */
[----:B------:R-:W-:Y:S01]  /*e650*/  VIADD R3, R3, UR7 ;  /* 0x0000000703037c36 */ /* 0x000fe20008000000 */
[----:B------:R-:W-:Y:S01]  /*e660*/  SHF.R.S32.HI R23, RZ, 0x1f, R22 ;  /* 0x0000001fff177819 */ /* 0x000fe20000011416 */
[----:B------:R-:W-:Y:S01]  /*e670*/  @!PT LDS RZ, [RZ] ;  /* 0x00000000fffff984 */ /* 0x000fe20000000800 */
[----:B------:R-:W-:Y:S01]  /*e680*/  @!PT LDS RZ, [RZ] ;  /* 0x00000000fffff984 */ /* 0x000fe20000000800 */
[----:B------:R-:W-:Y:S01]  /*e690*/  @!PT LDS RZ, [RZ] ;  /* 0x00000000fffff984 */ /* 0x000fe20000000800 */
[----:B------:R-:W-:Y:S01]  /*e6a0*/  @!PT LDS RZ, [RZ] ;  /* 0x00000000fffff984 */ /* 0x000fe20000000800 */
[----:B------:R0:W-:Y:S06]  /*e6b0*/  MEMBAR.ALL.CTA ;  /* 0x0000000000007992 */ /* 0x0001ec0000008000 */
[----:B0-----:R-:W0:Y:S01]  /*e6c0*/  FENCE.VIEW.ASYNC.S ;  /* 0x00000000000073c6 */ /* 0x001e220000000000 */
[----:B-1----:R-:W-:Y:S01]  /*e6d0*/  IMAD.U32 R21, RZ, RZ, UR8 ;  /* 0x00000008ff157e24 */ /* 0x002fe2000f8e00ff */
[----:B------:R-:W-:Y:S01]  /*e6e0*/  UIMAD UR4, UR37, UR9, UR4 ;  /* 0x00000009250472a4 */ /* 0x000fe2000f8e0204 */
[----:B------:R-:W-:Y:S01]  /*e6f0*/  IMAD R20, R188, -0x80, R17 ;  /* 0xffffff80bc147824 */ /* 0x000fe200078e0211 */
[----:B------:R-:W-:Y:S01]  /*e700*/  BSSY B1, `(.L_x_6662) ;  /* 0x0000025000017945 */ /* 0x000fe20003800000 */
[----:B------:R-:W-:Y:S01]  /*e710*/  IMAD.WIDE.U32 R2, R21, UR37, R2 ;  /* 0x0000002515027c25 */ /* 0x000fe2000f8e0002 */
[----:B------:R-:W-:-:S02]  /*e720*/  ULDC.64 UR8, c[0x0][0xae8] ;  /* 0x0002ba0000087ab9 */ /* 0x000fc40000000a00 */
[CC--:B------:R-:W-:Y:S01]  /*e730*/  ISETP.GE.AND P2, PT, R22.reuse, R20.reuse, PT ;  /* 0x000000141600720c */ /* 0x0c0fe20003f46270 */
[----:B------:R-:W-:Y:S01]  /*e740*/  VIADD R3, R3, UR4 ;  /* 0x0000000403037c36 */ /* 0x000fe20008000000 */
[----:B------:R-:W-:Y:S01]  /*e750*/  UIMAD UR4, UR16, UR8, URZ ;  /* 0x00000008100472a4 */ /* 0x000fe2000f8e023f */
[----:B------:R-:W-:Y:S02]  /*e760*/  VIADD R17, R22, 0x20 ;  /* 0x0000002016117836 */ /* 0x000fe40000000000 */
[----:B------:R-:W-:Y:S01]  /*e770*/  VIADD R0, R0, 0x28820 ;  /* 0x0002882000007836 */ /* 0x000fe20000000000 */
[----:B------:R-:W-:Y:S01]  /*e780*/  UIMAD UR4, UR15, UR9, UR4 ;  /* 0x000000090f0472a4 */ /* 0x000fe2000f8e0204 */
[----:B------:R-:W-:Y:S01]  /*e790*/  IMAD.U32 R45, RZ, RZ, UR8 ;  /* 0x00000008ff2d7e24 */ /* 0x000fe2000f8e00ff */
[----:B------:R-:W-:Y:S01]  /*e7a0*/  ISETP.GE.AND P4, PT, R17, R20, PT ;  /* 0x000000141100720c */ /* 0x000fe20003f86270 */
[----:B------:R-:W-:Y:S01]  /*e7b0*/  VIADD R17, R22, 0x40 ;  /* 0x0000004016117836 */ /* 0x000fe20000000000 */
[----:B------:R-:W-:Y:S01]  /*e7c0*/  PRMT R0, RZ, 0x654, R0 ;  /* 0x00000654ff007816 */ /* 0x000fe20000000000 */
[----:B------:R-:W-:-:S03]  /*e7d0*/  IMAD.WIDE.U32 R44, R45, UR15, R2 ;  /* 0x0000000f2d2c7c25 */ /* 0x000fc6000f8e0002 */
[----:B------:R-:W-:Y:S01]  /*e7e0*/  ISETP.GE.AND P0, PT, R17, R20, PT ;  /* 0x000000141100720c */ /* 0x000fe20003f06270 */
[----:B------:R-:W-:Y:S01]  /*e7f0*/  VIADD R18, R22, 0x60 ;  /* 0x0000006016127836 */ /* 0x000fe20000000000 */
[----:B0-----:R0:W-:Y:S01]  /*e800*/  SYNCS.ARRIVE.TRANS64.RED.A1T0 RZ, [R0+URZ], RZ ;  /* 0x000000ff00ff79a7 */ /* 0x0011e2000810043f */
[----:B------:R-:W-:-:S03]  /*e810*/  VIADD R49, R45, UR4 ;  /* 0x000000042d317c36 */ /* 0x000fc60008000000 */
[----:B------:R-:W-:Y:S01]  /*e820*/  ISETP.GE.AND P1, PT, R18, R20, PT ;  /* 0x000000141200720c */ /* 0x000fe20003f26270 */
[----:B------:R-:W-:Y:S01]  /*e830*/  IMAD.WIDE R20, R188, 0x80, R22 ;  /* 0x00000080bc147825 */ /* 0x000fe200078e0216 */
[----:B------:R-:W-:Y:S11]  /*e840*/  @P2 BRA `(.L_x_6663) ;  /* 0x0000000000402947 */ /* 0x000ff60003800000 */
[----:B------:R-:W-:Y:S01]  /*e850*/  ULDC.64 UR8, c[0x0][0xad8] ;  /* 0x0002b60000087ab9 */ /* 0x000fe20000000a00 */
[----:B0-----:R-:W-:Y:S01]  /*e860*/  VIADD R0, R19, 0x40 ;  /* 0x0000004013007836 */ /* 0x001fe20000000000 */
        /* <DEDUP_REMOVED lines=12> */
[----:B-----5:R1:W-:Y:S04]  /*e930*/  @!P2 STG.E.128 desc[UR48][R46.64], R32 ;  /* 0x000000202e00a986 */ /* 0x0203e8000c101d30 */
[----:B------:R1:W-:Y:S02]  /*e940*/  @!P3 STG.E.128 desc[UR48][R46.64+0x80], R36 ;  /* 0x000080242e00b986 */ /* 0x0003e4000c101d30 */
.L_x_6663:
[----:B------:R-:W-:Y:S05]  /*e950*/  BSYNC B1 ;  /* 0x0000000000017941 */ /* 0x000fea0003800000 */
.L_x_6662:
        /* <DEDUP_REMOVED lines=8> */
[----:B0-----:R-:W-:Y:S02]  /*e9e0*/  IMAD.X R0, RZ, RZ, R21, P2 ;  /* 0x000000ffff007224 */ /* 0x001fe400010e0615 */
[----:B------:R-:W-:Y:S02]  /*e9f0*/  VIADD R18, R19, 0x40 ;  /* 0x0000004013127836 */ /* 0x000fe40000000000 */
[----:B------:R-:W-:-:S02]  /*ea00*/  IMAD R0, R0, UR8, RZ ;  /* 0x0000000800007c24 */ /* 0x000fc4000f8e02ff */
[----:B------:R-:W-:Y:S01]  /*ea10*/  IMAD.WIDE.U32 R2, R17, UR8, R2 ;  /* 0x0000000811027c25 */ /* 0x000fe2000f8e0002 */
[----:B------:R-:W-:-:S03]  /*ea20*/  ISETP.GE.AND P4, PT, R18, UR4, PT ;  /* 0x0000000412007c0c */ /* 0x000fc6000bf86270 */
[----:B------:R-:W-:Y:S01]  /*ea30*/  IMAD R17, R17, UR9, R0 ;  /* 0x0000000911117c24 */ /* 0x000fe2000f8e0200 */
[----:B------:R-:W-:Y:S02]  /*ea40*/  ULDC.64 UR8, c[0x0][0xa80] ;  /* 0x0002a00000087ab9 */ /* 0x000fe40000000a00 */
[----:B-1---5:R-:W-:Y:S01]  /*ea50*/  LEA R32, P2, R2, UR8, 0x1 ;  /* 0x0000000802207c11 */ /* 0x022fe2000f8408ff */
[----:B------:R-:W-:-:S05]  /*ea60*/  IMAD.IADD R3, R3, 0x1, R17 ;  /* 0x0000000103037824 */ /* 0x000fca00078e0211 */
[----:B------:R-:W-:-:S05]  /*ea70*/  LEA.HI.X R33, R2, UR9, R3, 0x1, P2 ;  /* 0x0000000902217c11 */ /* 0x000fca00090f0c03 */
[----:B------:R2:W-:Y:S04]  /*ea80*/  @!P3 STG.E.128 desc[UR48][R32.64], R28 ;  /* 0x0000001c2000b986 */ /* 0x0005e8000c101d30 */
[----:B------:R2:W-:Y:S02]  /*ea90*/  @!P4 STG.E.128 desc[UR48][R32.64+0x80], R40 ;  /* 0x000080282000c986 */ /* 0x0005e4000c101d30 */
.L_x_6665:
[----:B------:R-:W-:Y:S05]  /*eaa0*/  BSYNC B1 ;  /* 0x0000000000017941 */ /* 0x000fea0003800000 */
.L_x_6664:
        /* <DEDUP_REMOVED lines=15> */
[----:B--2--5:R-:W-:Y:S01]  /*eba0*/  LEA R28, P0, R2, UR8, 0x1 ;  /* 0x00000008021c7c11 */ /* 0x024fe2000f8008ff */
[----:B------:R-:W-:-:S05]  /*ebb0*/  IMAD.IADD R3, R3, 0x1, R17 ;  /* 0x0000000103037824 */ /* 0x000fca00078e0211 */
[----:B------:R-:W-:-:S05]  /*ebc0*/  LEA.HI.X R29, R2, UR9, R3, 0x1, P0 ;  /* 0x00000009021d7c11 */ /* 0x000fca00080f0c03 */
[----:B------:R3:W-:Y:S04]  /*ebd0*/  @!P2 STG.E.128 desc[UR48][R28.64], R12 ;  /* 0x0000000c1c00a986 */ /* 0x0007e8000c101d30 */
[----:B------:R3:W-:Y:S02]  /*ebe0*/  @!P3 STG.E.128 desc[UR48][R28.64+0x80], R24 ;  /* 0x000080181c00b986 */ /* 0x0007e4000c101d30 */
.L_x_6667:
[----:B------:R-:W-:Y:S05]  /*ebf0*/  BSYNC B1 ;  /* 0x0000000000017941 */ /* 0x000fea0003800000 */
.L_x_6666:
[----:B------:R-:W-:Y:S05]  /*ec00*/  @P1 BRA `(.L_x_6668) ;  /* 0x0000000800f41947 */ /* 0x000fea0003800000 */
[----:B---3-5:R-:W-:Y:S01]  /*ec10*/  IADD3 R13, P0, R20, 0x60, RZ ;  /* 0x00000060140d7810 */ /* 0x028fe20007f1e0ff */
[----:B------:R-:W-:Y:S01]  /*ec20*/  ULDC.64 UR8, c[0x0][0xad8] ;  /* 0x0002b60000087ab9 */ /* 0x000fe20000000a00 */
[----:B------:R-:W-:Y:S01]  /*ec30*/  IMAD.MOV.U32 R2, RZ, RZ, R44 ;  /* 0x000000ffff027224 */ /* 0x000fe200078e002c */
[----:B------:R-:W-:Y:S01]  /*ec40*/  ULDC UR4, c[0x0][0xa8c] ;  /* 0x0002a30000047ab9 */ /* 0x000fe20000000800 */
[----:B------:R-:W-:Y:S01]  /*ec50*/  IMAD.MOV.U32 R3, RZ, RZ, R49 ;  /* 0x000000ffff037224 */ /* 0x000fe200078e0031 */
[----:B------:R-:W-:Y:S01]  /*ec60*/  ISETP.GE.AND P1, PT, R19, UR4, PT ;  /* 0x0000000413007c0c */ /* 0x000fe2000bf26270 */
[----:B------:R-:W-:Y:S02]  /*ec70*/  IMAD.X R20, RZ, RZ, R21, P0 ;  /* 0x000000ffff147224 */ /* 0x000fe400000e0615 */
[----:B------:R-:W-:-:S04]  /*ec80*/  IMAD.WIDE.U32 R2, R13, UR8, R2 ;  /* 0x000000080d027c25 */ /* 0x000fc8000f8e0002 */
[----:B------:R-:W-:Y:S02]  /*ec90*/  IMAD R20, R20, UR8, RZ ;  /* 0x0000000814147c24 */ /* 0x000fe4000f8e02ff */
[----:B0-----:R-:W-:Y:S02]  /*eca0*/  VIADD R0, R19, 0x40 ;  /* 0x0000004013007836 */ /* 0x001fe40000000000 */
        /* <DEDUP_REMOVED lines=10> */
.L_x_6660:
[----:B------:R-:W-:Y:S01]  /*ed50*/  ULDC.64 UR8, c[0x0][0xbd8] ;  /* 0x0002f60000087ab9 */ /* 0x000fe20000000a00 */
[----:B------:R-:W-:Y:S01]  /*ed60*/  IMAD.MOV.U32 R9, RZ, RZ, RZ ;  /* 0x000000ffff097224 */ /* 0x000fe200078e00ff */
[----:B------:R-:W-:-:S04]  /*ed70*/  UISETP.NE.U32.AND UP0, UPT, UR8, URZ, UPT ;  /* 0x0000003f0800728c */ /* 0x000fc8000bf05070 */
[----:B------:R-:W-:-:S03]  /*ed80*/  UISETP.NE.AND.EX UP0, UPT, UR9, URZ, UPT, UP0 ;  /* 0x0000003f0900728c */ /* 0x000fc6000bf05300 */
[----:B------:R-:W-:Y:S02]  /*ed90*/  ULDC.64 UR8, c[0x0][0xbd8] ;  /* 0x0002f60000087ab9 */ /* 0x000fe40000000a00 */
        /* <DEDUP_REMOVED lines=22> */
.L_x_6669:
[----:B------:R-:W-:Y:S01]  /*ef00*/  USHF.R.S32.HI UR4, URZ, 0x1f, UR38 ;  /* 0x0000001f3f047899 */ /* 0x000fe20008011426 */
[----:B------:R-:W-:Y:S01]  /*ef10*/  BSSY B1, `(.L_x_6670) ;  /* 0x000001e000017945 */ /* 0x000fe20003800000 */
[----:B------:R-:W-:Y:S01]  /*ef20*/  USEL UR10, UR38, URZ, !UP0 ;  /* 0x0000003f260a7287 */ /* 0x000fe2000c000000 */
[----:B------:R-:W-:Y:S01]  /*ef30*/  SHF.R.S32.HI R8, RZ, 0x1f, R19 ;  /* 0x0000001fff087819 */ /* 0x000fe20000011413 */
[----:B------:R-:W-:Y:S01]  /*ef40*/  USEL UR9, UR4, URZ, !UP0 ;  /* 0x0000003f04097287 */ /* 0x000fe2000c000000 */
[----:B-----5:R-:W-:Y:S01]  /*ef50*/  SHF.R.S32.HI R6, RZ, 0x1f, R9 ;  /* 0x0000001fff067819 */ /* 0x020fe20000011409 */
[----:B------:R-:W-:Y:S10]  /*ef60*/  @P0 BRA `(.L_x_6671) ;  /* 0x0000000000600947 */ /* 0x000ff40003800000 */
[----:B------:R-:W0:Y:S02]  /*ef70*/  S2R R0, SR_TID.X ;  /* 0x0000000000007919 */ /* 0x000e240000002100 */
[----:B0-----:R-:W-:-:S04]  /*ef80*/  IMAD R0, R188, 0x80, R0 ;  /* 0x00000080bc007824 */ /* 0x001fc800078e0200 */
[----:B------:R-:W-:-:S05]  /*ef90*/  VIADD R0, R0, 0xffffff80 ;  /* 0xffffff8000007836 */ /* 0x000fca0000000000 */
[----:B------:R-:W-:-:S13]  /*efa0*/  ISETP.GE.AND P0, PT, R0, R7, PT ;  /* 0x000000070000720c */ /* 0x000fda0003f06270 */
[----:B------:R-:W-:Y:S05]  /*efb0*/  @P0 BRA `(.L_x_6671) ;  /* 0x00000000004c0947 */ /* 0x000fea0003800000 */
[C---:B-1----:R-:W-:Y:S01]  /*efc0*/  IADD3 R2, P0, R0.reuse, R9, RZ ;  /* 0x0000000900027210 */ /* 0x042fe20007f1e0ff */
[----:B------:R-:W-:Y:S02]  /*efd0*/  ULDC.64 UR12, c[0x0][0xb70] ;  /* 0x0002dc00000c7ab9 */ /* 0x000fe40000000a00 */
[----:B------:R-:W-:Y:S01]  /*efe0*/  UIMAD UR4, UR8, UR12, URZ ;  /* 0x0000000c080472a4 */ /* 0x000fe2000f8e023f */
[----:B------:R-:W-:Y:S01]  /*eff0*/  LEA.HI.X.SX32 R3, R0, R6, 0x1, P0 ;  /* 0x0000000600037211 */ /* 0x000fe200000f0eff */
[----:B------:R-:W-:Y:S02]  /*f000*/  IMAD.U32 R5, RZ, RZ, UR12 ;  /* 0x0000000cff057e24 */ /* 0x000fe4000f8e00ff */
[----:B------:R-:W-:Y:S02]  /*f010*/  UIMAD UR4, UR37, UR13, UR4 ;  /* 0x0000000d250472a4 */ /* 0x000fe4000f8e0204 */
[----:B------:R-:W-:Y:S01]  /*f020*/  IMAD.WIDE.U32 R2, R5, UR37, R2 ;  /* 0x0000002505027c25 */ /* 0x000fe2000f8e0002 */
[----:B------:R-:W-:-:S02]  /*f030*/  ULDC.64 UR12, c[0x0][0xb78] ;  /* 0x0002de00000c7ab9 */ /* 0x000fc40000000a00 */
        /* <DEDUP_REMOVED lines=11> */
.L_x_6671:
[----:B------:R-:W-:Y:S05]  /*f0f0*/  BSYNC B1 ;  /* 0x0000000000017941 */ /* 0x000fea0003800000 */
.L_x_6670:
        /* <DEDUP_REMOVED lines=33> */
[----:B------:R-:W-:Y:S01]  /*f310*/  VIADD R0, R19, 0x40 ;  /* 0x0000004013007836 */ /* 0x000fe20000000000 */
        /* <DEDUP_REMOVED lines=14> */
.L_x_6673:
[----:B------:R-:W-:Y:S05]  /*f400*/  BSYNC B1 ;  /* 0x0000000000017941 */ /* 0x000fea0003800000 */
.L_x_6672:
[----:B------:R-:W-:Y:S04]  /*f410*/  BSSY B1, `(.L_x_6674) ;  /* 0x0000014000017945 */ /* 0x000fe80003800000 */
[----:B------:R-:W-:Y:S05]  /*f420*/  @P3 BRA `(.L_x_6675) ;  /* 0x0000000000483947 */ /* 0x000fea0003800000 */
[----:B0-----:R-:W-:Y:S01]  /*f430*/  IADD3 R9, P2, R6, 0x20, RZ ;  /* 0x0000002006097810 */ /* 0x001fe20007f5e0ff */
        /* <DEDUP_REMOVED lines=17> */
.L_x_6675:
[----:B------:R-:W-:Y:S05]  /*f550*/  BSYNC B1 ;  /* 0x0000000000017941 */ /* 0x000fea0003800000 */
.L_x_6674:
[----:B------:R-:W-:Y:S04]  /*f560*/  BSSY B1, `(.L_x_6676) ;  /* 0x0000014000017945 */ /* 0x000fe80003800000 */
[----:B------:R-:W-:Y:S05]  /*f570*/  @P1 BRA `(.L_x_6677) ;  /* 0x0000000000481947 */ /* 0x000fea0003800000 */
[----:B01----:R-:W-:Y:S01]  /*f580*/  IADD3 R9, P1, R6, 0x40, RZ ;  /* 0x0000004006097810 */ /* 0x003fe20007f3e0ff */
        /* <DEDUP_REMOVED lines=17> */
.L_x_6677:
[----:B------:R-:W-:Y:S05]  /*f6a0*/  BSYNC B1 ;  /* 0x0000000000017941 */ /* 0x000fea0003800000 */
.L_x_6676:
        /* <DEDUP_REMOVED lines=19> */
.L_x_6668:
[----:B------:R-:W-:Y:S05]  /*f7e0*/  BSYNC B0 ;  /* 0x0000000000007941 */ /* 0x000fea0003800000 */
.L_x_6659:
[----:B------:R-:W-:Y:S02]  /*f7f0*/  ULDC UR4, c[0x0][0xc14] ;  /* 0x0003050000047ab9 */ /* 0x000fe40000000800 */
[----:B------:R-:W-:-:S06]  /*f800*/  UISETP.GE.AND UP0, UPT, UR5, UR4, UPT ;  /* 0x000000040500728c */ /* 0x000fcc000bf06270 */
[----:B------:R-:W-:-:S13]  /*f810*/  PLOP3.LUT P0, PT, PT, PT, UP0, 0x80, 0x0 ;  /* 0x000000000000781c */ /* 0x000fda0003f0f008 */
[----:B------:R-:W-:Y:S05]  /*f820*/  @!P0 BRA `(.L_x_6678) ;  /* 0xffffff1400588947 */ /* 0x000fea000383ffff */
[----:B------:R-:W-:Y:S05]  /*f830*/  EXIT ;  /* 0x000000000000794d */ /* 0x000fea0003800000 */
.L_x_6577:
[----:B------:R-:W-:-:S08]  /*f840*/  NOP ;  /* 0x0000000000007918 */ /* 0x000fd00000000000 */
[----:B------:R-:W0:-:S00]  /*f850*/  USETMAXREG.DEALLOC.CTAPOOL 0x18 ;  /* 0x00000018000079c8 */ /* 0x000e0000080e0500 */
        /* <DEDUP_REMOVED lines=59> */
.L_x_6683:
        /* <DEDUP_REMOVED lines=15> */
.L_x_6682:
[----:B------:R-:W-:Y:S05]  /*fd00*/  BSYNC B0 ;  /* 0x0000000000007941 */ /* 0x000fea0003800000 */
.L_x_6681:
        /* <DEDUP_REMOVED lines=25> */
.L_x_6679:
        /* <DEDUP_REMOVED lines=20> */
.L_x_6684:
        /* <DEDUP_REMOVED lines=25> */
[----:B------:R-:W-:-:S04]  /*10170*/  VIADDMNMX R10, R3, UR4, R10, PT ;  /* 0x00000004030a7c46 */ /* 0x000fc8000b80010a */
[-C--:B------:R-:W-:Y:S02]  /*10180*/  IABS R7, R10.reuse ;  /* 0x0000000a00077213 */ /* 0x080fe40000000000 */
[----:B------:R-:W-:Y:S02]  /*10190*/  IABS R6, R10 ;  /* 0x0000000a00067213 */ /* 0x000fe40000000000 */
[----:B------:R-:W1:Y:S03]  /*101a0*/  I2F.RP R8, R7 ;  /* 0x0000000700087306 */ /* 0x000e660000209400 */
[----:B------:R-:W-:-:S05]  /*101b0*/  IMAD.MOV R6, RZ, RZ, -R6 ;  /* 0x000000ffff067224 */ /* 0x000fca00078e0a06 */
[----:B-1----:R-:W1:Y:S02]  /*101c0*/  MUFU.RCP R8, R8 ;  /* 0x0000000800087308 */ /* 0x002e640000001000 */
[----:B-1----:R-:W-:-:S06]  /*101d0*/  VIADD R3, R8, 0xffffffe ;  /* 0x0ffffffe08037836 */ /* 0x002fcc0000000000 */
[----:B------:R-:W1:Y:S02]  /*101e0*/  F2I.FTZ.U32.TRUNC.NTZ R3, R3 ;  /* 0x0000000300037305 */ /* 0x000e64000021f000 */
[----:B-1----:R-:W-:-:S04]  /*101f0*/  IMAD.MOV R2, RZ, RZ, -R3 ;  /* 0x000000ffff027224 */ /* 0x002fc800078e0a03 */
[----:B------:R-:W-:Y:S02]  /*10200*/  IMAD R9, R2, R7, RZ ;  /* 0x0000000702097224 */ /* 0x000fe400078e02ff */
[----:B------:R-:W-:-:S04]  /*10210*/  IMAD.MOV.U32 R2, RZ, RZ, RZ ;  /* 0x000000ffff027224 */ /* 0x000fc800078e00ff */
[----:B------:R-:W-:Y:S01]  /*10220*/  IMAD.HI.U32 R2, R3, R9, R2 ;  /* 0x0000000903027227 */ /* 0x000fe200078e0002 */
[----:B------:R-:W-:Y:S02]  /*10230*/  IABS R9, R5 ;  /* 0x0000000500097213 */ /* 0x000fe40000000000 */
[C---:B------:R-:W-:Y:S01]  /*10240*/  LOP3.LUT R3, R5.reuse, R10, RZ, 0x3c, !PT ;  /* 0x0000000a05037212 */ /* 0x040fe200078e3cff */
[----:B------:R-:W-:Y:S02]  /*10250*/  IMAD.IADD R5, R5, 0x1, R4 ;  /* 0x0000000105057824 */ /* 0x000fe400078e0204 */
        /* <DEDUP_REMOVED lines=16> */
.L_x_6680:
[----:B------:R-:W-:Y:S02]  /*10360*/  IMAD.MOV.U32 R17, RZ, RZ, RZ ;  /* 0x000000ffff117224 */ /* 0x000fe400078e00ff */
[----:B------:R-:W-:Y:S02]  /*10370*/  IMAD.U32 R16, RZ, RZ, UR6 ;  /* 0x00000006ff107e24 */ /* 0x000fe4000f8e00ff */
[----:B------:R-:W-:-:S07]  /*10380*/  IMAD.MOV.U32 R18, RZ, RZ, RZ ;  /* 0x000000ffff127224 */ /* 0x000fce00078e00ff */
.L_x_6685:
        /* <DEDUP_REMOVED lines=20> */
.L_x_6760:
        /* <DEDUP_REMOVED lines=40> */
.L_x_6687:
        /* <DEDUP_REMOVED lines=14> */
.L_x_6688:
[----:B------:R-:W-:Y:S05]  /*10830*/  @!P0 BRA `(.L_x_6689) ;  /* 0x00000000000c8947 */ /* 0x000fea0003800000 */
[----:B-1----:R-:W2:Y:S04]  /*10840*/  LDG.E R6, desc[UR48][R2.64] ;  /* 0x0000003002067981 */ /* 0x002ea8000c1e1900 */
[----:B------:R-:W2:Y:S02]  /*10850*/  LDG.E R5, desc[UR48][R2.64+0x4] ;  /* 0x0000043002057981 */ /* 0x000ea4000c1e1900 */
[----:B--2---:R-:W-:-:S07]  /*10860*/  IMAD.IADD R5, R5, 0x1, -R6 ;  /* 0x0000000105057824 */ /* 0x004fce00078e0a06 */
.L_x_6689:
        /* <DEDUP_REMOVED lines=18> */
.L_x_6692:
[----:B------:R-:W-:-:S13]  /*10990*/  ISETP.NE.AND P1, PT, R3, 0x1, PT ;  /* 0x000000010300780c */ /* 0x000fda0003f25270 */
[----:B------:R-:W1:Y:S02]  /*109a0*/  @P1 LDC.64 R4, c[0x0][0x9e8] ;  /* 0x00027a00ff041b82 */ /* 0x000e640000000a00 */
[----:B-1----:R-:W-:-:S05]  /*109b0*/  @P1 IMAD.HI.U32 R4, R6, R4, RZ ;  /* 0x0000000406041227 */ /* 0x002fca00078e00ff */
[----:B------:R-:W-:-:S07]  /*109c0*/  @P1 SHF.R.U32.HI R6, RZ, R5, R4 ;  /* 0x00000005ff061219 */ /* 0x000fce0000011604 */
.L_x_6693:
[----:B------:R-:W-:Y:S05]  /*109d0*/  BSYNC B0 ;  /* 0x0000000000007941 */ /* 0x000fea0003800000 */
.L_x_6691:
[----:B------:R-:W-:-:S05]  /*109e0*/  IMAD R5, R6, R3, R3 ;  /* 0x0000000306057224 */ /* 0x000fca00078e0203 */
[----:B------:R-:W-:-:S07]  /*109f0*/  VIMNMX R2, R2, R5, PT ;  /* 0x0000000502027248 */ /* 0x000fce0003fe0100 */
.L_x_6690:
[----:B------:R-:W-:Y:S01]  /*10a00*/  VIADD R2, R2, 0x7f ;  /* 0x0000007f02027836 */ /* 0x000fe20000000000 */
[----:B------:R-:W-:Y:S01]  /*10a10*/  ULDC UR4, c[0x0][0x9dc] ;  /* 0x0002770000047ab9 */ /* 0x000fe20000000800 */
[----:B------:R-:W-:-:S03]  /*10a20*/  IMAD R0, R17, 0x80, -R0 ;  /* 0x0000008011007824 */ /* 0x000fc600078e0a00 */
[----:B------:R-:W-:-:S04]  /*10a30*/  SHF.R.S32.HI R5, RZ, 0x1f, R2 ;  /* 0x0000001fff057819 */ /* 0x000fc80000011402 */
[----:B------:R-:W-:Y:S01]  /*10a40*/  LEA.HI R4, R5, R2, RZ, 0x7 ;  /* 0x0000000205047211 */ /* 0x000fe200078f38ff */
[C---:B------:R-:W-:Y:S02]  /*10a50*/  VIADD R2, R7.reuse, 0x7f ;  /* 0x0000007f07027836 */ /* 0x040fe40000000000 */
[----:B------:R-:W-:Y:S01]  /*10a60*/  IMAD.IADD R7, R7, 0x1, R0 ;  /* 0x0000000107077824 */ /* 0x000fe200078e0200 */
[----:B------:R-:W-:Y:S02]  /*10a70*/  SHF.R.S32.HI R4, RZ, 0x7, R4 ;  /* 0x00000007ff047819 */ /* 0x000fe40000011404 */
[----:B------:R-:W-:Y:S01]  /*10a80*/  SHF.R.S32.HI R5, RZ, 0x1f, R2 ;  /* 0x0000001fff057819 */ /* 0x000fe20000011402 */
[----:B------:R-:W-:-:S03]  /*10a90*/  VIADD R0, R7, -UR4 ;  /* 0x8000000407007c36 */ /* 0x000fc60008000000 */
[----:B------:R-:W-:-:S04]  /*10aa0*/  LEA.HI R5, R5, R2, RZ, 0x7 ;  /* 0x0000000205057211 */ /* 0x000fc800078f38ff */
[----:B------:R-:W-:-:S04]  /*10ab0*/  SHF.R.S32.HI R5, RZ, 0x7, R5 ;  /* 0x00000007ff057819 */ /* 0x000fc80000011405 */
        /* <DEDUP_REMOVED lines=13> */
.L_x_6696:
[----:B------:R-:W-:-:S13]  /*10b90*/  ISETP.NE.AND P0, PT, R3, 0x1, PT ;  /* 0x000000010300780c */ /* 0x000fda0003f05270 */
[----:B------:R-:W2:Y:S02]  /*10ba0*/  @P0 LDC.64 R4, c[0x0][0x9e8] ;  /* 0x00027a00ff040b82 */ /* 0x000ea40000000a00 */
[----:B--2---:R-:W-:-:S05]  /*10bb0*/  @P0 IMAD.HI.U32 R4, R7, R4, RZ ;  /* 0x0000000407040227 */ /* 0x004fca00078e00ff */
[----:B------:R-:W-:-:S07]  /*10bc0*/  @P0 SHF.R.U32.HI R7, RZ, R5, R4 ;  /* 0x00000005ff070219 */ /* 0x000fce0000011604 */
.L_x_6697:
[----:B------:R-:W-:Y:S05]  /*10bd0*/  BSYNC B0 ;  /* 0x0000000000007941 */ /* 0x000fea0003800000 */
.L_x_6695:
[----:B------:R-:W-:-:S05]  /*10be0*/  IMAD R3, R7, R3, RZ ;  /* 0x0000000307037224 */ /* 0x000fca00078e02ff */
[----:B------:R-:W-:-:S07]  /*10bf0*/  VIMNMX R0, R0, R3, !PT ;  /* 0x0000000300007248 */ /* 0x000fce0007fe0100 */
.L_x_6694:
        /* <DEDUP_REMOVED lines=25> */
.L_x_6699:
        /* <DEDUP_REMOVED lines=23> */
.L_x_6701:
        /* <DEDUP_REMOVED lines=20> */
.L_x_6703:
        /* <DEDUP_REMOVED lines=16> */
.L_x_6702:
        /* <DEDUP_REMOVED lines=28> */
.L_x_6704:
        /* <DEDUP_REMOVED lines=16> */
.L_x_6705:
        /* <DEDUP_REMOVED lines=18> */
.L_x_6776:
[----:B------:R-:W-:Y:S01]  /*11520*/  UMOV UR4, 0xffffffff ;  /* 0xffffffff00047882 */ /* 0x000fe20000000000 */
[----:B------:R-:W-:Y:S02]  /*11530*/  SHF.R.S32.HI R17, RZ, 0x1f, R0 ;  /* 0x0000001fff117819 */ /* 0x000fe40000011400 */
[----:B------:R-:W-:Y:S05]  /*11540*/  BRA.DIV UR4, `(.L_x_6707) ;  /* 0x0000003a04247947 */ /* 0x000fea000b800000 */
[----:B------:R-:W-:-:S13]  /*11550*/  ELECT P6, URZ, PT ;  /* 0x00000000003f782f */ /* 0x000fda00038c0000 */
.L_x_6779:
        /* <DEDUP_REMOVED lines=22> */
.L_x_6709:
        /* <DEDUP_REMOVED lines=9> */
.L_x_6780:
        /* <DEDUP_REMOVED lines=11> */
.L_x_6711:
        /* <DEDUP_REMOVED lines=20> */
[----:B------:R-:W-:-:S03]  /*11940*/  UIADD3 UR14, UR6, 0x1c400, URZ ;  /* 0x0001c400060e7890 */ /* 0x000fc6000fffe03f */
[----:B------:R-:W-:-:S04]  /*11950*/  UMOV UR6, 0x0 ;  /* 0x0000000000067882 */ /* 0x000fc80000000000 */
[----:B------:R0:W-:Y:S02]  /*11960*/  UTMALDG.4D [UR8], [UR4], desc[UR6] ;  /* 0x00000608040075b4 */ /* 0x0001e40008019000 */
[----:B0-----:R-:W-:Y:S01]  /*11970*/  UMOV UR8, UR14 ;  /* 0x0000000e00087c82 */ /* 0x001fe20008000000 */
[----:B------:R-:W-:Y:S02]  /*11980*/  UMOV UR10, UR15 ;  /* 0x0000000f000a7c82 */ /* 0x000fe40008000000 */
[----:B------:R1:W-:Y:S02]  /*11990*/  UTMALDG.4D [UR8], [UR4], desc[UR6] ;  /* 0x00000608040075b4 */ /* 0x0003e40008019000 */
[----:B-1----:R-:W-:Y:S01]  /*119a0*/  NOP ;  /* 0x0000000000007918 */ /* 0x002fe20000000000 */
.L_x_6708:
        /* <DEDUP_REMOVED lines=39> */
.L_x_6781:
[----:B------:R-:W-:Y:S05]  /*11c20*/  BSYNC B0 ;  /* 0x0000000000007941 */ /* 0x000fea0003800000 */
.L_x_6712:
        /* <DEDUP_REMOVED lines=44> */
.L_x_6720:
[----:B0-----:R-:W0:Y:S01]  /*11ef0*/  S2R R3, SR_CgaCtaId ;  /* 0x0000000000037919 */ /* 0x001e220000008800 */
[----:B------:R-:W-:-:S04]  /*11f00*/  MOV R2, 0x400 ;  /* 0x0000040000027802 */ /* 0x000fc80000000f00 */
[----:B0-----:R-:W-:Y:S02]  /*11f10*/  LEA R2, R3, R2, 0x18 ;  /* 0x0000000203027211 */ /* 0x001fe400078ec0ff */
[----:B------:R-:W-:-:S03]  /*11f20*/  SHF.L.U32 R3, R14, 0x1f, RZ ;  /* 0x0000001f0e037819 */ /* 0x000fc600000006ff */
[----:B------:R-:W-:-:S04]  /*11f30*/  IMAD R2, R12, 0x8, R2 ;  /* 0x000000080c027824 */ /* 0x000fc800078e0202 */
[----:B------:R-:W0:Y:S02]  /*11f40*/  SYNCS.PHASECHK.TRANS64.TRYWAIT P0, [R2+URZ+0x28840], R3 ;  /* 0x02884003020075a7 */ /* 0x000e24000800017f */
[----:B0-----:R-:W-:Y:S05]  /*11f50*/  @!P0 BRA `(.L_x_6721) ;  /* 0x0000002c00f48947 */ /* 0x001fea0003800000 */
.L_x_6782:
        /* <DEDUP_REMOVED lines=11> */
.L_x_6722:
        /* <DEDUP_REMOVED lines=21> */
[----:B------:R-:W-:Y:S02]  /*12160*/  ULEA UR11, UR11, UR9, 0x7 ;  /* 0x000000090b0b7291 */ /* 0x000fe4000f8e383f */
        /* <DEDUP_REMOVED lines=11> */
.L_x_6783:
        /* <DEDUP_REMOVED lines=13> */
.L_x_6724:
        /* <DEDUP_REMOVED lines=25> */
[----:B------:R-:W-:-:S07]  /*12480*/  UIADD3 UR14, UR14, 0x4400, URZ ;  /* 0x000044000e0e7890 */ /* 0x000fce000fffe03f */
[----:B------:R0:W-:Y:S02]  /*12490*/  UTMALDG.4D [UR8], [UR4], desc[UR6] ;  /* 0x00000608040075b4 */ /* 0x0001e40008019000 */
[----:B0-----:R-:W-:Y:S01]  /*124a0*/  UMOV UR8, UR14 ;  /* 0x0000000e00087c82 */ /* 0x001fe20008000000 */
[----:B------:R-:W-:Y:S02]  /*124b0*/  UMOV UR10, UR15 ;  /* 0x0000000f000a7c82 */ /* 0x000fe40008000000 */
[----:B------:R0:W-:Y:S02]  /*124c0*/  UTMALDG.4D [UR8], [UR4], desc[UR6] ;  /* 0x00000608040075b4 */ /* 0x0001e40008019000 */
[----:B0-----:R-:W-:Y:S01]  /*124d0*/  NOP ;  /* 0x0000000000007918 */ /* 0x001fe20000000000 */
.L_x_6719:
[----:B------:R-:W-:Y:S05]  /*124e0*/  BSYNC B2 ;  /* 0x0000000000027941 */ /* 0x000fea0003800000 */
.L_x_6718:
[----:B------:R-:W2:Y:S04]  /*124f0*/  LDL R2, [R1+0x14] ;  /* 0x0000140001027983 */ /* 0x000ea80000100800 */
[----:B------:R0:W-:Y:S04]  /*12500*/  STL [R1], R12 ;  /* 0x0000000c01007387 */ /* 0x0001e80000100800 */
[----:B------:R0:W-:Y:S02]  /*12510*/  STL [R1+0x8], R14 ;  /* 0x0000080e01007387 */ /* 0x0001e40000100800 */
[----:B0-2---:R-:W-:-:S07]  /*12520*/  VIADD R7, R2, 0xfffffffd ;  /* 0xfffffffd02077836 */ /* 0x005fce0000000000 */
.L_x_6717:
[----:B------:R-:W-:Y:S05]  /*12530*/  BSYNC B1 ;  /* 0x0000000000017941 */ /* 0x000fea0003800000 */
.L_x_6716:
[----:B------:R-:W2:Y:S01]  /*12540*/  LDL.LU R2, [R1+0x14] ;  /* 0x0000140001027983 */ /* 0x000ea20000300800 */
[----:B------:R-:W-:Y:S01]  /*12550*/  VIADD R13, R13, 0xfffffffe ;  /* 0xfffffffe0d0d7836 */ /* 0x000fe20000000000 */
[----:B--2---:R-:W-:-:S04]  /*12560*/  LOP3.LUT R2, RZ, R2, RZ, 0x33, !PT ;  /* 0x00000002ff027212 */ /* 0x004fc800078e33ff */
[----:B------:R-:W-:-:S13]  /*12570*/  ISETP.NE.AND P0, PT, R13, R2, PT ;  /* 0x000000020d00720c */ /* 0x000fda0003f05270 */
[----:B------:R-:W-:Y:S05]  /*12580*/  @!P0 BRA `(.L_x_6715) ;  /* 0x0000000c00d88947 */ /* 0x000fea0003800000 */
[----:B------:R-:W-:-:S07]  /*12590*/  IMAD.MOV.U32 R10, RZ, RZ, R6 ;  /* 0x000000ffff0a7224 */ /* 0x000fce00078e0006 */
.L_x_6739:
        /* <DEDUP_REMOVED lines=32> */
.L_x_6727:
[----:B------:R-:W1:Y:S01]  /*127a0*/  S2R R3, SR_CgaCtaId ;  /* 0x0000000000037919 */ /* 0x000e620000008800 */
[----:B------:R-:W-:-:S04]  /*127b0*/  MOV R2, 0x400 ;  /* 0x0000040000027802 */ /* 0x000fc80000000f00 */
[----:B-1----:R-:W-:Y:S02]  /*127c0*/  LEA R2, R3, R2, 0x18 ;  /* 0x0000000203027211 */ /* 0x002fe400078ec0ff */
[----:B------:R-:W-:-:S03]  /*127d0*/  SHF.L.U32 R3, R9, 0x1f, RZ ;  /* 0x0000001f09037819 */ /* 0x000fc600000006ff */
[----:B------:R-:W-:-:S04]  /*127e0*/  IMAD R2, R8, 0x8, R2 ;  /* 0x0000000808027824 */ /* 0x000fc800078e0202 */
[----:B------:R-:W1:Y:S02]  /*127f0*/  SYNCS.PHASECHK.TRANS64.TRYWAIT P0, [R2+URZ+0x28840], R3 ;  /* 0x02884003020075a7 */ /* 0x000e64000800017f */
[----:B-1----:R-:W-:Y:S05]  /*12800*/  @!P0 BRA `(.L_x_6728) ;  /* 0x0000002400f08947 */ /* 0x002fea0003800000 */
.L_x_6784:
        /* <DEDUP_REMOVED lines=11> */
.L_x_6729:
        /* <DEDUP_REMOVED lines=33> */
.L_x_6785:
        /* <DEDUP_REMOVED lines=8> */
.L_x_6731:
        /* <DEDUP_REMOVED lines=29> */
.L_x_6726:
[----:B------:R-:W-:Y:S05]  /*12d20*/  BSYNC B1 ;  /* 0x0000000000017941 */ /* 0x000fea0003800000 */
.L_x_6725:
        /* <DEDUP_REMOVED lines=32> */
.L_x_6734:
[----:B------:R-:W2:Y:S01]  /*12f30*/  S2R R3, SR_CgaCtaId ;  /* 0x0000000000037919 */ /* 0x000ea20000008800 */
[----:B------:R-:W-:-:S04]  /*12f40*/  MOV R2, 0x400 ;  /* 0x0000040000027802 */ /* 0x000fc80000000f00 */
[----:B--2---:R-:W-:Y:S02]  /*12f50*/  LEA R2, R3, R2, 0x18 ;  /* 0x0000000203027211 */ /* 0x004fe400078ec0ff */
[----:B------:R-:W-:-:S03]  /*12f60*/  SHF.L.U32 R3, R14, 0x1f, RZ ;  /* 0x0000001f0e037819 */ /* 0x000fc600000006ff */
[----:B------:R-:W-:-:S04]  /*12f70*/  IMAD R2, R15, 0x8, R2 ;  /* 0x000000080f027824 */ /* 0x000fc800078e0202 */
[----:B------:R-:W2:Y:S02]  /*12f80*/  SYNCS.PHASECHK.TRANS64.TRYWAIT P0, [R2+URZ+0x28840], R3 ;  /* 0x02884003020075a7 */ /* 0x000ea4000800017f */
[----:B--2---:R-:W-:Y:S05]  /*12f90*/  @!P0 BRA `(.L_x_6735) ;  /* 0x0000002000348947 */ /* 0x004fea0003800000 */
.L_x_6786:
        /* <DEDUP_REMOVED lines=11> */
.L_x_6736:
        /* <DEDUP_REMOVED lines=33> */
.L_x_6787:
        /* <DEDUP_REMOVED lines=8> */
.L_x_6738:
        /* <DEDUP_REMOVED lines=18> */
[----:B------:R-:W-:Y:S02]  /*13400*/  IMAD.MOV.U32 R5, RZ, RZ, R12 ;  /* 0x000000ffff057224 */ /* 0x000fe400078e000c */
[----:B------:R-:W-:Y:S01]  /*13410*/  IMAD.MOV.U32 R6, RZ, RZ, R10 ;  /* 0x000000ffff067224 */ /* 0x000fe200078e000a */
[----:B--2---:R-:W-:-:S13]  /*13420*/  R2UR UR5, R3 ;  /* 0x00000000030572ca */ /* 0x004fda00000e0000 */
[----:B------:R-:W-:Y:S02]  /*13430*/  ULEA UR11, UR11, UR5, 0x7 ;  /* 0x000000050b0b7291 */ /* 0x000fe4000f8e383f */
[----:B------:R-:W-:-:S09]  /*13440*/  UIADD3.X UR5, URZ, UR39, URZ, UP0, !UPT ;  /* 0x000000273f057290 */ /* 0x000fd200087fe43f */
[----:B------:R0:W-:Y:S02]  /*13450*/  UTMALDG.4D [UR8], [UR4], desc[UR6] ;  /* 0x00000608040075b4 */ /* 0x0001e40008019000 */
[----:B0-----:R-:W-:Y:S01]  /*13460*/  UMOV UR8, UR14 ;  /* 0x0000000e00087c82 */ /* 0x001fe20008000000 */
[----:B------:R-:W-:Y:S02]  /*13470*/  UMOV UR10, UR15 ;  /* 0x0000000f000a7c82 */ /* 0x000fe40008000000 */
[----:B------:R1:W-:Y:S02]  /*13480*/  UTMALDG.4D [UR8], [UR4], desc[UR6] ;  /* 0x00000608040075b4 */ /* 0x0003e40008019000 */
[----:B-1----:R-:W-:Y:S01]  /*13490*/  NOP ;  /* 0x0000000000007918 */ /* 0x002fe20000000000 */
.L_x_6733:
[----:B------:R-:W-:Y:S05]  /*134a0*/  BSYNC B1 ;  /* 0x0000000000017941 */ /* 0x000fea0003800000 */
.L_x_6732:
[----:B------:R-:W2:Y:S01]  /*134b0*/  LDL R2, [R1+0x10] ;  /* 0x0000100001027983 */ /* 0x000ea20000100800 */
[----:B------:R-:W-:Y:S01]  /*134c0*/  VIADD R7, R7, 0xfffffffe ;  /* 0xfffffffe07077836 */ /* 0x000fe20000000000 */
[----:B--2---:R-:W-:-:S13]  /*134d0*/  ISETP.GT.AND P0, PT, R13, R2, PT ;  /* 0x000000020d00720c */ /* 0x004fda0003f04270 */
[----:B------:R-:W-:Y:S05]  /*134e0*/  @P0 BRA `(.L_x_6739) ;  /* 0xfffffff0002c0947 */ /* 0x000fea000383ffff */
.L_x_6715:
[----:B------:R-:W-:Y:S05]  /*134f0*/  BSYNC B0 ;  /* 0x0000000000007941 */ /* 0x000fea0003800000 */
.L_x_6714:
        /* <DEDUP_REMOVED lines=17> */
.L_x_6741:
[----:B------:R-:W-:Y:S05]  /*13610*/  BSYNC B0 ;  /* 0x0000000000007941 */ /* 0x000fea0003800000 */
.L_x_6740:
        /* <DEDUP_REMOVED lines=11> */
.L_x_6788:
        /* <DEDUP_REMOVED lines=11> */
.L_x_6745:
        /* <DEDUP_REMOVED lines=20> */
[----:B------:R-:W-:-:S03]  /*138c0*/  UIADD3 UR14, UR6, 0x4400, URZ ;  /* 0x00004400060e7890 */ /* 0x000fc6000fffe03f */
[----:B------:R-:W-:-:S04]  /*138d0*/  UMOV UR6, 0x0 ;  /* 0x0000000000067882 */ /* 0x000fc80000000000 */
[----:B------:R1:W-:Y:S02]  /*138e0*/  UTMALDG.4D [UR8], [UR4], desc[UR6] ;  /* 0x00000608040075b4 */ /* 0x0003e40008019000 */
[----:B-1----:R-:W-:Y:S01]  /*138f0*/  UMOV UR8, UR14 ;  /* 0x0000000e00087c82 */ /* 0x002fe20008000000 */
[----:B------:R-:W-:Y:S02]  /*13900*/  UMOV UR10, UR15 ;  /* 0x0000000f000a7c82 */ /* 0x000fe40008000000 */
[----:B------:R1:W-:Y:S02]  /*13910*/  UTMALDG.4D [UR8], [UR4], desc[UR6] ;  /* 0x00000608040075b4 */ /* 0x0003e40008019000 */
[----:B-1----:R-:W-:Y:S01]  /*13920*/  NOP ;  /* 0x0000000000007918 */ /* 0x002fe20000000000 */
.L_x_6743:
[----:B------:R-:W-:Y:S05]  /*13930*/  BSYNC B0 ;  /* 0x0000000000007941 */ /* 0x000fea0003800000 */
.L_x_6742:
        /* <DEDUP_REMOVED lines=9> */
.L_x_6700:
[----:B------:R-:W-:Y:S05]  /*139d0*/  BSYNC B6 ;  /* 0x0000000000067941 */ /* 0x000fea0003800000 */
.L_x_6698:
[----:B------:R-:W-:-:S03]  /*139e0*/  UMOV UR4, 0xffffffff ;  /* 0xffffffff00047882 */ /* 0x000fc60000000000 */
[----:B------:R-:W-:Y:S05]  /*139f0*/  BRA.DIV UR4, `(.L_x_6746) ;  /* 0x0000001604d87947 */ /* 0x000fea000b800000 */
[----:B------:R2:W3:Y:S04]  /*13a00*/  SHFL.IDX PT, R4, R16, RZ, 0x1f ;  /* 0x00001fff10047589 */ /* 0x0004e800000e0000 */
[----:B------:R2:W4:Y:S02]  /*13a10*/  SHFL.IDX PT, R7, R16, 0x1, 0x1f ;  /* 0x00201f0010077f89 */ /* 0x00052400000e0000 */
.L_x_6792:
        /* <DEDUP_REMOVED lines=13> */
.L_x_6748:
[----:B------:R-:W-:Y:S05]  /*13af0*/  BSYNC B0 ;  /* 0x0000000000007941 */ /* 0x000fea0003800000 */
.L_x_6747:
        /* <DEDUP_REMOVED lines=23> */
.L_x_6800:
[----:B------:R-:W-:Y:S02]  /*13c70*/  ULDC UR4, c[0x0][0xc10] ;  /* 0x0003040000047ab9 */ /* 0x000fe40000000800 */
[----:B------:R-:W-:-:S04]  /*13c80*/  IMAD.U32 R5, RZ, RZ, UR4 ;  /* 0x00000004ff057e24 */ /* 0x000fc8000f8e00ff */
[----:B-1----:R-:W-:-:S04]  /*13c90*/  IMAD R14, R14, R5, RZ ;  /* 0x000000050e0e7224 */ /* 0x002fc800078e02ff */
[----:B----4-:R-:W-:-:S05]  /*13ca0*/  IMAD.IADD R7, R7, 0x1, R14 ;  /* 0x0000000107077824 */ /* 0x010fca00078e020e */
[----:B---3--:R-:W-:-:S13]  /*13cb0*/  ISETP.GT.AND P0, PT, R7, R4, PT ;  /* 0x000000040700720c */ /* 0x008fda0003f04270 */
[----:B------:R-:W-:Y:S05]  /*13cc0*/  @P0 BRA `(.L_x_6750) ;  /* 0x0000000000b40947 */ /* 0x000fea0003800000 */
[----:B------:R-:W1:Y:S02]  /*13cd0*/  LDC R0, c[0x0][0xc14] ;  /* 0x00030500ff007b82 */ /* 0x000e640000000800 */
.L_x_6755:
        /* <DEDUP_REMOVED lines=14> */
.L_x_6753:
[----:B------:R-:W-:Y:S05]  /*13dc0*/  BSYNC B0 ;  /* 0x0000000000007941 */ /* 0x000fea0003800000 */
.L_x_6752:
        /* <DEDUP_REMOVED lines=23> */
.L_x_6808:
[----:B------:R-:W-:Y:S02]  /*13f40*/  ULDC UR4, c[0x0][0xc10] ;  /* 0x0003040000047ab9 */ /* 0x000fe40000000800 */
[----:B------:R-:W-:-:S04]  /*13f50*/  IMAD.U32 R5, RZ, RZ, UR4 ;  /* 0x00000004ff057e24 */ /* 0x000fc8000f8e00ff */
[----:B-1----:R-:W-:-:S04]  /*13f60*/  IMAD R14, R14, R5, RZ ;  /* 0x000000050e0e7224 */ /* 0x002fc800078e02ff */
[----:B------:R-:W-:-:S05]  /*13f70*/  IMAD.IADD R7, R14, 0x1, R7 ;  /* 0x000000010e077824 */ /* 0x000fca00078e0207 */
[----:B------:R-:W-:-:S13]  /*13f80*/  ISETP.GT.AND P0, PT, R7, R4, PT ;  /* 0x000000040700720c */ /* 0x000fda0003f04270 */
[----:B------:R-:W-:Y:S05]  /*13f90*/  @!P0 BRA `(.L_x_6755) ;  /* 0xfffffffc00508947 */ /* 0x000fea000383ffff */
.L_x_6750:
[----:B--2---:R-:W-:Y:S01]  /*13fa0*/  IMAD.IADD R16, R7, 0x1, -R14 ;  /* 0x0000000107107824 */ /* 0x004fe200078e0a0e */
[----:B------:R-:W-:-:S03]  /*13fb0*/  UMOV UR4, 0xffffffff ;  /* 0xffffffff00047882 */ /* 0x000fc60000000000 */
[----:B------:R-:W-:-:S05]  /*13fc0*/  IMAD R3, R2, R5, R16 ;  /* 0x0000000502037224 */ /* 0x000fca00078e0210 */
[----:B------:R-:W-:Y:S01]  /*13fd0*/  ISETP.GT.AND P6, PT, R3, R4, PT ;  /* 0x000000040300720c */ /* 0x000fe20003fc4270 */
[----:B------:R-:W-:-:S12]  /*13fe0*/  BRA.DIV UR4, `(.L_x_6756) ;  /* 0x0000001a04487947 */ /* 0x000fd8000b800000 */
[----:B------:R-:W-:-:S04]  /*13ff0*/  VOTE.ANY R3, PT, !P6 ;  /* 0x0000000000037806 */ /* 0x000fc800070e0100 */
[----:B------:R-:W1:Y:S02]  /*14000*/  POPC R6, R3 ;  /* 0x0000000300067309 */ /* 0x000e640000000000 */
[----:B-1----:R1:W2:Y:S02]  /*14010*/  SHFL.IDX PT, R17, R17, R6, 0x1f ;  /* 0x00001f0611117589 */ /* 0x0022a400000e0000 */
.L_x_6812:
[----:B------:R-:W-:Y:S01]  /*14020*/  ISETP.NE.AND P0, PT, R3, RZ, PT ;  /* 0x000000ff0300720c */ /* 0x000fe20003f05270 */
[----:B------:R-:W-:-:S12]  /*14030*/  IMAD.MOV.U32 R7, RZ, RZ, RZ ;  /* 0x000000ffff077224 */ /* 0x000fd800078e00ff */
[----:B------:R-:W-:Y:S05]  /*14040*/  @!P0 BRA `(.L_x_6757) ;  /* 0x0000000000108947 */ /* 0x000fea0003800000 */
[----:B------:R-:W-:Y:S01]  /*14050*/  UMOV UR4, 0xffffffff ;  /* 0xffffffff00047882 */ /* 0x000fe20000000000 */
[----:B------:R-:W-:Y:S02]  /*14060*/  VIADD R12, R6, 0xffffffff ;  /* 0xffffffff060c7836 */ /* 0x000fe40000000000 */
[----:B------:R-:W-:Y:S05]  /*14070*/  BRA.DIV UR4, `(.L_x_6758) ;  /* 0x0000001a046c7947 */ /* 0x000fea000b800000 */
[----:B------:R3:W4:Y:S02]  /*14080*/  SHFL.IDX PT, R7, R2, R12, 0x1f ;  /* 0x00001f0c02077589 */ /* 0x00072400000e0000 */
.L_x_6757:
        /* <DEDUP_REMOVED lines=67> */
.L_x_6751:
[----:B------:R-:W-:Y:S01]  /*144c0*/  UMOV UR4, URZ ;  /* 0x0000003f00047c82 */ /* 0x000fe20008000000 */
[----:B------:R-:W-:Y:S01]  /*144d0*/  UMOV UR5, URZ ;  /* 0x0000003f00057c82 */ /* 0x000fe20008000000 */
[----:B------:R-:W-:Y:S01]  /*144e0*/  ULDC UR6, c[0x0][0xc14] ;  /* 0x0003050000067ab9 */ /* 0x000fe20000000800 */
[----:B--2---:R-:W-:Y:S02]  /*144f0*/  IMAD.MOV.U32 R16, RZ, RZ, R4 ;  /* 0x000000ffff107224 */ /* 0x004fe400078e0004 */
[----:B------:R-:W-:Y:S02]  /*14500*/  IMAD.U32 R17, RZ, RZ, UR4 ;  /* 0x00000004ff117e24 */ /* 0x000fe4000f8e00ff */
[----:B------:R-:W-:Y:S02]  /*14510*/  IMAD.U32 R18, RZ, RZ, UR5 ;  /* 0x00000005ff127e24 */ /* 0x000fe4000f8e00ff */
[----:B------:R-:W-:-:S07]  /*14520*/  IMAD.U32 R19, RZ, RZ, UR6 ;  /* 0x00000006ff137e24 */ /* 0x000fce000f8e00ff */
.L_x_6759:
        /* <DEDUP_REMOVED lines=12> */
.L_x_6686:
        /* <DEDUP_REMOVED lines=12> */
.L_x_6815:
[----:B------:R-:W-:Y:S05]  /*146b0*/  BSYNC B0 ;  /* 0x0000000000007941 */ /* 0x000fea0003800000 */
.L_x_6761:
[----:B------:R-:W-:-:S03]  /*146c0*/  UMOV UR4, 0xffffffff ;  /* 0xffffffff00047882 */ /* 0x000fc60000000000 */
[----:B------:R-:W-:Y:S05]  /*146d0*/  BRA.DIV UR4, `(.L_x_6763) ;  /* 0x0000001604107947 */ /* 0x000fea000b800000 */
[----:B------:R-:W2:Y:S02]  /*146e0*/  S2R R2, SR_TID.X ;  /* 0x0000000000027919 */ /* 0x000ea40000002100 */
[----:B--2---:R-:W-:-:S04]  /*146f0*/  SHF.R.U32.HI R2, RZ, 0x5, R2 ;  /* 0x00000005ff027819 */ /* 0x004fc80000011602 */
[----:B------:R-:W-:-:S05]  /*14700*/  LOP3.LUT R2, R2, 0x3, RZ, 0xc0, !PT ;  /* 0x0000000302027812 */ /* 0x000fca00078ec0ff */
[----:B------:R2:W3:Y:S02]  /*14710*/  SHFL.IDX PT, R14, R2, RZ, 0x1f ;  /* 0x00001fff020e7589 */ /* 0x0004e400000e0000 */
.L_x_6818:
[----:B---3--:R-:W-:Y:S01]  /*14720*/  ISETP.NE.AND P0, PT, R14, RZ, PT ;  /* 0x000000ff0e00720c */ /* 0x008fe20003f05270 */
[----:B------:R-:W-:-:S12]  /*14730*/  BSSY B0, `(.L_x_6764) ;  /* 0x0000027000007945 */ /* 0x000fd80003800000 */
[----:B------:R-:W-:Y:S05]  /*14740*/  @P0 BRA `(.L_x_6765) ;  /* 0x0000000000940947 */ /* 0x000fea0003800000 */
[----:B------:R-:W-:-:S03]  /*14750*/  UMOV UR4, 0xffffffff ;  /* 0xffffffff00047882 */ /* 0x000fc60000000000 */
[----:B------:R-:W-:Y:S05]  /*14760*/  BRA.DIV UR4, `(.L_x_6766) ;  /* 0x0000001604207947 */ /* 0x000fea000b800000 */
[----:B------:R-:W-:-:S13]  /*14770*/  ELECT P6, URZ, PT ;  /* 0x00000000003f782f */ /* 0x000fda00038c0000 */
.L_x_6821:
[----:B------:R-:W-:Y:S05]  /*14780*/  @!P6 BRA `(.L_x_6765) ;  /* 0x000000000084e947 */ /* 0x000fea0003800000 */
[----:B------:R-:W-:-:S06]  /*14790*/  ULOP3.LUT UR4, UR36, 0x2, URZ, 0xfc, !UPT ;  /* 0x0000000224047892 */ /* 0x000fcc000f8efc3f */
[----:B--2---:R-:W-:-:S05]  /*147a0*/  IMAD.U32 R2, RZ, RZ, UR4 ;  /* 0x00000004ff027e24 */ /* 0x004fca000f8e00ff */
[----:B------:R-:W-:-:S13]  /*147b0*/  ISETP.NE.AND P2, PT, R2, 0x3, PT ;  /* 0x000000030200780c */ /* 0x000fda0003f45270 */
[----:B------:R-:W-:Y:S05]  /*147c0*/  @!P2 BRA `(.L_x_6767) ;  /* 0x000000000004a947 */ /* 0x000fea0003800000 */
[----:B------:R-:W-:Y:S01]  /*147d0*/  BPT.TRAP 0x1 ;  /* 0x000000040000795c */ /* 0x000fe20000300000 */
.L_x_6767:
        /* <DEDUP_REMOVED lines=14> */
.L_x_6822:
[----:B------:R-:W2:Y:S02]  /*148c0*/  SYNCS.PHASECHK.TRANS64.TRYWAIT P0, [R7+URZ], R2 ;  /* 0x00000002070075a7 */ /* 0x000ea4000800017f */
[----:B--2---:R-:W-:Y:S05]  /*148d0*/  @!P0 BRA `(.L_x_6769) ;  /* 0x0000001000f88947 */ /* 0x004fea0003800000 */
.L_x_6823:
[----:B------:R-:W-:Y:S05]  /*148e0*/  @!P2 BRA `(.L_x_6770) ;  /* 0x000000000004a947 */ /* 0x000fea0003800000 */
[----:B------:R-:W-:Y:S01]  /*148f0*/  BPT.TRAP 0x1 ;  /* 0x000000040000795c */ /* 0x000fe20000300000 */
.L_x_6770:
[----:B------:R-:W3:Y:S01]  /*14900*/  LDL.LU R4, [R1] ;  /* 0x0000000001047983 */ /* 0x000ee20000300800 */
[----:B------:R-:W-:-:S04]  /*14910*/  VIADD R0, R0, 0x28860 ;  /* 0x0002886000007836 */ /* 0x000fc80000000000 */
[----:B---3--:R-:W-:-:S04]  /*14920*/  IMAD R4, R4, 0x8, R0 ;  /* 0x0000000804047824 */ /* 0x008fc800078e0200 */
[----:B------:R-:W3:Y:S02]  /*14930*/  SYNCS.PHASECHK.TRANS64.TRYWAIT P0, [R4+URZ], R5 ;  /* 0x00000005040075a7 */ /* 0x000ee4000800017f */
[----:B---3--:R-:W-:Y:S05]  /*14940*/  @!P0 BRA `(.L_x_6771) ;  /* 0x0000001000f08947 */ /* 0x008fea0003800000 */
.L_x_6824:
[----:B------:R-:W-:-:S07]  /*14950*/  IMAD R3, R3, 0x8, R0 ;  /* 0x0000000803037824 */ /* 0x000fce00078e0200 */
.L_x_6772:
[----:B----4-:R4:W0:Y:S02]  /*14960*/  SYNCS.PHASECHK.TRANS64.TRYWAIT P0, [R3+URZ], R2 ;  /* 0x00000002030075a7 */ /* 0x010824000800017f */
[----:B0-----:R-:W-:Y:S05]  /*14970*/  @!P0 NANOSLEEP.SYNCS 0x989680 ;  /* 0x009896800000895d */ /* 0x001fea0003900000 */
[----:B------:R-:W0:Y:S02]  /*14980*/  @!P0 SYNCS.PHASECHK.TRANS64 P0, [R3+URZ], R2 ;  /* 0x00000002030085a7 */ /* 0x000e24000800007f */
[----:B0-----:R-:W-:Y:S05]  /*14990*/  @!P0 BRA `(.L_x_6772) ;  /* 0xfffffffc00f08947 */ /* 0x001fea000383ffff */
.L_x_6765:
[----:B------:R-:W-:Y:S05]  /*149a0*/  BSYNC B0 ;  /* 0x0000000000007941 */ /* 0x000fea0003800000 */
.L_x_6764:
[----:B------:R-:W-:Y:S05]  /*149b0*/  EXIT ;  /* 0x000000000000794d */ /* 0x000fea0003800000 */
.L_x_6590:
[----:B0-----:R-:W-:-:S04]  /*149c0*/  IMAD.U32 R3, RZ, RZ, UR41 ;  /* 0x00000029ff037e24 */ /* 0x001fc8000f8e00ff */
[----:B------:R0:W1:Y:S03]  /*149d0*/  SYNCS.PHASECHK.TRANS64.TRYWAIT P1, [R3+URZ+0x28800], R0 ;  /* 0x02880000030075a7 */ /* 0x000066000802017f */
[----:B-1----:R-:W-:Y:S05]  /*149e0*/  @!P1 NANOSLEEP.SYNCS 0x989680 ;  /* 0x009896800000995d */ /* 0x002fea0003900000 */
[----:B------:R-:W1:Y:S02]  /*149f0*/  @!P1 SYNCS.PHASECHK.TRANS64 P1, [R3+URZ+0x28800], R0 ;  /* 0x02880000030095a7 */ /* 0x000e64000802007f */
[----:B-1----:R-:W-:Y:S05]  /*14a00*/  @!P1 BRA `(.L_x_6590) ;  /* 0xfffffffc00ec9947 */ /* 0x002fea000383ffff */
[----:B------:R-:W-:Y:S05]  /*14a10*/  BRA `(.L_x_6773) ;  /* 0xfffffed000007947 */ /* 0x000fea000383ffff */
.L_x_6594:
[----:B-1----:R1:W2:Y:S02]  /*14a20*/  SYNCS.PHASECHK.TRANS64.TRYWAIT P2, [R5+URZ+0x28830], R0 ;  /* 0x02883000050075a7 */ /* 0x0022a4000804017f */
[----:B--2---:R-:W-:Y:S05]  /*14a30*/  @!P2 NANOSLEEP.SYNCS 0x989680 ;  /* 0x009896800000a95d */ /* 0x004fea0003900000 */
[----:B------:R-:W2:Y:S02]  /*14a40*/  @!P2 SYNCS.PHASECHK.TRANS64 P2, [R5+URZ+0x28830], R0 ;  /* 0x028830000500a5a7 */ /* 0x000ea4000804007f */
[----:B--2---:R-:W-:Y:S05]  /*14a50*/  @!P2 BRA `(.L_x_6594) ;  /* 0xfffffffc00f0a947 */ /* 0x004fea000383ffff */
[----:B------:R-:W-:Y:S05]  /*14a60*/  BRA `(.L_x_6593) ;  /* 0xfffffed000247947 */ /* 0x000fea000383ffff */
.L_x_6610:
[----:B-1----:R-:W-:-:S04]  /*14a70*/  IMAD.U32 R10, RZ, RZ, UR6 ;  /* 0x00000006ff0a7e24 */ /* 0x002fc8000f8e00ff */
[----:B------:R1:W2:Y:S03]  /*14a80*/  SYNCS.PHASECHK.TRANS64.TRYWAIT P2, [R10+URZ+0x28830], R5 ;  /* 0x028830050a0075a7 */ /* 0x0002a6000804017f */
[----:B--2---:R-:W-:Y:S05]  /*14a90*/  @!P2 NANOSLEEP.SYNCS 0x989680 ;  /* 0x009896800000a95d */ /* 0x004fea0003900000 */
[----:B------:R-:W2:Y:S02]  /*14aa0*/  @!P2 SYNCS.PHASECHK.TRANS64 P2, [R10+URZ+0x28830], R5 ;  /* 0x028830050a00a5a7 */ /* 0x000ea4000804007f */
[----:B--2---:R-:W-:Y:S05]  /*14ab0*/  @!P2 BRA `(.L_x_6610) ;  /* 0xfffffffc00eca947 */ /* 0x004fea000383ffff */
[----:B------:R-:W-:Y:S05]  /*14ac0*/  BRA `(.L_x_6607) ;  /* 0xffffff0000987947 */ /* 0x000fea000383ffff */
.L_x_6614:
[----:B-1----:R-:W-:-:S04]  /*14ad0*/  IMAD.U32 R10, RZ, RZ, UR6 ;  /* 0x00000006ff0a7e24 */ /* 0x002fc8000f8e00ff */
[----:B------:R1:W2:Y:S03]  /*14ae0*/  SYNCS.PHASECHK.TRANS64.TRYWAIT P2, [R10+URZ+0x28850], R5 ;  /* 0x028850050a0075a7 */ /* 0x0002a6000804017f */
[----:B--2---:R-:W-:Y:S05]  /*14af0*/  @!P2 NANOSLEEP.SYNCS 0x989680 ;  /* 0x009896800000a95d */ /* 0x004fea0003900000 */
[----:B------:R-:W2:Y:S02]  /*14b00*/  @!P2 SYNCS.PHASECHK.TRANS64 P2, [R10+URZ+0x28850], R5 ;  /* 0x028850050a00a5a7 */ /* 0x000ea4000804007f */
[----:B--2---:R-:W-:Y:S05]  /*14b10*/  @!P2 BRA `(.L_x_6614) ;  /* 0xfffffffc00eca947 */ /* 0x004fea000383ffff */
[----:B------:R-:W-:Y:S05]  /*14b20*/  BRA `(.L_x_6611) ;  /* 0xffffff0400607947 */ /* 0x000fea000383ffff */
.L_x_6631:
[----:B-1----:R-:W-:-:S04]  /*14b30*/  IMAD.U32 R5, RZ, RZ, UR6 ;  /* 0x00000006ff057e24 */ /* 0x002fc8000f8e00ff */
[----:B------:R1:W2:Y:S03]  /*14b40*/  SYNCS.PHASECHK.TRANS64.TRYWAIT P2, [R5+URZ+0x28830], R0 ;  /* 0x02883000050075a7 */ /* 0x0002a6000804017f */
[----:B--2---:R-:W-:Y:S05]  /*14b50*/  @!P2 NANOSLEEP.SYNCS 0x989680 ;  /* 0x009896800000a95d */ /* 0x004fea0003900000 */
[----:B------:R-:W2:Y:S02]  /*14b60*/  @!P2 SYNCS.PHASECHK.TRANS64 P2, [R5+URZ+0x28830], R0 ;  /* 0x028830000500a5a7 */ /* 0x000ea4000804007f */
[----:B--2---:R-:W-:Y:S05]  /*14b70*/  @!P2 BRA `(.L_x_6631) ;  /* 0xfffffffc00eca947 */ /* 0x004fea000383ffff */
[----:B------:R-:W-:Y:S05]  /*14b80*/  BRA `(.L_x_6628) ;  /* 0xffffff34000c7947 */ /* 0x000fea000383ffff */
.L_x_6635:
[----:B-1----:R-:W-:-:S04]  /*14b90*/  IMAD.U32 R5, RZ, RZ, UR6 ;  /* 0x00000006ff057e24 */ /* 0x002fc8000f8e00ff */
[----:B------:R1:W2:Y:S03]  /*14ba0*/  SYNCS.PHASECHK.TRANS64.TRYWAIT P2, [R5+URZ+0x28850], R0 ;  /* 0x02885000050075a7 */ /* 0x0002a6000804017f */
[----:B--2---:R-:W-:Y:S05]  /*14bb0*/  @!P2 NANOSLEEP.SYNCS 0x989680 ;  /* 0x009896800000a95d */ /* 0x004fea0003900000 */
[----:B------:R-:W2:Y:S02]  /*14bc0*/  @!P2 SYNCS.PHASECHK.TRANS64 P2, [R5+URZ+0x28850], R0 ;  /* 0x028850000500a5a7 */ /* 0x000ea4000804007f */
[----:B--2---:R-:W-:Y:S05]  /*14bd0*/  @!P2 BRA `(.L_x_6635) ;  /* 0xfffffffc00eca947 */ /* 0x004fea000383ffff */
[----:B------:R-:W-:Y:S05]  /*14be0*/  BRA `(.L_x_6632) ;  /* 0xffffff3400d47947 */ /* 0x000fea000383ffff */
.L_x_6641:
[----:B-1----:R-:W-:-:S04]  /*14bf0*/  IMAD.U32 R5, RZ, RZ, UR6 ;  /* 0x00000006ff057e24 */ /* 0x002fc8000f8e00ff */
[----:B------:R1:W2:Y:S03]  /*14c00*/  SYNCS.PHASECHK.TRANS64.TRYWAIT P2, [R5+URZ+0x28830], R0 ;  /* 0x02883000050075a7 */ /* 0x0002a6000804017f */
[----:B--2---:R-:W-:Y:S05]  /*14c10*/  @!P2 NANOSLEEP.SYNCS 0x989680 ;  /* 0x009896800000a95d */ /* 0x004fea0003900000 */
[----:B------:R-:W2:Y:S02]  /*14c20*/  @!P2 SYNCS.PHASECHK.TRANS64 P2, [R5+URZ+0x28830], R0 ;  /* 0x028830000500a5a7 */ /* 0x000ea4000804007f */
[----:B--2---:R-:W-:Y:S05]  /*14c30*/  @!P2 BRA `(.L_x_6641) ;  /* 0xfffffffc00eca947 */ /* 0x004fea000383ffff */
[----:B------:R-:W-:Y:S05]  /*14c40*/  BRA `(.L_x_6638) ;  /* 0xffffff5400047947 */ /* 0x000fea000383ffff */
.L_x_6645:
[----:B-1----:R-:W-:-:S04]  /*14c50*/  IMAD.U32 R5, RZ, RZ, UR6 ;  /* 0x00000006ff057e24 */ /* 0x002fc8000f8e00ff */
[----:B------:R1:W2:Y:S03]  /*14c60*/  SYNCS.PHASECHK.TRANS64.TRYWAIT P2, [R5+URZ+0x28850], R0 ;  /* 0x02885000050075a7 */ /* 0x0002a6000804017f */
[----:B--2---:R-:W-:Y:S05]  /*14c70*/  @!P2 NANOSLEEP.SYNCS 0x989680 ;  /* 0x009896800000a95d */ /* 0x004fea0003900000 */
[----:B------:R-:W2:Y:S02]  /*14c80*/  @!P2 SYNCS.PHASECHK.TRANS64 P2, [R5+URZ+0x28850], R0 ;  /* 0x028850000500a5a7 */ /* 0x000ea4000804007f */
[----:B--2---:R-:W-:Y:S05]  /*14c90*/  @!P2 BRA `(.L_x_6645) ;  /* 0xfffffffc00eca947 */ /* 0x004fea000383ffff */
[----:B------:R-:W-:Y:S05]  /*14ca0*/  BRA `(.L_x_6642) ;  /* 0xffffff5400cc7947 */ /* 0x000fea000383ffff */
.L_x_6658:
[----:B-1----:R-:W-:-:S04]  /*14cb0*/  IMAD.U32 R7, RZ, RZ, UR5 ;  /* 0x00000005ff077e24 */ /* 0x002fc8000f8e00ff */
[----:B------:R1:W2:Y:S03]  /*14cc0*/  SYNCS.PHASECHK.TRANS64.TRYWAIT P0, [R7+URZ+0x28850], R2 ;  /* 0x02885002070075a7 */ /* 0x0002a6000800017f */
[----:B--2---:R-:W-:Y:S05]  /*14cd0*/  @!P0 NANOSLEEP.SYNCS 0x989680 ;  /* 0x009896800000895d */ /* 0x004fea0003900000 */
[----:B------:R-:W2:Y:S02]  /*14ce0*/  @!P0 SYNCS.PHASECHK.TRANS64 P0, [R7+URZ+0x28850], R2 ;  /* 0x02885002070085a7 */ /* 0x000ea4000800007f */
[----:B--2---:R-:W-:Y:S05]  /*14cf0*/  @!P0 BRA `(.L_x_6658) ;  /* 0xfffffffc00ec8947 */ /* 0x004fea000383ffff */
[----:B------:R-:W-:Y:S05]  /*14d00*/  BRA `(.L_x_6657) ;  /* 0xffffff8000b47947 */ /* 0x000fea000383ffff */
.L_x_6706:
        /* <DEDUP_REMOVED lines=11> */
.L_x_6775:
[----:B------:R-:W-:Y:S05]  /*14dc0*/  BSYNC B0 ;  /* 0x0000000000007941 */ /* 0x000fea0003800000 */
.L_x_6774:
[----:B------:R-:W-:Y:S05]  /*14dd0*/  BRA `(.L_x_6776) ;  /* 0xffffffc400d07947 */ /* 0x000fea000383ffff */
.L_x_6707:
[----:B------:R-:W-:Y:S01]  /*14de0*/  BSSY B0, `(.L_x_6777) ;  /* 0x0000006000007945 */ /* 0x000fe20003800000 */
[----:B------:R-:W-:-:S07]  /*14df0*/  IMAD.MOV.U32 R15, RZ, RZ, -0x1 ;  /* 0xffffffffff0f7424 */ /* 0x000fce00078e00ff */
[----:B0-----:R-:W-:Y:S05]  /*14e00*/  WARPSYNC.COLLECTIVE R15, `(.L_x_6778) ;  /* 0x000000000f0c7348 */ /* 0x001fea0003c00000 */
[----:B------:R-:W-:Y:S02]  /*14e10*/  ELECT P6, UR62, PT ;  /* 0x00000000003e782f */ /* 0x000fe400038c0000 */
[----:B------:R-:W-:Y:S01]  /*14e20*/  MOV R14, UR62 ;  /* 0x0000003e000e7c02 */ /* 0x000fe20008000f00 */
[----:B0-----:R-:W-:Y:S10]  /*14e30*/  ENDCOLLECTIVE ;  /* 0x000000000000791b */ /* 0x001ff40003800000 */
.L_x_6778:
[----:B------:R-:W-:Y:S05]  /*14e40*/  BSYNC B0 ;  /* 0x0000000000007941 */ /* 0x000fea0003800000 */
.L_x_6777:
[----:B------:R-:W-:Y:S05]  /*14e50*/  BRA `(.L_x_6779) ;  /* 0xffffffc400c07947 */ /* 0x000fea000383ffff */
.L_x_6710:
[----:B-1----:R1:W2:Y:S02]  /*14e60*/  SYNCS.PHASECHK.TRANS64.TRYWAIT P0, [R9+URZ+0x28840], R10 ;  /* 0x0288400a090075a7 */ /* 0x0022a4000800017f */
[----:B--2---:R-:W-:Y:S05]  /*14e70*/  @!P0 NANOSLEEP.SYNCS 0x989680 ;  /* 0x009896800000895d */ /* 0x004fea0003900000 */
[----:B------:R-:W2:Y:S02]  /*14e80*/  @!P0 SYNCS.PHASECHK.TRANS64 P0, [R9+URZ+0x28840], R10 ;  /* 0x0288400a090085a7 */ /* 0x000ea4000800007f */
[----:B--2---:R-:W-:Y:S05]  /*14e90*/  @!P0 BRA `(.L_x_6710) ;  /* 0xfffffffc00f08947 */ /* 0x004fea000383ffff */
[----:B------:R-:W-:Y:S05]  /*14ea0*/  BRA `(.L_x_6780) ;  /* 0xffffffc800287947 */ /* 0x000fea000383ffff */
.L_x_6713:
        /* <DEDUP_REMOVED lines=8> */
.L_x_6721:
[----:B0-----:R0:W1:Y:S02]  /*14f30*/  SYNCS.PHASECHK.TRANS64.TRYWAIT P0, [R2+URZ+0x28840], R3 ;  /* 0x02884003020075a7 */ /* 0x001064000800017f */
[----:B-1----:R-:W-:Y:S05]  /*14f40*/  @!P0 NANOSLEEP.SYNCS 0x989680 ;  /* 0x009896800000895d */ /* 0x002fea0003900000 */
[----:B------:R-:W1:Y:S02]  /*14f50*/  @!P0 SYNCS.PHASECHK.TRANS64 P0, [R2+URZ+0x28840], R3 ;  /* 0x02884003020085a7 */ /* 0x000e64000800007f */
[----:B-1----:R-:W-:Y:S05]  /*14f60*/  @!P0 BRA `(.L_x_6721) ;  /* 0xfffffffc00f08947 */ /* 0x002fea000383ffff */
[----:B------:R-:W-:Y:S05]  /*14f70*/  BRA `(.L_x_6782) ;  /* 0xffffffcc00f87947 */ /* 0x000fea000383ffff */
.L_x_6723:
[----:B0-----:R0:W1:Y:S02]  /*14f80*/  SYNCS.PHASECHK.TRANS64.TRYWAIT P0, [R3+URZ+0x60], R2 ;  /* 0x00006002030075a7 */ /* 0x001064000800017f */
[----:B-1----:R-:W-:Y:S05]  /*14f90*/  @!P0 NANOSLEEP.SYNCS 0x989680 ;  /* 0x009896800000895d */ /* 0x002fea0003900000 */
[----:B------:R-:W1:Y:S02]  /*14fa0*/  @!P0 SYNCS.PHASECHK.TRANS64 P0, [R3+URZ+0x60], R2 ;  /* 0x00006002030085a7 */ /* 0x000e64000800007f */
[----:B-1----:R-:W-:Y:S05]  /*14fb0*/  @!P0 BRA `(.L_x_6723) ;  /* 0xfffffffc00f08947 */ /* 0x002fea000383ffff */
[----:B------:R-:W-:Y:S05]  /*14fc0*/  BRA `(.L_x_6783) ;  /* 0xffffffd000947947 */ /* 0x000fea000383ffff */
.L_x_6728:
[----:B-1----:R1:W2:Y:S02]  /*14fd0*/  SYNCS.PHASECHK.TRANS64.TRYWAIT P0, [R2+URZ+0x28840], R3 ;  /* 0x02884003020075a7 */ /* 0x0022a4000800017f */
[----:B--2---:R-:W-:Y:S05]  /*14fe0*/  @!P0 NANOSLEEP.SYNCS 0x989680 ;  /* 0x009896800000895d */ /* 0x004fea0003900000 */
[----:B------:R-:W2:Y:S02]  /*14ff0*/  @!P0 SYNCS.PHASECHK.TRANS64 P0, [R2+URZ+0x28840], R3 ;  /* 0x02884003020085a7 */ /* 0x000ea4000800007f */
[----:B--2---:R-:W-:Y:S05]  /*15000*/  @!P0 BRA `(.L_x_6728) ;  /* 0xfffffffc00f08947 */ /* 0x004fea000383ffff */
[----:B------:R-:W-:Y:S05]  /*15010*/  BRA `(.L_x_6784) ;  /* 0xffffffd400fc7947 */ /* 0x000fea000383ffff */
.L_x_6730:
[----:B0-----:R0:W1:Y:S02]  /*15020*/  SYNCS.PHASECHK.TRANS64.TRYWAIT P1, [R2+URZ+0x60], R3 ;  /* 0x00006003020075a7 */ /* 0x001064000802017f */
[----:B-1----:R-:W-:Y:S05]  /*15030*/  @!P1 NANOSLEEP.SYNCS 0x989680 ;  /* 0x009896800000995d */ /* 0x002fea0003900000 */
[----:B------:R-:W1:Y:S02]  /*15040*/  @!P1 SYNCS.PHASECHK.TRANS64 P1, [R2+URZ+0x60], R3 ;  /* 0x00006003020095a7 */ /* 0x000e64000802007f */
[----:B-1----:R-:W-:Y:S05]  /*15050*/  @!P1 BRA `(.L_x_6730) ;  /* 0xfffffffc00f09947 */ /* 0x002fea000383ffff */
[----:B------:R-:W-:Y:S05]  /*15060*/  BRA `(.L_x_6785) ;  /* 0xffffffd800987947 */ /* 0x000fea000383ffff */
.L_x_6735:
[----:B--2---:R2:W3:Y:S02]  /*15070*/  SYNCS.PHASECHK.TRANS64.TRYWAIT P0, [R2+URZ+0x28840], R3 ;  /* 0x02884003020075a7 */ /* 0x0044e4000800017f */
[----:B---3--:R-:W-:Y:S05]  /*15080*/  @!P0 NANOSLEEP.SYNCS 0x989680 ;  /* 0x009896800000895d */ /* 0x008fea0003900000 */
[----:B------:R-:W3:Y:S02]  /*15090*/  @!P0 SYNCS.PHASECHK.TRANS64 P0, [R2+URZ+0x28840], R3 ;  /* 0x02884003020085a7 */ /* 0x000ee4000800007f */
[----:B---3--:R-:W-:Y:S05]  /*150a0*/  @!P0 BRA `(.L_x_6735) ;  /* 0xfffffffc00f08947 */ /* 0x008fea000383ffff */
[----:B------:R-:W-:Y:S05]  /*150b0*/  BRA `(.L_x_6786) ;  /* 0xffffffdc00b87947 */ /* 0x000fea000383ffff */
.L_x_6737:
[----:B0-----:R0:W1:Y:S02]  /*150c0*/  SYNCS.PHASECHK.TRANS64.TRYWAIT P1, [R2+URZ+0x60], R9 ;  /* 0x00006009020075a7 */ /* 0x001064000802017f */
[----:B-1----:R-:W-:Y:S05]  /*150d0*/  @!P1 NANOSLEEP.SYNCS 0x989680 ;  /* 0x009896800000995d */ /* 0x002fea0003900000 */
[----:B------:R-:W1:Y:S02]  /*150e0*/  @!P1 SYNCS.PHASECHK.TRANS64 P1, [R2+URZ+0x60], R9 ;  /* 0x00006009020095a7 */ /* 0x000e64000802007f */
[----:B-1----:R-:W-:Y:S05]  /*150f0*/  @!P1 BRA `(.L_x_6737) ;  /* 0xfffffffc00f09947 */ /* 0x002fea000383ffff */
[----:B------:R-:W-:Y:S05]  /*15100*/  BRA `(.L_x_6787) ;  /* 0xffffffe000547947 */ /* 0x000fea000383ffff */
.L_x_6744:
[----:B-1----:R1:W2:Y:S02]  /*15110*/  SYNCS.PHASECHK.TRANS64.TRYWAIT P0, [R3+URZ+0x28860], R0 ;  /* 0x02886000030075a7 */ /* 0x0022a4000800017f */
[----:B--2---:R-:W-:Y:S05]  /*15120*/  @!P0 NANOSLEEP.SYNCS 0x989680 ;  /* 0x009896800000895d */ /* 0x004fea0003900000 */
[----:B------:R-:W2:Y:S02]  /*15130*/  @!P0 SYNCS.PHASECHK.TRANS64 P0, [R3+URZ+0x28860], R0 ;  /* 0x02886000030085a7 */ /* 0x000ea4000800007f */
[----:B--2---:R-:W-:Y:S05]  /*15140*/  @!P0 BRA `(.L_x_6744) ;  /* 0xfffffffc00f08947 */ /* 0x004fea000383ffff */
[----:B------:R-:W-:Y:S05]  /*15150*/  BRA `(.L_x_6788) ;  /* 0xffffffe4005c7947 */ /* 0x000fea000383ffff */
.L_x_6746:
        /* <DEDUP_REMOVED lines=8> */
.L_x_6790:
[----:B------:R-:W-:Y:S05]  /*151e0*/  BSYNC B0 ;  /* 0x0000000000007941 */ /* 0x000fea0003800000 */
.L_x_6789:
        /* <DEDUP_REMOVED lines=8> */
.L_x_6791:
[----:B------:R-:W-:Y:S01]  /*15270*/  IMAD.MOV.U32 R7, RZ, RZ, R14 ;  /* 0x000000ffff077224 */ /* 0x000fe200078e000e */
[----:B------:R-:W-:Y:S06]  /*15280*/  BRA `(.L_x_6792) ;  /* 0xffffffe400e47947 */ /* 0x000fec000383ffff */
.L_x_6749:
        /* <DEDUP_REMOVED lines=8> */
.L_x_6794:
[----:B------:R-:W-:Y:S05]  /*15310*/  BSYNC B0 ;  /* 0x0000000000007941 */ /* 0x000fea0003800000 */
.L_x_6793:
        /* <DEDUP_REMOVED lines=10> */
.L_x_6795:
        /* <DEDUP_REMOVED lines=8> */
.L_x_6796:
        /* <DEDUP_REMOVED lines=8> */
.L_x_6797:
        /* <DEDUP_REMOVED lines=8> */
.L_x_6798:
        /* <DEDUP_REMOVED lines=8> */
.L_x_6799:
[----:B------:R-:W-:Y:S05]  /*155c0*/  BRA `(.L_x_6800) ;  /* 0xffffffe400a87947 */ /* 0x000fea000383ffff */
.L_x_6754:
[----:B------:R-:W-:Y:S01]  /*155d0*/  BSSY B0, `(.L_x_6801) ;  /* 0x0000008000007945 */ /* 0x000fe20003800000 */
[----:B-----5:R-:W-:Y:S02]  /*155e0*/  IMAD.MOV.U32 R13, RZ, RZ, R17 ;  /* 0x000000ffff0d7224 */ /* 0x020fe400078e0011 */
[----:B------:R-:W-:Y:S02]  /*155f0*/  IMAD.MOV.U32 R12, RZ, RZ, 0x1 ;  /* 0x00000001ff0c7424 */ /* 0x000fe400078e00ff */
[----:B------:R-:W-:Y:S02]  /*15600*/  IMAD.MOV.U32 R11, RZ, RZ, RZ ;  /* 0x000000ffff0b7224 */ /* 0x000fe400078e00ff */
[----:B------:R-:W-:-:S07]  /*15610*/  IMAD.MOV.U32 R15, RZ, RZ, -0x1 ;  /* 0xffffffffff0f7424 */ /* 0x000fce00078e00ff */
[----:B0-2---:R-:W-:Y:S05]  /*15620*/  WARPSYNC.COLLECTIVE R15, `(.L_x_6802) ;  /* 0x000000000f087348 */ /* 0x005fea0003c00000 */
[----:B------:R1:W3:Y:S02]  /*15630*/  SHFL.UP P6, R14, R13, R12, R11 ;  /* 0x0400000c0d0e7389 */ /* 0x0002e400000c000b */
[----:B0123--:R-:W-:Y:S01]  /*15640*/  ENDCOLLECTIVE ;  /* 0x000000000000791b */ /* 0x00ffe20003800000 */
.L_x_6802:
[----:B------:R-:W-:Y:S05]  /*15650*/  BSYNC B0 ;  /* 0x0000000000007941 */ /* 0x000fea0003800000 */
.L_x_6801:
        /* <DEDUP_REMOVED lines=10> */
.L_x_6803:
        /* <DEDUP_REMOVED lines=8> */
.L_x_6804:
        /* <DEDUP_REMOVED lines=8> */
.L_x_6805:
        /* <DEDUP_REMOVED lines=8> */
.L_x_6806:
        /* <DEDUP_REMOVED lines=8> */
.L_x_6807:
[----:B------:R-:W-:Y:S05]  /*15900*/  BRA `(.L_x_6808) ;  /* 0xffffffe4008c7947 */ /* 0x000fea000383ffff */
.L_x_6756:
[----:B------:R-:W-:Y:S01]  /*15910*/  BSSY B0, `(.L_x_6809) ;  /* 0x0000006000007945 */ /* 0x000fe20003800000 */
[----:B------:R-:W-:Y:S01]  /*15920*/  PLOP3.LUT P6, PT, P6, PT, PT, 0x8, 0x0 ;  /* 0x000000000000781c */ /* 0x000fe200037ce170 */
[----:B------:R-:W-:-:S12]  /*15930*/  IMAD.MOV.U32 R15, RZ, RZ, -0x1 ;  /* 0xffffffffff0f7424 */ /* 0x000fd800078e00ff */
[----:B0-----:R-:W-:Y:S05]  /*15940*/  WARPSYNC.COLLECTIVE R15, `(.L_x_6810) ;  /* 0x000000000f087348 */ /* 0x001fea0003c00000 */
[----:B------:R-:W-:Y:S01]  /*15950*/  VOTE.ANY R14, PT, P6 ;  /* 0x00000000000e7806 */ /* 0x000fe200030e0100 */
[----:B0-----:R-:W-:Y:S06]  /*15960*/  ENDCOLLECTIVE ;  /* 0x000000000000791b */ /* 0x001fec0003800000 */
.L_x_6810:
[----:B------:R-:W-:Y:S05]  /*15970*/  BSYNC B0 ;  /* 0x0000000000007941 */ /* 0x000fea0003800000 */
.L_x_6809:
        /* <DEDUP_REMOVED lines=9> */
.L_x_6811:
[----:B------:R-:W-:Y:S01]  /*15a10*/  IMAD.MOV.U32 R17, RZ, RZ, R14 ;  /* 0x000000ffff117224 */ /* 0x000fe200078e000e */
[----:B------:R-:W-:Y:S06]  /*15a20*/  BRA `(.L_x_6812) ;  /* 0xffffffe4007c7947 */ /* 0x000fec000383ffff */
.L_x_6758:
[----:B------:R-:W-:Y:S01]  /*15a30*/  BSSY B0, `(.L_x_6813) ;  /* 0x0000007000007945 */ /* 0x000fe20003800000 */
[----:B------:R-:W-:Y:S02]  /*15a40*/  IMAD.MOV.U32 R13, RZ, RZ, R2 ;  /* 0x000000ffff0d7224 */ /* 0x000fe400078e0002 */
[----:B------:R-:W-:Y:S02]  /*15a50*/  IMAD.MOV.U32 R11, RZ, RZ, 0x1f ;  /* 0x0000001fff0b7424 */ /* 0x000fe400078e00ff */
[----:B------:R-:W-:-:S07]  /*15a60*/  IMAD.MOV.U32 R15, RZ, RZ, -0x1 ;  /* 0xffffffffff0f7424 */ /* 0x000fce00078e00ff */
[----:B012---:R-:W-:Y:S05]  /*15a70*/  WARPSYNC.COLLECTIVE R15, `(.L_x_6814) ;  /* 0x000000000f087348 */ /* 0x007fea0003c00000 */
[----:B------:R3:W4:Y:S02]  /*15a80*/  SHFL.IDX P6, R14, R13, R12, R11 ;  /* 0x0000000c0d0e7389 */ /* 0x00072400000c000b */
[----:B01234-:R-:W-:Y:S01]  /*15a90*/  ENDCOLLECTIVE ;  /* 0x000000000000791b */ /* 0x01ffe20003800000 */
.L_x_6814:
[----:B------:R-:W-:Y:S05]  /*15aa0*/  BSYNC B0 ;  /* 0x0000000000007941 */ /* 0x000fea0003800000 */
.L_x_6813:
[----:B------:R-:W-:Y:S01]  /*15ab0*/  IMAD.MOV.U32 R7, RZ, RZ, R14 ;  /* 0x000000ffff077224 */ /* 0x000fe200078e000e */
[----:B------:R-:W-:Y:S06]  /*15ac0*/  BRA `(.L_x_6757) ;  /* 0xffffffe400707947 */ /* 0x000fec000383ffff */
.L_x_6762:
[----:B-1----:R1:W2:Y:S02]  /*15ad0*/  SYNCS.PHASECHK.TRANS64.TRYWAIT P0, [R0+URZ+0x28820], R3 ;  /* 0x02882003000075a7 */ /* 0x0022a4000800017f */
[----:B--2---:R-:W-:Y:S05]  /*15ae0*/  @!P0 NANOSLEEP.SYNCS 0x989680 ;  /* 0x009896800000895d */ /* 0x004fea0003900000 */
[----:B------:R-:W2:Y:S02]  /*15af0*/  @!P0 SYNCS.PHASECHK.TRANS64 P0, [R0+URZ+0x28820], R3 ;  /* 0x02882003000085a7 */ /* 0x000ea4000800007f */
[----:B--2---:R-:W-:Y:S05]  /*15b00*/  @!P0 BRA `(.L_x_6762) ;  /* 0xfffffffc00f08947 */ /* 0x004fea000383ffff */
[----:B------:R-:W-:Y:S05]  /*15b10*/  BRA `(.L_x_6815) ;  /* 0xffffffe800e47947 */ /* 0x000fea000383ffff */
.L_x_6763:
        /* <DEDUP_REMOVED lines=11> */
.L_x_6817:
[----:B------:R-:W-:Y:S05]  /*15bd0*/  BSYNC B0 ;  /* 0x0000000000007941 */ /* 0x000fea0003800000 */
.L_x_6816:
[----:B------:R-:W-:Y:S05]  /*15be0*/  BRA `(.L_x_6818) ;  /* 0xffffffe800cc7947 */ /* 0x000fea000383ffff */
.L_x_6766:
[----:B------:R-:W-:Y:S01]  /*15bf0*/  BSSY B1, `(.L_x_6819) ;  /* 0x0000006000017945 */ /* 0x000fe20003800000 */
[----:B------:R-:W-:-:S07]  /*15c00*/  IMAD.MOV.U32 R15, RZ, RZ, -0x1 ;  /* 0xffffffffff0f7424 */ /* 0x000fce00078e00ff */
[----:B012---:R-:W-:Y:S05]  /*15c10*/  WARPSYNC.COLLECTIVE R15, `(.L_x_6820) ;  /* 0x000000000f0c7348 */ /* 0x007fea0003c00000 */
[----:B------:R-:W-:Y:S02]  /*15c20*/  ELECT P6, UR62, PT ;  /* 0x00000000003e782f */ /* 0x000fe400038c0000 */
[----:B------:R-:W-:Y:S01]  /*15c30*/  MOV R14, UR62 ;  /* 0x0000003e000e7c02 */ /* 0x000fe20008000f00 */
[----:B012---:R-:W-:Y:S10]  /*15c40*/  ENDCOLLECTIVE ;  /* 0x000000000000791b */ /* 0x007ff40003800000 */
.L_x_6820:
[----:B------:R-:W-:Y:S05]  /*15c50*/  BSYNC B1 ;  /* 0x0000000000017941 */ /* 0x000fea0003800000 */
.L_x_6819:
[----:B------:R-:W-:Y:S05]  /*15c60*/  BRA `(.L_x_6821) ;  /* 0xffffffe800c47947 */ /* 0x000fea000383ffff */
.L_x_6768:
[----:B-1----:R1:W2:Y:S02]  /*15c70*/  SYNCS.PHASECHK.TRANS64.TRYWAIT P0, [R6+URZ], R5 ;  /* 0x00000005060075a7 */ /* 0x0022a4000800017f */
[----:B--2---:R-:W-:Y:S05]  /*15c80*/  @!P0 NANOSLEEP.SYNCS 0x989680 ;  /* 0x009896800000895d */ /* 0x004fea0003900000 */
[----:B------:R-:W2:Y:S02]  /*15c90*/  @!P0 SYNCS.PHASECHK.TRANS64 P0, [R6+URZ], R5 ;  /* 0x00000005060085a7 */ /* 0x000ea4000800007f */
[----:B--2---:R-:W-:Y:S05]  /*15ca0*/  @!P0 BRA `(.L_x_6768) ;  /* 0xfffffffc00f08947 */ /* 0x004fea000383ffff */
[----:B------:R-:W-:Y:S05]  /*15cb0*/  BRA `(.L_x_6822) ;  /* 0xffffffec00007947 */ /* 0x000fea000383ffff */
.L_x_6769:
[----:B--2---:R2:W3:Y:S02]  /*15cc0*/  SYNCS.PHASECHK.TRANS64.TRYWAIT P0, [R7+URZ], R2 ;  /* 0x00000002070075a7 */ /* 0x0044e4000800017f */
[----:B---3--:R-:W-:Y:S05]  /*15cd0*/  @!P0 NANOSLEEP.SYNCS 0x989680 ;  /* 0x009896800000895d */ /* 0x008fea0003900000 */
[----:B------:R-:W3:Y:S02]  /*15ce0*/  @!P0 SYNCS.PHASECHK.TRANS64 P0, [R7+URZ], R2 ;  /* 0x00000002070085a7 */ /* 0x000ee4000800007f */
[----:B---3--:R-:W-:Y:S05]  /*15cf0*/  @!P0 BRA `(.L_x_6769) ;  /* 0xfffffffc00f08947 */ /* 0x008fea000383ffff */
[----:B------:R-:W-:Y:S05]  /*15d00*/  BRA `(.L_x_6823) ;  /* 0xffffffe800f47947 */ /* 0x000fea000383ffff */
.L_x_6771:
[----:B---3--:R3:W4:Y:S02]  /*15d10*/  SYNCS.PHASECHK.TRANS64.TRYWAIT P0, [R4+URZ], R5 ;  /* 0x00000005040075a7 */ /* 0x008724000800017f */
[----:B----4-:R-:W-:Y:S05]  /*15d20*/  @!P0 NANOSLEEP.SYNCS 0x989680 ;  /* 0x009896800000895d */ /* 0x010fea0003900000 */
[----:B------:R-:W4:Y:S02]  /*15d30*/  @!P0 SYNCS.PHASECHK.TRANS64 P0, [R4+URZ], R5 ;  /* 0x00000005040085a7 */ /* 0x000f24000800007f */
[----:B----4-:R-:W-:Y:S05]  /*15d40*/  @!P0 BRA `(.L_x_6771) ;  /* 0xfffffffc00f08947 */ /* 0x010fea000383ffff */
[----:B------:R-:W-:Y:S05]  /*15d50*/  BRA `(.L_x_6824) ;  /* 0xffffffe800fc7947 */ /* 0x000fea000383ffff */
.L_x_6825:
        /* <DEDUP_REMOVED lines=10> */
.L_x_12774:


//--------------------- .text._ZN7cutlass13device_kernelIN5flash11enable_sm90INS1_16FlashAttnFwdSm90INS1_25CollectiveMainloopFwdSm90ILi2EN4cute5tupleIJNS5_1CILi1EEES8_S8_EEENS6_IJNS7_ILi128EEESA_SA_EEELi128ENS_10bfloat16_tEfNS_4arch4Sm90ELb0ELb1ELb0ELb1ELb0ELb1ELb0ELb1ELb1ELb0ELb0ELb0EEENS1_21CollectiveEpilogueFwdISB_S9_SC_SE_Li256ELb1ELb0ELb0ELb0EEENS1_36VarlenDynamicPersistentTileSchedulerILi128ELi128ELi256ELi32ELb0ELb0ELb1ELb1ELb0ELb1EEEEEEEEEvNT_6ParamsE --------------------------
	.section	.text._ZN7cutlass13device_kernelIN5flash11enable_sm90INS1_16FlashAttnFwdSm90INS1_25CollectiveMainloopFwdSm90ILi2EN4cute5tupleIJNS5_1CILi1EEES8_S8_EEENS6_IJNS7_ILi128EEESA_SA_EEELi128ENS_10bfloat16_tEfNS_4arch4Sm90ELb0ELb1ELb0ELb1ELb0ELb1ELb0ELb1ELb1ELb0ELb0ELb0EEENS1_21CollectiveEpilogueFwdISB_S9_SC_SE_Li256ELb1ELb0ELb0ELb0EEENS1_36VarlenDynamicPersistentTileSchedulerILi128ELi128ELi256ELi32ELb0ELb0ELb1ELb1ELb0ELb1EEEEEEEEEvNT_6ParamsE,"ax",@progbits
	.align	128
.text._ZN7cutlass13device_kernelIN5flash11enable_sm90INS1_16FlashAttnFwdSm90INS1_25CollectiveMainloopFwdSm90ILi2EN4cute5tupleIJNS5_1CILi1EEES8_S8_EEENS6_IJNS7_ILi128EEESA_SA_EEELi128ENS_10bfloat16_tEfNS_4arch4Sm90ELb0ELb1ELb0ELb1ELb0ELb1ELb0ELb1ELb1ELb0ELb0ELb0EEENS1_21CollectiveEpilogueFwdISB_S9_SC_SE_Li256ELb1ELb0ELb0ELb0EEENS1_36VarlenDynamicPersistentTileSchedulerILi128ELi128ELi256ELi32ELb0ELb0ELb1ELb1ELb0ELb1EEEEEEEEEvNT_6ParamsE:
        .type           _ZN7cutlass13device_kernelIN5flash11enable_sm90INS1_16FlashAttnFwdSm90INS1_25CollectiveMainloopFwdSm90ILi2EN4cute5tupleIJNS5_1CILi1EEES8_S8_EEENS6_IJNS7_ILi128EEESA_SA_EEELi128ENS_10bfloat16_tEfNS_4arch4Sm90ELb0ELb1ELb0ELb1ELb0ELb1ELb0ELb1ELb1ELb0ELb0ELb0EEENS1_21CollectiveEpilogueFwdISB_S9_SC_SE_Li256ELb1ELb0ELb0ELb0EEENS1_36VarlenDynamicPersistentTileSchedulerILi128ELi128ELi256ELi32ELb0ELb0ELb1ELb1ELb0ELb1EEEEEEEEEvNT_6ParamsE,@function
        .size           _ZN7cutlass13device_kernelIN5flash11enable_sm90INS1_16FlashAttnFwdSm90INS1_25CollectiveMainloopFwdSm90ILi2EN4cute5tupleIJNS5_1CILi1EEES8_S8_EEENS6_IJNS7_ILi128EEESA_SA_EEELi128ENS_10bfloat16_tEfNS_4arch4Sm90ELb0ELb1ELb0ELb1ELb0ELb1ELb0ELb1ELb1ELb0ELb0ELb0EEENS1_21CollectiveEpilogueFwdISB_S9_SC_SE_Li256ELb1ELb0ELb0ELb0EEENS1_36VarlenDynamicPersistentTileSchedulerILi128ELi128ELi256ELi32ELb0ELb0ELb1ELb1ELb0ELb1EEEEEEEEEvNT_6ParamsE,(.L_x_12775 - _ZN7cutlass13device_kernelIN5flash11enable_sm90INS1_16FlashAttnFwdSm90INS1_25CollectiveMainloopFwdSm90ILi2EN4cute5tupleIJNS5_1CILi1EEES8_S8_EEENS6_IJNS7_ILi128EEESA_SA_EEELi128ENS_10bfloat16_tEfNS_4arch4Sm90ELb0ELb1ELb0ELb1ELb0ELb1ELb0ELb1ELb1ELb0ELb0ELb0EEENS1_21CollectiveEpilogueFwdISB_S9_SC_SE_Li256ELb1ELb0ELb0ELb0EEENS1_36VarlenDynamicPersistentTileSchedulerILi128ELi128ELi256ELi32ELb0ELb0ELb1ELb1ELb0ELb1EEEEEEEEEvNT_6ParamsE)
        .other          _ZN7cutlass13device_kernelIN5flash11enable_sm90INS1_16FlashAttnFwdSm90INS1_25CollectiveMainloopFwdSm90ILi2EN4cute5tupleIJNS5_1CILi1EEES8_S8_EEENS6_IJNS7_ILi128EEESA_SA_EEELi128ENS_10bfloat16_tEfNS_4arch4Sm90ELb0ELb1ELb0ELb1ELb0ELb1ELb0ELb1ELb1ELb0ELb0ELb0EEENS1_21CollectiveEpilogueFwdISB_S9_SC_SE_Li256ELb1ELb0ELb0ELb0EEENS1_36VarlenDynamicPersistentTileSchedulerILi128ELi128ELi256ELi32ELb0ELb0ELb1ELb1ELb0ELb1EEEEEEEEEvNT_6ParamsE,@"STO_CUDA_ENTRY STV_DEFAULT"
_ZN7cutlass13device_kernelIN5flash11enable_sm90INS1_16FlashAttnFwdSm90INS1_25CollectiveMainloopFwdSm90ILi2EN4cute5tupleIJNS5_1CILi1EEES8_S8_EEENS6_IJNS7_ILi128EEESA_SA_EEELi128ENS_10bfloat16_tEfNS_4arch4Sm90ELb0ELb1ELb0ELb1ELb0ELb1ELb0ELb1ELb1ELb0ELb0ELb0EEENS1_21CollectiveEpilogueFwdISB_S9_SC_SE_Li256ELb1ELb0ELb0ELb0EEENS1_36VarlenDynamicPersistentTileSchedulerILi128ELi128ELi256ELi32ELb0ELb0ELb1ELb1ELb0ELb1EEEEEEEEEvNT_6ParamsE:
        /* <DEDUP_REMOVED lines=27> */
.L_x_6827:
[----:B------:R-:W-:Y:S05]  /*01b0*/  BSYNC B0 ;  /* 0x0000000000007941 */ /* 0x000fea0003800000 */
.L_x_6826:
        /* <DEDUP_REMOVED lines=41> */
.L_x_6828:
        /* <DEDUP_REMOVED lines=22> */
.L_x_6829:
        /* <DEDUP_REMOVED lines=18> */
.L_x_6830:
        /* <DEDUP_REMOVED lines=22> */
.L_x_6831:
        /* <DEDUP_REMOVED lines=22> */
.L_x_6832:
[----:B------:R-:W-:Y:S01]  /*0990*/  PLOP3.LUT P0, PT, PT, PT, UP0, 0x80, 0x0 ;  /* 0x000000000000781c */ /* 0x000fe20003f0f008 */
[----:B------:R-:W-:Y:S01]  /*09a0*/  UMOV UR36, 0x1 ;  /* 0x0000000100247882 */ /* 0x000fe20000000000 */
[----:B------:R-:W-:Y:S01]  /*09b0*/  NOP ;  /* 0x0000000000007918 */ /* 0x000fe20000000000 */
[----:B------:R-:W-:Y:S01]  /*09c0*/  USEL UR36, UR36, 0x2, !UP0 ;  /* 0x0000000224247887 */ /* 0x000fe2000c000000 */
[----:B------:R-:W-:Y:S01]  /*09d0*/  BSSY B7, `(.L_x_6833) ;  /* 0x00022a0000077945 */ /* 0x000fe20003800000 */
[----:B------:R-:W-:Y:S01]  /*09e0*/  ULDC.64 UR54, c[0x0][0x208] ;  /* 0x0000820000367ab9 */ /* 0x000fe20000000a00 */
[----:B012-4-:R-:W-:Y:S07]  /*09f0*/  BAR.SYNC.DEFER_BLOCKING 0x0 ;  /* 0x0000000000007b1d */ /* 0x017fee0000010000 */
[----:B------:R-:W-:Y:S05]  /*0a00*/  @!P0 BRA `(.L_x_6834) ;  /* 0x000001c400548947 */ /* 0x000fea0003800000 */
.L_x_6835:
[----:B------:R-:W-:-:S08]  /*0a10*/  NOP ;  /* 0x0000000000007918 */ /* 0x000fd00000000000 */
[----:B------:R-:W0:Y:S02]  /*0a20*/  USETMAXREG.TRY_ALLOC.CTAPOOL UP0, 0xf0 ;  /* 0x000000f0000079c8 */ /* 0x000e240008000600 */
[----:B0-----:R-:W-:-:S13]  /*0a30*/  PLOP3.LUT P0, PT, PT, PT, UP0, 0x80, 0x0 ;  /* 0x000000000000781c */ /* 0x001fda0003f0f008 */
[----:B------:R-:W-:Y:S05]  /*0a40*/  @!P0 BRA `(.L_x_6835) ;  /* 0xfffffffc00f08947 */ /* 0x000fea000383ffff */
[----:B------:R-:W-:Y:S01]  /*0a50*/  SHF.R.U32.HI R0, RZ, 0x7, R3 ;  /* 0x00000007ff007819 */ /* 0x000fe20000011603 */
[----:B------:R-:W0:Y:S08]  /*0a60*/  S2UR UR5, SR_CgaCtaId ;  /* 0x00000000000579c3 */ /* 0x000e300000008800 */
[----:B------:R-:W-:Y:S06]  /*0a70*/  BAR.ARV 0x8, 0x120 ;  /* 0x0204800000007b1d */ /* 0x000fec0000002000 */
[----:B------:R-:W-:Y:S01]  /*0a80*/  ISETP.NE.AND P0, PT, R0, 0x1, PT ;  /* 0x000000010000780c */ /* 0x000fe20003f05270 */
[----:B------:R-:W-:-:S12]  /*0a90*/  UMOV UR4, 0x400 ;  /* 0x0000040000047882 */ /* 0x000fd80000000000 */
[----:B------:R-:W-:Y:S06]  /*0aa0*/  @!P0 BAR.ARV 0x9, 0x100 ;  /* 0x0244000000008b1d */ /* 0x000fec0000002000 */
[----:B0-----:R-:W-:Y:S02]  /*0ab0*/  ULEA UR4, UR5, UR4, 0x18 ;  /* 0x0000000405047291 */ /* 0x001fe4000f8ec03f */
[----:B------:R-:W-:Y:S04]  /*0ac0*/  BAR.SYNC.DEFER_BLOCKING 0x5, 0x120 ;  /* 0x0144800000007b1d */ /* 0x000fe80000010000 */
[----:B------:R-:W-:-:S02]  /*0ad0*/  IMAD.U32 R2, RZ, RZ, UR4 ;  /* 0x00000004ff027e24 */ /* 0x000fc4000f8e00ff */
[----:B------:R-:W-:-:S03]  /*0ae0*/  ULDC UR4, c[0x0][0xc14] ;  /* 0x0003050000047ab9 */ /* 0x000fc60000000800 */
[----:B------:R-:W0:Y:S01]  /*0af0*/  LDS.128 R196, [R2+0x288d0] ;  /* 0x0288d00002c47984 */ /* 0x000e220000000c00 */
[----:B------:R-:W-:Y:S06]  /*0b00*/  BAR.ARV 0x4, 0x120 ;  /* 0x0104800000007b1d */ /* 0x000fec0000002000 */
[----:B0-----:R-:W-:-:S13]  /*0b10*/  ISETP.GE.AND P0, PT, R199, UR4, PT ;  /* 0x00000004c7007c0c */ /* 0x001fda000bf06270 */
[----:B------:R-:W-:Y:S05]  /*0b20*/  @P0 BRA `(.L_x_6836) ;  /* 0x0000022800280947 */ /* 0x000fea0003800000 */
[----:B------:R-:W-:Y:S01]  /*0b30*/  VIADD R230, R3, 0xffffff80 ;  /* 0xffffff8003e67836 */ /* 0x000fe20000000000 */
[----:B------:R-:W-:Y:S01]  /*0b40*/  R2UR UR38, R2 ;  /* 0x00000000022672ca */ /* 0x000fe200000e0000 */
[----:B------:R-:W-:Y:S01]  /*0b50*/  IMAD.MOV.U32 R222, RZ, RZ, RZ ;  /* 0x000000ffffde7224 */ /* 0x000fe200078e00ff */
[----:B------:R-:W-:Y:S01]  /*0b60*/  CS2R R184, SRZ ;  /* 0x0000000000b87805 */ /* 0x000fe2000001ff00 */
[----:B------:R-:W-:Y:S01]  /*0b70*/  IMAD.MOV.U32 R194, RZ, RZ, RZ ;  /* 0x000000ffffc27224 */ /* 0x000fe200078e00ff */
[----:B------:R-:W-:Y:S01]  /*0b80*/  SHF.R.S32.HI R3, RZ, 0x1f, R230 ;  /* 0x0000001fff037819 */ /* 0x000fe200000114e6 */
[----:B------:R-:W-:Y:S01]  /*0b90*/  IMAD.MOV.U32 R186, RZ, RZ, RZ ;  /* 0x000000ffffba7224 */ /* 0x000fe200078e00ff */
[----:B------:R-:W-:Y:S02]  /*0ba0*/  ULOP3.LUT UR39, UR36, 0x1, URZ, 0xfc, !UPT ;  /* 0x0000000124277892 */ /* 0x000fe4000f8efc3f */
[CC--:B------:R-:W-:Y:S02]  /*0bb0*/  LEA.HI R5, R3.reuse, R230.reuse, RZ, 0x7 ;  /* 0x000000e603057211 */ /* 0x0c0fe400078f38ff */
[----:B------:R-:W-:-:S02]  /*0bc0*/  LEA.HI R4, R3, R230, RZ, 0x5 ;  /* 0x000000e603047211 */ /* 0x000fc400078f28ff */
[C---:B------:R-:W-:Y:S01]  /*0bd0*/  LOP3.LUT R7, R5.reuse, 0xffffff80, RZ, 0xc0, !PT ;  /* 0xffffff8005077812 */ /* 0x040fe200078ec0ff */
[----:B------:R-:W-:Y:S01]  /*0be0*/  UIADD3 UR38, UR38, 0x10400, URZ ;  /* 0x0001040026267890 */ /* 0x000fe2000fffe03f */
[----:B------:R-:W-:Y:S01]  /*0bf0*/  SHF.R.S32.HI R228, RZ, 0x7, R5 ;  /* 0x00000007ffe47819 */ /* 0x000fe20000011405 */
[----:B------:R-:W-:Y:S02]  /*0c00*/  IMAD.SHL.U32 R4, R4, 0x20, RZ ;  /* 0x0000002004047824 */ /* 0x000fe400078e00ff */
[----:B------:R-:W-:Y:S01]  /*0c10*/  IMAD.IADD R224, R230, 0x1, -R7 ;  /* 0x00000001e6e07824 */ /* 0x000fe200078e0a07 */
[----:B------:R-:W-:Y:S02]  /*0c20*/  LEA.HI R5, R5, R228, RZ, 0x1 ;  /* 0x000000e405057211 */ /* 0x000fe400078f08ff */
[----:B------:R-:W-:Y:S02]  /*0c30*/  LOP3.LUT R4, R4, 0xfffffc00, RZ, 0xc0, !PT ;  /* 0xfffffc0004047812 */ /* 0x000fe400078ec0ff */
[----:B------:R-:W-:-:S02]  /*0c40*/  SHF.R.S32.HI R11, RZ, 0x1f, R224 ;  /* 0x0000001fff0b7819 */ /* 0x000fc400000114e0 */
[----:B------:R-:W-:Y:S02]  /*0c50*/  LOP3.LUT R5, R5, 0x3fffffe, RZ, 0xc0, !PT ;  /* 0x03fffffe05057812 */ /* 0x000fe400078ec0ff */
[CC--:B------:R-:W-:Y:S02]  /*0c60*/  LEA.HI R6, R11.reuse, R224.reuse, RZ, 0x2 ;  /* 0x000000e00b067211 */ /* 0x0c0fe400078f10ff */
[----:B------:R-:W-:Y:S01]  /*0c70*/  LEA.HI R11, R11, R224, RZ, 0x5 ;  /* 0x000000e00b0b7211 */ /* 0x000fe200078f28ff */
[----:B------:R-:W-:Y:S01]  /*0c80*/  IMAD.IADD R5, R228, 0x1, -R5 ;  /* 0x00000001e4057824 */ /* 0x000fe200078e0a05 */
[--C-:B------:R-:W-:Y:S02]  /*0c90*/  SHF.R.S32.HI R7, RZ, 0x2, R6.reuse ;  /* 0x00000002ff077819 */ /* 0x100fe40000011406 */
[----:B------:R-:W-:Y:S02]  /*0ca0*/  SHF.R.S32.HI R0, RZ, 0x1f, R6 ;  /* 0x0000001fff007819 */ /* 0x000fe40000011406 */
[----:B------:R-:W-:-:S02]  /*0cb0*/  SHF.R.S32.HI R11, RZ, 0x5, R11 ;  /* 0x00000005ff0b7819 */ /* 0x000fc4000001140b */
[----:B------:R-:W-:Y:S02]  /*0cc0*/  LEA.HI R8, R0, R7, RZ, 0x3 ;  /* 0x0000000700087211 */ /* 0x000fe400078f18ff */
[----:B------:R-:W-:Y:S02]  /*0cd0*/  LEA.HI R0, R3, R230, RZ, 0x4 ;  /* 0x000000e603007211 */ /* 0x000fe400078f20ff */
[----:B------:R-:W-:Y:S02]  /*0ce0*/  LOP3.LUT R8, R8, 0xfffffff8, RZ, 0xc0, !PT ;  /* 0xfffffff808087812 */ /* 0x000fe400078ec0ff */
[----:B------:R-:W-:Y:S02]  /*0cf0*/  SHF.R.S32.HI R9, RZ, 0x4, R0 ;  /* 0x00000004ff097819 */ /* 0x000fe40000011400 */
[----:B------:R-:W-:Y:S01]  /*0d00*/  LOP3.LUT R191, R6, 0x7ffffffc, RZ, 0xc0, !PT ;  /* 0x7ffffffc06bf7812 */ /* 0x000fe200078ec0ff */
[----:B------:R-:W-:Y:S01]  /*0d10*/  IMAD.IADD R8, R7, 0x1, -R8 ;  /* 0x0000000107087824 */ /* 0x000fe200078e0a08 */
[----:B------:R-:W-:-:S02]  /*0d20*/  LOP3.LUT R7, R0, 0x3fffff0, RZ, 0xc0, !PT ;  /* 0x03fffff000077812 */ /* 0x000fc400078ec0ff */
[----:B------:R-:W-:Y:S01]  /*0d30*/  LEA.HI R0, R0, R9, RZ, 0x1 ;  /* 0x0000000900007211 */ /* 0x000fe200078f08ff */
[----:B------:R-:W-:Y:S02]  /*0d40*/  IMAD R8, R11, 0x10, R8 ;  /* 0x000000100b087824 */ /* 0x000fe400078e0208 */
[----:B------:R-:W-:Y:S01]  /*0d50*/  IMAD.IADD R7, R230, 0x1, -R7 ;  /* 0x00000001e6077824 */ /* 0x000fe200078e0a07 */
[----:B------:R-:W-:Y:S01]  /*0d60*/  LOP3.LUT R0, R0, 0x1ffffffe, RZ, 0xc0, !PT ;  /* 0x1ffffffe00007812 */ /* 0x000fe200078ec0ff */
[----:B------:R-:W-:Y:S02]  /*0d70*/  IMAD R204, R5, 0x40, R8 ;  /* 0x0000004005cc7824 */ /* 0x000fe400078e0208 */
[----:B------:R-:W-:Y:S02]  /*0d80*/  IMAD R7, R7, 0x40, R4 ;  /* 0x0000004007077824 */ /* 0x000fe400078e0204 */
[----:B------:R-:W-:Y:S02]  /*0d90*/  IMAD.IADD R0, R9, 0x1, -R0 ;  /* 0x0000000109007824 */ /* 0x000fe400078e0a00 */
[----:B------:R-:W-:-:S02]  /*0da0*/  IMAD.IADD R191, R224, 0x1, -R191 ;  /* 0x00000001e0bf7824 */ /* 0x000fc400078e0abf */
[----:B------:R-:W-:Y:S01]  /*0db0*/  IMAD R229, R0, 0x8, R7 ;  /* 0x0000000800e57824 */ /* 0x000fe200078e0207 */
[CC--:B------:R-:W-:Y:S02]  /*0dc0*/  LEA.HI R0, R3.reuse, R230.reuse, RZ, 0x6 ;  /* 0x000000e603007211 */ /* 0x0c0fe400078f30ff */
[----:B------:R-:W-:-:S03]  /*0dd0*/  LEA.HI R3, R3, R230, RZ, 0x3 ;  /* 0x000000e603037211 */ /* 0x000fc600078f18ff */
[----:B------:R-:W-:Y:S01]  /*0de0*/  IMAD.SHL.U32 R0, R0, 0x8, RZ ;  /* 0x0000000800007824 */ /* 0x000fe200078e00ff */
[----:B------:R-:W-:Y:S02]  /*0df0*/  SHF.R.S32.HI R18, RZ, 0x3, R3 ;  /* 0x00000003ff127819 */ /* 0x000fe40000011403 */
[----:B------:R-:W-:Y:S02]  /*0e00*/  LOP3.LUT R5, R3, 0xfffffff8, RZ, 0xc0, !PT ;  /* 0xfffffff803057812 */ /* 0x000fe400078ec0ff */
[----:B------:R-:W-:Y:S01]  /*0e10*/  LOP3.LUT R212, R0, 0xfffffe00, RZ, 0xc0, !PT ;  /* 0xfffffe0000d47812 */ /* 0x000fe200078ec0ff */
[C---:B------:R-:W-:Y:S01]  /*0e20*/  VIADD R189, R18.reuse, 0x20 ;  /* 0x0000002012bd7836 */ /* 0x040fe20000000000 */
[----:B------:R-:W-:Y:S01]  /*0e30*/  SHF.R.S32.HI R19, RZ, 0x1f, R18 ;  /* 0x0000001fff137819 */ /* 0x000fe20000011412 */
[C---:B------:R-:W-:Y:S02]  /*0e40*/  VIADD R188, R18.reuse, 0x40 ;  /* 0x0000004012bc7836 */ /* 0x040fe40000000000 */
[----:B------:R-:W-:Y:S01]  /*0e50*/  VIADD R190, R18, 0x60 ;  /* 0x0000006012be7836 */ /* 0x000fe20000000000 */
[----:B------:R-:W-:Y:S01]  /*0e60*/  SHF.R.S32.HI R0, RZ, 0x1f, R189 ;  /* 0x0000001fff007819 */ /* 0x000fe200000114bd */
[----:B------:R-:W-:Y:S01]  /*0e70*/  IMAD.IADD R220, R230, 0x1, -R5 ;  /* 0x00000001e6dc7824 */ /* 0x000fe200078e0a05 */
[----:B------:R-:W-:Y:S01]  /*0e80*/  SHF.R.S32.HI R5, RZ, 0x1f, R188 ;  /* 0x0000001fff057819 */ /* 0x000fe200000114bc */
[----:B------:R-:W-:Y:S01]  /*0e90*/  IMAD.SHL.U32 R203, R18, 0x40, RZ ;  /* 0x0000004012cb7824 */ /* 0x000fe200078e00ff */
[----:B------:R-:W-:Y:S01]  /*0ea0*/  SHF.R.S32.HI R7, RZ, 0x1f, R190 ;  /* 0x0000001fff077819 */ /* 0x000fe200000114be */
[----:B------:R-:W-:Y:S01]  /*0eb0*/  IMAD.SHL.U32 R202, R189, 0x40, RZ ;  /* 0x00000040bdca7824 */ /* 0x000fe200078e00ff */
[----:B------:R-:W-:Y:S01]  /*0ec0*/  LEA.HI R0, R0, R189, RZ, 0x3 ;  /* 0x000000bd00007211 */ /* 0x000fe200078f18ff */
[----:B------:R-:W-:Y:S01]  /*0ed0*/  IMAD.SHL.U32 R201, R188, 0x40, RZ ;  /* 0x00000040bcc97824 */ /* 0x000fe200078e00ff */
[----:B------:R-:W-:Y:S01]  /*0ee0*/  LEA.HI R5, R5, R188, RZ, 0x3 ;  /* 0x000000bc05057211 */ /* 0x000fe200078f18ff */
[----:B------:R-:W-:Y:S01]  /*0ef0*/  IMAD.SHL.U32 R200, R190, 0x40, RZ ;  /* 0x00000040bec87824 */ /* 0x000fe200078e00ff */
[----:B------:R-:W-:Y:S01]  /*0f00*/  LEA.HI R7, R7, R190, RZ, 0x3 ;  /* 0x000000be07077211 */ /* 0x000fe200078f18ff */
[----:B------:R-:W-:Y:S01]  /*0f10*/  IMAD.SHL.U32 R16, R220, 0x8, RZ ;  /* 0x00000008dc107824 */ /* 0x000fe200078e00ff */
[----:B------:R-:W-:Y:S01]  /*0f20*/  LOP3.LUT R3, R203, 0x1c0, RZ, 0xc0, !PT ;  /* 0x000001c0cb037812 */ /* 0x000fe200078ec0ff */
[----:B------:R-:W-:Y:S01]  /*0f30*/  IMAD.SHL.U32 R0, R0, 0x40, RZ ;  /* 0x0000004000007824 */ /* 0x000fe200078e00ff */
[----:B------:R-:W-:Y:S01]  /*0f40*/  LOP3.LUT R202, R202, 0x1c0, RZ, 0xc0, !PT ;  /* 0x000001c0caca7812 */ /* 0x000fe200078ec0ff */
[----:B------:R-:W-:Y:S01]  /*0f50*/  IMAD.SHL.U32 R5, R5, 0x40, RZ ;  /* 0x0000004005057824 */ /* 0x000fe200078e00ff */
[----:B------:R-:W-:Y:S01]  /*0f60*/  LOP3.LUT R201, R201, 0x1c0, RZ, 0xc0, !PT ;  /* 0x000001c0c9c97812 */ /* 0x000fe200078ec0ff */
[----:B------:R-:W-:Y:S01]  /*0f70*/  IMAD.SHL.U32 R7, R7, 0x40, RZ ;  /* 0x0000004007077824 */ /* 0x000fe200078e00ff */
[----:B------:R-:W-:Y:S01]  /*0f80*/  LOP3.LUT R200, R200, 0x1c0, RZ, 0xc0, !PT ;  /* 0x000001c0c8c87812 */ /* 0x000fe200078ec0ff */
[----:B------:R-:W-:Y:S01]  /*0f90*/  IMAD.SHL.U32 R22, R220, 0x4, RZ ;  /* 0x00000004dc167824 */ /* 0x000fe200078e00ff */
[----:B------:R-:W-:Y:S01]  /*0fa0*/  SHF.R.U32.HI R211, RZ, 0x3, R3 ;  /* 0x00000003ffd37819 */ /* 0x000fe20000011603 */
[----:B------:R-:W-:Y:S01]  /*0fb0*/  VIADD R195, R16, 0x40 ;  /* 0x0000004010c37836 */ /* 0x000fe20000000000 */
[----:B------:R-:W-:Y:S01]  /*0fc0*/  LOP3.LUT R214, R3, 0x38, R16, 0xf8, !PT ;  /* 0x0000003803d67812 */ /* 0x000fe200078ef810 */
[----:B------:R-:W-:Y:S01]  /*0fd0*/  VIADD R187, R22, 0x20 ;  /* 0x0000002016bb7836 */ /* 0x000fe20000000000 */
[----:B------:R-:W-:-:S02]  /*0fe0*/  SHF.R.U32.HI R209, RZ, 0x3, R202 ;  /* 0x00000003ffd17819 */ /* 0x000fc400000116ca */
[--C-:B------:R-:W-:Y:S02]  /*0ff0*/  LOP3.LUT R3, R202, 0x38, R16.reuse, 0xf8, !PT ;  /* 0x00000038ca037812 */ /* 0x100fe400078ef810 */
[----:B------:R-:W-:Y:S02]  /*1000*/  SHF.R.U32.HI R207, RZ, 0x3, R201 ;  /* 0x00000003ffcf7819 */ /* 0x000fe400000116c9 */
[----:B------:R-:W-:Y:S02]  /*1010*/  LOP3.LUT R4, R201, 0x38, R16, 0xf8, !PT ;  /* 0x00000038c9047812 */ /* 0x000fe400078ef810 */
[----:B------:R-:W-:Y:S02]  /*1020*/  SHF.R.U32.HI R205, RZ, 0x3, R200 ;  /* 0x00000003ffcd7819 */ /* 0x000fe400000116c8 */
[----:B------:R-:W-:Y:S02]  /*1030*/  LOP3.LUT R6, R200, 0x38, R16, 0xf8, !PT ;  /* 0x00000038c8067812 */ /* 0x000fe400078ef810 */
[----:B------:R-:W-:-:S02]  /*1040*/  LOP3.LUT R210, R0, 0xfffffe00, RZ, 0xc0, !PT ;  /* 0xfffffe0000d27812 */ /* 0x000fc400078ec0ff */
[----:B------:R-:W-:Y:S02]  /*1050*/  LOP3.LUT R208, R5, 0xfffffe00, RZ, 0xc0, !PT ;  /* 0xfffffe0005d07812 */ /* 0x000fe400078ec0ff */
[----:B------:R-:W-:Y:S02]  /*1060*/  LOP3.LUT R206, R7, 0xfffffe00, RZ, 0xc0, !PT ;  /* 0xfffffe0007ce7812 */ /* 0x000fe400078ec0ff */
[----:B------:R-:W-:Y:S02]  /*1070*/  LOP3.LUT R214, R212, R214, R211, 0xf6, !PT ;  /* 0x000000d6d4d67212 */ /* 0x000fe400078ef6d3 */
[----:B------:R-:W-:Y:S02]  /*1080*/  LOP3.LUT R3, R210, R3, R209, 0xf6, !PT ;  /* 0x00000003d2037212 */ /* 0x000fe400078ef6d1 */
[----:B------:R-:W-:Y:S02]  /*1090*/  LOP3.LUT R4, R208, R4, R207, 0xf6, !PT ;  /* 0x00000004d0047212 */ /* 0x000fe400078ef6cf */
[----:B------:R-:W-:-:S02]  /*10a0*/  LOP3.LUT R6, R206, R6, R205, 0xf6, !PT ;  /* 0x00000006ce067212 */ /* 0x000fc400078ef6cd */
[----:B------:R-:W-:Y:S02]  /*10b0*/  SHF.R.S32.HI R218, RZ, 0x1f, R189 ;  /* 0x0000001fffda7819 */ /* 0x000fe400000114bd */
[----:B------:R-:W-:Y:S02]  /*10c0*/  SHF.R.S32.HI R217, RZ, 0x1f, R188 ;  /* 0x0000001fffd97819 */ /* 0x000fe400000114bc */
[----:B------:R-:W-:Y:S02]  /*10d0*/  SHF.R.S32.HI R216, RZ, 0x1f, R190 ;  /* 0x0000001fffd87819 */ /* 0x000fe400000114be */
[----:B------:R-:W-:Y:S02]  /*10e0*/  SHF.R.S32.HI R17, RZ, 0x1f, R16 ;  /* 0x0000001fff117819 */ /* 0x000fe40000011410 */
[----:B------:R-:W-:Y:S02]  /*10f0*/  LEA R213, R214, UR38, 0x1 ;  /* 0x00000026d6d57c11 */ /* 0x000fe4000f8e08ff */
[----:B------:R-:W-:-:S02]  /*1100*/  LEA R227, R3, UR38, 0x1 ;  /* 0x0000002603e37c11 */ /* 0x000fc4000f8e08ff */
[----:B------:R-:W-:Y:S02]  /*1110*/  LEA R226, R4, UR38, 0x1 ;  /* 0x0000002604e27c11 */ /* 0x000fe4000f8e08ff */
[----:B------:R-:W-:-:S07]  /*1120*/  LEA R225, R6, UR38, 0x1 ;  /* 0x0000002606e17c11 */ /* 0x000fce000f8e08ff */
.L_x_7116:
[----:B------:R-:W-:Y:S05]  /*1130*/  YIELD ;  /* 0x0000000000007946 */ /* 0x000fea0003800000 */
[----:B------:R-:W-:Y:S01]  /*1140*/  ULDC.64 UR4, c[0x0][0xa28] ;  /* 0x00028a0000047ab9 */ /* 0x000fe20000000a00 */
[----:B0-2345:R-:W0:Y:S01]  /*1150*/  LDC.64 R6, c[0x0][0xa08] ;  /* 0x00028200ff067b82 */ /* 0x03de220000000a00 */
[----:B------:R-:W-:Y:S01]  /*1160*/  ISETP.NE.U32.AND P1, PT, RZ, UR4, PT ;  /* 0x00000004ff007c0c */ /* 0x000fe2000bf25070 */
[----:B------:R-:W-:Y:S02]  /*1170*/  IMAD.MOV.U32 R0, RZ, RZ, RZ ;  /* 0x000000ffff007224 */ /* 0x000fe400078e00ff */
[----:B------:R-:W-:Y:S01]  /*1180*/  IMAD.MOV.U32 R28, RZ, RZ, RZ ;  /* 0x000000ffff1c7224 */ /* 0x000fe200078e00ff */
[----:B------:R-:W-:Y:S01]  /*1190*/  ISETP.NE.AND.EX P1, PT, RZ, UR5, PT, P1 ;  /* 0x00000005ff007c0c */ /* 0x000fe2000bf25310 */
[----:B------:R-:W-:-:S02]  /*11a0*/  ULDC.64 UR4, c[0x0][0xa18] ;  /* 0x0002860000047ab9 */ /* 0x000fc40000000a00 */
[----:B------:R-:W-:-:S04]  /*11b0*/  ISETP.NE.U32.AND P2, PT, RZ, UR4, PT ;  /* 0x00000004ff007c0c */ /* 0x000fc8000bf45070 */
[----:B------:R-:W-:Y:S01]  /*11c0*/  ISETP.NE.AND.EX P2, PT, RZ, UR5, PT, P2 ;  /* 0x00000005ff007c0c */ /* 0x000fe2000bf45320 */
[----:B------:R-:W-:Y:S02]  /*11d0*/  ULDC.64 UR4, c[0x0][0xa08] ;  /* 0x0002820000047ab9 */ /* 0x000fe40000000a00 */
[----:B------:R-:W-:-:S03]  /*11e0*/  ISETP.NE.U32.AND P0, PT, RZ, UR4, PT ;  /* 0x00000004ff007c0c */ /* 0x000fc6000bf05070 */
[----:B------:R-:W1:Y:S01]  /*11f0*/  @P1 LDC.64 R4, c[0x0][0xa28] ;  /* 0x00028a00ff041b82 */ /* 0x000e620000000a00 */
[----:B------:R-:W-:Y:S01]  /*1200*/  ISETP.NE.AND.EX P0, PT, RZ, UR5, PT, P0 ;  /* 0x00000005ff007c0c */ /* 0x000fe2000bf05300 */
[----:B0-----:R-:W-:-:S06]  /*1210*/  IMAD.WIDE R10, R199, 0x4, R6 ;  /* 0x00000004c70a7825 */ /* 0x001fcc00078e0206 */
[----:B------:R-:W0:Y:S01]  /*1220*/  @P2 LDC.64 R8, c[0x0][0xa18] ;  /* 0x00028600ff082b82 */ /* 0x000e220000000a00 */
[----:B------:R-:W-:Y:S02]  /*1230*/  ULDC UR4, c[0x0][0x288] ;  /* 0x0000a20000047ab9 */ /* 0x000fe40000000800 */
[----:B------:R-:W-:Y:S01]  /*1240*/  IMAD.U32 R193, RZ, RZ, UR4 ;  /* 0x00000004ffc17e24 */ /* 0x000fe2000f8e00ff */
[----:B------:R-:W-:Y:S02]  /*1250*/  ULDC.64 UR4, c[0x0][0x3f8] ;  /* 0x0000fe0000047ab9 */ /* 0x000fe40000000a00 */
[----:B------:R2:W5:Y:S01]  /*1260*/  @P0 LDG.E R28, desc[UR54][R10.64] ;  /* 0x000000360a1c0981 */ /* 0x000562000c1e1900 */
[----:B-1----:R-:W-:-:S05]  /*1270*/  @P1 IMAD.WIDE R4, R199, 0x4, R4 ;  /* 0x00000004c7041825 */ /* 0x002fca00078e0204 */
[----:B------:R2:W5:Y:S01]  /*1280*/  @P1 LDG.E R0, desc[UR54][R4.64] ;  /* 0x0000003604001981 */ /* 0x000562000c1e1900 */
[----:B0-----:R-:W-:-:S05]  /*1290*/  @P2 IMAD.WIDE R6, R199, 0x4, R8 ;  /* 0x00000004c7062825 */ /* 0x001fca00078e0208 */
[----:B------:R2:W5:Y:S01]  /*12a0*/  @P2 LDG.E R193, desc[UR54][R6.64] ;  /* 0x0000003606c12981 */ /* 0x000562000c1e1900 */
[----:B------:R-:W-:-:S03]  /*12b0*/  UISETP.NE.U32.AND UP0, UPT, UR4, URZ, UPT ;  /* 0x0000003f0400728c */ /* 0x000fc6000bf05070 */
[----:B------:R-:W-:Y:S01]  /*12c0*/  ULDC UR4, c[0x0][0x404] ;  /* 0x0001010000047ab9 */ /* 0x000fe20000000800 */
[----:B------:R-:W-:-:S03]  /*12d0*/  UISETP.NE.AND.EX UP0, UPT, UR5, URZ, UPT, UP0 ;  /* 0x0000003f0500728c */ /* 0x000fc6000bf05300 */
[----:B------:R-:W-:Y:S01]  /*12e0*/  ULDC UR5, c[0x0][0x2e0] ;  /* 0x0000b80000057ab9 */ /* 0x000fe20000000800 */
[----:B------:R-:W-:-:S04]  /*12f0*/  USEL UR4, UR4, 0x1, UP0 ;  /* 0x0000000104047887 */ /* 0x000fc80008000000 */
[----:B------:R-:W-:-:S03]  /*1300*/  UIMAD UR4, UR4, UR5, URZ ;  /* 0x00000005040472a4 */ /* 0x000fc6000f8e023f */
[----:B------:R-:W-:Y:S02]  /*1310*/  ULDC UR5, c[0x0][0x338] ;  /* 0x0000ce0000057ab9 */ /* 0x000fe40000000800 */
[----:B------:R-:W-:Y:S02]  /*1320*/  IMAD.U32 R24, RZ, RZ, UR5 ;  /* 0x00000005ff187e24 */ /* 0x000fe4000f8e00ff */
[----:B------:R-:W-:Y:S01]  /*1330*/  IMAD.U32 R27, RZ, RZ, UR4 ;  /* 0x00000004ff1b7e24 */ /* 0x000fe2000f8e00ff */
[----:B--2---:R-:W-:Y:S06]  /*1340*/  @P2 BRA `(.L_x_6837) ;  /* 0x0000000000242947 */ /* 0x004fec0003800000 */
        /* <DEDUP_REMOVED lines=9> */
.L_x_6837:
[----:B------:R-:W-:Y:S01]  /*13e0*/  ULDC.64 UR4, c[0x0][0xa20] ;  /* 0x0002880000047ab9 */ /* 0x000fe20000000a00 */
[----:B------:R-:W-:Y:S01]  /*13f0*/  IMAD.MOV.U32 R223, RZ, RZ, R197 ;  /* 0x000000ffffdf7224 */ /* 0x000fe200078e00c5 */
[----:B------:R-:W-:Y:S01]  /*1400*/  ISETP.NE.U32.AND P1, PT, RZ, UR4, PT ;  /* 0x00000004ff007c0c */ /* 0x000fe2000bf25070 */
[----:B------:R-:W-:Y:S02]  /*1410*/  IMAD.MOV.U32 R219, RZ, RZ, R198 ;  /* 0x000000ffffdb7224 */ /* 0x000fe400078e00c6 */
[----:B------:R-:W-:Y:S01]  /*1420*/  IMAD.MOV.U32 R221, RZ, RZ, R199 ;  /* 0x000000ffffdd7224 */ /* 0x000fe200078e00c7 */
[----:B------:R-:W-:-:S13]  /*1430*/  ISETP.NE.AND.EX P1, PT, RZ, UR5, PT, P1 ;  /* 0x00000005ff007c0c */ /* 0x000fda000bf25310 */
[----:B------:R-:W-:Y:S05]  /*1440*/  @!P1 BRA `(.L_x_6838) ;  /* 0x0000000000109947 */ /* 0x000fea0003800000 */
[----:B------:R-:W0:Y:S02]  /*1450*/  LDC.64 R4, c[0x0][0xa20] ;  /* 0x00028800ff047b82 */ /* 0x000e240000000a00 */
[----:B0-----:R-:W-:-:S05]  /*1460*/  IMAD.WIDE R4, R199, 0x4, R4 ;  /* 0x00000004c7047825 */ /* 0x001fca00078e0204 */
[----:B------:R0:W5:Y:S01]  /*1470*/  LDG.E R27, desc[UR54][R4.64] ;  /* 0x00000036041b7981 */ /* 0x000162000c1e1900 */
[----:B------:R-:W-:Y:S05]  /*1480*/  BRA `(.L_x_6839) ;  /* 0x0000000000107947 */ /* 0x000fea0003800000 */
.L_x_6838:
[----:B------:R-:W-:Y:S05]  /*1490*/  @!P0 BRA `(.L_x_6839) ;  /* 0x00000000000c8947 */ /* 0x000fea0003800000 */
[----:B------:R-:W2:Y:S04]  /*14a0*/  LDG.E R4, desc[UR54][R10.64] ;  /* 0x000000360a047981 */ /* 0x000ea8000c1e1900 */
[----:B------:R-:W2:Y:S02]  /*14b0*/  LDG.E R27, desc[UR54][R10.64+0x4] ;  /* 0x000004360a1b7981 */ /* 0x000ea4000c1e1900 */
[----:B--2---:R-:W-:-:S07]  /*14c0*/  IMAD.IADD R27, R27, 0x1, -R4 ;  /* 0x000000011b1b7824 */ /* 0x004fce00078e0a04 */
.L_x_6839:
[----:B------:R-:W-:Y:S01]  /*14d0*/  ULDC.64 UR4, c[0x0][0xa10] ;  /* 0x0002840000047ab9 */ /* 0x000fe20000000a00 */
[----:B------:R-:W1:Y:S01]  /*14e0*/  LDC.64 R10, c[0x0][0x9e0] ;  /* 0x00027800ff0a7b82 */ /* 0x000e620000000a00 */
[----:B------:R-:W-:-:S04]  /*14f0*/  ISETP.NE.U32.AND P0, PT, RZ, UR4, PT ;  /* 0x00000004ff007c0c */ /* 0x000fc8000bf05070 */
        /* <DEDUP_REMOVED lines=35> */
.L_x_6842:
[----:B------:R-:W-:-:S13]  /*1730*/  ISETP.NE.AND P0, PT, R11, 0x1, PT ;  /* 0x000000010b00780c */ /* 0x000fda0003f05270 */
[----:B------:R-:W0:Y:S02]  /*1740*/  @P0 LDC.64 R4, c[0x0][0x9e8] ;  /* 0x00027a00ff040b82 */ /* 0x000e240000000a00 */
[----:B0-----:R-:W-:-:S05]  /*1750*/  @P0 IMAD.HI.U32 R4, R3, R4, RZ ;  /* 0x0000000403040227 */ /* 0x001fca00078e00ff */
[----:B------:R-:W-:-:S07]  /*1760*/  @P0 SHF.R.U32.HI R3, RZ, R5, R4 ;  /* 0x00000005ff030219 */ /* 0x000fce0000011604 */
.L_x_6843:
[----:B------:R-:W-:Y:S05]  /*1770*/  BSYNC B0 ;  /* 0x0000000000007941 */ /* 0x000fea0003800000 */
.L_x_6841:
[----:B------:R-:W-:-:S05]  /*1780*/  IMAD R3, R3, R11, R11 ;  /* 0x0000000b03037224 */ /* 0x000fca00078e020b */
[----:B------:R-:W-:-:S07]  /*1790*/  VIMNMX R0, R0, R3, PT ;  /* 0x0000000300007248 */ /* 0x000fce0003fe0100 */
.L_x_6840:
        /* <DEDUP_REMOVED lines=15> */
.L_x_6846:
[----:B------:R-:W-:Y:S01]  /*1890*/  ISETP.NE.AND P0, PT, R11, 0x1, PT ;  /* 0x000000010b00780c */ /* 0x000fe20003f05270 */
[----:B------:R-:W-:-:S12]  /*18a0*/  IMAD.MOV.U32 R4, RZ, RZ, R118 ;  /* 0x000000ffff047224 */ /* 0x000fd800078e0076 */
[----:B------:R-:W0:Y:S02]  /*18b0*/  @P0 LDC.64 R6, c[0x0][0x9e8] ;  /* 0x00027a00ff060b82 */ /* 0x000e240000000a00 */
[----:B0-----:R-:W-:-:S05]  /*18c0*/  @P0 IMAD.HI.U32 R6, R118, R6, RZ ;  /* 0x0000000676060227 */ /* 0x001fca00078e00ff */
[----:B------:R-:W-:-:S07]  /*18d0*/  @P0 SHF.R.U32.HI R4, RZ, R7, R6 ;  /* 0x00000007ff040219 */ /* 0x000fce0000011606 */
.L_x_6847:
[----:B------:R-:W-:Y:S05]  /*18e0*/  BSYNC B0 ;  /* 0x0000000000007941 */ /* 0x000fea0003800000 */
.L_x_6845:
[----:B------:R-:W-:-:S05]  /*18f0*/  IMAD R4, R4, R11, RZ ;  /* 0x0000000b04047224 */ /* 0x000fca00078e02ff */
[----:B------:R-:W-:-:S07]  /*1900*/  VIMNMX R3, R3, R4, !PT ;  /* 0x0000000403037248 */ /* 0x000fce0007fe0100 */
.L_x_6844:
        /* <DEDUP_REMOVED lines=43> */
.L_x_6850:
[----:B------:R-:W-:Y:S05]  /*1bc0*/  BSYNC B6 ;  /* 0x0000000000067941 */ /* 0x000fea0003800000 */
.L_x_6849:
        /* <DEDUP_REMOVED lines=20> */
.L_x_6852:
[----:B------:R-:W-:Y:S05]  /*1d10*/  BSYNC B6 ;  /* 0x0000000000067941 */ /* 0x000fea0003800000 */
.L_x_6851:
[----:B------:R-:W-:Y:S01]  /*1d20*/  ULDC.64 UR4, c[0x0][0x9f8] ;  /* 0x00027e0000047ab9 */ /* 0x000fe20000000a00 */
[----:B------:R-:W0:Y:S01]  /*1d30*/  LDC R0, c[0x0][0x428] ;  /* 0x00010a00ff007b82 */ /* 0x000e220000000800 */
[----:B------:R-:W-:-:S07]  /*1d40*/  ISETP.NE.U32.AND P0, PT, RZ, UR4, PT ;  /* 0x00000004ff007c0c */ /* 0x000fce000bf05070 */
[----:B------:R-:W1:Y:S01]  /*1d50*/  LDC.64 R38, c[0x0][0x2f0] ;  /* 0x0000bc00ff267b82 */ /* 0x000e620000000a00 */
[----:B------:R-:W-:Y:S01]  /*1d60*/  ISETP.NE.AND.EX P0, PT, RZ, UR5, PT, P0 ;  /* 0x00000005ff007c0c */ /* 0x000fe2000bf05300 */
[----:B------:R-:W2:Y:S01]  /*1d70*/  S2R R30, SR_TID.X ;  /* 0x00000000001e7919 */ /* 0x000ea20000002100 */
[----:B------:R-:W-:Y:S01]  /*1d80*/  IMAD.IADD R43, R28, 0x1, R27 ;  /* 0x000000011c2b7824 */ /* 0x000fe200078e021b */
[----:B------:R-:W-:Y:S01]  /*1d90*/  ULDC.64 UR6, c[0x0][0xa08] ;  /* 0x0002820000067ab9 */ /* 0x000fe20000000a00 */
[----:B------:R-:W-:-:S03]  /*1da0*/  ULDC.64 UR4, c[0x0][0x2f8] ;  /* 0x0000be0000047ab9 */ /* 0x000fc60000000a00 */
[----:B------:R-:W3:Y:S08]  /*1db0*/  LDC.64 R32, c[0x0][0x3d8] ;  /* 0x0000f600ff207b82 */ /* 0x000ef00000000a00 */
[----:B------:R-:W4:Y:S08]  /*1dc0*/  @P0 LDC.64 R4, c[0x0][0x9f8] ;  /* 0x00027e00ff040b82 */ /* 0x000f300000000a00 */
[----:B------:R-:W1:Y:S01]  /*1dd0*/  LDC R27, c[0x0][0x3d4] ;  /* 0x0000f500ff1b7b82 */ /* 0x000e620000000800 */
[----:B----4-:R-:W-:-:S05]  /*1de0*/  @P0 IMAD.WIDE R4, R199, 0x4, R4 ;  /* 0x00000004c7040825 */ /* 0x010fca00078e0204 */
[----:B------:R4:W4:Y:S01]  /*1df0*/  @P0 LDG.E R199, desc[UR54][R4.64] ;  /* 0x0000003604c70981 */ /* 0x000922000c1e1900 */
[----:B0-----:R-:W-:Y:S01]  /*1e00*/  ISETP.NE.AND P0, PT, R0, 0x1, PT ;  /* 0x000000010000780c */ /* 0x001fe20003f05270 */
[----:B---3--:R-:W-:Y:S01]  /*1e10*/  IMAD.WIDE.U32 R10, R18, R32, R16 ;  /* 0x00000020120a7225 */ /* 0x008fe200078e0010 */
[----:B------:R-:W-:Y:S02]  /*1e20*/  SHF.R.S32.HI R35, RZ, 0x1f, R43 ;  /* 0x0000001fff237819 */ /* 0x000fe4000001142b */
[----:B--2---:R-:W-:Y:S01]  /*1e30*/  SHF.R.U32.HI R30, RZ, 0x7, R30 ;  /* 0x00000007ff1e7819 */ /* 0x004fe2000001161e */
[----:B-1----:R-:W-:Y:S01]  /*1e40*/  IMAD.SHL.U32 R90, R38, 0x20, RZ ;  /* 0x00000020265a7824 */ /* 0x002fe200078e00ff */
[----:B------:R-:W-:Y:S01]  /*1e50*/  ISETP.GE.AND P1, PT, R16, R27, PT ;  /* 0x0000001b1000720c */ /* 0x000fe20003f26270 */
[-C--:B------:R-:W-:Y:S01]  /*1e60*/  IMAD R6, R35, R38.reuse, RZ ;  /* 0x0000002623067224 */ /* 0x080fe200078e02ff */
[----:B------:R-:W-:Y:S01]  /*1e70*/  ISETP.NE.AND P6, PT, R30, 0x1, PT ;  /* 0x000000011e00780c */ /* 0x000fe20003fc5270 */
[----:B----4-:R-:W-:Y:S01]  /*1e80*/  IMAD.WIDE.U32 R4, R43, R38, RZ ;  /* 0x000000262b047225 */ /* 0x010fe200078e00ff */
[----:B------:R-:W-:-:S02]  /*1e90*/  SHF.R.S32.HI R23, RZ, 0x1f, R22 ;  /* 0x0000001fff177819 */ /* 0x000fc40000011416 */
[----:B------:R-:W-:Y:S01]  /*1ea0*/  SHF.L.U64.HI R91, R38, 0x5, R39 ;  /* 0x00000005265b7819 */ /* 0x000fe20000010227 */
[----:B------:R-:W0:Y:S01]  /*1eb0*/  @P0 LDC R3, c[0x0][0x42c] ;  /* 0x00010b00ff030b82 */ /* 0x000e220000000800 */
[-C--:B------:R-:W-:Y:S01]  /*1ec0*/  IMAD.WIDE.U32 R40, R18, R38.reuse, R16 ;  /* 0x0000002612287225 */ /* 0x080fe200078e0010 */
[C-C-:B------:R-:W-:Y:S02]  /*1ed0*/  SHF.L.U64.HI R15, R32.reuse, 0x5, R33.reuse ;  /* 0x00000005200f7819 */ /* 0x140fe40000010221 */
[----:B------:R-:W-:Y:S01]  /*1ee0*/  SHF.L.U64.HI R110, R32, 0x7, R33 ;  /* 0x00000007206e7819 */ /* 0x000fe20000010221 */
[----:B------:R-:W-:Y:S01]  /*1ef0*/  IMAD.WIDE.U32 R88, R18, R38, R90 ;  /* 0x0000002612587225 */ /* 0x000fe200078e005a */
[----:B------:R-:W-:Y:S02]  /*1f00*/  SHF.L.U64.HI R105, R38, 0x6, R39 ;  /* 0x0000000626697819 */ /* 0x000fe40000010227 */
[----:B------:R-:W1:Y:S01]  /*1f10*/  @P0 LDC R7, c[0x0][0x430] ;  /* 0x00010c00ff070b82 */ /* 0x000e620000000800 */
[----:B------:R-:W-:-:S02]  /*1f20*/  VIADD R125, R30, 0x8 ;  /* 0x000000081e7d7836 */ /* 0x000fc40000000000 */
[----:B------:R-:W-:Y:S02]  /*1f30*/  IMAD.SHL.U32 R116, R27, 0x2, RZ ;  /* 0x000000021b747824 */ /* 0x000fe400078e00ff */
[----:B------:R-:W-:Y:S02]  /*1f40*/  IMAD.SHL.U32 R128, R38, 0x80, RZ ;  /* 0x0000008026807824 */ /* 0x000fe400078e00ff */
[----:B0-----:R-:W-:-:S04]  /*1f50*/  @P0 IMAD.HI.U32 R0, R198, R3, RZ ;  /* 0x00000003c6000227 */ /* 0x001fc800078e00ff */
[----:B------:R-:W-:Y:S01]  /*1f60*/  IMAD R3, R43, R39, R6 ;  /* 0x000000272b037224 */ /* 0x000fe200078e0206 */
[----:B-1----:R-:W-:-:S03]  /*1f70*/  @P0 SHF.R.U32.HI R198, RZ, R7, R0 ;  /* 0x00000007ffc60219 */ /* 0x002fc60000011600 */
[----:B------:R-:W-:Y:S01]  /*1f80*/  IMAD.IADD R5, R5, 0x1, R3 ;  /* 0x0000000105057824 */ /* 0x000fe200078e0203 */
[----:B------:R-:W-:Y:S01]  /*1f90*/  ISETP.NE.U32.AND P0, PT, RZ, UR6, PT ;  /* 0x00000006ff007c0c */ /* 0x000fe2000bf05070 */
[----:B------:R-:W0:Y:S01]  /*1fa0*/  LDC.64 R6, c[0x0][0x3e8] ;  /* 0x0000fa00ff067b82 */ /* 0x000e220000000a00 */
[----:B------:R-:W-:Y:S01]  /*1fb0*/  SHF.R.S32.HI R8, RZ, 0x1f, R198 ;  /* 0x0000001fff087819 */ /* 0x000fe200000114c6 */
[----:B------:R-:W-:Y:S01]  /*1fc0*/  IMAD.WIDE.U32 R4, R198, UR4, R4 ;  /* 0x00000004c6047c25 */ /* 0x000fe2000f8e0004 */
[----:B------:R-:W-:-:S03]  /*1fd0*/  ISETP.NE.AND.EX P0, PT, RZ, UR7, PT, P0 ;  /* 0x00000007ff007c0c */ /* 0x000fc6000bf05300 */
[----:B------:R-:W-:-:S04]  /*1fe0*/  IMAD R3, R8, UR4, RZ ;  /* 0x0000000408037c24 */ /* 0x000fc8000f8e02ff */
[----:B------:R-:W-:Y:S01]  /*1ff0*/  IMAD R3, R198, UR5, R3 ;  /* 0x00000005c6037c24 */ /* 0x000fe2000f8e0203 */
[----:B------:R-:W-:-:S03]  /*2000*/  ULDC.64 UR4, c[0x0][0x300] ;  /* 0x0000c00000047ab9 */ /* 0x000fc60000000a00 */
[----:B------:R-:W-:Y:S02]  /*2010*/  IMAD.IADD R5, R5, 0x1, R3 ;  /* 0x0000000105057824 */ /* 0x000fe400078e0203 */
[----:B0-----:R-:W-:Y:S01]  /*2020*/  IMAD R12, R19, R6, RZ ;  /* 0x00000006130c7224 */ /* 0x001fe200078e02ff */
[----:B------:R-:W-:-:S03]  /*2030*/  SHF.L.U64.HI R109, R6, 0x7, R7 ;  /* 0x00000007066d7819 */ /* 0x000fc60000010207 */
[----:B------:R-:W-:Y:S01]  /*2040*/  IMAD R85, R18, R7, R12 ;  /* 0x0000000712557224 */ /* 0x000fe200078e020c */
[----:B------:R-:W-:Y:S02]  /*2050*/  SHF.R.S32.HI R0, RZ, 0x1f, R199 ;  /* 0x0000001fff007819 */ /* 0x000fe400000114c7 */
[----:B------:R-:W-:Y:S02]  /*2060*/  SEL R97, R199, RZ, !P0 ;  /* 0x000000ffc7617207 */ /* 0x000fe40004000000 */
[----:B------:R-:W-:Y:S02]  /*2070*/  SEL R9, R0, RZ, !P0 ;  /* 0x000000ff00097207 */ /* 0x000fe40004000000 */
[----:B------:R-:W-:Y:S01]  /*2080*/  IADD3 R42, P0, R18, R43, RZ ;  /* 0x0000002b122a7210 */ /* 0x000fe20007f1e0ff */
[----:B------:R-:W-:-:S04]  /*2090*/  IMAD.WIDE.U32 R98, R97, UR4, R4 ;  /* 0x0000000461627c25 */ /* 0x000fc8000f8e0004 */
[----:B------:R-:W-:Y:S02]  /*20a0*/  IMAD R0, R9, UR4, RZ ;  /* 0x0000000409007c24 */ /* 0x000fe4000f8e02ff */
[----:B------:R-:W-:Y:S02]  /*20b0*/  IMAD.X R43, R19, 0x1, R35, P0 ;  /* 0x00000001132b7824 */ /* 0x000fe400000e0623 */
[----:B------:R-:W-:Y:S01]  /*20c0*/  IMAD R31, R97, UR5, R0 ;  /* 0x00000005611f7c24 */ /* 0x000fe2000f8e0200 */
[----:B------:R-:W-:Y:S05]  /*20d0*/  @!P6 WARPSYNC.ALL ;  /* 0x000000000000e948 */ /* 0x000fea0003800000 */
[----:B------:R-:W-:Y:S01]  /*20e0*/  ULDC.64 UR4, c[0x0][0x320] ;  /* 0x0000c80000047ab9 */ /* 0x000fe20000000a00 */
[----:B------:R-:W-:-:S02]  /*20f0*/  IMAD R0, R19, R32, RZ ;  /* 0x0000002013007224 */ /* 0x000fc400078e02ff */
[----:B------:R-:W-:Y:S02]  /*2100*/  IMAD R3, R8, UR4, RZ ;  /* 0x0000000408037c24 */ /* 0x000fe4000f8e02ff */
[----:B------:R-:W-:-:S04]  /*2110*/  IMAD.WIDE.U32 R4, R198, UR4, R16 ;  /* 0x00000004c6047c25 */ /* 0x000fc8000f8e0010 */
[----:B------:R-:W-:Y:S01]  /*2120*/  IMAD R3, R198, UR5, R3 ;  /* 0x00000005c6037c24 */ /* 0x000fe2000f8e0203 */
[----:B------:R-:W-:Y:S01]  /*2130*/  ULDC.64 UR4, c[0x0][0x328] ;  /* 0x0000ca0000047ab9 */ /* 0x000fe20000000a00 */
[C---:B------:R-:W-:Y:S01]  /*2140*/  IMAD R13, R18.reuse, R33, R0 ;  /* 0x00000021120d7224 */ /* 0x040fe200078e0200 */
[----:B------:R-:W-:Y:S01]  /*2150*/  P2R R0, PR, RZ, 0x2 ;  /* 0x00000002ff007803 */ /* 0x000fe20000000000 */
[----:B------:R-:W-:Y:S02]  /*2160*/  IMAD.IADD R5, R5, 0x1, R3 ;  /* 0x0000000105057824 */ /* 0x000fe400078e0203 */
[----:B------:R-:W-:Y:S02]  /*2170*/  IMAD R3, R9, UR4, RZ ;  /* 0x0000000409037c24 */ /* 0x000fe4000f8e02ff */
[----:B------:R-:W-:-:S04]  /*2180*/  IMAD.WIDE.U32 R8, R18, R6, R22 ;  /* 0x0000000612087225 */ /* 0x000fc800078e0016 */
[----:B------:R-:W-:Y:S01]  /*2190*/  IMAD R47, R97, UR5, R3 ;  /* 0x00000005612f7c24 */ /* 0x000fe2000f8e0203 */
[----:B------:R-:W-:Y:S01]  /*21a0*/  SEL R3, R27, RZ, P1 ;  /* 0x000000ff1b037207 */ /* 0x000fe20000800000 */
[----:B------:R-:W-:Y:S01]  /*21b0*/  IMAD.WIDE.U32 R96, R97, UR4, R4 ;  /* 0x0000000461607c25 */ /* 0x000fe2000f8e0004 */
[----:B------:R-:W-:Y:S02]  /*21c0*/  ULDC UR4, c[0x0][0x2e4] ;  /* 0x0000b90000047ab9 */ /* 0x000fe40000000800 */
[C---:B------:R-:W-:Y:S01]  /*21d0*/  ISETP.GE.AND P2, PT, R16.reuse, UR4, PT ;  /* 0x0000000410007c0c */ /* 0x040fe2000bf46270 */
[----:B------:R-:W-:Y:S02]  /*21e0*/  IMAD.IADD R3, R16, 0x1, R3 ;  /* 0x0000000110037824 */ /* 0x000fe400078e0203 */
[----:B------:R-:W-:Y:S02]  /*21f0*/  IMAD.MOV.U32 R86, RZ, RZ, R8 ;  /* 0x000000ffff567224 */ /* 0x000fe400078e0008 */
[----:B------:R-:W-:Y:S01]  /*2200*/  IMAD.WIDE.U32 R4, R18, R32, R22 ;  /* 0x0000002012047225 */ /* 0x000fe200078e0016 */
[----:B------:R-:W-:-:S03]  /*2210*/  SHF.R.S32.HI R14, RZ, 0x1f, R3 ;  /* 0x0000001fff0e7819 */ /* 0x000fc60000011403 */
[----:B------:R-:W-:Y:S01]  /*2220*/  IMAD.IADD R5, R5, 0x1, R13 ;  /* 0x0000000105057824 */ /* 0x000fe200078e020d */
[CC--:B------:R-:W-:Y:S01]  /*2230*/  LEA.HI R8, R14.reuse, R3.reuse, RZ, 0x6 ;  /* 0x000000030e087211 */ /* 0x0c0fe200078f30ff */
[----:B------:R-:W-:Y:S01]  /*2240*/  IMAD.IADD R11, R13, 0x1, R11 ;  /* 0x000000010d0b7824 */ /* 0x000fe200078e020b */
[----:B------:R-:W-:Y:S01]  /*2250*/  LEA.HI R37, R14, R3, RZ, 0x3 ;  /* 0x000000030e257211 */ /* 0x000fe200078f18ff */
[----:B------:R-:W-:-:S03]  /*2260*/  IMAD.WIDE.U32 R12, R18, R6, R16 ;  /* 0x00000006120c7225 */ /* 0x000fc600078e0010 */
[--C-:B------:R-:W-:Y:S01]  /*2270*/  LOP3.LUT R14, R201, 0x38, R37.reuse, 0xf8, !PT ;  /* 0x00000038c90e7812 */ /* 0x100fe200078ef825 */
[----:B------:R-:W-:Y:S01]  /*2280*/  IMAD.SHL.U32 R3, R8, 0x80, RZ ;  /* 0x0000008008037824 */ /* 0x000fe200078e00ff */
[----:B------:R-:W-:Y:S01]  /*2290*/  LOP3.LUT R8, R37, 0x38, RZ, 0xc0, !PT ;  /* 0x0000003825087812 */ /* 0x000fe200078ec0ff */
[----:B------:R-:W-:Y:S01]  /*22a0*/  IMAD.MOV.U32 R84, RZ, RZ, R12 ;  /* 0x000000ffff547224 */ /* 0x000fe200078e000c */
[----:B------:R-:W-:Y:S01]  /*22b0*/  LOP3.LUT R12, R202, 0x38, R37, 0xf8, !PT ;  /* 0x00000038ca0c7812 */ /* 0x000fe200078ef825 */
[----:B------:R-:W-:Y:S01]  /*22c0*/  IMAD.IADD R87, R9, 0x1, R85 ;  /* 0x0000000109577824 */ /* 0x000fe200078e0255 */
[----:B------:R-:W-:Y:S01]  /*22d0*/  LOP3.LUT R20, R200, 0x38, R37, 0xf8, !PT ;  /* 0x00000038c8147812 */ /* 0x000fe200078ef825 */
[-C--:B-----5:R-:W-:Y:S01]  /*22e0*/  IMAD.WIDE.U32 R94, R117, R32.reuse, R4 ;  /* 0x00000020755e7225 */ /* 0x0a0fe200078e0004 */
[----:B------:R-:W-:Y:S02]  /*22f0*/  LOP3.LUT R8, R8, 0x1c0, R203, 0xf8, !PT ;  /* 0x000001c008087812 */ /* 0x000fe400078ef8cb */
[----:B------:R-:W-:Y:S01]  /*2300*/  LOP3.LUT R3, R3, 0xffffe000, RZ, 0xc0, !PT ;  /* 0xffffe00003037812 */ /* 0x000fe200078ec0ff */
[----:B------:R-:W-:Y:S01]  /*2310*/  IMAD.IADD R30, R99, 0x1, R31 ;  /* 0x00000001631e7824 */ /* 0x000fe200078e021f */
[----:B------:R-:W-:Y:S01]  /*2320*/  LOP3.LUT R12, R12, R209, RZ, 0x3c, !PT ;  /* 0x000000d10c0c7212 */ /* 0x000fe200078e3cff */
[----:B------:R-:W-:Y:S01]  /*2330*/  IMAD.IADD R85, R85, 0x1, R13 ;  /* 0x0000000155557824 */ /* 0x000fe200078e020d */
[----:B------:R-:W-:Y:S01]  /*2340*/  LOP3.LUT R14, R14, R207, RZ, 0x3c, !PT ;  /* 0x000000cf0e0e7212 */ /* 0x000fe200078e3cff */
[----:B------:R-:W-:Y:S01]  /*2350*/  IMAD.WIDE.U32 R92, R117, R32, R10 ;  /* 0x00000020755c7225 */ /* 0x000fe200078e000a */
[----:B------:R-:W-:-:S02]  /*2360*/  LOP3.LUT R20, R20, R205, RZ, 0x3c, !PT ;  /* 0x000000cd14147212 */ /* 0x000fc400078e3cff */
[----:B------:R-:W-:Y:S01]  /*2370*/  LOP3.LUT R8, R8, R211, RZ, 0x3c, !PT ;  /* 0x000000d308087212 */ /* 0x000fe200078e3cff */
[C---:B------:R-:W-:Y:S01]  /*2380*/  IMAD.SHL.U32 R13, R32.reuse, 0x20, RZ ;  /* 0x00000020200d7824 */ /* 0x040fe200078e00ff */
[----:B------:R-:W-:Y:S01]  /*2390*/  SHF.R.S32.HI R9, RZ, 0x1f, R117 ;  /* 0x0000001fff097819 */ /* 0x000fe20000011475 */
[----:B------:R-:W-:Y:S01]  /*23a0*/  IMAD.SHL.U32 R11, R32, 0x80, RZ ;  /* 0x00000080200b7824 */ /* 0x000fe200078e00ff */
[-C--:B------:R-:W-:Y:S01]  /*23b0*/  IADD3 R114, R12, R3.reuse, R210 ;  /* 0x000000030c727210 */ /* 0x080fe20007ffe0d2 */
[----:B------:R-:W-:Y:S01]  /*23c0*/  IMAD.SHL.U32 R12, R32, 0x40, RZ ;  /* 0x00000040200c7824 */ /* 0x000fe200078e00ff */
[-C--:B------:R-:W-:Y:S01]  /*23d0*/  IADD3 R113, R14, R3.reuse, R208 ;  /* 0x000000030e717210 */ /* 0x080fe20007ffe0d0 */
[C---:B------:R-:W-:Y:S01]  /*23e0*/  IMAD R4, R9.reuse, R6, RZ ;  /* 0x0000000609047224 */ /* 0x040fe200078e02ff */
[-C--:B------:R-:W-:Y:S01]  /*23f0*/  IADD3 R111, R20, R3.reuse, R206 ;  /* 0x00000003146f7210 */ /* 0x080fe20007ffe0ce */
[----:B------:R-:W-:Y:S01]  /*2400*/  IMAD R28, R9, R32, RZ ;  /* 0x00000020091c7224 */ /* 0x000fe200078e02ff */
[----:B------:R-:W-:Y:S01]  /*2410*/  IADD3 R115, R8, R3, R212 ;  /* 0x0000000308737210 */ /* 0x000fe20007ffe0d4 */
[----:B------:R-:W-:Y:S01]  /*2420*/  IMAD R3, R19, R38, RZ ;  /* 0x0000002613037224 */ /* 0x000fe200078e02ff */
[----:B------:R-:W-:Y:S01]  /*2430*/  IADD3 R31, P0, R98, R40, RZ ;  /* 0x00000028621f7210 */ /* 0x000fe20007f1e0ff */
[C---:B------:R-:W-:Y:S01]  /*2440*/  IMAD R45, R117.reuse, R7, R4 ;  /* 0x00000007752d7224 */ /* 0x040fe200078e0204 */
[----:B------:R-:W-:Y:S01]  /*2450*/  IADD3 R4, P1, R90, R88, RZ ;  /* 0x000000585a047210 */ /* 0x000fe20007f3e0ff */
[----:B------:R-:W-:Y:S01]  /*2460*/  IMAD R21, R18, R39, R3 ;  /* 0x0000002712157224 */ /* 0x000fe200078e0203 */
[----:B------:R-:W-:Y:S01]  /*2470*/  SHF.L.U64.HI R14, R32, 0x6, R33 ;  /* 0x00000006200e7819 */ /* 0x000fe20000010221 */
[----:B------:R-:W-:Y:S01]  /*2480*/  IMAD R29, R117, R33, R28 ;  /* 0x00000021751d7224 */ /* 0x000fe200078e021c */
[----:B------:R-:W-:Y:S01]  /*2490*/  IADD3 R33, P3, R98, 0x40, RZ ;  /* 0x0000004062217810 */ /* 0x000fe20007f7e0ff */
[----:B------:R-:W-:Y:S01]  /*24a0*/  IMAD.IADD R5, R21, 0x1, R89 ;  /* 0x0000000115057824 */ /* 0x000fe200078e0259 */
[----:B------:R-:W-:Y:S01]  /*24b0*/  LOP3.LUT R32, R37, 0xfffffff8, RZ, 0xc0, !PT ;  /* 0xfffffff825207812 */ /* 0x000fe200078ec0ff */
[----:B------:R-:W-:Y:S01]  /*24c0*/  IMAD.IADD R21, R41, 0x1, R21 ;  /* 0x0000000129157824 */ /* 0x000fe200078e0215 */
[----:B------:R-:W-:Y:S01]  /*24d0*/  SHF.L.U64.HI R10, R6, 0x5, R7 ;  /* 0x00000005060a7819 */ /* 0x000fe20000010207 */
[----:B------:R-:W-:Y:S01]  /*24e0*/  IMAD.X R20, R5, 0x1, R91, P1 ;  /* 0x0000000105147824 */ /* 0x000fe200008e065b */
[----:B------:R-:W-:Y:S01]  /*24f0*/  IADD3 R107, P1, R4, R90, RZ ;  /* 0x0000005a046b7210 */ /* 0x000fe20007f3e0ff */
[----:B------:R-:W-:Y:S01]  /*2500*/  IMAD.X R34, R21, 0x1, R30, P0 ;  /* 0x0000000115227824 */ /* 0x000fe200000e061e */
[----:B------:R-:W-:Y:S01]  /*2510*/  IADD3 R35, P0, R31, 0x40, RZ ;  /* 0x000000401f237810 */ /* 0x000fe20007f1e0ff */
[----:B------:R-:W-:Y:S01]  /*2520*/  IMAD.WIDE.U32 R86, R117, R6, R86 ;  /* 0x0000000675567225 */ /* 0x000fe200078e0056 */
[----:B------:R-:W-:-:S02]  /*2530*/  SHF.L.U64.HI R9, R6, 0x6, R7 ;  /* 0x0000000606097819 */ /* 0x000fc40000010207 */
[----:B------:R-:W-:Y:S01]  /*2540*/  SHF.L.U64.HI R3, R38, 0x7, R39 ;  /* 0x0000000726037819 */ /* 0x000fe20000010227 */
[----:B------:R-:W-:Y:S01]  /*2550*/  IMAD.WIDE.U32 R84, R117, R6, R84 ;  /* 0x0000000675547225 */ /* 0x000fe200078e0054 */
[----:B------:R-:W-:Y:S02]  /*2560*/  SHF.R.S32.HI R37, RZ, 0x3, R37 ;  /* 0x00000003ff257819 */ /* 0x000fe40000011425 */
[----:B------:R-:W-:Y:S01]  /*2570*/  SHF.R.S32.HI R39, RZ, 0x1f, R32 ;  /* 0x0000001fff277819 */ /* 0x000fe20000011420 */
[C---:B------:R-:W-:Y:S02]  /*2580*/  IMAD.SHL.U32 R8, R6.reuse, 0x20, RZ ;  /* 0x0000002006087824 */ /* 0x040fe400078e00ff */
[----:B------:R-:W-:Y:S02]  /*2590*/  IMAD.SHL.U32 R7, R6, 0x40, RZ ;  /* 0x0000004006077824 */ /* 0x000fe400078e00ff */
[----:B------:R-:W-:Y:S01]  /*25a0*/  IMAD.X R106, R20, 0x1, R91, P1 ;  /* 0x00000001146a7824 */ /* 0x000fe200008e065b */
[----:B------:R-:W-:Y:S01]  /*25b0*/  ISETP.GE.AND P1, PT, R195, UR4, PT ;  /* 0x00000004c3007c0c */ /* 0x000fe2000bf26270 */
[----:B------:R-:W-:-:S02]  /*25c0*/  IMAD.IADD R27, R95, 0x1, R29 ;  /* 0x000000015f1b7824 */ /* 0x000fc400078e021d */
[----:B------:R-:W-:Y:S02]  /*25d0*/  IMAD.IADD R28, R29, 0x1, R93 ;  /* 0x000000011d1c7824 */ /* 0x000fe400078e025d */
[----:B------:R-:W-:Y:S02]  /*25e0*/  IMAD.SHL.U32 R6, R6, 0x80, RZ ;  /* 0x0000008006067824 */ /* 0x000fe400078e00ff */
[----:B------:R-:W-:Y:S02]  /*25f0*/  IMAD.IADD R29, R87, 0x1, R45 ;  /* 0x00000001571d7824 */ /* 0x000fe400078e022d */
[----:B------:R-:W-:Y:S02]  /*2600*/  IMAD.IADD R36, R45, 0x1, R85 ;  /* 0x000000012d247824 */ /* 0x000fe400078e0255 */
[----:B------:R-:W-:Y:S02]  /*2610*/  IMAD.X R100, RZ, RZ, R30, P3 ;  /* 0x000000ffff647224 */ /* 0x000fe400018e061e */
[----:B------:R-:W-:-:S02]  /*2620*/  IMAD.X R101, RZ, RZ, R34, P0 ;  /* 0x000000ffff657224 */ /* 0x000fc400000e0622 */
[----:B------:R-:W-:Y:S01]  /*2630*/  IMAD.IADD R102, R97, 0x1, R47 ;  /* 0x0000000161667824 */ /* 0x000fe200078e022f */
[----:B------:R-:W-:Y:S06]  /*2640*/  @!P6 BAR.SYNC.DEFER_BLOCKING 0x9, 0x100 ;  /* 0x024400000000eb1d */ /* 0x000fec0000010000 */
.L_x_6938:
[----:B0-----:R-:W0:Y:S01]  /*2650*/  LDC R123, c[0x0][0x3d4] ;  /* 0x0000f500ff7b7b82 */ /* 0x001e220000000800 */
[----:B------:R-:W-:Y:S01]  /*2660*/  VIADD R26, R26, 0xffffffff ;  /* 0xffffffff1a1a7836 */ /* 0x000fe20000000000 */
[----:B------:R-:W-:Y:S05]  /*2670*/  YIELD ;  /* 0x0000000000007946 */ /* 0x000fea0003800000 */
[----:B------:R-:W-:Y:S01]  /*2680*/  IMAD R45, R185, 0x4000, R214 ;  /* 0x00004000b92d7824 */ /* 0x000fe200078e02d6 */
[----:B------:R-:W-:Y:S01]  /*2690*/  ISETP.GT.AND P3, PT, R26, R25, PT ;  /* 0x000000191a00720c */ /* 0x000fe20003f64270 */
[----:B------:R-:W-:Y:S02]  /*26a0*/  BSSY B0, `(.L_x_6853) ;  /* 0x00005e7000007945 */ /* 0x000fe40003800000 */
[----:B------:R-:W-:Y:S01]  /*26b0*/  IMAD R108, R45, 0x2, R2 ;  /* 0x000000022d6c7824 */ /* 0x000fe200078e0202 */
[----:B------:R-:W-:-:S02]  /*26c0*/  P2R R104, PR, RZ, 0x8 ;  /* 0x00000008ff687803 */ /* 0x000fc40000000000 */
[----:B0-----:R-:W-:-:S13]  /*26d0*/  ISETP.GE.AND P0, PT, R123, 0x1, PT ;  /* 0x000000017b00780c */ /* 0x001fda0003f06270 */
[----:B------:R-:W-:Y:S05]  /*26e0*/  @!P0 BRA `(.L_x_6854) ;  /* 0x0000005800088947 */ /* 0x000fea0003800000 */
[----:B------:R-:W-:Y:S01]  /*26f0*/  ULDC.U8 UR4, c[0x0][0x3f0] ;  /* 0x0000fc0000047ab9 */ /* 0x000fe20000000000 */
[----:B------:R-:W-:Y:S01]  /*2700*/  SHF.R.S32.HI R45, RZ, 0x1f, R26 ;  /* 0x0000001fff2d7819 */ /* 0x000fe2000001141a */
[-C--:B------:R-:W-:Y:S01]  /*2710*/  IMAD R44, R3, R26.reuse, RZ ;  /* 0x0000001a032c7224 */ /* 0x080fe200078e02ff */
[----:B------:R-:W-:Y:S01]  /*2720*/  ISETP.NE.AND P0, PT, RZ, UR4, PT ;  /* 0x00000004ff007c0c */ /* 0x000fe2000bf05270 */
[-C--:B------:R-:W-:Y:S02]  /*2730*/  IMAD R46, R110, R26.reuse, RZ ;  /* 0x0000001a6e2e7224 */ /* 0x080fe400078e02ff */
[----:B------:R-:W-:Y:S02]  /*2740*/  IMAD R48, R109, R26, RZ ;  /* 0x0000001a6d307224 */ /* 0x000fe400078e02ff */
[----:B------:R-:W-:Y:S02]  /*2750*/  IMAD R112, R26, -0x80, R24 ;  /* 0xffffff801a707824 */ /* 0x000fe400078e0218 */
[----:B------:R-:W-:-:S02]  /*2760*/  IMAD R47, R45, R128, R44 ;  /* 0x000000802d2f7224 */ /* 0x000fc400078e022c */
[C---:B------:R-:W-:Y:S01]  /*2770*/  IMAD R49, R45.reuse, R11, R46 ;  /* 0x0000000b2d317224 */ /* 0x040fe200078e022e */
[----:B------:R-:W-:Y:S01]  /*2780*/  VIMNMX R112, R112, 0x80, PT ;  /* 0x0000008070707848 */ /* 0x000fe20003fe0100 */
[----:B------:R-:W-:Y:S02]  /*2790*/  IMAD R103, R45, R6, R48 ;  /* 0x000000062d677224 */ /* 0x000fe400078e0230 */
        /* <DEDUP_REMOVED lines=35> */
.L_x_6857:
[----:B------:R-:W-:Y:S05]  /*29d0*/  BSYNC B1 ;  /* 0x0000000000017941 */ /* 0x000fea0003800000 */
.L_x_6856:
[----:B------:R-:W-:Y:S01]  /*29e0*/  ISETP.GE.AND P4, PT, R189, R112, PT ;  /* 0x00000070bd00720c */ /* 0x000fe20003f86270 */
[----:B0----5:R-:W-:Y:S01]  /*29f0*/  IMAD.MOV.U32 R44, RZ, RZ, R72 ;  /* 0x000000ffff2c7224 */ /* 0x021fe200078e0048 */
        /* <DEDUP_REMOVED lines=24> */
[----:B------:R-:W-:Y:S02]  /*2b80*/  IADD3.X R46, R27, R124, R15, P0, P5 ;  /* 0x0000007c1b2e7210 */ /* 0x000fe400007ea40f */
        /* <DEDUP_REMOVED lines=15> */
.L_x_6859:
[----:B------:R-:W-:Y:S05]  /*2c80*/  BSYNC B1 ;  /* 0x0000000000017941 */ /* 0x000fea0003800000 */
.L_x_6858:
        /* <DEDUP_REMOVED lines=26> */
[----:B------:R-:W-:Y:S01]  /*2e30*/  P2R R148, PR, RZ, 0x1 ;  /* 0x00000001ff947803 */ /* 0x000fe20000000000 */
        /* <DEDUP_REMOVED lines=21> */
.L_x_6861:
[----:B------:R-:W-:Y:S05]  /*2f90*/  BSYNC B1 ;  /* 0x0000000000017941 */ /* 0x000fea0003800000 */
.L_x_6860:
        /* <DEDUP_REMOVED lines=31> */
.L_x_6863:
[----:B------:R-:W-:Y:S05]  /*3190*/  BSYNC B1 ;  /* 0x0000000000017941 */ /* 0x000fea0003800000 */
.L_x_6862:
[----:B01---5:R-:W-:Y:S01]  /*31a0*/  IMAD.MOV.U32 R44, RZ, RZ, R56 ;  /* 0x000000ffff2c7224 */ /* 0x023fe200078e0038 */
[----:B------:R-:W-:Y:S01]  /*31b0*/  UISETP.NE.AND UP0, UPT, UR39, 0x3, UPT ;  /* 0x000000032700788c */ /* 0x000fe2000bf05270 */
        /* <DEDUP_REMOVED lines=34> */
.L_x_6864:
[----:B------:R-:W-:Y:S01]  /*33e0*/  IMAD R103, R185, 0x8, R2 ;  /* 0x00000008b9677824 */ /* 0x000fe200078e0202 */
[----:B------:R-:W-:Y:S01]  /*33f0*/  SHF.L.U32 R124, R194, 0x1f, RZ ;  /* 0x0000001fc27c7819 */ /* 0x000fe200000006ff */
[----:B------:R-:W-:Y:S03]  /*3400*/  BSSY B1, `(.L_x_6865) ;  /* 0x0000003000017945 */ /* 0x000fe60003800000 */
[----:B------:R-:W0:Y:S02]  /*3410*/  SYNCS.PHASECHK.TRANS64.TRYWAIT P6, [R103+URZ+0x28890], R124 ;  /* 0x0288907c670075a7 */ /* 0x000e2400080c017f */
[----:B0-----:R-:W-:Y:S05]  /*3420*/  @!P6 BRA `(.L_x_6866) ;  /* 0x000001fc00f0e947 */ /* 0x001fea0003800000 */
.L_x_7240:
[----:B------:R-:W-:Y:S05]  /*3430*/  BSYNC B1 ;  /* 0x0000000000017941 */ /* 0x000fea0003800000 */
.L_x_6865:
        /* <DEDUP_REMOVED lines=30> */
[----:B------:R-:W-:Y:S01]  /*3620*/  FMUL.FTZ R167, R47, R162 ;  /* 0x000000a22fa77220 */ /* 0x000fe20000410000 */
[----:B------:R-:W-:-:S02]  /*3630*/  IMAD.U32 R46, R45, 0x10000, RZ ;  /* 0x000100002d2e7824 */ /* 0x000fc400078e00ff */
[----:B------:R-:W-:Y:S01]  /*3640*/  FMUL.FTZ R47, R47, R83 ;  /* 0x000000532f2f7220 */ /* 0x000fe20000410000 */
[C---:B------:R-:W-:Y:S01]  /*3650*/  IMAD.U32 R45, R44.reuse, 0x10000, RZ ;  /* 0x000100002c2d7824 */ /* 0x040fe200078e00ff */
[----:B------:R-:W-:Y:S01]  /*3660*/  LOP3.LUT R44, R44, 0xffff0000, RZ, 0xc0, !PT ;  /* 0xffff00002c2c7812 */ /* 0x000fe200078ec0ff */
[----:B------:R-:W-:Y:S01]  /*3670*/  FMUL.FTZ R169, R80, R165 ;  /* 0x000000a550a97220 */ /* 0x000fe20000410000 */
[----:B------:R-:W-:Y:S01]  /*3680*/  FFMA.FTZ R162, R46, R162, R47 ;  /* 0x000000a22ea27223 */ /* 0x000fe2000001002f */
[----:B------:R-:W-:Y:S01]  /*3690*/  LOP3.LUT R163, R163, 0xffff0000, RZ, 0xc0, !PT ;  /* 0xffff0000a3a37812 */ /* 0x000fe200078ec0ff */
[----:B------:R-:W-:Y:S01]  /*36a0*/  FMUL.FTZ R47, R80, R157 ;  /* 0x0000009d502f7220 */ /* 0x000fe20000410000 */
[----:B------:R-:W-:Y:S01]  /*36b0*/  LOP3.LUT R160, R160, 0xffff0000, RZ, 0xc0, !PT ;  /* 0xffff0000a0a07812 */ /* 0x000fe200078ec0ff */
[----:B------:R-:W-:Y:S02]  /*36c0*/  IMAD.U32 R161, R161, 0x10000, RZ ;  /* 0x00010000a1a17824 */ /* 0x000fe400078e00ff */
[----:B------:R-:W-:Y:S01]  /*36d0*/  FFMA.FTZ R167, R46, R83, -R167 ;  /* 0x000000532ea77223 */ /* 0x000fe200000108a7 */
[----:B------:R-:W-:Y:S01]  /*36e0*/  FFMA.FTZ R169, R76, R157, -R169 ;  /* 0x0000009d4ca97223 */ /* 0x000fe200000108a9 */
[----:B------:R-:W-:Y:S01]  /*36f0*/  FMUL.FTZ R46, R44, R159 ;  /* 0x0000009f2c2e7220 */ /* 0x000fe20000410000 */
[----:B------:R-:W-:Y:S01]  /*3700*/  FFMA.FTZ R76, R76, R165, R47 ;  /* 0x000000a54c4c7223 */ /* 0x000fe2000001002f */
        /* <DEDUP_REMOVED lines=13> */
.L_x_6872:
[----:B------:R-:W-:Y:S05]  /*37e0*/  BSYNC B3 ;  /* 0x0000000000037941 */ /* 0x000fea0003800000 */
.L_x_6871:
[----:B------:R-:W-:Y:S02]  /*37f0*/  ULDC.64 UR4, c[0x0][0x2d8] ;  /* 0x0000b60000047ab9 */ /* 0x000fe40000000a00 */
[----:B------:R-:W-:-:S04]  /*3800*/  LEA R76, P3, R77, UR4, 0x1 ;  /* 0x000000044d4c7c11 */ /* 0x000fc8000f8608ff */
[----:B------:R-:W-:-:S05]  /*3810*/  LEA.HI.X R77, R77, UR5, R158, 0x1, P3 ;  /* 0x000000054d4d7c11 */ /* 0x000fca00098f0c9e */
[----:B--2---:R1:W-:Y:S04]  /*3820*/  STG.E.128 desc[UR54][R76.64], R44 ;  /* 0x0000002c4c007986 */ /* 0x0043e8000c101d36 */
.L_x_6870:
[----:B------:R-:W-:Y:S05]  /*3830*/  BSYNC B2 ;  /* 0x0000000000027941 */ /* 0x000fea0003800000 */
.L_x_6869:
[----:B------:R-:W-:Y:S05]  /*3840*/  @P1 BRA `(.L_x_6868) ;  /* 0x0000000000e41947 */ /* 0x000fea0003800000 */
[----:B-1----:R1:W2:Y:S01]  /*3850*/  LDS.128 R44, [R108+0x1c400] ;  /* 0x01c400006c2c7984 */ /* 0x0022a20000000c00 */
        /* <DEDUP_REMOVED lines=51> */
.L_x_6874:
[----:B------:R-:W-:Y:S05]  /*3b90*/  BSYNC B2 ;  /* 0x0000000000027941 */ /* 0x000fea0003800000 */
.L_x_6873:
[----:B------:R-:W-:Y:S02]  /*3ba0*/  ULDC.64 UR4, c[0x0][0x2d8] ;  /* 0x0000b60000047ab9 */ /* 0x000fe40000000a00 */
[----:B------:R-:W-:-:S04]  /*3bb0*/  LEA R72, P3, R156, UR4, 0x1 ;  /* 0x000000049c487c11 */ /* 0x000fc8000f8608ff */
[----:B------:R-:W-:-:S05]  /*3bc0*/  LEA.HI.X R73, R156, UR5, R155, 0x1, P3 ;  /* 0x000000059c497c11 */ /* 0x000fca00098f0c9b */
[----:B--2---:R2:W-:Y:S04]  /*3bd0*/  STG.E.128 desc[UR54][R72.64], R44 ;  /* 0x0000002c48007986 */ /* 0x0045e8000c101d36 */
.L_x_6868:
[----:B------:R-:W-:Y:S05]  /*3be0*/  BSYNC B1 ;  /* 0x0000000000017941 */ /* 0x000fea0003800000 */
.L_x_6867:
[----:B------:R-:W-:Y:S04]  /*3bf0*/  BSSY B1, `(.L_x_6875) ;  /* 0x000007a000017945 */ /* 0x000fe80003800000 */
[----:B------:R-:W-:Y:S05]  /*3c00*/  @P4 BRA `(.L_x_6876) ;  /* 0x0000000400e04947 */ /* 0x000fea0003800000 */
[----:B------:R-:W-:Y:S01]  /*3c10*/  IADD3 R80, P3, P4, R88, R120, R16 ;  /* 0x0000007858507210 */ /* 0x000fe20007c7e010 */
[----:B------:R-:W-:Y:S03]  /*3c20*/  BSSY B2, `(.L_x_6877) ;  /* 0x000003c000027945 */ /* 0x000fe60003800000 */
[----:B------:R-:W-:Y:S01]  /*3c30*/  IADD3.X R143, R5, R122, R17, P3, P4 ;  /* 0x0000007a058f7210 */ /* 0x000fe20001fe8411 */
[----:B------:R-:W-:Y:S08]  /*3c40*/  @P2 BRA `(.L_x_6878) ;  /* 0x0000000000e42947 */ /* 0x000ff00003800000 */
[----:B-12---:R1:W2:Y:S01]  /*3c50*/  LDS.128 R44, [R108+0x19400] ;  /* 0x019400006c2c7984 */ /* 0x0062a20000000c00 */
        /* <DEDUP_REMOVED lines=51> */
.L_x_6880:
[----:B------:R-:W-:Y:S05]  /*3f90*/  BSYNC B3 ;  /* 0x0000000000037941 */ /* 0x000fea0003800000 */
.L_x_6879:
[----:B------:R-:W-:Y:S02]  /*3fa0*/  ULDC.64 UR4, c[0x0][0x2d8] ;  /* 0x0000b60000047ab9 */ /* 0x000fe40000000a00 */
[----:B------:R-:W-:-:S04]  /*3fb0*/  LEA R68, P3, R76, UR4, 0x1 ;  /* 0x000000044c447c11 */ /* 0x000fc8000f8608ff */
[----:B------:R-:W-:-:S05]  /*3fc0*/  LEA.HI.X R69, R76, UR5, R83, 0x1, P3 ;  /* 0x000000054c457c11 */ /* 0x000fca00098f0c53 */
[----:B--2---:R3:W-:Y:S04]  /*3fd0*/  STG.E.128 desc[UR54][R68.64], R44 ;  /* 0x0000002c44007986 */ /* 0x0047e8000c101d36 */
.L_x_6878:
[----:B------:R-:W-:Y:S05]  /*3fe0*/  BSYNC B2 ;  /* 0x0000000000027941 */ /* 0x000fea0003800000 */
.L_x_6877:
[----:B------:R-:W-:Y:S05]  /*3ff0*/  @P1 BRA `(.L_x_6876) ;  /* 0x0000000000e41947 */ /* 0x000fea0003800000 */
        /* <DEDUP_REMOVED lines=52> */
.L_x_6882:
[----:B------:R-:W-:Y:S05]  /*4340*/  BSYNC B2 ;  /* 0x0000000000027941 */ /* 0x000fea0003800000 */
.L_x_6881:
[----:B------:R-:W-:Y:S02]  /*4350*/  ULDC.64 UR4, c[0x0][0x2d8] ;  /* 0x0000b60000047ab9 */ /* 0x000fe40000000a00 */
[----:B------:R-:W-:-:S04]  /*4360*/  LEA R64, P3, R72, UR4, 0x1 ;  /* 0x0000000448407c11 */ /* 0x000fc8000f8608ff */
[----:B------:R-:W-:-:S05]  /*4370*/  LEA.HI.X R65, R72, UR5, R77, 0x1, P3 ;  /* 0x0000000548417c11 */ /* 0x000fca00098f0c4d */
[----:B--2---:R4:W-:Y:S04]  /*4380*/  STG.E.128 desc[UR54][R64.64], R44 ;  /* 0x0000002c40007986 */ /* 0x0049e8000c101d36 */
.L_x_6876:
[----:B------:R-:W-:Y:S05]  /*4390*/  BSYNC B1 ;  /* 0x0000000000017941 */ /* 0x000fea0003800000 */
.L_x_6875:
[----:B------:R-:W-:Y:S01]  /*43a0*/  ISETP.NE.AND P3, PT, R148, RZ, PT ;  /* 0x000000ff9400720c */ /* 0x000fe20003f65270 */
[----:B------:R-:W-:-:S12]  /*43b0*/  BSSY B1, `(.L_x_6883) ;  /* 0x000007a000017945 */ /* 0x000fd80003800000 */
[----:B------:R-:W-:Y:S05]  /*43c0*/  @P3 BRA `(.L_x_6884) ;  /* 0x0000000400e03947 */ /* 0x000fea0003800000 */
[----:B------:R-:W-:Y:S01]  /*43d0*/  IADD3 R70, P3, P4, R4, R120, R16 ;  /* 0x0000007804467210 */ /* 0x000fe20007c7e010 */
[----:B------:R-:W-:Y:S03]  /*43e0*/  BSSY B2, `(.L_x_6885) ;  /* 0x000003c000027945 */ /* 0x000fe60003800000 */
[----:B------:R-:W-:Y:S01]  /*43f0*/  IADD3.X R75, R20, R122, R17, P3, P4 ;  /* 0x0000007a144b7210 */ /* 0x000fe20001fe8411 */
[----:B------:R-:W-:Y:S08]  /*4400*/  @P2 BRA `(.L_x_6886) ;  /* 0x0000000000e42947 */ /* 0x000ff00003800000 */
[----:B-1234-:R1:W2:Y:S01]  /*4410*/  LDS.128 R44, [R108+0x1a400] ;  /* 0x01a400006c2c7984 */ /* 0x01e2a20000000c00 */
        /* <DEDUP_REMOVED lines=51> */
.L_x_6888:
[----:B------:R-:W-:Y:S05]  /*4750*/  BSYNC B3 ;  /* 0x0000000000037941 */ /* 0x000fea0003800000 */
.L_x_6887:
[----:B------:R-:W-:Y:S02]  /*4760*/  ULDC.64 UR4, c[0x0][0x2d8] ;  /* 0x0000b60000047ab9 */ /* 0x000fe40000000a00 */
[----:B------:R-:W-:-:S04]  /*4770*/  LEA R60, P3, R68, UR4, 0x1 ;  /* 0x00000004443c7c11 */ /* 0x000fc8000f8608ff */
[----:B------:R-:W-:-:S05]  /*4780*/  LEA.HI.X R61, R68, UR5, R73, 0x1, P3 ;  /* 0x00000005443d7c11 */ /* 0x000fca00098f0c49 */
[----:B--2---:R1:W-:Y:S04]  /*4790*/  STG.E.128 desc[UR54][R60.64], R44 ;  /* 0x0000002c3c007986 */ /* 0x0043e8000c101d36 */
.L_x_6886:
[----:B------:R-:W-:Y:S05]  /*47a0*/  BSYNC B2 ;  /* 0x0000000000027941 */ /* 0x000fea0003800000 */
.L_x_6885:
[----:B------:R-:W-:Y:S05]  /*47b0*/  @P1 BRA `(.L_x_6884) ;  /* 0x0000000000e41947 */ /* 0x000fea0003800000 */
        /* <DEDUP_REMOVED lines=52> */
.L_x_6890:
[----:B------:R-:W-:Y:S05]  /*4b00*/  BSYNC B2 ;  /* 0x0000000000027941 */ /* 0x000fea0003800000 */
.L_x_6889:
[----:B------:R-:W-:Y:S02]  /*4b10*/  ULDC.64 UR4, c[0x0][0x2d8] ;  /* 0x0000b60000047ab9 */ /* 0x000fe40000000a00 */
[----:B------:R-:W-:-:S04]  /*4b20*/  LEA R56, P3, R64, UR4, 0x1 ;  /* 0x0000000440387c11 */ /* 0x000fc8000f8608ff */
[----:B------:R-:W-:-:S05]  /*4b30*/  LEA.HI.X R57, R64, UR5, R69, 0x1, P3 ;  /* 0x0000000540397c11 */ /* 0x000fca00098f0c45 */
[----:B--2---:R1:W-:Y:S04]  /*4b40*/  STG.E.128 desc[UR54][R56.64], R44 ;  /* 0x0000002c38007986 */ /* 0x0043e8000c101d36 */
.L_x_6884:
[----:B------:R-:W-:Y:S05]  /*4b50*/  BSYNC B1 ;  /* 0x0000000000017941 */ /* 0x000fea0003800000 */
.L_x_6883:
[----:B------:R-:W-:Y:S05]  /*4b60*/  @P5 BRA `(.L_x_6891) ;  /* 0x0000003800685947 */ /* 0x000fea0003800000 */
[----:B------:R-:W-:Y:S01]  /*4b70*/  IADD3 R120, P3, P4, R107, R120, R16 ;  /* 0x000000786b787210 */ /* 0x000fe20007c7e010 */
[----:B------:R-:W-:Y:S03]  /*4b80*/  BSSY B1, `(.L_x_6892) ;  /* 0x000003c000017945 */ /* 0x000fe60003800000 */
[----:B-1----:R-:W-:Y:S01]  /*4b90*/  IADD3.X R57, R106, R122, R17, P3, P4 ;  /* 0x0000007a6a397210 */ /* 0x002fe20001fe8411 */
[----:B------:R-:W-:Y:S08]  /*4ba0*/  @P2 BRA `(.L_x_6893) ;  /* 0x0000000000e42947 */ /* 0x000ff00003800000 */
[----:B--234-:R1:W2:Y:S01]  /*4bb0*/  LDS.128 R44, [R108+0x1b400] ;  /* 0x01b400006c2c7984 */ /* 0x01c2a20000000c00 */
[----:B------:R-:W-:Y:S01]  /*4bc0*/  ISETP.GE.AND P4, PT, R22, R123, PT ;  /* 0x0000007b1600720c */ /* 0x000fe20003f86270 */
[----:B------:R-:W-:Y:S01]  /*4bd0*/  BSSY B2, `(.L_x_6894) ;  /* 0x0000031000027945 */ /* 0x000fe20003800000 */
[----:B------:R-:W-:-:S11]  /*4be0*/  IADD3 R63, P3, R120, R98, RZ ;  /* 0x00000062783f7210 */ /* 0x000fd60007f7e0ff */
        /* <DEDUP_REMOVED lines=20> */
[----:B------:R-:W-:Y:S01]  /*4d30*/  FMUL.FTZ R61, R47, R59 ;  /* 0x0000003b2f3d7220 */ /* 0x000fe20000410000 */
[----:B------:R-:W-:-:S02]  /*4d40*/  IMAD.U32 R46, R45, 0x10000, RZ ;  /* 0x000100002d2e7824 */ /* 0x000fc400078e00ff */
[----:B------:R-:W-:Y:S01]  /*4d50*/  FMUL.FTZ R62, R47, R56 ;  /* 0x000000382f3e7220 */ /* 0x000fe20000410000 */
[----:B------:R-:W-:Y:S01]  /*4d60*/  LOP3.LUT R141, R141, 0xffff0000, RZ, 0xc0, !PT ;  /* 0xffff00008d8d7812 */ /* 0x000fe200078ec0ff */
[C---:B------:R-:W-:Y:S01]  /*4d70*/  FMUL.FTZ R47, R53.reuse, R60 ;  /* 0x0000003c352f7220 */ /* 0x040fe20000410000 */
[-C--:B------:R-:W-:Y:S01]  /*4d80*/  FMUL.FTZ R53, R53, R58.reuse ;  /* 0x0000003a35357220 */ /* 0x080fe20000410000 */
[----:B------:R-:W-:Y:S01]  /*4d90*/  LOP3.LUT R139, R139, 0xffff0000, RZ, 0xc0, !PT ;  /* 0xffff00008b8b7812 */ /* 0x000fe200078ec0ff */
[C---:B------:R-:W-:Y:S01]  /*4da0*/  IMAD.U32 R45, R44.reuse, 0x10000, RZ ;  /* 0x000100002c2d7824 */ /* 0x040fe200078e00ff */
[----:B------:R-:W-:Y:S01]  /*4db0*/  LOP3.LUT R44, R44, 0xffff0000, RZ, 0xc0, !PT ;  /* 0xffff00002c2c7812 */ /* 0x000fe200078ec0ff */
[----:B------:R-:W-:Y:S01]  /*4dc0*/  FFMA.FTZ R62, R46, R59, R62 ;  /* 0x0000003b2e3e7223 */ /* 0x000fe2000001003e */
[C---:B------:R-:W-:Y:S01]  /*4dd0*/  FFMA.FTZ R58, R52.reuse, R58, -R47 ;  /* 0x0000003a343a7223 */ /* 0x040fe2000001082f */
[----:B------:R-:W-:Y:S01]  /*4de0*/  FFMA.FTZ R53, R52, R60, R53 ;  /* 0x0000003c34357223 */ /* 0x000fe20000010035 */
        /* <DEDUP_REMOVED lines=15> */
.L_x_6895:
[----:B------:R-:W-:Y:S05]  /*4ee0*/  BSYNC B2 ;  /* 0x0000000000027941 */ /* 0x000fea0003800000 */
.L_x_6894:
[----:B------:R-:W-:Y:S01]  /*4ef0*/  ULDC.64 UR4, c[0x0][0x2d8] ;  /* 0x0000b60000047ab9 */ /* 0x000fe20000000a00 */
[----:B------:R-:W-:Y:S01]  /*4f00*/  IMAD.X R54, R57, 0x1, R30, P3 ;  /* 0x0000000139367824 */ /* 0x000fe200018e061e */
[----:B------:R-:W-:-:S04]  /*4f10*/  LEA R52, P3, R63, UR4, 0x1 ;  /* 0x000000043f347c11 */ /* 0x000fc8000f8608ff */
[----:B------:R-:W-:-:S05]  /*4f20*/  LEA.HI.X R53, R63, UR5, R54, 0x1, P3 ;  /* 0x000000053f357c11 */ /* 0x000fca00098f0c36 */
[----:B--2---:R1:W-:Y:S04]  /*4f30*/  STG.E.128 desc[UR54][R52.64], R44 ;  /* 0x0000002c34007986 */ /* 0x0043e8000c101d36 */
.L_x_6893:
[----:B------:R-:W-:Y:S05]  /*4f40*/  BSYNC B1 ;  /* 0x0000000000017941 */ /* 0x000fea0003800000 */
.L_x_6892:
[----:B------:R-:W-:Y:S05]  /*4f50*/  @P1 BRA `(.L_x_6891) ;  /* 0x00000034006c1947 */ /* 0x000fea0003800000 */
        /* <DEDUP_REMOVED lines=51> */
.L_x_6897:
[----:B------:R-:W-:Y:S05]  /*5290*/  BSYNC B1 ;  /* 0x0000000000017941 */ /* 0x000fea0003800000 */
.L_x_6896:
[----:B------:R-:W-:Y:S01]  /*52a0*/  ULDC.64 UR4, c[0x0][0x2d8] ;  /* 0x0000b60000047ab9 */ /* 0x000fe20000000a00 */
[----:B------:R-:W-:Y:S01]  /*52b0*/  IMAD.X R57, R57, 0x1, R100, P3 ;  /* 0x0000000139397824 */ /* 0x000fe200018e0664 */
[----:B------:R-:W-:-:S04]  /*52c0*/  LEA R48, P3, R56, UR4, 0x1 ;  /* 0x0000000438307c11 */ /* 0x000fc8000f8608ff */
[----:B------:R-:W-:-:S05]  /*52d0*/  LEA.HI.X R49, R56, UR5, R57, 0x1, P3 ;  /* 0x0000000538317c11 */ /* 0x000fca00098f0c39 */
[----:B--2---:R1:W-:Y:S01]  /*52e0*/  STG.E.128 desc[UR54][R48.64], R44 ;  /* 0x0000002c30007986 */ /* 0x0043e2000c101d36 */
[----:B------:R-:W-:Y:S05]  /*52f0*/  BRA `(.L_x_6891) ;  /* 0x0000003000847947 */ /* 0x000fea0003800000 */
.L_x_6855:
[----:B------:R-:W-:Y:S02]  /*5300*/  ISETP.GE.AND P3, PT, R189, R112, PT ;  /* 0x00000070bd00720c */ /* 0x000fe40003f66270 */
[----:B------:R-:W-:Y:S02]  /*5310*/  CS2R R50, SRZ ;  /* 0x0000000000327805 */ /* 0x000fe4000001ff00 */
[----:B------:R-:W-:-:S13]  /*5320*/  ISETP.GE.OR P3, PT, R16, R123, P3 ;  /* 0x0000007b1000720c */ /* 0x000fda0001f66670 */
[----:B------:R-:W-:Y:S01]  /*5330*/  @!P3 IADD3 R46, P0, P4, R92, R78, R13 ;  /* 0x0000004e5c2eb210 */ /* 0x000fe20007c1e00d */
        /* <DEDUP_REMOVED lines=15> */
[----:B------:R-:W4:Y:S01]  /*5430*/  @!P4 LDC.64 R52, c[0x0][0x3c8] ;  /* 0x0000f200ff34cb82 */ /* 0x000f220000000a00 */
[----:B------:R-:W-:-:S05]  /*5440*/  @!P4 IADD3 R48, P5, R92, R78, RZ ;  /* 0x0000004e5c30c210 */ /* 0x000fca0007fbe0ff */
[----:B------:R-:W-:Y:S02]  /*5450*/  @!P4 IMAD.X R49, R124, 0x1, R28, P5 ;  /* 0x000000017c31c824 */ /* 0x000fe400028e061c */
[----:B------:R-:W0:Y:S01]  /*5460*/  @!P4 LDC.64 R54, c[0x0][0x3e0] ;  /* 0x0000f800ff36cb82 */ /* 0x000e220000000a00 */
[----:B----4-:R-:W-:-:S04]  /*5470*/  @!P4 LEA R52, P5, R48, R52, 0x1 ;  /* 0x000000343034c211 */ /* 0x010fc800078a08ff */
[----:B------:R-:W-:Y:S02]  /*5480*/  @!P4 LEA.HI.X R53, R48, R53, R49, 0x1, P5 ;  /* 0x000000353035c211 */ /* 0x000fe400028f0c31 */
[----:B------:R-:W-:-:S05]  /*5490*/  @!P4 IADD3 R48, P5, R84, R76, RZ ;  /* 0x0000004c5430c210 */ /* 0x000fca0007fbe0ff */
[----:B------:R-:W-:Y:S01]  /*54a0*/  @!P4 IMAD.X R49, R103, 0x1, R36, P5 ;  /* 0x000000016731c824 */ /* 0x000fe200028e0624 */
[----:B0-----:R-:W-:-:S04]  /*54b0*/  @!P4 LEA R54, P5, R48, R54, 0x1 ;  /* 0x000000363036c211 */ /* 0x001fc800078a08ff */
[----:B------:R-:W-:Y:S02]  /*54c0*/  @!P4 LEA.HI.X R55, R48, R55, R49, 0x1, P5 ;  /* 0x000000373037c211 */ /* 0x000fe400028f0c31 */
[----:B------:R-:W-:Y:S02]  /*54d0*/  CS2R R48, SRZ ;  /* 0x0000000000307805 */ /* 0x000fe4000001ff00 */
[----:B------:R-:W-:-:S04]  /*54e0*/  @!P3 LEA R60, P5, R46, R60, 0x1 ;  /* 0x0000003c2e3cb211 */ /* 0x000fc800078a08ff */
[----:B------:R-:W-:Y:S02]  /*54f0*/  @!P3 LEA.HI.X R61, R46, R61, R47, 0x1, P5 ;  /* 0x0000003d2e3db211 */ /* 0x000fe400028f0c2f */
[----:B------:R-:W-:Y:S02]  /*5500*/  CS2R R46, SRZ ;  /* 0x00000000002e7805 */ /* 0x000fe4000001ff00 */
[C---:B-1----:R-:W-:Y:S01]  /*5510*/  @!P3 LEA R62, P5, R44.reuse, R62, 0x1 ;  /* 0x0000003e2c3eb211 */ /* 0x042fe200078a08ff */
[----:B------:R0:W5:Y:S03]  /*5520*/  @!P4 LDG.E.128 R48, desc[UR54][R54.64] ;  /* 0x000000363630c981 */ /* 0x000166000c1e1d00 */
[----:B------:R-:W-:Y:S02]  /*5530*/  @!P3 LEA.HI.X R63, R44, R63, R45, 0x1, P5 ;  /* 0x0000003f2c3fb211 */ /* 0x000fe400028f0c2d */
[----:B------:R-:W-:-:S02]  /*5540*/  CS2R R44, SRZ ;  /* 0x00000000002c7805 */ /* 0x000fc4000001ff00 */
[----:B------:R-:W-:Y:S02]  /*5550*/  CS2R R58, SRZ ;  /* 0x00000000003a7805 */ /* 0x000fe4000001ff00 */
[----:B------:R-:W-:Y:S02]  /*5560*/  CS2R R56, SRZ ;  /* 0x0000000000387805 */ /* 0x000fe4000001ff00 */
[----:B------:R1:W5:Y:S01]  /*5570*/  @!P4 LDG.E.128 R44, desc[UR54][R52.64] ;  /* 0x00000036342cc981 */ /* 0x000362000c1e1d00 */
[----:B0-----:R-:W-:-:S03]  /*5580*/  CS2R R54, SRZ ;  /* 0x0000000000367805 */ /* 0x001fc6000001ff00 */
[----:B------:R0:W5:Y:S01]  /*5590*/  @!P3 LDG.E.128 R56, desc[UR54][R62.64] ;  /* 0x000000363e38b981 */ /* 0x000162000c1e1d00 */
[----:B-1----:R-:W-:-:S06]  /*55a0*/  CS2R R52, SRZ ;  /* 0x0000000000347805 */ /* 0x002fcc000001ff00 */
[----:B------:R1:W5:Y:S01]  /*55b0*/  @!P3 LDG.E.128 R52, desc[UR54][R60.64] ;  /* 0x000000363c34b981 */ /* 0x000362000c1e1d00 */
[----:B--2---:R-:W-:-:S04]  /*55c0*/  @!P0 LEA R68, P3, R66, R68, 0x1 ;  /* 0x0000004442448211 */ /* 0x004fc800078608ff */
[----:B------:R-:W-:Y:S02]  /*55d0*/  @!P0 LEA.HI.X R69, R66, R69, R67, 0x1, P3 ;  /* 0x0000004542458211 */ /* 0x000fe400018f0c43 */
[C---:B---3--:R-:W-:Y:S02]  /*55e0*/  @!P0 LEA R70, P3, R64.reuse, R70, 0x1 ;  /* 0x0000004640468211 */ /* 0x048fe400078608ff */
[----:B0-----:R-:W-:Y:S02]  /*55f0*/  CS2R R62, SRZ ;  /* 0x00000000003e7805 */ /* 0x001fe4000001ff00 */
[----:B------:R-:W-:Y:S02]  /*5600*/  CS2R R66, SRZ ;  /* 0x0000000000427805 */ /* 0x000fe4000001ff00 */
[----:B-1----:R-:W-:Y:S02]  /*5610*/  CS2R R60, SRZ ;  /* 0x00000000003c7805 */ /* 0x002fe4000001ff00 */
[----:B------:R-:W-:-:S02]  /*5620*/  @!P0 LEA.HI.X R71, R64, R71, R65, 0x1, P3 ;  /* 0x0000004740478211 */ /* 0x000fc400018f0c41 */
[----:B------:R-:W-:Y:S02]  /*5630*/  CS2R R64, SRZ ;  /* 0x0000000000407805 */ /* 0x000fe4000001ff00 */
[----:B------:R0:W5:Y:S04]  /*5640*/  @!P0 LDG.E.128 R60, desc[UR54][R68.64] ;  /* 0x00000036443c8981 */ /* 0x000168000c1e1d00 */
[----:B------:R1:W5:Y:S01]  /*5650*/  @!P0 LDG.E.128 R64, desc[UR54][R70.64] ;  /* 0x0000003646408981 */ /* 0x000362000c1e1d00 */
[----:B------:R-:W-:-:S04]  /*5660*/  ISETP.GE.AND P0, PT, R190, R112, PT ;  /* 0x00000070be00720c */ /* 0x000fc80003f06270 */
[CC--:B------:R-:W-:Y:S01]  /*5670*/  ISETP.GE.OR P0, PT, R16.reuse, R123.reuse, P0 ;  /* 0x0000007b1000720c */ /* 0x0c0fe20000706670 */
[----:B------:R-:W-:Y:S01]  /*5680*/  BSSY B1, `(.L_x_6898) ;  /* 0x000001c000017945 */ /* 0x000fe20003800000 */
[----:B------:R-:W-:Y:S02]  /*5690*/  ISETP.GE.AND P3, PT, R16, R123, PT ;  /* 0x0000007b1000720c */ /* 0x000fe40003f66270 */
[----:B0-----:R-:W-:Y:S02]  /*56a0*/  CS2R R68, SRZ ;  /* 0x0000000000447805 */ /* 0x001fe4000001ff00 */
[----:B------:R-:W-:Y:S02]  /*56b0*/  CS2R R74, SRZ ;  /* 0x00000000004a7805 */ /* 0x000fe4000001ff00 */
[----:B-1----:R-:W-:Y:S02]  /*56c0*/  CS2R R70, SRZ ;  /* 0x0000000000467805 */ /* 0x002fe4000001ff00 */
[----:B------:R-:W-:-:S03]  /*56d0*/  CS2R R72, SRZ ;  /* 0x0000000000487805 */ /* 0x000fc6000001ff00 */
[----:B------:R-:W-:Y:S05]  /*56e0*/  @P0 BRA `(.L_x_6899) ;  /* 0x0000000000540947 */ /* 0x000fea0003800000 */
[----:B------:R-:W0:Y:S01]  /*56f0*/  LDC.64 R68, c[0x0][0x3d8] ;  /* 0x0000f600ff447b82 */ /* 0x000e220000000a00 */
[----:B------:R-:W-:Y:S01]  /*5700*/  IMAD.MOV.U32 R72, RZ, RZ, R78 ;  /* 0x000000ffff487224 */ /* 0x000fe200078e004e */
[----:B------:R-:W-:Y:S01]  /*5710*/  ULDC.64 UR4, c[0x0][0x3c8] ;  /* 0x0000f20000047ab9 */ /* 0x000fe20000000a00 */
[----:B------:R-:W-:Y:S01]  /*5720*/  IMAD.MOV.U32 R73, RZ, RZ, R124 ;  /* 0x000000ffff497224 */ /* 0x000fe200078e007c */
[----:B------:R-:W-:Y:S01]  /*5730*/  ULDC.64 UR6, c[0x0][0x3e0] ;  /* 0x0000f80000067ab9 */ /* 0x000fe20000000a00 */
[----:B------:R-:W-:-:S03]  /*5740*/  IMAD.MOV.U32 R77, RZ, RZ, R103 ;  /* 0x000000ffff4d7224 */ /* 0x000fc600078e0067 */
        /* <DEDUP_REMOVED lines=15> */
.L_x_6899:
[----:B------:R-:W-:Y:S05]  /*5840*/  BSYNC B1 ;  /* 0x0000000000017941 */ /* 0x000fea0003800000 */
.L_x_6898:
[----:B-----5:R-:W-:Y:S01]  /*5850*/  IMAD.MOV.U32 R76, RZ, RZ, R70 ;  /* 0x000000ffff4c7224 */ /* 0x020fe200078e0046 */
        /* <DEDUP_REMOVED lines=67> */
.L_x_6900:
[----:B------:R-:W-:Y:S01]  /*5c90*/  IMAD R103, R185, 0x8, R2 ;  /* 0x00000008b9677824 */ /* 0x000fe200078e0202 */
[----:B------:R-:W-:Y:S01]  /*5ca0*/  SHF.L.U32 R124, R194, 0x1f, RZ ;  /* 0x0000001fc27c7819 */ /* 0x000fe200000006ff */
[----:B------:R-:W0:Y:S01]  /*5cb0*/  LDC R131, c[0x0][0x2e4] ;  /* 0x0000b900ff837b82 */ /* 0x000e220000000800 */
[----:B------:R-:W-:Y:S01]  /*5cc0*/  IMAD.MOV.U32 R121, RZ, RZ, R122 ;  /* 0x000000ffff797224 */ /* 0x000fe200078e007a */
[----:B------:R-:W-:Y:S01]  /*5cd0*/  BSSY B1, `(.L_x_6901) ;  /* 0x0000005000017945 */ /* 0x000fe20003800000 */
[----:B------:R-:W1:Y:S05]  /*5ce0*/  SYNCS.PHASECHK.TRANS64.TRYWAIT P4, [R103+URZ+0x28890], R124 ;  /* 0x0288907c670075a7 */ /* 0x000e6a000808017f */
[----:B------:R-:W2:Y:S01]  /*5cf0*/  LDC.64 R122, c[0x0][0x2f0] ;  /* 0x0000bc00ff7a7b82 */ /* 0x000ea20000000a00 */
[----:B0-----:R-:W-:Y:S01]  /*5d00*/  IMAD.IADD R133, R131, 0x1, -R116 ;  /* 0x0000000183857824 */ /* 0x001fe200078e0a74 */
[----:B-1----:R-:W-:Y:S06]  /*5d10*/  @!P4 BRA `(.L_x_6902) ;  /* 0x000001d400c8c947 */ /* 0x002fec0003800000 */
.L_x_7241:
[----:B------:R-:W-:Y:S05]  /*5d20*/  BSYNC B1 ;  /* 0x0000000000017941 */ /* 0x000fea0003800000 */
.L_x_6901:
[----:B------:R-:W-:Y:S01]  /*5d30*/  ISETP.GE.OR P4, PT, R18, R112, P2 ;  /* 0x000000701200720c */ /* 0x000fe20001786670 */
[----:B------:R-:W-:-:S12]  /*5d40*/  BSSY B1, `(.L_x_6903) ;  /* 0x0000087000017945 */ /* 0x000fd80003800000 */
[----:B------:R-:W-:Y:S05]  /*5d50*/  @P4 BRA `(.L_x_6904) ;  /* 0x0000000800144947 */ /* 0x000fea0003800000 */
[-C--:B--2---:R-:W-:Y:S01]  /*5d60*/  IMAD R76, R19, R122.reuse, RZ ;  /* 0x0000007a134c7224 */ /* 0x084fe200078e02ff */
[----:B------:R-:W-:Y:S01]  /*5d70*/  ISETP.NE.AND P6, PT, R0, RZ, PT ;  /* 0x000000ff0000720c */ /* 0x000fe20003fc5270 */
[C---:B------:R-:W-:Y:S01]  /*5d80*/  IMAD.WIDE.U32 R126, R18.reuse, R122, R120 ;  /* 0x0000007a127e7225 */ /* 0x040fe200078e0078 */
[----:B------:R-:W-:Y:S03]  /*5d90*/  BSSY B2, `(.L_x_6905) ;  /* 0x0000076000027945 */ /* 0x000fe60003800000 */
[----:B------:R-:W-:Y:S01]  /*5da0*/  IMAD R159, R18, R123, R76 ;  /* 0x0000007b129f7224 */ /* 0x000fe200078e024c */
[----:B------:R-:W-:Y:S02]  /*5db0*/  SEL R76, R116, R133, !P6 ;  /* 0x00000085744c7207 */ /* 0x000fe40007000000 */
[----:B------:R-:W-:Y:S01]  /*5dc0*/  IADD3 R156, P4, P5, R98, R126, R32 ;  /* 0x0000007e629c7210 */ /* 0x000fe20007d9e020 */
        /* <DEDUP_REMOVED lines=8> */
[----:B------:R-:W-:-:S03]  /*5e50*/  LOP3.LUT R76, R161, 0x38, RZ, 0xc0, !PT ;  /* 0x00000038a14c7812 */ /* 0x000fc600078ec0ff */
[----:B------:R-:W-:Y:S01]  /*5e60*/  IMAD.SHL.U32 R77, R77, 0x400, RZ ;  /* 0x000004004d4d7824 */ /* 0x000fe200078e00ff */
[----:B------:R-:W-:-:S04]  /*5e70*/  LOP3.LUT R76, R76, 0x1c0, R203, 0xf8, !PT ;  /* 0x000001c04c4c7812 */ /* 0x000fc800078ef8cb */
[----:B------:R-:W-:Y:S02]  /*5e80*/  LOP3.LUT R77, R77, 0x7fffe000, RZ, 0xc0, !PT ;  /* 0x7fffe0004d4d7812 */ /* 0x000fe400078ec0ff */
[----:B------:R-:W-:-:S04]  /*5e90*/  LOP3.LUT R76, R76, R211, RZ, 0x3c, !PT ;  /* 0x000000d34c4c7212 */ /* 0x000fc800078e3cff */
[----:B------:R-:W-:Y:S01]  /*5ea0*/  IADD3 R76, R76, R77, R212 ;  /* 0x0000004d4c4c7210 */ /* 0x000fe20007ffe0d4 */
[----:B------:R-:W-:-:S04]  /*5eb0*/  IMAD R77, R185, 0x4000, R115 ;  /* 0x00004000b94d7824 */ /* 0x000fc800078e0273 */
[----:B------:R-:W-:Y:S02]  /*5ec0*/  IMAD R79, R185, 0x4000, R76 ;  /* 0x00004000b94f7824 */ /* 0x000fe400078e024c */
[--C-:B------:R-:W-:Y:S02]  /*5ed0*/  IMAD R77, R77, 0x2, R2.reuse ;  /* 0x000000024d4d7824 */ /* 0x100fe400078e0202 */
[----:B------:R-:W-:-:S04]  /*5ee0*/  IMAD R80, R79, 0x2, R2 ;  /* 0x000000024f507824 */ /* 0x000fc800078e0202 */
[----:B------:R-:W1:Y:S04]  /*5ef0*/  LDS.128 R76, [R77+0x18400] ;  /* 0x018400004d4c7984 */ /* 0x000e680000000c00 */
[----:B------:R-:W2:Y:S01]  /*5f00*/  LDS.128 R80, [R80+0x18400] ;  /* 0x0184000050507984 */ /* 0x000ea20000000c00 */
[----:B------:R-:W-:Y:S05]  /*5f10*/  @P3 BRA `(.L_x_6906) ;  /* 0x0000000400743947 */ /* 0x000fea0003800000 */
[----:B------:R-:W-:Y:S01]  /*5f20*/  SHF.R.U32.HI R173, RZ, 0x10, R49 ;  /* 0x00000010ffad7819 */ /* 0x000fe20000011631 */
[----:B--2---:R-:W-:Y:S01]  /*5f30*/  IMAD.U32 R167, R83, 0x10000, RZ ;  /* 0x0001000053a77824 */ /* 0x004fe200078e00ff */
[----:B------:R-:W-:Y:S01]  /*5f40*/  SHF.R.U32.HI R177, RZ, 0x10, R45 ;  /* 0x00000010ffb17819 */ /* 0x000fe2000001162d */
[----:B------:R-:W-:Y:S01]  /*5f50*/  IMAD.U32 R172, R81, 0x10000, RZ ;  /* 0x0001000051ac7824 */ /* 0x000fe200078e00ff */
[----:B------:R-:W-:Y:S01]  /*5f60*/  PRMT R164, R164, 0x5410, R173 ;  /* 0x00005410a4a47816 */ /* 0x000fe200000000ad */
[----:B-1----:R-:W-:Y:S01]  /*5f70*/  IMAD.U32 R166, R77, 0x10000, RZ ;  /* 0x000100004da67824 */ /* 0x002fe200078e00ff */
[----:B------:R-:W-:Y:S02]  /*5f80*/  SHF.R.U64 R170, R48, 0x10, R49 ;  /* 0x0000001030aa7819 */ /* 0x000fe40000001231 */
[----:B------:R-:W-:Y:S02]  /*5f90*/  SHF.R.U32.HI R171, RZ, 0x10, R51 ;  /* 0x00000010ffab7819 */ /* 0x000fe40000011633 */
[----:B------:R-:W-:-:S02]  /*5fa0*/  PRMT R168, R168, 0x5410, R177 ;  /* 0x00005410a8a87816 */ /* 0x000fc400000000b1 */
[----:B------:R-:W-:Y:S01]  /*5fb0*/  SHF.R.U64 R169, R50, 0x10, R51 ;  /* 0x0000001032a97819 */ /* 0x000fe20000001233 */
[----:B------:R-:W-:Y:S01]  /*5fc0*/  IMAD.U32 R51, R79, 0x10000, RZ ;  /* 0x000100004f337824 */ /* 0x000fe200078e00ff */
[----:B------:R-:W-:Y:S01]  /*5fd0*/  LOP3.LUT R49, R83, 0xffff0000, RZ, 0xc0, !PT ;  /* 0xffff000053317812 */ /* 0x000fe200078ec0ff */
[----:B------:R-:W-:Y:S01]  /*5fe0*/  IMAD.U32 R83, R164, 0x10000, RZ ;  /* 0x00010000a4537824 */ /* 0x000fe200078e00ff */
[----:B------:R-:W-:Y:S02]  /*5ff0*/  SHF.R.U32.HI R175, RZ, 0x10, R47 ;  /* 0x00000010ffaf7819 */ /* 0x000fe4000001162f */
[----:B------:R-:W-:Y:S01]  /*6000*/  LOP3.LUT R48, R79, 0xffff0000, RZ, 0xc0, !PT ;  /* 0xffff00004f307812 */ /* 0x000fe200078ec0ff */
[----:B------:R-:W-:Y:S01]  /*6010*/  IMAD.U32 R79, R168, 0x10000, RZ ;  /* 0x00010000a84f7824 */ /* 0x000fe200078e00ff */
[----:B------:R-:W-:Y:S01]  /*6020*/  PRMT R171, R158, 0x5410, R171 ;  /* 0x000054109eab7816 */ /* 0x000fe200000000ab */
[----:B------:R-:W-:Y:S01]  /*6030*/  FMUL.FTZ R173, R172, R83 ;  /* 0x00000053acad7220 */ /* 0x000fe20000410000 */
[----:B------:R-:W-:-:S02]  /*6040*/  PRMT R160, R160, 0x5410, R169 ;  /* 0x00005410a0a07816 */ /* 0x000fc400000000a9 */
[----:B------:R-:W-:Y:S02]  /*6050*/  LOP3.LUT R81, R81, 0xffff0000, RZ, 0xc0, !PT ;  /* 0xffff000051517812 */ /* 0x000fe400078ec0ff */
[----:B------:R-:W-:Y:S02]  /*6060*/  LOP3.LUT R169, R164, 0xffff0000, RZ, 0xc0, !PT ;  /* 0xffff0000a4a97812 */ /* 0x000fe400078ec0ff */
[----:B------:R-:W-:Y:S01]  /*6070*/  PRMT R162, R162, 0x5410, R175 ;  /* 0x00005410a2a27816 */ /* 0x000fe200000000af */
[-C--:B------:R-:W-:Y:S01]  /*6080*/  FMUL.FTZ R175, R172, R79.reuse ;  /* 0x0000004facaf7220 */ /* 0x080fe20000410000 */
[----:B------:R-:W-:Y:S01]  /*6090*/  LOP3.LUT R158, R168, 0xffff0000, RZ, 0xc0, !PT ;  /* 0xffff0000a89e7812 */ /* 0x000fe200078ec0ff */
[----:B------:R-:W-:Y:S01]  /*60a0*/  IMAD.U32 R168, R171, 0x10000, RZ ;  /* 0x00010000aba87824 */ /* 0x000fe200078e00ff */
[----:B------:R-:W-:Y:S01]  /*60b0*/  SHF.R.U64 R179, R44, 0x10, R45 ;  /* 0x000000102cb37819 */ /* 0x000fe2000000122d */
[----:B------:R-:W-:Y:S01]  /*60c0*/  FFMA.FTZ R79, R166, R79, -R173 ;  /* 0x0000004fa64f7223 */ /* 0x000fe200000108ad */
[----:B------:R-:W-:Y:S01]  /*60d0*/  LOP3.LUT R50, R77, 0xffff0000, RZ, 0xc0, !PT ;  /* 0xffff00004d327812 */ /* 0x000fe200078ec0ff */
[----:B------:R-:W-:Y:S01]  /*60e0*/  FMUL.FTZ R173, R81, R169 ;  /* 0x000000a951ad7220 */ /* 0x000fe20000410000 */
[----:B------:R-:W-:Y:S01]  /*60f0*/  PRMT R163, R163, 0x5410, R170 ;  /* 0x00005410a3a37816 */ /* 0x000fe200000000aa */
[----:B------:R-:W-:-:S02]  /*6100*/  IMAD.U32 R164, R162, 0x10000, RZ ;  /* 0x00010000a2a47824 */ /* 0x000fc400078e00ff */
[----:B------:R-:W-:Y:S01]  /*6110*/  FMUL.FTZ R81, R81, R158 ;  /* 0x0000009e51517220 */ /* 0x000fe20000410000 */
[----:B------:R-:W-:Y:S01]  /*6120*/  FMUL.FTZ R170, R167, R168 ;  /* 0x000000a8a7aa7220 */ /* 0x000fe20000410000 */
[----:B------:R-:W-:Y:S01]  /*6130*/  PRMT R77, R130, 0x5432, R179 ;  /* 0x00005432824d7816 */ /* 0x000fe200000000b3 */
[C---:B------:R-:W-:Y:S01]  /*6140*/  FFMA.FTZ R158, R50.reuse, R158, -R173 ;  /* 0x0000009e329e7223 */ /* 0x040fe200000108ad */
[----:B------:R-:W-:Y:S01]  /*6150*/  LOP3.LUT R171, R171, 0xffff0000, RZ, 0xc0, !PT ;  /* 0xffff0000abab7812 */ /* 0x000fe200078ec0ff */
[-C--:B------:R-:W-:Y:S01]  /*6160*/  FMUL.FTZ R167, R167, R164.reuse ;  /* 0x000000a4a7a77220 */ /* 0x080fe20000410000 */
[----:B------:R-:W-:Y:S01]  /*6170*/  FFMA.FTZ R81, R50, R169, R81 ;  /* 0x000000a932517223 */ /* 0x000fe20000010051 */
[----:B------:R-:W-:Y:S01]  /*6180*/  LOP3.LUT R162, R162, 0xffff0000, RZ, 0xc0, !PT ;  /* 0xffff0000a2a27812 */ /* 0x000fe200078ec0ff */
[----:B------:R-:W-:Y:S01]  /*6190*/  FFMA.FTZ R50, R51, R164, -R170 ;  /* 0x000000a433327223 */ /* 0x000fe200000108aa */
[----:B------:R-:W-:Y:S02]  /*61a0*/  IMAD.U32 R45, R80, 0x10000, RZ ;  /* 0x00010000502d7824 */ /* 0x000fe400078e00ff */
[----:B------:R-:W-:Y:S01]  /*61b0*/  FFMA.FTZ R166, R166, R83, R175 ;  /* 0x00000053a6a67223 */ /* 0x000fe200000100af */
[----:B------:R-:W-:Y:S01]  /*61c0*/  IMAD.U32 R164, R163, 0x10000, RZ ;  /* 0x00010000a3a47824 */ /* 0x000fe200078e00ff */
[----:B------:R-:W-:Y:S01]  /*61d0*/  SHF.R.U64 R174, R46, 0x10, R47 ;  /* 0x000000102eae7819 */ /* 0x000fe2000000122f */
[----:B------:R-:W-:-:S02]  /*61e0*/  IMAD.U32 R83, R77, 0x10000, RZ ;  /* 0x000100004d537824 */ /* 0x000fc400078e00ff */
[----:B------:R-:W-:Y:S01]  /*61f0*/  FFMA.FTZ R51, R51, R168, R167 ;  /* 0x000000a833337223 */ /* 0x000fe200000100a7 */
[C---:B------:R-:W-:Y:S01]  /*6200*/  FMUL.FTZ R167, R49.reuse, R171 ;  /* 0x000000ab31a77220 */ /* 0x040fe20000410000 */
[----:B------:R-:W-:Y:S01]  /*6210*/  FMUL.FTZ R169, R49, R162 ;  /* 0x000000a231a97220 */ /* 0x000fe20000410000 */
[----:B------:R-:W-:Y:S01]  /*6220*/  LOP3.LUT R80, R80, 0xffff0000, RZ, 0xc0, !PT ;  /* 0xffff000050507812 */ /* 0x000fe200078ec0ff */
        /* <DEDUP_REMOVED lines=8> */
[----:B------:R-:W-:Y:S01]  /*62b0*/  FFMA.FTZ R162, R48, R171, R169 ;  /* 0x000000ab30a27223 */ /* 0x000fe200000100a9 */
[----:B------:R-:W-:-:S02]  /*62c0*/  IMAD.U32 R47, R82, 0x10000, RZ ;  /* 0x00010000522f7824 */ /* 0x000fc400078e00ff */
[----:B------:R-:W-:Y:S01]  /*62d0*/  FMUL.FTZ R167, R80, R163 ;  /* 0x000000a350a77220 */ /* 0x000fe20000410000 */
[C---:B------:R-:W-:Y:S01]  /*62e0*/  FFMA.FTZ R83, R44.reuse, R83, -R49 ;  /* 0x000000532c537223 */ /* 0x040fe20000010831 */
[----:B------:R-:W-:Y:S01]  /*62f0*/  FFMA.FTZ R164, R44, R164, R45 ;  /* 0x000000a42ca47223 */ /* 0x000fe2000001002d */
[-C--:B------:R-:W-:Y:S01]  /*6300*/  FMUL.FTZ R169, R80, R77.reuse ;  /* 0x0000004d50a97220 */ /* 0x080fe20000410000 */
[----:B------:R-:W-:Y:S01]  /*6310*/  LOP3.LUT R82, R82, 0xffff0000, RZ, 0xc0, !PT ;  /* 0xffff000052527812 */ /* 0x000fe200078ec0ff */
[C---:B------:R-:W-:Y:S01]  /*6320*/  IMAD.U32 R45, R160.reuse, 0x10000, RZ ;  /* 0x00010000a02d7824 */ /* 0x040fe200078e00ff */
[----:B------:R-:W-:Y:S01]  /*6330*/  LOP3.LUT R49, R160, 0xffff0000, RZ, 0xc0, !PT ;  /* 0xffff0000a0317812 */ /* 0x000fe200078ec0ff */
[C---:B------:R-:W-:Y:S02]  /*6340*/  IMAD.U32 R44, R165.reuse, 0x10000, RZ ;  /* 0x00010000a52c7824 */ /* 0x040fe400078e00ff */
[----:B------:R-:W-:Y:S01]  /*6350*/  FFMA.FTZ R48, R76, R77, -R167 ;  /* 0x0000004d4c307223 */ /* 0x000fe200000108a7 */
[----:B------:R-:W-:Y:S01]  /*6360*/  IMAD.U32 R46, R78, 0x10000, RZ ;  /* 0x000100004e2e7824 */ /* 0x000fe200078e00ff */
[----:B------:R-:W-:Y:S01]  /*6370*/  LOP3.LUT R165, R165, 0xffff0000, RZ, 0xc0, !PT ;  /* 0xffff0000a5a57812 */ /* 0x000fe200078ec0ff */
        /* <DEDUP_REMOVED lines=23> */
.L_x_6906:
[----:B------:R-:W-:Y:S05]  /*64f0*/  BSYNC B2 ;  /* 0x0000000000027941 */ /* 0x000fea0003800000 */
.L_x_6905:
[----:B------:R-:W-:Y:S01]  /*6500*/  ISETP.GE.AND P4, PT, R161, R131, PT ;  /* 0x00000083a100720c */ /* 0x000fe20003f86270 */
[----:B------:R-:W-:-:S12]  /*6510*/  ULDC.64 UR4, c[0x0][0x2d8] ;  /* 0x0000b60000047ab9 */ /* 0x000fd80000000a00 */
        /* <DEDUP_REMOVED lines=9> */
.L_x_6904:
[----:B------:R-:W-:Y:S05]  /*65b0*/  BSYNC B1 ;  /* 0x0000000000017941 */ /* 0x000fea0003800000 */
.L_x_6903:
[----:B------:R-:W-:Y:S01]  /*65c0*/  ISETP.GE.OR P4, PT, R189, R112, P2 ;  /* 0x00000070bd00720c */ /* 0x000fe20001786670 */
[----:B------:R-:W-:-:S12]  /*65d0*/  BSSY B1, `(.L_x_6907) ;  /* 0x0000087000017945 */ /* 0x000fd80003800000 */
[----:B------:R-:W-:Y:S05]  /*65e0*/  @P4 BRA `(.L_x_6908) ;  /* 0x0000000800144947 */ /* 0x000fea0003800000 */
[-C--:B-12---:R-:W-:Y:S01]  /*65f0*/  IMAD R44, R218, R122.reuse, RZ ;  /* 0x0000007ada2c7224 */ /* 0x086fe200078e02ff */
        /* <DEDUP_REMOVED lines=14> */
[----:B------:R-:W-:-:S03]  /*66e0*/  LOP3.LUT R44, R202, 0x38, R83, 0xf8, !PT ;  /* 0x00000038ca2c7812 */ /* 0x000fc600078ef853 */
[----:B------:R-:W-:Y:S01]  /*66f0*/  IMAD.SHL.U32 R46, R45, 0x400, RZ ;  /* 0x000004002d2e7824 */ /* 0x000fe200078e00ff */
[----:B------:R-:W-:-:S04]  /*6700*/  LOP3.LUT R45, R44, R209, RZ, 0x3c, !PT ;  /* 0x000000d12c2d7212 */ /* 0x000fc800078e3cff */
[----:B------:R-:W-:-:S04]  /*6710*/  LOP3.LUT R44, R46, 0x7fffe000, RZ, 0xc0, !PT ;  /* 0x7fffe0002e2c7812 */ /* 0x000fc800078ec0ff */
        /* <DEDUP_REMOVED lines=10> */
[----:B------:R-:W-:Y:S02]  /*67c0*/  SHF.R.U32.HI R126, RZ, 0x10, R57 ;  /* 0x00000010ff7e7819 */ /* 0x000fe40000011639 */
[----:B------:R-:W-:Y:S02]  /*67d0*/  PRMT R151, R151, 0x5410, R160 ;  /* 0x0000541097977816 */ /* 0x000fe400000000a0 */
[----:B------:R-:W-:Y:S02]  /*67e0*/  PRMT R155, R155, 0x5410, R126 ;  /* 0x000054109b9b7816 */ /* 0x000fe4000000007e */
[--C-:B------:R-:W-:Y:S01]  /*67f0*/  SHF.R.U64 R127, R58, 0x10, R59.reuse ;  /* 0x000000103a7f7819 */ /* 0x100fe2000000123b */
[----:B------:R-:W-:Y:S01]  /*6800*/  IMAD.U32 R58, R49, 0x10000, RZ ;  /* 0x00010000313a7824 */ /* 0x000fe200078e00ff */
[----:B------:R-:W-:-:S02]  /*6810*/  SHF.R.U32.HI R156, RZ, 0x10, R59 ;  /* 0x00000010ff9c7819 */ /* 0x000fc4000001163b */
[----:B------:R-:W-:Y:S01]  /*6820*/  LOP3.LUT R59, R49, 0xffff0000, RZ, 0xc0, !PT ;  /* 0xffff0000313b7812 */ /* 0x000fe200078ec0ff */
[----:B------:R-:W-:Y:S01]  /*6830*/  IMAD.U32 R49, R151, 0x10000, RZ ;  /* 0x0001000097317824 */ /* 0x000fe200078e00ff */
[----:B------:R-:W-:Y:S01]  /*6840*/  LOP3.LUT R82, R51, 0xffff0000, RZ, 0xc0, !PT ;  /* 0xffff000033527812 */ /* 0x000fe200078ec0ff */
[----:B------:R-:W-:Y:S01]  /*6850*/  IMAD.U32 R51, R155, 0x10000, RZ ;  /* 0x000100009b337824 */ /* 0x000fe200078e00ff */
[--C-:B------:R-:W-:Y:S02]  /*6860*/  SHF.R.U32.HI R158, RZ, 0x10, R55.reuse ;  /* 0x00000010ff9e7819 */ /* 0x100fe40000011637 */
[----:B------:R-:W-:Y:S01]  /*6870*/  SHF.R.U64 R159, R54, 0x10, R55 ;  /* 0x00000010369f7819 */ /* 0x000fe20000001237 */
[----:B-1----:R-:W-:Y:S01]  /*6880*/  IMAD.U32 R55, R45, 0x10000, RZ ;  /* 0x000100002d377824 */ /* 0x002fe200078e00ff */
[----:B------:R-:W-:Y:S01]  /*6890*/  PRMT R153, R153, 0x5410, R156 ;  /* 0x0000541099997816 */ /* 0x000fe2000000009c */
[C---:B------:R-:W-:Y:S01]  /*68a0*/  FMUL.FTZ R126, R58.reuse, R51 ;  /* 0x000000333a7e7220 */ /* 0x040fe20000410000 */
[----:B------:R-:W-:Y:S01]  /*68b0*/  LOP3.LUT R155, R155, 0xffff0000, RZ, 0xc0, !PT ;  /* 0xffff00009b9b7812 */ /* 0x000fe200078ec0ff */
[-C--:B------:R-:W-:Y:S01]  /*68c0*/  FMUL.FTZ R156, R58, R49.reuse ;  /* 0x000000313a9c7220 */ /* 0x080fe20000410000 */
[----:B------:R-:W-:Y:S01]  /*68d0*/  PRMT R149, R149, 0x5410, R158 ;  /* 0x0000541095957816 */ /* 0x000fe2000000009e */
[C---:B------:R-:W-:Y:S01]  /*68e0*/  FFMA.FTZ R49, R55.reuse, R49, -R126 ;  /* 0x0000003137317223 */ /* 0x040fe2000001087e */
[----:B------:R-:W-:Y:S01]  /*68f0*/  SHF.R.U64 R157, R56, 0x10, R57 ;  /* 0x00000010389d7819 */ /* 0x000fe20000001239 */
[----:B------:R-:W-:Y:S01]  /*6900*/  FFMA.FTZ R51, R55, R51, R156 ;  /* 0x0000003337337223 */ /* 0x000fe2000001009c */
[----:B------:R-:W-:Y:S01]  /*6910*/  LOP3.LUT R56, R45, 0xffff0000, RZ, 0xc0, !PT ;  /* 0xffff00002d387812 */ /* 0x000fe200078ec0ff */
[----:B------:R-:W-:Y:S01]  /*6920*/  IMAD.U32 R58, R153, 0x10000, RZ ;  /* 0x00010000993a7824 */ /* 0x000fe200078e00ff */
[----:B------:R-:W-:Y:S01]  /*6930*/  PRMT R152, R152, 0x5410, R127 ;  /* 0x0000541098987816 */ /* 0x000fe2000000007f */
[----:B------:R-:W-:Y:S01]  /*6940*/  FMUL.FTZ R127, R59, R155 ;  /* 0x0000009b3b7f7220 */ /* 0x000fe20000410000 */
[----:B------:R-:W-:Y:S01]  /*6950*/  LOP3.LUT R151, R151, 0xffff0000, RZ, 0xc0, !PT ;  /* 0xffff000097977812 */ /* 0x000fe200078ec0ff */
[----:B------:R-:W-:Y:S01]  /*6960*/  IMAD.U32 R55, R149, 0x10000, RZ ;  /* 0x0001000095377824 */ /* 0x000fe200078e00ff */
[----:B------:R-:W-:Y:S01]  /*6970*/  SHF.R.U64 R161, R52, 0x10, R53 ;  /* 0x0000001034a17819 */ /* 0x000fe20000001235 */
[----:B------:R-:W-:-:S02]  /*6980*/  IMAD.U32 R57, R47, 0x10000, RZ ;  /* 0x000100002f397824 */ /* 0x000fc400078e00ff */
[-C--:B------:R-:W-:Y:S01]  /*6990*/  FMUL.FTZ R156, R80, R58.reuse ;  /* 0x0000003a509c7220 */ /* 0x080fe20000410000 */
[----:B------:R-:W-:Y:S01]  /*69a0*/  FFMA.FTZ R126, R56, R151, -R127 ;  /* 0x00000097387e7223 */ /* 0x000fe2000001087f */
[----:B------:R-:W-:Y:S01]  /*69b0*/  LOP3.LUT R153, R153, 0xffff0000, RZ, 0xc0, !PT ;  /* 0xffff000099997812 */ /* 0x000fe200078ec0ff */
[----:B------:R-:W-:Y:S01]  /*69c0*/  FMUL.FTZ R127, R80, R55 ;  /* 0x00000037507f7220 */ /* 0x000fe20000410000 */
[----:B------:R-:W-:Y:S01]  /*69d0*/  PRMT R154, R154, 0x5410, R157 ;  /* 0x000054109a9a7816 */ /* 0x000fe2000000009d */
[----:B------:R-:W-:Y:S01]  /*69e0*/  FMUL.FTZ R59, R59, R151 ;  /* 0x000000973b3b7220 */ /* 0x000fe20000410000 */
[----:B------:R-:W-:Y:S01]  /*69f0*/  LOP3.LUT R54, R47, 0xffff0000, RZ, 0xc0, !PT ;  /* 0xffff00002f367812 */ /* 0x000fe200078ec0ff */
[C---:B------:R-:W-:Y:S01]  /*6a00*/  FFMA.FTZ R156, R57.reuse, R55, -R156 ;  /* 0x00000037399c7223 */ /* 0x040fe2000001089c */
[----:B------:R-:W-:Y:S01]  /*6a10*/  PRMT R150, R150, 0x5410, R161 ;  /* 0x0000541096967816 */ /* 0x000fe200000000a1 */
[----:B------:R-:W-:Y:S01]  /*6a20*/  FFMA.FTZ R58, R57, R58, R127 ;  /* 0x0000003a393a7223 */ /* 0x000fe2000001007f */
[----:B------:R-:W-:Y:S01]  /*6a30*/  LOP3.LUT R149, R149, 0xffff0000, RZ, 0xc0, !PT ;  /* 0xffff000095957812 */ /* 0x000fe200078ec0ff */
[----:B------:R-:W-:Y:S01]  /*6a40*/  FFMA.FTZ R80, R56, R155, R59 ;  /* 0x0000009b38507223 */ /* 0x000fe2000001003b */
[----:B------:R-:W-:Y:S01]  /*6a50*/  FMUL.FTZ R57, R82, R153 ;  /* 0x0000009952397220 */ /* 0x000fe20000410000 */
[C---:B------:R-:W-:Y:S01]  /*6a60*/  IMAD.U32 R53, R48.reuse, 0x10000, RZ ;  /* 0x0001000030357824 */ /* 0x040fe200078e00ff */
[----:B------:R-:W-:Y:S01]  /*6a70*/  LOP3.LUT R48, R48, 0xffff0000, RZ, 0xc0, !PT ;  /* 0xffff000030307812 */ /* 0x000fe200078ec0ff */
[----:B------:R-:W-:-:S02]  /*6a80*/  IMAD.U32 R56, R154, 0x10000, RZ ;  /* 0x000100009a387824 */ /* 0x000fc400078e00ff */
[----:B------:R-:W-:Y:S01]  /*6a90*/  FFMA.FTZ R151, R54, R149, -R57 ;  /* 0x0000009536977223 */ /* 0x000fe20000010839 */
[----:B------:R-:W-:Y:S01]  /*6aa0*/  IMAD.U32 R55, R150, 0x10000, RZ ;  /* 0x0001000096377824 */ /* 0x000fe200078e00ff */
[----:B------:R-:W-:Y:S01]  /*6ab0*/  LOP3.LUT R59, R154, 0xffff0000, RZ, 0xc0, !PT ;  /* 0xffff00009a3b7812 */ /* 0x000fe200078ec0ff */
[----:B------:R-:W-:Y:S01]  /*6ac0*/  IMAD.U32 R52, R44, 0x10000, RZ ;  /* 0x000100002c347824 */ /* 0x000fe200078e00ff */
[----:B------:R-:W-:Y:S01]  /*6ad0*/  LOP3.LUT R57, R150, 0xffff0000, RZ, 0xc0, !PT ;  /* 0xffff000096397812 */ /* 0x000fe200078ec0ff */
[C---:B------:R-:W-:Y:S01]  /*6ae0*/  FMUL.FTZ R127, R53.reuse, R56 ;  /* 0x00000038357f7220 */ /* 0x040fe20000410000 */
[----:B------:R-:W-:Y:S01]  /*6af0*/  PRMT R148, R148, 0x5410, R159 ;  /* 0x0000541094947816 */ /* 0x000fe2000000009f */
[----:B------:R-:W-:Y:S01]  /*6b00*/  FMUL.FTZ R53, R53, R55 ;  /* 0x0000003735357220 */ /* 0x000fe20000410000 */
[----:B------:R-:W-:Y:S01]  /*6b10*/  FMUL.FTZ R155, R82, R149 ;  /* 0x00000095529b7220 */ /* 0x000fe20000410000 */
[----:B------:R-:W-:Y:S01]  /*6b20*/  FFMA.FTZ R127, R52, R55, -R127 ;  /* 0x00000037347f7223 */ /* 0x000fe2000001087f */
[----:B------:R-:W-:Y:S01]  /*6b30*/  LOP3.LUT R44, R44, 0xffff0000, RZ, 0xc0, !PT ;  /* 0xffff00002c2c7812 */ /* 0x000fe200078ec0ff */
[C---:B------:R-:W-:Y:S01]  /*6b40*/  IMAD.U32 R45, R46.reuse, 0x10000, RZ ;  /* 0x000100002e2d7824 */ /* 0x040fe200078e00ff */
[----:B------:R-:W-:Y:S01]  /*6b50*/  LOP3.LUT R47, R46, 0xffff0000, RZ, 0xc0, !PT ;  /* 0xffff00002e2f7812 */ /* 0x000fe200078ec0ff */
[C---:B------:R-:W-:Y:S01]  /*6b60*/  FMUL.FTZ R149, R48.reuse, R59 ;  /* 0x0000003b30957220 */ /* 0x040fe20000410000 */
[----:B------:R-:W-:Y:S01]  /*6b70*/  FMUL.FTZ R55, R48, R57 ;  /* 0x0000003930377220 */ /* 0x000fe20000410000 */
[C---:B------:R-:W-:Y:S01]  /*6b80*/  IMAD.U32 R46, R50.reuse, 0x10000, RZ ;  /* 0x00010000322e7824 */ /* 0x040fe200078e00ff */
[----:B------:R-:W-:Y:S01]  /*6b90*/  LOP3.LUT R50, R50, 0xffff0000, RZ, 0xc0, !PT ;  /* 0xffff000032327812 */ /* 0x000fe200078ec0ff */
[----:B------:R-:W-:-:S02]  /*6ba0*/  IMAD.U32 R48, R148, 0x10000, RZ ;  /* 0x0001000094307824 */ /* 0x000fc400078e00ff */
[----:B------:R-:W-:Y:S01]  /*6bb0*/  FFMA.FTZ R53, R52, R56, R53 ;  /* 0x0000003834357223 */ /* 0x000fe20000010035 */
[----:B------:R-:W-:Y:S01]  /*6bc0*/  LOP3.LUT R148, R148, 0xffff0000, RZ, 0xc0, !PT ;  /* 0xffff000094947812 */ /* 0x000fe200078ec0ff */
[----:B------:R-:W-:Y:S02]  /*6bd0*/  IMAD.U32 R52, R152, 0x10000, RZ ;  /* 0x0001000098347824 */ /* 0x000fe400078e00ff */
[----:B------:R-:W-:Y:S01]  /*6be0*/  FFMA.FTZ R155, R54, R153, R155 ;  /* 0x00000099369b7223 */ /* 0x000fe2000001009b */
[----:B------:R-:W-:Y:S01]  /*6bf0*/  LOP3.LUT R152, R152, 0xffff0000, RZ, 0xc0, !PT ;  /* 0xffff000098987812 */ /* 0x000fe200078ec0ff */
[C---:B------:R-:W-:Y:S01]  /*6c00*/  FFMA.FTZ R54, R44.reuse, R57, -R149 ;  /* 0x000000392c367223 */ /* 0x040fe20000010895 */
[----:B------:R-:W-:Y:S01]  /*6c10*/  FFMA.FTZ R44, R44, R59, R55 ;  /* 0x0000003b2c2c7223 */ /* 0x000fe20000010037 */
[----:B------:R-:W-:Y:S01]  /*6c20*/  FMUL.FTZ R55, R46, R48 ;  /* 0x000000302e377220 */ /* 0x000fe20000410000 */
[----:B------:R-:W-:Y:S01]  /*6c30*/  FMUL.FTZ R57, R50, R148 ;  /* 0x0000009432397220 */ /* 0x000fe20000410000 */
[----:B------:R-:W-:Y:S01]  /*6c40*/  FMUL.FTZ R56, R46, R52 ;  /* 0x000000342e387220 */ /* 0x000fe20000410000 */
[----:B------:R-:W-:Y:S01]  /*6c50*/  FMUL.FTZ R46, R50, R152 ;  /* 0x00000098322e7220 */ /* 0x000fe20000410000 */
[----:B------:R-:W-:Y:S01]  /*6c60*/  FFMA.FTZ R55, R45, R52, R55 ;  /* 0x000000342d377223 */ /* 0x000fe20000010037 */
[----:B------:R-:W-:Y:S01]  /*6c70*/  FFMA.FTZ R152, R47, R152, R57 ;  /* 0x000000982f987223 */ /* 0x000fe20000010039 */
[----:B------:R-:W-:Y:S01]  /*6c80*/  FFMA.FTZ R56, R45, R48, -R56 ;  /* 0x000000302d387223 */ /* 0x000fe20000010838 */
[----:B------:R-:W-:Y:S01]  /*6c90*/  FFMA.FTZ R45, R47, R148, -R46 ;  /* 0x000000942f2d7223 */ /* 0x000fe2000001082e */
        /* <DEDUP_REMOVED lines=14> */
.L_x_6910:
[----:B------:R-:W-:Y:S05]  /*6d80*/  BSYNC B2 ;  /* 0x0000000000027941 */ /* 0x000fea0003800000 */
.L_x_6909:
        /* <DEDUP_REMOVED lines=11> */
.L_x_6908:
[----:B------:R-:W-:Y:S05]  /*6e40*/  BSYNC B1 ;  /* 0x0000000000017941 */ /* 0x000fea0003800000 */
.L_x_6907:
[----:B------:R-:W-:Y:S01]  /*6e50*/  ISETP.GE.OR P4, PT, R188, R112, P2 ;  /* 0x00000070bc00720c */ /* 0x000fe20001786670 */
[----:B------:R-:W-:-:S12]  /*6e60*/  BSSY B1, `(.L_x_6911) ;  /* 0x0000083000017945 */ /* 0x000fd80003800000 */
[----:B------:R-:W-:Y:S05]  /*6e70*/  @P4 BRA `(.L_x_6912) ;  /* 0x0000000800044947 */ /* 0x000fea0003800000 */
[-C--:B-123--:R-:W-:Y:S01]  /*6e80*/  IMAD R44, R217, R122.reuse, RZ ;  /* 0x0000007ad92c7224 */ /* 0x08efe200078e02ff */
        /* <DEDUP_REMOVED lines=27> */
[----:B-1----:R-:W-:Y:S01]  /*7040*/  IMAD.U32 R59, R45, 0x10000, RZ ;  /* 0x000100002d3b7824 */ /* 0x002fe200078e00ff */
[----:B------:R-:W-:Y:S01]  /*7050*/  SHF.R.U32.HI R76, RZ, 0x10, R65 ;  /* 0x00000010ff4c7819 */ /* 0x000fe20000011641 */
[----:B------:R-:W-:Y:S01]  /*7060*/  IMAD.U32 R58, R44, 0x10000, RZ ;  /* 0x000100002c3a7824 */ /* 0x000fe200078e00ff */
[----:B------:R-:W-:Y:S02]  /*7070*/  PRMT R143, R143, 0x5410, R82 ;  /* 0x000054108f8f7816 */ /* 0x000fe40000000052 */
[----:B------:R-:W-:Y:S02]  /*7080*/  PRMT R147, R147, 0x5410, R76 ;  /* 0x0000541093937816 */ /* 0x000fe4000000004c */
[--C-:B------:R-:W-:Y:S02]  /*7090*/  SHF.R.U64 R81, R62, 0x10, R63.reuse ;  /* 0x000000103e517819 */ /* 0x100fe4000000123f */
[----:B------:R-:W-:Y:S01]  /*70a0*/  SHF.R.U32.HI R78, RZ, 0x10, R63 ;  /* 0x00000010ff4e7819 */ /* 0x000fe2000001163f */
[----:B--2---:R-:W-:Y:S01]  /*70b0*/  IMAD.U32 R63, R49, 0x10000, RZ ;  /* 0x00010000313f7824 */ /* 0x004fe200078e00ff */
[--C-:B------:R-:W-:Y:S01]  /*70c0*/  SHF.R.U64 R77, R66, 0x10, R67.reuse ;  /* 0x00000010424d7819 */ /* 0x100fe20000001243 */
[----:B------:R-:W-:Y:S01]  /*70d0*/  IMAD.U32 R76, R147, 0x10000, RZ ;  /* 0x00010000934c7824 */ /* 0x000fe200078e00ff */
[----:B------:R-:W-:Y:S01]  /*70e0*/  SHF.R.U32.HI R80, RZ, 0x10, R67 ;  /* 0x00000010ff507819 */ /* 0x000fe20000011643 */
[----:B------:R-:W-:Y:S01]  /*70f0*/  IMAD.U32 R66, R143, 0x10000, RZ ;  /* 0x000100008f427824 */ /* 0x000fe200078e00ff */
[----:B------:R-:W-:Y:S01]  /*7100*/  PRMT R141, R141, 0x5410, R78 ;  /* 0x000054108d8d7816 */ /* 0x000fe2000000004e */
[----:B------:R-:W-:Y:S01]  /*7110*/  FMUL.FTZ R78, R63, R76 ;  /* 0x0000004c3f4e7220 */ /* 0x000fe20000410000 */
[----:B------:R-:W-:Y:S01]  /*7120*/  PRMT R145, R145, 0x5410, R80 ;  /* 0x0000541091917816 */ /* 0x000fe20000000050 */
[-C--:B------:R-:W-:Y:S01]  /*7130*/  FMUL.FTZ R80, R63, R66.reuse ;  /* 0x000000423f507220 */ /* 0x080fe20000410000 */
[----:B------:R-:W-:Y:S01]  /*7140*/  SHF.R.U64 R79, R64, 0x10, R65 ;  /* 0x00000010404f7819 */ /* 0x000fe20000001241 */
[----:B------:R-:W-:Y:S01]  /*7150*/  FFMA.FTZ R78, R59, R66, -R78 ;  /* 0x000000423b4e7223 */ /* 0x000fe2000001084e */
[----:B------:R-:W-:Y:S01]  /*7160*/  LOP3.LUT R64, R49, 0xffff0000, RZ, 0xc0, !PT ;  /* 0xffff000031407812 */ /* 0x000fe200078ec0ff */
[----:B------:R-:W-:Y:S01]  /*7170*/  FFMA.FTZ R80, R59, R76, R80 ;  /* 0x0000004c3b507223 */ /* 0x000fe20000010050 */
[----:B------:R-:W-:Y:S01]  /*7180*/  LOP3.LUT R147, R147, 0xffff0000, RZ, 0xc0, !PT ;  /* 0xffff000093937812 */ /* 0x000fe200078ec0ff */
[----:B------:R-:W-:Y:S01]  /*7190*/  IMAD.U32 R65, R51, 0x10000, RZ ;  /* 0x0001000033417824 */ /* 0x000fe200078e00ff */
[----:B------:R-:W-:Y:S01]  /*71a0*/  LOP3.LUT R143, R143, 0xffff0000, RZ, 0xc0, !PT ;  /* 0xffff00008f8f7812 */ /* 0x000fe200078ec0ff */
[----:B------:R-:W-:Y:S01]  /*71b0*/  IMAD.U32 R59, R141, 0x10000, RZ ;  /* 0x000100008d3b7824 */ /* 0x000fe200078e00ff */
[----:B------:R-:W-:Y:S01]  /*71c0*/  SHF.R.U64 R83, R60, 0x10, R61 ;  /* 0x000000103c537819 */ /* 0x000fe2000000123d */
[----:B------:R-:W-:Y:S01]  /*71d0*/  IMAD.U32 R63, R145, 0x10000, RZ ;  /* 0x00010000913f7824 */ /* 0x000fe200078e00ff */
[----:B------:R-:W-:Y:S01]  /*71e0*/  LOP3.LUT R60, R45, 0xffff0000, RZ, 0xc0, !PT ;  /* 0xffff00002d3c7812 */ /* 0x000fe200078ec0ff */
[----:B------:R-:W-:Y:S01]  /*71f0*/  IMAD.U32 R61, R48, 0x10000, RZ ;  /* 0x00010000303d7824 */ /* 0x000fe200078e00ff */
[----:B------:R-:W-:Y:S01]  /*7200*/  PRMT R144, R144, 0x5410, R77 ;  /* 0x0000541090907816 */ /* 0x000fe2000000004d */
[----:B------:R-:W-:Y:S01]  /*7210*/  FMUL.FTZ R67, R64, R147 ;  /* 0x0000009340437220 */ /* 0x000fe20000410000 */
[----:B------:R-:W-:Y:S01]  /*7220*/  LOP3.LUT R62, R48, 0xffff0000, RZ, 0xc0, !PT ;  /* 0xffff0000303e7812 */ /* 0x000fe200078ec0ff */
[----:B------:R-:W-:Y:S01]  /*7230*/  FMUL.FTZ R77, R64, R143 ;  /* 0x0000008f404d7220 */ /* 0x000fe20000410000 */
[----:B------:R-:W-:Y:S01]  /*7240*/  IMAD.U32 R48, R47, 0x10000, RZ ;  /* 0x000100002f307824 */ /* 0x000fe200078e00ff */
[----:B------:R-:W-:Y:S01]  /*7250*/  LOP3.LUT R51, R51, 0xffff0000, RZ, 0xc0, !PT ;  /* 0xffff000033337812 */ /* 0x000fe200078ec0ff */
[C---:B------:R-:W-:Y:S01]  /*7260*/  FMUL.FTZ R66, R65.reuse, R59 ;  /* 0x0000003b41427220 */ /* 0x040fe20000410000 */
[----:B------:R-:W-:Y:S01]  /*7270*/  PRMT R146, R146, 0x5410, R79 ;  /* 0x0000541092927816 */ /* 0x000fe2000000004f */
[----:B------:R-:W-:Y:S01]  /*7280*/  FMUL.FTZ R79, R65, R63 ;  /* 0x0000003f414f7220 */ /* 0x000fe20000410000 */
[----:B------:R-:W-:Y:S01]  /*7290*/  LOP3.LUT R64, R145, 0xffff0000, RZ, 0xc0, !PT ;  /* 0xffff000091407812 */ /* 0x000fe200078ec0ff */
[----:B------:R-:W-:Y:S01]  /*72a0*/  FFMA.FTZ R67, R60, R143, -R67 ;  /* 0x0000008f3c437223 */ /* 0x000fe20000010843 */
[----:B------:R-:W-:Y:S01]  /*72b0*/  PRMT R142, R142, 0x5410, R83 ;  /* 0x000054108e8e7816 */ /* 0x000fe20000000053 */
[----:B------:R-:W-:Y:S01]  /*72c0*/  FFMA.FTZ R77, R60, R147, R77 ;  /* 0x000000933c4d7223 */ /* 0x000fe2000001004d */
[----:B------:R-:W-:Y:S01]  /*72d0*/  LOP3.LUT R49, R47, 0xffff0000, RZ, 0xc0, !PT ;  /* 0xffff00002f317812 */ /* 0x000fe200078ec0ff */
[C---:B------:R-:W-:Y:S01]  /*72e0*/  FFMA.FTZ R65, R48.reuse, R63, R66 ;  /* 0x0000003f30417223 */ /* 0x040fe20000010042 */
[----:B------:R-:W-:Y:S01]  /*72f0*/  LOP3.LUT R60, R141, 0xffff0000, RZ, 0xc0, !PT ;  /* 0xffff00008d3c7812 */ /* 0x000fe200078ec0ff */
[----:B------:R-:W-:Y:S01]  /*7300*/  FFMA.FTZ R79, R48, R59, -R79 ;  /* 0x0000003b304f7223 */ /* 0x000fe2000001084f */
[----:B------:R-:W-:Y:S01]  /*7310*/  FMUL.FTZ R66, R51, R64 ;  /* 0x0000004033427220 */ /* 0x000fe20000410000 */
[----:B------:R-:W-:Y:S01]  /*7320*/  IMAD.U32 R48, R142, 0x10000, RZ ;  /* 0x000100008e307824 */ /* 0x000fe200078e00ff */
[----:B------:R-:W-:Y:S01]  /*7330*/  PRMT R140, R140, 0x5410, R81 ;  /* 0x000054108c8c7816 */ /* 0x000fe20000000051 */
[----:B------:R-:W-:-:S02]  /*7340*/  IMAD.U32 R59, R146, 0x10000, RZ ;  /* 0x00010000923b7824 */ /* 0x000fc400078e00ff */
[-C--:B------:R-:W-:Y:S01]  /*7350*/  FMUL.FTZ R82, R51, R60.reuse ;  /* 0x0000003c33527220 */ /* 0x080fe20000410000 */
[----:B------:R-:W-:Y:S01]  /*7360*/  FFMA.FTZ R76, R49, R60, -R66 ;  /* 0x0000003c314c7223 */ /* 0x000fe20000010842 */
[CC--:B------:R-:W-:Y:S01]  /*7370*/  FMUL.FTZ R66, R61.reuse, R48.reuse ;  /* 0x000000303d427220 */ /* 0x0c0fe20000410000 */
[-C--:B------:R-:W-:Y:S01]  /*7380*/  FMUL.FTZ R51, R61, R59.reuse ;  /* 0x0000003b3d337220 */ /* 0x080fe20000410000 */
[----:B------:R-:W-:Y:S01]  /*7390*/  LOP3.LUT R146, R146, 0xffff0000, RZ, 0xc0, !PT ;  /* 0xffff000092927812 */ /* 0x000fe200078ec0ff */
[----:B------:R-:W-:Y:S02]  /*73a0*/  IMAD.U32 R47, R50, 0x10000, RZ ;  /* 0x00010000322f7824 */ /* 0x000fe400078e00ff */
[C---:B------:R-:W-:Y:S01]  /*73b0*/  FFMA.FTZ R66, R58.reuse, R59, R66 ;  /* 0x0000003b3a427223 */ /* 0x040fe20000010042 */
[----:B------:R-:W-:Y:S01]  /*73c0*/  FFMA.FTZ R60, R58, R48, -R51 ;  /* 0x000000303a3c7223 */ /* 0x000fe20000010833 */
[----:B------:R-:W-:Y:S01]  /*73d0*/  LOP3.LUT R45, R44, 0xffff0000, RZ, 0xc0, !PT ;  /* 0xffff00002c2d7812 */ /* 0x000fe200078ec0ff */
[----:B------:R-:W-:Y:S01]  /*73e0*/  FFMA.FTZ R82, R49, R64, R82 ;  /* 0x0000004031527223 */ /* 0x000fe20000010052 */
[----:B------:R-:W-:Y:S01]  /*73f0*/  LOP3.LUT R50, R50, 0xffff0000, RZ, 0xc0, !PT ;  /* 0xffff000032327812 */ /* 0x000fe200078ec0ff */
[----:B------:R-:W-:Y:S01]  /*7400*/  IMAD.U32 R51, R144, 0x10000, RZ ;  /* 0x0001000090337824 */ /* 0x000fe200078e00ff */
[----:B------:R-:W-:Y:S01]  /*7410*/  LOP3.LUT R142, R142, 0xffff0000, RZ, 0xc0, !PT ;  /* 0xffff00008e8e7812 */ /* 0x000fe200078ec0ff */
[----:B------:R-:W-:Y:S01]  /*7420*/  IMAD.U32 R48, R140, 0x10000, RZ ;  /* 0x000100008c307824 */ /* 0x000fe200078e00ff */
[----:B------:R-:W-:Y:S01]  /*7430*/  LOP3.LUT R59, R144, 0xffff0000, RZ, 0xc0, !PT ;  /* 0xffff0000903b7812 */ /* 0x000fe200078ec0ff */
[----:B------:R-:W-:Y:S01]  /*7440*/  FMUL.FTZ R64, R62, R146 ;  /* 0x000000923e407220 */ /* 0x000fe20000410000 */
[----:B------:R-:W-:Y:S01]  /*7450*/  LOP3.LUT R49, R140, 0xffff0000, RZ, 0xc0, !PT ;  /* 0xffff00008c317812 */ /* 0x000fe200078ec0ff */
[C---:B------:R-:W-:Y:S01]  /*7460*/  IMAD.U32 R44, R46.reuse, 0x10000, RZ ;  /* 0x000100002e2c7824 */ /* 0x040fe200078e00ff */
[----:B------:R-:W-:Y:S01]  /*7470*/  LOP3.LUT R46, R46, 0xffff0000, RZ, 0xc0, !PT ;  /* 0xffff00002e2e7812 */ /* 0x000fe200078ec0ff */
[C---:B------:R-:W-:Y:S01]  /*7480*/  FMUL.FTZ R63, R47.reuse, R51 ;  /* 0x000000332f3f7220 */ /* 0x040fe20000410000 */
[----:B------:R-:W-:Y:S01]  /*7490*/  FMUL.FTZ R58, R47, R48 ;  /* 0x000000302f3a7220 */ /* 0x000fe20000410000 */
[-C--:B------:R-:W-:Y:S01]  /*74a0*/  FMUL.FTZ R62, R62, R142.reuse ;  /* 0x0000008e3e3e7220 */ /* 0x080fe20000410000 */
[C---:B------:R-:W-:Y:S01]  /*74b0*/  FFMA.FTZ R61, R45.reuse, R142, -R64 ;  /* 0x0000008e2d3d7223 */ /* 0x040fe20000010840 */
[C---:B------:R-:W-:Y:S01]  /*74c0*/  FMUL.FTZ R47, R50.reuse, R59 ;  /* 0x0000003b322f7220 */ /* 0x040fe20000410000 */
        /* <DEDUP_REMOVED lines=16> */
.L_x_6914:
[----:B------:R-:W-:Y:S05]  /*75d0*/  BSYNC B2 ;  /* 0x0000000000027941 */ /* 0x000fea0003800000 */
.L_x_6913:
        /* <DEDUP_REMOVED lines=11> */
.L_x_6912:
[----:B------:R-:W-:Y:S05]  /*7690*/  BSYNC B1 ;  /* 0x0000000000017941 */ /* 0x000fea0003800000 */
.L_x_6911:
[----:B------:R-:W-:Y:S01]  /*76a0*/  ISETP.GE.OR P4, PT, R190, R112, P2 ;  /* 0x00000070be00720c */ /* 0x000fe20001786670 */
[-C--:B-1234-:R-:W-:Y:S02]  /*76b0*/  IMAD R44, R216, R122.reuse, RZ ;  /* 0x0000007ad82c7224 */ /* 0x09efe400078e02ff */
[----:B------:R-:W-:-:S04]  /*76c0*/  IMAD.WIDE.U32 R120, R190, R122, R120 ;  /* 0x0000007abe787225 */ /* 0x000fc800078e0078 */
[----:B------:R-:W-:-:S06]  /*76d0*/  IMAD R57, R190, R123, R44 ;  /* 0x0000007bbe397224 */ /* 0x000fcc00078e022c */
[----:B------:R-:W-:Y:S05]  /*76e0*/  @P4 BRA `(.L_x_6891) ;  /* 0x0000000c00884947 */ /* 0x000fea0003800000 */
[----:B------:R-:W1:Y:S01]  /*76f0*/  LDC.64 R52, c[0x0][0x2d8] ;  /* 0x0000b600ff347b82 */ /* 0x000e620000000a00 */
[----:B------:R-:W-:Y:S01]  /*7700*/  IMAD.IADD R57, R121, 0x1, R57 ;  /* 0x0000000179397824 */ /* 0x000fe200078e0239 */
[----:B------:R-:W-:Y:S01]  /*7710*/  IADD3 R44, P4, P5, R98, R120, R32 ;  /* 0x00000078622c7210 */ /* 0x000fe20007d9e020 */
[----:B------:R-:W-:Y:S01]  /*7720*/  BSSY B1, `(.L_x_6915) ;  /* 0x0000074000017945 */ /* 0x000fe20003800000 */
[----:B------:R-:W-:Y:S02]  /*7730*/  ISETP.NE.AND P6, PT, R0, RZ, PT ;  /* 0x000000ff0000720c */ /* 0x000fe40003fc5270 */
[----:B------:R-:W-:Y:S02]  /*7740*/  IADD3.X R45, R30, R57, R39, P4, P5 ;  /* 0x000000391e2d7210 */ /* 0x000fe400027ea427 */
[----:B------:R-:W-:Y:S02]  /*7750*/  SEL R133, R116, R133, !P6 ;  /* 0x0000008574857207 */ /* 0x000fe40007000000 */
[----:B-1----:R-:W-:-:S04]  /*7760*/  LEA R54, P4, R44, R52, 0x1 ;  /* 0x000000342c367211 */ /* 0x002fc800078808ff */
[----:B------:R-:W-:Y:S02]  /*7770*/  LEA.HI.X R55, R44, R53, R45, 0x1, P4 ;  /* 0x000000352c377211 */ /* 0x000fe400020f0c2d */
[----:B------:R-:W-:-:S04]  /*7780*/  SHF.R.S32.HI R44, RZ, 0x1f, R133 ;  /* 0x0000001fff2c7819 */ /* 0x000fc80000011485 */
[----:B------:R-:W-:-:S04]  /*7790*/  LEA.HI R44, R44, R133, RZ, 0x4 ;  /* 0x000000852c2c7211 */ /* 0x000fc800078f20ff */
        /* <DEDUP_REMOVED lines=30> */
[----:B------:R-:W-:Y:S02]  /*7980*/  SHF.R.U32.HI R75, RZ, 0x10, R75 ;  /* 0x00000010ff4b7819 */ /* 0x000fe4000001164b */
[----:B------:R-:W-:Y:S01]  /*7990*/  PRMT R132, R132, 0x5410, R67 ;  /* 0x0000541084847816 */ /* 0x000fe20000000043 */
[----:B------:R-:W-:Y:S01]  /*79a0*/  IMAD.U32 R67, R136, 0x10000, RZ ;  /* 0x0001000088437824 */ /* 0x000fe200078e00ff */
[----:B------:R-:W-:Y:S01]  /*79b0*/  PRMT R138, R138, 0x5410, R71 ;  /* 0x000054108a8a7816 */ /* 0x000fe20000000047 */
[----:B------:R-:W-:Y:S01]  /*79c0*/  FMUL.FTZ R71, R62, R69 ;  /* 0x000000453e477220 */ /* 0x000fe20000410000 */
[----:B------:R-:W-:Y:S01]  /*79d0*/  PRMT R134, R134, 0x5410, R75 ;  /* 0x0000541086867816 */ /* 0x000fe2000000004b */
[-C--:B------:R-:W-:Y:S01]  /*79e0*/  FMUL.FTZ R73, R62, R67.reuse ;  /* 0x000000433e497220 */ /* 0x080fe20000410000 */
[----:B------:R-:W-:Y:S01]  /*79f0*/  LOP3.LUT R63, R49, 0xffff0000, RZ, 0xc0, !PT ;  /* 0xffff0000313f7812 */ /* 0x000fe200078ec0ff */
[----:B------:R-:W-:Y:S01]  /*7a00*/  FFMA.FTZ R62, R56, R67, -R71 ;  /* 0x00000043383e7223 */ /* 0x000fe20000010847 */
[----:B------:R-:W-:Y:S01]  /*7a10*/  LOP3.LUT R130, R130, 0xffff0000, RZ, 0xc0, !PT ;  /* 0xffff000082827812 */ /* 0x000fe200078ec0ff */
[----:B------:R-:W-:Y:S01]  /*7a20*/  IMAD.U32 R71, R134, 0x10000, RZ ;  /* 0x0001000086477824 */ /* 0x000fe200078e00ff */
[----:B------:R-:W-:Y:S01]  /*7a30*/  LOP3.LUT R136, R136, 0xffff0000, RZ, 0xc0, !PT ;  /* 0xffff000088887812 */ /* 0x000fe200078ec0ff */
[----:B------:R-:W-:-:S02]  /*7a40*/  IMAD.U32 R67, R138, 0x10000, RZ ;  /* 0x000100008a437824 */ /* 0x000fc400078e00ff */
[----:B------:R-:W-:Y:S01]  /*7a50*/  FFMA.FTZ R73, R56, R69, R73 ;  /* 0x0000004538497223 */ /* 0x000fe20000010049 */
[----:B------:R-:W-:Y:S01]  /*7a60*/  LOP3.LUT R58, R45, 0xffff0000, RZ, 0xc0, !PT ;  /* 0xffff00002d3a7812 */ /* 0x000fe200078ec0ff */
[----:B------:R-:W-:Y:S01]  /*7a70*/  FMUL.FTZ R75, R63, R130 ;  /* 0x000000823f4b7220 */ /* 0x000fe20000410000 */
[----:B------:R-:W-:Y:S01]  /*7a80*/  LOP3.LUT R61, R48, 0xffff0000, RZ, 0xc0, !PT ;  /* 0xffff0000303d7812 */ /* 0x000fe200078ec0ff */
[C---:B------:R-:W-:Y:S01]  /*7a90*/  FMUL.FTZ R69, R64.reuse, R71 ;  /* 0x0000004740457220 */ /* 0x040fe20000410000 */
[----:B------:R-:W-:Y:S01]  /*7aa0*/  IMAD.U32 R48, R47, 0x10000, RZ ;  /* 0x000100002f307824 */ /* 0x000fe200078e00ff */
[----:B------:R-:W-:Y:S01]  /*7ab0*/  LOP3.LUT R65, R51, 0xffff0000, RZ, 0xc0, !PT ;  /* 0xffff000033417812 */ /* 0x000fe200078ec0ff */
[-C--:B------:R-:W-:Y:S01]  /*7ac0*/  FMUL.FTZ R63, R63, R136.reuse ;  /* 0x000000883f3f7220 */ /* 0x080fe20000410000 */
[----:B------:R-:W-:Y:S01]  /*7ad0*/  PRMT R137, R137, 0x5410, R76 ;  /* 0x0000541089897816 */ /* 0x000fe2000000004c */
[-C--:B------:R-:W-:Y:S01]  /*7ae0*/  FMUL.FTZ R64, R64, R67.reuse ;  /* 0x0000004340407220 */ /* 0x080fe20000410000 */
[----:B------:R-:W-:Y:S01]  /*7af0*/  LOP3.LUT R134, R134, 0xffff0000, RZ, 0xc0, !PT ;  /* 0xffff000086867812 */ /* 0x000fe200078ec0ff */
[----:B------:R-:W-:Y:S01]  /*7b00*/  FFMA.FTZ R75, R58, R136, -R75 ;  /* 0x000000883a4b7223 */ /* 0x000fe2000001084b */
[----:B------:R-:W-:Y:S01]  /*7b10*/  LOP3.LUT R138, R138, 0xffff0000, RZ, 0xc0, !PT ;  /* 0xffff00008a8a7812 */ /* 0x000fe200078ec0ff */
[----:B------:R-:W-:Y:S01]  /*7b20*/  FFMA.FTZ R130, R58, R130, R63 ;  /* 0x000000823a827223 */ /* 0x000fe2000001003f */
[----:B------:R-:W-:Y:S01]  /*7b30*/  LOP3.LUT R49, R47, 0xffff0000, RZ, 0xc0, !PT ;  /* 0xffff00002f317812 */ /* 0x000fe200078ec0ff */
[C---:B------:R-:W-:Y:S01]  /*7b40*/  FFMA.FTZ R69, R48.reuse, R67, -R69 ;  /* 0x0000004330457223 */ /* 0x040fe20000010845 */
[----:B------:R-:W-:Y:S01]  /*7b50*/  FFMA.FTZ R64, R48, R71, R64 ;  /* 0x0000004730407223 */ /* 0x000fe20000010040 */
[----:B------:R-:W-:Y:S01]  /*7b60*/  FMUL.FTZ R58, R65, R134 ;  /* 0x00000086413a7220 */ /* 0x000fe20000410000 */
[----:B------:R-:W-:Y:S01]  /*7b70*/  IMAD.U32 R48, R137, 0x10000, RZ ;  /* 0x0001000089307824 */ /* 0x000fe200078e00ff */
[----:B------:R-:W-:Y:S01]  /*7b80*/  PRMT R135, R135, 0x5410, R66 ;  /* 0x0000541087877816 */ /* 0x000fe20000000042 */
[----:B------:R-:W-:-:S02]  /*7b90*/  IMAD.U32 R56, R132, 0x10000, RZ ;  /* 0x0001000084387824 */ /* 0x000fc400078e00ff */
[-C--:B------:R-:W-:Y:S01]  /*7ba0*/  FMUL.FTZ R66, R65, R138.reuse ;  /* 0x0000008a41427220 */ /* 0x080fe20000410000 */
[----:B------:R-:W-:Y:S02]  /*7bb0*/  IMAD.U32 R45, R44, 0x10000, RZ ;  /* 0x000100002c2d7824 */ /* 0x000fe400078e00ff */
[----:B------:R-:W-:Y:S01]  /*7bc0*/  FFMA.FTZ R138, R49, R138, -R58 ;  /* 0x0000008a318a7223 */ /* 0x000fe2000001083a */
[C---:B------:R-:W-:Y:S01]  /*7bd0*/  FMUL.FTZ R63, R60.reuse, R48 ;  /* 0x000000303c3f7220 */ /* 0x040fe20000410000 */
[----:B------:R-:W-:Y:S01]  /*7be0*/  PRMT R139, R139, 0x5410, R68 ;  /* 0x000054108b8b7816 */ /* 0x000fe20000000044 */
[-C--:B------:R-:W-:Y:S01]  /*7bf0*/  FMUL.FTZ R58, R60, R56.reuse ;  /* 0x000000383c3a7220 */ /* 0x080fe20000410000 */
[----:B------:R-:W-:Y:S01]  /*7c00*/  LOP3.LUT R132, R132, 0xffff0000, RZ, 0xc0, !PT ;  /* 0xffff000084847812 */ /* 0x000fe200078ec0ff */
[C---:B------:R-:W-:Y:S01]  /*7c10*/  FFMA.FTZ R63, R45.reuse, R56, R63 ;  /* 0x000000382d3f7223 */ /* 0x040fe2000001003f */
[----:B------:R-:W-:Y:S02]  /*7c20*/  IMAD.U32 R51, R50, 0x10000, RZ ;  /* 0x0001000032337824 */ /* 0x000fe400078e00ff */
[----:B------:R-:W-:Y:S01]  /*7c30*/  FFMA.FTZ R58, R45, R48, -R58 ;  /* 0x000000302d3a7223 */ /* 0x000fe2000001083a */
        /* <DEDUP_REMOVED lines=8> */
[C---:B------:R-:W-:Y:S01]  /*7cc0*/  IMAD.U32 R47, R46.reuse, 0x10000, RZ ;  /* 0x000100002e2f7824 */ /* 0x040fe200078e00ff */
[----:B------:R-:W-:Y:S01]  /*7cd0*/  LOP3.LUT R139, R139, 0xffff0000, RZ, 0xc0, !PT ;  /* 0xffff00008b8b7812 */ /* 0x000fe200078ec0ff */
[-C--:B------:R-:W-:Y:S01]  /*7ce0*/  FMUL.FTZ R61, R61, R137.reuse ;  /* 0x000000893d3d7220 */ /* 0x080fe20000410000 */
[----:B------:R-:W-:Y:S01]  /*7cf0*/  LOP3.LUT R46, R46, 0xffff0000, RZ, 0xc0, !PT ;  /* 0xffff00002e2e7812 */ /* 0x000fe200078ec0ff */
[----:B------:R-:W-:Y:S01]  /*7d00*/  FFMA.FTZ R49, R44, R137, -R49 ;  /* 0x000000892c317223 */ /* 0x000fe20000010831 */
[C---:B------:R-:W-:Y:S01]  /*7d10*/  FMUL.FTZ R60, R51.reuse, R56 ;  /* 0x00000038333c7220 */ /* 0x040fe20000410000 */
[C---:B------:R-:W-:Y:S01]  /*7d20*/  FMUL.FTZ R45, R50.reuse, R135 ;  /* 0x00000087322d7220 */ /* 0x040fe20000410000 */
[----:B------:R-:W-:Y:S01]  /*7d30*/  FMUL.FTZ R51, R51, R48 ;  /* 0x0000003033337220 */ /* 0x000fe20000410000 */
[-C--:B------:R-:W-:Y:S01]  /*7d40*/  FMUL.FTZ R50, R50, R139.reuse ;  /* 0x0000008b32327220 */ /* 0x080fe20000410000 */
[----:B------:R-:W-:Y:S01]  /*7d50*/  FFMA.FTZ R44, R44, R132, R61 ;  /* 0x000000842c2c7223 */ /* 0x000fe2000001003d */
        /* <DEDUP_REMOVED lines=16> */
.L_x_6916:
[----:B------:R-:W-:Y:S05]  /*7e60*/  BSYNC B1 ;  /* 0x0000000000017941 */ /* 0x000fea0003800000 */
.L_x_6915:
[----:B-1----:R1:W-:Y:S01]  /*7e70*/  STG.E.128 desc[UR54][R54.64], R44 ;  /* 0x0000002c36007986 */ /* 0x0023e2000c101d36 */
[----:B------:R-:W-:-:S13]  /*7e80*/  ISETP.GE.AND P3, PT, R59, R131, PT ;  /* 0x000000833b00720c */ /* 0x000fda0003f66270 */
[----:B------:R-:W-:Y:S05]  /*7e90*/  @P3 BRA `(.L_x_6891) ;  /* 0x00000004009c3947 */ /* 0x000fea0003800000 */
[--C-:B-1----:R-:W-:Y:S02]  /*7ea0*/  SHF.R.S32.HI R44, RZ, 0x1f, R59.reuse ;  /* 0x0000001fff2c7819 */ /* 0x102fe4000001143b */
[----:B------:R-:W-:-:S04]  /*7eb0*/  IADD3 R59, P3, P4, R98, R120, R59 ;  /* 0x00000078623b7210 */ /* 0x000fc80007c7e03b */
[----:B------:R-:W-:Y:S02]  /*7ec0*/  IADD3.X R44, R30, R57, R44, P3, P4 ;  /* 0x000000391e2c7210 */ /* 0x000fe40001fe842c */
[----:B------:R-:W-:-:S04]  /*7ed0*/  LEA R52, P3, R59, R52, 0x1 ;  /* 0x000000343b347211 */ /* 0x000fc800078608ff */
[----:B------:R-:W-:-:S05]  /*7ee0*/  LEA.HI.X R53, R59, R53, R44, 0x1, P3 ;  /* 0x000000353b357211 */ /* 0x000fca00018f0c2c */
[----:B--2---:R1:W-:Y:S01]  /*7ef0*/  STG.E.128 desc[UR54][R52.64], R48 ;  /* 0x0000003034007986 */ /* 0x0043e2000c101d36 */
[----:B------:R-:W-:Y:S05]  /*7f00*/  BRA `(.L_x_6891) ;  /* 0x0000000400807947 */ /* 0x000fea0003800000 */
.L_x_6854:
[----:B------:R-:W-:-:S06]  /*7f10*/  UISETP.NE.AND UP0, UPT, UR39, 0x3, UPT ;  /* 0x000000032700788c */ /* 0x000fcc000bf05270 */
[----:B------:R-:W-:-:S13]  /*7f20*/  PLOP3.LUT P0, PT, PT, PT, UP0, 0x80, 0x0 ;  /* 0x000000000000781c */ /* 0x000fda0003f0f008 */
[----:B------:R-:W-:Y:S05]  /*7f30*/  @!P0 BRA `(.L_x_6917) ;  /* 0x0000000000048947 */ /* 0x000fea0003800000 */
[----:B------:R-:W-:Y:S01]  /*7f40*/  BPT.TRAP 0x1 ;  /* 0x000000040000795c */ /* 0x000fe20000300000 */
.L_x_6917:
[----:B------:R-:W-:Y:S01]  /*7f50*/  IMAD R103, R185, 0x8, R2 ;  /* 0x00000008b9677824 */ /* 0x000fe200078e0202 */
[----:B------:R-:W-:Y:S01]  /*7f60*/  SHF.L.U32 R124, R194, 0x1f, RZ ;  /* 0x0000001fc27c7819 */ /* 0x000fe200000006ff */
[----:B------:R-:W-:Y:S01]  /*7f70*/  IMAD R112, R26, -0x80, R24 ;  /* 0xffffff801a707824 */ /* 0x000fe200078e0218 */
[----:B------:R-:W-:Y:S01]  /*7f80*/  BSSY B1, `(.L_x_6918) ;  /* 0x0000006000017945 */ /* 0x000fe20003800000 */
[----:B------:R-:W-:Y:S01]  /*7f90*/  SHF.R.S32.HI R45, RZ, 0x1f, R26 ;  /* 0x0000001fff2d7819 */ /* 0x000fe2000001141a */
[----:B------:R-:W0:Y:S01]  /*7fa0*/  SYNCS.PHASECHK.TRANS64.TRYWAIT P3, [R103+URZ+0x28890], R124 ;  /* 0x0288907c670075a7 */ /* 0x000e22000806017f */
[----:B------:R-:W-:Y:S01]  /*7fb0*/  IMAD R44, R3, R26, RZ ;  /* 0x0000001a032c7224 */ /* 0x000fe200078e02ff */
[----:B------:R-:W-:Y:S01]  /*7fc0*/  VIMNMX R112, R112, 0x80, PT ;  /* 0x0000008070707848 */ /* 0x000fe20003fe0100 */
[----:B0-----:R-:W-:Y:S06]  /*7fd0*/  @!P3 BRA `(.L_x_6919) ;  /* 0x000001b4002cb947 */ /* 0x001fec0003800000 */
.L_x_7242:
[----:B------:R-:W-:Y:S05]  /*7fe0*/  BSYNC B1 ;  /* 0x0000000000017941 */ /* 0x000fea0003800000 */
.L_x_6918:
[----:B------:R-:W-:Y:S01]  /*7ff0*/  ISETP.GE.AND P3, PT, R18, R112, PT ;  /* 0x000000701200720c */ /* 0x000fe20003f66270 */
[----:B------:R-:W-:Y:S01]  /*8000*/  IMAD R45, R45, R128, R44 ;  /* 0x000000802d2d7224 */ /* 0x000fe200078e022c */
[----:B------:R-:W-:Y:S01]  /*8010*/  BSSY B1, `(.L_x_6920) ;  /* 0x0000012000017945 */ /* 0x000fe20003800000 */
[----:B------:R-:W-:-:S04]  /*8020*/  IMAD.WIDE.U32 R52, R128, R26, RZ ;  /* 0x0000001a80347225 */ /* 0x000fc800078e00ff */
[----:B------:R-:W-:-:S06]  /*8030*/  IMAD.IADD R61, R45, 0x1, R53 ;  /* 0x000000012d3d7824 */ /* 0x000fcc00078e0235 */
[----:B------:R-:W-:Y:S05]  /*8040*/  @P3 BRA `(.L_x_6921) ;  /* 0x0000000000383947 */ /* 0x000fea0003800000 */
[----:B------:R-:W1:Y:S01]  /*8050*/  @!P2 LDC.64 R54, c[0x0][0x2d8] ;  /* 0x0000b600ff36ab82 */ /* 0x000e620000000a00 */
[----:B------:R-:W2:Y:S01]  /*8060*/  @!P2 LDS.128 R44, [R108+0x18400] ;  /* 0x018400006c2ca984 */ /* 0x000ea20000000c00 */
[----:B------:R-:W-:-:S03]  /*8070*/  @!P2 IADD3 R58, P3, R31, R52, RZ ;  /* 0x000000341f3aa210 */ /* 0x000fc60007f7e0ff */
[----:B------:R-:W3:Y:S02]  /*8080*/  @!P1 LDS.128 R48, [R108+0x1c400] ;  /* 0x01c400006c309984 */ /* 0x000ee40000000c00 */
[----:B------:R-:W-:Y:S01]  /*8090*/  @!P2 IMAD.X R59, R61, 0x1, R34, P3 ;  /* 0x000000013d3ba824 */ /* 0x000fe200018e0622 */
[----:B------:R-:W4:Y:S01]  /*80a0*/  @!P1 LDC.64 R56, c[0x0][0x2d8] ;  /* 0x0000b600ff389b82 */ /* 0x000f220000000a00 */
[----:B-1----:R-:W-:-:S04]  /*80b0*/  @!P2 LEA R54, P3, R58, R54, 0x1 ;  /* 0x000000363a36a211 */ /* 0x002fc800078608ff */
[----:B------:R-:W-:Y:S02]  /*80c0*/  @!P2 LEA.HI.X R55, R58, R55, R59, 0x1, P3 ;  /* 0x000000373a37a211 */ /* 0x000fe400018f0c3b */
[----:B------:R-:W-:-:S05]  /*80d0*/  @!P1 IADD3 R58, P3, R35, R52, RZ ;  /* 0x00000034233a9210 */ /* 0x000fca0007f7e0ff */
[----:B------:R-:W-:Y:S01]  /*80e0*/  @!P1 IMAD.X R59, R61, 0x1, R101, P3 ;  /* 0x000000013d3b9824 */ /* 0x000fe200018e0665 */
[----:B----4-:R-:W-:-:S04]  /*80f0*/  @!P1 LEA R56, P3, R58, R56, 0x1 ;  /* 0x000000383a389211 */ /* 0x010fc800078608ff */
[----:B------:R-:W-:Y:S01]  /*8100*/  @!P1 LEA.HI.X R57, R58, R57, R59, 0x1, P3 ;  /* 0x000000393a399211 */ /* 0x000fe200018f0c3b */
[----:B--2---:R1:W-:Y:S04]  /*8110*/  @!P2 STG.E.128 desc[UR54][R54.64], R44 ;  /* 0x0000002c3600a986 */ /* 0x0043e8000c101d36 */
[----:B---3--:R1:W-:Y:S04]  /*8120*/  @!P1 STG.E.128 desc[UR54][R56.64], R48 ;  /* 0x0000003038009986 */ /* 0x0083e8000c101d36 */
.L_x_6921:
[----:B------:R-:W-:Y:S05]  /*8130*/  BSYNC B1 ;  /* 0x0000000000017941 */ /* 0x000fea0003800000 */
.L_x_6920:
[----:B------:R-:W-:Y:S01]  /*8140*/  ISETP.GE.AND P3, PT, R189, R112, PT ;  /* 0x00000070bd00720c */ /* 0x000fe20003f66270 */
[----:B------:R-:W-:-:S12]  /*8150*/  BSSY B1, `(.L_x_6922) ;  /* 0x0000012000017945 */ /* 0x000fd80003800000 */
[----:B------:R-:W-:Y:S05]  /*8160*/  @P3 BRA `(.L_x_6923) ;  /* 0x0000000000403947 */ /* 0x000fea0003800000 */
[----:B-1----:R-:W1:Y:S01]  /*8170*/  @!P2 LDC.64 R54, c[0x0][0x2d8] ;  /* 0x0000b600ff36ab82 */ /* 0x002e620000000a00 */
[----:B------:R-:W2:Y:S01]  /*8180*/  @!P2 LDS.128 R44, [R108+0x19400] ;  /* 0x019400006c2ca984 */ /* 0x000ea20000000c00 */
[----:B------:R-:W-:-:S03]  /*8190*/  IADD3 R60, P3, R90, R52, RZ ;  /* 0x000000345a3c7210 */ /* 0x000fc60007f7e0ff */
[----:B------:R-:W3:Y:S02]  /*81a0*/  @!P1 LDS.128 R48, [R108+0x1d400] ;  /* 0x01d400006c309984 */ /* 0x000ee40000000c00 */
[----:B------:R-:W-:Y:S01]  /*81b0*/  IMAD.X R62, R61, 0x1, R91, P3 ;  /* 0x000000013d3e7824 */ /* 0x000fe200018e065b */
[----:B------:R-:W4:Y:S01]  /*81c0*/  @!P1 LDC.64 R56, c[0x0][0x2d8] ;  /* 0x0000b600ff389b82 */ /* 0x000f220000000a00 */
[----:B------:R-:W-:-:S05]  /*81d0*/  @!P2 IADD3 R58, P3, R60, R31, RZ ;  /* 0x0000001f3c3aa210 */ /* 0x000fca0007f7e0ff */
[----:B------:R-:W-:Y:S01]  /*81e0*/  @!P2 IMAD.X R59, R62, 0x1, R34, P3 ;  /* 0x000000013e3ba824 */ /* 0x000fe200018e0622 */
        /* <DEDUP_REMOVED lines=8> */
.L_x_6923:
[----:B------:R-:W-:Y:S05]  /*8270*/  BSYNC B1 ;  /* 0x0000000000017941 */ /* 0x000fea0003800000 */
.L_x_6922:
[----:B------:R-:W-:Y:S01]  /*8280*/  ISETP.GE.AND P3, PT, R188, R112, PT ;  /* 0x00000070bc00720c */ /* 0x000fe20003f66270 */
[----:B------:R-:W-:-:S12]  /*8290*/  BSSY B1, `(.L_x_6924) ;  /* 0x0000012000017945 */ /* 0x000fd80003800000 */
[----:B------:R-:W-:Y:S05]  /*82a0*/  @P3 BRA `(.L_x_6925) ;  /* 0x0000000000403947 */ /* 0x000fea0003800000 */
[----:B-12---:R-:W1:Y:S01]  /*82b0*/  @!P2 LDC.64 R54, c[0x0][0x2d8] ;  /* 0x0000b600ff36ab82 */ /* 0x006e620000000a00 */
[----:B------:R-:W2:Y:S01]  /*82c0*/  @!P2 LDS.128 R44, [R108+0x1a400] ;  /* 0x01a400006c2ca984 */ /* 0x000ea20000000c00 */
[----:B------:R-:W-:-:S03]  /*82d0*/  LEA R60, P3, R38, R52, 0x6 ;  /* 0x00000034263c7211 */ /* 0x000fc600078630ff */
        /* <DEDUP_REMOVED lines=13> */
.L_x_6925:
[----:B------:R-:W-:Y:S05]  /*83b0*/  BSYNC B1 ;  /* 0x0000000000017941 */ /* 0x000fea0003800000 */
.L_x_6924:
[----:B------:R-:W-:-:S13]  /*83c0*/  ISETP.GE.AND P3, PT, R190, R112, PT ;  /* 0x00000070be00720c */ /* 0x000fda0003f66270 */
[----:B------:R-:W-:Y:S05]  /*83d0*/  @P3 BRA `(.L_x_6891) ;  /* 0x00000000004c3947 */ /* 0x000fea0003800000 */
[----:B------:R-:W3:Y:S01]  /*83e0*/  LDC.64 R58, c[0x0][0x2f0] ;  /* 0x0000bc00ff3a7b82 */ /* 0x000ee20000000a00 */
[----:B-12-4-:R-:W1:Y:S01]  /*83f0*/  @!P2 LDS.128 R44, [R108+0x1b400] ;  /* 0x01b400006c2ca984 */ /* 0x016e620000000c00 */
[----:B------:R-:W-:-:S03]  /*8400*/  IMAD.MOV.U32 R53, RZ, RZ, R61 ;  /* 0x000000ffff357224 */ /* 0x000fc600078e003d */
[----:B------:R-:W2:Y:S03]  /*8410*/  @!P1 LDS.128 R48, [R108+0x1f400] ;  /* 0x01f400006c309984 */ /* 0x000ea60000000c00 */
[----:B------:R-:W4:Y:S08]  /*8420*/  @!P2 LDC.64 R54, c[0x0][0x2d8] ;  /* 0x0000b600ff36ab82 */ /* 0x000f300000000a00 */
[----:B------:R-:W5:Y:S01]  /*8430*/  @!P1 LDC.64 R56, c[0x0][0x2d8] ;  /* 0x0000b600ff389b82 */ /* 0x000f620000000a00 */
[----:B---3--:R-:W-:-:S04]  /*8440*/  IMAD.WIDE.U32 R52, R58, 0x60, R52 ;  /* 0x000000603a347825 */ /* 0x008fc800078e0034 */
[----:B------:R-:W-:-:S04]  /*8450*/  IMAD R59, R59, 0x60, RZ ;  /* 0x000000603b3b7824 */ /* 0x000fc800078e02ff */
[----:B------:R-:W-:Y:S01]  /*8460*/  IMAD.IADD R59, R53, 0x1, R59 ;  /* 0x00000001353b7824 */ /* 0x000fe200078e023b */
[----:B------:R-:W-:-:S05]  /*8470*/  @!P2 IADD3 R53, P3, R31, R52, RZ ;  /* 0x000000341f35a210 */ /* 0x000fca0007f7e0ff */
[----:B------:R-:W-:Y:S01]  /*8480*/  @!P2 IMAD.X R58, R59, 0x1, R34, P3 ;  /* 0x000000013b3aa824 */ /* 0x000fe200018e0622 */
[----:B----4-:R-:W-:-:S04]  /*8490*/  @!P2 LEA R54, P3, R53, R54, 0x1 ;  /* 0x000000363536a211 */ /* 0x010fc800078608ff */
[----:B------:R-:W-:Y:S02]  /*84a0*/  @!P2 LEA.HI.X R55, R53, R55, R58, 0x1, P3 ;  /* 0x000000373537a211 */ /* 0x000fe400018f0c3a */
[----:B------:R-:W-:-:S03]  /*84b0*/  @!P1 IADD3 R52, P3, R35, R52, RZ ;  /* 0x0000003423349210 */ /* 0x000fc60007f7e0ff */
[----:B-1----:R1:W-:Y:S02]  /*84c0*/  @!P2 STG.E.128 desc[UR54][R54.64], R44 ;  /* 0x0000002c3600a986 */ /* 0x0023e4000c101d36 */
[----:B------:R-:W-:Y:S01]  /*84d0*/  @!P1 IMAD.X R53, R59, 0x1, R101, P3 ;  /* 0x000000013b359824 */ /* 0x000fe200018e0665 */
[----:B-----5:R-:W-:-:S04]  /*84e0*/  @!P1 LEA R56, P3, R52, R56, 0x1 ;  /* 0x0000003834389211 */ /* 0x020fc800078608ff */
[----:B------:R-:W-:-:S05]  /*84f0*/  @!P1 LEA.HI.X R57, R52, R57, R53, 0x1, P3 ;  /* 0x0000003934399211 */ /* 0x000fca00018f0c35 */
[----:B--2---:R1:W-:Y:S04]  /*8500*/  @!P1 STG.E.128 desc[UR54][R56.64], R48 ;  /* 0x0000003038009986 */ /* 0x0043e8000c101d36 */
.L_x_6891:
[----:B------:R-:W-:Y:S05]  /*8510*/  BSYNC B0 ;  /* 0x0000000000007941 */ /* 0x000fea0003800000 */
.L_x_6853:
        /* <DEDUP_REMOVED lines=17> */
.L_x_6927:
[----:B------:R-:W-:Y:S05]  /*8630*/  BSYNC B0 ;  /* 0x0000000000007941 */ /* 0x000fea0003800000 */
.L_x_6926:
[----:B------:R-:W2:Y:S01]  /*8640*/  SYNCS.PHASECHK.TRANS64.TRYWAIT P0, [R103+URZ+0x288b0], R124 ;  /* 0x0288b07c670075a7 */ /* 0x000ea2000800017f */
[----:B------:R-:W-:Y:S01]  /*8650*/  ULDC UR37, c[0x0][0x2e4] ;  /* 0x0000b90000257ab9 */ /* 0x000fe20000000800 */
[----:B------:R-:W-:Y:S01]  /*8660*/  ULDC.64 UR40, c[0x0][0x318] ;  /* 0x0000c60000287ab9 */ /* 0x000fe20000000a00 */
[----:B------:R-:W-:Y:S01]  /*8670*/  ULDC.64 UR42, c[0x0][0x308] ;  /* 0x0000c200002a7ab9 */ /* 0x000fe20000000a00 */
[----:B------:R-:W-:Y:S04]  /*8680*/  BSSY B0, `(.L_x_6928) ;  /* 0x0000002000007945 */ /* 0x000fe80003800000 */
[----:B--2---:R-:W-:Y:S05]  /*8690*/  @!P0 BRA `(.L_x_6929) ;  /* 0x000001ac00908947 */ /* 0x004fea0003800000 */
.L_x_7243:
[----:B------:R-:W-:Y:S05]  /*86a0*/  BSYNC B0 ;  /* 0x0000000000007941 */ /* 0x000fea0003800000 */
.L_x_6928:
[----:B------:R-:W-:Y:S01]  /*86b0*/  ISETP.GE.AND P0, PT, R18, R112, PT ;  /* 0x000000701200720c */ /* 0x000fe20003f06270 */
[----:B------:R-:W-:Y:S01]  /*86c0*/  BSSY B0, `(.L_x_6930) ;  /* 0x0000011000007945 */ /* 0x000fe20003800000 */
[----:B------:R-:W-:-:S11]  /*86d0*/  IMAD.WIDE R48, R26, 0x80, R42 ;  /* 0x000000801a307825 */ /* 0x000fd600078e022a */
[----:B------:R-:W-:Y:S05]  /*86e0*/  @P0 BRA `(.L_x_6931) ;  /* 0x0000000000380947 */ /* 0x000fea0003800000 */
[----:B------:R-:W-:Y:S02]  /*86f0*/  IMAD R47, R49, UR40, RZ ;  /* 0x00000028312f7c24 */ /* 0x000fe4000f8e02ff */
[----:B-1----:R-:W-:Y:S02]  /*8700*/  IMAD.MOV.U32 R44, RZ, RZ, R96 ;  /* 0x000000ffff2c7224 */ /* 0x002fe400078e0060 */
[----:B------:R-:W-:Y:S02]  /*8710*/  IMAD.MOV.U32 R45, RZ, RZ, R102 ;  /* 0x000000ffff2d7224 */ /* 0x000fe400078e0066 */
[C---:B------:R-:W-:Y:S02]  /*8720*/  IMAD R47, R48.reuse, UR41, R47 ;  /* 0x00000029302f7c24 */ /* 0x040fe4000f8e022f */
[----:B------:R-:W-:-:S04]  /*8730*/  IMAD.WIDE.U32 R44, R48, UR40, R44 ;  /* 0x00000028302c7c25 */ /* 0x000fc8000f8e002c */
[----:B------:R-:W-:Y:S01]  /*8740*/  IMAD.IADD R45, R45, 0x1, R47 ;  /* 0x000000012d2d7824 */ /* 0x000fe200078e022f */
[----:B------:R-:W-:-:S04]  /*8750*/  LEA R50, P0, R44, UR42, 0x1 ;  /* 0x0000002a2c327c11 */ /* 0x000fc8000f8008ff */
[----:B------:R-:W-:Y:S02]  /*8760*/  LEA.HI.X R51, R44, UR43, R45, 0x1, P0 ;  /* 0x0000002b2c337c11 */ /* 0x000fe400080f0c2d */
[----:B------:R-:W-:-:S13]  /*8770*/  ISETP.GE.AND P0, PT, R16, UR37, PT ;  /* 0x0000002510007c0c */ /* 0x000fda000bf06270 */
[----:B------:R-:W1:Y:S04]  /*8780*/  @!P0 LDS.128 R44, [R108+0x400] ;  /* 0x000400006c2c8984 */ /* 0x000e680000000c00 */
[----:B-1----:R-:W-:Y:S01]  /*8790*/  @!P0 STG.E.128 desc[UR54][R50.64], R44 ;  /* 0x0000002c32008986 */ /* 0x002fe2000c101d36 */
[----:B------:R-:W-:-:S13]  /*87a0*/  ISETP.GE.AND P0, PT, R195, UR37, PT ;  /* 0x00000025c3007c0c */ /* 0x000fda000bf06270 */
[----:B------:R-:W1:Y:S04]  /*87b0*/  @!P0 LDS.128 R44, [R108+0x4400] ;  /* 0x004400006c2c8984 */ /* 0x000e680000000c00 */
[----:B-1----:R3:W-:Y:S02]  /*87c0*/  @!P0 STG.E.128 desc[UR54][R50.64+0x80], R44 ;  /* 0x0000802c32008986 */ /* 0x0027e4000c101d36 */
.L_x_6931:
[----:B------:R-:W-:Y:S05]  /*87d0*/  BSYNC B0 ;  /* 0x0000000000007941 */ /* 0x000fea0003800000 */
.L_x_6930:
[----:B------:R-:W-:Y:S01]  /*87e0*/  ISETP.GE.AND P0, PT, R189, R112, PT ;  /* 0x00000070bd00720c */ /* 0x000fe20003f06270 */
[----:B------:R-:W-:-:S12]  /*87f0*/  BSSY B0, `(.L_x_6932) ;  /* 0x0000012000007945 */ /* 0x000fd80003800000 */
[----:B------:R-:W-:Y:S05]  /*8800*/  @P0 BRA `(.L_x_6933) ;  /* 0x0000000000400947 */ /* 0x000fea0003800000 */
[----:B---3--:R-:W-:Y:S01]  /*8810*/  IADD3 R47, P0, R48, 0x20, RZ ;  /* 0x00000020302f7810 */ /* 0x008fe20007f1e0ff */
[----:B------:R-:W-:-:S04]  /*8820*/  IMAD.MOV.U32 R45, RZ, RZ, R102 ;  /* 0x000000ffff2d7224 */ /* 0x000fc800078e0066 */
[----:B-1----:R-:W-:-:S04]  /*8830*/  IMAD.X R44, RZ, RZ, R49, P0 ;  /* 0x000000ffff2c7224 */ /* 0x002fc800000e0631 */
[----:B------:R-:W-:Y:S02]  /*8840*/  IMAD R46, R44, UR40, RZ ;  /* 0x000000282c2e7c24 */ /* 0x000fe4000f8e02ff */
[----:B------:R-:W-:-:S04]  /*8850*/  IMAD.MOV.U32 R44, RZ, RZ, R96 ;  /* 0x000000ffff2c7224 */ /* 0x000fc800078e0060 */
[----:B------:R-:W-:-:S04]  /*8860*/  IMAD.WIDE.U32 R44, R47, UR40, R44 ;  /* 0x000000282f2c7c25 */ /* 0x000fc8000f8e002c */
[----:B------:R-:W-:Y:S01]  /*8870*/  IMAD R47, R47, UR41, R46 ;  /* 0x000000292f2f7c24 */ /* 0x000fe2000f8e022e */
[----:B------:R-:W-:-:S03]  /*8880*/  LEA R50, P0, R44, UR42, 0x1 ;  /* 0x0000002a2c327c11 */ /* 0x000fc6000f8008ff */
[----:B------:R-:W-:-:S05]  /*8890*/  IMAD.IADD R45, R45, 0x1, R47 ;  /* 0x000000012d2d7824 */ /* 0x000fca00078e022f */
[----:B------:R-:W-:Y:S02]  /*88a0*/  LEA.HI.X R51, R44, UR43, R45, 0x1, P0 ;  /* 0x0000002b2c337c11 */ /* 0x000fe400080f0c2d */
[----:B------:R-:W-:-:S13]  /*88b0*/  ISETP.GE.AND P0, PT, R16, UR37, PT ;  /* 0x0000002510007c0c */ /* 0x000fda000bf06270 */
[----:B------:R-:W1:Y:S04]  /*88c0*/  @!P0 LDS.128 R44, [R108+0x1400] ;  /* 0x001400006c2c8984 */ /* 0x000e680000000c00 */
[----:B-1----:R-:W-:Y:S01]  /*88d0*/  @!P0 STG.E.128 desc[UR54][R50.64], R44 ;  /* 0x0000002c32008986 */ /* 0x002fe2000c101d36 */
[----:B------:R-:W-:-:S13]  /*88e0*/  ISETP.GE.AND P0, PT, R195, UR37, PT ;  /* 0x00000025c3007c0c */ /* 0x000fda000bf06270 */
[----:B------:R-:W1:Y:S04]  /*88f0*/  @!P0 LDS.128 R44, [R108+0x5400] ;  /* 0x005400006c2c8984 */ /* 0x000e680000000c00 */
[----:B-1----:R4:W-:Y:S02]  /*8900*/  @!P0 STG.E.128 desc[UR54][R50.64+0x80], R44 ;  /* 0x0000802c32008986 */ /* 0x0029e4000c101d36 */
.L_x_6933:
[----:B------:R-:W-:Y:S05]  /*8910*/  BSYNC B0 ;  /* 0x0000000000007941 */ /* 0x000fea0003800000 */
.L_x_6932:
[----:B------:R-:W-:Y:S01]  /*8920*/  ISETP.GE.AND P0, PT, R188, R112, PT ;  /* 0x00000070bc00720c */ /* 0x000fe20003f06270 */
[----:B------:R-:W-:-:S12]  /*8930*/  BSSY B0, `(.L_x_6934) ;  /* 0x0000012000007945 */ /* 0x000fd80003800000 */
[----:B------:R-:W-:Y:S05]  /*8940*/  @P0 BRA `(.L_x_6935) ;  /* 0x0000000000400947 */ /* 0x000fea0003800000 */
[----:B---34-:R-:W-:Y:S01]  /*8950*/  IADD3 R47, P0, R48, 0x40, RZ ;  /* 0x00000040302f7810 */ /* 0x018fe20007f1e0ff */
        /* <DEDUP_REMOVED lines=15> */
.L_x_6935:
[----:B------:R-:W-:Y:S05]  /*8a50*/  BSYNC B0 ;  /* 0x0000000000007941 */ /* 0x000fea0003800000 */
.L_x_6934:
[----:B------:R-:W-:Y:S01]  /*8a60*/  ISETP.GE.AND P0, PT, R190, R112, PT ;  /* 0x00000070be00720c */ /* 0x000fe20003f06270 */
[----:B------:R-:W-:-:S12]  /*8a70*/  BSSY B0, `(.L_x_6936) ;  /* 0x0000012000007945 */ /* 0x000fd80003800000 */
[----:B------:R-:W-:Y:S05]  /*8a80*/  @P0 BRA `(.L_x_6937) ;  /* 0x0000000000400947 */ /* 0x000fea0003800000 */
[----:B-1-34-:R-:W-:Y:S01]  /*8a90*/  IADD3 R47, P0, R48, 0x60, RZ ;  /* 0x00000060302f7810 */ /* 0x01afe20007f1e0ff */
[----:B------:R-:W-:Y:S02]  /*8aa0*/  IMAD.MOV.U32 R44, RZ, RZ, R96 ;  /* 0x000000ffff2c7224 */ /* 0x000fe400078e0060 */
        /* <DEDUP_REMOVED lines=14> */
.L_x_6937:
[----:B------:R-:W-:Y:S05]  /*8b90*/  BSYNC B0 ;  /* 0x0000000000007941 */ /* 0x000fea0003800000 */
.L_x_6936:
[----:B------:R-:W-:Y:S01]  /*8ba0*/  @!PT LDS RZ, [RZ] ;  /* 0x00000000fffff984 */ /* 0x000fe20000000800 */
[----:B------:R-:W-:Y:S01]  /*8bb0*/  @!PT LDS RZ, [RZ] ;  /* 0x00000000fffff984 */ /* 0x000fe20000000800 */
[----:B------:R-:W-:Y:S01]  /*8bc0*/  @!PT LDS RZ, [RZ] ;  /* 0x00000000fffff984 */ /* 0x000fe20000000800 */
[----:B------:R-:W-:Y:S01]  /*8bd0*/  @!PT LDS RZ, [RZ] ;  /* 0x00000000fffff984 */ /* 0x000fe20000000800 */
[----:B------:R5:W-:Y:S06]  /*8be0*/  MEMBAR.ALL.CTA ;  /* 0x0000000000007992 */ /* 0x000bec0000008000 */
[----:B-----5:R-:W5:Y:S02]  /*8bf0*/  FENCE.VIEW.ASYNC.S ;  /* 0x00000000000073c6 */ /* 0x020f640000000000 */
[----:B-----5:R1:W-:Y:S01]  /*8c00*/  BAR.SYNC.DEFER_BLOCKING R125, 0x80 ;  /* 0x0002007d0000751d */ /* 0x0203e20000010000 */
[----:B------:R-:W-:Y:S01]  /*8c10*/  ISETP.NE.AND P4, PT, R104, RZ, PT ;  /* 0x000000ff6800720c */ /* 0x000fe20003f85270 */
[----:B------:R-:W-:-:S02]  /*8c20*/  VIADD R185, R185, 0x1 ;  /* 0x00000001b9b97836 */ /* 0x000fc40000000000 */
[----:B0-2---:R-:W-:-:S03]  /*8c30*/  @!P3 VIADD R103, R103, 0x288c0 ;  /* 0x000288c06767b836 */ /* 0x005fc60000000000 */
[C---:B------:R-:W-:Y:S02]  /*8c40*/  ISETP.NE.AND P0, PT, R185.reuse, 0x2, PT ;  /* 0x00000002b900780c */ /* 0x040fe40003f05270 */
[----:B------:R-:W-:Y:S02]  /*8c50*/  @!P3 PRMT R103, RZ, 0x654, R103 ;  /* 0x00000654ff67b816 */ /* 0x000fe40000000067 */
[----:B-1-34-:R-:W-:Y:S02]  /*8c60*/  SEL R45, RZ, 0x1, P0 ;  /* 0x00000001ff2d7807 */ /* 0x01afe40000000000 */
[----:B------:R-:W-:Y:S02]  /*8c70*/  SEL R185, R185, RZ, P0 ;  /* 0x000000ffb9b97207 */ /* 0x000fe40000000000 */
[----:B------:R-:W-:Y:S01]  /*8c80*/  LOP3.LUT R194, R194, R45, RZ, 0x3c, !PT ;  /* 0x0000002dc2c27212 */ /* 0x000fe200078e3cff */
[----:B------:R0:W-:Y:S01]  /*8c90*/  @!P3 SYNCS.ARRIVE.TRANS64.RED.A1T0 RZ, [R103+URZ], RZ ;  /* 0x000000ff67ffb9a7 */ /* 0x0001e2000810043f */
[----:B------:R-:W-:Y:S05]  /*8ca0*/  @P4 BRA `(.L_x_6938) ;  /* 0xffffff9800684947 */ /* 0x000fea000383ffff */
[----:B------:R-:W1:Y:S01]  /*8cb0*/  S2R R44, SR_TID.X ;  /* 0x00000000002c7919 */ /* 0x000e620000002100 */
[----:B------:R-:W-:Y:S02]  /*8cc0*/  PLOP3.LUT P0, PT, PT, PT, PT, 0x8, 0x0 ;  /* 0x000000000000781c */ /* 0x000fe40003f0e170 */
[----:B-1----:R-:W-:-:S04]  /*8cd0*/  SHF.R.U32.HI R44, RZ, 0x7, R44 ;  /* 0x00000007ff2c7819 */ /* 0x002fc8000001162c */
[----:B------:R-:W-:-:S13]  /*8ce0*/  ISETP.NE.AND P4, PT, R44, 0x1, PT ;  /* 0x000000012c00780c */ /* 0x000fda0003f85270 */
[----:B------:R-:W-:Y:S06]  /*8cf0*/  @!P4 BAR.ARV 0x9, 0x100 ;  /* 0x024400000000cb1d */ /* 0x000fec0000002000 */
.L_x_6848:
[----:B------:R-:W1:Y:S02]  /*8d00*/  LDC.64 R4, c[0x0][0x9e0] ;  /* 0x00027800ff047b82 */ /* 0x000e640000000a00 */
[----:B-1----:R-:W-:Y:S01]  /*8d10*/  ISETP.GE.AND P1, PT, R5, 0x1, PT ;  /* 0x000000010500780c */ /* 0x002fe20003f26270 */
[----:B------:R-:W-:-:S12]  /*8d20*/  @P0 BRA `(.L_x_6939) ;  /* 0x00000000000c0947 */ /* 0x000fd80003800000 */
[----:B------:R-:W1:Y:S01]  /*8d30*/  FENCE.VIEW.ASYNC.G ;  /* 0x00000000000073c6 */ /* 0x000e620000000100 */
[----:B------:R-:W-:Y:S05]  /*8d40*/  WARPSYNC.ALL ;  /* 0x0000000000007948 */ /* 0x000fea0003800000 */
[----:B-1----:R-:W-:Y:S06]  /*8d50*/  BAR.ARV 0xc, 0x120 ;  /* 0x0304800000007b1d */ /* 0x002fec0000002000 */
.L_x_6939:
        /* <DEDUP_REMOVED lines=13> */
.L_x_6942:
[----:B------:R-:W-:-:S13]  /*8e30*/  ISETP.NE.AND P0, PT, R5, 0x1, PT ;  /* 0x000000010500780c */ /* 0x000fda0003f05270 */
[----:B------:R-:W1:Y:S02]  /*8e40*/  @P0 LDC.64 R6, c[0x0][0x9e8] ;  /* 0x00027a00ff060b82 */ /* 0x000e640000000a00 */
[----:B-1----:R-:W-:-:S05]  /*8e50*/  @P0 IMAD.HI.U32 R4, R3, R6, RZ ;  /* 0x0000000603040227 */ /* 0x002fca00078e00ff */
[----:B------:R-:W-:-:S07]  /*8e60*/  @P0 SHF.R.U32.HI R3, RZ, R7, R4 ;  /* 0x00000007ff030219 */ /* 0x000fce0000011604 */
.L_x_6943:
[----:B------:R-:W-:Y:S05]  /*8e70*/  BSYNC B0 ;  /* 0x0000000000007941 */ /* 0x000fea0003800000 */
.L_x_6941:
[----:B------:R-:W-:-:S05]  /*8e80*/  IMAD R3, R3, R5, R5 ;  /* 0x0000000503037224 */ /* 0x000fca00078e0205 */
[----:B------:R-:W-:-:S07]  /*8e90*/  VIMNMX R0, R0, R3, PT ;  /* 0x0000000300007248 */ /* 0x000fce0003fe0100 */
.L_x_6940:
        /* <DEDUP_REMOVED lines=18> */
.L_x_6946:
[----:B------:R-:W-:-:S13]  /*8fc0*/  ISETP.NE.AND P0, PT, R5, 0x1, PT ;  /* 0x000000010500780c */ /* 0x000fda0003f05270 */
[----:B------:R-:W1:Y:S02]  /*8fd0*/  @P0 LDC.64 R6, c[0x0][0x9e8] ;  /* 0x00027a00ff060b82 */ /* 0x000e640000000a00 */
[----:B-1----:R-:W-:-:S05]  /*8fe0*/  @P0 IMAD.HI.U32 R6, R118, R6, RZ ;  /* 0x0000000676060227 */ /* 0x002fca00078e00ff */
[----:B------:R-:W-:-:S07]  /*8ff0*/  @P0 SHF.R.U32.HI R118, RZ, R7, R6 ;  /* 0x00000007ff760219 */ /* 0x000fce0000011606 */
.L_x_6947:
[----:B------:R-:W-:Y:S05]  /*9000*/  BSYNC B0 ;  /* 0x0000000000007941 */ /* 0x000fea0003800000 */
.L_x_6945:
[----:B------:R-:W-:-:S05]  /*9010*/  IMAD R3, R118, R5, RZ ;  /* 0x0000000576037224 */ /* 0x000fca00078e02ff */
[----:B------:R-:W-:-:S07]  /*9020*/  VIMNMX R4, R4, R3, !PT ;  /* 0x0000000304047248 */ /* 0x000fce0007fe0100 */
.L_x_6944:
        /* <DEDUP_REMOVED lines=10> */
[----:B------:R-:W-:Y:S01]  /*90d0*/  CS2R R34, SRZ ;  /* 0x0000000000227805 */ /* 0x000fe2000001ff00 */
[----:B------:R-:W-:Y:S01]  /*90e0*/  IMAD.MOV.U32 R142, RZ, RZ, RZ ;  /* 0x000000ffff8e7224 */ /* 0x000fe200078e00ff */
[----:B------:R-:W-:Y:S01]  /*90f0*/  VIMNMX R198, RZ, R5, !PT ;  /* 0x00000005ffc67248 */ /* 0x000fe20007fe0100 */
[----:B------:R-:W-:Y:S01]  /*9100*/  IMAD.MOV.U32 R141, RZ, RZ, RZ ;  /* 0x000000ffff8d7224 */ /* 0x000fe200078e00ff */
[----:B------:R-:W-:Y:S01]  /*9110*/  CS2R R32, SRZ ;  /* 0x0000000000207805 */ /* 0x000fe2000001ff00 */
[----:B------:R-:W-:Y:S01]  /*9120*/  IMAD.MOV.U32 R138, RZ, RZ, RZ ;  /* 0x000000ffff8a7224 */ /* 0x000fe200078e00ff */
[----:B------:R-:W-:Y:S01]  /*9130*/  ISETP.GT.AND P1, PT, R129, R198, PT ;  /* 0x000000c68100720c */ /* 0x000fe20003f24270 */
[----:B------:R-:W-:Y:S01]  /*9140*/  IMAD.MOV.U32 R137, RZ, RZ, RZ ;  /* 0x000000ffff897224 */ /* 0x000fe200078e00ff */
[----:B------:R-:W-:Y:S01]  /*9150*/  CS2R R134, SRZ ;  /* 0x0000000000867805 */ /* 0x000fe2000001ff00 */
[----:B------:R-:W-:Y:S01]  /*9160*/  IMAD.MOV.U32 R133, RZ, RZ, RZ ;  /* 0x000000ffff857224 */ /* 0x000fe200078e00ff */
[----:B------:R-:W-:-:S02]  /*9170*/  CS2R R30, SRZ ;  /* 0x00000000001e7805 */ /* 0x000fc4000001ff00 */
[----:B------:R-:W-:Y:S01]  /*9180*/  CS2R R130, SRZ ;  /* 0x0000000000827805 */ /* 0x000fe2000001ff00 */
[----:B------:R-:W-:Y:S01]  /*9190*/  IMAD.MOV.U32 R128, RZ, RZ, RZ ;  /* 0x000000ffff807224 */ /* 0x000fe200078e00ff */
        /* <DEDUP_REMOVED lines=12> */
[----:B0-----:R-:W-:-:S02]  /*9260*/  CS2R R102, SRZ ;  /* 0x0000000000667805 */ /* 0x001fc4000001ff00 */
        /* <DEDUP_REMOVED lines=8> */
[----:B------:R-:W-:Y:S06]  /*92f0*/  @!P1 BRA `(.L_x_6948) ;  /* 0x0000011c00d09947 */ /* 0x000fec0003800000 */
[----:B------:R-:W-:-:S03]  /*9300*/  UMOV UR4, 0xffffffff ;  /* 0xffffffff00047882 */ /* 0x000fc60000000000 */
[----:B------:R-:W-:Y:S05]  /*9310*/  BRA.DIV UR4, `(.L_x_6949) ;  /* 0x000001a204847947 */ /* 0x000fea000b800000 */
[----:B------:R0:W1:Y:S02]  /*9320*/  SHFL.IDX PT, R196, R228, RZ, 0x1f ;  /* 0x00001fffe4c47589 */ /* 0x00006400000e0000 */
.L_x_7246:
[----:B-1----:R-:W-:-:S04]  /*9330*/  LEA.HI R0, R196, R196, RZ, 0x1 ;  /* 0x000000c4c4007211 */ /* 0x002fc800078f08ff */
[----:B------:R-:W-:Y:S01]  /*9340*/  LOP3.LUT R3, R0, 0x1e, RZ, 0xc0, !PT ;  /* 0x0000001e00037812 */ /* 0x000fe200078ec0ff */
[----:B------:R-:W-:-:S04]  /*9350*/  IMAD.U32 R0, RZ, RZ, UR38 ;  /* 0x00000026ff007e24 */ /* 0x000fc8000f8e00ff */
[----:B------:R-:W-:Y:S01]  /*9360*/  IMAD.IADD R3, R196, 0x1, -R3 ;  /* 0x00000001c4037824 */ /* 0x000fe200078e0a03 */
[----:B------:R-:W-:-:S04]  /*9370*/  LOP3.LUT P0, RZ, R0, 0x3ff, RZ, 0xc0, !PT ;  /* 0x000003ff00ff7812 */ /* 0x000fc8000780c0ff */
[----:B------:R-:W-:Y:S02]  /*9380*/  LEA R3, R3, UR38, 0xd ;  /* 0x0000002603037c11 */ /* 0x000fe4000f8e68ff */
[----:B------:R-:W-:Y:S02]  /*9390*/  P2R R24, PR, RZ, 0x1 ;  /* 0x00000001ff187803 */ /* 0x000fe40000000000 */
[----:B------:R-:W-:-:S04]  /*93a0*/  SHF.R.U32.HI R3, RZ, 0x4, R3 ;  /* 0x00000004ff037819 */ /* 0x000fc80000011603 */
[----:B------:R-:W-:Y:S01]  /*93b0*/  LOP3.LUT R52, R3, 0x3fff, RZ, 0xc0, !PT ;  /* 0x00003fff03347812 */ /* 0x000fe200078ec0ff */
[----:B------:R-:W-:Y:S06]  /*93c0*/  @!P0 BRA `(.L_x_6950) ;  /* 0x0000000000408947 */ /* 0x000fec0003800000 */
        /* <DEDUP_REMOVED lines=15> */
[----:B0-2--5:R-:W-:Y:S05]  /*94c0*/  CALL.ABS.NOINC R14 ;  /* 0x000000000e007343 */ /* 0x025fea0003c00000 */
.L_x_6950:
[----:B------:R-:W-:Y:S02]  /*94d0*/  ULDC UR4, c[0x0][0x3d4] ;  /* 0x0000f50000047ab9 */ /* 0x000fe40000000800 */
[----:B------:R-:W-:-:S13]  /*94e0*/  ISETP.LT.AND P0, PT, RZ, UR4, PT ;  /* 0x00000004ff007c0c */ /* 0x000fda000bf01270 */
[----:B------:R-:W-:Y:S05]  /*94f0*/  @P0 BRA `(.L_x_6951) ;  /* 0x00000000003c0947 */ /* 0x000fea0003800000 */
[----:B------:R-:W-:-:S04]  /*9500*/  LEA.HI R0, R222, R222, RZ, 0x1 ;  /* 0x000000dede007211 */ /* 0x000fc800078f08ff */
        /* <DEDUP_REMOVED lines=8> */
.L_x_6954:
[----:B--2---:R2:W3:Y:S02]  /*9590*/  SYNCS.PHASECHK.TRANS64.TRYWAIT P0, [R2+URZ+0x28800], R3 ;  /* 0x02880003020075a7 */ /* 0x0044e4000800017f */
[----:B---3--:R-:W-:Y:S05]  /*95a0*/  @!P0 NANOSLEEP.SYNCS 0x989680 ;  /* 0x009896800000895d */ /* 0x008fea0003900000 */
[----:B------:R-:W3:Y:S02]  /*95b0*/  @!P0 SYNCS.PHASECHK.TRANS64 P0, [R2+URZ+0x28800], R3 ;  /* 0x02880003020085a7 */ /* 0x000ee4000800007f */
[----:B---3--:R-:W-:Y:S05]  /*95c0*/  @!P0 BRA `(.L_x_6954) ;  /* 0xfffffffc00f08947 */ /* 0x008fea000383ffff */
.L_x_6953:
[----:B------:R-:W-:Y:S05]  /*95d0*/  BSYNC B0 ;  /* 0x0000000000007941 */ /* 0x000fea0003800000 */
.L_x_6952:
[----:B------:R-:W-:Y:S05]  /*95e0*/  BRA `(.L_x_6955) ;  /* 0x0000005400787947 */ /* 0x000fea0003800000 */
.L_x_6951:
[----:B------:R-:W1:Y:S01]  /*95f0*/  LDC.64 R12, c[0x0][0x3d8] ;  /* 0x0000f600ff0c7b82 */ /* 0x000e620000000a00 */
[----:B-----5:R-:W-:Y:S01]  /*9600*/  SHF.R.S32.HI R3, RZ, 0x1f, R117 ;  /* 0x0000001fff037819 */ /* 0x020fe20000011475 */
[----:B------:R-:W-:Y:S01]  /*9610*/  IMAD.MOV.U32 R6, RZ, RZ, R16 ;  /* 0x000000ffff067224 */ /* 0x000fe200078e0010 */
[----:B------:R-:W-:Y:S01]  /*9620*/  ISETP.NE.AND P4, PT, R24, RZ, PT ;  /* 0x000000ff1800720c */ /* 0x000fe20003f85270 */
[----:B------:R-:W-:Y:S01]  /*9630*/  IMAD.MOV.U32 R7, RZ, RZ, R17 ;  /* 0x000000ffff077224 */ /* 0x000fe200078e0011 */
[--C-:B------:R-:W-:Y:S01]  /*9640*/  SHF.R.S32.HI R5, RZ, 0x1f, R22.reuse ;  /* 0x0000001fff057819 */ /* 0x100fe20000011416 */
[----:B------:R-:W-:Y:S02]  /*9650*/  IMAD.MOV.U32 R4, RZ, RZ, R22 ;  /* 0x000000ffff047224 */ /* 0x000fe400078e0016 */
[----:B------:R-:W2:Y:S01]  /*9660*/  LDC.64 R14, c[0x0][0x3e8] ;  /* 0x0000fa00ff0e7b82 */ /* 0x000ea20000000a00 */
[-C--:B-1----:R-:W-:Y:S01]  /*9670*/  IMAD R0, R3, R12.reuse, RZ ;  /* 0x0000000c03007224 */ /* 0x082fe200078e02ff */
[----:B------:R-:W-:Y:S01]  /*9680*/  SHF.L.U64.HI R30, R12, 0x5, R13 ;  /* 0x000000050c1e7819 */ /* 0x000fe2000001020d */
[----:B------:R-:W-:-:S04]  /*9690*/  IMAD.WIDE.U32 R8, R18, R12, R6 ;  /* 0x0000000c12087225 */ /* 0x000fc800078e0006 */
[----:B------:R-:W-:Y:S02]  /*96a0*/  IMAD R21, R19, R12, RZ ;  /* 0x0000000c13157224 */ /* 0x000fe400078e02ff */
[-C--:B--2---:R-:W-:Y:S01]  /*96b0*/  IMAD R20, R3, R14.reuse, RZ ;  /* 0x0000000e03147224 */ /* 0x084fe200078e02ff */
[----:B------:R-:W-:Y:S01]  /*96c0*/  SHF.L.U64.HI R28, R14, 0x5, R15 ;  /* 0x000000050e1c7819 */ /* 0x000fe2000001020f */
[----:B------:R-:W-:-:S04]  /*96d0*/  IMAD.WIDE.U32 R10, R18, R14, R6 ;  /* 0x0000000e120a7225 */ /* 0x000fc800078e0006 */
[----:B------:R-:W-:-:S04]  /*96e0*/  IMAD.WIDE.U32 R6, R18, R12, R4 ;  /* 0x0000000c12067225 */ /* 0x000fc800078e0004 */
[----:B------:R-:W-:-:S04]  /*96f0*/  IMAD.WIDE.U32 R54, R117, R12, RZ ;  /* 0x0000000c75367225 */ /* 0x000fc800078e00ff */
[----:B------:R-:W-:Y:S01]  /*9700*/  IMAD R3, R19, R14, RZ ;  /* 0x0000000e13037224 */ /* 0x000fe200078e02ff */
[-C--:B------:R-:W-:Y:S01]  /*9710*/  IADD3 R27, P2, R8, R54.reuse, RZ ;  /* 0x00000036081b7210 */ /* 0x080fe20007f5e0ff */
[C---:B------:R-:W-:Y:S01]  /*9720*/  IMAD R59, R117.reuse, R13, R0 ;  /* 0x0000000d753b7224 */ /* 0x040fe200078e0200 */
[----:B------:R-:W-:Y:S01]  /*9730*/  IADD3 R63, P0, R6, R54, RZ ;  /* 0x00000036063f7210 */ /* 0x000fe20007f1e0ff */
[C---:B------:R-:W-:Y:S02]  /*9740*/  IMAD R53, R117.reuse, R15, R20 ;  /* 0x0000000f75357224 */ /* 0x040fe400078e0214 */
        /* <DEDUP_REMOVED lines=30> */
[----:B0-2---:R-:W-:Y:S05]  /*9930*/  CALL.ABS.NOINC R14 ;  /* 0x000000000e007343 */ /* 0x005fea0003c00000 */
.L_x_6956:
[----:B------:R-:W1:Y:S01]  /*9940*/  LDC.64 R12, c[0x0][0x3d8] ;  /* 0x0000f600ff0c7b82 */ /* 0x000e620000000a00 */
[----:B------:R-:W-:Y:S01]  /*9950*/  SHF.R.S32.HI R3, RZ, 0x1f, R197 ;  /* 0x0000001fff037819 */ /* 0x000fe200000114c5 */
[----:B------:R-:W-:Y:S01]  /*9960*/  ULDC.U8 UR4, c[0x0][0x3f0] ;  /* 0x0000fc0000047ab9 */ /* 0x000fe20000000000 */
[----:B------:R-:W-:Y:S01]  /*9970*/  BSSY B0, `(.L_x_6957) ;  /* 0x000051d000007945 */ /* 0x000fe20003800000 */
[----:B------:R-:W-:-:S04]  /*9980*/  ISETP.NE.AND P0, PT, RZ, UR4, PT ;  /* 0x00000004ff007c0c */ /* 0x000fc8000bf05270 */
[----:B------:R-:W2:Y:S01]  /*9990*/  LDC.64 R10, c[0x0][0x3e8] ;  /* 0x0000fa00ff0a7b82 */ /* 0x000ea20000000a00 */
[-C--:B-1----:R-:W-:Y:S02]  /*99a0*/  IMAD R0, R3, R12.reuse, RZ ;  /* 0x0000000c03007224 */ /* 0x082fe400078e02ff */
[----:B------:R-:W-:-:S04]  /*99b0*/  IMAD.WIDE.U32 R4, R197, R12, RZ ;  /* 0x0000000cc5047225 */ /* 0x000fc800078e00ff */
[-C--:B--2---:R-:W-:Y:S02]  /*99c0*/  IMAD R6, R3, R10.reuse, RZ ;  /* 0x0000000a03067224 */ /* 0x084fe400078e02ff */
[C---:B------:R-:W-:Y:S02]  /*99d0*/  IMAD R3, R197.reuse, R13, R0 ;  /* 0x0000000dc5037224 */ /* 0x040fe400078e0200 */
[----:B------:R-:W-:-:S04]  /*99e0*/  IMAD.WIDE.U32 R8, R197, R10, RZ ;  /* 0x0000000ac5087225 */ /* 0x000fc800078e00ff */
[----:B------:R-:W-:Y:S02]  /*99f0*/  IMAD R7, R197, R11, R6 ;  /* 0x0000000bc5077224 */ /* 0x000fe400078e0206 */
        /* <DEDUP_REMOVED lines=9> */
[----:B------:R-:W1:Y:S01]  /*9a90*/  LDC R0, c[0x0][0x428] ;  /* 0x00010a00ff007b82 */ /* 0x000e620000000800 */
[-C--:B------:R-:W-:Y:S01]  /*9aa0*/  ISETP.GE.AND P0, PT, R18, R73.reuse, PT ;  /* 0x000000491200720c */ /* 0x080fe20003f06270 */
[----:B------:R-:W-:Y:S01]  /*9ab0*/  BSSY B1, `(.L_x_6959) ;  /* 0x0000023000017945 */ /* 0x000fe20003800000 */
[----:B------:R-:W-:Y:S02]  /*9ac0*/  ISETP.GE.AND P1, PT, R189, R73, PT ;  /* 0x00000049bd00720c */ /* 0x000fe40003f26270 */
        /* <DEDUP_REMOVED lines=8> */
[----:B-1----:R-:W-:-:S13]  /*9b50*/  ISETP.NE.AND P4, PT, R0, 0x1, PT ;  /* 0x000000010000780c */ /* 0x002fda0003f85270 */
[----:B------:R-:W1:Y:S08]  /*9b60*/  @P4 LDC R20, c[0x0][0x42c] ;  /* 0x00010b00ff144b82 */ /* 0x000e700000000800 */
[----:B------:R-:W2:Y:S01]  /*9b70*/  @P4 LDC R21, c[0x0][0x430] ;  /* 0x00010c00ff154b82 */ /* 0x000ea20000000800 */
[----:B------:R-:W-:Y:S05]  /*9b80*/  @P0 BRA `(.L_x_6960) ;  /* 0x0000000000540947 */ /* 0x000fea0003800000 */
[----:B------:R-:W-:Y:S01]  /*9b90*/  IADD3 R3, P2, R6, R63, RZ ;  /* 0x0000003f06037210 */ /* 0x000fe20007f5e0ff */
[----:B------:R-:W-:Y:S01]  /*9ba0*/  ULDC.64 UR4, c[0x0][0x3c8] ;  /* 0x0000f20000047ab9 */ /* 0x000fe20000000a00 */
[----:B------:R-:W-:Y:S01]  /*9bb0*/  ULDC.64 UR6, c[0x0][0x3e0] ;  /* 0x0000f80000067ab9 */ /* 0x000fe20000000a00 */
[----:B------:R-:W-:Y:S02]  /*9bc0*/  CS2R R48, SRZ ;  /* 0x0000000000307805 */ /* 0x000fe4000001ff00 */
[----:B------:R-:W-:Y:S01]  /*9bd0*/  LEA R8, P3, R3, UR4, 0x1 ;  /* 0x0000000403087c11 */ /* 0x000fe2000f8608ff */
[----:B------:R-:W-:Y:S01]  /*9be0*/  IMAD.X R14, R7, 0x1, R65, P2 ;  /* 0x00000001070e7824 */ /* 0x000fe200010e0641 */
[----:B------:R-:W-:Y:S01]  /*9bf0*/  ULDC UR4, c[0x0][0x3d4] ;  /* 0x0000f50000047ab9 */ /* 0x000fe20000000800 */
[----:B------:R-:W-:Y:S02]  /*9c00*/  IADD3 R0, P2, R4, R61, RZ ;  /* 0x0000003d04007210 */ /* 0x000fe40007f5e0ff */
[----:B------:R-:W-:-:S02]  /*9c10*/  CS2R R46, SRZ ;  /* 0x00000000002e7805 */ /* 0x000fc4000001ff00 */
[----:B------:R-:W-:Y:S02]  /*9c20*/  ISETP.GE.AND P5, PT, R22, UR4, PT ;  /* 0x0000000416007c0c */ /* 0x000fe4000bfa6270 */
[----:B------:R-:W-:Y:S02]  /*9c30*/  CS2R R50, SRZ ;  /* 0x0000000000327805 */ /* 0x000fe4000001ff00 */
[----:B------:R-:W-:Y:S01]  /*9c40*/  LEA.HI.X R9, R3, UR5, R14, 0x1, P3 ;  /* 0x0000000503097c11 */ /* 0x000fe200098f0c0e */
[----:B------:R-:W-:Y:S01]  /*9c50*/  IMAD.X R3, R5, 0x1, R77, P2 ;  /* 0x0000000105037824 */ /* 0x000fe200010e064d */
[----:B------:R-:W-:Y:S02]  /*9c60*/  ISETP.GE.AND P3, PT, R187, UR4, PT ;  /* 0x00000004bb007c0c */ /* 0x000fe4000bf66270 */
[----:B------:R-:W-:Y:S02]  /*9c70*/  CS2R R44, SRZ ;  /* 0x00000000002c7805 */ /* 0x000fe4000001ff00 */
[----:B------:R-:W-:-:S04]  /*9c80*/  LEA R14, P2, R0, UR6, 0x1 ;  /* 0x00000006000e7c11 */ /* 0x000fc8000f8408ff */
[----:B------:R-:W-:Y:S01]  /*9c90*/  LEA.HI.X R15, R0, UR7, R3, 0x1, P2 ;  /* 0x00000007000f7c11 */ /* 0x000fe200090f0c03 */
[----:B------:R3:W5:Y:S04]  /*9ca0*/  @!P5 LDG.E.64 R48, desc[UR54][R8.64] ;  /* 0x000000360830d981 */ /* 0x000768000c1e1b00 */
[----:B------:R3:W5:Y:S04]  /*9cb0*/  @!P3 LDG.E.64 R46, desc[UR54][R8.64+0x40] ;  /* 0x00004036082eb981 */ /* 0x000768000c1e1b00 */
[----:B------:R3:W5:Y:S04]  /*9cc0*/  @!P5 LDG.E.64 R50, desc[UR54][R14.64] ;  /* 0x000000360e32d981 */ /* 0x000768000c1e1b00 */
[----:B------:R3:W5:Y:S02]  /*9cd0*/  @!P3 LDG.E.64 R44, desc[UR54][R14.64+0x40] ;  /* 0x000040360e2cb981 */ /* 0x000764000c1e1b00 */
.L_x_6960:
[----:B------:R-:W-:Y:S05]  /*9ce0*/  BSYNC B1 ;  /* 0x0000000000017941 */ /* 0x000fea0003800000 */
.L_x_6959:
[----:B------:R-:W-:Y:S04]  /*9cf0*/  BSSY B1, `(.L_x_6961) ;  /* 0x0000017000017945 */ /* 0x000fe80003800000 */
[----:B------:R-:W-:Y:S05]  /*9d00*/  @P1 BRA `(.L_x_6962) ;  /* 0x0000000000541947 */ /* 0x000fea0003800000 */
[----:B---3--:R-:W-:Y:S01]  /*9d10*/  IADD3 R9, P2, P3, R63, R29, R6 ;  /* 0x0000001d3f097210 */ /* 0x008fe20007b5e006 */
[----:B------:R-:W-:Y:S01]  /*9d20*/  ULDC.64 UR6, c[0x0][0x3c8] ;  /* 0x0000f20000067ab9 */ /* 0x000fe20000000a00 */
[----:B------:R-:W-:Y:S01]  /*9d30*/  ULDC UR4, c[0x0][0x3d4] ;  /* 0x0000f50000047ab9 */ /* 0x000fe20000000800 */
[----:B------:R-:W-:Y:S01]  /*9d40*/  ULDC.64 UR8, c[0x0][0x3e0] ;  /* 0x0000f80000087ab9 */ /* 0x000fe20000000a00 */
[----:B------:R-:W-:Y:S02]  /*9d50*/  IADD3.X R14, R65, R30, R7, P2, P3 ;  /* 0x0000001e410e7210 */ /* 0x000fe400017e6407 */
[----:B------:R-:W-:Y:S02]  /*9d60*/  CS2R R40, SRZ ;  /* 0x0000000000287805 */ /* 0x000fe4000001ff00 */
[----:B------:R-:W-:Y:S02]  /*9d70*/  IADD3 R0, P3, P5, R61, R24, R4 ;  /* 0x000000183d007210 */ /* 0x000fe40007d7e004 */
[----:B------:R-:W-:-:S02]  /*9d80*/  CS2R R38, SRZ ;  /* 0x0000000000267805 */ /* 0x000fc4000001ff00 */
[----:B------:R-:W-:Y:S02]  /*9d90*/  LEA R8, P2, R9, UR6, 0x1 ;  /* 0x0000000609087c11 */ /* 0x000fe4000f8408ff */
[----:B------:R-:W-:Y:S02]  /*9da0*/  CS2R R42, SRZ ;  /* 0x00000000002a7805 */ /* 0x000fe4000001ff00 */
[----:B------:R-:W-:Y:S02]  /*9db0*/  IADD3.X R3, R77, R28, R5, P3, P5 ;  /* 0x0000001c4d037210 */ /* 0x000fe40001fea405 */
[----:B------:R-:W-:Y:S02]  /*9dc0*/  CS2R R36, SRZ ;  /* 0x0000000000247805 */ /* 0x000fe4000001ff00 */
[----:B------:R-:W-:Y:S02]  /*9dd0*/  ISETP.GE.AND P5, PT, R22, UR4, PT ;  /* 0x0000000416007c0c */ /* 0x000fe4000bfa6270 */
[----:B------:R-:W-:-:S02]  /*9de0*/  ISETP.GE.AND P3, PT, R187, UR4, PT ;  /* 0x00000004bb007c0c */ /* 0x000fc4000bf66270 */
[----:B------:R-:W-:Y:S02]  /*9df0*/  LEA.HI.X R9, R9, UR7, R14, 0x1, P2 ;  /* 0x0000000709097c11 */ /* 0x000fe400090f0c0e */
[----:B------:R-:W-:-:S04]  /*9e00*/  LEA R14, P2, R0, UR8, 0x1 ;  /* 0x00000008000e7c11 */ /* 0x000fc8000f8408ff */
[----:B------:R-:W-:-:S03]  /*9e10*/  LEA.HI.X R15, R0, UR9, R3, 0x1, P2 ;  /* 0x00000009000f7c11 */ /* 0x000fc600090f0c03 */
[----:B------:R4:W5:Y:S04]  /*9e20*/  @!P5 LDG.E.64 R40, desc[UR54][R8.64] ;  /* 0x000000360828d981 */ /* 0x000968000c1e1b00 */
[----:B------:R4:W5:Y:S04]  /*9e30*/  @!P3 LDG.E.64 R38, desc[UR54][R8.64+0x40] ;  /* 0x000040360826b981 */ /* 0x000968000c1e1b00 */
[----:B------:R4:W5:Y:S04]  /*9e40*/  @!P5 LDG.E.64 R42, desc[UR54][R14.64] ;  /* 0x000000360e2ad981 */ /* 0x000968000c1e1b00 */
[----:B------:R4:W5:Y:S02]  /*9e50*/  @!P3 LDG.E.64 R36, desc[UR54][R14.64+0x40] ;  /* 0x000040360e24b981 */ /* 0x000964000c1e1b00 */
.L_x_6962:
[----:B------:R-:W-:Y:S05]  /*9e60*/  BSYNC B1 ;  /* 0x0000000000017941 */ /* 0x000fea0003800000 */
.L_x_6961:
[----:B-----5:R-:W-:Y:S01]  /*9e70*/  IMAD.MOV.U32 R0, RZ, RZ, R50 ;  /* 0x000000ffff007224 */ /* 0x020fe200078e0032 */
[-C--:B------:R-:W-:Y:S01]  /*9e80*/  ISETP.GE.AND P2, PT, R188, R73.reuse, PT ;  /* 0x00000049bc00720c */ /* 0x080fe20003f46270 */
[----:B------:R-:W-:Y:S01]  /*9e90*/  IMAD R3, R197, 0x80, R18 ;  /* 0x00000080c5037824 */ /* 0x000fe200078e0212 */
[----:B------:R-:W-:Y:S01]  /*9ea0*/  BSSY B1, `(.L_x_6963) ;  /* 0x0000048000017945 */ /* 0x000fe20003800000 */
[----:B---34-:R-:W-:Y:S01]  /*9eb0*/  IMAD.MOV.U32 R9, RZ, RZ, R53 ;  /* 0x000000ffff097224 */ /* 0x018fe200078e0035 */
[----:B------:R-:W-:Y:S01]  /*9ec0*/  PRMT R53, R53, 0x5410, R0 ;  /* 0x0000541035357816 */ /* 0x000fe20000000000 */
[----:B------:R-:W-:Y:S01]  /*9ed0*/  IMAD.MOV.U32 R0, RZ, RZ, R51 ;  /* 0x000000ffff007224 */ /* 0x000fe200078e0033 */
[----:B------:R-:W-:Y:S01]  /*9ee0*/  ISETP.GE.AND P3, PT, R190, R73, PT ;  /* 0x00000049be00720c */ /* 0x000fe20003f66270 */
[----:B------:R-:W-:Y:S01]  /*9ef0*/  IMAD R3, R220, 0x20, R3 ;  /* 0x00000020dc037824 */ /* 0x000fe200078e0203 */
[----:B------:R-:W-:Y:S01]  /*9f00*/  CS2R R26, SRZ ;  /* 0x00000000001a7805 */ /* 0x000fe2000001ff00 */
[----:B------:R-:W-:Y:S01]  /*9f10*/  IMAD.MOV.U32 R15, RZ, RZ, R45 ;  /* 0x000000ffff0f7224 */ /* 0x000fe200078e002d */
[----:B------:R-:W-:Y:S01]  /*9f20*/  PRMT R78, R0, 0x7610, R78 ;  /* 0x00007610004e7816 */ /* 0x000fe2000000004e */
[----:B------:R-:W-:Y:S01]  /*9f30*/  IMAD.MOV.U32 R14, RZ, RZ, R44 ;  /* 0x000000ffff0e7224 */ /* 0x000fe200078e002c */
[----:B------:R-:W-:Y:S01]  /*9f40*/  CS2R R34, SRZ ;  /* 0x0000000000227805 */ /* 0x000fe2000001ff00 */
[----:B-1----:R-:W-:Y:S01]  /*9f50*/  @P4 IMAD.HI.U32 R0, R3, R20, RZ ;  /* 0x0000001403004227 */ /* 0x002fe200078e00ff */
[----:B------:R-:W-:-:S02]  /*9f60*/  PRMT R67, R15, 0x7610, R67 ;  /* 0x000076100f437816 */ /* 0x000fc40000000043 */
[----:B------:R-:W-:Y:S02]  /*9f70*/  CS2R R30, SRZ ;  /* 0x00000000001e7805 */ /* 0x000fe4000001ff00 */
[----:B------:R-:W-:Y:S01]  /*9f80*/  PRMT R68, R14, 0x7610, R68 ;  /* 0x000076100e447816 */ /* 0x000fe20000000044 */
[----:B------:R-:W-:Y:S01]  /*9f90*/  IMAD.MOV.U32 R20, RZ, RZ, R47 ;  /* 0x000000ffff147224 */ /* 0x000fe200078e002f */
[----:B--2---:R-:W-:Y:S01]  /*9fa0*/  @P4 SHF.R.U32.HI R3, RZ, R21, R0 ;  /* 0x00000015ff034219 */ /* 0x004fe20000011600 */
[----:B------:R-:W-:Y:S01]  /*9fb0*/  IMAD.MOV.U32 R15, RZ, RZ, R46 ;  /* 0x000000ffff0f7224 */ /* 0x000fe200078e002e */
[----:B------:R-:W-:Y:S01]  /*9fc0*/  CS2R R32, SRZ ;  /* 0x0000000000207805 */ /* 0x000fe2000001ff00 */
        /* <DEDUP_REMOVED lines=10> */
[--C-:B------:R-:W-:Y:S01]  /*a070*/  IMAD.MOV.U32 R8, RZ, RZ, R56.reuse ;  /* 0x000000ffff087224 */ /* 0x100fe200078e0038 */
[----:B------:R-:W-:Y:S01]  /*a080*/  PRMT R56, R0, 0x7610, R56 ;  /* 0x0000761000387816 */ /* 0x000fe20000000038 */
[----:B------:R-:W-:Y:S01]  /*a090*/  IMAD.MOV.U32 R24, RZ, RZ, R48 ;  /* 0x000000ffff187224 */ /* 0x000fe200078e0030 */
[----:B------:R-:W-:Y:S01]  /*a0a0*/  PRMT R55, R14, 0x7610, R55 ;  /* 0x000076100e377816 */ /* 0x000fe20000000037 */
[----:B------:R-:W-:Y:S01]  /*a0b0*/  IMAD.MOV.U32 R21, RZ, RZ, R37 ;  /* 0x000000ffff157224 */ /* 0x000fe200078e0025 */
[----:B------:R-:W-:Y:S01]  /*a0c0*/  CS2R R28, SRZ ;  /* 0x00000000001c7805 */ /* 0x000fe2000001ff00 */
[C---:B------:R-:W-:Y:S01]  /*a0d0*/  IMAD R20, R15.reuse, R10, RZ ;  /* 0x0000000a0f147224 */ /* 0x040fe200078e02ff */
[----:B------:R-:W-:Y:S01]  /*a0e0*/  PRMT R79, R24, 0x7610, R79 ;  /* 0x00007610184f7816 */ /* 0x000fe2000000004f */
[-C--:B------:R-:W-:Y:S01]  /*a0f0*/  IMAD R0, R15, R12.reuse, RZ ;  /* 0x0000000c0f007224 */ /* 0x080fe200078e02ff */
[----:B------:R-:W-:Y:S01]  /*a100*/  PRMT R54, R21, 0x7610, R54 ;  /* 0x0000761015367816 */ /* 0x000fe20000000036 */
[----:B------:R-:W-:Y:S01]  /*a110*/  IMAD.WIDE.U32 R14, R3, R12, R58 ;  /* 0x0000000c030e7225 */ /* 0x000fe200078e003a */
[----:B------:R-:W-:-:S03]  /*a120*/  CS2R R24, SRZ ;  /* 0x0000000000187805 */ /* 0x000fc6000001ff00 */
[----:B------:R-:W-:Y:S01]  /*a130*/  IMAD.WIDE.U32 R58, R3, R10, R8 ;  /* 0x0000000a033a7225 */ /* 0x000fe200078e0008 */
[----:B------:R-:W-:-:S03]  /*a140*/  CS2R R8, SRZ ;  /* 0x0000000000087805 */ /* 0x000fc6000001ff00 */
[C---:B------:R-:W-:Y:S01]  /*a150*/  IMAD R71, R3.reuse, R11, R20 ;  /* 0x0000000b03477224 */ /* 0x040fe200078e0214 */
[----:B------:R-:W-:Y:S01]  /*a160*/  CS2R R20, SRZ ;  /* 0x0000000000147805 */ /* 0x000fe2000001ff00 */
[----:B------:R-:W-:Y:S01]  /*a170*/  IMAD R57, R3, R13, R0 ;  /* 0x0000000d03397224 */ /* 0x000fe200078e0200 */
[----:B------:R-:W-:Y:S06]  /*a180*/  @P2 BRA `(.L_x_6964) ;  /* 0x0000000000642947 */ /* 0x000fec0003800000 */
[----:B------:R-:W-:Y:S01]  /*a190*/  LEA R28, P4, R12, R6, 0x6 ;  /* 0x000000060c1c7211 */ /* 0x000fe200078830ff */
[----:B------:R-:W-:Y:S01]  /*a1a0*/  ULDC.64 UR4, c[0x0][0x3c8] ;  /* 0x0000f20000047ab9 */ /* 0x000fe20000000a00 */
[----:B------:R-:W-:Y:S01]  /*a1b0*/  ULDC.64 UR6, c[0x0][0x3e0] ;  /* 0x0000f80000067ab9 */ /* 0x000fe20000000a00 */
[----:B------:R-:W-:Y:S02]  /*a1c0*/  CS2R R32, SRZ ;  /* 0x0000000000207805 */ /* 0x000fe4000001ff00 */
[----:B------:R-:W-:Y:S02]  /*a1d0*/  IADD3 R28, P5, R28, R63, RZ ;  /* 0x0000003f1c1c7210 */ /* 0x000fe40007fbe0ff */
[----:B------:R-:W-:Y:S02]  /*a1e0*/  CS2R R34, SRZ ;  /* 0x0000000000227805 */ /* 0x000fe4000001ff00 */
[----:B------:R-:W-:Y:S02]  /*a1f0*/  LEA.HI.X R30, R12, R7, R13, 0x6, P4 ;  /* 0x000000070c1e7211 */ /* 0x000fe400020f340d */
[----:B------:R-:W-:-:S03]  /*a200*/  LEA R0, P4, R10, R4, 0x6 ;  /* 0x000000040a007211 */ /* 0x000fc600078830ff */
[----:B------:R-:W-:Y:S01]  /*a210*/  IMAD.X R29, R30, 0x1, R65, P5 ;  /* 0x000000011e1d7824 */ /* 0x000fe200028e0641 */
[----:B------:R-:W-:Y:S02]  /*a220*/  IADD3 R0, P5, R0, R61, RZ ;  /* 0x0000003d00007210 */ /* 0x000fe40007fbe0ff */
[----:B------:R-:W-:Y:S02]  /*a230*/  CS2R R30, SRZ ;  /* 0x00000000001e7805 */ /* 0x000fe4000001ff00 */
[----:B------:R-:W-:Y:S02]  /*a240*/  LEA.HI.X R3, R10, R5, R11, 0x6, P4 ;  /* 0x000000050a037211 */ /* 0x000fe400020f340b */
[----:B------:R-:W-:Y:S01]  /*a250*/  LEA R72, P4, R28, UR4, 0x1 ;  /* 0x000000041c487c11 */ /* 0x000fe2000f8808ff */
[----:B------:R-:W-:Y:S02]  /*a260*/  ULDC UR4, c[0x0][0x3d4] ;  /* 0x0000f50000047ab9 */ /* 0x000fe40000000800 */
[----:B------:R-:W-:Y:S01]  /*a270*/  IMAD.X R3, R3, 0x1, R77, P5 ;  /* 0x0000000103037824 */ /* 0x000fe200028e064d */
[----:B------:R-:W-:-:S02]  /*a280*/  LEA R74, P5, R0, UR6, 0x1 ;  /* 0x00000006004a7c11 */ /* 0x000fc4000f8a08ff */
[----:B------:R-:W-:Y:S02]  /*a290*/  LEA.HI.X R73, R28, UR5, R29, 0x1, P4 ;  /* 0x000000051c497c11 */ /* 0x000fe4000a0f0c1d */
[----:B------:R-:W-:Y:S02]  /*a2a0*/  CS2R R28, SRZ ;  /* 0x00000000001c7805 */ /* 0x000fe4000001ff00 */
[----:B------:R-:W-:Y:S02]  /*a2b0*/  LEA.HI.X R75, R0, UR7, R3, 0x1, P5 ;  /* 0x00000007004b7c11 */ /* 0x000fe4000a8f0c03 */
[----:B------:R-:W-:Y:S02]  /*a2c0*/  ISETP.GE.AND P4, PT, R22, UR4, PT ;  /* 0x0000000416007c0c */ /* 0x000fe4000bf86270 */
[----:B------:R-:W-:-:S11]  /*a2d0*/  ISETP.GE.AND P5, PT, R187, UR4, PT ;  /* 0x00000004bb007c0c */ /* 0x000fd6000bfa6270 */
[----:B------:R1:W5:Y:S04]  /*a2e0*/  @!P4 LDG.E.64 R32, desc[UR54][R72.64] ;  /* 0x000000364820c981 */ /* 0x000368000c1e1b00 */
[----:B------:R1:W5:Y:S04]  /*a2f0*/  @!P5 LDG.E.64 R28, desc[UR54][R72.64+0x40] ;  /* 0x00004036481cd981 */ /* 0x000368000c1e1b00 */
[----:B------:R1:W5:Y:S04]  /*a300*/  @!P4 LDG.E.64 R34, desc[UR54][R74.64] ;  /* 0x000000364a22c981 */ /* 0x000368000c1e1b00 */
[----:B------:R1:W5:Y:S02]  /*a310*/  @!P5 LDG.E.64 R30, desc[UR54][R74.64+0x40] ;  /* 0x000040364a1ed981 */ /* 0x000364000c1e1b00 */
.L_x_6964:
[----:B------:R-:W-:Y:S05]  /*a320*/  BSYNC B1 ;  /* 0x0000000000017941 */ /* 0x000fea0003800000 */
.L_x_6963:
        /* <DEDUP_REMOVED lines=14> */
[----:B------:R-:W-:Y:S02]  /*a410*/  IADD3.X R0, R77, R0, R5, P5, !PT ;  /* 0x000000004d007210 */ /* 0x000fe40002ffe405 */
[----:B------:R-:W-:Y:S01]  /*a420*/  LEA R4, P4, R63, UR4, 0x1 ;  /* 0x000000043f047c11 */ /* 0x000fe2000f8808ff */
[----:B------:R-:W-:Y:S01]  /*a430*/  ULDC UR4, c[0x0][0x3d4] ;  /* 0x0000f50000047ab9 */ /* 0x000fe20000000800 */
[----:B------:R-:W-:Y:S02]  /*a440*/  LEA R6, P5, R61, UR6, 0x1 ;  /* 0x000000063d067c11 */ /* 0x000fe4000f8a08ff */
[----:B------:R-:W-:Y:S02]  /*a450*/  LEA.HI.X R5, R63, UR5, R8, 0x1, P4 ;  /* 0x000000053f057c11 */ /* 0x000fe4000a0f0c08 */
[----:B------:R-:W-:-:S02]  /*a460*/  CS2R R8, SRZ ;  /* 0x0000000000087805 */ /* 0x000fc4000001ff00 */
[----:B------:R-:W-:Y:S02]  /*a470*/  LEA.HI.X R7, R61, UR7, R0, 0x1, P5 ;  /* 0x000000073d077c11 */ /* 0x000fe4000a8f0c00 */
[----:B------:R-:W-:Y:S02]  /*a480*/  ISETP.GE.AND P4, PT, R22, UR4, PT ;  /* 0x0000000416007c0c */ /* 0x000fe4000bf86270 */
[----:B------:R-:W-:-:S11]  /*a490*/  ISETP.GE.AND P5, PT, R187, UR4, PT ;  /* 0x00000004bb007c0c */ /* 0x000fd6000bfa6270 */
[----:B------:R2:W5:Y:S04]  /*a4a0*/  @!P4 LDG.E.64 R24, desc[UR54][R4.64] ;  /* 0x000000360418c981 */ /* 0x000568000c1e1b00 */
[----:B------:R2:W5:Y:S04]  /*a4b0*/  @!P5 LDG.E.64 R8, desc[UR54][R4.64+0x40] ;  /* 0x000040360408d981 */ /* 0x000568000c1e1b00 */
[----:B------:R2:W5:Y:S04]  /*a4c0*/  @!P4 LDG.E.64 R26, desc[UR54][R6.64] ;  /* 0x00000036061ac981 */ /* 0x000568000c1e1b00 */
[----:B------:R2:W5:Y:S02]  /*a4d0*/  @!P5 LDG.E.64 R20, desc[UR54][R6.64+0x40] ;  /* 0x000040360614d981 */ /* 0x000564000c1e1b00 */
.L_x_6966:
[----:B------:R-:W-:Y:S05]  /*a4e0*/  BSYNC B1 ;  /* 0x0000000000017941 */ /* 0x000fea0003800000 */
.L_x_6965:
[----:B------:R-:W-:Y:S01]  /*a4f0*/  ULDC.64 UR4, c[0x0][0x3c8] ;  /* 0x0000f20000047ab9 */ /* 0x000fe20000000a00 */
[----:B------:R-:W-:Y:S01]  /*a500*/  ULDC.64 UR6, c[0x0][0x3e0] ;  /* 0x0000f80000067ab9 */ /* 0x000fe20000000a00 */
[----:B--2---:R-:W-:Y:S01]  /*a510*/  IMAD.IADD R5, R15, 0x1, R57 ;  /* 0x000000010f057824 */ /* 0x004fe200078e0239 */
[----:B------:R-:W-:Y:S01]  /*a520*/  LEA R4, P4, R14, UR4, 0x1 ;  /* 0x000000040e047c11 */ /* 0x000fe2000f8808ff */
[----:B------:R-:W-:Y:S01]  /*a530*/  IMAD.IADD R3, R59, 0x1, R71 ;  /* 0x000000013b037824 */ /* 0x000fe200078e0247 */
[----:B------:R-:W-:Y:S01]  /*a540*/  LEA R0, P5, R58, UR6, 0x1 ;  /* 0x000000063a007c11 */ /* 0x000fe2000f8a08ff */
[----:B------:R-:W-:Y:S01]  /*a550*/  IMAD.MOV.U32 R6, RZ, RZ, R40 ;  /* 0x000000ffff067224 */ /* 0x000fe200078e0028 */
[----:B------:R-:W-:Y:S01]  /*a560*/  UMOV UR4, 0xffffffff ;  /* 0xffffffff00047882 */ /* 0x000fe20000000000 */
[----:B------:R-:W-:Y:S01]  /*a570*/  IMAD.MOV.U32 R7, RZ, RZ, R41 ;  /* 0x000000ffff077224 */ /* 0x000fe200078e0029 */
[----:B------:R-:W-:Y:S02]  /*a580*/  LEA.HI.X R5, R14, UR5, R5, 0x1, P4 ;  /* 0x000000050e057c11 */ /* 0x000fe4000a0f0c05 */
[----:B------:R-:W-:-:S02]  /*a590*/  LEA.HI.X R3, R58, UR7, R3, 0x1, P5 ;  /* 0x000000073a037c11 */ /* 0x000fc4000a8f0c03 */
[----:B------:R-:W-:Y:S02]  /*a5a0*/  PRMT R71, R6, 0x7610, R71 ;  /* 0x0000761006477816 */ /* 0x000fe40000000047 */
[----:B-1----:R-:W-:Y:S02]  /*a5b0*/  PRMT R72, R7, 0x7610, R72 ;  /* 0x0000761007487816 */ /* 0x002fe40000000048 */
[----:B------:R-:W-:Y:S01]  /*a5c0*/  LEA.HI R6, R222, R222, RZ, 0x1 ;  /* 0x000000dede067211 */ /* 0x000fe200078f08ff */
[----:B------:R-:W-:Y:S06]  /*a5d0*/  BRA.DIV UR4, `(.L_x_6967) ;  /* 0x0000019204007947 */ /* 0x000fec000b800000 */
.L_x_7249:
[----:B------:R-:W-:-:S03]  /*a5e0*/  UMOV UR4, 0xffffffff ;  /* 0xffffffff00047882 */ /* 0x000fc60000000000 */
[----:B------:R-:W-:Y:S05]  /*a5f0*/  BRA.DIV UR4, `(.L_x_6968) ;  /* 0x0000019204207947 */ /* 0x000fea000b800000 */
.L_x_7252:
[----:B------:R-:W-:-:S03]  /*a600*/  UMOV UR4, 0xffffffff ;  /* 0xffffffff00047882 */ /* 0x000fc60000000000 */
[----:B------:R-:W-:Y:S05]  /*a610*/  BRA.DIV UR4, `(.L_x_6969) ;  /* 0x0000019204407947 */ /* 0x000fea000b800000 */
.L_x_7255:
[----:B------:R-:W-:-:S03]  /*a620*/  UMOV UR4, 0xffffffff ;  /* 0xffffffff00047882 */ /* 0x000fc60000000000 */
[----:B------:R-:W-:Y:S05]  /*a630*/  BRA.DIV UR4, `(.L_x_6970) ;  /* 0x0000019204607947 */ /* 0x000fea000b800000 */
.L_x_7258:
[----:B------:R-:W-:-:S03]  /*a640*/  UMOV UR4, 0xffffffff ;  /* 0xffffffff00047882 */ /* 0x000fc60000000000 */
[----:B------:R-:W-:Y:S05]  /*a650*/  BRA.DIV UR4, `(.L_x_6971) ;  /* 0x0000019204807947 */ /* 0x000fea000b800000 */
.L_x_7261:
[----:B------:R-:W-:-:S03]  /*a660*/  UMOV UR4, 0xffffffff ;  /* 0xffffffff00047882 */ /* 0x000fc60000000000 */
[----:B------:R-:W-:Y:S05]  /*a670*/  BRA.DIV UR4, `(.L_x_6972) ;  /* 0x0000019204a07947 */ /* 0x000fea000b800000 */
.L_x_7264:
[----:B------:R-:W-:-:S03]  /*a680*/  UMOV UR4, 0xffffffff ;  /* 0xffffffff00047882 */ /* 0x000fc60000000000 */
[----:B------:R-:W-:Y:S05]  /*a690*/  BRA.DIV UR4, `(.L_x_6973) ;  /* 0x0000019204c07947 */ /* 0x000fea000b800000 */
.L_x_7267:
[----:B------:R-:W-:-:S03]  /*a6a0*/  UMOV UR4, 0xffffffff ;  /* 0xffffffff00047882 */ /* 0x000fc60000000000 */
[----:B------:R-:W-:Y:S05]  /*a6b0*/  BRA.DIV UR4, `(.L_x_6974) ;  /* 0x0000019204e07947 */ /* 0x000fea000b800000 */
.L_x_7270:
[----:B------:R-:W-:-:S03]  /*a6c0*/  UMOV UR4, 0xffffffff ;  /* 0xffffffff00047882 */ /* 0x000fc60000000000 */
[----:B------:R-:W-:Y:S05]  /*a6d0*/  BRA.DIV UR4, `(.L_x_6975) ;  /* 0x0000019604007947 */ /* 0x000fea000b800000 */
.L_x_7273:
[----:B------:R-:W-:-:S03]  /*a6e0*/  UMOV UR4, 0xffffffff ;  /* 0xffffffff00047882 */ /* 0x000fc60000000000 */
[----:B------:R-:W-:Y:S05]  /*a6f0*/  BRA.DIV UR4, `(.L_x_6976) ;  /* 0x0000019604207947 */ /* 0x000fea000b800000 */
.L_x_7276:
[----:B------:R-:W-:-:S03]  /*a700*/  UMOV UR4, 0xffffffff ;  /* 0xffffffff00047882 */ /* 0x000fc60000000000 */
[----:B------:R-:W-:Y:S05]  /*a710*/  BRA.DIV UR4, `(.L_x_6977) ;  /* 0x0000019604407947 */ /* 0x000fea000b800000 */
.L_x_7279:
[----:B------:R-:W-:-:S03]  /*a720*/  UMOV UR4, 0xffffffff ;  /* 0xffffffff00047882 */ /* 0x000fc60000000000 */
[----:B------:R-:W-:Y:S05]  /*a730*/  BRA.DIV UR4, `(.L_x_6978) ;  /* 0x0000019604607947 */ /* 0x000fea000b800000 */
.L_x_7282:
[----:B------:R-:W-:-:S03]  /*a740*/  UMOV UR4, 0xffffffff ;  /* 0xffffffff00047882 */ /* 0x000fc60000000000 */
[----:B------:R-:W-:Y:S05]  /*a750*/  BRA.DIV UR4, `(.L_x_6979) ;  /* 0x0000019604807947 */ /* 0x000fea000b800000 */
.L_x_7285:
[----:B------:R-:W-:Y:S01]  /*a760*/  UMOV UR4, 0xffffffff ;  /* 0xffffffff00047882 */ /* 0x000fe20000000000 */
[----:B------:R-:W-:Y:S02]  /*a770*/  LOP3.LUT R5, R6, 0xfffffffe, RZ, 0xc0, !PT ;  /* 0xfffffffe06057812 */ /* 0x000fe400078ec0ff */
[----:B------:R-:W-:Y:S05]  /*a780*/  BRA.DIV UR4, `(.L_x_6980) ;  /* 0x00000196049c7947 */ /* 0x000fea000b800000 */
.L_x_7288:
[----:B------:R-:W-:Y:S01]  /*a790*/  UMOV UR4, 0xffffffff ;  /* 0xffffffff00047882 */ /* 0x000fe20000000000 */
[----:B------:R-:W-:Y:S02]  /*a7a0*/  IMAD.IADD R5, R222, 0x1, -R5 ;  /* 0x00000001de057824 */ /* 0x000fe400078e0a05 */
[----:B------:R-:W-:Y:S05]  /*a7b0*/  BRA.DIV UR4, `(.L_x_6981) ;  /* 0x0000019604b87947 */ /* 0x000fea000b800000 */
.L_x_7291:
[----:B------:R-:W-:Y:S01]  /*a7c0*/  UMOV UR4, 0xffffffff ;  /* 0xffffffff00047882 */ /* 0x000fe20000000000 */
[----:B------:R-:W-:Y:S02]  /*a7d0*/  SHF.L.U32 R5, R5, 0x1f, RZ ;  /* 0x0000001f05057819 */ /* 0x000fe400000006ff */
[----:B------:R-:W-:Y:S05]  /*a7e0*/  BRA.DIV UR4, `(.L_x_6982) ;  /* 0x0000019604d47947 */ /* 0x000fea000b800000 */
.L_x_7294:
[----:B------:R-:W1:Y:S01]  /*a7f0*/  SYNCS.PHASECHK.TRANS64.TRYWAIT P4, [R2+URZ+0x28800], R5 ;  /* 0x02880005020075a7 */ /* 0x000e62000808017f */
[----:B-----5:R-:W-:Y:S01]  /*a800*/  IMAD.MOV.U32 R4, RZ, RZ, R34 ;  /* 0x000000ffff047224 */ /* 0x020fe200078e0022 */
        /* <DEDUP_REMOVED lines=32> */
[----:B-1----:R-:W-:Y:S06]  /*aa10*/  @!P4 BRA `(.L_x_6984) ;  /* 0x000001940070c947 */ /* 0x002fec0003800000 */
.L_x_7295:
[----:B------:R-:W-:Y:S05]  /*aa20*/  BSYNC B1 ;  /* 0x0000000000017941 */ /* 0x000fea0003800000 */
.L_x_6983:
[----:B------:R-:W-:Y:S01]  /*aa30*/  BSSY B1, `(.L_x_6985) ;  /* 0x0000067000017945 */ /* 0x000fe20003800000 */
[----:B------:R-:W-:Y:S02]  /*aa40*/  PRMT R10, R4, 0x7610, R10 ;  /* 0x00007610040a7816 */ /* 0x000fe4000000000a */
[----:B------:R-:W-:Y:S01]  /*aa50*/  PRMT R11, R6, 0x7610, R11 ;  /* 0x00007610060b7816 */ /* 0x000fe2000000000b */
[----:B------:R-:W-:Y:S06]  /*aa60*/  @P0 BRA `(.L_x_6986) ;  /* 0x00000004008c0947 */ /* 0x000fec0003800000 */
[----:B------:R-:W2:Y:S01]  /*aa70*/  LDC R4, c[0x0][0x3d4] ;  /* 0x0000f500ff047b82 */ /* 0x000ea20000000800 */
[----:B------:R-:W-:Y:S01]  /*aa80*/  BSSY B2, `(.L_x_6987) ;  /* 0x0000032000027945 */ /* 0x000fe20003800000 */
[-C--:B--2---:R-:W-:Y:S02]  /*aa90*/  ISETP.GE.AND P0, PT, R22, R4.reuse, PT ;  /* 0x000000041600720c */ /* 0x084fe40003f06270 */
[----:B------:R-:W-:-:S11]  /*aaa0*/  ISETP.GE.AND P4, PT, R187, R4, PT ;  /* 0x00000004bb00720c */ /* 0x000fd60003f86270 */
[----:B------:R-:W-:Y:S05]  /*aab0*/  @P0 BRA `(.L_x_6988) ;  /* 0x0000000000b80947 */ /* 0x000fea0003800000 */
[----:B-1----:R-:W1:Y:S01]  /*aac0*/  LDS.128 R4, [R213] ;  /* 0x00000000d5047984 */ /* 0x002e620000000c00 */
[----:B------:R-:W-:Y:S02]  /*aad0*/  SHF.R.U32.HI R77, RZ, 0x10, R51 ;  /* 0x00000010ff4d7819 */ /* 0x000fe40000011633 */
[----:B------:R-:W-:Y:S02]  /*aae0*/  SHF.R.U32.HI R74, RZ, 0x10, R49 ;  /* 0x00000010ff4a7819 */ /* 0x000fe40000011631 */
[----:B------:R-:W-:Y:S02]  /*aaf0*/  PRMT R77, R78, 0x5410, R77 ;  /* 0x000054104e4d7816 */ /* 0x000fe4000000004d */
[----:B------:R-:W-:Y:S02]  /*ab00*/  PRMT R74, R54, 0x5432, R74 ;  /* 0x00005432364a7816 */ /* 0x000fe4000000004a */
[----:B------:R-:W-:Y:S01]  /*ab10*/  SHF.R.U64 R73, R48, 0x10, R49 ;  /* 0x0000001030497819 */ /* 0x000fe20000001231 */
[----:B------:R-:W-:Y:S01]  /*ab20*/  IMAD.U32 R78, R77, 0x10000, RZ ;  /* 0x000100004d4e7824 */ /* 0x000fe200078e00ff */
[----:B------:R-:W-:Y:S01]  /*ab30*/  SHF.R.U64 R76, R50, 0x10, R51 ;  /* 0x00000010324c7819 */ /* 0x000fe20000001233 */
[----:B------:R-:W-:Y:S01]  /*ab40*/  IMAD.U32 R75, R74, 0x10000, RZ ;  /* 0x000100004a4b7824 */ /* 0x000fe200078e00ff */
[----:B------:R-:W-:-:S02]  /*ab50*/  PRMT R73, R79, 0x5410, R73 ;  /* 0x000054104f497816 */ /* 0x000fc40000000049 */
[----:B------:R-:W-:Y:S02]  /*ab60*/  LOP3.LUT R77, R77, 0xffff0000, RZ, 0xc0, !PT ;  /* 0xffff00004d4d7812 */ /* 0x000fe400078ec0ff */
[----:B------:R-:W-:Y:S02]  /*ab70*/  LOP3.LUT R74, R74, 0xffff0000, RZ, 0xc0, !PT ;  /* 0xffff00004a4a7812 */ /* 0x000fe400078ec0ff */
[----:B------:R-:W-:Y:S02]  /*ab80*/  PRMT R76, R53, 0x5432, R76 ;  /* 0x00005432354c7816 */ /* 0x000fe4000000004c */
[C---:B-1----:R-:W-:Y:S01]  /*ab90*/  LOP3.LUT R49, R6.reuse, 0xffff0000, RZ, 0xc0, !PT ;  /* 0xffff000006317812 */ /* 0x042fe200078ec0ff */
        /* <DEDUP_REMOVED lines=8> */
[----:B------:R-:W-:Y:S01]  /*ac20*/  FMUL.FTZ R75, R51, R74 ;  /* 0x0000004a334b7220 */ /* 0x000fe20000410000 */
[----:B------:R-:W-:Y:S02]  /*ac30*/  IMAD.U32 R7, R5, 0x10000, RZ ;  /* 0x0001000005077824 */ /* 0x000fe400078e00ff */
        /* <DEDUP_REMOVED lines=22> */
.L_x_6988:
[----:B------:R-:W-:Y:S05]  /*ada0*/  BSYNC B2 ;  /* 0x0000000000027941 */ /* 0x000fea0003800000 */
.L_x_6987:
[----:B------:R-:W-:Y:S05]  /*adb0*/  @P4 BRA `(.L_x_6986) ;  /* 0x0000000000b84947 */ /* 0x000fea0003800000 */
[----:B-12---:R-:W1:Y:S01]  /*adc0*/  LDS.128 R4, [R213+0x4000] ;  /* 0x00400000d5047984 */ /* 0x006e620000000c00 */
        /* <DEDUP_REMOVED lines=12> */
[C---:B-1----:R-:W-:Y:S01]  /*ae90*/  LOP3.LUT R45, R6.reuse, 0xffff0000, RZ, 0xc0, !PT ;  /* 0xffff0000062d7812 */ /* 0x042fe200078ec0ff */
        /* <DEDUP_REMOVED lines=32> */
.L_x_6986:
[----:B------:R-:W-:Y:S05]  /*b0a0*/  BSYNC B1 ;  /* 0x0000000000017941 */ /* 0x000fea0003800000 */
.L_x_6985:
[----:B------:R-:W-:Y:S04]  /*b0b0*/  BSSY B1, `(.L_x_6989) ;  /* 0x0000065000017945 */ /* 0x000fe80003800000 */
[----:B------:R-:W-:Y:S05]  /*b0c0*/  @P1 BRA `(.L_x_6990) ;  /* 0x00000004008c1947 */ /* 0x000fea0003800000 */
[----:B--23--:R-:W2:Y:S01]  /*b0d0*/  LDC R4, c[0x0][0x3d4] ;  /* 0x0000f500ff047b82 */ /* 0x00cea20000000800 */
[----:B------:R-:W-:Y:S01]  /*b0e0*/  BSSY B2, `(.L_x_6991) ;  /* 0x0000032000027945 */ /* 0x000fe20003800000 */
[-C--:B--2---:R-:W-:Y:S02]  /*b0f0*/  ISETP.GE.AND P0, PT, R22, R4.reuse, PT ;  /* 0x000000041600720c */ /* 0x084fe40003f06270 */
[----:B------:R-:W-:-:S11]  /*b100*/  ISETP.GE.AND P1, PT, R187, R4, PT ;  /* 0x00000004bb00720c */ /* 0x000fd60003f26270 */
[----:B------:R-:W-:Y:S05]  /*b110*/  @P0 BRA `(.L_x_6992) ;  /* 0x0000000000b80947 */ /* 0x000fea0003800000 */
[----:B-1----:R-:W1:Y:S01]  /*b120*/  LDS.128 R4, [R213+0x1000] ;  /* 0x00100000d5047984 */ /* 0x002e620000000c00 */
        /* <DEDUP_REMOVED lines=45> */
.L_x_6992:
[----:B------:R-:W-:Y:S05]  /*b400*/  BSYNC B2 ;  /* 0x0000000000027941 */ /* 0x000fea0003800000 */
.L_x_6991:
[----:B------:R-:W-:Y:S05]  /*b410*/  @P1 BRA `(.L_x_6990) ;  /* 0x0000000000b81947 */ /* 0x000fea0003800000 */
[----:B-12---:R-:W1:Y:S01]  /*b420*/  LDS.128 R4, [R213+0x5000] ;  /* 0x00500000d5047984 */ /* 0x006e620000000c00 */
        /* <DEDUP_REMOVED lines=45> */
.L_x_6990:
[----:B------:R-:W-:Y:S05]  /*b700*/  BSYNC B1 ;  /* 0x0000000000017941 */ /* 0x000fea0003800000 */
.L_x_6989:
[----:B------:R-:W-:Y:S04]  /*b710*/  BSSY B1, `(.L_x_6993) ;  /* 0x0000065000017945 */ /* 0x000fe80003800000 */
[----:B------:R-:W-:Y:S05]  /*b720*/  @P2 BRA `(.L_x_6994) ;  /* 0x00000004008c2947 */ /* 0x000fea0003800000 */
[----:B--234-:R-:W2:Y:S01]  /*b730*/  LDC R4, c[0x0][0x3d4] ;  /* 0x0000f500ff047b82 */ /* 0x01cea20000000800 */
[----:B------:R-:W-:Y:S01]  /*b740*/  BSSY B2, `(.L_x_6995) ;  /* 0x0000032000027945 */ /* 0x000fe20003800000 */
[-C--:B--2---:R-:W-:Y:S02]  /*b750*/  ISETP.GE.AND P0, PT, R22, R4.reuse, PT ;  /* 0x000000041600720c */ /* 0x084fe40003f06270 */
[----:B------:R-:W-:-:S11]  /*b760*/  ISETP.GE.AND P1, PT, R187, R4, PT ;  /* 0x00000004bb00720c */ /* 0x000fd60003f26270 */
[----:B------:R-:W-:Y:S05]  /*b770*/  @P0 BRA `(.L_x_6996) ;  /* 0x0000000000b80947 */ /* 0x000fea0003800000 */
[----:B-1----:R-:W1:Y:S01]  /*b780*/  LDS.128 R4, [R213+0x2000] ;  /* 0x00200000d5047984 */ /* 0x002e620000000c00 */
        /* <DEDUP_REMOVED lines=45> */
.L_x_6996:
[----:B------:R-:W-:Y:S05]  /*ba60*/  BSYNC B2 ;  /* 0x0000000000027941 */ /* 0x000fea0003800000 */
.L_x_6995:
        /* <DEDUP_REMOVED lines=47> */
.L_x_6994:
[----:B------:R-:W-:Y:S05]  /*bd60*/  BSYNC B1 ;  /* 0x0000000000017941 */ /* 0x000fea0003800000 */
.L_x_6993:
[----:B------:R-:W-:Y:S05]  /*bd70*/  @P3 BRA `(.L_x_6997) ;  /* 0x0000002c00703947 */ /* 0x000fea0003800000 */
[----:B-1234-:R-:W1:Y:S01]  /*bd80*/  LDC R4, c[0x0][0x3d4] ;  /* 0x0000f500ff047b82 */ /* 0x01ee620000000800 */
[----:B------:R-:W-:Y:S01]  /*bd90*/  BSSY B1, `(.L_x_6998) ;  /* 0x0000032000017945 */ /* 0x000fe20003800000 */
[-C--:B-1----:R-:W-:Y:S02]  /*bda0*/  ISETP.GE.AND P0, PT, R22, R4.reuse, PT ;  /* 0x000000041600720c */ /* 0x082fe40003f06270 */
[----:B------:R-:W-:-:S11]  /*bdb0*/  ISETP.GE.AND P1, PT, R187, R4, PT ;  /* 0x00000004bb00720c */ /* 0x000fd60003f26270 */
[----:B------:R-:W-:Y:S05]  /*bdc0*/  @P0 BRA `(.L_x_6999) ;  /* 0x0000000000b80947 */ /* 0x000fea0003800000 */
[----:B------:R-:W1:Y:S01]  /*bdd0*/  LDS.128 R4, [R213+0x3000] ;  /* 0x00300000d5047984 */ /* 0x000e620000000c00 */
[----:B------:R-:W-:Y:S02]  /*bde0*/  SHF.R.U32.HI R28, RZ, 0x10, R27 ;  /* 0x00000010ff1c7819 */ /* 0x000fe4000001161b */
[--C-:B------:R-:W-:Y:S02]  /*bdf0*/  SHF.R.U32.HI R30, RZ, 0x10, R25.reuse ;  /* 0x00000010ff1e7819 */ /* 0x100fe40000011619 */
[----:B------:R-:W-:Y:S02]  /*be00*/  SHF.R.U64 R31, R24, 0x10, R25 ;  /* 0x00000010181f7819 */ /* 0x000fe40000001219 */
[----:B------:R-:W-:Y:S02]  /*be10*/  SHF.R.U64 R29, R26, 0x10, R27 ;  /* 0x000000101a1d7819 */ /* 0x000fe4000000121b */
        /* <DEDUP_REMOVED lines=8> */
[C---:B-1----:R-:W-:Y:S01]  /*bea0*/  LOP3.LUT R13, R6.reuse, 0xffff0000, RZ, 0xc0, !PT ;  /* 0xffff0000060d7812 */ /* 0x042fe200078ec0ff */
[----:B------:R-:W-:Y:S01]  /*beb0*/  IMAD.U32 R12, R6, 0x10000, RZ ;  /* 0x00010000060c7824 */ /* 0x000fe200078e00ff */
[C---:B------:R-:W-:Y:S01]  /*bec0*/  LOP3.LUT R15, R7.reuse, 0xffff0000, RZ, 0xc0, !PT ;  /* 0xffff0000070f7812 */ /* 0x040fe200078ec0ff */
[----:B------:R-:W-:-:S02]  /*bed0*/  IMAD.U32 R14, R7, 0x10000, RZ ;  /* 0x00010000070e7824 */ /* 0x000fc400078e00ff */
[CC--:B------:R-:W-:Y:S01]  /*bee0*/  FMUL.FTZ R31, R13.reuse, R29.reuse ;  /* 0x0000001d0d1f7220 */ /* 0x0c0fe20000410000 */
[----:B------:R-:W-:Y:S01]  /*bef0*/  FMUL.FTZ R30, R13, R26 ;  /* 0x0000001a0d1e7220 */ /* 0x000fe20000410000 */
[----:B------:R-:W-:Y:S01]  /*bf00*/  FMUL.FTZ R13, R15, R28 ;  /* 0x0000001c0f0d7220 */ /* 0x000fe20000410000 */
[----:B------:R-:W-:Y:S02]  /*bf10*/  IMAD.U32 R6, R4, 0x10000, RZ ;  /* 0x0001000004067824 */ /* 0x000fe400078e00ff */
        /* <DEDUP_REMOVED lines=25> */
.L_x_6999:
[----:B------:R-:W-:Y:S05]  /*c0b0*/  BSYNC B1 ;  /* 0x0000000000017941 */ /* 0x000fea0003800000 */
.L_x_6998:
[----:B------:R-:W-:Y:S05]  /*c0c0*/  @P1 BRA `(.L_x_6997) ;  /* 0x00000028009c1947 */ /* 0x000fea0003800000 */
[----:B-1----:R-:W1:Y:S01]  /*c0d0*/  LDS.128 R4, [R213+0x7000] ;  /* 0x00700000d5047984 */ /* 0x002e620000000c00 */
[----:B------:R-:W-:Y:S02]  /*c0e0*/  SHF.R.U64 R13, R8, 0x10, R9 ;  /* 0x00000010080d7819 */ /* 0x000fe40000001209 */
[----:B------:R-:W-:Y:S02]  /*c0f0*/  SHF.R.U32.HI R12, RZ, 0x10, R21 ;  /* 0x00000010ff0c7819 */ /* 0x000fe40000011615 */
[----:B------:R-:W-:Y:S02]  /*c100*/  SHF.R.U32.HI R8, RZ, 0x10, R9 ;  /* 0x00000010ff087819 */ /* 0x000fe40000011609 */
[----:B------:R-:W-:Y:S02]  /*c110*/  PRMT R12, R3, 0x5410, R12 ;  /* 0x00005410030c7816 */ /* 0x000fe4000000000c */
[----:B------:R-:W-:Y:S02]  /*c120*/  PRMT R11, R11, 0x5410, R8 ;  /* 0x000054100b0b7816 */ /* 0x000fe40000000008 */
[----:B------:R-:W-:Y:S01]  /*c130*/  SHF.R.U64 R9, R20, 0x10, R21 ;  /* 0x0000001014097819 */ /* 0x000fe20000001215 */
[----:B------:R-:W-:Y:S01]  /*c140*/  IMAD.U32 R15, R12, 0x10000, RZ ;  /* 0x000100000c0f7824 */ /* 0x000fe200078e00ff */
[----:B------:R-:W-:Y:S01]  /*c150*/  PRMT R10, R10, 0x5410, R13 ;  /* 0x000054100a0a7816 */ /* 0x000fe2000000000d */
[----:B------:R-:W-:Y:S01]  /*c160*/  IMAD.U32 R13, R11, 0x10000, RZ ;  /* 0x000100000b0d7824 */ /* 0x000fe200078e00ff */
[----:B------:R-:W-:-:S02]  /*c170*/  LOP3.LUT R20, R12, 0xffff0000, RZ, 0xc0, !PT ;  /* 0xffff00000c147812 */ /* 0x000fc400078ec0ff */
[----:B------:R-:W-:Y:S02]  /*c180*/  PRMT R14, R0, 0x5410, R9 ;  /* 0x00005410000e7816 */ /* 0x000fe40000000009 */
[----:B------:R-:W-:Y:S01]  /*c190*/  LOP3.LUT R12, R11, 0xffff0000, RZ, 0xc0, !PT ;  /* 0xffff00000b0c7812 */ /* 0x000fe200078ec0ff */
[C---:B-1----:R-:W-:Y:S01]  /*c1a0*/  IMAD.U32 R8, R6.reuse, 0x10000, RZ ;  /* 0x0001000006087824 */ /* 0x042fe200078e00ff */
        /* <DEDUP_REMOVED lines=33> */
.L_x_6958:
[----:B------:R-:W1:Y:S01]  /*c3c0*/  LDC R21, c[0x0][0x3d4] ;  /* 0x0000f500ff157b82 */ /* 0x000e620000000800 */
[-C--:B------:R-:W-:Y:S01]  /*c3d0*/  ISETP.GE.AND P0, PT, R189, R73.reuse, PT ;  /* 0x00000049bd00720c */ /* 0x080fe20003f06270 */
[----:B------:R-:W-:Y:S01]  /*c3e0*/  ULDC.64 UR4, c[0x0][0x3c8] ;  /* 0x0000f20000047ab9 */ /* 0x000fe20000000a00 */
[-C--:B------:R-:W-:Y:S01]  /*c3f0*/  ISETP.GE.AND P1, PT, R188, R73.reuse, PT ;  /* 0x00000049bc00720c */ /* 0x080fe20003f26270 */
[----:B------:R-:W-:Y:S01]  /*c400*/  ULDC.64 UR6, c[0x0][0x3e0] ;  /* 0x0000f80000067ab9 */ /* 0x000fe20000000a00 */
[-C--:B------:R-:W-:Y:S02]  /*c410*/  ISETP.GE.AND P2, PT, R190, R73.reuse, PT ;  /* 0x00000049be00720c */ /* 0x080fe40003f46270 */
[----:B------:R-:W-:Y:S02]  /*c420*/  ISETP.GE.AND P3, PT, R18, R73, PT ;  /* 0x000000491200720c */ /* 0x000fe40003f66270 */
[CC--:B-1----:R-:W-:Y:S02]  /*c430*/  ISETP.GE.OR P0, PT, R16.reuse, R21.reuse, P0 ;  /* 0x000000151000720c */ /* 0x0c2fe40000706670 */
[----:B------:R-:W-:-:S02]  /*c440*/  ISETP.GE.OR P1, PT, R16, R21, P1 ;  /* 0x000000151000720c */ /* 0x000fc40000f26670 */
[CC--:B------:R-:W-:Y:S02]  /*c450*/  ISETP.GE.OR P2, PT, R16.reuse, R21.reuse, P2 ;  /* 0x000000151000720c */ /* 0x0c0fe40001746670 */
[----:B------:R-:W-:-:S07]  /*c460*/  ISETP.GE.OR P3, PT, R16, R21, P3 ;  /* 0x000000151000720c */ /* 0x000fce0001f66670 */
[--C-:B------:R-:W-:Y:S01]  /*c470*/  @!P0 IADD3 R29, P4, P5, R27, R29, R6.reuse ;  /* 0x0000001d1b1d8210 */ /* 0x100fe20007d9e006 */
[----:B------:R-:W1:Y:S03]  /*c480*/  @!P0 LDC.64 R62, c[0x0][0x3e0] ;  /* 0x0000f800ff3e8b82 */ /* 0x000e660000000a00 */
[--C-:B------:R-:W-:Y:S01]  /*c490*/  @!P0 IADD3.X R30, R31, R30, R7.reuse, P4, P5 ;  /* 0x0000001e1f1e8210 */ /* 0x100fe200027ea407 */
[C---:B------:R-:W-:Y:S01]  /*c4a0*/  @!P2 IMAD.WIDE.U32 R8, R12.reuse, 0x60, R6 ;  /* 0x000000600c08a825 */ /* 0x040fe200078e0006 */
[----:B------:R-:W-:-:S03]  /*c4b0*/  @!P1 LEA R0, P4, R12, R6, 0x6 ;  /* 0x000000060c009211 */ /* 0x000fc600078830ff */
[----:B------:R-:W2:Y:S01]  /*c4c0*/  @!P1 LDC.64 R66, c[0x0][0x3e0] ;  /* 0x0000f800ff429b82 */ /* 0x000ea20000000a00 */
[----:B------:R-:W-:Y:S01]  /*c4d0*/  @!P1 IADD3 R25, P5, R0, R27, RZ ;  /* 0x0000001b00199210 */ /* 0x000fe20007fbe0ff */
[----:B------:R-:W-:Y:S01]  /*c4e0*/  @!P2 IMAD R0, R13, 0x60, RZ ;  /* 0x000000600d00a824 */ /* 0x000fe200078e02ff */
[----:B------:R-:W-:Y:S02]  /*c4f0*/  @!P1 LEA.HI.X R26, R12, R7, R13, 0x6, P4 ;  /* 0x000000070c1a9211 */ /* 0x000fe400020f340d */
[----:B------:R-:W-:-:S03]  /*c500*/  @!P3 IADD3 R3, P4, R6, R27, RZ ;  /* 0x0000001b0603b210 */ /* 0x000fc60007f9e0ff */
[--C-:B------:R-:W-:Y:S01]  /*c510*/  @!P1 IMAD.X R26, R26, 0x1, R31.reuse, P5 ;  /* 0x000000011a1a9824 */ /* 0x100fe200028e061f */
[----:B------:R-:W-:Y:S01]  /*c520*/  @!P2 IADD3 R6, P5, R27, R8, RZ ;  /* 0x000000081b06a210 */ /* 0x000fe20007fbe0ff */
[----:B------:R-:W-:Y:S01]  /*c530*/  @!P3 IMAD.X R14, R7, 0x1, R31, P4 ;  /* 0x00000001070eb824 */ /* 0x000fe200020e061f */
[----:B------:R-:W3:Y:S02]  /*c540*/  @!P2 LDC.64 R70, c[0x0][0x3e0] ;  /* 0x0000f800ff46ab82 */ /* 0x000ee40000000a00 */
[----:B------:R-:W-:Y:S01]  /*c550*/  @!P2 IADD3.X R7, R31, R0, R9, P5, !PT ;  /* 0x000000001f07a210 */ /* 0x000fe20002ffe409 */
[----:B------:R-:W-:Y:S01]  /*c560*/  @!P2 IMAD R31, R11, 0x60, RZ ;  /* 0x000000600b1fa824 */ /* 0x000fe200078e02ff */
[----:B------:R-:W-:-:S04]  /*c570*/  @!P0 IADD3 R27, P4, P5, R33, R24, R4 ;  /* 0x00000018211b8210 */ /* 0x000fc80007d9e004 */
[----:B------:R-:W-:Y:S01]  /*c580*/  @!P0 IADD3.X R28, R35, R28, R5, P4, P5 ;  /* 0x0000001c231c8210 */ /* 0x000fe200027ea405 */
[----:B------:R-:W4:Y:S01]  /*c590*/  @!P0 LDC.64 R60, c[0x0][0x3c8] ;  /* 0x0000f200ff3c8b82 */ /* 0x000f220000000a00 */
[----:B------:R-:W-:Y:S02]  /*c5a0*/  @!P3 IADD3 R15, P4, R4, R33, RZ ;  /* 0x00000021040fb210 */ /* 0x000fe40007f9e0ff */
[----:B------:R-:W-:-:S03]  /*c5b0*/  @!P1 LEA R20, P5, R10, R4, 0x6 ;  /* 0x000000040a149211 */ /* 0x000fc600078a30ff */
[----:B------:R-:W-:Y:S01]  /*c5c0*/  @!P3 IMAD.X R32, R5, 0x1, R35, P4 ;  /* 0x000000010520b824 */ /* 0x000fe200020e0623 */
[C---:B------:R-:W-:Y:S01]  /*c5d0*/  @!P3 LEA R8, P4, R3.reuse, UR4, 0x1 ;  /* 0x000000040308bc11 */ /* 0x040fe2000f8808ff */
[----:B------:R-:W0:Y:S01]  /*c5e0*/  @!P1 LDC.64 R64, c[0x0][0x3c8] ;  /* 0x0000f200ff409b82 */ /* 0x000e220000000a00 */
[C---:B------:R-:W-:Y:S01]  /*c5f0*/  @!P1 LEA.HI.X R24, R10.reuse, R5, R11, 0x6, P5 ;  /* 0x000000050a189211 */ /* 0x040fe200028f340b */
[----:B------:R-:W-:Y:S01]  /*c600*/  @!P2 IMAD.WIDE.U32 R4, R10, 0x60, R4 ;  /* 0x000000600a04a825 */ /* 0x000fe200078e0004 */
[----:B------:R-:W-:Y:S02]  /*c610*/  @!P3 LEA.HI.X R9, R3, UR5, R14, 0x1, P4 ;  /* 0x000000050309bc11 */ /* 0x000fe4000a0f0c0e */
[C---:B------:R-:W-:Y:S02]  /*c620*/  @!P3 LEA R14, P4, R15.reuse, UR6, 0x1 ;  /* 0x000000060f0ebc11 */ /* 0x040fe4000f8808ff */
[----:B------:R-:W-:Y:S01]  /*c630*/  @!P1 IADD3 R20, P5, R20, R33, RZ ;  /* 0x0000002114149210 */ /* 0x000fe20007fbe0ff */
[----:B------:R-:W0:Y:S01]  /*c640*/  @!P2 LDC.64 R68, c[0x0][0x3c8] ;  /* 0x0000f200ff44ab82 */ /* 0x000e220000000a00 */
[----:B------:R-:W-:-:S02]  /*c650*/  @!P3 LEA.HI.X R15, R15, UR7, R32, 0x1, P4 ;  /* 0x000000070f0fbc11 */ /* 0x000fc4000a0f0c20 */
[----:B-1----:R-:W-:Y:S01]  /*c660*/  @!P0 LEA R62, P4, R27, R62, 0x1 ;  /* 0x0000003e1b3e8211 */ /* 0x002fe200078808ff */
[----:B------:R-:W-:Y:S01]  /*c670*/  @!P1 IMAD.X R24, R24, 0x1, R35, P5 ;  /* 0x0000000118189824 */ /* 0x000fe200028e0623 */
[----:B------:R-:W-:Y:S02]  /*c680*/  @!P2 IADD3 R0, P5, R33, R4, RZ ;  /* 0x000000042100a210 */ /* 0x000fe40007fbe0ff */
[----:B------:R-:W-:Y:S02]  /*c690*/  @!P0 LEA.HI.X R63, R27, R63, R28, 0x1, P4 ;  /* 0x0000003f1b3f8211 */ /* 0x000fe400020f0c1c */
[C---:B--2---:R-:W-:Y:S02]  /*c6a0*/  @!P1 LEA R66, P4, R20.reuse, R66, 0x1 ;  /* 0x0000004214429211 */ /* 0x044fe400078808ff */
[----:B------:R-:W-:Y:S02]  /*c6b0*/  @!P2 IADD3.X R3, R35, R31, R5, P5, !PT ;  /* 0x0000001f2303a210 */ /* 0x000fe40002ffe405 */
[----:B------:R-:W-:-:S02]  /*c6c0*/  @!P1 LEA.HI.X R67, R20, R67, R24, 0x1, P4 ;  /* 0x0000004314439211 */ /* 0x000fc400020f0c18 */
[----:B------:R-:W-:Y:S02]  /*c6d0*/  CS2R R32, SRZ ;  /* 0x0000000000207805 */ /* 0x000fe4000001ff00 */
[C---:B---3--:R-:W-:Y:S02]  /*c6e0*/  @!P2 LEA R70, P4, R0.reuse, R70, 0x1 ;  /* 0x000000460046a211 */ /* 0x048fe400078808ff */
[----:B------:R-:W-:Y:S02]  /*c6f0*/  CS2R R34, SRZ ;  /* 0x0000000000227805 */ /* 0x000fe4000001ff00 */
[----:B----4-:R-:W-:Y:S02]  /*c700*/  @!P0 LEA R60, P5, R29, R60, 0x1 ;  /* 0x0000003c1d3c8211 */ /* 0x010fe400078a08ff */
[----:B------:R-:W-:Y:S02]  /*c710*/  CS2R R4, SRZ ;  /* 0x0000000000047805 */ /* 0x000fe4000001ff00 */
[----:B------:R-:W-:-:S02]  /*c720*/  @!P2 LEA.HI.X R71, R0, R71, R3, 0x1, P4 ;  /* 0x000000470047a211 */ /* 0x000fc400020f0c03 */
[----:B------:R-:W1:Y:S01]  /*c730*/  LDC R0, c[0x0][0x428] ;  /* 0x00010a00ff007b82 */ /* 0x000e620000000800 */
[----:B------:R-:W-:Y:S02]  /*c740*/  @!P0 LEA.HI.X R61, R29, R61, R30, 0x1, P5 ;  /* 0x0000003d1d3d8211 */ /* 0x000fe400028f0c1e */
[----:B------:R-:W-:Y:S02]  /*c750*/  CS2R R28, SRZ ;  /* 0x00000000001c7805 */ /* 0x000fe4000001ff00 */
[----:B------:R-:W-:Y:S01]  /*c760*/  CS2R R30, SRZ ;  /* 0x00000000001e7805 */ /* 0x000fe2000001ff00 */
[----:B------:R-:W5:Y:S01]  /*c770*/  @!P0 LDG.E.128 R32, desc[UR54][R62.64] ;  /* 0x000000363e208981 */ /* 0x000f62000c1e1d00 */
[----:B0-----:R-:W-:-:S04]  /*c780*/  @!P1 LEA R64, P5, R25, R64, 0x1 ;  /* 0x0000004019409211 */ /* 0x001fc800078a08ff */
[----:B------:R-:W5:Y:S01]  /*c790*/  @!P0 LDG.E.128 R28, desc[UR54][R60.64] ;  /* 0x000000363c1c8981 */ /* 0x000f62000c1e1d00 */
[----:B------:R-:W-:Y:S01]  /*c7a0*/  @!P1 LEA.HI.X R65, R25, R65, R26, 0x1, P5 ;  /* 0x0000004119419211 */ /* 0x000fe200028f0c1a */
[----:B------:R-:W-:Y:S01]  /*c7b0*/  IMAD R3, R197, 0x80, R18 ;  /* 0x00000080c5037824 */ /* 0x000fe200078e0212 */
[C---:B------:R-:W-:Y:S02]  /*c7c0*/  @!P2 LEA R68, P5, R6.reuse, R68, 0x1 ;  /* 0x000000440644a211 */ /* 0x040fe400078a08ff */
[----:B------:R-:W-:Y:S02]  /*c7d0*/  CS2R R24, SRZ ;  /* 0x0000000000187805 */ /* 0x000fe4000001ff00 */
[----:B------:R-:W-:Y:S02]  /*c7e0*/  CS2R R26, SRZ ;  /* 0x00000000001a7805 */ /* 0x000fe4000001ff00 */
[----:B------:R-:W-:Y:S02]  /*c7f0*/  @!P2 LEA.HI.X R69, R6, R69, R7, 0x1, P5 ;  /* 0x000000450645a211 */ /* 0x000fe400028f0c07 */
[----:B------:R-:W-:-:S02]  /*c800*/  CS2R R6, SRZ ;  /* 0x0000000000067805 */ /* 0x000fc4000001ff00 */
[----:B-1----:R-:W-:-:S04]  /*c810*/  ISETP.NE.AND P0, PT, R0, 0x1, PT ;  /* 0x000000010000780c */ /* 0x002fc80003f05270 */
[----:B------:R0:W5:Y:S01]  /*c820*/  @!P3 LDG.E.128 R4, desc[UR54][R8.64] ;  /* 0x000000360804b981 */ /* 0x000162000c1e1d00 */
[----:B------:R-:W-:Y:S02]  /*c830*/  IMAD R3, R220, 0x20, R3 ;  /* 0x00000020dc037824 */ /* 0x000fe400078e0203 */
[----:B------:R-:W-:Y:S01]  /*c840*/  IMAD.MOV.U32 R58, RZ, RZ, R54 ;  /* 0x000000ffff3a7224 */ /* 0x000fe200078e0036 */
[----:B------:R1:W5:Y:S01]  /*c850*/  @!P3 LDG.E.128 R24, desc[UR54][R14.64] ;  /* 0x000000360e18b981 */ /* 0x000362000c1e1d00 */
[----:B------:R-:W-:Y:S02]  /*c860*/  CS2R R36, SRZ ;  /* 0x0000000000247805 */ /* 0x000fe4000001ff00 */
[----:B------:R-:W-:Y:S02]  /*c870*/  CS2R R38, SRZ ;  /* 0x0000000000267805 */ /* 0x000fe4000001ff00 */
[----:B------:R-:W2:Y:S01]  /*c880*/  @P0 LDC R0, c[0x0][0x42c] ;  /* 0x00010b00ff000b82 */ /* 0x000ea20000000800 */
[----:B------:R-:W-:Y:S01]  /*c890*/  IMAD.MOV.U32 R57, RZ, RZ, R53 ;  /* 0x000000ffff397224 */ /* 0x000fe200078e0035 */
[----:B------:R-:W-:-:S02]  /*c8a0*/  CS2R R40, SRZ ;  /* 0x0000000000287805 */ /* 0x000fc4000001ff00 */
[----:B------:R-:W-:Y:S02]  /*c8b0*/  CS2R R42, SRZ ;  /* 0x00000000002a7805 */ /* 0x000fe4000001ff00 */
[----:B------:R-:W-:Y:S02]  /*c8c0*/  CS2R R44, SRZ ;  /* 0x00000000002c7805 */ /* 0x000fe4000001ff00 */
[----:B------:R-:W-:Y:S02]  /*c8d0*/  CS2R R46, SRZ ;  /* 0x00000000002e7805 */ /* 0x000fe4000001ff00 */
[----:B------:R-:W-:Y:S02]  /*c8e0*/  CS2R R48, SRZ ;  /* 0x0000000000307805 */ /* 0x000fe4000001ff00 */
[----:B------:R-:W-:Y:S01]  /*c8f0*/  CS2R R50, SRZ ;  /* 0x0000000000327805 */ /* 0x000fe2000001ff00 */
[----:B0-----:R-:W0:Y:S01]  /*c900*/  @P0 LDC R9, c[0x0][0x430] ;  /* 0x00010c00ff090b82 */ /* 0x001e220000000800 */
[----:B------:R3:W5:Y:S04]  /*c910*/  @!P1 LDG.E.128 R36, desc[UR54][R64.64] ;  /* 0x0000003640249981 */ /* 0x000768000c1e1d00 */
[----:B------:R3:W5:Y:S04]  /*c920*/  @!P1 LDG.E.128 R40, desc[UR54][R66.64] ;  /* 0x0000003642289981 */ /* 0x000768000c1e1d00 */
[----:B------:R3:W5:Y:S04]  /*c930*/  @!P2 LDG.E.128 R44, desc[UR54][R68.64] ;  /* 0x00000036442ca981 */ /* 0x000768000c1e1d00 */
[----:B------:R3:W5:Y:S01]  /*c940*/  @!P2 LDG.E.128 R48, desc[UR54][R70.64] ;  /* 0x000000364630a981 */ /* 0x000762000c1e1d00 */
[----:B--2---:R-:W-:-:S05]  /*c950*/  @P0 IMAD.HI.U32 R0, R3, R0, RZ ;  /* 0x0000000003000227 */ /* 0x004fca00078e00ff */
[----:B0-----:R-:W-:-:S04]  /*c960*/  @P0 SHF.R.U32.HI R3, RZ, R9, R0 ;  /* 0x00000009ff030219 */ /* 0x001fc80000011600 */
[----:B------:R-:W-:Y:S01]  /*c970*/  SHF.R.S32.HI R9, RZ, 0x1f, R3 ;  /* 0x0000001fff097819 */ /* 0x000fe20000011403 */
[----:B-1----:R-:W-:-:S04]  /*c980*/  IMAD.WIDE.U32 R14, R3, R12, R58 ;  /* 0x0000000c030e7225 */ /* 0x002fc800078e003a */
[C---:B------:R-:W-:Y:S02]  /*c990*/  IMAD R0, R9.reuse, R12, RZ ;  /* 0x0000000c09007224 */ /* 0x040fe400078e02ff */
[-C--:B------:R-:W-:Y:S02]  /*c9a0*/  IMAD R8, R9, R10.reuse, RZ ;  /* 0x0000000a09087224 */ /* 0x080fe400078e02ff */
[C---:B------:R-:W-:Y:S02]  /*c9b0*/  IMAD R9, R3.reuse, R13, R0 ;  /* 0x0000000d03097224 */ /* 0x040fe400078e0200 */
[----:B------:R-:W-:-:S04]  /*c9c0*/  IMAD.WIDE.U32 R12, R3, R10, R56 ;  /* 0x0000000a030c7225 */ /* 0x000fc800078e0038 */
[----:B------:R-:W-:Y:S01]  /*c9d0*/  IMAD R3, R3, R11, R8 ;  /* 0x0000000b03037224 */ /* 0x000fe200078e0208 */
[----:B------:R-:W-:Y:S01]  /*c9e0*/  LEA R8, P4, R14, UR4, 0x1 ;  /* 0x000000040e087c11 */ /* 0x000fe2000f8808ff */
[----:B------:R-:W-:Y:S02]  /*c9f0*/  IMAD.IADD R9, R15, 0x1, R9 ;  /* 0x000000010f097824 */ /* 0x000fe400078e0209 */
[----:B------:R-:W-:-:S03]  /*ca00*/  IMAD.IADD R3, R13, 0x1, R3 ;  /* 0x000000010d037824 */ /* 0x000fc600078e0203 */
[----:B------:R-:W-:Y:S02]  /*ca10*/  LEA.HI.X R9, R14, UR5, R9, 0x1, P4 ;  /* 0x000000050e097c11 */ /* 0x000fe4000a0f0c09 */
[----:B------:R-:W-:Y:S01]  /*ca20*/  LEA R0, P4, R12, UR6, 0x1 ;  /* 0x000000060c007c11 */ /* 0x000fe2000f8808ff */
[----:B------:R-:W-:Y:S01]  /*ca30*/  UMOV UR4, 0xffffffff ;  /* 0xffffffff00047882 */ /* 0x000fe20000000000 */
[----:B------:R-:W-:Y:S02]  /*ca40*/  ISETP.GE.AND P0, PT, R16, R21, PT ;  /* 0x000000151000720c */ /* 0x000fe40003f06270 */
[----:B------:R-:W-:Y:S02]  /*ca50*/  LEA.HI.X R3, R12, UR7, R3, 0x1, P4 ;  /* 0x000000070c037c11 */ /* 0x000fe4000a0f0c03 */
[-C--:B------:R-:W-:Y:S02]  /*ca60*/  ISETP.GE.OR P1, PT, R18, R73.reuse, P0 ;  /* 0x000000491200720c */ /* 0x080fe40000726670 */
[----:B------:R-:W-:-:S02]  /*ca70*/  ISETP.GE.OR P2, PT, R189, R73, P0 ;  /* 0x00000049bd00720c */ /* 0x000fc40000746670 */
[-C--:B------:R-:W-:Y:S02]  /*ca80*/  ISETP.GE.OR P3, PT, R188, R73.reuse, P0 ;  /* 0x00000049bc00720c */ /* 0x080fe40000766670 */
[----:B------:R-:W-:Y:S01]  /*ca90*/  ISETP.GE.OR P0, PT, R190, R73, P0 ;  /* 0x00000049be00720c */ /* 0x000fe20000706670 */
[----:B---3--:R-:W-:-:S12]  /*caa0*/  BRA.DIV UR4, `(.L_x_7000) ;  /* 0x0000017604607947 */ /* 0x008fd8000b800000 */
.L_x_7298:
[----:B------:R-:W-:-:S03]  /*cab0*/  UMOV UR4, 0xffffffff ;  /* 0xffffffff00047882 */ /* 0x000fc60000000000 */
[----:B------:R-:W-:Y:S05]  /*cac0*/  BRA.DIV UR4, `(.L_x_7001) ;  /* 0x0000017604807947 */ /* 0x000fea000b800000 */
.L_x_7301:
[----:B------:R-:W-:-:S03]  /*cad0*/  UMOV UR4, 0xffffffff ;  /* 0xffffffff00047882 */ /* 0x000fc60000000000 */
[----:B------:R-:W-:Y:S05]  /*cae0*/  BRA.DIV UR4, `(.L_x_7002) ;  /* 0x0000017604a07947 */ /* 0x000fea000b800000 */
.L_x_7304:
[----:B------:R-:W-:-:S03]  /*caf0*/  UMOV UR4, 0xffffffff ;  /* 0xffffffff00047882 */ /* 0x000fc60000000000 */
[----:B------:R-:W-:Y:S05]  /*cb00*/  BRA.DIV UR4, `(.L_x_7003) ;  /* 0x0000017604c07947 */ /* 0x000fea000b800000 */
.L_x_7307:
[----:B------:R-:W-:-:S03]  /*cb10*/  UMOV UR4, 0xffffffff ;  /* 0xffffffff00047882 */ /* 0x000fc60000000000 */
[----:B------:R-:W-:Y:S05]  /*cb20*/  BRA.DIV UR4, `(.L_x_7004) ;  /* 0x0000017604e07947 */ /* 0x000fea000b800000 */
.L_x_7310:
[----:B------:R-:W-:-:S03]  /*cb30*/  UMOV UR4, 0xffffffff ;  /* 0xffffffff00047882 */ /* 0x000fc60000000000 */
[----:B------:R-:W-:Y:S05]  /*cb40*/  BRA.DIV UR4, `(.L_x_7005) ;  /* 0x0000017a04007947 */ /* 0x000fea000b800000 */
.L_x_7313:
[----:B------:R-:W-:-:S03]  /*cb50*/  UMOV UR4, 0xffffffff ;  /* 0xffffffff00047882 */ /* 0x000fc60000000000 */
[----:B------:R-:W-:Y:S05]  /*cb60*/  BRA.DIV UR4, `(.L_x_7006) ;  /* 0x0000017a04207947 */ /* 0x000fea000b800000 */
.L_x_7316:
[----:B------:R-:W-:-:S03]  /*cb70*/  UMOV UR4, 0xffffffff ;  /* 0xffffffff00047882 */ /* 0x000fc60000000000 */
[----:B------:R-:W-:Y:S05]  /*cb80*/  BRA.DIV UR4, `(.L_x_7007) ;  /* 0x0000017a04407947 */ /* 0x000fea000b800000 */
.L_x_7319:
[----:B------:R-:W-:-:S03]  /*cb90*/  UMOV UR4, 0xffffffff ;  /* 0xffffffff00047882 */ /* 0x000fc60000000000 */
[----:B------:R-:W-:Y:S05]  /*cba0*/  BRA.DIV UR4, `(.L_x_7008) ;  /* 0x0000017a04607947 */ /* 0x000fea000b800000 */
.L_x_7322:
[----:B------:R-:W-:-:S03]  /*cbb0*/  UMOV UR4, 0xffffffff ;  /* 0xffffffff00047882 */ /* 0x000fc60000000000 */
[----:B------:R-:W-:Y:S05]  /*cbc0*/  BRA.DIV UR4, `(.L_x_7009) ;  /* 0x0000017a04807947 */ /* 0x000fea000b800000 */
.L_x_7325:
[----:B------:R-:W-:-:S03]  /*cbd0*/  UMOV UR4, 0xffffffff ;  /* 0xffffffff00047882 */ /* 0x000fc60000000000 */
[----:B------:R-:W-:Y:S05]  /*cbe0*/  BRA.DIV UR4, `(.L_x_7010) ;  /* 0x0000017a04a07947 */ /* 0x000fea000b800000 */
.L_x_7328:
[----:B------:R-:W-:-:S03]  /*cbf0*/  UMOV UR4, 0xffffffff ;  /* 0xffffffff00047882 */ /* 0x000fc60000000000 */
[----:B------:R-:W-:Y:S05]  /*cc00*/  BRA.DIV UR4, `(.L_x_7011) ;  /* 0x0000017a04c07947 */ /* 0x000fea000b800000 */
.L_x_7331:
[----:B------:R-:W-:-:S03]  /*cc10*/  UMOV UR4, 0xffffffff ;  /* 0xffffffff00047882 */ /* 0x000fc60000000000 */
[----:B------:R-:W-:Y:S05]  /*cc20*/  BRA.DIV UR4, `(.L_x_7012) ;  /* 0x0000017a04e07947 */ /* 0x000fea000b800000 */
.L_x_7334:
[----:B------:R-:W-:-:S03]  /*cc30*/  UMOV UR4, 0xffffffff ;  /* 0xffffffff00047882 */ /* 0x000fc60000000000 */
[----:B------:R-:W-:Y:S05]  /*cc40*/  BRA.DIV UR4, `(.L_x_7013) ;  /* 0x0000017e04007947 */ /* 0x000fea000b800000 */
.L_x_7337:
[----:B------:R-:W-:-:S03]  /*cc50*/  UMOV UR4, 0xffffffff ;  /* 0xffffffff00047882 */ /* 0x000fc60000000000 */
[----:B------:R-:W-:Y:S05]  /*cc60*/  BRA.DIV UR4, `(.L_x_7014) ;  /* 0x0000017e04207947 */ /* 0x000fea000b800000 */
.L_x_7340:
[----:B------:R-:W-:-:S03]  /*cc70*/  UMOV UR4, 0xffffffff ;  /* 0xffffffff00047882 */ /* 0x000fc60000000000 */
[----:B------:R-:W-:Y:S05]  /*cc80*/  BRA.DIV UR4, `(.L_x_7015) ;  /* 0x0000017e04407947 */ /* 0x000fea000b800000 */
.L_x_7343:
        /* <DEDUP_REMOVED lines=12> */
[----:B------:R-:W-:Y:S01]  /*cd50*/  LEA.HI R0, R222, R222, RZ, 0x1 ;  /* 0x000000dede007211 */ /* 0x000fe200078f08ff */
[----:B------:R-:W-:Y:S01]  /*cd60*/  IMAD.MOV.U32 R10, RZ, RZ, R30 ;  /* 0x000000ffff0a7224 */ /* 0x000fe200078e001e */
[----:B------:R-:W-:-:S02]  /*cd70*/  PRMT R53, R53, 0x5410, R3 ;  /* 0x0000541035357816 */ /* 0x000fc40000000003 */
[----:B------:R-:W-:Y:S01]  /*cd80*/  LOP3.LUT R3, R0, 0xfffffffe, RZ, 0xc0, !PT ;  /* 0xfffffffe00037812 */ /* 0x000fe200078ec0ff */
[----:B------:R-:W-:Y:S01]  /*cd90*/  IMAD.MOV.U32 R0, RZ, RZ, R32 ;  /* 0x000000ffff007224 */ /* 0x000fe200078e0020 */
[----:B------:R-:W-:Y:S01]  /*cda0*/  PRMT R76, R9, 0x7610, R76 ;  /* 0x00007610094c7816 */ /* 0x000fe2000000004c */
[----:B------:R-:W-:Y:S01]  /*cdb0*/  IMAD.MOV.U32 R9, RZ, RZ, R29 ;  /* 0x000000ffff097224 */ /* 0x000fe200078e001d */
[----:B------:R-:W-:Y:S01]  /*cdc0*/  PRMT R55, R55, 0x5410, R8 ;  /* 0x0000541037377816 */ /* 0x000fe20000000008 */
[----:B------:R-:W-:Y:S01]  /*cdd0*/  IMAD.IADD R3, R222, 0x1, -R3 ;  /* 0x00000001de037824 */ /* 0x000fe200078e0a03 */
[----:B------:R-:W-:Y:S01]  /*cde0*/  PRMT R70, R10, 0x7610, R70 ;  /* 0x000076100a467816 */ /* 0x000fe20000000046 */
[----:B------:R-:W-:Y:S01]  /*cdf0*/  IMAD.MOV.U32 R8, RZ, RZ, R26 ;  /* 0x000000ffff087224 */ /* 0x000fe200078e001a */
[----:B------:R-:W-:Y:S01]  /*ce00*/  PRMT R72, R9, 0x7610, R72 ;  /* 0x0000761009487816 */ /* 0x000fe20000000048 */
[----:B------:R-:W-:Y:S01]  /*ce10*/  IMAD.MOV.U32 R10, RZ, RZ, R31 ;  /* 0x000000ffff0a7224 */ /* 0x000fe200078e001f */
[----:B------:R-:W-:Y:S01]  /*ce20*/  SHF.L.U32 R9, R3, 0x1f, RZ ;  /* 0x0000001f03097819 */ /* 0x000fe200000006ff */
[----:B------:R-:W-:Y:S01]  /*ce30*/  IMAD.MOV.U32 R3, RZ, RZ, R35 ;  /* 0x000000ffff037224 */ /* 0x000fe200078e0023 */
[----:B------:R-:W-:Y:S01]  /*ce40*/  PRMT R54, R54, 0x5410, R8 ;  /* 0x0000541036367816 */ /* 0x000fe20000000008 */
[----:B------:R-:W-:Y:S01]  /*ce50*/  IMAD.MOV.U32 R8, RZ, RZ, R28 ;  /* 0x000000ffff087224 */ /* 0x000fe200078e001c */
[----:B------:R-:W0:Y:S01]  /*ce60*/  SYNCS.PHASECHK.TRANS64.TRYWAIT P4, [R2+URZ+0x28800], R9 ;  /* 0x02880009020075a7 */ /* 0x000e22000808017f */
        /* <DEDUP_REMOVED lines=38> */
[----:B0-----:R-:W-:Y:S06]  /*d0d0*/  @!P4 BRA `(.L_x_7017) ;  /* 0x000001780054c947 */ /* 0x001fec0003800000 */
.L_x_7344:
[----:B------:R-:W-:Y:S05]  /*d0e0*/  BSYNC B1 ;  /* 0x0000000000017941 */ /* 0x000fea0003800000 */
.L_x_7016:
[----:B------:R-:W-:Y:S04]  /*d0f0*/  BSSY B1, `(.L_x_7018) ;  /* 0x0000069000017945 */ /* 0x000fe80003800000 */
        /* <DEDUP_REMOVED lines=17> */
[--C-:B------:R-:W-:Y:S02]  /*d210*/  SHF.R.U64 R78, R6, 0x10, R7.reuse ;  /* 0x00000010064e7819 */ /* 0x100fe40000001207 */
[----:B------:R-:W-:Y:S01]  /*d220*/  IMAD R74, R13, 0x2, R2 ;  /* 0x000000020d4a7824 */ /* 0x000fe200078e0202 */
[----:B------:R-:W-:Y:S02]  /*d230*/  SHF.R.U32.HI R79, RZ, 0x10, R7 ;  /* 0x00000010ff4f7819 */ /* 0x000fe40000011607 */
[----:B------:R-:W-:Y:S02]  /*d240*/  SHF.R.U32.HI R85, RZ, 0x10, R27 ;  /* 0x00000010ff557819 */ /* 0x000fe4000001161b */
[----:B------:R-:W1:Y:S01]  /*d250*/  LDS.128 R12, [R74+0x10400] ;  /* 0x010400004a0c7984 */ /* 0x000e620000000c00 */
[----:B------:R-:W-:Y:S01]  /*d260*/  PRMT R75, R81, 0x5410, R75 ;  /* 0x00005410514b7816 */ /* 0x000fe2000000004b */
[----:B------:R-:W-:Y:S01]  /*d270*/  IMAD.U32 R81, R80, 0x10000, RZ ;  /* 0x0001000050517824 */ /* 0x000fe200078e00ff */
[----:B------:R-:W-:-:S02]  /*d280*/  PRMT R82, R53, 0x5432, R82 ;  /* 0x0000543235527816 */ /* 0x000fc40000000052 */
[----:B------:R-:W-:Y:S01]  /*d290*/  PRMT R85, R76, 0x5410, R85 ;  /* 0x000054104c557816 */ /* 0x000fe20000000055 */
[----:B------:R-:W-:Y:S01]  /*d2a0*/  IMAD.U32 R76, R75, 0x10000, RZ ;  /* 0x000100004b4c7824 */ /* 0x000fe200078e00ff */
[----:B------:R-:W-:Y:S01]  /*d2b0*/  PRMT R77, R83, 0x5410, R77 ;  /* 0x00005410534d7816 */ /* 0x000fe2000000004d */
[----:B------:R-:W-:Y:S01]  /*d2c0*/  IMAD.U32 R83, R82, 0x10000, RZ ;  /* 0x0001000052537824 */ /* 0x000fe200078e00ff */
[----:B------:R-:W-:Y:S02]  /*d2d0*/  PRMT R79, R86, 0x5410, R79 ;  /* 0x00005410564f7816 */ /* 0x000fe4000000004f */
[----:B------:R-:W-:Y:S02]  /*d2e0*/  SHF.R.U64 R84, R26, 0x10, R27 ;  /* 0x000000101a547819 */ /* 0x000fe4000000121b */
[----:B------:R-:W-:Y:S02]  /*d2f0*/  LOP3.LUT R80, R80, 0xffff0000, RZ, 0xc0, !PT ;  /* 0xffff000050507812 */ /* 0x000fe400078ec0ff */
[----:B------:R-:W-:-:S02]  /*d300*/  LOP3.LUT R75, R75, 0xffff0000, RZ, 0xc0, !PT ;  /* 0xffff00004b4b7812 */ /* 0x000fc400078ec0ff */
[----:B------:R-:W-:Y:S02]  /*d310*/  PRMT R84, R54, 0x5432, R84 ;  /* 0x0000543236547816 */ /* 0x000fe40000000054 */
        /* <DEDUP_REMOVED lines=31> */
[----:B------:R-:W-:Y:S01]  /*d510*/  FFMA.FTZ R81, R24, R76, R81 ;  /* 0x0000004c18517223 */ /* 0x000fe20000010051 */
[-C--:B------:R-:W-:Y:S01]  /*d520*/  FMUL.FTZ R24, R12, R75.reuse ;  /* 0x0000004b0c187220 */ /* 0x080fe20000410000 */
[----:B------:R-:W-:Y:S01]  /*d530*/  LOP3.LUT R77, R77, 0xffff0000, RZ, 0xc0, !PT ;  /* 0xffff00004d4d7812 */ /* 0x000fe200078ec0ff */
[----:B------:R-:W-:Y:S02]  /*d540*/  IMAD.U32 R6, R84, 0x10000, RZ ;  /* 0x0001000054067824 */ /* 0x000fe400078e00ff */
[C---:B------:R-:W-:Y:S01]  /*d550*/  FFMA.FTZ R12, R5.reuse, R75, -R4 ;  /* 0x0000004b050c7223 */ /* 0x040fe20000010804 */
[----:B------:R-:W-:Y:S02]  /*d560*/  IMAD.U32 R4, R78, 0x10000, RZ ;  /* 0x000100004e047824 */ /* 0x000fe400078e00ff */
[----:B------:R-:W-:Y:S01]  /*d570*/  FFMA.FTZ R24, R5, R80, R24 ;  /* 0x0000005005187223 */ /* 0x000fe20000010018 */
        /* <DEDUP_REMOVED lines=16> */
[----:B------:R-:W-:Y:S01]  /*d680*/  FMUL.FTZ R6, R15, R79 ;  /* 0x0000004f0f067220 */ /* 0x000fe20000410000 */
[----:B------:R-:W-:Y:S01]  /*d690*/  FFMA.FTZ R76, R8, R77, -R11 ;  /* 0x0000004d084c7223 */ /* 0x000fe2000001080b */
        /* <DEDUP_REMOVED lines=14> */
.L_x_7019:
[----:B------:R-:W-:Y:S05]  /*d780*/  BSYNC B1 ;  /* 0x0000000000017941 */ /* 0x000fea0003800000 */
.L_x_7018:
        /* <DEDUP_REMOVED lines=12> */
[--C-:B------:R-:W-:Y:S02]  /*d850*/  SHF.R.U64 R13, R30, 0x10, R31.reuse ;  /* 0x000000101e0d7819 */ /* 0x100fe4000000121f */
        /* <DEDUP_REMOVED lines=9> */
[----:B------:R-:W-:Y:S01]  /*d8f0*/  SHF.R.U64 R14, R34, 0x10, R35 ;  /* 0x00000010220e7819 */ /* 0x000fe20000001223 */
[----:B------:R-:W-:Y:S01]  /*d900*/  IMAD.U32 R32, R69, 0x10000, RZ ;  /* 0x0001000045207824 */ /* 0x000fe200078e00ff */
[----:B------:R-:W-:-:S02]  /*d910*/  PRMT R68, R68, 0x5410, R33 ;  /* 0x0000541044447816 */ /* 0x000fc40000000021 */
[----:B------:R-:W-:Y:S02]  /*d920*/  SHF.R.U32.HI R35, RZ, 0x10, R35 ;  /* 0x00000010ff237819 */ /* 0x000fe40000011623 */
[----:B------:R-:W-:Y:S01]  /*d930*/  PRMT R71, R71, 0x5410, R30 ;  /* 0x0000541047477816 */ /* 0x000fe2000000001e */
[----:B------:R-:W-:Y:S01]  /*d940*/  IMAD.U32 R30, R73, 0x10000, RZ ;  /* 0x00010000491e7824 */ /* 0x000fe200078e00ff */
[----:B------:R-:W-:Y:S01]  /*d950*/  PRMT R72, R72, 0x5410, R29 ;  /* 0x0000541048487816 */ /* 0x000fe2000000001d */
[----:B------:R-:W-:Y:S01]  /*d960*/  IMAD.U32 R29, R68, 0x10000, RZ ;  /* 0x00010000441d7824 */ /* 0x000fe200078e00ff */
        /* <DEDUP_REMOVED lines=41> */
[C---:B------:R-:W-:Y:S01]  /*dc00*/  FMUL.FTZ R24, R9.reuse, R68 ;  /* 0x0000004409187220 */ /* 0x040fe20000410000 */
[----:B------:R-:W-:Y:S01]  /*dc10*/  FFMA.FTZ R25, R4, R69, R25 ;  /* 0x0000004504197223 */ /* 0x000fe20000010019 */
[----:B------:R-:W-:Y:S02]  /*dc20*/  IMAD.U32 R8, R70, 0x10000, RZ ;  /* 0x0001000046087824 */ /* 0x000fe400078e00ff */
[----:B------:R-:W-:Y:S01]  /*dc30*/  FMUL.FTZ R9, R9, R72 ;  /* 0x0000004809097220 */ /* 0x000fe20000410000 */
[----:B------:R-:W-:Y:S01]  /*dc40*/  FMUL.FTZ R4, R27, R14 ;  /* 0x0000000e1b047220 */ /* 0x000fe20000410000 */
[----:B------:R-:W-:Y:S01]  /*dc50*/  LOP3.LUT R10, R10, 0xffff0000, RZ, 0xc0, !PT ;  /* 0xffff00000a0a7812 */ /* 0x000fe200078ec0ff */
[----:B------:R-:W-:Y:S01]  /*dc60*/  FFMA.FTZ R24, R5, R72, -R24 ;  /* 0x0000004805187223 */ /* 0x000fe20000010818 */
[----:B------:R-:W-:Y:S01]  /*dc70*/  LOP3.LUT R11, R11, 0xffff0000, RZ, 0xc0, !PT ;  /* 0xffff00000b0b7812 */ /* 0x000fe200078ec0ff */
[----:B------:R-:W-:Y:S01]  /*dc80*/  FFMA.FTZ R68, R5, R68, R9 ;  /* 0x0000004405447223 */ /* 0x000fe20000010009 */
[-C--:B------:R-:W-:Y:S01]  /*dc90*/  FFMA.FTZ R26, R15, R8.reuse, -R4 ;  /* 0x000000080f1a7223 */ /* 0x080fe20000010804 */
[----:B------:R-:W-:Y:S01]  /*dca0*/  LOP3.LUT R67, R67, 0xffff0000, RZ, 0xc0, !PT ;  /* 0xffff000043437812 */ /* 0x000fe200078ec0ff */
[----:B------:R-:W-:Y:S01]  /*dcb0*/  FMUL.FTZ R28, R27, R8 ;  /* 0x000000081b1c7220 */ /* 0x000fe20000410000 */
[----:B------:R-:W-:Y:S01]  /*dcc0*/  LOP3.LUT R5, R70, 0xffff0000, RZ, 0xc0, !PT ;  /* 0xffff000046057812 */ /* 0x000fe200078ec0ff */
[----:B------:R-:W-:Y:S01]  /*dcd0*/  FMUL.FTZ R8, R11, R66 ;  /* 0x000000420b087220 */ /* 0x000fe20000410000 */
[----:B------:R-:W-:Y:S01]  /*dce0*/  LOP3.LUT R4, R71, 0xffff0000, RZ, 0xc0, !PT ;  /* 0xffff000047047812 */ /* 0x000fe200078ec0ff */
[----:B------:R-:W-:Y:S01]  /*dcf0*/  FFMA.FTZ R28, R15, R14, R28 ;  /* 0x0000000e0f1c7223 */ /* 0x000fe2000001001c */
[C---:B------:R-:W-:Y:S01]  /*dd00*/  FMUL.FTZ R9, R10.reuse, R67 ;  /* 0x000000430a097220 */ /* 0x040fe20000410000 */
        /* <DEDUP_REMOVED lines=16> */
.L_x_7021:
[----:B------:R-:W-:Y:S05]  /*de10*/  BSYNC B1 ;  /* 0x0000000000017941 */ /* 0x000fea0003800000 */
.L_x_7020:
[----:B------:R-:W-:Y:S04]  /*de20*/  BSSY B1, `(.L_x_7022) ;  /* 0x0000068000017945 */ /* 0x000fe80003800000 */
[----:B------:R-:W-:Y:S05]  /*de30*/  @P3 BRA `(.L_x_7023) ;  /* 0x0000000400983947 */ /* 0x000fea0003800000 */
[----:B-12---:R-:W-:Y:S02]  /*de40*/  LEA.HI R4, R21, R220, RZ, 0x1d ;  /* 0x000000dc15047211 */ /* 0x006fe400078fe8ff */
[----:B------:R-:W-:Y:S02]  /*de50*/  SHF.R.U64 R27, R36, 0x10, R37 ;  /* 0x00000010241b7819 */ /* 0x000fe40000001225 */
[----:B------:R-:W-:Y:S01]  /*de60*/  SHF.R.S32.HI R5, RZ, 0x1f, R4 ;  /* 0x0000001fff057819 */ /* 0x000fe20000011404 */
[----:B------:R-:W-:Y:S01]  /*de70*/  IMAD.SHL.U32 R6, R4, 0x8, RZ ;  /* 0x0000000804067824 */ /* 0x000fe200078e00ff */
[----:B------:R-:W-:Y:S02]  /*de80*/  SHF.R.U64 R15, R40, 0x10, R41 ;  /* 0x00000010280f7819 */ /* 0x000fe40000001229 */
[----:B------:R-:W-:Y:S02]  /*de90*/  LEA.HI R5, R5, R4, RZ, 0x3 ;  /* 0x0000000405057211 */ /* 0x000fe400078f18ff */
[----:B------:R-:W-:-:S02]  /*dea0*/  LOP3.LUT R4, R201, 0x38, R6, 0xf8, !PT ;  /* 0x00000038c9047812 */ /* 0x000fc400078ef806 */
[----:B------:R-:W-:Y:S01]  /*deb0*/  SHF.R.U64 R25, R38, 0x10, R39 ;  /* 0x0000001026197819 */ /* 0x000fe20000001227 */
        /* <DEDUP_REMOVED lines=8> */
[----:B------:R-:W-:Y:S01]  /*df40*/  SHF.R.U64 R13, R42, 0x10, R43 ;  /* 0x000000102a0d7819 */ /* 0x000fe2000000122b */
[----:B------:R-:W-:Y:S01]  /*df50*/  IMAD.U32 R32, R62, 0x10000, RZ ;  /* 0x000100003e207824 */ /* 0x000fe200078e00ff */
[----:B------:R-:W-:Y:S01]  /*df60*/  SHF.R.U32.HI R40, RZ, 0x10, R41 ;  /* 0x00000010ff287819 */ /* 0x000fe20000011629 */
[----:B------:R-:W-:Y:S01]  /*df70*/  IMAD R12, R9, 0x2, R2 ;  /* 0x00000002090c7824 */ /* 0x000fe200078e0202 */
[----:B------:R-:W-:Y:S02]  /*df80*/  SHF.R.U32.HI R42, RZ, 0x10, R43 ;  /* 0x00000010ff2a7819 */ /* 0x000fe4000001162b */
[----:B------:R-:W-:Y:S02]  /*df90*/  SHF.R.U32.HI R36, RZ, 0x10, R37 ;  /* 0x00000010ff247819 */ /* 0x000fe40000011625 */
[----:B------:R-:W1:Y:S01]  /*dfa0*/  LDS.128 R8, [R12+0x10400] ;  /* 0x010400000c087984 */ /* 0x000e620000000c00 */
[----:B------:R-:W-:-:S02]  /*dfb0*/  PRMT R60, R60, 0x5410, R25 ;  /* 0x000054103c3c7816 */ /* 0x000fc40000000019 */
[----:B------:R-:W-:Y:S02]  /*dfc0*/  SHF.R.U32.HI R38, RZ, 0x10, R39 ;  /* 0x00000010ff267819 */ /* 0x000fe40000011627 */
[----:B------:R-:W-:Y:S02]  /*dfd0*/  PRMT R63, R63, 0x5410, R40 ;  /* 0x000054103f3f7816 */ /* 0x000fe40000000028 */
[----:B------:R-:W-:Y:S02]  /*dfe0*/  PRMT R65, R65, 0x5410, R42 ;  /* 0x0000541041417816 */ /* 0x000fe4000000002a */
[----:B------:R-:W-:Y:S01]  /*dff0*/  PRMT R59, R59, 0x5410, R36 ;  /* 0x000054103b3b7816 */ /* 0x000fe20000000024 */
[----:B------:R-:W-:Y:S01]  /*e000*/  IMAD.U32 R29, R63, 0x10000, RZ ;  /* 0x000100003f1d7824 */ /* 0x000fe200078e00ff */
        /* <DEDUP_REMOVED lines=73> */
.L_x_7023:
[----:B------:R-:W-:Y:S05]  /*e4a0*/  BSYNC B1 ;  /* 0x0000000000017941 */ /* 0x000fea0003800000 */
.L_x_7022:
[----:B--23--:R-:W-:Y:S02]  /*e4b0*/  PRMT R12, R12, 0x5410, R0 ;  /* 0x000054100c0c7816 */ /* 0x00cfe40000000000 */
[----:B------:R-:W-:Y:S01]  /*e4c0*/  PRMT R14, R14, 0x5410, R3 ;  /* 0x000054100e0e7816 */ /* 0x000fe20000000003 */
[----:B------:R-:W-:Y:S06]  /*e4d0*/  @P0 BRA `(.L_x_6997) ;  /* 0x0000000400980947 */ /* 0x000fec0003800000 */
[----:B------:R-:W-:Y:S01]  /*e4e0*/  LEA.HI R21, R21, R220, RZ, 0x1d ;  /* 0x000000dc15157211 */ /* 0x000fe200078fe8ff */
[----:B-1----:R-:W1:Y:S01]  /*e4f0*/  LDS.128 R4, [R225] ;  /* 0x00000000e1047984 */ /* 0x002e620000000c00 */
        /* <DEDUP_REMOVED lines=13> */
[----:B------:R-:W-:-:S02]  /*e5d0*/  IADD3 R3, R3, R21, R206 ;  /* 0x0000001503037210 */ /* 0x000fc40007ffe0ce */
[----:B------:R-:W-:Y:S01]  /*e5e0*/  SHF.R.U32.HI R44, RZ, 0x10, R45 ;  /* 0x00000010ff2c7819 */ /* 0x000fe2000001162d */
[----:B------:R-:W-:Y:S01]  /*e5f0*/  IMAD.U32 R27, R56, 0x10000, RZ ;  /* 0x00010000381b7824 */ /* 0x000fe200078e00ff */
[----:B------:R-:W-:Y:S01]  /*e600*/  SHF.R.U32.HI R48, RZ, 0x10, R49 ;  /* 0x00000010ff307819 */ /* 0x000fe20000011631 */
[----:B------:R-:W-:Y:S01]  /*e610*/  IMAD R3, R3, 0x2, R2 ;  /* 0x0000000203037824 */ /* 0x000fe200078e0202 */
[----:B------:R-:W-:Y:S02]  /*e620*/  PRMT R54, R54, 0x5410, R15 ;  /* 0x0000541036367816 */ /* 0x000fe4000000000f */
[----:B------:R-:W-:Y:S02]  /*e630*/  SHF.R.U32.HI R30, RZ, 0x10, R51 ;  /* 0x00000010ff1e7819 */ /* 0x000fe40000011633 */
[----:B0-----:R-:W0:Y:S01]  /*e640*/  LDS.128 R8, [R3+0x10400] ;  /* 0x0104000003087984 */ /* 0x001e220000000c00 */
[----:B------:R-:W-:Y:S02]  /*e650*/  PRMT R53, R53, 0x5410, R44 ;  /* 0x0000541035357816 */ /* 0x000fe4000000002c */
[----:B------:R-:W-:-:S02]  /*e660*/  PRMT R57, R57, 0x5410, R48 ;  /* 0x0000541039397816 */ /* 0x000fc40000000030 */
[----:B------:R-:W-:Y:S02]  /*e670*/  SHF.R.U32.HI R46, RZ, 0x10, R47 ;  /* 0x00000010ff2e7819 */ /* 0x000fe4000001162f */
[----:B------:R-:W-:Y:S01]  /*e680*/  SHF.R.U64 R28, R50, 0x10, R51 ;  /* 0x00000010321c7819 */ /* 0x000fe20000001233 */
[----:B------:R-:W-:Y:S01]  /*e690*/  IMAD.U32 R29, R57, 0x10000, RZ ;  /* 0x00010000391d7824 */ /* 0x000fe200078e00ff */
[----:B------:R-:W-:Y:S01]  /*e6a0*/  PRMT R30, R14, 0x5432, R30 ;  /* 0x000054320e1e7816 */ /* 0x000fe2000000001e */
[----:B-1----:R-:W-:Y:S01]  /*e6b0*/  IMAD.U32 R0, R4, 0x10000, RZ ;  /* 0x0001000004007824 */ /* 0x002fe200078e00ff */
[----:B------:R-:W-:Y:S01]  /*e6c0*/  PRMT R55, R55, 0x5410, R46 ;  /* 0x0000541037377816 */ /* 0x000fe2000000002e */
[----:B------:R-:W-:Y:S01]  /*e6d0*/  IMAD.U32 R14, R7, 0x10000, RZ ;  /* 0x00010000070e7824 */ /* 0x000fe200078e00ff */
[----:B------:R-:W-:Y:S01]  /*e6e0*/  PRMT R28, R12, 0x5432, R28 ;  /* 0x000054320c1c7816 */ /* 0x000fe2000000001c */
[----:B------:R-:W-:Y:S01]  /*e6f0*/  IMAD.U32 R12, R5, 0x10000, RZ ;  /* 0x00010000050c7824 */ /* 0x000fe200078e00ff */
[----:B------:R-:W-:Y:S01]  /*e700*/  LOP3.LUT R25, R25, 0xffff0000, RZ, 0xc0, !PT ;  /* 0xffff000019197812 */ /* 0x000fe200078ec0ff */
        /* <DEDUP_REMOVED lines=19> */
[----:B------:R-:W-:Y:S01]  /*e840*/  FFMA.FTZ R35, R12, R15, -R35 ;  /* 0x0000000f0c237223 */ /* 0x000fe20000010823 */
        /* <DEDUP_REMOVED lines=8> */
[----:B------:R-:W-:Y:S01]  /*e8d0*/  FMUL.FTZ R24, R9, R12 ;  /* 0x0000000c09187220 */ /* 0x000fe20000410000 */
[C---:B------:R-:W-:Y:S01]  /*e8e0*/  FMUL.FTZ R29, R8.reuse, R25 ;  /* 0x00000019081d7220 */ /* 0x040fe20000410000 */
[----:B------:R-:W-:Y:S01]  /*e8f0*/  FMUL.FTZ R27, R8, R15 ;  /* 0x0000000f081b7220 */ /* 0x000fe20000410000 */
[----:B------:R-:W-:-:S02]  /*e900*/  IMAD.U32 R21, R10, 0x10000, RZ ;  /* 0x000100000a157824 */ /* 0x000fc400078e00ff */
[----:B------:R-:W-:Y:S01]  /*e910*/  FMUL.FTZ R9, R9, R0 ;  /* 0x0000000009097220 */ /* 0x000fe20000410000 */
[----:B------:R-:W-:Y:S02]  /*e920*/  IMAD.U32 R14, R28, 0x10000, RZ ;  /* 0x000100001c0e7824 */ /* 0x000fe400078e00ff */
[----:B------:R-:W-:Y:S01]  /*e930*/  FFMA.FTZ R27, R4, R25, -R27 ;  /* 0x00000019041b7223 */ /* 0x000fe2000001081b */
[----:B------:R-:W-:Y:S02]  /*e940*/  IMAD.U32 R8, R54, 0x10000, RZ ;  /* 0x0001000036087824 */ /* 0x000fe400078e00ff */
[----:B------:R-:W-:Y:S01]  /*e950*/  FFMA.FTZ R20, R4, R15, R29 ;  /* 0x0000000f04147223 */ /* 0x000fe2000001001d */
[----:B------:R-:W-:Y:S01]  /*e960*/  FFMA.FTZ R12, R5, R12, R9 ;  /* 0x0000000c050c7223 */ /* 0x000fe20000010009 */
[----:B------:R-:W-:Y:S01]  /*e970*/  LOP3.LUT R10, R10, 0xffff0000, RZ, 0xc0, !PT ;  /* 0xffff00000a0a7812 */ /* 0x000fe200078ec0ff */
[----:B------:R-:W-:Y:S01]  /*e980*/  FMUL.FTZ R4, R21, R14 ;  /* 0x0000000e15047220 */ /* 0x000fe20000410000 */
        /* <DEDUP_REMOVED lines=27> */
.L_x_6997:
[----:B------:R-:W-:Y:S05]  /*eb40*/  BSYNC B0 ;  /* 0x0000000000007941 */ /* 0x000fea0003800000 */
.L_x_6957:
        /* <DEDUP_REMOVED lines=8> */
.L_x_6955:
[----:B------:R-:W-:-:S05]  /*ebd0*/  IMAD.U32 R0, RZ, RZ, UR39 ;  /* 0x00000027ff007e24 */ /* 0x000fca000f8e00ff */
[----:B------:R-:W-:-:S13]  /*ebe0*/  ISETP.NE.AND P0, PT, R0, 0x3, PT ;  /* 0x000000030000780c */ /* 0x000fda0003f05270 */
[----:B------:R-:W-:Y:S05]  /*ebf0*/  @!P0 BRA `(.L_x_7024) ;  /* 0x0000000000048947 */ /* 0x000fea0003800000 */
[----:B------:R-:W-:Y:S01]  /*ec00*/  BPT.TRAP 0x1 ;  /* 0x000000040000795c */ /* 0x000fe20000300000 */
.L_x_7024:
[----:B-12---:R-:W-:Y:S01]  /*ec10*/  IMAD R3, R184, 0x8, R2 ;  /* 0x00000008b8037824 */ /* 0x006fe200078e0202 */
[----:B------:R-:W-:-:S04]  /*ec20*/  SHF.L.U32 R0, R186, 0x1f, RZ ;  /* 0x0000001fba007819 */ /* 0x000fc800000006ff */
[----:B------:R1:W2:Y:S01]  /*ec30*/  SYNCS.PHASECHK.TRANS64.TRYWAIT P2, [R3+URZ+0x28830], R0 ;  /* 0x02883000030075a7 */ /* 0x0002a2000804017f */
[----:B------:R-:W-:Y:S05]  /*ec40*/  @!P0 BRA `(.L_x_7025) ;  /* 0x0000000000048947 */ /* 0x000fea0003800000 */
[----:B------:R-:W-:Y:S01]  /*ec50*/  BPT.TRAP 0x1 ;  /* 0x000000040000795c */ /* 0x000fe20000300000 */
.L_x_7025:
[----:B---34-:R-:W3:Y:S02]  /*ec60*/  S2R R4, SR_TID.X ;  /* 0x0000000000047919 */ /* 0x018ee40000002100 */
[----:B---3--:R-:W-:-:S04]  /*ec70*/  LOP3.LUT R4, R4, 0x7f, RZ, 0xc0, !PT ;  /* 0x0000007f04047812 */ /* 0x008fc800078ec0ff */
[----:B------:R-:W-:Y:S01]  /*ec80*/  ISETP.NE.AND P1, PT, R4, RZ, PT ;  /* 0x000000ff0400720c */ /* 0x000fe20003f25270 */
[----:B--2---:R-:W-:-:S12]  /*ec90*/  @P2 BRA `(.L_x_7026) ;  /* 0x0000000000082947 */ /* 0x004fd80003800000 */
[----:B------:R-:W2:Y:S02]  /*eca0*/  SYNCS.PHASECHK.TRANS64.TRYWAIT P2, [R3+URZ+0x28830], R0 ;  /* 0x02883000030075a7 */ /* 0x000ea4000804017f */
[----:B--2---:R-:W-:Y:S05]  /*ecb0*/  @!P2 BRA `(.L_x_7027) ;  /* 0x0000015c0070a947 */ /* 0x004fea0003800000 */
.L_x_7026:
[----:B------:R-:W-:Y:S05]  /*ecc0*/  WARPSYNC.ALL ;  /* 0x0000000000007948 */ /* 0x000fea0003800000 */
[----:B-12---:R-:W-:Y:S01]  /*ecd0*/  VIADD R0, R2, 0x18400 ;  /* 0x0001840002007836 */ /* 0x006fe20000000000 */
[----:B------:R-:W-:Y:S01]  /*ece0*/  R2UR UR32, R52 ;  /* 0x00000000342072ca */ /* 0x000fe200000e0000 */
[----:B------:R-:W-:Y:S01]  /*ecf0*/  IMAD.MOV.U32 R5, RZ, RZ, 0x40000040 ;  /* 0x40000040ff057424 */ /* 0x000fe200078e00ff */
[----:B------:R-:W-:Y:S01]  /*ed00*/  WARPGROUP.ARRIVE ;  /* 0x00000000000079c5 */ /* 0x000fe20000000000 */
[----:B------:R-:W-:Y:S01]  /*ed10*/  UMOV UR33, 0x40000040 ;  /* 0x4000004000217882 */ /* 0x000fe20000000000 */
[----:B------:R-:W-:Y:S01]  /*ed20*/  SHF.R.U32.HI R0, RZ, 0x4, R0 ;  /* 0x00000004ff007819 */ /* 0x000fe20000011600 */
[----:B------:R-:W-:Y:S01]  /*ed30*/  IMAD.MOV.U32 R7, RZ, RZ, 0x40000040 ;  /* 0x40000040ff077424 */ /* 0x000fe200078e00ff */
[----:B------:R-:W-:Y:S01]  /*ed40*/  R2UR UR35, R5 ;  /* 0x00000000052372ca */ /* 0x000fe200000e0000 */
[----:B------:R-:W-:Y:S01]  /*ed50*/  UMOV UR5, 0x40000040 ;  /* 0x4000004000057882 */ /* 0x000fe20000000000 */
[----:B------:R-:W-:Y:S01]  /*ed60*/  LOP3.LUT R0, R0, 0x3fff, RZ, 0xc0, !PT ;  /* 0x00003fff00007812 */ /* 0x000fe200078ec0ff */
[----:B------:R-:W-:Y:S01]  /*ed70*/  UMOV UR9, 0x40000040 ;  /* 0x4000004000097882 */ /* 0x000fe20000000000 */
[----:B------:R-:W-:Y:S01]  /*ed80*/  R2UR UR7, R7 ;  /* 0x00000000070772ca */ /* 0x000fe200000e0000 */
[----:B------:R-:W-:Y:S01]  /*ed90*/  IMAD.MOV.U32 R7, RZ, RZ, 0x40000040 ;  /* 0x40000040ff077424 */ /* 0x000fe200078e00ff */
[----:B------:R-:W-:Y:S01]  /*eda0*/  LOP3.LUT R8, R0, 0x10000, RZ, 0xfc, !PT ;  /* 0x0001000000087812 */ /* 0x000fe200078efcff */
[----:B------:R-:W-:Y:S01]  /*edb0*/  ULOP3.LUT UR32, UR32, 0x10000, URZ, 0xfc, !UPT ;  /* 0x0001000020207892 */ /* 0x000fe2000f8efc3f */
[----:B------:R-:W-:Y:S01]  /*edc0*/  IMAD.MOV.U32 R5, RZ, RZ, 0x40000040 ;  /* 0x40000040ff057424 */ /* 0x000fe200078e00ff */
[----:B------:R-:W-:Y:S01]  /*edd0*/  UMOV UR13, 0x40000040 ;  /* 0x40000040000d7882 */ /* 0x000fe20000000000 */
[----:B------:R-:W-:Y:S01]  /*ede0*/  R2UR UR11, R7 ;  /* 0x00000000070b72ca */ /* 0x000fe200000e0000 */
[----:B------:R-:W-:Y:S01]  /*edf0*/  IMAD R4, R184, 0x800, R8 ;  /* 0x00000800b8047824 */ /* 0x000fe200078e0208 */
[----:B------:R-:W-:Y:S01]  /*ee00*/  UIADD3 UR4, UR32, 0x2, URZ ;  /* 0x0000000220047890 */ /* 0x000fe2000fffe03f */
[----:B------:R-:W-:Y:S01]  /*ee10*/  IMAD.MOV.U32 R7, RZ, RZ, 0x40000040 ;  /* 0x40000040ff077424 */ /* 0x000fe200078e00ff */
[----:B------:R-:W-:Y:S01]  /*ee20*/  UIADD3 UR8, UR32, 0x4, URZ ;  /* 0x0000000420087890 */ /* 0x000fe2000fffe03f */
[C---:B------:R-:W-:Y:S01]  /*ee30*/  VIADD R6, R4.reuse, 0x2 ;  /* 0x0000000204067836 */ /* 0x040fe20000000000 */
[----:B------:R-:W-:Y:S01]  /*ee40*/  R2UR UR34, R4 ;  /* 0x00000000042272ca */ /* 0x000fe200000e0000 */
[----:B------:R-:W-:Y:S01]  /*ee50*/  UIADD3 UR12, UR32, 0x6, URZ ;  /* 0x00000006200c7890 */ /* 0x000fe2000fffe03f */
[----:B------:R-:W-:Y:S01]  /*ee60*/  R2UR UR15, R7 ;  /* 0x00000000070f72ca */ /* 0x000fe200000e0000 */
[----:B------:R-:W-:Y:S01]  /*ee70*/  IMAD.MOV.U32 R7, RZ, RZ, 0x40000040 ;  /* 0x40000040ff077424 */ /* 0x000fe200078e00ff */
[----:B------:R-:W-:Y:S01]  /*ee80*/  R2UR UR6, R6 ;  /* 0x00000000060672ca */ /* 0x000fe200000e0000 */
[----:B------:R-:W-:Y:S01]  /*ee90*/  VIADD R6, R4, 0x4 ;  /* 0x0000000404067836 */ /* 0x000fe20000000000 */
[----:B------:R-:W-:Y:S01]  /*eea0*/  UIADD3 UR16, UR32, 0x400, URZ ;  /* 0x0000040020107890 */ /* 0x000fe2000fffe03f */
[----:B------:R-:W-:Y:S01]  /*eeb0*/  R2UR UR31, R5 ;  /* 0x00000000051f72ca */ /* 0x000fe200000e0000 */
[----:B------:R-:W-:Y:S01]  /*eec0*/  UMOV UR17, 0x40000040 ;  /* 0x4000004000117882 */ /* 0x000fe20000000000 */
[----:B------:R-:W-:Y:S01]  /*eed0*/  R2UR UR19, R7 ;  /* 0x00000000071372ca */ /* 0x000fe200000e0000 */
[----:B------:R-:W-:Y:S01]  /*eee0*/  IMAD.MOV.U32 R7, RZ, RZ, 0x40000040 ;  /* 0x40000040ff077424 */ /* 0x000fe200078e00ff */
[----:B------:R-:W-:Y:S01]  /*eef0*/  R2UR UR10, R6 ;  /* 0x00000000060a72ca */ /* 0x000fe200000e0000 */
[----:B------:R-:W-:Y:S01]  /*ef00*/  VIADD R6, R4, 0x6 ;  /* 0x0000000604067836 */ /* 0x000fe20000000000 */
[----:B------:R-:W-:Y:S01]  /*ef10*/  HGMMA.64x128x16.F32.BF16 R24, gdesc[UR32], RZ, !UPT, gsb0 ;  /* 0x01e00000201879f0 */ /* 0x000fe2000c0018ff */
[----:B------:R-:W-:Y:S01]  /*ef20*/  UIADD3 UR20, UR32, 0x402, URZ ;  /* 0x0000040220147890 */ /* 0x000fe2000fffe03f */
[----:B------:R-:W-:Y:S01]  /*ef30*/  R2UR UR23, R7 ;  /* 0x00000000071772ca */ /* 0x000fe200000e0000 */
[----:B------:R-:W-:Y:S01]  /*ef40*/  UMOV UR21, 0x40000040 ;  /* 0x4000004000157882 */ /* 0x000fe20000000000 */
[----:B------:R-:W-:Y:S01]  /*ef50*/  R2UR UR14, R6 ;  /* 0x00000000060e72ca */ /* 0x000fe200000e0000 */
[----:B------:R-:W-:Y:S01]  /*ef60*/  VIADD R6, R4, 0x400 ;  /* 0x0000040004067836 */ /* 0x000fe20000000000 */
[----:B------:R-:W-:Y:S01]  /*ef70*/  UIADD3 UR24, UR32, 0x404, URZ ;  /* 0x0000040420187890 */ /* 0x000fe2000fffe03f */
[----:B------:R-:W-:Y:S01]  /*ef80*/  IMAD.MOV.U32 R7, RZ, RZ, 0x40000040 ;  /* 0x40000040ff077424 */ /* 0x000fe200078e00ff */
[----:B------:R-:W-:Y:S01]  /*ef90*/  UMOV UR25, 0x40000040 ;  /* 0x4000004000197882 */ /* 0x000fe20000000000 */
[----:B------:R-:W-:Y:S01]  /*efa0*/  UIADD3 UR28, UR32, 0x406, URZ ;  /* 0x00000406201c7890 */ /* 0x000fe2000fffe03f */
[----:B------:R-:W-:Y:S01]  /*efb0*/  R2UR UR18, R6 ;  /* 0x00000000061272ca */ /* 0x000fe200000e0000 */
[----:B------:R-:W-:Y:S01]  /*efc0*/  VIADD R6, R4, 0x402 ;  /* 0x0000040204067836 */ /* 0x000fe20000000000 */
[----:B------:R-:W-:Y:S01]  /*efd0*/  R2UR UR27, R7 ;  /* 0x00000000071b72ca */ /* 0x000fe200000e0000 */
[----:B------:R-:W-:Y:S01]  /*efe0*/  UMOV UR29, 0x40000040 ;  /* 0x40000040001d7882 */ /* 0x000fe20000000000 */
[----:B------:R-:W1:Y:S01]  /*eff0*/  LDC.64 R10, c[0x0][0x9e0] ;  /* 0x00027800ff0a7b82 */ /* 0x000e620000000a00 */
[----:B------:R-:W-:Y:S01]  /*f000*/  @!P1 VIADD R0, R3, 0x28840 ;  /* 0x0002884003009836 */ /* 0x000fe20000000000 */
[----:B------:R-:W-:Y:S01]  /*f010*/  R2UR UR22, R6 ;  /* 0x00000000061672ca */ /* 0x000fe200000e0000 */
[C---:B------:R-:W-:Y:S01]  /*f020*/  VIADD R6, R4.reuse, 0x404 ;  /* 0x0000040404067836 */ /* 0x040fe20000000000 */
[----:B------:R-:W-:Y:S01]  /*f030*/  LEA R14, R129, 0xffffff80, 0x7 ;  /* 0xffffff80810e7811 */ /* 0x000fe200078e38ff */
[----:B------:R-:W-:Y:S01]  /*f040*/  VIADD R4, R4, 0x406 ;  /* 0x0000040604047836 */ /* 0x000fe20000000000 */
[----:B------:R-:W-:-:S02]  /*f050*/  @!P1 PRMT R0, RZ, 0x654, R0 ;  /* 0x00000654ff009816 */ /* 0x000fc40000000000 */
[----:B------:R-:W-:Y:S02]  /*f060*/  R2UR UR26, R6 ;  /* 0x00000000061a72ca */ /* 0x000fe400000e0000 */
[----:B------:R-:W-:Y:S01]  /*f070*/  R2UR UR30, R4 ;  /* 0x00000000041e72ca */ /* 0x000fe200000e0000 */
[----:B------:R-:W-:-:S04]  /*f080*/  IMAD.MOV.U32 R4, RZ, RZ, -0x80 ;  /* 0xffffff80ff047424 */ /* 0x000fc800078e00ff */
[----:B0-----:R-:W-:Y:S02]  /*f090*/  IMAD R9, R129, R4, 0x80 ;  /* 0x0000008081097424 */ /* 0x001fe400078e0204 */
[----:B------:R-:W-:Y:S02]  /*f0a0*/  IMAD R4, R197, 0x80, R204 ;  /* 0x00000080c5047824 */ /* 0x000fe400078e02cc */
[----:B------:R-:W-:-:S04]  /*f0b0*/  IMAD.IADD R6, R192, 0x1, R9 ;  /* 0x00000001c0067824 */ /* 0x000fc800078e0209 */
[----:B------:R-:W-:Y:S01]  /*f0c0*/  IMAD R13, R191, -0x2, R6 ;  /* 0xfffffffebf0d7824 */ /* 0x000fe200078e0206 */
[----:B-1----:R-:W-:Y:S01]  /*f0d0*/  ISETP.GE.AND P2, PT, R11, 0x1, PT ;  /* 0x000000010b00780c */ /* 0x002fe20003f46270 */
[----:B------:R-:W-:Y:S02]  /*f0e0*/  WARPGROUP.DEPBAR.LE gsb0, 0x0 ;  /* 0x00008000000079c5 */ /* 0x000fe40000010000 */
[----:B------:R-:W-:-:S06]  /*f0f0*/  WARPGROUP.ARRIVE ;  /* 0x00000000000079c5 */ /* 0x000fcc0000000000 */
[----:B------:R-:W-:Y:S01]  /*f100*/  HGMMA.64x128x16.F32.BF16 R24, gdesc[UR4], R24, gsb0 ;  /* 0x01e00000041879f0 */ /* 0x000fe20008001818 */
[----:B------:R-:W-:Y:S02]  /*f110*/  ULDC UR6, c[0x0][0x9dc] ;  /* 0x0002770000067ab9 */ /* 0x000fe40000000800 */
[----:B------:R-:W-:Y:S01]  /*f120*/  IMAD.U32 R7, RZ, RZ, UR6 ;  /* 0x00000006ff077e24 */ /* 0x000fe2000f8e00ff */
        /* <DEDUP_REMOVED lines=20> */
[----:B0-----:R-:W-:-:S05]  /*f270*/  IADD3 R0, -R193, 0x1, R6 ;  /* 0x00000001c1007810 */ /* 0x001fca0007ffe106 */
[----:B------:R-:W-:Y:S01]  /*f280*/  IMAD R3, R191, -0x2, R0 ;  /* 0xfffffffebf037824 */ /* 0x000fe200078e0200 */
[----:B------:R-:W-:-:S03]  /*f290*/  LOP3.LUT R0, RZ, R7, RZ, 0x33, !PT ;  /* 0x00000007ff007212 */ /* 0x000fc600078e33ff */
[C---:B------:R-:W-:Y:S02]  /*f2a0*/  IMAD.IADD R12, R3.reuse, 0x1, R10 ;  /* 0x00000001030c7824 */ /* 0x040fe400078e020a */
[----:B------:R-:W-:-:S03]  /*f2b0*/  IMAD.IADD R15, R3, 0x1, R0 ;  /* 0x00000001030f7824 */ /* 0x000fc600078e0200 */
[----:B------:R-:W-:Y:S01]  /*f2c0*/  VIADDMNMX R0, R4, R12, R13, PT ;  /* 0x0000000c04007246 */ /* 0x000fe2000380010d */
        /* <DEDUP_REMOVED lines=13> */
.L_x_7030:
[----:B------:R-:W-:-:S13]  /*f3a0*/  ISETP.NE.AND P3, PT, R11, 0x1, PT ;  /* 0x000000010b00780c */ /* 0x000fda0003f65270 */
[----:B------:R-:W0:Y:S02]  /*f3b0*/  @P3 LDC.64 R20, c[0x0][0x9e8] ;  /* 0x00027a00ff143b82 */ /* 0x000e240000000a00 */
[----:B0-----:R-:W-:-:S05]  /*f3c0*/  @P3 IMAD.HI.U32 R6, R5, R20, RZ ;  /* 0x0000001405063227 */ /* 0x001fca00078e00ff */
[----:B------:R-:W-:-:S07]  /*f3d0*/  @P3 SHF.R.U32.HI R5, RZ, R21, R6 ;  /* 0x00000015ff053219 */ /* 0x000fce0000011606 */
.L_x_7031:
[----:B------:R-:W-:Y:S05]  /*f3e0*/  BSYNC B0 ;  /* 0x0000000000007941 */ /* 0x000fea0003800000 */
.L_x_7029:
[----:B------:R-:W-:-:S04]  /*f3f0*/  IMAD R6, R5, R11, -R14 ;  /* 0x0000000b05067224 */ /* 0x000fc800078e0a0e */
[----:B------:R-:W-:-:S05]  /*f400*/  IMAD R6, R191, -0x2, R6 ;  /* 0xfffffffebf067824 */ /* 0x000fca00078e0206 */
[----:B------:R-:W-:Y:S02]  /*f410*/  VIMNMX R3, R3, R6, !PT ;  /* 0x0000000603037248 */ /* 0x000fe40007fe0100 */
[----:B------:R-:W-:-:S07]  /*f420*/  VIADDMNMX R0, R6, R11, R0, PT ;  /* 0x0000000b06007246 */ /* 0x000fce0003800100 */
.L_x_7028:
[C---:B------:R-:W-:Y:S01]  /*f430*/  ISETP.GE.AND P3, PT, R9.reuse, 0x2, PT ;  /* 0x000000020900780c */ /* 0x040fe20003f66270 */
[----:B------:R-:W-:Y:S01]  /*f440*/  VIADD R6, R4, 0x8 ;  /* 0x0000000804067836 */ /* 0x000fe20000000000 */
[----:B------:R-:W-:Y:S02]  /*f450*/  ISETP.GE.AND P5, PT, R9, 0x9, PT ;  /* 0x000000090900780c */ /* 0x000fe40003fa6270 */
[----:B------:R-:W-:Y:S02]  /*f460*/  ISETP.GT.AND P4, PT, R3, 0x1, !P3 ;  /* 0x000000010300780c */ /* 0x000fe40005f84270 */
[----:B------:R-:W-:Y:S02]  /*f470*/  P2R R88, PR, RZ, 0x20 ;  /* 0x00000020ff587803 */ /* 0x000fe40000000000 */
[----:B------:R-:W-:Y:S02]  /*f480*/  ISETP.LT.OR P4, PT, R0, 0x2, P4 ;  /* 0x000000020000780c */ /* 0x000fe40002781670 */
[----:B------:R-:W-:-:S02]  /*f490*/  VIADDMNMX R6, R6, R12, R13, PT ;  /* 0x0000000c06067246 */ /* 0x000fc4000380010d */
[----:B------:R-:W-:Y:S02]  /*f4a0*/  FSEL R25, R25, -INF , !P4 ;  /* 0xff80000019197808 */ /* 0x000fe40006000000 */
[----:B------:R-:W-:Y:S02]  /*f4b0*/  ISETP.GT.AND P4, PT, R3, 0x8, !P5 ;  /* 0x000000080300780c */ /* 0x000fe40006f84270 */
[----:B------:R-:W-:Y:S02]  /*f4c0*/  ISETP.GE.AND P5, PT, R9, 0xa, PT ;  /* 0x0000000a0900780c */ /* 0x000fe40003fa6270 */
[----:B------:R-:W-:Y:S02]  /*f4d0*/  ISETP.LT.OR P4, PT, R0, 0x9, P4 ;  /* 0x000000090000780c */ /* 0x000fe40002781670 */
[----:B------:R-:W-:Y:S02]  /*f4e0*/  P2R R89, PR, RZ, 0x20 ;  /* 0x00000020ff597803 */ /* 0x000fe40000000000 */
[----:B------:R-:W-:-:S02]  /*f4f0*/  FSEL R28, R28, -INF , !P4 ;  /* 0xff8000001c1c7808 */ /* 0x000fc40006000000 */
[----:B------:R-:W-:Y:S02]  /*f500*/  ISETP.GT.AND P4, PT, R3, 0x9, !P5 ;  /* 0x000000090300780c */ /* 0x000fe40006f84270 */
[----:B------:R-:W-:Y:S02]  /*f510*/  ISETP.GE.AND P5, PT, R9, 0x11, PT ;  /* 0x000000110900780c */ /* 0x000fe40003fa6270 */
[----:B------:R-:W-:Y:S02]  /*f520*/  ISETP.LT.OR P4, PT, R0, 0xa, P4 ;  /* 0x0000000a0000780c */ /* 0x000fe40002781670 */
[----:B------:R-:W-:Y:S02]  /*f530*/  P2R R90, PR, RZ, 0x20 ;  /* 0x00000020ff5a7803 */ /* 0x000fe40000000000 */
[----:B------:R-:W-:Y:S02]  /*f540*/  FSEL R29, R29, -INF , !P4 ;  /* 0xff8000001d1d7808 */ /* 0x000fe40006000000 */
[----:B------:R-:W-:-:S02]  /*f550*/  ISETP.GT.AND P4, PT, R3, 0x10, !P5 ;  /* 0x000000100300780c */ /* 0x000fc40006f84270 */
[----:B------:R-:W-:Y:S02]  /*f560*/  ISETP.GE.AND P5, PT, R9, 0x12, PT ;  /* 0x000000120900780c */ /* 0x000fe40003fa6270 */
[----:B------:R-:W-:Y:S02]  /*f570*/  ISETP.LT.OR P4, PT, R0, 0x11, P4 ;  /* 0x000000110000780c */ /* 0x000fe40002781670 */
[----:B------:R-:W-:Y:S02]  /*f580*/  P2R R91, PR, RZ, 0x20 ;  /* 0x00000020ff5b7803 */ /* 0x000fe40000000000 */
[----:B------:R-:W-:Y:S02]  /*f590*/  FSEL R32, R32, -INF , !P4 ;  /* 0xff80000020207808 */ /* 0x000fe40006000000 */
[----:B------:R-:W-:Y:S02]  /*f5a0*/  ISETP.GT.AND P4, PT, R3, 0x11, !P5 ;  /* 0x000000110300780c */ /* 0x000fe40006f84270 */
[----:B------:R-:W-:-:S02]  /*f5b0*/  ISETP.GE.AND P5, PT, R9, 0x19, PT ;  /* 0x000000190900780c */ /* 0x000fc40003fa6270 */
[C---:B------:R-:W-:Y:S02]  /*f5c0*/  ISETP.LT.OR P4, PT, R0.reuse, 0x12, P4 ;  /* 0x000000120000780c */ /* 0x040fe40002781670 */
[----:B------:R-:W-:Y:S02]  /*f5d0*/  P2R R92, PR, RZ, 0x20 ;  /* 0x00000020ff5c7803 */ /* 0x000fe40000000000 */
[----:B------:R-:W-:Y:S02]  /*f5e0*/  FSEL R33, R33, -INF , !P4 ;  /* 0xff80000021217808 */ /* 0x000fe40006000000 */
[----:B------:R-:W-:Y:S02]  /*f5f0*/  ISETP.GT.AND P4, PT, R3, 0x18, !P5 ;  /* 0x000000180300780c */ /* 0x000fe40006f84270 */
[----:B------:R-:W-:Y:S02]  /*f600*/  ISETP.GE.AND P5, PT, R9, 0x1a, PT ;  /* 0x0000001a0900780c */ /* 0x000fe40003fa6270 */
[----:B------:R-:W-:-:S02]  /*f610*/  ISETP.LT.OR P4, PT, R0, 0x19, P4 ;  /* 0x000000190000780c */ /* 0x000fc40002781670 */
[----:B------:R-:W-:Y:S02]  /*f620*/  P2R R93, PR, RZ, 0x20 ;  /* 0x00000020ff5d7803 */ /* 0x000fe40000000000 */
[----:B------:R-:W-:Y:S02]  /*f630*/  FSEL R36, R36, -INF , !P4 ;  /* 0xff80000024247808 */ /* 0x000fe40006000000 */
[----:B------:R-:W-:Y:S02]  /*f640*/  ISETP.GT.AND P4, PT, R3, 0x19, !P5 ;  /* 0x000000190300780c */ /* 0x000fe40006f84270 */
[----:B------:R-:W-:Y:S02]  /*f650*/  ISETP.GE.AND P5, PT, R9, 0x21, PT ;  /* 0x000000210900780c */ /* 0x000fe40003fa6270 */
[----:B------:R-:W-:Y:S02]  /*f660*/  ISETP.LT.OR P4, PT, R0, 0x1a, P4 ;  /* 0x0000001a0000780c */ /* 0x000fe40002781670 */
[----:B------:R-:W-:-:S02]  /*f670*/  P2R R94, PR, RZ, 0x20 ;  /* 0x00000020ff5e7803 */ /* 0x000fc40000000000 */
        /* <DEDUP_REMOVED lines=136> */
.L_x_7034:
[----:B------:R-:W-:-:S13]  /*ff00*/  ISETP.NE.AND P6, PT, R11, 0x1, PT ;  /* 0x000000010b00780c */ /* 0x000fda0003fc5270 */
[----:B------:R-:W0:Y:S02]  /*ff10*/  @P6 LDC.64 R12, c[0x0][0x9e8] ;  /* 0x00027a00ff0c6b82 */ /* 0x000e240000000a00 */
[----:B0-----:R-:W-:-:S05]  /*ff20*/  @P6 IMAD.HI.U32 R12, R0, R12, RZ ;  /* 0x0000000c000c6227 */ /* 0x001fca00078e00ff */
[----:B------:R-:W-:-:S07]  /*ff30*/  @P6 SHF.R.U32.HI R0, RZ, R13, R12 ;  /* 0x0000000dff006219 */ /* 0x000fce000001160c */
.L_x_7035:
[----:B------:R-:W-:Y:S05]  /*ff40*/  BSYNC B0 ;  /* 0x0000000000007941 */ /* 0x000fea0003800000 */
.L_x_7033:
[----:B------:R-:W-:-:S04]  /*ff50*/  IMAD R0, R0, R11, -R14 ;  /* 0x0000000b00007224 */ /* 0x000fc800078e0a0e */
[----:B------:R-:W-:-:S05]  /*ff60*/  IMAD R0, R191, -0x2, R0 ;  /* 0xfffffffebf007824 */ /* 0x000fca00078e0200 */
[----:B------:R-:W-:Y:S02]  /*ff70*/  VIMNMX R3, R3, R0, !PT ;  /* 0x0000000003037248 */ /* 0x000fe40007fe0100 */
[----:B------:R-:W-:-:S07]  /*ff80*/  VIADDMNMX R6, R0, R11, R6, PT ;  /* 0x0000000b00067246 */ /* 0x000fce0003800106 */
.L_x_7032:
        /* <DEDUP_REMOVED lines=31> */
[C---:B------:R-:W-:Y:S02]  /*10180*/  ISETP.LT.OR P3, PT, R6.reuse, 0x12, P3 ;  /* 0x000000120600780c */ /* 0x040fe40001f61670 */
[----:B------:R-:W-:Y:S02]  /*10190*/  FMNMX.FTZ R5, R49, R0, !PT ;  /* 0x0000000031057209 */ /* 0x000fe40007810000 */
[----:B------:R-:W-:Y:S02]  /*101a0*/  FSEL R35, R35, -INF , !P3 ;  /* 0xff80000023237808 */ /* 0x000fe40005800000 */
[----:B------:R-:W-:Y:S02]  /*101b0*/  ISETP.GT.AND P3, PT, R3, 0x18, !P6 ;  /* 0x000000180300780c */ /* 0x000fe40007764270 */
[----:B------:R-:W-:Y:S02]  /*101c0*/  ISETP.NE.AND P6, PT, R103, RZ, PT ;  /* 0x000000ff6700720c */ /* 0x000fe40003fc5270 */
        /* <DEDUP_REMOVED lines=53> */
[----:B------:R-:W-:Y:S02]  /*10520*/  ISETP.NE.AND P3, PT, R100, RZ, PT ;  /* 0x000000ff6400720c */ /* 0x000fe40003f65270 */
[----:B------:R-:W-:Y:S02]  /*10530*/  FSEL R83, R83, -INF , !P4 ;  /* 0xff80000053537808 */ /* 0x000fe40006000000 */
[----:B------:R-:W-:-:S02]  /*10540*/  ISETP.GT.AND P3, PT, R3, 0x38, !P3 ;  /* 0x000000380300780c */ /* 0x000fc40005f64270 */
[----:B------:R-:W-:Y:S02]  /*10550*/  FSEL R86, R86, -INF , !P5 ;  /* 0xff80000056567808 */ /* 0x000fe40006800000 */
[----:B------:R-:W-:Y:S02]  /*10560*/  ISETP.LT.OR P3, PT, R6, 0x39, P3 ;  /* 0x000000390600780c */ /* 0x000fe40001f61670 */
[----:B0-----:R-:W-:Y:S02]  /*10570*/  FMNMX.FTZ R9, R5, R0, !PT ;  /* 0x0000000005097209 */ /* 0x001fe40007810000 */
[----:B------:R-:W-:Y:S02]  /*10580*/  FSEL R54, R54, -INF , !P3 ;  /* 0xff80000036367808 */ /* 0x000fe40005800000 */
[----:B------:R-:W-:Y:S01]  /*10590*/  ISETP.NE.AND P3, PT, R101, RZ, PT ;  /* 0x000000ff6500720c */ /* 0x000fe20003f65270 */
[----:B------:R-:W0:Y:S03]  /*105a0*/  SHFL.BFLY PT, R0, R9, 0x1, 0x1f ;  /* 0x0c201f0009007f89 */ /* 0x000e2600000e0000 */
[----:B------:R-:W-:-:S04]  /*105b0*/  ISETP.GT.AND P3, PT, R3, 0x39, !P3 ;  /* 0x000000390300780c */ /* 0x000fc80005f64270 */
[----:B------:R-:W-:-:S04]  /*105c0*/  ISETP.LT.OR P3, PT, R6, 0x3a, P3 ;  /* 0x0000003a0600780c */ /* 0x000fc80001f61670 */
[----:B------:R-:W-:Y:S02]  /*105d0*/  FSEL R55, R55, -INF , !P3 ;  /* 0xff80000037377808 */ /* 0x000fe40005800000 */
[----:B------:R-:W-:-:S04]  /*105e0*/  ISETP.NE.AND P3, PT, R102, RZ, PT ;  /* 0x000000ff6600720c */ /* 0x000fc80003f65270 */
[----:B------:R-:W-:-:S04]  /*105f0*/  ISETP.GT.AND P3, PT, R3, 0x40, !P3 ;  /* 0x000000400300780c */ /* 0x000fc80005f64270 */
[----:B------:R-:W-:Y:S02]  /*10600*/  ISETP.LT.OR P3, PT, R6, 0x41, P3 ;  /* 0x000000410600780c */ /* 0x000fe40001f61670 */
[----:B0-----:R-:W-:Y:S02]  /*10610*/  FMNMX.FTZ R0, R9, R0, !PT ;  /* 0x0000000009007209 */ /* 0x001fe40007810000 */
[----:B------:R-:W-:Y:S02]  /*10620*/  FSEL R58, R58, -INF , !P3 ;  /* 0xff8000003a3a7808 */ /* 0x000fe40005800000 */
[----:B------:R-:W-:Y:S01]  /*10630*/  ISETP.GT.AND P3, PT, R3, 0x41, !P6 ;  /* 0x000000410300780c */ /* 0x000fe20007764270 */
[----:B------:R-:W-:Y:S01]  /*10640*/  FMUL.FTZ R12, R0, UR44 ;  /* 0x0000002c000c7c20 */ /* 0x000fe20008410000 */
        /* <DEDUP_REMOVED lines=51> */
[--C-:B------:R-:W-:Y:S01]  /*10980*/  FFMA.FTZ R180, R24, UR44, -R14.reuse ;  /* 0x0000002c18b47c23 */ /* 0x100fe2000801080e */
[----:B------:R-:W-:Y:S01]  /*10990*/  ISETP.LT.OR P3, PT, R6, 0x1, P3 ;  /* 0x000000010600780c */ /* 0x000fe20001f61670 */
[--C-:B------:R-:W-:Y:S01]  /*109a0*/  FFMA.FTZ R5, R25, UR44, -R14.reuse ;  /* 0x0000002c19057c23 */ /* 0x100fe2000801080e */
[--C-:B------:R-:W-:Y:S01]  /*109b0*/  FFMA.FTZ R182, R28, UR44, -R14.reuse ;  /* 0x0000002c1cb67c23 */ /* 0x100fe2000801080e */
[--C-:B------:R-:W-:Y:S01]  /*109c0*/  FFMA.FTZ R13, R29, UR44, -R14.reuse ;  /* 0x0000002c1d0d7c23 */ /* 0x100fe2000801080e */
[----:B------:R-:W-:Y:S01]  /*109d0*/  FSEL R26, R26, -INF , !P3 ;  /* 0xff8000001a1a7808 */ /* 0x000fe20005800000 */
[----:B------:R-:W-:Y:S01]  /*109e0*/  MUFU.EX2 R180, R180 ;  /* 0x000000b400b47308 */ /* 0x000fe20000000800 */
[----:B------:R-:W-:Y:S01]  /*109f0*/  ISETP.GT.AND P3, PT, R3, 0x79, !P6 ;  /* 0x000000790300780c */ /* 0x000fe20007764270 */
[--C-:B------:R-:W-:Y:S01]  /*10a00*/  FFMA.FTZ R176, R32, UR44, -R14.reuse ;  /* 0x0000002c20b07c23 */ /* 0x100fe2000801080e */
[----:B------:R-:W-:Y:S01]  /*10a10*/  FMNMX.FTZ R9, R26, R27, !PT ;  /* 0x0000001b1a097209 */ /* 0x000fe20007810000 */
[--C-:B------:R-:W-:Y:S01]  /*10a20*/  FFMA.FTZ R15, R33, UR44, -R14.reuse ;  /* 0x0000002c210f7c23 */ /* 0x100fe2000801080e */
[----:B------:R-:W-:Y:S01]  /*10a30*/  ISETP.LT.OR P3, PT, R6, 0x7a, P3 ;  /* 0x0000007a0600780c */ /* 0x000fe20001f61670 */
[--C-:B------:R-:W-:Y:S01]  /*10a40*/  FFMA.FTZ R178, R36, UR44, -R14.reuse ;  /* 0x0000002c24b27c23 */ /* 0x100fe2000801080e */
[----:B------:R-:W-:Y:S01]  /*10a50*/  FMNMX.FTZ R12, R30, R9, !PT ;  /* 0x000000091e0c7209 */ /* 0x000fe20007810000 */
[----:B------:R-:W0:Y:S01]  /*10a60*/  MUFU.EX2 R5, R5 ;  /* 0x0000000500057308 */ /* 0x000e220000000800 */
[----:B------:R-:W-:Y:S01]  /*10a70*/  FSEL R87, R87, -INF , !P3 ;  /* 0xff80000057577808 */ /* 0x000fe20005800000 */
        /* <DEDUP_REMOVED lines=23> */
[--C-:B------:R-:W-:Y:S01]  /*10bf0*/  FFMA.FTZ R160, R64, UR44, -R14.reuse ;  /* 0x0000002c40a07c23 */ /* 0x100fe2000801080e */
[--C-:B------:R-:W-:Y:S01]  /*10c00*/  FFMA.FTZ R162, R68, UR44, -R14.reuse ;  /* 0x0000002c44a27c23 */ /* 0x100fe2000801080e */
[----:B------:R-:W-:Y:S01]  /*10c10*/  FMNMX.FTZ R9, R43, R12, !PT ;  /* 0x0000000c2b097209 */ /* 0x000fe20007810000 */
[--C-:B------:R-:W-:Y:S01]  /*10c20*/  FFMA.FTZ R49, R69, UR44, -R14.reuse ;  /* 0x0000002c45317c23 */ /* 0x100fe2000801080e */
[--C-:B------:R-:W-:Y:S01]  /*10c30*/  FFMA.FTZ R156, R72, UR44, -R14.reuse ;  /* 0x0000002c489c7c23 */ /* 0x100fe2000801080e */
[--C-:B------:R-:W-:Y:S01]  /*10c40*/  FFMA.FTZ R53, R73, UR44, -R14.reuse ;  /* 0x0000002c49357c23 */ /* 0x100fe2000801080e */
[----:B------:R-:W-:Y:S01]  /*10c50*/  FMNMX.FTZ R12, R46, R9, !PT ;  /* 0x000000092e0c7209 */ /* 0x000fe20007810000 */
[----:B------:R-:W4:Y:S01]  /*10c60*/  MUFU.EX2 R15, R15 ;  /* 0x0000000f000f7308 */ /* 0x000f220000000800 */
[--C-:B------:R-:W-:Y:S01]  /*10c70*/  FFMA.FTZ R158, R76, UR44, -R14.reuse ;  /* 0x0000002c4c9e7c23 */ /* 0x100fe2000801080e */
[--C-:B------:R-:W-:Y:S01]  /*10c80*/  FFMA.FTZ R152, R80, UR44, -R14.reuse ;  /* 0x0000002c50987c23 */ /* 0x100fe2000801080e */
[----:B------:R-:W-:Y:S01]  /*10c90*/  FMNMX.FTZ R9, R47, R12, !PT ;  /* 0x0000000c2f097209 */ /* 0x000fe20007810000 */
[--C-:B------:R-:W-:Y:S01]  /*10ca0*/  FFMA.FTZ R61, R81, UR44, -R14.reuse ;  /* 0x0000002c513d7c23 */ /* 0x100fe2000801080e */
[--C-:B------:R-:W-:Y:S01]  /*10cb0*/  FFMA.FTZ R154, R84, UR44, -R14.reuse ;  /* 0x0000002c549a7c23 */ /* 0x100fe2000801080e */
[----:B------:R-:W-:Y:S01]  /*10cc0*/  FFMA.FTZ R65, R85, UR44, -R14 ;  /* 0x0000002c55417c23 */ /* 0x000fe2000801080e */
[----:B------:R-:W-:Y:S01]  /*10cd0*/  FMNMX.FTZ R12, R50, R9, !PT ;  /* 0x00000009320c7209 */ /* 0x000fe20007810000 */
[----:B------:R-:W4:Y:S03]  /*10ce0*/  MUFU.EX2 R178, R178 ;  /* 0x000000b200b27308 */ /* 0x000f260000000800 */
[----:B------:R-:W-:-:S04]  /*10cf0*/  FMNMX.FTZ R9, R51, R12, !PT ;  /* 0x0000000c33097209 */ /* 0x000fc80007810000 */
[----:B------:R-:W-:Y:S01]  /*10d00*/  FMNMX.FTZ R12, R54, R9, !PT ;  /* 0x00000009360c7209 */ /* 0x000fe20007810000 */
[----:B------:R-:W4:Y:S03]  /*10d10*/  MUFU.EX2 R21, R21 ;  /* 0x0000001500157308 */ /* 0x000f260000000800 */
[----:B------:R-:W-:-:S04]  /*10d20*/  FMNMX.FTZ R9, R55, R12, !PT ;  /* 0x0000000c37097209 */ /* 0x000fc80007810000 */
[----:B------:R-:W-:Y:S01]  /*10d30*/  FMNMX.FTZ R12, R58, R9, !PT ;  /* 0x000000093a0c7209 */ /* 0x000fe20007810000 */
[----:B------:R-:W4:Y:S03]  /*10d40*/  MUFU.EX2 R172, R172 ;  /* 0x000000ac00ac7308 */ /* 0x000f260000000800 */
        /* <DEDUP_REMOVED lines=20> */
[----:B------:R0:W-:Y:S03]  /*10e90*/  MUFU.EX2 R3, R57 ;  /* 0x0000003900037308 */ /* 0x0001e60000000800 */
[----:B------:R-:W-:-:S05]  /*10ea0*/  FMNMX.FTZ R6, R87, R6, !PT ;  /* 0x0000000657067209 */ /* 0x000fca0007810000 */
[----:B------:R-:W1:Y:S01]  /*10eb0*/  SHFL.BFLY PT, R9, R6, 0x2, 0x1f ;  /* 0x0c401f0006097f89 */ /* 0x000e6200000e0000 */
[----:B0-----:R-:W-:Y:S01]  /*10ec0*/  FFMA.FTZ R57, R77, UR44, -R14 ;  /* 0x0000002c4d397c23 */ /* 0x001fe2000801080e */
[----:B------:R-:W-:Y:S08]  /*10ed0*/  MUFU.EX2 R37, R37 ;  /* 0x0000002500257308 */ /* 0x000ff00000000800 */
[----:B------:R-:W-:Y:S08]  /*10ee0*/  MUFU.EX2 R164, R164 ;  /* 0x000000a400a47308 */ /* 0x000ff00000000800 */
[----:B------:R-:W-:Y:S01]  /*10ef0*/  MUFU.EX2 R166, R166 ;  /* 0x000000a600a67308 */ /* 0x000fe20000000800 */
[----:B-1----:R-:W-:-:S07]  /*10f00*/  FMNMX.FTZ R12, R6, R9, !PT ;  /* 0x00000009060c7209 */ /* 0x002fce0007810000 */
[----:B------:R-:W-:Y:S01]  /*10f10*/  MUFU.EX2 R41, R41 ;  /* 0x0000002900297308 */ /* 0x000fe20000000800 */
[----:B------:R-:W0:Y:S07]  /*10f20*/  SHFL.BFLY PT, R9, R12, 0x1, 0x1f ;  /* 0x0c201f000c097f89 */ /* 0x000e2e00000e0000 */
[----:B------:R-:W-:Y:S08]  /*10f30*/  MUFU.EX2 R160, R160 ;  /* 0x000000a000a07308 */ /* 0x000ff00000000800 */
[----:B------:R-:W-:Y:S08]  /*10f40*/  MUFU.EX2 R45, R45 ;  /* 0x0000002d002d7308 */ /* 0x000ff00000000800 */
[----:B------:R-:W-:Y:S01]  /*10f50*/  MUFU.EX2 R162, R162 ;  /* 0x000000a200a27308 */ /* 0x000fe20000000800 */
[----:B0-----:R-:W-:-:S04]  /*10f60*/  FMNMX.FTZ R9, R12, R9, !PT ;  /* 0x000000090c097209 */ /* 0x001fc80007810000 */
[C---:B------:R-:W-:Y:S01]  /*10f70*/  FSETP.NEU.FTZ.AND P3, PT, R9.reuse, -INF , PT ;  /* 0xff8000000900780b */ /* 0x040fe20003f7d000 */
[----:B------:R-:W-:Y:S02]  /*10f80*/  FMUL.FTZ R6, R9, UR44 ;  /* 0x0000002c09067c20 */ /* 0x000fe40008410000 */
[----:B------:R-:W-:Y:S03]  /*10f90*/  MUFU.EX2 R49, R49 ;  /* 0x0000003100317308 */ /* 0x000fe60000000800 */
[----:B------:R-:W-:-:S05]  /*10fa0*/  FSEL R6, R6, RZ, P3 ;  /* 0x000000ff06067208 */ /* 0x000fca0001800000 */
[----:B------:R-:W-:Y:S01]  /*10fb0*/  MUFU.EX2 R156, R156 ;  /* 0x0000009c009c7308 */ /* 0x000fe20000000800 */
[--C-:B------:R-:W-:Y:S01]  /*10fc0*/  FFMA.FTZ R12, R27, UR44, -R6.reuse ;  /* 0x0000002c1b0c7c23 */ /* 0x100fe20008010806 */
[----:B------:R-:W-:Y:S01]  /*10fd0*/  FADD.FTZ R27, R180, R5 ;  /* 0x00000005b41b7221 */ /* 0x000fe20000010000 */
[--C-:B------:R-:W-:Y:S01]  /*10fe0*/  FFMA.FTZ R181, R26, UR44, -R6.reuse ;  /* 0x0000002c1ab57c23 */ /* 0x100fe20008010806 */
[--C-:B------:R-:W-:Y:S01]  /*10ff0*/  FFMA.FTZ R177, R34, UR44, -R6.reuse ;  /* 0x0000002c22b17c23 */ /* 0x100fe20008010806 */
[--C-:B------:R-:W-:Y:S01]  /*11000*/  FFMA.FTZ R183, R30, UR44, -R6.reuse ;  /* 0x0000002c1eb77c23 */ /* 0x100fe20008010806 */
[----:B------:R-:W-:Y:S01]  /*11010*/  FADD.FTZ R34, R182, R27 ;  /* 0x0000001bb6227221 */ /* 0x000fe20000010000 */
[--C-:B------:R-:W-:Y:S01]  /*11020*/  FFMA.FTZ R14, R31, UR44, -R6.reuse ;  /* 0x0000002c1f0e7c23 */ /* 0x100fe20008010806 */
[----:B------:R-:W-:Y:S01]  /*11030*/  MUFU.EX2 R12, R12 ;  /* 0x0000000c000c7308 */ /* 0x000fe20000000800 */
[----:B------:R-:W-:Y:S01]  /*11040*/  FFMA.FTZ R20, R35, UR44, -R6 ;  /* 0x0000002c23147c23 */ /* 0x000fe20008010806 */
[----:B--2---:R-:W-:Y:S01]  /*11050*/  FADD.FTZ R27, R13, R34 ;  /* 0x000000220d1b7221 */ /* 0x004fe20000010000 */
[--C-:B------:R-:W-:Y:S01]  /*11060*/  FFMA.FTZ R179, R38, UR44, -R6.reuse ;  /* 0x0000002c26b37c23 */ /* 0x100fe20008010806 */
[--C-:B------:R-:W-:Y:S01]  /*11070*/  FFMA.FTZ R24, R39, UR44, -R6.reuse ;  /* 0x0000002c27187c23 */ /* 0x100fe20008010806 */
[--C-:B------:R-:W-:Y:S01]  /*11080*/  FFMA.FTZ R173, R42, UR44, -R6.reuse ;  /* 0x0000002c2aad7c23 */ /* 0x100fe20008010806 */
[----:B---3--:R-:W-:Y:S01]  /*11090*/  FADD.FTZ R34, R176, R27 ;  /* 0x0000001bb0227221 */ /* 0x008fe20000010000 */
[--C-:B------:R-:W-:Y:S01]  /*110a0*/  FFMA.FTZ R26, R43, UR44, -R6.reuse ;  /* 0x0000002c2b1a7c23 */ /* 0x100fe20008010806 */
[----:B------:R-:W0:Y:S01]  /*110b0*/  MUFU.EX2 R181, R181 ;  /* 0x000000b500b57308 */ /* 0x000e220000000800 */
[----:B------:R-:W-:Y:S01]  /*110c0*/  FFMA.FTZ R175, R46, UR44, -R6 ;  /* 0x0000002c2eaf7c23 */ /* 0x000fe20008010806 */
[----:B----4-:R-:W-:Y:S01]  /*110d0*/  FADD.FTZ R27, R15, R34 ;  /* 0x000000220f1b7221 */ /* 0x010fe20000010000 */
[--C-:B------:R-:W-:Y:S01]  /*110e0*/  FFMA.FTZ R28, R47, UR44, -R6.reuse ;  /* 0x0000002c2f1c7c23 */ /* 0x100fe20008010806 */
[--C-:B------:R-:W-:Y:S01]  /*110f0*/  FFMA.FTZ R169, R50, UR44, -R6.reuse ;  /* 0x0000002c32a97c23 */ /* 0x100fe20008010806 */
[--C-:B------:R-:W-:Y:S01]  /*11100*/  FFMA.FTZ R30, R51, UR44, -R6.reuse ;  /* 0x0000002c331e7c23 */ /* 0x100fe20008010806 */
[----:B------:R-:W-:Y:S01]  /*11110*/  FADD.FTZ R36, R178, R27 ;  /* 0x0000001bb2247221 */ /* 0x000fe20000010000 */
[--C-:B------:R-:W-:Y:S01]  /*11120*/  FFMA.FTZ R171, R54, UR44, -R6.reuse ;  /* 0x0000002c36ab7c23 */ /* 0x100fe20008010806 */
[----:B------:R-:W1:Y:S01]  /*11130*/  MUFU.EX2 R183, R183 ;  /* 0x000000b700b77308 */ /* 0x000e620000000800 */
[----:B------:R-:W-:Y:S01]  /*11140*/  FFMA.FTZ R32, R55, UR44, -R6 ;  /* 0x0000002c37207c23 */ /* 0x000fe20008010806 */
[----:B------:R-:W-:Y:S01]  /*11150*/  FADD.FTZ R27, R21, R36 ;  /* 0x00000024151b7221 */ /* 0x000fe20000010000 */
[--C-:B------:R-:W-:Y:S01]  /*11160*/  FFMA.FTZ R165, R58, UR44, -R6.reuse ;  /* 0x0000002c3aa57c23 */ /* 0x100fe20008010806 */
[--C-:B------:R-:W-:Y:S01]  /*11170*/  FFMA.FTZ R59, R59, UR44, -R6.reuse ;  /* 0x0000002c3b3b7c23 */ /* 0x100fe20008010806 */
[--C-:B------:R-:W-:Y:S01]  /*11180*/  FFMA.FTZ R62, R62, UR44, -R6.reuse ;  /* 0x0000002c3e3e7c23 */ /* 0x100fe20008010806 */
[----:B------:R-:W-:Y:S01]  /*11190*/  FADD.FTZ R38, R172, R27 ;  /* 0x0000001bac267221 */ /* 0x000fe20000010000 */
[----:B------:R-:W-:Y:S01]  /*111a0*/  FFMA.FTZ R63, R63, UR44, -R6 ;  /* 0x0000002c3f3f7c23 */ /* 0x000fe20008010806 */
[----:B------:R-:W2:Y:S01]  /*111b0*/  MUFU.EX2 R14, R14 ;  /* 0x0000000e000e7308 */ /* 0x000ea20000000800 */
[----:B0-----:R-:W-:Y:S01]  /*111c0*/  FADD.FTZ R36, R181, R12 ;  /* 0x0000000cb5247221 */ /* 0x001fe20000010000 */
[----:B------:R-:W-:Y:S01]  /*111d0*/  FADD.FTZ R31, R25, R38 ;  /* 0x00000026191f7221 */ /* 0x000fe20000010000 */
[--C-:B------:R-:W-:Y:S01]  /*111e0*/  FFMA.FTZ R66, R66, UR44, -R6.reuse ;  /* 0x0000002c42427c23 */ /* 0x100fe20008010806 */
[--C-:B------:R-:W-:Y:S01]  /*111f0*/  FFMA.FTZ R67, R67, UR44, -R6.reuse ;  /* 0x0000002c43437c23 */ /* 0x100fe20008010806 */
[--C-:B------:R-:W-:Y:S01]  /*11200*/  FFMA.FTZ R70, R70, UR44, -R6.reuse ;  /* 0x0000002c46467c23 */ /* 0x100fe20008010806 */
[----:B------:R-:W-:Y:S01]  /*11210*/  FADD.FTZ R38, R174, R31 ;  /* 0x0000001fae267221 */ /* 0x000fe20000010000 */
[----:B------:R-:W-:Y:S01]  /*11220*/  FFMA.FTZ R71, R71, UR44, -R6 ;  /* 0x0000002c47477c23 */ /* 0x000fe20008010806 */
[----:B------:R-:W0:Y:S01]  /*11230*/  MUFU.EX2 R177, R177 ;  /* 0x000000b100b17308 */ /* 0x000e220000000800 */
[----:B-1----:R-:W-:Y:S01]  /*11240*/  FADD.FTZ R27, R183, R36 ;  /* 0x00000024b71b7221 */ /* 0x002fe20000010000 */
[----:B------:R-:W-:Y:S01]  /*11250*/  FADD.FTZ R31, R29, R38 ;  /* 0x000000261d1f7221 */ /* 0x000fe20000010000 */
[--C-:B------:R-:W-:Y:S01]  /*11260*/  FFMA.FTZ R74, R74, UR44, -R6.reuse ;  /* 0x0000002c4a4a7c23 */ /* 0x100fe20008010806 */
[--C-:B------:R-:W-:Y:S01]  /*11270*/  FFMA.FTZ R75, R75, UR44, -R6.reuse ;  /* 0x0000002c4b4b7c23 */ /* 0x100fe20008010806 */
[--C-:B------:R-:W-:Y:S01]  /*11280*/  FFMA.FTZ R78, R78, UR44, -R6.reuse ;  /* 0x0000002c4e4e7c23 */ /* 0x100fe20008010806 */
[----:B------:R-:W-:Y:S01]  /*11290*/  FADD.FTZ R38, R168, R31 ;  /* 0x0000001fa8267221 */ /* 0x000fe20000010000 */
[----:B------:R-:W-:Y:S01]  /*112a0*/  FFMA.FTZ R79, R79, UR44, -R6 ;  /* 0x0000002c4f4f7c23 */ /* 0x000fe20008010806 */
[----:B------:R-:W1:Y:S01]  /*112b0*/  MUFU.EX2 R20, R20 ;  /* 0x0000001400147308 */ /* 0x000e620000000800 */
[----:B--2---:R-:W-:Y:S01]  /*112c0*/  FADD.FTZ R36, R14, R27 ;  /* 0x0000001b0e247221 */ /* 0x004fe20000010000 */
        /* <DEDUP_REMOVED lines=9> */
[----:B------:R-:W-:-:S02]  /*11360*/  F2FP.BF16.F32.PACK_AB R180, R5, R180 ;  /* 0x000000b405b4723e */ /* 0x000fc400000010ff */
[----:B------:R-:W-:Y:S01]  /*11370*/  F2FP.BF16.F32.PACK_AB R182, R13, R182 ;  /* 0x000000b60db6723e */ /* 0x000fe200000010ff */
[----:B------:R-:W-:Y:S01]  /*11380*/  FADD.FTZ R38, R164, R31 ;  /* 0x0000001fa4267221 */ /* 0x000fe20000010000 */
[C---:B------:R-:W-:Y:S01]  /*11390*/  F2FP.BF16.F32.PACK_AB R164, R3.reuse, R164 ;  /* 0x000000a403a4723e */ /* 0x040fe200000010ff */
[----:B------:R-:W0:Y:S01]  /*113a0*/  MUFU.EX2 R24, R24 ;  /* 0x0000001800187308 */ /* 0x000e220000000800 */
[----:B-1----:R-:W-:Y:S01]  /*113b0*/  FADD.FTZ R36, R20, R27 ;  /* 0x0000001b14247221 */ /* 0x002fe20000010000 */
[----:B------:R-:W-:Y:S01]  /*113c0*/  FADD.FTZ R31, R3, R38 ;  /* 0x00000026031f7221 */ /* 0x000fe20000010000 */
[----:B------:R-:W-:Y:S02]  /*113d0*/  F2FP.BF16.F32.PACK_AB R181, R12, R181 ;  /* 0x000000b50cb5723e */ /* 0x000fe400000010ff */
[----:B------:R-:W-:Y:S01]  /*113e0*/  F2FP.BF16.F32.PACK_AB R183, R14, R183 ;  /* 0x000000b70eb7723e */ /* 0x000fe200000010ff */
[----:B------:R-:W-:Y:S01]  /*113f0*/  FADD.FTZ R38, R166, R31 ;  /* 0x0000001fa6267221 */ /* 0x000fe20000010000 */
[----:B------:R-:W-:Y:S01]  /*11400*/  IMAD.IADD R14, R192, 0x1, -R193 ;  /* 0x00000001c00e7824 */ /* 0x000fe200078e0ac1 */
        /* <DEDUP_REMOVED lines=11> */
[----:B------:R-:W-:Y:S02]  /*114c0*/  F2FP.BF16.F32.PACK_AB R168, R33, R168 ;  /* 0x000000a821a8723e */ /* 0x000fe400000010ff */
[----:B------:R-:W-:Y:S01]  /*114d0*/  F2FP.BF16.F32.PACK_AB R170, R37, R170 ;  /* 0x000000aa25aa723e */ /* 0x000fe200000010ff */
[----:B------:R-:W0:Y:S01]  /*114e0*/  MUFU.EX2 R175, R175 ;  /* 0x000000af00af7308 */ /* 0x000e220000000800 */
[----:B-1----:R-:W-:Y:S01]  /*114f0*/  FADD.FTZ R27, R173, R36 ;  /* 0x00000024ad1b7221 */ /* 0x002fe20000010000 */
[----:B------:R-:W-:-:S02]  /*11500*/  F2FP.BF16.F32.PACK_AB R166, R41, R166 ;  /* 0x000000a629a6723e */ /* 0x000fc400000010ff */
[----:B------:R-:W-:Y:S02]  /*11510*/  F2FP.BF16.F32.PACK_AB R160, R45, R160 ;  /* 0x000000a02da0723e */ /* 0x000fe400000010ff */
[----:B------:R-:W-:Y:S02]  /*11520*/  F2FP.BF16.F32.PACK_AB R177, R20, R177 ;  /* 0x000000b114b1723e */ /* 0x000fe400000010ff */
[----:B------:R-:W1:Y:S01]  /*11530*/  MUFU.EX2 R28, R28 ;  /* 0x0000001c001c7308 */ /* 0x000e620000000800 */
[----:B--2---:R-:W-:Y:S01]  /*11540*/  FADD.FTZ R36, R26, R27 ;  /* 0x0000001b1a247221 */ /* 0x004fe20000010000 */
[----:B------:R-:W-:Y:S02]  /*11550*/  F2FP.BF16.F32.PACK_AB R179, R24, R179 ;  /* 0x000000b318b3723e */ /* 0x000fe400000010ff */
[----:B------:R-:W-:-:S04]  /*11560*/  F2FP.BF16.F32.PACK_AB R173, R26, R173 ;  /* 0x000000ad1aad723e */ /* 0x000fc800000010ff */
        /* <DEDUP_REMOVED lines=11> */
[----:B-1----:R-:W-:Y:S01]  /*11620*/  FADD.FTZ R27, R171, R36 ;  /* 0x00000024ab1b7221 */ /* 0x002fe20000010000 */
[----:B------:R-:W-:Y:S01]  /*11630*/  FADD.FTZ R36, R162, R31 ;  /* 0x0000001fa2247221 */ /* 0x000fe20000010000 */
[----:B------:R-:W-:-:S03]  /*11640*/  F2FP.BF16.F32.PACK_AB R162, R49, R162 ;  /* 0x000000a231a2723e */ /* 0x000fc600000010ff */
[----:B------:R-:W-:Y:S02]  /*11650*/  FADD.FTZ R13, R49, R36 ;  /* 0x00000024310d7221 */ /* 0x000fe40000010000 */
[----:B------:R-:W1:Y:S01]  /*11660*/  MUFU.EX2 R34, R59 ;  /* 0x0000003b00227308 */ /* 0x000e620000000800 */
[----:B--2---:R-:W-:Y:S01]  /*11670*/  FADD.FTZ R6, R32, R27 ;  /* 0x0000001b20067221 */ /* 0x004fe20000010000 */
[----:B------:R-:W-:Y:S01]  /*11680*/  FADD.FTZ R36, R156, R13 ;  /* 0x0000000d9c247221 */ /* 0x000fe20000010000 */
        /* <DEDUP_REMOVED lines=18> */
[----:B------:R-:W-:-:S04]  /*117b0*/  IMAD R13, R197, 0x80, R14 ;  /* 0x00000080c50d7824 */ /* 0x000fc800078e020e */
[----:B------:R-:W-:Y:S02]  /*117c0*/  IMAD.IADD R10, R13, 0x1, R10 ;  /* 0x000000010d0a7824 */ /* 0x000fe400078e020a */
        /* <DEDUP_REMOVED lines=34> */
[----:B--2---:R-:W-:Y:S01]  /*119f0*/  FADD.FTZ R12, R86, R3 ;  /* 0x00000003560c7221 */ /* 0x004fe20000010000 */
[----:B------:R-:W-:Y:S02]  /*11a00*/  VIADD R3, R129, 0xfffffffe ;  /* 0xfffffffe81037836 */ /* 0x000fe40000000000 */
[C---:B0-----:R-:W-:Y:S01]  /*11a10*/  FADD.FTZ R6, R65.reuse, R6 ;  /* 0x0000000641067221 */ /* 0x041fe20000010000 */
[----:B------:R-:W-:Y:S01]  /*11a20*/  F2FP.BF16.F32.PACK_AB R154, R65, R154 ;  /* 0x0000009a419a723e */ /* 0x000fe200000010ff */
[C---:B-1----:R-:W-:Y:S01]  /*11a30*/  FADD.FTZ R5, R87.reuse, R12 ;  /* 0x0000000c57057221 */ /* 0x042fe20000010000 */
        /* <DEDUP_REMOVED lines=13> */
.L_x_7038:
[----:B------:R-:W-:-:S13]  /*11b10*/  ISETP.NE.AND P3, PT, R11, 0x1, PT ;  /* 0x000000010b00780c */ /* 0x000fda0003f65270 */
[----:B------:R-:W0:Y:S02]  /*11b20*/  @P3 LDC.64 R20, c[0x0][0x9e8] ;  /* 0x00027a00ff143b82 */ /* 0x000e240000000a00 */
[----:B0-----:R-:W-:-:S05]  /*11b30*/  @P3 IMAD.HI.U32 R20, R12, R20, RZ ;  /* 0x000000140c143227 */ /* 0x001fca00078e00ff */
[----:B------:R-:W-:-:S07]  /*11b40*/  @P3 SHF.R.U32.HI R12, RZ, R21, R20 ;  /* 0x00000015ff0c3219 */ /* 0x000fce0000011614 */
.L_x_7039:
[----:B------:R-:W-:Y:S05]  /*11b50*/  BSYNC B0 ;  /* 0x0000000000007941 */ /* 0x000fea0003800000 */
.L_x_7037:
[----:B------:R-:W-:-:S05]  /*11b60*/  IMAD R11, R12, R11, R11 ;  /* 0x0000000b0c0b7224 */ /* 0x000fca00078e020b */
[----:B------:R-:W-:-:S07]  /*11b70*/  VIMNMX R10, R10, R11, PT ;  /* 0x0000000b0a0a7248 */ /* 0x000fce0003fe0100 */
.L_x_7036:
[----:B------:R-:W-:Y:S01]  /*11b80*/  SHF.R.S32.HI R11, RZ, 0x1f, R10 ;  /* 0x0000001fff0b7819 */ /* 0x000fe2000001140a */
[----:B------:R-:W-:Y:S01]  /*11b90*/  ULDC UR49, c[0x0][0x9e4] ;  /* 0x0002790000317ab9 */ /* 0x000fe20000000800 */
[----:B------:R-:W-:Y:S01]  /*11ba0*/  ULDC UR46, c[0x0][0x9e4] ;  /* 0x00027900002e7ab9 */ /* 0x000fe20000000800 */
[----:B------:R-:W-:Y:S01]  /*11bb0*/  ULDC UR50, c[0x0][0x9dc] ;  /* 0x0002770000327ab9 */ /* 0x000fe20000000800 */
[----:B------:R-:W-:Y:S01]  /*11bc0*/  LEA.HI R11, R11, R10, RZ, 0x7 ;  /* 0x0000000a0b0b7211 */ /* 0x000fe200078f38ff */
[----:B------:R-:W-:Y:S01]  /*11bd0*/  ULDC UR52, c[0x0][0x9dc] ;  /* 0x0002770000347ab9 */ /* 0x000fe20000000800 */
[----:B------:R-:W-:Y:S01]  /*11be0*/  ULDC UR45, c[0x0][0x988] ;  /* 0x00026200002d7ab9 */ /* 0x000fe20000000800 */
[----:B------:R-:W-:Y:S01]  /*11bf0*/  ULDC UR48, c[0x0][0x988] ;  /* 0x0002620000307ab9 */ /* 0x000fe20000000800 */
[----:B------:R-:W-:Y:S01]  /*11c00*/  SHF.R.S32.HI R11, RZ, 0x7, R11 ;  /* 0x00000007ff0b7819 */ /* 0x000fe2000001140b */
[----:B------:R-:W-:Y:S01]  /*11c10*/  ULDC UR47, c[0x0][0x988] ;  /* 0x00026200002f7ab9 */ /* 0x000fe20000000800 */
[----:B------:R-:W-:Y:S01]  /*11c20*/  ULDC UR53, c[0x0][0x9e0] ;  /* 0x0002780000357ab9 */ /* 0x000fe20000000800 */
[----:B------:R-:W-:Y:S01]  /*11c30*/  ULDC UR51, c[0x0][0x9e0] ;  /* 0x0002780000337ab9 */ /* 0x000fe20000000800 */
[----:B------:R-:W-:-:S02]  /*11c40*/  VIMNMX R20, R198, R11, !PT ;  /* 0x0000000bc6147248 */ /* 0x000fc40007fe0100 */
[----:B------:R-:W-:Y:S02]  /*11c50*/  CS2R R150, SRZ ;  /* 0x0000000000967805 */ /* 0x000fe4000001ff00 */
[----:B------:R-:W-:Y:S02]  /*11c60*/  CS2R R148, SRZ ;  /* 0x0000000000947805 */ /* 0x000fe4000001ff00 */
        /* <DEDUP_REMOVED lines=31> */
[----:B------:R-:W-:Y:S06]  /*11e60*/  @!P3 BRA `(.L_x_7040) ;  /* 0x00000030009cb947 */ /* 0x000fec0003800000 */
[----:B------:R-:W-:Y:S02]  /*11e70*/  IMAD.IADD R21, R4, 0x1, R14 ;  /* 0x0000000104157824 */ /* 0x000fe400078e020e */
[----:B------:R-:W-:Y:S02]  /*11e80*/  IMAD.MOV.U32 R151, RZ, RZ, RZ ;  /* 0x000000ffff977224 */ /* 0x000fe400078e00ff */
[----:B------:R-:W-:-:S07]  /*11e90*/  VIADD R199, R21, 0x8 ;  /* 0x0000000815c77836 */ /* 0x000fce0000000000 */
.L_x_7058:
[----:B------:R-:W-:Y:S01]  /*11ea0*/  ISETP.NE.AND P3, PT, R196, RZ, PT ;  /* 0x000000ffc400720c */ /* 0x000fe20003f65270 */
[----:B------:R-:W-:Y:S01]  /*11eb0*/  VIADD R215, R184, 0x1 ;  /* 0x00000001b8d77836 */ /* 0x000fe20000000000 */
[----:B------:R-:W-:Y:S05]  /*11ec0*/  YIELD ;  /* 0x0000000000007946 */ /* 0x000fea0003800000 */
[----:B------:R-:W-:-:S04]  /*11ed0*/  ISETP.NE.AND P4, PT, R215, 0x2, PT ;  /* 0x00000002d700780c */ /* 0x000fc80003f85270 */
[----:B------:R-:W-:Y:S02]  /*11ee0*/  SEL R15, RZ, 0x1, P4 ;  /* 0x00000001ff0f7807 */ /* 0x000fe40002000000 */
[----:B------:R-:W-:Y:S02]  /*11ef0*/  SEL R215, R215, RZ, P4 ;  /* 0x000000ffd7d77207 */ /* 0x000fe40002000000 */
[----:B------:R-:W-:Y:S01]  /*11f00*/  LOP3.LUT R15, R186, R15, RZ, 0x3c, !PT ;  /* 0x0000000fba0f7212 */ /* 0x000fe200078e3cff */
[----:B------:R-:W-:Y:S06]  /*11f10*/  @P3 BRA `(.L_x_7041) ;  /* 0x0000000000303947 */ /* 0x000fec0003800000 */
[----:B------:R-:W-:Y:S05]  /*11f20*/  @!P0 BRA `(.L_x_7042) ;  /* 0x0000000000048947 */ /* 0x000fea0003800000 */
[----:B------:R-:W-:Y:S01]  /*11f30*/  BPT.TRAP 0x1 ;  /* 0x000000040000795c */ /* 0x000fe20000300000 */
.L_x_7042:
[----:B------:R-:W-:Y:S01]  /*11f40*/  IMAD R10, R215, 0x8, R2 ;  /* 0x00000008d70a7824 */ /* 0x000fe200078e0202 */
[----:B------:R-:W-:-:S04]  /*11f50*/  SHF.L.U32 R7, R15, 0x1f, RZ ;  /* 0x0000001f0f077819 */ /* 0x000fc800000006ff */
[----:B------:R0:W1:Y:S01]  /*11f60*/  SYNCS.PHASECHK.TRANS64.TRYWAIT P4, [R10+URZ+0x28830], R7 ;  /* 0x028830070a0075a7 */ /* 0x000062000808017f */
[----:B------:R-:W-:Y:S05]  /*11f70*/  @!P0 BRA `(.L_x_7043) ;  /* 0x0000000000048947 */ /* 0x000fea0003800000 */
[----:B------:R-:W-:Y:S01]  /*11f80*/  BPT.TRAP 0x1 ;  /* 0x000000040000795c */ /* 0x000fe20000300000 */
.L_x_7043:
[----:B------:R-:W-:Y:S04]  /*11f90*/  BSSY B0, `(.L_x_7041) ;  /* 0x0000004000007945 */ /* 0x000fe80003800000 */
[----:B-1----:R-:W-:Y:S05]  /*11fa0*/  @P4 BRA `(.L_x_7044) ;  /* 0x0000000000084947 */ /* 0x002fea0003800000 */
[----:B------:R-:W1:Y:S02]  /*11fb0*/  SYNCS.PHASECHK.TRANS64.TRYWAIT P4, [R10+URZ+0x28830], R7 ;  /* 0x028830070a0075a7 */ /* 0x000e64000808017f */
[----:B-1----:R-:W-:Y:S05]  /*11fc0*/  @!P4 BRA `(.L_x_7045) ;  /* 0x0000012800c0c947 */ /* 0x002fea0003800000 */
.L_x_7044:
[----:B------:R-:W-:Y:S05]  /*11fd0*/  BSYNC B0 ;  /* 0x0000000000007941 */ /* 0x000fea0003800000 */
.L_x_7041:
[----:B01----:R-:W0:Y:S01]  /*11fe0*/  S2R R7, SR_TID.X ;  /* 0x0000000000077919 */ /* 0x003e220000002100 */
[----:B------:R-:W-:Y:S05]  /*11ff0*/  WARPSYNC.ALL ;  /* 0x0000000000007948 */ /* 0x000fea0003800000 */
[----:B------:R-:W-:Y:S02]  /*12000*/  IMAD R10, R215, 0x800, R8 ;  /* 0x00000800d70a7824 */ /* 0x000fe400078e0208 */
[----:B------:R-:W-:Y:S02]  /*12010*/  IMAD.MOV.U32 R11, RZ, RZ, 0x40000040 ;  /* 0x40000040ff0b7424 */ /* 0x000fe400078e00ff */
[C---:B------:R-:W-:Y:S01]  /*12020*/  VIADD R12, R10.reuse, 0x2 ;  /* 0x000000020a0c7836 */ /* 0x040fe20000000000 */
[----:B------:R-:W-:Y:S01]  /*12030*/  R2UR UR34, R10 ;  /* 0x000000000a2272ca */ /* 0x000fe200000e0000 */
[----:B------:R-:W-:Y:S01]  /*12040*/  IMAD.MOV.U32 R13, RZ, RZ, 0x40000040 ;  /* 0x40000040ff0d7424 */ /* 0x000fe200078e00ff */
[----:B------:R-:W-:Y:S01]  /*12050*/  R2UR UR35, R11 ;  /* 0x000000000b2372ca */ /* 0x000fe200000e0000 */
[----:B------:R-:W-:Y:S01]  /*12060*/  IMAD.MOV.U32 R11, RZ, RZ, 0x40000040 ;  /* 0x40000040ff0b7424 */ /* 0x000fe200078e00ff */
        /* <DEDUP_REMOVED lines=13> */
[----:B0-----:R-:W-:Y:S02]  /*12140*/  SHF.R.U32.HI R7, RZ, 0x7, R7 ;  /* 0x00000007ff077819 */ /* 0x001fe40000011607 */
[----:B------:R-:W-:Y:S01]  /*12150*/  R2UR UR18, R12 ;  /* 0x000000000c1272ca */ /* 0x000fe200000e0000 */
[----:B------:R-:W-:Y:S01]  /*12160*/  VIADD R12, R10, 0x402 ;  /* 0x000004020a0c7836 */ /* 0x000fe20000000000 */
[----:B------:R-:W-:Y:S01]  /*12170*/  R2UR UR19, R13 ;  /* 0x000000000d1372ca */ /* 0x000fe200000e0000 */
[----:B------:R-:W-:Y:S02]  /*12180*/  VIADD R7, R7, 0x8 ;  /* 0x0000000807077836 */ /* 0x000fe40000000000 */
[----:B------:R-:W-:Y:S01]  /*12190*/  IMAD.MOV.U32 R13, RZ, RZ, 0x40000040 ;  /* 0x40000040ff0d7424 */ /* 0x000fe200078e00ff */
[----:B------:R-:W-:Y:S01]  /*121a0*/  R2UR UR22, R12 ;  /* 0x000000000c1672ca */ /* 0x000fe200000e0000 */
[C---:B------:R-:W-:Y:S01]  /*121b0*/  VIADD R12, R10.reuse, 0x404 ;  /* 0x000004040a0c7836 */ /* 0x040fe20000000000 */
[----:B------:R0:W-:Y:S01]  /*121c0*/  BAR.SYNC.DEFER_BLOCKING R7, 0x100 ;  /* 0x000400070000751d */ /* 0x0001e20000010000 */
[----:B------:R-:W-:Y:S01]  /*121d0*/  VIADD R10, R10, 0x406 ;  /* 0x000004060a0a7836 */ /* 0x000fe20000000000 */
[----:B------:R-:W-:Y:S01]  /*121e0*/  R2UR UR23, R13 ;  /* 0x000000000d1772ca */ /* 0x000fe200000e0000 */
[----:B------:R-:W-:Y:S01]  /*121f0*/  IMAD.MOV.U32 R13, RZ, RZ, 0x40000040 ;  /* 0x40000040ff0d7424 */ /* 0x000fe200078e00ff */
[----:B------:R-:W-:-:S02]  /*12200*/  R2UR UR26, R12 ;  /* 0x000000000c1a72ca */ /* 0x000fc400000e0000 */
[----:B------:R-:W-:Y:S02]  /*12210*/  R2UR UR30, R10 ;  /* 0x000000000a1e72ca */ /* 0x000fe400000e0000 */
[----:B------:R-:W-:Y:S01]  /*12220*/  R2UR UR27, R13 ;  /* 0x000000000d1b72ca */ /* 0x000fe200000e0000 */
        /* <DEDUP_REMOVED lines=27> */
.L_x_7047:
[----:B------:R-:W-:Y:S01]  /*123e0*/  SHF.L.U32 R7, R186, 0x1f, RZ ;  /* 0x0000001fba077819 */ /* 0x000fe200000006ff */
[----:B------:R-:W-:-:S04]  /*123f0*/  IMAD R10, R184, 0x8, R2 ;  /* 0x00000008b80a7824 */ /* 0x000fc800078e0202 */
[----:B------:R0:W1:Y:S01]  /*12400*/  SYNCS.PHASECHK.TRANS64.TRYWAIT P3, [R10+URZ+0x28850], R7 ;  /* 0x028850070a0075a7 */ /* 0x000062000806017f */
[----:B------:R-:W-:Y:S05]  /*12410*/  @!P0 BRA `(.L_x_7048) ;  /* 0x0000000000048947 */ /* 0x000fea0003800000 */
[----:B------:R-:W-:Y:S01]  /*12420*/  BPT.TRAP 0x1 ;  /* 0x000000040000795c */ /* 0x000fe20000300000 */
.L_x_7048:
[----:B-1----:R-:W-:Y:S05]  /*12430*/  @P3 BRA `(.L_x_7046) ;  /* 0x0000000000083947 */ /* 0x002fea0003800000 */
[----:B------:R-:W1:Y:S02]  /*12440*/  SYNCS.PHASECHK.TRANS64.TRYWAIT P3, [R10+URZ+0x28850], R7 ;  /* 0x028850070a0075a7 */ /* 0x000e64000806017f */
[----:B-1----:R-:W-:Y:S05]  /*12450*/  @!P3 BRA `(.L_x_7049) ;  /* 0x0000012400b0b947 */ /* 0x002fea0003800000 */
.L_x_7046:
[----:B01----:R-:W-:Y:S01]  /*12460*/  VIADD R7, R2, 0x400 ;  /* 0x0000040002077836 */ /* 0x003fe20000000000 */
[----:B------:R-:W-:Y:S05]  /*12470*/  WARPSYNC.ALL ;  /* 0x0000000000007948 */ /* 0x000fea0003800000 */
[----:B------:R-:W-:Y:S01]  /*12480*/  SHF.R.U32.HI R7, RZ, 0x4, R7 ;  /* 0x00000004ff077819 */ /* 0x000fe20000011607 */
[----:B------:R-:W-:Y:S01]  /*12490*/  IMAD.MOV.U32 R11, RZ, RZ, 0x40000040 ;  /* 0x40000040ff0b7424 */ /* 0x000fe200078e00ff */
[----:B------:R-:W-:Y:S01]  /*124a0*/  WARPGROUP.ARRIVE ;  /* 0x00000000000079c5 */ /* 0x000fe20000000000 */
[----:B------:R-:W-:Y:S01]  /*124b0*/  IMAD.MOV.U32 R13, RZ, RZ, 0x40000040 ;  /* 0x40000040ff0d7424 */ /* 0x000fe200078e00ff */
[----:B------:R-:W-:-:S04]  /*124c0*/  LOP3.LUT R7, R7, 0x3fff, RZ, 0xc0, !PT ;  /* 0x00003fff07077812 */ /* 0x000fc800078ec0ff */
[----:B------:R-:W0:Y:S01]  /*124d0*/  S2R R186, SR_TID.X ;  /* 0x0000000000ba7919 */ /* 0x000e220000002100 */
[----:B------:R-:W-:Y:S01]  /*124e0*/  R2UR UR7, R11 ;  /* 0x000000000b0772ca */ /* 0x000fe200000e0000 */
[----:B------:R-:W-:Y:S01]  /*124f0*/  IMAD.MOV.U32 R11, RZ, RZ, 0x40000040 ;  /* 0x40000040ff0b7424 */ /* 0x000fe200078e00ff */
[----:B------:R-:W-:-:S05]  /*12500*/  LOP3.LUT R7, R7, 0x4000000, RZ, 0xfc, !PT ;  /* 0x0400000007077812 */ /* 0x000fca00078efcff */
[----:B------:R-:W-:Y:S02]  /*12510*/  IMAD R10, R184, 0x800, R7 ;  /* 0x00000800b80a7824 */ /* 0x000fe400078e0207 */
[----:B------:R-:W-:Y:S02]  /*12520*/  @!P1 IMAD R7, R215, 0x8, R2 ;  /* 0x00000008d7079824 */ /* 0x000fe400078e0202 */
[C---:B------:R-:W-:Y:S01]  /*12530*/  VIADD R12, R10.reuse, 0x80 ;  /* 0x000000800a0c7836 */ /* 0x040fe20000000000 */
[----:B------:R-:W-:Y:S01]  /*12540*/  R2UR UR6, R10 ;  /* 0x000000000a0672ca */ /* 0x000fe200000e0000 */
[----:B------:R-:W-:-:S05]  /*12550*/  @!P1 VIADD R7, R7, 0x28840 ;  /* 0x0002884007079836 */ /* 0x000fca0000000000 */
[----:B------:R-:W-:-:S07]  /*12560*/  @!P1 PRMT R7, RZ, 0x654, R7 ;  /* 0x00000654ff079816 */ /* 0x000fce0000000007 */
[----:B------:R-:W-:Y:S01]  /*12570*/  HGMMA.64x128x16.F32.BF16 R88, R180, gdesc[UR4].tnspB, R88, gsb0 ;  /* 0x41e00004b4587df0 */ /* 0x000fe20008001858 */
[----:B------:R-:W-:Y:S01]  /*12580*/  R2UR UR6, R12 ;  /* 0x000000000c0672ca */ /* 0x000fe200000e0000 */
[----:B------:R-:W-:Y:S01]  /*12590*/  VIADD R12, R10, 0x100 ;  /* 0x000001000a0c7836 */ /* 0x000fe20000000000 */
[----:B------:R-:W-:Y:S01]  /*125a0*/  R2UR UR7, R13 ;  /* 0x000000000d0772ca */ /* 0x000fe200000e0000 */
[----:B------:R-:W-:Y:S01]  /*125b0*/  IMAD.MOV.U32 R13, RZ, RZ, 0x40000040 ;  /* 0x40000040ff0d7424 */ /* 0x000fe200078e00ff */
[----:B0-----:R-:W-:Y:S01]  /*125c0*/  SHF.R.U32.HI R186, RZ, 0x7, R186 ;  /* 0x00000007ffba7819 */ /* 0x001fe200000116ba */
[----:B------:R-:W-:Y:S02]  /*125d0*/  WARPGROUP.DEPBAR.LE gsb0, 0x0 ;  /* 0x00008000000079c5 */ /* 0x000fe40000010000 */
[----:B------:R-:W-:-:S08]  /*125e0*/  WARPGROUP.ARRIVE ;  /* 0x00000000000079c5 */ /* 0x000fd00000000000 */
        /* <DEDUP_REMOVED lines=32> */
[----:B------:R-:W-:-:S05]  /*127f0*/  IMAD.SHL.U32 R13, R3, 0x80, RZ ;  /* 0x00000080030d7824 */ /* 0x000fca00078e00ff */
[----:B------:R-:W-:-:S05]  /*12800*/  IADD3 R12, R192, 0x1, -R13 ;  /* 0x00000001c00c7810 */ /* 0x000fca0007ffe80d */
[----:B------:R-:W-:-:S04]  /*12810*/  IMAD.IADD R12, R12, 0x1, -R193 ;  /* 0x000000010c0c7824 */ /* 0x000fc800078e0ac1 */
[----:B------:R-:W-:Y:S01]  /*12820*/  IMAD R12, R191, -0x2, R12 ;  /* 0xfffffffebf0c7824 */ /* 0x000fe200078e020c */
[----:B------:R-:W-:Y:S02]  /*12830*/  WARPGROUP.DEPBAR.LE gsb0, 0x0 ;  /* 0x00008000000079c5 */ /* 0x000fe40000010000 */
[----:B------:R-:W-:-:S06]  /*12840*/  WARPGROUP.ARRIVE ;  /* 0x00000000000079c5 */ /* 0x000fcc0000000000 */
[----:B------:R-:W-:Y:S01]  /*12850*/  HGMMA.64x128x16.F32.BF16 R88, R156, gdesc[UR4].tnspB, R88, gsb0 ;  /* 0x41e000049c587df0 */ /* 0x000fe20008001858 */
[----:B------:R-:W-:Y:S02]  /*12860*/  R2UR UR6, R10 ;  /* 0x000000000a0672ca */ /* 0x000fe400000e0000 */
[----:B------:R-:W-:Y:S02]  /*12870*/  R2UR UR7, R11 ;  /* 0x000000000b0772ca */ /* 0x000fe400000e0000 */
[----:B------:R-:W-:Y:S01]  /*12880*/  IADD3 R10, -R186, 0xb, RZ ;  /* 0x0000000bba0a7810 */ /* 0x000fe20007ffe1ff */
[----:B------:R-:W-:Y:S02]  /*12890*/  WARPGROUP.DEPBAR.LE gsb0, 0x0 ;  /* 0x00008000000079c5 */ /* 0x000fe40000010000 */
[----:B------:R-:W-:-:S08]  /*128a0*/  WARPGROUP.ARRIVE ;  /* 0x00000000000079c5 */ /* 0x000fd00000000000 */
[----:B------:R-:W-:Y:S03]  /*128b0*/  HGMMA.64x128x16.F32.BF16 R88, R152, gdesc[UR4].tnspB, R88, gsb0 ;  /* 0x41e0000498587df0 */ /* 0x000fe60008001858 */
[----:B------:R-:W-:Y:S02]  /*128c0*/  WARPGROUP.DEPBAR.LE gsb0, 0x0 ;  /* 0x00008000000079c5 */ /* 0x000fe40000010000 */
[----:B------:R0:W-:Y:S06]  /*128d0*/  BAR.ARV R10, 0x100 ;  /* 0x0004000a0000751d */ /* 0x0001ec0000002000 */
[----:B------:R1:W-:Y:S01]  /*128e0*/  @!P1 SYNCS.ARRIVE.TRANS64.RED.A1T0 RZ, [R7+URZ], RZ ;  /* 0x000000ff07ff99a7 */ /* 0x0003e2000810043f */
[----:B------:R-:W-:-:S02]  /*128f0*/  VIADD R155, R12, UR53 ;  /* 0x000000350c9b7c36 */ /* 0x000fc40008000000 */
[----:B-1----:R-:W-:-:S05]  /*12900*/  IMAD.U32 R7, RZ, RZ, UR50 ;  /* 0x00000032ff077e24 */ /* 0x002fca000f8e00ff */
[----:B------:R-:W-:-:S05]  /*12910*/  LOP3.LUT R157, RZ, R7, RZ, 0x33, !PT ;  /* 0x00000007ff9d7212 */ /* 0x000fca00078e33ff */
[----:B------:R-:W-:Y:S02]  /*12920*/  IMAD.IADD R157, R157, 0x1, R12 ;  /* 0x000000019d9d7824 */ /* 0x000fe400078e020c */
[C---:B------:R-:W-:Y:S02]  /*12930*/  IMAD.IADD R12, R4.reuse, 0x1, R155 ;  /* 0x00000001040c7824 */ /* 0x040fe400078e029b */
[----:B------:R-:W-:Y:S01]  /*12940*/  IMAD.IADD R152, R4, 0x1, R157 ;  /* 0x0000000104987824 */ /* 0x000fe200078e029d */
[----:B0-----:R-:W-:Y:S06]  /*12950*/  @!P2 BRA `(.L_x_7050) ;  /* 0x00000000005ca947 */ /* 0x001fec0003800000 */
        /* <DEDUP_REMOVED lines=12> */
.L_x_7052:
[----:B------:R-:W-:-:S05]  /*12a20*/  IMAD.U32 R156, RZ, RZ, UR49 ;  /* 0x00000031ff9c7e24 */ /* 0x000fca000f8e00ff */
[----:B------:R-:W-:-:S13]  /*12a30*/  ISETP.NE.AND P3, PT, R156, 0x1, PT ;  /* 0x000000019c00780c */ /* 0x000fda0003f65270 */
[----:B------:R-:W0:Y:S02]  /*12a40*/  @P3 LDC.64 R10, c[0x0][0x9e8] ;  /* 0x00027a00ff0a3b82 */ /* 0x000e240000000a00 */
[----:B0-----:R-:W-:-:S04]  /*12a50*/  @P3 IMAD.HI.U32 R154, R153, R10, RZ ;  /* 0x0000000a999a3227 */ /* 0x001fc800078e00ff */
[----:B------:R-:W-:Y:S01]  /*12a60*/  IMAD.MOV.U32 R10, RZ, RZ, R153 ;  /* 0x000000ffff0a7224 */ /* 0x000fe200078e0099 */
[----:B------:R-:W-:-:S07]  /*12a70*/  @P3 SHF.R.U32.HI R10, RZ, R11, R154 ;  /* 0x0000000bff0a3219 */ /* 0x000fce000001169a */
.L_x_7053:
[----:B------:R-:W-:Y:S05]  /*12a80*/  BSYNC B0 ;  /* 0x0000000000007941 */ /* 0x000fea0003800000 */
.L_x_7051:
[----:B------:R-:W-:-:S04]  /*12a90*/  IMAD R10, R10, R156, -R13 ;  /* 0x0000009c0a0a7224 */ /* 0x000fc800078e0a0d */
[----:B------:R-:W-:-:S05]  /*12aa0*/  IMAD R11, R191, -0x2, R10 ;  /* 0xfffffffebf0b7824 */ /* 0x000fca00078e020a */
[----:B------:R-:W-:Y:S02]  /*12ab0*/  VIADDMNMX R12, R11, R156, R12, PT ;  /* 0x0000009c0b0c7246 */ /* 0x000fe4000380010c */
[----:B------:R-:W-:-:S07]  /*12ac0*/  VIMNMX R152, R152, R11, !PT ;  /* 0x0000000b98987248 */ /* 0x000fce0007fe0100 */
.L_x_7050:
        /* <DEDUP_REMOVED lines=95> */
[--C-:B------:R-:W-:Y:S02]  /*130c0*/  IADD3 R24, R155, 0x8, R4.reuse ;  /* 0x000000089b187810 */ /* 0x100fe40007ffe004 */
[----:B------:R-:W-:-:S02]  /*130d0*/  IADD3 R12, R157, 0x8, R4 ;  /* 0x000000089d0c7810 */ /* 0x000fc40007ffe004 */
[----:B------:R-:W-:Y:S02]  /*130e0*/  FSEL R84, R84, -INF , !P5 ;  /* 0xff80000054547808 */ /* 0x000fe40006800000 */
[----:B------:R-:W-:Y:S01]  /*130f0*/  FSEL R85, R85, -INF , !P4 ;  /* 0xff80000055557808 */ /* 0x000fe20006000000 */
[----:B------:R-:W-:Y:S06]  /*13100*/  @!P2 BRA `(.L_x_7054) ;  /* 0x00000000005ca947 */ /* 0x000fec0003800000 */
        /* <DEDUP_REMOVED lines=12> */
.L_x_7056:
[----:B------:R-:W-:-:S05]  /*131d0*/  IMAD.U32 R154, RZ, RZ, UR49 ;  /* 0x00000031ff9a7e24 */ /* 0x000fca000f8e00ff */
[----:B------:R-:W-:-:S13]  /*131e0*/  ISETP.NE.AND P4, PT, R154, 0x1, PT ;  /* 0x000000019a00780c */ /* 0x000fda0003f85270 */
[----:B------:R-:W0:Y:S02]  /*131f0*/  @P4 LDC.64 R10, c[0x0][0x9e8] ;  /* 0x00027a00ff0a4b82 */ /* 0x000e240000000a00 */
[----:B0-----:R-:W-:-:S04]  /*13200*/  @P4 IMAD.HI.U32 R152, R199, R10, RZ ;  /* 0x0000000ac7984227 */ /* 0x001fc800078e00ff */
[----:B------:R-:W-:Y:S01]  /*13210*/  IMAD.MOV.U32 R10, RZ, RZ, R199 ;  /* 0x000000ffff0a7224 */ /* 0x000fe200078e00c7 */
[----:B------:R-:W-:-:S07]  /*13220*/  @P4 SHF.R.U32.HI R10, RZ, R11, R152 ;  /* 0x0000000bff0a4219 */ /* 0x000fce0000011698 */
.L_x_7057:
[----:B------:R-:W-:Y:S05]  /*13230*/  BSYNC B0 ;  /* 0x0000000000007941 */ /* 0x000fea0003800000 */
.L_x_7055:
[----:B------:R-:W-:-:S04]  /*13240*/  IMAD R10, R10, R154, -R13 ;  /* 0x0000009a0a0a7224 */ /* 0x000fc800078e0a0d */
[----:B------:R-:W-:-:S05]  /*13250*/  IMAD R11, R191, -0x2, R10 ;  /* 0xfffffffebf0b7824 */ /* 0x000fca00078e020a */
[----:B------:R-:W-:Y:S02]  /*13260*/  VIADDMNMX R24, R11, R154, R24, PT ;  /* 0x0000009a0b187246 */ /* 0x000fe40003800118 */
[----:B------:R-:W-:-:S07]  /*13270*/  VIMNMX R12, R12, R11, !PT ;  /* 0x0000000b0c0c7248 */ /* 0x000fce0007fe0100 */
.L_x_7054:
[----:B------:R-:W-:Y:S01]  /*13280*/  FMNMX.FTZ R10, R153, R0, !PT ;  /* 0x00000000990a7209 */ /* 0x000fe20007810000 */
[----:B------:R-:W-:Y:S01]  /*13290*/  UMOV UR44, UR48 ;  /* 0x00000030002c7c82 */ /* 0x000fe20008000000 */
[----:B------:R-:W-:Y:S01]  /*132a0*/  ISETP.GT.AND P5, PT, R12, 0x8, P3 ;  /* 0x000000080c00780c */ /* 0x000fe20001fa4270 */
[----:B------:R-:W-:Y:S01]  /*132b0*/  IMAD.MOV.U32 R186, RZ, RZ, R15 ;  /* 0x000000ffffba7224 */ /* 0x000fe200078e000f */
        /* <DEDUP_REMOVED lines=11> */
[C---:B------:R-:W-:Y:S02]  /*13370*/  ISETP.GT.AND P5, PT, R12.reuse, 0x18, P3 ;  /* 0x000000180c00780c */ /* 0x040fe40001fa4270 */
        /* <DEDUP_REMOVED lines=50> */
[C---:B------:R-:W-:Y:S01]  /*136a0*/  ISETP.LT.OR P5, PT, R24.reuse, 0x39, P5 ;  /* 0x000000391800780c */ /* 0x040fe20002fa1670 */
[----:B------:R-:W0:Y:S01]  /*136b0*/  SHFL.BFLY PT, R11, R10, 0x2, 0x1f ;  /* 0x0c401f000a0b7f89 */ /* 0x000e2200000e0000 */
[----:B------:R-:W-:-:S02]  /*136c0*/  ISETP.LT.OR P4, PT, R24, 0x22, P4 ;  /* 0x000000221800780c */ /* 0x000fc40002781670 */
[----:B------:R-:W-:Y:S02]  /*136d0*/  FSEL R54, R54, -INF , !P5 ;  /* 0xff80000036367808 */ /* 0x000fe40006800000 */
[C---:B------:R-:W-:Y:S02]  /*136e0*/  ISETP.GT.AND P5, PT, R12.reuse, 0x40, P3 ;  /* 0x000000400c00780c */ /* 0x040fe40001fa4270 */
[----:B------:R-:W-:Y:S02]  /*136f0*/  FSEL R43, R43, -INF , !P4 ;  /* 0xff8000002b2b7808 */ /* 0x000fe40006000000 */
[----:B------:R-:W-:Y:S02]  /*13700*/  ISETP.GT.AND P4, PT, R12, 0x29, P3 ;  /* 0x000000290c00780c */ /* 0x000fe40001f84270 */
[C---:B------:R-:W-:Y:S02]  /*13710*/  ISETP.LT.OR P5, PT, R24.reuse, 0x41, P5 ;  /* 0x000000411800780c */ /* 0x040fe40002fa1670 */
[----:B------:R-:W-:-:S02]  /*13720*/  ISETP.LT.OR P4, PT, R24, 0x2a, P4 ;  /* 0x0000002a1800780c */ /* 0x000fc40002781670 */
[----:B------:R-:W-:Y:S02]  /*13730*/  FSEL R58, R58, -INF , !P5 ;  /* 0xff8000003a3a7808 */ /* 0x000fe40006800000 */
[C---:B------:R-:W-:Y:S02]  /*13740*/  ISETP.GT.AND P5, PT, R12.reuse, 0x41, P3 ;  /* 0x000000410c00780c */ /* 0x040fe40001fa4270 */
[----:B------:R-:W-:Y:S02]  /*13750*/  FSEL R47, R47, -INF , !P4 ;  /* 0xff8000002f2f7808 */ /* 0x000fe40006000000 */
[----:B------:R-:W-:Y:S02]  /*13760*/  ISETP.GT.AND P4, PT, R12, 0x31, P3 ;  /* 0x000000310c00780c */ /* 0x000fe40001f84270 */
[----:B------:R-:W-:Y:S02]  /*13770*/  ISETP.LT.OR P5, PT, R24, 0x42, P5 ;  /* 0x000000421800780c */ /* 0x000fe40002fa1670 */
[----:B0-----:R-:W-:-:S02]  /*13780*/  FMNMX.FTZ R10, R10, R11, !PT ;  /* 0x0000000b0a0a7209 */ /* 0x001fc40007810000 */
[----:B------:R-:W-:Y:S02]  /*13790*/  ISETP.LT.OR P4, PT, R24, 0x32, P4 ;  /* 0x000000321800780c */ /* 0x000fe40002781670 */
[----:B------:R-:W-:Y:S01]  /*137a0*/  FSEL R59, R59, -INF , !P5 ;  /* 0xff8000003b3b7808 */ /* 0x000fe20006800000 */
[----:B------:R-:W0:Y:S01]  /*137b0*/  SHFL.BFLY PT, R11, R10, 0x1, 0x1f ;  /* 0x0c201f000a0b7f89 */ /* 0x000e2200000e0000 */
[C---:B------:R-:W-:Y:S02]  /*137c0*/  ISETP.GT.AND P5, PT, R12.reuse, 0x48, P3 ;  /* 0x000000480c00780c */ /* 0x040fe40001fa4270 */
[----:B------:R-:W-:Y:S02]  /*137d0*/  FSEL R51, R51, -INF , !P4 ;  /* 0xff80000033337808 */ /* 0x000fe40006000000 */
[----:B------:R-:W-:Y:S02]  /*137e0*/  ISETP.GT.AND P4, PT, R12, 0x39, P3 ;  /* 0x000000390c00780c */ /* 0x000fe40001f84270 */
[----:B------:R-:W-:-:S02]  /*137f0*/  ISETP.LT.OR P5, PT, R24, 0x49, P5 ;  /* 0x000000491800780c */ /* 0x000fc40002fa1670 */
[----:B------:R-:W-:Y:S02]  /*13800*/  ISETP.LT.OR P4, PT, R24, 0x3a, P4 ;  /* 0x0000003a1800780c */ /* 0x000fe40002781670 */
[----:B------:R-:W-:Y:S02]  /*13810*/  FSEL R62, R62, -INF , !P5 ;  /* 0xff8000003e3e7808 */ /* 0x000fe40006800000 */
[----:B------:R-:W-:Y:S02]  /*13820*/  ISETP.GT.AND P5, PT, R12, RZ, P3 ;  /* 0x000000ff0c00720c */ /* 0x000fe40001fa4270 */
[----:B------:R-:W-:Y:S02]  /*13830*/  FSEL R55, R55, -INF , !P4 ;  /* 0xff80000037377808 */ /* 0x000fe40006000000 */
[----:B------:R-:W-:-:S04]  /*13840*/  ISETP.LT.OR P5, PT, R24, 0x1, P5 ;  /* 0x000000011800780c */ /* 0x000fc80002fa1670 */
[----:B------:R-:W-:Y:S02]  /*13850*/  FSEL R26, R26, -INF , !P5 ;  /* 0xff8000001a1a7808 */ /* 0x000fe40006800000 */
[----:B------:R-:W-:Y:S02]  /*13860*/  ISETP.GT.AND P5, PT, R12, 0x49, P3 ;  /* 0x000000490c00780c */ /* 0x000fe40001fa4270 */
[----:B0-----:R-:W-:Y:S02]  /*13870*/  FMNMX.FTZ R10, R10, R11, !PT ;  /* 0x0000000b0a0a7209 */ /* 0x001fe40007810000 */
[----:B------:R-:W-:Y:S02]  /*13880*/  ISETP.LT.OR P5, PT, R24, 0x4a, P5 ;  /* 0x0000004a1800780c */ /* 0x000fe40002fa1670 */
[C---:B------:R-:W-:Y:S01]  /*13890*/  FSETP.NEU.FTZ.AND P4, PT, R10.reuse, -INF , PT ;  /* 0xff8000000a00780b */ /* 0x040fe20003f9d000 */
[----:B------:R-:W-:Y:S01]  /*138a0*/  FMUL.FTZ R152, R10, UR44 ;  /* 0x0000002c0a987c20 */ /* 0x000fe20008410000 */
[----:B------:R-:W-:-:S02]  /*138b0*/  FSEL R63, R63, -INF , !P5 ;  /* 0xff8000003f3f7808 */ /* 0x000fc40006800000 */
[----:B------:R-:W-:Y:S02]  /*138c0*/  ISETP.GT.AND P5, PT, R12, 0x50, P3 ;  /* 0x000000500c00780c */ /* 0x000fe40001fa4270 */
[----:B------:R-:W-:Y:S02]  /*138d0*/  FSEL R152, R152, RZ, P4 ;  /* 0x000000ff98987208 */ /* 0x000fe40002000000 */
[----:B------:R-:W-:-:S03]  /*138e0*/  ISETP.LT.OR P5, PT, R24, 0x51, P5 ;  /* 0x000000511800780c */ /* 0x000fc60002fa1670 */
[--C-:B------:R-:W-:Y:S01]  /*138f0*/  FFMA.FTZ R182, R28, UR44, -R152.reuse ;  /* 0x0000002c1cb67c23 */ /* 0x100fe20008010898 */
[----:B------:R-:W-:Y:S01]  /*13900*/  FMNMX.FTZ R28, R26, R9, !PT ;  /* 0x000000091a1c7209 */ /* 0x000fe20007810000 */
[--C-:B------:R-:W-:Y:S01]  /*13910*/  FFMA.FTZ R13, R29, UR44, -R152.reuse ;  /* 0x0000002c1d0d7c23 */ /* 0x100fe20008010898 */
[--C-:B------:R-:W-:Y:S01]  /*13920*/  FFMA.FTZ R180, R25, UR44, -R152.reuse ;  /* 0x0000002c19b47c23 */ /* 0x100fe20008010898 */
[--C-:B------:R-:W-:Y:S01]  /*13930*/  FFMA.FTZ R25, R33, UR44, -R152.reuse ;  /* 0x0000002c21197c23 */ /* 0x100fe20008010898 */
[----:B------:R-:W-:Y:S01]  /*13940*/  FMNMX.FTZ R29, R27, R28, !PT ;  /* 0x0000001c1b1d7209 */ /* 0x000fe20007810000 */
[--C-:B------:R-:W-:Y:S01]  /*13950*/  FFMA.FTZ R11, R153, UR44, -R152.reuse ;  /* 0x0000002c990b7c23 */ /* 0x100fe20008010898 */
[----:B------:R-:W-:Y:S01]  /*13960*/  FSEL R66, R66, -INF , !P5 ;  /* 0xff80000042427808 */ /* 0x000fe20006800000 */
[--C-:B------:R-:W-:Y:S01]  /*13970*/  FFMA.FTZ R174, R44, UR44, -R152.reuse ;  /* 0x0000002c2cae7c23 */ /* 0x100fe20008010898 */
[----:B------:R-:W-:Y:S01]  /*13980*/  FMNMX.FTZ R28, R30, R29, !PT ;  /* 0x0000001d1e1c7209 */ /* 0x000fe20007810000 */
[----:B------:R-:W-:Y:S01]  /*13990*/  MUFU.EX2 R180, R180 ;  /* 0x000000b400b47308 */ /* 0x000fe20000000800 */
[----:B------:R-:W-:Y:S01]  /*139a0*/  ISETP.GT.AND P5, PT, R12, 0x51, P3 ;  /* 0x000000510c00780c */ /* 0x000fe20001fa4270 */
[--C-:B------:R-:W-:Y:S01]  /*139b0*/  FFMA.FTZ R176, R32, UR44, -R152.reuse ;  /* 0x0000002c20b07c23 */ /* 0x100fe20008010898 */
        /* <DEDUP_REMOVED lines=9> */
[--C-:B------:R-:W-:Y:S01]  /*13a50*/  FFMA.FTZ R168, R48, UR44, -R152.reuse ;  /* 0x0000002c30a87c23 */ /* 0x100fe20008010898 */
[----:B------:R-:W-:Y:S01]  /*13a60*/  ISETP.GT.AND P5, PT, R12, 0x58, P3 ;  /* 0x000000580c00780c */ /* 0x000fe20001fa4270 */
        /* <DEDUP_REMOVED lines=11> */
[----:B------:R-:W-:Y:S01]  /*13b20*/  ISETP.GT.AND P5, PT, R12, 0x59, P3 ;  /* 0x000000590c00780c */ /* 0x000fe20001fa4270 */
[----:B------:R-:W-:Y:S01]  /*13b30*/  MUFU.EX2 R13, R13 ;  /* 0x0000000d000d7308 */ /* 0x000fe20000000800 */
        /* <DEDUP_REMOVED lines=13> */
[----:B------:R-:W-:Y:S01]  /*13c10*/  FFMA.FTZ R37, R45, UR44, -R152 ;  /* 0x0000002c2d257c23 */ /* 0x000fe20008010898 */
[----:B------:R-:W-:Y:S01]  /*13c20*/  ISETP.LT.OR P5, PT, R24, 0x61, P5 ;  /* 0x000000611800780c */ /* 0x000fe20002fa1670 */
[----:B------:R-:W-:Y:S01]  /*13c30*/  MUFU.EX2 R25, R25 ;  /* 0x0000001900197308 */ /* 0x000fe20000000800 */
[----:B------:R-:W-:-:S02]  /*13c40*/  FMNMX.FTZ R41, R51, R28, !PT ;  /* 0x0000001c33297209 */ /* 0x000fc40007810000 */
[----:B------:R-:W-:Y:S02]  /*13c50*/  FSEL R74, R74, -INF , !P5 ;  /* 0xff8000004a4a7808 */ /* 0x000fe40006800000 */
[----:B------:R-:W-:Y:S02]  /*13c60*/  FMNMX.FTZ R28, R54, R41, !PT ;  /* 0x00000029361c7209 */ /* 0x000fe40007810000 */
[----:B------:R-:W-:Y:S01]  /*13c70*/  ISETP.GT.AND P5, PT, R12, 0x61, P3 ;  /* 0x000000610c00780c */ /* 0x000fe20001fa4270 */
[----:B------:R-:W-:Y:S01]  /*13c80*/  MUFU.EX2 R178, R178 ;  /* 0x000000b200b27308 */ /* 0x000fe20000000800 */
[----:B------:R-:W-:Y:S02]  /*13c90*/  FMNMX.FTZ R41, R55, R28, !PT ;  /* 0x0000001c37297209 */ /* 0x000fe40007810000 */
[----:B------:R-:W-:Y:S02]  /*13ca0*/  ISETP.LT.OR P5, PT, R24, 0x62, P5 ;  /* 0x000000621800780c */ /* 0x000fe40002fa1670 */
[----:B------:R-:W-:Y:S01]  /*13cb0*/  FMNMX.FTZ R28, R58, R41, !PT ;  /* 0x000000293a1c7209 */ /* 0x000fe20007810000 */
[----:B------:R-:W-:Y:S01]  /*13cc0*/  FFMA.FTZ R41, R49, UR44, -R152 ;  /* 0x0000002c31297c23 */ /* 0x000fe20008010898 */
[----:B------:R-:W-:Y:S01]  /*13cd0*/  FSEL R75, R75, -INF , !P5 ;  /* 0xff8000004b4b7808 */ /* 0x000fe20006800000 */
[----:B------:R-:W-:Y:S01]  /*13ce0*/  MUFU.EX2 R29, R29 ;  /* 0x0000001d001d7308 */ /* 0x000fe20000000800 */
[----:B------:R-:W-:-:S02]  /*13cf0*/  FMNMX.FTZ R45, R59, R28, !PT ;  /* 0x0000001c3b2d7209 */ /* 0x000fc40007810000 */
[----:B------:R-:W-:Y:S02]  /*13d00*/  ISETP.GT.AND P5, PT, R12, 0x68, P3 ;  /* 0x000000680c00780c */ /* 0x000fe40001fa4270 */
[----:B------:R-:W-:Y:S02]  /*13d10*/  FMNMX.FTZ R28, R62, R45, !PT ;  /* 0x0000002d3e1c7209 */ /* 0x000fe40007810000 */
[----:B------:R-:W-:Y:S01]  /*13d20*/  ISETP.LT.OR P5, PT, R24, 0x69, P5 ;  /* 0x000000691800780c */ /* 0x000fe20002fa1670 */
[----:B------:R-:W-:Y:S01]  /*13d30*/  MUFU.EX2 R172, R172 ;  /* 0x000000ac00ac7308 */ /* 0x000fe20000000800 */
[----:B------:R-:W-:Y:S02]  /*13d40*/  FMNMX.FTZ R45, R63, R28, !PT ;  /* 0x0000001c3f2d7209 */ /* 0x000fe40007810000 */
[----:B------:R-:W-:Y:S02]  /*13d50*/  FSEL R78, R78, -INF , !P5 ;  /* 0xff8000004e4e7808 */ /* 0x000fe40006800000 */
[----:B------:R-:W-:Y:S01]  /*13d60*/  FMNMX.FTZ R28, R66, R45, !PT ;  /* 0x0000002d421c7209 */ /* 0x000fe20007810000 */
[----:B------:R-:W-:Y:S01]  /*13d70*/  FFMA.FTZ R45, R53, UR44, -R152 ;  /* 0x0000002c352d7c23 */ /* 0x000fe20008010898 */
[----:B------:R-:W-:Y:S01]  /*13d80*/  ISETP.GT.AND P5, PT, R12, 0x69, P3 ;  /* 0x000000690c00780c */ /* 0x000fe20001fa4270 */
[----:B------:R-:W-:Y:S01]  /*13d90*/  MUFU.EX2 R33, R33 ;  /* 0x0000002100217308 */ /* 0x000fe20000000800 */
[----:B------:R-:W-:-:S02]  /*13da0*/  FMNMX.FTZ R49, R67, R28, !PT ;  /* 0x0000001c43317209 */ /* 0x000fc40007810000 */
[----:B------:R-:W-:Y:S02]  /*13db0*/  ISETP.LT.OR P5, PT, R24, 0x6a, P5 ;  /* 0x0000006a1800780c */ /* 0x000fe40002fa1670 */
[----:B------:R-:W-:Y:S02]  /*13dc0*/  FMNMX.FTZ R28, R70, R49, !PT ;  /* 0x00000031461c7209 */ /* 0x000fe40007810000 */
[----:B------:R-:W-:Y:S01]  /*13dd0*/  FSEL R79, R79, -INF , !P5 ;  /* 0xff8000004f4f7808 */ /* 0x000fe20006800000 */
[----:B------:R-:W-:Y:S01]  /*13de0*/  MUFU.EX2 R174, R174 ;  /* 0x000000ae00ae7308 */ /* 0x000fe20000000800 */
[----:B------:R-:W-:Y:S02]  /*13df0*/  ISETP.GT.AND P5, PT, R12, 0x70, P3 ;  /* 0x000000700c00780c */ /* 0x000fe40001fa4270 */
[----:B------:R-:W-:Y:S02]  /*13e00*/  FMNMX.FTZ R49, R71, R28, !PT ;  /* 0x0000001c47317209 */ /* 0x000fe40007810000 */
[----:B------:R-:W-:-:S02]  /*13e10*/  ISETP.LT.OR P5, PT, R24, 0x71, P5 ;  /* 0x000000711800780c */ /* 0x000fc40002fa1670 */
[----:B------:R-:W-:Y:S01]  /*13e20*/  FMNMX.FTZ R28, R74, R49, !PT ;  /* 0x000000314a1c7209 */ /* 0x000fe20007810000 */
[----:B------:R-:W-:Y:S01]  /*13e30*/  FFMA.FTZ R49, R57, UR44, -R152 ;  /* 0x0000002c39317c23 */ /* 0x000fe20008010898 */
[----:B------:R-:W-:Y:S01]  /*13e40*/  FSEL R82, R82, -INF , !P5 ;  /* 0xff80000052527808 */ /* 0x000fe20006800000 */
[----:B------:R-:W-:Y:S01]  /*13e50*/  MUFU.EX2 R37, R37 ;  /* 0x0000002500257308 */ /* 0x000fe20000000800 */
[----:B------:R-:W-:Y:S02]  /*13e60*/  ISETP.GT.AND P5, PT, R12, 0x71, P3 ;  /* 0x000000710c00780c */ /* 0x000fe40001fa4270 */
[----:B------:R-:W-:Y:S02]  /*13e70*/  FMNMX.FTZ R53, R75, R28, !PT ;  /* 0x0000001c4b357209 */ /* 0x000fe40007810000 */
[----:B------:R-:W-:Y:S02]  /*13e80*/  ISETP.LT.OR P5, PT, R24, 0x72, P5 ;  /* 0x000000721800780c */ /* 0x000fe40002fa1670 */
[----:B------:R-:W-:Y:S01]  /*13e90*/  FMNMX.FTZ R28, R78, R53, !PT ;  /* 0x000000354e1c7209 */ /* 0x000fe20007810000 */
[----:B------:R-:W-:Y:S01]  /*13ea0*/  MUFU.EX2 R168, R168 ;  /* 0x000000a800a87308 */ /* 0x000fe20000000800 */
[----:B------:R-:W-:-:S02]  /*13eb0*/  FSEL R83, R83, -INF , !P5 ;  /* 0xff80000053537808 */ /* 0x000fc40006800000 */
[C---:B------:R-:W-:Y:S02]  /*13ec0*/  ISETP.GT.AND P5, PT, R12.reuse, 0x78, P3 ;  /* 0x000000780c00780c */ /* 0x040fe40001fa4270 */
[----:B------:R-:W-:Y:S02]  /*13ed0*/  FMNMX.FTZ R53, R79, R28, !PT ;  /* 0x0000001c4f357209 */ /* 0x000fe40007810000 */
[----:B------:R-:W-:Y:S01]  /*13ee0*/  ISETP.GT.AND P3, PT, R12, 0x79, P3 ;  /* 0x000000790c00780c */ /* 0x000fe20001f64270 */
[----:B------:R-:W-:Y:S01]  /*13ef0*/  MUFU.EX2 R41, R41 ;  /* 0x0000002900297308 */ /* 0x000fe20000000800 */
[----:B------:R-:W-:Y:S02]  /*13f00*/  ISETP.LT.OR P5, PT, R24, 0x79, P5 ;  /* 0x000000791800780c */ /* 0x000fe40002fa1670 */
[----:B------:R-:W-:Y:S01]  /*13f10*/  FMNMX.FTZ R12, R82, R53, !PT ;  /* 0x00000035520c7209 */ /* 0x000fe20007810000 */
[--C-:B------:R-:W-:Y:S01]  /*13f20*/  FFMA.FTZ R53, R61, UR44, -R152.reuse ;  /* 0x0000002c3d357c23 */ /* 0x100fe20008010898 */
[----:B------:R-:W-:Y:S01]  /*13f30*/  ISETP.LT.OR P3, PT, R24, 0x7a, P3 ;  /* 0x0000007a1800780c */ /* 0x000fe20001f61670 */
[--C-:B------:R-:W-:Y:S01]  /*13f40*/  FFMA.FTZ R61, R69, UR44, -R152.reuse ;  /* 0x0000002c453d7c23 */ /* 0x100fe20008010898 */
[----:B------:R-:W-:Y:S01]  /*13f50*/  FSEL R86, R86, -INF , !P5 ;  /* 0xff80000056567808 */ /* 0x000fe20006800000 */
[--C-:B------:R-:W-:Y:S01]  /*13f60*/  FFMA.FTZ R69, R77, UR44, -R152.reuse ;  /* 0x0000002c4d457c23 */ /* 0x100fe20008010898 */
[----:B------:R-:W-:Y:S01]  /*13f70*/  FMNMX.FTZ R57, R83, R12, !PT ;  /* 0x0000000c53397209 */ /* 0x000fe20007810000 */
[----:B------:R-:W-:Y:S01]  /*13f80*/  MUFU.EX2 R170, R170 ;  /* 0x000000aa00aa7308 */ /* 0x000fe20000000800 */
[----:B------:R-:W-:Y:S01]  /*13f90*/  FSEL R87, R87, -INF , !P3 ;  /* 0xff80000057577808 */ /* 0x000fe20005800000 */
[--C-:B------:R-:W-:Y:S01]  /*13fa0*/  FFMA.FTZ R24, R80, UR44, -R152.reuse ;  /* 0x0000002c50187c23 */ /* 0x100fe20008010898 */
[----:B------:R-:W-:Y:S01]  /*13fb0*/  FMNMX.FTZ R12, R86, R57, !PT ;  /* 0x00000039560c7209 */ /* 0x000fe20007810000 */
[--C-:B------:R-:W-:Y:S01]  /*13fc0*/  FFMA.FTZ R57, R65, UR44, -R152.reuse ;  /* 0x0000002c41397c23 */ /* 0x100fe20008010898 */
[----:B------:R-:W-:Y:S01]  /*13fd0*/  FSEL R77, R10, RZ, P4 ;  /* 0x000000ff0a4d7208 */ /* 0x000fe20002000000 */
[--C-:B------:R-:W-:Y:S01]  /*13fe0*/  FFMA.FTZ R65, R73, UR44, -R152.reuse ;  /* 0x0000002c49417c23 */ /* 0x100fe20008010898 */
[----:B------:R-:W-:Y:S01]  /*13ff0*/  FMNMX.FTZ R12, R87, R12, !PT ;  /* 0x0000000c570c7209 */ /* 0x000fe20007810000 */
[----:B------:R-:W-:Y:S01]  /*14000*/  MUFU.EX2 R45, R45 ;  /* 0x0000002d002d7308 */ /* 0x000fe20000000800 */
[----:B------:R-:W-:Y:S01]  /*14010*/  FFMA.FTZ R73, R81, UR44, -R152 ;  /* 0x0000002c51497c23 */ /* 0x000fe20008010898 */
[----:B------:R-:W-:-:S02]  /*14020*/  FADD.FTZ R0, -R77, R0 ;  /* 0x000000004d007221 */ /* 0x000fc40000010100 */
[----:B------:R-:W0:Y:S02]  /*14030*/  SHFL.BFLY PT, R153, R12, 0x2, 0x1f ;  /* 0x0c401f000c997f89 */ /* 0x000e2400000e0000 */
[----:B------:R-:W-:Y:S02]  /*14040*/  FMUL.FTZ R0, R0, UR44 ;  /* 0x0000002c00007c20 */ /* 0x000fe40008410000 */
[----:B------:R-:W-:Y:S08]  /*14050*/  MUFU.EX2 R164, R164 ;  /* 0x000000a400a47308 */ /* 0x000ff00000000800 */
[----:B------:R-:W1:Y:S08]  /*14060*/  MUFU.EX2 R0, R0 ;  /* 0x0000000000007308 */ /* 0x000e700000000800 */
[----:B------:R-:W2:Y:S01]  /*14070*/  MUFU.EX2 R49, R49 ;  /* 0x0000003100317308 */ /* 0x000ea20000000800 */
[----:B0-----:R-:W-:-:S07]  /*14080*/  FMNMX.FTZ R153, R12, R153, !PT ;  /* 0x000000990c997209 */ /* 0x001fce0007810000 */
[----:B------:R-:W0:Y:S01]  /*14090*/  MUFU.EX2 R166, R166 ;  /* 0x000000a600a67308 */ /* 0x000e220000000800 */
[----:B------:R-:W3:Y:S01]  /*140a0*/  SHFL.BFLY PT, R12, R153, 0x1, 0x1f ;  /* 0x0c201f00990c7f89 */ /* 0x000ee200000e0000 */
[-C--:B-1----:R-:W-:Y:S01]  /*140b0*/  FMUL.FTZ R88, R88, R0.reuse ;  /* 0x0000000058587220 */ /* 0x082fe20000410000 */
[-C--:B------:R-:W-:Y:S01]  /*140c0*/  FMUL.FTZ R89, R89, R0.reuse ;  /* 0x0000000059597220 */ /* 0x080fe20000410000 */
[-C--:B------:R-:W-:Y:S01]  /*140d0*/  FMUL.FTZ R92, R92, R0.reuse ;  /* 0x000000005c5c7220 */ /* 0x080fe20000410000 */
[-C--:B------:R-:W-:Y:S01]  /*140e0*/  FMUL.FTZ R93, R93, R0.reuse ;  /* 0x000000005d5d7220 */ /* 0x080fe20000410000 */
[-C--:B------:R-:W-:Y:S01]  /*140f0*/  FMUL.FTZ R96, R96, R0.reuse ;  /* 0x0000000060607220 */ /* 0x080fe20000410000 */
[-C--:B------:R-:W-:Y:S01]  /*14100*/  FMUL.FTZ R97, R97, R0.reuse ;  /* 0x0000000061617220 */ /* 0x080fe20000410000 */
[----:B------:R-:W-:Y:S01]  /*14110*/  MUFU.EX2 R53, R53 ;  /* 0x0000003500357308 */ /* 0x000fe20000000800 */
[-C--:B------:R-:W-:Y:S01]  /*14120*/  FMUL.FTZ R100, R100, R0.reuse ;  /* 0x0000000064647220 */ /* 0x080fe20000410000 */
[-C--:B------:R-:W-:Y:S01]  /*14130*/  FMUL.FTZ R101, R101, R0.reuse ;  /* 0x0000000065657220 */ /* 0x080fe20000410000 */
        /* <DEDUP_REMOVED lines=12> */
[----:B------:R-:W-:Y:S01]  /*14200*/  FMUL.FTZ R125, R125, R0 ;  /* 0x000000007d7d7220 */ /* 0x000fe20000410000 */
[----:B------:R-:W-:Y:S01]  /*14210*/  MUFU.EX2 R57, R57 ;  /* 0x0000003900397308 */ /* 0x000fe20000000800 */
[----:B---3--:R-:W-:Y:S01]  /*14220*/  FMNMX.FTZ R12, R153, R12, !PT ;  /* 0x0000000c990c7209 */ /* 0x008fe20007810000 */
[-C--:B------:R-:W-:Y:S01]  /*14230*/  FMUL.FTZ R128, R128, R0.reuse ;  /* 0x0000000080807220 */ /* 0x080fe20000410000 */
[-C--:B------:R-:W-:Y:S01]  /*14240*/  FMUL.FTZ R129, R129, R0.reuse ;  /* 0x0000000081817220 */ /* 0x080fe20000410000 */
[-C--:B------:R-:W-:Y:S01]  /*14250*/  FMUL.FTZ R132, R132, R0.reuse ;  /* 0x0000000084847220 */ /* 0x080fe20000410000 */
[C---:B------:R-:W-:Y:S01]  /*14260*/  FSETP.NEU.FTZ.AND P3, PT, R12.reuse, -INF , PT ;  /* 0xff8000000c00780b */ /* 0x040fe20003f7d000 */
[----:B------:R-:W-:Y:S01]  /*14270*/  FMUL.FTZ R44, R12, UR44 ;  /* 0x0000002c0c2c7c20 */ /* 0x000fe20008410000 */
[-C--:B------:R-:W-:Y:S01]  /*14280*/  FMUL.FTZ R133, R133, R0.reuse ;  /* 0x0000000085857220 */ /* 0x080fe20000410000 */
[----:B------:R-:W-:Y:S01]  /*14290*/  MUFU.EX2 R162, R162 ;  /* 0x000000a200a27308 */ /* 0x000fe20000000800 */
[-C--:B------:R-:W-:Y:S01]  /*142a0*/  FMUL.FTZ R136, R136, R0.reuse ;  /* 0x0000000088887220 */ /* 0x080fe20000410000 */
[-C--:B------:R-:W-:Y:S01]  /*142b0*/  FMUL.FTZ R137, R137, R0.reuse ;  /* 0x0000000089897220 */ /* 0x080fe20000410000 */
[----:B------:R-:W-:Y:S01]  /*142c0*/  FSEL R44, R44, RZ, P3 ;  /* 0x000000ff2c2c7208 */ /* 0x000fe20001800000 */
[-C--:B------:R-:W-:Y:S01]  /*142d0*/  FMUL.FTZ R140, R140, R0.reuse ;  /* 0x000000008c8c7220 */ /* 0x080fe20000410000 */
[-C--:B------:R-:W-:Y:S01]  /*142e0*/  FMUL.FTZ R141, R141, R0.reuse ;  /* 0x000000008d8d7220 */ /* 0x080fe20000410000 */
[-C--:B------:R-:W-:Y:S01]  /*142f0*/  FMUL.FTZ R144, R144, R0.reuse ;  /* 0x0000000090907220 */ /* 0x080fe20000410000 */
[----:B------:R-:W-:Y:S01]  /*14300*/  FMUL.FTZ R145, R145, R0 ;  /* 0x0000000091917220 */ /* 0x000fe20000410000 */
[--C-:B------:R-:W-:Y:S01]  /*14310*/  FFMA.FTZ R181, R27, UR44, -R44.reuse ;  /* 0x0000002c1bb57c23 */ /* 0x100fe2000801082c */
[----:B------:R-:W-:Y:S01]  /*14320*/  FFMA.FTZ R27, R0, R6, R11 ;  /* 0x00000006001b7223 */ /* 0x000fe2000001000b */
[--C-:B------:R-:W-:Y:S01]  /*14330*/  FFMA.FTZ R173, R42, UR44, -R44.reuse ;  /* 0x0000002c2aad7c23 */ /* 0x100fe2000801082c */
[--C-:B------:R-:W-:Y:S01]  /*14340*/  FFMA.FTZ R26, R26, UR44, -R44.reuse ;  /* 0x0000002c1a1a7c23 */ /* 0x100fe2000801082c */
[--C-:B------:R-:W-:Y:S01]  /*14350*/  FFMA.FTZ R175, R46, UR44, -R44.reuse ;  /* 0x0000002c2eaf7c23 */ /* 0x100fe2000801082c */
[----:B------:R-:W-:Y:S01]  /*14360*/  FADD.FTZ R27, R180, R27 ;  /* 0x0000001bb41b7221 */ /* 0x000fe20000010000 */
        /* <DEDUP_REMOVED lines=16> */
[----:B------:R-:W-:Y:S01]  /*14470*/  F2FP.BF16.F32.PACK_AB R180, R180, R11 ;  /* 0x0000000bb4b4723e */ /* 0x000fe200000010ff */
        /* <DEDUP_REMOVED lines=15> */
[----:B------:R-:W-:Y:S01]  /*14570*/  FSEL R6, R12, RZ, P3 ;  /* 0x000000ff0c067208 */ /* 0x000fe20001800000 */
[----:B------:R-:W-:Y:S01]  /*14580*/  MUFU.EX2 R177, R177 ;  /* 0x000000b100b17308 */ /* 0x000fe20000000800 */
[--C-:B------:R-:W-:Y:S01]  /*14590*/  FFMA.FTZ R75, R75, UR44, -R44.reuse ;  /* 0x0000002c4b4b7c23 */ /* 0x100fe2000801082c */
[----:B------:R-:W-:Y:S01]  /*145a0*/  FADD.FTZ R42, R174, R27 ;  /* 0x0000001bae2a7221 */ /* 0x000fe20000010000 */
[--C-:B------:R-:W-:Y:S01]  /*145b0*/  FFMA.FTZ R78, R78, UR44, -R44.reuse ;  /* 0x0000002c4e4e7c23 */ /* 0x100fe2000801082c */
[----:B------:R-:W-:Y:S01]  /*145c0*/  FADD.FTZ R6, -R6, R9 ;  /* 0x0000000906067221 */ /* 0x000fe20000010100 */
[----:B------:R-:W-:Y:S01]  /*145d0*/  FFMA.FTZ R79, R79, UR44, -R44 ;  /* 0x0000002c4f4f7c23 */ /* 0x000fe2000801082c */
[----:B------:R-:W-:Y:S01]  /*145e0*/  FADD.FTZ R27, R37, R42 ;  /* 0x0000002a251b7221 */ /* 0x000fe20000010000 */
[--C-:B------:R-:W-:Y:S01]  /*145f0*/  FFMA.FTZ R82, R82, UR44, -R44.reuse ;  /* 0x0000002c52527c23 */ /* 0x100fe2000801082c */
[----:B------:R-:W-:Y:S01]  /*14600*/  FMUL.FTZ R6, R6, UR44 ;  /* 0x0000002c06067c20 */ /* 0x000fe20008410000 */
[----:B------:R-:W-:Y:S01]  /*14610*/  MUFU.EX2 R30, R30 ;  /* 0x0000001e001e7308 */ /* 0x000fe20000000800 */
[----:B------:R-:W-:Y:S01]  /*14620*/  FADD.FTZ R42, R168, R27 ;  /* 0x0000001ba82a7221 */ /* 0x000fe20000010000 */
[--C-:B------:R-:W-:Y:S01]  /*14630*/  FFMA.FTZ R83, R83, UR44, -R44.reuse ;  /* 0x0000002c53537c23 */ /* 0x100fe2000801082c */
[--C-:B------:R-:W-:Y:S01]  /*14640*/  FFMA.FTZ R86, R86, UR44, -R44.reuse ;  /* 0x0000002c56567c23 */ /* 0x100fe2000801082c */
[----:B------:R-:W-:Y:S01]  /*14650*/  FFMA.FTZ R87, R87, UR44, -R44 ;  /* 0x0000002c57577c23 */ /* 0x000fe2000801082c */
[----:B------:R-:W-:Y:S01]  /*14660*/  FADD.FTZ R27, R41, R42 ;  /* 0x0000002a291b7221 */ /* 0x000fe20000010000 */
[----:B------:R-:W-:Y:S01]  /*14670*/  FFMA.FTZ R42, R59, UR44, -R44 ;  /* 0x0000002c3b2a7c23 */ /* 0x000fe2000801082c */
[----:B------:R-:W-:Y:S01]  /*14680*/  @!P1 IMAD R31, R184, 0x8, R2 ;  /* 0x00000008b81f9824 */ /* 0x000fe200078e0202 */
[----:B------:R-:W1:Y:S01]  /*14690*/  MUFU.EX2 R9, R6 ;  /* 0x0000000600097308 */ /* 0x000e620000000800 */
[----:B------:R-:W-:Y:S01]  /*146a0*/  FADD.FTZ R46, R170, R27 ;  /* 0x0000001baa2e7221 */ /* 0x000fe20000010000 */
[----:B------:R-:W-:Y:S01]  /*146b0*/  ISETP.GT.AND P3, PT, R3, R20, PT ;  /* 0x000000140300720c */ /* 0x000fe20003f64270 */
[----:B------:R-:W-:-:S02]  /*146c0*/  @!P1 VIADD R31, R31, 0x28860 ;  /* 0x000288601f1f9836 */ /* 0x000fc40000000000 */
[-C--:B------:R-:W-:Y:S01]  /*146d0*/  FMUL.FTZ R148, R148, R0.reuse ;  /* 0x0000000094947220 */ /* 0x080fe20000410000 */
[----:B------:R-:W-:Y:S01]  /*146e0*/  FADD.FTZ R27, R45, R46 ;  /* 0x0000002e2d1b7221 */ /* 0x000fe20000010000 */
[----:B------:R-:W-:Y:S01]  /*146f0*/  FFMA.FTZ R46, R67, UR44, -R44 ;  /* 0x0000002c432e7c23 */ /* 0x000fe2000801082c */
[----:B------:R-:W-:Y:S01]  /*14700*/  FMUL.FTZ R149, R149, R0 ;  /* 0x0000000095957220 */ /* 0x000fe20000410000 */
[----:B------:R-:W-:Y:S01]  /*14710*/  MUFU.EX2 R179, R179 ;  /* 0x000000b300b37308 */ /* 0x000fe20000000800 */
[----:B------:R-:W-:Y:S01]  /*14720*/  FADD.FTZ R48, R164, R27 ;  /* 0x0000001ba4307221 */ /* 0x000fe20000010000 */
[----:B------:R-:W-:Y:S01]  /*14730*/  @!P1 PRMT R31, RZ, 0x654, R31 ;  /* 0x00000654ff1f9816 */ /* 0x000fe2000000001f */
[----:B------:R-:W-:Y:S01]  /*14740*/  VIADD R3, R3, 0xffffffff ;  /* 0xffffffff03037836 */ /* 0x000fe20000000000 */
[----:B------:R-:W-:Y:S01]  /*14750*/  F2FP.BF16.F32.PACK_AB R182, R13, R182 ;  /* 0x000000b60db6723e */ /* 0x000fe200000010ff */
[----:B--2---:R-:W-:Y:S01]  /*14760*/  FADD.FTZ R27, R49, R48 ;  /* 0x00000030311b7221 */ /* 0x004fe20000010000 */
[----:B------:R2:W-:Y:S01]  /*14770*/  @!P1 SYNCS.ARRIVE.TRANS64.RED.A1T0 RZ, [R31+URZ], RZ ;  /* 0x000000ff1fff99a7 */ /* 0x0005e2000810043f */
[----:B------:R-:W-:Y:S01]  /*14780*/  F2FP.BF16.F32.PACK_AB R176, R25, R176 ;  /* 0x000000b019b0723e */ /* 0x000fe200000010ff */
[----:B------:R-:W-:Y:S01]  /*14790*/  MUFU.EX2 R32, R32 ;  /* 0x0000002000207308 */ /* 0x000fe20000000800 */
[----:B0-----:R-:W-:Y:S01]  /*147a0*/  FADD.FTZ R48, R166, R27 ;  /* 0x0000001ba6307221 */ /* 0x001fe20000010000 */
[----:B-1----:R-:W-:Y:S01]  /*147b0*/  FFMA.FTZ R6, R9, R5, R26 ;  /* 0x0000000509067223 */ /* 0x002fe2000001001a */
[-C--:B------:R-:W-:Y:S01]  /*147c0*/  FMUL.FTZ R90, R90, R9.reuse ;  /* 0x000000095a5a7220 */ /* 0x080fe20000410000 */
[-C--:B------:R-:W-:Y:S01]  /*147d0*/  FMUL.FTZ R91, R91, R9.reuse ;  /* 0x000000095b5b7220 */ /* 0x080fe20000410000 */
[----:B------:R-:W-:Y:S01]  /*147e0*/  FADD.FTZ R5, R53, R48 ;  /* 0x0000003035057221 */ /* 0x000fe20000010000 */
[----:B------:R-:W-:Y:S01]  /*147f0*/  FADD.FTZ R6, R181, R6 ;  /* 0x00000006b5067221 */ /* 0x000fe20000010000 */
[-C--:B------:R-:W-:Y:S01]  /*14800*/  FMUL.FTZ R94, R94, R9.reuse ;  /* 0x000000095e5e7220 */ /* 0x080fe20000410000 */
[----:B------:R-:W0:Y:S01]  /*14810*/  MUFU.EX2 R61, R61 ;  /* 0x0000003d003d7308 */ /* 0x000e220000000800 */
[----:B------:R-:W-:Y:S01]  /*14820*/  FADD.FTZ R48, R160, R5 ;  /* 0x00000005a0307221 */ /* 0x000fe20000010000 */
[----:B------:R-:W-:Y:S01]  /*14830*/  FADD.FTZ R5, R183, R6 ;  /* 0x00000006b7057221 */ /* 0x000fe20000010000 */
[-C--:B------:R-:W-:Y:S01]  /*14840*/  FMUL.FTZ R95, R95, R9.reuse ;  /* 0x000000095f5f7220 */ /* 0x080fe20000410000 */
[-C--:B------:R-:W-:Y:S01]  /*14850*/  FMUL.FTZ R98, R98, R9.reuse ;  /* 0x0000000962627220 */ /* 0x080fe20000410000 */
[----:B------:R-:W-:Y:S01]  /*14860*/  FADD.FTZ R27, R57, R48 ;  /* 0x00000030391b7221 */ /* 0x000fe20000010000 */
[----:B------:R-:W-:Y:S01]  /*14870*/  FADD.FTZ R6, R28, R5 ;  /* 0x000000051c067221 */ /* 0x000fe20000010000 */
[-C--:B------:R-:W-:Y:S01]  /*14880*/  FMUL.FTZ R99, R99, R9.reuse ;  /* 0x0000000963637220 */ /* 0x080fe20000410000 */
[----:B------:R-:W1:Y:S01]  /*14890*/  MUFU.EX2 R173, R173 ;  /* 0x000000ad00ad7308 */ /* 0x000e620000000800 */
[----:B------:R-:W-:Y:S01]  /*148a0*/  FADD.FTZ R48, R162, R27 ;  /* 0x0000001ba2307221 */ /* 0x000fe20000010000 */
[----:B------:R-:W-:Y:S01]  /*148b0*/  FADD.FTZ R5, R177, R6 ;  /* 0x00000006b1057221 */ /* 0x000fe20000010000 */
[-C--:B------:R-:W-:Y:S01]  /*148c0*/  FMUL.FTZ R102, R102, R9.reuse ;  /* 0x0000000966667220 */ /* 0x080fe20000410000 */
[-C--:B------:R-:W-:Y:S01]  /*148d0*/  FMUL.FTZ R103, R103, R9.reuse ;  /* 0x0000000967677220 */ /* 0x080fe20000410000 */
[-C--:B------:R-:W-:Y:S01]  /*148e0*/  FMUL.FTZ R106, R106, R9.reuse ;  /* 0x000000096a6a7220 */ /* 0x080fe20000410000 */
[----:B------:R-:W-:Y:S01]  /*148f0*/  FADD.FTZ R6, R30, R5 ;  /* 0x000000051e067221 */ /* 0x000fe20000010000 */
[-C--:B------:R-:W-:Y:S01]  /*14900*/  FMUL.FTZ R107, R107, R9.reuse ;  /* 0x000000096b6b7220 */ /* 0x080fe20000410000 */
[----:B------:R-:W3:Y:S01]  /*14910*/  MUFU.EX2 R156, R156 ;  /* 0x0000009c009c7308 */ /* 0x000ee20000000800 */
        /* <DEDUP_REMOVED lines=8> */
[-C--:B------:R-:W-:Y:S01]  /*149a0*/  FMUL.FTZ R118, R118, R9.reuse ;  /* 0x0000000976767220 */ /* 0x080fe20000410000 */
[----:B-1----:R-:W-:Y:S01]  /*149b0*/  FADD.FTZ R5, R173, R6 ;  /* 0x00000006ad057221 */ /* 0x002fe20000010000 */
[-C--:B------:R-:W-:Y:S01]  /*149c0*/  FMUL.FTZ R119, R119, R9.reuse ;  /* 0x0000000977777220 */ /* 0x080fe20000410000 */
[-C--:B------:R-:W-:Y:S01]  /*149d0*/  FMUL.FTZ R122, R122, R9.reuse ;  /* 0x000000097a7a7220 */ /* 0x080fe20000410000 */
[-C--:B------:R-:W-:Y:S01]  /*149e0*/  FMUL.FTZ R123, R123, R9.reuse ;  /* 0x000000097b7b7220 */ /* 0x080fe20000410000 */
[-C--:B------:R-:W-:Y:S01]  /*149f0*/  FMUL.FTZ R126, R126, R9.reuse ;  /* 0x000000097e7e7220 */ /* 0x080fe20000410000 */
[-C--:B------:R-:W-:Y:S01]  /*14a00*/  FMUL.FTZ R127, R127, R9.reuse ;  /* 0x000000097f7f7220 */ /* 0x080fe20000410000 */
[----:B------:R-:W1:Y:S01]  /*14a10*/  MUFU.EX2 R65, R65 ;  /* 0x0000004100417308 */ /* 0x000e620000000800 */
        /* <DEDUP_REMOVED lines=16> */
[----:B-1----:R-:W-:Y:S01]  /*14b20*/  FADD.FTZ R11, R65, R48 ;  /* 0x00000030410b7221 */ /* 0x002fe20000010000 */
[----:B------:R-:W-:Y:S01]  /*14b30*/  F2FP.BF16.F32.PACK_AB R178, R29, R178 ;  /* 0x000000b21db2723e */ /* 0x000fe200000010ff */
[----:B------:R-:W-:Y:S01]  /*14b40*/  IMAD.MOV.U32 R184, RZ, RZ, R215 ;  /* 0x000000ffffb87224 */ /* 0x000fe200078e00d7 */
[----:B------:R-:W-:Y:S01]  /*14b50*/  F2FP.BF16.F32.PACK_AB R172, R33, R172 ;  /* 0x000000ac21ac723e */ /* 0x000fe200000010ff */
[----:B------:R-:W-:Y:S01]  /*14b60*/  IMAD.MOV.U32 R0, RZ, RZ, R10 ;  /* 0x000000ffff007224 */ /* 0x000fe200078e000a */
[----:B------:R-:W-:Y:S01]  /*14b70*/  F2FP.BF16.F32.PACK_AB R174, R37, R174 ;  /* 0x000000ae25ae723e */ /* 0x000fe200000010ff */
[----:B------:R-:W-:Y:S01]  /*14b80*/  IMAD.MOV.U32 R9, RZ, RZ, R12 ;  /* 0x000000ffff097224 */ /* 0x000fe200078e000c */
[----:B------:R-:W1:Y:S01]  /*14b90*/  MUFU.EX2 R36, R36 ;  /* 0x0000002400247308 */ /* 0x000e620000000800 */
[----:B---3--:R-:W-:Y:S01]  /*14ba0*/  FADD.FTZ R5, R175, R6 ;  /* 0x00000006af057221 */ /* 0x008fe20000010000 */
[----:B------:R-:W-:-:S02]  /*14bb0*/  F2FP.BF16.F32.PACK_AB R168, R41, R168 ;  /* 0x000000a829a8723e */ /* 0x000fc400000010ff */
[----:B------:R-:W-:Y:S02]  /*14bc0*/  F2FP.BF16.F32.PACK_AB R170, R45, R170 ;  /* 0x000000aa2daa723e */ /* 0x000fe400000010ff */
[----:B------:R-:W-:Y:S02]  /*14bd0*/  F2FP.BF16.F32.PACK_AB R164, R49, R164 ;  /* 0x000000a431a4723e */ /* 0x000fe400000010ff */
[----:B------:R-:W3:Y:S01]  /*14be0*/  MUFU.EX2 R69, R69 ;  /* 0x0000004500457308 */ /* 0x000ee20000000800 */
[----:B0-----:R-:W-:Y:S01]  /*14bf0*/  FADD.FTZ R48, R158, R11 ;  /* 0x0000000b9e307221 */ /* 0x001fe20000010000 */
[----:B------:R-:W-:Y:S02]  /*14c00*/  F2FP.BF16.F32.PACK_AB R166, R53, R166 ;  /* 0x000000a635a6723e */ /* 0x000fe400000010ff */
[----:B------:R-:W-:Y:S02]  /*14c10*/  F2FP.BF16.F32.PACK_AB R160, R57, R160 ;  /* 0x000000a039a0723e */ /* 0x000fe400000010ff */
[----:B------:R-:W-:-:S02]  /*14c20*/  F2FP.BF16.F32.PACK_AB R162, R61, R162 ;  /* 0x000000a23da2723e */ /* 0x000fc400000010ff */
[----:B------:R-:W0:Y:S01]  /*14c30*/  MUFU.EX2 R169, R169 ;  /* 0x000000a900a97308 */ /* 0x000e220000000800 */
[----:B-1----:R-:W-:Y:S01]  /*14c40*/  FADD.FTZ R6, R36, R5 ;  /* 0x0000000524067221 */ /* 0x002fe20000010000 */
[----:B------:R-:W-:Y:S02]  /*14c50*/  F2FP.BF16.F32.PACK_AB R156, R65, R156 ;  /* 0x0000009c419c723e */ /* 0x000fe400000010ff */
[----:B------:R-:W-:Y:S02]  /*14c60*/  F2FP.BF16.F32.PACK_AB R181, R181, R26 ;  /* 0x0000001ab5b5723e */ /* 0x000fe400000010ff */
[----:B------:R-:W-:Y:S02]  /*14c70*/  F2FP.BF16.F32.PACK_AB R183, R28, R183 ;  /* 0x000000b71cb7723e */ /* 0x000fe400000010ff */
[----:B------:R-:W1:Y:S01]  /*14c80*/  MUFU.EX2 R24, R24 ;  /* 0x0000001800187308 */ /* 0x000e620000000800 */
[C---:B---3--:R-:W-:Y:S01]  /*14c90*/  FADD.FTZ R11, R69.reuse, R48 ;  /* 0x00000030450b7221 */ /* 0x048fe20000010000 */
[----:B------:R-:W-:-:S02]  /*14ca0*/  F2FP.BF16.F32.PACK_AB R158, R69, R158 ;  /* 0x0000009e459e723e */ /* 0x000fc400000010ff */
[----:B------:R-:W-:Y:S02]  /*14cb0*/  F2FP.BF16.F32.PACK_AB R177, R30, R177 ;  /* 0x000000b11eb1723e */ /* 0x000fe400000010ff */
[----:B------:R-:W-:Y:S02]  /*14cc0*/  F2FP.BF16.F32.PACK_AB R179, R32, R179 ;  /* 0x000000b320b3723e */ /* 0x000fe400000010ff */
[----:B------:R-:W3:Y:S01]  /*14cd0*/  MUFU.EX2 R73, R73 ;  /* 0x0000004900497308 */ /* 0x000ee20000000800 */
[----:B0-----:R-:W-:Y:S01]  /*14ce0*/  FADD.FTZ R5, R169, R6 ;  /* 0x00000006a9057221 */ /* 0x001fe20000010000 */
[----:B------:R-:W-:Y:S02]  /*14cf0*/  F2FP.BF16.F32.PACK_AB R173, R34, R173 ;  /* 0x000000ad22ad723e */ /* 0x000fe400000010ff */
[----:B------:R-:W-:-:S04]  /*14d00*/  F2FP.BF16.F32.PACK_AB R175, R36, R175 ;  /* 0x000000af24af723e */ /* 0x000fc800000010ff */
[----:B------:R-:W0:Y:S01]  /*14d10*/  MUFU.EX2 R38, R38 ;  /* 0x0000002600267308 */ /* 0x000e220000000800 */
[----:B-1----:R-:W-:-:S07]  /*14d20*/  FADD.FTZ R48, R24, R11 ;  /* 0x0000000b18307221 */ /* 0x002fce0000010000 */
[----:B------:R-:W1:Y:S01]  /*14d30*/  MUFU.EX2 R171, R171 ;  /* 0x000000ab00ab7308 */ /* 0x000e620000000800 */
[C---:B---3--:R-:W-:Y:S01]  /*14d40*/  F2FP.BF16.F32.PACK_AB R152, R73.reuse, R24 ;  /* 0x000000184998723e */ /* 0x048fe200000010ff */
[----:B------:R-:W-:-:S06]  /*14d50*/  FADD.FTZ R11, R73, R48 ;  /* 0x00000030490b7221 */ /* 0x000fcc0000010000 */
[----:B------:R-:W3:Y:S01]  /*14d60*/  MUFU.EX2 R40, R40 ;  /* 0x0000002800287308 */ /* 0x000ee20000000800 */
[C---:B0-----:R-:W-:Y:S01]  /*14d70*/  FADD.FTZ R24, R38.reuse, R5 ;  /* 0x0000000526187221 */ /* 0x041fe20000010000 */
[----:B------:R-:W-:-:S06]  /*14d80*/  F2FP.BF16.F32.PACK_AB R169, R38, R169 ;  /* 0x000000a926a9723e */ /* 0x000fcc00000010ff */
[----:B------:R-:W0:Y:S01]  /*14d90*/  MUFU.EX2 R165, R165 ;  /* 0x000000a500a57308 */ /* 0x000e220000000800 */
[----:B-1----:R-:W-:-:S07]  /*14da0*/  FADD.FTZ R5, R171, R24 ;  /* 0x00000018ab057221 */ /* 0x002fce0000010000 */
        /* <DEDUP_REMOVED lines=41> */
[----:B0-----:R-:W-:Y:S01]  /*15040*/  FADD.FTZ R5, R86, R5 ;  /* 0x0000000556057221 */ /* 0x001fe20000010000 */
[C---:B-1----:R-:W-:Y:S01]  /*15050*/  FADD.FTZ R6, R77.reuse, R48 ;  /* 0x000000304d067221 */ /* 0x042fe20000010000 */
[----:B------:R-:W-:Y:S02]  /*15060*/  F2FP.BF16.F32.PACK_AB R154, R77, R154 ;  /* 0x0000009a4d9a723e */ /* 0x000fe400000010ff */
[C---:B---3--:R-:W-:Y:S01]  /*15070*/  FADD.FTZ R5, R87.reuse, R5 ;  /* 0x0000000557057221 */ /* 0x048fe20000010000 */
[----:B------:R-:W-:Y:S01]  /*15080*/  F2FP.BF16.F32.PACK_AB R155, R87, R86 ;  /* 0x00000056579b723e */ /* 0x000fe200000010ff */
[----:B--2---:R-:W-:Y:S06]  /*15090*/  @P3 BRA `(.L_x_7058) ;  /* 0xffffffcc00803947 */ /* 0x004fec000383ffff */
[----:B------:R-:W-:Y:S02]  /*150a0*/  IMAD.MOV.U32 R9, RZ, RZ, R12 ;  /* 0x000000ffff097224 */ /* 0x000fe400078e000c */
[----:B------:R-:W-:Y:S02]  /*150b0*/  IMAD.MOV.U32 R0, RZ, RZ, R10 ;  /* 0x000000ffff007224 */ /* 0x000fe400078e000a */
[----:B------:R-:W-:Y:S02]  /*150c0*/  IMAD.MOV.U32 R184, RZ, RZ, R215 ;  /* 0x000000ffffb87224 */ /* 0x000fe400078e00d7 */
[----:B------:R-:W-:-:S07]  /*150d0*/  IMAD.MOV.U32 R186, RZ, RZ, R15 ;  /* 0x000000ffffba7224 */ /* 0x000fce00078e000f */
.L_x_7040:
[----:B------:R-:W0:Y:S01]  /*150e0*/  LDC R13, c[0x0][0x9e4] ;  /* 0x00027900ff0d7b82 */ /* 0x000e220000000800 */
[----:B------:R-:W-:-:S05]  /*150f0*/  IADD3 R4, R192, 0x80, -R193 ;  /* 0x00000080c0047810 */ /* 0x000fca0007ffe8c1 */
[----:B------:R-:W-:-:S04]  /*15100*/  IMAD R4, R197, 0x80, R4 ;  /* 0x00000080c5047824 */ /* 0x000fc800078e0204 */
[----:B------:R-:W-:Y:S01]  /*15110*/  IMAD.IADD R7, R4, 0x1, -R7 ;  /* 0x0000000104077824 */ /* 0x000fe200078e0a07 */
[----:B0-----:R-:W-:-:S13]  /*15120*/  ISETP.GE.AND P5, PT, R13, 0x1, PT ;  /* 0x000000010d00780c */ /* 0x001fda0003fa6270 */
        /* <DEDUP_REMOVED lines=11> */
.L_x_7061:
[----:B------:R-:W-:-:S13]  /*151e0*/  ISETP.NE.AND P2, PT, R13, 0x1, PT ;  /* 0x000000010d00780c */ /* 0x000fda0003f45270 */
[----:B------:R-:W0:Y:S02]  /*151f0*/  @P2 LDC.64 R10, c[0x0][0x9e8] ;  /* 0x00027a00ff0a2b82 */ /* 0x000e240000000a00 */
[----:B0-----:R-:W-:-:S05]  /*15200*/  @P2 IMAD.HI.U32 R10, R4, R10, RZ ;  /* 0x0000000a040a2227 */ /* 0x001fca00078e00ff */
[----:B------:R-:W-:-:S07]  /*15210*/  @P2 SHF.R.U32.HI R4, RZ, R11, R10 ;  /* 0x0000000bff042219 */ /* 0x000fce000001160a */
.L_x_7062:
[----:B------:R-:W-:Y:S05]  /*15220*/  BSYNC B0 ;  /* 0x0000000000007941 */ /* 0x000fea0003800000 */
.L_x_7060:
[----:B------:R-:W-:-:S05]  /*15230*/  IMAD R4, R4, R13, RZ ;  /* 0x0000000d04047224 */ /* 0x000fca00078e02ff */
[----:B------:R-:W-:-:S07]  /*15240*/  VIMNMX R7, R7, R4, !PT ;  /* 0x0000000407077248 */ /* 0x000fce0007fe0100 */
.L_x_7059:
[----:B------:R-:W-:-:S05]  /*15250*/  VIADD R7, R7, 0x7f ;  /* 0x0000007f07077836 */ /* 0x000fca0000000000 */
[----:B------:R-:W-:-:S04]  /*15260*/  SHF.R.S32.HI R4, RZ, 0x1f, R7 ;  /* 0x0000001fff047819 */ /* 0x000fc80000011407 */
[----:B------:R-:W-:-:S04]  /*15270*/  LEA.HI R4, R4, R7, RZ, 0x7 ;  /* 0x0000000704047211 */ /* 0x000fc800078f38ff */
[----:B------:R-:W-:-:S04]  /*15280*/  SHF.R.S32.HI R7, RZ, 0x7, R4 ;  /* 0x00000007ff077819 */ /* 0x000fc80000011404 */
[----:B------:R-:W-:-:S04]  /*15290*/  VIMNMX R7, R198, R7, !PT ;  /* 0x00000007c6077248 */ /* 0x000fc80007fe0100 */
[----:B------:R-:W-:-:S13]  /*152a0*/  ISETP.GE.AND P2, PT, R3, R7, PT ;  /* 0x000000070300720c */ /* 0x000fda0003f46270 */
[----:B------:R-:W-:Y:S05]  /*152b0*/  @!P2 BRA `(.L_x_7063) ;  /* 0x000000200084a947 */ /* 0x000fea0003800000 */
[----:B------:R-:W-:Y:S02]  /*152c0*/  IMAD.MOV.U32 R4, RZ, RZ, R9 ;  /* 0x000000ffff047224 */ /* 0x000fe400078e0009 */
[----:B------:R-:W-:Y:S02]  /*152d0*/  IMAD.MOV.U32 R15, RZ, RZ, R0 ;  /* 0x000000ffff0f7224 */ /* 0x000fe400078e0000 */
[----:B------:R-:W-:Y:S02]  /*152e0*/  IMAD.MOV.U32 R20, RZ, RZ, R186 ;  /* 0x000000ffff147224 */ /* 0x000fe400078e00ba */
[----:B------:R-:W-:-:S07]  /*152f0*/  IMAD.MOV.U32 R14, RZ, RZ, R184 ;  /* 0x000000ffff0e7224 */ /* 0x000fce00078e00b8 */
.L_x_7073:
        /* <DEDUP_REMOVED lines=10> */
.L_x_7065:
[----:B------:R-:W-:Y:S01]  /*153a0*/  IMAD R0, R184, 0x8, R2 ;  /* 0x00000008b8007824 */ /* 0x000fe200078e0202 */
[----:B------:R-:W-:-:S04]  /*153b0*/  SHF.L.U32 R9, R186, 0x1f, RZ ;  /* 0x0000001fba097819 */ /* 0x000fc800000006ff */
[----:B------:R0:W1:Y:S01]  /*153c0*/  SYNCS.PHASECHK.TRANS64.TRYWAIT P3, [R0+URZ+0x28830], R9 ;  /* 0x02883009000075a7 */ /* 0x000062000806017f */
[----:B------:R-:W-:Y:S05]  /*153d0*/  @!P0 BRA `(.L_x_7066) ;  /* 0x0000000000048947 */ /* 0x000fea0003800000 */
[----:B------:R-:W-:Y:S01]  /*153e0*/  BPT.TRAP 0x1 ;  /* 0x000000040000795c */ /* 0x000fe20000300000 */
.L_x_7066:
[----:B------:R-:W-:Y:S04]  /*153f0*/  BSSY B0, `(.L_x_7064) ;  /* 0x0000004000007945 */ /* 0x000fe80003800000 */
[----:B-1----:R-:W-:Y:S05]  /*15400*/  @P3 BRA `(.L_x_7067) ;  /* 0x0000000000083947 */ /* 0x002fea0003800000 */
[----:B------:R-:W1:Y:S02]  /*15410*/  SYNCS.PHASECHK.TRANS64.TRYWAIT P3, [R0+URZ+0x28830], R9 ;  /* 0x02883009000075a7 */ /* 0x000e64000806017f */
[----:B-1----:R-:W-:Y:S05]  /*15420*/  @!P3 BRA `(.L_x_7068) ;  /* 0x000000f400d0b947 */ /* 0x002fea0003800000 */
.L_x_7067:
[----:B------:R-:W-:Y:S05]  /*15430*/  BSYNC B0 ;  /* 0x0000000000007941 */ /* 0x000fea0003800000 */
.L_x_7064:
        /* <DEDUP_REMOVED lines=64> */
.L_x_7070:
[----:B------:R-:W-:Y:S01]  /*15840*/  SHF.L.U32 R0, R20, 0x1f, RZ ;  /* 0x0000001f14007819 */ /* 0x000fe200000006ff */
[----:B------:R-:W-:-:S04]  /*15850*/  IMAD R9, R14, 0x8, R2 ;  /* 0x000000080e097824 */ /* 0x000fc800078e0202 */
[----:B------:R0:W1:Y:S01]  /*15860*/  SYNCS.PHASECHK.TRANS64.TRYWAIT P2, [R9+URZ+0x28850], R0 ;  /* 0x02885000090075a7 */ /* 0x000062000804017f */
[----:B------:R-:W-:Y:S05]  /*15870*/  @!P0 BRA `(.L_x_7071) ;  /* 0x0000000000048947 */ /* 0x000fea0003800000 */
[----:B------:R-:W-:Y:S01]  /*15880*/  BPT.TRAP 0x1 ;  /* 0x000000040000795c */ /* 0x000fe20000300000 */
.L_x_7071:
[----:B-1----:R-:W-:Y:S05]  /*15890*/  @P2 BRA `(.L_x_7069) ;  /* 0x0000000000082947 */ /* 0x002fea0003800000 */
[----:B------:R-:W1:Y:S02]  /*158a0*/  SYNCS.PHASECHK.TRANS64.TRYWAIT P2, [R9+URZ+0x28850], R0 ;  /* 0x02885000090075a7 */ /* 0x000e64000804017f */
[----:B-1----:R-:W-:Y:S05]  /*158b0*/  @!P2 BRA `(.L_x_7072) ;  /* 0x000000f000c0a947 */ /* 0x002fea0003800000 */
.L_x_7069:
[----:B01----:R-:W-:Y:S01]  /*158c0*/  VIADD R0, R2, 0x400 ;  /* 0x0000040002007836 */ /* 0x003fe20000000000 */
[----:B------:R-:W-:Y:S05]  /*158d0*/  WARPSYNC.ALL ;  /* 0x0000000000007948 */ /* 0x000fea0003800000 */
[----:B------:R-:W-:-:S04]  /*158e0*/  SHF.R.U32.HI R0, RZ, 0x4, R0 ;  /* 0x00000004ff007819 */ /* 0x000fc80000011600 */
[----:B------:R-:W-:-:S04]  /*158f0*/  LOP3.LUT R0, R0, 0x3fff, RZ, 0xc0, !PT ;  /* 0x00003fff00007812 */ /* 0x000fc800078ec0ff */
[----:B------:R-:W-:-:S05]  /*15900*/  LOP3.LUT R11, R0, 0x4000000, RZ, 0xfc, !PT ;  /* 0x04000000000b7812 */ /* 0x000fca00078efcff */
[----:B------:R-:W-:Y:S01]  /*15910*/  IMAD R10, R14, 0x800, R11 ;  /* 0x000008000e0a7824 */ /* 0x000fe200078e020b */
[----:B------:R-:W-:Y:S01]  /*15920*/  WARPGROUP.ARRIVE ;  /* 0x00000000000079c5 */ /* 0x000fe20000000000 */
[----:B------:R-:W-:Y:S01]  /*15930*/  IMAD.MOV.U32 R11, RZ, RZ, 0x40000040 ;  /* 0x40000040ff0b7424 */ /* 0x000fe200078e00ff */
[----:B------:R-:W-:Y:S01]  /*15940*/  FMNMX.FTZ R0, R24, R15, !PT ;  /* 0x0000000f18007209 */ /* 0x000fe20007810000 */
[C---:B------:R-:W-:Y:S01]  /*15950*/  VIADD R12, R10.reuse, 0x80 ;  /* 0x000000800a0c7836 */ /* 0x040fe20000000000 */
[----:B------:R-:W-:Y:S01]  /*15960*/  R2UR UR6, R10 ;  /* 0x000000000a0672ca */ /* 0x000fe200000e0000 */
[----:B------:R-:W-:Y:S01]  /*15970*/  IMAD.MOV.U32 R13, RZ, RZ, 0x40000040 ;  /* 0x40000040ff0d7424 */ /* 0x000fe200078e00ff */
[----:B------:R-:W-:Y:S01]  /*15980*/  R2UR UR7, R11 ;  /* 0x000000000b0772ca */ /* 0x000fe200000e0000 */
[----:B------:R-:W-:Y:S01]  /*15990*/  UMOV UR44, UR47 ;  /* 0x0000002f002c7c82 */ /* 0x000fe20008000000 */
[----:B------:R-:W-:Y:S01]  /*159a0*/  FMNMX.FTZ R9, R25, R0, !PT ;  /* 0x0000000019097209 */ /* 0x000fe20007810000 */
[----:B------:R-:W0:Y:S01]  /*159b0*/  S2R R199, SR_TID.X ;  /* 0x0000000000c77919 */ /* 0x000e220000002100 */
[C---:B------:R-:W-:Y:S01]  /*159c0*/  ISETP.GT.AND P2, PT, R3.reuse, R7, PT ;  /* 0x000000070300720c */ /* 0x040fe20003f44270 */
[----:B------:R-:W-:Y:S01]  /*159d0*/  VIADD R3, R3, 0xffffffff ;  /* 0xffffffff03037836 */ /* 0x000fe20000000000 */
        /* <DEDUP_REMOVED lines=36> */
[----:B------:R-:W0:Y:S01]  /*15c20*/  SHFL.BFLY PT, R0, R9, 0x2, 0x1f ;  /* 0x0c401f0009007f89 */ /* 0x000e2200000e0000 */
[----:B------:R-:W-:Y:S02]  /*15c30*/  WARPGROUP.DEPBAR.LE gsb0, 0x0 ;  /* 0x00008000000079c5 */ /* 0x000fe40000010000 */
[----:B------:R-:W-:Y:S01]  /*15c40*/  WARPGROUP.ARRIVE ;  /* 0x00000000000079c5 */ /* 0x000fe20000000000 */
[----:B0-----:R-:W-:-:S05]  /*15c50*/  FMNMX.FTZ R20, R9, R0, !PT ;  /* 0x0000000009147209 */ /* 0x001fca0007810000 */
[----:B------:R-:W-:Y:S01]  /*15c60*/  HGMMA.64x128x16.F32.BF16 R88, R176, gdesc[UR4].tnspB, R88, gsb0 ;  /* 0x41e00004b0587df0 */ /* 0x000fe20008001858 */
[----:B------:R-:W-:Y:S01]  /*15c70*/  R2UR UR6, R12 ;  /* 0x000000000c0672ca */ /* 0x000fe200000e0000 */
[----:B------:R-:W-:Y:S01]  /*15c80*/  VIADD R12, R10, 0x180 ;  /* 0x000001800a0c7836 */ /* 0x000fe20000000000 */
[----:B------:R-:W-:Y:S01]  /*15c90*/  R2UR UR7, R13 ;  /* 0x000000000d0772ca */ /* 0x000fe200000e0000 */
[----:B------:R-:W-:Y:S01]  /*15ca0*/  IMAD.MOV.U32 R13, RZ, RZ, 0x40000040 ;  /* 0x40000040ff0d7424 */ /* 0x000fe200078e00ff */
[----:B------:R-:W0:Y:S02]  /*15cb0*/  SHFL.BFLY PT, R11, R20, 0x1, 0x1f ;  /* 0x0c201f00140b7f89 */ /* 0x000e2400000e0000 */
[----:B0-----:R-:W-:-:S05]  /*15cc0*/  FMNMX.FTZ R0, R20, R11, !PT ;  /* 0x0000000b14007209 */ /* 0x001fca0007810000 */
[C---:B------:R-:W-:Y:S01]  /*15cd0*/  FADD.FTZ R11, -R0.reuse, R15 ;  /* 0x0000000f000b7221 */ /* 0x040fe20000010100 */
[----:B------:R-:W-:-:S03]  /*15ce0*/  FMUL.FTZ R15, R0, UR44 ;  /* 0x0000002c000f7c20 */ /* 0x000fc60008410000 */
        /* <DEDUP_REMOVED lines=14> */
[----:B------:R-:W0:Y:S01]  /*15dd0*/  MUFU.EX2 R180, R180 ;  /* 0x000000b400b47308 */ /* 0x000e220000000800 */
[--C-:B------:R-:W-:Y:S01]  /*15de0*/  FFMA.FTZ R61, R65, UR44, -R15.reuse ;  /* 0x0000002c413d7c23 */ /* 0x100fe2000801080f */
[--C-:B------:R-:W-:Y:S01]  /*15df0*/  FFMA.FTZ R69, R69, UR44, -R15.reuse ;  /* 0x0000002c45457c23 */ /* 0x100fe2000801080f */
[--C-:B------:R-:W-:Y:S01]  /*15e00*/  FFMA.FTZ R65, R73, UR44, -R15.reuse ;  /* 0x0000002c49417c23 */ /* 0x100fe2000801080f */
[--C-:B------:R-:W-:Y:S01]  /*15e10*/  FFMA.FTZ R24, R76, UR44, -R15.reuse ;  /* 0x0000002c4c187c23 */ /* 0x100fe2000801080f */
[--C-:B------:R-:W-:Y:S01]  /*15e20*/  FFMA.FTZ R73, R77, UR44, -R15.reuse ;  /* 0x0000002c4d497c23 */ /* 0x100fe2000801080f */
[--C-:B------:R-:W-:Y:S01]  /*15e30*/  FFMA.FTZ R28, R80, UR44, -R15.reuse ;  /* 0x0000002c501c7c23 */ /* 0x100fe2000801080f */
[----:B------:R-:W-:Y:S01]  /*15e40*/  FFMA.FTZ R77, R81, UR44, -R15 ;  /* 0x0000002c514d7c23 */ /* 0x000fe2000801080f */
[----:B------:R-:W1:Y:S08]  /*15e50*/  MUFU.EX2 R21, R21 ;  /* 0x0000001500157308 */ /* 0x000e700000000800 */
[----:B------:R-:W-:Y:S01]  /*15e60*/  MUFU.EX2 R182, R182 ;  /* 0x000000b600b67308 */ /* 0x000fe20000000800 */
[----:B0-----:R-:W-:-:S07]  /*15e70*/  FFMA.FTZ R6, R11, R6, R180 ;  /* 0x000000060b067223 */ /* 0x001fce00000100b4 */
[----:B------:R-:W-:Y:S01]  /*15e80*/  MUFU.EX2 R25, R25 ;  /* 0x0000001900197308 */ /* 0x000fe20000000800 */
[----:B-1----:R-:W-:-:S07]  /*15e90*/  F2FP.BF16.F32.PACK_AB R180, R21, R180 ;  /* 0x000000b415b4723e */ /* 0x002fce00000010ff */
        /* <DEDUP_REMOVED lines=10> */
[--C-:B------:R-:W-:Y:S01]  /*15f40*/  FFMA.FTZ R178, R36, UR44, -R15.reuse ;  /* 0x0000002c24b27c23 */ /* 0x100fe2000801080f */
[--C-:B------:R-:W-:Y:S01]  /*15f50*/  FFMA.FTZ R176, R32, UR44, -R15.reuse ;  /* 0x0000002c20b07c23 */ /* 0x100fe2000801080f */
[----:B------:R-:W-:Y:S02]  /*15f60*/  FFMA.FTZ R32, R84, UR44, -R15 ;  /* 0x0000002c54207c23 */ /* 0x000fe4000801080f */
[----:B------:R-:W-:Y:S01]  /*15f70*/  MUFU.EX2 R61, R61 ;  /* 0x0000003d003d7308 */ /* 0x000fe20000000800 */
[----:B------:R-:W-:Y:S01]  /*15f80*/  HGMMA.64x128x16.F32.BF16 R88, R172, gdesc[UR4].tnspB, R88, gsb0 ;  /* 0x41e00004ac587df0 */ /* 0x000fe20008001858 */
[----:B------:R-:W-:Y:S01]  /*15f90*/  R2UR UR6, R12 ;  /* 0x000000000c0672ca */ /* 0x000fe200000e0000 */
[----:B------:R-:W-:Y:S01]  /*15fa0*/  VIADD R12, R10, 0x200 ;  /* 0x000002000a0c7836 */ /* 0x000fe20000000000 */
[----:B------:R-:W-:Y:S01]  /*15fb0*/  R2UR UR7, R13 ;  /* 0x000000000d0772ca */ /* 0x000fe200000e0000 */
[----:B------:R-:W-:-:S03]  /*15fc0*/  IMAD.MOV.U32 R13, RZ, RZ, 0x40000040 ;  /* 0x40000040ff0d7424 */ /* 0x000fc600078e00ff */
        /* <DEDUP_REMOVED lines=12> */
[----:B------:R-:W-:-:S04]  /*16090*/  FFMA.FTZ R174, R44, UR44, -R15 ;  /* 0x0000002c2cae7c23 */ /* 0x000fc8000801080f */
[----:B------:R-:W-:Y:S01]  /*160a0*/  HGMMA.64x128x16.F32.BF16 R88, R168, gdesc[UR4].tnspB, R88, gsb0 ;  /* 0x41e00004a8587df0 */ /* 0x000fe20008001858 */
[----:B------:R-:W-:Y:S01]  /*160b0*/  R2UR UR6, R12 ;  /* 0x000000000c0672ca */ /* 0x000fe200000e0000 */
[----:B------:R-:W-:Y:S01]  /*160c0*/  MUFU.EX2 R172, R172 ;  /* 0x000000ac00ac7308 */ /* 0x000fe20000000800 */
[----:B------:R-:W-:Y:S01]  /*160d0*/  R2UR UR7, R13 ;  /* 0x000000000d0772ca */ /* 0x000fe200000e0000 */
[----:B------:R-:W-:Y:S01]  /*160e0*/  IMAD.MOV.U32 R13, RZ, RZ, 0x40000040 ;  /* 0x40000040ff0d7424 */ /* 0x000fe200078e00ff */
        /* <DEDUP_REMOVED lines=19> */
[----:B------:R-:W-:-:S03]  /*16220*/  VIADD R12, R10, 0x280 ;  /* 0x000002800a0c7836 */ /* 0x000fc60000000000 */
[----:B------:R-:W-:-:S04]  /*16230*/  FMNMX.FTZ R20, R62, R9, !PT ;  /* 0x000000093e147209 */ /* 0x000fc80007810000 */
[----:B------:R-:W-:Y:S01]  /*16240*/  FMNMX.FTZ R9, R63, R20, !PT ;  /* 0x000000143f097209 */ /* 0x000fe20007810000 */
[----:B------:R-:W-:-:S06]  /*16250*/  FFMA.FTZ R20, R72, UR44, -R15 ;  /* 0x0000002c48147c23 */ /* 0x000fcc000801080f */
[----:B------:R-:W-:Y:S01]  /*16260*/  MUFU.EX2 R20, R20 ;  /* 0x0000001400147308 */ /* 0x000fe20000000800 */
[----:B------:R-:W-:Y:S02]  /*16270*/  WARPGROUP.DEPBAR.LE gsb0, 0x0 ;  /* 0x00008000000079c5 */ /* 0x000fe40000010000 */
        /* <DEDUP_REMOVED lines=23> */
[----:B------:R-:W-:-:S04]  /*163f0*/  VIADD R12, R10, 0x300 ;  /* 0x000003000a0c7836 */ /* 0x000fc80000000000 */
        /* <DEDUP_REMOVED lines=11> */
[----:B------:R-:W-:Y:S01]  /*164b0*/  IADD3 R31, -R199, 0xb, RZ ;  /* 0x0000000bc71f7810 */ /* 0x000fe20007ffe1ff */
[--C-:B------:R-:W-:Y:S01]  /*164c0*/  FFMA.FTZ R34, R35, UR44, -R36.reuse ;  /* 0x0000002c23227c23 */ /* 0x100fe20008010824 */
[----:B------:R-:W-:Y:S01]  /*164d0*/  FFMA.FTZ R179, R38, UR44, -R36 ;  /* 0x0000002c26b37c23 */ /* 0x000fe20008010824 */
[----:B------:R-:W-:-:S02]  /*164e0*/  @!P1 IMAD R27, R14, 0x8, R2 ;  /* 0x000000080e1b9824 */ /* 0x000fc400078e0202 */
        /* <DEDUP_REMOVED lines=13> */
[--C-:B------:R-:W-:Y:S01]  /*165c0*/  FFMA.FTZ R79, R79, UR44, -R36.reuse ;  /* 0x0000002c4f4f7c23 */ /* 0x100fe20008010824 */
[----:B------:R-:W-:Y:S01]  /*165d0*/  FFMA.FTZ R82, R82, UR44, -R36 ;  /* 0x0000002c52527c23 */ /* 0x000fe20008010824 */
[----:B------:R-:W-:-:S02]  /*165e0*/  WARPGROUP.DEPBAR.LE gsb0, 0x0 ;  /* 0x00008000000079c5 */ /* 0x000fc40000010000 */
[----:B------:R-:W-:Y:S01]  /*165f0*/  WARPGROUP.ARRIVE ;  /* 0x00000000000079c5 */ /* 0x000fe20000000000 */
[----:B------:R-:W-:Y:S01]  /*16600*/  FFMA.FTZ R164, R56, UR44, -R15 ;  /* 0x0000002c38a47c23 */ /* 0x000fe2000801080f */
[----:B------:R-:W2:Y:S01]  /*16610*/  MUFU.EX2 R183, R183 ;  /* 0x000000b700b77308 */ /* 0x000ea20000000800 */
[----:B0-----:R-:W-:Y:S01]  /*16620*/  FFMA.FTZ R5, R4, R5, R181 ;  /* 0x0000000504057223 */ /* 0x001fe200000100b5 */
[--C-:B------:R-:W-:Y:S01]  /*16630*/  FFMA.FTZ R165, R58, UR44, -R36.reuse ;  /* 0x0000002c3aa57c23 */ /* 0x100fe20008010824 */
[----:B------:R-:W-:Y:S01]  /*16640*/  FFMA.FTZ R166, R60, UR44, -R15 ;  /* 0x0000002c3ca67c23 */ /* 0x000fe2000801080f */
[----:B------:R-:W-:Y:S01]  /*16650*/  HGMMA.64x128x16.F32.BF16 R88, R160, gdesc[UR4].tnspB, R88, gsb0 ;  /* 0x41e00004a0587df0 */ /* 0x000fe20008001858 */
[----:B------:R-:W-:Y:S01]  /*16660*/  R2UR UR6, R12 ;  /* 0x000000000c0672ca */ /* 0x000fe200000e0000 */
[----:B------:R-:W-:Y:S01]  /*16670*/  VIADD R12, R10, 0x380 ;  /* 0x000003800a0c7836 */ /* 0x000fe20000000000 */
[----:B------:R-:W-:Y:S01]  /*16680*/  R2UR UR7, R13 ;  /* 0x000000000d0772ca */ /* 0x000fe200000e0000 */
[----:B------:R-:W-:Y:S01]  /*16690*/  IMAD.MOV.U32 R13, RZ, RZ, 0x40000040 ;  /* 0x40000040ff0d7424 */ /* 0x000fe200078e00ff */
[----:B------:R-:W0:Y:S01]  /*166a0*/  MUFU.EX2 R30, R30 ;  /* 0x0000001e001e7308 */ /* 0x000e220000000800 */
[----:B-1----:R-:W-:Y:S01]  /*166b0*/  FADD.FTZ R14, R26, R5 ;  /* 0x000000051a0e7221 */ /* 0x002fe20000010000 */
[--C-:B------:R-:W-:Y:S01]  /*166c0*/  FFMA.FTZ R10, R55, UR44, -R36.reuse ;  /* 0x0000002c370a7c23 */ /* 0x100fe20008010824 */
[--C-:B------:R-:W-:Y:S01]  /*166d0*/  FFMA.FTZ R167, R62, UR44, -R36.reuse ;  /* 0x0000002c3ea77c23 */ /* 0x100fe20008010824 */
[----:B------:R-:W-:Y:S01]  /*166e0*/  F2FP.BF16.F32.PACK_AB R181, R26, R181 ;  /* 0x000000b51ab5723e */ /* 0x000fe200000010ff */
[--C-:B------:R-:W-:Y:S01]  /*166f0*/  FFMA.FTZ R83, R83, UR44, -R36.reuse ;  /* 0x0000002c53537c23 */ /* 0x100fe20008010824 */
[----:B------:R-:W-:Y:S01]  /*16700*/  FFMA.FTZ R86, R86, UR44, -R36 ;  /* 0x0000002c56567c23 */ /* 0x000fe20008010824 */
[----:B------:R-:W-:Y:S01]  /*16710*/  @!P1 VIADD R27, R27, 0x28860 ;  /* 0x000288601b1b9836 */ /* 0x000fe20000000000 */
[----:B------:R-:W1:Y:S01]  /*16720*/  MUFU.EX2 R177, R177 ;  /* 0x000000b100b17308 */ /* 0x000e620000000800 */
[----:B--2---:R-:W-:-:S03]  /*16730*/  FADD.FTZ R5, R183, R14 ;  /* 0x0000000eb7057221 */ /* 0x004fc60000010000 */
[----:B------:R-:W-:-:S04]  /*16740*/  @!P1 PRMT R27, RZ, 0x654, R27 ;  /* 0x00000654ff1b9816 */ /* 0x000fc8000000001b */
[----:B------:R-:W2:Y:S01]  /*16750*/  MUFU.EX2 R34, R34 ;  /* 0x0000002200227308 */ /* 0x000ea20000000800 */
[C---:B0-----:R-:W-:Y:S01]  /*16760*/  FADD.FTZ R14, R30.reuse, R5 ;  /* 0x000000051e0e7221 */ /* 0x041fe20000010000 */
[----:B------:R-:W-:-:S06]  /*16770*/  F2FP.BF16.F32.PACK_AB R183, R30, R183 ;  /* 0x000000b71eb7723e */ /* 0x000fcc00000010ff */
[----:B------:R-:W0:Y:S01]  /*16780*/  MUFU.EX2 R179, R179 ;  /* 0x000000b300b37308 */ /* 0x000e220000000800 */
[----:B-1----:R-:W-:Y:S01]  /*16790*/  FADD.FTZ R5, R177, R14 ;  /* 0x0000000eb1057221 */ /* 0x002fe20000010000 */
[----:B------:R-:W-:-:S06]  /*167a0*/  FFMA.FTZ R14, R67, UR44, -R36 ;  /* 0x0000002c430e7c23 */ /* 0x000fcc0008010824 */
        /* <DEDUP_REMOVED lines=23> */
[----:B------:R-:W-:Y:S01]  /*16920*/  MUFU.EX2 R164, R164 ;  /* 0x000000a400a47308 */ /* 0x000fe20000000800 */
[----:B--2---:R-:W-:-:S07]  /*16930*/  FADD.FTZ R5, R171, R48 ;  /* 0x00000030ab057221 */ /* 0x004fce0000010000 */
[----:B------:R-:W1:Y:S01]  /*16940*/  MUFU.EX2 R165, R165 ;  /* 0x000000a500a57308 */ /* 0x000e620000000800 */
[C---:B0-----:R-:W-:Y:S01]  /*16950*/  FADD.FTZ R30, R10.reuse, R5 ;  /* 0x000000050a1e7221 */ /* 0x041fe20000010000 */
[----:B------:R-:W-:-:S06]  /*16960*/  F2FP.BF16.F32.PACK_AB R171, R10, R171 ;  /* 0x000000ab0aab723e */ /* 0x000fcc00000010ff */
[----:B------:R-:W-:Y:S08]  /*16970*/  MUFU.EX2 R166, R166 ;  /* 0x000000a600a67308 */ /* 0x000ff00000000800 */
[----:B------:R-:W-:Y:S01]  /*16980*/  MUFU.EX2 R167, R167 ;  /* 0x000000a700a77308 */ /* 0x000fe20000000800 */
[----:B-1----:R-:W-:-:S07]  /*16990*/  FADD.FTZ R5, R165, R30 ;  /* 0x0000001ea5057221 */ /* 0x002fce0000010000 */
[----:B------:R-:W-:Y:S01]  /*169a0*/  MUFU.EX2 R14, R14 ;  /* 0x0000000e000e7308 */ /* 0x000fe20000000800 */
[----:B------:R-:W-:Y:S02]  /*169b0*/  WARPGROUP.DEPBAR.LE gsb0, 0x0 ;  /* 0x00008000000079c5 */ /* 0x000fe40000010000 */
[----:B------:R-:W-:Y:S01]  /*169c0*/  WARPGROUP.ARRIVE ;  /* 0x00000000000079c5 */ /* 0x000fe20000000000 */
[--C-:B------:R-:W-:Y:S01]  /*169d0*/  FFMA.FTZ R160, R64, UR44, -R15.reuse ;  /* 0x0000002c40a07c23 */ /* 0x100fe2000801080f */
[--C-:B------:R-:W-:Y:S01]  /*169e0*/  FFMA.FTZ R161, R66, UR44, -R36.reuse ;  /* 0x0000002c42a17c23 */ /* 0x100fe20008010824 */
[--C-:B------:R-:W-:Y:S01]  /*169f0*/  FFMA.FTZ R162, R68, UR44, -R15.reuse ;  /* 0x0000002c44a27c23 */ /* 0x100fe2000801080f */
[----:B------:R-:W-:Y:S01]  /*16a00*/  FFMA.FTZ R163, R70, UR44, -R36 ;  /* 0x0000002c46a37c23 */ /* 0x000fe20008010824 */
[----:B------:R-:W-:Y:S01]  /*16a10*/  MUFU.EX2 R78, R78 ;  /* 0x0000004e004e7308 */ /* 0x000fe20000000800 */
[----:B------:R-:W-:Y:S01]  /*16a20*/  HGMMA.64x128x16.F32.BF16 R88, R156, gdesc[UR4].tnspB, R88, gsb0 ;  /* 0x41e000049c587df0 */ /* 0x000fe20008001858 */
[----:B------:R-:W-:Y:S01]  /*16a30*/  R2UR UR6, R12 ;  /* 0x000000000c0672ca */ /* 0x000fe200000e0000 */
[----:B------:R-:W-:Y:S01]  /*16a40*/  @!P1 IMAD R12, R184, 0x8, R2 ;  /* 0x00000008b80c9824 */ /* 0x000fe200078e0202 */
[----:B------:R-:W-:Y:S01]  /*16a50*/  R2UR UR7, R13 ;  /* 0x000000000d0772ca */ /* 0x000fe200000e0000 */
[----:B------:R-:W-:-:S02]  /*16a60*/  FFMA.FTZ R15, R85, UR44, -R15 ;  /* 0x0000002c550f7c23 */ /* 0x000fc4000801080f */
[----:B------:R-:W-:Y:S01]  /*16a70*/  @!P1 VIADD R12, R12, 0x28840 ;  /* 0x000288400c0c9836 */ /* 0x000fe20000000000 */
[----:B------:R-:W-:Y:S04]  /*16a80*/  MUFU.EX2 R160, R160 ;  /* 0x000000a000a07308 */ /* 0x000fe80000000800 */
[----:B------:R-:W-:-:S04]  /*16a90*/  @!P1 PRMT R13, RZ, 0x654, R12 ;  /* 0x00000654ff0d9816 */ /* 0x000fc8000000000c */
[----:B------:R-:W0:Y:S08]  /*16aa0*/  MUFU.EX2 R12, R59 ;  /* 0x0000003b000c7308 */ /* 0x000e300000000800 */
[----:B------:R-:W-:Y:S08]  /*16ab0*/  MUFU.EX2 R161, R161 ;  /* 0x000000a100a17308 */ /* 0x000ff00000000800 */
[----:B------:R-:W-:Y:S01]  /*16ac0*/  MUFU.EX2 R162, R162 ;  /* 0x000000a200a27308 */ /* 0x000fe20000000800 */
[C---:B0-----:R-:W-:Y:S01]  /*16ad0*/  FADD.FTZ R30, R12.reuse, R5 ;  /* 0x000000050c1e7221 */ /* 0x041fe20000010000 */
[----:B------:R-:W-:-:S03]  /*16ae0*/  F2FP.BF16.F32.PACK_AB R165, R12, R165 ;  /* 0x000000a50ca5723e */ /* 0x000fc600000010ff */
[----:B------:R-:W-:-:S03]  /*16af0*/  FADD.FTZ R5, R167, R30 ;  /* 0x0000001ea7057221 */ /* 0x000fc60000010000 */
[----:B------:R-:W-:Y:S08]  /*16b00*/  MUFU.EX2 R163, R163 ;  /* 0x000000a300a37308 */ /* 0x000ff00000000800 */
[----:B------:R-:W0:Y:S08]  /*16b10*/  MUFU.EX2 R79, R79 ;  /* 0x0000004f004f7308 */ /* 0x000e300000000800 */
[----:B------:R-:W-:Y:S08]  /*16b20*/  MUFU.EX2 R82, R82 ;  /* 0x0000005200527308 */ /* 0x000ff00000000800 */
[----:B------:R-:W-:Y:S08]  /*16b30*/  MUFU.EX2 R83, R83 ;  /* 0x0000005300537308 */ /* 0x000ff00000000800 */
[----:B------:R-:W-:Y:S08]  /*16b40*/  MUFU.EX2 R86, R86 ;  /* 0x0000005600567308 */ /* 0x000ff00000000800 */
[----:B------:R-:W1:Y:S01]  /*16b50*/  MUFU.EX2 R15, R15 ;  /* 0x0000000f000f7308 */ /* 0x000e620000000800 */
[----:B------:R-:W-:-:S02]  /*16b60*/  WARPGROUP.DEPBAR.LE gsb0, 0x0 ;  /* 0x00008000000079c5 */ /* 0x000fc40000010000 */
[----:B------:R-:W-:Y:S01]  /*16b70*/  WARPGROUP.ARRIVE ;  /* 0x00000000000079c5 */ /* 0x000fe20000000000 */
[----:B------:R-:W-:Y:S01]  /*16b80*/  FFMA.FTZ R157, R74, UR44, -R36 ;  /* 0x0000002c4a9d7c23 */ /* 0x000fe20008010824 */
[----:B------:R-:W-:Y:S02]  /*16b90*/  F2FP.BF16.F32.PACK_AB R156, R65, R20 ;  /* 0x00000014419c723e */ /* 0x000fe400000010ff */
[----:B------:R-:W-:Y:S02]  /*16ba0*/  F2FP.BF16.F32.PACK_AB R158, R73, R24 ;  /* 0x00000018499e723e */ /* 0x000fe400000010ff */
[----:B------:R-:W-:Y:S01]  /*16bb0*/  HGMMA.64x128x16.F32.BF16 R88, R152, gdesc[UR4].tnspB, R88, gsb0 ;  /* 0x41e0000498587df0 */ /* 0x000fe20008001858 */
[----:B------:R-:W-:Y:S01]  /*16bc0*/  MUFU.EX2 R157, R157 ;  /* 0x0000009d009d7308 */ /* 0x000fe20000000800 */
[----:B0-----:R-:W-:Y:S01]  /*16bd0*/  F2FP.BF16.F32.PACK_AB R159, R79, R78 ;  /* 0x0000004e4f9f723e */ /* 0x001fe200000010ff */
[----:B------:R-:W-:Y:S02]  /*16be0*/  WARPGROUP.DEPBAR.LE gsb0, 0x0 ;  /* 0x00008000000079c5 */ /* 0x000fe40000010000 */
[----:B------:R0:W-:Y:S06]  /*16bf0*/  BAR.ARV R31, 0x100 ;  /* 0x0004001f0000751d */ /* 0x0001ec0000002000 */
[----:B------:R2:W-:Y:S01]  /*16c00*/  @!P1 SYNCS.ARRIVE.TRANS64.RED.A1T0 RZ, [R13+URZ], RZ ;  /* 0x000000ff0dff99a7 */ /* 0x0005e2000810043f */
[----:B-1----:R-:W-:Y:S01]  /*16c10*/  F2FP.BF16.F32.PACK_AB R154, R15, R32 ;  /* 0x000000200f9a723e */ /* 0x002fe200000010ff */
[-C--:B------:R-:W-:Y:S01]  /*16c20*/  FMUL.FTZ R90, R90, R4.reuse ;  /* 0x000000045a5a7220 */ /* 0x080fe20000410000 */
[-C--:B------:R-:W-:Y:S01]  /*16c30*/  FMUL.FTZ R91, R91, R4.reuse ;  /* 0x000000045b5b7220 */ /* 0x080fe20000410000 */
[-C--:B------:R-:W-:Y:S01]  /*16c40*/  FMUL.FTZ R94, R94, R4.reuse ;  /* 0x000000045e5e7220 */ /* 0x080fe20000410000 */
[-C--:B------:R-:W-:Y:S01]  /*16c50*/  FMUL.FTZ R95, R95, R4.reuse ;  /* 0x000000045f5f7220 */ /* 0x080fe20000410000 */
[-C--:B------:R-:W-:Y:S01]  /*16c60*/  FMUL.FTZ R98, R98, R4.reuse ;  /* 0x0000000462627220 */ /* 0x080fe20000410000 */
[-C--:B------:R-:W-:Y:S01]  /*16c70*/  FMUL.FTZ R99, R99, R4.reuse ;  /* 0x0000000463637220 */ /* 0x080fe20000410000 */
[----:B--2---:R-:W-:Y:S01]  /*16c80*/  FADD.FTZ R13, R21, R6 ;  /* 0x00000006150d7221 */ /* 0x004fe20000010000 */
[----:B------:R-:W-:Y:S01]  /*16c90*/  FFMA.FTZ R6, R63, UR44, -R36 ;  /* 0x0000002c3f067c23 */ /* 0x000fe20008010824 */
[----:B------:R0:W-:Y:S01]  /*16ca0*/  @!P1 SYNCS.ARRIVE.TRANS64.RED.A1T0 RZ, [R27+URZ], RZ ;  /* 0x000000ff1bff99a7 */ /* 0x0001e2000810043f */
[-C--:B------:R-:W-:Y:S01]  /*16cb0*/  FMUL.FTZ R102, R102, R4.reuse ;  /* 0x0000000466667220 */ /* 0x080fe20000410000 */
[----:B------:R-:W-:Y:S01]  /*16cc0*/  FADD.FTZ R46, R182, R13 ;  /* 0x0000000db62e7221 */ /* 0x000fe20000010000 */
[-C--:B------:R-:W-:Y:S01]  /*16cd0*/  FMUL.FTZ R103, R103, R4.reuse ;  /* 0x0000000467677220 */ /* 0x080fe20000410000 */
[-C--:B------:R-:W-:Y:S01]  /*16ce0*/  FMUL.FTZ R106, R106, R4.reuse ;  /* 0x000000046a6a7220 */ /* 0x080fe20000410000 */
[----:B------:R-:W1:Y:S01]  /*16cf0*/  MUFU.EX2 R6, R6 ;  /* 0x0000000600067308 */ /* 0x000e620000000800 */
[----:B------:R-:W-:Y:S01]  /*16d00*/  FADD.FTZ R13, R25, R46 ;  /* 0x0000002e190d7221 */ /* 0x000fe20000010000 */
[-C--:B------:R-:W-:Y:S01]  /*16d10*/  FMUL.FTZ R107, R107, R4.reuse ;  /* 0x000000046b6b7220 */ /* 0x080fe20000410000 */
[-C--:B------:R-:W-:Y:S01]  /*16d20*/  FMUL.FTZ R110, R110, R4.reuse ;  /* 0x000000046e6e7220 */ /* 0x080fe20000410000 */
[-C--:B------:R-:W-:Y:S01]  /*16d30*/  FMUL.FTZ R111, R111, R4.reuse ;  /* 0x000000046f6f7220 */ /* 0x080fe20000410000 */
[----:B------:R-:W-:Y:S01]  /*16d40*/  FADD.FTZ R46, R176, R13 ;  /* 0x0000000db02e7221 */ /* 0x000fe20000010000 */
[-C--:B------:R-:W-:Y:S01]  /*16d50*/  FMUL.FTZ R114, R114, R4.reuse ;  /* 0x0000000472727220 */ /* 0x080fe20000410000 */
[-C--:B------:R-:W-:Y:S01]  /*16d60*/  FMUL.FTZ R115, R115, R4.reuse ;  /* 0x0000000473737220 */ /* 0x080fe20000410000 */
[-C--:B------:R-:W-:Y:S01]  /*16d70*/  FMUL.FTZ R118, R118, R4.reuse ;  /* 0x0000000476767220 */ /* 0x080fe20000410000 */
[----:B------:R-:W-:Y:S01]  /*16d80*/  FADD.FTZ R13, R29, R46 ;  /* 0x0000002e1d0d7221 */ /* 0x000fe20000010000 */
[--C-:B------:R-:W-:Y:S01]  /*16d90*/  FFMA.FTZ R46, R71, UR44, -R36.reuse ;  /* 0x0000002c472e7c23 */ /* 0x100fe20008010824 */
[----:B------:R-:W-:Y:S01]  /*16da0*/  FFMA.FTZ R36, R87, UR44, -R36 ;  /* 0x0000002c57247c23 */ /* 0x000fe20008010824 */
[-C--:B------:R-:W-:Y:S01]  /*16db0*/  FMUL.FTZ R119, R119, R4.reuse ;  /* 0x0000000477777220 */ /* 0x080fe20000410000 */
[----:B------:R-:W-:Y:S01]  /*16dc0*/  FADD.FTZ R50, R178, R13 ;  /* 0x0000000db2327221 */ /* 0x000fe20000010000 */
[-C--:B------:R-:W-:Y:S01]  /*16dd0*/  FMUL.FTZ R122, R122, R4.reuse ;  /* 0x000000047a7a7220 */ /* 0x080fe20000410000 */
[-C--:B------:R-:W-:Y:S01]  /*16de0*/  FMUL.FTZ R123, R123, R4.reuse ;  /* 0x000000047b7b7220 */ /* 0x080fe20000410000 */
[----:B------:R-:W2:Y:S01]  /*16df0*/  MUFU.EX2 R46, R46 ;  /* 0x0000002e002e7308 */ /* 0x000ea20000000800 */
[----:B------:R-:W-:Y:S01]  /*16e00*/  FADD.FTZ R13, R37, R50 ;  /* 0x00000032250d7221 */ /* 0x000fe20000010000 */
[C---:B-1----:R-:W-:Y:S01]  /*16e10*/  FADD.FTZ R30, R6.reuse, R5 ;  /* 0x00000005061e7221 */ /* 0x042fe20000010000 */
[----:B------:R-:W-:Y:S01]  /*16e20*/  F2FP.BF16.F32.PACK_AB R167, R6, R167 ;  /* 0x000000a706a7723e */ /* 0x000fe200000010ff */
[-C--:B------:R-:W-:Y:S01]  /*16e30*/  FMUL.FTZ R126, R126, R4.reuse ;  /* 0x000000047e7e7220 */ /* 0x080fe20000410000 */
        /* <DEDUP_REMOVED lines=17> */
[----:B------:R-:W-:Y:S01]  /*16f50*/  FADD.FTZ R5, R157, R10 ;  /* 0x0000000a9d057221 */ /* 0x000fe20000010000 */
[-C--:B------:R-:W-:Y:S01]  /*16f60*/  FMUL.FTZ R139, R139, R4.reuse ;  /* 0x000000048b8b7220 */ /* 0x080fe20000410000 */
[-C--:B------:R-:W-:Y:S01]  /*16f70*/  FMUL.FTZ R142, R142, R4.reuse ;  /* 0x000000048e8e7220 */ /* 0x080fe20000410000 */
[----:B------:R-:W-:Y:S01]  /*16f80*/  FADD.FTZ R13, R45, R50 ;  /* 0x000000322d0d7221 */ /* 0x000fe20000010000 */
[-C--:B------:R-:W-:Y:S01]  /*16f90*/  FMUL.FTZ R143, R143, R4.reuse ;  /* 0x000000048f8f7220 */ /* 0x080fe20000410000 */
[-C--:B------:R-:W-:Y:S01]  /*16fa0*/  FMUL.FTZ R146, R146, R4.reuse ;  /* 0x0000000492927220 */ /* 0x080fe20000410000 */
[-C--:B------:R-:W-:Y:S01]  /*16fb0*/  FMUL.FTZ R147, R147, R4.reuse ;  /* 0x0000000493937220 */ /* 0x080fe20000410000 */
[----:B------:R-:W-:Y:S01]  /*16fc0*/  FADD.FTZ R26, R170, R13 ;  /* 0x0000000daa1a7221 */ /* 0x000fe20000010000 */
[-C--:B------:R-:W-:Y:S01]  /*16fd0*/  FMUL.FTZ R150, R150, R4.reuse ;  /* 0x0000000496967220 */ /* 0x080fe20000410000 */
[----:B------:R-:W-:Y:S01]  /*16fe0*/  FMUL.FTZ R151, R151, R4 ;  /* 0x0000000497977220 */ /* 0x000fe20000410000 */
[----:B------:R-:W-:Y:S01]  /*16ff0*/  F2FP.BF16.F32.PACK_AB R182, R25, R182 ;  /* 0x000000b619b6723e */ /* 0x000fe200000010ff */
[----:B------:R-:W-:Y:S01]  /*17000*/  FADD.FTZ R13, R49, R26 ;  /* 0x0000001a310d7221 */ /* 0x000fe20000010000 */
[----:B------:R-:W-:Y:S01]  /*17010*/  F2FP.BF16.F32.PACK_AB R176, R29, R176 ;  /* 0x000000b01db0723e */ /* 0x000fe200000010ff */
[----:B------:R-:W1:Y:S01]  /*17020*/  MUFU.EX2 R26, R75 ;  /* 0x0000004b001a7308 */ /* 0x000e620000000800 */
[----:B------:R-:W-:Y:S01]  /*17030*/  F2FP.BF16.F32.PACK_AB R178, R37, R178 ;  /* 0x000000b225b2723e */ /* 0x000fe200000010ff */
[----:B------:R-:W-:Y:S01]  /*17040*/  FADD.FTZ R34, R164, R13 ;  /* 0x0000000da4227221 */ /* 0x000fe20000010000 */
[----:B------:R-:W-:Y:S01]  /*17050*/  F2FP.BF16.F32.PACK_AB R172, R41, R172 ;  /* 0x000000ac29ac723e */ /* 0x000fe200000010ff */
[-C--:B------:R-:W-:Y:S01]  /*17060*/  FMUL.FTZ R88, R88, R11.reuse ;  /* 0x0000000b58587220 */ /* 0x080fe20000410000 */
[----:B------:R-:W-:Y:S01]  /*17070*/  F2FP.BF16.F32.PACK_AB R174, R33, R174 ;  /* 0x000000ae21ae723e */ /* 0x000fe200000010ff */
[----:B------:R-:W-:Y:S01]  /*17080*/  FADD.FTZ R13, R53, R34 ;  /* 0x00000022350d7221 */ /* 0x000fe20000010000 */
[----:B------:R-:W-:Y:S01]  /*17090*/  F2FP.BF16.F32.PACK_AB R168, R45, R168 ;  /* 0x000000a82da8723e */ /* 0x000fe200000010ff */
[-C--:B------:R-:W-:Y:S01]  /*170a0*/  FMUL.FTZ R89, R89, R11.reuse ;  /* 0x0000000b59597220 */ /* 0x080fe20000410000 */
[----:B------:R-:W-:Y:S01]  /*170b0*/  F2FP.BF16.F32.PACK_AB R170, R49, R170 ;  /* 0x000000aa31aa723e */ /* 0x000fe200000010ff */
[----:B------:R-:W-:Y:S01]  /*170c0*/  FADD.FTZ R34, R166, R13 ;  /* 0x0000000da6227221 */ /* 0x000fe20000010000 */
[----:B------:R-:W-:Y:S01]  /*170d0*/  F2FP.BF16.F32.PACK_AB R164, R53, R164 ;  /* 0x000000a435a4723e */ /* 0x000fe200000010ff */
[----:B------:R-:W-:Y:S01]  /*170e0*/  FMUL.FTZ R92, R92, R11 ;  /* 0x0000000b5c5c7220 */ /* 0x000fe20000410000 */
[C---:B------:R-:W-:Y:S01]  /*170f0*/  F2FP.BF16.F32.PACK_AB R166, R57.reuse, R166 ;  /* 0x000000a639a6723e */ /* 0x040fe200000010ff */
[----:B------:R-:W-:Y:S01]  /*17100*/  FADD.FTZ R13, R57, R34 ;  /* 0x00000022390d7221 */ /* 0x000fe20000010000 */
[----:B------:R-:W-:Y:S01]  /*17110*/  F2FP.BF16.F32.PACK_AB R163, R46, R163 ;  /* 0x000000a32ea3723e */ /* 0x000fe200000010ff */
[-C--:B------:R-:W-:Y:S01]  /*17120*/  FMUL.FTZ R93, R93, R11.reuse ;  /* 0x0000000b5d5d7220 */ /* 0x080fe20000410000 */
[----:B-1----:R-:W-:Y:S01]  /*17130*/  FADD.FTZ R5, R26, R5 ;  /* 0x000000051a057221 */ /* 0x002fe20000010000 */
[----:B------:R-:W-:Y:S01]  /*17140*/  FADD.FTZ R34, R160, R13 ;  /* 0x0000000da0227221 */ /* 0x000fe20000010000 */
[C---:B------:R-:W-:Y:S01]  /*17150*/  F2FP.BF16.F32.PACK_AB R160, R61.reuse, R160 ;  /* 0x000000a03da0723e */ /* 0x040fe200000010ff */
[----:B------:R-:W-:Y:S01]  /*17160*/  FMUL.FTZ R96, R96, R11 ;  /* 0x0000000b60607220 */ /* 0x000fe20000410000 */
[----:B------:R-:W-:Y:S01]  /*17170*/  FADD.FTZ R5, R78, R5 ;  /* 0x000000054e057221 */ /* 0x000fe20000010000 */
[----:B------:R-:W-:Y:S01]  /*17180*/  FADD.FTZ R13, R61, R34 ;  /* 0x000000223d0d7221 */ /* 0x000fe20000010000 */
[----:B------:R-:W-:Y:S01]  /*17190*/  F2FP.BF16.F32.PACK_AB R157, R26, R157 ;  /* 0x0000009d1a9d723e */ /* 0x000fe200000010ff */
[-C--:B------:R-:W-:Y:S01]  /*171a0*/  FMUL.FTZ R97, R97, R11.reuse ;  /* 0x0000000b61617220 */ /* 0x080fe20000410000 */
[----:B------:R-:W-:Y:S01]  /*171b0*/  FADD.FTZ R5, R79, R5 ;  /* 0x000000054f057221 */ /* 0x000fe20000010000 */
[----:B------:R-:W-:Y:S01]  /*171c0*/  FADD.FTZ R34, R162, R13 ;  /* 0x0000000da2227221 */ /* 0x000fe20000010000 */
[C---:B------:R-:W-:Y:S01]  /*171d0*/  F2FP.BF16.F32.PACK_AB R162, R69.reuse, R162 ;  /* 0x000000a245a2723e */ /* 0x040fe200000010ff */
[-C--:B------:R-:W-:Y:S01]  /*171e0*/  FMUL.FTZ R100, R100, R11.reuse ;  /* 0x0000000b64647220 */ /* 0x080fe20000410000 */
[----:B------:R-:W-:Y:S01]  /*171f0*/  FADD.FTZ R5, R82, R5 ;  /* 0x0000000552057221 */ /* 0x000fe20000010000 */
[----:B------:R-:W-:Y:S01]  /*17200*/  FADD.FTZ R13, R69, R34 ;  /* 0x00000022450d7221 */ /* 0x000fe20000010000 */
[----:B------:R-:W-:Y:S01]  /*17210*/  F2FP.BF16.F32.PACK_AB R152, R77, R28 ;  /* 0x0000001c4d98723e */ /* 0x000fe200000010ff */
[-C--:B------:R-:W-:Y:S01]  /*17220*/  FMUL.FTZ R101, R101, R11.reuse ;  /* 0x0000000b65657220 */ /* 0x080fe20000410000 */
[C---:B------:R-:W-:Y:S01]  /*17230*/  FADD.FTZ R5, R83.reuse, R5 ;  /* 0x0000000553057221 */ /* 0x040fe20000010000 */
        /* <DEDUP_REMOVED lines=38> */
[----:B------:R-:W-:Y:S02]  /*174a0*/  IMAD.MOV.U32 R4, RZ, RZ, R9 ;  /* 0x000000ffff047224 */ /* 0x000fe400078e0009 */
[----:B------:R-:W-:Y:S01]  /*174b0*/  IMAD.MOV.U32 R15, RZ, RZ, R0 ;  /* 0x000000ffff0f7224 */ /* 0x000fe200078e0000 */
[----:B0-----:R-:W-:Y:S06]  /*174c0*/  @P2 BRA `(.L_x_7073) ;  /* 0xffffffdc008c2947 */ /* 0x001fec000383ffff */
.L_x_7063:
[----:B------:R-:W-:-:S13]  /*174d0*/  ISETP.GE.AND P2, PT, R3, R198, PT ;  /* 0x000000c60300720c */ /* 0x000fda0003f46270 */
        /* <DEDUP_REMOVED lines=8> */
.L_x_7092:
        /* <DEDUP_REMOVED lines=10> */
.L_x_7076:
[----:B------:R-:W-:Y:S01]  /*17600*/  IMAD R0, R184, 0x8, R2 ;  /* 0x00000008b8007824 */ /* 0x000fe200078e0202 */
[----:B------:R-:W-:-:S04]  /*17610*/  SHF.L.U32 R9, R186, 0x1f, RZ ;  /* 0x0000001fba097819 */ /* 0x000fc800000006ff */
[----:B------:R0:W1:Y:S01]  /*17620*/  SYNCS.PHASECHK.TRANS64.TRYWAIT P3, [R0+URZ+0x28830], R9 ;  /* 0x02883009000075a7 */ /* 0x000062000806017f */
[----:B------:R-:W-:Y:S05]  /*17630*/  @!P0 BRA `(.L_x_7077) ;  /* 0x0000000000048947 */ /* 0x000fea0003800000 */
[----:B------:R-:W-:Y:S01]  /*17640*/  BPT.TRAP 0x1 ;  /* 0x000000040000795c */ /* 0x000fe20000300000 */
.L_x_7077:
[----:B------:R-:W-:Y:S04]  /*17650*/  BSSY B0, `(.L_x_7075) ;  /* 0x0000004000007945 */ /* 0x000fe80003800000 */
[----:B-1----:R-:W-:Y:S05]  /*17660*/  @P3 BRA `(.L_x_7078) ;  /* 0x0000000000083947 */ /* 0x002fea0003800000 */
[----:B------:R-:W1:Y:S02]  /*17670*/  SYNCS.PHASECHK.TRANS64.TRYWAIT P3, [R0+URZ+0x28830], R9 ;  /* 0x02883009000075a7 */ /* 0x000e64000806017f */
[----:B-1----:R-:W-:Y:S05]  /*17680*/  @!P3 BRA `(.L_x_7079) ;  /* 0x000000d40060b947 */ /* 0x002fea0003800000 */
.L_x_7078:
[----:B------:R-:W-:Y:S05]  /*17690*/  BSYNC B0 ;  /* 0x0000000000007941 */ /* 0x000fea0003800000 */
.L_x_7075:
        /* <DEDUP_REMOVED lines=64> */
.L_x_7081:
[----:B------:R-:W-:Y:S01]  /*17aa0*/  SHF.L.U32 R0, R20, 0x1f, RZ ;  /* 0x0000001f14007819 */ /* 0x000fe200000006ff */
[----:B------:R-:W-:-:S04]  /*17ab0*/  IMAD R9, R14, 0x8, R2 ;  /* 0x000000080e097824 */ /* 0x000fc800078e0202 */
[----:B------:R0:W1:Y:S01]  /*17ac0*/  SYNCS.PHASECHK.TRANS64.TRYWAIT P2, [R9+URZ+0x28850], R0 ;  /* 0x02885000090075a7 */ /* 0x000062000804017f */
[----:B------:R-:W-:Y:S05]  /*17ad0*/  @!P0 BRA `(.L_x_7082) ;  /* 0x0000000000048947 */ /* 0x000fea0003800000 */
[----:B------:R-:W-:Y:S01]  /*17ae0*/  BPT.TRAP 0x1 ;  /* 0x000000040000795c */ /* 0x000fe20000300000 */
.L_x_7082:
[----:B-1----:R-:W-:Y:S05]  /*17af0*/  @P2 BRA `(.L_x_7080) ;  /* 0x0000000000082947 */ /* 0x002fea0003800000 */
[----:B------:R-:W1:Y:S02]  /*17b00*/  SYNCS.PHASECHK.TRANS64.TRYWAIT P2, [R9+URZ+0x28850], R0 ;  /* 0x02885000090075a7 */ /* 0x000e64000804017f */
[----:B-1----:R-:W-:Y:S05]  /*17b10*/  @!P2 BRA `(.L_x_7083) ;  /* 0x000000d00050a947 */ /* 0x002fea0003800000 */
.L_x_7080:
[----:B01----:R-:W-:Y:S01]  /*17b20*/  VIADD R0, R2, 0x400 ;  /* 0x0000040002007836 */ /* 0x003fe20000000000 */
[----:B------:R-:W-:Y:S05]  /*17b30*/  WARPSYNC.ALL ;  /* 0x0000000000007948 */ /* 0x000fea0003800000 */
[----:B------:R-:W-:Y:S01]  /*17b40*/  SHF.R.U32.HI R0, RZ, 0x4, R0 ;  /* 0x00000004ff007819 */ /* 0x000fe20000011600 */
[----:B------:R-:W-:Y:S01]  /*17b50*/  WARPGROUP.ARRIVE ;  /* 0x00000000000079c5 */ /* 0x000fe20000000000 */
[----:B------:R-:W-:-:S05]  /*17b60*/  IMAD.MOV.U32 R13, RZ, RZ, 0x40000040 ;  /* 0x40000040ff0d7424 */ /* 0x000fca00078e00ff */
[----:B------:R-:W0:Y:S01]  /*17b70*/  S2R R20, SR_TID.X ;  /* 0x0000000000147919 */ /* 0x000e220000002100 */
[----:B------:R-:W-:Y:S01]  /*17b80*/  LOP3.LUT R0, R0, 0x3fff, RZ, 0xc0, !PT ;  /* 0x00003fff00007812 */ /* 0x000fe200078ec0ff */
[----:B------:R-:W-:-:S03]  /*17b90*/  @!P1 IMAD R9, R184, 0x8, R2 ;  /* 0x00000008b8099824 */ /* 0x000fc600078e0202 */
[----:B------:R-:W-:Y:S01]  /*17ba0*/  LOP3.LUT R11, R0, 0x4000000, RZ, 0xfc, !PT ;  /* 0x04000000000b7812 */ /* 0x000fe200078efcff */
[----:B------:R-:W-:-:S04]  /*17bb0*/  @!P1 VIADD R9, R9, 0x28840 ;  /* 0x0002884009099836 */ /* 0x000fc80000000000 */
[----:B------:R-:W-:Y:S01]  /*17bc0*/  IMAD R10, R14, 0x800, R11 ;  /* 0x000008000e0a7824 */ /* 0x000fe200078e020b */
[----:B------:R-:W-:Y:S01]  /*17bd0*/  @!P1 PRMT R9, RZ, 0x654, R9 ;  /* 0x00000654ff099816 */ /* 0x000fe20000000009 */
[----:B------:R-:W-:Y:S02]  /*17be0*/  IMAD.MOV.U32 R11, RZ, RZ, 0x40000040 ;  /* 0x40000040ff0b7424 */ /* 0x000fe400078e00ff */
[C---:B------:R-:W-:Y:S01]  /*17bf0*/  VIADD R12, R10.reuse, 0x80 ;  /* 0x000000800a0c7836 */ /* 0x040fe20000000000 */
[----:B------:R-:W-:Y:S02]  /*17c00*/  R2UR UR6, R10 ;  /* 0x000000000a0672ca */ /* 0x000fe400000e0000 */
[----:B------:R-:W-:Y:S01]  /*17c10*/  R2UR UR7, R11 ;  /* 0x000000000b0772ca */ /* 0x000fe200000e0000 */
[----:B------:R-:W-:-:S12]  /*17c20*/  IMAD.MOV.U32 R11, RZ, RZ, 0x40000040 ;  /* 0x40000040ff0b7424 */ /* 0x000fd800078e00ff */
        /* <DEDUP_REMOVED lines=43> */
[----:B------:R-:W-:Y:S02]  /*17ee0*/  IMAD R21, R191, -0x2, R0 ;  /* 0xfffffffebf157824 */ /* 0x000fe400078e0200 */
[----:B------:R-:W-:Y:S01]  /*17ef0*/  IMAD R0, R197, 0x80, R204 ;  /* 0x00000080c5007824 */ /* 0x000fe200078e02cc */
        /* <DEDUP_REMOVED lines=8> */
[----:B------:R-:W-:Y:S01]  /*17f80*/  HGMMA.64x128x16.F32.BF16 R88, R152, gdesc[UR4].tnspB, R88, gsb0 ;  /* 0x41e0000498587df0 */ /* 0x000fe20008001858 */
[----:B------:R-:W-:Y:S02]  /*17f90*/  ULOP3.LUT UR6, URZ, UR52, URZ, 0x33, !UPT ;  /* 0x000000343f067292 */ /* 0x000fe4000f8e333f */
[----:B------:R-:W-:Y:S02]  /*17fa0*/  WARPGROUP.DEPBAR.LE gsb0, 0x0 ;  /* 0x00008000000079c5 */ /* 0x000fe40000010000 */
[----:B------:R0:W-:Y:S06]  /*17fb0*/  BAR.ARV R10, 0x100 ;  /* 0x0004000a0000751d */ /* 0x0001ec0000002000 */
[----:B------:R1:W-:Y:S02]  /*17fc0*/  @!P1 SYNCS.ARRIVE.TRANS64.RED.A1T0 RZ, [R9+URZ], RZ ;  /* 0x000000ff09ff99a7 */ /* 0x0003e4000810043f */
[----:B-1----:R-:W-:-:S02]  /*17fd0*/  VIADD R9, R21, UR51 ;  /* 0x0000003315097c36 */ /* 0x002fc40008000000 */
[----:B------:R-:W-:Y:S02]  /*17fe0*/  VIADD R21, R21, UR6 ;  /* 0x0000000615157c36 */ /* 0x000fe40008000000 */
[C---:B------:R-:W-:Y:S02]  /*17ff0*/  IMAD.IADD R12, R0.reuse, 0x1, R9 ;  /* 0x00000001000c7824 */ /* 0x040fe400078e0209 */
[----:B------:R-:W-:Y:S01]  /*18000*/  IMAD.IADD R20, R0, 0x1, R21 ;  /* 0x0000000100147824 */ /* 0x000fe200078e0215 */
[----:B0-----:R-:W-:Y:S06]  /*18010*/  @!P5 BRA `(.L_x_7084) ;  /* 0x00000000005cd947 */ /* 0x001fec0003800000 */
        /* <DEDUP_REMOVED lines=12> */
.L_x_7086:
[----:B------:R-:W-:Y:S01]  /*180e0*/  IMAD.U32 R154, RZ, RZ, UR46 ;  /* 0x0000002eff9a7e24 */ /* 0x000fe2000f8e00ff */
[----:B------:R-:W-:-:S04]  /*180f0*/  IADD3 R153, R0, R192, -R193 ;  /* 0x000000c000997210 */ /* 0x000fc80007ffe8c1 */
[----:B------:R-:W-:-:S13]  /*18100*/  ISETP.NE.AND P2, PT, R154, 0x1, PT ;  /* 0x000000019a00780c */ /* 0x000fda0003f45270 */
[----:B------:R-:W0:Y:S02]  /*18110*/  @P2 LDC.64 R10, c[0x0][0x9e8] ;  /* 0x00027a00ff0a2b82 */ /* 0x000e240000000a00 */
[----:B0-----:R-:W-:-:S05]  /*18120*/  @P2 IMAD.HI.U32 R10, R153, R10, RZ ;  /* 0x0000000a990a2227 */ /* 0x001fca00078e00ff */
[----:B------:R-:W-:-:S07]  /*18130*/  @P2 SHF.R.U32.HI R153, RZ, R11, R10 ;  /* 0x0000000bff992219 */ /* 0x000fce000001160a */
.L_x_7087:
[----:B------:R-:W-:Y:S05]  /*18140*/  BSYNC B0 ;  /* 0x0000000000007941 */ /* 0x000fea0003800000 */
.L_x_7085:
[----:B------:R-:W-:-:S04]  /*18150*/  IMAD R10, R153, R154, -R13 ;  /* 0x0000009a990a7224 */ /* 0x000fc800078e0a0d */
[----:B------:R-:W-:-:S05]  /*18160*/  IMAD R11, R191, -0x2, R10 ;  /* 0xfffffffebf0b7824 */ /* 0x000fca00078e020a */
[----:B------:R-:W-:Y:S02]  /*18170*/  VIADDMNMX R12, R11, R154, R12, PT ;  /* 0x0000009a0b0c7246 */ /* 0x000fe4000380010c */
[----:B------:R-:W-:-:S07]  /*18180*/  VIMNMX R20, R20, R11, !PT ;  /* 0x0000000b14147248 */ /* 0x000fce0007fe0100 */
.L_x_7084:
        /* <DEDUP_REMOVED lines=113> */
.L_x_7090:
[----:B------:R-:W-:Y:S02]  /*188a0*/  IMAD.U32 R153, RZ, RZ, UR46 ;  /* 0x0000002eff997e24 */ /* 0x000fe4000f8e00ff */
[----:B------:R-:W-:-:S03]  /*188b0*/  IMAD.MOV.U32 R0, RZ, RZ, R15 ;  /* 0x000000ffff007224 */ /* 0x000fc600078e000f */
[----:B------:R-:W-:-:S13]  /*188c0*/  ISETP.NE.AND P3, PT, R153, 0x1, PT ;  /* 0x000000019900780c */ /* 0x000fda0003f65270 */
[----:B------:R-:W0:Y:S02]  /*188d0*/  @P3 LDC.64 R10, c[0x0][0x9e8] ;  /* 0x00027a00ff0a3b82 */ /* 0x000e240000000a00 */
[----:B0-----:R-:W-:-:S05]  /*188e0*/  @P3 IMAD.HI.U32 R10, R15, R10, RZ ;  /* 0x0000000a0f0a3227 */ /* 0x001fca00078e00ff */
[----:B------:R-:W-:-:S07]  /*188f0*/  @P3 SHF.R.U32.HI R0, RZ, R11, R10 ;  /* 0x0000000bff003219 */ /* 0x000fce000001160a */
.L_x_7091:
[----:B------:R-:W-:Y:S05]  /*18900*/  BSYNC B0 ;  /* 0x0000000000007941 */ /* 0x000fea0003800000 */
.L_x_7089:
[----:B------:R-:W-:-:S04]  /*18910*/  IMAD R0, R0, R153, -R13 ;  /* 0x0000009900007224 */ /* 0x000fc800078e0a0d */
[----:B------:R-:W-:-:S05]  /*18920*/  IMAD R0, R191, -0x2, R0 ;  /* 0xfffffffebf007824 */ /* 0x000fca00078e0200 */
[----:B------:R-:W-:Y:S02]  /*18930*/  VIADDMNMX R12, R0, R153, R12, PT ;  /* 0x00000099000c7246 */ /* 0x000fe4000380010c */
[----:B------:R-:W-:-:S07]  /*18940*/  VIMNMX R9, R9, R0, !PT ;  /* 0x0000000009097248 */ /* 0x000fce0007fe0100 */
.L_x_7088:
[----:B------:R-:W-:Y:S01]  /*18950*/  FMNMX.FTZ R0, R24, R7, !PT ;  /* 0x0000000718007209 */ /* 0x000fe20007810000 */
[----:B------:R-:W-:Y:S01]  /*18960*/  UMOV UR44, UR45 ;  /* 0x0000002d002c7c82 */ /* 0x000fe20008000000 */
[----:B------:R-:W-:Y:S01]  /*18970*/  ISETP.GT.AND P4, PT, R9, 0x8, P2 ;  /* 0x000000080900780c */ /* 0x000fe20001784270 */
[----:B------:R-:W-:Y:S01]  /*18980*/  @!P1 IMAD R14, R14, 0x8, R2 ;  /* 0x000000080e0e9824 */ /* 0x000fe200078e0202 */
[----:B------:R-:W-:Y:S02]  /*18990*/  FMNMX.FTZ R11, R25, R0, !PT ;  /* 0x00000000190b7209 */ /* 0x000fe40007810000 */
[----:B------:R-:W-:Y:S01]  /*189a0*/  ISETP.LT.OR P4, PT, R12, 0x9, P4 ;  /* 0x000000090c00780c */ /* 0x000fe20002781670 */
[----:B------:R-:W-:Y:S01]  /*189b0*/  @!P1 VIADD R14, R14, 0x28860 ;  /* 0x000288600e0e9836 */ /* 0x000fe20000000000 */
        /* <DEDUP_REMOVED lines=60> */
[----:B------:R-:W-:Y:S01]  /*18d80*/  ISETP.GT.AND P3, PT, R9, 0x21, P2 ;  /* 0x000000210900780c */ /* 0x000fe20001764270 */
[----:B------:R-:W0:Y:S01]  /*18d90*/  SHFL.BFLY PT, R11, R0, 0x2, 0x1f ;  /* 0x0c401f00000b7f89 */ /* 0x000e2200000e0000 */
[----:B------:R-:W-:-:S02]  /*18da0*/  FSEL R54, R54, -INF , !P4 ;  /* 0xff80000036367808 */ /* 0x000fc40006000000 */
[----:B------:R-:W-:Y:S02]  /*18db0*/  ISETP.GT.AND P4, PT, R9, 0x40, P2 ;  /* 0x000000400900780c */ /* 0x000fe40001784270 */
[C---:B------:R-:W-:Y:S02]  /*18dc0*/  ISETP.LT.OR P3, PT, R12.reuse, 0x22, P3 ;  /* 0x000000220c00780c */ /* 0x040fe40001f61670 */
[----:B------:R-:W-:Y:S02]  /*18dd0*/  ISETP.LT.OR P4, PT, R12, 0x41, P4 ;  /* 0x000000410c00780c */ /* 0x000fe40002781670 */
[----:B------:R-:W-:Y:S02]  /*18de0*/  FSEL R43, R43, -INF , !P3 ;  /* 0xff8000002b2b7808 */ /* 0x000fe40005800000 */
[----:B------:R-:W-:Y:S02]  /*18df0*/  ISETP.GT.AND P3, PT, R9, 0x29, P2 ;  /* 0x000000290900780c */ /* 0x000fe40001764270 */
[----:B------:R-:W-:-:S02]  /*18e00*/  FSEL R58, R58, -INF , !P4 ;  /* 0xff8000003a3a7808 */ /* 0x000fc40006000000 */
[----:B------:R-:W-:Y:S02]  /*18e10*/  ISETP.GT.AND P4, PT, R9, 0x41, P2 ;  /* 0x000000410900780c */ /* 0x000fe40001784270 */
[C---:B------:R-:W-:Y:S02]  /*18e20*/  ISETP.LT.OR P3, PT, R12.reuse, 0x2a, P3 ;  /* 0x0000002a0c00780c */ /* 0x040fe40001f61670 */
[----:B------:R-:W-:Y:S02]  /*18e30*/  ISETP.LT.OR P4, PT, R12, 0x42, P4 ;  /* 0x000000420c00780c */ /* 0x000fe40002781670 */
[----:B------:R-:W-:Y:S02]  /*18e40*/  FSEL R47, R47, -INF , !P3 ;  /* 0xff8000002f2f7808 */ /* 0x000fe40005800000 */
[----:B------:R-:W-:Y:S02]  /*18e50*/  ISETP.GT.AND P3, PT, R9, 0x31, P2 ;  /* 0x000000310900780c */ /* 0x000fe40001764270 */
[----:B0-----:R-:W-:-:S02]  /*18e60*/  FMNMX.FTZ R0, R0, R11, !PT ;  /* 0x0000000b00007209 */ /* 0x001fc40007810000 */
[----:B------:R-:W-:Y:S02]  /*18e70*/  FSEL R59, R59, -INF , !P4 ;  /* 0xff8000003b3b7808 */ /* 0x000fe40006000000 */
[----:B------:R-:W-:Y:S01]  /*18e80*/  ISETP.GT.AND P4, PT, R9, 0x48, P2 ;  /* 0x000000480900780c */ /* 0x000fe20001784270 */
[----:B------:R-:W0:Y:S01]  /*18e90*/  SHFL.BFLY PT, R11, R0, 0x1, 0x1f ;  /* 0x0c201f00000b7f89 */ /* 0x000e2200000e0000 */
[C---:B------:R-:W-:Y:S02]  /*18ea0*/  ISETP.LT.OR P3, PT, R12.reuse, 0x32, P3 ;  /* 0x000000320c00780c */ /* 0x040fe40001f61670 */
[----:B------:R-:W-:Y:S02]  /*18eb0*/  ISETP.LT.OR P4, PT, R12, 0x49, P4 ;  /* 0x000000490c00780c */ /* 0x000fe40002781670 */
[----:B------:R-:W-:Y:S02]  /*18ec0*/  FSEL R51, R51, -INF , !P3 ;  /* 0xff80000033337808 */ /* 0x000fe40005800000 */
[----:B------:R-:W-:-:S02]  /*18ed0*/  ISETP.GT.AND P3, PT, R9, 0x39, P2 ;  /* 0x000000390900780c */ /* 0x000fc40001764270 */
[----:B------:R-:W-:Y:S02]  /*18ee0*/  FSEL R62, R62, -INF , !P4 ;  /* 0xff8000003e3e7808 */ /* 0x000fe40006000000 */
[----:B------:R-:W-:Y:S02]  /*18ef0*/  ISETP.GT.AND P4, PT, R9, RZ, P2 ;  /* 0x000000ff0900720c */ /* 0x000fe40001784270 */
[C---:B------:R-:W-:Y:S02]  /*18f00*/  ISETP.LT.OR P3, PT, R12.reuse, 0x3a, P3 ;  /* 0x0000003a0c00780c */ /* 0x040fe40001f61670 */
[----:B------:R-:W-:Y:S02]  /*18f10*/  ISETP.LT.OR P4, PT, R12, 0x1, P4 ;  /* 0x000000010c00780c */ /* 0x000fe40002781670 */
[----:B------:R-:W-:Y:S02]  /*18f20*/  FSEL R55, R55, -INF , !P3 ;  /* 0xff80000037377808 */ /* 0x000fe40005800000 */
[----:B------:R-:W-:-:S02]  /*18f30*/  FSEL R153, R26, -INF , !P4 ;  /* 0xff8000001a997808 */ /* 0x000fc40006000000 */
[----:B------:R-:W-:Y:S02]  /*18f40*/  ISETP.GT.AND P4, PT, R9, 0x49, P2 ;  /* 0x000000490900780c */ /* 0x000fe40001784270 */
[----:B------:R-:W-:Y:S02]  /*18f50*/  FMNMX.FTZ R20, R153, R4, !PT ;  /* 0x0000000499147209 */ /* 0x000fe40007810000 */
[----:B0-----:R-:W-:Y:S02]  /*18f60*/  FMNMX.FTZ R0, R0, R11, !PT ;  /* 0x0000000b00007209 */ /* 0x001fe40007810000 */
[----:B------:R-:W-:Y:S02]  /*18f70*/  ISETP.LT.OR P4, PT, R12, 0x4a, P4 ;  /* 0x0000004a0c00780c */ /* 0x000fe40002781670 */
[C---:B------:R-:W-:Y:S01]  /*18f80*/  FSETP.NEU.FTZ.AND P3, PT, R0.reuse, -INF , PT ;  /* 0xff8000000000780b */ /* 0x040fe20003f7d000 */
[----:B------:R-:W-:Y:S01]  /*18f90*/  FMUL.FTZ R10, R0, UR44 ;  /* 0x0000002c000a7c20 */ /* 0x000fe20008410000 */
[----:B------:R-:W-:-:S02]  /*18fa0*/  FSEL R63, R63, -INF , !P4 ;  /* 0xff8000003f3f7808 */ /* 0x000fc40006000000 */
[----:B------:R-:W-:Y:S02]  /*18fb0*/  ISETP.GT.AND P4, PT, R9, 0x50, P2 ;  /* 0x000000500900780c */ /* 0x000fe40001784270 */
[----:B------:R-:W-:Y:S02]  /*18fc0*/  FSEL R10, R10, RZ, P3 ;  /* 0x000000ff0a0a7208 */ /* 0x000fe40001800000 */
[----:B------:R-:W-:Y:S02]  /*18fd0*/  ISETP.LT.OR P4, PT, R12, 0x51, P4 ;  /* 0x000000510c00780c */ /* 0x000fe40002781670 */
[----:B------:R-:W-:Y:S01]  /*18fe0*/  @!P1 PRMT R14, RZ, 0x654, R14 ;  /* 0x00000654ff0e9816 */ /* 0x000fe2000000000e */
[--C-:B------:R-:W-:Y:S01]  /*18ff0*/  FFMA.FTZ R180, R25, UR44, -R10.reuse ;  /* 0x0000002c19b47c23 */ /* 0x100fe2000801080a */
[----:B------:R-:W-:Y:S01]  /*19000*/  FMNMX.FTZ R25, R27, R20, !PT ;  /* 0x000000141b197209 */ /* 0x000fe20007810000 */
[--C-:B------:R-:W-:Y:S01]  /*19010*/  FFMA.FTZ R13, R29, UR44, -R10.reuse ;  /* 0x0000002c1d0d7c23 */ /* 0x100fe2000801080a */
[----:B------:R-:W-:Y:S01]  /*19020*/  FSEL R66, R66, -INF , !P4 ;  /* 0xff80000042427808 */ /* 0x000fe20006000000 */
[--C-:B------:R-:W-:Y:S01]  /*19030*/  FFMA.FTZ R21, R33, UR44, -R10.reuse ;  /* 0x0000002c21157c23 */ /* 0x100fe2000801080a */
[----:B------:R-:W-:Y:S01]  /*19040*/  FMNMX.FTZ R20, R30, R25, !PT ;  /* 0x000000191e147209 */ /* 0x000fe20007810000 */
[--C-:B------:R-:W-:Y:S01]  /*19050*/  FFMA.FTZ R11, R24, UR44, -R10.reuse ;  /* 0x0000002c180b7c23 */ /* 0x100fe2000801080a */
        /* <DEDUP_REMOVED lines=39> */
[----:B------:R-:W-:Y:S01]  /*192d0*/  FFMA.FTZ R33, R45, UR44, -R10 ;  /* 0x0000002c2d217c23 */ /* 0x000fe2000801080a */
[----:B------:R-:W-:Y:S01]  /*192e0*/  ISETP.LT.OR P4, PT, R12, 0x61, P4 ;  /* 0x000000610c00780c */ /* 0x000fe20002781670 */
[----:B------:R0:W-:Y:S01]  /*192f0*/  @!P1 SYNCS.ARRIVE.TRANS64.RED.A1T0 RZ, [R14+URZ], RZ ;  /* 0x000000ff0eff99a7 */ /* 0x0001e2000810043f */
[----:B------:R-:W-:-:S02]  /*19300*/  FMNMX.FTZ R37, R51, R20, !PT ;  /* 0x0000001433257209 */ /* 0x000fc40007810000 */
[----:B------:R-:W-:Y:S01]  /*19310*/  FSEL R74, R74, -INF , !P4 ;  /* 0xff8000004a4a7808 */ /* 0x000fe20006000000 */
[----:B------:R-:W-:Y:S01]  /*19320*/  MUFU.EX2 R180, R180 ;  /* 0x000000b400b47308 */ /* 0x000fe20000000800 */
[----:B------:R-:W-:Y:S02]  /*19330*/  FMNMX.FTZ R20, R54, R37, !PT ;  /* 0x0000002536147209 */ /* 0x000fe40007810000 */
[----:B------:R-:W-:Y:S02]  /*19340*/  ISETP.GT.AND P4, PT, R9, 0x61, P2 ;  /* 0x000000610900780c */ /* 0x000fe40001784270 */
[----:B------:R-:W-:Y:S02]  /*19350*/  FMNMX.FTZ R37, R55, R20, !PT ;  /* 0x0000001437257209 */ /* 0x000fe40007810000 */
[----:B------:R-:W-:Y:S01]  /*19360*/  ISETP.LT.OR P4, PT, R12, 0x62, P4 ;  /* 0x000000620c00780c */ /* 0x000fe20002781670 */
[----:B------:R-:W-:Y:S01]  /*19370*/  MUFU.EX2 R182, R182 ;  /* 0x000000b600b67308 */ /* 0x000fe20000000800 */
[----:B------:R-:W-:Y:S01]  /*19380*/  FMNMX.FTZ R20, R58, R37, !PT ;  /* 0x000000253a147209 */ /* 0x000fe20007810000 */
[----:B------:R-:W-:Y:S01]  /*19390*/  FFMA.FTZ R37, R49, UR44, -R10 ;  /* 0x0000002c31257c23 */ /* 0x000fe2000801080a */
[----:B------:R-:W-:-:S02]  /*193a0*/  FSEL R75, R75, -INF , !P4 ;  /* 0xff8000004b4b7808 */ /* 0x000fc40006000000 */
[----:B------:R-:W-:Y:S02]  /*193b0*/  FMNMX.FTZ R41, R59, R20, !PT ;  /* 0x000000143b297209 */ /* 0x000fe40007810000 */
[----:B------:R-:W-:Y:S01]  /*193c0*/  ISETP.GT.AND P4, PT, R9, 0x68, P2 ;  /* 0x000000680900780c */ /* 0x000fe20001784270 */
[----:B------:R-:W-:Y:S01]  /*193d0*/  MUFU.EX2 R13, R13 ;  /* 0x0000000d000d7308 */ /* 0x000fe20000000800 */
[----:B------:R-:W-:Y:S02]  /*193e0*/  FMNMX.FTZ R20, R62, R41, !PT ;  /* 0x000000293e147209 */ /* 0x000fe40007810000 */
[----:B------:R-:W-:Y:S02]  /*193f0*/  ISETP.LT.OR P4, PT, R12, 0x69, P4 ;  /* 0x000000690c00780c */ /* 0x000fe40002781670 */
[----:B------:R-:W-:Y:S02]  /*19400*/  FMNMX.FTZ R41, R63, R20, !PT ;  /* 0x000000143f297209 */ /* 0x000fe40007810000 */
        /* <DEDUP_REMOVED lines=12> */
[----:B------:R-:W-:Y:S02]  /*194d0*/  ISETP.GT.AND P4, PT, R9, 0x70, P2 ;  /* 0x000000700900780c */ /* 0x000fe40001784270 */
[----:B------:R-:W-:Y:S01]  /*194e0*/  FMNMX.FTZ R45, R71, R20, !PT ;  /* 0x00000014472d7209 */ /* 0x000fe20007810000 */
[----:B------:R-:W-:Y:S01]  /*194f0*/  MUFU.EX2 R178, R178 ;  /* 0x000000b200b27308 */ /* 0x000fe20000000800 */
[----:B------:R-:W-:Y:S02]  /*19500*/  ISETP.LT.OR P4, PT, R12, 0x71, P4 ;  /* 0x000000710c00780c */ /* 0x000fe40002781670 */
[----:B------:R-:W-:Y:S01]  /*19510*/  FMNMX.FTZ R20, R74, R45, !PT ;  /* 0x0000002d4a147209 */ /* 0x000fe20007810000 */
[--C-:B------:R-:W-:Y:S01]  /*19520*/  FFMA.FTZ R45, R57, UR44, -R10.reuse ;  /* 0x0000002c392d7c23 */ /* 0x100fe2000801080a */
[----:B------:R-:W-:Y:S01]  /*19530*/  FSEL R82, R82, -INF , !P4 ;  /* 0xff80000052527808 */ /* 0x000fe20006000000 */
[--C-:B------:R-:W-:Y:S01]  /*19540*/  FFMA.FTZ R57, R69, UR44, -R10.reuse ;  /* 0x0000002c45397c23 */ /* 0x100fe2000801080a */
[----:B------:R-:W-:Y:S01]  /*19550*/  ISETP.GT.AND P4, PT, R9, 0x71, P2 ;  /* 0x000000710900780c */ /* 0x000fe20001784270 */
[----:B------:R-:W-:Y:S01]  /*19560*/  FFMA.FTZ R69, R81, UR44, -R10 ;  /* 0x0000002c51457c23 */ /* 0x000fe2000801080a */
[----:B------:R-:W-:Y:S01]  /*19570*/  FMNMX.FTZ R49, R75, R20, !PT ;  /* 0x000000144b317209 */ /* 0x000fe20007810000 */
[----:B------:R-:W-:Y:S01]  /*19580*/  MUFU.EX2 R25, R25 ;  /* 0x0000001900197308 */ /* 0x000fe20000000800 */
[----:B------:R-:W-:-:S02]  /*19590*/  ISETP.LT.OR P4, PT, R12, 0x72, P4 ;  /* 0x000000720c00780c */ /* 0x000fc40002781670 */
[----:B------:R-:W-:Y:S02]  /*195a0*/  FMNMX.FTZ R20, R78, R49, !PT ;  /* 0x000000314e147209 */ /* 0x000fe40007810000 */
[----:B------:R-:W-:Y:S02]  /*195b0*/  FSEL R83, R83, -INF , !P4 ;  /* 0xff80000053537808 */ /* 0x000fe40006000000 */
[----:B------:R-:W-:Y:S01]  /*195c0*/  ISETP.GT.AND P4, PT, R9, 0x78, P2 ;  /* 0x000000780900780c */ /* 0x000fe20001784270 */
[----:B------:R-:W-:Y:S01]  /*195d0*/  MUFU.EX2 R172, R172 ;  /* 0x000000ac00ac7308 */ /* 0x000fe20000000800 */
[----:B------:R-:W-:Y:S02]  /*195e0*/  FMNMX.FTZ R49, R79, R20, !PT ;  /* 0x000000144f317209 */ /* 0x000fe40007810000 */
[----:B------:R-:W-:Y:S02]  /*195f0*/  ISETP.GT.AND P2, PT, R9, 0x79, P2 ;  /* 0x000000790900780c */ /* 0x000fe40001744270 */
[----:B------:R-:W-:-:S02]  /*19600*/  ISETP.LT.OR P4, PT, R12, 0x79, P4 ;  /* 0x000000790c00780c */ /* 0x000fc40002781670 */
[----:B------:R-:W-:Y:S01]  /*19610*/  FMNMX.FTZ R20, R82, R49, !PT ;  /* 0x0000003152147209 */ /* 0x000fe20007810000 */
[--C-:B------:R-:W-:Y:S01]  /*19620*/  FFMA.FTZ R49, R61, UR44, -R10.reuse ;  /* 0x0000002c3d317c23 */ /* 0x100fe2000801080a */
[----:B------:R-:W-:Y:S01]  /*19630*/  ISETP.LT.OR P2, PT, R12, 0x7a, P2 ;  /* 0x0000007a0c00780c */ /* 0x000fe20001741670 */
[----:B------:R-:W-:Y:S01]  /*19640*/  FFMA.FTZ R61, R73, UR44, -R10 ;  /* 0x0000002c493d7c23 */ /* 0x000fe2000801080a */
[----:B------:R-:W-:Y:S01]  /*19650*/  FSEL R86, R86, -INF , !P4 ;  /* 0xff80000056567808 */ /* 0x000fe20006000000 */
[----:B------:R-:W-:Y:S01]  /*19660*/  MUFU.EX2 R29, R29 ;  /* 0x0000001d001d7308 */ /* 0x000fe20000000800 */
[----:B------:R-:W-:Y:S02]  /*19670*/  FMNMX.FTZ R9, R83, R20, !PT ;  /* 0x0000001453097209 */ /* 0x000fe40007810000 */
[----:B------:R-:W-:Y:S02]  /*19680*/  FSEL R87, R87, -INF , !P2 ;  /* 0xff80000057577808 */ /* 0x000fe40005000000 */
[----:B------:R-:W-:-:S02]  /*19690*/  FMNMX.FTZ R12, R86, R9, !PT ;  /* 0x00000009560c7209 */ /* 0x000fc40007810000 */
[----:B------:R-:W-:Y:S01]  /*196a0*/  FSEL R20, R0, RZ, P3 ;  /* 0x000000ff00147208 */ /* 0x000fe20001800000 */
[----:B------:R-:W-:Y:S01]  /*196b0*/  MUFU.EX2 R174, R174 ;  /* 0x000000ae00ae7308 */ /* 0x000fe20000000800 */
[----:B------:R-:W-:-:S03]  /*196c0*/  FMNMX.FTZ R12, R87, R12, !PT ;  /* 0x0000000c570c7209 */ /* 0x000fc60007810000 */
[----:B------:R-:W-:Y:S02]  /*196d0*/  FADD.FTZ R20, -R20, R7 ;  /* 0x0000000714147221 */ /* 0x000fe40000010100 */
[----:B------:R-:W1:Y:S02]  /*196e0*/  SHFL.BFLY PT, R9, R12, 0x2, 0x1f ;  /* 0x0c401f000c097f89 */ /* 0x000e6400000e0000 */
[----:B------:R-:W-:Y:S01]  /*196f0*/  FMUL.FTZ R10, R20, UR44 ;  /* 0x0000002c140a7c20 */ /* 0x000fe20008410000 */
[----:B------:R-:W-:Y:S08]  /*19700*/  MUFU.EX2 R33, R33 ;  /* 0x0000002100217308 */ /* 0x000ff00000000800 */
[----:B------:R-:W2:Y:S08]  /*19710*/  MUFU.EX2 R10, R10 ;  /* 0x0000000a000a7308 */ /* 0x000eb00000000800 */
[----:B------:R-:W3:Y:S01]  /*19720*/  MUFU.EX2 R168, R168 ;  /* 0x000000a800a87308 */ /* 0x000ee20000000800 */
[----:B-1----:R-:W-:-:S07]  /*19730*/  FMNMX.FTZ R9, R12, R9, !PT ;  /* 0x000000090c097209 */ /* 0x002fce0007810000 */
[----:B------:R-:W1:Y:S01]  /*19740*/  MUFU.EX2 R37, R37 ;  /* 0x0000002500257308 */ /* 0x000e620000000800 */
[-C--:B--2---:R-:W-:Y:S01]  /*19750*/  FMUL.FTZ R88, R88, R10.reuse ;  /* 0x0000000a58587220 */ /* 0x084fe20000410000 */
[----:B------:R-:W2:Y:S01]  /*19760*/  SHFL.BFLY PT, R12, R9, 0x1, 0x1f ;  /* 0x0c201f00090c7f89 */ /* 0x000ea200000e0000 */
[-C--:B------:R-:W-:Y:S01]  /*19770*/  FMUL.FTZ R89, R89, R10.reuse ;  /* 0x0000000a59597220 */ /* 0x080fe20000410000 */
[-C--:B------:R-:W-:Y:S01]  /*19780*/  FMUL.FTZ R92, R92, R10.reuse ;  /* 0x0000000a5c5c7220 */ /* 0x080fe20000410000 */
[-C--:B------:R-:W-:Y:S01]  /*19790*/  FMUL.FTZ R93, R93, R10.reuse ;  /* 0x0000000a5d5d7220 */ /* 0x080fe20000410000 */
[-C--:B------:R-:W-:Y:S01]  /*197a0*/  FMUL.FTZ R96, R96, R10.reuse ;  /* 0x0000000a60607220 */ /* 0x080fe20000410000 */
[-C--:B------:R-:W-:Y:S01]  /*197b0*/  FMUL.FTZ R97, R97, R10.reuse ;  /* 0x0000000a61617220 */ /* 0x080fe20000410000 */
[----:B------:R-:W4:Y:S01]  /*197c0*/  MUFU.EX2 R170, R170 ;  /* 0x000000aa00aa7308 */ /* 0x000f220000000800 */
[-C--:B------:R-:W-:Y:S01]  /*197d0*/  FMUL.FTZ R100, R100, R10.reuse ;  /* 0x0000000a64647220 */ /* 0x080fe20000410000 */
[-C--:B------:R-:W-:Y:S01]  /*197e0*/  FMUL.FTZ R101, R101, R10.reuse ;  /* 0x0000000a65657220 */ /* 0x080fe20000410000 */
[-C--:B------:R-:W-:Y:S01]  /*197f0*/  FMUL.FTZ R104, R104, R10.reuse ;  /* 0x0000000a68687220 */ /* 0x080fe20000410000 */
[-C--:B------:R-:W-:Y:S01]  /*19800*/  FMUL.FTZ R105, R105, R10.reuse ;  /* 0x0000000a69697220 */ /* 0x080fe20000410000 */
[-C--:B------:R-:W-:Y:S01]  /*19810*/  FMUL.FTZ R108, R108, R10.reuse ;  /* 0x0000000a6c6c7220 */ /* 0x080fe20000410000 */
[-C--:B------:R-:W-:Y:S01]  /*19820*/  FMUL.FTZ R109, R109, R10.reuse ;  /* 0x0000000a6d6d7220 */ /* 0x080fe20000410000 */
[-C--:B------:R-:W-:Y:S01]  /*19830*/  FMUL.FTZ R112, R112, R10.reuse ;  /* 0x0000000a70707220 */ /* 0x080fe20000410000 */
[----:B------:R-:W5:Y:S01]  /*19840*/  MUFU.EX2 R41, R41 ;  /* 0x0000002900297308 */ /* 0x000f620000000800 */
        /* <DEDUP_REMOVED lines=8> */
[----:B------:R-:W-:Y:S01]  /*198d0*/  FMUL.FTZ R128, R128, R10 ;  /* 0x0000000a80807220 */ /* 0x000fe20000410000 */
[----:B--2---:R-:W-:Y:S01]  /*198e0*/  FMNMX.FTZ R9, R9, R12, !PT ;  /* 0x0000000c09097209 */ /* 0x004fe20007810000 */
[-C--:B------:R-:W-:Y:S01]  /*198f0*/  FMUL.FTZ R129, R129, R10.reuse ;  /* 0x0000000a81817220 */ /* 0x080fe20000410000 */
[-C--:B------:R-:W-:Y:S01]  /*19900*/  FMUL.FTZ R132, R132, R10.reuse ;  /* 0x0000000a84847220 */ /* 0x080fe20000410000 */
[-C--:B------:R-:W-:Y:S01]  /*19910*/  FMUL.FTZ R133, R133, R10.reuse ;  /* 0x0000000a85857220 */ /* 0x080fe20000410000 */
[C---:B------:R-:W-:Y:S01]  /*19920*/  FSETP.NEU.FTZ.AND P2, PT, R9.reuse, -INF , PT ;  /* 0xff8000000900780b */ /* 0x040fe20003f5d000 */
[----:B------:R-:W-:Y:S01]  /*19930*/  FMUL.FTZ R32, R9, UR44 ;  /* 0x0000002c09207c20 */ /* 0x000fe20008410000 */
[----:B------:R-:W2:Y:S01]  /*19940*/  MUFU.EX2 R45, R45 ;  /* 0x0000002d002d7308 */ /* 0x000ea20000000800 */
[-C--:B------:R-:W-:Y:S01]  /*19950*/  FMUL.FTZ R136, R136, R10.reuse ;  /* 0x0000000a88887220 */ /* 0x080fe20000410000 */
[-C--:B------:R-:W-:Y:S01]  /*19960*/  FMUL.FTZ R137, R137, R10.reuse ;  /* 0x0000000a89897220 */ /* 0x080fe20000410000 */
[-C--:B------:R-:W-:Y:S01]  /*19970*/  FMUL.FTZ R140, R140, R10.reuse ;  /* 0x0000000a8c8c7220 */ /* 0x080fe20000410000 */
[----:B------:R-:W-:Y:S01]  /*19980*/  FSEL R32, R32, RZ, P2 ;  /* 0x000000ff20207208 */ /* 0x000fe20001000000 */
[-C--:B------:R-:W-:Y:S01]  /*19990*/  FMUL.FTZ R141, R141, R10.reuse ;  /* 0x0000000a8d8d7220 */ /* 0x080fe20000410000 */
[-C--:B------:R-:W-:Y:S01]  /*199a0*/  FMUL.FTZ R144, R144, R10.reuse ;  /* 0x0000000a90907220 */ /* 0x080fe20000410000 */
[----:B------:R-:W-:Y:S01]  /*199b0*/  FMUL.FTZ R145, R145, R10 ;  /* 0x0000000a91917220 */ /* 0x000fe20000410000 */
[----:B------:R-:W2:Y:S01]  /*199c0*/  MUFU.EX2 R166, R166 ;  /* 0x000000a600a67308 */ /* 0x000ea20000000800 */
        /* <DEDUP_REMOVED lines=18> */
[----:B------:R-:W-:Y:S01]  /*19af0*/  F2FP.BF16.F32.PACK_AB R180, R180, R11 ;  /* 0x0000000bb4b4723e */ /* 0x000fe200000010ff */
        /* <DEDUP_REMOVED lines=9> */
[----:B0-----:R-:W-:Y:S01]  /*19b90*/  FFMA.FTZ R14, R59, UR44, -R32 ;  /* 0x0000002c3b0e7c23 */ /* 0x001fe20008010820 */
        /* <DEDUP_REMOVED lines=13> */
[----:B------:R-:W-:Y:S01]  /*19c70*/  FSEL R27, R9, RZ, P2 ;  /* 0x000000ff091b7208 */ /* 0x000fe20001000000 */
[--C-:B------:R-:W-:Y:S01]  /*19c80*/  FFMA.FTZ R75, R75, UR44, -R32.reuse ;  /* 0x0000002c4b4b7c23 */ /* 0x100fe20008010820 */
[----:B------:R-:W-:Y:S01]  /*19c90*/  FFMA.FTZ R78, R78, UR44, -R32 ;  /* 0x0000002c4e4e7c23 */ /* 0x000fe20008010820 */
[----:B------:R-:W-:Y:S01]  /*19ca0*/  FADD.FTZ R31, R33, R6 ;  /* 0x00000006211f7221 */ /* 0x000fe20000010000 */
[----:B------:R-:W-:Y:S01]  /*19cb0*/  FFMA.FTZ R79, R79, UR44, -R32 ;  /* 0x0000002c4f4f7c23 */ /* 0x000fe20008010820 */
[----:B------:R-:W-:Y:S01]  /*19cc0*/  FADD.FTZ R27, -R27, R4 ;  /* 0x000000041b1b7221 */ /* 0x000fe20000010100 */
[----:B------:R-:W-:Y:S01]  /*19cd0*/  MUFU.EX2 R53, R53 ;  /* 0x0000003500357308 */ /* 0x000fe20000000800 */
[----:B---3--:R-:W-:Y:S01]  /*19ce0*/  FADD.FTZ R6, R168, R31 ;  /* 0x0000001fa8067221 */ /* 0x008fe20000010000 */
[--C-:B------:R-:W-:Y:S01]  /*19cf0*/  FFMA.FTZ R82, R82, UR44, -R32.reuse ;  /* 0x0000002c52527c23 */ /* 0x100fe20008010820 */
[----:B------:R-:W-:Y:S01]  /*19d00*/  FMUL.FTZ R27, R27, UR44 ;  /* 0x0000002c1b1b7c20 */ /* 0x000fe20008410000 */
[----:B------:R-:W-:Y:S01]  /*19d10*/  FFMA.FTZ R83, R83, UR44, -R32 ;  /* 0x0000002c53537c23 */ /* 0x000fe20008010820 */
[----:B-1----:R-:W-:Y:S01]  /*19d20*/  FADD.FTZ R31, R37, R6 ;  /* 0x00000006251f7221 */ /* 0x002fe20000010000 */
[--C-:B------:R-:W-:Y:S01]  /*19d30*/  FFMA.FTZ R86, R86, UR44, -R32.reuse ;  /* 0x0000002c56567c23 */ /* 0x100fe20008010820 */
[----:B------:R-:W-:Y:S01]  /*19d40*/  FFMA.FTZ R87, R87, UR44, -R32 ;  /* 0x0000002c57577c23 */ /* 0x000fe20008010820 */
[----:B------:R-:W-:Y:S01]  /*19d50*/  MUFU.EX2 R20, R20 ;  /* 0x0000001400147308 */ /* 0x000fe20000000800 */
[----:B----4-:R-:W-:Y:S01]  /*19d60*/  FADD.FTZ R6, R170, R31 ;  /* 0x0000001faa067221 */ /* 0x010fe20000010000 */
[----:B------:R-:W-:Y:S01]  /*19d70*/  ISETP.GT.AND P2, PT, R3, R198, PT ;  /* 0x000000c60300720c */ /* 0x000fe20003f44270 */
[----:B------:R-:W-:Y:S01]  /*19d80*/  FMUL.FTZ R148, R148, R10 ;  /* 0x0000000a94947220 */ /* 0x000fe20000410000 */
[----:B------:R-:W-:Y:S01]  /*19d90*/  F2FP.BF16.F32.PACK_AB R182, R13, R182 ;  /* 0x000000b60db6723e */ /* 0x000fe200000010ff */
[----:B-----5:R-:W-:Y:S01]  /*19da0*/  FADD.FTZ R31, R41, R6 ;  /* 0x00000006291f7221 */ /* 0x020fe20000010000 */
[----:B------:R-:W-:Y:S01]  /*19db0*/  F2FP.BF16.F32.PACK_AB R176, R21, R176 ;  /* 0x000000b015b0723e */ /* 0x000fe200000010ff */
[----:B------:R-:W-:Y:S01]  /*19dc0*/  FMUL.FTZ R149, R149, R10 ;  /* 0x0000000a95957220 */ /* 0x000fe20000410000 */
[----:B------:R-:W0:Y:S01]  /*19dd0*/  MUFU.EX2 R27, R27 ;  /* 0x0000001b001b7308 */ /* 0x000e220000000800 */
[----:B------:R-:W-:Y:S01]  /*19de0*/  FADD.FTZ R6, R164, R31 ;  /* 0x0000001fa4067221 */ /* 0x000fe20000010000 */
[----:B------:R-:W-:Y:S01]  /*19df0*/  F2FP.BF16.F32.PACK_AB R178, R25, R178 ;  /* 0x000000b219b2723e */ /* 0x000fe200000010ff */
[----:B------:R-:W-:Y:S01]  /*19e00*/  VIADD R3, R3, 0xffffffff ;  /* 0xffffffff03037836 */ /* 0x000fe20000000000 */
[----:B------:R-:W-:Y:S01]  /*19e10*/  F2FP.BF16.F32.PACK_AB R172, R29, R172 ;  /* 0x000000ac1dac723e */ /* 0x000fe200000010ff */
[----:B--2---:R-:W-:Y:S01]  /*19e20*/  FADD.FTZ R31, R45, R6 ;  /* 0x000000062d1f7221 */ /* 0x004fe20000010000 */
[----:B------:R-:W-:-:S02]  /*19e30*/  F2FP.BF16.F32.PACK_AB R174, R33, R174 ;  /* 0x000000ae21ae723e */ /* 0x000fc400000010ff */
[----:B------:R-:W1:Y:S01]  /*19e40*/  MUFU.EX2 R162, R162 ;  /* 0x000000a200a27308 */ /* 0x000e620000000800 */
[----:B------:R-:W-:Y:S01]  /*19e50*/  FADD.FTZ R38, R166, R31 ;  /* 0x0000001fa6267221 */ /* 0x000fe20000010000 */
[----:B------:R-:W-:Y:S02]  /*19e60*/  F2FP.BF16.F32.PACK_AB R168, R37, R168 ;  /* 0x000000a825a8723e */ /* 0x000fe400000010ff */
[----:B------:R-:W-:Y:S02]  /*19e70*/  F2FP.BF16.F32.PACK_AB R170, R41, R170 ;  /* 0x000000aa29aa723e */ /* 0x000fe400000010ff */
[----:B------:R-:W-:Y:S02]  /*19e80*/  F2FP.BF16.F32.PACK_AB R164, R45, R164 ;  /* 0x000000a42da4723e */ /* 0x000fe400000010ff */
[----:B------:R-:W2:Y:S01]  /*19e90*/  MUFU.EX2 R177, R177 ;  /* 0x000000b100b17308 */ /* 0x000ea20000000800 */
[----:B0-----:R-:W-:Y:S01]  /*19ea0*/  FFMA.FTZ R6, R27, R5, R12 ;  /* 0x000000051b067223 */ /* 0x001fe2000001000c */
[C---:B------:R-:W-:Y:S01]  /*19eb0*/  FADD.FTZ R5, R49.reuse, R38 ;  /* 0x0000002631057221 */ /* 0x040fe20000010000 */
[----:B------:R-:W-:Y:S01]  /*19ec0*/  F2FP.BF16.F32.PACK_AB R166, R49, R166 ;  /* 0x000000a631a6723e */ /* 0x000fe200000010ff */
[----:B------:R-:W-:Y:S01]  /*19ed0*/  FMUL.FTZ R90, R90, R27 ;  /* 0x0000001b5a5a7220 */ /* 0x000fe20000410000 */
[----:B------:R-:W-:Y:S01]  /*19ee0*/  FADD.FTZ R6, R181, R6 ;  /* 0x00000006b5067221 */ /* 0x000fe20000010000 */
[----:B------:R-:W-:Y:S01]  /*19ef0*/  FADD.FTZ R38, R160, R5 ;  /* 0x00000005a0267221 */ /* 0x000fe20000010000 */
[----:B------:R-:W-:Y:S01]  /*19f00*/  F2FP.BF16.F32.PACK_AB R160, R53, R160 ;  /* 0x000000a035a0723e */ /* 0x000fe200000010ff */
[----:B------:R-:W0:Y:S01]  /*19f10*/  MUFU.EX2 R57, R57 ;  /* 0x0000003900397308 */ /* 0x000e220000000800 */
[----:B------:R-:W-:Y:S01]  /*19f20*/  FADD.FTZ R5, R183, R6 ;  /* 0x00000006b7057221 */ /* 0x000fe20000010000 */
[----:B------:R-:W-:Y:S01]  /*19f30*/  FADD.FTZ R31, R53, R38 ;  /* 0x00000026351f7221 */ /* 0x000fe20000010000 */
[C---:B------:R-:W-:Y:S01]  /*19f40*/  F2FP.BF16.F32.PACK_AB R183, R20.reuse, R183 ;  /* 0x000000b714b7723e */ /* 0x040fe200000010ff */
[-C--:B------:R-:W-:Y:S01]  /*19f50*/  FMUL.FTZ R91, R91, R27.reuse ;  /* 0x0000001b5b5b7220 */ /* 0x080fe20000410000 */
[----:B------:R-:W-:Y:S01]  /*19f60*/  FADD.FTZ R6, R20, R5 ;  /* 0x0000000514067221 */ /* 0x000fe20000010000 */
[----:B-1----:R-:W-:Y:S01]  /*19f70*/  FADD.FTZ R38, R162, R31 ;  /* 0x0000001fa2267221 */ /* 0x002fe20000010000 */
[----:B------:R-:W-:Y:S01]  /*19f80*/  F2FP.BF16.F32.PACK_AB R181, R181, R12 ;  /* 0x0000000cb5b5723e */ /* 0x000fe200000010ff */
        /* <DEDUP_REMOVED lines=9> */
[C---:B0-----:R-:W-:Y:S01]  /*1a020*/  FADD.FTZ R11, R57.reuse, R38 ;  /* 0x00000026390b7221 */ /* 0x041fe20000010000 */
[----:B------:R-:W-:Y:S01]  /*1a030*/  F2FP.BF16.F32.PACK_AB R162, R57, R162 ;  /* 0x000000a239a2723e */ /* 0x000fe200000010ff */
[-C--:B------:R-:W-:Y:S01]  /*1a040*/  FMUL.FTZ R106, R106, R27.reuse ;  /* 0x0000001b6a6a7220 */ /* 0x080fe20000410000 */
[-C--:B------:R-:W-:Y:S01]  /*1a050*/  FMUL.FTZ R107, R107, R27.reuse ;  /* 0x0000001b6b6b7220 */ /* 0x080fe20000410000 */
[-C--:B------:R-:W-:Y:S01]  /*1a060*/  FMUL.FTZ R110, R110, R27.reuse ;  /* 0x0000001b6e6e7220 */ /* 0x080fe20000410000 */
[-C--:B------:R-:W-:Y:S01]  /*1a070*/  FMUL.FTZ R111, R111, R27.reuse ;  /* 0x0000001b6f6f7220 */ /* 0x080fe20000410000 */
[----:B------:R-:W-:Y:S01]  /*1a080*/  FMUL.FTZ R114, R114, R27 ;  /* 0x0000001b72727220 */ /* 0x000fe20000410000 */
[----:B------:R-:W0:Y:S01]  /*1a090*/  MUFU.EX2 R179, R179 ;  /* 0x000000b300b37308 */ /* 0x000e220000000800 */
[C---:B-1----:R-:W-:Y:S01]  /*1a0a0*/  FADD.FTZ R6, R24.reuse, R5 ;  /* 0x0000000518067221 */ /* 0x042fe20000010000 */
[----:B------:R-:W-:Y:S01]  /*1a0b0*/  F2FP.BF16.F32.PACK_AB R177, R24, R177 ;  /* 0x000000b118b1723e */ /* 0x000fe200000010ff */
        /* <DEDUP_REMOVED lines=22> */
[C---:B-1----:R-:W-:Y:S01]  /*1a220*/  FADD.FTZ R11, R61.reuse, R38 ;  /* 0x000000263d0b7221 */ /* 0x042fe20000010000 */
[----:B------:R-:W-:Y:S01]  /*1a230*/  F2FP.BF16.F32.PACK_AB R156, R61, R156 ;  /* 0x0000009c3d9c723e */ /* 0x000fe200000010ff */
[-C--:B------:R-:W-:Y:S01]  /*1a240*/  FMUL.FTZ R150, R150, R27.reuse ;  /* 0x0000001b96967220 */ /* 0x080fe20000410000 */
[----:B------:R-:W-:Y:S01]  /*1a250*/  FMUL.FTZ R151, R151, R27 ;  /* 0x0000001b97977220 */ /* 0x000fe20000410000 */
[----:B------:R-:W-:-:S03]  /*1a260*/  IMAD.MOV.U32 R20, RZ, RZ, R186 ;  /* 0x000000ffff147224 */ /* 0x000fc600078e00ba */
        /* <DEDUP_REMOVED lines=30> */
[----:B------:R-:W-:-:S05]  /*1a450*/  IMAD.MOV.U32 R7, RZ, RZ, R0 ;  /* 0x000000ffff077224 */ /* 0x000fca00078e0000 */
[----:B------:R-:W1:Y:S01]  /*1a460*/  MUFU.EX2 R4, R55 ;  /* 0x0000003700047308 */ /* 0x000e620000000800 */
[C---:B--2---:R-:W-:Y:S01]  /*1a470*/  FADD.FTZ R38, R34.reuse, R5 ;  /* 0x0000000522267221 */ /* 0x044fe20000010000 */
[----:B------:R-:W-:-:S06]  /*1a480*/  F2FP.BF16.F32.PACK_AB R169, R34, R169 ;  /* 0x000000a922a9723e */ /* 0x000fcc00000010ff */
[----:B------:R-:W2:Y:S01]  /*1a490*/  MUFU.EX2 R165, R165 ;  /* 0x000000a500a57308 */ /* 0x000ea20000000800 */
[----:B0-----:R-:W-:-:S07]  /*1a4a0*/  FADD.FTZ R5, R171, R38 ;  /* 0x00000026ab057221 */ /* 0x001fce0000010000 */
[----:B------:R-:W0:Y:S01]  /*1a4b0*/  MUFU.EX2 R14, R14 ;  /* 0x0000000e000e7308 */ /* 0x000e220000000800 */
[C---:B-1----:R-:W-:Y:S01]  /*1a4c0*/  FADD.FTZ R38, R4.reuse, R5 ;  /* 0x0000000504267221 */ /* 0x042fe20000010000 */
[----:B------:R-:W-:Y:S01]  /*1a4d0*/  F2FP.BF16.F32.PACK_AB R171, R4, R171 ;  /* 0x000000ab04ab723e */ /* 0x000fe200000010ff */
[----:B------:R-:W-:-:S05]  /*1a4e0*/  IMAD.MOV.U32 R4, RZ, RZ, R9 ;  /* 0x000000ffff047224 */ /* 0x000fca00078e0009 */
        /* <DEDUP_REMOVED lines=39> */
[----:B------:R-:W-:Y:S06]  /*1a760*/  @P2 BRA `(.L_x_7092) ;  /* 0xffffffcc007c2947 */ /* 0x000fec000383ffff */
.L_x_7074:
[----:B------:R-:W-:Y:S05]  /*1a770*/  WARPSYNC.ALL ;  /* 0x0000000000007948 */ /* 0x000fea0003800000 */
[----:B------:R-:W-:Y:S06]  /*1a780*/  BAR.ARV 0x8, 0x120 ;  /* 0x0204800000007b1d */ /* 0x000fec0000002000 */
[----:B------:R-:W-:Y:S05]  /*1a790*/  @!P0 BRA `(.L_x_7093) ;  /* 0x0000000000048947 */ /* 0x000fea0003800000 */
[----:B------:R-:W-:Y:S01]  /*1a7a0*/  BPT.TRAP 0x1 ;  /* 0x000000040000795c */ /* 0x000fe20000300000 */
.L_x_7093:
[----:B------:R-:W-:Y:S01]  /*1a7b0*/  IMAD R10, R184, 0x8, R2 ;  /* 0x00000008b80a7824 */ /* 0x000fe200078e0202 */
[----:B------:R-:W-:-:S04]  /*1a7c0*/  SHF.L.U32 R3, R186, 0x1f, RZ ;  /* 0x0000001fba037819 */ /* 0x000fc800000006ff */
[----:B------:R0:W1:Y:S01]  /*1a7d0*/  SYNCS.PHASECHK.TRANS64.TRYWAIT P2, [R10+URZ+0x28850], R3 ;  /* 0x028850030a0075a7 */ /* 0x000062000804017f */
[----:B------:R-:W-:Y:S05]  /*1a7e0*/  @!P0 BRA `(.L_x_7094) ;  /* 0x0000000000048947 */ /* 0x000fea0003800000 */
[----:B------:R-:W-:Y:S01]  /*1a7f0*/  BPT.TRAP 0x1 ;  /* 0x000000040000795c */ /* 0x000fe20000300000 */
.L_x_7094:
[----:B------:R-:W-:-:S05]  /*1a800*/  VIADD R2, R2, 0x400 ;  /* 0x0000040002027836 */ /* 0x000fca0000000000 */
[----:B------:R-:W-:-:S04]  /*1a810*/  SHF.R.U32.HI R2, RZ, 0x4, R2 ;  /* 0x00000004ff027819 */ /* 0x000fc80000011602 */
[----:B------:R-:W-:-:S04]  /*1a820*/  LOP3.LUT R2, R2, 0x3fff, RZ, 0xc0, !PT ;  /* 0x00003fff02027812 */ /* 0x000fc800078ec0ff */
[----:B------:R-:W-:Y:S01]  /*1a830*/  LOP3.LUT R7, R2, 0x4000000, RZ, 0xfc, !PT ;  /* 0x0400000002077812 */ /* 0x000fe200078efcff */
[----:B-1----:R-:W-:Y:S06]  /*1a840*/  @P2 BRA `(.L_x_7095) ;  /* 0x0000000000082947 */ /* 0x002fec0003800000 */
[----:B------:R-:W1:Y:S02]  /*1a850*/  SYNCS.PHASECHK.TRANS64.TRYWAIT P0, [R10+URZ+0x28850], R3 ;  /* 0x028850030a0075a7 */ /* 0x000e64000800017f */
[----:B-1----:R-:W-:Y:S05]  /*1a860*/  @!P0 BRA `(.L_x_7096) ;  /* 0x000000a400108947 */ /* 0x002fea0003800000 */
.L_x_7095:
[----:B------:R-:W-:Y:S01]  /*1a870*/  IMAD R2, R184, 0x800, R7 ;  /* 0x00000800b8027824 */ /* 0x000fe200078e0207 */
[----:B------:R-:W-:Y:S05]  /*1a880*/  WARPSYNC.ALL ;  /* 0x0000000000007948 */ /* 0x000fea0003800000 */
[----:B01----:R-:W-:Y:S01]  /*1a890*/  IMAD.MOV.U32 R3, RZ, RZ, 0x40000040 ;  /* 0x40000040ff037424 */ /* 0x003fe200078e00ff */
[C---:B------:R-:W-:Y:S01]  /*1a8a0*/  R2UR UR6, R2.reuse ;  /* 0x00000000020672ca */ /* 0x040fe200000e0000 */
[----:B------:R-:W-:Y:S01]  /*1a8b0*/  WARPGROUP.ARRIVE ;  /* 0x00000000000079c5 */ /* 0x000fe20000000000 */
[----:B------:R-:W-:Y:S02]  /*1a8c0*/  VIADD R12, R2, 0x80 ;  /* 0x00000080020c7836 */ /* 0x000fe40000000000 */
[----:B------:R-:W-:Y:S01]  /*1a8d0*/  R2UR UR7, R3 ;  /* 0x00000000030772ca */ /* 0x000fe200000e0000 */
[----:B------:R-:W-:-:S02]  /*1a8e0*/  IMAD.MOV.U32 R13, RZ, RZ, 0x40000040 ;  /* 0x40000040ff0d7424 */ /* 0x000fc400078e00ff */
[----:B------:R-:W-:Y:S02]  /*1a8f0*/  IMAD.MOV.U32 R3, RZ, RZ, 0x40000040 ;  /* 0x40000040ff037424 */ /* 0x000fe400078e00ff */
[----:B------:R-:W-:Y:S02]  /*1a900*/  @!P1 VIADD R10, R10, 0x28860 ;  /* 0x000288600a0a9836 */ /* 0x000fe40000000000 */
[----:B------:R-:W-:Y:S02]  /*1a910*/  VIADD R184, R184, 0x1 ;  /* 0x00000001b8b87836 */ /* 0x000fe40000000000 */
[----:B------:R-:W-:Y:S01]  /*1a920*/  IMAD.MOV.U32 R20, RZ, RZ, -0x800000 ;  /* 0xff800000ff147424 */ /* 0x000fe200078e00ff */
[----:B------:R-:W-:Y:S01]  /*1a930*/  @!P1 PRMT R10, RZ, 0x654, R10 ;  /* 0x00000654ff0a9816 */ /* 0x000fe2000000000a */
[----:B------:R-:W-:Y:S01]  /*1a940*/  VIADD R222, R222, 0x1 ;  /* 0x00000001dede7836 */ /* 0x000fe20000000000 */
[----:B------:R-:W-:Y:S01]  /*1a950*/  ISETP.NE.AND P2, PT, R184, 0x2, PT ;  /* 0x00000002b800780c */ /* 0x000fe20003f45270 */
[----:B------:R-:W-:Y:S01]  /*1a960*/  HGMMA.64x128x16.F32.BF16 R88, R180, gdesc[UR4].tnspB, R88, gsb0 ;  /* 0x41e00004b4587df0 */ /* 0x000fe20008001858 */
[----:B------:R-:W-:Y:S01]  /*1a970*/  R2UR UR6, R12 ;  /* 0x000000000c0672ca */ /* 0x000fe200000e0000 */
[----:B------:R-:W-:Y:S01]  /*1a980*/  VIADD R12, R2, 0x100 ;  /* 0x00000100020c7836 */ /* 0x000fe20000000000 */
[----:B------:R-:W-:Y:S01]  /*1a990*/  R2UR UR7, R13 ;  /* 0x000000000d0772ca */ /* 0x000fe200000e0000 */
[----:B------:R-:W-:Y:S01]  /*1a9a0*/  IMAD.MOV.U32 R13, RZ, RZ, 0x40000040 ;  /* 0x40000040ff0d7424 */ /* 0x000fe200078e00ff */
[----:B------:R-:W-:Y:S01]  /*1a9b0*/  SEL R184, R184, RZ, P2 ;  /* 0x000000ffb8b87207 */ /* 0x000fe20001000000 */
[----:B------:R-:W-:-:S02]  /*1a9c0*/  WARPGROUP.DEPBAR.LE gsb0, 0x0 ;  /* 0x00008000000079c5 */ /* 0x000fc40000010000 */
        /* <DEDUP_REMOVED lines=33> */
[----:B------:R-:W-:Y:S01]  /*1abe0*/  IMAD.U32 R13, RZ, RZ, UR44 ;  /* 0x0000002cff0d7e24 */ /* 0x000fe2000f8e00ff */
[----:B------:R-:W-:Y:S02]  /*1abf0*/  WARPGROUP.DEPBAR.LE gsb0, 0x0 ;  /* 0x00008000000079c5 */ /* 0x000fe40000010000 */
[----:B------:R-:W-:-:S09]  /*1ac00*/  WARPGROUP.ARRIVE ;  /* 0x00000000000079c5 */ /* 0x000fd20000000000 */
[----:B------:R-:W-:Y:S01]  /*1ac10*/  HGMMA.64x128x16.F32.BF16 R88, R156, gdesc[UR4].tnspB, R88, gsb0 ;  /* 0x41e000049c587df0 */ /* 0x000fe20008001858 */
[----:B------:R-:W-:Y:S02]  /*1ac20*/  R2UR UR6, R2 ;  /* 0x00000000020672ca */ /* 0x000fe400000e0000 */
[----:B------:R-:W-:Y:S01]  /*1ac30*/  R2UR UR7, R3 ;  /* 0x00000000030772ca */ /* 0x000fe200000e0000 */
[----:B------:R-:W0:Y:S04]  /*1ac40*/  SHFL.BFLY PT, R2, R5, 0x2, 0x1f ;  /* 0x0c401f0005027f89 */ /* 0x000e2800000e0000 */
[----:B------:R-:W1:Y:S01]  /*1ac50*/  SHFL.BFLY PT, R3, R6, 0x2, 0x1f ;  /* 0x0c401f0006037f89 */ /* 0x000e6200000e0000 */
[----:B0-----:R-:W-:Y:S01]  /*1ac60*/  FADD.FTZ R4, R2, R5 ;  /* 0x0000000502047221 */ /* 0x001fe20000010000 */
[----:B------:R-:W-:-:S02]  /*1ac70*/  IMAD.U32 R5, RZ, RZ, UR44 ;  /* 0x0000002cff057e24 */ /* 0x000fc4000f8e00ff */
[----:B-1----:R-:W-:Y:S02]  /*1ac80*/  FADD.FTZ R3, R3, R6 ;  /* 0x0000000603037221 */ /* 0x002fe40000010000 */
[----:B------:R-:W0:Y:S04]  /*1ac90*/  SHFL.BFLY PT, R7, R4, 0x1, 0x1f ;  /* 0x0c201f0004077f89 */ /* 0x000e2800000e0000 */
[----:B------:R-:W1:Y:S01]  /*1aca0*/  SHFL.BFLY PT, R2, R3, 0x1, 0x1f ;  /* 0x0c201f0003027f89 */ /* 0x000e6200000e0000 */
[----:B0-----:R-:W-:Y:S01]  /*1acb0*/  FADD.FTZ R11, R4, R7 ;  /* 0x00000007040b7221 */ /* 0x001fe20000010000 */
[----:B------:R-:W-:Y:S02]  /*1acc0*/  IMAD.MOV.U32 R4, RZ, RZ, RZ ;  /* 0x000000ffff047224 */ /* 0x000fe400078e00ff */
[----:B-1----:R-:W-:-:S02]  /*1acd0*/  FADD.FTZ R8, R3, R2 ;  /* 0x0000000203087221 */ /* 0x002fc40000010000 */
[----:B------:R-:W-:Y:S01]  /*1ace0*/  FSETP.NE.FTZ.AND P3, PT, R11, RZ, PT ;  /* 0x000000ff0b00720b */ /* 0x000fe20003f75000 */
[----:B------:R-:W-:Y:S01]  /*1acf0*/  IMAD.MOV.U32 R2, RZ, RZ, RZ ;  /* 0x000000ffff027224 */ /* 0x000fe200078e00ff */
[----:B------:R-:W-:Y:S02]  /*1ad00*/  SEL R3, RZ, 0x1, P2 ;  /* 0x00000001ff037807 */ /* 0x000fe40001000000 */
[----:B------:R-:W-:Y:S02]  /*1ad10*/  FSETP.NE.FTZ.AND P0, PT, R8, RZ, PT ;  /* 0x000000ff0800720b */ /* 0x000fe40003f15000 */
[----:B------:R-:W-:Y:S01]  /*1ad20*/  LOP3.LUT R186, R186, R3, RZ, 0x3c, !PT ;  /* 0x00000003baba7212 */ /* 0x000fe200078e3cff */
[----:B------:R-:W-:-:S06]  /*1ad30*/  IMAD.MOV.U32 R3, RZ, RZ, -0x800000 ;  /* 0xff800000ff037424 */ /* 0x000fcc00078e00ff */
[----:B------:R-:W-:Y:S01]  /*1ad40*/  @P3 MUFU.LG2 R7, R11 ;  /* 0x0000000b00073308 */ /* 0x000fe20000000c00 */
[----:B------:R-:W-:-:S03]  /*1ad50*/  @P3 FMUL.FTZ R13, R13, 0.69314718246459960938 ;  /* 0x3f3172180d0d3820 */ /* 0x000fc60000410000 */
[----:B------:R-:W-:-:S04]  /*1ad60*/  @P0 FMUL.FTZ R5, R5, 0.69314718246459960938 ;  /* 0x3f31721805050820 */ /* 0x000fc80000410000 */
[----:B------:R-:W0:Y:S08]  /*1ad70*/  @P0 MUFU.LG2 R6, R8 ;  /* 0x0000000800060308 */ /* 0x000e300000000c00 */
[----:B------:R1:W2:Y:S08]  /*1ad80*/  @P0 MUFU.RCP R2, R8 ;  /* 0x0000000800020308 */ /* 0x0002b00000001000 */
[----:B------:R-:W3:Y:S01]  /*1ad90*/  @P3 MUFU.RCP R4, R11 ;  /* 0x0000000b00043308 */ /* 0x000ee20000001000 */
[----:B0-----:R-:W-:Y:S01]  /*1ada0*/  @P0 FMUL.FTZ R6, R6, 0.69314718246459960938 ;  /* 0x3f31721806060820 */ /* 0x001fe20000410000 */
[----:B-1----:R-:W-:-:S03]  /*1adb0*/  @P3 FMUL.FTZ R8, R7, 0.69314718246459960938 ;  /* 0x3f31721807083820 */ /* 0x002fc60000410000 */
[----:B------:R-:W-:Y:S01]  /*1adc0*/  @P0 FFMA.FTZ R20, R5, R0, R6 ;  /* 0x0000000005140223 */ /* 0x000fe20000010006 */
[----:B------:R-:W-:Y:S01]  /*1add0*/  @P3 FFMA.FTZ R3, R13, R9, R8 ;  /* 0x000000090d033223 */ /* 0x000fe20000010008 */
[----:B------:R-:W-:Y:S01]  /*1ade0*/  PLOP3.LUT P0, PT, PT, PT, PT, 0x8, 0x0 ;  /* 0x000000000000781c */ /* 0x000fe20003f0e170 */
        /* <DEDUP_REMOVED lines=69> */
.L_x_6948:
[----:B------:R-:W-:Y:S05]  /*1b240*/  WARPSYNC.ALL ;  /* 0x0000000000007948 */ /* 0x000fea0003800000 */
        /* <DEDUP_REMOVED lines=10> */
[----:B------:R-:W-:Y:S05]  /*1b2f0*/  WARPSYNC.ALL ;  /* 0x0000000000007948 */ /* 0x000fea0003800000 */
[----:B------:R-:W-:Y:S01]  /*1b300*/  BAR.SYNC.DEFER_BLOCKING 0x1, 0x100 ;  /* 0x0044000000007b1d */ /* 0x000fe20000010000 */
[----:B------:R-:W-:Y:S02]  /*1b310*/  F2FP.BF16.F32.PACK_AB R6, R6, R39 ;  /* 0x000000270606723e */ /* 0x000fe400000010ff */
[----:B------:R-:W-:Y:S02]  /*1b320*/  F2FP.BF16.F32.PACK_AB R7, R7, R94 ;  /* 0x0000005e0707723e */ /* 0x000fe400000010ff */
[----:B------:R-:W-:Y:S01]  /*1b330*/  F2FP.BF16.F32.PACK_AB R30, R133, R30 ;  /* 0x0000001e851e723e */ /* 0x000fe200000010ff */
[----:B------:R-:W-:Y:S01]  /*1b340*/  ULDC.64 UR4, c[0x0][0xbd8] ;  /* 0x0002f60000047ab9 */ /* 0x000fe20000000a00 */
[----:B------:R-:W-:-:S02]  /*1b350*/  F2FP.BF16.F32.PACK_AB R32, R137, R32 ;  /* 0x000000208920723e */ /* 0x000fc400000010ff */
[----:B------:R-:W-:Y:S02]  /*1b360*/  F2FP.BF16.F32.PACK_AB R33, R33, R138 ;  /* 0x0000008a2121723e */ /* 0x000fe400000010ff */
[----:B------:R-:W-:Y:S02]  /*1b370*/  F2FP.BF16.F32.PACK_AB R34, R141, R34 ;  /* 0x000000228d22723e */ /* 0x000fe400000010ff */
[----:B------:R-:W-:Y:S02]  /*1b380*/  F2FP.BF16.F32.PACK_AB R35, R35, R142 ;  /* 0x0000008e2323723e */ /* 0x000fe400000010ff */
[----:B------:R-:W-:Y:S02]  /*1b390*/  MOV R36, R2 ;  /* 0x0000000200247202 */ /* 0x000fe40000000f00 */
[----:B--2---:R-:W-:-:S03]  /*1b3a0*/  MOV R37, R5 ;  /* 0x0000000500257202 */ /* 0x004fc60000000f00 */
[----:B------:R-:W-:-:S03]  /*1b3b0*/  IMAD.WIDE R4, R229, 0x2, R36 ;  /* 0x00000002e5047825 */ /* 0x000fc600078e0224 */
[C---:B------:R-:W-:Y:S02]  /*1b3c0*/  IADD3 R41, P5, R4.reuse, 0x20, RZ ;  /* 0x0000002004297810 */ /* 0x040fe40007fbe0ff */
[C---:B------:R-:W-:Y:S02]  /*1b3d0*/  IADD3 R47, P2, R4.reuse, 0x4000, RZ ;  /* 0x00004000042f7810 */ /* 0x040fe40007f5e0ff */
[----:B------:R-:W-:Y:S01]  /*1b3e0*/  LOP3.LUT R0, R41, 0x380, RZ, 0xc0, !PT ;  /* 0x0000038029007812 */ /* 0x000fe200078ec0ff */
[--C-:B------:R-:W-:Y:S01]  /*1b3f0*/  IMAD.X R9, RZ, RZ, R5.reuse, P5 ;  /* 0x000000ffff097224 */ /* 0x100fe200028e0605 */
[C---:B------:R-:W-:Y:S01]  /*1b400*/  LOP3.LUT R29, R4.reuse, 0x380, RZ, 0xc0, !PT ;  /* 0x00000380041d7812 */ /* 0x040fe200078ec0ff */
[----:B------:R-:W-:Y:S01]  /*1b410*/  IMAD.X R15, RZ, RZ, R5, P2 ;  /* 0x000000ffff0f7224 */ /* 0x000fe200010e0605 */
[----:B------:R-:W-:Y:S02]  /*1b420*/  IADD3 R43, P0, R4, 0x40, RZ ;  /* 0x00000040042b7810 */ /* 0x000fe40007f1e0ff */
[----:B------:R-:W-:-:S02]  /*1b430*/  ISETP.NE.U32.AND P2, PT, RZ, UR4, PT ;  /* 0x00000004ff007c0c */ /* 0x000fc4000bf45070 */
[----:B------:R-:W-:Y:S01]  /*1b440*/  SHF.R.U64 R0, R0, 0x3, RZ ;  /* 0x0000000300007819 */ /* 0x000fe200000012ff */
[--C-:B------:R-:W-:Y:S01]  /*1b450*/  IMAD.X R11, RZ, RZ, R5.reuse, P0 ;  /* 0x000000ffff0b7224 */ /* 0x100fe200000e0605 */
[C---:B------:R-:W-:Y:S02]  /*1b460*/  IADD3 R45, P1, R4.reuse, 0x60, RZ ;  /* 0x00000060042d7810 */ /* 0x040fe40007f3e0ff */
[----:B------:R-:W-:Y:S02]  /*1b470*/  SHF.R.U64 R29, R29, 0x3, RZ ;  /* 0x000000031d1d7819 */ /* 0x000fe400000012ff */
[C---:B------:R-:W-:Y:S01]  /*1b480*/  IADD3 R49, P3, R4.reuse, 0x4020, RZ ;  /* 0x0000402004317810 */ /* 0x040fe20007f7e0ff */
[--C-:B------:R-:W-:Y:S01]  /*1b490*/  IMAD.X R13, RZ, RZ, R5.reuse, P1 ;  /* 0x000000ffff0d7224 */ /* 0x100fe200008e0605 */
[C---:B------:R-:W-:Y:S02]  /*1b4a0*/  IADD3 R51, P4, R4.reuse, 0x4040, RZ ;  /* 0x0000404004337810 */ /* 0x040fe40007f9e0ff */
[----:B------:R-:W-:Y:S01]  /*1b4b0*/  LOP3.LUT R10, R43, 0x380, RZ, 0xc0, !PT ;  /* 0x000003802b0a7812 */ /* 0x000fe200078ec0ff */
[--C-:B------:R-:W-:Y:S01]  /*1b4c0*/  IMAD.X R25, RZ, RZ, R5.reuse, P3 ;  /* 0x000000ffff197224 */ /* 0x100fe200018e0605 */
[----:B------:R-:W-:Y:S01]  /*1b4d0*/  IADD3 R53, P5, R4, 0x4060, RZ ;  /* 0x0000406004357810 */ /* 0x000fe20007fbe0ff */
[----:B------:R-:W-:Y:S01]  /*1b4e0*/  IMAD.X R27, RZ, RZ, R5, P4 ;  /* 0x000000ffff1b7224 */ /* 0x000fe200020e0605 */
[----:B------:R-:W-:Y:S01]  /*1b4f0*/  ISETP.NE.AND.EX P2, PT, RZ, UR5, PT, P2 ;  /* 0x00000005ff007c0c */ /* 0x000fe2000bf45320 */
[----:B------:R-:W-:Y:S01]  /*1b500*/  ULDC.64 UR4, c[0x0][0xbe0] ;  /* 0x0002f80000047ab9 */ /* 0x000fe20000000a00 */
[----:B------:R-:W-:-:S02]  /*1b510*/  LOP3.LUT R8, R0, R41, RZ, 0x3c, !PT ;  /* 0x0000002900087212 */ /* 0x000fc400078e3cff */
[----:B------:R-:W-:Y:S02]  /*1b520*/  LOP3.LUT R12, R45, 0x380, RZ, 0xc0, !PT ;  /* 0x000003802d0c7812 */ /* 0x000fe400078ec0ff */
[----:B------:R-:W-:Y:S01]  /*1b530*/  LOP3.LUT R4, R29, R4, RZ, 0x3c, !PT ;  /* 0x000000041d047212 */ /* 0x000fe200078e3cff */
[----:B------:R-:W-:Y:S01]  /*1b540*/  IMAD.X R29, RZ, RZ, R5, P5 ;  /* 0x000000ffff1d7224 */ /* 0x000fe200028e0605 */
[----:B------:R-:W-:Y:S02]  /*1b550*/  LOP3.LUT R0, R47, 0x380, RZ, 0xc0, !PT ;  /* 0x000003802f007812 */ /* 0x000fe400078ec0ff */
[----:B------:R-:W-:Y:S02]  /*1b560*/  SHF.R.U64 R10, R10, 0x3, RZ ;  /* 0x000000030a0a7819 */ /* 0x000fe400000012ff */
[----:B------:R-:W-:Y:S02]  /*1b570*/  LOP3.LUT R24, R49, 0x380, RZ, 0xc0, !PT ;  /* 0x0000038031187812 */ /* 0x000fe400078ec0ff */
[----:B------:R-:W-:-:S02]  /*1b580*/  LOP3.LUT R26, R51, 0x380, RZ, 0xc0, !PT ;  /* 0x00000380331a7812 */ /* 0x000fc400078ec0ff */
[----:B------:R-:W-:Y:S02]  /*1b590*/  ISETP.NE.U32.AND P0, PT, RZ, UR4, PT ;  /* 0x00000004ff007c0c */ /* 0x000fe4000bf05070 */
[----:B------:R-:W-:Y:S02]  /*1b5a0*/  LOP3.LUT R28, R53, 0x380, RZ, 0xc0, !PT ;  /* 0x00000380351c7812 */ /* 0x000fe400078ec0ff */
[----:B------:R-:W-:Y:S02]  /*1b5b0*/  SHF.R.U64 R12, R12, 0x3, RZ ;  /* 0x000000030c0c7819 */ /* 0x000fe400000012ff */
[----:B------:R-:W-:Y:S02]  /*1b5c0*/  SHF.R.U64 R0, R0, 0x3, RZ ;  /* 0x0000000300007819 */ /* 0x000fe400000012ff */
[----:B------:R-:W-:Y:S02]  /*1b5d0*/  MOV R38, R4 ;  /* 0x0000000400267202 */ /* 0x000fe40000000f00 */
[----:B------:R-:W-:-:S02]  /*1b5e0*/  LOP3.LUT R10, R10, R43, RZ, 0x3c, !PT ;  /* 0x0000002b0a0a7212 */ /* 0x000fc400078e3cff */
[----:B------:R-:W-:Y:S02]  /*1b5f0*/  SHF.R.U64 R24, R24, 0x3, RZ ;  /* 0x0000000318187819 */ /* 0x000fe400000012ff */
[----:B------:R-:W-:Y:S02]  /*1b600*/  SHF.R.U64 R26, R26, 0x3, RZ ;  /* 0x000000031a1a7819 */ /* 0x000fe400000012ff */
[----:B------:R-:W-:Y:S02]  /*1b610*/  F2FP.BF16.F32.PACK_AB R4, R89, R88 ;  /* 0x000000585904723e */ /* 0x000fe400000010ff */
[----:B------:R-:W-:Y:S02]  /*1b620*/  F2FP.BF16.F32.PACK_AB R5, R91, R90 ;  /* 0x0000005a5b05723e */ /* 0x000fe400000010ff */
[----:B------:R-:W-:Y:S02]  /*1b630*/  ISETP.NE.AND.EX P0, PT, RZ, UR5, PT, P0 ;  /* 0x00000005ff007c0c */ /* 0x000fe4000bf05300 */
[----:B------:R-:W-:Y:S01]  /*1b640*/  SHF.R.U64 R28, R28, 0x3, RZ ;  /* 0x000000031c1c7819 */ /* 0x000fe200000012ff */
[----:B------:R2:W-:Y:S01]  /*1b650*/  STSM.16.M88.4 [R38], R4 ;  /* 0x0000000426007844 */ /* 0x0005e20000000200 */
[----:B------:R-:W-:-:S02]  /*1b660*/  LOP3.LUT R12, R12, R45, RZ, 0x3c, !PT ;  /* 0x0000002d0c0c7212 */ /* 0x000fc400078e3cff */
[----:B------:R-:W-:Y:S02]  /*1b670*/  LOP3.LUT R14, R0, R47, RZ, 0x3c, !PT ;  /* 0x0000002f000e7212 */ /* 0x000fe400078e3cff */
[----:B------:R-:W-:Y:S02]  /*1b680*/  LOP3.LUT R24, R24, R49, RZ, 0x3c, !PT ;  /* 0x0000003118187212 */ /* 0x000fe400078e3cff */
[----:B------:R-:W-:Y:S02]  /*1b690*/  LOP3.LUT R26, R26, R51, RZ, 0x3c, !PT ;  /* 0x000000331a1a7212 */ /* 0x000fe400078e3cff */
[----:B------:R-:W-:Y:S02]  /*1b6a0*/  MOV R45, R8 ;  /* 0x00000008002d7202 */ /* 0x000fe40000000f00 */
[----:B------:R-:W-:Y:S02]  /*1b6b0*/  MOV R44, R10 ;  /* 0x0000000a002c7202 */ /* 0x000fe40000000f00 */
[----:B------:R-:W-:-:S02]  /*1b6c0*/  LOP3.LUT R28, R28, R53, RZ, 0x3c, !PT ;  /* 0x000000351c1c7212 */ /* 0x000fc400078e3cff */
[----:B------:R-:W-:Y:S01]  /*1b6d0*/  F2FP.BF16.F32.PACK_AB R8, R97, R96 ;  /* 0x000000606108723e */ /* 0x000fe200000010ff */
[----:B--2---:R-:W2:Y:S01]  /*1b6e0*/  LDC.64 R38, c[0x0][0xbd8] ;  /* 0x0002f600ff267b82 */ /* 0x004ea20000000a00 */
[----:B------:R-:W-:Y:S02]  /*1b6f0*/  F2FP.BF16.F32.PACK_AB R9, R99, R98 ;  /* 0x000000626309723e */ /* 0x000fe400000010ff */
[----:B------:R-:W-:Y:S02]  /*1b700*/  F2FP.BF16.F32.PACK_AB R10, R101, R100 ;  /* 0x00000064650a723e */ /* 0x000fe400000010ff */
[----:B------:R-:W-:Y:S02]  /*1b710*/  F2FP.BF16.F32.PACK_AB R11, R103, R102 ;  /* 0x00000066670b723e */ /* 0x000fe400000010ff */
[----:B------:R-:W-:Y:S02]  /*1b720*/  F2FP.BF16.F32.PACK_AB R4, R105, R104 ;  /* 0x000000686904723e */ /* 0x000fe400000010ff */
[----:B------:R-:W-:Y:S01]  /*1b730*/  F2FP.BF16.F32.PACK_AB R5, R107, R106 ;  /* 0x0000006a6b05723e */ /* 0x000fe200000010ff */
[----:B------:R3:W-:Y:S01]  /*1b740*/  STSM.16.M88.4 [R45], R8 ;  /* 0x000000082d007844 */ /* 0x0007e20000000200 */
[----:B------:R-:W-:-:S02]  /*1b750*/  F2FP.BF16.F32.PACK_AB R6, R109, R108 ;  /* 0x0000006c6d06723e */ /* 0x000fc400000010ff */
[----:B------:R-:W-:Y:S02]  /*1b760*/  F2FP.BF16.F32.PACK_AB R7, R111, R110 ;  /* 0x0000006e6f07723e */ /* 0x000fe400000010ff */
[----:B------:R-:W-:Y:S02]  /*1b770*/  MOV R43, R12 ;  /* 0x0000000c002b7202 */ /* 0x000fe40000000f00 */
[----:B------:R-:W-:Y:S01]  /*1b780*/  MOV R42, R14 ;  /* 0x0000000e002a7202 */ /* 0x000fe20000000f00 */
[----:B------:R4:W-:Y:S01]  /*1b790*/  STSM.16.M88.4 [R44], R4 ;  /* 0x000000042c007844 */ /* 0x0009e20000000200 */
[----:B------:R-:W-:Y:S02]  /*1b7a0*/  MOV R0, R24 ;  /* 0x0000001800007202 */ /* 0x000fe40000000f00 */
[----:B------:R-:W-:Y:S02]  /*1b7b0*/  MOV R41, R26 ;  /* 0x0000001a00297202 */ /* 0x000fe40000000f00 */
[----:B------:R-:W-:Y:S01]  /*1b7c0*/  F2FP.BF16.F32.PACK_AB R12, R113, R112 ;  /* 0x00000070710c723e */ /* 0x000fe200000010ff */
[----:B------:R-:W-:Y:S01]  /*1b7d0*/  ULDC UR4, c[0x0][0xa88] ;  /* 0x0002a20000047ab9 */ /* 0x000fe20000000800 */
[----:B------:R-:W-:Y:S01]  /*1b7e0*/  F2FP.BF16.F32.PACK_AB R13, R115, R114 ;  /* 0x00000072730d723e */ /* 0x000fe200000010ff */
[----:B---3--:R-:W3:Y:S01]  /*1b7f0*/  @P0 LDC.64 R8, c[0x0][0xbe0] ;  /* 0x0002f800ff080b82 */ /* 0x008ee20000000a00 */
[----:B------:R-:W-:Y:S01]  /*1b800*/  F2FP.BF16.F32.PACK_AB R14, R31, R116 ;  /* 0x000000741f0e723e */ /* 0x000fe200000010ff */
[----:B--2---:R-:W-:Y:S01]  /*1b810*/  IMAD.WIDE R38, R221, 0x4, R38 ;  /* 0x00000004dd267825 */ /* 0x004fe200078e0226 */
[----:B------:R-:W-:-:S02]  /*1b820*/  F2FP.BF16.F32.PACK_AB R15, R119, R118 ;  /* 0x00000076770f723e */ /* 0x000fc400000010ff */
[----:B------:R-:W-:Y:S02]  /*1b830*/  MOV R40, R28 ;  /* 0x0000001c00287202 */ /* 0x000fe40000000f00 */
[----:B------:R-:W-:Y:S01]  /*1b840*/  F2FP.BF16.F32.PACK_AB R24, R121, R120 ;  /* 0x000000787918723e */ /* 0x000fe200000010ff */
[----:B------:R-:W-:Y:S01]  /*1b850*/  STSM.16.M88.4 [R43], R12 ;  /* 0x0000000c2b007844 */ /* 0x000fe20000000200 */
[----:B------:R-:W-:Y:S01]  /*1b860*/  F2FP.BF16.F32.PACK_AB R25, R123, R122 ;  /* 0x0000007a7b19723e */ /* 0x000fe200000010ff */
[----:B----4-:R-:W-:Y:S01]  /*1b870*/  IMAD.MOV.U32 R44, RZ, RZ, RZ ;  /* 0x000000ffff2c7224 */ /* 0x010fe200078e00ff */
[----:B------:R-:W-:Y:S02]  /*1b880*/  F2FP.BF16.F32.PACK_AB R26, R125, R124 ;  /* 0x0000007c7d1a723e */ /* 0x000fe400000010ff */
[----:B------:R-:W-:Y:S02]  /*1b890*/  F2FP.BF16.F32.PACK_AB R27, R127, R126 ;  /* 0x0000007e7f1b723e */ /* 0x000fe400000010ff */
[----:B------:R-:W-:-:S02]  /*1b8a0*/  F2FP.BF16.F32.PACK_AB R28, R21, R128 ;  /* 0x00000080151c723e */ /* 0x000fc400000010ff */
[----:B------:R-:W-:Y:S01]  /*1b8b0*/  F2FP.BF16.F32.PACK_AB R29, R131, R130 ;  /* 0x00000082831d723e */ /* 0x000fe200000010ff */
[----:B------:R-:W-:Y:S01]  /*1b8c0*/  STSM.16.M88.4 [R42], R24 ;  /* 0x000000182a007844 */ /* 0x000fe20000000200 */
[----:B------:R-:W-:Y:S02]  /*1b8d0*/  F2FP.BF16.F32.PACK_AB R31, R135, R134 ;  /* 0x00000086871f723e */ /* 0x000fe400000010ff */
[----:B------:R-:W-:Y:S02]  /*1b8e0*/  F2FP.BF16.F32.PACK_AB R4, R145, R144 ;  /* 0x000000909104723e */ /* 0x000fe400000010ff */
[----:B------:R-:W-:Y:S01]  /*1b8f0*/  F2FP.BF16.F32.PACK_AB R5, R147, R146 ;  /* 0x000000929305723e */ /* 0x000fe200000010ff */
[----:B------:R2:W-:Y:S01]  /*1b900*/  STSM.16.M88.4 [R0], R28 ;  /* 0x0000001c00007844 */ /* 0x0005e20000000200 */
[----:B------:R-:W-:Y:S02]  /*1b910*/  F2FP.BF16.F32.PACK_AB R6, R149, R148 ;  /* 0x000000949506723e */ /* 0x000fe400000010ff */
[----:B------:R-:W-:Y:S01]  /*1b920*/  F2FP.BF16.F32.PACK_AB R7, R151, R150 ;  /* 0x000000969707723e */ /* 0x000fe200000010ff */
[----:B------:R4:W-:Y:S04]  /*1b930*/  STSM.16.M88.4 [R41], R32 ;  /* 0x0000002029007844 */ /* 0x0009e80000000200 */
[----:B------:R4:W-:Y:S01]  /*1b940*/  STSM.16.M88.4 [R40], R4 ;  /* 0x0000000428007844 */ /* 0x0009e20000000200 */
[----:B------:R-:W-:Y:S01]  /*1b950*/  BAR.SYNC.DEFER_BLOCKING 0x1, 0x100 ;  /* 0x0044000000007b1d */ /* 0x000fe20000010000 */
[----:B---3--:R-:W-:-:S04]  /*1b960*/  @P0 IMAD.WIDE R8, R221, 0x4, R8 ;  /* 0x00000004dd080825 */ /* 0x008fc800078e0208 */
[----:B--2---:R-:W-:Y:S01]  /*1b970*/  IMAD.U32 R0, RZ, RZ, UR4 ;  /* 0x00000004ff007e24 */ /* 0x004fe2000f8e00ff */
[----:B------:R4:W5:Y:S01]  /*1b980*/  @P2 LDG.E R44, desc[UR54][R38.64] ;  /* 0x00000036262c2981 */ /* 0x000962000c1e1900 */
[----:B------:R-:W-:-:S04]  /*1b990*/  IMAD.IADD R11, R16, 0x1, R203 ;  /* 0x00000001100b7824 */ /* 0x000fc800078e02cb */
[----:B------:R4:W5:Y:S01]  /*1b9a0*/  @P0 LDG.E R0, desc[UR54][R8.64] ;  /* 0x0000003608000981 */ /* 0x000962000c1e1900 */
[----:B------:R-:W-:Y:S01]  /*1b9b0*/  IMAD.WIDE R36, R11, 0x2, R36 ;  /* 0x000000020b247825 */ /* 0x000fe200078e0224 */
[----:B------:R-:W-:Y:S06]  /*1b9c0*/  @P0 BRA `(.L_x_7099) ;  /* 0x0000000000100947 */ /* 0x000fec0003800000 */
[----:B------:R-:W-:Y:S05]  /*1b9d0*/  @!P2 BRA `(.L_x_7099) ;  /* 0x00000000000ca947 */ /* 0x000fea0003800000 */
[----:B----4-:R-:W2:Y:S04]  /*1b9e0*/  LDG.E R5, desc[UR54][R38.64] ;  /* 0x0000003626057981 */ /* 0x010ea8000c1e1900 */
[----:B-----5:R-:W2:Y:S02]  /*1b9f0*/  LDG.E R0, desc[UR54][R38.64+0x4] ;  /* 0x0000043626007981 */ /* 0x020ea4000c1e1900 */
[----:B--2---:R-:W-:-:S07]  /*1ba00*/  IMAD.IADD R0, R0, 0x1, -R5 ;  /* 0x0000000100007824 */ /* 0x004fce00078e0a05 */
.L_x_7099:
[----:B------:R-:W-:Y:S01]  /*1ba10*/  SHF.R.S32.HI R48, RZ, 0x1f, R219 ;  /* 0x0000001fff307819 */ /* 0x000fe200000114db */
[----:B------:R-:W-:Y:S01]  /*1ba20*/  ULDC.64 UR4, c[0x0][0xb70] ;  /* 0x0002dc0000047ab9 */ /* 0x000fe20000000a00 */
[----:B-----5:R-:W-:Y:S01]  /*1ba30*/  SHF.R.S32.HI R45, RZ, 0x1f, R44 ;  /* 0x0000001fff2d7819 */ /* 0x020fe2000001142c */
[----:B------:R-:W-:Y:S01]  /*1ba40*/  IMAD R11, R223, 0x80, R204 ;  /* 0x00000080df0b7824 */ /* 0x000fe200078e02cc */
[----:B------:R-:W-:Y:S01]  /*1ba50*/  SEL R49, R221, RZ, !P2 ;  /* 0x000000ffdd317207 */ /* 0x000fe20005000000 */
[----:B----4-:R-:W-:Y:S01]  /*1ba60*/  IMAD R6, R48, UR4, RZ ;  /* 0x0000000430067c24 */ /* 0x010fe2000f8e02ff */
[C---:B------:R-:W-:Y:S01]  /*1ba70*/  IADD3 R9, P0, R36.reuse, 0x1000, RZ ;  /* 0x0000100024097810 */ /* 0x040fe20007f1e0ff */
[----:B------:R-:W-:Y:S01]  /*1ba80*/  IMAD.WIDE.U32 R4, R219, UR4, R44 ;  /* 0x00000004db047c25 */ /* 0x000fe2000f8e002c */
[----:B------:R-:W-:Y:S02]  /*1ba90*/  IADD3 R13, P1, R36, 0x2000, RZ ;  /* 0x00002000240d7810 */ /* 0x000fe40007f3e0ff */
[----:B------:R-:W-:Y:S01]  /*1baa0*/  LOP3.LUT R8, R9, 0x380, RZ, 0xc0, !PT ;  /* 0x0000038009087812 */ /* 0x000fe200078ec0ff */
[----:B------:R-:W-:Y:S01]  /*1bab0*/  IMAD R7, R219, UR5, R6 ;  /* 0x00000005db077c24 */ /* 0x000fe2000f8e0206 */
[----:B------:R-:W-:Y:S01]  /*1bac0*/  SHF.R.S32.HI R6, RZ, 0x1f, R221 ;  /* 0x0000001fff067819 */ /* 0x000fe200000114dd */
[----:B------:R-:W-:Y:S01]  /*1bad0*/  ULDC.64 UR4, c[0x0][0xb78] ;  /* 0x0002de0000047ab9 */ /* 0x000fe20000000a00 */
[----:B------:R-:W-:Y:S01]  /*1bae0*/  SHF.R.U64 R8, R8, 0x3, RZ ;  /* 0x0000000308087819 */ /* 0x000fe200000012ff */
[----:B------:R-:W-:Y:S01]  /*1baf0*/  IMAD.IADD R5, R5, 0x1, R7 ;  /* 0x0000000105057824 */ /* 0x000fe200078e0207 */
[----:B------:R-:W-:-:S02]  /*1bb00*/  SEL R50, R6, RZ, !P2 ;  /* 0x000000ff06327207 */ /* 0x000fc40005000000 */
[----:B------:R-:W-:Y:S01]  /*1bb10*/  IADD3 R25, P2, R36, 0x3000, RZ ;  /* 0x0000300024197810 */ /* 0x000fe20007f5e0ff */
[----:B------:R-:W-:Y:S01]  /*1bb20*/  IMAD.WIDE.U32 R4, R49, UR4, R4 ;  /* 0x0000000431047c25 */ /* 0x000fe2000f8e0004 */
[----:B------:R-:W-:Y:S02]  /*1bb30*/  SHF.R.S32.HI R7, RZ, 0x1f, R11 ;  /* 0x0000001fff077819 */ /* 0x000fe4000001140b */
[----:B------:R-:W-:Y:S01]  /*1bb40*/  LOP3.LUT R24, R25, 0x380, RZ, 0xc0, !PT ;  /* 0x0000038019187812 */ /* 0x000fe200078ec0ff */
[----:B------:R-:W-:Y:S01]  /*1bb50*/  IMAD R6, R50, UR4, RZ ;  /* 0x0000000432067c24 */ /* 0x000fe2000f8e02ff */
[----:B------:R-:W-:Y:S02]  /*1bb60*/  IADD3 R4, P3, R11, R4, RZ ;  /* 0x000000040b047210 */ /* 0x000fe40007f7e0ff */
[----:B------:R-:W-:Y:S01]  /*1bb70*/  LOP3.LUT R12, R13, 0x380, RZ, 0xc0, !PT ;  /* 0x000003800d0c7812 */ /* 0x000fe200078ec0ff */
[----:B------:R-:W-:Y:S01]  /*1bb80*/  IMAD R6, R49, UR5, R6 ;  /* 0x0000000531067c24 */ /* 0x000fe2000f8e0206 */
[----:B------:R-:W-:Y:S01]  /*1bb90*/  ULDC.64 UR4, c[0x0][0xb40] ;  /* 0x0002d00000047ab9 */ /* 0x000fe20000000a00 */
[----:B------:R-:W-:-:S02]  /*1bba0*/  SHF.R.U64 R24, R24, 0x3, RZ ;  /* 0x0000000318187819 */ /* 0x000fc400000012ff */
[----:B------:R-:W-:Y:S01]  /*1bbb0*/  LOP3.LUT R8, R8, R9, RZ, 0x3c, !PT ;  /* 0x0000000908087212 */ /* 0x000fe200078e3cff */
[--C-:B------:R-:W-:Y:S01]  /*1bbc0*/  IMAD.X R9, RZ, RZ, R37.reuse, P0 ;  /* 0x000000ffff097224 */ /* 0x100fe200000e0625 */
[----:B------:R-:W-:Y:S01]  /*1bbd0*/  IADD3.X R7, R7, R5, R6, P3, !PT ;  /* 0x0000000507077210 */ /* 0x000fe20001ffe406 */
[----:B------:R-:W-:Y:S01]  /*1bbe0*/  VIADD R5, R11, 0x8 ;  /* 0x000000080b057836 */ /* 0x000fe20000000000 */
[----:B------:R-:W-:Y:S02]  /*1bbf0*/  LEA R46, P3, R4, UR4, 0x2 ;  /* 0x00000004042e7c11 */ /* 0x000fe4000f8610ff */
[----:B------:R-:W-:Y:S02]  /*1bc00*/  SHF.R.U64 R12, R12, 0x3, RZ ;  /* 0x000000030c0c7819 */ /* 0x000fe400000012ff */
[----:B------:R-:W-:Y:S01]  /*1bc10*/  LOP3.LUT R24, R24, R25, RZ, 0x3c, !PT ;  /* 0x0000001918187212 */ /* 0x000fe200078e3cff */
[----:B------:R-:W-:Y:S01]  /*1bc20*/  IMAD.X R25, RZ, RZ, R37, P2 ;  /* 0x000000ffff197224 */ /* 0x000fe200010e0625 */
[----:B------:R-:W-:Y:S01]  /*1bc30*/  LEA.HI.X R47, R4, UR5, R7, 0x2, P3 ;  /* 0x00000005042f7c11 */ /* 0x000fe200098f1407 */
[----:B------:R-:W-:Y:S01]  /*1bc40*/  ULDC.64 UR4, c[0x0][0xaa0] ;  /* 0x0002a80000047ab9 */ /* 0x000fe20000000a00 */
[----:B------:R-:W-:-:S02]  /*1bc50*/  IADD3 R29, P5, R36, 0x4000, RZ ;  /* 0x00004000241d7810 */ /* 0x000fc40007fbe0ff */
[C---:B------:R-:W-:Y:S02]  /*1bc60*/  IADD3 R33, P4, R36.reuse, 0x5000, RZ ;  /* 0x0000500024217810 */ /* 0x040fe40007f9e0ff */
[----:B------:R-:W-:Y:S02]  /*1bc70*/  IADD3 R39, P3, R36, 0x6000, RZ ;  /* 0x0000600024277810 */ /* 0x000fe40007f7e0ff */
[----:B------:R-:W-:Y:S02]  /*1bc80*/  LOP3.LUT P0, RZ, R224, 0x3, RZ, 0xc0, !PT ;  /* 0x00000003e0ff7812 */ /* 0x000fe4000780c0ff */
[----:B------:R-:W-:Y:S02]  /*1bc90*/  IADD3 R7, P2, R36, 0x7000, RZ ;  /* 0x0000700024077810 */ /* 0x000fe40007f5e0ff */
[----:B------:R-:W-:Y:S01]  /*1bca0*/  LOP3.LUT R12, R12, R13, RZ, 0x3c, !PT ;  /* 0x0000000d0c0c7212 */ /* 0x000fe200078e3cff */
[--C-:B------:R-:W-:Y:S01]  /*1bcb0*/  IMAD.X R13, RZ, RZ, R37.reuse, P1 ;  /* 0x000000ffff0d7224 */ /* 0x100fe200008e0625 */
[----:B------:R-:W-:Y:S01]  /*1bcc0*/  LOP3.LUT R28, R29, 0x380, RZ, 0xc0, !PT ;  /* 0x000003801d1c7812 */ /* 0x000fe200078ec0ff */
[----:B------:R-:W-:Y:S01]  /*1bcd0*/  IMAD.X R41, RZ, RZ, R37, P2 ;  /* 0x000000ffff297224 */ /* 0x000fe200010e0625 */
[----:B------:R-:W-:-:S02]  /*1bce0*/  LOP3.LUT R32, R33, 0x380, RZ, 0xc0, !PT ;  /* 0x0000038021207812 */ /* 0x000fc400078ec0ff */
[----:B------:R-:W-:Y:S02]  /*1bcf0*/  LOP3.LUT R38, R39, 0x380, RZ, 0xc0, !PT ;  /* 0x0000038027267812 */ /* 0x000fe400078ec0ff */
[-C--:B------:R-:W-:Y:S02]  /*1bd00*/  ISETP.GE.OR P1, PT, R11, R0.reuse, P0 ;  /* 0x000000000b00720c */ /* 0x080fe40000726670 */
[----:B------:R-:W-:Y:S02]  /*1bd10*/  LOP3.LUT R4, R36, 0x380, RZ, 0xc0, !PT ;  /* 0x0000038024047812 */ /* 0x000fe400078ec0ff */
[----:B------:R-:W-:Y:S02]  /*1bd20*/  ISETP.GE.OR P0, PT, R5, R0, P0 ;  /* 0x000000000500720c */ /* 0x000fe40000706670 */
[----:B------:R-:W-:Y:S02]  /*1bd30*/  LOP3.LUT R6, R7, 0x380, RZ, 0xc0, !PT ;  /* 0x0000038007067812 */ /* 0x000fe400078ec0ff */
[----:B------:R-:W-:-:S02]  /*1bd40*/  SHF.R.U64 R28, R28, 0x3, RZ ;  /* 0x000000031c1c7819 */ /* 0x000fc400000012ff */
[----:B------:R-:W-:Y:S02]  /*1bd50*/  SHF.R.U64 R32, R32, 0x3, RZ ;  /* 0x0000000320207819 */ /* 0x000fe400000012ff */
[----:B------:R-:W-:Y:S01]  /*1bd60*/  SHF.R.U64 R38, R38, 0x3, RZ ;  /* 0x0000000326267819 */ /* 0x000fe200000012ff */
[----:B------:R2:W-:Y:S01]  /*1bd70*/  @!P1 STG.E desc[UR54][R46.64], R20 ;  /* 0x000000142e009986 */ /* 0x0005e2000c101936 */
        /* <DEDUP_REMOVED lines=12> */
[----:B------:R-:W-:Y:S01]  /*1be40*/  IMAD R45, R45, UR4, RZ ;  /* 0x000000042d2d7c24 */ /* 0x000fe2000f8e02ff */
[----:B------:R-:W5:Y:S01]  /*1be50*/  LD.E.128 R8, desc[UR54][R8.64] ;  /* 0x0000003608087980 */ /* 0x000f62000c101d00 */
[----:B--2---:R-:W-:-:S02]  /*1be60*/  IMAD.MOV.U32 R20, RZ, RZ, R16 ;  /* 0x000000ffff147224 */ /* 0x004fc400078e0010 */
[----:B------:R-:W-:Y:S01]  /*1be70*/  IMAD.MOV.U32 R21, RZ, RZ, R17 ;  /* 0x000000ffff157224 */ /* 0x000fe200078e0011 */
[----:B------:R-:W5:Y:S01]  /*1be80*/  LD.E.128 R4, desc[UR54][R4.64] ;  /* 0x0000003604047980 */ /* 0x000f62000c101d00 */
[----:B------:R-:W-:-:S03]  /*1be90*/  IMAD R45, R44, UR5, R45 ;  /* 0x000000052c2d7c24 */ /* 0x000fc6000f8e022d */
[----:B------:R-:W5:Y:S01]  /*1bea0*/  LD.E.128 R12, desc[UR54][R12.64] ;  /* 0x000000360c0c7980 */ /* 0x000f62000c101d00 */
[----:B------:R-:W-:Y:S01]  /*1beb0*/  IMAD.WIDE.U32 R20, R44, UR4, R20 ;  /* 0x000000042c147c25 */ /* 0x000fe2000f8e0014 */
[----:B------:R-:W-:Y:S02]  /*1bec0*/  ULDC.64 UR4, c[0x0][0xae0] ;  /* 0x0002b80000047ab9 */ /* 0x000fe40000000a00 */
        /* <DEDUP_REMOVED lines=15> */
[C---:B---3--:R-:W-:Y:S02]  /*1bfc0*/  IMAD R3, R219.reuse, UR5, R44 ;  /* 0x00000005db037c24 */ /* 0x048fe4000f8e022c */
[----:B------:R-:W-:Y:S01]  /*1bfd0*/  IMAD.WIDE.U32 R20, R219, UR4, R20 ;  /* 0x00000004db147c25 */ /* 0x000fe2000f8e0014 */
[----:B------:R-:W-:-:S03]  /*1bfe0*/  ULDC.64 UR4, c[0x0][0xae8] ;  /* 0x0002ba0000047ab9 */ /* 0x000fc60000000a00 */
[----:B------:R-:W-:Y:S02]  /*1bff0*/  VIADD R0, R2, 0x28820 ;  /* 0x0002882002007836 */ /* 0x000fe40000000000 */
[----:B------:R-:W-:Y:S02]  /*1c000*/  IMAD R44, R50, UR4, RZ ;  /* 0x00000004322c7c24 */ /* 0x000fe4000f8e02ff */
[----:B------:R-:W-:Y:S01]  /*1c010*/  IMAD.IADD R21, R21, 0x1, R3 ;  /* 0x0000000115157824 */ /* 0x000fe200078e0203 */
[----:B------:R-:W-:Y:S01]  /*1c020*/  PRMT R0, RZ, 0x654, R0 ;  /* 0x00000654ff007816 */ /* 0x000fe20000000000 */
[C---:B------:R-:W-:Y:S01]  /*1c030*/  IMAD R3, R49.reuse, UR5, R44 ;  /* 0x0000000531037c24 */ /* 0x040fe2000f8e022c */
[----:B------:R-:W-:Y:S01]  /*1c040*/  BSSY B1, `(.L_x_7100) ;  /* 0x0000018000017945 */ /* 0x000fe20003800000 */
[----:B------:R-:W-:Y:S01]  /*1c050*/  IMAD.WIDE.U32 R46, R49, UR4, R20 ;  /* 0x00000004312e7c25 */ /* 0x000fe2000f8e0014 */
[----:B--2---:R2:W-:Y:S01]  /*1c060*/  SYNCS.ARRIVE.TRANS64.RED.A1T0 RZ, [R0+URZ], RZ ;  /* 0x000000ff00ff79a7 */ /* 0x0045e2000810043f */
        /* <DEDUP_REMOVED lines=21> */
.L_x_7101:
[----:B------:R-:W-:Y:S05]  /*1c1c0*/  BSYNC B1 ;  /* 0x0000000000017941 */ /* 0x000fea0003800000 */
.L_x_7100:
[----:B------:R-:W-:Y:S04]  /*1c1d0*/  BSSY B1, `(.L_x_7102) ;  /* 0x0000013000017945 */ /* 0x000fe80003800000 */
[----:B------:R-:W-:Y:S05]  /*1c1e0*/  @P0 BRA `(.L_x_7103) ;  /* 0x0000000000440947 */ /* 0x000fea0003800000 */
[----:B------:R-:W-:Y:S01]  /*1c1f0*/  IADD3 R3, P0, R44, 0x20, RZ ;  /* 0x000000202c037810 */ /* 0x000fe20007f1e0ff */
[----:B------:R-:W-:Y:S01]  /*1c200*/  ULDC.64 UR6, c[0x0][0xad8] ;  /* 0x0002b60000067ab9 */ /* 0x000fe20000000a00 */
[----:B---3-5:R-:W-:Y:S01]  /*1c210*/  IMAD.MOV.U32 R4, RZ, RZ, R46 ;  /* 0x000000ffff047224 */ /* 0x028fe200078e002e */
[----:B------:R-:W-:Y:S01]  /*1c220*/  ULDC UR4, c[0x0][0xa8c] ;  /* 0x0002a30000047ab9 */ /* 0x000fe20000000800 */
[----:B------:R-:W-:Y:S01]  /*1c230*/  IMAD.MOV.U32 R5, RZ, RZ, R51 ;  /* 0x000000ffff057224 */ /* 0x000fe200078e0033 */
[----:B------:R-:W-:Y:S01]  /*1c240*/  ISETP.GE.AND P3, PT, R16, UR4, PT ;  /* 0x0000000410007c0c */ /* 0x000fe2000bf66270 */
[----:B--2---:R-:W-:Y:S01]  /*1c250*/  IMAD.X R0, RZ, RZ, R45, P0 ;  /* 0x000000ffff007224 */ /* 0x004fe200000e062d */
[----:B------:R-:W-:Y:S01]  /*1c260*/  ISETP.GE.AND P4, PT, R195, UR4, PT ;  /* 0x00000004c3007c0c */ /* 0x000fe2000bf86270 */
[----:B------:R-:W-:-:S04]  /*1c270*/  IMAD.WIDE.U32 R4, R3, UR6, R4 ;  /* 0x0000000603047c25 */ /* 0x000fc8000f8e0004 */
        /* <DEDUP_REMOVED lines=8> */
.L_x_7103:
[----:B------:R-:W-:Y:S05]  /*1c300*/  BSYNC B1 ;  /* 0x0000000000017941 */ /* 0x000fea0003800000 */
.L_x_7102:
        /* <DEDUP_REMOVED lines=14> */
[----:B----4-:R-:W-:Y:S01]  /*1c3f0*/  LEA R6, P0, R4, UR6, 0x1 ;  /* 0x0000000604067c11 */ /* 0x010fe2000f8008ff */
[----:B------:R-:W-:-:S05]  /*1c400*/  IMAD.IADD R3, R5, 0x1, R3 ;  /* 0x0000000105037824 */ /* 0x000fca00078e0203 */
[----:B------:R-:W-:-:S05]  /*1c410*/  LEA.HI.X R7, R4, UR7, R3, 0x1, P0 ;  /* 0x0000000704077c11 */ /* 0x000fca00080f0c03 */
[----:B------:R2:W-:Y:S04]  /*1c420*/  @!P1 STG.E.128 desc[UR54][R6.64], R12 ;  /* 0x0000000c06009986 */ /* 0x0005e8000c101d36 */
[----:B------:R2:W-:Y:S02]  /*1c430*/  @!P3 STG.E.128 desc[UR54][R6.64+0x80], R36 ;  /* 0x000080240600b986 */ /* 0x0005e4000c101d36 */
.L_x_7105:
[----:B------:R-:W-:Y:S05]  /*1c440*/  BSYNC B1 ;  /* 0x0000000000017941 */ /* 0x000fea0003800000 */
.L_x_7104:
[----:B------:R-:W-:Y:S05]  /*1c450*/  @P2 BRA `(.L_x_7106) ;  /* 0x0000000800ac2947 */ /* 0x000fea0003800000 */
[----:B------:R-:W-:Y:S01]  /*1c460*/  IADD3 R3, P0, R44, 0x60, RZ ;  /* 0x000000602c037810 */ /* 0x000fe20007f1e0ff */
[----:B------:R-:W-:Y:S01]  /*1c470*/  ULDC.64 UR6, c[0x0][0xad8] ;  /* 0x0002b60000067ab9 */ /* 0x000fe20000000a00 */
[----:B---3-5:R-:W-:Y:S01]  /*1c480*/  IMAD.MOV.U32 R4, RZ, RZ, R46 ;  /* 0x000000ffff047224 */ /* 0x028fe200078e002e */
[----:B------:R-:W-:Y:S01]  /*1c490*/  ULDC UR4, c[0x0][0xa8c] ;  /* 0x0002a30000047ab9 */ /* 0x000fe20000000800 */
[----:B------:R-:W-:Y:S01]  /*1c4a0*/  IMAD.MOV.U32 R5, RZ, RZ, R51 ;  /* 0x000000ffff057224 */ /* 0x000fe200078e0033 */
[----:B------:R-:W-:Y:S01]  /*1c4b0*/  ISETP.GE.AND P1, PT, R16, UR4, PT ;  /* 0x0000000410007c0c */ /* 0x000fe2000bf26270 */
[----:B------:R-:W-:Y:S02]  /*1c4c0*/  IMAD.X R44, RZ, RZ, R45, P0 ;  /* 0x000000ffff2c7224 */ /* 0x000fe400000e062d */
[----:B------:R-:W-:-:S04]  /*1c4d0*/  IMAD.WIDE.U32 R4, R3, UR6, R4 ;  /* 0x0000000603047c25 */ /* 0x000fc8000f8e0004 */
[----:B------:R-:W-:-:S04]  /*1c4e0*/  IMAD R44, R44, UR6, RZ ;  /* 0x000000062c2c7c24 */ /* 0x000fc8000f8e02ff */
[----:B------:R-:W-:Y:S01]  /*1c4f0*/  IMAD R3, R3, UR7, R44 ;  /* 0x0000000703037c24 */ /* 0x000fe2000f8e022c */
[----:B------:R-:W-:Y:S02]  /*1c500*/  ULDC.64 UR6, c[0x0][0xa80] ;  /* 0x0002a00000067ab9 */ /* 0x000fe40000000a00 */
[----:B--2-4-:R-:W-:Y:S01]  /*1c510*/  LEA R6, P0, R4, UR6, 0x1 ;  /* 0x0000000604067c11 */ /* 0x014fe2000f8008ff */
[----:B------:R-:W-:-:S05]  /*1c520*/  IMAD.IADD R3, R5, 0x1, R3 ;  /* 0x0000000105037824 */ /* 0x000fca00078e0203 */
[----:B------:R-:W-:Y:S02]  /*1c530*/  LEA.HI.X R7, R4, UR7, R3, 0x1, P0 ;  /* 0x0000000704077c11 */ /* 0x000fe400080f0c03 */
[----:B------:R-:W-:-:S03]  /*1c540*/  ISETP.GE.AND P0, PT, R195, UR4, PT ;  /* 0x00000004c3007c0c */ /* 0x000fc6000bf06270 */
[----:B------:R2:W-:Y:S10]  /*1c550*/  @!P1 STG.E.128 desc[UR54][R6.64], R24 ;  /* 0x0000001806009986 */ /* 0x0005f4000c101d36 */
[----:B------:R-:W-:Y:S05]  /*1c560*/  @P0 BRA `(.L_x_7106) ;  /* 0x0000000800680947 */ /* 0x000fea0003800000 */
[----:B------:R3:W-:Y:S01]  /*1c570*/  STG.E.128 desc[UR54][R6.64+0x80], R40 ;  /* 0x0000802806007986 */ /* 0x0007e2000c101d36 */
[----:B------:R-:W-:Y:S05]  /*1c580*/  BRA `(.L_x_7106) ;  /* 0x0000000800607947 */ /* 0x000fea0003800000 */
.L_x_7098:
[----:B------:R-:W-:Y:S01]  /*1c590*/  ULDC.64 UR4, c[0x0][0xbd8] ;  /* 0x0002f60000047ab9 */ /* 0x000fe20000000a00 */
[----:B------:R-:W2:Y:S01]  /*1c5a0*/  LDC.64 R4, c[0x0][0xbd8] ;  /* 0x0002f600ff047b82 */ /* 0x000ea20000000a00 */
[----:B------:R-:W-:Y:S01]  /*1c5b0*/  ISETP.NE.U32.AND P0, PT, RZ, UR4, PT ;  /* 0x00000004ff007c0c */ /* 0x000fe2000bf05070 */
[----:B------:R-:W-:-:S03]  /*1c5c0*/  IMAD.MOV.U32 R3, RZ, RZ, RZ ;  /* 0x000000ffff037224 */ /* 0x000fc600078e00ff */
[----:B------:R-:W-:Y:S01]  /*1c5d0*/  ISETP.NE.AND.EX P0, PT, RZ, UR5, PT, P0 ;  /* 0x00000005ff007c0c */ /* 0x000fe2000bf05300 */
[----:B------:R-:W-:Y:S02]  /*1c5e0*/  ULDC.64 UR4, c[0x0][0xbe0] ;  /* 0x0002f80000047ab9 */ /* 0x000fe40000000a00 */
[----:B------:R-:W-:-:S04]  /*1c5f0*/  ISETP.NE.U32.AND P1, PT, RZ, UR4, PT ;  /* 0x00000004ff007c0c */ /* 0x000fc8000bf25070 */
[----:B------:R-:W-:Y:S01]  /*1c600*/  ISETP.NE.AND.EX P1, PT, RZ, UR5, PT, P1 ;  /* 0x00000005ff007c0c */ /* 0x000fe2000bf25310 */
[----:B--2---:R-:W-:-:S12]  /*1c610*/  IMAD.WIDE R4, R221, 0x4, R4 ;  /* 0x00000004dd047825 */ /* 0x004fd800078e0204 */
[----:B------:R-:W2:Y:S01]  /*1c620*/  @P1 LDC.64 R6, c[0x0][0xbe0] ;  /* 0x0002f800ff061b82 */ /* 0x000ea20000000a00 */
[----:B------:R-:W-:Y:S02]  /*1c630*/  ULDC UR4, c[0x0][0xa88] ;  /* 0x0002a20000047ab9 */ /* 0x000fe40000000800 */
[----:B------:R-:W-:Y:S01]  /*1c640*/  IMAD.U32 R0, RZ, RZ, UR4 ;  /* 0x00000004ff007e24 */ /* 0x000fe2000f8e00ff */
[----:B------:R3:W5:Y:S01]  /*1c650*/  @P0 LDG.E R3, desc[UR54][R4.64] ;  /* 0x0000003604030981 */ /* 0x000762000c1e1900 */
[----:B--2---:R-:W-:-:S05]  /*1c660*/  @P1 IMAD.WIDE R6, R221, 0x4, R6 ;  /* 0x00000004dd061825 */ /* 0x004fca00078e0206 */
[----:B------:R3:W5:Y:S01]  /*1c670*/  @P1 LDG.E R0, desc[UR54][R6.64] ;  /* 0x0000003606001981 */ /* 0x000762000c1e1900 */
[----:B------:R-:W-:Y:S02]  /*1c680*/  ISETP.GT.AND P2, PT, R230, 0x7f, PT ;  /* 0x0000007fe600780c */ /* 0x000fe40003f44270 */
[----:B------:R-:W-:Y:S01]  /*1c690*/  SHF.R.S32.HI R8, RZ, 0x1f, R221 ;  /* 0x0000001fff087819 */ /* 0x000fe200000114dd */
[----:B------:R-:W-:Y:S10]  /*1c6a0*/  @P1 BRA `(.L_x_7107) ;  /* 0x0000000000101947 */ /* 0x000ff40003800000 */
[----:B------:R-:W-:Y:S05]  /*1c6b0*/  @!P0 BRA `(.L_x_7107) ;  /* 0x00000000000c8947 */ /* 0x000fea0003800000 */
[----:B---3--:R-:W2:Y:S04]  /*1c6c0*/  LDG.E R7, desc[UR54][R4.64] ;  /* 0x0000003604077981 */ /* 0x008ea8000c1e1900 */
[----:B-----5:R-:W2:Y:S02]  /*1c6d0*/  LDG.E R0, desc[UR54][R4.64+0x4] ;  /* 0x0000043604007981 */ /* 0x020ea4000c1e1900 */
[----:B--2---:R-:W-:-:S07]  /*1c6e0*/  IMAD.IADD R0, R0, 0x1, -R7 ;  /* 0x0000000100007824 */ /* 0x004fce00078e0a07 */
.L_x_7107:
[----:B------:R-:W-:Y:S01]  /*1c6f0*/  BSSY B1, `(.L_x_7108) ;  /* 0x000001c000017945 */ /* 0x000fe20003800000 */
[----:B------:R-:W-:Y:S02]  /*1c700*/  SEL R10, R8, RZ, !P0 ;  /* 0x000000ff080a7207 */ /* 0x000fe40004000000 */
[----:B------:R-:W-:Y:S02]  /*1c710*/  SHF.R.S32.HI R9, RZ, 0x1f, R219 ;  /* 0x0000001fff097819 */ /* 0x000fe400000114db */
[----:B------:R-:W-:Y:S02]  /*1c720*/  SEL R11, R221, RZ, !P0 ;  /* 0x000000ffdd0b7207 */ /* 0x000fe40004000000 */
[----:B-----5:R-:W-:Y:S01]  /*1c730*/  SHF.R.S32.HI R8, RZ, 0x1f, R3 ;  /* 0x0000001fff087819 */ /* 0x020fe20000011403 */
[----:B------:R-:W-:Y:S06]  /*1c740*/  @P2 BRA `(.L_x_7109) ;  /* 0x0000000000582947 */ /* 0x000fec0003800000 */
[----:B---3--:R-:W2:Y:S02]  /*1c750*/  S2R R4, SR_TID.X ;  /* 0x0000000000047919 */ /* 0x008ea40000002100 */
        /* <DEDUP_REMOVED lines=21> */
.L_x_7109:
[----:B------:R-:W-:Y:S05]  /*1c8b0*/  BSYNC B1 ;  /* 0x0000000000017941 */ /* 0x000fea0003800000 */
.L_x_7108:
[----:B------:R-:W-:Y:S01]  /*1c8c0*/  ULDC.64 UR4, c[0x0][0xaa0] ;  /* 0x0002a80000047ab9 */ /* 0x000fe20000000a00 */
[----:B---3--:R-:W-:Y:S01]  /*1c8d0*/  IMAD.MOV.U32 R4, RZ, RZ, R16 ;  /* 0x000000ffff047224 */ /* 0x008fe200078e0010 */
        /* <DEDUP_REMOVED lines=10> */
[----:B------:R-:W-:Y:S01]  /*1c980*/  IMAD R3, R219, UR5, R6 ;  /* 0x00000005db037c24 */ /* 0x000fe2000f8e0206 */
        /* <DEDUP_REMOVED lines=29> */
.L_x_7111:
[----:B------:R-:W-:Y:S05]  /*1cb60*/  BSYNC B1 ;  /* 0x0000000000017941 */ /* 0x000fea0003800000 */
.L_x_7110:
        /* <DEDUP_REMOVED lines=10> */
[----:B------:R-:W-:-:S04]  /*1cc10*/  IMAD.WIDE.U32 R4, R3, UR6, R4 ;  /* 0x0000000603047c25 */ /* 0x000fc8000f8e0004 */
[----:B------:R-:W-:-:S04]  /*1cc20*/  IMAD R0, R0, UR6, RZ ;  /* 0x0000000600007c24 */ /* 0x000fc8000f8e02ff */
[----:B------:R-:W-:Y:S01]  /*1cc30*/  IMAD R3, R3, UR7, R0 ;  /* 0x0000000703037c24 */ /* 0x000fe2000f8e0200 */
[----:B------:R-:W-:Y:S02]  /*1cc40*/  ULDC.64 UR6, c[0x0][0xa80] ;  /* 0x0002a00000067ab9 */ /* 0x000fe40000000a00 */
[----:B--2---:R-:W-:Y:S01]  /*1cc50*/  LEA R12, P2, R4, UR6, 0x1 ;  /* 0x00000006040c7c11 */ /* 0x004fe2000f8408ff */
[----:B------:R-:W-:-:S05]  /*1cc60*/  IMAD.IADD R3, R5, 0x1, R3 ;  /* 0x0000000105037824 */ /* 0x000fca00078e0203 */
[----:B------:R-:W-:-:S05]  /*1cc70*/  LEA.HI.X R13, R4, UR7, R3, 0x1, P2 ;  /* 0x00000007040d7c11 */ /* 0x000fca00090f0c03 */
[----:B------:R3:W-:Y:S04]  /*1cc80*/  @!P3 STG.E.128 desc[UR54][R12.64], RZ ;  /* 0x000000ff0c00b986 */ /* 0x0007e8000c101d36 */
[----:B------:R3:W-:Y:S02]  /*1cc90*/  @!P4 STG.E.128 desc[UR54][R12.64+0x80], RZ ;  /* 0x000080ff0c00c986 */ /* 0x0007e4000c101d36 */
.L_x_7113:
[----:B------:R-:W-:Y:S05]  /*1cca0*/  BSYNC B1 ;  /* 0x0000000000017941 */ /* 0x000fea0003800000 */
.L_x_7112:
        /* <DEDUP_REMOVED lines=14> */
[----:B--23--:R-:W-:Y:S01]  /*1cd90*/  LEA R12, P0, R4, UR6, 0x1 ;  /* 0x00000006040c7c11 */ /* 0x00cfe2000f8008ff */
[----:B------:R-:W-:-:S05]  /*1cda0*/  IMAD.IADD R3, R5, 0x1, R3 ;  /* 0x0000000105037824 */ /* 0x000fca00078e0203 */
[----:B------:R-:W-:-:S05]  /*1cdb0*/  LEA.HI.X R13, R4, UR7, R3, 0x1, P0 ;  /* 0x00000007040d7c11 */ /* 0x000fca00080f0c03 */
[----:B------:R4:W-:Y:S04]  /*1cdc0*/  @!P2 STG.E.128 desc[UR54][R12.64], RZ ;  /* 0x000000ff0c00a986 */ /* 0x0009e8000c101d36 */
[----:B------:R4:W-:Y:S02]  /*1cdd0*/  @!P3 STG.E.128 desc[UR54][R12.64+0x80], RZ ;  /* 0x000080ff0c00b986 */ /* 0x0009e4000c101d36 */
.L_x_7115:
[----:B------:R-:W-:Y:S05]  /*1cde0*/  BSYNC B1 ;  /* 0x0000000000017941 */ /* 0x000fea0003800000 */
.L_x_7114:
        /* <DEDUP_REMOVED lines=18> */
.L_x_7106:
[----:B------:R-:W-:Y:S05]  /*1cf10*/  BSYNC B0 ;  /* 0x0000000000007941 */ /* 0x000fea0003800000 */
.L_x_7097:
[----:B------:R-:W-:Y:S02]  /*1cf20*/  ULDC UR4, c[0x0][0xc14] ;  /* 0x0003050000047ab9 */ /* 0x000fe40000000800 */
[----:B-1----:R-:W-:-:S13]  /*1cf30*/  ISETP.GE.AND P0, PT, R199, UR4, PT ;  /* 0x00000004c7007c0c */ /* 0x002fda000bf06270 */
[----:B------:R-:W-:Y:S05]  /*1cf40*/  @!P0 BRA `(.L_x_7116) ;  /* 0xfffffe4000788947 */ /* 0x000fea000383ffff */
[----:B------:R-:W-:Y:S05]  /*1cf50*/  BRA `(.L_x_6836) ;  /* 0x00000064001c7947 */ /* 0x000fea0003800000 */
.L_x_6834:
        /* <DEDUP_REMOVED lines=61> */
.L_x_7121:
        /* <DEDUP_REMOVED lines=16> */
.L_x_7120:
[----:B------:R-:W-:Y:S05]  /*1d430*/  BSYNC B0 ;  /* 0x0000000000007941 */ /* 0x000fea0003800000 */
.L_x_7119:
        /* <DEDUP_REMOVED lines=25> */
.L_x_7117:
        /* <DEDUP_REMOVED lines=20> */
.L_x_7122:
[----:B-12---:R-:W-:Y:S02]  /*1d710*/  IMAD.MOV R0, RZ, RZ, -R3 ;  /* 0x000000ffff007224 */ /* 0x006fe400078e0a03 */
[----:B---3--:R-:W-:Y:S02]  /*1d720*/  IMAD R16, R16, UR4, R5 ;  /* 0x0000000410107c24 */ /* 0x008fe4000f8e0205 */
[----:B------:R-:W-:Y:S01]  /*1d730*/  IMAD R5, R0, R9, RZ ;  /* 0x0000000900057224 */ /* 0x000fe200078e02ff */
[----:B------:R-:W-:Y:S01]  /*1d740*/  IABS R0, R6 ;  /* 0x0000000600007213 */ /* 0x000fe20000000000 */
[----:B------:R-:W-:-:S04]  /*1d750*/  IMAD.MOV.U32 R2, RZ, RZ, RZ ;  /* 0x000000ffff027224 */ /* 0x000fc800078e00ff */
[----:B------:R-:W-:Y:S01]  /*1d760*/  IMAD.HI.U32 R2, R3, R5, R2 ;  /* 0x0000000503027227 */ /* 0x000fe200078e0002 */
[----:B------:R-:W-:-:S03]  /*1d770*/  IADD3 R5, -R16, UR6, RZ ;  /* 0x0000000610057c10 */ /* 0x000fc6000fffe1ff */
[----:B------:R-:W-:Y:S01]  /*1d780*/  IMAD.MOV R0, RZ, RZ, -R0 ;  /* 0x000000ffff007224 */ /* 0x000fe200078e0a00 */
        /* <DEDUP_REMOVED lines=48> */
.L_x_7118:
[----:B------:R-:W-:Y:S02]  /*1da90*/  IMAD.MOV.U32 R17, RZ, RZ, RZ ;  /* 0x000000ffff117224 */ /* 0x000fe400078e00ff */
[----:B------:R-:W-:Y:S02]  /*1daa0*/  IMAD.U32 R16, RZ, RZ, UR6 ;  /* 0x00000006ff107e24 */ /* 0x000fe4000f8e00ff */
[----:B------:R-:W-:-:S07]  /*1dab0*/  IMAD.MOV.U32 R18, RZ, RZ, RZ ;  /* 0x000000ffff127224 */ /* 0x000fce00078e00ff */
.L_x_7123:
        /* <DEDUP_REMOVED lines=18> */
[----:B------:R-:W2:Y:S01]  /*1dbe0*/  S2R R4, SR_TID.X ;  /* 0x0000000000047919 */ /* 0x000ea20000002100 */
[----:B------:R-:W-:Y:S01]  /*1dbf0*/  ISETP.NE.AND P1, PT, R5, RZ, PT ;  /* 0x000000ff0500720c */ /* 0x000fe20003f25270 */
[----:B-1----:R-:W-:Y:S01]  /*1dc00*/  IMAD.MOV.U32 R0, RZ, RZ, 0x1 ;  /* 0x00000001ff007424 */ /* 0x002fe200078e00ff */
        /* <DEDUP_REMOVED lines=10> */
[----:B--2---:R-:W-:-:S04]  /*1dcb0*/  LOP3.LUT R4, R4, 0x7f, RZ, 0xc0, !PT ;  /* 0x0000007f04047812 */ /* 0x004fc800078ec0ff */
[C---:B------:R-:W-:Y:S02]  /*1dcc0*/  ISETP.NE.AND P2, PT, R4.reuse, RZ, PT ;  /* 0x000000ff0400720c */ /* 0x040fe40003f45270 */
[----:B------:R-:W-:-:S11]  /*1dcd0*/  ISETP.NE.OR P0, PT, R4, RZ, !P1 ;  /* 0x000000ff0400720c */ /* 0x000fd60004f05670 */
[----:B------:R-:W-:-:S04]  /*1dce0*/  @P2 LOP3.LUT R2, R2, 0x2, RZ, 0xfc, !PT ;  /* 0x0000000202022812 */ /* 0x000fc800078efcff */
[----:B------:R-:W-:-:S05]  /*1dcf0*/  @P0 LOP3.LUT R2, R2, 0x40, RZ, 0xfc, !PT ;  /* 0x0000004002020812 */ /* 0x000fca00078efcff */
[----:B------:R1:W-:Y:S02]  /*1dd00*/  STL [R1+0x14], R2 ;  /* 0x0000140201007387 */ /* 0x0003e40000100800 */
.L_x_7229:
[----:B------:R-:W-:Y:S05]  /*1dd10*/  YIELD ;  /* 0x0000000000007946 */ /* 0x000fea0003800000 */
[----:B------:R-:W-:Y:S01]  /*1dd20*/  ULDC.64 UR4, c[0x0][0xa28] ;  /* 0x00028a0000047ab9 */ /* 0x000fe20000000a00 */
[----:B------:R-:W-:Y:S01]  /*1dd30*/  IMAD.MOV.U32 R8, RZ, RZ, RZ ;  /* 0x000000ffff087224 */ /* 0x000fe200078e00ff */
[----:B------:R-:W-:Y:S01]  /*1dd40*/  ISETP.NE.U32.AND P0, PT, RZ, UR4, PT ;  /* 0x00000004ff007c0c */ /* 0x000fe2000bf05070 */
[----:B-1----:R-:W-:Y:S01]  /*1dd50*/  IMAD.MOV.U32 R0, RZ, RZ, RZ ;  /* 0x000000ffff007224 */ /* 0x002fe200078e00ff */
[----:B------:R-:W-:Y:S01]  /*1dd60*/  ULDC.64 UR8, c[0x0][0xa08] ;  /* 0x0002820000087ab9 */ /* 0x000fe20000000a00 */
[----:B------:R-:W-:Y:S01]  /*1dd70*/  ULDC.64 UR10, c[0x0][0xa10] ;  /* 0x00028400000a7ab9 */ /* 0x000fe20000000a00 */
[----:B------:R-:W-:Y:S01]  /*1dd80*/  ISETP.NE.AND.EX P0, PT, RZ, UR5, PT, P0 ;  /* 0x00000005ff007c0c */ /* 0x000fe2000bf05300 */
[----:B------:R-:W-:-:S12]  /*1dd90*/  ULDC.64 UR4, c[0x0][0xa00] ;  /* 0x0002800000047ab9 */ /* 0x000fd80000000a00 */
[----:B--2---:R-:W1:Y:S02]  /*1dda0*/  @P0 LDC.64 R2, c[0x0][0xa28] ;  /* 0x00028a00ff020b82 */ /* 0x004e640000000a00 */
[----:B-1----:R-:W-:-:S05]  /*1ddb0*/  @P0 IMAD.WIDE R2, R19, 0x4, R2 ;  /* 0x0000000413020825 */ /* 0x002fca00078e0202 */
[----:B------:R1:W5:Y:S01]  /*1ddc0*/  @P0 LDG.E R8, desc[UR54][R2.64] ;  /* 0x0000003602080981 */ /* 0x000362000c1e1900 */
[----:B------:R-:W-:-:S04]  /*1ddd0*/  ISETP.NE.U32.AND P0, PT, RZ, UR4, PT ;  /* 0x00000004ff007c0c */ /* 0x000fc8000bf05070 */
        /* <DEDUP_REMOVED lines=9> */
[----:B------:R-:W-:Y:S01]  /*1de70*/  ISETP.NE.U32.AND P2, PT, RZ, UR8, PT ;  /* 0x00000008ff007c0c */ /* 0x000fe2000bf45070 */
[----:B------:R-:W-:-:S03]  /*1de80*/  ULDC UR6, c[0x0][0x338] ;  /* 0x0000ce0000067ab9 */ /* 0x000fc60000000800 */
[----:B------:R-:W-:Y:S02]  /*1de90*/  ISETP.NE.AND.EX P3, PT, RZ, UR9, PT, P2 ;  /* 0x00000009ff007c0c */ /* 0x000fe4000bf65320 */
[----:B------:R-:W-:Y:S01]  /*1dea0*/  ISETP.NE.U32.AND P2, PT, RZ, UR10, PT ;  /* 0x0000000aff007c0c */ /* 0x000fe2000bf45070 */
[----:B------:R-:W-:-:S03]  /*1deb0*/  IMAD.U32 R10, RZ, RZ, UR6 ;  /* 0x00000006ff0a7e24 */ /* 0x000fc6000f8e00ff */
        /* <DEDUP_REMOVED lines=12> */
[----:B-1----:R-:W-:Y:S01]  /*1df80*/  IMAD.U32 R5, RZ, RZ, UR4 ;  /* 0x00000004ff057e24 */ /* 0x002fe2000f8e00ff */
[----:B------:R-:W-:Y:S06]  /*1df90*/  @P1 BRA `(.L_x_7125) ;  /* 0x0000000000101947 */ /* 0x000fec0003800000 */
[----:B------:R-:W-:Y:S05]  /*1dfa0*/  @!P0 BRA `(.L_x_7125) ;  /* 0x00000000000c8947 */ /* 0x000fea0003800000 */
[----:B------:R-:W2:Y:S04]  /*1dfb0*/  LDG.E R7, desc[UR54][R2.64] ;  /* 0x0000003602077981 */ /* 0x000ea8000c1e1900 */
[----:B-----5:R-:W2:Y:S02]  /*1dfc0*/  LDG.E R0, desc[UR54][R2.64+0x4] ;  /* 0x0000043602007981 */ /* 0x020ea4000c1e1900 */
[----:B--2---:R-:W-:-:S07]  /*1dfd0*/  IMAD.IADD R0, R0, 0x1, -R7 ;  /* 0x0000000100007824 */ /* 0x004fce00078e0a07 */
.L_x_7125:
        /* <DEDUP_REMOVED lines=9> */
[----:B------:R-:W-:-:S04]  /*1e070*/  ISETP.NE.U32.AND P0, PT, RZ, UR4, PT ;  /* 0x00000004ff007c0c */ /* 0x000fc8000bf05070 */
[----:B------:R-:W-:Y:S01]  /*1e080*/  ISETP.NE.AND.EX P0, PT, RZ, UR5, PT, P0 ;  /* 0x00000005ff007c0c */ /* 0x000fe2000bf05300 */
[----:B---3-5:R-:W-:-:S05]  /*1e090*/  IMAD.IADD R9, R9, 0x1, R8 ;  /* 0x0000000109097824 */ /* 0x028fca00078e0208 */
[----:B------:R1:W-:Y:S07]  /*1e0a0*/  STL [R1+0x4], R9 ;  /* 0x0000040901007387 */ /* 0x0003ee0000100800 */
[----:B------:R-:W-:Y:S05]  /*1e0b0*/  @!P0 BRA `(.L_x_7126) ;  /* 0x0000000000108947 */ /* 0x000fea0003800000 */
[----:B------:R-:W2:Y:S02]  /*1e0c0*/  LDC.64 R6, c[0x0][0xa20] ;  /* 0x00028800ff067b82 */ /* 0x000ea40000000a00 */
[----:B--2---:R-:W-:-:S05]  /*1e0d0*/  IMAD.WIDE R6, R19, 0x4, R6 ;  /* 0x0000000413067825 */ /* 0x004fca00078e0206 */
[----:B------:R2:W5:Y:S01]  /*1e0e0*/  LDG.E R5, desc[UR54][R6.64] ;  /* 0x0000003606057981 */ /* 0x000562000c1e1900 */
[----:B------:R-:W-:Y:S05]  /*1e0f0*/  BRA `(.L_x_7127) ;  /* 0x0000000000107947 */ /* 0x000fea0003800000 */
.L_x_7126:
[----:B------:R-:W-:Y:S05]  /*1e100*/  @!P3 BRA `(.L_x_7127) ;  /* 0x00000000000cb947 */ /* 0x000fea0003800000 */
[----:B------:R-:W2:Y:S04]  /*1e110*/  LDG.E R5, desc[UR54][R6.64] ;  /* 0x0000003606057981 */ /* 0x000ea8000c1e1900 */
[----:B------:R-:W2:Y:S02]  /*1e120*/  LDG.E R6, desc[UR54][R6.64+0x4] ;  /* 0x0000043606067981 */ /* 0x000ea4000c1e1900 */
[----:B--2---:R-:W-:-:S07]  /*1e130*/  IMAD.IADD R5, R6, 0x1, -R5 ;  /* 0x0000000106057824 */ /* 0x004fce00078e0a05 */
.L_x_7127:
        /* <DEDUP_REMOVED lines=26> */
.L_x_7130:
[----:B------:R-:W-:-:S13]  /*1e2e0*/  ISETP.NE.AND P0, PT, R3, 0x1, PT ;  /* 0x000000010300780c */ /* 0x000fda0003f05270 */
[----:B------:R-:W1:Y:S02]  /*1e2f0*/  @P0 LDC.64 R6, c[0x0][0x9e8] ;  /* 0x00027a00ff060b82 */ /* 0x000e640000000a00 */
[----:B-1----:R-:W-:-:S05]  /*1e300*/  @P0 IMAD.HI.U32 R6, R9, R6, RZ ;  /* 0x0000000609060227 */ /* 0x002fca00078e00ff */
[----:B------:R-:W-:-:S07]  /*1e310*/  @P0 SHF.R.U32.HI R9, RZ, R7, R6 ;  /* 0x00000007ff090219 */ /* 0x000fce0000011606 */
.L_x_7131:
[----:B------:R-:W-:Y:S05]  /*1e320*/  BSYNC B0 ;  /* 0x0000000000007941 */ /* 0x000fea0003800000 */
.L_x_7129:
[----:B------:R-:W-:-:S05]  /*1e330*/  IMAD R9, R9, R3, R3 ;  /* 0x0000000309097224 */ /* 0x000fca00078e0203 */
[----:B------:R-:W-:-:S07]  /*1e340*/  VIMNMX R2, R2, R9, PT ;  /* 0x0000000902027248 */ /* 0x000fce0003fe0100 */
.L_x_7128:
        /* <DEDUP_REMOVED lines=15> */
.L_x_7134:
[----:B------:R-:W-:Y:S01]  /*1e440*/  ISETP.NE.AND P0, PT, R3, 0x1, PT ;  /* 0x000000010300780c */ /* 0x000fe20003f05270 */
[----:B------:R-:W-:-:S12]  /*1e450*/  IMAD.MOV.U32 R9, RZ, RZ, R0 ;  /* 0x000000ffff097224 */ /* 0x000fd800078e0000 */
[----:B------:R-:W1:Y:S02]  /*1e460*/  @P0 LDC.64 R6, c[0x0][0x9e8] ;  /* 0x00027a00ff060b82 */ /* 0x000e640000000a00 */
[----:B-1----:R-:W-:-:S05]  /*1e470*/  @P0 IMAD.HI.U32 R6, R0, R6, RZ ;  /* 0x0000000600060227 */ /* 0x002fca00078e00ff */
[----:B------:R-:W-:-:S07]  /*1e480*/  @P0 SHF.R.U32.HI R9, RZ, R7, R6 ;  /* 0x00000007ff090219 */ /* 0x000fce0000011606 */
.L_x_7135:
[----:B------:R-:W-:Y:S05]  /*1e490*/  BSYNC B0 ;  /* 0x0000000000007941 */ /* 0x000fea0003800000 */
.L_x_7133:
[----:B------:R-:W-:-:S05]  /*1e4a0*/  IMAD R3, R9, R3, RZ ;  /* 0x0000000309037224 */ /* 0x000fca00078e02ff */
[----:B------:R-:W-:-:S07]  /*1e4b0*/  VIMNMX R5, R5, R3, !PT ;  /* 0x0000000305057248 */ /* 0x000fce0007fe0100 */
.L_x_7132:
        /* <DEDUP_REMOVED lines=34> */
.L_x_7347:
[----:B------:R-:W-:-:S03]  /*1e6e0*/  UMOV UR4, 0xffffffff ;  /* 0xffffffff00047882 */ /* 0x000fc60000000000 */
[----:B------:R-:W-:Y:S05]  /*1e6f0*/  BRA.DIV UR4, `(.L_x_7139) ;  /* 0x0000006604b47947 */ /* 0x000fea000b800000 */
[----:B------:R-:W-:-:S13]  /*1e700*/  ELECT P6, URZ, PT ;  /* 0x00000000003f782f */ /* 0x000fda00038c0000 */
.L_x_7350:
        /* <DEDUP_REMOVED lines=12> */
.L_x_7351:
[----:B------:R-:W-:Y:S05]  /*1e7d0*/  BSYNC B1 ;  /* 0x0000000000017941 */ /* 0x000fea0003800000 */
.L_x_7140:
        /* <DEDUP_REMOVED lines=8> */
.L_x_7352:
        /* <DEDUP_REMOVED lines=11> */
.L_x_7145:
        /* <DEDUP_REMOVED lines=8> */
[----:B------:R-:W-:-:S06]  /*1e990*/  UMOV UR15, 0x40 ;  /* 0x00000040000f7882 */ /* 0x000fcc0000000000 */
[----:B------:R-:W-:Y:S01]  /*1e9a0*/  UIADD3 UR9, UR9, 0x28890, URZ ;  /* 0x0002889009097890 */ /* 0x000fe2000fffe03f */
[----:B--2---:R-:W-:-:S05]  /*1e9b0*/  IMAD R8, R8, 0x8000, R11 ;  /* 0x0000800008087824 */ /* 0x004fca00078e020b */
[----:B------:R-:W-:Y:S01]  /*1e9c0*/  R2UR UR6, R8 ;  /* 0x00000000080672ca */ /* 0x000fe200000e0000 */
[----:B------:R-:W-:-:S04]  /*1e9d0*/  IMAD R8, R6, 0x80, R4 ;  /* 0x0000008006087824 */ /* 0x000fc800078e0204 */
[----:B------:R-:W-:-:S05]  /*1e9e0*/  VIADD R8, R8, 0xffffff80 ;  /* 0xffffff8008087836 */ /* 0x000fca0000000000 */
[----:B------:R-:W-:-:S03]  /*1e9f0*/  R2UR UR11, R8 ;  /* 0x00000000080b72ca */ /* 0x000fc600000e0000 */
[----:B------:R-:W-:Y:S02]  /*1ea00*/  UIADD3 UR8, UR6, 0x18400, URZ ;  /* 0x0001840006087890 */ /* 0x000fe4000fffe03f */
[----:B------:R-:W-:-:S03]  /*1ea10*/  UIADD3 UR14, UR6, 0x1c400, URZ ;  /* 0x0001c400060e7890 */ /* 0x000fc6000fffe03f */
[----:B------:R-:W-:-:S05]  /*1ea20*/  UMOV UR6, 0x0 ;  /* 0x0000000000067882 */ /* 0x000fca0000000000 */
[----:B------:R1:W-:Y:S02]  /*1ea30*/  UTMALDG.4D [UR8], [UR4], desc[UR6] ;  /* 0x00000608040075b4 */ /* 0x0003e40008019000 */
[----:B-1----:R-:W-:Y:S01]  /*1ea40*/  UMOV UR8, UR14 ;  /* 0x0000000e00087c82 */ /* 0x002fe20008000000 */
[----:B------:R-:W-:Y:S02]  /*1ea50*/  UMOV UR10, UR15 ;  /* 0x0000000f000a7c82 */ /* 0x000fe40008000000 */
[----:B------:R1:W-:Y:S01]  /*1ea60*/  UTMALDG.4D [UR8], [UR4], desc[UR6] ;  /* 0x00000608040075b4 */ /* 0x0003e20008019000 */
[----:B------:R-:W2:Y:S02]  /*1ea70*/  SYNCS.PHASECHK.TRANS64.TRYWAIT P0, [R7+URZ+0x288c0], R9 ;  /* 0x0288c009070075a7 */ /* 0x000ea4000800017f */
[----:B-12---:R-:W-:Y:S05]  /*1ea80*/  @!P0 BRA `(.L_x_7146) ;  /* 0x0000006400188947 */ /* 0x006fea0003800000 */
.L_x_7353:
        /* <DEDUP_REMOVED lines=10> */
.L_x_7147:
        /* <DEDUP_REMOVED lines=11> */
[----:B------:R-:W-:-:S04]  /*1ebe0*/  UIADD3 UR9, UR9, 0x288b0, URZ ;  /* 0x000288b009097890 */ /* 0x000fc8000fffe03f */
        /* <DEDUP_REMOVED lines=8> */
.L_x_7143:
[----:B------:R-:W-:Y:S05]  /*1ec70*/  BSYNC B1 ;  /* 0x0000000000017941 */ /* 0x000fea0003800000 */
.L_x_7142:
        /* <DEDUP_REMOVED lines=13> */
.L_x_7154:
        /* <DEDUP_REMOVED lines=9> */
.L_x_7354:
        /* <DEDUP_REMOVED lines=11> */
.L_x_7151:
[----:B-1----:R-:W2:Y:S01]  /*1ee90*/  LDL R9, [R1+0xc] ;  /* 0x00000c0001097983 */ /* 0x002ea20000100800 */
[----:B------:R-:W-:Y:S01]  /*1eea0*/  R2UR UR9, R7 ;  /* 0x00000000070972ca */ /* 0x000fe200000e0000 */
[----:B------:R-:W-:Y:S01]  /*1eeb0*/  IMAD R10, R6, 0x80, R4 ;  /* 0x00000080060a7824 */ /* 0x000fe200078e0204 */
        /* <DEDUP_REMOVED lines=8> */
[----:B------:R-:W-:-:S03]  /*1ef40*/  UMOV UR15, 0x40 ;  /* 0x00000040000f7882 */ /* 0x000fc60000000000 */
        /* <DEDUP_REMOVED lines=11> */
.L_x_7355:
        /* <DEDUP_REMOVED lines=8> */
.L_x_7153:
        /* <DEDUP_REMOVED lines=19> */
.L_x_7149:
[----:B------:R-:W-:Y:S05]  /*1f1b0*/  BSYNC B1 ;  /* 0x0000000000017941 */ /* 0x000fea0003800000 */
.L_x_7148:
        /* <DEDUP_REMOVED lines=12> */
.L_x_7137:
[----:B------:R-:W-:Y:S05]  /*1f280*/  BSYNC B0 ;  /* 0x0000000000007941 */ /* 0x000fea0003800000 */
.L_x_7136:
        /* <DEDUP_REMOVED lines=17> */
.L_x_7157:
[----:B------:R-:W-:-:S13]  /*1f3a0*/  ISETP.NE.AND P0, PT, R3, 0x1, PT ;  /* 0x000000010300780c */ /* 0x000fda0003f05270 */
[----:B------:R-:W3:Y:S02]  /*1f3b0*/  @P0 LDC.64 R4, c[0x0][0x9e8] ;  /* 0x00027a00ff040b82 */ /* 0x000ee40000000a00 */
[----:B---3--:R-:W-:-:S05]  /*1f3c0*/  @P0 IMAD.HI.U32 R4, R6, R4, RZ ;  /* 0x0000000406040227 */ /* 0x008fca00078e00ff */
[----:B------:R-:W-:-:S07]  /*1f3d0*/  @P0 SHF.R.U32.HI R6, RZ, R5, R4 ;  /* 0x00000005ff060219 */ /* 0x000fce0000011604 */
.L_x_7158:
[----:B------:R-:W-:Y:S05]  /*1f3e0*/  BSYNC B0 ;  /* 0x0000000000007941 */ /* 0x000fea0003800000 */
.L_x_7156:
[----:B------:R-:W-:-:S05]  /*1f3f0*/  IMAD R5, R6, R3, R3 ;  /* 0x0000000306057224 */ /* 0x000fca00078e0203 */
[----:B------:R-:W-:-:S07]  /*1f400*/  VIMNMX R2, R2, R5, PT ;  /* 0x0000000502027248 */ /* 0x000fce0003fe0100 */
.L_x_7155:
        /* <DEDUP_REMOVED lines=13> */
[----:B-12---:R-:W-:-:S11]  /*1f4e0*/  LOP3.LUT R7, RZ, R0, RZ, 0x33, !PT ;  /* 0x00000000ff077212 */ /* 0x006fd600078e33ff */
[----:B------:R-:W1:Y:S02]  /*1f4f0*/  @P0 LDC.64 R4, c[0x0][0x9e8] ;  /* 0x00027a00ff040b82 */ /* 0x000e640000000a00 */
[----:B-1----:R-:W-:-:S05]  /*1f500*/  @P0 IMAD.HI.U32 R4, R7, R4, RZ ;  /* 0x0000000407040227 */ /* 0x002fca00078e00ff */
[----:B------:R-:W-:-:S04]  /*1f510*/  @P0 SHF.R.U32.HI R7, RZ, R5, R4 ;  /* 0x00000005ff070219 */ /* 0x000fc80000011604 */
[----:B------:R-:W-:Y:S01]  /*1f520*/  LOP3.LUT R0, RZ, R7, RZ, 0x33, !PT ;  /* 0x00000007ff007212 */ /* 0x000fe200078e33ff */
[----:B------:R-:W-:Y:S06]  /*1f530*/  BRA `(.L_x_7162) ;  /* 0x0000000000107947 */ /* 0x000fec0003800000 */
.L_x_7161:
[----:B------:R-:W-:-:S13]  /*1f540*/  ISETP.NE.AND P0, PT, R3, 0x1, PT ;  /* 0x000000010300780c */ /* 0x000fda0003f05270 */
[----:B------:R-:W4:Y:S02]  /*1f550*/  @P0 LDC.64 R4, c[0x0][0x9e8] ;  /* 0x00027a00ff040b82 */ /* 0x000f240000000a00 */
[----:B----4-:R-:W-:-:S05]  /*1f560*/  @P0 IMAD.HI.U32 R4, R0, R4, RZ ;  /* 0x0000000400040227 */ /* 0x010fca00078e00ff */
[----:B------:R-:W-:-:S07]  /*1f570*/  @P0 SHF.R.U32.HI R0, RZ, R5, R4 ;  /* 0x00000005ff000219 */ /* 0x000fce0000011604 */
.L_x_7162:
[----:B------:R-:W-:Y:S05]  /*1f580*/  BSYNC B0 ;  /* 0x0000000000007941 */ /* 0x000fea0003800000 */
.L_x_7160:
[----:B------:R-:W-:-:S05]  /*1f590*/  IMAD R3, R0, R3, RZ ;  /* 0x0000000300037224 */ /* 0x000fca00078e02ff */
[----:B------:R-:W-:-:S07]  /*1f5a0*/  VIMNMX R2, R2, R3, !PT ;  /* 0x0000000302027248 */ /* 0x000fce0007fe0100 */
.L_x_7159:
        /* <DEDUP_REMOVED lines=25> */
.L_x_7164:
        /* <DEDUP_REMOVED lines=23> */
.L_x_7166:
        /* <DEDUP_REMOVED lines=20> */
.L_x_7168:
        /* <DEDUP_REMOVED lines=16> */
.L_x_7167:
[----:B------:R-:W4:Y:S01]  /*1faf0*/  LDL.LU R4, [R1+0x28] ;  /* 0x0000280001047983 */ /* 0x000f220000300800 */
[----:B------:R-:W0:Y:S01]  /*1fb00*/  LDC R0, c[0x0][0x428] ;  /* 0x00010a00ff007b82 */ /* 0x000e220000000800 */
[----:B------:R-:W-:Y:S01]  /*1fb10*/  ULDC.64 UR4, c[0x0][0x9f8] ;  /* 0x00027e0000047ab9 */ /* 0x000fe20000000a00 */
[----:B------:R-:W-:Y:S01]  /*1fb20*/  IMAD.MOV.U32 R5, RZ, RZ, R19 ;  /* 0x000000ffff057224 */ /* 0x000fe200078e0013 */
        /* <DEDUP_REMOVED lines=24> */
.L_x_7169:
        /* <DEDUP_REMOVED lines=16> */
.L_x_7170:
        /* <DEDUP_REMOVED lines=18> */
.L_x_7358:
[----:B------:R-:W-:Y:S01]  /*1fed0*/  UMOV UR4, 0xffffffff ;  /* 0xffffffff00047882 */ /* 0x000fe20000000000 */
[----:B------:R-:W-:Y:S02]  /*1fee0*/  SHF.R.S32.HI R17, RZ, 0x1f, R5 ;  /* 0x0000001fff117819 */ /* 0x000fe40000011405 */
[----:B------:R-:W-:Y:S05]  /*1fef0*/  BRA.DIV UR4, `(.L_x_7172) ;  /* 0x00000052046c7947 */ /* 0x000fea000b800000 */
[----:B------:R-:W-:-:S13]  /*1ff00*/  ELECT P6, URZ, PT ;  /* 0x00000000003f782f */ /* 0x000fda00038c0000 */
.L_x_7361:
        /* <DEDUP_REMOVED lines=21> */
.L_x_7174:
        /* <DEDUP_REMOVED lines=9> */
.L_x_7362:
        /* <DEDUP_REMOVED lines=11> */
.L_x_7176:
        /* <DEDUP_REMOVED lines=27> */
.L_x_7173:
        /* <DEDUP_REMOVED lines=39> */
.L_x_7363:
[----:B------:R-:W-:Y:S05]  /*205c0*/  BSYNC B0 ;  /* 0x0000000000007941 */ /* 0x000fea0003800000 */
.L_x_7177:
        /* <DEDUP_REMOVED lines=44> */
.L_x_7185:
[----:B0-----:R-:W0:Y:S01]  /*20890*/  S2R R8, SR_CgaCtaId ;  /* 0x0000000000087919 */ /* 0x001e220000008800 */
[----:B------:R-:W-:-:S04]  /*208a0*/  MOV R3, 0x400 ;  /* 0x0000040000037802 */ /* 0x000fc80000000f00 */
[----:B0-----:R-:W-:Y:S02]  /*208b0*/  LEA R3, R8, R3, 0x18 ;  /* 0x0000000308037211 */ /* 0x001fe400078ec0ff */
[----:B------:R-:W-:-:S03]  /*208c0*/  SHF.L.U32 R8, R14, 0x1f, RZ ;  /* 0x0000001f0e087819 */ /* 0x000fc600000006ff */
[----:B------:R-:W-:-:S04]  /*208d0*/  IMAD R3, R12, 0x8, R3 ;  /* 0x000000080c037824 */ /* 0x000fc800078e0203 */
[----:B------:R-:W0:Y:S02]  /*208e0*/  SYNCS.PHASECHK.TRANS64.TRYWAIT P0, [R3+URZ+0x28840], R8 ;  /* 0x02884008030075a7 */ /* 0x000e24000800017f */
[----:B0-----:R-:W-:Y:S05]  /*208f0*/  @!P0 BRA `(.L_x_7186) ;  /* 0x0000004800408947 */ /* 0x001fea0003800000 */
.L_x_7364:
        /* <DEDUP_REMOVED lines=11> */
.L_x_7187:
        /* <DEDUP_REMOVED lines=32> */
.L_x_7365:
        /* <DEDUP_REMOVED lines=10> */
.L_x_7189:
[----:B------:R-:W2:Y:S02]  /*20c50*/  LDL R8, [R1+0x14] ;  /* 0x0000140001087983 */ /* 0x000ea40000100800 */
[----:B--2---:R-:W-:-:S13]  /*20c60*/  LOP3.LUT P0, RZ, R8, 0x40, RZ, 0xc0, !PT ;  /* 0x0000004008ff7812 */ /* 0x004fda000780c0ff */
[----:B------:R-:W-:Y:S05]  /*20c70*/  @P0 BRA `(.L_x_7190) ;  /* 0x0000000000040947 */ /* 0x000fea0003800000 */
[----:B------:R-:W-:Y:S01]  /*20c80*/  BPT.TRAP 0x1 ;  /* 0x000000040000795c */ /* 0x000fe20000300000 */
.L_x_7190:
        /* <DEDUP_REMOVED lines=22> */
[----:B------:R-:W-:-:S07]  /*20df0*/  UIADD3 UR14, UR14, 0x4400, URZ ;  /* 0x000044000e0e7890 */ /* 0x000fce000fffe03f */
[----:B------:R0:W-:Y:S01]  /*20e00*/  UTMALDG.4D [UR8], [UR4], desc[UR6] ;  /* 0x00000608040075b4 */ /* 0x0001e20008019000 */
[----:B------:R-:W-:Y:S01]  /*20e10*/  IMAD.MOV.U32 R4, RZ, RZ, R7 ;  /* 0x000000ffff047224 */ /* 0x000fe200078e0007 */
[----:B0-----:R-:W-:Y:S01]  /*20e20*/  UMOV UR8, UR14 ;  /* 0x0000000e00087c82 */ /* 0x001fe20008000000 */
[----:B------:R-:W-:Y:S02]  /*20e30*/  UMOV UR10, UR15 ;  /* 0x0000000f000a7c82 */ /* 0x000fe40008000000 */
[----:B------:R0:W-:Y:S02]  /*20e40*/  UTMALDG.4D [UR8], [UR4], desc[UR6] ;  /* 0x00000608040075b4 */ /* 0x0001e40008019000 */
[----:B0-----:R-:W-:Y:S01]  /*20e50*/  NOP ;  /* 0x0000000000007918 */ /* 0x001fe20000000000 */
.L_x_7184:
[----:B------:R-:W-:Y:S05]  /*20e60*/  BSYNC B2 ;  /* 0x0000000000027941 */ /* 0x000fea0003800000 */
.L_x_7183:
[----:B------:R-:W2:Y:S04]  /*20e70*/  LDL R2, [R1+0x20] ;  /* 0x0000200001027983 */ /* 0x000ea80000100800 */
[----:B------:R0:W-:Y:S04]  /*20e80*/  STL [R1+0x8], R14 ;  /* 0x0000080e01007387 */ /* 0x0001e80000100800 */
[----:B------:R0:W-:Y:S02]  /*20e90*/  STL [R1], R12 ;  /* 0x0000000c01007387 */ /* 0x0001e40000100800 */
[----:B0-2---:R-:W-:-:S07]  /*20ea0*/  VIADD R7, R2, 0xfffffffd ;  /* 0xfffffffd02077836 */ /* 0x005fce0000000000 */
.L_x_7182:
[----:B------:R-:W-:Y:S05]  /*20eb0*/  BSYNC B1 ;  /* 0x0000000000017941 */ /* 0x000fea0003800000 */
.L_x_7181:
[----:B------:R-:W2:Y:S01]  /*20ec0*/  LDL.LU R2, [R1+0x20] ;  /* 0x0000200001027983 */ /* 0x000ea20000300800 */
[----:B------:R-:W-:Y:S01]  /*20ed0*/  VIADD R13, R13, 0xfffffffe ;  /* 0xfffffffe0d0d7836 */ /* 0x000fe20000000000 */
[----:B--2---:R-:W-:-:S04]  /*20ee0*/  LOP3.LUT R2, RZ, R2, RZ, 0x33, !PT ;  /* 0x00000002ff027212 */ /* 0x004fc800078e33ff */
[----:B------:R-:W-:-:S13]  /*20ef0*/  ISETP.NE.AND P0, PT, R13, R2, PT ;  /* 0x000000020d00720c */ /* 0x000fda0003f05270 */
[----:B------:R-:W-:Y:S05]  /*20f00*/  @!P0 BRA `(.L_x_7180) ;  /* 0x0000000c00fc8947 */ /* 0x000fea0003800000 */
[----:B------:R-:W-:-:S07]  /*20f10*/  IMAD.MOV.U32 R13, RZ, RZ, R6 ;  /* 0x000000ffff0d7224 */ /* 0x000fce00078e0006 */
.L_x_7207:
        /* <DEDUP_REMOVED lines=32> */
.L_x_7193:
[----:B------:R-:W1:Y:S01]  /*21120*/  S2R R3, SR_CgaCtaId ;  /* 0x0000000000037919 */ /* 0x000e620000008800 */
[----:B------:R-:W-:-:S04]  /*21130*/  MOV R2, 0x400 ;  /* 0x0000040000027802 */ /* 0x000fc80000000f00 */
[----:B-1----:R-:W-:Y:S02]  /*21140*/  LEA R2, R3, R2, 0x18 ;  /* 0x0000000203027211 */ /* 0x002fe400078ec0ff */
[----:B------:R-:W-:-:S03]  /*21150*/  SHF.L.U32 R3, R9, 0x1f, RZ ;  /* 0x0000001f09037819 */ /* 0x000fc600000006ff */
[----:B------:R-:W-:-:S04]  /*21160*/  IMAD R2, R8, 0x8, R2 ;  /* 0x0000000808027824 */ /* 0x000fc800078e0202 */
[----:B------:R-:W1:Y:S02]  /*21170*/  SYNCS.PHASECHK.TRANS64.TRYWAIT P0, [R2+URZ+0x28840], R3 ;  /* 0x02884003020075a7 */ /* 0x000e64000800017f */
[----:B-1----:R-:W-:Y:S05]  /*21180*/  @!P0 BRA `(.L_x_7194) ;  /* 0x0000004000448947 */ /* 0x002fea0003800000 */
.L_x_7366:
        /* <DEDUP_REMOVED lines=11> */
.L_x_7195:
        /* <DEDUP_REMOVED lines=32> */
.L_x_7367:
        /* <DEDUP_REMOVED lines=10> */
.L_x_7197:
[----:B------:R-:W2:Y:S02]  /*214e0*/  LDL R3, [R1+0x14] ;  /* 0x0000140001037983 */ /* 0x000ea40000100800 */
[----:B--2---:R-:W-:-:S13]  /*214f0*/  LOP3.LUT P0, RZ, R3, 0x40, RZ, 0xc0, !PT ;  /* 0x0000004003ff7812 */ /* 0x004fda000780c0ff */
[----:B------:R-:W-:Y:S05]  /*21500*/  @P0 BRA `(.L_x_7198) ;  /* 0x0000000000040947 */ /* 0x000fea0003800000 */
[----:B------:R-:W-:Y:S01]  /*21510*/  BPT.TRAP 0x1 ;  /* 0x000000040000795c */ /* 0x000fe20000300000 */
.L_x_7198:
        /* <DEDUP_REMOVED lines=29> */
.L_x_7192:
[----:B------:R-:W-:Y:S05]  /*216f0*/  BSYNC B1 ;  /* 0x0000000000017941 */ /* 0x000fea0003800000 */
.L_x_7191:
        /* <DEDUP_REMOVED lines=32> */
.L_x_7201:
[----:B------:R-:W2:Y:S01]  /*21900*/  S2R R3, SR_CgaCtaId ;  /* 0x0000000000037919 */ /* 0x000ea20000008800 */
[----:B------:R-:W-:-:S04]  /*21910*/  MOV R2, 0x400 ;  /* 0x0000040000027802 */ /* 0x000fc80000000f00 */
[----:B--2---:R-:W-:Y:S02]  /*21920*/  LEA R2, R3, R2, 0x18 ;  /* 0x0000000203027211 */ /* 0x004fe400078ec0ff */
[----:B------:R-:W-:-:S03]  /*21930*/  SHF.L.U32 R3, R14, 0x1f, RZ ;  /* 0x0000001f0e037819 */ /* 0x000fc600000006ff */
[----:B------:R-:W-:-:S04]  /*21940*/  IMAD R2, R15, 0x8, R2 ;  /* 0x000000080f027824 */ /* 0x000fc800078e0202 */
[----:B------:R-:W2:Y:S02]  /*21950*/  SYNCS.PHASECHK.TRANS64.TRYWAIT P0, [R2+URZ+0x28840], R3 ;  /* 0x02884003020075a7 */ /* 0x000ea4000800017f */
[----:B--2---:R-:W-:Y:S05]  /*21960*/  @!P0 BRA `(.L_x_7202) ;  /* 0x0000003800748947 */ /* 0x004fea0003800000 */
.L_x_7368:
        /* <DEDUP_REMOVED lines=11> */
.L_x_7203:
        /* <DEDUP_REMOVED lines=31> */
.L_x_7369:
        /* <DEDUP_REMOVED lines=10> */
.L_x_7205:
[----:B------:R-:W2:Y:S02]  /*21cb0*/  LDL R3, [R1+0x14] ;  /* 0x0000140001037983 */ /* 0x000ea40000100800 */
[----:B--2---:R-:W-:-:S13]  /*21cc0*/  LOP3.LUT P0, RZ, R3, 0x40, RZ, 0xc0, !PT ;  /* 0x0000004003ff7812 */ /* 0x004fda000780c0ff */
[----:B------:R-:W-:Y:S05]  /*21cd0*/  @P0 BRA `(.L_x_7206) ;  /* 0x0000000000040947 */ /* 0x000fea0003800000 */
[----:B------:R-:W-:Y:S01]  /*21ce0*/  BPT.TRAP 0x1 ;  /* 0x000000040000795c */ /* 0x000fe20000300000 */
.L_x_7206:
        /* <DEDUP_REMOVED lines=28> */
.L_x_7200:
[----:B------:R-:W-:Y:S05]  /*21eb0*/  BSYNC B1 ;  /* 0x0000000000017941 */ /* 0x000fea0003800000 */
.L_x_7199:
[----:B------:R-:W2:Y:S01]  /*21ec0*/  LDL R2, [R1+0x18] ;  /* 0x0000180001027983 */ /* 0x000ea20000100800 */
[----:B------:R-:W-:Y:S01]  /*21ed0*/  VIADD R7, R7, 0xfffffffe ;  /* 0xfffffffe07077836 */ /* 0x000fe20000000000 */
[----:B--2---:R-:W-:-:S13]  /*21ee0*/  ISETP.GT.AND P0, PT, R11, R2, PT ;  /* 0x000000020b00720c */ /* 0x004fda0003f04270 */
[----:B------:R-:W-:Y:S05]  /*21ef0*/  @P0 BRA `(.L_x_7207) ;  /* 0xfffffff000080947 */ /* 0x000fea000383ffff */
.L_x_7180:
[----:B------:R-:W-:Y:S05]  /*21f00*/  BSYNC B0 ;  /* 0x0000000000007941 */ /* 0x000fea0003800000 */
.L_x_7179:
        /* <DEDUP_REMOVED lines=17> */
.L_x_7209:
[----:B------:R-:W-:Y:S05]  /*22020*/  BSYNC B0 ;  /* 0x0000000000007941 */ /* 0x000fea0003800000 */
.L_x_7208:
        /* <DEDUP_REMOVED lines=11> */
.L_x_7370:
        /* <DEDUP_REMOVED lines=10> */
.L_x_7213:
[----:B------:R-:W2:Y:S02]  /*22180*/  LDL R2, [R1+0x14] ;  /* 0x0000140001027983 */ /* 0x000ea40000100800 */
[----:B--2---:R-:W-:-:S13]  /*22190*/  LOP3.LUT P0, RZ, R2, 0x40, RZ, 0xc0, !PT ;  /* 0x0000004002ff7812 */ /* 0x004fda000780c0ff */
[----:B------:R-:W-:Y:S05]  /*221a0*/  @P0 BRA `(.L_x_7214) ;  /* 0x0000000000040947 */ /* 0x000fea0003800000 */
[----:B------:R-:W-:Y:S01]  /*221b0*/  BPT.TRAP 0x1 ;  /* 0x000000040000795c */ /* 0x000fe20000300000 */
.L_x_7214:
        /* <DEDUP_REMOVED lines=27> */
.L_x_7211:
[----:B------:R-:W-:Y:S05]  /*22370*/  BSYNC B0 ;  /* 0x0000000000007941 */ /* 0x000fea0003800000 */
.L_x_7210:
        /* <DEDUP_REMOVED lines=9> */
.L_x_7165:
[----:B------:R-:W-:Y:S05]  /*22410*/  BSYNC B6 ;  /* 0x0000000000067941 */ /* 0x000fea0003800000 */
.L_x_7163:
[----:B------:R-:W-:-:S03]  /*22420*/  UMOV UR4, 0xffffffff ;  /* 0xffffffff00047882 */ /* 0x000fc60000000000 */
[----:B------:R-:W-:Y:S05]  /*22430*/  BRA.DIV UR4, `(.L_x_7215) ;  /* 0x0000002e04fc7947 */ /* 0x000fea000b800000 */
[----:B------:R4:W0:Y:S04]  /*22440*/  SHFL.IDX PT, R4, R16, RZ, 0x1f ;  /* 0x00001fff10047589 */ /* 0x00082800000e0000 */
[----:B------:R-:W0:Y:S02]  /*22450*/  SHFL.IDX PT, R16, R16, 0x1, 0x1f ;  /* 0x00201f0010107f89 */ /* 0x000e2400000e0000 */
.L_x_7374:
[----:B-12---:R-:W1:Y:S01]  /*22460*/  S2R R7, SR_TID.X ;  /* 0x0000000000077919 */ /* 0x006e620000002100 */
[----:B------:R-:W-:Y:S01]  /*22470*/  ULDC UR4, c[0x0][0xc14] ;  /* 0x0003050000047ab9 */ /* 0x000fe20000000800 */
[----:B------:R-:W-:Y:S01]  /*22480*/  BSSY B0, `(.L_x_7216) ;  /* 0x000000b000007945 */ /* 0x000fe20003800000 */
[----:B------:R-:W-:Y:S02]  /*22490*/  IMAD.U32 R0, RZ, RZ, UR4 ;  /* 0x00000004ff007e24 */ /* 0x000fe4000f8e00ff */
[----:B------:R-:W-:Y:S01]  /*224a0*/  IMAD.MOV.U32 R17, RZ, RZ, RZ ;  /* 0x000000ffff117224 */ /* 0x000fe200078e00ff */
[----:B-1----:R-:W-:-:S04]  /*224b0*/  LOP3.LUT R7, R7, 0x1f, RZ, 0xc0, !PT ;  /* 0x0000001f07077812 */ /* 0x002fc800078ec0ff */
[C---:B------:R-:W-:Y:S01]  /*224c0*/  ISETP.NE.AND P0, PT, R7.reuse, 0x1f, PT ;  /* 0x0000001f0700780c */ /* 0x040fe20003f05270 */
[----:B------:R-:W-:-:S05]  /*224d0*/  IMAD.IADD R5, R7, 0x1, R19 ;  /* 0x0000000107057824 */ /* 0x000fca00078e0213 */
[----:B------:R-:W-:-:S13]  /*224e0*/  ISETP.GE.OR P0, PT, R5, R0, !P0 ;  /* 0x000000000500720c */ /* 0x000fda0004706670 */
[----:B------:R-:W-:Y:S05]  /*224f0*/  @P0 BRA `(.L_x_7217) ;  /* 0x00000000000c0947 */ /* 0x000fea0003800000 */
[----:B------:R-:W1:Y:S02]  /*22500*/  LDC.64 R2, c[0x0][0xc58] ;  /* 0x00031600ff027b82 */ /* 0x000e640000000a00 */
[----:B-1----:R-:W-:-:S05]  /*22510*/  IMAD.WIDE R2, R5, 0x4, R2 ;  /* 0x0000000405027825 */ /* 0x002fca00078e0202 */
[----:B------:R1:W5:Y:S02]  /*22520*/  LDG.E R17, desc[UR54][R2.64] ;  /* 0x0000003602117981 */ /* 0x000364000c1e1900 */
.L_x_7217:
[----:B------:R-:W-:Y:S05]  /*22530*/  BSYNC B0 ;  /* 0x0000000000007941 */ /* 0x000fea0003800000 */
.L_x_7216:
        /* <DEDUP_REMOVED lines=23> */
.L_x_7382:
[----:B------:R-:W-:Y:S02]  /*226b0*/  ULDC UR4, c[0x0][0xc10] ;  /* 0x0003040000047ab9 */ /* 0x000fe40000000800 */
[----:B------:R-:W-:-:S04]  /*226c0*/  IMAD.U32 R5, RZ, RZ, UR4 ;  /* 0x00000004ff057e24 */ /* 0x000fc8000f8e00ff */
[----:B-1----:R-:W-:-:S04]  /*226d0*/  IMAD R3, R14, R5, RZ ;  /* 0x000000050e037224 */ /* 0x002fc800078e02ff */
[----:B----4-:R-:W-:-:S05]  /*226e0*/  IMAD.IADD R16, R16, 0x1, R3 ;  /* 0x0000000110107824 */ /* 0x010fca00078e0203 */
[----:B------:R-:W-:-:S13]  /*226f0*/  ISETP.GT.AND P0, PT, R16, R4, PT ;  /* 0x000000041000720c */ /* 0x000fda0003f04270 */
[----:B------:R-:W-:Y:S05]  /*22700*/  @P0 BRA `(.L_x_7219) ;  /* 0x0000000000b40947 */ /* 0x000fea0003800000 */
[----:B------:R-:W1:Y:S02]  /*22710*/  LDC R0, c[0x0][0xc14] ;  /* 0x00030500ff007b82 */ /* 0x000e640000000800 */
.L_x_7224:
        /* <DEDUP_REMOVED lines=14> */
.L_x_7222:
[----:B------:R-:W-:Y:S05]  /*22800*/  BSYNC B0 ;  /* 0x0000000000007941 */ /* 0x000fea0003800000 */
.L_x_7221:
        /* <DEDUP_REMOVED lines=23> */
.L_x_7390:
[----:B------:R-:W-:Y:S02]  /*22980*/  ULDC UR4, c[0x0][0xc10] ;  /* 0x0003040000047ab9 */ /* 0x000fe40000000800 */
[----:B------:R-:W-:-:S04]  /*22990*/  IMAD.U32 R5, RZ, RZ, UR4 ;  /* 0x00000004ff057e24 */ /* 0x000fc8000f8e00ff */
[----:B-1----:R-:W-:-:S04]  /*229a0*/  IMAD R3, R14, R5, RZ ;  /* 0x000000050e037224 */ /* 0x002fc800078e02ff */
[----:B------:R-:W-:-:S05]  /*229b0*/  IMAD.IADD R16, R3, 0x1, R16 ;  /* 0x0000000103107824 */ /* 0x000fca00078e0210 */
[----:B------:R-:W-:-:S13]  /*229c0*/  ISETP.GT.AND P0, PT, R16, R4, PT ;  /* 0x000000041000720c */ /* 0x000fda0003f04270 */
[----:B------:R-:W-:Y:S05]  /*229d0*/  @!P0 BRA `(.L_x_7224) ;  /* 0xfffffffc00508947 */ /* 0x000fea000383ffff */
.L_x_7219:
        /* <DEDUP_REMOVED lines=8> */
.L_x_7394:
[----:B------:R-:W-:Y:S01]  /*22a60*/  ISETP.NE.AND P0, PT, R3, RZ, PT ;  /* 0x000000ff0300720c */ /* 0x000fe20003f05270 */
[----:B------:R-:W-:-:S12]  /*22a70*/  IMAD.MOV.U32 R7, RZ, RZ, RZ ;  /* 0x000000ffff077224 */ /* 0x000fd800078e00ff */
[----:B------:R-:W-:Y:S05]  /*22a80*/  @!P0 BRA `(.L_x_7226) ;  /* 0x0000000000108947 */ /* 0x000fea0003800000 */
[----:B------:R-:W-:Y:S01]  /*22a90*/  UMOV UR4, 0xffffffff ;  /* 0xffffffff00047882 */ /* 0x000fe20000000000 */
[----:B------:R-:W-:Y:S02]  /*22aa0*/  VIADD R12, R6, 0xffffffff ;  /* 0xffffffff060c7836 */ /* 0x000fe40000000000 */
[----:B------:R-:W-:Y:S05]  /*22ab0*/  BRA.DIV UR4, `(.L_x_7227) ;  /* 0x0000003204907947 */ /* 0x000fea000b800000 */
[----:B------:R3:W4:Y:S02]  /*22ac0*/  SHFL.IDX PT, R7, R2, R12, 0x1f ;  /* 0x00001f0c02077589 */ /* 0x00072400000e0000 */
.L_x_7226:
[----:B0--3--:R-:W0:Y:S01]  /*22ad0*/  LDC.64 R2, c[0x0][0xc68] ;  /* 0x00031a00ff027b82 */ /* 0x009e220000000a00 */
[----:B------:R-:W-:-:S04]  /*22ae0*/  IMAD.IADD R19, R6, 0x1, R19 ;  /* 0x0000000106137824 */ /* 0x000fc800078e0213 */
[----:B0-----:R-:W-:-:S05]  /*22af0*/  IMAD.WIDE R2, R19, 0x4, R2 ;  /* 0x0000000413027825 */ /* 0x001fca00078e0202 */
[----:B------:R-:W1:Y:S01]  /*22b00*/  LDG.E R9, desc[UR54][R2.64] ;  /* 0x0000003602097981 */ /* 0x000e62000c1e1900 */
[----:B----4-:R-:W-:-:S04]  /*22b10*/  IMAD R16, R7, R5, R16 ;  /* 0x0000000507107224 */ /* 0x010fc800078e0210 */
[----:B------:R-:W-:Y:S02]  /*22b20*/  IMAD.IADD R7, R4, 0x1, -R16 ;  /* 0x0000000104077824 */ /* 0x000fe400078e0a10 */
        /* <DEDUP_REMOVED lines=44> */
[----:B------:R-:W-:Y:S01]  /*22df0*/  IMAD R8, R2, R8, R3 ;  /* 0x0000000802087224 */ /* 0x000fe200078e0203 */
[----:B------:R-:W-:-:S04]  /*22e00*/  LOP3.LUT R3, R6, R9, RZ, 0x3c, !PT ;  /* 0x0000000906037212 */ /* 0x000fc800078e3cff */
[----:B------:R-:W-:-:S13]  /*22e10*/  ISETP.GT.U32.AND P0, PT, R5, R8, PT ;  /* 0x000000080500720c */ /* 0x000fda0003f04070 */
[----:B------:R-:W-:Y:S02]  /*22e20*/  @!P0 IMAD.IADD R8, R8, 0x1, -R5 ;  /* 0x0000000108088824 */ /* 0x000fe400078e0a05 */
[----:B------:R-:W-:-:S03]  /*22e30*/  @!P0 VIADD R2, R2, 0x1 ;  /* 0x0000000102028836 */ /* 0x000fc60000000000 */
[----:B------:R-:W-:-:S13]  /*22e40*/  ISETP.GE.U32.AND P0, PT, R8, R5, PT ;  /* 0x000000050800720c */ /* 0x000fda0003f06070 */
[----:B------:R-:W-:Y:S01]  /*22e50*/  @P0 VIADD R2, R2, 0x1 ;  /* 0x0000000102020836 */ /* 0x000fe20000000000 */
[----:B------:R-:W-:Y:S01]  /*22e60*/  ISETP.GE.AND P0, PT, R3, RZ, PT ;  /* 0x000000ff0300720c */ /* 0x000fe20003f06270 */
[----:B------:R-:W-:-:S12]  /*22e70*/  IMAD.IADD R3, R6, 0x1, R4 ;  /* 0x0000000106037824 */ /* 0x000fd800078e0204 */
        /* <DEDUP_REMOVED lines=8> */
.L_x_7220:
[----:B------:R-:W-:Y:S01]  /*22f00*/  UMOV UR4, URZ ;  /* 0x0000003f00047c82 */ /* 0x000fe20008000000 */
[----:B------:R-:W-:Y:S01]  /*22f10*/  UMOV UR5, URZ ;  /* 0x0000003f00057c82 */ /* 0x000fe20008000000 */
[----:B------:R-:W-:Y:S01]  /*22f20*/  ULDC UR6, c[0x0][0xc14] ;  /* 0x0003050000067ab9 */ /* 0x000fe20000000800 */
[----:B------:R-:W-:Y:S02]  /*22f30*/  IMAD.MOV.U32 R16, RZ, RZ, R4 ;  /* 0x000000ffff107224 */ /* 0x000fe400078e0004 */
[----:B------:R-:W-:Y:S02]  /*22f40*/  IMAD.U32 R17, RZ, RZ, UR4 ;  /* 0x00000004ff117e24 */ /* 0x000fe4000f8e00ff */
[----:B------:R-:W-:Y:S02]  /*22f50*/  IMAD.U32 R18, RZ, RZ, UR5 ;  /* 0x00000005ff127e24 */ /* 0x000fe4000f8e00ff */
[----:B------:R-:W-:-:S07]  /*22f60*/  IMAD.U32 R19, RZ, RZ, UR6 ;  /* 0x00000006ff137e24 */ /* 0x000fce000f8e00ff */
.L_x_7228:
        /* <DEDUP_REMOVED lines=12> */
.L_x_7124:
        /* <DEDUP_REMOVED lines=12> */
.L_x_7397:
[----:B------:R-:W-:Y:S05]  /*230f0*/  BSYNC B0 ;  /* 0x0000000000007941 */ /* 0x000fea0003800000 */
.L_x_7230:
[----:B------:R-:W-:-:S03]  /*23100*/  UMOV UR4, 0xffffffff ;  /* 0xffffffff00047882 */ /* 0x000fc60000000000 */
[----:B------:R-:W-:Y:S05]  /*23110*/  BRA.DIV UR4, `(.L_x_7232) ;  /* 0x0000002e04347947 */ /* 0x000fea000b800000 */
[----:B------:R-:W2:Y:S02]  /*23120*/  S2R R2, SR_TID.X ;  /* 0x0000000000027919 */ /* 0x000ea40000002100 */
[----:B--2---:R-:W-:-:S04]  /*23130*/  SHF.R.U32.HI R2, RZ, 0x5, R2 ;  /* 0x00000005ff027819 */ /* 0x004fc80000011602 */
[----:B------:R-:W-:-:S05]  /*23140*/  LOP3.LUT R2, R2, 0x3, RZ, 0xc0, !PT ;  /* 0x0000000302027812 */ /* 0x000fca00078ec0ff */
[----:B------:R2:W3:Y:S02]  /*23150*/  SHFL.IDX PT, R14, R2, RZ, 0x1f ;  /* 0x00001fff020e7589 */ /* 0x0004e400000e0000 */
.L_x_7400:
[----:B---3--:R-:W-:-:S13]  /*23160*/  ISETP.NE.AND P0, PT, R14, RZ, PT ;  /* 0x000000ff0e00720c */ /* 0x008fda0003f05270 */
[----:B------:R-:W-:Y:S05]  /*23170*/  @P0 BRA `(.L_x_6836) ;  /* 0x0000000000940947 */ /* 0x000fea0003800000 */
[----:B------:R-:W-:-:S03]  /*23180*/  UMOV UR4, 0xffffffff ;  /* 0xffffffff00047882 */ /* 0x000fc60000000000 */
[----:B------:R-:W-:Y:S05]  /*23190*/  BRA.DIV UR4, `(.L_x_7233) ;  /* 0x0000002e04487947 */ /* 0x000fea000b800000 */
[----:B------:R-:W-:-:S13]  /*231a0*/  ELECT P6, URZ, PT ;  /* 0x00000000003f782f */ /* 0x000fda00038c0000 */
.L_x_7403:
[----:B------:R-:W-:Y:S05]  /*231b0*/  @!P6 BRA `(.L_x_6836) ;  /* 0x000000000084e947 */ /* 0x000fea0003800000 */
[----:B------:R-:W-:-:S06]  /*231c0*/  ULOP3.LUT UR4, UR36, 0x2, URZ, 0xfc, !UPT ;  /* 0x0000000224047892 */ /* 0x000fcc000f8efc3f */
[----:B--2---:R-:W-:-:S05]  /*231d0*/  IMAD.U32 R2, RZ, RZ, UR4 ;  /* 0x00000004ff027e24 */ /* 0x004fca000f8e00ff */
[----:B------:R-:W-:-:S13]  /*231e0*/  ISETP.NE.AND P2, PT, R2, 0x3, PT ;  /* 0x000000030200780c */ /* 0x000fda0003f45270 */
[----:B------:R-:W-:Y:S05]  /*231f0*/  @!P2 BRA `(.L_x_7234) ;  /* 0x000000000004a947 */ /* 0x000fea0003800000 */
[----:B------:R-:W-:Y:S01]  /*23200*/  BPT.TRAP 0x1 ;  /* 0x000000040000795c */ /* 0x000fe20000300000 */
.L_x_7234:
        /* <DEDUP_REMOVED lines=14> */
.L_x_7404:
[----:B------:R-:W2:Y:S02]  /*232f0*/  SYNCS.PHASECHK.TRANS64.TRYWAIT P0, [R7+URZ], R2 ;  /* 0x00000002070075a7 */ /* 0x000ea4000800017f */
[----:B--2---:R-:W-:Y:S05]  /*23300*/  @!P0 BRA `(.L_x_7236) ;  /* 0x0000002c00208947 */ /* 0x004fea0003800000 */
.L_x_7405:
[----:B------:R-:W-:Y:S05]  /*23310*/  @!P2 BRA `(.L_x_7237) ;  /* 0x000000000004a947 */ /* 0x000fea0003800000 */
[----:B------:R-:W-:Y:S01]  /*23320*/  BPT.TRAP 0x1 ;  /* 0x000000040000795c */ /* 0x000fe20000300000 */
.L_x_7237:
[----:B------:R-:W3:Y:S01]  /*23330*/  LDL.LU R4, [R1] ;  /* 0x0000000001047983 */ /* 0x000ee20000300800 */
[----:B------:R-:W-:-:S04]  /*23340*/  VIADD R0, R0, 0x28860 ;  /* 0x0002886000007836 */ /* 0x000fc80000000000 */
[----:B---3--:R-:W-:-:S04]  /*23350*/  IMAD R4, R4, 0x8, R0 ;  /* 0x0000000804047824 */ /* 0x008fc800078e0200 */
[----:B------:R-:W3:Y:S02]  /*23360*/  SYNCS.PHASECHK.TRANS64.TRYWAIT P0, [R4+URZ], R5 ;  /* 0x00000005040075a7 */ /* 0x000ee4000800017f */
[----:B---3--:R-:W-:Y:S05]  /*23370*/  @!P0 BRA `(.L_x_7238) ;  /* 0x0000002c00188947 */ /* 0x008fea0003800000 */
.L_x_7406:
[----:B------:R-:W-:-:S07]  /*23380*/  IMAD R3, R3, 0x8, R0 ;  /* 0x0000000803037824 */ /* 0x000fce00078e0200 */
.L_x_7239:
[----:B----4-:R4:W0:Y:S02]  /*23390*/  SYNCS.PHASECHK.TRANS64.TRYWAIT P0, [R3+URZ], R2 ;  /* 0x00000002030075a7 */ /* 0x010824000800017f */
[----:B0-----:R-:W-:Y:S05]  /*233a0*/  @!P0 NANOSLEEP.SYNCS 0x989680 ;  /* 0x009896800000895d */ /* 0x001fea0003900000 */
[----:B------:R-:W0:Y:S02]  /*233b0*/  @!P0 SYNCS.PHASECHK.TRANS64 P0, [R3+URZ], R2 ;  /* 0x00000002030085a7 */ /* 0x000e24000800007f */
[----:B0-----:R-:W-:Y:S05]  /*233c0*/  @!P0 BRA `(.L_x_7239) ;  /* 0xfffffffc00f08947 */ /* 0x001fea000383ffff */
.L_x_6836:
[----:B------:R-:W-:Y:S05]  /*233d0*/  BSYNC B7 ;  /* 0x0000000000077941 */ /* 0x000fea0003800000 */
.L_x_6833:
[----:B------:R-:W-:Y:S05]  /*233e0*/  EXIT ;  /* 0x000000000000794d */ /* 0x000fea0003800000 */
.L_x_6866:
[----:B0-----:R0:W1:Y:S02]  /*233f0*/  SYNCS.PHASECHK.TRANS64.TRYWAIT P6, [R103+URZ+0x28890], R124 ;  /* 0x0288907c670075a7 */ /* 0x00106400080c017f */
[----:B-1----:R-:W-:Y:S05]  /*23400*/  @!P6 NANOSLEEP.SYNCS 0x989680 ;  /* 0x009896800000e95d */ /* 0x002fea0003900000 */
[----:B------:R-:W1:Y:S02]  /*23410*/  @!P6 SYNCS.PHASECHK.TRANS64 P6, [R103+URZ+0x28890], R124 ;  /* 0x0288907c6700e5a7 */ /* 0x000e6400080c007f */
[----:B-1----:R-:W-:Y:S05]  /*23420*/  @!P6 BRA `(.L_x_6866) ;  /* 0xfffffffc00f0e947 */ /* 0x002fea000383ffff */
[----:B------:R-:W-:Y:S05]  /*23430*/  BRA `(.L_x_7240) ;  /* 0xfffffdfc00fc7947 */ /* 0x000fea000383ffff */
.L_x_6902:
[----:B0-----:R0:W1:Y:S02]  /*23440*/  SYNCS.PHASECHK.TRANS64.TRYWAIT P4, [R103+URZ+0x28890], R124 ;  /* 0x0288907c670075a7 */ /* 0x001064000808017f */
[----:B-1----:R-:W-:Y:S05]  /*23450*/  @!P4 NANOSLEEP.SYNCS 0x989680 ;  /* 0x009896800000c95d */ /* 0x002fea0003900000 */
[----:B------:R-:W1:Y:S02]  /*23460*/  @!P4 SYNCS.PHASECHK.TRANS64 P4, [R103+URZ+0x28890], R124 ;  /* 0x0288907c6700c5a7 */ /* 0x000e64000808007f */
[----:B-1----:R-:W-:Y:S05]  /*23470*/  @!P4 BRA `(.L_x_6902) ;  /* 0xfffffffc00f0c947 */ /* 0x002fea000383ffff */
[----:B------:R-:W-:Y:S05]  /*23480*/  BRA `(.L_x_7241) ;  /* 0xfffffe2800247947 */ /* 0x000fea000383ffff */
.L_x_6919:
[----:B0-----:R0:W1:Y:S02]  /*23490*/  SYNCS.PHASECHK.TRANS64.TRYWAIT P3, [R103+URZ+0x28890], R124 ;  /* 0x0288907c670075a7 */ /* 0x001064000806017f */
[----:B-1----:R-:W-:Y:S05]  /*234a0*/  @!P3 NANOSLEEP.SYNCS 0x989680 ;  /* 0x009896800000b95d */ /* 0x002fea0003900000 */
[----:B------:R-:W1:Y:S02]  /*234b0*/  @!P3 SYNCS.PHASECHK.TRANS64 P3, [R103+URZ+0x28890], R124 ;  /* 0x0288907c6700b5a7 */ /* 0x000e64000806007f */
[----:B-1----:R-:W-:Y:S05]  /*234c0*/  @!P3 BRA `(.L_x_6919) ;  /* 0xfffffffc00f0b947 */ /* 0x002fea000383ffff */
[----:B------:R-:W-:Y:S05]  /*234d0*/  BRA `(.L_x_7242) ;  /* 0xfffffe4800c07947 */ /* 0x000fea000383ffff */
.L_x_6929:
[----:B--2---:R2:W3:Y:S02]  /*234e0*/  SYNCS.PHASECHK.TRANS64.TRYWAIT P0, [R103+URZ+0x288b0], R124 ;  /* 0x0288b07c670075a7 */ /* 0x0044e4000800017f */
[----:B---3--:R-:W-:Y:S05]  /*234f0*/  @!P0 NANOSLEEP.SYNCS 0x989680 ;  /* 0x009896800000895d */ /* 0x008fea0003900000 */
[----:B------:R-:W3:Y:S02]  /*23500*/  @!P0 SYNCS.PHASECHK.TRANS64 P0, [R103+URZ+0x288b0], R124 ;  /* 0x0288b07c670085a7 */ /* 0x000ee4000800007f */
[----:B---3--:R-:W-:Y:S05]  /*23510*/  @!P0 BRA `(.L_x_6929) ;  /* 0xfffffffc00f08947 */ /* 0x008fea000383ffff */
[----:B------:R-:W-:Y:S05]  /*23520*/  BRA `(.L_x_7243) ;  /* 0xfffffe50005c7947 */ /* 0x000fea000383ffff */
.L_x_6949:
        /* <DEDUP_REMOVED lines=8> */
.L_x_7245:
[----:B------:R-:W-:Y:S05]  /*235b0*/  BSYNC B0 ;  /* 0x0000000000007941 */ /* 0x000fea0003800000 */
.L_x_7244:
[----:B------:R-:W-:Y:S01]  /*235c0*/  IMAD.MOV.U32 R196, RZ, RZ, R14 ;  /* 0x000000ffffc47224 */ /* 0x000fe200078e000e */
[----:B------:R-:W-:Y:S06]  /*235d0*/  BRA `(.L_x_7246) ;  /* 0xfffffe5c00547947 */ /* 0x000fec000383ffff */
.L_x_6967:
[----:B------:R-:W-:Y:S01]  /*235e0*/  BSSY B1, `(.L_x_7247) ;  /* 0x0000008000017945 */ /* 0x000fe20003800000 */
[----:B------:R-:W-:Y:S02]  /*235f0*/  IMAD.MOV.U32 R13, RZ, RZ, R5 ;  /* 0x000000ffff0d7224 */ /* 0x000fe400078e0005 */
[----:B------:R-:W-:Y:S02]  /*23600*/  IMAD.MOV.U32 R12, RZ, RZ, RZ ;  /* 0x000000ffff0c7224 */ /* 0x000fe400078e00ff */
[----:B------:R-:W-:Y:S02]  /*23610*/  IMAD.MOV.U32 R11, RZ, RZ, 0x181f ;  /* 0x0000181fff0b7424 */ /* 0x000fe400078e00ff */
[----:B------:R-:W-:-:S07]  /*23620*/  IMAD.MOV.U32 R15, RZ, RZ, -0x1 ;  /* 0xffffffffff0f7424 */ /* 0x000fce00078e00ff */
[----:B0----5:R-:W-:Y:S05]  /*23630*/  WARPSYNC.COLLECTIVE R15, `(.L_x_7248) ;  /* 0x000000000f087348 */ /* 0x021fea0003c00000 */
[----:B------:R1:W2:Y:S02]  /*23640*/  SHFL.IDX P6, R14, R13, R12, R11 ;  /* 0x0000000c0d0e7389 */ /* 0x0002a400000c000b */
[----:B012--5:R-:W-:Y:S01]  /*23650*/  ENDCOLLECTIVE ;  /* 0x000000000000791b */ /* 0x027fe20003800000 */
.L_x_7248:
[----:B------:R-:W-:Y:S05]  /*23660*/  BSYNC B1 ;  /* 0x0000000000017941 */ /* 0x000fea0003800000 */
.L_x_7247:
[----:B------:R-:W-:Y:S05]  /*23670*/  BRA `(.L_x_7249) ;  /* 0xfffffe6c00d87947 */ /* 0x000fea000383ffff */
.L_x_6968:
        /* <DEDUP_REMOVED lines=8> */
.L_x_7251:
[----:B------:R-:W-:Y:S05]  /*23700*/  BSYNC B1 ;  /* 0x0000000000017941 */ /* 0x000fea0003800000 */
.L_x_7250:
[----:B------:R-:W-:Y:S05]  /*23710*/  BRA `(.L_x_7252) ;  /* 0xfffffe6c00b87947 */ /* 0x000fea000383ffff */
.L_x_6969:
        /* <DEDUP_REMOVED lines=8> */
.L_x_7254:
[----:B------:R-:W-:Y:S05]  /*237a0*/  BSYNC B1 ;  /* 0x0000000000017941 */ /* 0x000fea0003800000 */
.L_x_7253:
[----:B------:R-:W-:Y:S05]  /*237b0*/  BRA `(.L_x_7255) ;  /* 0xfffffe6c00987947 */ /* 0x000fea000383ffff */
.L_x_6970:
        /* <DEDUP_REMOVED lines=8> */
.L_x_7257:
[----:B------:R-:W-:Y:S05]  /*23840*/  BSYNC B1 ;  /* 0x0000000000017941 */ /* 0x000fea0003800000 */
.L_x_7256:
[----:B------:R-:W-:Y:S05]  /*23850*/  BRA `(.L_x_7258) ;  /* 0xfffffe6c00787947 */ /* 0x000fea000383ffff */
.L_x_6971:
[----:B------:R-:W-:Y:S01]  /*23860*/  BSSY B1, `(.L_x_7259) ;  /* 0x0000008000017945 */ /* 0x000fe20003800000 */
[----:B------:R-:W-:Y:S02]  /*23870*/  IMAD.MOV.U32 R13, RZ, RZ, R5 ;  /* 0x000000ffff0d7224 */ /* 0x000fe400078e0005 */
[----:B------:R-:W-:Y:S02]  /*23880*/  IMAD.MOV.U32 R12, RZ, RZ, 0x1 ;  /* 0x00000001ff0c7424 */ /* 0x000fe400078e00ff */
[----:B------:R-:W-:Y:S02]  /*23890*/  IMAD.MOV.U32 R11, RZ, RZ, 0x181f ;  /* 0x0000181fff0b7424 */ /* 0x000fe400078e00ff */
[----:B------:R-:W-:-:S07]  /*238a0*/  IMAD.MOV.U32 R15, RZ, RZ, -0x1 ;  /* 0xffffffffff0f7424 */ /* 0x000fce00078e00ff */
[----:B0----5:R-:W-:Y:S05]  /*238b0*/  WARPSYNC.COLLECTIVE R15, `(.L_x_7260) ;  /* 0x000000000f087348 */ /* 0x021fea0003c00000 */
[----:B------:R1:W2:Y:S02]  /*238c0*/  SHFL.IDX P6, R14, R13, R12, R11 ;  /* 0x0000000c0d0e7389 */ /* 0x0002a400000c000b */
[----:B012--5:R-:W-:Y:S01]  /*238d0*/  ENDCOLLECTIVE ;  /* 0x000000000000791b */ /* 0x027fe20003800000 */
.L_x_7260:
[----:B------:R-:W-:Y:S05]  /*238e0*/  BSYNC B1 ;  /* 0x0000000000017941 */ /* 0x000fea0003800000 */
.L_x_7259:
[----:B------:R-:W-:Y:S05]  /*238f0*/  BRA `(.L_x_7261) ;  /* 0xfffffe6c00587947 */ /* 0x000fea000383ffff */
.L_x_6972:
        /* <DEDUP_REMOVED lines=8> */
.L_x_7263:
[----:B------:R-:W-:Y:S05]  /*23980*/  BSYNC B1 ;  /* 0x0000000000017941 */ /* 0x000fea0003800000 */
.L_x_7262:
[----:B------:R-:W-:Y:S05]  /*23990*/  BRA `(.L_x_7264) ;  /* 0xfffffe6c00387947 */ /* 0x000fea000383ffff */
.L_x_6973:
        /* <DEDUP_REMOVED lines=8> */
.L_x_7266:
[----:B------:R-:W-:Y:S05]  /*23a20*/  BSYNC B1 ;  /* 0x0000000000017941 */ /* 0x000fea0003800000 */
.L_x_7265:
[----:B------:R-:W-:Y:S05]  /*23a30*/  BRA `(.L_x_7267) ;  /* 0xfffffe6c00187947 */ /* 0x000fea000383ffff */
.L_x_6974:
        /* <DEDUP_REMOVED lines=8> */
.L_x_7269:
[----:B------:R-:W-:Y:S05]  /*23ac0*/  BSYNC B1 ;  /* 0x0000000000017941 */ /* 0x000fea0003800000 */
.L_x_7268:
[----:B------:R-:W-:Y:S05]  /*23ad0*/  BRA `(.L_x_7270) ;  /* 0xfffffe6800f87947 */ /* 0x000fea000383ffff */
.L_x_6975:
        /* <DEDUP_REMOVED lines=8> */
.L_x_7272:
[----:B------:R-:W-:Y:S05]  /*23b60*/  BSYNC B1 ;  /* 0x0000000000017941 */ /* 0x000fea0003800000 */
.L_x_7271:
[----:B------:R-:W-:Y:S05]  /*23b70*/  BRA `(.L_x_7273) ;  /* 0xfffffe6800d87947 */ /* 0x000fea000383ffff */
.L_x_6976:
        /* <DEDUP_REMOVED lines=8> */
.L_x_7275:
[----:B------:R-:W-:Y:S05]  /*23c00*/  BSYNC B1 ;  /* 0x0000000000017941 */ /* 0x000fea0003800000 */
.L_x_7274:
[----:B------:R-:W-:Y:S05]  /*23c10*/  BRA `(.L_x_7276) ;  /* 0xfffffe6800b87947 */ /* 0x000fea000383ffff */
.L_x_6977:
        /* <DEDUP_REMOVED lines=8> */
.L_x_7278:
[----:B------:R-:W-:Y:S05]  /*23ca0*/  BSYNC B1 ;  /* 0x0000000000017941 */ /* 0x000fea0003800000 */
.L_x_7277:
[----:B------:R-:W-:Y:S05]  /*23cb0*/  BRA `(.L_x_7279) ;  /* 0xfffffe6800987947 */ /* 0x000fea000383ffff */
.L_x_6978:
        /* <DEDUP_REMOVED lines=8> */
.L_x_7281:
[----:B------:R-:W-:Y:S05]  /*23d40*/  BSYNC B1 ;  /* 0x0000000000017941 */ /* 0x000fea0003800000 */
.L_x_7280:
[----:B------:R-:W-:Y:S05]  /*23d50*/  BRA `(.L_x_7282) ;  /* 0xfffffe6800787947 */ /* 0x000fea000383ffff */
.L_x_6979:
        /* <DEDUP_REMOVED lines=8> */
.L_x_7284:
[----:B------:R-:W-:Y:S05]  /*23de0*/  BSYNC B1 ;  /* 0x0000000000017941 */ /* 0x000fea0003800000 */
.L_x_7283:
[----:B------:R-:W-:Y:S05]  /*23df0*/  BRA `(.L_x_7285) ;  /* 0xfffffe6800587947 */ /* 0x000fea000383ffff */
.L_x_6980:
        /* <DEDUP_REMOVED lines=8> */
.L_x_7287:
[----:B------:R-:W-:Y:S05]  /*23e80*/  BSYNC B1 ;  /* 0x0000000000017941 */ /* 0x000fea0003800000 */
.L_x_7286:
[----:B------:R-:W-:Y:S05]  /*23e90*/  BRA `(.L_x_7288) ;  /* 0xfffffe68003c7947 */ /* 0x000fea000383ffff */
.L_x_6981:
        /* <DEDUP_REMOVED lines=8> */
.L_x_7290:
[----:B------:R-:W-:Y:S05]  /*23f20*/  BSYNC B1 ;  /* 0x0000000000017941 */ /* 0x000fea0003800000 */
.L_x_7289:
[----:B------:R-:W-:Y:S05]  /*23f30*/  BRA `(.L_x_7291) ;  /* 0xfffffe6800207947 */ /* 0x000fea000383ffff */
.L_x_6982:
        /* <DEDUP_REMOVED lines=8> */
.L_x_7293:
[----:B------:R-:W-:Y:S05]  /*23fc0*/  BSYNC B1 ;  /* 0x0000000000017941 */ /* 0x000fea0003800000 */
.L_x_7292:
[----:B------:R-:W-:Y:S05]  /*23fd0*/  BRA `(.L_x_7294) ;  /* 0xfffffe6800047947 */ /* 0x000fea000383ffff */
.L_x_6984:
[----:B-1----:R1:W2:Y:S02]  /*23fe0*/  SYNCS.PHASECHK.TRANS64.TRYWAIT P4, [R2+URZ+0x28800], R5 ;  /* 0x02880005020075a7 */ /* 0x0022a4000808017f */
[----:B--2---:R-:W-:Y:S05]  /*23ff0*/  @!P4 NANOSLEEP.SYNCS 0x989680 ;  /* 0x009896800000c95d */ /* 0x004fea0003900000 */
[----:B------:R-:W2:Y:S02]  /*24000*/  @!P4 SYNCS.PHASECHK.TRANS64 P4, [R2+URZ+0x28800], R5 ;  /* 0x028800050200c5a7 */ /* 0x000ea4000808007f */
[----:B--2---:R-:W-:Y:S05]  /*24010*/  @!P4 BRA `(.L_x_6984) ;  /* 0xfffffffc00f0c947 */ /* 0x004fea000383ffff */
[----:B------:R-:W-:Y:S05]  /*24020*/  BRA `(.L_x_7295) ;  /* 0xfffffe68007c7947 */ /* 0x000fea000383ffff */
.L_x_7000:
        /* <DEDUP_REMOVED lines=8> */
.L_x_7297:
[----:B------:R-:W-:Y:S05]  /*240b0*/  BSYNC B1 ;  /* 0x0000000000017941 */ /* 0x000fea0003800000 */
.L_x_7296:
[----:B------:R-:W-:Y:S05]  /*240c0*/  BRA `(.L_x_7298) ;  /* 0xfffffe8800787947 */ /* 0x000fea000383ffff */
.L_x_7001:
        /* <DEDUP_REMOVED lines=8> */
.L_x_7300:
[----:B------:R-:W-:Y:S05]  /*24150*/  BSYNC B1 ;  /* 0x0000000000017941 */ /* 0x000fea0003800000 */
.L_x_7299:
[----:B------:R-:W-:Y:S05]  /*24160*/  BRA `(.L_x_7301) ;  /* 0xfffffe8800587947 */ /* 0x000fea000383ffff */
.L_x_7002:
        /* <DEDUP_REMOVED lines=8> */
.L_x_7303:
[----:B------:R-:W-:Y:S05]  /*241f0*/  BSYNC B1 ;  /* 0x0000000000017941 */ /* 0x000fea0003800000 */
.L_x_7302:
[----:B------:R-:W-:Y:S05]  /*24200*/  BRA `(.L_x_7304) ;  /* 0xfffffe8800387947 */ /* 0x000fea000383ffff */
.L_x_7003:
        /* <DEDUP_REMOVED lines=8> */
.L_x_7306:
[----:B------:R-:W-:Y:S05]  /*24290*/  BSYNC B1 ;  /* 0x0000000000017941 */ /* 0x000fea0003800000 */
.L_x_7305:
[----:B------:R-:W-:Y:S05]  /*242a0*/  BRA `(.L_x_7307) ;  /* 0xfffffe8800187947 */ /* 0x000fea000383ffff */
.L_x_7004:
        /* <DEDUP_REMOVED lines=8> */
.L_x_7309:
[----:B------:R-:W-:Y:S05]  /*24330*/  BSYNC B1 ;  /* 0x0000000000017941 */ /* 0x000fea0003800000 */
.L_x_7308:
[----:B------:R-:W-:Y:S05]  /*24340*/  BRA `(.L_x_7310) ;  /* 0xfffffe8400f87947 */ /* 0x000fea000383ffff */
.L_x_7005:
        /* <DEDUP_REMOVED lines=8> */
.L_x_7312:
[----:B------:R-:W-:Y:S05]  /*243d0*/  BSYNC B1 ;  /* 0x0000000000017941 */ /* 0x000fea0003800000 */
.L_x_7311:
[----:B------:R-:W-:Y:S05]  /*243e0*/  BRA `(.L_x_7313) ;  /* 0xfffffe8400d87947 */ /* 0x000fea000383ffff */
.L_x_7006:
        /* <DEDUP_REMOVED lines=8> */
.L_x_7315:
[----:B------:R-:W-:Y:S05]  /*24470*/  BSYNC B1 ;  /* 0x0000000000017941 */ /* 0x000fea0003800000 */
.L_x_7314:
[----:B------:R-:W-:Y:S05]  /*24480*/  BRA `(.L_x_7316) ;  /* 0xfffffe8400b87947 */ /* 0x000fea000383ffff */
.L_x_7007:
        /* <DEDUP_REMOVED lines=8> */
.L_x_7318:
[----:B------:R-:W-:Y:S05]  /*24510*/  BSYNC B1 ;  /* 0x0000000000017941 */ /* 0x000fea0003800000 */
.L_x_7317:
[----:B------:R-:W-:Y:S05]  /*24520*/  BRA `(.L_x_7319) ;  /* 0xfffffe8400987947 */ /* 0x000fea000383ffff */
.L_x_7008:
        /* <DEDUP_REMOVED lines=8> */
.L_x_7321:
[----:B------:R-:W-:Y:S05]  /*245b0*/  BSYNC B1 ;  /* 0x0000000000017941 */ /* 0x000fea0003800000 */
.L_x_7320:
[----:B------:R-:W-:Y:S05]  /*245c0*/  BRA `(.L_x_7322) ;  /* 0xfffffe8400787947 */ /* 0x000fea000383ffff */
.L_x_7009:
        /* <DEDUP_REMOVED lines=8> */
.L_x_7324:
[----:B------:R-:W-:Y:S05]  /*24650*/  BSYNC B1 ;  /* 0x0000000000017941 */ /* 0x000fea0003800000 */
.L_x_7323:
[----:B------:R-:W-:Y:S05]  /*24660*/  BRA `(.L_x_7325) ;  /* 0xfffffe8400587947 */ /* 0x000fea000383ffff */
.L_x_7010:
        /* <DEDUP_REMOVED lines=8> */
.L_x_7327:
[----:B------:R-:W-:Y:S05]  /*246f0*/  BSYNC B1 ;  /* 0x0000000000017941 */ /* 0x000fea0003800000 */
.L_x_7326:
[----:B------:R-:W-:Y:S05]  /*24700*/  BRA `(.L_x_7328) ;  /* 0xfffffe8400387947 */ /* 0x000fea000383ffff */
.L_x_7011:
        /* <DEDUP_REMOVED lines=8> */
.L_x_7330:
[----:B------:R-:W-:Y:S05]  /*24790*/  BSYNC B1 ;  /* 0x0000000000017941 */ /* 0x000fea0003800000 */
.L_x_7329:
[----:B------:R-:W-:Y:S05]  /*247a0*/  BRA `(.L_x_7331) ;  /* 0xfffffe8400187947 */ /* 0x000fea000383ffff */
.L_x_7012:
        /* <DEDUP_REMOVED lines=8> */
.L_x_7333:
[----:B------:R-:W-:Y:S05]  /*24830*/  BSYNC B1 ;  /* 0x0000000000017941 */ /* 0x000fea0003800000 */
.L_x_7332:
[----:B------:R-:W-:Y:S05]  /*24840*/  BRA `(.L_x_7334) ;  /* 0xfffffe8000f87947 */ /* 0x000fea000383ffff */
.L_x_7013:
        /* <DEDUP_REMOVED lines=8> */
.L_x_7336:
[----:B------:R-:W-:Y:S05]  /*248d0*/  BSYNC B1 ;  /* 0x0000000000017941 */ /* 0x000fea0003800000 */
.L_x_7335:
[----:B------:R-:W-:Y:S05]  /*248e0*/  BRA `(.L_x_7337) ;  /* 0xfffffe8000d87947 */ /* 0x000fea000383ffff */
.L_x_7014:
        /* <DEDUP_REMOVED lines=8> */
.L_x_7339:
[----:B------:R-:W-:Y:S05]  /*24970*/  BSYNC B1 ;  /* 0x0000000000017941 */ /* 0x000fea0003800000 */
.L_x_7338:
[----:B------:R-:W-:Y:S05]  /*24980*/  BRA `(.L_x_7340) ;  /* 0xfffffe8000b87947 */ /* 0x000fea000383ffff */
.L_x_7015:
        /* <DEDUP_REMOVED lines=8> */
.L_x_7342:
[----:B------:R-:W-:Y:S05]  /*24a10*/  BSYNC B1 ;  /* 0x0000000000017941 */ /* 0x000fea0003800000 */
.L_x_7341:
[----:B------:R-:W-:Y:S05]  /*24a20*/  BRA `(.L_x_7343) ;  /* 0xfffffe8000987947 */ /* 0x000fea000383ffff */
.L_x_7017:
[----:B0-----:R0:W1:Y:S02]  /*24a30*/  SYNCS.PHASECHK.TRANS64.TRYWAIT P4, [R2+URZ+0x28800], R9 ;  /* 0x02880009020075a7 */ /* 0x001064000808017f */
[----:B-1----:R-:W-:Y:S05]  /*24a40*/  @!P4 NANOSLEEP.SYNCS 0x989680 ;  /* 0x009896800000c95d */ /* 0x002fea0003900000 */
[----:B------:R-:W1:Y:S02]  /*24a50*/  @!P4 SYNCS.PHASECHK.TRANS64 P4, [R2+URZ+0x28800], R9 ;  /* 0x028800090200c5a7 */ /* 0x000e64000808007f */
[----:B-1----:R-:W-:Y:S05]  /*24a60*/  @!P4 BRA `(.L_x_7017) ;  /* 0xfffffffc00f0c947 */ /* 0x002fea000383ffff */
[----:B------:R-:W-:Y:S05]  /*24a70*/  BRA `(.L_x_7344) ;  /* 0xfffffe8400987947 */ /* 0x000fea000383ffff */
.L_x_7027:
[----:B--2---:R2:W3:Y:S02]  /*24a80*/  SYNCS.PHASECHK.TRANS64.TRYWAIT P2, [R3+URZ+0x28830], R0 ;  /* 0x02883000030075a7 */ /* 0x0044e4000804017f */
[----:B---3--:R-:W-:Y:S05]  /*24a90*/  @!P2 NANOSLEEP.SYNCS 0x989680 ;  /* 0x009896800000a95d */ /* 0x008fea0003900000 */
[----:B------:R-:W3:Y:S02]  /*24aa0*/  @!P2 SYNCS.PHASECHK.TRANS64 P2, [R3+URZ+0x28830], R0 ;  /* 0x028830000300a5a7 */ /* 0x000ee4000804007f */
[----:B---3--:R-:W-:Y:S05]  /*24ab0*/  @!P2 BRA `(.L_x_7027) ;  /* 0xfffffffc00f0a947 */ /* 0x008fea000383ffff */
[----:B------:R-:W-:Y:S05]  /*24ac0*/  BRA `(.L_x_7026) ;  /* 0xfffffea0007c7947 */ /* 0x000fea000383ffff */
.L_x_7045:
[----:B-1----:R1:W2:Y:S02]  /*24ad0*/  SYNCS.PHASECHK.TRANS64.TRYWAIT P4, [R10+URZ+0x28830], R7 ;  /* 0x028830070a0075a7 */ /* 0x0022a4000808017f */
[----:B--2---:R-:W-:Y:S05]  /*24ae0*/  @!P4 NANOSLEEP.SYNCS 0x989680 ;  /* 0x009896800000c95d */ /* 0x004fea0003900000 */
[----:B------:R-:W2:Y:S02]  /*24af0*/  @!P4 SYNCS.PHASECHK.TRANS64 P4, [R10+URZ+0x28830], R7 ;  /* 0x028830070a00c5a7 */ /* 0x000ea4000808007f */
[----:B--2---:R-:W-:Y:S05]  /*24b00*/  @!P4 BRA `(.L_x_7045) ;  /* 0xfffffffc00f0c947 */ /* 0x004fea000383ffff */
[----:B------:R-:W-:Y:S05]  /*24b10*/  BRA `(.L_x_7044) ;  /* 0xfffffed4002c7947 */ /* 0x000fea000383ffff */
.L_x_7049:
[----:B-1----:R1:W2:Y:S02]  /*24b20*/  SYNCS.PHASECHK.TRANS64.TRYWAIT P3, [R10+URZ+0x28850], R7 ;  /* 0x028850070a0075a7 */ /* 0x0022a4000806017f */
[----:B--2---:R-:W-:Y:S05]  /*24b30*/  @!P3 NANOSLEEP.SYNCS 0x989680 ;  /* 0x009896800000b95d */ /* 0x004fea0003900000 */
[----:B------:R-:W2:Y:S02]  /*24b40*/  @!P3 SYNCS.PHASECHK.TRANS64 P3, [R10+URZ+0x28850], R7 ;  /* 0x028850070a00b5a7 */ /* 0x000ea4000806007f */
[----:B--2---:R-:W-:Y:S05]  /*24b50*/  @!P3 BRA `(.L_x_7049) ;  /* 0xfffffffc00f0b947 */ /* 0x004fea000383ffff */
[----:B------:R-:W-:Y:S05]  /*24b60*/  BRA `(.L_x_7046) ;  /* 0xfffffed8003c7947 */ /* 0x000fea000383ffff */
.L_x_7068:
[----:B-1----:R1:W2:Y:S02]  /*24b70*/  SYNCS.PHASECHK.TRANS64.TRYWAIT P3, [R0+URZ+0x28830], R9 ;  /* 0x02883009000075a7 */ /* 0x0022a4000806017f */
[----:B--2---:R-:W-:Y:S05]  /*24b80*/  @!P3 NANOSLEEP.SYNCS 0x989680 ;  /* 0x009896800000b95d */ /* 0x004fea0003900000 */
[----:B------:R-:W2:Y:S02]  /*24b90*/  @!P3 SYNCS.PHASECHK.TRANS64 P3, [R0+URZ+0x28830], R9 ;  /* 0x028830090000b5a7 */ /* 0x000ea4000806007f */
[----:B--2---:R-:W-:Y:S05]  /*24ba0*/  @!P3 BRA `(.L_x_7068) ;  /* 0xfffffffc00f0b947 */ /* 0x004fea000383ffff */
[----:B------:R-:W-:Y:S05]  /*24bb0*/  BRA `(.L_x_7067) ;  /* 0xffffff08001c7947 */ /* 0x000fea000383ffff */
.L_x_7072:
[----:B-1----:R1:W2:Y:S02]  /*24bc0*/  SYNCS.PHASECHK.TRANS64.TRYWAIT P2, [R9+URZ+0x28850], R0 ;  /* 0x02885000090075a7 */ /* 0x0022a4000804017f */
[----:B--2---:R-:W-:Y:S05]  /*24bd0*/  @!P2 NANOSLEEP.SYNCS 0x989680 ;  /* 0x009896800000a95d */ /* 0x004fea0003900000 */
[----:B------:R-:W2:Y:S02]  /*24be0*/  @!P2 SYNCS.PHASECHK.TRANS64 P2, [R9+URZ+0x28850], R0 ;  /* 0x028850000900a5a7 */ /* 0x000ea4000804007f */
[----:B--2---:R-:W-:Y:S05]  /*24bf0*/  @!P2 BRA `(.L_x_7072) ;  /* 0xfffffffc00f0a947 */ /* 0x004fea000383ffff */
[----:B------:R-:W-:Y:S05]  /*24c00*/  BRA `(.L_x_7069) ;  /* 0xffffff0c002c7947 */ /* 0x000fea000383ffff */
.L_x_7079:
[----:B-1----:R1:W2:Y:S02]  /*24c10*/  SYNCS.PHASECHK.TRANS64.TRYWAIT P3, [R0+URZ+0x28830], R9 ;  /* 0x02883009000075a7 */ /* 0x0022a4000806017f */
[----:B--2---:R-:W-:Y:S05]  /*24c20*/  @!P3 NANOSLEEP.SYNCS 0x989680 ;  /* 0x009896800000b95d */ /* 0x004fea0003900000 */
[----:B------:R-:W2:Y:S02]  /*24c30*/  @!P3 SYNCS.PHASECHK.TRANS64 P3, [R0+URZ+0x28830], R9 ;  /* 0x028830090000b5a7 */ /* 0x000ea4000806007f */
[----:B--2---:R-:W-:Y:S05]  /*24c40*/  @!P3 BRA `(.L_x_7079) ;  /* 0xfffffffc00f0b947 */ /* 0x004fea000383ffff */
[----:B------:R-:W-:Y:S05]  /*24c50*/  BRA `(.L_x_7078) ;  /* 0xffffff28008c7947 */ /* 0x000fea000383ffff */
.L_x_7083:
[----:B-1----:R1:W2:Y:S02]  /*24c60*/  SYNCS.PHASECHK.TRANS64.TRYWAIT P2, [R9+URZ+0x28850], R0 ;  /* 0x02885000090075a7 */ /* 0x0022a4000804017f */
[----:B--2---:R-:W-:Y:S05]  /*24c70*/  @!P2 NANOSLEEP.SYNCS 0x989680 ;  /* 0x009896800000a95d */ /* 0x004fea0003900000 */
[----:B------:R-:W2:Y:S02]  /*24c80*/  @!P2 SYNCS.PHASECHK.TRANS64 P2, [R9+URZ+0x28850], R0 ;  /* 0x028850000900a5a7 */ /* 0x000ea4000804007f */
[----:B--2---:R-:W-:Y:S05]  /*24c90*/  @!P2 BRA `(.L_x_7083) ;  /* 0xfffffffc00f0a947 */ /* 0x004fea000383ffff */
[----:B------:R-:W-:Y:S05]  /*24ca0*/  BRA `(.L_x_7080) ;  /* 0xffffff2c009c7947 */ /* 0x000fea000383ffff */
.L_x_7096:
[----:B-1----:R1:W2:Y:S02]  /*24cb0*/  SYNCS.PHASECHK.TRANS64.TRYWAIT P0, [R10+URZ+0x28850], R3 ;  /* 0x028850030a0075a7 */ /* 0x0022a4000800017f */
[----:B--2---:R-:W-:Y:S05]  /*24cc0*/  @!P0 NANOSLEEP.SYNCS 0x989680 ;  /* 0x009896800000895d */ /* 0x004fea0003900000 */
[----:B------:R-:W2:Y:S02]  /*24cd0*/  @!P0 SYNCS.PHASECHK.TRANS64 P0, [R10+URZ+0x28850], R3 ;  /* 0x028850030a0085a7 */ /* 0x000ea4000800007f */
[----:B--2---:R-:W-:Y:S05]  /*24ce0*/  @!P0 BRA `(.L_x_7096) ;  /* 0xfffffffc00f08947 */ /* 0x004fea000383ffff */
[----:B------:R-:W-:Y:S05]  /*24cf0*/  BRA `(.L_x_7095) ;  /* 0xffffff5800dc7947 */ /* 0x000fea000383ffff */
.L_x_7138:
        /* <DEDUP_REMOVED lines=11> */
.L_x_7346:
[----:B------:R-:W-:Y:S05]  /*24db0*/  BSYNC B1 ;  /* 0x0000000000017941 */ /* 0x000fea0003800000 */
.L_x_7345:
[----:B------:R-:W-:Y:S05]  /*24dc0*/  BRA `(.L_x_7347) ;  /* 0xffffff9800447947 */ /* 0x000fea000383ffff */
.L_x_7139:
[----:B------:R-:W-:Y:S01]  /*24dd0*/  BSSY B1, `(.L_x_7348) ;  /* 0x0000006000017945 */ /* 0x000fe20003800000 */
[----:B------:R-:W-:-:S07]  /*24de0*/  IMAD.MOV.U32 R15, RZ, RZ, -0x1 ;  /* 0xffffffffff0f7424 */ /* 0x000fce00078e00ff */
[----:B0-----:R-:W-:Y:S05]  /*24df0*/  WARPSYNC.COLLECTIVE R15, `(.L_x_7349) ;  /* 0x000000000f0c7348 */ /* 0x001fea0003c00000 */
[----:B------:R-:W-:Y:S02]  /*24e00*/  ELECT P6, UR62, PT ;  /* 0x00000000003e782f */ /* 0x000fe400038c0000 */
[----:B------:R-:W-:Y:S01]  /*24e10*/  MOV R14, UR62 ;  /* 0x0000003e000e7c02 */ /* 0x000fe20008000f00 */
[----:B0-----:R-:W-:Y:S10]  /*24e20*/  ENDCOLLECTIVE ;  /* 0x000000000000791b */ /* 0x001ff40003800000 */
.L_x_7349:
[----:B------:R-:W-:Y:S05]  /*24e30*/  BSYNC B1 ;  /* 0x0000000000017941 */ /* 0x000fea0003800000 */
.L_x_7348:
[----:B------:R-:W-:Y:S05]  /*24e40*/  BRA `(.L_x_7350) ;  /* 0xffffff9800307947 */ /* 0x000fea000383ffff */
.L_x_7141:
[----:B0-----:R0:W1:Y:S02]  /*24e50*/  SYNCS.PHASECHK.TRANS64.TRYWAIT P0, [R11+URZ+0x28820], R7 ;  /* 0x028820070b0075a7 */ /* 0x001064000800017f */
[----:B-1----:R-:W-:Y:S05]  /*24e60*/  @!P0 NANOSLEEP.SYNCS 0x989680 ;  /* 0x009896800000895d */ /* 0x002fea0003900000 */
[----:B------:R-:W1:Y:S02]  /*24e70*/  @!P0 SYNCS.PHASECHK.TRANS64 P0, [R11+URZ+0x28820], R7 ;  /* 0x028820070b0085a7 */ /* 0x000e64000800007f */
[----:B-1----:R-:W-:Y:S05]  /*24e80*/  @!P0 BRA `(.L_x_7141) ;  /* 0xfffffffc00f08947 */ /* 0x002fea000383ffff */
[----:B------:R-:W-:Y:S05]  /*24e90*/  BRA `(.L_x_7351) ;  /* 0xffffff98004c7947 */ /* 0x000fea000383ffff */
.L_x_7144:
[----:B0-----:R0:W1:Y:S02]  /*24ea0*/  SYNCS.PHASECHK.TRANS64.TRYWAIT P0, [R7+URZ+0x288a0], R9 ;  /* 0x0288a009070075a7 */ /* 0x001064000800017f */
[----:B-1----:R-:W-:Y:S05]  /*24eb0*/  @!P0 NANOSLEEP.SYNCS 0x989680 ;  /* 0x009896800000895d */ /* 0x002fea0003900000 */
[----:B------:R-:W1:Y:S02]  /*24ec0*/  @!P0 SYNCS.PHASECHK.TRANS64 P0, [R7+URZ+0x288a0], R9 ;  /* 0x0288a009070085a7 */ /* 0x000e64000800007f */
[----:B-1----:R-:W-:Y:S05]  /*24ed0*/  @!P0 BRA `(.L_x_7144) ;  /* 0xfffffffc00f08947 */ /* 0x002fea000383ffff */
[----:B------:R-:W-:Y:S05]  /*24ee0*/  BRA `(.L_x_7352) ;  /* 0xffffff98005c7947 */ /* 0x000fea000383ffff */
.L_x_7146:
[----:B-1----:R1:W2:Y:S02]  /*24ef0*/  SYNCS.PHASECHK.TRANS64.TRYWAIT P0, [R7+URZ+0x288c0], R9 ;  /* 0x0288c009070075a7 */ /* 0x0022a4000800017f */
[----:B--2---:R-:W-:Y:S05]  /*24f00*/  @!P0 NANOSLEEP.SYNCS 0x989680 ;  /* 0x009896800000895d */ /* 0x004fea0003900000 */
[----:B------:R-:W2:Y:S02]  /*24f10*/  @!P0 SYNCS.PHASECHK.TRANS64 P0, [R7+URZ+0x288c0], R9 ;  /* 0x0288c009070085a7 */ /* 0x000ea4000800007f */
[----:B--2---:R-:W-:Y:S05]  /*24f20*/  @!P0 BRA `(.L_x_7146) ;  /* 0xfffffffc00f08947 */ /* 0x004fea000383ffff */
[----:B------:R-:W-:Y:S05]  /*24f30*/  BRA `(.L_x_7353) ;  /* 0xffffff9800d47947 */ /* 0x000fea000383ffff */
.L_x_7150:
[----:B0-----:R0:W1:Y:S02]  /*24f40*/  SYNCS.PHASECHK.TRANS64.TRYWAIT P0, [R7+URZ+0x288a0], R8 ;  /* 0x0288a008070075a7 */ /* 0x001064000800017f */
[----:B-1----:R-:W-:Y:S05]  /*24f50*/  @!P0 NANOSLEEP.SYNCS 0x989680 ;  /* 0x009896800000895d */ /* 0x002fea0003900000 */
[----:B------:R-:W1:Y:S02]  /*24f60*/  @!P0 SYNCS.PHASECHK.TRANS64 P0, [R7+URZ+0x288a0], R8 ;  /* 0x0288a008070085a7 */ /* 0x000e64000800007f */
[----:B-1----:R-:W-:Y:S05]  /*24f70*/  @!P0 BRA `(.L_x_7150) ;  /* 0xfffffffc00f08947 */ /* 0x002fea000383ffff */
[----:B------:R-:W-:Y:S05]  /*24f80*/  BRA `(.L_x_7354) ;  /* 0xffffff9c00947947 */ /* 0x000fea000383ffff */
.L_x_7152:
[----:B-1----:R1:W2:Y:S02]  /*24f90*/  SYNCS.PHASECHK.TRANS64.TRYWAIT P1, [R7+URZ+0x288c0], R8 ;  /* 0x0288c008070075a7 */ /* 0x0022a4000802017f */
[----:B--2---:R-:W-:Y:S05]  /*24fa0*/  @!P1 NANOSLEEP.SYNCS 0x989680 ;  /* 0x009896800000995d */ /* 0x004fea0003900000 */
[----:B------:R-:W2:Y:S02]  /*24fb0*/  @!P1 SYNCS.PHASECHK.TRANS64 P1, [R7+URZ+0x288c0], R8 ;  /* 0x0288c008070095a7 */ /* 0x000ea4000802007f */
[----:B--2---:R-:W-:Y:S05]  /*24fc0*/  @!P1 BRA `(.L_x_7152) ;  /* 0xfffffffc00f09947 */ /* 0x004fea000383ffff */
[----:B------:R-:W-:Y:S05]  /*24fd0*/  BRA `(.L_x_7355) ;  /* 0xffffffa000087947 */ /* 0x000fea000383ffff */
.L_x_7171:
        /* <DEDUP_REMOVED lines=11> */
.L_x_7357:
[----:B------:R-:W-:Y:S05]  /*25090*/  BSYNC B0 ;  /* 0x0000000000007941 */ /* 0x000fea0003800000 */
.L_x_7356:
[----:B------:R-:W-:Y:S05]  /*250a0*/  BRA `(.L_x_7358) ;  /* 0xffffffac00887947 */ /* 0x000fea000383ffff */
.L_x_7172:
[----:B------:R-:W-:Y:S01]  /*250b0*/  BSSY B0, `(.L_x_7359) ;  /* 0x0000006000007945 */ /* 0x000fe20003800000 */
[----:B------:R-:W-:-:S07]  /*250c0*/  IMAD.MOV.U32 R15, RZ, RZ, -0x1 ;  /* 0xffffffffff0f7424 */ /* 0x000fce00078e00ff */
[----:B------:R-:W-:Y:S05]  /*250d0*/  WARPSYNC.COLLECTIVE R15, `(.L_x_7360) ;  /* 0x000000000f0c7348 */ /* 0x000fea0003c00000 */
[----:B------:R-:W-:Y:S02]  /*250e0*/  ELECT P6, UR62, PT ;  /* 0x00000000003e782f */ /* 0x000fe400038c0000 */
[----:B------:R-:W-:Y:S01]  /*250f0*/  MOV R14, UR62 ;  /* 0x0000003e000e7c02 */ /* 0x000fe20008000f00 */
[----:B------:R-:W-:Y:S10]  /*25100*/  ENDCOLLECTIVE ;  /* 0x000000000000791b */ /* 0x000ff40003800000 */
.L_x_7360:
[----:B------:R-:W-:Y:S05]  /*25110*/  BSYNC B0 ;  /* 0x0000000000007941 */ /* 0x000fea0003800000 */
.L_x_7359:
[----:B------:R-:W-:Y:S05]  /*25120*/  BRA `(.L_x_7361) ;  /* 0xffffffac00787947 */ /* 0x000fea000383ffff */
.L_x_7175:
[----:B0-----:R0:W1:Y:S02]  /*25130*/  SYNCS.PHASECHK.TRANS64.TRYWAIT P0, [R7+URZ+0x28840], R10 ;  /* 0x0288400a070075a7 */ /* 0x001064000800017f */
[----:B-1----:R-:W-:Y:S05]  /*25140*/  @!P0 NANOSLEEP.SYNCS 0x989680 ;  /* 0x009896800000895d */ /* 0x002fea0003900000 */
[----:B------:R-:W1:Y:S02]  /*25150*/  @!P0 SYNCS.PHASECHK.TRANS64 P0, [R7+URZ+0x28840], R10 ;  /* 0x0288400a070085a7 */ /* 0x000e64000800007f */
[----:B-1----:R-:W-:Y:S05]  /*25160*/  @!P0 BRA `(.L_x_7175) ;  /* 0xfffffffc00f08947 */ /* 0x002fea000383ffff */
[----:B------:R-:W-:Y:S05]  /*25170*/  BRA `(.L_x_7362) ;  /* 0xffffffac00dc7947 */ /* 0x000fea000383ffff */
.L_x_7178:
        /* <DEDUP_REMOVED lines=8> */
.L_x_7186:
[----:B0-----:R0:W1:Y:S02]  /*25200*/  SYNCS.PHASECHK.TRANS64.TRYWAIT P0, [R3+URZ+0x28840], R8 ;  /* 0x02884008030075a7 */ /* 0x001064000800017f */
[----:B-1----:R-:W-:Y:S05]  /*25210*/  @!P0 NANOSLEEP.SYNCS 0x989680 ;  /* 0x009896800000895d */ /* 0x002fea0003900000 */
[----:B------:R-:W1:Y:S02]  /*25220*/  @!P0 SYNCS.PHASECHK.TRANS64 P0, [R3+URZ+0x28840], R8 ;  /* 0x02884008030085a7 */ /* 0x000e64000800007f */
[----:B-1----:R-:W-:Y:S05]  /*25230*/  @!P0 BRA `(.L_x_7186) ;  /* 0xfffffffc00f08947 */ /* 0x002fea000383ffff */
[----:B------:R-:W-:Y:S05]  /*25240*/  BRA `(.L_x_7364) ;  /* 0xffffffb400ac7947 */ /* 0x000fea000383ffff */
.L_x_7188:
[----:B0-----:R0:W1:Y:S02]  /*25250*/  SYNCS.PHASECHK.TRANS64.TRYWAIT P0, [R3+URZ+0x28860], R8 ;  /* 0x02886008030075a7 */ /* 0x001064000800017f */
[----:B-1----:R-:W-:Y:S05]  /*25260*/  @!P0 NANOSLEEP.SYNCS 0x989680 ;  /* 0x009896800000895d */ /* 0x002fea0003900000 */
[----:B------:R-:W1:Y:S02]  /*25270*/  @!P0 SYNCS.PHASECHK.TRANS64 P0, [R3+URZ+0x28860], R8 ;  /* 0x02886008030085a7 */ /* 0x000e64000800007f */
[----:B-1----:R-:W-:Y:S05]  /*25280*/  @!P0 BRA `(.L_x_7188) ;  /* 0xfffffffc00f08947 */ /* 0x002fea000383ffff */
[----:B------:R-:W-:Y:S05]  /*25290*/  BRA `(.L_x_7365) ;  /* 0xffffffb800447947 */ /* 0x000fea000383ffff */
.L_x_7194:
[----:B-1----:R1:W2:Y:S02]  /*252a0*/  SYNCS.PHASECHK.TRANS64.TRYWAIT P0, [R2+URZ+0x28840], R3 ;  /* 0x02884003020075a7 */ /* 0x0022a4000800017f */
[----:B--2---:R-:W-:Y:S05]  /*252b0*/  @!P0 NANOSLEEP.SYNCS 0x989680 ;  /* 0x009896800000895d */ /* 0x004fea0003900000 */
[----:B------:R-:W2:Y:S02]  /*252c0*/  @!P0 SYNCS.PHASECHK.TRANS64 P0, [R2+URZ+0x28840], R3 ;  /* 0x02884003020085a7 */ /* 0x000ea4000800007f */
[----:B--2---:R-:W-:Y:S05]  /*252d0*/  @!P0 BRA `(.L_x_7194) ;  /* 0xfffffffc00f08947 */ /* 0x004fea000383ffff */
[----:B------:R-:W-:Y:S05]  /*252e0*/  BRA `(.L_x_7366) ;  /* 0xffffffbc00a87947 */ /* 0x000fea000383ffff */
.L_x_7196:
[----:B0-----:R0:W1:Y:S02]  /*252f0*/  SYNCS.PHASECHK.TRANS64.TRYWAIT P0, [R2+URZ+0x28860], R3 ;  /* 0x02886003020075a7 */ /* 0x001064000800017f */
[----:B-1----:R-:W-:Y:S05]  /*25300*/  @!P0 NANOSLEEP.SYNCS 0x989680 ;  /* 0x009896800000895d */ /* 0x002fea0003900000 */
[----:B------:R-:W1:Y:S02]  /*25310*/  @!P0 SYNCS.PHASECHK.TRANS64 P0, [R2+URZ+0x28860], R3 ;  /* 0x02886003020085a7 */ /* 0x000e64000800007f */
[----:B-1----:R-:W-:Y:S05]  /*25320*/  @!P0 BRA `(.L_x_7196) ;  /* 0xfffffffc00f08947 */ /* 0x002fea000383ffff */
[----:B------:R-:W-:Y:S05]  /*25330*/  BRA `(.L_x_7367) ;  /* 0xffffffc000407947 */ /* 0x000fea000383ffff */
.L_x_7202:
[----:B--2---:R2:W3:Y:S02]  /*25340*/  SYNCS.PHASECHK.TRANS64.TRYWAIT P0, [R2+URZ+0x28840], R3 ;  /* 0x02884003020075a7 */ /* 0x0044e4000800017f */
[----:B---3--:R-:W-:Y:S05]  /*25350*/  @!P0 NANOSLEEP.SYNCS 0x989680 ;  /* 0x009896800000895d */ /* 0x008fea0003900000 */
[----:B------:R-:W3:Y:S02]  /*25360*/  @!P0 SYNCS.PHASECHK.TRANS64 P0, [R2+URZ+0x28840], R3 ;  /* 0x02884003020085a7 */ /* 0x000ee4000800007f */
[----:B---3--:R-:W-:Y:S05]  /*25370*/  @!P0 BRA `(.L_x_7202) ;  /* 0xfffffffc00f08947 */ /* 0x008fea000383ffff */
[----:B------:R-:W-:Y:S05]  /*25380*/  BRA `(.L_x_7368) ;  /* 0xffffffc400787947 */ /* 0x000fea000383ffff */
.L_x_7204:
[----:B0-----:R0:W1:Y:S02]  /*25390*/  SYNCS.PHASECHK.TRANS64.TRYWAIT P0, [R2+URZ+0x28860], R9 ;  /* 0x02886009020075a7 */ /* 0x001064000800017f */
[----:B-1----:R-:W-:Y:S05]  /*253a0*/  @!P0 NANOSLEEP.SYNCS 0x989680 ;  /* 0x009896800000895d */ /* 0x002fea0003900000 */
[----:B------:R-:W1:Y:S02]  /*253b0*/  @!P0 SYNCS.PHASECHK.TRANS64 P0, [R2+URZ+0x28860], R9 ;  /* 0x02886009020085a7 */ /* 0x000e64000800007f */
[----:B-1----:R-:W-:Y:S05]  /*253c0*/  @!P0 BRA `(.L_x_7204) ;  /* 0xfffffffc00f08947 */ /* 0x002fea000383ffff */
[----:B------:R-:W-:Y:S05]  /*253d0*/  BRA `(.L_x_7369) ;  /* 0xffffffc8000c7947 */ /* 0x000fea000383ffff */
.L_x_7212:
[----:B-1----:R1:W2:Y:S02]  /*253e0*/  SYNCS.PHASECHK.TRANS64.TRYWAIT P0, [R3+URZ+0x28860], R2 ;  /* 0x02886002030075a7 */ /* 0x0022a4000800017f */
[----:B--2---:R-:W-:Y:S05]  /*253f0*/  @!P0 NANOSLEEP.SYNCS 0x989680 ;  /* 0x009896800000895d */ /* 0x004fea0003900000 */
[----:B------:R-:W2:Y:S02]  /*25400*/  @!P0 SYNCS.PHASECHK.TRANS64 P0, [R3+URZ+0x28860], R2 ;  /* 0x02886002030085a7 */ /* 0x000ea4000800007f */
[----:B--2---:R-:W-:Y:S05]  /*25410*/  @!P0 BRA `(.L_x_7212) ;  /* 0xfffffffc00f08947 */ /* 0x004fea000383ffff */
[----:B------:R-:W-:Y:S05]  /*25420*/  BRA `(.L_x_7370) ;  /* 0xffffffcc002c7947 */ /* 0x000fea000383ffff */
.L_x_7215:
        /* <DEDUP_REMOVED lines=8> */
.L_x_7372:
[----:B------:R-:W-:Y:S05]  /*254b0*/  BSYNC B0 ;  /* 0x0000000000007941 */ /* 0x000fea0003800000 */
.L_x_7371:
        /* <DEDUP_REMOVED lines=8> */
.L_x_7373:
[----:B------:R-:W-:Y:S01]  /*25540*/  IMAD.MOV.U32 R16, RZ, RZ, R14 ;  /* 0x000000ffff107224 */ /* 0x000fe200078e000e */
[----:B------:R-:W-:Y:S06]  /*25550*/  BRA `(.L_x_7374) ;  /* 0xffffffcc00c07947 */ /* 0x000fec000383ffff */
.L_x_7218:
        /* <DEDUP_REMOVED lines=8> */
.L_x_7376:
[----:B------:R-:W-:Y:S05]  /*255e0*/  BSYNC B0 ;  /* 0x0000000000007941 */ /* 0x000fea0003800000 */
.L_x_7375:
        /* <DEDUP_REMOVED lines=10> */
.L_x_7377:
        /* <DEDUP_REMOVED lines=8> */
.L_x_7378:
        /* <DEDUP_REMOVED lines=8> */
.L_x_7379:
        /* <DEDUP_REMOVED lines=8> */
.L_x_7380:
        /* <DEDUP_REMOVED lines=8> */
.L_x_7381:
[----:B------:R-:W-:Y:S05]  /*25890*/  BRA `(.L_x_7382) ;  /* 0xffffffcc00847947 */ /* 0x000fea000383ffff */
.L_x_7223:
        /* <DEDUP_REMOVED lines=8> */
.L_x_7384:
[----:B------:R-:W-:Y:S05]  /*25920*/  BSYNC B0 ;  /* 0x0000000000007941 */ /* 0x000fea0003800000 */
.L_x_7383:
        /* <DEDUP_REMOVED lines=10> */
.L_x_7385:
        /* <DEDUP_REMOVED lines=8> */
.L_x_7386:
        /* <DEDUP_REMOVED lines=8> */
.L_x_7387:
        /* <DEDUP_REMOVED lines=8> */
.L_x_7388:
        /* <DEDUP_REMOVED lines=8> */
.L_x_7389:
[----:B------:R-:W-:Y:S05]  /*25bd0*/  BRA `(.L_x_7390) ;  /* 0xffffffcc00687947 */ /* 0x000fea000383ffff */
.L_x_7225:
[----:B------:R-:W-:Y:S01]  /*25be0*/  BSSY B0, `(.L_x_7391) ;  /* 0x0000006000007945 */ /* 0x000fe20003800000 */
[----:B------:R-:W-:Y:S01]  /*25bf0*/  PLOP3.LUT P6, PT, P6, PT, PT, 0x8, 0x0 ;  /* 0x000000000000781c */ /* 0x000fe200037ce170 */
[----:B------:R-:W-:-:S12]  /*25c00*/  IMAD.MOV.U32 R15, RZ, RZ, -0x1 ;  /* 0xffffffffff0f7424 */ /* 0x000fd800078e00ff */
[----:B0-----:R-:W-:Y:S05]  /*25c10*/  WARPSYNC.COLLECTIVE R15, `(.L_x_7392) ;  /* 0x000000000f087348 */ /* 0x001fea0003c00000 */
[----:B------:R-:W-:Y:S01]  /*25c20*/  VOTE.ANY R14, PT, P6 ;  /* 0x00000000000e7806 */ /* 0x000fe200030e0100 */
[----:B0-----:R-:W-:Y:S06]  /*25c30*/  ENDCOLLECTIVE ;  /* 0x000000000000791b */ /* 0x001fec0003800000 */
.L_x_7392:
[----:B------:R-:W-:Y:S05]  /*25c40*/  BSYNC B0 ;  /* 0x0000000000007941 */ /* 0x000fea0003800000 */
.L_x_7391:
        /* <DEDUP_REMOVED lines=9> */
.L_x_7393:
[----:B------:R-:W-:Y:S01]  /*25ce0*/  IMAD.MOV.U32 R17, RZ, RZ, R14 ;  /* 0x000000ffff117224 */ /* 0x000fe200078e000e */
[----:B------:R-:W-:Y:S06]  /*25cf0*/  BRA `(.L_x_7394) ;  /* 0xffffffcc00587947 */ /* 0x000fec000383ffff */
.L_x_7227:
[----:B------:R-:W-:Y:S01]  /*25d00*/  BSSY B0, `(.L_x_7395) ;  /* 0x0000007000007945 */ /* 0x000fe20003800000 */
[----:B------:R-:W-:Y:S02]  /*25d10*/  IMAD.MOV.U32 R13, RZ, RZ, R2 ;  /* 0x000000ffff0d7224 */ /* 0x000fe400078e0002 */
[----:B------:R-:W-:Y:S02]  /*25d20*/  IMAD.MOV.U32 R11, RZ, RZ, 0x1f ;  /* 0x0000001fff0b7424 */ /* 0x000fe400078e00ff */
[----:B------:R-:W-:-:S07]  /*25d30*/  IMAD.MOV.U32 R15, RZ, RZ, -0x1 ;  /* 0xffffffffff0f7424 */ /* 0x000fce00078e00ff */
[----:B012---:R-:W-:Y:S05]  /*25d40*/  WARPSYNC.COLLECTIVE R15, `(.L_x_7396) ;  /* 0x000000000f087348 */ /* 0x007fea0003c00000 */
[----:B------:R3:W4:Y:S02]  /*25d50*/  SHFL.IDX P6, R14, R13, R12, R11 ;  /* 0x0000000c0d0e7389 */ /* 0x00072400000c000b */
[----:B01234-:R-:W-:Y:S01]  /*25d60*/  ENDCOLLECTIVE ;  /* 0x000000000000791b */ /* 0x01ffe20003800000 */
.L_x_7396:
[----:B------:R-:W-:Y:S05]  /*25d70*/  BSYNC B0 ;  /* 0x0000000000007941 */ /* 0x000fea0003800000 */
.L_x_7395:
[----:B------:R-:W-:Y:S01]  /*25d80*/  IMAD.MOV.U32 R7, RZ, RZ, R14 ;  /* 0x000000ffff077224 */ /* 0x000fe200078e000e */
[----:B------:R-:W-:Y:S06]  /*25d90*/  BRA `(.L_x_7226) ;  /* 0xffffffcc004c7947 */ /* 0x000fec000383ffff */
.L_x_7231:
[----:B-1----:R1:W2:Y:S02]  /*25da0*/  SYNCS.PHASECHK.TRANS64.TRYWAIT P0, [R0+URZ+0x28820], R3 ;  /* 0x02882003000075a7 */ /* 0x0022a4000800017f */
[----:B--2---:R-:W-:Y:S05]  /*25db0*/  @!P0 NANOSLEEP.SYNCS 0x989680 ;  /* 0x009896800000895d */ /* 0x004fea0003900000 */
[----:B------:R-:W2:Y:S02]  /*25dc0*/  @!P0 SYNCS.PHASECHK.TRANS64 P0, [R0+URZ+0x28820], R3 ;  /* 0x02882003000085a7 */ /* 0x000ea4000800007f */
[----:B--2---:R-:W-:Y:S05]  /*25dd0*/  @!P0 BRA `(.L_x_7231) ;  /* 0xfffffffc00f08947 */ /* 0x004fea000383ffff */
[----:B------:R-:W-:Y:S05]  /*25de0*/  BRA `(.L_x_7397) ;  /* 0xffffffd000c07947 */ /* 0x000fea000383ffff */
.L_x_7232:
        /* <DEDUP_REMOVED lines=11> */
.L_x_7399:
[----:B------:R-:W-:Y:S05]  /*25ea0*/  BSYNC B0 ;  /* 0x0000000000007941 */ /* 0x000fea0003800000 */
.L_x_7398:
[----:B------:R-:W-:Y:S05]  /*25eb0*/  BRA `(.L_x_7400) ;  /* 0xffffffd000a87947 */ /* 0x000fea000383ffff */
.L_x_7233:
[----:B------:R-:W-:Y:S01]  /*25ec0*/  BSSY B0, `(.L_x_7401) ;  /* 0x0000006000007945 */ /* 0x000fe20003800000 */
[----:B------:R-:W-:-:S07]  /*25ed0*/  IMAD.MOV.U32 R15, RZ, RZ, -0x1 ;  /* 0xffffffffff0f7424 */ /* 0x000fce00078e00ff */
[----:B012---:R-:W-:Y:S05]  /*25ee0*/  WARPSYNC.COLLECTIVE R15, `(.L_x_7402) ;  /* 0x000000000f0c7348 */ /* 0x007fea0003c00000 */
[----:B------:R-:W-:Y:S02]  /*25ef0*/  ELECT P6, UR62, PT ;  /* 0x00000000003e782f */ /* 0x000fe400038c0000 */
[----:B------:R-:W-:Y:S01]  /*25f00*/  MOV R14, UR62 ;  /* 0x0000003e000e7c02 */ /* 0x000fe20008000f00 */
[----:B012---:R-:W-:Y:S10]  /*25f10*/  ENDCOLLECTIVE ;  /* 0x000000000000791b */ /* 0x007ff40003800000 */
.L_x_7402:
[----:B------:R-:W-:Y:S05]  /*25f20*/  BSYNC B0 ;  /* 0x0000000000007941 */ /* 0x000fea0003800000 */
.L_x_7401:
[----:B------:R-:W-:Y:S05]  /*25f30*/  BRA `(.L_x_7403) ;  /* 0xffffffd0009c7947 */ /* 0x000fea000383ffff */
.L_x_7235:
[----:B-1----:R1:W2:Y:S02]  /*25f40*/  SYNCS.PHASECHK.TRANS64.TRYWAIT P0, [R6+URZ], R5 ;  /* 0x00000005060075a7 */ /* 0x0022a4000800017f */
[----:B--2---:R-:W-:Y:S05]  /*25f50*/  @!P0 NANOSLEEP.SYNCS 0x989680 ;  /* 0x009896800000895d */ /* 0x004fea0003900000 */
[----:B------:R-:W2:Y:S02]  /*25f60*/  @!P0 SYNCS.PHASECHK.TRANS64 P0, [R6+URZ], R5 ;  /* 0x00000005060085a7 */ /* 0x000ea4000800007f */
[----:B--2---:R-:W-:Y:S05]  /*25f70*/  @!P0 BRA `(.L_x_7235) ;  /* 0xfffffffc00f08947 */ /* 0x004fea000383ffff */
[----:B------:R-:W-:Y:S05]  /*25f80*/  BRA `(.L_x_7404) ;  /* 0xffffffd000d87947 */ /* 0x000fea000383ffff */
.L_x_7236:
[----:B--2---:R2:W3:Y:S02]  /*25f90*/  SYNCS.PHASECHK.TRANS64.TRYWAIT P0, [R7+URZ], R2 ;  /* 0x00000002070075a7 */ /* 0x0044e4000800017f */
[----:B---3--:R-:W-:Y:S05]  /*25fa0*/  @!P0 NANOSLEEP.SYNCS 0x989680 ;  /* 0x009896800000895d */ /* 0x008fea0003900000 */
[----:B------:R-:W3:Y:S02]  /*25fb0*/  @!P0 SYNCS.PHASECHK.TRANS64 P0, [R7+URZ], R2 ;  /* 0x00000002070085a7 */ /* 0x000ee4000800007f */
[----:B---3--:R-:W-:Y:S05]  /*25fc0*/  @!P0 BRA `(.L_x_7236) ;  /* 0xfffffffc00f08947 */ /* 0x008fea000383ffff */
[----:B------:R-:W-:Y:S05]  /*25fd0*/  BRA `(.L_x_7405) ;  /* 0xffffffd000cc7947 */ /* 0x000fea000383ffff */
.L_x_7238:
[----:B---3--:R3:W4:Y:S02]  /*25fe0*/  SYNCS.PHASECHK.TRANS64.TRYWAIT P0, [R4+URZ], R5 ;  /* 0x00000005040075a7 */ /* 0x008724000800017f */
[----:B----4-:R-:W-:Y:S05]  /*25ff0*/  @!P0 NANOSLEEP.SYNCS 0x989680 ;  /* 0x009896800000895d */ /* 0x010fea0003900000 */
[----:B------:R-:W4:Y:S02]  /*26000*/  @!P0 SYNCS.PHASECHK.TRANS64 P0, [R4+URZ], R5 ;  /* 0x00000005040085a7 */ /* 0x000f24000800007f */
[----:B----4-:R-:W-:Y:S05]  /*26010*/  @!P0 BRA `(.L_x_7238) ;  /* 0xfffffffc00f08947 */ /* 0x010fea000383ffff */
[----:B------:R-:W-:Y:S05]  /*26020*/  BRA `(.L_x_7406) ;  /* 0xffffffd000d47947 */ /* 0x000fea000383ffff */
.L_x_7407:
        /* <DEDUP_REMOVED lines=13> */
.L_x_12775:


//--------------------- .text._ZN7cutlass13device_kernelIN5flash11enable_sm90INS1_16FlashAttnFwdSm90INS1_25CollectiveMainloopFwdSm90ILi2EN4cute5tupleIJNS5_1CILi1EEES8_S8_EEENS6_IJNS7_ILi128EEESA_SA_EEELi128ENS_10bfloat16_tEfNS_4arch4Sm90ELb1ELb0ELb0ELb0ELb0ELb0ELb0ELb1ELb1ELb0ELb0ELb0EEENS1_21CollectiveEpilogueFwdISB_S9_SC_SE_Li256ELb0ELb0ELb0ELb0EEENS1_30DynamicPersistentTileSchedulerILi256ELi32ELb0ELb0ELb1EEEEEEEEEvNT_6ParamsE --------------------------
	.section	.text._ZN7cutlass13device_kernelIN5flash11enable_sm90INS1_16FlashAttnFwdSm90INS1_25CollectiveMainloopFwdSm90ILi2EN4cute5tupleIJNS5_1CILi1EEES8_S8_EEENS6_IJNS7_ILi128EEESA_SA_EEELi128ENS_10bfloat16_tEfNS_4arch4Sm90ELb1ELb0ELb0ELb0ELb0ELb0ELb0ELb1ELb1ELb0ELb0ELb0EEENS1_21CollectiveEpilogueFwdISB_S9_SC_SE_Li256ELb0ELb0ELb0ELb0EEENS1_30DynamicPersistentTileSchedulerILi256ELi32ELb0ELb0ELb1EEEEEEEEEvNT_6ParamsE,"ax",@progbits
	.align	128
.text._ZN7cutlass13device_kernelIN5flash11enable_sm90INS1_16FlashAttnFwdSm90INS1_25CollectiveMainloopFwdSm90ILi2EN4cute5tupleIJNS5_1CILi1EEES8_S8_EEENS6_IJNS7_ILi128EEESA_SA_EEELi128ENS_10bfloat16_tEfNS_4arch4Sm90ELb1ELb0ELb0ELb0ELb0ELb0ELb0ELb1ELb1ELb0ELb0ELb0EEENS1_21CollectiveEpilogueFwdISB_S9_SC_SE_Li256ELb0ELb0ELb0ELb0EEENS1_30DynamicPersistentTileSchedulerILi256ELi32ELb0ELb0ELb1EEEEEEEEEvNT_6ParamsE:
        .type           _ZN7cutlass13device_kernelIN5flash11enable_sm90INS1_16FlashAttnFwdSm90INS1_25CollectiveMainloopFwdSm90ILi2EN4cute5tupleIJNS5_1CILi1EEES8_S8_EEENS6_IJNS7_ILi128EEESA_SA_EEELi128ENS_10bfloat16_tEfNS_4arch4Sm90ELb1ELb0ELb0ELb0ELb0ELb0ELb0ELb1ELb1ELb0ELb0ELb0EEENS1_21CollectiveEpilogueFwdISB_S9_SC_SE_Li256ELb0ELb0ELb0ELb0EEENS1_30DynamicPersistentTileSchedulerILi256ELi32ELb0ELb0ELb1EEEEEEEEEvNT_6ParamsE,@function
        .size           _ZN7cutlass13device_kernelIN5flash11enable_sm90INS1_16FlashAttnFwdSm90INS1_25CollectiveMainloopFwdSm90ILi2EN4cute5tupleIJNS5_1CILi1EEES8_S8_EEENS6_IJNS7_ILi128EEESA_SA_EEELi128ENS_10bfloat16_tEfNS_4arch4Sm90ELb1ELb0ELb0ELb0ELb0ELb0ELb0ELb1ELb1ELb0ELb0ELb0EEENS1_21CollectiveEpilogueFwdISB_S9_SC_SE_Li256ELb0ELb0ELb0ELb0EEENS1_30DynamicPersistentTileSchedulerILi256ELi32ELb0ELb0ELb1EEEEEEEEEvNT_6ParamsE,(.L_x_12776 - _ZN7cutlass13device_kernelIN5flash11enable_sm90INS1_16FlashAttnFwdSm90INS1_25CollectiveMainloopFwdSm90ILi2EN4cute5tupleIJNS5_1CILi1EEES8_S8_EEENS6_IJNS7_ILi128EEESA_SA_EEELi128ENS_10bfloat16_tEfNS_4arch4Sm90ELb1ELb0ELb0ELb0ELb0ELb0ELb0ELb1ELb1ELb0ELb0ELb0EEENS1_21CollectiveEpilogueFwdISB_S9_SC_SE_Li256ELb0ELb0ELb0ELb0EEENS1_30DynamicPersistentTileSchedulerILi256ELi32ELb0ELb0ELb1EEEEEEEEEvNT_6ParamsE)
        .other          _ZN7cutlass13device_kernelIN5flash11enable_sm90INS1_16FlashAttnFwdSm90INS1_25CollectiveMainloopFwdSm90ILi2EN4cute5tupleIJNS5_1CILi1EEES8_S8_EEENS6_IJNS7_ILi128EEESA_SA_EEELi128ENS_10bfloat16_tEfNS_4arch4Sm90ELb1ELb0ELb0ELb0ELb0ELb0ELb0ELb1ELb1ELb0ELb0ELb0EEENS1_21CollectiveEpilogueFwdISB_S9_SC_SE_Li256ELb0ELb0ELb0ELb0EEENS1_30DynamicPersistentTileSchedulerILi256ELi32ELb0ELb0ELb1EEEEEEEEEvNT_6ParamsE,@"STO_CUDA_ENTRY STV_DEFAULT"
_ZN7cutlass13device_kernelIN5flash11enable_sm90INS1_16FlashAttnFwdSm90INS1_25CollectiveMainloopFwdSm90ILi2EN4cute5tupleIJNS5_1CILi1EEES8_S8_EEENS6_IJNS7_ILi128EEESA_SA_EEELi128ENS_10bfloat16_tEfNS_4arch4Sm90ELb1ELb0ELb0ELb0ELb0ELb0ELb0ELb1ELb1ELb0ELb0ELb0EEENS1_21CollectiveEpilogueFwdISB_S9_SC_SE_Li256ELb0ELb0ELb0ELb0EEENS1_30DynamicPersistentTileSchedulerILi256ELi32ELb0ELb0ELb1EEEEEEEEEvNT_6ParamsE:
        /* <DEDUP_REMOVED lines=23> */
.L_x_7409:
[----:B------:R-:W-:Y:S05]  /*0170*/  BSYNC B0 ;  /* 0x0000000000007941 */ /* 0x000fea0003800000 */
.L_x_7408:
        /* <DEDUP_REMOVED lines=37> */
.L_x_7410:
        /* <DEDUP_REMOVED lines=22> */
.L_x_7411:
        /* <DEDUP_REMOVED lines=18> */
.L_x_7412:
        /* <DEDUP_REMOVED lines=22> */
.L_x_7413:
        /* <DEDUP_REMOVED lines=22> */
.L_x_7414:
[----:B------:R-:W-:Y:S01]  /*0910*/  PLOP3.LUT P0, PT, PT, PT, UP0, 0x80, 0x0 ;  /* 0x000000000000781c */ /* 0x000fe20003f0f008 */
[----:B------:R-:W-:Y:S01]  /*0920*/  UMOV UR60, 0x1 ;  /* 0x00000001003c7882 */ /* 0x000fe20000000000 */
[----:B------:R-:W-:Y:S01]  /*0930*/  NOP ;  /* 0x0000000000007918 */ /* 0x000fe20000000000 */
[----:B------:R-:W-:Y:S01]  /*0940*/  USEL UR60, UR60, 0x2, !UP0 ;  /* 0x000000023c3c7887 */ /* 0x000fe2000c000000 */
[----:B------:R-:W-:Y:S01]  /*0950*/  ULDC.64 UR52, c[0x0][0x208] ;  /* 0x0000820000347ab9 */ /* 0x000fe20000000a00 */
[----:B-123--:R-:W-:Y:S08]  /*0960*/  BAR.SYNC.DEFER_BLOCKING 0x0 ;  /* 0x0000000000007b1d */ /* 0x00eff00000010000 */
[----:B------:R-:W-:Y:S05]  /*0970*/  @!P0 BRA `(.L_x_7415) ;  /* 0x0000009800688947 */ /* 0x000fea0003800000 */
.L_x_7416:
        /* <DEDUP_REMOVED lines=48> */
[----:B------:R-:W-:Y:S01]  /*0c80*/  LOP3.LUT R2, R2, 0x3fffffe, RZ, 0xc0, !PT ;  /* 0x03fffffe02027812 */ /* 0x000fe200078ec0ff */
[----:B------:R-:W-:Y:S01]  /*0c90*/  IMAD.U32 R16, RZ, RZ, UR4 ;  /* 0x00000004ff107e24 */ /* 0x000fe2000f8e00ff */
[----:B------:R-:W-:Y:S01]  /*0ca0*/  LEA.HI R0, R0, R189, RZ, 0x3 ;  /* 0x000000bd00007211 */ /* 0x000fe200078f18ff */
[----:B------:R-:W-:Y:S01]  /*0cb0*/  IMAD.U32 R17, RZ, RZ, UR5 ;  /* 0x00000005ff117e24 */ /* 0x000fe2000f8e00ff */
[----:B------:R-:W-:Y:S01]  /*0cc0*/  LOP3.LUT R9, R9, 0xfffffff8, RZ, 0xc0, !PT ;  /* 0xfffffff809097812 */ /* 0x000fe200078ec0ff */
[----:B------:R-:W-:Y:S01]  /*0cd0*/  IMAD.IADD R22, R187, 0x1, -R2 ;  /* 0x00000001bb167824 */ /* 0x000fe200078e0a02 */
[----:B------:R-:W-:Y:S01]  /*0ce0*/  LEA.HI R7, R7, R186, RZ, 0x5 ;  /* 0x000000ba07077211 */ /* 0x000fe200078f28ff */
[----:B------:R-:W-:Y:S01]  /*0cf0*/  IMAD.SHL.U32 R3, R3, 0x8, RZ ;  /* 0x0000000803037824 */ /* 0x000fe200078e00ff */
[----:B------:R-:W-:Y:S01]  /*0d00*/  LOP3.LUT R2, R0, 0x1ffffff8, RZ, 0xc0, !PT ;  /* 0x1ffffff800027812 */ /* 0x000fe200078ec0ff */
[----:B------:R-:W-:Y:S01]  /*0d10*/  IMAD.IADD R4, R4, 0x1, -R9 ;  /* 0x0000000104047824 */ /* 0x000fe200078e0a09 */
[----:B------:R-:W-:Y:S01]  /*0d20*/  SHF.R.S32.HI R7, RZ, 0x5, R7 ;  /* 0x00000005ff077819 */ /* 0x000fe20000011407 */
[----:B------:R-:W-:Y:S01]  /*0d30*/  IMAD.WIDE R16, R3, 0x2, R16 ;  /* 0x0000000203107825 */ /* 0x000fe200078e0210 */
[----:B------:R-:W-:Y:S01]  /*0d40*/  LOP3.LUT R3, R6, 0x7ffffffc, RZ, 0xc0, !PT ;  /* 0x7ffffffc06037812 */ /* 0x000fe200078ec0ff */
[----:B------:R-:W-:Y:S01]  /*0d50*/  UMOV UR4, UR7 ;  /* 0x0000000700047c82 */ /* 0x000fe20008000000 */
[----:B------:R-:W-:Y:S01]  /*0d60*/  SHF.R.S32.HI R184, RZ, 0x3, R0 ;  /* 0x00000003ffb87819 */ /* 0x000fe20000011400 */
[----:B------:R-:W-:-:S02]  /*0d70*/  IMAD.IADD R2, R189, 0x1, -R2 ;  /* 0x00000001bd027824 */ /* 0x000fc400078e0a02 */
[----:B------:R-:W-:Y:S02]  /*0d80*/  IMAD R7, R7, 0x10, R4 ;  /* 0x0000001007077824 */ /* 0x000fe400078e0204 */
[----:B------:R-:W-:Y:S02]  /*0d90*/  IMAD.SHL.U32 R18, R2, 0x8, RZ ;  /* 0x0000000802127824 */ /* 0x000fe400078e00ff */
[----:B------:R-:W-:Y:S02]  /*0da0*/  IMAD R22, R22, 0x40, R7 ;  /* 0x0000004016167824 */ /* 0x000fe400078e0207 */
[----:B------:R-:W-:-:S07]  /*0db0*/  IMAD.IADD R2, R186, 0x1, -R3 ;  /* 0x00000001ba027824 */ /* 0x000fce00078e0a03 */
.L_x_7463:
        /* <DEDUP_REMOVED lines=20> */
.L_x_7417:
[----:B------:R-:W-:Y:S01]  /*0f00*/  ULDC UR6, c[0x0][0xdc4] ;  /* 0x0003710000067ab9 */ /* 0x000fe20000000800 */
[----:B------:R-:W-:Y:S01]  /*0f10*/  UMOV UR46, UR7 ;  /* 0x00000007002e7c82 */ /* 0x000fe20008000000 */
[----:B------:R-:W-:-:S11]  /*0f20*/  UISETP.NE.AND UP0, UPT, UR6, 0x1, UPT ;  /* 0x000000010600788c */ /* 0x000fd6000bf05270 */
[----:B------:R-:W-:Y:S02]  /*0f30*/  @UP0 ULDC.64 UR10, c[0x0][0xdc8] ;  /* 0x00037200000a0ab9 */ /* 0x000fe40000000a00 */
[----:B------:R-:W-:-:S04]  /*0f40*/  UIMAD.WIDE.U32 UR4, UR7, UR10, URZ ;  /* 0x0000000a070472a5 */ /* 0x000fc8000f8e003f */
[----:B------:R-:W-:-:S04]  /*0f50*/  @UP0 USHF.R.U32.HI UR46, URZ, UR11, UR5 ;  /* 0x0000000b3f2e0299 */ /* 0x000fc80008011605 */
[----:B------:R-:W-:-:S12]  /*0f60*/  UIMAD UR4, UR46, UR6, URZ ;  /* 0x000000062e0472a4 */ /* 0x000fd8000f8e023f */
.L_x_7418:
[----:B------:R-:W-:Y:S01]  /*0f70*/  ULOP3.LUT UR5, URZ, UR46, URZ, 0x33, !UPT ;  /* 0x0000002e3f057292 */ /* 0x000fe2000f8e333f */
[----:B------:R-:W-:Y:S01]  /*0f80*/  PLOP3.LUT P0, PT, PT, PT, PT, 0x80, 0x0 ;  /* 0x000000000000781c */ /* 0x000fe20003f0f070 */
[----:B------:R-:W-:Y:S01]  /*0f90*/  ULDC.64 UR10, c[0x0][0x3f8] ;  /* 0x0000fe00000a7ab9 */ /* 0x000fe20000000a00 */
[----:B------:R-:W-:Y:S01]  /*0fa0*/  ULDC UR6, c[0x0][0xdac] ;  /* 0x00036b0000067ab9 */ /* 0x000fe20000000800 */
[----:B------:R-:W-:Y:S01]  /*0fb0*/  UISETP.NE.U32.AND UP0, UPT, UR10, URZ, UPT ;  /* 0x0000003f0a00728c */ /* 0x000fe2000bf05070 */
[----:B------:R-:W-:Y:S01]  /*0fc0*/  IMAD.MOV.U32 R3, RZ, RZ, RZ ;  /* 0x000000ffff037224 */ /* 0x000fe200078e00ff */
[----:B------:R-:W-:Y:S01]  /*0fd0*/  UIADD3 UR5, UR5, UR6, URZ ;  /* 0x0000000605057290 */ /* 0x000fe2000fffe03f */
[----:B------:R-:W-:Y:S01]  /*0fe0*/  CS2R R20, SRZ ;  /* 0x0000000000147805 */ /* 0x000fe2000001ff00 */
[----:B------:R-:W-:Y:S01]  /*0ff0*/  UISETP.NE.AND.EX UP0, UPT, UR11, URZ, UPT, UP0 ;  /* 0x0000003f0b00728c */ /* 0x000fe2000bf05300 */
[----:B------:R-:W-:Y:S01]  /*1000*/  IMAD.MOV.U32 R151, RZ, RZ, RZ ;  /* 0x000000ffff977224 */ /* 0x000fe200078e00ff */
[----:B------:R-:W-:Y:S01]  /*1010*/  USHF.L.U32 UR42, UR5, 0x7, URZ ;  /* 0x00000007052a7899 */ /* 0x000fe2000800063f */
[----:B------:R-:W-:Y:S01]  /*1020*/  IMAD.MOV.U32 R0, RZ, RZ, RZ ;  /* 0x000000ffff007224 */ /* 0x000fe200078e00ff */
[----:B------:R-:W-:Y:S01]  /*1030*/  ULDC UR39, c[0x0][0x404] ;  /* 0x0001010000277ab9 */ /* 0x000fe20000000800 */
[----:B------:R-:W-:Y:S01]  /*1040*/  ULDC UR9, c[0x0][0x288] ;  /* 0x0000a20000097ab9 */ /* 0x000fe20000000800 */
[----:B------:R-:W-:Y:S01]  /*1050*/  UIADD3 UR4, UR7, -UR4, URZ ;  /* 0x8000000407047290 */ /* 0x000fe2000fffe03f */
[----:B------:R-:W-:Y:S01]  /*1060*/  CS2R R30, SRZ ;  /* 0x00000000001e7805 */ /* 0x000fe2000001ff00 */
[----:B------:R-:W-:Y:S01]  /*1070*/  USEL UR39, UR39, 0x1, UP0 ;  /* 0x0000000127277887 */ /* 0x000fe20008000000 */
[----:B------:R-:W-:Y:S01]  /*1080*/  CS2R R32, SRZ ;  /* 0x0000000000207805 */ /* 0x000fe2000001ff00 */
[----:B------:R-:W-:Y:S01]  /*1090*/  UIADD3 UR5, UR42, 0xff, -UR9 ;  /* 0x000000ff2a057890 */ /* 0x000fe2000fffe809 */
[----:B------:R-:W-:Y:S01]  /*10a0*/  CS2R R34, SRZ ;  /* 0x0000000000227805 */ /* 0x000fe2000001ff00 */
[----:B------:R-:W-:Y:S01]  /*10b0*/  ULDC UR10, c[0x0][0xdc4] ;  /* 0x00037100000a7ab9 */ /* 0x000fe20000000800 */
[----:B------:R-:W-:Y:S01]  /*10c0*/  ULDC UR7, c[0x0][0x2e0] ;  /* 0x0000b80000077ab9 */ /* 0x000fe20000000800 */
[----:B------:R-:W-:Y:S01]  /*10d0*/  UIMAD UR10, UR8, UR10, UR4 ;  /* 0x0000000a080a72a4 */ /* 0x000fe2000f8e0204 */
[----:B------:R-:W-:Y:S01]  /*10e0*/  CS2R R36, SRZ ;  /* 0x0000000000247805 */ /* 0x000fe2000001ff00 */
[----:B------:R-:W-:Y:S01]  /*10f0*/  UIMAD UR4, UR39, UR7, 0x7f ;  /* 0x0000007f270474a4 */ /* 0x000fe2000f8e0207 */
[----:B------:R-:W-:Y:S01]  /*1100*/  CS2R R38, SRZ ;  /* 0x0000000000267805 */ /* 0x000fe2000001ff00 */
[----:B------:R-:W-:Y:S01]  /*1110*/  UIMAD UR6, UR39, UR7, UR5 ;  /* 0x00000007270672a4 */ /* 0x000fe2000f8e0205 */
[----:B------:R-:W-:Y:S01]  /*1120*/  CS2R R40, SRZ ;  /* 0x0000000000287805 */ /* 0x000fe2000001ff00 */
[----:B------:R-:W-:Y:S01]  /*1130*/  USHF.R.S32.HI UR5, URZ, 0x1f, UR4 ;  /* 0x0000001f3f057899 */ /* 0x000fe20008011404 */
[----:B------:R-:W-:Y:S01]  /*1140*/  CS2R R42, SRZ ;  /* 0x00000000002a7805 */ /* 0x000fe2000001ff00 */
[----:B------:R-:W-:Y:S01]  /*1150*/  USHF.R.S32.HI UR7, URZ, 0x1f, UR6 ;  /* 0x0000001f3f077899 */ /* 0x000fe20008011406 */
[----:B------:R-:W-:Y:S01]  /*1160*/  CS2R R44, SRZ ;  /* 0x00000000002c7805 */ /* 0x000fe2000001ff00 */
[----:B------:R-:W-:Y:S01]  /*1170*/  ULEA.HI UR5, UR5, UR4, URZ, 0x7 ;  /* 0x0000000405057291 */ /* 0x000fe2000f8f383f */
[----:B------:R-:W-:Y:S01]  /*1180*/  CS2R R46, SRZ ;  /* 0x00000000002e7805 */ /* 0x000fe2000001ff00 */
[----:B------:R-:W-:Y:S01]  /*1190*/  ULEA.HI UR7, UR7, UR6, URZ, 0x7 ;  /* 0x0000000607077291 */ /* 0x000fe2000f8f383f */
[----:B------:R-:W-:Y:S01]  /*11a0*/  CS2R R48, SRZ ;  /* 0x0000000000307805 */ /* 0x000fe2000001ff00 */
[----:B------:R-:W-:Y:S01]  /*11b0*/  USHF.R.S32.HI UR40, URZ, 0x7, UR5 ;  /* 0x000000073f287899 */ /* 0x000fe20008011405 */
[----:B------:R-:W-:Y:S01]  /*11c0*/  CS2R R50, SRZ ;  /* 0x0000000000327805 */ /* 0x000fe2000001ff00 */
[----:B------:R-:W-:Y:S01]  /*11d0*/  USHF.R.S32.HI UR7, URZ, 0x7, UR7 ;  /* 0x000000073f077899 */ /* 0x000fe20008011407 */
[----:B------:R-:W-:Y:S01]  /*11e0*/  CS2R R52, SRZ ;  /* 0x0000000000347805 */ /* 0x000fe2000001ff00 */
[----:B------:R-:W-:Y:S01]  /*11f0*/  ULDC UR43, c[0x0][0xdb8] ;  /* 0x00036e00002b7ab9 */ /* 0x000fe20000000800 */
[----:B------:R-:W-:Y:S01]  /*1200*/  UMOV UR44, UR10 ;  /* 0x0000000a002c7c82 */ /* 0x000fe20008000000 */
[----:B------:R-:W-:Y:S01]  /*1210*/  UISETP.LT.AND UP0, UPT, UR40, UR7, UPT ;  /* 0x000000072800728c */ /* 0x000fe2000bf01270 */
[----:B------:R-:W-:Y:S01]  /*1220*/  CS2R R54, SRZ ;  /* 0x0000000000367805 */ /* 0x000fe2000001ff00 */
[----:B------:R-:W-:Y:S01]  /*1230*/  UISETP.NE.AND UP1, UPT, UR43, 0x1, UPT ;  /* 0x000000012b00788c */ /* 0x000fe2000bf25270 */
[----:B------:R-:W-:Y:S01]  /*1240*/  CS2R R56, SRZ ;  /* 0x0000000000387805 */ /* 0x000fe2000001ff00 */
[----:B------:R-:W-:Y:S01]  /*1250*/  USEL UR40, UR40, UR7, UP0 ;  /* 0x0000000728287287 */ /* 0x000fe20008000000 */
[----:B------:R-:W-:-:S02]  /*1260*/  CS2R R58, SRZ ;  /* 0x00000000003a7805 */ /* 0x000fc4000001ff00 */
[----:B------:R-:W-:Y:S02]  /*1270*/  CS2R R60, SRZ ;  /* 0x00000000003c7805 */ /* 0x000fe4000001ff00 */
[----:B------:R-:W-:Y:S01]  /*1280*/  CS2R R62, SRZ ;  /* 0x00000000003e7805 */ /* 0x000fe2000001ff00 */
[----:B------:R-:W-:Y:S01]  /*1290*/  UISETP.GE.AND UP0, UPT, UR40, 0x1, UPT ;  /* 0x000000012800788c */ /* 0x000fe2000bf06270 */
[----:B------:R-:W-:Y:S02]  /*12a0*/  CS2R R64, SRZ ;  /* 0x0000000000407805 */ /* 0x000fe4000001ff00 */
[----:B------:R-:W-:Y:S02]  /*12b0*/  CS2R R66, SRZ ;  /* 0x0000000000427805 */ /* 0x000fe4000001ff00 */
[----:B------:R-:W-:Y:S02]  /*12c0*/  CS2R R68, SRZ ;  /* 0x0000000000447805 */ /* 0x000fe4000001ff00 */
[----:B------:R-:W-:Y:S01]  /*12d0*/  CS2R R70, SRZ ;  /* 0x0000000000467805 */ /* 0x000fe2000001ff00 */
[----:B------:R-:W-:Y:S01]  /*12e0*/  @UP1 ULDC UR8, c[0x0][0xdbc] ;  /* 0x00036f0000081ab9 */ /* 0x000fe20000000800 */
[----:B------:R-:W-:Y:S01]  /*12f0*/  PLOP3.LUT P1, PT, PT, PT, UP0, 0x80, 0x0 ;  /* 0x000000000000781c */ /* 0x000fe20003f2f008 */
[----:B------:R-:W-:Y:S01]  /*1300*/  UIMAD.WIDE.U32 UR4, UR10, UR8, URZ ;  /* 0x000000080a0472a5 */ /* 0x000fe2000f8e003f */
[----:B------:R-:W-:Y:S01]  /*1310*/  CS2R R72, SRZ ;  /* 0x0000000000487805 */ /* 0x000fe2000001ff00 */
[----:B------:R-:W-:Y:S01]  /*1320*/  @UP1 ULDC UR6, c[0x0][0xdc0] ;  /* 0x0003700000061ab9 */ /* 0x000fe20000000800 */
[----:B------:R-:W-:Y:S01]  /*1330*/  CS2R R74, SRZ ;  /* 0x00000000004a7805 */ /* 0x000fe2000001ff00 */
[----:B------:R-:W-:Y:S01]  /*1340*/  @UP1 USHF.R.U32.HI UR44, URZ, UR6, UR5 ;  /* 0x000000063f2c1299 */ /* 0x000fe20008011605 */
[----:B------:R-:W-:-:S02]  /*1350*/  CS2R R76, SRZ ;  /* 0x00000000004c7805 */ /* 0x000fc4000001ff00 */
[----:B------:R-:W-:Y:S02]  /*1360*/  CS2R R8, SRZ ;  /* 0x0000000000087805 */ /* 0x000fe4000001ff00 */
[----:B------:R-:W-:Y:S01]  /*1370*/  CS2R R78, SRZ ;  /* 0x00000000004e7805 */ /* 0x000fe2000001ff00 */
[----:B------:R-:W-:Y:S01]  /*1380*/  UIADD3 UR4, -UR44, URZ, URZ ;  /* 0x0000003f2c047290 */ /* 0x000fe2000fffe13f */
[----:B------:R-:W-:Y:S01]  /*1390*/  IMAD.MOV.U32 R80, RZ, RZ, RZ ;  /* 0x000000ffff507224 */ /* 0x000fe200078e00ff */
[----:B------:R-:W-:Y:S01]  /*13a0*/  CS2R R6, SRZ ;  /* 0x0000000000067805 */ /* 0x000fe2000001ff00 */
[----:B------:R-:W-:Y:S01]  /*13b0*/  IMAD.MOV.U32 R82, RZ, RZ, RZ ;  /* 0x000000ffff527224 */ /* 0x000fe200078e00ff */
[----:B------:R-:W-:Y:S01]  /*13c0*/  UIMAD UR43, UR43, UR4, UR10 ;  /* 0x000000042b2b72a4 */ /* 0x000fe2000f8e020a */
[----:B------:R-:W-:Y:S02]  /*13d0*/  CS2R R10, SRZ ;  /* 0x00000000000a7805 */ /* 0x000fe4000001ff00 */
[----:B------:R-:W-:Y:S01]  /*13e0*/  CS2R R12, SRZ ;  /* 0x00000000000c7805 */ /* 0x000fe2000001ff00 */
[----:B------:R-:W-:Y:S01]  /*13f0*/  IMAD.MOV.U32 R15, RZ, RZ, RZ ;  /* 0x000000ffff0f7224 */ /* 0x000fe200078e00ff */
[----:B------:R-:W-:Y:S07]  /*1400*/  @!P1 BRA `(.L_x_7419) ;  /* 0x0000007c002c9947 */ /* 0x000fee0003800000 */
        /* <DEDUP_REMOVED lines=28> */
.L_x_7420:
        /* <DEDUP_REMOVED lines=9> */
.L_x_7522:
[----:B------:R-:W-:Y:S05]  /*1660*/  @!P0 BRA `(.L_x_7422) ;  /* 0x0000000000048947 */ /* 0x000fea0003800000 */
[----:B------:R-:W-:Y:S01]  /*1670*/  BPT.TRAP 0x1 ;  /* 0x000000040000795c */ /* 0x000fe20000300000 */
.L_x_7422:
[----:B-1----:R-:W-:Y:S02]  /*1680*/  IMAD.U32 R3, RZ, RZ, UR37 ;  /* 0x00000025ff037e24 */ /* 0x002fe4000f8e00ff */
[----:B------:R-:W-:-:S03]  /*1690*/  IMAD.U32 R0, RZ, RZ, UR36 ;  /* 0x00000024ff007e24 */ /* 0x000fc6000f8e00ff */
[----:B------:R-:W-:Y:S02]  /*16a0*/  LEA R3, R3, UR38, 0x3 ;  /* 0x0000002603037c11 */ /* 0x000fe4000f8e18ff */
[----:B------:R-:W-:-:S04]  /*16b0*/  SHF.L.U32 R0, R0, 0x1f, RZ ;  /* 0x0000001f00007819 */ /* 0x000fc800000006ff */
[----:B------:R1:W2:Y:S01]  /*16c0*/  SYNCS.PHASECHK.TRANS64.TRYWAIT P2, [R3+URZ+0x28830], R0 ;  /* 0x02883000030075a7 */ /* 0x0002a2000804017f */
[----:B------:R-:W-:Y:S05]  /*16d0*/  @!P0 BRA `(.L_x_7423) ;  /* 0x0000000000048947 */ /* 0x000fea0003800000 */
[----:B------:R-:W-:Y:S01]  /*16e0*/  BPT.TRAP 0x1 ;  /* 0x000000040000795c */ /* 0x000fe20000300000 */
.L_x_7423:
[----:B------:R-:W3:Y:S01]  /*16f0*/  S2R R4, SR_TID.X ;  /* 0x0000000000047919 */ /* 0x000ee20000002100 */
[----:B------:R-:W-:Y:S01]  /*1700*/  IMAD.MOV.U32 R151, RZ, RZ, RZ ;  /* 0x000000ffff977224 */ /* 0x000fe200078e00ff */
[----:B---3--:R-:W-:Y:S01]  /*1710*/  LOP3.LUT P1, RZ, R4, 0x7f, RZ, 0xc0, !PT ;  /* 0x0000007f04ff7812 */ /* 0x008fe2000782c0ff */
[----:B--2---:R-:W-:-:S12]  /*1720*/  @P2 BRA `(.L_x_7424) ;  /* 0x0000000000082947 */ /* 0x004fd80003800000 */
[----:B------:R-:W2:Y:S02]  /*1730*/  SYNCS.PHASECHK.TRANS64.TRYWAIT P2, [R3+URZ+0x28830], R0 ;  /* 0x02883000030075a7 */ /* 0x000ea4000804017f */
[----:B--2---:R-:W-:Y:S05]  /*1740*/  @!P2 BRA `(.L_x_7425) ;  /* 0x000000b8005ca947 */ /* 0x004fea0003800000 */
.L_x_7424:
        /* <DEDUP_REMOVED lines=10> */
[----:B------:R-:W-:Y:S01]  /*17f0*/  IMAD.MOV.U32 R150, RZ, RZ, R151 ;  /* 0x000000ffff967224 */ /* 0x000fe200078e0097 */
[----:B------:R-:W-:Y:S01]  /*1800*/  UIADD3 UR8, UR48, 0x2, URZ ;  /* 0x0000000230087890 */ /* 0x000fe2000fffe03f */
[----:B------:R-:W-:Y:S01]  /*1810*/  @!P1 PRMT R3, RZ, 0x654, R3 ;  /* 0x00000654ff039816 */ /* 0x000fe20000000003 */
[----:B------:R-:W-:Y:S01]  /*1820*/  ULOP3.LUT UR4, UR4, 0x10000, URZ, 0xfc, !UPT ;  /* 0x0001000004047892 */ /* 0x000fe2000f8efc3f */
[--C-:B------:R-:W-:Y:S01]  /*1830*/  IMAD.MOV.U32 R149, RZ, RZ, R151.reuse ;  /* 0x000000ffff957224 */ /* 0x100fe200078e0097 */
[----:B------:R-:W-:Y:S01]  /*1840*/  UMOV UR9, 0x40000040 ;  /* 0x4000004000097882 */ /* 0x000fe20000000000 */
[----:B------:R-:W-:Y:S01]  /*1850*/  UMOV UR11, 0x40000040 ;  /* 0x40000040000b7882 */ /* 0x000fe20000000000 */
[----:B------:R-:W-:Y:S01]  /*1860*/  ULEA UR50, UR37, UR4, 0xb ;  /* 0x0000000425327291 */ /* 0x000fe2000f8e583f */
        /* <DEDUP_REMOVED lines=8> */
[----:B------:R-:W-:Y:S01]  /*18f0*/  HGMMA.64x128x16.F32.BF16 R24, gdesc[UR48], RZ, !UPT, gsb0 ;  /* 0x01e00000301879f0 */ /* 0x000fe2000c0018ff */
        /* <DEDUP_REMOVED lines=31> */
[----:B------:R-:W-:Y:S01]  /*1af0*/  UMOV UR5, 0xffffff80 ;  /* 0xffffff8000057882 */ /* 0x000fe20000000000 */
[----:B------:R-:W-:Y:S01]  /*1b00*/  ULDC UR7, c[0x0][0x2e0] ;  /* 0x0000b80000077ab9 */ /* 0x000fe20000000800 */
[----:B------:R-:W-:Y:S01]  /*1b10*/  UIMAD UR5, UR40, UR5, 0x80 ;  /* 0x00000080280574a4 */ /* 0x000fe2000f8e0205 */
[----:B------:R-:W-:-:S02]  /*1b20*/  IMAD.MOV.U32 R134, RZ, RZ, R151 ;  /* 0x000000ffff867224 */ /* 0x000fc400078e0097 */
[--C-:B------:R-:W-:Y:S01]  /*1b30*/  IMAD.MOV.U32 R133, RZ, RZ, R151.reuse ;  /* 0x000000ffff857224 */ /* 0x100fe200078e0097 */
[----:B------:R-:W-:Y:S01]  /*1b40*/  UIMAD UR5, UR39, UR7, UR5 ;  /* 0x00000007270572a4 */ /* 0x000fe2000f8e0205 */
[--C-:B------:R-:W-:Y:S02]  /*1b50*/  IMAD.MOV.U32 R132, RZ, RZ, R151.reuse ;  /* 0x000000ffff847224 */ /* 0x100fe400078e0097 */
[--C-:B------:R-:W-:Y:S02]  /*1b60*/  IMAD.MOV.U32 R131, RZ, RZ, R151.reuse ;  /* 0x000000ffff837224 */ /* 0x100fe400078e0097 */
[--C-:B------:R-:W-:Y:S02]  /*1b70*/  IMAD.MOV.U32 R130, RZ, RZ, R151.reuse ;  /* 0x000000ffff827224 */ /* 0x100fe400078e0097 */
[----:B------:R-:W-:Y:S02]  /*1b80*/  IMAD.U32 R7, RZ, RZ, UR5 ;  /* 0x00000005ff077e24 */ /* 0x000fe4000f8e00ff */
[----:B------:R-:W-:-:S02]  /*1b90*/  IMAD.MOV.U32 R129, RZ, RZ, R151 ;  /* 0x000000ffff817224 */ /* 0x000fc400078e0097 */
[----:B------:R-:W-:Y:S02]  /*1ba0*/  IMAD R4, R2, -0x2, R7 ;  /* 0xfffffffe02047824 */ /* 0x000fe400078e0207 */
        /* <DEDUP_REMOVED lines=25> */
[----:B------:R-:W-:Y:S01]  /*1d40*/  HGMMA.64x128x16.F32.BF16 R24, gdesc[UR8], R24, gsb0 ;  /* 0x01e00000081879f0 */ /* 0x000fe20008001818 */
[----:B------:R-:W-:Y:S02]  /*1d50*/  ULDC UR10, c[0x0][0x288] ;  /* 0x0000a200000a7ab9 */ /* 0x000fe40000000800 */
[----:B------:R-:W-:Y:S02]  /*1d60*/  UIADD3 UR6, UR5, 0x1, -UR10 ;  /* 0x0000000105067890 */ /* 0x000fe4000fffe80a */
[----:B------:R-:W-:Y:S01]  /*1d70*/  UIMAD UR39, UR39, UR7, -UR10 ;  /* 0x00000007272772a4 */ /* 0x000fe2000f8e0a0a */
[----:B------:R-:W-:-:S03]  /*1d80*/  ULDC UR5, c[0x0][0x988] ;  /* 0x0002620000057ab9 */ /* 0x000fc60000000800 */
[----:B------:R-:W-:Y:S01]  /*1d90*/  IMAD.U32 R5, RZ, RZ, UR6 ;  /* 0x00000006ff057e24 */ /* 0x000fe2000f8e00ff */
[----:B------:R-:W-:Y:S02]  /*1da0*/  UIADD3 UR39, UR42, UR39, URZ ;  /* 0x000000272a277290 */ /* 0x000fe4000fffe03f */
[----:B------:R-:W-:Y:S01]  /*1db0*/  UIADD3 UR6, UR40, -0x2, URZ ;  /* 0xfffffffe28067890 */ /* 0x000fe2000fffe03f */
[----:B------:R-:W-:-:S05]  /*1dc0*/  IMAD R5, R2, -0x2, R5 ;  /* 0xfffffffe02057824 */ /* 0x000fca00078e0205 */
[----:B------:R-:W-:Y:S02]  /*1dd0*/  IADD3 R7, R5, 0x8, R6 ;  /* 0x0000000805077810 */ /* 0x000fe40007ffe006 */
[----:B------:R-:W-:Y:S02]  /*1de0*/  VIADDMNMX R5, R6, R5, R4, PT ;  /* 0x0000000506057246 */ /* 0x000fe40003800104 */
[----:B------:R-:W-:-:S04]  /*1df0*/  VIMNMX R7, R4, R7, PT ;  /* 0x0000000704077248 */ /* 0x000fc80003fe0100 */
[C---:B------:R-:W-:Y:S02]  /*1e00*/  ISETP.GT.AND P2, PT, R7.reuse, RZ, PT ;  /* 0x000000ff0700720c */ /* 0x040fe40003f44270 */
[C---:B------:R-:W-:Y:S02]  /*1e10*/  ISETP.GT.AND P3, PT, R7.reuse, 0x1, PT ;  /* 0x000000010700780c */ /* 0x040fe40003f64270 */
[----:B------:R-:W-:Y:S01]  /*1e20*/  ISETP.GT.AND P4, PT, R7, 0x8, PT ;  /* 0x000000080700780c */ /* 0x000fe20003f84270 */
        /* <DEDUP_REMOVED lines=19> */
[----:B------:R-:W-:Y:S01]  /*1f60*/  FSEL R11, R26, -INF , P2 ;  /* 0xff8000001a0b7808 */ /* 0x000fe20001000000 */
[----:B------:R1:W-:Y:S01]  /*1f70*/  @!P1 SYNCS.ARRIVE.TRANS64.RED.A1T0 RZ, [R3+URZ], RZ ;  /* 0x000000ff03ff99a7 */ /* 0x0003e2000810043f */
[----:B------:R-:W-:Y:S02]  /*1f80*/  FSEL R27, R27, -INF , P3 ;  /* 0xff8000001b1b7808 */ /* 0x000fe40001800000 */
[----:B------:R-:W-:Y:S02]  /*1f90*/  ISETP.GT.AND P2, PT, R7, 0x9, PT ;  /* 0x000000090700780c */ /* 0x000fe40003f44270 */
[----:B------:R-:W-:-:S02]  /*1fa0*/  FSEL R13, R30, -INF , P4 ;  /* 0xff8000001e0d7808 */ /* 0x000fc40002000000 */
[----:B------:R-:W-:Y:S02]  /*1fb0*/  FMNMX.FTZ R0, R11, R27, !PT ;  /* 0x0000001b0b007209 */ /* 0x000fe40007810000 */
[----:B------:R-:W-:Y:S02]  /*1fc0*/  ISETP.GT.AND P3, PT, R7, 0x10, PT ;  /* 0x000000100700780c */ /* 0x000fe40003f64270 */
        /* <DEDUP_REMOVED lines=83> */
[----:B------:R-:W-:Y:S02]  /*2500*/  FSEL R87, R87, -INF , P2 ;  /* 0xff80000057577808 */ /* 0x000fe40001000000 */
[----:B------:R-:W-:Y:S02]  /*2510*/  FMNMX.FTZ R0, R123, R0, !PT ;  /* 0x000000007b007209 */ /* 0x000fe40007810000 */
[----:B------:R-:W-:Y:S02]  /*2520*/  ISETP.GT.AND P3, PT, R5, 0x1, PT ;  /* 0x000000010500780c */ /* 0x000fe40003f64270 */
[----:B------:R-:W-:Y:S02]  /*2530*/  FMNMX.FTZ R7, R87, R0, !PT ;  /* 0x0000000057077209 */ /* 0x000fe40007810000 */
[----:B------:R-:W-:-:S02]  /*2540*/  ISETP.GT.AND P4, PT, R5, 0x8, PT ;  /* 0x000000080500780c */ /* 0x000fc40003f84270 */
[----:B------:R-:W-:Y:S01]  /*2550*/  FSEL R25, R25, -INF , P3 ;  /* 0xff80000019197808 */ /* 0x000fe20001800000 */
[----:B------:R-:W2:Y:S01]  /*2560*/  SHFL.BFLY PT, R0, R7, 0x2, 0x1f ;  /* 0x0c401f0007007f89 */ /* 0x000ea200000e0000 */
[----:B------:R-:W-:Y:S02]  /*2570*/  ISETP.GT.AND P3, PT, R5, 0x10, PT ;  /* 0x000000100500780c */ /* 0x000fe40003f64270 */
[----:B--2---:R-:W-:Y:S01]  /*2580*/  FMNMX.FTZ R8, R7, R0, !PT ;  /* 0x0000000007087209 */ /* 0x004fe20007810000 */
[----:B------:R-:W-:Y:S01]  /*2590*/  IMAD.U32 R0, RZ, RZ, UR5 ;  /* 0x00000005ff007e24 */ /* 0x000fe2000f8e00ff */
[----:B------:R-:W-:-:S03]  /*25a0*/  USHF.R.S32.HI UR5, URZ, 0x1f, UR39 ;  /* 0x0000001f3f057899 */ /* 0x000fc60008011427 */
[----:B------:R-:W2:Y:S01]  /*25b0*/  SHFL.BFLY PT, R9, R8, 0x1, 0x1f ;  /* 0x0c201f0008097f89 */ /* 0x000ea200000e0000 */
[----:B------:R-:W-:-:S04]  /*25c0*/  ULEA.HI UR5, UR5, UR39, URZ, 0x7 ;  /* 0x0000002705057291 */ /* 0x000fc8000f8f383f */
[----:B------:R-:W-:-:S04]  /*25d0*/  USHF.R.S32.HI UR5, URZ, 0x7, UR5 ;  /* 0x000000073f057899 */ /* 0x000fc80008011405 */
[----:B------:R-:W-:-:S04]  /*25e0*/  UISETP.LT.AND UP0, UPT, URZ, UR5, UPT ;  /* 0x000000053f00728c */ /* 0x000fc8000bf01270 */
[----:B------:R-:W-:-:S04]  /*25f0*/  USEL UR39, URZ, UR5, !UP0 ;  /* 0x000000053f277287 */ /* 0x000fc8000c000000 */
[----:B------:R-:W-:Y:S01]  /*2600*/  UISETP.GE.AND UP0, UPT, UR6, UR39, UPT ;  /* 0x000000270600728c */ /* 0x000fe2000bf06270 */
[----:B--2---:R-:W-:-:S04]  /*2610*/  FMNMX.FTZ R9, R8, R9, !PT ;  /* 0x0000000908097209 */ /* 0x004fc80007810000 */
[C---:B------:R-:W-:Y:S01]  /*2620*/  FSETP.NEU.FTZ.AND P2, PT, R9.reuse, -INF , PT ;  /* 0xff8000000900780b */ /* 0x040fe20003f5d000 */
[----:B------:R-:W-:-:S05]  /*2630*/  FMUL.FTZ R10, R9, R0 ;  /* 0x00000000090a7220 */ /* 0x000fca0000410000 */
[----:B------:R-:W-:Y:S02]  /*2640*/  FSEL R30, R10, RZ, P2 ;  /* 0x000000ff0a1e7208 */ /* 0x000fe40001000000 */
[----:B------:R-:W-:-:S03]  /*2650*/  ISETP.GT.AND P2, PT, R5, RZ, PT ;  /* 0x000000ff0500720c */ /* 0x000fc60003f44270 */
        /* <DEDUP_REMOVED lines=8> */
[--C-:B------:R-:W-:Y:S01]  /*26e0*/  FFMA.FTZ R6, R31, R0, -R30.reuse ;  /* 0x000000001f067223 */ /* 0x100fe2000001081e */
[----:B------:R-:W-:Y:S01]  /*26f0*/  FSEL R29, R29, -INF , P2 ;  /* 0xff8000001d1d7808 */ /* 0x000fe20001000000 */
[----:B------:R2:W-:Y:S01]  /*2700*/  MUFU.EX2 R4, R27 ;  /* 0x0000001b00047308 */ /* 0x0005e20000000800 */
[----:B------:R-:W-:Y:S01]  /*2710*/  FMNMX.FTZ R8, R11, R8, !PT ;  /* 0x000000080b087209 */ /* 0x000fe20007810000 */
[-CC-:B------:R-:W-:Y:S01]  /*2720*/  FFMA.FTZ R35, R35, R0.reuse, -R30.reuse ;  /* 0x0000000023237223 */ /* 0x180fe2000001081e */
[----:B------:R-:W-:Y:S01]  /*2730*/  ISETP.GT.AND P2, PT, R5, 0x11, PT ;  /* 0x000000110500780c */ /* 0x000fe20003f44270 */
[-CC-:B------:R-:W-:Y:S01]  /*2740*/  FFMA.FTZ R39, R39, R0.reuse, -R30.reuse ;  /* 0x0000000027277223 */ /* 0x180fe2000001081e */
[----:B------:R-:W-:Y:S01]  /*2750*/  FSEL R13, R32, -INF , P3 ;  /* 0xff800000200d7808 */ /* 0x000fe20001800000 */
[--C-:B------:R-:W-:Y:S01]  /*2760*/  FFMA.FTZ R43, R43, R0, -R30.reuse ;  /* 0x000000002b2b7223 */ /* 0x100fe2000001081e */
[----:B------:R-:W-:Y:S01]  /*2770*/  FMNMX.FTZ R8, R29, R8, !PT ;  /* 0x000000081d087209 */ /* 0x000fe20007810000 */
[-CC-:B------:R-:W-:Y:S01]  /*2780*/  FFMA.FTZ R24, R47, R0.reuse, -R30.reuse ;  /* 0x000000002f187223 */ /* 0x180fe2000001081e */
[----:B------:R-:W-:Y:S01]  /*2790*/  ISETP.GT.AND P3, PT, R5, 0x18, PT ;  /* 0x000000180500780c */ /* 0x000fe20003f64270 */
[----:B------:R-:W3:Y:S01]  /*27a0*/  MUFU.EX2 R181, R181 ;  /* 0x000000b500b57308 */ /* 0x000ee20000000800 */
[----:B------:R-:W-:Y:S01]  /*27b0*/  FSEL R33, R33, -INF , P2 ;  /* 0xff80000021217808 */ /* 0x000fe20001000000 */
[--C-:B------:R-:W-:Y:S01]  /*27c0*/  FFMA.FTZ R179, R89, R0, -R30.reuse ;  /* 0x0000000059b37223 */ /* 0x100fe2000001081e */
[----:B------:R-:W-:Y:S01]  /*27d0*/  FMNMX.FTZ R8, R13, R8, !PT ;  /* 0x000000080d087209 */ /* 0x000fe20007810000 */
[-CC-:B------:R-:W-:Y:S01]  /*27e0*/  FFMA.FTZ R173, R91, R0.reuse, -R30.reuse ;  /* 0x000000005bad7223 */ /* 0x180fe2000001081e */
[----:B------:R-:W-:Y:S01]  /*27f0*/  ISETP.GT.AND P2, PT, R5, 0x19, PT ;  /* 0x000000190500780c */ /* 0x000fe20003f44270 */
[--C-:B------:R-:W-:Y:S01]  /*2800*/  FFMA.FTZ R175, R93, R0, -R30.reuse ;  /* 0x000000005daf7223 */ /* 0x100fe2000001081e */
[----:B------:R-:W-:Y:S01]  /*2810*/  FSEL R15, R36, -INF , P3 ;  /* 0xff800000240f7808 */ /* 0x000fe20001800000 */
[----:B------:R-:W-:Y:S01]  /*2820*/  MUFU.EX2 R183, R183 ;  /* 0x000000b700b77308 */ /* 0x000fe20000000800 */
        /* <DEDUP_REMOVED lines=20> */
[----:B------:R-:W-:Y:S01]  /*2970*/  ISETP.GT.AND P2, PT, R5, 0x29, PT ;  /* 0x000000290500780c */ /* 0x000fe20003f44270 */
[----:B------:R-:W-:Y:S01]  /*2980*/  FFMA.FTZ R111, R111, R0, -R30 ;  /* 0x000000006f6f7223 */ /* 0x000fe2000001081e */
[----:B--2---:R-:W-:Y:S01]  /*2990*/  FSEL R27, R44, -INF , P3 ;  /* 0xff8000002c1b7808 */ /* 0x004fe20001800000 */
[----:B------:R-:W-:Y:S01]  /*29a0*/  MUFU.EX2 R177, R177 ;  /* 0x000000b100b17308 */ /* 0x000fe20000000800 */
[----:B------:R-:W-:Y:S01]  /*29b0*/  FMNMX.FTZ R12, R41, R10, !PT ;  /* 0x0000000a290c7209 */ /* 0x000fe20007810000 */
[----:B---3--:R-:W-:Y:S01]  /*29c0*/  FADD.FTZ R44, R181, R4 ;  /* 0x00000004b52c7221 */ /* 0x008fe20000010000 */
        /* <DEDUP_REMOVED lines=19> */
[--C-:B------:R-:W-:Y:S01]  /*2b00*/  FFMA.FTZ R121, R121, R0, -R30.reuse ;  /* 0x0000000079797223 */ /* 0x100fe2000001081e */
[----:B----4-:R-:W-:Y:S01]  /*2b10*/  FSEL R35, R52, -INF , P3 ;  /* 0xff80000034237808 */ /* 0x010fe20001800000 */
[----:B------:R-:W-:Y:S01]  /*2b20*/  MUFU.EX2 R173, R173 ;  /* 0x000000ad00ad7308 */ /* 0x000fe20000000800 */
[----:B------:R-:W-:Y:S01]  /*2b30*/  FMNMX.FTZ R14, R49, R12, !PT ;  /* 0x0000000c310e7209 */ /* 0x000fe20007810000 */
[-CC-:B------:R-:W-:Y:S01]  /*2b40*/  FFMA.FTZ R83, R83, R0.reuse, -R30.reuse ;  /* 0x0000000053537223 */ /* 0x180fe2000001081e */
[----:B------:R-:W-:Y:S01]  /*2b50*/  ISETP.GT.AND P3, PT, R5, 0x40, PT ;  /* 0x000000400500780c */ /* 0x000fe20003f64270 */
[-CC-:B------:R-:W-:Y:S01]  /*2b60*/  FFMA.FTZ R123, R123, R0.reuse, -R30.reuse ;  /* 0x000000007b7b7223 */ /* 0x180fe2000001081e */
[----:B------:R-:W-:Y:S01]  /*2b70*/  FSEL R53, R53, -INF , P2 ;  /* 0xff80000035357808 */ /* 0x000fe20001000000 */
[----:B------:R-:W-:Y:S01]  /*2b80*/  FFMA.FTZ R30, R87, R0, -R30 ;  /* 0x00000000571e7223 */ /* 0x000fe2000001081e */
[----:B------:R-:W-:Y:S01]  /*2b90*/  FMNMX.FTZ R14, R35, R14, !PT ;  /* 0x0000000e230e7209 */ /* 0x000fe20007810000 */
[----:B------:R3:W-:Y:S01]  /*2ba0*/  MUFU.EX2 R12, R43 ;  /* 0x0000002b000c7308 */ /* 0x0007e20000000800 */
[----:B------:R-:W-:Y:S01]  /*2bb0*/  ISETP.GT.AND P2, PT, R5, 0x41, PT ;  /* 0x000000410500780c */ /* 0x000fe20003f44270 */
[--C-:B------:R-:W-:Y:S01]  /*2bc0*/  IMAD.MOV.U32 R103, RZ, RZ, R151.reuse ;  /* 0x000000ffff677224 */ /* 0x100fe200078e0097 */
[----:B--2---:R-:W-:Y:S01]  /*2bd0*/  FSEL R39, R56, -INF , P3 ;  /* 0xff80000038277808 */ /* 0x004fe20001800000 */
        /* <DEDUP_REMOVED lines=8> */
[--C-:B------:R-:W-:Y:S01]  /*2c60*/  IMAD.MOV.U32 R91, RZ, RZ, R151.reuse ;  /* 0x000000ffff5b7224 */ /* 0x100fe200078e0097 */
[----:B------:R-:W-:Y:S01]  /*2c70*/  ISETP.GT.AND P2, PT, R5, 0x49, PT ;  /* 0x000000490500780c */ /* 0x000fe20003f44270 */
[----:B------:R-:W-:Y:S01]  /*2c80*/  IMAD.MOV.U32 R89, RZ, RZ, R151 ;  /* 0x000000ffff597224 */ /* 0x000fe200078e0097 */
[----:B---3--:R-:W-:Y:S01]  /*2c90*/  FSEL R43, R60, -INF , P3 ;  /* 0xff8000003c2b7808 */ /* 0x008fe20001800000 */
[----:B------:R-:W-:Y:S01]  /*2ca0*/  MUFU.EX2 R169, R169 ;  /* 0x000000a900a97308 */ /* 0x000fe20000000800 */
[----:B------:R-:W-:-:S02]  /*2cb0*/  FMNMX.FTZ R20, R57, R14, !PT ;  /* 0x0000000e39147209 */ /* 0x000fc40007810000 */
[----:B------:R-:W-:Y:S02]  /*2cc0*/  ISETP.GT.AND P3, PT, R5, 0x50, PT ;  /* 0x000000500500780c */ /* 0x000fe40003f64270 */
[----:B------:R-:W-:Y:S02]  /*2cd0*/  FSEL R61, R61, -INF , P2 ;  /* 0xff8000003d3d7808 */ /* 0x000fe40001000000 */
[----:B------:R-:W-:Y:S01]  /*2ce0*/  FMNMX.FTZ R20, R43, R20, !PT ;  /* 0x000000142b147209 */ /* 0x000fe20007810000 */
[----:B------:R2:W-:Y:S01]  /*2cf0*/  MUFU.EX2 R14, R24 ;  /* 0x00000018000e7308 */ /* 0x0005e20000000800 */
[----:B------:R-:W-:Y:S02]  /*2d00*/  ISETP.GT.AND P2, PT, R5, 0x51, PT ;  /* 0x000000510500780c */ /* 0x000fe40003f44270 */
[----:B------:R-:W-:Y:S02]  /*2d10*/  FSEL R47, R64, -INF , P3 ;  /* 0xff800000402f7808 */ /* 0x000fe40001800000 */
[----:B------:R-:W-:-:S02]  /*2d20*/  FMNMX.FTZ R20, R61, R20, !PT ;  /* 0x000000143d147209 */ /* 0x000fc40007810000 */
[----:B------:R-:W-:Y:S01]  /*2d30*/  ISETP.GT.AND P3, PT, R5, 0x58, PT ;  /* 0x000000580500780c */ /* 0x000fe20003f64270 */
[----:B------:R-:W-:Y:S01]  /*2d40*/  MUFU.EX2 R171, R171 ;  /* 0x000000ab00ab7308 */ /* 0x000fe20000000800 */
[----:B------:R-:W-:Y:S02]  /*2d50*/  FSEL R65, R65, -INF , P2 ;  /* 0xff80000041417808 */ /* 0x000fe40001000000 */
[----:B------:R-:W-:Y:S02]  /*2d60*/  FMNMX.FTZ R20, R47, R20, !PT ;  /* 0x000000142f147209 */ /* 0x000fe40007810000 */
[----:B------:R-:W-:Y:S02]  /*2d70*/  ISETP.GT.AND P2, PT, R5, 0x59, PT ;  /* 0x000000590500780c */ /* 0x000fe40003f44270 */
[----:B------:R-:W-:Y:S01]  /*2d80*/  FSEL R51, R68, -INF , P3 ;  /* 0xff80000044337808 */ /* 0x000fe20001800000 */
[----:B------:R-:W-:Y:S01]  /*2d90*/  MUFU.EX2 R153, R153 ;  /* 0x0000009900997308 */ /* 0x000fe20000000800 */
[----:B--2---:R-:W-:-:S02]  /*2da0*/  FMNMX.FTZ R24, R65, R20, !PT ;  /* 0x0000001441187209 */ /* 0x004fc40007810000 */
        /* <DEDUP_REMOVED lines=8> */
[----:B------:R3:W-:Y:S01]  /*2e30*/  MUFU.EX2 R32, R105 ;  /* 0x0000006900207308 */ /* 0x0007e20000000800 */
[----:B------:R-:W-:Y:S01]  /*2e40*/  FSEL R73, R73, -INF , P2 ;  /* 0xff80000049497808 */ /* 0x000fe20001000000 */
[--C-:B--2---:R-:W-:Y:S01]  /*2e50*/  IMAD.MOV.U32 R97, RZ, RZ, R151.reuse ;  /* 0x000000ffff617224 */ /* 0x104fe200078e0097 */
[----:B------:R-:W-:Y:S02]  /*2e60*/  FMNMX.FTZ R24, R55, R24, !PT ;  /* 0x0000001837187209 */ /* 0x000fe40007810000 */
[----:B------:R-:W-:Y:S02]  /*2e70*/  ISETP.GT.AND P2, PT, R5, 0x69, PT ;  /* 0x000000690500780c */ /* 0x000fe40003f44270 */
[----:B------:R-:W-:Y:S01]  /*2e80*/  FSEL R59, R76, -INF , P3 ;  /* 0xff8000004c3b7808 */ /* 0x000fe20001800000 */
[----:B------:R-:W-:Y:S01]  /*2e90*/  MUFU.EX2 R107, R107 ;  /* 0x0000006b006b7308 */ /* 0x000fe20000000800 */
[----:B------:R-:W-:Y:S01]  /*2ea0*/  FMNMX.FTZ R26, R73, R24, !PT ;  /* 0x00000018491a7209 */ /* 0x000fe20007810000 */
[----:B---3--:R-:W-:Y:S01]  /*2eb0*/  IMAD.MOV.U32 R105, RZ, RZ, R151 ;  /* 0x000000ffff697224 */ /* 0x008fe200078e0097 */
[----:B------:R-:W-:-:S02]  /*2ec0*/  ISETP.GT.AND P3, PT, R5, 0x70, PT ;  /* 0x000000700500780c */ /* 0x000fc40003f64270 */
[----:B------:R-:W-:Y:S02]  /*2ed0*/  FSEL R77, R77, -INF , P2 ;  /* 0xff8000004d4d7808 */ /* 0x000fe40001000000 */
[----:B------:R-:W-:Y:S01]  /*2ee0*/  FMNMX.FTZ R26, R59, R26, !PT ;  /* 0x0000001a3b1a7209 */ /* 0x000fe20007810000 */
[----:B------:R2:W-:Y:S01]  /*2ef0*/  MUFU.EX2 R24, R101 ;  /* 0x0000006500187308 */ /* 0x0005e20000000800 */
[----:B------:R-:W-:Y:S02]  /*2f00*/  ISETP.GT.AND P2, PT, R5, 0x71, PT ;  /* 0x000000710500780c */ /* 0x000fe40003f44270 */
[----:B------:R-:W-:Y:S02]  /*2f10*/  FSEL R63, R80, -INF , P3 ;  /* 0xff800000503f7808 */ /* 0x000fe40001800000 */
[----:B------:R-:W-:Y:S02]  /*2f20*/  FMNMX.FTZ R26, R77, R26, !PT ;  /* 0x0000001a4d1a7209 */ /* 0x000fe40007810000 */
[----:B------:R-:W-:Y:S01]  /*2f30*/  ISETP.GT.AND P3, PT, R5, 0x78, PT ;  /* 0x000000780500780c */ /* 0x000fe20003f64270 */
[----:B------:R3:W4:Y:S01]  /*2f40*/  MUFU.EX2 R34, R109 ;  /* 0x0000006d00227308 */ /* 0x0007220000000800 */
[----:B------:R-:W-:Y:S01]  /*2f50*/  FSEL R81, R81, -INF , P2 ;  /* 0xff80000051517808 */ /* 0x000fe20001000000 */
[----:B--2---:R-:W-:Y:S01]  /*2f60*/  IMAD.MOV.U32 R101, RZ, RZ, R151 ;  /* 0x000000ffff657224 */ /* 0x004fe200078e0097 */
[----:B------:R-:W-:-:S02]  /*2f70*/  FMNMX.FTZ R26, R63, R26, !PT ;  /* 0x0000001a3f1a7209 */ /* 0x000fc40007810000 */
[----:B------:R-:W-:Y:S02]  /*2f80*/  ISETP.GT.AND P2, PT, R5, 0x79, PT ;  /* 0x000000790500780c */ /* 0x000fe40003f44270 */
[----:B------:R-:W-:Y:S01]  /*2f90*/  FSEL R67, R84, -INF , P3 ;  /* 0xff80000054437808 */ /* 0x000fe20001800000 */
[----:B------:R-:W-:Y:S01]  /*2fa0*/  MUFU.EX2 R111, R111 ;  /* 0x0000006f006f7308 */ /* 0x000fe20000000800 */
[----:B------:R-:W-:Y:S01]  /*2fb0*/  FMNMX.FTZ R26, R81, R26, !PT ;  /* 0x0000001a511a7209 */ /* 0x000fe20007810000 */
[----:B---3--:R-:W-:Y:S01]  /*2fc0*/  IMAD.MOV.U32 R109, RZ, RZ, R151 ;  /* 0x000000ffff6d7224 */ /* 0x008fe200078e0097 */
[----:B------:R-:W-:Y:S02]  /*2fd0*/  FSEL R85, R85, -INF , P2 ;  /* 0xff80000055557808 */ /* 0x000fe40001000000 */
[----:B------:R-:W-:Y:S02]  /*2fe0*/  FMNMX.FTZ R26, R67, R26, !PT ;  /* 0x0000001a431a7209 */ /* 0x000fe40007810000 */
[----:B------:R-:W-:Y:S01]  /*2ff0*/  F2FP.BF16.F32.PACK_AB R181, R4, R181 ;  /* 0x000000b504b5723e */ /* 0x000fe200000010ff */
[----:B------:R2:W3:Y:S01]  /*3000*/  MUFU.EX2 R36, R113 ;  /* 0x0000007100247308 */ /* 0x0004e20000000800 */
[----:B------:R-:W-:-:S02]  /*3010*/  FMNMX.FTZ R26, R85, R26, !PT ;  /* 0x0000001a551a7209 */ /* 0x000fc40007810000 */
[----:B----4-:R-:W-:-:S03]  /*3020*/  F2FP.BF16.F32.PACK_AB R155, R34, R107 ;  /* 0x0000006b229b723e */ /* 0x010fc600000010ff */
[----:B------:R-:W4:Y:S02]  /*3030*/  SHFL.BFLY PT, R5, R26, 0x2, 0x1f ;  /* 0x0c401f001a057f89 */ /* 0x000f2400000e0000 */
[----:B------:R-:W-:Y:S01]  /*3040*/  MUFU.EX2 R115, R115 ;  /* 0x0000007300737308 */ /* 0x000fe20000000800 */
[----:B--2---:R-:W-:-:S07]  /*3050*/  IMAD.MOV.U32 R113, RZ, RZ, R151 ;  /* 0x000000ffff717224 */ /* 0x004fce00078e0097 */
[----:B------:R-:W2:Y:S01]  /*3060*/  MUFU.EX2 R38, R71 ;  /* 0x0000004700267308 */ /* 0x000ea20000000800 */
[----:B---3--:R-:W-:-:S07]  /*3070*/  F2FP.BF16.F32.PACK_AB R157, R36, R111 ;  /* 0x0000006f249d723e */ /* 0x008fce00000010ff */
[----:B------:R-:W-:Y:S01]  /*3080*/  MUFU.EX2 R117, R117 ;  /* 0x0000007500757308 */ /* 0x000fe20000000800 */
[----:B----4-:R-:W-:-:S07]  /*3090*/  FMNMX.FTZ R28, R26, R5, !PT ;  /* 0x000000051a1c7209 */ /* 0x010fce0007810000 */
[----:B------:R-:W3:Y:S01]  /*30a0*/  MUFU.EX2 R40, R75 ;  /* 0x0000004b00287308 */ /* 0x000ee20000000800 */
[----:B--2---:R-:W-:Y:S01]  /*30b0*/  F2FP.BF16.F32.PACK_AB R159, R38, R115 ;  /* 0x00000073269f723e */ /* 0x004fe200000010ff */
[----:B------:R-:W2:Y:S06]  /*30c0*/  SHFL.BFLY PT, R5, R28, 0x1, 0x1f ;  /* 0x0c201f001c057f89 */ /* 0x000eac00000e0000 */
[----:B------:R-:W-:Y:S08]  /*30d0*/  MUFU.EX2 R119, R119 ;  /* 0x0000007700777308 */ /* 0x000ff00000000800 */
[----:B------:R-:W4:Y:S01]  /*30e0*/  MUFU.EX2 R42, R79 ;  /* 0x0000004f002a7308 */ /* 0x000f220000000800 */
[----:B---3--:R-:W-:-:S07]  /*30f0*/  F2FP.BF16.F32.PACK_AB R161, R40, R117 ;  /* 0x0000007528a1723e */ /* 0x008fce00000010ff */
[----:B------:R-:W-:Y:S01]  /*3100*/  MUFU.EX2 R121, R121 ;  /* 0x0000007900797308 */ /* 0x000fe20000000800 */
[----:B--2---:R-:W-:-:S04]  /*3110*/  FMNMX.FTZ R5, R28, R5, !PT ;  /* 0x000000051c057209 */ /* 0x004fc80007810000 */
[C---:B------:R-:W-:Y:S01]  /*3120*/  FSETP.NEU.FTZ.AND P2, PT, R5.reuse, -INF , PT ;  /* 0xff8000000500780b */ /* 0x040fe20003f5d000 */
[----:B------:R-:W-:Y:S02]  /*3130*/  FMUL.FTZ R26, R5, R0 ;  /* 0x00000000051a7220 */ /* 0x000fe40000410000 */
[----:B------:R-:W-:Y:S01]  /*3140*/  MUFU.EX2 R28, R83 ;  /* 0x00000053001c7308 */ /* 0x000fe20000000800 */
[----:B----4-:R-:W-:Y:S02]  /*3150*/  F2FP.BF16.F32.PACK_AB R163, R42, R119 ;  /* 0x000000772aa3723e */ /* 0x010fe400000010ff */
        /* <DEDUP_REMOVED lines=19> */
[----:B--2---:R-:W-:Y:S01]  /*3290*/  FADD.FTZ R25, R183, R44 ;  /* 0x0000002cb7197221 */ /* 0x004fe20000010000 */
        /* <DEDUP_REMOVED lines=14> */
[----:B------:R4:W5:Y:S01]  /*3380*/  MUFU.EX2 R182, R29 ;  /* 0x0000001d00b67308 */ /* 0x0009620000000800 */
[----:B------:R-:W-:Y:S01]  /*3390*/  FADD.FTZ R25, R179, R44 ;  /* 0x0000002cb3197221 */ /* 0x000fe20000010000 */
[----:B---3--:R-:W-:Y:S01]  /*33a0*/  FADD.FTZ R44, R7, R180 ;  /* 0x000000b4072c7221 */ /* 0x008fe20000010000 */
[-CC-:B------:R-:W-:Y:S01]  /*33b0*/  FFMA.FTZ R55, R55, R0.reuse, -R26.reuse ;  /* 0x0000000037377223 */ /* 0x180fe2000001081a */
[-CC-:B------:R-:W-:Y:S01]  /*33c0*/  FFMA.FTZ R73, R73, R0.reuse, -R26.reuse ;  /* 0x0000000049497223 */ /* 0x180fe2000001081a */
[----:B------:R-:W-:Y:S01]  /*33d0*/  FADD.FTZ R46, R10, R25 ;  /* 0x000000190a2e7221 */ /* 0x000fe20000010000 */
[-CC-:B------:R-:W-:Y:S01]  /*33e0*/  FFMA.FTZ R59, R59, R0.reuse, -R26.reuse ;  /* 0x000000003b3b7223 */ /* 0x180fe2000001081a */
[-C--:B------:R-:W-:Y:S01]  /*33f0*/  FFMA.FTZ R77, R77, R0.reuse, -R26 ;  /* 0x000000004d4d7223 */ /* 0x080fe2000001081a */
[----:B------:R-:W3:Y:S01]  /*3400*/  MUFU.EX2 R13, R13 ;  /* 0x0000000d000d7308 */ /* 0x000ee20000000800 */
[----:B--2---:R-:W-:Y:S01]  /*3410*/  FADD.FTZ R25, R11, R44 ;  /* 0x0000002c0b197221 */ /* 0x004fe20000010000 */
[----:B----4-:R-:W-:Y:S01]  /*3420*/  FADD.FTZ R29, R173, R46 ;  /* 0x0000002ead1d7221 */ /* 0x010fe20000010000 */
[-CC-:B------:R-:W-:Y:S01]  /*3430*/  FFMA.FTZ R63, R63, R0.reuse, -R26.reuse ;  /* 0x000000003f3f7223 */ /* 0x180fe2000001081a */
[----:B------:R-:W-:Y:S01]  /*3440*/  F2FP.BF16.F32.PACK_AB R183, R6, R183 ;  /* 0x000000b706b7723e */ /* 0x000fe200000010ff */
[-CC-:B------:R-:W-:Y:S01]  /*3450*/  FFMA.FTZ R81, R81, R0.reuse, -R26.reuse ;  /* 0x0000000051517223 */ /* 0x180fe2000001081a */
[----:B------:R-:W-:Y:S01]  /*3460*/  FADD.FTZ R46, R12, R29 ;  /* 0x0000001d0c2e7221 */ /* 0x000fe20000010000 */
[-C--:B------:R-:W-:Y:S01]  /*3470*/  FFMA.FTZ R67, R67, R0.reuse, -R26 ;  /* 0x0000000043437223 */ /* 0x080fe2000001081a */
[----:B------:R-:W2:Y:S01]  /*3480*/  MUFU.EX2 R176, R33 ;  /* 0x0000002100b07308 */ /* 0x000ea20000000800 */
[----:B-----5:R-:W-:Y:S01]  /*3490*/  FADD.FTZ R44, R182, R25 ;  /* 0x00000019b62c7221 */ /* 0x020fe20000010000 */
[----:B------:R-:W-:Y:S01]  /*34a0*/  FADD.FTZ R29, R175, R46 ;  /* 0x0000002eaf1d7221 */ /* 0x000fe20000010000 */
[----:B------:R-:W-:Y:S01]  /*34b0*/  FFMA.FTZ R26, R85, R0, -R26 ;  /* 0x00000000551a7223 */ /* 0x000fe2000001081a */
[----:B------:R-:W-:-:S02]  /*34c0*/  F2FP.BF16.F32.PACK_AB R180, R180, R7 ;  /* 0x00000007b4b4723e */ /* 0x000fc400000010ff */
[----:B------:R-:W-:Y:S01]  /*34d0*/  FADD.FTZ R46, R14, R29 ;  /* 0x0000001d0e2e7221 */ /* 0x000fe20000010000 */
[----:B------:R-:W-:Y:S01]  /*34e0*/  F2FP.BF16.F32.PACK_AB R165, R28, R121 ;  /* 0x000000791ca5723e */ /* 0x000fe200000010ff */
[----:B------:R-:W4:Y:S01]  /*34f0*/  MUFU.EX2 R15, R15 ;  /* 0x0000000f000f7308 */ /* 0x000f220000000800 */
[----:B---3--:R-:W-:Y:S01]  /*3500*/  FADD.FTZ R25, R13, R44 ;  /* 0x0000002c0d197221 */ /* 0x008fe20000010000 */
[----:B------:R-:W-:Y:S01]  /*3510*/  FADD.FTZ R29, R169, R46 ;  /* 0x0000002ea91d7221 */ /* 0x000fe20000010000 */
[----:B------:R-:W-:Y:S02]  /*3520*/  F2FP.BF16.F32.PACK_AB R177, R8, R177 ;  /* 0x000000b108b1723e */ /* 0x000fe400000010ff */
[----:B------:R-:W-:Y:S01]  /*3530*/  F2FP.BF16.F32.PACK_AB R179, R10, R179 ;  /* 0x000000b30ab3723e */ /* 0x000fe200000010ff */
[----:B------:R-:W-:Y:S01]  /*3540*/  FADD.FTZ R46, R20, R29 ;  /* 0x0000001d142e7221 */ /* 0x000fe20000010000 */
[----:B------:R-:W-:Y:S01]  /*3550*/  F2FP.BF16.F32.PACK_AB R173, R12, R173 ;  /* 0x000000ad0cad723e */ /* 0x000fe200000010ff */
[----:B------:R-:W3:Y:S01]  /*3560*/  MUFU.EX2 R178, R37 ;  /* 0x0000002500b27308 */ /* 0x000ee20000000800 */
[----:B--2---:R-:W-:Y:S01]  /*3570*/  FADD.FTZ R44, R176, R25 ;  /* 0x00000019b02c7221 */ /* 0x004fe20000010000 */
[----:B------:R-:W-:Y:S01]  /*3580*/  FADD.FTZ R29, R171, R46 ;  /* 0x0000002eab1d7221 */ /* 0x000fe20000010000 */
[----:B------:R-:W-:-:S02]  /*3590*/  F2FP.BF16.F32.PACK_AB R175, R14, R175 ;  /* 0x000000af0eaf723e */ /* 0x000fc400000010ff */
[----:B------:R-:W-:Y:S01]  /*35a0*/  F2FP.BF16.F32.PACK_AB R169, R20, R169 ;  /* 0x000000a914a9723e */ /* 0x000fe200000010ff */
[C---:B------:R-:W-:Y:S01]  /*35b0*/  FADD.FTZ R46, R24.reuse, R29 ;  /* 0x0000001d182e7221 */ /* 0x040fe20000010000 */
[----:B------:R-:W-:Y:S01]  /*35c0*/  F2FP.BF16.F32.PACK_AB R171, R24, R171 ;  /* 0x000000ab18ab723e */ /* 0x000fe200000010ff */
[----:B------:R-:W2:Y:S01]  /*35d0*/  MUFU.EX2 R21, R21 ;  /* 0x0000001500157308 */ /* 0x000ea20000000800 */
[----:B----4-:R-:W-:Y:S01]  /*35e0*/  FADD.FTZ R25, R15, R44 ;  /* 0x0000002c0f197221 */ /* 0x010fe20000010000 */
[----:B------:R-:W-:Y:S02]  /*35f0*/  F2FP.BF16.F32.PACK_AB R182, R182, R11 ;  /* 0x0000000bb6b6723e */ /* 0x000fe400000010ff */
[----:B------:R-:W-:-:S04]  /*3600*/  F2FP.BF16.F32.PACK_AB R176, R176, R13 ;  /* 0x0000000db0b0723e */ /* 0x000fc800000010ff */
[----:B------:R-:W4:Y:S01]  /*3610*/  MUFU.EX2 R172, R41 ;  /* 0x0000002900ac7308 */ /* 0x000f220000000800 */
[C---:B---3--:R-:W-:Y:S01]  /*3620*/  FADD.FTZ R44, R178.reuse, R25 ;  /* 0x00000019b22c7221 */ /* 0x048fe20000010000 */
[----:B------:R-:W-:-:S06]  /*3630*/  F2FP.BF16.F32.PACK_AB R178, R178, R15 ;  /* 0x0000000fb2b2723e */ /* 0x000fcc00000010ff */
[----:B------:R-:W1:Y:S01]  /*3640*/  MUFU.EX2 R27, R27 ;  /* 0x0000001b001b7308 */ /* 0x000e620000000800 */
[----:B--2---:R-:W-:-:S07]  /*3650*/  FADD.FTZ R25, R21, R44 ;  /* 0x0000002c15197221 */ /* 0x004fce0000010000 */
[----:B------:R-:W2:Y:S01]  /*3660*/  MUFU.EX2 R174, R45 ;  /* 0x0000002d00ae7308 */ /* 0x000ea20000000800 */
[----:B----4-:R-:W-:Y:S01]  /*3670*/  FADD.FTZ R44, R172, R25 ;  /* 0x00000019ac2c7221 */ /* 0x010fe20000010000 */
[----:B------:R-:W-:Y:S01]  /*3680*/  FADD.FTZ R25, R153, R46 ;  /* 0x0000002e99197221 */ /* 0x000fe20000010000 */
[----:B------:R-:W-:Y:S02]  /*3690*/  F2FP.BF16.F32.PACK_AB R153, R32, R153 ;  /* 0x000000992099723e */ /* 0x000fe400000010ff */
[----:B------:R-:W-:Y:S01]  /*36a0*/  F2FP.BF16.F32.PACK_AB R172, R172, R21 ;  /* 0x00000015acac723e */ /* 0x000fe200000010ff */
[----:B------:R-:W-:Y:S02]  /*36b0*/  FADD.FTZ R46, R32, R25 ;  /* 0x00000019202e7221 */ /* 0x000fe40000010000 */
[----:B------:R-:W3:Y:S01]  /*36c0*/  MUFU.EX2 R31, R31 ;  /* 0x0000001f001f7308 */ /* 0x000ee20000000800 */
[----:B-1----:R-:W-:Y:S01]  /*36d0*/  FADD.FTZ R3, R27, R44 ;  /* 0x0000002c1b037221 */ /* 0x002fe20000010000 */
[----:B------:R-:W-:Y:S01]  /*36e0*/  FADD.FTZ R25, R107, R46 ;  /* 0x0000002e6b197221 */ /* 0x000fe20000010000 */
[----:B------:R-:W-:-:S03]  /*36f0*/  IMAD.MOV.U32 R107, RZ, RZ, R151 ;  /* 0x000000ffff6b7224 */ /* 0x000fc600078e0097 */
[----:B------:R-:W-:Y:S02]  /*3700*/  FADD.FTZ R46, R34, R25 ;  /* 0x00000019222e7221 */ /* 0x000fe40000010000 */
[----:B------:R-:W1:Y:S01]  /*3710*/  MUFU.EX2 R168, R49 ;  /* 0x0000003100a87308 */ /* 0x000e620000000800 */
[C---:B--2---:R-:W-:Y:S01]  /*3720*/  FADD.FTZ R44, R174.reuse, R3 ;  /* 0x00000003ae2c7221 */ /* 0x044fe20000010000 */
[----:B------:R-:W-:Y:S01]  /*3730*/  FADD.FTZ R25, R111, R46 ;  /* 0x0000002e6f197221 */ /* 0x000fe20000010000 */
[----:B------:R-:W-:Y:S01]  /*3740*/  F2FP.BF16.F32.PACK_AB R174, R174, R27 ;  /* 0x0000001baeae723e */ /* 0x000fe200000010ff */
[----:B------:R-:W-:Y:S02]  /*3750*/  IMAD.MOV.U32 R111, RZ, RZ, R151 ;  /* 0x000000ffff6f7224 */ /* 0x000fe400078e0097 */
[----:B------:R-:W-:Y:S02]  /*3760*/  FADD.FTZ R46, R36, R25 ;  /* 0x00000019242e7221 */ /* 0x000fe40000010000 */
[----:B------:R-:W2:Y:S01]  /*3770*/  MUFU.EX2 R35, R35 ;  /* 0x0000002300237308 */ /* 0x000ea20000000800 */
[----:B---3--:R-:W-:Y:S01]  /*3780*/  FADD.FTZ R3, R31, R44 ;  /* 0x0000002c1f037221 */ /* 0x008fe20000010000 */
[----:B------:R-:W-:Y:S01]  /*3790*/  FADD.FTZ R25, R115, R46 ;  /* 0x0000002e73197221 */ /* 0x000fe20000010000 */
[----:B------:R-:W-:-:S03]  /*37a0*/  IMAD.MOV.U32 R115, RZ, RZ, R151 ;  /* 0x000000ffff737224 */ /* 0x000fc600078e0097 */
[----:B------:R-:W-:Y:S02]  /*37b0*/  FADD.FTZ R6, R38, R25 ;  /* 0x0000001926067221 */ /* 0x000fe40000010000 */
[----:B------:R-:W3:Y:S01]  /*37c0*/  MUFU.EX2 R170, R53 ;  /* 0x0000003500aa7308 */ /* 0x000ee20000000800 */
[C---:B-1----:R-:W-:Y:S01]  /*37d0*/  FADD.FTZ R44, R168.reuse, R3 ;  /* 0x00000003a82c7221 */ /* 0x042fe20000010000 */
[----:B------:R-:W-:Y:S01]  /*37e0*/  FADD.FTZ R25, R117, R6 ;  /* 0x0000000675197221 */ /* 0x000fe20000010000 */
[----:B------:R-:W-:Y:S01]  /*37f0*/  F2FP.BF16.F32.PACK_AB R168, R168, R31 ;  /* 0x0000001fa8a8723e */ /* 0x000fe200000010ff */
[----:B------:R-:W-:Y:S02]  /*3800*/  IMAD.MOV.U32 R117, RZ, RZ, R151 ;  /* 0x000000ffff757224 */ /* 0x000fe400078e0097 */
[----:B------:R-:W-:Y:S02]  /*3810*/  FADD.FTZ R6, R40, R25 ;  /* 0x0000001928067221 */ /* 0x000fe40000010000 */
[----:B------:R-:W1:Y:S01]  /*3820*/  MUFU.EX2 R39, R39 ;  /* 0x0000002700277308 */ /* 0x000e620000000800 */
[----:B--2---:R-:W-:Y:S01]  /*3830*/  FADD.FTZ R3, R35, R44 ;  /* 0x0000002c23037221 */ /* 0x004fe20000010000 */
[----:B------:R-:W-:Y:S01]  /*3840*/  FADD.FTZ R25, R119, R6 ;  /* 0x0000000677197221 */ /* 0x000fe20000010000 */
[----:B------:R-:W-:-:S03]  /*3850*/  IMAD.MOV.U32 R119, RZ, RZ, R151 ;  /* 0x000000ffff777224 */ /* 0x000fc600078e0097 */
[----:B------:R-:W-:Y:S02]  /*3860*/  FADD.FTZ R6, R42, R25 ;  /* 0x000000192a067221 */ /* 0x000fe40000010000 */
[----:B------:R-:W2:Y:S01]  /*3870*/  MUFU.EX2 R152, R57 ;  /* 0x0000003900987308 */ /* 0x000ea20000000800 */
[C---:B---3--:R-:W-:Y:S01]  /*3880*/  FADD.FTZ R44, R170.reuse, R3 ;  /* 0x00000003aa2c7221 */ /* 0x048fe20000010000 */
[----:B------:R-:W-:Y:S01]  /*3890*/  FADD.FTZ R25, R121, R6 ;  /* 0x0000000679197221 */ /* 0x000fe20000010000 */
[----:B------:R-:W-:Y:S01]  /*38a0*/  F2FP.BF16.F32.PACK_AB R170, R170, R35 ;  /* 0x00000023aaaa723e */ /* 0x000fe200000010ff */
[----:B------:R-:W-:Y:S02]  /*38b0*/  IMAD.MOV.U32 R121, RZ, RZ, R151 ;  /* 0x000000ffff797224 */ /* 0x000fe400078e0097 */
        /* <DEDUP_REMOVED lines=39> */
[C---:B-1----:R-:W-:Y:S01]  /*3b30*/  F2FP.BF16.F32.PACK_AB R167, R30.reuse, R123 ;  /* 0x0000007b1ea7723e */ /* 0x042fe200000010ff */
[----:B------:R-:W-:Y:S01]  /*3b40*/  FADD.FTZ R3, R30, R25 ;  /* 0x000000191e037221 */ /* 0x000fe20000010000 */
[----:B------:R-:W-:Y:S02]  /*3b50*/  IMAD.MOV.U32 R123, RZ, RZ, R151 ;  /* 0x000000ffff7b7224 */ /* 0x000fe400078e0097 */
[C---:B--2---:R-:W-:Y:S01]  /*3b60*/  FADD.FTZ R4, R26.reuse, R7 ;  /* 0x000000071a047221 */ /* 0x044fe20000010000 */
[----:B------:R-:W-:Y:S01]  /*3b70*/  F2FP.BF16.F32.PACK_AB R166, R26, R67 ;  /* 0x000000431aa6723e */ /* 0x000fe200000010ff */
        /* <DEDUP_REMOVED lines=35> */
[----:B------:R-:W-:Y:S01]  /*3db0*/  UMOV UR7, UR36 ;  /* 0x0000002400077c82 */ /* 0x000fe20008000000 */
[----:B------:R-:W-:Y:S01]  /*3dc0*/  UMOV UR5, UR37 ;  /* 0x0000002500057c82 */ /* 0x000fe20008000000 */
[----:B------:R-:W-:Y:S01]  /*3dd0*/  ULDC UR54, c[0x0][0x2e0] ;  /* 0x0000b80000367ab9 */ /* 0x000fe20000000800 */
[----:B------:R-:W-:Y:S01]  /*3de0*/  ULDC UR47, c[0x0][0x288] ;  /* 0x0000a200002f7ab9 */ /* 0x000fe20000000800 */
[----:B------:R-:W-:Y:S01]  /*3df0*/  ULDC UR55, c[0x0][0x404] ;  /* 0x0001010000377ab9 */ /* 0x000fe20000000800 */
[----:B------:R-:W-:-:S05]  /*3e00*/  ULDC.64 UR40, c[0x0][0x3f8] ;  /* 0x0000fe0000287ab9 */ /* 0x000fca0000000a00 */
.L_x_7435:
        /* <DEDUP_REMOVED lines=9> */
.L_x_7428:
[----:B------:R-:W-:Y:S01]  /*3ea0*/  ULEA UR10, UR37, UR38, 0x3 ;  /* 0x00000026250a7291 */ /* 0x000fe2000f8e183f */
[----:B------:R-:W-:-:S05]  /*3eb0*/  IMAD.U32 R0, RZ, RZ, UR36 ;  /* 0x00000024ff007e24 */ /* 0x000fca000f8e00ff */
[----:B------:R-:W-:-:S04]  /*3ec0*/  SHF.L.U32 R0, R0, 0x1f, RZ ;  /* 0x0000001f00007819 */ /* 0x000fc800000006ff */
[----:B------:R1:W2:Y:S01]  /*3ed0*/  SYNCS.PHASECHK.TRANS64.TRYWAIT P2, [UR10+0x28830], R0 ;  /* 0x02883000ff0075a7 */ /* 0x0002a2000804014a */
[----:B------:R-:W-:Y:S05]  /*3ee0*/  @!P0 BRA `(.L_x_7429) ;  /* 0x0000000000048947 */ /* 0x000fea0003800000 */
[----:B------:R-:W-:Y:S01]  /*3ef0*/  BPT.TRAP 0x1 ;  /* 0x000000040000795c */ /* 0x000fe20000300000 */
.L_x_7429:
[----:B--2---:R-:W-:Y:S05]  /*3f00*/  @P2 BRA `(.L_x_7427) ;  /* 0x0000000000082947 */ /* 0x004fea0003800000 */
[----:B------:R-:W2:Y:S02]  /*3f10*/  SYNCS.PHASECHK.TRANS64.TRYWAIT P2, [UR10+0x28830], R0 ;  /* 0x02883000ff0075a7 */ /* 0x000ea4000804014a */
[----:B--2---:R-:W-:Y:S05]  /*3f20*/  @!P2 BRA `(.L_x_7430) ;  /* 0x000000900078a947 */ /* 0x004fea0003800000 */
.L_x_7427:
[----:B-12---:R-:W-:Y:S01]  /*3f30*/  VIADD R0, R23, 0x8 ;  /* 0x0000000817007836 */ /* 0x006fe20000000000 */
[----:B------:R-:W-:Y:S01]  /*3f40*/  ULEA UR34, UR37, UR4, 0xb ;  /* 0x0000000425227291 */ /* 0x000fe2000f8e583f */
[----:B------:R-:W-:Y:S01]  /*3f50*/  UMOV UR51, 0x40000040 ;  /* 0x4000004000337882 */ /* 0x000fe20000000000 */
[----:B------:R-:W-:Y:S02]  /*3f60*/  UMOV UR11, 0x40000040 ;  /* 0x40000040000b7882 */ /* 0x000fe40000000000 */
[----:B------:R1:W-:Y:S01]  /*3f70*/  BAR.SYNC.DEFER_BLOCKING R0, 0x100 ;  /* 0x000400000000751d */ /* 0x0003e20000010000 */
[----:B------:R-:W-:Y:S02]  /*3f80*/  UIADD3 UR10, UR34, 0x2, URZ ;  /* 0x00000002220a7890 */ /* 0x000fe4000fffe03f */
[----:B------:R-:W-:Y:S02]  /*3f90*/  UIADD3 UR14, UR34, 0x4, URZ ;  /* 0x00000004220e7890 */ /* 0x000fe4000fffe03f */
[----:B------:R-:W-:-:S02]  /*3fa0*/  UIADD3 UR18, UR34, 0x6, URZ ;  /* 0x0000000622127890 */ /* 0x000fc4000fffe03f */
[----:B------:R-:W-:Y:S01]  /*3fb0*/  UMOV UR50, UR34 ;  /* 0x0000002200327c82 */ /* 0x000fe20008000000 */
        /* <DEDUP_REMOVED lines=37> */
.L_x_7432:
[----:B------:R-:W-:Y:S01]  /*4210*/  ULEA UR10, UR5, UR38, 0x3 ;  /* 0x00000026050a7291 */ /* 0x000fe2000f8e183f */
[----:B------:R-:W-:-:S05]  /*4220*/  IMAD.U32 R0, RZ, RZ, UR7 ;  /* 0x00000007ff007e24 */ /* 0x000fca000f8e00ff */
[----:B------:R-:W-:-:S04]  /*4230*/  SHF.L.U32 R0, R0, 0x1f, RZ ;  /* 0x0000001f00007819 */ /* 0x000fc800000006ff */
[----:B------:R1:W2:Y:S01]  /*4240*/  SYNCS.PHASECHK.TRANS64.TRYWAIT P2, [UR10+0x28850], R0 ;  /* 0x02885000ff0075a7 */ /* 0x0002a2000804014a */
[----:B------:R-:W-:Y:S05]  /*4250*/  @!P0 BRA `(.L_x_7433) ;  /* 0x0000000000048947 */ /* 0x000fea0003800000 */
[----:B------:R-:W-:Y:S01]  /*4260*/  BPT.TRAP 0x1 ;  /* 0x000000040000795c */ /* 0x000fe20000300000 */
.L_x_7433:
[----:B--2---:R-:W-:Y:S05]  /*4270*/  @P2 BRA `(.L_x_7431) ;  /* 0x0000000000082947 */ /* 0x004fea0003800000 */
[----:B------:R-:W2:Y:S02]  /*4280*/  SYNCS.PHASECHK.TRANS64.TRYWAIT P2, [UR10+0x28850], R0 ;  /* 0x02885000ff0075a7 */ /* 0x000ea4000804014a */
[----:B--2---:R-:W-:Y:S05]  /*4290*/  @!P2 BRA `(.L_x_7434) ;  /* 0x0000008c00b4a947 */ /* 0x004fea0003800000 */
.L_x_7431:
[----:B------:R-:W-:Y:S01]  /*42a0*/  UIADD3 UR7, UR38, 0x400, URZ ;  /* 0x0000040026077890 */ /* 0x000fe2000fffe03f */
[----:B------:R-:W-:Y:S01]  /*42b0*/  WARPGROUP.ARRIVE ;  /* 0x00000000000079c5 */ /* 0x000fe20000000000 */
[----:B------:R-:W-:Y:S01]  /*42c0*/  UMOV UR11, 0x40000040 ;  /* 0x40000040000b7882 */ /* 0x000fe20000000000 */
[----:B------:R-:W-:Y:S02]  /*42d0*/  UISETP.NE.U32.AND UP0, UPT, UR40, URZ, UPT ;  /* 0x0000003f2800728c */ /* 0x000fe4000bf05070 */
[----:B------:R-:W-:Y:S02]  /*42e0*/  USHF.R.U32.HI UR7, URZ, 0x4, UR7 ;  /* 0x000000043f077899 */ /* 0x000fe40008011607 */
[----:B------:R-:W-:Y:S02]  /*42f0*/  UISETP.NE.AND.EX UP0, UPT, UR41, URZ, UPT, UP0 ;  /* 0x0000003f2900728c */ /* 0x000fe4000bf05300 */
[----:B------:R-:W-:-:S04]  /*4300*/  ULOP3.LUT UR7, UR7, 0x3fff, URZ, 0xc0, !UPT ;  /* 0x00003fff07077892 */ /* 0x000fc8000f8ec03f */
[----:B------:R-:W-:-:S04]  /*4310*/  ULOP3.LUT UR7, UR7, 0x4000000, URZ, 0xfc, !UPT ;  /* 0x0400000007077892 */ /* 0x000fc8000f8efc3f */
[----:B------:R-:W-:-:S07]  /*4320*/  ULEA UR7, UR5, UR7, 0xb ;  /* 0x0000000705077291 */ /* 0x000fce000f8e583f */
[----:B------:R-:W-:Y:S02]  /*4330*/  UMOV UR10, UR7 ;  /* 0x00000007000a7c82 */ /* 0x000fe40008000000 */
[----:B------:R-:W-:Y:S01]  /*4340*/  HGMMA.64x128x16.F32.BF16 R88, R180, gdesc[UR8].tnspB, R88, gsb0 ;  /* 0x41e00008b4587df0 */ /* 0x000fe20008001858 */
[----:B------:R-:W-:Y:S01]  /*4350*/  UIADD3 UR10, UR7, 0x80, URZ ;  /* 0x00000080070a7890 */ /* 0x000fe2000fffe03f */
[----:B------:R-:W-:Y:S01]  /*4360*/  UMOV UR11, 0x40000040 ;  /* 0x40000040000b7882 */ /* 0x000fe20000000000 */
[----:B------:R-:W-:Y:S02]  /*4370*/  WARPGROUP.DEPBAR.LE gsb0, 0x0 ;  /* 0x00008000000079c5 */ /* 0x000fe40000010000 */
[----:B------:R-:W-:-:S07]  /*4380*/  WARPGROUP.ARRIVE ;  /* 0x00000000000079c5 */ /* 0x000fce0000000000 */
[----:B------:R-:W-:Y:S01]  /*4390*/  HGMMA.64x128x16.F32.BF16 R88, R176, gdesc[UR8].tnspB, R88, gsb0 ;  /* 0x41e00008b0587df0 */ /* 0x000fe20008001858 */
[----:B------:R-:W-:Y:S01]  /*43a0*/  UMOV UR10, 0xffffff80 ;  /* 0xffffff80000a7882 */ /* 0x000fe20000000000 */
[----:B------:R-:W-:Y:S02]  /*43b0*/  USEL UR11, UR55, 0x1, UP0 ;  /* 0x00000001370b7887 */ /* 0x000fe40008000000 */
[----:B------:R-:W-:Y:S02]  /*43c0*/  UIMAD UR10, UR6, UR10, 0x1 ;  /* 0x00000001060a74a4 */ /* 0x000fe4000f8e020a */
[----:B------:R-:W-:Y:S02]  /*43d0*/  UISETP.GT.AND UP0, UPT, UR6, UR39, UPT ;  /* 0x000000270600728c */ /* 0x000fe4000bf04270 */
[----:B------:R-:W-:Y:S02]  /*43e0*/  UIADD3 UR10, UR42, UR10, URZ ;  /* 0x0000000a2a0a7290 */ /* 0x000fe4000fffe03f */
[----:B------:R-:W-:-:S02]  /*43f0*/  UIADD3 UR6, UR6, -0x1, URZ ;  /* 0xffffffff06067890 */ /* 0x000fc4000fffe03f */
[----:B------:R-:W-:-:S03]  /*4400*/  UIMAD UR10, UR11, UR54, UR10 ;  /* 0x000000360b0a72a4 */ /* 0x000fc6000f8e020a */
[----:B------:R-:W-:Y:S01]  /*4410*/  UMOV UR11, 0x40000040 ;  /* 0x40000040000b7882 */ /* 0x000fe20000000000 */
[----:B------:R-:W-:-:S06]  /*4420*/  UIADD3 UR10, UR10, -UR47, URZ ;  /* 0x8000002f0a0a7290 */ /* 0x000fcc000fffe03f */
[----:B--2---:R-:W-:Y:S01]  /*4430*/  IMAD.U32 R5, RZ, RZ, UR10 ;  /* 0x0000000aff057e24 */ /* 0x004fe2000f8e00ff */
[----:B------:R-:W-:-:S03]  /*4440*/  UIADD3 UR10, UR7, 0x100, URZ ;  /* 0x00000100070a7890 */ /* 0x000fc6000fffe03f */
[----:B------:R-:W-:-:S04]  /*4450*/  IMAD R5, R2, -0x2, R5 ;  /* 0xfffffffe02057824 */ /* 0x000fc800078e0205 */
[----:B------:R-:W-:-:S05]  /*4460*/  IMAD.IADD R10, R22, 0x1, R5 ;  /* 0x00000001160a7824 */ /* 0x000fca00078e0205 */
[C---:B------:R-:W-:Y:S02]  /*4470*/  ISETP.GT.AND P2, PT, R10.reuse, RZ, PT ;  /* 0x000000ff0a00720c */ /* 0x040fe40003f44270 */
[----:B------:R-:W-:Y:S02]  /*4480*/  ISETP.GT.AND P3, PT, R10, 0x1, PT ;  /* 0x000000010a00780c */ /* 0x000fe40003f64270 */
[----:B------:R-:W-:Y:S02]  /*4490*/  FSEL R11, R24, -INF , P2 ;  /* 0xff800000180b7808 */ /* 0x000fe40001000000 */
[----:B------:R-:W-:Y:S02]  /*44a0*/  ISETP.GT.AND P2, PT, R10, 0x8, PT ;  /* 0x000000080a00780c */ /* 0x000fe40003f44270 */
[----:B------:R-:W-:Y:S02]  /*44b0*/  FSEL R199, R25, -INF , P3 ;  /* 0xff80000019c77808 */ /* 0x000fe40001800000 */
[----:B-1----:R-:W-:-:S02]  /*44c0*/  FMNMX.FTZ R0, R11, R6, !PT ;  /* 0x000000060b007209 */ /* 0x002fc40007810000 */
        /* <DEDUP_REMOVED lines=34> */
[----:B------:R-:W-:Y:S01]  /*46f0*/  HGMMA.64x128x16.F32.BF16 R88, R172, gdesc[UR8].tnspB, R88, gsb0 ;  /* 0x41e00008ac587df0 */ /* 0x000fe20008001858 */
[----:B------:R-:W-:Y:S01]  /*4700*/  UIADD3 UR10, UR7, 0x180, URZ ;  /* 0x00000180070a7890 */ /* 0x000fe2000fffe03f */
[----:B------:R-:W-:Y:S01]  /*4710*/  FMNMX.FTZ R0, R179, R0, !PT ;  /* 0x00000000b3007209 */ /* 0x000fe20007810000 */
[----:B------:R-:W-:Y:S01]  /*4720*/  UMOV UR11, 0x40000040 ;  /* 0x40000040000b7882 */ /* 0x000fe20000000000 */
[----:B------:R-:W-:Y:S02]  /*4730*/  ISETP.GT.AND P2, PT, R10, 0x38, PT ;  /* 0x000000380a00780c */ /* 0x000fe40003f44270 */
[----:B------:R-:W-:Y:S01]  /*4740*/  FMNMX.FTZ R0, R177, R0, !PT ;  /* 0x00000000b1007209 */ /* 0x000fe20007810000 */
[----:B------:R-:W-:-:S02]  /*4750*/  WARPGROUP.DEPBAR.LE gsb0, 0x0 ;  /* 0x00008000000079c5 */ /* 0x000fc40000010000 */
[----:B------:R-:W-:Y:S01]  /*4760*/  WARPGROUP.ARRIVE ;  /* 0x00000000000079c5 */ /* 0x000fe20000000000 */
[----:B------:R-:W-:Y:S02]  /*4770*/  FSEL R175, R49, -INF , P3 ;  /* 0xff80000031af7808 */ /* 0x000fe40001800000 */
[----:B------:R-:W-:Y:S02]  /*4780*/  ISETP.GT.AND P3, PT, R10, 0x39, PT ;  /* 0x000000390a00780c */ /* 0x000fe40003f64270 */
[----:B------:R-:W-:Y:S01]  /*4790*/  FSEL R173, R52, -INF , P2 ;  /* 0xff80000034ad7808 */ /* 0x000fe20001000000 */
[----:B------:R-:W-:Y:S01]  /*47a0*/  HGMMA.64x128x16.F32.BF16 R88, R168, gdesc[UR8].tnspB, R88, gsb0 ;  /* 0x41e00008a8587df0 */ /* 0x000fe20008001858 */
[----:B------:R-:W-:Y:S01]  /*47b0*/  UIADD3 UR10, UR7, 0x200, URZ ;  /* 0x00000200070a7890 */ /* 0x000fe2000fffe03f */
[----:B------:R-:W-:Y:S01]  /*47c0*/  FMNMX.FTZ R0, R175, R0, !PT ;  /* 0x00000000af007209 */ /* 0x000fe20007810000 */
        /* <DEDUP_REMOVED lines=46> */
[C---:B------:R-:W-:Y:S01]  /*4ab0*/  ISETP.GT.AND P3, PT, R10.reuse, 0x79, PT ;  /* 0x000000790a00780c */ /* 0x040fe20003f64270 */
[----:B------:R-:W-:Y:S01]  /*4ac0*/  VIADD R10, R10, 0x8 ;  /* 0x000000080a0a7836 */ /* 0x000fe20000000000 */
[----:B------:R-:W-:Y:S02]  /*4ad0*/  FSEL R45, R84, -INF , P2 ;  /* 0xff800000542d7808 */ /* 0x000fe40001000000 */
[----:B------:R-:W-:Y:S02]  /*4ae0*/  FMNMX.FTZ R0, R81, R0, !PT ;  /* 0x0000000051007209 */ /* 0x000fe40007810000 */
[----:B------:R-:W-:-:S02]  /*4af0*/  FSEL R85, R85, -INF , P3 ;  /* 0xff80000055557808 */ /* 0x000fc40001800000 */
[----:B------:R-:W-:Y:S02]  /*4b00*/  FMNMX.FTZ R0, R45, R0, !PT ;  /* 0x000000002d007209 */ /* 0x000fe40007810000 */
[C---:B------:R-:W-:Y:S02]  /*4b10*/  ISETP.GT.AND P4, PT, R10.reuse, RZ, PT ;  /* 0x000000ff0a00720c */ /* 0x040fe40003f84270 */
[----:B------:R-:W-:Y:S02]  /*4b20*/  FMNMX.FTZ R12, R85, R0, !PT ;  /* 0x00000000550c7209 */ /* 0x000fe40007810000 */
[----:B------:R-:W1:Y:S01]  /*4b30*/  LDC R0, c[0x0][0x988] ;  /* 0x00026200ff007b82 */ /* 0x000e620000000800 */
[----:B------:R-:W-:Y:S02]  /*4b40*/  ISETP.GT.AND P5, PT, R10, 0x1, PT ;  /* 0x000000010a00780c */ /* 0x000fe40003fa4270 */
[----:B------:R-:W2:Y:S01]  /*4b50*/  SHFL.BFLY PT, R5, R12, 0x2, 0x1f ;  /* 0x0c401f000c057f89 */ /* 0x000ea200000e0000 */
[----:B------:R-:W-:-:S02]  /*4b60*/  FSEL R26, R26, -INF , P4 ;  /* 0xff8000001a1a7808 */ /* 0x000fc40002000000 */
[C---:B------:R-:W-:Y:S02]  /*4b70*/  ISETP.GT.AND P3, PT, R10.reuse, 0x8, PT ;  /* 0x000000080a00780c */ /* 0x040fe40003f64270 */
[C---:B------:R-:W-:Y:S02]  /*4b80*/  ISETP.GT.AND P6, PT, R10.reuse, 0x9, PT ;  /* 0x000000090a00780c */ /* 0x040fe40003fc4270 */
[C---:B------:R-:W-:Y:S02]  /*4b90*/  ISETP.GT.AND P4, PT, R10.reuse, 0x10, PT ;  /* 0x000000100a00780c */ /* 0x040fe40003f84270 */
[----:B------:R-:W-:Y:S02]  /*4ba0*/  FSEL R31, R31, -INF , P6 ;  /* 0xff8000001f1f7808 */ /* 0x000fe40003000000 */
[----:B------:R-:W-:Y:S02]  /*4bb0*/  ISETP.GT.AND P6, PT, R10, 0x19, PT ;  /* 0x000000190a00780c */ /* 0x000fe40003fc4270 */
[----:B--2---:R-:W-:-:S02]  /*4bc0*/  FMNMX.FTZ R14, R12, R5, !PT ;  /* 0x000000050c0e7209 */ /* 0x004fc40007810000 */
[----:B------:R-:W-:-:S03]  /*4bd0*/  FMNMX.FTZ R12, R26, R7, !PT ;  /* 0x000000071a0c7209 */ /* 0x000fc60007810000 */
[----:B------:R-:W2:Y:S01]  /*4be0*/  SHFL.BFLY PT, R5, R14, 0x1, 0x1f ;  /* 0x0c201f000e057f89 */ /* 0x000ea200000e0000 */
[----:B------:R-:W-:Y:S02]  /*4bf0*/  WARPGROUP.DEPBAR.LE gsb0, 0x0 ;  /* 0x00008000000079c5 */ /* 0x000fe40000010000 */
[----:B------:R-:W-:Y:S01]  /*4c00*/  WARPGROUP.ARRIVE ;  /* 0x00000000000079c5 */ /* 0x000fe20000000000 */
[----:B------:R-:W-:Y:S02]  /*4c10*/  FSEL R169, R34, -INF , P4 ;  /* 0xff80000022a97808 */ /* 0x000fe40002000000 */
[----:B------:R-:W-:-:S03]  /*4c20*/  ISETP.GT.AND P4, PT, R10, 0x20, PT ;  /* 0x000000200a00780c */ /* 0x000fc60003f84270 */
[----:B------:R-:W-:Y:S01]  /*4c30*/  HGMMA.64x128x16.F32.BF16 R88, R152, gdesc[UR8].tnspB, R88, gsb0 ;  /* 0x41e0000898587df0 */ /* 0x000fe20008001858 */
[----:B------:R-:W-:Y:S01]  /*4c40*/  UIADD3 UR10, UR7, 0x280, URZ ;  /* 0x00000280070a7890 */ /* 0x000fe2000fffe03f */
[----:B------:R-:W-:Y:S01]  /*4c50*/  UMOV UR11, 0x40000040 ;  /* 0x40000040000b7882 */ /* 0x000fe20000000000 */
[----:B--2---:R-:W-:-:S04]  /*4c60*/  FMNMX.FTZ R5, R14, R5, !PT ;  /* 0x000000050e057209 */ /* 0x004fc80007810000 */
[C---:B------:R-:W-:Y:S01]  /*4c70*/  FSETP.NEU.FTZ.AND P2, PT, R5.reuse, -INF , PT ;  /* 0xff8000000500780b */ /* 0x040fe20003f5d000 */
[----:B-1----:R-:W-:-:S05]  /*4c80*/  FMUL.FTZ R8, R5, R0 ;  /* 0x0000000005087220 */ /* 0x002fca0000410000 */
[----:B------:R-:W-:-:S05]  /*4c90*/  FSEL R8, R8, RZ, P2 ;  /* 0x000000ff08087208 */ /* 0x000fca0001000000 */
[-CC-:B------:R-:W-:Y:S01]  /*4ca0*/  FFMA.FTZ R178, R193, R0.reuse, -R8.reuse ;  /* 0x00000000c1b27223 */ /* 0x180fe20000010808 */
[----:B------:R-:W-:Y:S01]  /*4cb0*/  FSEL R193, R39, -INF , P6 ;  /* 0xff80000027c17808 */ /* 0x000fe20003000000 */
[-CC-:B------:R-:W-:Y:S01]  /*4cc0*/  FFMA.FTZ R176, R15, R0.reuse, -R8.reuse ;  /* 0x000000000fb07223 */ /* 0x180fe20000010808 */
[-CC-:B------:R-:W-:Y:S01]  /*4cd0*/  FFMA.FTZ R15, R195, R0.reuse, -R8.reuse ;  /* 0x00000000c30f7223 */ /* 0x180fe20000010808 */
[----:B------:R-:W-:Y:S01]  /*4ce0*/  FSEL R195, R42, -INF , P4 ;  /* 0xff8000002ac37808 */ /* 0x000fe20002000000 */
[-CC-:B------:R-:W-:Y:S01]  /*4cf0*/  FFMA.FTZ R182, R13, R0.reuse, -R8.reuse ;  /* 0x000000000db67223 */ /* 0x180fe20000010808 */
[-CC-:B------:R-:W-:Y:S01]  /*4d00*/  FFMA.FTZ R13, R197, R0.reuse, -R8.reuse ;  /* 0x00000000c50d7223 */ /* 0x180fe20000010808 */
[C---:B------:R-:W-:Y:S01]  /*4d10*/  ISETP.GT.AND P6, PT, R10.reuse, 0x29, PT ;  /* 0x000000290a00780c */ /* 0x040fe20003fc4270 */
[-CC-:B------:R-:W-:Y:S01]  /*4d20*/  FFMA.FTZ R172, R191, R0.reuse, -R8.reuse ;  /* 0x00000000bfac7223 */ /* 0x180fe20000010808 */
[----:B------:R-:W-:Y:S01]  /*4d30*/  ISETP.GT.AND P4, PT, R10, 0x30, PT ;  /* 0x000000300a00780c */ /* 0x000fe20003f84270 */
[-CC-:B------:R-:W-:Y:S01]  /*4d40*/  FFMA.FTZ R180, R199, R0.reuse, -R8.reuse ;  /* 0x00000000c7b47223 */ /* 0x180fe20000010808 */
[----:B------:R-:W-:Y:S01]  /*4d50*/  FSEL R47, R47, -INF , P6 ;  /* 0xff8000002f2f7808 */ /* 0x000fe20003000000 */
[-CC-:B------:R-:W-:Y:S01]  /*4d60*/  FFMA.FTZ R174, R181, R0.reuse, -R8.reuse ;  /* 0x00000000b5ae7223 */ /* 0x180fe20000010808 */
[----:B------:R-:W-:Y:S01]  /*4d70*/  FSEL R191, R50, -INF , P4 ;  /* 0xff80000032bf7808 */ /* 0x000fe20002000000 */
[-CC-:B------:R-:W-:Y:S01]  /*4d80*/  FFMA.FTZ R39, R179, R0.reuse, -R8.reuse ;  /* 0x00000000b3277223 */ /* 0x180fe20000010808 */
[C---:B------:R-:W-:Y:S01]  /*4d90*/  ISETP.GT.AND P4, PT, R10.reuse, 0x39, PT ;  /* 0x000000390a00780c */ /* 0x040fe20003f84270 */
[-CC-:B------:R-:W-:Y:S01]  /*4da0*/  FFMA.FTZ R168, R177, R0.reuse, -R8.reuse ;  /* 0x00000000b1a87223 */ /* 0x180fe20000010808 */
[-CC-:B------:R-:W-:Y:S01]  /*4db0*/  FFMA.FTZ R170, R173, R0.reuse, -R8.reuse ;  /* 0x00000000adaa7223 */ /* 0x180fe20000010808 */
[-CC-:B------:R-:W-:Y:S01]  /*4dc0*/  FFMA.FTZ R24, R45, R0.reuse, -R8.reuse ;  /* 0x000000002d187223 */ /* 0x180fe20000010808 */
[----:B------:R-:W-:Y:S01]  /*4dd0*/  FSEL R55, R55, -INF , P4 ;  /* 0xff80000037377808 */ /* 0x000fe20002000000 */
[-CC-:B------:R-:W-:Y:S01]  /*4de0*/  FFMA.FTZ R14, R9, R0.reuse, -R8.reuse ;  /* 0x00000000090e7223 */ /* 0x180fe20000010808 */
[----:B------:R-:W-:Y:S01]  /*4df0*/  ISETP.GT.AND P4, PT, R10, 0x48, PT ;  /* 0x000000480a00780c */ /* 0x000fe20003f84270 */
[-CC-:B------:R-:W-:Y:S01]  /*4e00*/  FFMA.FTZ R11, R11, R0.reuse, -R8.reuse ;  /* 0x000000000b0b7223 */ /* 0x180fe20000010808 */
[----:B------:R-:W-:Y:S01]  /*4e10*/  FSEL R45, R5, RZ, P2 ;  /* 0x000000ff052d7208 */ /* 0x000fe20001000000 */
[----:B------:R-:W-:Y:S01]  /*4e20*/  MUFU.EX2 R180, R180 ;  /* 0x000000b400b47308 */ /* 0x000fe20000000800 */
[----:B------:R-:W-:Y:S01]  /*4e30*/  FSEL R179, R62, -INF , P4 ;  /* 0xff8000003eb37808 */ /* 0x000fe20002000000 */
[-CC-:B------:R-:W-:Y:S01]  /*4e40*/  FFMA.FTZ R21, R21, R0.reuse, -R8.reuse ;  /* 0x0000000015157223 */ /* 0x180fe20000010808 */
[C---:B------:R-:W-:Y:S01]  /*4e50*/  ISETP.GT.AND P4, PT, R10.reuse, 0x51, PT ;  /* 0x000000510a00780c */ /* 0x040fe20003f84270 */
[-CC-:B------:R-:W-:Y:S01]  /*4e60*/  FFMA.FTZ R53, R53, R0.reuse, -R8.reuse ;  /* 0x0000000035357223 */ /* 0x180fe20000010808 */
[----:B------:R-:W-:Y:S01]  /*4e70*/  FFMA.FTZ R85, R85, R0, -R8 ;  /* 0x0000000055557223 */ /* 0x000fe20000010808 */
[----:B------:R-:W-:Y:S01]  /*4e80*/  IMAD.U32 R50, RZ, RZ, UR5 ;  /* 0x00000005ff327e24 */ /* 0x000fe2000f8e00ff */
[----:B------:R-:W-:Y:S01]  /*4e90*/  FSEL R67, R67, -INF , P4 ;  /* 0xff80000043437808 */ /* 0x000fe20002000000 */
[----:B------:R-:W-:Y:S01]  /*4ea0*/  MUFU.EX2 R11, R11 ;  /* 0x0000000b000b7308 */ /* 0x000fe20000000800 */
[----:B------:R-:W-:Y:S01]  /*4eb0*/  ISETP.GT.AND P4, PT, R10, 0x60, PT ;  /* 0x000000600a00780c */ /* 0x000fe20003f84270 */
[----:B------:R-:W-:Y:S01]  /*4ec0*/  UMOV UR5, UR37 ;  /* 0x0000002500057c82 */ /* 0x000fe20008000000 */
[----:B------:R-:W-:-:S02]  /*4ed0*/  @!P1 LEA R50, R50, UR38, 0x3 ;  /* 0x0000002632329c11 */ /* 0x000fc4000f8e18ff */
[----:B------:R-:W-:Y:S02]  /*4ee0*/  FSEL R173, R74, -INF , P4 ;  /* 0xff8000004aad7808 */ /* 0x000fe40002000000 */
[C---:B------:R-:W-:Y:S01]  /*4ef0*/  ISETP.GT.AND P4, PT, R10.reuse, 0x69, PT ;  /* 0x000000690a00780c */ /* 0x040fe20003f84270 */
[----:B------:R-:W-:Y:S03]  /*4f00*/  MUFU.EX2 R182, R182 ;  /* 0x000000b600b67308 */ /* 0x000fe60000000800 */
[----:B------:R-:W-:Y:S02]  /*4f10*/  FSEL R79, R79, -INF , P4 ;  /* 0xff8000004f4f7808 */ /* 0x000fe40002000000 */
[----:B------:R-:W-:-:S03]  /*4f20*/  ISETP.GT.AND P4, PT, R10, 0x78, PT ;  /* 0x000000780a00780c */ /* 0x000fc60003f84270 */
        /* <DEDUP_REMOVED lines=15> */
[----:B------:R-:W-:Y:S01]  /*5020*/  FMNMX.FTZ R12, R155, R12, !PT ;  /* 0x0000000c9b0c7209 */ /* 0x000fe20007810000 */
[----:B------:R-:W-:Y:S01]  /*5030*/  HGMMA.64x128x16.F32.BF16 R88, R156, gdesc[UR8].tnspB, R88, gsb0 ;  /* 0x41e000089c587df0 */ /* 0x000fe20008001858 */
[C---:B------:R-:W-:Y:S01]  /*5040*/  ISETP.GT.AND P5, PT, R10.reuse, 0x11, PT ;  /* 0x000000110a00780c */ /* 0x040fe20003fa4270 */
[----:B------:R-:W-:Y:S01]  /*5050*/  UIADD3 UR10, UR7, 0x300, URZ ;  /* 0x00000300070a7890 */ /* 0x000fe2000fffe03f */
[----:B------:R-:W-:Y:S01]  /*5060*/  FMNMX.FTZ R12, R153, R12, !PT ;  /* 0x0000000c990c7209 */ /* 0x000fe20007810000 */
[----:B------:R-:W-:Y:S01]  /*5070*/  UMOV UR11, 0x40000040 ;  /* 0x40000040000b7882 */ /* 0x000fe20000000000 */
[----:B------:R-:W-:Y:S01]  /*5080*/  ISETP.GT.AND P3, PT, R10, 0x18, PT ;  /* 0x000000180a00780c */ /* 0x000fe20003f64270 */
[--C-:B------:R-:W-:Y:S01]  /*5090*/  FFMA.FTZ R49, R57, R0, -R8.reuse ;  /* 0x0000000039317223 */ /* 0x100fe20000010808 */
[----:B------:R-:W-:Y:S01]  /*50a0*/  FMNMX.FTZ R12, R31, R12, !PT ;  /* 0x0000000c1f0c7209 */ /* 0x000fe20007810000 */
[-CC-:B------:R-:W-:Y:S01]  /*50b0*/  FFMA.FTZ R154, R41, R0.reuse, -R8.reuse ;  /* 0x00000000299a7223 */ /* 0x180fe20000010808 */
[----:B------:R-:W-:Y:S01]  /*50c0*/  FSEL R35, R35, -INF , P5 ;  /* 0xff80000023237808 */ /* 0x000fe20002800000 */
[----:B------:R-:W-:Y:S01]  /*50d0*/  FFMA.FTZ R41, R61, R0, -R8 ;  /* 0x000000003d297223 */ /* 0x000fe20000010808 */
[----:B------:R-:W-:Y:S01]  /*50e0*/  FMNMX.FTZ R12, R169, R12, !PT ;  /* 0x0000000ca90c7209 */ /* 0x000fe20007810000 */
[----:B------:R-:W-:Y:S01]  /*50f0*/  MUFU.EX2 R27, R27 ;  /* 0x0000001b001b7308 */ /* 0x000fe20000000800 */
[----:B------:R-:W-:-:S02]  /*5100*/  FSEL R171, R38, -INF , P3 ;  /* 0xff80000026ab7808 */ /* 0x000fc40001800000 */
[----:B------:R-:W-:Y:S02]  /*5110*/  FMNMX.FTZ R12, R35, R12, !PT ;  /* 0x0000000c230c7209 */ /* 0x000fe40007810000 */
[C---:B------:R-:W-:Y:S02]  /*5120*/  ISETP.GT.AND P5, PT, R10.reuse, 0x21, PT ;  /* 0x000000210a00780c */ /* 0x040fe40003fa4270 */
[----:B------:R-:W-:Y:S01]  /*5130*/  FMNMX.FTZ R12, R171, R12, !PT ;  /* 0x0000000cab0c7209 */ /* 0x000fe20007810000 */
[----:B------:R-:W-:Y:S01]  /*5140*/  MUFU.EX2 R170, R170 ;  /* 0x000000aa00aa7308 */ /* 0x000fe20000000800 */
[----:B------:R-:W-:Y:S02]  /*5150*/  ISETP.GT.AND P3, PT, R10, 0x28, PT ;  /* 0x000000280a00780c */ /* 0x000fe40003f64270 */
[----:B------:R-:W-:Y:S02]  /*5160*/  FMNMX.FTZ R12, R193, R12, !PT ;  /* 0x0000000cc10c7209 */ /* 0x000fe40007810000 */
[----:B------:R-:W-:-:S02]  /*5170*/  FSEL R43, R43, -INF , P5 ;  /* 0xff8000002b2b7808 */ /* 0x000fc40002800000 */
[----:B------:R-:W-:Y:S01]  /*5180*/  FMNMX.FTZ R12, R195, R12, !PT ;  /* 0x0000000cc30c7209 */ /* 0x000fe20007810000 */
[----:B------:R-:W-:Y:S01]  /*5190*/  MUFU.EX2 R53, R53 ;  /* 0x0000003500357308 */ /* 0x000fe20000000800 */
[----:B------:R-:W-:Y:S01]  /*51a0*/  FSEL R197, R46, -INF , P3 ;  /* 0xff8000002ec57808 */ /* 0x000fe20001800000 */
[----:B------:R-:W-:Y:S01]  /*51b0*/  IMAD.U32 R46, RZ, RZ, UR37 ;  /* 0x00000025ff2e7e24 */ /* 0x000fe2000f8e00ff */
[----:B------:R-:W-:Y:S02]  /*51c0*/  FMNMX.FTZ R12, R43, R12, !PT ;  /* 0x0000000c2b0c7209 */ /* 0x000fe40007810000 */
[C---:B------:R-:W-:Y:S02]  /*51d0*/  ISETP.GT.AND P5, PT, R10.reuse, 0x31, PT ;  /* 0x000000310a00780c */ /* 0x040fe40003fa4270 */
[----:B------:R-:W-:Y:S01]  /*51e0*/  FMNMX.FTZ R12, R197, R12, !PT ;  /* 0x0000000cc50c7209 */ /* 0x000fe20007810000 */
[----:B------:R-:W-:Y:S01]  /*51f0*/  MUFU.EX2 R152, R152 ;  /* 0x0000009800987308 */ /* 0x000fe20000000800 */
[----:B------:R-:W-:-:S02]  /*5200*/  ISETP.GT.AND P3, PT, R10, 0x38, PT ;  /* 0x000000380a00780c */ /* 0x000fc40003f64270 */
[----:B------:R-:W-:Y:S02]  /*5210*/  FMNMX.FTZ R12, R47, R12, !PT ;  /* 0x0000000c2f0c7209 */ /* 0x000fe40007810000 */
[----:B------:R-:W-:Y:S01]  /*5220*/  FSEL R183, R51, -INF , P5 ;  /* 0xff80000033b77808 */ /* 0x000fe20002800000 */
[----:B------:R-:W-:Y:S01]  /*5230*/  FFMA.FTZ R51, R175, R0, -R8 ;  /* 0x00000000af337223 */ /* 0x000fe20000010808 */
[----:B------:R-:W-:Y:S01]  /*5240*/  FMNMX.FTZ R12, R191, R12, !PT ;  /* 0x0000000cbf0c7209 */ /* 0x000fe20007810000 */
[----:B------:R-:W-:Y:S01]  /*5250*/  MUFU.EX2 R49, R49 ;  /* 0x0000003100317308 */ /* 0x000fe20000000800 */
[----:B------:R-:W-:Y:S02]  /*5260*/  FSEL R199, R54, -INF , P3 ;  /* 0xff80000036c77808 */ /* 0x000fe40001800000 */
[----:B------:R-:W-:Y:S02]  /*5270*/  FMNMX.FTZ R12, R183, R12, !PT ;  /* 0x0000000cb70c7209 */ /* 0x000fe40007810000 */
[----:B------:R-:W-:-:S02]  /*5280*/  ISETP.GT.AND P5, PT, R10, 0x40, PT ;  /* 0x000000400a00780c */ /* 0x000fc40003fa4270 */
[----:B------:R-:W-:Y:S01]  /*5290*/  FMNMX.FTZ R12, R199, R12, !PT ;  /* 0x0000000cc70c7209 */ /* 0x000fe20007810000 */
[----:B------:R-:W-:Y:S01]  /*52a0*/  MUFU.EX2 R51, R51 ;  /* 0x0000003300337308 */ /* 0x000fe20000000800 */
[----:B------:R-:W-:Y:S02]  /*52b0*/  ISETP.GT.AND P3, PT, R10, 0x41, PT ;  /* 0x000000410a00780c */ /* 0x000fe40003f64270 */
[----:B------:R-:W-:Y:S02]  /*52c0*/  FSEL R181, R58, -INF , P5 ;  /* 0xff8000003ab57808 */ /* 0x000fe40002800000 */
[----:B------:R-:W-:Y:S02]  /*52d0*/  FMNMX.FTZ R12, R55, R12, !PT ;  /* 0x0000000c370c7209 */ /* 0x000fe40007810000 */
[----:B------:R-:W-:Y:S01]  /*52e0*/  FSEL R59, R59, -INF , P3 ;  /* 0xff8000003b3b7808 */ /* 0x000fe20001800000 */
[----:B------:R-:W-:Y:S01]  /*52f0*/  MUFU.EX2 R154, R154 ;  /* 0x0000009a009a7308 */ /* 0x000fe20000000800 */
[----:B------:R-:W-:-:S02]  /*5300*/  FMNMX.FTZ R12, R181, R12, !PT ;  /* 0x0000000cb50c7209 */ /* 0x000fc40007810000 */
[C---:B------:R-:W-:Y:S02]  /*5310*/  ISETP.GT.AND P5, PT, R10.reuse, 0x49, PT ;  /* 0x000000490a00780c */ /* 0x040fe40003fa4270 */
[----:B------:R-:W-:Y:S02]  /*5320*/  FMNMX.FTZ R12, R59, R12, !PT ;  /* 0x0000000c3b0c7209 */ /* 0x000fe40007810000 */
[----:B------:R-:W-:Y:S01]  /*5330*/  ISETP.GT.AND P3, PT, R10, 0x50, PT ;  /* 0x000000500a00780c */ /* 0x000fe20003f64270 */
[----:B------:R-:W-:Y:S01]  /*5340*/  MUFU.EX2 R41, R41 ;  /* 0x0000002900297308 */ /* 0x000fe20000000800 */
[----:B------:R-:W-:Y:S02]  /*5350*/  FSEL R177, R63, -INF , P5 ;  /* 0xff8000003fb17808 */ /* 0x000fe40002800000 */
[----:B------:R-:W-:Y:S02]  /*5360*/  FMNMX.FTZ R12, R179, R12, !PT ;  /* 0x0000000cb30c7209 */ /* 0x000fe40007810000 */
[----:B------:R-:W-:-:S02]  /*5370*/  FSEL R201, R66, -INF , P3 ;  /* 0xff80000042c97808 */ /* 0x000fc40001800000 */
[----:B------:R-:W-:Y:S01]  /*5380*/  FMNMX.FTZ R12, R177, R12, !PT ;  /* 0x0000000cb10c7209 */ /* 0x000fe20007810000 */
[----:B------:R-:W-:Y:S01]  /*5390*/  MUFU.EX2 R14, R14 ;  /* 0x0000000e000e7308 */ /* 0x000fe20000000800 */
[C---:B------:R-:W-:Y:S02]  /*53a0*/  ISETP.GT.AND P5, PT, R10.reuse, 0x58, PT ;  /* 0x000000580a00780c */ /* 0x040fe40003fa4270 */
[----:B------:R-:W-:Y:S02]  /*53b0*/  FMNMX.FTZ R12, R201, R12, !PT ;  /* 0x0000000cc90c7209 */ /* 0x000fe40007810000 */
[----:B------:R-:W-:Y:S02]  /*53c0*/  ISETP.GT.AND P3, PT, R10, 0x59, PT ;  /* 0x000000590a00780c */ /* 0x000fe40003f64270 */
[----:B------:R-:W-:Y:S02]  /*53d0*/  FSEL R63, R70, -INF , P5 ;  /* 0xff800000463f7808 */ /* 0x000fe40002800000 */
[----:B------:R-:W-:-:S02]  /*53e0*/  FMNMX.FTZ R12, R67, R12, !PT ;  /* 0x0000000c430c7209 */ /* 0x000fc40007810000 */
[----:B------:R-:W-:Y:S02]  /*53f0*/  FSEL R71, R71, -INF , P3 ;  /* 0xff80000047477808 */ /* 0x000fe40001800000 */
[----:B------:R-:W-:Y:S02]  /*5400*/  FMNMX.FTZ R12, R63, R12, !PT ;  /* 0x0000000c3f0c7209 */ /* 0x000fe40007810000 */
[C---:B------:R-:W-:Y:S02]  /*5410*/  ISETP.GT.AND P5, PT, R10.reuse, 0x61, PT ;  /* 0x000000610a00780c */ /* 0x040fe40003fa4270 */
[----:B------:R-:W-:Y:S02]  /*5420*/  FMNMX.FTZ R12, R71, R12, !PT ;  /* 0x0000000c470c7209 */ /* 0x000fe40007810000 */
[----:B------:R-:W-:Y:S02]  /*5430*/  ISETP.GT.AND P3, PT, R10, 0x68, PT ;  /* 0x000000680a00780c */ /* 0x000fe40003f64270 */
[----:B------:R-:W-:-:S02]  /*5440*/  FSEL R75, R75, -INF , P5 ;  /* 0xff8000004b4b7808 */ /* 0x000fc40002800000 */
[----:B------:R-:W-:Y:S02]  /*5450*/  FMNMX.FTZ R12, R173, R12, !PT ;  /* 0x0000000cad0c7209 */ /* 0x000fe40007810000 */
[----:B------:R-:W-:Y:S02]  /*5460*/  FSEL R175, R78, -INF , P3 ;  /* 0xff8000004eaf7808 */ /* 0x000fe40001800000 */
[----:B------:R-:W-:Y:S02]  /*5470*/  FMNMX.FTZ R12, R75, R12, !PT ;  /* 0x0000000c4b0c7209 */ /* 0x000fe40007810000 */
[C---:B------:R-:W-:Y:S02]  /*5480*/  ISETP.GT.AND P5, PT, R10.reuse, 0x70, PT ;  /* 0x000000700a00780c */ /* 0x040fe40003fa4270 */
[----:B------:R-:W-:Y:S02]  /*5490*/  FMNMX.FTZ R12, R175, R12, !PT ;  /* 0x0000000caf0c7209 */ /* 0x000fe40007810000 */
[----:B------:R-:W-:-:S02]  /*54a0*/  ISETP.GT.AND P3, PT, R10, 0x71, PT ;  /* 0x000000710a00780c */ /* 0x000fc40003f64270 */
[----:B------:R-:W-:Y:S02]  /*54b0*/  FSEL R203, R82, -INF , P5 ;  /* 0xff80000052cb7808 */ /* 0x000fe40002800000 */
[----:B------:R-:W-:Y:S02]  /*54c0*/  FMNMX.FTZ R12, R79, R12, !PT ;  /* 0x0000000c4f0c7209 */ /* 0x000fe40007810000 */
[----:B------:R-:W-:Y:S02]  /*54d0*/  FSEL R83, R83, -INF , P3 ;  /* 0xff80000053537808 */ /* 0x000fe40001800000 */
[----:B------:R-:W-:Y:S02]  /*54e0*/  FMNMX.FTZ R12, R203, R12, !PT ;  /* 0x0000000ccb0c7209 */ /* 0x000fe40007810000 */
[----:B------:R-:W-:Y:S01]  /*54f0*/  ISETP.GT.AND P5, PT, R10, 0x79, PT ;  /* 0x000000790a00780c */ /* 0x000fe20003fa4270 */
[-CC-:B------:R-:W-:Y:S01]  /*5500*/  FFMA.FTZ R10, R33, R0.reuse, -R8.reuse ;  /* 0x00000000210a7223 */ /* 0x180fe20000010808 */
[----:B------:R-:W-:Y:S01]  /*5510*/  FSEL R57, R86, -INF , P4 ;  /* 0xff80000056397808 */ /* 0x000fe20002000000 */
[----:B------:R-:W-:Y:S01]  /*5520*/  FFMA.FTZ R33, R73, R0, -R8 ;  /* 0x0000000049217223 */ /* 0x000fe20000010808 */
[----:B------:R-:W-:-:S02]  /*5530*/  FMNMX.FTZ R12, R83, R12, !PT ;  /* 0x0000000c530c7209 */ /* 0x000fc40007810000 */
[----:B------:R-:W-:Y:S01]  /*5540*/  FSEL R87, R87, -INF , P5 ;  /* 0xff80000057577808 */ /* 0x000fe20002800000 */
[----:B------:R-:W-:Y:S01]  /*5550*/  MUFU.EX2 R10, R10 ;  /* 0x0000000a000a7308 */ /* 0x000fe20000000800 */
[----:B------:R-:W-:Y:S02]  /*5560*/  FMNMX.FTZ R12, R57, R12, !PT ;  /* 0x0000000c390c7209 */ /* 0x000fe40007810000 */
[----:B------:R-:W-:Y:S02]  /*5570*/  @!P1 LEA R46, R46, UR38, 0x3 ;  /* 0x000000262e2e9c11 */ /* 0x000fe4000f8e18ff */
[----:B------:R-:W-:-:S03]  /*5580*/  FMNMX.FTZ R12, R87, R12, !PT ;  /* 0x0000000c570c7209 */ /* 0x000fc60007810000 */
[----:B------:R-:W-:Y:S01]  /*5590*/  @!P1 VIADD R46, R46, 0x28840 ;  /* 0x000288402e2e9836 */ /* 0x000fe20000000000 */
[----:B------:R-:W-:Y:S01]  /*55a0*/  MUFU.EX2 R33, R33 ;  /* 0x0000002100217308 */ /* 0x000fe20000000800 */
[----:B------:R-:W1:Y:S03]  /*55b0*/  SHFL.BFLY PT, R61, R12, 0x2, 0x1f ;  /* 0x0c401f000c3d7f89 */ /* 0x000e6600000e0000 */
[----:B------:R-:W-:Y:S01]  /*55c0*/  @!P1 PRMT R46, RZ, 0x654, R46 ;  /* 0x00000654ff2e9816 */ /* 0x000fe2000000002e */
[----:B------:R-:W-:Y:S02]  /*55d0*/  WARPGROUP.DEPBAR.LE gsb0, 0x0 ;  /* 0x00008000000079c5 */ /* 0x000fe40000010000 */
[----:B------:R-:W-:Y:S01]  /*55e0*/  WARPGROUP.ARRIVE ;  /* 0x00000000000079c5 */ /* 0x000fe20000000000 */
[-CC-:B------:R-:W-:Y:S01]  /*55f0*/  FFMA.FTZ R156, R37, R0.reuse, -R8.reuse ;  /* 0x00000000259c7223 */ /* 0x180fe20000010808 */
[-CC-:B------:R-:W-:Y:S01]  /*5600*/  FFMA.FTZ R37, R65, R0.reuse, -R8.reuse ;  /* 0x0000000041257223 */ /* 0x180fe20000010808 */
[-CC-:B------:R-:W-:Y:S01]  /*5610*/  FFMA.FTZ R158, R29, R0.reuse, -R8.reuse ;  /* 0x000000001d9e7223 */ /* 0x180fe20000010808 */
[----:B------:R-:W-:-:S02]  /*5620*/  FFMA.FTZ R29, R69, R0, -R8 ;  /* 0x00000000451d7223 */ /* 0x000fc40000010808 */
[----:B------:R-:W-:Y:S01]  /*5630*/  HGMMA.64x128x16.F32.BF16 R88, R160, gdesc[UR8].tnspB, R88, gsb0 ;  /* 0x41e00008a0587df0 */ /* 0x000fe20008001858 */
[----:B------:R-:W-:Y:S01]  /*5640*/  UIADD3 UR10, UR7, 0x380, URZ ;  /* 0x00000380070a7890 */ /* 0x000fe2000fffe03f */
[----:B------:R-:W-:Y:S01]  /*5650*/  MUFU.EX2 R156, R156 ;  /* 0x0000009c009c7308 */ /* 0x000fe20000000800 */
[----:B------:R-:W-:Y:S01]  /*5660*/  UMOV UR11, 0x40000040 ;  /* 0x40000040000b7882 */ /* 0x000fe20000000000 */
[----:B------:R-:W-:Y:S01]  /*5670*/  UMOV UR7, UR36 ;  /* 0x0000002400077c82 */ /* 0x000fe20008000000 */
[----:B-1----:R-:W-:Y:S01]  /*5680*/  FMNMX.FTZ R20, R12, R61, !PT ;  /* 0x0000003d0c147209 */ /* 0x002fe20007810000 */
[-CC-:B------:R-:W-:Y:S01]  /*5690*/  FFMA.FTZ R12, R25, R0.reuse, -R8.reuse ;  /* 0x00000000190c7223 */ /* 0x180fe20000010808 */
[-CC-:B------:R-:W-:Y:S01]  /*56a0*/  FFMA.FTZ R25, R77, R0.reuse, -R8.reuse ;  /* 0x000000004d197223 */ /* 0x180fe20000010808 */
[----:B------:R-:W-:Y:S02]  /*56b0*/  FFMA.FTZ R61, R81, R0, -R8 ;  /* 0x00000000513d7223 */ /* 0x000fe40000010808 */
[----:B------:R-:W-:Y:S01]  /*56c0*/  MUFU.EX2 R37, R37 ;  /* 0x0000002500257308 */ /* 0x000fe20000000800 */
[----:B------:R-:W1:Y:S07]  /*56d0*/  SHFL.BFLY PT, R65, R20, 0x1, 0x1f ;  /* 0x0c201f0014417f89 */ /* 0x000e6e00000e0000 */
[----:B------:R-:W-:Y:S08]  /*56e0*/  MUFU.EX2 R158, R158 ;  /* 0x0000009e009e7308 */ /* 0x000ff00000000800 */
[----:B------:R-:W-:Y:S08]  /*56f0*/  MUFU.EX2 R29, R29 ;  /* 0x0000001d001d7308 */ /* 0x000ff00000000800 */
[----:B------:R-:W-:Y:S01]  /*5700*/  MUFU.EX2 R12, R12 ;  /* 0x0000000c000c7308 */ /* 0x000fe20000000800 */
[----:B-1----:R-:W-:Y:S01]  /*5710*/  FMNMX.FTZ R9, R20, R65, !PT ;  /* 0x0000004114097209 */ /* 0x002fe20007810000 */
[----:B------:R-:W-:-:S03]  /*5720*/  FADD.FTZ R65, -R45, R6 ;  /* 0x000000062d417221 */ /* 0x000fc60000010100 */
[----:B------:R-:W-:Y:S01]  /*5730*/  FSETP.NEU.FTZ.AND P2, PT, R9, -INF , PT ;  /* 0xff8000000900780b */ /* 0x000fe20003f5d000 */
[-C--:B------:R-:W-:Y:S01]  /*5740*/  FMUL.FTZ R6, R65, R0.reuse ;  /* 0x0000000041067220 */ /* 0x080fe20000410000 */
[----:B------:R-:W-:Y:S01]  /*5750*/  FMUL.FTZ R32, R9, R0 ;  /* 0x0000000009207220 */ /* 0x000fe20000410000 */
[----:B------:R1:W-:Y:S04]  /*5760*/  MUFU.EX2 R20, R24 ;  /* 0x0000001800147308 */ /* 0x0003e80000000800 */
[----:B------:R-:W-:-:S04]  /*5770*/  FSEL R32, R32, RZ, P2 ;  /* 0x000000ff20207208 */ /* 0x000fc80001000000 */
[----:B------:R-:W2:Y:S01]  /*5780*/  MUFU.EX2 R6, R6 ;  /* 0x0000000600067308 */ /* 0x000ea20000000800 */
[-CC-:B------:R-:W-:Y:S01]  /*5790*/  FFMA.FTZ R38, R55, R0.reuse, -R32.reuse ;  /* 0x0000000037267223 */ /* 0x180fe20000010820 */
[-CC-:B------:R-:W-:Y:S01]  /*57a0*/  FFMA.FTZ R8, R26, R0.reuse, -R32.reuse ;  /* 0x000000001a087223 */ /* 0x180fe20000010820 */
[-CC-:B------:R-:W-:Y:S01]  /*57b0*/  FFMA.FTZ R65, R155, R0.reuse, -R32.reuse ;  /* 0x000000009b417223 */ /* 0x180fe20000010820 */
[-CC-:B-1----:R-:W-:Y:S01]  /*57c0*/  FFMA.FTZ R24, R153, R0.reuse, -R32.reuse ;  /* 0x0000000099187223 */ /* 0x182fe20000010820 */
        /* <DEDUP_REMOVED lines=11> */
[----:B------:R-:W1:Y:S01]  /*5880*/  MUFU.EX2 R65, R65 ;  /* 0x0000004100417308 */ /* 0x000e620000000800 */
[----:B--2---:R-:W-:Y:S01]  /*5890*/  FFMA.FTZ R55, R6, R4, R11 ;  /* 0x0000000406377223 */ /* 0x004fe2000001000b */
[-CC-:B------:R-:W-:Y:S01]  /*58a0*/  FFMA.FTZ R36, R183, R0.reuse, -R32.reuse ;  /* 0x00000000b7247223 */ /* 0x180fe20000010820 */
[-CC-:B------:R-:W-:Y:S01]  /*58b0*/  FFMA.FTZ R171, R199, R0.reuse, -R32.reuse ;  /* 0x00000000c7ab7223 */ /* 0x180fe20000010820 */
[-CC-:B------:R-:W-:Y:S01]  /*58c0*/  FFMA.FTZ R153, R181, R0.reuse, -R32.reuse ;  /* 0x00000000b5997223 */ /* 0x180fe20000010820 */
[C---:B------:R-:W-:Y:S01]  /*58d0*/  FADD.FTZ R55, R180.reuse, R55 ;  /* 0x00000037b4377221 */ /* 0x040fe20000010000 */
[----:B------:R-:W-:Y:S01]  /*58e0*/  F2FP.BF16.F32.PACK_AB R180, R180, R11 ;  /* 0x0000000bb4b4723e */ /* 0x000fe200000010ff */
        /* <DEDUP_REMOVED lines=20> */
[----:B------:R-:W-:Y:S01]  /*5a30*/  FFMA.FTZ R57, R57, R0, -R32 ;  /* 0x0000000039397223 */ /* 0x000fe20000010820 */
[----:B------:R-:W-:Y:S01]  /*5a40*/  F2FP.BF16.F32.PACK_AB R182, R13, R182 ;  /* 0x000000b60db6723e */ /* 0x000fe200000010ff */
[----:B------:R-:W-:Y:S01]  /*5a50*/  FADD.FTZ R55, R21, R4 ;  /* 0x0000000415377221 */ /* 0x000fe20000010000 */
[----:B------:R-:W-:-:S02]  /*5a60*/  FSEL R4, R9, RZ, P2 ;  /* 0x000000ff09047208 */ /* 0x000fc40001000000 */
[----:B------:R-:W3:Y:S01]  /*5a70*/  MUFU.EX2 R35, R35 ;  /* 0x0000002300237308 */ /* 0x000ee20000000800 */
[----:B------:R-:W-:Y:S01]  /*5a80*/  FADD.FTZ R44, R172, R55 ;  /* 0x00000037ac2c7221 */ /* 0x000fe20000010000 */
[----:B------:R-:W-:Y:S01]  /*5a90*/  PLOP3.LUT P2, PT, PT, PT, UP0, 0x80, 0x0 ;  /* 0x000000000000781c */ /* 0x000fe20003f4f008 */
[----:B------:R-:W-:Y:S01]  /*5aa0*/  FADD.FTZ R7, -R4, R7 ;  /* 0x0000000704077221 */ /* 0x000fe20000010100 */
[----:B------:R-:W-:Y:S01]  /*5ab0*/  IADD3 R4, -R23, 0xb, RZ ;  /* 0x0000000b17047810 */ /* 0x000fe20007ffe1ff */
[----:B------:R-:W-:Y:S01]  /*5ac0*/  FADD.FTZ R55, R27, R44 ;  /* 0x0000002c1b377221 */ /* 0x000fe20000010000 */
[----:B------:R-:W-:Y:S01]  /*5ad0*/  F2FP.BF16.F32.PACK_AB R176, R15, R176 ;  /* 0x000000b00fb0723e */ /* 0x000fe200000010ff */
[----:B------:R-:W-:Y:S01]  /*5ae0*/  FMUL.FTZ R7, R7, R0 ;  /* 0x0000000007077220 */ /* 0x000fe20000410000 */
[----:B------:R-:W-:Y:S01]  /*5af0*/  MUFU.EX2 R28, R28 ;  /* 0x0000001c001c7308 */ /* 0x000fe20000000800 */
[----:B------:R-:W-:Y:S01]  /*5b00*/  FADD.FTZ R44, R174, R55 ;  /* 0x00000037ae2c7221 */ /* 0x000fe20000010000 */
[----:B------:R-:W-:-:S02]  /*5b10*/  F2FP.BF16.F32.PACK_AB R178, R21, R178 ;  /* 0x000000b215b2723e */ /* 0x000fc400000010ff */
[----:B------:R-:W-:Y:S01]  /*5b20*/  F2FP.BF16.F32.PACK_AB R172, R27, R172 ;  /* 0x000000ac1bac723e */ /* 0x000fe200000010ff */
[----:B------:R-:W-:Y:S01]  /*5b30*/  FADD.FTZ R55, R39, R44 ;  /* 0x0000002c27377221 */ /* 0x000fe20000010000 */
[-CC-:B------:R-:W-:Y:S01]  /*5b40*/  FFMA.FTZ R44, R67, R0.reuse, -R32.reuse ;  /* 0x00000000432c7223 */ /* 0x180fe20000010820 */
[----:B------:R-:W-:Y:S01]  /*5b50*/  FFMA.FTZ R32, R87, R0, -R32 ;  /* 0x0000000057207223 */ /* 0x000fe20000010820 */
[----:B------:R-:W-:Y:S01]  /*5b60*/  MUFU.EX2 R7, R7 ;  /* 0x0000000700077308 */ /* 0x000fe20000000800 */
[----:B------:R-:W-:Y:S01]  /*5b70*/  FADD.FTZ R48, R168, R55 ;  /* 0x00000037a8307221 */ /* 0x000fe20000010000 */
[----:B------:R-:W-:Y:S02]  /*5b80*/  F2FP.BF16.F32.PACK_AB R174, R39, R174 ;  /* 0x000000ae27ae723e */ /* 0x000fe400000010ff */
[C---:B------:R-:W-:Y:S01]  /*5b90*/  F2FP.BF16.F32.PACK_AB R168, R51.reuse, R168 ;  /* 0x000000a833a8723e */ /* 0x040fe200000010ff */
[----:B------:R-:W-:Y:S01]  /*5ba0*/  FADD.FTZ R55, R51, R48 ;  /* 0x0000003033377221 */ /* 0x000fe20000010000 */
[----:B------:R-:W-:Y:S01]  /*5bb0*/  @!P1 VIADD R48, R50, 0x28860 ;  /* 0x0002886032309836 */ /* 0x000fe20000000000 */
[----:B-1----:R-:W-:Y:S01]  /*5bc0*/  F2FP.BF16.F32.PACK_AB R181, R65, R8 ;  /* 0x0000000841b5723e */ /* 0x002fe200000010ff */
[----:B------:R-:W1:Y:S01]  /*5bd0*/  MUFU.EX2 R69, R69 ;  /* 0x0000004500457308 */ /* 0x000e620000000800 */
[----:B--2---:R-:W-:-:S02]  /*5be0*/  F2FP.BF16.F32.PACK_AB R183, R31, R24 ;  /* 0x000000181fb7723e */ /* 0x004fc400000010ff */
[----:B------:R-:W-:Y:S02]  /*5bf0*/  @!P1 PRMT R48, RZ, 0x654, R48 ;  /* 0x00000654ff309816 */ /* 0x000fe40000000030 */
[----:B---3--:R-:W-:-:S03]  /*5c00*/  F2FP.BF16.F32.PACK_AB R177, R35, R26 ;  /* 0x0000001a23b1723e */ /* 0x008fc600000010ff */
[----:B------:R-:W-:Y:S01]  /*5c10*/  MUFU.EX2 R30, R30 ;  /* 0x0000001e001e7308 */ /* 0x000fe20000000800 */
[----:B------:R-:W-:Y:S02]  /*5c20*/  WARPGROUP.DEPBAR.LE gsb0, 0x0 ;  /* 0x00008000000079c5 */ /* 0x000fe40000010000 */
[----:B------:R-:W-:-:S05]  /*5c30*/  WARPGROUP.ARRIVE ;  /* 0x00000000000079c5 */ /* 0x000fca0000000000 */
[----:B------:R-:W-:Y:S01]  /*5c40*/  MUFU.EX2 R43, R43 ;  /* 0x0000002b002b7308 */ /* 0x000fe20000000800 */
[----:B------:R-:W-:Y:S02]  /*5c50*/  F2FP.BF16.F32.PACK_AB R160, R33, R10 ;  /* 0x0000000a21a0723e */ /* 0x000fe400000010ff */
[----:B-1----:R-:W-:Y:S01]  /*5c60*/  F2FP.BF16.F32.PACK_AB R179, R69, R28 ;  /* 0x0000001c45b3723e */ /* 0x002fe200000010ff */
[----:B------:R-:W-:Y:S04]  /*5c70*/  HGMMA.64x128x16.F32.BF16 R88, R164, gdesc[UR8].tnspB, R88, gsb0 ;  /* 0x41e00008a4587df0 */ /* 0x000fe80008001858 */
[----:B------:R-:W-:Y:S08]  /*5c80*/  MUFU.EX2 R34, R34 ;  /* 0x0000002200227308 */ /* 0x000ff00000000800 */
[----:B------:R-:W1:Y:S08]  /*5c90*/  MUFU.EX2 R25, R25 ;  /* 0x0000001900197308 */ /* 0x000e700000000800 */
[----:B------:R-:W2:Y:S08]  /*5ca0*/  MUFU.EX2 R47, R47 ;  /* 0x0000002f002f7308 */ /* 0x000eb00000000800 */
[----:B------:R-:W3:Y:S01]  /*5cb0*/  MUFU.EX2 R169, R169 ;  /* 0x000000a900a97308 */ /* 0x000ee20000000800 */
[----:B-1----:R-:W-:-:S07]  /*5cc0*/  F2FP.BF16.F32.PACK_AB R162, R25, R12 ;  /* 0x0000000c19a2723e */ /* 0x002fce00000010ff */
[----:B------:R-:W1:Y:S08]  /*5cd0*/  MUFU.EX2 R61, R61 ;  /* 0x0000003d003d7308 */ /* 0x000e700000000800 */
[----:B------:R-:W4:Y:S08]  /*5ce0*/  MUFU.EX2 R36, R36 ;  /* 0x0000002400247308 */ /* 0x000f300000000800 */
        /* <DEDUP_REMOVED lines=13> */
[----:B------:R2:W-:Y:S06]  /*5dc0*/  BAR.ARV R4, 0x100 ;  /* 0x000400040000751d */ /* 0x0005ec0000002000 */
[----:B------:R3:W-:Y:S01]  /*5dd0*/  @!P1 SYNCS.ARRIVE.TRANS64.RED.A1T0 RZ, [R46+URZ], RZ ;  /* 0x000000ff2eff99a7 */ /* 0x0007e2000810043f */
[----:B------:R-:W5:Y:S01]  /*5de0*/  MUFU.EX2 R75, R75 ;  /* 0x0000004b004b7308 */ /* 0x000f620000000800 */
[----:B--2---:R-:W-:Y:S01]  /*5df0*/  FADD.FTZ R4, R170, R55 ;  /* 0x00000037aa047221 */ /* 0x004fe20000010000 */
[-C--:B------:R-:W-:Y:S01]  /*5e00*/  FMUL.FTZ R88, R88, R6.reuse ;  /* 0x0000000658587220 */ /* 0x080fe20000410000 */
[-C--:B------:R-:W-:Y:S01]  /*5e10*/  FMUL.FTZ R89, R89, R6.reuse ;  /* 0x0000000659597220 */ /* 0x080fe20000410000 */
[-C--:B------:R-:W-:Y:S01]  /*5e20*/  FMUL.FTZ R92, R92, R6.reuse ;  /* 0x000000065c5c7220 */ /* 0x080fe20000410000 */
[----:B------:R-:W-:Y:S01]  /*5e30*/  FADD.FTZ R55, R53, R4 ;  /* 0x0000000435377221 */ /* 0x000fe20000010000 */
[----:B------:R-:W-:Y:S01]  /*5e40*/  FFMA.FTZ R4, R7, R3, R8 ;  /* 0x0000000307047223 */ /* 0x000fe20000010008 */
[----:B------:R2:W-:Y:S01]  /*5e50*/  @!P1 SYNCS.ARRIVE.TRANS64.RED.A1T0 RZ, [R48+URZ], RZ ;  /* 0x000000ff30ff99a7 */ /* 0x0005e2000810043f */
[----:B------:R-:W2:Y:S01]  /*5e60*/  MUFU.EX2 R163, R175 ;  /* 0x000000af00a37308 */ /* 0x000ea20000000800 */
[----:B---3--:R-:W-:Y:S01]  /*5e70*/  FADD.FTZ R46, R152, R55 ;  /* 0x00000037982e7221 */ /* 0x008fe20000010000 */
[----:B------:R-:W-:Y:S01]  /*5e80*/  FADD.FTZ R3, R65, R4 ;  /* 0x0000000441037221 */ /* 0x000fe20000010000 */
[-C--:B------:R-:W-:Y:S01]  /*5e90*/  FMUL.FTZ R93, R93, R6.reuse ;  /* 0x000000065d5d7220 */ /* 0x080fe20000410000 */
        /* <DEDUP_REMOVED lines=46> */
[----:B------:R-:W-:Y:S01]  /*6180*/  FADD.FTZ R3, R169, R4 ;  /* 0x00000004a9037221 */ /* 0x000fe20000010000 */
[-C--:B------:R-:W-:Y:S01]  /*6190*/  FMUL.FTZ R133, R133, R6.reuse ;  /* 0x0000000685857220 */ /* 0x080fe20000410000 */
[-C--:B------:R-:W-:Y:S01]  /*61a0*/  FMUL.FTZ R136, R136, R6.reuse ;  /* 0x0000000688887220 */ /* 0x080fe20000410000 */
[----:B-1----:R-:W-:Y:S01]  /*61b0*/  FADD.FTZ R11, R61, R46 ;  /* 0x0000002e3d0b7221 */ /* 0x002fe20000010000 */
[----:B----4-:R-:W-:Y:S01]  /*61c0*/  FADD.FTZ R4, R36, R3 ;  /* 0x0000000324047221 */ /* 0x010fe20000010000 */
[-C--:B------:R-:W-:Y:S01]  /*61d0*/  FMUL.FTZ R137, R137, R6.reuse ;  /* 0x0000000689897220 */ /* 0x080fe20000410000 */
[-C--:B------:R-:W-:Y:S01]  /*61e0*/  FMUL.FTZ R140, R140, R6.reuse ;  /* 0x000000068c8c7220 */ /* 0x080fe20000410000 */
[----:B------:R-:W-:Y:S01]  /*61f0*/  FADD.FTZ R10, R20, R11 ;  /* 0x0000000b140a7221 */ /* 0x000fe20000010000 */
[----:B-----5:R-:W-:Y:S01]  /*6200*/  FADD.FTZ R3, R171, R4 ;  /* 0x00000004ab037221 */ /* 0x020fe20000010000 */
[-C--:B------:R-:W-:Y:S01]  /*6210*/  FMUL.FTZ R141, R141, R6.reuse ;  /* 0x000000068d8d7220 */ /* 0x080fe20000410000 */
[-C--:B------:R-:W-:Y:S01]  /*6220*/  FMUL.FTZ R144, R144, R6.reuse ;  /* 0x0000000690907220 */ /* 0x080fe20000410000 */
[----:B------:R-:W-:Y:S01]  /*6230*/  FADD.FTZ R4, R45, R10 ;  /* 0x0000000a2d047221 */ /* 0x000fe20000010000 */
[----:B------:R-:W-:Y:S01]  /*6240*/  FADD.FTZ R10, R38, R3 ;  /* 0x00000003260a7221 */ /* 0x000fe20000010000 */
[-C--:B------:R-:W-:Y:S01]  /*6250*/  FMUL.FTZ R145, R145, R6.reuse ;  /* 0x0000000691917220 */ /* 0x080fe20000410000 */
[-C--:B------:R-:W-:Y:S01]  /*6260*/  FMUL.FTZ R148, R148, R6.reuse ;  /* 0x0000000694947220 */ /* 0x080fe20000410000 */
[----:B------:R-:W-:Y:S01]  /*6270*/  FMUL.FTZ R149, R149, R6 ;  /* 0x0000000695957220 */ /* 0x000fe20000410000 */
        /* <DEDUP_REMOVED lines=40> */
[----:B--2---:R-:W-:Y:S01]  /*6500*/  FADD.FTZ R10, R163, R10 ;  /* 0x0000000aa30a7221 */ /* 0x004fe20000010000 */
[-C--:B------:R-:W-:Y:S01]  /*6510*/  FMUL.FTZ R150, R150, R7.reuse ;  /* 0x0000000796967220 */ /* 0x080fe20000410000 */
[----:B------:R-:W-:Y:S01]  /*6520*/  FMUL.FTZ R151, R151, R7 ;  /* 0x0000000797977220 */ /* 0x000fe20000410000 */
[----:B------:R-:W-:Y:S01]  /*6530*/  F2FP.BF16.F32.PACK_AB R170, R53, R170 ;  /* 0x000000aa35aa723e */ /* 0x000fe200000010ff */
[----:B---3--:R-:W-:Y:S01]  /*6540*/  FADD.FTZ R10, R79, R10 ;  /* 0x0000000a4f0a7221 */ /* 0x008fe20000010000 */
[----:B------:R-:W-:Y:S01]  /*6550*/  F2FP.BF16.F32.PACK_AB R152, R49, R152 ;  /* 0x000000983198723e */ /* 0x000fe200000010ff */
[----:B------:R-:W-:Y:S01]  /*6560*/  IMAD.MOV.U32 R6, RZ, RZ, R5 ;  /* 0x000000ffff067224 */ /* 0x000fe200078e0005 */
[----:B------:R-:W-:Y:S01]  /*6570*/  F2FP.BF16.F32.PACK_AB R154, R41, R154 ;  /* 0x0000009a299a723e */ /* 0x000fe200000010ff */
[----:B------:R-:W-:Y:S01]  /*6580*/  FADD.FTZ R10, R165, R10 ;  /* 0x0000000aa50a7221 */ /* 0x000fe20000010000 */
[----:B------:R-:W-:Y:S01]  /*6590*/  F2FP.BF16.F32.PACK_AB R156, R37, R156 ;  /* 0x0000009c259c723e */ /* 0x000fe200000010ff */
[----:B------:R-:W-:Y:S01]  /*65a0*/  IMAD.MOV.U32 R7, RZ, RZ, R9 ;  /* 0x000000ffff077224 */ /* 0x000fe200078e0009 */
[----:B------:R-:W-:Y:S01]  /*65b0*/  F2FP.BF16.F32.PACK_AB R158, R29, R158 ;  /* 0x0000009e1d9e723e */ /* 0x000fe200000010ff */
[----:B------:R-:W-:Y:S01]  /*65c0*/  FADD.FTZ R10, R83, R10 ;  /* 0x0000000a530a7221 */ /* 0x000fe20000010000 */
[----:B------:R-:W-:-:S02]  /*65d0*/  F2FP.BF16.F32.PACK_AB R164, R61, R14 ;  /* 0x0000000e3da4723e */ /* 0x000fc400000010ff */
[----:B------:R-:W-:Y:S01]  /*65e0*/  F2FP.BF16.F32.PACK_AB R166, R45, R20 ;  /* 0x000000142da6723e */ /* 0x000fe200000010ff */
[----:B------:R-:W-:Y:S01]  /*65f0*/  FADD.FTZ R10, R57, R10 ;  /* 0x0000000a390a7221 */ /* 0x000fe20000010000 */
[----:B------:R-:W-:Y:S02]  /*6600*/  F2FP.BF16.F32.PACK_AB R173, R43, R30 ;  /* 0x0000001e2bad723e */ /* 0x000fe400000010ff */
[----:B------:R-:W-:Y:S01]  /*6610*/  F2FP.BF16.F32.PACK_AB R175, R47, R34 ;  /* 0x000000222faf723e */ /* 0x000fe200000010ff */
[----:B------:R-:W-:Y:S01]  /*6620*/  FADD.FTZ R3, R32, R10 ;  /* 0x0000000a20037221 */ /* 0x000fe20000010000 */
        /* <DEDUP_REMOVED lines=10> */
[----:B------:R-:W-:Y:S06]  /*66d0*/  @P2 BRA `(.L_x_7435) ;  /* 0xffffffd400cc2947 */ /* 0x000fec000383ffff */
.L_x_7426:
[----:B------:R-:W-:-:S13]  /*66e0*/  ISETP.LE.AND P2, PT, RZ, UR6, PT ;  /* 0x00000006ff007c0c */ /* 0x000fda000bf43270 */
[----:B------:R-:W-:Y:S05]  /*66f0*/  @!P2 BRA `(.L_x_7436) ;  /* 0x0000001c00fca947 */ /* 0x000fea0003800000 */
[----:B------:R-:W-:Y:S01]  /*6700*/  IMAD.MOV.U32 R6, RZ, RZ, R9 ;  /* 0x000000ffff067224 */ /* 0x000fe200078e0009 */
[----:B------:R-:W-:Y:S01]  /*6710*/  UMOV UR5, UR36 ;  /* 0x0000002400057c82 */ /* 0x000fe20008000000 */
[----:B------:R-:W-:Y:S01]  /*6720*/  IMAD.MOV.U32 R7, RZ, RZ, R5 ;  /* 0x000000ffff077224 */ /* 0x000fe200078e0005 */
[----:B------:R-:W-:-:S06]  /*6730*/  UMOV UR7, UR37 ;  /* 0x0000002500077c82 */ /* 0x000fcc0008000000 */
.L_x_7445:
        /* <DEDUP_REMOVED lines=9> */
.L_x_7438:
[----:B------:R-:W-:Y:S01]  /*67d0*/  ULEA UR10, UR37, UR38, 0x3 ;  /* 0x00000026250a7291 */ /* 0x000fe2000f8e183f */
[----:B------:R-:W-:-:S05]  /*67e0*/  IMAD.U32 R0, RZ, RZ, UR36 ;  /* 0x00000024ff007e24 */ /* 0x000fca000f8e00ff */
[----:B------:R-:W-:-:S04]  /*67f0*/  SHF.L.U32 R0, R0, 0x1f, RZ ;  /* 0x0000001f00007819 */ /* 0x000fc800000006ff */
[----:B------:R1:W2:Y:S01]  /*6800*/  SYNCS.PHASECHK.TRANS64.TRYWAIT P2, [UR10+0x28830], R0 ;  /* 0x02883000ff0075a7 */ /* 0x0002a2000804014a */
[----:B------:R-:W-:Y:S05]  /*6810*/  @!P0 BRA `(.L_x_7439) ;  /* 0x0000000000048947 */ /* 0x000fea0003800000 */
[----:B------:R-:W-:Y:S01]  /*6820*/  BPT.TRAP 0x1 ;  /* 0x000000040000795c */ /* 0x000fe20000300000 */
.L_x_7439:
[----:B--2---:R-:W-:Y:S05]  /*6830*/  @P2 BRA `(.L_x_7437) ;  /* 0x0000000000082947 */ /* 0x004fea0003800000 */
[----:B------:R-:W2:Y:S02]  /*6840*/  SYNCS.PHASECHK.TRANS64.TRYWAIT P2, [UR10+0x28830], R0 ;  /* 0x02883000ff0075a7 */ /* 0x000ea4000804014a */
[----:B--2---:R-:W-:Y:S05]  /*6850*/  @!P2 BRA `(.L_x_7440) ;  /* 0x00000068005ca947 */ /* 0x004fea0003800000 */
.L_x_7437:
        /* <DEDUP_REMOVED lines=46> */
.L_x_7442:
[----:B------:R-:W-:Y:S01]  /*6b40*/  ULEA UR10, UR7, UR38, 0x3 ;  /* 0x00000026070a7291 */ /* 0x000fe2000f8e183f */
[----:B------:R-:W-:-:S05]  /*6b50*/  IMAD.U32 R0, RZ, RZ, UR5 ;  /* 0x00000005ff007e24 */ /* 0x000fca000f8e00ff */
[----:B------:R-:W-:-:S04]  /*6b60*/  SHF.L.U32 R0, R0, 0x1f, RZ ;  /* 0x0000001f00007819 */ /* 0x000fc800000006ff */
[----:B------:R1:W2:Y:S01]  /*6b70*/  SYNCS.PHASECHK.TRANS64.TRYWAIT P2, [UR10+0x28850], R0 ;  /* 0x02885000ff0075a7 */ /* 0x0002a2000804014a */
[----:B------:R-:W-:Y:S05]  /*6b80*/  @!P0 BRA `(.L_x_7443) ;  /* 0x0000000000048947 */ /* 0x000fea0003800000 */
[----:B------:R-:W-:Y:S01]  /*6b90*/  BPT.TRAP 0x1 ;  /* 0x000000040000795c */ /* 0x000fe20000300000 */
.L_x_7443:
[----:B--2---:R-:W-:Y:S05]  /*6ba0*/  @P2 BRA `(.L_x_7441) ;  /* 0x0000000000082947 */ /* 0x004fea0003800000 */
[----:B------:R-:W2:Y:S02]  /*6bb0*/  SYNCS.PHASECHK.TRANS64.TRYWAIT P2, [UR10+0x28850], R0 ;  /* 0x02885000ff0075a7 */ /* 0x000ea4000804014a */
[----:B--2---:R-:W-:Y:S05]  /*6bc0*/  @!P2 BRA `(.L_x_7444) ;  /* 0x000000640098a947 */ /* 0x004fea0003800000 */
.L_x_7441:
[----:B------:R-:W-:Y:S01]  /*6bd0*/  UIADD3 UR5, UR38, 0x400, URZ ;  /* 0x0000040026057890 */ /* 0x000fe2000fffe03f */
[----:B------:R-:W-:Y:S01]  /*6be0*/  WARPGROUP.ARRIVE ;  /* 0x00000000000079c5 */ /* 0x000fe20000000000 */
[----:B------:R-:W-:Y:S01]  /*6bf0*/  UMOV UR11, 0x40000040 ;  /* 0x40000040000b7882 */ /* 0x000fe20000000000 */
[----:B-12---:R-:W-:Y:S01]  /*6c00*/  FMNMX.FTZ R0, R24, R7, !PT ;  /* 0x0000000718007209 */ /* 0x006fe20007810000 */
[----:B------:R-:W-:Y:S01]  /*6c10*/  USHF.R.U32.HI UR5, URZ, 0x4, UR5 ;  /* 0x000000043f057899 */ /* 0x000fe20008011605 */
[----:B------:R-:W-:Y:S02]  /*6c20*/  ISETP.LT.AND P2, PT, RZ, UR6, PT ;  /* 0x00000006ff007c0c */ /* 0x000fe4000bf41270 */
[----:B------:R-:W-:Y:S01]  /*6c30*/  FMNMX.FTZ R5, R25, R0, !PT ;  /* 0x0000000019057209 */ /* 0x000fe20007810000 */
[----:B------:R-:W-:-:S03]  /*6c40*/  ULOP3.LUT UR5, UR5, 0x3fff, URZ, 0xc0, !UPT ;  /* 0x00003fff05057892 */ /* 0x000fc6000f8ec03f */
[----:B------:R-:W-:Y:S01]  /*6c50*/  FMNMX.FTZ R0, R28, R5, !PT ;  /* 0x000000051c007209 */ /* 0x000fe20007810000 */
[----:B------:R-:W-:-:S03]  /*6c60*/  ULOP3.LUT UR5, UR5, 0x4000000, URZ, 0xfc, !UPT ;  /* 0x0400000005057892 */ /* 0x000fc6000f8efc3f */
[----:B------:R-:W-:Y:S01]  /*6c70*/  FMNMX.FTZ R5, R29, R0, !PT ;  /* 0x000000001d057209 */ /* 0x000fe20007810000 */
[----:B------:R-:W-:-:S03]  /*6c80*/  ULEA UR5, UR7, UR5, 0xb ;  /* 0x0000000507057291 */ /* 0x000fc6000f8e583f */
[----:B------:R-:W-:-:S04]  /*6c90*/  FMNMX.FTZ R0, R32, R5, !PT ;  /* 0x0000000520007209 */ /* 0x000fc80007810000 */
[----:B------:R-:W-:Y:S01]  /*6ca0*/  UMOV UR10, UR5 ;  /* 0x00000005000a7c82 */ /* 0x000fe20008000000 */
[----:B------:R-:W-:Y:S01]  /*6cb0*/  FMNMX.FTZ R5, R33, R0, !PT ;  /* 0x0000000021057209 */ /* 0x000fe20007810000 */
[----:B------:R-:W-:Y:S01]  /*6cc0*/  HGMMA.64x128x16.F32.BF16 R88, R180, gdesc[UR8].tnspB, R88, gsb0 ;  /* 0x41e00008b4587df0 */ /* 0x000fe20008001858 */
        /* <DEDUP_REMOVED lines=73> */
[----:B------:R-:W1:Y:S01]  /*7160*/  SHFL.BFLY PT, R10, R9, 0x2, 0x1f ;  /* 0x0c401f00090a7f89 */ /* 0x000e6200000e0000 */
[----:B------:R-:W-:Y:S02]  /*7170*/  WARPGROUP.DEPBAR.LE gsb0, 0x0 ;  /* 0x00008000000079c5 */ /* 0x000fe40000010000 */
[----:B------:R-:W-:-:S06]  /*7180*/  WARPGROUP.ARRIVE ;  /* 0x00000000000079c5 */ /* 0x000fcc0000000000 */
[----:B------:R-:W-:Y:S01]  /*7190*/  HGMMA.64x128x16.F32.BF16 R88, R172, gdesc[UR8].tnspB, R88, gsb0 ;  /* 0x41e00008ac587df0 */ /* 0x000fe20008001858 */
[----:B------:R-:W-:Y:S01]  /*71a0*/  UIADD3 UR10, UR5, 0x180, URZ ;  /* 0x00000180050a7890 */ /* 0x000fe2000fffe03f */
[----:B------:R-:W-:Y:S01]  /*71b0*/  UMOV UR11, 0x40000040 ;  /* 0x40000040000b7882 */ /* 0x000fe20000000000 */
[----:B-1----:R-:W-:-:S05]  /*71c0*/  FMNMX.FTZ R14, R9, R10, !PT ;  /* 0x0000000a090e7209 */ /* 0x002fca0007810000 */
[----:B------:R-:W1:Y:S02]  /*71d0*/  SHFL.BFLY PT, R9, R14, 0x1, 0x1f ;  /* 0x0c201f000e097f89 */ /* 0x000e6400000e0000 */
[----:B-1----:R-:W-:Y:S01]  /*71e0*/  FMNMX.FTZ R9, R14, R9, !PT ;  /* 0x000000090e097209 */ /* 0x002fe20007810000 */
[----:B------:R-:W-:Y:S02]  /*71f0*/  WARPGROUP.DEPBAR.LE gsb0, 0x0 ;  /* 0x00008000000079c5 */ /* 0x000fe40000010000 */
[----:B------:R-:W-:-:S06]  /*7200*/  WARPGROUP.ARRIVE ;  /* 0x00000000000079c5 */ /* 0x000fcc0000000000 */
[----:B------:R-:W-:Y:S01]  /*7210*/  HGMMA.64x128x16.F32.BF16 R88, R168, gdesc[UR8].tnspB, R88, gsb0 ;  /* 0x41e00008a8587df0 */ /* 0x000fe20008001858 */
[----:B------:R-:W-:Y:S01]  /*7220*/  UIADD3 UR10, UR5, 0x200, URZ ;  /* 0x00000200050a7890 */ /* 0x000fe2000fffe03f */
[----:B------:R-:W-:Y:S01]  /*7230*/  UMOV UR11, 0x40000040 ;  /* 0x40000040000b7882 */ /* 0x000fe20000000000 */
[----:B------:R-:W-:Y:S02]  /*7240*/  WARPGROUP.DEPBAR.LE gsb0, 0x0 ;  /* 0x00008000000079c5 */ /* 0x000fe40000010000 */
[----:B------:R-:W-:Y:S01]  /*7250*/  WARPGROUP.ARRIVE ;  /* 0x00000000000079c5 */ /* 0x000fe20000000000 */
[----:B------:R-:W-:-:S04]  /*7260*/  FMUL.FTZ R169, R5, R0 ;  /* 0x0000000005a97220 */ /* 0x000fc80000410000 */
[-CC-:B------:R-:W-:Y:S02]  /*7270*/  FFMA.FTZ R11, R25, R0.reuse, -R169.reuse ;  /* 0x00000000190b7223 */ /* 0x180fe400000108a9 */
[----:B------:R-:W-:Y:S01]  /*7280*/  HGMMA.64x128x16.F32.BF16 R88, R152, gdesc[UR8].tnspB, R88, gsb0 ;  /* 0x41e0000898587df0 */ /* 0x000fe20008001858 */
[----:B------:R-:W-:Y:S01]  /*7290*/  UIADD3 UR10, UR5, 0x280, URZ ;  /* 0x00000280050a7890 */ /* 0x000fe2000fffe03f */
[-CC-:B------:R-:W-:Y:S01]  /*72a0*/  FFMA.FTZ R25, R41, R0.reuse, -R169.reuse ;  /* 0x0000000029197223 */ /* 0x180fe200000108a9 */
[----:B------:R-:W-:Y:S01]  /*72b0*/  UMOV UR11, 0x40000040 ;  /* 0x40000040000b7882 */ /* 0x000fe20000000000 */
[-CC-:B------:R-:W-:Y:S01]  /*72c0*/  FFMA.FTZ R41, R57, R0.reuse, -R169.reuse ;  /* 0x0000000039297223 */ /* 0x180fe200000108a9 */
[-CC-:B------:R-:W-:Y:S01]  /*72d0*/  FFMA.FTZ R57, R73, R0.reuse, -R169.reuse ;  /* 0x0000000049397223 */ /* 0x180fe200000108a9 */
[----:B------:R-:W-:Y:S01]  /*72e0*/  FADD.FTZ R73, -R9, R6 ;  /* 0x0000000609497221 */ /* 0x000fe20000010100 */
[-CC-:B------:R-:W-:Y:S01]  /*72f0*/  FFMA.FTZ R180, R24, R0.reuse, -R169.reuse ;  /* 0x0000000018b47223 */ /* 0x180fe200000108a9 */
[-CC-:B------:R-:W-:Y:S01]  /*7300*/  FFMA.FTZ R182, R28, R0.reuse, -R169.reuse ;  /* 0x000000001cb67223 */ /* 0x180fe200000108a9 */
[----:B------:R-:W-:Y:S01]  /*7310*/  MUFU.EX2 R11, R11 ;  /* 0x0000000b000b7308 */ /* 0x000fe20000000800 */
[-C--:B------:R-:W-:Y:S01]  /*7320*/  FMUL.FTZ R6, R73, R0.reuse ;  /* 0x0000000049067220 */ /* 0x080fe20000410000 */
[-C--:B------:R-:W-:Y:S01]  /*7330*/  FMUL.FTZ R73, R9, R0.reuse ;  /* 0x0000000009497220 */ /* 0x080fe20000410000 */
[-CC-:B------:R-:W-:Y:S01]  /*7340*/  FFMA.FTZ R13, R29, R0.reuse, -R169.reuse ;  /* 0x000000001d0d7223 */ /* 0x180fe200000108a9 */
[-CC-:B------:R-:W-:Y:S01]  /*7350*/  FFMA.FTZ R176, R32, R0.reuse, -R169.reuse ;  /* 0x0000000020b07223 */ /* 0x180fe200000108a9 */
[-C--:B------:R-:W-:Y:S01]  /*7360*/  FFMA.FTZ R15, R33, R0.reuse, -R169 ;  /* 0x00000000210f7223 */ /* 0x080fe200000108a9 */
[-CC-:B------:R-:W-:Y:S01]  /*7370*/  FFMA.FTZ R181, R26, R0.reuse, -R73.reuse ;  /* 0x000000001ab57223 */ /* 0x180fe20000010849 */
[----:B------:R-:W-:Y:S01]  /*7380*/  FFMA.FTZ R20, R27, R0, -R73 ;  /* 0x000000001b147223 */ /* 0x000fe20000010849 */
[----:B------:R-:W1:Y:S01]  /*7390*/  MUFU.EX2 R180, R180 ;  /* 0x000000b400b47308 */ /* 0x000e620000000800 */
[----:B------:R-:W-:-:S02]  /*73a0*/  IMAD.U32 R27, RZ, RZ, UR37 ;  /* 0x00000025ff1b7e24 */ /* 0x000fc4000f8e00ff */
[-CC-:B------:R-:W-:Y:S01]  /*73b0*/  FFMA.FTZ R183, R30, R0.reuse, -R73.reuse ;  /* 0x000000001eb77223 */ /* 0x180fe20000010849 */
[-CC-:B------:R-:W-:Y:S01]  /*73c0*/  FFMA.FTZ R32, R31, R0.reuse, -R73.reuse ;  /* 0x000000001f207223 */ /* 0x180fe20000010849 */
[-CC-:B------:R-:W-:Y:S01]  /*73d0*/  FFMA.FTZ R177, R34, R0.reuse, -R73.reuse ;  /* 0x0000000022b17223 */ /* 0x180fe20000010849 */
[----:B------:R-:W-:Y:S01]  /*73e0*/  IADD3 R31, -R23, 0xb, RZ ;  /* 0x0000000b171f7810 */ /* 0x000fe20007ffe1ff */
[-C--:B------:R-:W-:Y:S01]  /*73f0*/  FFMA.FTZ R34, R35, R0.reuse, -R73 ;  /* 0x0000000023227223 */ /* 0x080fe20000010849 */
[----:B------:R-:W-:Y:S01]  /*7400*/  @!P1 LEA R27, R27, UR38, 0x3 ;  /* 0x000000261b1b9c11 */ /* 0x000fe2000f8e18ff */
[----:B------:R-:W-:Y:S01]  /*7410*/  MUFU.EX2 R6, R6 ;  /* 0x0000000600067308 */ /* 0x000fe20000000800 */
[-C--:B------:R-:W-:Y:S01]  /*7420*/  FFMA.FTZ R178, R36, R0.reuse, -R169 ;  /* 0x0000000024b27223 */ /* 0x080fe200000108a9 */
[-C--:B------:R-:W-:Y:S01]  /*7430*/  FFMA.FTZ R179, R38, R0.reuse, -R73 ;  /* 0x0000000026b37223 */ /* 0x080fe20000010849 */
[----:B------:R-:W-:Y:S01]  /*7440*/  FFMA.FTZ R21, R37, R0, -R169 ;  /* 0x0000000025157223 */ /* 0x000fe200000108a9 */
[----:B------:R-:W-:-:S02]  /*7450*/  @!P1 VIADD R27, R27, 0x28840 ;  /* 0x000288401b1b9836 */ /* 0x000fc40000000000 */
[-C--:B------:R-:W-:Y:S01]  /*7460*/  FFMA.FTZ R38, R39, R0.reuse, -R73 ;  /* 0x0000000027267223 */ /* 0x080fe20000010849 */
[-C--:B------:R-:W-:Y:S01]  /*7470*/  FFMA.FTZ R172, R40, R0.reuse, -R169 ;  /* 0x0000000028ac7223 */ /* 0x080fe200000108a9 */
[----:B------:R-:W-:Y:S01]  /*7480*/  FFMA.FTZ R173, R42, R0, -R73 ;  /* 0x000000002aad7223 */ /* 0x000fe20000010849 */
[----:B------:R-:W2:Y:S01]  /*7490*/  MUFU.EX2 R181, R181 ;  /* 0x000000b500b57308 */ /* 0x000ea20000000800 */
[----:B------:R-:W-:Y:S01]  /*74a0*/  @!P1 PRMT R27, RZ, 0x654, R27 ;  /* 0x00000654ff1b9816 */ /* 0x000fe2000000001b */
[----:B-1----:R-:W-:Y:S01]  /*74b0*/  FFMA.FTZ R4, R7, R4, R180 ;  /* 0x0000000407047223 */ /* 0x002fe200000100b4 */
[-C--:B------:R-:W-:Y:S01]  /*74c0*/  FFMA.FTZ R30, R43, R0.reuse, -R73 ;  /* 0x000000002b1e7223 */ /* 0x080fe20000010849 */
[-C--:B------:R-:W-:Y:S01]  /*74d0*/  FFMA.FTZ R174, R44, R0.reuse, -R169 ;  /* 0x000000002cae7223 */ /* 0x080fe200000108a9 */
[-C--:B------:R-:W-:Y:S01]  /*74e0*/  FFMA.FTZ R175, R46, R0.reuse, -R73 ;  /* 0x000000002eaf7223 */ /* 0x080fe20000010849 */
[-C--:B------:R-:W-:Y:S01]  /*74f0*/  FFMA.FTZ R29, R45, R0.reuse, -R169 ;  /* 0x000000002d1d7223 */ /* 0x080fe200000108a9 */
[-C--:B------:R-:W-:Y:S01]  /*7500*/  FFMA.FTZ R26, R47, R0.reuse, -R73 ;  /* 0x000000002f1a7223 */ /* 0x080fe20000010849 */
[----:B------:R-:W1:Y:S01]  /*7510*/  MUFU.EX2 R20, R20 ;  /* 0x0000001400147308 */ /* 0x000e620000000800 */
        /* <DEDUP_REMOVED lines=8> */
[----:B--2---:R-:W-:Y:S01]  /*75a0*/  FFMA.FTZ R3, R6, R3, R181 ;  /* 0x0000000306037223 */ /* 0x004fe200000100b5 */
[-CC-:B------:R-:W-:Y:S01]  /*75b0*/  FFMA.FTZ R8, R72, R0.reuse, -R169.reuse ;  /* 0x0000000048087223 */ /* 0x180fe200000108a9 */
[-CC-:B------:R-:W-:Y:S01]  /*75c0*/  FFMA.FTZ R10, R76, R0.reuse, -R169.reuse ;  /* 0x000000004c0a7223 */ /* 0x180fe200000108a9 */
[-CC-:B------:R-:W-:Y:S01]  /*75d0*/  FFMA.FTZ R61, R77, R0.reuse, -R169.reuse ;  /* 0x000000004d3d7223 */ /* 0x180fe200000108a9 */
[-CC-:B------:R-:W-:Y:S01]  /*75e0*/  FFMA.FTZ R12, R80, R0.reuse, -R169.reuse ;  /* 0x00000000500c7223 */ /* 0x180fe200000108a9 */
[-CC-:B------:R-:W-:Y:S01]  /*75f0*/  FFMA.FTZ R65, R81, R0.reuse, -R169.reuse ;  /* 0x0000000051417223 */ /* 0x180fe200000108a9 */
[-CC-:B------:R-:W-:Y:S01]  /*7600*/  FFMA.FTZ R84, R84, R0.reuse, -R169.reuse ;  /* 0x0000000054547223 */ /* 0x180fe200000108a9 */
[----:B------:R-:W-:Y:S01]  /*7610*/  MUFU.EX2 R183, R183 ;  /* 0x000000b700b77308 */ /* 0x000fe20000000800 */
[-C--:B------:R-:W-:Y:S01]  /*7620*/  FFMA.FTZ R69, R85, R0.reuse, -R169 ;  /* 0x0000000055457223 */ /* 0x080fe200000108a9 */
[-CC-:B------:R-:W-:Y:S01]  /*7630*/  FFMA.FTZ R28, R51, R0.reuse, -R73.reuse ;  /* 0x00000000331c7223 */ /* 0x180fe20000010849 */
[-CC-:B------:R-:W-:Y:S01]  /*7640*/  FFMA.FTZ R171, R54, R0.reuse, -R73.reuse ;  /* 0x0000000036ab7223 */ /* 0x180fe20000010849 */
[-CC-:B------:R-:W-:Y:S01]  /*7650*/  FFMA.FTZ R24, R55, R0.reuse, -R73.reuse ;  /* 0x0000000037187223 */ /* 0x180fe20000010849 */
[--C-:B------:R-:W-:Y:S01]  /*7660*/  FFMA.FTZ R36, R59, R0, -R73.reuse ;  /* 0x000000003b247223 */ /* 0x100fe20000010849 */
[----:B------:R-:W-:Y:S01]  /*7670*/  F2FP.BF16.F32.PACK_AB R180, R11, R180 ;  /* 0x000000b40bb4723e */ /* 0x000fe200000010ff */
[-CC-:B------:R-:W-:Y:S01]  /*7680*/  FFMA.FTZ R63, R63, R0.reuse, -R73.reuse ;  /* 0x000000003f3f7223 */ /* 0x180fe20000010849 */
[----:B------:R-:W-:Y:S01]  /*7690*/  MUFU.EX2 R13, R13 ;  /* 0x0000000d000d7308 */ /* 0x000fe20000000800 */
[-CC-:B------:R-:W-:Y:S01]  /*76a0*/  FFMA.FTZ R66, R66, R0.reuse, -R73.reuse ;  /* 0x0000000042427223 */ /* 0x180fe20000010849 */
[-CC-:B------:R-:W-:Y:S01]  /*76b0*/  FFMA.FTZ R67, R67, R0.reuse, -R73.reuse ;  /* 0x0000000043437223 */ /* 0x180fe20000010849 */
[----:B-1----:R-:W-:Y:S01]  /*76c0*/  F2FP.BF16.F32.PACK_AB R181, R20, R181 ;  /* 0x000000b514b5723e */ /* 0x002fe200000010ff */
        /* <DEDUP_REMOVED lines=9> */
[----:B------:R-:W-:Y:S01]  /*7760*/  FFMA.FTZ R86, R86, R0, -R73 ;  /* 0x0000000056567223 */ /* 0x000fe20000010849 */
[----:B------:R-:W-:Y:S01]  /*7770*/  IMAD.U32 R35, RZ, RZ, UR7 ;  /* 0x00000007ff237e24 */ /* 0x000fe2000f8e00ff */
[----:B------:R-:W-:Y:S01]  /*7780*/  UIADD3 UR7, UR6, -0x1, URZ ;  /* 0xffffffff06077890 */ /* 0x000fe2000fffe03f */
[----:B------:R-:W-:Y:S03]  /*7790*/  MUFU.EX2 R176, R176 ;  /* 0x000000b000b07308 */ /* 0x000fe60000000800 */
[----:B------:R-:W-:-:S03]  /*77a0*/  @!P1 LEA R35, R35, UR38, 0x3 ;  /* 0x0000002623239c11 */ /* 0x000fc6000f8e18ff */
[----:B------:R-:W-:Y:S01]  /*77b0*/  UMOV UR6, UR7 ;  /* 0x0000000700067c82 */ /* 0x000fe20008000000 */
[----:B------:R-:W-:Y:S01]  /*77c0*/  UMOV UR7, UR37 ;  /* 0x0000002500077c82 */ /* 0x000fe20008000000 */
        /* <DEDUP_REMOVED lines=8> */
[----:B------:R-:W-:-:S05]  /*7850*/  WARPGROUP.ARRIVE ;  /* 0x00000000000079c5 */ /* 0x000fca0000000000 */
[----:B------:R-:W-:Y:S01]  /*7860*/  MUFU.EX2 R172, R172 ;  /* 0x000000ac00ac7308 */ /* 0x000fe20000000800 */
[-CC-:B------:R-:W-:Y:S01]  /*7870*/  FFMA.FTZ R152, R56, R0.reuse, -R169.reuse ;  /* 0x0000000038987223 */ /* 0x180fe200000108a9 */
[-C--:B------:R-:W-:Y:S01]  /*7880*/  FFMA.FTZ R154, R60, R0.reuse, -R169 ;  /* 0x000000003c9a7223 */ /* 0x080fe200000108a9 */
[-CC-:B------:R-:W-:Y:S01]  /*7890*/  FFMA.FTZ R153, R58, R0.reuse, -R73.reuse ;  /* 0x000000003a997223 */ /* 0x180fe20000010849 */
[----:B------:R-:W-:Y:S01]  /*78a0*/  FFMA.FTZ R155, R62, R0, -R73 ;  /* 0x000000003e9b7223 */ /* 0x000fe20000010849 */
[----:B------:R-:W-:Y:S01]  /*78b0*/  HGMMA.64x128x16.F32.BF16 R88, R156, gdesc[UR8].tnspB, R88, gsb0 ;  /* 0x41e000089c587df0 */ /* 0x000fe20008001858 */
[----:B------:R-:W-:Y:S01]  /*78c0*/  UIADD3 UR10, UR5, 0x300, URZ ;  /* 0x00000300050a7890 */ /* 0x000fe2000fffe03f */
[----:B------:R-:W-:Y:S01]  /*78d0*/  UMOV UR11, 0x40000040 ;  /* 0x40000040000b7882 */ /* 0x000fe20000000000 */
        /* <DEDUP_REMOVED lines=27> */
[----:B------:R-:W-:Y:S02]  /*7a90*/  UMOV UR11, 0x40000040 ;  /* 0x40000040000b7882 */ /* 0x000fe40000000000 */
[----:B------:R-:W-:-:S02]  /*7aa0*/  UMOV UR5, UR36 ;  /* 0x0000002400057c82 */ /* 0x000fc40008000000 */
        /* <DEDUP_REMOVED lines=15> */
[----:B------:R-:W-:Y:S08]  /*7ba0*/  MUFU.EX2 R10, R10 ;  /* 0x0000000a000a7308 */ /* 0x000ff00000000800 */
[----:B------:R-:W2:Y:S01]  /*7bb0*/  MUFU.EX2 R61, R61 ;  /* 0x0000003d003d7308 */ /* 0x000ea20000000800 */
[----:B------:R-:W-:-:S02]  /*7bc0*/  WARPGROUP.DEPBAR.LE gsb0, 0x0 ;  /* 0x00008000000079c5 */ /* 0x000fc40000010000 */
[----:B------:R-:W-:-:S05]  /*7bd0*/  WARPGROUP.ARRIVE ;  /* 0x00000000000079c5 */ /* 0x000fca0000000000 */
[----:B------:R-:W3:Y:S01]  /*7be0*/  MUFU.EX2 R161, R74 ;  /* 0x0000004a00a17308 */ /* 0x000ee20000000800 */
[----:B-1----:R-:W-:Y:S01]  /*7bf0*/  F2FP.BF16.F32.PACK_AB R160, R57, R8 ;  /* 0x0000000839a0723e */ /* 0x002fe200000010ff */
[----:B------:R-:W-:Y:S01]  /*7c00*/  HGMMA.64x128x16.F32.BF16 R88, R164, gdesc[UR8].tnspB, R88, gsb0 ;  /* 0x41e00008a4587df0 */ /* 0x000fe20008001858 */
[----:B--2---:R-:W-:-:S05]  /*7c10*/  F2FP.BF16.F32.PACK_AB R162, R61, R10 ;  /* 0x0000000a3da2723e */ /* 0x004fca00000010ff */
[----:B------:R-:W1:Y:S08]  /*7c20*/  MUFU.EX2 R163, R78 ;  /* 0x0000004e00a37308 */ /* 0x000e700000000800 */
[----:B------:R-:W2:Y:S08]  /*7c30*/  MUFU.EX2 R79, R79 ;  /* 0x0000004f004f7308 */ /* 0x000eb00000000800 */
[----:B------:R-:W4:Y:S08]  /*7c40*/  MUFU.EX2 R12, R12 ;  /* 0x0000000c000c7308 */ /* 0x000f300000000800 */
[----:B------:R-:W-:Y:S08]  /*7c50*/  MUFU.EX2 R65, R65 ;  /* 0x0000004100417308 */ /* 0x000ff00000000800 */
[----:B------:R-:W-:Y:S08]  /*7c60*/  MUFU.EX2 R83, R83 ;  /* 0x0000005300537308 */ /* 0x000ff00000000800 */
[----:B------:R-:W-:Y:S08]  /*7c70*/  MUFU.EX2 R14, R84 ;  /* 0x00000054000e7308 */ /* 0x000ff00000000800 */
[----:B------:R-:W-:Y:S01]  /*7c80*/  MUFU.EX2 R69, R69 ;  /* 0x0000004500457308 */ /* 0x000fe20000000800 */
[----:B------:R-:W-:-:S02]  /*7c90*/  WARPGROUP.DEPBAR.LE gsb0, 0x0 ;  /* 0x00008000000079c5 */ /* 0x000fc40000010000 */
[----:B------:R5:W-:Y:S06]  /*7ca0*/  BAR.ARV R31, 0x100 ;  /* 0x0004001f0000751d */ /* 0x000bec0000002000 */
[----:B------:R3:W-:Y:S01]  /*7cb0*/  @!P1 SYNCS.ARRIVE.TRANS64.RED.A1T0 RZ, [R27+URZ], RZ ;  /* 0x000000ff1bff99a7 */ /* 0x0007e2000810043f */
[----:B------:R-:W4:Y:S01]  /*7cc0*/  MUFU.EX2 R165, R82 ;  /* 0x0000005200a57308 */ /* 0x000f220000000800 */
[----:B-----5:R-:W-:Y:S02]  /*7cd0*/  @!P1 VIADD R31, R35, 0x28860 ;  /* 0x00028860231f9836 */ /* 0x020fe40000000000 */
[-C--:B------:R-:W-:Y:S01]  /*7ce0*/  FMUL.FTZ R88, R88, R7.reuse ;  /* 0x0000000758587220 */ /* 0x080fe20000410000 */
[-C--:B------:R-:W-:Y:S01]  /*7cf0*/  FMUL.FTZ R89, R89, R7.reuse ;  /* 0x0000000759597220 */ /* 0x080fe20000410000 */
[-C--:B------:R-:W-:Y:S01]  /*7d00*/  FMUL.FTZ R92, R92, R7.reuse ;  /* 0x000000075c5c7220 */ /* 0x080fe20000410000 */
[-C--:B------:R-:W-:Y:S01]  /*7d10*/  FMUL.FTZ R93, R93, R7.reuse ;  /* 0x000000075d5d7220 */ /* 0x080fe20000410000 */
[----:B------:R-:W-:Y:S01]  /*7d20*/  @!P1 PRMT R31, RZ, 0x654, R31 ;  /* 0x00000654ff1f9816 */ /* 0x000fe2000000001f */
[----:B---3--:R-:W-:Y:S01]  /*7d30*/  FADD.FTZ R27, R11, R4 ;  /* 0x000000040b1b7221 */ /* 0x008fe20000010000 */
[----:B------:R-:W-:Y:S01]  /*7d40*/  FADD.FTZ R4, R20, R3 ;  /* 0x0000000314047221 */ /* 0x000fe20000010000 */
[----:B------:R-:W3:Y:S01]  /*7d50*/  MUFU.EX2 R167, R86 ;  /* 0x0000005600a77308 */ /* 0x000ee20000000800 */
        /* <DEDUP_REMOVED lines=59> */
[-C--:B------:R-:W-:Y:S01]  /*8110*/  FMUL.FTZ R148, R148, R7.reuse ;  /* 0x0000000794947220 */ /* 0x080fe20000410000 */
[----:B------:R-:W-:Y:S01]  /*8120*/  FMUL.FTZ R149, R149, R7 ;  /* 0x0000000795957220 */ /* 0x000fe20000410000 */
        /* <DEDUP_REMOVED lines=40> */
[----:B------:R-:W-:Y:S01]  /*83b0*/  FADD.FTZ R3, R61, R20 ;  /* 0x000000143d037221 */ /* 0x000fe20000010000 */
[----:B--2---:R-:W-:Y:S01]  /*83c0*/  FADD.FTZ R4, R79, R4 ;  /* 0x000000044f047221 */ /* 0x004fe20000010000 */
[-C--:B------:R-:W-:Y:S01]  /*83d0*/  FMUL.FTZ R130, R130, R6.reuse ;  /* 0x0000000682827220 */ /* 0x080fe20000410000 */
[-C--:B------:R-:W-:Y:S01]  /*83e0*/  FMUL.FTZ R131, R131, R6.reuse ;  /* 0x0000000683837220 */ /* 0x080fe20000410000 */
[----:B----4-:R-:W-:Y:S01]  /*83f0*/  FADD.FTZ R20, R12, R3 ;  /* 0x000000030c147221 */ /* 0x010fe20000010000 */
        /* <DEDUP_REMOVED lines=11> */
[-C--:B------:R-:W-:Y:S01]  /*84b0*/  FMUL.FTZ R146, R146, R6.reuse ;  /* 0x0000000692927220 */ /* 0x080fe20000410000 */
[-C--:B------:R-:W-:Y:S01]  /*84c0*/  FMUL.FTZ R147, R147, R6.reuse ;  /* 0x0000000693937220 */ /* 0x080fe20000410000 */
[-C--:B------:R-:W-:Y:S01]  /*84d0*/  FMUL.FTZ R150, R150, R6.reuse ;  /* 0x0000000696967220 */ /* 0x080fe20000410000 */
[----:B------:R-:W-:Y:S01]  /*84e0*/  FMUL.FTZ R151, R151, R6 ;  /* 0x0000000697977220 */ /* 0x000fe20000410000 */
[----:B------:R-:W-:Y:S01]  /*84f0*/  F2FP.BF16.F32.PACK_AB R182, R13, R182 ;  /* 0x000000b60db6723e */ /* 0x000fe200000010ff */
[----:B------:R-:W-:Y:S01]  /*8500*/  FADD.FTZ R4, R69, R8 ;  /* 0x0000000845047221 */ /* 0x000fe20000010000 */
[----:B------:R-:W-:Y:S01]  /*8510*/  F2FP.BF16.F32.PACK_AB R176, R15, R176 ;  /* 0x000000b00fb0723e */ /* 0x000fe200000010ff */
[----:B-----5:R-:W-:Y:S01]  /*8520*/  FADD.FTZ R3, R24, R3 ;  /* 0x0000000318037221 */ /* 0x020fe20000010000 */
        /* <DEDUP_REMOVED lines=28> */
.L_x_7436:
[----:B------:R-:W-:Y:S06]  /*86f0*/  BAR.ARV 0x8, 0x120 ;  /* 0x0204800000007b1d */ /* 0x000fec0000002000 */
[----:B------:R-:W-:Y:S05]  /*8700*/  @!P0 BRA `(.L_x_7446) ;  /* 0x0000000000048947 */ /* 0x000fea0003800000 */
[----:B------:R-:W-:Y:S01]  /*8710*/  BPT.TRAP 0x1 ;  /* 0x000000040000795c */ /* 0x000fe20000300000 */
.L_x_7446:
[----:B------:R-:W-:Y:S01]  /*8720*/  ULEA UR5, UR37, UR38, 0x3 ;  /* 0x0000002625057291 */ /* 0x000fe2000f8e183f */
[----:B------:R-:W-:-:S05]  /*8730*/  IMAD.U32 R6, RZ, RZ, UR36 ;  /* 0x00000024ff067e24 */ /* 0x000fca000f8e00ff */
[----:B------:R-:W-:-:S04]  /*8740*/  SHF.L.U32 R6, R6, 0x1f, RZ ;  /* 0x0000001f06067819 */ /* 0x000fc800000006ff */
[----:B------:R1:W2:Y:S01]  /*8750*/  SYNCS.PHASECHK.TRANS64.TRYWAIT P2, [UR5+0x28850], R6 ;  /* 0x02885006ff0075a7 */ /* 0x0002a20008040145 */
[----:B------:R-:W-:Y:S05]  /*8760*/  @!P0 BRA `(.L_x_7447) ;  /* 0x0000000000048947 */ /* 0x000fea0003800000 */
[----:B------:R-:W-:Y:S01]  /*8770*/  BPT.TRAP 0x1 ;  /* 0x000000040000795c */ /* 0x000fe20000300000 */
.L_x_7447:
[----:B--2---:R-:W-:Y:S05]  /*8780*/  @P2 BRA `(.L_x_7448) ;  /* 0x0000000000082947 */ /* 0x004fea0003800000 */
[----:B------:R-:W2:Y:S02]  /*8790*/  SYNCS.PHASECHK.TRANS64.TRYWAIT P0, [UR5+0x28850], R6 ;  /* 0x02885006ff0075a7 */ /* 0x000ea40008000145 */
[----:B--2---:R-:W-:Y:S05]  /*87a0*/  @!P0 BRA `(.L_x_7449) ;  /* 0x0000004800b88947 */ /* 0x004fea0003800000 */
.L_x_7448:
[----:B------:R-:W-:Y:S01]  /*87b0*/  UIADD3 UR38, UR38, 0x400, URZ ;  /* 0x0000040026267890 */ /* 0x000fe2000fffe03f */
[----:B------:R-:W-:Y:S01]  /*87c0*/  WARPGROUP.ARRIVE ;  /* 0x00000000000079c5 */ /* 0x000fe20000000000 */
[----:B------:R-:W-:Y:S01]  /*87d0*/  UMOV UR7, 0x40000040 ;  /* 0x4000004000077882 */ /* 0x000fe20000000000 */
[----:B-12---:R-:W1:Y:S01]  /*87e0*/  SHFL.BFLY PT, R6, R3, 0x2, 0x1f ;  /* 0x0c401f0003067f89 */ /* 0x006e6200000e0000 */
[----:B------:R-:W-:Y:S01]  /*87f0*/  USHF.R.U32.HI UR38, URZ, 0x4, UR38 ;  /* 0x000000043f267899 */ /* 0x000fe20008011626 */
[----:B------:R-:W-:Y:S01]  /*8800*/  IMAD.MOV.U32 R21, RZ, RZ, RZ ;  /* 0x000000ffff157224 */ /* 0x000fe200078e00ff */
[----:B------:R-:W-:Y:S01]  /*8810*/  UIADD3 UR56, UR56, 0x1, URZ ;  /* 0x0000000138387890 */ /* 0x000fe2000fffe03f */
[----:B------:R-:W2:Y:S01]  /*8820*/  SHFL.BFLY PT, R7, R4, 0x2, 0x1f ;  /* 0x0c401f0004077f89 */ /* 0x000ea200000e0000 */
[----:B------:R-:W-:Y:S01]  /*8830*/  ULOP3.LUT UR38, UR38, 0x3fff, URZ, 0xc0, !UPT ;  /* 0x00003fff26267892 */ /* 0x000fe2000f8ec03f */
[----:B------:R-:W-:Y:S02]  /*8840*/  IMAD.MOV.U32 R14, RZ, RZ, RZ ;  /* 0x000000ffff0e7224 */ /* 0x000fe400078e00ff */
[----:B------:R-:W-:Y:S01]  /*8850*/  IMAD.MOV.U32 R20, RZ, RZ, -0x800000 ;  /* 0xff800000ff147424 */ /* 0x000fe200078e00ff */
        /* <DEDUP_REMOVED lines=9> */
[----:B------:R-:W-:Y:S02]  /*88f0*/  IMAD.MOV.U32 R3, RZ, RZ, -0x800000 ;  /* 0xff800000ff037424 */ /* 0x000fe400078e00ff */
[----:B--2---:R-:W-:Y:S01]  /*8900*/  FADD.FTZ R7, R7, R4 ;  /* 0x0000000407077221 */ /* 0x004fe20000010000 */
[----:B------:R-:W-:Y:S01]  /*8910*/  USEL UR37, UR37, URZ, UP0 ;  /* 0x0000003f25257287 */ /* 0x000fe20008000000 */
[----:B------:R-:W1:Y:S04]  /*8920*/  SHFL.BFLY PT, R11, R8, 0x1, 0x1f ;  /* 0x0c201f00080b7f89 */ /* 0x000e6800000e0000 */
[----:B------:R-:W2:Y:S01]  /*8930*/  SHFL.BFLY PT, R6, R7, 0x1, 0x1f ;  /* 0x0c201f0007067f89 */ /* 0x000ea200000e0000 */
[----:B-1----:R-:W-:Y:S01]  /*8940*/  FADD.FTZ R11, R8, R11 ;  /* 0x0000000b080b7221 */ /* 0x002fe20000010000 */
[----:B------:R-:W-:-:S02]  /*8950*/  IMAD.U32 R8, RZ, RZ, UR5 ;  /* 0x00000005ff087e24 */ /* 0x000fc4000f8e00ff */
[----:B--2---:R-:W-:Y:S02]  /*8960*/  FADD.FTZ R12, R7, R6 ;  /* 0x00000006070c7221 */ /* 0x004fe40000010000 */
[----:B------:R-:W-:-:S03]  /*8970*/  FSETP.NE.FTZ.AND P2, PT, R11, RZ, PT ;  /* 0x000000ff0b00720b */ /* 0x000fc60003f55000 */
[----:B------:R-:W-:-:S10]  /*8980*/  FSETP.NE.FTZ.AND P0, PT, R12, RZ, PT ;  /* 0x000000ff0c00720b */ /* 0x000fd40003f15000 */
[----:B------:R-:W1:Y:S01]  /*8990*/  @P2 MUFU.LG2 R10, R11 ;  /* 0x0000000b000a2308 */ /* 0x000e620000000c00 */
[C---:B------:R-:W-:Y:S02]  /*89a0*/  @P2 FMUL.FTZ R13, R0.reuse, 0.69314718246459960938 ;  /* 0x3f317218000d2820 */ /* 0x040fe40000410000 */
[----:B------:R-:W-:Y:S01]  /*89b0*/  @P0 FMUL.FTZ R4, R0, 0.69314718246459960938 ;  /* 0x3f31721800040820 */ /* 0x000fe20000410000 */
[----:B------:R-:W-:-:S04]  /*89c0*/  @!P1 VIADD R0, R8, 0x28860 ;  /* 0x0002886008009836 */ /* 0x000fc80000000000 */
[----:B------:R-:W2:Y:S01]  /*89d0*/  @P0 MUFU.LG2 R6, R12 ;  /* 0x0000000c00060308 */ /* 0x000ea20000000c00 */
[----:B------:R-:W-:-:S07]  /*89e0*/  @!P1 PRMT R0, RZ, 0x654, R0 ;  /* 0x00000654ff009816 */ /* 0x000fce0000000000 */
[----:B------:R-:W3:Y:S01]  /*89f0*/  @P0 MUFU.RCP R21, R12 ;  /* 0x0000000c00150308 */ /* 0x000ee20000001000 */
[----:B-1----:R-:W-:-:S04]  /*8a00*/  @P2 FMUL.FTZ R10, R10, 0.69314718246459960938 ;  /* 0x3f3172180a0a2820 */ /* 0x002fc80000410000 */
[----:B------:R-:W-:-:S03]  /*8a10*/  @P2 FFMA.FTZ R3, R13, R9, R10 ;  /* 0x000000090d032223 */ /* 0x000fc6000001000a */
[----:B------:R1:W4:Y:S01]  /*8a20*/  @P2 MUFU.RCP R14, R11 ;  /* 0x0000000b000e2308 */ /* 0x0003220000001000 */
        /* <DEDUP_REMOVED lines=40> */
[-C--:B---3--:R-:W-:Y:S01]  /*8cb0*/  FMUL.FTZ R15, R88, R21.reuse ;  /* 0x00000015580f7220 */ /* 0x088fe20000410000 */
        /* <DEDUP_REMOVED lines=31> */
[----:B------:R-:W-:Y:S01]  /*8eb0*/  FMUL.FTZ R21, R149, R21 ;  /* 0x0000001595157220 */ /* 0x000fe20000410000 */
        /* <DEDUP_REMOVED lines=31> */
[----:B------:R-:W-:-:S07]  /*90b0*/  FMUL.FTZ R151, R151, R14 ;  /* 0x0000000e97977220 */ /* 0x000fce0000410000 */
.L_x_7419:
        /* <DEDUP_REMOVED lines=8> */
[----:B------:R-:W-:Y:S01]  /*9140*/  VIADD R89, R22, UR42 ;  /* 0x0000002a16597c36 */ /* 0x000fe20008000000 */
[C---:B------:R-:W-:Y:S01]  /*9150*/  IADD3 R29, P2, R16.reuse, 0x20, RZ ;  /* 0x00000020101d7810 */ /* 0x040fe20007f5e0ff */
[----:B------:R-:W-:Y:S01]  /*9160*/  ULDC UR10, c[0x0][0xa88] ;  /* 0x0002a200000a7ab9 */ /* 0x000fe20000000800 */
[C---:B------:R-:W-:Y:S01]  /*9170*/  IADD3 R25, P5, R16.reuse, 0x60, RZ ;  /* 0x0000006010197810 */ /* 0x040fe20007fbe0ff */
[----:B------:R-:W-:Y:S01]  /*9180*/  VIADD R4, R89, 0x8 ;  /* 0x0000000859047836 */ /* 0x000fe20000000000 */
[C---:B------:R-:W-:Y:S01]  /*9190*/  LOP3.LUT R5, R16.reuse, 0x380, RZ, 0xc0, !PT ;  /* 0x0000038010057812 */ /* 0x040fe200078ec0ff */
[----:B------:R-:W1:Y:S01]  /*91a0*/  LDC.64 R86, c[0x0][0xb78] ;  /* 0x0002de00ff567b82 */ /* 0x000e620000000a00 */
[C---:B------:R-:W-:Y:S01]  /*91b0*/  IADD3 R81, P4, R16.reuse, 0x4000, RZ ;  /* 0x0000400010517810 */ /* 0x040fe20007f9e0ff */
[----:B------:R-:W-:Y:S01]  /*91c0*/  USHF.R.S32.HI UR5, URZ, 0x1f, UR43 ;  /* 0x0000001f3f057899 */ /* 0x000fe2000801142b */
[----:B------:R-:W-:Y:S01]  /*91d0*/  IADD3 R27, P6, R16, 0x40, RZ ;  /* 0x00000040101b7810 */ /* 0x000fe20007fde0ff */
[----:B------:R-:W-:Y:S01]  /*91e0*/  ULDC.64 UR8, c[0x0][0xb70] ;  /* 0x0002dc0000087ab9 */ /* 0x000fe20000000a00 */
[----:B------:R-:W-:Y:S01]  /*91f0*/  LOP3.LUT R28, R29, 0x380, RZ, 0xc0, !PT ;  /* 0x000003801d1c7812 */ /* 0x000fe200078ec0ff */
[----:B------:R-:W-:Y:S01]  /*9200*/  UIMAD UR5, UR5, UR8, URZ ;  /* 0x00000008050572a4 */ /* 0x000fe2000f8e023f */
[----:B------:R-:W-:Y:S01]  /*9210*/  LOP3.LUT P0, RZ, R186, 0x3, RZ, 0xc0, !PT ;  /* 0x00000003baff7812 */ /* 0x000fe2000780c0ff */
[----:B------:R-:W-:Y:S01]  /*9220*/  UIMAD.WIDE.U32 UR6, UR43, UR8, URZ ;  /* 0x000000082b0672a5 */ /* 0x000fe2000f8e003f */
[----:B------:R-:W-:Y:S01]  /*9230*/  LOP3.LUT R24, R25, 0x380, RZ, 0xc0, !PT ;  /* 0x0000038019187812 */ /* 0x000fe200078ec0ff */
[----:B------:R-:W-:Y:S01]  /*9240*/  UIMAD UR5, UR43, UR9, UR5 ;  /* 0x000000092b0572a4 */ /* 0x000fe2000f8e0205 */
[----:B------:R-:W-:Y:S01]  /*9250*/  SHF.R.U64 R5, R5, 0x3, RZ ;  /* 0x0000000305057819 */ /* 0x000fe200000012ff */
[----:B------:R-:W-:Y:S01]  /*9260*/  USHF.R.S32.HI UR8, URZ, 0x1f, UR44 ;  /* 0x0000001f3f087899 */ /* 0x000fe2000801142c */
[----:B------:R-:W-:Y:S01]  /*9270*/  LOP3.LUT R14, R81, 0x380, RZ, 0xc0, !PT ;  /* 0x00000380510e7812 */ /* 0x000fe200078ec0ff */
[----:B------:R-:W-:Y:S01]  /*9280*/  UIADD3 UR5, UR7, UR5, URZ ;  /* 0x0000000507057290 */ /* 0x000fe2000fffe03f */
[----:B------:R-:W-:-:S02]  /*9290*/  LOP3.LUT R26, R27, 0x380, RZ, 0xc0, !PT ;  /* 0x000003801b1a7812 */ /* 0x000fc400078ec0ff */
[----:B------:R-:W-:Y:S02]  /*92a0*/  SHF.R.U64 R28, R28, 0x3, RZ ;  /* 0x000000031c1c7819 */ /* 0x000fe400000012ff */
[----:B------:R-:W-:Y:S02]  /*92b0*/  ISETP.GE.OR P1, PT, R4, UR10, P0 ;  /* 0x0000000a04007c0c */ /* 0x000fe40008726670 */
[----:B------:R-:W-:Y:S02]  /*92c0*/  SHF.R.U64 R24, R24, 0x3, RZ ;  /* 0x0000000318187819 */ /* 0x000fe400000012ff */
[----:B------:R-:W-:Y:S01]  /*92d0*/  LOP3.LUT R4, R5, R16, RZ, 0x3c, !PT ;  /* 0x0000001005047212 */ /* 0x000fe200078e3cff */
[----:B------:R-:W-:Y:S01]  /*92e0*/  IMAD.MOV.U32 R5, RZ, RZ, R17 ;  /* 0x000000ffff057224 */ /* 0x000fe200078e0011 */
[----:B------:R-:W-:Y:S02]  /*92f0*/  SHF.R.U64 R14, R14, 0x3, RZ ;  /* 0x000000030e0e7819 */ /* 0x000fe400000012ff */
[----:B------:R-:W-:-:S02]  /*9300*/  SHF.R.U64 R26, R26, 0x3, RZ ;  /* 0x000000031a1a7819 */ /* 0x000fc400000012ff */
[----:B------:R-:W-:Y:S01]  /*9310*/  LOP3.LUT R28, R28, R29, RZ, 0x3c, !PT ;  /* 0x0000001d1c1c7212 */ /* 0x000fe200078e3cff */
[--C-:B------:R-:W-:Y:S01]  /*9320*/  IMAD.X R29, RZ, RZ, R17.reuse, P2 ;  /* 0x000000ffff1d7224 */ /* 0x100fe200010e0611 */
[----:B------:R-:W-:Y:S02]  /*9330*/  LOP3.LUT R24, R24, R25, RZ, 0x3c, !PT ;  /* 0x0000001918187212 */ /* 0x000fe400078e3cff */
[----:B------:R-:W-:Y:S02]  /*9340*/  IADD3 R25, P2, R16, 0x4040, RZ ;  /* 0x0000404010197810 */ /* 0x000fe40007f5e0ff */
[----:B------:R-:W-:Y:S02]  /*9350*/  LOP3.LUT R14, R14, R81, RZ, 0x3c, !PT ;  /* 0x000000510e0e7212 */ /* 0x000fe400078e3cff */
[----:B------:R-:W-:Y:S01]  /*9360*/  LOP3.LUT R26, R26, R27, RZ, 0x3c, !PT ;  /* 0x0000001b1a1a7212 */ /* 0x000fe200078e3cff */
[----:B------:R-:W-:Y:S01]  /*9370*/  IMAD.X R27, RZ, RZ, R17, P6 ;  /* 0x000000ffff1b7224 */ /* 0x000fe200030e0611 */
[----:B------:R-:W-:-:S02]  /*9380*/  MOV R81, R4 ;  /* 0x0000000400517202 */ /* 0x000fc40000000f00 */
[----:B------:R-:W-:Y:S02]  /*9390*/  F2FP.BF16.F32.PACK_AB R5, R10, R13 ;  /* 0x0000000d0a05723e */ /* 0x000fe400000010ff */
[----:B------:R-:W-:Y:S02]  /*93a0*/  IADD3 R84, P6, R16, 0x4060, RZ ;  /* 0x0000406010547810 */ /* 0x000fe40007fde0ff */
[----:B------:R-:W-:Y:S02]  /*93b0*/  LOP3.LUT R10, R25, 0x380, RZ, 0xc0, !PT ;  /* 0x00000380190a7812 */ /* 0x000fe400078ec0ff */
[----:B------:R-:W-:Y:S02]  /*93c0*/  LOP3.LUT R13, R84, 0x380, RZ, 0xc0, !PT ;  /* 0x00000380540d7812 */ /* 0x000fe400078ec0ff */
[----:B------:R-:W-:Y:S02]  /*93d0*/  SHF.R.U64 R10, R10, 0x3, RZ ;  /* 0x000000030a0a7819 */ /* 0x000fe400000012ff */
[----:B------:R-:W-:Y:S01]  /*93e0*/  F2FP.BF16.F32.PACK_AB R4, R12, R15 ;  /* 0x0000000f0c04723e */ /* 0x000fe200000010ff */
[----:B------:R-:W-:Y:S01]  /*93f0*/  BAR.SYNC.DEFER_BLOCKING 0x1, 0x100 ;  /* 0x0044000000007b1d */ /* 0x000fe20000010000 */
[----:B------:R-:W-:-:S02]  /*9400*/  IADD3 R15, P3, R16, 0x4020, RZ ;  /* 0x00004020100f7810 */ /* 0x000fc40007f7e0ff */
[----:B------:R-:W-:Y:S02]  /*9410*/  F2FP.BF16.F32.PACK_AB R6, R6, R11 ;  /* 0x0000000b0606723e */ /* 0x000fe400000010ff */
[----:B------:R-:W-:Y:S01]  /*9420*/  SHF.R.U64 R11, R13, 0x3, RZ ;  /* 0x000000030d0b7819 */ /* 0x000fe200000012ff */
[--C-:B------:R-:W-:Y:S01]  /*9430*/  IMAD.X R13, RZ, RZ, R17.reuse, P3 ;  /* 0x000000ffff0d7224 */ /* 0x100fe200018e0611 */
[----:B------:R-:W-:Y:S01]  /*9440*/  LOP3.LUT R10, R10, R25, RZ, 0x3c, !PT ;  /* 0x000000190a0a7212 */ /* 0x000fe200078e3cff */
[--C-:B------:R-:W-:Y:S01]  /*9450*/  IMAD.X R25, RZ, RZ, R17.reuse, P5 ;  /* 0x000000ffff197224 */ /* 0x100fe200028e0611 */
[----:B------:R-:W-:Y:S02]  /*9460*/  LOP3.LUT R12, R15, 0x380, RZ, 0xc0, !PT ;  /* 0x000003800f0c7812 */ /* 0x000fe400078ec0ff */
[----:B------:R-:W-:Y:S02]  /*9470*/  F2FP.BF16.F32.PACK_AB R7, R7, R8 ;  /* 0x000000080707723e */ /* 0x000fe400000010ff */
[----:B------:R-:W-:Y:S01]  /*9480*/  LOP3.LUT R8, R11, R84, RZ, 0x3c, !PT ;  /* 0x000000540b087212 */ /* 0x000fe200078e3cff */
[----:B------:R-:W-:Y:S01]  /*9490*/  IMAD.X R11, RZ, RZ, R17, P2 ;  /* 0x000000ffff0b7224 */ /* 0x000fe200010e0611 */
[----:B------:R-:W-:-:S02]  /*94a0*/  MOV R85, R28 ;  /* 0x0000001c00557202 */ /* 0x000fc40000000f00 */
[----:B------:R-:W-:Y:S02]  /*94b0*/  SHF.R.U64 R12, R12, 0x3, RZ ;  /* 0x000000030c0c7819 */ /* 0x000fe400000012ff */
[----:B------:R-:W-:Y:S01]  /*94c0*/  MOV R29, R24 ;  /* 0x00000018001d7202 */ /* 0x000fe20000000f00 */
[----:B------:R-:W-:Y:S01]  /*94d0*/  IMAD.U32 R25, RZ, RZ, UR7 ;  /* 0x00000007ff197e24 */ /* 0x000fe2000f8e00ff */
[----:B------:R-:W-:Y:S01]  /*94e0*/  LOP3.LUT R12, R12, R15, RZ, 0x3c, !PT ;  /* 0x0000000f0c0c7212 */ /* 0x000fe200078e3cff */
[----:B------:R-:W-:Y:S01]  /*94f0*/  IMAD.U32 R24, RZ, RZ, UR6 ;  /* 0x00000006ff187e24 */ /* 0x000fe2000f8e00ff */
[----:B------:R-:W-:Y:S01]  /*9500*/  MOV R84, R26 ;  /* 0x0000001a00547202 */ /* 0x000fe20000000f00 */
[----:B------:R2:W-:Y:S01]  /*9510*/  STSM.16.M88.4 [R81], R4 ;  /* 0x0000000451007844 */ /* 0x0005e20000000200 */
[----:B------:R-:W-:Y:S01]  /*9520*/  IMAD.U32 R25, RZ, RZ, UR5 ;  /* 0x00000005ff197e24 */ /* 0x000fe2000f8e00ff */
[----:B------:R-:W-:Y:S01]  /*9530*/  MOV R83, R12 ;  /* 0x0000000c00537202 */ /* 0x000fe20000000f00 */
[----:B------:R-:W-:Y:S01]  /*9540*/  IMAD.X R15, RZ, RZ, R17, P4 ;  /* 0x000000ffff0f7224 */ /* 0x000fe200020e0611 */
[----:B------:R-:W-:Y:S01]  /*9550*/  F2FP.BF16.F32.PACK_AB R12, R65, R66 ;  /* 0x00000042410c723e */ /* 0x000fe200000010ff */
[----:B-1----:R-:W-:Y:S01]  /*9560*/  IMAD.WIDE.U32 R24, R86, UR44, R24 ;  /* 0x0000002c56187c25 */ /* 0x002fe2000f8e0018 */
[----:B------:R-:W-:Y:S01]  /*9570*/  F2FP.BF16.F32.PACK_AB R13, R63, R64 ;  /* 0x000000403f0d723e */ /* 0x000fe200000010ff */
[----:B------:R-:W-:Y:S01]  /*9580*/  ULDC.64 UR6, c[0x0][0xb40] ;  /* 0x0002d00000067ab9 */ /* 0x000fe20000000a00 */
[----:B------:R-:W-:-:S02]  /*9590*/  MOV R28, R14 ;  /* 0x0000000e001c7202 */ /* 0x000fc40000000f00 */
[----:B------:R-:W-:Y:S02]  /*95a0*/  F2FP.BF16.F32.PACK_AB R14, R61, R62 ;  /* 0x0000003e3d0e723e */ /* 0x000fe400000010ff */
[----:B------:R-:W-:Y:S02]  /*95b0*/  F2FP.BF16.F32.PACK_AB R15, R59, R60 ;  /* 0x0000003c3b0f723e */ /* 0x000fe400000010ff */
[----:B------:R-:W-:Y:S02]  /*95c0*/  SHF.R.S32.HI R27, RZ, 0x1f, R89 ;  /* 0x0000001fff1b7819 */ /* 0x000fe40000011459 */
[----:B--2---:R-:W-:Y:S01]  /*95d0*/  F2FP.BF16.F32.PACK_AB R6, R9, R78 ;  /* 0x0000004e0906723e */ /* 0x004fe200000010ff */
[----:B------:R-:W-:Y:S01]  /*95e0*/  IMAD.X R9, RZ, RZ, R17, P6 ;  /* 0x000000ffff097224 */ /* 0x000fe200030e0611 */
[----:B------:R-:W-:Y:S01]  /*95f0*/  MOV R81, R10 ;  /* 0x0000000a00517202 */ /* 0x000fe20000000f00 */
[----:B------:R-:W-:Y:S01]  /*9600*/  IMAD R10, R86, UR8, RZ ;  /* 0x00000008560a7c24 */ /* 0x000fe2000f8e02ff */
[----:B------:R-:W-:-:S02]  /*9610*/  F2FP.BF16.F32.PACK_AB R4, R79, R82 ;  /* 0x000000524f04723e */ /* 0x000fc400000010ff */
[----:B------:R-:W-:Y:S01]  /*9620*/  F2FP.BF16.F32.PACK_AB R5, R77, R80 ;  /* 0x000000504d05723e */ /* 0x000fe200000010ff */
[----:B------:R-:W-:Y:S01]  /*9630*/  IMAD R26, R87, UR44, R10 ;  /* 0x0000002c571a7c24 */ /* 0x000fe2000f8e020a */
[----:B------:R-:W-:Y:S02]  /*9640*/  F2FP.BF16.F32.PACK_AB R7, R75, R76 ;  /* 0x0000004c4b07723e */ /* 0x000fe400000010ff */
[----:B------:R-:W-:Y:S02]  /*9650*/  MOV R75, R8 ;  /* 0x00000008004b7202 */ /* 0x000fe40000000f00 */
[----:B------:R-:W-:Y:S01]  /*9660*/  F2FP.BF16.F32.PACK_AB R8, R73, R74 ;  /* 0x0000004a4908723e */ /* 0x000fe200000010ff */
[----:B------:R1:W-:Y:S01]  /*9670*/  STSM.16.M88.4 [R85], R4 ;  /* 0x0000000455007844 */ /* 0x0003e20000000200 */
[----:B------:R-:W-:Y:S02]  /*9680*/  F2FP.BF16.F32.PACK_AB R9, R71, R72 ;  /* 0x000000484709723e */ /* 0x000fe400000010ff */
[----:B------:R-:W-:-:S02]  /*9690*/  F2FP.BF16.F32.PACK_AB R10, R69, R70 ;  /* 0x00000046450a723e */ /* 0x000fc400000010ff */
[----:B------:R-:W-:Y:S02]  /*96a0*/  F2FP.BF16.F32.PACK_AB R11, R67, R68 ;  /* 0x00000044430b723e */ /* 0x000fe400000010ff */
[----:B------:R-:W-:Y:S02]  /*96b0*/  F2FP.BF16.F32.PACK_AB R30, R21, R30 ;  /* 0x0000001e151e723e */ /* 0x000fe400000010ff */
[----:B------:R-:W-:Y:S01]  /*96c0*/  ISETP.GE.OR P0, PT, R89, UR10, P0 ;  /* 0x0000000a59007c0c */ /* 0x000fe20008706670 */
[----:B------:R-:W-:Y:S04]  /*96d0*/  STSM.16.M88.4 [R84], R8 ;  /* 0x0000000854007844 */ /* 0x000fe80000000200 */
[----:B------:R2:W-:Y:S01]  /*96e0*/  STSM.16.M88.4 [R29], R12 ;  /* 0x0000000c1d007844 */ /* 0x0005e20000000200 */
[----:B-1----:R-:W-:-:S02]  /*96f0*/  F2FP.BF16.F32.PACK_AB R7, R51, R52 ;  /* 0x000000343307723e */ /* 0x002fc400000010ff */
[----:B------:R-:W-:Y:S02]  /*9700*/  IADD3 R51, P2, R89, R24, RZ ;  /* 0x0000001859337210 */ /* 0x000fe40007f5e0ff */
[----:B------:R-:W-:Y:S02]  /*9710*/  F2FP.BF16.F32.PACK_AB R4, R57, R58 ;  /* 0x0000003a3904723e */ /* 0x000fe400000010ff */
[----:B------:R-:W-:Y:S02]  /*9720*/  F2FP.BF16.F32.PACK_AB R5, R55, R56 ;  /* 0x000000383705723e */ /* 0x000fe400000010ff */
[----:B------:R-:W-:Y:S02]  /*9730*/  F2FP.BF16.F32.PACK_AB R6, R53, R54 ;  /* 0x000000363506723e */ /* 0x000fe400000010ff */
[----:B------:R-:W-:Y:S02]  /*9740*/  IADD3.X R52, R27, R25, R26, P2, !PT ;  /* 0x000000191b347210 */ /* 0x000fe400017fe41a */
[----:B------:R-:W-:Y:S01]  /*9750*/  F2FP.BF16.F32.PACK_AB R24, R49, R50 ;  /* 0x000000323118723e */ /* 0x000fe200000010ff */
[----:B------:R1:W-:Y:S01]  /*9760*/  STSM.16.M88.4 [R28], R4 ;  /* 0x000000041c007844 */ /* 0x0003e20000000200 */
        /* <DEDUP_REMOVED lines=8> */
[----:B--2---:R-:W-:Y:S02]  /*97f0*/  F2FP.BF16.F32.PACK_AB R29, R31, R32 ;  /* 0x000000201f1d723e */ /* 0x004fe400000010ff */
[----:B-1----:R-:W-:Y:S01]  /*9800*/  F2FP.BF16.F32.PACK_AB R28, R33, R34 ;  /* 0x00000022211c723e */ /* 0x002fe200000010ff */
[----:B------:R-:W-:Y:S01]  /*9810*/  STSM.16.M88.4 [R81], R44 ;  /* 0x0000002c51007844 */ /* 0x000fe20000000200 */
[----:B------:R-:W-:Y:S02]  /*9820*/  F2FP.BF16.F32.PACK_AB R31, R151, R0 ;  /* 0x00000000971f723e */ /* 0x000fe400000010ff */
[C---:B------:R-:W-:Y:S01]  /*9830*/  LEA R4, P2, R51.reuse, UR6, 0x2 ;  /* 0x0000000633047c11 */ /* 0x040fe2000f8410ff */
[----:B------:R-:W1:Y:S03]  /*9840*/  SHFL.IDX PT, R0, R188, RZ, 0x1f ;  /* 0x00001fffbc007589 */ /* 0x000e6600000e0000 */
[----:B------:R-:W-:Y:S01]  /*9850*/  LEA.HI.X R5, R51, UR7, R52, 0x2, P2 ;  /* 0x0000000733057c11 */ /* 0x000fe200090f1434 */
[----:B------:R2:W-:Y:S01]  /*9860*/  STSM.16.M88.4 [R75], R28 ;  /* 0x0000001c4b007844 */ /* 0x0005e20000000200 */
[----:B------:R-:W-:Y:S01]  /*9870*/  @!PT LDS RZ, [RZ] ;  /* 0x00000000fffff984 */ /* 0x000fe20000000800 */
[----:B------:R-:W-:Y:S01]  /*9880*/  @!PT LDS RZ, [RZ] ;  /* 0x00000000fffff984 */ /* 0x000fe20000000800 */
[----:B------:R-:W-:Y:S01]  /*9890*/  @!PT LDS RZ, [RZ] ;  /* 0x00000000fffff984 */ /* 0x000fe20000000800 */
[----:B------:R3:W-:Y:S06]  /*98a0*/  MEMBAR.ALL.CTA ;  /* 0x0000000000007992 */ /* 0x0007ec0000008000 */
[----:B---3--:R-:W3:Y:S02]  /*98b0*/  FENCE.VIEW.ASYNC.S ;  /* 0x00000000000073c6 */ /* 0x008ee40000000000 */
[----:B---3--:R-:W-:Y:S06]  /*98c0*/  BAR.ARV 0x1, 0x120 ;  /* 0x0044800000007b1d */ /* 0x008fec0000002000 */
        /* <DEDUP_REMOVED lines=24> */
.L_x_7453:
[----:B------:R-:W-:Y:S05]  /*9a50*/  BSYNC B0 ;  /* 0x0000000000007941 */ /* 0x000fea0003800000 */
.L_x_7452:
[----:B------:R-:W-:Y:S05]  /*9a60*/  BRA `(.L_x_7451) ;  /* 0x00000008001c7947 */ /* 0x000fea0003800000 */
.L_x_7450:
        /* <DEDUP_REMOVED lines=31> */
.L_x_7455:
[----:B------:R-:W-:Y:S05]  /*9c60*/  BSYNC B0 ;  /* 0x0000000000007941 */ /* 0x000fea0003800000 */
.L_x_7454:
[----:B------:R-:W-:Y:S01]  /*9c70*/  ULDC UR5, c[0x0][0xa88] ;  /* 0x0002a20000057ab9 */ /* 0x000fe20000000800 */
[C---:B--2---:R-:W-:Y:S01]  /*9c80*/  IMAD R0, R8.reuse, UR6, RZ ;  /* 0x0000000608007c24 */ /* 0x044fe2000f8e02ff */
[----:B------:R-:W-:Y:S01]  /*9c90*/  UIADD3 UR42, -UR42, UR5, URZ ;  /* 0x000000052a2a7290 */ /* 0x000fe2000fffe13f */
[----:B------:R-:W-:Y:S01]  /*9ca0*/  IMAD.WIDE.U32 R4, R8, UR43, R18 ;  /* 0x0000002b08047c25 */ /* 0x000fe2000f8e0012 */
[----:B------:R-:W-:Y:S01]  /*9cb0*/  ULOP3.LUT UR46, URZ, UR46, URZ, 0x33, !UPT ;  /* 0x0000002e3f2e7292 */ /* 0x000fe2000f8e333f */
[----:B------:R-:W-:Y:S01]  /*9cc0*/  SHF.R.S32.HI R185, RZ, 0x1f, R184 ;  /* 0x0000001fffb97819 */ /* 0x000fe200000114b8 */
[----:B------:R-:W-:Y:S01]  /*9cd0*/  BSSY B0, `(.L_x_7456) ;  /* 0x0000021000007945 */ /* 0x000fe20003800000 */
[----:B----4-:R-:W-:Y:S01]  /*9ce0*/  IMAD R3, R9, UR43, R0 ;  /* 0x0000002b09037c24 */ /* 0x010fe2000f8e0200 */
        /* <DEDUP_REMOVED lines=31> */
.L_x_7457:
[----:B------:R-:W-:Y:S05]  /*9ee0*/  BSYNC B0 ;  /* 0x0000000000007941 */ /* 0x000fea0003800000 */
.L_x_7456:
        /* <DEDUP_REMOVED lines=15> */
[----:B-1----:R-:W-:Y:S01]  /*9fe0*/  LEA R12, P2, R4, UR6, 0x1 ;  /* 0x00000006040c7c11 */ /* 0x002fe2000f8408ff */
[----:B------:R-:W-:-:S05]  /*9ff0*/  IMAD.IADD R3, R5, 0x1, R3 ;  /* 0x0000000105037824 */ /* 0x000fca00078e0203 */
[----:B------:R-:W-:-:S05]  /*a000*/  LEA.HI.X R13, R4, UR7, R3, 0x1, P2 ;  /* 0x00000007040d7c11 */ /* 0x000fca00090f0c03 */
[----:B------:R2:W-:Y:S04]  /*a010*/  @!P3 STG.E.128 desc[UR52][R12.64], RZ ;  /* 0x000000ff0c00b986 */ /* 0x0005e8000c101d34 */
[----:B------:R2:W-:Y:S02]  /*a020*/  @!P4 STG.E.128 desc[UR52][R12.64+0x80], RZ ;  /* 0x000080ff0c00c986 */ /* 0x0005e4000c101d34 */
.L_x_7459:
[----:B------:R-:W-:Y:S05]  /*a030*/  BSYNC B0 ;  /* 0x0000000000007941 */ /* 0x000fea0003800000 */
.L_x_7458:
        /* <DEDUP_REMOVED lines=15> */
[----:B-12---:R-:W-:Y:S01]  /*a130*/  LEA R12, P0, R4, UR6, 0x1 ;  /* 0x00000006040c7c11 */ /* 0x006fe2000f8008ff */
[----:B------:R-:W-:-:S05]  /*a140*/  IMAD.IADD R3, R5, 0x1, R3 ;  /* 0x0000000105037824 */ /* 0x000fca00078e0203 */
[----:B------:R-:W-:-:S05]  /*a150*/  LEA.HI.X R13, R4, UR7, R3, 0x1, P0 ;  /* 0x00000007040d7c11 */ /* 0x000fca00080f0c03 */
[----:B------:R3:W-:Y:S04]  /*a160*/  @!P2 STG.E.128 desc[UR52][R12.64], RZ ;  /* 0x000000ff0c00a986 */ /* 0x0007e8000c101d34 */
[----:B------:R3:W-:Y:S02]  /*a170*/  @!P3 STG.E.128 desc[UR52][R12.64+0x80], RZ ;  /* 0x000080ff0c00b986 */ /* 0x0007e4000c101d34 */
.L_x_7461:
[----:B------:R-:W-:Y:S05]  /*a180*/  BSYNC B0 ;  /* 0x0000000000007941 */ /* 0x000fea0003800000 */
.L_x_7460:
        /* <DEDUP_REMOVED lines=20> */
.L_x_7462:
[----:B------:R-:W-:Y:S05]  /*a2d0*/  BSYNC B0 ;  /* 0x0000000000007941 */ /* 0x000fea0003800000 */
.L_x_7451:
[----:B------:R-:W5:Y:S02]  /*a2e0*/  LDC R0, c[0x0][0xda8] ;  /* 0x00036a00ff007b82 */ /* 0x000f640000000800 */
[----:B-----5:R-:W-:-:S13]  /*a2f0*/  ISETP.LE.AND P0, PT, R0, UR4, PT ;  /* 0x0000000400007c0c */ /* 0x020fda000bf03270 */
[----:B------:R-:W-:Y:S05]  /*a300*/  @!P0 BRA `(.L_x_7463) ;  /* 0xffffff6800ac8947 */ /* 0x000fea000383ffff */
[----:B------:R-:W-:Y:S05]  /*a310*/  EXIT ;  /* 0x000000000000794d */ /* 0x000fea0003800000 */
.L_x_7415:
        /* <DEDUP_REMOVED lines=14> */
[----:B------:R-:W-:Y:S01]  /*a400*/  IMAD.U32 R18, RZ, RZ, UR4 ;  /* 0x00000004ff127e24 */ /* 0x000fe2000f8e00ff */
[----:B------:R-:W-:Y:S01]  /*a410*/  ULDC UR48, c[0x0][0xc] ;  /* 0x0000030000307ab9 */ /* 0x000fe20000000800 */
[----:B------:R-:W-:Y:S01]  /*a420*/  IMAD.MOV.U32 R16, RZ, RZ, RZ ;  /* 0x000000ffff107224 */ /* 0x000fe200078e00ff */
[----:B------:R-:W-:Y:S01]  /*a430*/  ULDC.64 UR44, c[0x0][0x198] ;  /* 0x00006600002c7ab9 */ /* 0x000fe20000000a00 */
[----:B------:R-:W-:Y:S01]  /*a440*/  IMAD.MOV.U32 R17, RZ, RZ, 0x1 ;  /* 0x00000001ff117424 */ /* 0x000fe200078e00ff */
[----:B------:R-:W-:Y:S01]  /*a450*/  UMOV UR47, URZ ;  /* 0x0000003f002f7c82 */ /* 0x000fe20008000000 */
[----:B-1----:R-:W-:-:S07]  /*a460*/  LOP3.LUT R19, R2, 0x1f, RZ, 0xc0, !PT ;  /* 0x0000001f02137812 */ /* 0x002fce00078ec0ff */
.L_x_7512:
        /* <DEDUP_REMOVED lines=21> */
.L_x_7465:
[----:B------:R-:W-:Y:S01]  /*a5c0*/  ULDC UR9, c[0x0][0xdc4] ;  /* 0x0003710000097ab9 */ /* 0x000fe20000000800 */
[----:B------:R-:W-:Y:S01]  /*a5d0*/  UMOV UR7, UR8 ;  /* 0x0000000800077c82 */ /* 0x000fe20008000000 */
[----:B------:R-:W-:-:S11]  /*a5e0*/  UISETP.NE.AND UP0, UPT, UR9, 0x1, UPT ;  /* 0x000000010900788c */ /* 0x000fd6000bf05270 */
[----:B------:R-:W-:Y:S02]  /*a5f0*/  @UP0 ULDC.64 UR10, c[0x0][0xdc8] ;  /* 0x00037200000a0ab9 */ /* 0x000fe40000000a00 */
[----:B------:R-:W-:-:S04]  /*a600*/  UIMAD.WIDE.U32 UR4, UR8, UR10, URZ ;  /* 0x0000000a080472a5 */ /* 0x000fc8000f8e003f */
[----:B------:R-:W-:-:S04]  /*a610*/  @UP0 USHF.R.U32.HI UR7, URZ, UR11, UR5 ;  /* 0x0000000b3f070299 */ /* 0x000fc80008011605 */
[----:B------:R-:W-:-:S12]  /*a620*/  UIMAD UR4, UR7, UR9, URZ ;  /* 0x00000009070472a4 */ /* 0x000fd8000f8e023f */
.L_x_7466:
[----:B------:R-:W-:Y:S01]  /*a630*/  ULOP3.LUT UR5, URZ, UR7, URZ, 0x33, !UPT ;  /* 0x000000073f057292 */ /* 0x000fe2000f8e333f */
[----:B------:R-:W-:Y:S01]  /*a640*/  BSSY B6, `(.L_x_7467) ;  /* 0x000025e000067945 */ /* 0x000fe20003800000 */
[----:B------:R-:W-:Y:S01]  /*a650*/  ULDC.64 UR10, c[0x0][0x3f8] ;  /* 0x0000fe00000a7ab9 */ /* 0x000fe20000000a00 */
[----:B------:R-:W-:Y:S01]  /*a660*/  ULDC UR7, c[0x0][0xdac] ;  /* 0x00036b0000077ab9 */ /* 0x000fe20000000800 */
[----:B------:R-:W-:Y:S02]  /*a670*/  UISETP.NE.U32.AND UP0, UPT, UR10, URZ, UPT ;  /* 0x0000003f0a00728c */ /* 0x000fe4000bf05070 */
[----:B------:R-:W-:Y:S02]  /*a680*/  UIADD3 UR5, UR5, UR7, URZ ;  /* 0x0000000705057290 */ /* 0x000fe4000fffe03f */
[----:B------:R-:W-:Y:S02]  /*a690*/  UISETP.NE.AND.EX UP0, UPT, UR11, URZ, UPT, UP0 ;  /* 0x0000003f0b00728c */ /* 0x000fe4000bf05300 */
[----:B------:R-:W-:Y:S01]  /*a6a0*/  USHF.L.U32 UR41, UR5, 0x7, URZ ;  /* 0x0000000705297899 */ /* 0x000fe2000800063f */
[----:B------:R-:W-:Y:S01]  /*a6b0*/  ULDC UR7, c[0x0][0x404] ;  /* 0x0001010000077ab9 */ /* 0x000fe20000000800 */
[----:B------:R-:W-:Y:S01]  /*a6c0*/  ULDC UR10, c[0x0][0x288] ;  /* 0x0000a200000a7ab9 */ /* 0x000fe20000000800 */
[----:B------:R-:W-:-:S02]  /*a6d0*/  USEL UR7, UR7, 0x1, UP0 ;  /* 0x0000000107077887 */ /* 0x000fc40008000000 */
[----:B------:R-:W-:Y:S01]  /*a6e0*/  UIADD3 UR5, UR41, 0xff, -UR10 ;  /* 0x000000ff29057890 */ /* 0x000fe2000fffe80a */
[----:B------:R-:W-:Y:S02]  /*a6f0*/  ULDC UR9, c[0x0][0xdb8] ;  /* 0x00036e0000097ab9 */ /* 0x000fe40000000800 */
[----:B------:R-:W-:Y:S01]  /*a700*/  ULDC UR10, c[0x0][0x2e0] ;  /* 0x0000b800000a7ab9 */ /* 0x000fe20000000800 */
[----:B------:R-:W-:Y:S02]  /*a710*/  UISETP.NE.AND UP1, UPT, UR9, 0x1, UPT ;  /* 0x000000010900788c */ /* 0x000fe4000bf25270 */
[----:B------:R-:W-:Y:S02]  /*a720*/  UIMAD UR11, UR7, UR10, 0x7f ;  /* 0x0000007f070b74a4 */ /* 0x000fe4000f8e020a */
[----:B------:R-:W-:Y:S02]  /*a730*/  UIMAD UR5, UR7, UR10, UR5 ;  /* 0x0000000a070572a4 */ /* 0x000fe4000f8e0205 */
[----:B------:R-:W-:-:S02]  /*a740*/  USHF.R.S32.HI UR10, URZ, 0x1f, UR11 ;  /* 0x0000001f3f0a7899 */ /* 0x000fc4000801140b */
[----:B------:R-:W-:Y:S02]  /*a750*/  USHF.R.S32.HI UR7, URZ, 0x1f, UR5 ;  /* 0x0000001f3f077899 */ /* 0x000fe40008011405 */
[----:B------:R-:W-:Y:S02]  /*a760*/  ULEA.HI UR10, UR10, UR11, URZ, 0x7 ;  /* 0x0000000b0a0a7291 */ /* 0x000fe4000f8f383f */
[----:B------:R-:W-:Y:S02]  /*a770*/  ULEA.HI UR7, UR7, UR5, URZ, 0x7 ;  /* 0x0000000507077291 */ /* 0x000fe4000f8f383f */
[----:B------:R-:W-:Y:S02]  /*a780*/  USHF.R.S32.HI UR10, URZ, 0x7, UR10 ;  /* 0x000000073f0a7899 */ /* 0x000fe4000801140a */
[----:B------:R-:W-:Y:S02]  /*a790*/  USHF.R.S32.HI UR7, URZ, 0x7, UR7 ;  /* 0x000000073f077899 */ /* 0x000fe40008011407 */
[----:B------:R-:W-:-:S02]  /*a7a0*/  UIADD3 UR4, UR8, -UR4, URZ ;  /* 0x8000000408047290 */ /* 0x000fc4000fffe03f */
[----:B------:R-:W-:Y:S01]  /*a7b0*/  UISETP.LT.AND UP0, UPT, UR10, UR7, UPT ;  /* 0x000000070a00728c */ /* 0x000fe2000bf01270 */
[----:B------:R-:W-:-:S03]  /*a7c0*/  ULDC UR8, c[0x0][0xdc4] ;  /* 0x0003710000087ab9 */ /* 0x000fc60000000800 */
[----:B------:R-:W-:Y:S02]  /*a7d0*/  USEL UR39, UR10, UR7, UP0 ;  /* 0x000000070a277287 */ /* 0x000fe40008000000 */
[----:B------:R-:W-:-:S03]  /*a7e0*/  UIMAD UR6, UR6, UR8, UR4 ;  /* 0x00000008060672a4 */ /* 0x000fc6000f8e0204 */
[----:B------:R-:W-:Y:S01]  /*a7f0*/  @UP1 ULDC UR4, c[0x0][0xdbc] ;  /* 0x00036f0000041ab9 */ /* 0x000fe20000000800 */
[----:B------:R-:W-:Y:S01]  /*a800*/  ISETP.LT.AND P0, PT, RZ, UR39, PT ;  /* 0x00000027ff007c0c */ /* 0x000fe2000bf01270 */
[----:B------:R-:W-:Y:S01]  /*a810*/  UIMAD.WIDE.U32 UR4, UR6, UR4, URZ ;  /* 0x00000004060472a5 */ /* 0x000fe2000f8e003f */
[----:B------:R-:W-:Y:S01]  /*a820*/  @UP1 ULDC UR8, c[0x0][0xdc0] ;  /* 0x0003700000081ab9 */ /* 0x000fe20000000800 */
[----:B------:R-:W-:Y:S02]  /*a830*/  UMOV UR43, UR6 ;  /* 0x00000006002b7c82 */ /* 0x000fe40008000000 */
[----:B------:R-:W-:-:S04]  /*a840*/  @UP1 USHF.R.U32.HI UR43, URZ, UR8, UR5 ;  /* 0x000000083f2b1299 */ /* 0x000fc80008011605 */
[----:B------:R-:W-:-:S04]  /*a850*/  UIADD3 UR42, -UR43, URZ, URZ ;  /* 0x0000003f2b2a7290 */ /* 0x000fc8000fffe13f */
[----:B------:R-:W-:Y:S01]  /*a860*/  UIMAD UR42, UR9, UR42, UR6 ;  /* 0x0000002a092a72a4 */ /* 0x000fe2000f8e0206 */
[----:B------:R-:W-:Y:S11]  /*a870*/  @P0 BRA `(.L_x_7468) ;  /* 0x0000000000400947 */ /* 0x000ff60003800000 */
[----:B------:R-:W-:Y:S01]  /*a880*/  ISETP.NE.AND P0, PT, R19, RZ, PT ;  /* 0x000000ff1300720c */ /* 0x000fe20003f05270 */
[----:B------:R-:W-:-:S12]  /*a890*/  IMAD.MOV.U32 R13, RZ, RZ, R18 ;  /* 0x000000ffff0d7224 */ /* 0x000fd800078e0012 */
        /* <DEDUP_REMOVED lines=14> */
.L_x_7468:
        /* <DEDUP_REMOVED lines=23> */
.L_x_7470:
        /* <DEDUP_REMOVED lines=20> */
.L_x_7472:
        /* <DEDUP_REMOVED lines=16> */
.L_x_7471:
[----:B------:R-:W-:Y:S01]  /*ad30*/  ULDC.64 UR4, c[0x0][0x9f8] ;  /* 0x00027e0000047ab9 */ /* 0x000fe20000000a00 */
[----:B------:R-:W-:Y:S01]  /*ad40*/  IMAD.U32 R5, RZ, RZ, UR43 ;  /* 0x0000002bff057e24 */ /* 0x000fe2000f8e00ff */
[----:B------:R-:W-:Y:S01]  /*ad50*/  ISETP.NE.U32.AND P0, PT, RZ, UR4, PT ;  /* 0x00000004ff007c0c */ /* 0x000fe2000bf05070 */
[----:B------:R-:W-:Y:S01]  /*ad60*/  IMAD.U32 R0, RZ, RZ, UR43 ;  /* 0x0000002bff007e24 */ /* 0x000fe2000f8e00ff */
[----:B------:R-:W1:Y:S02]  /*ad70*/  LDC R4, c[0x0][0x428] ;  /* 0x00010a00ff047b82 */ /* 0x000e640000000800 */
[----:B------:R-:W-:-:S13]  /*ad80*/  ISETP.NE.AND.EX P0, PT, RZ, UR5, PT, P0 ;  /* 0x00000005ff007c0c */ /* 0x000fda000bf05300 */
[----:B------:R-:W2:Y:S02]  /*ad90*/  @P0 LDC.64 R2, c[0x0][0x9f8] ;  /* 0x00027e00ff020b82 */ /* 0x000ea40000000a00 */
[----:B--2---:R-:W-:-:S05]  /*ada0*/  @P0 IMAD.WIDE R2, R5, 0x4, R2 ;  /* 0x0000000405020825 */ /* 0x004fca00078e0202 */
[----:B------:R2:W3:Y:S01]  /*adb0*/  @P0 LDG.E R0, desc[UR52][R2.64] ;  /* 0x0000003402000981 */ /* 0x0004e2000c1e1900 */
[----:B-1----:R-:W-:Y:S01]  /*adc0*/  ISETP.NE.AND P0, PT, R4, 0x1, PT ;  /* 0x000000010400780c */ /* 0x002fe20003f05270 */
[----:B------:R-:W-:Y:S01]  /*add0*/  IMAD.U32 R4, RZ, RZ, UR42 ;  /* 0x0000002aff047e24 */ /* 0x000fe2000f8e00ff */
[----:B------:R-:W-:Y:S01]  /*ade0*/  ISETP.NE.AND P1, PT, R19, RZ, PT ;  /* 0x000000ff1300720c */ /* 0x000fe20003f25270 */
[----:B------:R-:W-:Y:S01]  /*adf0*/  UMOV UR40, URZ ;  /* 0x0000003f00287c82 */ /* 0x000fe20008000000 */
[----:B------:R-:W-:Y:S01]  /*ae00*/  UMOV UR8, 0x40 ;  /* 0x0000004000087882 */ /* 0x000fe20000000000 */
[----:B------:R-:W-:Y:S01]  /*ae10*/  UMOV UR9, UR41 ;  /* 0x0000002900097c82 */ /* 0x000fe20008000000 */
[----:B------:R-:W-:Y:S01]  /*ae20*/  UMOV UR10, UR42 ;  /* 0x0000002a000a7c82 */ /* 0x000fe20008000000 */
[----:B------:R-:W-:Y:S01]  /*ae30*/  UMOV UR11, UR43 ;  /* 0x0000002b000b7c82 */ /* 0x000fe20008000000 */
[----:B------:R-:W-:Y:S01]  /*ae40*/  UMOV UR6, 0xffffffff ;  /* 0xffffffff00067882 */ /* 0x000fe20000000000 */
[----:B--2---:R-:W1:Y:S06]  /*ae50*/  LDC.64 R2, c[0x0][0x3f8] ;  /* 0x0000fe00ff027b82 */ /* 0x004e6c0000000a00 */
[----:B------:R-:W-:-:S02]  /*ae60*/  VOTEU.ALL UP1, P1 ;  /* 0x00000000003f7886 */ /* 0x000fc40000820000 */
[----:B------:R-:W2:Y:S03]  /*ae70*/  @P0 LDC R5, c[0x0][0x42c] ;  /* 0x00010b00ff050b82 */ /* 0x000ea60000000800 */
[----:B------:R-:W-:-:S04]  /*ae80*/  @!UP1 UIADD3 UR4, UP0, UR44, 0x270, URZ ;  /* 0x000002702c049890 */ /* 0x000fc8000ff1e03f */
[----:B------:R-:W-:Y:S01]  /*ae90*/  @!UP1 UIADD3.X UR5, URZ, UR45, URZ, UP0, !UPT ;  /* 0x0000002d3f059290 */ /* 0x000fe200087fe43f */
[----:B------:R-:W4:Y:S08]  /*aea0*/  @P0 LDC R6, c[0x0][0x430] ;  /* 0x00010c00ff060b82 */ /* 0x000f300000000800 */
[----:B------:R1:W-:Y:S01]  /*aeb0*/  @!UP1 UTMAPF.L2.4D [UR40], [UR4] ;  /* 0x00000028040095b8 */ /* 0x0003e20008018000 */
[----:B--2---:R-:W-:Y:S01]  /*aec0*/  @P0 IMAD.HI.U32 R5, R5, UR42, RZ ;  /* 0x0000002a05050c27 */ /* 0x004fe2000f8e00ff */
[----:B------:R2:W-:Y:S04]  /*aed0*/  @!UP1 UTMAPF.L2.4D [UR8], [UR4] ;  /* 0x00000008040095b8 */ /* 0x0005e80008018000 */
[----:B----4-:R-:W-:Y:S01]  /*aee0*/  @P0 SHF.R.U32.HI R4, RZ, R6, R5 ;  /* 0x00000006ff040219 */ /* 0x010fe20000011605 */
[----:B------:R-:W-:Y:S01]  /*aef0*/  IMAD.U32 R5, RZ, RZ, UR39 ;  /* 0x00000027ff057e24 */ /* 0x000fe2000f8e00ff */
[----:B-1----:R-:W-:-:S03]  /*af00*/  ISETP.NE.U32.AND P0, PT, R2, RZ, PT ;  /* 0x000000ff0200720c */ /* 0x002fc60003f05070 */
[----:B------:R-:W-:Y:S01]  /*af10*/  VIADD R5, R5, 0xffffffff ;  /* 0xffffffff05057836 */ /* 0x000fe20000000000 */
[----:B------:R-:W-:-:S04]  /*af20*/  ISETP.NE.AND.EX P0, PT, R3, RZ, PT, P0 ;  /* 0x000000ff0300720c */ /* 0x000fc80003f05300 */
[----:B---3--:R-:W-:Y:S01]  /*af30*/  SEL R6, R0, RZ, !P0 ;  /* 0x000000ff00067207 */ /* 0x008fe20004000000 */
[----:B--2---:R-:W-:Y:S08]  /*af40*/  BRA.DIV UR6, `(.L_x_7473) ;  /* 0x0000002206e87947 */ /* 0x004ff0000b800000 */
.L_x_7524:
[----:B------:R-:W-:Y:S01]  /*af50*/  UMOV UR4, 0xffffffff ;  /* 0xffffffff00047882 */ /* 0x000fe20000000000 */
[----:B------:R-:W-:Y:S02]  /*af60*/  SHF.R.S32.HI R12, RZ, 0x1f, R0 ;  /* 0x0000001fff0c7819 */ /* 0x000fe40000011400 */
[----:B------:R-:W-:Y:S05]  /*af70*/  BRA.DIV UR4, `(.L_x_7474) ;  /* 0x0000002604087947 */ /* 0x000fea000b800000 */
[----:B------:R-:W-:-:S13]  /*af80*/  ELECT P6, URZ, PT ;  /* 0x00000000003f782f */ /* 0x000fda00038c0000 */
.L_x_7527:
        /* <DEDUP_REMOVED lines=21> */
.L_x_7476:
[----:B------:R-:W2:Y:S01]  /*b0e0*/  S2R R7, SR_TID.X ;  /* 0x0000000000077919 */ /* 0x000ea20000002100 */
[----:B-1----:R-:W-:Y:S02]  /*b0f0*/  LEA R8, R16, UR38, 0x3 ;  /* 0x0000002610087c11 */ /* 0x002fe4000f8e18ff */
[----:B--2---:R-:W-:Y:S02]  /*b100*/  LOP3.LUT R9, R7, 0x7f, RZ, 0xc0, !PT ;  /* 0x0000007f07097812 */ /* 0x004fe400078ec0ff */
[----:B------:R-:W-:Y:S02]  /*b110*/  SHF.L.U32 R7, R17, 0x1f, RZ ;  /* 0x0000001f11077819 */ /* 0x000fe400000006ff */
[----:B------:R-:W-:Y:S02]  /*b120*/  ISETP.NE.AND P3, PT, R9, RZ, PT ;  /* 0x000000ff0900720c */ /* 0x000fe40003f65270 */
[----:B------:R-:W1:Y:S02]  /*b130*/  SYNCS.PHASECHK.TRANS64.TRYWAIT P2, [R8+URZ+0x28840], R7 ;  /* 0x02884007080075a7 */ /* 0x000e64000804017f */
[----:B-1----:R-:W-:Y:S09]  /*b140*/  @!P2 BRA `(.L_x_7477) ;  /* 0x0000002000b4a947 */ /* 0x002ff20003800000 */
.L_x_7528:
[----:B------:R-:W-:Y:S05]  /*b150*/  @P3 BRA `(.L_x_7478) ;  /* 0x0000000000143947 */ /* 0x000fea0003800000 */
[----:B------:R-:W-:Y:S01]  /*b160*/  ISETP.NE.AND P2, PT, R19, RZ, PT ;  /* 0x000000ff1300720c */ /* 0x000fe20003f45270 */
[----:B-1----:R-:W-:-:S04]  /*b170*/  IMAD.MOV.U32 R7, RZ, RZ, 0x8000 ;  /* 0x00008000ff077424 */ /* 0x002fc800078e00ff */
[----:B------:R2:W-:Y:S08]  /*b180*/  SYNCS.ARRIVE.TRANS64 RZ, [R8+URZ+0x28830], R7 ;  /* 0x0288300708ff79a7 */ /* 0x0005f0000800003f */
[----:B------:R-:W-:Y:S05]  /*b190*/  @!P2 BRA `(.L_x_7478) ;  /* 0x000000000004a947 */ /* 0x000fea0003800000 */
[----:B------:R-:W-:Y:S01]  /*b1a0*/  BPT.TRAP 0x1 ;  /* 0x000000040000795c */ /* 0x000fe20000300000 */
.L_x_7478:
        /* <DEDUP_REMOVED lines=17> */
[----:B---3--:R-:W-:Y:S01]  /*b2c0*/  UMOV UR8, UR14 ;  /* 0x0000000e00087c82 */ /* 0x008fe20008000000 */
[----:B------:R-:W-:Y:S02]  /*b2d0*/  UMOV UR10, UR15 ;  /* 0x0000000f000a7c82 */ /* 0x000fe40008000000 */
[----:B------:R3:W-:Y:S02]  /*b2e0*/  UTMALDG.4D [UR8], [UR4], desc[UR6] ;  /* 0x00000608040075b4 */ /* 0x0007e40008019000 */
[----:B---3--:R-:W-:Y:S01]  /*b2f0*/  NOP ;  /* 0x0000000000007918 */ /* 0x008fe20000000000 */
.L_x_7475:
        /* <DEDUP_REMOVED lines=9> */
[----:B-12---:R-:W-:Y:S01]  /*b390*/  @P2 IMAD.MOV.U32 R7, RZ, RZ, 0x8000 ;  /* 0x00008000ff072424 */ /* 0x006fe200078e00ff */
        /* <DEDUP_REMOVED lines=21> */
.L_x_7529:
        /* <DEDUP_REMOVED lines=22> */
[----:B------:R-:W-:-:S11]  /*b650*/  UISETP.NE.AND UP0, UPT, UR7, 0x1, UPT ;  /* 0x000000010700788c */ /* 0x000fd6000bf05270 */
[----:B------:R-:W-:Y:S02]  /*b660*/  @UP0 ULDC.64 UR8, c[0x0][0x420] ;  /* 0x0001080000080ab9 */ /* 0x000fe40000000a00 */
[----:B------:R-:W-:-:S04]  /*b670*/  UIMAD.WIDE.U32 UR4, UR46, UR8, URZ ;  /* 0x000000082e0472a5 */ /* 0x000fc8000f8e003f */
[----:B------:R-:W-:-:S03]  /*b680*/  @UP0 USHF.R.U32.HI UR6, URZ, UR9, UR5 ;  /* 0x000000093f060299 */ /* 0x000fc60008011605 */
[----:B------:R-:W-:Y:S01]  /*b690*/  ULDC.64 UR8, c[0x0][0x408] ;  /* 0x0001020000087ab9 */ /* 0x000fe20000000a00 */
[----:B------:R-:W-:Y:S01]  /*b6a0*/  USHF.R.S32.HI UR4, URZ, 0x1f, UR6 ;  /* 0x0000001f3f047899 */ /* 0x000fe20008011406 */
[----:B------:R-:W-:Y:S02]  /*b6b0*/  IMAD R11, R12, UR8, RZ ;  /* 0x000000080c0b7c24 */ /* 0x000fe4000f8e02ff */
[----:B------:R-:W-:Y:S02]  /*b6c0*/  IMAD.U32 R8, RZ, RZ, UR6 ;  /* 0x00000006ff087e24 */ /* 0x000fe4000f8e00ff */
        /* <DEDUP_REMOVED lines=9> */
[----:B-1----:R-:W-:-:S07]  /*b760*/  IMAD.U32 R9, RZ, RZ, UR4 ;  /* 0x00000004ff097e24 */ /* 0x002fce000f8e00ff */
.L_x_7484:
[----:B------:R-:W1:Y:S01]  /*b770*/  S2R R2, SR_TID.X ;  /* 0x0000000000027919 */ /* 0x000e620000002100 */
[----:B------:R-:W-:Y:S02]  /*b780*/  LEA R3, R10, UR38, 0x3 ;  /* 0x000000260a037c11 */ /* 0x000fe4000f8e18ff */
[----:B-1----:R-:W-:Y:S02]  /*b790*/  LOP3.LUT R11, R2, 0x7f, RZ, 0xc0, !PT ;  /* 0x0000007f020b7812 */ /* 0x002fe400078ec0ff */
[----:B------:R-:W-:Y:S02]  /*b7a0*/  SHF.L.U32 R2, R7, 0x1f, RZ ;  /* 0x0000001f07027819 */ /* 0x000fe400000006ff */
[----:B------:R-:W-:Y:S02]  /*b7b0*/  ISETP.NE.AND P2, PT, R11, RZ, PT ;  /* 0x000000ff0b00720c */ /* 0x000fe40003f45270 */
[----:B------:R-:W1:Y:S02]  /*b7c0*/  SYNCS.PHASECHK.TRANS64.TRYWAIT P3, [R3+URZ+0x28840], R2 ;  /* 0x02884002030075a7 */ /* 0x000e64000806017f */
[----:B-1----:R-:W-:Y:S09]  /*b7d0*/  @!P3 BRA `(.L_x_7485) ;  /* 0x0000001c003cb947 */ /* 0x002ff20003800000 */
.L_x_7530:
[----:B------:R-:W-:Y:S05]  /*b7e0*/  @P2 BRA `(.L_x_7486) ;  /* 0x0000000000142947 */ /* 0x000fea0003800000 */
[----:B------:R-:W-:Y:S01]  /*b7f0*/  ISETP.NE.AND P3, PT, R19, RZ, PT ;  /* 0x000000ff1300720c */ /* 0x000fe20003f65270 */
[----:B-1----:R-:W-:-:S04]  /*b800*/  IMAD.MOV.U32 R2, RZ, RZ, 0x8000 ;  /* 0x00008000ff027424 */ /* 0x002fc800078e00ff */
[----:B------:R2:W-:Y:S08]  /*b810*/  SYNCS.ARRIVE.TRANS64 RZ, [R3+URZ+0x28830], R2 ;  /* 0x0288300203ff79a7 */ /* 0x0005f0000800003f */
[----:B------:R-:W-:Y:S05]  /*b820*/  @!P3 BRA `(.L_x_7486) ;  /* 0x000000000004b947 */ /* 0x000fea0003800000 */
[----:B------:R-:W-:Y:S01]  /*b830*/  BPT.TRAP 0x1 ;  /* 0x000000040000795c */ /* 0x000fe20000300000 */
.L_x_7486:
        /* <DEDUP_REMOVED lines=12> */
[----:B-12---:R-:W-:Y:S01]  /*b900*/  SHF.L.U32 R3, R17, 0x1f, RZ ;  /* 0x0000001f11037819 */ /* 0x006fe200000006ff */
        /* <DEDUP_REMOVED lines=13> */
.L_x_7531:
[----:B------:R-:W-:Y:S05]  /*b9e0*/  @P2 BRA `(.L_x_7488) ;  /* 0x0000000000182947 */ /* 0x000fea0003800000 */
[----:B------:R-:W-:Y:S01]  /*b9f0*/  ISETP.NE.AND P2, PT, R19, RZ, PT ;  /* 0x000000ff1300720c */ /* 0x000fe20003f45270 */
[----:B-1----:R-:W-:Y:S01]  /*ba00*/  IMAD.MOV.U32 R3, RZ, RZ, 0x8000 ;  /* 0x00008000ff037424 */ /* 0x002fe200078e00ff */
[----:B------:R-:W-:-:S04]  /*ba10*/  LEA R2, R16, UR38, 0x3 ;  /* 0x0000002610027c11 */ /* 0x000fc8000f8e18ff */
[----:B------:R2:W-:Y:S07]  /*ba20*/  SYNCS.ARRIVE.TRANS64 RZ, [R2+URZ+0x28850], R3 ;  /* 0x0288500302ff79a7 */ /* 0x0005ee000800003f */
[----:B------:R-:W-:Y:S05]  /*ba30*/  @!P2 BRA `(.L_x_7488) ;  /* 0x000000000004a947 */ /* 0x000fea0003800000 */
[----:B------:R-:W-:Y:S01]  /*ba40*/  BPT.TRAP 0x1 ;  /* 0x000000040000795c */ /* 0x000fe20000300000 */
.L_x_7488:
        /* <DEDUP_REMOVED lines=19> */
[----:B---3--:R-:W-:Y:S01]  /*bb80*/  UMOV UR8, UR14 ;  /* 0x0000000e00087c82 */ /* 0x008fe20008000000 */
[----:B------:R-:W-:Y:S02]  /*bb90*/  UMOV UR10, UR15 ;  /* 0x0000000f000a7c82 */ /* 0x000fe40008000000 */
[----:B------:R3:W-:Y:S02]  /*bba0*/  UTMALDG.4D [UR8], [UR4], desc[UR6] ;  /* 0x00000608040075b4 */ /* 0x0007e40008019000 */
[----:B---3--:R-:W-:Y:S01]  /*bbb0*/  NOP ;  /* 0x0000000000007918 */ /* 0x008fe20000000000 */
.L_x_7483:
[----:B------:R-:W-:Y:S05]  /*bbc0*/  BSYNC B0 ;  /* 0x0000000000007941 */ /* 0x000fea0003800000 */
.L_x_7482:
[----:B------:R-:W-:Y:S01]  /*bbd0*/  UIADD3 UR4, UR39, -0x3, URZ ;  /* 0xfffffffd27047890 */ /* 0x000fe2000fffe03f */
[----:B------:R-:W-:Y:S02]  /*bbe0*/  IMAD.MOV.U32 R17, RZ, RZ, R7 ;  /* 0x000000ffff117224 */ /* 0x000fe400078e0007 */
[----:B------:R-:W-:-:S03]  /*bbf0*/  IMAD.MOV.U32 R16, RZ, RZ, R10 ;  /* 0x000000ffff107224 */ /* 0x000fc600078e000a */
[----:B------:R-:W-:-:S07]  /*bc00*/  IMAD.U32 R7, RZ, RZ, UR4 ;  /* 0x00000004ff077e24 */ /* 0x000fce000f8e00ff */
.L_x_7481:
[----:B------:R-:W-:Y:S01]  /*bc10*/  ISETP.NE.AND P2, PT, RZ, UR46, PT ;  /* 0x0000002eff007c0c */ /* 0x000fe2000bf45270 */
[----:B------:R-:W-:-:S12]  /*bc20*/  BSSY B0, `(.L_x_7480) ;  /* 0x00000c5000007945 */ /* 0x000fd80003800000 */
[----:B------:R-:W-:Y:S05]  /*bc30*/  @!P2 BRA `(.L_x_7489) ;  /* 0x0000000c000ca947 */ /* 0x000fea0003800000 */
[----:B------:R-:W-:-:S07]  /*bc40*/  IMAD.MOV.U32 R8, RZ, RZ, R6 ;  /* 0x000000ffff087224 */ /* 0x000fce00078e0006 */
.L_x_7504:
[----:B------:R-:W-:Y:S01]  /*bc50*/  VIADD R10, R16, 0x1 ;  /* 0x00000001100a7836 */ /* 0x000fe20000000000 */
        /* <DEDUP_REMOVED lines=26> */
.L_x_7492:
[----:B------:R-:W1:Y:S01]  /*be00*/  S2R R2, SR_TID.X ;  /* 0x0000000000027919 */ /* 0x000e620000002100 */
[----:B------:R-:W-:Y:S02]  /*be10*/  LEA R3, R10, UR38, 0x3 ;  /* 0x000000260a037c11 */ /* 0x000fe4000f8e18ff */
[----:B-1----:R-:W-:Y:S02]  /*be20*/  LOP3.LUT R9, R2, 0x7f, RZ, 0xc0, !PT ;  /* 0x0000007f02097812 */ /* 0x002fe400078ec0ff */
[----:B------:R-:W-:Y:S02]  /*be30*/  SHF.L.U32 R2, R11, 0x1f, RZ ;  /* 0x0000001f0b027819 */ /* 0x000fe400000006ff */
[----:B------:R-:W-:Y:S02]  /*be40*/  ISETP.NE.AND P2, PT, R9, RZ, PT ;  /* 0x000000ff0900720c */ /* 0x000fe40003f45270 */
[----:B------:R-:W1:Y:S02]  /*be50*/  SYNCS.PHASECHK.TRANS64.TRYWAIT P3, [R3+URZ+0x28840], R2 ;  /* 0x02884002030075a7 */ /* 0x000e64000806017f */
[----:B-1----:R-:W-:Y:S09]  /*be60*/  @!P3 BRA `(.L_x_7493) ;  /* 0x0000001400c0b947 */ /* 0x002ff20003800000 */
.L_x_7532:
[----:B------:R-:W-:Y:S05]  /*be70*/  @P2 BRA `(.L_x_7494) ;  /* 0x0000000000142947 */ /* 0x000fea0003800000 */
[----:B------:R-:W-:Y:S01]  /*be80*/  ISETP.NE.AND P3, PT, R19, RZ, PT ;  /* 0x000000ff1300720c */ /* 0x000fe20003f65270 */
[----:B-1----:R-:W-:-:S04]  /*be90*/  IMAD.MOV.U32 R2, RZ, RZ, 0x8000 ;  /* 0x00008000ff027424 */ /* 0x002fc800078e00ff */
[----:B------:R2:W-:Y:S08]  /*bea0*/  SYNCS.ARRIVE.TRANS64 RZ, [R3+URZ+0x28830], R2 ;  /* 0x0288300203ff79a7 */ /* 0x0005f0000800003f */
[----:B------:R-:W-:Y:S05]  /*beb0*/  @!P3 BRA `(.L_x_7494) ;  /* 0x000000000004b947 */ /* 0x000fea0003800000 */
[----:B------:R-:W-:Y:S01]  /*bec0*/  BPT.TRAP 0x1 ;  /* 0x000000040000795c */ /* 0x000fe20000300000 */
.L_x_7494:
        /* <DEDUP_REMOVED lines=14> */
[----:B-12---:R-:W-:Y:S01]  /*bfb0*/  LEA R2, R16, UR17, 0x3 ;  /* 0x0000001110027c11 */ /* 0x006fe2000f8e18ff */
        /* <DEDUP_REMOVED lines=11> */
.L_x_7533:
[----:B------:R-:W-:Y:S05]  /*c070*/  @P2 BRA `(.L_x_7496) ;  /* 0x0000000000142947 */ /* 0x000fea0003800000 */
[----:B------:R-:W-:Y:S01]  /*c080*/  ISETP.NE.AND P2, PT, R19, RZ, PT ;  /* 0x000000ff1300720c */ /* 0x000fe20003f45270 */
[----:B------:R-:W-:-:S04]  /*c090*/  IMAD.MOV.U32 R3, RZ, RZ, 0x8000 ;  /* 0x00008000ff037424 */ /* 0x000fc800078e00ff */
[----:B------:R2:W-:Y:S08]  /*c0a0*/  SYNCS.ARRIVE.TRANS64 RZ, [R2+URZ+0x50], R3 ;  /* 0x0000500302ff79a7 */ /* 0x0005f0000800003f */
[----:B------:R-:W-:Y:S05]  /*c0b0*/  @!P2 BRA `(.L_x_7496) ;  /* 0x000000000004a947 */ /* 0x000fea0003800000 */
[----:B------:R-:W-:Y:S01]  /*c0c0*/  BPT.TRAP 0x1 ;  /* 0x000000040000795c */ /* 0x000fe20000300000 */
.L_x_7496:
        /* <DEDUP_REMOVED lines=23> */
.L_x_7491:
[----:B------:R-:W-:Y:S05]  /*c240*/  BSYNC B1 ;  /* 0x0000000000017941 */ /* 0x000fea0003800000 */
.L_x_7490:
[----:B------:R-:W-:Y:S01]  /*c250*/  VIADD R16, R10, 0x1 ;  /* 0x000000010a107836 */ /* 0x000fe20000000000 */
[----:B------:R-:W-:Y:S04]  /*c260*/  BSSY B1, `(.L_x_7497) ;  /* 0x000005d000017945 */ /* 0x000fe80003800000 */
        /* <DEDUP_REMOVED lines=24> */
.L_x_7499:
[----:B------:R-:W1:Y:S01]  /*c3f0*/  S2R R2, SR_TID.X ;  /* 0x0000000000027919 */ /* 0x000e620000002100 */
[----:B------:R-:W-:Y:S02]  /*c400*/  SHF.L.U32 R3, R17, 0x1f, RZ ;  /* 0x0000001f11037819 */ /* 0x000fe400000006ff */
[----:B-1----:R-:W-:Y:S02]  /*c410*/  LOP3.LUT R9, R2, 0x7f, RZ, 0xc0, !PT ;  /* 0x0000007f02097812 */ /* 0x002fe400078ec0ff */
[----:B------:R-:W-:Y:S02]  /*c420*/  LEA R2, R16, UR38, 0x3 ;  /* 0x0000002610027c11 */ /* 0x000fe4000f8e18ff */
[----:B------:R-:W-:Y:S02]  /*c430*/  ISETP.NE.AND P2, PT, R9, RZ, PT ;  /* 0x000000ff0900720c */ /* 0x000fe40003f45270 */
[----:B------:R-:W1:Y:S02]  /*c440*/  SYNCS.PHASECHK.TRANS64.TRYWAIT P3, [R2+URZ+0x28840], R3 ;  /* 0x02884003020075a7 */ /* 0x000e64000806017f */
[----:B-1----:R-:W-:Y:S09]  /*c450*/  @!P3 BRA `(.L_x_7500) ;  /* 0x00000010006cb947 */ /* 0x002ff20003800000 */
.L_x_7534:
[----:B------:R-:W-:Y:S05]  /*c460*/  @P2 BRA `(.L_x_7501) ;  /* 0x0000000000142947 */ /* 0x000fea0003800000 */
[----:B------:R-:W-:Y:S01]  /*c470*/  ISETP.NE.AND P3, PT, R19, RZ, PT ;  /* 0x000000ff1300720c */ /* 0x000fe20003f65270 */
[----:B-1----:R-:W-:-:S04]  /*c480*/  IMAD.MOV.U32 R3, RZ, RZ, 0x8000 ;  /* 0x00008000ff037424 */ /* 0x002fc800078e00ff */
[----:B------:R2:W-:Y:S08]  /*c490*/  SYNCS.ARRIVE.TRANS64 RZ, [R2+URZ+0x28830], R3 ;  /* 0x0288300302ff79a7 */ /* 0x0005f0000800003f */
[----:B------:R-:W-:Y:S05]  /*c4a0*/  @!P3 BRA `(.L_x_7501) ;  /* 0x000000000004b947 */ /* 0x000fea0003800000 */
[----:B------:R-:W-:Y:S01]  /*c4b0*/  BPT.TRAP 0x1 ;  /* 0x000000040000795c */ /* 0x000fe20000300000 */
.L_x_7501:
        /* <DEDUP_REMOVED lines=12> */
[----:B-12---:R-:W-:Y:S01]  /*c580*/  LEA R2, R10, UR17, 0x3 ;  /* 0x000000110a027c11 */ /* 0x006fe2000f8e18ff */
        /* <DEDUP_REMOVED lines=13> */
.L_x_7535:
[----:B------:R-:W-:Y:S05]  /*c660*/  @P2 BRA `(.L_x_7503) ;  /* 0x0000000000142947 */ /* 0x000fea0003800000 */
[----:B------:R-:W-:Y:S01]  /*c670*/  ISETP.NE.AND P2, PT, R19, RZ, PT ;  /* 0x000000ff1300720c */ /* 0x000fe20003f45270 */
[----:B------:R-:W-:-:S04]  /*c680*/  IMAD.MOV.U32 R3, RZ, RZ, 0x8000 ;  /* 0x00008000ff037424 */ /* 0x000fc800078e00ff */
[----:B------:R2:W-:Y:S08]  /*c690*/  SYNCS.ARRIVE.TRANS64 RZ, [R2+URZ+0x50], R3 ;  /* 0x0000500302ff79a7 */ /* 0x0005f0000800003f */
[----:B------:R-:W-:Y:S05]  /*c6a0*/  @!P2 BRA `(.L_x_7503) ;  /* 0x000000000004a947 */ /* 0x000fea0003800000 */
[----:B------:R-:W-:Y:S01]  /*c6b0*/  BPT.TRAP 0x1 ;  /* 0x000000040000795c */ /* 0x000fe20000300000 */
.L_x_7503:
        /* <DEDUP_REMOVED lines=23> */
.L_x_7498:
[----:B------:R-:W-:Y:S05]  /*c830*/  BSYNC B1 ;  /* 0x0000000000017941 */ /* 0x000fea0003800000 */
.L_x_7497:
[C---:B------:R-:W-:Y:S01]  /*c840*/  ISETP.GT.AND P2, PT, R7.reuse, 0x1, PT ;  /* 0x000000010700780c */ /* 0x040fe20003f44270 */
[----:B------:R-:W-:-:S12]  /*c850*/  VIADD R7, R7, 0xfffffffe ;  /* 0xfffffffe07077836 */ /* 0x000fd80000000000 */
[----:B------:R-:W-:Y:S05]  /*c860*/  @P2 BRA `(.L_x_7504) ;  /* 0xfffffff000f82947 */ /* 0x000fea000383ffff */
.L_x_7489:
[----:B------:R-:W-:Y:S05]  /*c870*/  BSYNC B0 ;  /* 0x0000000000007941 */ /* 0x000fea0003800000 */
.L_x_7480:
[----:B------:R-:W-:Y:S04]  /*c880*/  BSSY B0, `(.L_x_7505) ;  /* 0x000000e000007945 */ /* 0x000fe80003800000 */
[----:B------:R-:W-:Y:S05]  /*c890*/  @P1 BRA `(.L_x_7506) ;  /* 0x0000000000301947 */ /* 0x000fea0003800000 */
[----:B-1----:R-:W1:Y:S01]  /*c8a0*/  S2R R7, SR_LANEID ;  /* 0x0000000000077919 */ /* 0x002e620000000000 */
[----:B------:R-:W-:Y:S01]  /*c8b0*/  VOTEU.ANY UR4, UPT, PT ;  /* 0x0000000000047886 */ /* 0x000fe200038e0100 */
[----:B--2---:R-:W2:Y:S01]  /*c8c0*/  LDC.64 R2, c[0x0][0xdf0] ;  /* 0x00037c00ff027b82 */ /* 0x004ea20000000a00 */
        /* <DEDUP_REMOVED lines=9> */
.L_x_7506:
[----:B------:R-:W-:Y:S05]  /*c960*/  BSYNC B0 ;  /* 0x0000000000007941 */ /* 0x000fea0003800000 */
.L_x_7505:
        /* <DEDUP_REMOVED lines=9> */
.L_x_7536:
[----:B------:R-:W-:Y:S05]  /*ca00*/  @P1 BRA `(.L_x_7510) ;  /* 0x0000000000141947 */ /* 0x000fea0003800000 */
[----:B------:R-:W-:Y:S01]  /*ca10*/  ISETP.NE.AND P0, PT, R19, RZ, PT ;  /* 0x000000ff1300720c */ /* 0x000fe20003f05270 */
[----:B-1----:R-:W-:-:S04]  /*ca20*/  IMAD.MOV.U32 R0, RZ, RZ, 0x8000 ;  /* 0x00008000ff007424 */ /* 0x002fc800078e00ff */
[----:B------:R2:W-:Y:S08]  /*ca30*/  SYNCS.ARRIVE.TRANS64 RZ, [R3+URZ+0x28850], R0 ;  /* 0x0288500003ff79a7 */ /* 0x0005f0000800003f */
[----:B------:R-:W-:Y:S05]  /*ca40*/  @!P0 BRA `(.L_x_7510) ;  /* 0x0000000000048947 */ /* 0x000fea0003800000 */
[----:B------:R-:W-:Y:S01]  /*ca50*/  BPT.TRAP 0x1 ;  /* 0x000000040000795c */ /* 0x000fe20000300000 */
.L_x_7510:
        /* <DEDUP_REMOVED lines=21> */
.L_x_7508:
[----:B------:R-:W-:Y:S05]  /*cbb0*/  BSYNC B0 ;  /* 0x0000000000007941 */ /* 0x000fea0003800000 */
.L_x_7507:
[----:B------:R-:W-:Y:S02]  /*cbc0*/  VIADD R16, R16, 0x1 ;  /* 0x0000000110107836 */ /* 0x000fe40000000000 */
[----:B------:R-:W-:-:S03]  /*cbd0*/  IMAD.MOV.U32 R13, RZ, RZ, R18 ;  /* 0x000000ffff0d7224 */ /* 0x000fc600078e0012 */
[----:B------:R-:W-:-:S04]  /*cbe0*/  ISETP.NE.AND P0, PT, R16, 0x2, PT ;  /* 0x000000021000780c */ /* 0x000fc80003f05270 */
[----:B-12---:R-:W-:Y:S02]  /*cbf0*/  SEL R0, RZ, 0x1, P0 ;  /* 0x00000001ff007807 */ /* 0x006fe40000000000 */
[----:B------:R-:W-:Y:S02]  /*cc00*/  SEL R16, R16, RZ, P0 ;  /* 0x000000ff10107207 */ /* 0x000fe40000000000 */
[----:B------:R-:W-:-:S07]  /*cc10*/  LOP3.LUT R17, R17, R0, RZ, 0x3c, !PT ;  /* 0x0000000011117212 */ /* 0x000fce00078e3cff */
.L_x_7469:
[----:B------:R-:W-:Y:S05]  /*cc20*/  BSYNC B6 ;  /* 0x0000000000067941 */ /* 0x000fea0003800000 */
.L_x_7467:
[----:B------:R-:W-:-:S03]  /*cc30*/  UMOV UR4, 0xffffffff ;  /* 0xffffffff00047882 */ /* 0x000fc60000000000 */
[----:B------:R-:W-:Y:S05]  /*cc40*/  BRA.DIV UR4, `(.L_x_7511) ;  /* 0x0000000a04ac7947 */ /* 0x000fea000b800000 */
[----:B------:R1:W2:Y:S02]  /*cc50*/  SHFL.IDX PT, R14, R13, RZ, 0x1f ;  /* 0x00001fff0d0e7589 */ /* 0x0002a400000e0000 */
.L_x_7539:
        /* <DEDUP_REMOVED lines=12> */
.L_x_7464:
        /* <DEDUP_REMOVED lines=11> */
.L_x_7540:
        /* <DEDUP_REMOVED lines=14> */
.L_x_7516:
        /* <DEDUP_REMOVED lines=12> */
.L_x_7541:
[----:B------:R-:W3:Y:S02]  /*cf70*/  SYNCS.PHASECHK.TRANS64.TRYWAIT P0, [R3+URZ], R0 ;  /* 0x00000000030075a7 */ /* 0x000ee4000800017f */
[----:B---3--:R-:W-:Y:S05]  /*cf80*/  @!P0 BRA `(.L_x_7518) ;  /* 0x0000000800288947 */ /* 0x008fea0003800000 */
.L_x_7542:
[----:B------:R-:W-:Y:S05]  /*cf90*/  @!P2 BRA `(.L_x_7519) ;  /* 0x000000000004a947 */ /* 0x000fea0003800000 */
[----:B------:R-:W-:Y:S01]  /*cfa0*/  BPT.TRAP 0x1 ;  /* 0x000000040000795c */ /* 0x000fe20000300000 */
.L_x_7519:
[----:B---3--:R-:W-:-:S04]  /*cfb0*/  VIADD R3, R7, 0x28860 ;  /* 0x0002886007037836 */ /* 0x008fc80000000000 */
[----:B--2---:R-:W-:-:S04]  /*cfc0*/  IMAD R5, R16, 0x8, R3 ;  /* 0x0000000810057824 */ /* 0x004fc800078e0203 */
[----:B------:R-:W2:Y:S02]  /*cfd0*/  SYNCS.PHASECHK.TRANS64.TRYWAIT P0, [R5+URZ], R4 ;  /* 0x00000004050075a7 */ /* 0x000ea4000800017f */
[----:B--2---:R-:W-:Y:S05]  /*cfe0*/  @!P0 BRA `(.L_x_7520) ;  /* 0x0000000800248947 */ /* 0x004fea0003800000 */
.L_x_7543:
[----:B------:R-:W-:-:S07]  /*cff0*/  IMAD R3, R2, 0x8, R3 ;  /* 0x0000000802037824 */ /* 0x000fce00078e0203 */
.L_x_7521:
[----:B---3--:R3:W4:Y:S02]  /*d000*/  SYNCS.PHASECHK.TRANS64.TRYWAIT P0, [R3+URZ], R0 ;  /* 0x00000000030075a7 */ /* 0x008724000800017f */
[----:B----4-:R-:W-:Y:S05]  /*d010*/  @!P0 NANOSLEEP.SYNCS 0x989680 ;  /* 0x009896800000895d */ /* 0x010fea0003900000 */
[----:B------:R-:W4:Y:S02]  /*d020*/  @!P0 SYNCS.PHASECHK.TRANS64 P0, [R3+URZ], R0 ;  /* 0x00000000030085a7 */ /* 0x000f24000800007f */
[----:B----4-:R-:W-:Y:S05]  /*d030*/  @!P0 BRA `(.L_x_7521) ;  /* 0xfffffffc00f08947 */ /* 0x010fea000383ffff */
.L_x_7515:
[----:B------:R-:W-:Y:S05]  /*d040*/  BSYNC B0 ;  /* 0x0000000000007941 */ /* 0x000fea0003800000 */
.L_x_7514:
[----:B------:R-:W-:Y:S05]  /*d050*/  EXIT ;  /* 0x000000000000794d */ /* 0x000fea0003800000 */
.L_x_7421:
[----:B-1----:R-:W-:-:S04]  /*d060*/  IMAD.U32 R3, RZ, RZ, UR38 ;  /* 0x00000026ff037e24 */ /* 0x002fc8000f8e00ff */
[----:B------:R1:W2:Y:S03]  /*d070*/  SYNCS.PHASECHK.TRANS64.TRYWAIT P1, [R3+URZ+0x28800], R0 ;  /* 0x02880000030075a7 */ /* 0x0002a6000802017f */
[----:B--2---:R-:W-:Y:S05]  /*d080*/  @!P1 NANOSLEEP.SYNCS 0x989680 ;  /* 0x009896800000995d */ /* 0x004fea0003900000 */
[----:B------:R-:W2:Y:S02]  /*d090*/  @!P1 SYNCS.PHASECHK.TRANS64 P1, [R3+URZ+0x28800], R0 ;  /* 0x02880000030095a7 */ /* 0x000ea4000802007f */
[----:B--2---:R-:W-:Y:S05]  /*d0a0*/  @!P1 BRA `(.L_x_7421) ;  /* 0xfffffffc00ec9947 */ /* 0x004fea000383ffff */
[----:B------:R-:W-:Y:S05]  /*d0b0*/  BRA `(.L_x_7522) ;  /* 0xffffff4400687947 */ /* 0x000fea000383ffff */
.L_x_7425:
[----:B--2---:R2:W3:Y:S02]  /*d0c0*/  SYNCS.PHASECHK.TRANS64.TRYWAIT P2, [R3+URZ+0x28830], R0 ;  /* 0x02883000030075a7 */ /* 0x0044e4000804017f */
[----:B---3--:R-:W-:Y:S05]  /*d0d0*/  @!P2 NANOSLEEP.SYNCS 0x989680 ;  /* 0x009896800000a95d */ /* 0x008fea0003900000 */
[----:B------:R-:W3:Y:S02]  /*d0e0*/  @!P2 SYNCS.PHASECHK.TRANS64 P2, [R3+URZ+0x28830], R0 ;  /* 0x028830000300a5a7 */ /* 0x000ee4000804007f */
[----:B---3--:R-:W-:Y:S05]  /*d0f0*/  @!P2 BRA `(.L_x_7425) ;  /* 0xfffffffc00f0a947 */ /* 0x008fea000383ffff */
[----:B------:R-:W-:Y:S05]  /*d100*/  BRA `(.L_x_7424) ;  /* 0xffffff4400907947 */ /* 0x000fea000383ffff */
.L_x_7430:
[----:B--2---:R-:W-:-:S04]  /*d110*/  IMAD.U32 R5, RZ, RZ, UR10 ;  /* 0x0000000aff057e24 */ /* 0x004fc8000f8e00ff */
[----:B------:R2:W3:Y:S03]  /*d120*/  SYNCS.PHASECHK.TRANS64.TRYWAIT P2, [R5+URZ+0x28830], R0 ;  /* 0x02883000050075a7 */ /* 0x0004e6000804017f */
[----:B---3--:R-:W-:Y:S05]  /*d130*/  @!P2 NANOSLEEP.SYNCS 0x989680 ;  /* 0x009896800000a95d */ /* 0x008fea0003900000 */
[----:B------:R-:W3:Y:S02]  /*d140*/  @!P2 SYNCS.PHASECHK.TRANS64 P2, [R5+URZ+0x28830], R0 ;  /* 0x028830000500a5a7 */ /* 0x000ee4000804007f */
[----:B---3--:R-:W-:Y:S05]  /*d150*/  @!P2 BRA `(.L_x_7430) ;  /* 0xfffffffc00eca947 */ /* 0x008fea000383ffff */
[----:B------:R-:W-:Y:S05]  /*d160*/  BRA `(.L_x_7427) ;  /* 0xffffff6c00707947 */ /* 0x000fea000383ffff */
.L_x_7434:
[----:B--2---:R-:W-:-:S04]  /*d170*/  IMAD.U32 R5, RZ, RZ, UR10 ;  /* 0x0000000aff057e24 */ /* 0x004fc8000f8e00ff */
[----:B------:R2:W3:Y:S03]  /*d180*/  SYNCS.PHASECHK.TRANS64.TRYWAIT P2, [R5+URZ+0x28850], R0 ;  /* 0x02885000050075a7 */ /* 0x0004e6000804017f */
[----:B---3--:R-:W-:Y:S05]  /*d190*/  @!P2 NANOSLEEP.SYNCS 0x989680 ;  /* 0x009896800000a95d */ /* 0x008fea0003900000 */
[----:B------:R-:W3:Y:S02]  /*d1a0*/  @!P2 SYNCS.PHASECHK.TRANS64 P2, [R5+URZ+0x28850], R0 ;  /* 0x028850000500a5a7 */ /* 0x000ee4000804007f */
[----:B---3--:R-:W-:Y:S05]  /*d1b0*/  @!P2 BRA `(.L_x_7434) ;  /* 0xfffffffc00eca947 */ /* 0x008fea000383ffff */
[----:B------:R-:W-:Y:S05]  /*d1c0*/  BRA `(.L_x_7431) ;  /* 0xffffff7000347947 */ /* 0x000fea000383ffff */
.L_x_7440:
[----:B--2---:R-:W-:-:S04]  /*d1d0*/  IMAD.U32 R5, RZ, RZ, UR10 ;  /* 0x0000000aff057e24 */ /* 0x004fc8000f8e00ff */
[----:B------:R2:W3:Y:S03]  /*d1e0*/  SYNCS.PHASECHK.TRANS64.TRYWAIT P2, [R5+URZ+0x28830], R0 ;  /* 0x02883000050075a7 */ /* 0x0004e6000804017f */
[----:B---3--:R-:W-:Y:S05]  /*d1f0*/  @!P2 NANOSLEEP.SYNCS 0x989680 ;  /* 0x009896800000a95d */ /* 0x008fea0003900000 */
[----:B------:R-:W3:Y:S02]  /*d200*/  @!P2 SYNCS.PHASECHK.TRANS64 P2, [R5+URZ+0x28830], R0 ;  /* 0x028830000500a5a7 */ /* 0x000ee4000804007f */
[----:B---3--:R-:W-:Y:S05]  /*d210*/  @!P2 BRA `(.L_x_7440) ;  /* 0xfffffffc00eca947 */ /* 0x008fea000383ffff */
[----:B------:R-:W-:Y:S05]  /*d220*/  BRA `(.L_x_7437) ;  /* 0xffffff94008c7947 */ /* 0x000fea000383ffff */
.L_x_7444:
[----:B--2---:R-:W-:-:S04]  /*d230*/  IMAD.U32 R5, RZ, RZ, UR10 ;  /* 0x0000000aff057e24 */ /* 0x004fc8000f8e00ff */
[----:B------:R2:W3:Y:S03]  /*d240*/  SYNCS.PHASECHK.TRANS64.TRYWAIT P2, [R5+URZ+0x28850], R0 ;  /* 0x02885000050075a7 */ /* 0x0004e6000804017f */
[----:B---3--:R-:W-:Y:S05]  /*d250*/  @!P2 NANOSLEEP.SYNCS 0x989680 ;  /* 0x009896800000a95d */ /* 0x008fea0003900000 */
[----:B------:R-:W3:Y:S02]  /*d260*/  @!P2 SYNCS.PHASECHK.TRANS64 P2, [R5+URZ+0x28850], R0 ;  /* 0x028850000500a5a7 */ /* 0x000ee4000804007f */
[----:B---3--:R-:W-:Y:S05]  /*d270*/  @!P2 BRA `(.L_x_7444) ;  /* 0xfffffffc00eca947 */ /* 0x008fea000383ffff */
[----:B------:R-:W-:Y:S05]  /*d280*/  BRA `(.L_x_7441) ;  /* 0xffffff9800507947 */ /* 0x000fea000383ffff */
.L_x_7449:
[----:B--2---:R-:W-:-:S04]  /*d290*/  IMAD.U32 R7, RZ, RZ, UR5 ;  /* 0x00000005ff077e24 */ /* 0x004fc8000f8e00ff */
[----:B------:R2:W3:Y:S03]  /*d2a0*/  SYNCS.PHASECHK.TRANS64.TRYWAIT P0, [R7+URZ+0x28850], R6 ;  /* 0x02885006070075a7 */ /* 0x0004e6000800017f */
[----:B---3--:R-:W-:Y:S05]  /*d2b0*/  @!P0 NANOSLEEP.SYNCS 0x989680 ;  /* 0x009896800000895d */ /* 0x008fea0003900000 */
[----:B------:R-:W3:Y:S02]  /*d2c0*/  @!P0 SYNCS.PHASECHK.TRANS64 P0, [R7+URZ+0x28850], R6 ;  /* 0x02885006070085a7 */ /* 0x000ee4000800007f */
[----:B---3--:R-:W-:Y:S05]  /*d2d0*/  @!P0 BRA `(.L_x_7449) ;  /* 0xfffffffc00ec8947 */ /* 0x008fea000383ffff */
[----:B------:R-:W-:Y:S05]  /*d2e0*/  BRA `(.L_x_7448) ;  /* 0xffffffb400307947 */ /* 0x000fea000383ffff */
.L_x_7473:
        /* <DEDUP_REMOVED lines=10> */
.L_x_7523:
[----:B------:R-:W-:Y:S05]  /*d390*/  BRA `(.L_x_7524) ;  /* 0xffffffd800ec7947 */ /* 0x000fea000383ffff */
.L_x_7474:
[----:B------:R-:W-:Y:S01]  /*d3a0*/  BSSY B0, `(.L_x_7525) ;  /* 0x0000006000007945 */ /* 0x000fe20003800000 */
[----:B------:R-:W-:-:S07]  /*d3b0*/  IMAD.MOV.U32 R15, RZ, RZ, -0x1 ;  /* 0xffffffffff0f7424 */ /* 0x000fce00078e00ff */
[----:B------:R-:W-:Y:S05]  /*d3c0*/  WARPSYNC.COLLECTIVE R15, `(.L_x_7526) ;  /* 0x000000000f0c7348 */ /* 0x000fea0003c00000 */
[----:B------:R-:W-:Y:S02]  /*d3d0*/  ELECT P6, UR62, PT ;  /* 0x00000000003e782f */ /* 0x000fe400038c0000 */
[----:B------:R-:W-:Y:S01]  /*d3e0*/  MOV R14, UR62 ;  /* 0x0000003e000e7c02 */ /* 0x000fe20008000f00 */
[----:B------:R-:W-:Y:S10]  /*d3f0*/  ENDCOLLECTIVE ;  /* 0x000000000000791b */ /* 0x000ff40003800000 */
.L_x_7526:
[----:B------:R-:W-:Y:S05]  /*d400*/  BSYNC B0 ;  /* 0x0000000000007941 */ /* 0x000fea0003800000 */
.L_x_7525:
[----:B------:R-:W-:Y:S05]  /*d410*/  BRA `(.L_x_7527) ;  /* 0xffffffd800dc7947 */ /* 0x000fea000383ffff */
.L_x_7477:
[----:B-1----:R1:W2:Y:S02]  /*d420*/  SYNCS.PHASECHK.TRANS64.TRYWAIT P2, [R8+URZ+0x28840], R7 ;  /* 0x02884007080075a7 */ /* 0x0022a4000804017f */
[----:B--2---:R-:W-:Y:S05]  /*d430*/  @!P2 NANOSLEEP.SYNCS 0x989680 ;  /* 0x009896800000a95d */ /* 0x004fea0003900000 */
[----:B------:R-:W2:Y:S02]  /*d440*/  @!P2 SYNCS.PHASECHK.TRANS64 P2, [R8+URZ+0x28840], R7 ;  /* 0x028840070800a5a7 */ /* 0x000ea4000804007f */
[----:B--2---:R-:W-:Y:S05]  /*d450*/  @!P2 BRA `(.L_x_7477) ;  /* 0xfffffffc00f0a947 */ /* 0x004fea000383ffff */
[----:B------:R-:W-:Y:S05]  /*d460*/  BRA `(.L_x_7528) ;  /* 0xffffffdc00387947 */ /* 0x000fea000383ffff */
.L_x_7479:
[----:B-1----:R-:W-:-:S04]  /*d470*/  IMAD.U32 R8, RZ, RZ, UR38 ;  /* 0x00000026ff087e24 */ /* 0x002fc8000f8e00ff */
[----:B------:R1:W2:Y:S03]  /*d480*/  SYNCS.PHASECHK.TRANS64.TRYWAIT P2, [R8+URZ+0x28820], R7 ;  /* 0x02882007080075a7 */ /* 0x0002a6000804017f */
[----:B--2---:R-:W-:Y:S05]  /*d490*/  @!P2 NANOSLEEP.SYNCS 0x989680 ;  /* 0x009896800000a95d */ /* 0x004fea0003900000 */
[----:B------:R-:W2:Y:S02]  /*d4a0*/  @!P2 SYNCS.PHASECHK.TRANS64 P2, [R8+URZ+0x28820], R7 ;  /* 0x028820070800a5a7 */ /* 0x000ea4000804007f */
[----:B--2---:R-:W-:Y:S05]  /*d4b0*/  @!P2 BRA `(.L_x_7479) ;  /* 0xfffffffc00eca947 */ /* 0x004fea000383ffff */
[----:B------:R-:W-:Y:S05]  /*d4c0*/  BRA `(.L_x_7529) ;  /* 0xffffffe000087947 */ /* 0x000fea000383ffff */
.L_x_7485:
[----:B-1----:R1:W2:Y:S02]  /*d4d0*/  SYNCS.PHASECHK.TRANS64.TRYWAIT P3, [R3+URZ+0x28840], R2 ;  /* 0x02884002030075a7 */ /* 0x0022a4000806017f */
[----:B--2---:R-:W-:Y:S05]  /*d4e0*/  @!P3 NANOSLEEP.SYNCS 0x989680 ;  /* 0x009896800000b95d */ /* 0x004fea0003900000 */
[----:B------:R-:W2:Y:S02]  /*d4f0*/  @!P3 SYNCS.PHASECHK.TRANS64 P3, [R3+URZ+0x28840], R2 ;  /* 0x028840020300b5a7 */ /* 0x000ea4000806007f */
[----:B--2---:R-:W-:Y:S05]  /*d500*/  @!P3 BRA `(.L_x_7485) ;  /* 0xfffffffc00f0b947 */ /* 0x004fea000383ffff */
[----:B------:R-:W-:Y:S05]  /*d510*/  BRA `(.L_x_7530) ;  /* 0xffffffe000b07947 */ /* 0x000fea000383ffff */
.L_x_7487:
[----:B-1----:R1:W2:Y:S02]  /*d520*/  SYNCS.PHASECHK.TRANS64.TRYWAIT P3, [R2+URZ+0x60], R3 ;  /* 0x00006003020075a7 */ /* 0x0022a4000806017f */
[----:B--2---:R-:W-:Y:S05]  /*d530*/  @!P3 NANOSLEEP.SYNCS 0x989680 ;  /* 0x009896800000b95d */ /* 0x004fea0003900000 */
[----:B------:R-:W2:Y:S02]  /*d540*/  @!P3 SYNCS.PHASECHK.TRANS64 P3, [R2+URZ+0x60], R3 ;  /* 0x000060030200b5a7 */ /* 0x000ea4000806007f */
[----:B--2---:R-:W-:Y:S05]  /*d550*/  @!P3 BRA `(.L_x_7487) ;  /* 0xfffffffc00f0b947 */ /* 0x004fea000383ffff */
[----:B------:R-:W-:Y:S05]  /*d560*/  BRA `(.L_x_7531) ;  /* 0xffffffe4001c7947 */ /* 0x000fea000383ffff */
.L_x_7493:
[----:B-1----:R1:W2:Y:S02]  /*d570*/  SYNCS.PHASECHK.TRANS64.TRYWAIT P3, [R3+URZ+0x28840], R2 ;  /* 0x02884002030075a7 */ /* 0x0022a4000806017f */
[----:B--2---:R-:W-:Y:S05]  /*d580*/  @!P3 NANOSLEEP.SYNCS 0x989680 ;  /* 0x009896800000b95d */ /* 0x004fea0003900000 */
[----:B------:R-:W2:Y:S02]  /*d590*/  @!P3 SYNCS.PHASECHK.TRANS64 P3, [R3+URZ+0x28840], R2 ;  /* 0x028840020300b5a7 */ /* 0x000ea4000806007f */
[----:B--2---:R-:W-:Y:S05]  /*d5a0*/  @!P3 BRA `(.L_x_7493) ;  /* 0xfffffffc00f0b947 */ /* 0x004fea000383ffff */
[----:B------:R-:W-:Y:S05]  /*d5b0*/  BRA `(.L_x_7532) ;  /* 0xffffffe8002c7947 */ /* 0x000fea000383ffff */
.L_x_7495:
[----:B-1----:R1:W2:Y:S02]  /*d5c0*/  SYNCS.PHASECHK.TRANS64.TRYWAIT P3, [R2+URZ+0x60], R17 ;  /* 0x00006011020075a7 */ /* 0x0022a4000806017f */
[----:B--2---:R-:W-:Y:S05]  /*d5d0*/  @!P3 NANOSLEEP.SYNCS 0x989680 ;  /* 0x009896800000b95d */ /* 0x004fea0003900000 */
[----:B------:R-:W2:Y:S02]  /*d5e0*/  @!P3 SYNCS.PHASECHK.TRANS64 P3, [R2+URZ+0x60], R17 ;  /* 0x000060110200b5a7 */ /* 0x000ea4000806007f */
[----:B--2---:R-:W-:Y:S05]  /*d5f0*/  @!P3 BRA `(.L_x_7495) ;  /* 0xfffffffc00f0b947 */ /* 0x004fea000383ffff */
[----:B------:R-:W-:Y:S05]  /*d600*/  BRA `(.L_x_7533) ;  /* 0xffffffe800987947 */ /* 0x000fea000383ffff */
.L_x_7500:
[----:B-1----:R1:W2:Y:S02]  /*d610*/  SYNCS.PHASECHK.TRANS64.TRYWAIT P3, [R2+URZ+0x28840], R3 ;  /* 0x02884003020075a7 */ /* 0x0022a4000806017f */
[----:B--2---:R-:W-:Y:S05]  /*d620*/  @!P3 NANOSLEEP.SYNCS 0x989680 ;  /* 0x009896800000b95d */ /* 0x004fea0003900000 */
[----:B------:R-:W2:Y:S02]  /*d630*/  @!P3 SYNCS.PHASECHK.TRANS64 P3, [R2+URZ+0x28840], R3 ;  /* 0x028840030200b5a7 */ /* 0x000ea4000806007f */
[----:B--2---:R-:W-:Y:S05]  /*d640*/  @!P3 BRA `(.L_x_7500) ;  /* 0xfffffffc00f0b947 */ /* 0x004fea000383ffff */
[----:B------:R-:W-:Y:S05]  /*d650*/  BRA `(.L_x_7534) ;  /* 0xffffffec00807947 */ /* 0x000fea000383ffff */
.L_x_7502:
[----:B-1----:R1:W2:Y:S02]  /*d660*/  SYNCS.PHASECHK.TRANS64.TRYWAIT P3, [R2+URZ+0x60], R11 ;  /* 0x0000600b020075a7 */ /* 0x0022a4000806017f */
[----:B--2---:R-:W-:Y:S05]  /*d670*/  @!P3 NANOSLEEP.SYNCS 0x989680 ;  /* 0x009896800000b95d */ /* 0x004fea0003900000 */
[----:B------:R-:W2:Y:S02]  /*d680*/  @!P3 SYNCS.PHASECHK.TRANS64 P3, [R2+URZ+0x60], R11 ;  /* 0x0000600b0200b5a7 */ /* 0x000ea4000806007f */
[----:B--2---:R-:W-:Y:S05]  /*d690*/  @!P3 BRA `(.L_x_7502) ;  /* 0xfffffffc00f0b947 */ /* 0x004fea000383ffff */
[----:B------:R-:W-:Y:S05]  /*d6a0*/  BRA `(.L_x_7535) ;  /* 0xffffffec00ec7947 */ /* 0x000fea000383ffff */
.L_x_7509:
[----:B-1----:R1:W2:Y:S02]  /*d6b0*/  SYNCS.PHASECHK.TRANS64.TRYWAIT P0, [R3+URZ+0x28860], R0 ;  /* 0x02886000030075a7 */ /* 0x0022a4000800017f */
[----:B--2---:R-:W-:Y:S05]  /*d6c0*/  @!P0 NANOSLEEP.SYNCS 0x989680 ;  /* 0x009896800000895d */ /* 0x004fea0003900000 */
[----:B------:R-:W2:Y:S02]  /*d6d0*/  @!P0 SYNCS.PHASECHK.TRANS64 P0, [R3+URZ+0x28860], R0 ;  /* 0x02886000030085a7 */ /* 0x000ea4000800007f */
[----:B--2---:R-:W-:Y:S05]  /*d6e0*/  @!P0 BRA `(.L_x_7509) ;  /* 0xfffffffc00f08947 */ /* 0x004fea000383ffff */
[----:B------:R-:W-:Y:S05]  /*d6f0*/  BRA `(.L_x_7536) ;  /* 0xfffffff000c07947 */ /* 0x000fea000383ffff */
.L_x_7511:
[----:B------:R-:W-:Y:S01]  /*d700*/  BSSY B0, `(.L_x_7537) ;  /* 0x0000007000007945 */ /* 0x000fe20003800000 */
[----:B------:R-:W-:Y:S02]  /*d710*/  IMAD.MOV.U32 R12, RZ, RZ, RZ ;  /* 0x000000ffff0c7224 */ /* 0x000fe400078e00ff */
[----:B------:R-:W-:Y:S02]  /*d720*/  IMAD.MOV.U32 R11, RZ, RZ, 0x1f ;  /* 0x0000001fff0b7424 */ /* 0x000fe400078e00ff */
[----:B------:R-:W-:-:S07]  /*d730*/  IMAD.MOV.U32 R15, RZ, RZ, -0x1 ;  /* 0xffffffffff0f7424 */ /* 0x000fce00078e00ff */
[----:B------:R-:W-:Y:S05]  /*d740*/  WARPSYNC.COLLECTIVE R15, `(.L_x_7538) ;  /* 0x000000000f087348 */ /* 0x000fea0003c00000 */
[----:B------:R1:W2:Y:S02]  /*d750*/  SHFL.IDX P6, R14, R13, R12, R11 ;  /* 0x0000000c0d0e7389 */ /* 0x0002a400000c000b */
[----:B-12---:R-:W-:Y:S01]  /*d760*/  ENDCOLLECTIVE ;  /* 0x000000000000791b */ /* 0x006fe20003800000 */
.L_x_7538:
[----:B------:R-:W-:Y:S05]  /*d770*/  BSYNC B0 ;  /* 0x0000000000007941 */ /* 0x000fea0003800000 */
.L_x_7537:
[----:B------:R-:W-:Y:S05]  /*d780*/  BRA `(.L_x_7539) ;  /* 0xfffffff400347947 */ /* 0x000fea000383ffff */
.L_x_7513:
[----:B--2---:R2:W3:Y:S02]  /*d790*/  SYNCS.PHASECHK.TRANS64.TRYWAIT P0, [R7+URZ+0x28820], R0 ;  /* 0x02882000070075a7 */ /* 0x0044e4000800017f */
[----:B---3--:R-:W-:Y:S05]  /*d7a0*/  @!P0 NANOSLEEP.SYNCS 0x989680 ;  /* 0x009896800000895d */ /* 0x008fea0003900000 */
[----:B------:R-:W3:Y:S02]  /*d7b0*/  @!P0 SYNCS.PHASECHK.TRANS64 P0, [R7+URZ+0x28820], R0 ;  /* 0x02882000070085a7 */ /* 0x000ee4000800007f */
[----:B---3--:R-:W-:Y:S05]  /*d7c0*/  @!P0 BRA `(.L_x_7513) ;  /* 0xfffffffc00f08947 */ /* 0x008fea000383ffff */
[----:B------:R-:W-:Y:S05]  /*d7d0*/  BRA `(.L_x_7540) ;  /* 0xfffffff4007c7947 */ /* 0x000fea000383ffff */
.L_x_7517:
[----:B--2---:R2:W3:Y:S02]  /*d7e0*/  SYNCS.PHASECHK.TRANS64.TRYWAIT P0, [R5+URZ], R4 ;  /* 0x00000004050075a7 */ /* 0x0044e4000800017f */
[----:B---3--:R-:W-:Y:S05]  /*d7f0*/  @!P0 NANOSLEEP.SYNCS 0x989680 ;  /* 0x009896800000895d */ /* 0x008fea0003900000 */
[----:B------:R-:W3:Y:S02]  /*d800*/  @!P0 SYNCS.PHASECHK.TRANS64 P0, [R5+URZ], R4 ;  /* 0x00000004050085a7 */ /* 0x000ee4000800007f */
[----:B---3--:R-:W-:Y:S05]  /*d810*/  @!P0 BRA `(.L_x_7517) ;  /* 0xfffffffc00f08947 */ /* 0x008fea000383ffff */
[----:B------:R-:W-:Y:S05]  /*d820*/  BRA `(.L_x_7541) ;  /* 0xfffffff400d07947 */ /* 0x000fea000383ffff */
.L_x_7518:
[----:B---3--:R3:W4:Y:S02]  /*d830*/  SYNCS.PHASECHK.TRANS64.TRYWAIT P0, [R3+URZ], R0 ;  /* 0x00000000030075a7 */ /* 0x008724000800017f */
[----:B----4-:R-:W-:Y:S05]  /*d840*/  @!P0 NANOSLEEP.SYNCS 0x989680 ;  /* 0x009896800000895d */ /* 0x010fea0003900000 */
[----:B------:R-:W4:Y:S02]  /*d850*/  @!P0 SYNCS.PHASECHK.TRANS64 P0, [R3+URZ], R0 ;  /* 0x00000000030085a7 */ /* 0x000f24000800007f */
[----:B----4-:R-:W-:Y:S05]  /*d860*/  @!P0 BRA `(.L_x_7518) ;  /* 0xfffffffc00f08947 */ /* 0x010fea000383ffff */
[----:B------:R-:W-:Y:S05]  /*d870*/  BRA `(.L_x_7542) ;  /* 0xfffffff400c47947 */ /* 0x000fea000383ffff */
.L_x_7520:
[----:B--2---:R2:W3:Y:S02]  /*d880*/  SYNCS.PHASECHK.TRANS64.TRYWAIT P0, [R5+URZ], R4 ;  /* 0x00000004050075a7 */ /* 0x0044e4000800017f */
[----:B---3--:R-:W-:Y:S05]  /*d890*/  @!P0 NANOSLEEP.SYNCS 0x989680 ;  /* 0x009896800000895d */ /* 0x008fea0003900000 */
[----:B------:R-:W3:Y:S02]  /*d8a0*/  @!P0 SYNCS.PHASECHK.TRANS64 P0, [R5+URZ], R4 ;  /* 0x00000004050085a7 */ /* 0x000ee4000800007f */
[----:B---3--:R-:W-:Y:S05]  /*d8b0*/  @!P0 BRA `(.L_x_7520) ;  /* 0xfffffffc00f08947 */ /* 0x008fea000383ffff */
[----:B------:R-:W-:Y:S05]  /*d8c0*/  BRA `(.L_x_7543) ;  /* 0xfffffff400c87947 */ /* 0x000fea000383ffff */
.L_x_7544:
        /* <DEDUP_REMOVED lines=11> */
.L_x_12776:


//--------------------- .text._ZN7cutlass13device_kernelIN5flash11enable_sm90INS1_16FlashAttnFwdSm90INS1_25CollectiveMainloopFwdSm90ILi2EN4cute5tupleIJNS5_1CILi1EEES8_S8_EEENS6_IJNS7_ILi128EEESA_SA_EEELi128ENS_10bfloat16_tEfNS_4arch4Sm90ELb1ELb0ELb0ELb1ELb0ELb0ELb0ELb1ELb1ELb0ELb0ELb0EEENS1_21CollectiveEpilogueFwdISB_S9_SC_SE_Li256ELb1ELb0ELb0ELb0EEENS1_36VarlenDynamicPersistentTileSchedulerILi128ELi128ELi256ELi32ELb0ELb0ELb1ELb1ELb1ELb1EEEEEEEEEvNT_6ParamsE --------------------------
	.section	.text._ZN7cutlass13device_kernelIN5flash11enable_sm90INS1_16FlashAttnFwdSm90INS1_25CollectiveMainloopFwdSm90ILi2EN4cute5tupleIJNS5_1CILi1EEES8_S8_EEENS6_IJNS7_ILi128EEESA_SA_EEELi128ENS_10bfloat16_tEfNS_4arch4Sm90ELb1ELb0ELb0ELb1ELb0ELb0ELb0ELb1ELb1ELb0ELb0ELb0EEENS1_21CollectiveEpilogueFwdISB_S9_SC_SE_Li256ELb1ELb0ELb0ELb0EEENS1_36VarlenDynamicPersistentTileSchedulerILi128ELi128ELi256ELi32ELb0ELb0ELb1ELb1ELb1ELb1EEEEEEEEEvNT_6ParamsE,"ax",@progbits
	.align	128
.text._ZN7cutlass13device_kernelIN5flash11enable_sm90INS1_16FlashAttnFwdSm90INS1_25CollectiveMainloopFwdSm90ILi2EN4cute5tupleIJNS5_1CILi1EEES8_S8_EEENS6_IJNS7_ILi128EEESA_SA_EEELi128ENS_10bfloat16_tEfNS_4arch4Sm90ELb1ELb0ELb0ELb1ELb0ELb0ELb0ELb1ELb1ELb0ELb0ELb0EEENS1_21CollectiveEpilogueFwdISB_S9_SC_SE_Li256ELb1ELb0ELb0ELb0EEENS1_36VarlenDynamicPersistentTileSchedulerILi128ELi128ELi256ELi32ELb0ELb0ELb1ELb1ELb1ELb1EEEEEEEEEvNT_6ParamsE:
        .type           _ZN7cutlass13device_kernelIN5flash11enable_sm90INS1_16FlashAttnFwdSm90INS1_25CollectiveMainloopFwdSm90ILi2EN4cute5tupleIJNS5_1CILi1EEES8_S8_EEENS6_IJNS7_ILi128EEESA_SA_EEELi128ENS_10bfloat16_tEfNS_4arch4Sm90ELb1ELb0ELb0ELb1ELb0ELb0ELb0ELb1ELb1ELb0ELb0ELb0EEENS1_21CollectiveEpilogueFwdISB_S9_SC_SE_Li256ELb1ELb0ELb0ELb0EEENS1_36VarlenDynamicPersistentTileSchedulerILi128ELi128ELi256ELi32ELb0ELb0ELb1ELb1ELb1ELb1EEEEEEEEEvNT_6ParamsE,@function
        .size           _ZN7cutlass13device_kernelIN5flash11enable_sm90INS1_16FlashAttnFwdSm90INS1_25CollectiveMainloopFwdSm90ILi2EN4cute5tupleIJNS5_1CILi1EEES8_S8_EEENS6_IJNS7_ILi128EEESA_SA_EEELi128ENS_10bfloat16_tEfNS_4arch4Sm90ELb1ELb0ELb0ELb1ELb0ELb0ELb0ELb1ELb1ELb0ELb0ELb0EEENS1_21CollectiveEpilogueFwdISB_S9_SC_SE_Li256ELb1ELb0ELb0ELb0EEENS1_36VarlenDynamicPersistentTileSchedulerILi128ELi128ELi256ELi32ELb0ELb0ELb1ELb1ELb1ELb1EEEEEEEEEvNT_6ParamsE,(.L_x_12777 - _ZN7cutlass13device_kernelIN5flash11enable_sm90INS1_16FlashAttnFwdSm90INS1_25CollectiveMainloopFwdSm90ILi2EN4cute5tupleIJNS5_1CILi1EEES8_S8_EEENS6_IJNS7_ILi128EEESA_SA_EEELi128ENS_10bfloat16_tEfNS_4arch4Sm90ELb1ELb0ELb0ELb1ELb0ELb0ELb0ELb1ELb1ELb0ELb0ELb0EEENS1_21CollectiveEpilogueFwdISB_S9_SC_SE_Li256ELb1ELb0ELb0ELb0EEENS1_36VarlenDynamicPersistentTileSchedulerILi128ELi128ELi256ELi32ELb0ELb0ELb1ELb1ELb1ELb1EEEEEEEEEvNT_6ParamsE)
        .other          _ZN7cutlass13device_kernelIN5flash11enable_sm90INS1_16FlashAttnFwdSm90INS1_25CollectiveMainloopFwdSm90ILi2EN4cute5tupleIJNS5_1CILi1EEES8_S8_EEENS6_IJNS7_ILi128EEESA_SA_EEELi128ENS_10bfloat16_tEfNS_4arch4Sm90ELb1ELb0ELb0ELb1ELb0ELb0ELb0ELb1ELb1ELb0ELb0ELb0EEENS1_21CollectiveEpilogueFwdISB_S9_SC_SE_Li256ELb1ELb0ELb0ELb0EEENS1_36VarlenDynamicPersistentTileSchedulerILi128ELi128ELi256ELi32ELb0ELb0ELb1ELb1ELb1ELb1EEEEEEEEEvNT_6ParamsE,@"STO_CUDA_ENTRY STV_DEFAULT"
_ZN7cutlass13device_kernelIN5flash11enable_sm90INS1_16FlashAttnFwdSm90INS1_25CollectiveMainloopFwdSm90ILi2EN4cute5tupleIJNS5_1CILi1EEES8_S8_EEENS6_IJNS7_ILi128EEESA_SA_EEELi128ENS_10bfloat16_tEfNS_4arch4Sm90ELb1ELb0ELb0ELb1ELb0ELb0ELb0ELb1ELb1ELb0ELb0ELb0EEENS1_21CollectiveEpilogueFwdISB_S9_SC_SE_Li256ELb1ELb0ELb0ELb0EEENS1_36VarlenDynamicPersistentTileSchedulerILi128ELi128ELi256ELi32ELb0ELb0ELb1ELb1ELb1ELb1EEEEEEEEEvNT_6ParamsE:
        /* <DEDUP_REMOVED lines=21> */
.L_x_7546:
[----:B------:R-:W-:Y:S05]  /*0150*/  BSYNC B0 ;  /* 0x0000000000007941 */ /* 0x000fea0003800000 */
.L_x_7545:
        /* <DEDUP_REMOVED lines=41> */
.L_x_7547:
        /* <DEDUP_REMOVED lines=22> */
.L_x_7548:
        /* <DEDUP_REMOVED lines=18> */
.L_x_7549:
        /* <DEDUP_REMOVED lines=22> */
.L_x_7550:
        /* <DEDUP_REMOVED lines=22> */
.L_x_7551:
[----:B------:R-:W-:Y:S01]  /*0930*/  PLOP3.LUT P0, PT, PT, PT, UP0, 0x80, 0x0 ;  /* 0x000000000000781c */ /* 0x000fe20003f0f008 */
[----:B------:R-:W-:Y:S01]  /*0940*/  UMOV UR36, 0x1 ;  /* 0x0000000100247882 */ /* 0x000fe20000000000 */
[----:B------:R-:W-:Y:S01]  /*0950*/  NOP ;  /* 0x0000000000007918 */ /* 0x000fe20000000000 */
[----:B------:R-:W-:Y:S01]  /*0960*/  USEL UR36, UR36, 0x2, !UP0 ;  /* 0x0000000224247887 */ /* 0x000fe2000c000000 */
[----:B------:R-:W-:Y:S01]  /*0970*/  ULDC.64 UR48, c[0x0][0x208] ;  /* 0x0000820000307ab9 */ /* 0x000fe20000000a00 */
[----:B012-4-:R-:W-:Y:S08]  /*0980*/  BAR.SYNC.DEFER_BLOCKING 0x0 ;  /* 0x0000000000007b1d */ /* 0x017ff00000010000 */
[----:B------:R-:W-:Y:S05]  /*0990*/  @!P0 BRA `(.L_x_7552) ;  /* 0x000000a400f88947 */ /* 0x000fea0003800000 */
.L_x_7553:
        /* <DEDUP_REMOVED lines=28> */
[C---:B------:R-:W-:Y:S02]  /*0b60*/  LOP3.LUT R23, R5.reuse, 0xffffff80, RZ, 0xc0, !PT ;  /* 0xffffff8005177812 */ /* 0x040fe400078ec0ff */
        /* <DEDUP_REMOVED lines=14> */
[----:B------:R-:W-:Y:S02]  /*0c50*/  LOP3.LUT R18, R6, 0x7ffffffc, RZ, 0xc0, !PT ;  /* 0x7ffffffc06127812 */ /* 0x000fe400078ec0ff */
[----:B------:R-:W-:Y:S02]  /*0c60*/  LOP3.LUT R8, R0, 0xfffffff8, RZ, 0xc0, !PT ;  /* 0xfffffff800087812 */ /* 0x000fe400078ec0ff */
[-C--:B------:R-:W-:Y:S01]  /*0c70*/  LEA.HI R0, R3, R186.reuse, RZ, 0x4 ;  /* 0x000000ba03007211 */ /* 0x080fe200078f20ff */
[----:B------:R-:W-:Y:S01]  /*0c80*/  IMAD.IADD R18, R23, 0x1, -R18 ;  /* 0x0000000117127824 */ /* 0x000fe200078e0a12 */
[----:B------:R-:W-:Y:S01]  /*0c90*/  LEA.HI R3, R3, R186, RZ, 0x3 ;  /* 0x000000ba03037211 */ /* 0x000fe200078f18ff */
[----:B------:R-:W-:Y:S01]  /*0ca0*/  IMAD.IADD R11, R7, 0x1, -R8 ;  /* 0x00000001070b7824 */ /* 0x000fe200078e0a08 */
[----:B------:R-:W-:-:S02]  /*0cb0*/  SHF.R.S32.HI R9, RZ, 0x4, R0 ;  /* 0x00000004ff097819 */ /* 0x000fc40000011400 */
[----:B------:R-:W-:Y:S01]  /*0cc0*/  LOP3.LUT R7, R0, 0x3fffff0, RZ, 0xc0, !PT ;  /* 0x03fffff000077812 */ /* 0x000fe200078ec0ff */
[----:B------:R-:W-:Y:S01]  /*0cd0*/  IMAD R4, R4, 0x10, R11 ;  /* 0x0000001004047824 */ /* 0x000fe200078e020b */
[----:B------:R-:W-:Y:S02]  /*0ce0*/  LEA.HI R0, R0, R9, RZ, 0x1 ;  /* 0x0000000900007211 */ /* 0x000fe400078f08ff */
[----:B------:R-:W-:Y:S01]  /*0cf0*/  LOP3.LUT R5, R3, 0x1ffffff8, RZ, 0xc0, !PT ;  /* 0x1ffffff803057812 */ /* 0x000fe200078ec0ff */
[----:B------:R-:W-:Y:S01]  /*0d00*/  IMAD.IADD R7, R186, 0x1, -R7 ;  /* 0x00000001ba077824 */ /* 0x000fe200078e0a07 */
[----:B------:R-:W-:Y:S01]  /*0d10*/  LOP3.LUT R0, R0, 0x1ffffffe, RZ, 0xc0, !PT ;  /* 0x1ffffffe00007812 */ /* 0x000fe200078ec0ff */
[----:B------:R-:W-:Y:S01]  /*0d20*/  IMAD R19, R19, 0x40, R4 ;  /* 0x0000004013137824 */ /* 0x000fe200078e0204 */
[----:B------:R-:W-:Y:S01]  /*0d30*/  SHF.R.S32.HI R16, RZ, 0x3, R3 ;  /* 0x00000003ff107819 */ /* 0x000fe20000011403 */
[----:B------:R-:W-:Y:S02]  /*0d40*/  IMAD R7, R7, 0x40, R2 ;  /* 0x0000004007077824 */ /* 0x000fe400078e0202 */
[----:B------:R-:W-:-:S02]  /*0d50*/  IMAD.IADD R0, R9, 0x1, -R0 ;  /* 0x0000000109007824 */ /* 0x000fc400078e0a00 */
[----:B------:R-:W-:Y:S02]  /*0d60*/  IMAD.IADD R2, R186, 0x1, -R5 ;  /* 0x00000001ba027824 */ /* 0x000fe400078e0a05 */
[----:B------:R-:W-:Y:S02]  /*0d70*/  IMAD R185, R0, 0x8, R7 ;  /* 0x0000000800b97824 */ /* 0x000fe400078e0207 */
[----:B------:R-:W-:-:S07]  /*0d80*/  IMAD.SHL.U32 R2, R2, 0x8, RZ ;  /* 0x0000000802027824 */ /* 0x000fce00078e00ff */
.L_x_7607:
[----:B0--3-5:R-:W0:Y:S01]  /*0d90*/  LDC.64 R4, c[0x0][0xc60] ;  /* 0x00031800ff047b82 */ /* 0x029e220000000a00 */
[----:B------:R-:W-:Y:S01]  /*0da0*/  ULDC.64 UR6, c[0x0][0xa28] ;  /* 0x00028a0000067ab9 */ /* 0x000fe20000000a00 */
[----:B------:R-:W-:Y:S01]  /*0db0*/  ULDC.64 UR8, c[0x0][0xa18] ;  /* 0x0002860000087ab9 */ /* 0x000fe20000000a00 */
[----:B------:R-:W-:Y:S01]  /*0dc0*/  ULDC UR4, c[0x0][0x404] ;  /* 0x0001010000047ab9 */ /* 0x000fe20000000800 */
        /* <DEDUP_REMOVED lines=10> */
[----:B------:R-:W-:-:S04]  /*0e70*/  @UP0 ULEA UR6, UP2, UR37, UR6, 0x2 ;  /* 0x0000000625060291 */ /* 0x000fc8000f84103f */
[----:B------:R-:W-:Y:S02]  /*0e80*/  @UP0 ULEA.HI.X UR7, UR37, UR7, UR38, 0x2, UP2 ;  /* 0x0000000725070291 */ /* 0x000fe400090f1426 */
[----:B------:R-:W-:Y:S01]  /*0e90*/  @UP1 ULEA UR8, UP0, UR37, UR8, 0x2 ;  /* 0x0000000825081291 */ /* 0x000fe2000f80103f */
[----:B------:R-:W-:-:S03]  /*0ea0*/  IMAD.U32 R4, RZ, RZ, UR6 ;  /* 0x00000006ff047e24 */ /* 0x000fc6000f8e00ff */
[----:B------:R-:W-:Y:S01]  /*0eb0*/  @UP1 ULEA.HI.X UR9, UR37, UR9, UR38, 0x2, UP0 ;  /* 0x0000000925091291 */ /* 0x000fe200080f1426 */
[----:B------:R-:W-:Y:S01]  /*0ec0*/  IMAD.U32 R5, RZ, RZ, UR7 ;  /* 0x00000007ff057e24 */ /* 0x000fe2000f8e00ff */
[----:B------:R-:W-:Y:S01]  /*0ed0*/  ULDC.64 UR6, c[0x0][0x3f8] ;  /* 0x0000fe0000067ab9 */ /* 0x000fe20000000a00 */
[----:B------:R-:W-:-:S03]  /*0ee0*/  IMAD.U32 R6, RZ, RZ, UR8 ;  /* 0x00000008ff067e24 */ /* 0x000fc6000f8e00ff */
[----:B------:R-:W-:Y:S01]  /*0ef0*/  IMAD.U32 R7, RZ, RZ, UR9 ;  /* 0x00000009ff077e24 */ /* 0x000fe2000f8e00ff */
[----:B------:R-:W2:Y:S01]  /*0f00*/  @P0 LDG.E R4, desc[UR48][R4.64] ;  /* 0x0000003004040981 */ /* 0x000ea2000c1e1900 */
[----:B------:R-:W-:Y:S01]  /*0f10*/  UISETP.NE.U32.AND UP0, UPT, UR6, URZ, UPT ;  /* 0x0000003f0600728c */ /* 0x000fe2000bf05070 */
[----:B------:R-:W-:Y:S02]  /*0f20*/  ULDC.64 UR8, c[0x0][0xa20] ;  /* 0x0002880000087ab9 */ /* 0x000fe40000000a00 */
[----:B------:R-:W3:Y:S01]  /*0f30*/  @P2 LDG.E R6, desc[UR48][R6.64] ;  /* 0x0000003006062981 */ /* 0x000ee2000c1e1900 */
[----:B------:R-:W-:Y:S01]  /*0f40*/  UISETP.NE.AND.EX UP0, UPT, UR7, URZ, UPT, UP0 ;  /* 0x0000003f0700728c */ /* 0x000fe2000bf05300 */
[----:B------:R-:W-:Y:S01]  /*0f50*/  ISETP.NE.U32.AND P1, PT, RZ, UR8, PT ;  /* 0x00000008ff007c0c */ /* 0x000fe2000bf25070 */
[----:B------:R-:W-:Y:S01]  /*0f60*/  ULDC UR6, c[0x0][0x2e0] ;  /* 0x0000b80000067ab9 */ /* 0x000fe20000000800 */
[----:B------:R-:W-:Y:S01]  /*0f70*/  UMOV UR47, URZ ;  /* 0x0000003f002f7c82 */ /* 0x000fe20008000000 */
[----:B------:R-:W-:Y:S01]  /*0f80*/  USEL UR4, UR4, 0x1, UP0 ;  /* 0x0000000104047887 */ /* 0x000fe20008000000 */
[----:B------:R-:W-:Y:S01]  /*0f90*/  ISETP.NE.AND.EX P1, PT, RZ, UR9, PT, P1 ;  /* 0x00000009ff007c0c */ /* 0x000fe2000bf25310 */
[----:B------:R-:W-:Y:S01]  /*0fa0*/  ULDC UR51, c[0x0][0x288] ;  /* 0x0000a20000337ab9 */ /* 0x000fe20000000800 */
[----:B------:R-:W-:Y:S01]  /*0fb0*/  UMOV UR39, UR5 ;  /* 0x0000000500277c82 */ /* 0x000fe20008000000 */
[----:B------:R-:W-:Y:S01]  /*0fc0*/  UIMAD UR6, UR4, UR6, URZ ;  /* 0x00000006040672a4 */ /* 0x000fe2000f8e023f */
[----:B--2---:R-:W-:-:S02]  /*0fd0*/  @P0 R2UR UR47, R4 ;  /* 0x00000000042f02ca */ /* 0x004fc400000e0000 */
[----:B---3--:R-:W-:Y:S01]  /*0fe0*/  @P2 R2UR UR51, R6 ;  /* 0x00000000063322ca */ /* 0x008fe200000e0000 */
[----:B-1--4-:R-:W-:-:S14]  /*0ff0*/  @P2 BRA `(.L_x_7554) ;  /* 0x0000000000342947 */ /* 0x012fdc0003800000 */
        /* <DEDUP_REMOVED lines=13> */
.L_x_7554:
[----:B------:R-:W-:Y:S01]  /*10d0*/  UMOV UR40, UR52 ;  /* 0x0000003400287c82 */ /* 0x000fe20008000000 */
[----:B------:R-:W-:Y:S05]  /*10e0*/  @!P1 BRA `(.L_x_7555) ;  /* 0x00000000001c9947 */ /* 0x000fea0003800000 */
[----:B------:R-:W-:-:S04]  /*10f0*/  ULEA UR4, UP0, UR37, UR8, 0x2 ;  /* 0x0000000825047291 */ /* 0x000fc8000f80103f */
[----:B------:R-:W-:Y:S02]  /*1100*/  ULEA.HI.X UR5, UR37, UR9, UR38, 0x2, UP0 ;  /* 0x0000000925057291 */ /* 0x000fe400080f1426 */
[----:B------:R-:W-:-:S04]  /*1110*/  IMAD.U32 R4, RZ, RZ, UR4 ;  /* 0x00000004ff047e24 */ /* 0x000fc8000f8e00ff */
[----:B------:R-:W-:-:S05]  /*1120*/  IMAD.U32 R5, RZ, RZ, UR5 ;  /* 0x00000005ff057e24 */ /* 0x000fca000f8e00ff */
[----:B------:R-:W2:Y:S02]  /*1130*/  LDG.E R4, desc[UR48][R4.64] ;  /* 0x0000003004047981 */ /* 0x000ea4000c1e1900 */
[----:B--2---:R-:W-:Y:S01]  /*1140*/  R2UR UR6, R4 ;  /* 0x00000000040672ca */ /* 0x004fe200000e0000 */
[----:B------:R-:W-:-:S14]  /*1150*/  BRA `(.L_x_7556) ;  /* 0x0000000000347947 */ /* 0x000fdc0003800000 */
.L_x_7555:
        /* <DEDUP_REMOVED lines=13> */
.L_x_7556:
[----:B------:R-:W-:Y:S01]  /*1230*/  UIADD3 UR47, -UR47, UR6, URZ ;  /* 0x000000062f2f7290 */ /* 0x000fe2000fffe13f */
[----:B------:R-:W-:Y:S01]  /*1240*/  PLOP3.LUT P0, PT, PT, PT, PT, 0x80, 0x0 ;  /* 0x000000000000781c */ /* 0x000fe20003f0f070 */
[----:B------:R-:W-:Y:S01]  /*1250*/  ULEA UR5, UR52, 0xff, 0x7 ;  /* 0x000000ff34057891 */ /* 0x000fe2000f8e383f */
[----:B------:R-:W-:Y:S01]  /*1260*/  IMAD.MOV.U32 R3, RZ, RZ, RZ ;  /* 0x000000ffff037224 */ /* 0x000fe200078e00ff */
[----:B------:R-:W-:Y:S01]  /*1270*/  UIADD3 UR4, UR47, 0x7f, URZ ;  /* 0x0000007f2f047890 */ /* 0x000fe2000fffe03f */
[----:B------:R-:W-:Y:S01]  /*1280*/  CS2R R12, SRZ ;  /* 0x00000000000c7805 */ /* 0x000fe2000001ff00 */
[----:B------:R-:W-:Y:S01]  /*1290*/  UIADD3 UR6, UR47, UR5, -UR51 ;  /* 0x000000052f067290 */ /* 0x000fe2000fffe833 */
[----:B------:R-:W-:Y:S01]  /*12a0*/  IMAD.MOV.U32 R151, RZ, RZ, RZ ;  /* 0x000000ffff977224 */ /* 0x000fe200078e00ff */
        /* <DEDUP_REMOVED lines=75> */
.L_x_7558:
        /* <DEDUP_REMOVED lines=9> */
.L_x_7694:
[----:B------:R-:W-:Y:S05]  /*17f0*/  @!P0 BRA `(.L_x_7560) ;  /* 0x0000000000048947 */ /* 0x000fea0003800000 */
[----:B------:R-:W-:Y:S01]  /*1800*/  BPT.TRAP 0x1 ;  /* 0x000000040000795c */ /* 0x000fe20000300000 */
.L_x_7560:
[----:B0-----:R-:W-:Y:S02]  /*1810*/  IMAD.U32 R3, RZ, RZ, UR43 ;  /* 0x0000002bff037e24 */ /* 0x001fe4000f8e00ff */
[----:B------:R-:W-:-:S03]  /*1820*/  IMAD.U32 R0, RZ, RZ, UR44 ;  /* 0x0000002cff007e24 */ /* 0x000fc6000f8e00ff */
[----:B------:R-:W-:Y:S02]  /*1830*/  LEA R3, R3, UR41, 0x3 ;  /* 0x0000002903037c11 */ /* 0x000fe4000f8e18ff */
[----:B------:R-:W-:-:S04]  /*1840*/  SHF.L.U32 R0, R0, 0x1f, RZ ;  /* 0x0000001f00007819 */ /* 0x000fc800000006ff */
[----:B------:R0:W1:Y:S01]  /*1850*/  SYNCS.PHASECHK.TRANS64.TRYWAIT P2, [R3+URZ+0x28830], R0 ;  /* 0x02883000030075a7 */ /* 0x000062000804017f */
[----:B------:R-:W-:Y:S05]  /*1860*/  @!P0 BRA `(.L_x_7561) ;  /* 0x0000000000048947 */ /* 0x000fea0003800000 */
[----:B------:R-:W-:Y:S01]  /*1870*/  BPT.TRAP 0x1 ;  /* 0x000000040000795c */ /* 0x000fe20000300000 */
.L_x_7561:
[----:B------:R-:W2:Y:S01]  /*1880*/  S2R R4, SR_TID.X ;  /* 0x0000000000047919 */ /* 0x000ea20000002100 */
[----:B------:R-:W-:Y:S01]  /*1890*/  IMAD.MOV.U32 R151, RZ, RZ, RZ ;  /* 0x000000ffff977224 */ /* 0x000fe200078e00ff */
[----:B--2---:R-:W-:Y:S01]  /*18a0*/  LOP3.LUT P1, RZ, R4, 0x7f, RZ, 0xc0, !PT ;  /* 0x0000007f04ff7812 */ /* 0x004fe2000782c0ff */
[----:B-1----:R-:W-:-:S12]  /*18b0*/  @P2 BRA `(.L_x_7562) ;  /* 0x0000000000082947 */ /* 0x002fd80003800000 */
[----:B------:R-:W1:Y:S02]  /*18c0*/  SYNCS.PHASECHK.TRANS64.TRYWAIT P2, [R3+URZ+0x28830], R0 ;  /* 0x02883000030075a7 */ /* 0x000e64000804017f */
[----:B-1----:R-:W-:Y:S05]  /*18d0*/  @!P2 BRA `(.L_x_7563) ;  /* 0x000000e400f0a947 */ /* 0x002fea0003800000 */
.L_x_7562:
[----:B------:R-:W-:Y:S05]  /*18e0*/  WARPSYNC.ALL ;  /* 0x0000000000007948 */ /* 0x000fea0003800000 */
[----:B------:R-:W-:Y:S01]  /*18f0*/  UIADD3 UR4, UR41, 0x18400, URZ ;  /* 0x0001840029047890 */ /* 0x000fe2000fffe03f */
[----:B------:R-:W-:Y:S01]  /*1900*/  WARPGROUP.ARRIVE ;  /* 0x00000000000079c5 */ /* 0x000fe20000000000 */
[----:B------:R-:W-:Y:S01]  /*1910*/  ULOP3.LUT UR32, UR53, 0x10000, URZ, 0xfc, !UPT ;  /* 0x0001000035207892 */ /* 0x000fe2000f8efc3f */
[----:B------:R-:W-:Y:S01]  /*1920*/  IMAD.U32 R6, RZ, RZ, UR52 ;  /* 0x00000034ff067e24 */ /* 0x000fe2000f8e00ff */
[----:B------:R-:W-:Y:S01]  /*1930*/  USHF.R.U32.HI UR4, URZ, 0x4, UR4 ;  /* 0x000000043f047899 */ /* 0x000fe20008011604 */
[----:B01----:R-:W-:Y:S01]  /*1940*/  @!P1 VIADD R3, R3, 0x28840 ;  /* 0x0002884003039836 */ /* 0x003fe20000000000 */
[----:B------:R-:W-:Y:S01]  /*1950*/  UMOV UR33, 0x40000040 ;  /* 0x4000004000217882 */ /* 0x000fe20000000000 */
[----:B------:R-:W-:Y:S01]  /*1960*/  UMOV UR35, 0x40000040 ;  /* 0x4000004000237882 */ /* 0x000fe20000000000 */
[----:B------:R-:W-:Y:S01]  /*1970*/  ULOP3.LUT UR4, UR4, 0x3fff, URZ, 0xc0, !UPT ;  /* 0x00003fff04047892 */ /* 0x000fe2000f8ec03f */
[----:B------:R-:W-:Y:S01]  /*1980*/  IMAD R6, R6, 0x80, R19 ;  /* 0x0000008006067824 */ /* 0x000fe200078e0213 */
[----:B------:R-:W-:Y:S01]  /*1990*/  UMOV UR5, 0x40000040 ;  /* 0x4000004000057882 */ /* 0x000fe20000000000 */
[----:B------:R-:W-:Y:S01]  /*19a0*/  UMOV UR7, 0x40000040 ;  /* 0x4000004000077882 */ /* 0x000fe20000000000 */
[----:B------:R-:W-:Y:S01]  /*19b0*/  ULOP3.LUT UR50, UR4, 0x10000, URZ, 0xfc, !UPT ;  /* 0x0001000004327892 */ /* 0x000fe2000f8efc3f */
[----:B------:R-:W-:Y:S01]  /*19c0*/  @!P1 PRMT R3, RZ, 0x654, R3 ;  /* 0x00000654ff039816 */ /* 0x000fe20000000003 */
[----:B------:R-:W-:Y:S01]  /*19d0*/  UIADD3 UR4, UR32, 0x2, URZ ;  /* 0x0000000220047890 */ /* 0x000fe2000fffe03f */
[--C-:B------:R-:W-:Y:S01]  /*19e0*/  IMAD.MOV.U32 R150, RZ, RZ, R151.reuse ;  /* 0x000000ffff967224 */ /* 0x100fe200078e0097 */
        /* <DEDUP_REMOVED lines=73> */
[----:B------:R-:W-:Y:S01]  /*1e80*/  HGMMA.64x128x16.F32.BF16 R24, gdesc[UR4], R24, gsb0 ;  /* 0x01e00000041879f0 */ /* 0x000fe20008001818 */
[----:B------:R-:W-:Y:S02]  /*1e90*/  UMOV UR6, 0xffffff80 ;  /* 0xffffff8000067882 */ /* 0x000fe40000000000 */
[----:B------:R-:W-:Y:S02]  /*1ea0*/  UIMAD UR6, UR55, UR6, 0x80 ;  /* 0x00000080370674a4 */ /* 0x000fe4000f8e0206 */
[----:B------:R-:W-:Y:S02]  /*1eb0*/  UIADD3 UR55, UR55, -0x2, URZ ;  /* 0xfffffffe37377890 */ /* 0x000fe4000fffe03f */
[----:B------:R-:W-:-:S04]  /*1ec0*/  UIADD3 UR6, UR47, UR6, URZ ;  /* 0x000000062f067290 */ /* 0x000fc8000fffe03f */
[----:B------:R-:W-:Y:S02]  /*1ed0*/  UIADD3 UR7, -UR51, 0x1, UR6 ;  /* 0x0000000133077890 */ /* 0x000fe4000fffe106 */
[----:B------:R-:W-:Y:S01]  /*1ee0*/  IMAD.U32 R7, RZ, RZ, UR6 ;  /* 0x00000006ff077e24 */ /* 0x000fe2000f8e00ff */
[----:B------:R-:W-:-:S03]  /*1ef0*/  ULDC UR6, c[0x0][0x988] ;  /* 0x0002620000067ab9 */ /* 0x000fc60000000800 */
[----:B------:R-:W-:Y:S02]  /*1f00*/  IMAD.U32 R5, RZ, RZ, UR7 ;  /* 0x00000007ff057e24 */ /* 0x000fe4000f8e00ff */
[C---:B------:R-:W-:Y:S02]  /*1f10*/  IMAD R4, R18.reuse, -0x2, R7 ;  /* 0xfffffffe12047824 */ /* 0x040fe400078e0207 */
        /* <DEDUP_REMOVED lines=122> */
[----:B------:R-:W1:Y:S01]  /*26c0*/  SHFL.BFLY PT, R0, R7, 0x2, 0x1f ;  /* 0x0c401f0007007f89 */ /* 0x000e6200000e0000 */
[----:B------:R-:W-:Y:S02]  /*26d0*/  ISETP.GT.AND P3, PT, R5, 0x10, PT ;  /* 0x000000100500780c */ /* 0x000fe40003f64270 */
[----:B-1----:R-:W-:Y:S01]  /*26e0*/  FMNMX.FTZ R8, R7, R0, !PT ;  /* 0x0000000007087209 */ /* 0x002fe20007810000 */
[----:B------:R-:W-:Y:S01]  /*26f0*/  IMAD.U32 R0, RZ, RZ, UR6 ;  /* 0x00000006ff007e24 */ /* 0x000fe2000f8e00ff */
[----:B------:R-:W-:-:S03]  /*2700*/  UIADD3 UR6, UR47, -UR51, URZ ;  /* 0x800000332f067290 */ /* 0x000fc6000fffe03f */
[----:B------:R-:W1:Y:S01]  /*2710*/  SHFL.BFLY PT, R9, R8, 0x1, 0x1f ;  /* 0x0c201f0008097f89 */ /* 0x000e6200000e0000 */
[----:B------:R-:W-:-:S04]  /*2720*/  ULEA UR6, UR52, UR6, 0x7 ;  /* 0x0000000634067291 */ /* 0x000fc8000f8e383f */
[----:B------:R-:W-:-:S04]  /*2730*/  USHF.R.S32.HI UR7, URZ, 0x1f, UR6 ;  /* 0x0000001f3f077899 */ /* 0x000fc80008011406 */
[----:B------:R-:W-:-:S04]  /*2740*/  ULEA.HI UR7, UR7, UR6, URZ, 0x7 ;  /* 0x0000000607077291 */ /* 0x000fc8000f8f383f */
[----:B------:R-:W-:-:S04]  /*2750*/  USHF.R.S32.HI UR7, URZ, 0x7, UR7 ;  /* 0x000000073f077899 */ /* 0x000fc80008011407 */
[----:B------:R-:W-:-:S04]  /*2760*/  UISETP.LT.AND UP0, UPT, URZ, UR7, UPT ;  /* 0x000000073f00728c */ /* 0x000fc8000bf01270 */
[----:B------:R-:W-:Y:S01]  /*2770*/  USEL UR53, URZ, UR7, !UP0 ;  /* 0x000000073f357287 */ /* 0x000fe2000c000000 */
[----:B-1----:R-:W-:-:S03]  /*2780*/  FMNMX.FTZ R9, R8, R9, !PT ;  /* 0x0000000908097209 */ /* 0x002fc60007810000 */
[----:B------:R-:W-:Y:S01]  /*2790*/  UISETP.GE.AND UP0, UPT, UR55, UR53, UPT ;  /* 0x000000353700728c */ /* 0x000fe2000bf06270 */
        /* <DEDUP_REMOVED lines=24> */
[----:B------:R-:W2:Y:S01]  /*2920*/  MUFU.EX2 R181, R181 ;  /* 0x000000b500b57308 */ /* 0x000ea20000000800 */
        /* <DEDUP_REMOVED lines=30> */
[----:B-1----:R-:W-:Y:S01]  /*2b10*/  FSEL R27, R44, -INF , P3 ;  /* 0xff8000002c1b7808 */ /* 0x002fe20001800000 */
[----:B------:R-:W-:Y:S01]  /*2b20*/  MUFU.EX2 R177, R177 ;  /* 0x000000b100b17308 */ /* 0x000fe20000000800 */
[----:B------:R-:W-:Y:S01]  /*2b30*/  FMNMX.FTZ R12, R41, R10, !PT ;  /* 0x0000000a290c7209 */ /* 0x000fe20007810000 */
[----:B--2---:R-:W-:Y:S01]  /*2b40*/  FADD.FTZ R44, R181, R4 ;  /* 0x00000004b52c7221 */ /* 0x004fe20000010000 */
        /* <DEDUP_REMOVED lines=20> */
[----:B---3--:R-:W-:Y:S01]  /*2c90*/  FSEL R35, R52, -INF , P3 ;  /* 0xff80000034237808 */ /* 0x008fe20001800000 */
        /* <DEDUP_REMOVED lines=11> */
[----:B-1----:R-:W-:Y:S01]  /*2d50*/  FSEL R39, R56, -INF , P3 ;  /* 0xff80000038277808 */ /* 0x002fe20001800000 */
        /* <DEDUP_REMOVED lines=11> */
[----:B--2---:R-:W-:Y:S01]  /*2e10*/  FSEL R43, R60, -INF , P3 ;  /* 0xff8000003c2b7808 */ /* 0x004fe20001800000 */
        /* <DEDUP_REMOVED lines=16> */
[----:B-1----:R-:W-:-:S02]  /*2f20*/  FMNMX.FTZ R24, R65, R20, !PT ;  /* 0x0000001441187209 */ /* 0x002fc40007810000 */
        /* <DEDUP_REMOVED lines=10> */
[--C-:B-1----:R-:W-:Y:S01]  /*2fd0*/  IMAD.MOV.U32 R97, RZ, RZ, R151.reuse ;  /* 0x000000ffff617224 */ /* 0x102fe200078e0097 */
[----:B------:R-:W-:Y:S02]  /*2fe0*/  FMNMX.FTZ R24, R55, R24, !PT ;  /* 0x0000001837187209 */ /* 0x000fe40007810000 */
[----:B------:R-:W-:Y:S02]  /*2ff0*/  ISETP.GT.AND P2, PT, R5, 0x69, PT ;  /* 0x000000690500780c */ /* 0x000fe40003f44270 */
[----:B------:R-:W-:Y:S01]  /*3000*/  FSEL R59, R76, -INF , P3 ;  /* 0xff8000004c3b7808 */ /* 0x000fe20001800000 */
[----:B------:R-:W-:Y:S01]  /*3010*/  MUFU.EX2 R107, R107 ;  /* 0x0000006b006b7308 */ /* 0x000fe20000000800 */
[----:B------:R-:W-:Y:S01]  /*3020*/  FMNMX.FTZ R26, R73, R24, !PT ;  /* 0x00000018491a7209 */ /* 0x000fe20007810000 */
[----:B--2---:R-:W-:Y:S01]  /*3030*/  IMAD.MOV.U32 R105, RZ, RZ, R151 ;  /* 0x000000ffff697224 */ /* 0x004fe200078e0097 */
        /* <DEDUP_REMOVED lines=8> */
[----:B------:R2:W3:Y:S01]  /*30c0*/  MUFU.EX2 R34, R109 ;  /* 0x0000006d00227308 */ /* 0x0004e20000000800 */
[----:B------:R-:W-:Y:S01]  /*30d0*/  FSEL R81, R81, -INF , P2 ;  /* 0xff80000051517808 */ /* 0x000fe20001000000 */
[----:B-1----:R-:W-:Y:S01]  /*30e0*/  IMAD.MOV.U32 R101, RZ, RZ, R151 ;  /* 0x000000ffff657224 */ /* 0x002fe200078e0097 */
[----:B------:R-:W-:-:S02]  /*30f0*/  FMNMX.FTZ R26, R63, R26, !PT ;  /* 0x0000001a3f1a7209 */ /* 0x000fc40007810000 */
[----:B------:R-:W-:Y:S02]  /*3100*/  ISETP.GT.AND P2, PT, R5, 0x79, PT ;  /* 0x000000790500780c */ /* 0x000fe40003f44270 */
[----:B------:R-:W-:Y:S01]  /*3110*/  FSEL R67, R84, -INF , P3 ;  /* 0xff80000054437808 */ /* 0x000fe20001800000 */
[----:B------:R-:W-:Y:S01]  /*3120*/  MUFU.EX2 R111, R111 ;  /* 0x0000006f006f7308 */ /* 0x000fe20000000800 */
[----:B------:R-:W-:Y:S01]  /*3130*/  FMNMX.FTZ R26, R81, R26, !PT ;  /* 0x0000001a511a7209 */ /* 0x000fe20007810000 */
[----:B--2---:R-:W-:Y:S01]  /*3140*/  IMAD.MOV.U32 R109, RZ, RZ, R151 ;  /* 0x000000ffff6d7224 */ /* 0x004fe200078e0097 */
[----:B------:R-:W-:Y:S02]  /*3150*/  FSEL R85, R85, -INF , P2 ;  /* 0xff80000055557808 */ /* 0x000fe40001000000 */
[----:B------:R-:W-:Y:S02]  /*3160*/  FMNMX.FTZ R26, R67, R26, !PT ;  /* 0x0000001a431a7209 */ /* 0x000fe40007810000 */
[----:B------:R-:W-:Y:S01]  /*3170*/  F2FP.BF16.F32.PACK_AB R181, R4, R181 ;  /* 0x000000b504b5723e */ /* 0x000fe200000010ff */
[----:B------:R1:W2:Y:S01]  /*3180*/  MUFU.EX2 R36, R113 ;  /* 0x0000007100247308 */ /* 0x0002a20000000800 */
[----:B------:R-:W-:-:S02]  /*3190*/  FMNMX.FTZ R26, R85, R26, !PT ;  /* 0x0000001a551a7209 */ /* 0x000fc40007810000 */
[----:B---3--:R-:W-:-:S03]  /*31a0*/  F2FP.BF16.F32.PACK_AB R155, R34, R107 ;  /* 0x0000006b229b723e */ /* 0x008fc600000010ff */
[----:B------:R-:W3:Y:S02]  /*31b0*/  SHFL.BFLY PT, R5, R26, 0x2, 0x1f ;  /* 0x0c401f001a057f89 */ /* 0x000ee400000e0000 */
[----:B------:R-:W-:Y:S01]  /*31c0*/  MUFU.EX2 R115, R115 ;  /* 0x0000007300737308 */ /* 0x000fe20000000800 */
[----:B-1----:R-:W-:-:S07]  /*31d0*/  IMAD.MOV.U32 R113, RZ, RZ, R151 ;  /* 0x000000ffff717224 */ /* 0x002fce00078e0097 */
[----:B------:R-:W1:Y:S01]  /*31e0*/  MUFU.EX2 R38, R71 ;  /* 0x0000004700267308 */ /* 0x000e620000000800 */
[----:B--2---:R-:W-:-:S07]  /*31f0*/  F2FP.BF16.F32.PACK_AB R157, R36, R111 ;  /* 0x0000006f249d723e */ /* 0x004fce00000010ff */
[----:B------:R-:W-:Y:S01]  /*3200*/  MUFU.EX2 R117, R117 ;  /* 0x0000007500757308 */ /* 0x000fe20000000800 */
[----:B---3--:R-:W-:-:S07]  /*3210*/  FMNMX.FTZ R28, R26, R5, !PT ;  /* 0x000000051a1c7209 */ /* 0x008fce0007810000 */
[----:B------:R-:W2:Y:S01]  /*3220*/  MUFU.EX2 R40, R75 ;  /* 0x0000004b00287308 */ /* 0x000ea20000000800 */
[----:B-1----:R-:W-:Y:S01]  /*3230*/  F2FP.BF16.F32.PACK_AB R159, R38, R115 ;  /* 0x00000073269f723e */ /* 0x002fe200000010ff */
[----:B------:R-:W1:Y:S06]  /*3240*/  SHFL.BFLY PT, R5, R28, 0x1, 0x1f ;  /* 0x0c201f001c057f89 */ /* 0x000e6c00000e0000 */
[----:B------:R-:W-:Y:S08]  /*3250*/  MUFU.EX2 R119, R119 ;  /* 0x0000007700777308 */ /* 0x000ff00000000800 */
[----:B------:R-:W3:Y:S01]  /*3260*/  MUFU.EX2 R42, R79 ;  /* 0x0000004f002a7308 */ /* 0x000ee20000000800 */
[----:B--2---:R-:W-:-:S07]  /*3270*/  F2FP.BF16.F32.PACK_AB R161, R40, R117 ;  /* 0x0000007528a1723e */ /* 0x004fce00000010ff */
[----:B------:R-:W-:Y:S01]  /*3280*/  MUFU.EX2 R121, R121 ;  /* 0x0000007900797308 */ /* 0x000fe20000000800 */
[----:B-1----:R-:W-:-:S04]  /*3290*/  FMNMX.FTZ R5, R28, R5, !PT ;  /* 0x000000051c057209 */ /* 0x002fc80007810000 */
[C---:B------:R-:W-:Y:S01]  /*32a0*/  FSETP.NEU.FTZ.AND P2, PT, R5.reuse, -INF , PT ;  /* 0xff8000000500780b */ /* 0x040fe20003f5d000 */
[----:B------:R-:W-:Y:S02]  /*32b0*/  FMUL.FTZ R26, R5, R0 ;  /* 0x00000000051a7220 */ /* 0x000fe40000410000 */
[----:B------:R-:W-:Y:S01]  /*32c0*/  MUFU.EX2 R28, R83 ;  /* 0x00000053001c7308 */ /* 0x000fe20000000800 */
[----:B---3--:R-:W-:Y:S02]  /*32d0*/  F2FP.BF16.F32.PACK_AB R163, R42, R119 ;  /* 0x000000772aa3723e */ /* 0x008fe400000010ff */
        /* <DEDUP_REMOVED lines=34> */
[----:B------:R3:W4:Y:S01]  /*3500*/  MUFU.EX2 R182, R29 ;  /* 0x0000001d00b67308 */ /* 0x0007220000000800 */
[----:B------:R-:W-:Y:S01]  /*3510*/  FADD.FTZ R25, R179, R44 ;  /* 0x0000002cb3197221 */ /* 0x000fe20000010000 */
[----:B--2---:R-:W-:Y:S01]  /*3520*/  FADD.FTZ R44, R7, R180 ;  /* 0x000000b4072c7221 */ /* 0x004fe20000010000 */
[-CC-:B------:R-:W-:Y:S01]  /*3530*/  FFMA.FTZ R55, R55, R0.reuse, -R26.reuse ;  /* 0x0000000037377223 */ /* 0x180fe2000001081a */
[-CC-:B------:R-:W-:Y:S01]  /*3540*/  FFMA.FTZ R73, R73, R0.reuse, -R26.reuse ;  /* 0x0000000049497223 */ /* 0x180fe2000001081a */
[----:B------:R-:W-:Y:S01]  /*3550*/  FADD.FTZ R46, R10, R25 ;  /* 0x000000190a2e7221 */ /* 0x000fe20000010000 */
[-CC-:B------:R-:W-:Y:S01]  /*3560*/  FFMA.FTZ R59, R59, R0.reuse, -R26.reuse ;  /* 0x000000003b3b7223 */ /* 0x180fe2000001081a */
[-C--:B------:R-:W-:Y:S01]  /*3570*/  FFMA.FTZ R77, R77, R0.reuse, -R26 ;  /* 0x000000004d4d7223 */ /* 0x080fe2000001081a */
[----:B------:R-:W2:Y:S01]  /*3580*/  MUFU.EX2 R13, R13 ;  /* 0x0000000d000d7308 */ /* 0x000ea20000000800 */
[----:B-1----:R-:W-:Y:S01]  /*3590*/  FADD.FTZ R25, R11, R44 ;  /* 0x0000002c0b197221 */ /* 0x002fe20000010000 */
[----:B---3--:R-:W-:Y:S01]  /*35a0*/  FADD.FTZ R29, R173, R46 ;  /* 0x0000002ead1d7221 */ /* 0x008fe20000010000 */
[-CC-:B------:R-:W-:Y:S01]  /*35b0*/  FFMA.FTZ R63, R63, R0.reuse, -R26.reuse ;  /* 0x000000003f3f7223 */ /* 0x180fe2000001081a */
[----:B------:R-:W-:Y:S01]  /*35c0*/  F2FP.BF16.F32.PACK_AB R183, R6, R183 ;  /* 0x000000b706b7723e */ /* 0x000fe200000010ff */
[-CC-:B------:R-:W-:Y:S01]  /*35d0*/  FFMA.FTZ R81, R81, R0.reuse, -R26.reuse ;  /* 0x0000000051517223 */ /* 0x180fe2000001081a */
[----:B------:R-:W-:Y:S01]  /*35e0*/  FADD.FTZ R46, R12, R29 ;  /* 0x0000001d0c2e7221 */ /* 0x000fe20000010000 */
[-C--:B------:R-:W-:Y:S01]  /*35f0*/  FFMA.FTZ R67, R67, R0.reuse, -R26 ;  /* 0x0000000043437223 */ /* 0x080fe2000001081a */
[----:B------:R-:W1:Y:S01]  /*3600*/  MUFU.EX2 R176, R33 ;  /* 0x0000002100b07308 */ /* 0x000e620000000800 */
[----:B----4-:R-:W-:Y:S01]  /*3610*/  FADD.FTZ R44, R182, R25 ;  /* 0x00000019b62c7221 */ /* 0x010fe20000010000 */
[----:B------:R-:W-:Y:S01]  /*3620*/  FADD.FTZ R29, R175, R46 ;  /* 0x0000002eaf1d7221 */ /* 0x000fe20000010000 */
[----:B------:R-:W-:Y:S01]  /*3630*/  FFMA.FTZ R26, R85, R0, -R26 ;  /* 0x00000000551a7223 */ /* 0x000fe2000001081a */
[----:B------:R-:W-:-:S02]  /*3640*/  F2FP.BF16.F32.PACK_AB R180, R180, R7 ;  /* 0x00000007b4b4723e */ /* 0x000fc400000010ff */
[----:B------:R-:W-:Y:S01]  /*3650*/  FADD.FTZ R46, R14, R29 ;  /* 0x0000001d0e2e7221 */ /* 0x000fe20000010000 */
[----:B------:R-:W-:Y:S01]  /*3660*/  F2FP.BF16.F32.PACK_AB R165, R28, R121 ;  /* 0x000000791ca5723e */ /* 0x000fe200000010ff */
[----:B------:R-:W3:Y:S01]  /*3670*/  MUFU.EX2 R15, R15 ;  /* 0x0000000f000f7308 */ /* 0x000ee20000000800 */
[----:B--2---:R-:W-:Y:S01]  /*3680*/  FADD.FTZ R25, R13, R44 ;  /* 0x0000002c0d197221 */ /* 0x004fe20000010000 */
[----:B------:R-:W-:Y:S01]  /*3690*/  FADD.FTZ R29, R169, R46 ;  /* 0x0000002ea91d7221 */ /* 0x000fe20000010000 */
[----:B------:R-:W-:Y:S02]  /*36a0*/  F2FP.BF16.F32.PACK_AB R177, R8, R177 ;  /* 0x000000b108b1723e */ /* 0x000fe400000010ff */
[----:B------:R-:W-:Y:S01]  /*36b0*/  F2FP.BF16.F32.PACK_AB R179, R10, R179 ;  /* 0x000000b30ab3723e */ /* 0x000fe200000010ff */
[----:B------:R-:W-:Y:S01]  /*36c0*/  FADD.FTZ R46, R20, R29 ;  /* 0x0000001d142e7221 */ /* 0x000fe20000010000 */
[----:B------:R-:W-:Y:S01]  /*36d0*/  F2FP.BF16.F32.PACK_AB R173, R12, R173 ;  /* 0x000000ad0cad723e */ /* 0x000fe200000010ff */
[----:B------:R-:W2:Y:S01]  /*36e0*/  MUFU.EX2 R178, R37 ;  /* 0x0000002500b27308 */ /* 0x000ea20000000800 */
[----:B-1----:R-:W-:Y:S01]  /*36f0*/  FADD.FTZ R44, R176, R25 ;  /* 0x00000019b02c7221 */ /* 0x002fe20000010000 */
[----:B------:R-:W-:Y:S01]  /*3700*/  FADD.FTZ R29, R171, R46 ;  /* 0x0000002eab1d7221 */ /* 0x000fe20000010000 */
[----:B------:R-:W-:-:S02]  /*3710*/  F2FP.BF16.F32.PACK_AB R175, R14, R175 ;  /* 0x000000af0eaf723e */ /* 0x000fc400000010ff */
[----:B------:R-:W-:Y:S01]  /*3720*/  F2FP.BF16.F32.PACK_AB R169, R20, R169 ;  /* 0x000000a914a9723e */ /* 0x000fe200000010ff */
[C---:B------:R-:W-:Y:S01]  /*3730*/  FADD.FTZ R46, R24.reuse, R29 ;  /* 0x0000001d182e7221 */ /* 0x040fe20000010000 */
[----:B------:R-:W-:Y:S01]  /*3740*/  F2FP.BF16.F32.PACK_AB R171, R24, R171 ;  /* 0x000000ab18ab723e */ /* 0x000fe200000010ff */
[----:B------:R-:W1:Y:S01]  /*3750*/  MUFU.EX2 R21, R21 ;  /* 0x0000001500157308 */ /* 0x000e620000000800 */
[----:B---3--:R-:W-:Y:S01]  /*3760*/  FADD.FTZ R25, R15, R44 ;  /* 0x0000002c0f197221 */ /* 0x008fe20000010000 */
[----:B------:R-:W-:Y:S02]  /*3770*/  F2FP.BF16.F32.PACK_AB R182, R182, R11 ;  /* 0x0000000bb6b6723e */ /* 0x000fe400000010ff */
[----:B------:R-:W-:-:S04]  /*3780*/  F2FP.BF16.F32.PACK_AB R176, R176, R13 ;  /* 0x0000000db0b0723e */ /* 0x000fc800000010ff */
[----:B------:R-:W3:Y:S01]  /*3790*/  MUFU.EX2 R172, R41 ;  /* 0x0000002900ac7308 */ /* 0x000ee20000000800 */
[C---:B--2---:R-:W-:Y:S01]  /*37a0*/  FADD.FTZ R44, R178.reuse, R25 ;  /* 0x00000019b22c7221 */ /* 0x044fe20000010000 */
[----:B------:R-:W-:-:S06]  /*37b0*/  F2FP.BF16.F32.PACK_AB R178, R178, R15 ;  /* 0x0000000fb2b2723e */ /* 0x000fcc00000010ff */
[----:B------:R-:W0:Y:S01]  /*37c0*/  MUFU.EX2 R27, R27 ;  /* 0x0000001b001b7308 */ /* 0x000e220000000800 */
[----:B-1----:R-:W-:-:S07]  /*37d0*/  FADD.FTZ R25, R21, R44 ;  /* 0x0000002c15197221 */ /* 0x002fce0000010000 */
[----:B------:R-:W1:Y:S01]  /*37e0*/  MUFU.EX2 R174, R45 ;  /* 0x0000002d00ae7308 */ /* 0x000e620000000800 */
[----:B---3--:R-:W-:Y:S01]  /*37f0*/  FADD.FTZ R44, R172, R25 ;  /* 0x00000019ac2c7221 */ /* 0x008fe20000010000 */
[----:B------:R-:W-:Y:S01]  /*3800*/  FADD.FTZ R25, R153, R46 ;  /* 0x0000002e99197221 */ /* 0x000fe20000010000 */
[----:B------:R-:W-:Y:S02]  /*3810*/  F2FP.BF16.F32.PACK_AB R153, R32, R153 ;  /* 0x000000992099723e */ /* 0x000fe400000010ff */
[----:B------:R-:W-:Y:S01]  /*3820*/  F2FP.BF16.F32.PACK_AB R172, R172, R21 ;  /* 0x00000015acac723e */ /* 0x000fe200000010ff */
[----:B------:R-:W-:Y:S02]  /*3830*/  FADD.FTZ R46, R32, R25 ;  /* 0x00000019202e7221 */ /* 0x000fe40000010000 */
[----:B------:R-:W2:Y:S01]  /*3840*/  MUFU.EX2 R31, R31 ;  /* 0x0000001f001f7308 */ /* 0x000ea20000000800 */
[----:B0-----:R-:W-:Y:S01]  /*3850*/  FADD.FTZ R3, R27, R44 ;  /* 0x0000002c1b037221 */ /* 0x001fe20000010000 */
[----:B------:R-:W-:Y:S01]  /*3860*/  FADD.FTZ R25, R107, R46 ;  /* 0x0000002e6b197221 */ /* 0x000fe20000010000 */
[----:B------:R-:W-:-:S03]  /*3870*/  IMAD.MOV.U32 R107, RZ, RZ, R151 ;  /* 0x000000ffff6b7224 */ /* 0x000fc600078e0097 */
[----:B------:R-:W-:Y:S02]  /*3880*/  FADD.FTZ R46, R34, R25 ;  /* 0x00000019222e7221 */ /* 0x000fe40000010000 */
[----:B------:R-:W0:Y:S01]  /*3890*/  MUFU.EX2 R168, R49 ;  /* 0x0000003100a87308 */ /* 0x000e220000000800 */
        /* <DEDUP_REMOVED lines=11> */
[C---:B0-----:R-:W-:Y:S01]  /*3950*/  FADD.FTZ R44, R168.reuse, R3 ;  /* 0x00000003a82c7221 */ /* 0x041fe20000010000 */
[----:B------:R-:W-:Y:S01]  /*3960*/  FADD.FTZ R25, R117, R6 ;  /* 0x0000000675197221 */ /* 0x000fe20000010000 */
[----:B------:R-:W-:Y:S01]  /*3970*/  F2FP.BF16.F32.PACK_AB R168, R168, R31 ;  /* 0x0000001fa8a8723e */ /* 0x000fe200000010ff */
[----:B------:R-:W-:Y:S02]  /*3980*/  IMAD.MOV.U32 R117, RZ, RZ, R151 ;  /* 0x000000ffff757224 */ /* 0x000fe400078e0097 */
[----:B------:R-:W-:Y:S02]  /*3990*/  FADD.FTZ R6, R40, R25 ;  /* 0x0000001928067221 */ /* 0x000fe40000010000 */
[----:B------:R-:W0:Y:S01]  /*39a0*/  MUFU.EX2 R39, R39 ;  /* 0x0000002700277308 */ /* 0x000e220000000800 */
        /* <DEDUP_REMOVED lines=47> */
[----:B--2---:R-:W-:Y:S01]  /*3ca0*/  FADD.FTZ R7, R67, R4 ;  /* 0x0000000443077221 */ /* 0x004fe20000010000 */
[C---:B0-----:R-:W-:Y:S01]  /*3cb0*/  F2FP.BF16.F32.PACK_AB R167, R30.reuse, R123 ;  /* 0x0000007b1ea7723e */ /* 0x041fe200000010ff */
[----:B------:R-:W-:Y:S01]  /*3cc0*/  FADD.FTZ R3, R30, R25 ;  /* 0x000000191e037221 */ /* 0x000fe20000010000 */
[----:B------:R-:W-:Y:S02]  /*3cd0*/  IMAD.MOV.U32 R123, RZ, RZ, R151 ;  /* 0x000000ffff7b7224 */ /* 0x000fe400078e0097 */
[C---:B-1----:R-:W-:Y:S01]  /*3ce0*/  FADD.FTZ R4, R26.reuse, R7 ;  /* 0x000000071a047221 */ /* 0x042fe20000010000 */
        /* <DEDUP_REMOVED lines=37> */
[----:B------:R-:W-:-:S05]  /*3f40*/  UMOV UR54, UR43 ;  /* 0x0000002b00367c82 */ /* 0x000fca0008000000 */
.L_x_7573:
        /* <DEDUP_REMOVED lines=9> */
.L_x_7566:
[----:B------:R-:W-:Y:S01]  /*3fe0*/  ULEA UR6, UR43, UR41, 0x3 ;  /* 0x000000292b067291 */ /* 0x000fe2000f8e183f */
[----:B------:R-:W-:-:S05]  /*3ff0*/  IMAD.U32 R0, RZ, RZ, UR44 ;  /* 0x0000002cff007e24 */ /* 0x000fca000f8e00ff */
[----:B------:R-:W-:-:S04]  /*4000*/  SHF.L.U32 R0, R0, 0x1f, RZ ;  /* 0x0000001f00007819 */ /* 0x000fc800000006ff */
[----:B------:R0:W1:Y:S01]  /*4010*/  SYNCS.PHASECHK.TRANS64.TRYWAIT P2, [UR6+0x28830], R0 ;  /* 0x02883000ff0075a7 */ /* 0x0000620008040146 */
[----:B------:R-:W-:Y:S05]  /*4020*/  @!P0 BRA `(.L_x_7567) ;  /* 0x0000000000048947 */ /* 0x000fea0003800000 */
[----:B------:R-:W-:Y:S01]  /*4030*/  BPT.TRAP 0x1 ;  /* 0x000000040000795c */ /* 0x000fe20000300000 */
.L_x_7567:
[----:B-1----:R-:W-:Y:S05]  /*4040*/  @P2 BRA `(.L_x_7565) ;  /* 0x0000000000082947 */ /* 0x002fea0003800000 */
[----:B------:R-:W1:Y:S02]  /*4050*/  SYNCS.PHASECHK.TRANS64.TRYWAIT P2, [UR6+0x28830], R0 ;  /* 0x02883000ff0075a7 */ /* 0x000e640008040146 */
[----:B-1----:R-:W-:Y:S05]  /*4060*/  @!P2 BRA `(.L_x_7568) ;  /* 0x000000c00020a947 */ /* 0x002fea0003800000 */
.L_x_7565:
[----:B01----:R-:W-:Y:S01]  /*4070*/  VIADD R0, R22, 0x8 ;  /* 0x0000000816007836 */ /* 0x003fe20000000000 */
        /* <DEDUP_REMOVED lines=44> */
.L_x_7570:
[----:B------:R-:W-:Y:S01]  /*4340*/  ULEA UR6, UR54, UR41, 0x3 ;  /* 0x0000002936067291 */ /* 0x000fe2000f8e183f */
[----:B------:R-:W-:-:S05]  /*4350*/  IMAD.U32 R0, RZ, RZ, UR56 ;  /* 0x00000038ff007e24 */ /* 0x000fca000f8e00ff */
[----:B------:R-:W-:-:S04]  /*4360*/  SHF.L.U32 R0, R0, 0x1f, RZ ;  /* 0x0000001f00007819 */ /* 0x000fc800000006ff */
[----:B------:R0:W1:Y:S01]  /*4370*/  SYNCS.PHASECHK.TRANS64.TRYWAIT P2, [UR6+0x28850], R0 ;  /* 0x02885000ff0075a7 */ /* 0x0000620008040146 */
[----:B------:R-:W-:Y:S05]  /*4380*/  @!P0 BRA `(.L_x_7571) ;  /* 0x0000000000048947 */ /* 0x000fea0003800000 */
[----:B------:R-:W-:Y:S01]  /*4390*/  BPT.TRAP 0x1 ;  /* 0x000000040000795c */ /* 0x000fe20000300000 */
.L_x_7571:
[----:B-1----:R-:W-:Y:S05]  /*43a0*/  @P2 BRA `(.L_x_7569) ;  /* 0x0000000000082947 */ /* 0x002fea0003800000 */
[----:B------:R-:W1:Y:S02]  /*43b0*/  SYNCS.PHASECHK.TRANS64.TRYWAIT P2, [UR6+0x28850], R0 ;  /* 0x02885000ff0075a7 */ /* 0x000e640008040146 */
[----:B-1----:R-:W-:Y:S05]  /*43c0*/  @!P2 BRA `(.L_x_7572) ;  /* 0x000000bc0060a947 */ /* 0x002fea0003800000 */
.L_x_7569:
[----:B------:R-:W-:Y:S01]  /*43d0*/  UIADD3 UR6, UR41, 0x400, URZ ;  /* 0x0000040029067890 */ /* 0x000fe2000fffe03f */
[----:B------:R-:W-:Y:S01]  /*43e0*/  WARPGROUP.ARRIVE ;  /* 0x00000000000079c5 */ /* 0x000fe20000000000 */
[----:B------:R-:W-:Y:S01]  /*43f0*/  UMOV UR7, 0x40000040 ;  /* 0x4000004000077882 */ /* 0x000fe20000000000 */
[----:B------:R-:W-:Y:S02]  /*4400*/  UISETP.GT.AND UP0, UPT, UR55, UR53, UPT ;  /* 0x000000353700728c */ /* 0x000fe4000bf04270 */
[----:B------:R-:W-:Y:S01]  /*4410*/  USHF.R.U32.HI UR6, URZ, 0x4, UR6 ;  /* 0x000000043f067899 */ /* 0x000fe20008011606 */
[----:B------:R-:W-:-:S03]  /*4420*/  UMOV UR56, UR44 ;  /* 0x0000002c00387c82 */ /* 0x000fc60008000000 */
        /* <DEDUP_REMOVED lines=11> */
[----:B------:R-:W-:Y:S01]  /*44e0*/  UMOV UR7, 0x40000040 ;  /* 0x4000004000077882 */ /* 0x000fe20000000000 */
[----:B------:R-:W-:Y:S02]  /*44f0*/  UIMAD UR6, UR55, UR6, 0x1 ;  /* 0x00000001370674a4 */ /* 0x000fe4000f8e0206 */
[----:B------:R-:W-:Y:S02]  /*4500*/  UIADD3 UR55, UR55, -0x1, URZ ;  /* 0xffffffff37377890 */ /* 0x000fe4000fffe03f */
[----:B------:R-:W-:-:S04]  /*4510*/  ULEA UR6, UR52, UR6, 0x7 ;  /* 0x0000000634067291 */ /* 0x000fc8000f8e383f */
[----:B------:R-:W-:-:S06]  /*4520*/  UIADD3 UR6, -UR51, UR6, UR47 ;  /* 0x0000000633067290 */ /* 0x000fcc000fffe12f */
[----:B-1----:R-:W-:Y:S01]  /*4530*/  IMAD.U32 R5, RZ, RZ, UR6 ;  /* 0x00000006ff057e24 */ /* 0x002fe2000f8e00ff */
        /* <DEDUP_REMOVED lines=8> */
[----:B0-----:R-:W-:-:S02]  /*45c0*/  FMNMX.FTZ R0, R11, R6, !PT ;  /* 0x000000060b007209 */ /* 0x001fc40007810000 */
        /* <DEDUP_REMOVED lines=102> */
[----:B------:R-:W0:Y:S01]  /*4c30*/  LDC R0, c[0x0][0x988] ;  /* 0x00026200ff007b82 */ /* 0x000e220000000800 */
[----:B------:R-:W-:Y:S02]  /*4c40*/  ISETP.GT.AND P5, PT, R10, 0x1, PT ;  /* 0x000000010a00780c */ /* 0x000fe40003fa4270 */
[----:B------:R-:W1:Y:S01]  /*4c50*/  SHFL.BFLY PT, R5, R12, 0x2, 0x1f ;  /* 0x0c401f000c057f89 */ /* 0x000e6200000e0000 */
[----:B------:R-:W-:-:S02]  /*4c60*/  FSEL R26, R26, -INF , P4 ;  /* 0xff8000001a1a7808 */ /* 0x000fc40002000000 */
[C---:B------:R-:W-:Y:S02]  /*4c70*/  ISETP.GT.AND P3, PT, R10.reuse, 0x8, PT ;  /* 0x000000080a00780c */ /* 0x040fe40003f64270 */
[C---:B------:R-:W-:Y:S02]  /*4c80*/  ISETP.GT.AND P6, PT, R10.reuse, 0x9, PT ;  /* 0x000000090a00780c */ /* 0x040fe40003fc4270 */
[C---:B------:R-:W-:Y:S02]  /*4c90*/  ISETP.GT.AND P4, PT, R10.reuse, 0x10, PT ;  /* 0x000000100a00780c */ /* 0x040fe40003f84270 */
[----:B------:R-:W-:Y:S02]  /*4ca0*/  FSEL R31, R31, -INF , P6 ;  /* 0xff8000001f1f7808 */ /* 0x000fe40003000000 */
[----:B------:R-:W-:Y:S02]  /*4cb0*/  ISETP.GT.AND P6, PT, R10, 0x19, PT ;  /* 0x000000190a00780c */ /* 0x000fe40003fc4270 */
[----:B-1----:R-:W-:-:S02]  /*4cc0*/  FMNMX.FTZ R14, R12, R5, !PT ;  /* 0x000000050c0e7209 */ /* 0x002fc40007810000 */
[----:B------:R-:W-:-:S03]  /*4cd0*/  FMNMX.FTZ R12, R26, R7, !PT ;  /* 0x000000071a0c7209 */ /* 0x000fc60007810000 */
[----:B------:R-:W1:Y:S01]  /*4ce0*/  SHFL.BFLY PT, R5, R14, 0x1, 0x1f ;  /* 0x0c201f000e057f89 */ /* 0x000e6200000e0000 */
[----:B------:R-:W-:Y:S02]  /*4cf0*/  WARPGROUP.DEPBAR.LE gsb0, 0x0 ;  /* 0x00008000000079c5 */ /* 0x000fe40000010000 */
[----:B------:R-:W-:Y:S01]  /*4d00*/  WARPGROUP.ARRIVE ;  /* 0x00000000000079c5 */ /* 0x000fe20000000000 */
[----:B------:R-:W-:Y:S02]  /*4d10*/  FSEL R169, R34, -INF , P4 ;  /* 0xff80000022a97808 */ /* 0x000fe40002000000 */
[----:B------:R-:W-:-:S03]  /*4d20*/  ISETP.GT.AND P4, PT, R10, 0x20, PT ;  /* 0x000000200a00780c */ /* 0x000fc60003f84270 */
[----:B------:R-:W-:Y:S01]  /*4d30*/  HGMMA.64x128x16.F32.BF16 R88, R152, gdesc[UR4].tnspB, R88, gsb0 ;  /* 0x41e0000498587df0 */ /* 0x000fe20008001858 */
[----:B------:R-:W-:Y:S01]  /*4d40*/  UIADD3 UR6, UR10, 0x280, URZ ;  /* 0x000002800a067890 */ /* 0x000fe2000fffe03f */
[----:B------:R-:W-:Y:S01]  /*4d50*/  UMOV UR7, 0x40000040 ;  /* 0x4000004000077882 */ /* 0x000fe20000000000 */
[----:B-1----:R-:W-:-:S04]  /*4d60*/  FMNMX.FTZ R5, R14, R5, !PT ;  /* 0x000000050e057209 */ /* 0x002fc80007810000 */
[C---:B------:R-:W-:Y:S01]  /*4d70*/  FSETP.NEU.FTZ.AND P2, PT, R5.reuse, -INF , PT ;  /* 0xff8000000500780b */ /* 0x040fe20003f5d000 */
[----:B0-----:R-:W-:-:S05]  /*4d80*/  FMUL.FTZ R8, R5, R0 ;  /* 0x0000000005087220 */ /* 0x001fca0000410000 */
        /* <DEDUP_REMOVED lines=146> */
[----:B------:R-:W0:Y:S03]  /*56b0*/  SHFL.BFLY PT, R61, R12, 0x2, 0x1f ;  /* 0x0c401f000c3d7f89 */ /* 0x000e2600000e0000 */
        /* <DEDUP_REMOVED lines=11> */
[----:B0-----:R-:W-:Y:S01]  /*5770*/  FMNMX.FTZ R20, R12, R61, !PT ;  /* 0x0000003d0c147209 */ /* 0x001fe20007810000 */
[-CC-:B------:R-:W-:Y:S01]  /*5780*/  FFMA.FTZ R12, R25, R0.reuse, -R8.reuse ;  /* 0x00000000190c7223 */ /* 0x180fe20000010808 */
[-CC-:B------:R-:W-:Y:S01]  /*5790*/  FFMA.FTZ R25, R77, R0.reuse, -R8.reuse ;  /* 0x000000004d197223 */ /* 0x180fe20000010808 */
[----:B------:R-:W-:-:S03]  /*57a0*/  FFMA.FTZ R61, R81, R0, -R8 ;  /* 0x00000000513d7223 */ /* 0x000fc60000010808 */
[----:B------:R-:W-:Y:S01]  /*57b0*/  MUFU.EX2 R37, R37 ;  /* 0x0000002500257308 */ /* 0x000fe20000000800 */
[----:B------:R-:W0:Y:S07]  /*57c0*/  SHFL.BFLY PT, R65, R20, 0x1, 0x1f ;  /* 0x0c201f0014417f89 */ /* 0x000e2e00000e0000 */
[----:B------:R-:W-:Y:S08]  /*57d0*/  MUFU.EX2 R158, R158 ;  /* 0x0000009e009e7308 */ /* 0x000ff00000000800 */
[----:B------:R-:W-:Y:S08]  /*57e0*/  MUFU.EX2 R29, R29 ;  /* 0x0000001d001d7308 */ /* 0x000ff00000000800 */
[----:B------:R-:W-:Y:S01]  /*57f0*/  MUFU.EX2 R12, R12 ;  /* 0x0000000c000c7308 */ /* 0x000fe20000000800 */
[----:B0-----:R-:W-:Y:S01]  /*5800*/  FMNMX.FTZ R9, R20, R65, !PT ;  /* 0x0000004114097209 */ /* 0x001fe20007810000 */
[----:B------:R-:W-:-:S03]  /*5810*/  FADD.FTZ R65, -R45, R6 ;  /* 0x000000062d417221 */ /* 0x000fc60000010100 */
[----:B------:R-:W-:Y:S01]  /*5820*/  FSETP.NEU.FTZ.AND P2, PT, R9, -INF , PT ;  /* 0xff8000000900780b */ /* 0x000fe20003f5d000 */
[-C--:B------:R-:W-:Y:S01]  /*5830*/  FMUL.FTZ R6, R65, R0.reuse ;  /* 0x0000000041067220 */ /* 0x080fe20000410000 */
[----:B------:R-:W-:Y:S01]  /*5840*/  FMUL.FTZ R34, R9, R0 ;  /* 0x0000000009227220 */ /* 0x000fe20000410000 */
[----:B------:R0:W-:Y:S04]  /*5850*/  MUFU.EX2 R20, R24 ;  /* 0x0000001800147308 */ /* 0x0001e80000000800 */
[----:B------:R-:W-:-:S04]  /*5860*/  FSEL R34, R34, RZ, P2 ;  /* 0x000000ff22227208 */ /* 0x000fc80001000000 */
[----:B------:R-:W1:Y:S01]  /*5870*/  MUFU.EX2 R6, R6 ;  /* 0x0000000600067308 */ /* 0x000e620000000800 */
[-CC-:B------:R-:W-:Y:S01]  /*5880*/  FFMA.FTZ R38, R55, R0.reuse, -R34.reuse ;  /* 0x0000000037267223 */ /* 0x180fe20000010822 */
[-CC-:B------:R-:W-:Y:S01]  /*5890*/  FFMA.FTZ R8, R26, R0.reuse, -R34.reuse ;  /* 0x000000001a087223 */ /* 0x180fe20000010822 */
[-CC-:B------:R-:W-:Y:S01]  /*58a0*/  FFMA.FTZ R65, R155, R0.reuse, -R34.reuse ;  /* 0x000000009b417223 */ /* 0x180fe20000010822 */
[-CC-:B0-----:R-:W-:Y:S01]  /*58b0*/  FFMA.FTZ R24, R153, R0.reuse, -R34.reuse ;  /* 0x0000000099187223 */ /* 0x181fe20000010822 */
        /* <DEDUP_REMOVED lines=42> */
[----:B------:R-:W2:Y:S01]  /*5b60*/  MUFU.EX2 R35, R35 ;  /* 0x0000002300237308 */ /* 0x000ea20000000800 */
        /* <DEDUP_REMOVED lines=20> */
[----:B0-----:R-:W-:Y:S01]  /*5cb0*/  F2FP.BF16.F32.PACK_AB R181, R65, R8 ;  /* 0x0000000841b5723e */ /* 0x001fe200000010ff */
[----:B------:R-:W0:Y:S01]  /*5cc0*/  MUFU.EX2 R69, R69 ;  /* 0x0000004500457308 */ /* 0x000e220000000800 */
[----:B-1----:R-:W-:-:S02]  /*5cd0*/  F2FP.BF16.F32.PACK_AB R183, R31, R24 ;  /* 0x000000181fb7723e */ /* 0x002fc400000010ff */
[----:B------:R-:W-:Y:S02]  /*5ce0*/  @!P1 PRMT R48, RZ, 0x654, R48 ;  /* 0x00000654ff309816 */ /* 0x000fe40000000030 */
[----:B--2---:R-:W-:-:S03]  /*5cf0*/  F2FP.BF16.F32.PACK_AB R177, R35, R26 ;  /* 0x0000001a23b1723e */ /* 0x004fc600000010ff */
[----:B------:R-:W-:Y:S01]  /*5d00*/  MUFU.EX2 R30, R30 ;  /* 0x0000001e001e7308 */ /* 0x000fe20000000800 */
[----:B------:R-:W-:Y:S02]  /*5d10*/  WARPGROUP.DEPBAR.LE gsb0, 0x0 ;  /* 0x00008000000079c5 */ /* 0x000fe40000010000 */
[----:B------:R-:W-:-:S05]  /*5d20*/  WARPGROUP.ARRIVE ;  /* 0x00000000000079c5 */ /* 0x000fca0000000000 */
[----:B------:R-:W-:Y:S01]  /*5d30*/  MUFU.EX2 R43, R43 ;  /* 0x0000002b002b7308 */ /* 0x000fe20000000800 */
[----:B------:R-:W-:Y:S02]  /*5d40*/  F2FP.BF16.F32.PACK_AB R160, R33, R10 ;  /* 0x0000000a21a0723e */ /* 0x000fe400000010ff */
[----:B0-----:R-:W-:Y:S01]  /*5d50*/  F2FP.BF16.F32.PACK_AB R179, R69, R28 ;  /* 0x0000001c45b3723e */ /* 0x001fe200000010ff */
[----:B------:R-:W-:Y:S04]  /*5d60*/  HGMMA.64x128x16.F32.BF16 R88, R164, gdesc[UR4].tnspB, R88, gsb0 ;  /* 0x41e00004a4587df0 */ /* 0x000fe80008001858 */
[----:B------:R-:W-:Y:S08]  /*5d70*/  MUFU.EX2 R32, R32 ;  /* 0x0000002000207308 */ /* 0x000ff00000000800 */
[----:B------:R-:W0:Y:S08]  /*5d80*/  MUFU.EX2 R25, R25 ;  /* 0x0000001900197308 */ /* 0x000e300000000800 */
[----:B------:R-:W1:Y:S08]  /*5d90*/  MUFU.EX2 R47, R47 ;  /* 0x0000002f002f7308 */ /* 0x000e700000000800 */
[----:B------:R-:W2:Y:S01]  /*5da0*/  MUFU.EX2 R169, R169 ;  /* 0x000000a900a97308 */ /* 0x000ea20000000800 */
[----:B0-----:R-:W-:-:S07]  /*5db0*/  F2FP.BF16.F32.PACK_AB R162, R25, R12 ;  /* 0x0000000c19a2723e */ /* 0x001fce00000010ff */
[----:B------:R-:W0:Y:S08]  /*5dc0*/  MUFU.EX2 R61, R61 ;  /* 0x0000003d003d7308 */ /* 0x000e300000000800 */
[----:B------:R-:W3:Y:S08]  /*5dd0*/  MUFU.EX2 R36, R36 ;  /* 0x0000002400247308 */ /* 0x000ef00000000800 */
        /* <DEDUP_REMOVED lines=16> */
[----:B-1----:R-:W-:Y:S01]  /*5ee0*/  FADD.FTZ R4, R170, R55 ;  /* 0x00000037aa047221 */ /* 0x002fe20000010000 */
[-C--:B------:R-:W-:Y:S01]  /*5ef0*/  FMUL.FTZ R88, R88, R6.reuse ;  /* 0x0000000658587220 */ /* 0x080fe20000410000 */
[-C--:B------:R-:W-:Y:S01]  /*5f00*/  FMUL.FTZ R89, R89, R6.reuse ;  /* 0x0000000659597220 */ /* 0x080fe20000410000 */
[-C--:B------:R-:W-:Y:S01]  /*5f10*/  FMUL.FTZ R92, R92, R6.reuse ;  /* 0x000000065c5c7220 */ /* 0x080fe20000410000 */
[----:B------:R-:W-:Y:S01]  /*5f20*/  FADD.FTZ R55, R53, R4 ;  /* 0x0000000435377221 */ /* 0x000fe20000010000 */
[----:B------:R-:W-:Y:S01]  /*5f30*/  FFMA.FTZ R4, R7, R3, R8 ;  /* 0x0000000307047223 */ /* 0x000fe20000010008 */
[----:B------:R1:W-:Y:S01]  /*5f40*/  @!P1 SYNCS.ARRIVE.TRANS64.RED.A1T0 RZ, [R48+URZ], RZ ;  /* 0x000000ff30ff99a7 */ /* 0x0003e2000810043f */
[----:B------:R-:W1:Y:S01]  /*5f50*/  MUFU.EX2 R163, R175 ;  /* 0x000000af00a37308 */ /* 0x000e620000000800 */
[----:B--2---:R-:W-:Y:S01]  /*5f60*/  FADD.FTZ R46, R152, R55 ;  /* 0x00000037982e7221 */ /* 0x004fe20000010000 */
[----:B------:R-:W-:Y:S01]  /*5f70*/  FADD.FTZ R3, R65, R4 ;  /* 0x0000000441037221 */ /* 0x000fe20000010000 */
[-C--:B------:R-:W-:Y:S01]  /*5f80*/  FMUL.FTZ R93, R93, R6.reuse ;  /* 0x000000065d5d7220 */ /* 0x080fe20000410000 */
[-C--:B------:R-:W-:Y:S01]  /*5f90*/  FMUL.FTZ R96, R96, R6.reuse ;  /* 0x0000000660607220 */ /* 0x080fe20000410000 */
[----:B------:R-:W-:Y:S01]  /*5fa0*/  FADD.FTZ R55, R49, R46 ;  /* 0x0000002e31377221 */ /* 0x000fe20000010000 */
[----:B------:R-:W-:Y:S01]  /*5fb0*/  FADD.FTZ R4, R24, R3 ;  /* 0x0000000318047221 */ /* 0x000fe20000010000 */
[-C--:B------:R-:W-:Y:S01]  /*5fc0*/  FMUL.FTZ R97, R97, R6.reuse ;  /* 0x0000000661617220 */ /* 0x080fe20000410000 */
        /* <DEDUP_REMOVED lines=45> */
[----:B0-----:R-:W-:Y:S01]  /*62a0*/  FADD.FTZ R11, R61, R46 ;  /* 0x0000002e3d0b7221 */ /* 0x001fe20000010000 */
[----:B---3--:R-:W-:Y:S01]  /*62b0*/  FADD.FTZ R4, R36, R3 ;  /* 0x0000000324047221 */ /* 0x008fe20000010000 */
[-C--:B------:R-:W-:Y:S01]  /*62c0*/  FMUL.FTZ R137, R137, R6.reuse ;  /* 0x0000000689897220 */ /* 0x080fe20000410000 */
[-C--:B------:R-:W-:Y:S01]  /*62d0*/  FMUL.FTZ R140, R140, R6.reuse ;  /* 0x000000068c8c7220 */ /* 0x080fe20000410000 */
[----:B------:R-:W-:Y:S01]  /*62e0*/  FADD.FTZ R10, R20, R11 ;  /* 0x0000000b140a7221 */ /* 0x000fe20000010000 */
[----:B----4-:R-:W-:Y:S01]  /*62f0*/  FADD.FTZ R3, R171, R4 ;  /* 0x00000004ab037221 */ /* 0x010fe20000010000 */
[-C--:B------:R-:W-:Y:S01]  /*6300*/  FMUL.FTZ R141, R141, R6.reuse ;  /* 0x000000068d8d7220 */ /* 0x080fe20000410000 */
[-C--:B------:R-:W-:Y:S01]  /*6310*/  FMUL.FTZ R144, R144, R6.reuse ;  /* 0x0000000690907220 */ /* 0x080fe20000410000 */
[----:B-----5:R-:W-:Y:S01]  /*6320*/  FADD.FTZ R4, R45, R10 ;  /* 0x0000000a2d047221 */ /* 0x020fe20000010000 */
        /* <DEDUP_REMOVED lines=44> */
[----:B-1----:R-:W-:Y:S01]  /*65f0*/  FADD.FTZ R10, R163, R10 ;  /* 0x0000000aa30a7221 */ /* 0x002fe20000010000 */
[-C--:B------:R-:W-:Y:S01]  /*6600*/  FMUL.FTZ R150, R150, R7.reuse ;  /* 0x0000000796967220 */ /* 0x080fe20000410000 */
[----:B------:R-:W-:Y:S01]  /*6610*/  FMUL.FTZ R151, R151, R7 ;  /* 0x0000000797977220 */ /* 0x000fe20000410000 */
[----:B------:R-:W-:Y:S01]  /*6620*/  F2FP.BF16.F32.PACK_AB R170, R53, R170 ;  /* 0x000000aa35aa723e */ /* 0x000fe200000010ff */
[----:B--2---:R-:W-:Y:S01]  /*6630*/  FADD.FTZ R10, R79, R10 ;  /* 0x0000000a4f0a7221 */ /* 0x004fe20000010000 */
        /* <DEDUP_REMOVED lines=25> */
.L_x_7564:
[----:B------:R-:W-:-:S13]  /*67d0*/  ISETP.LE.AND P2, PT, RZ, UR55, PT ;  /* 0x00000037ff007c0c */ /* 0x000fda000bf43270 */
[----:B------:R-:W-:Y:S05]  /*67e0*/  @!P2 BRA `(.L_x_7574) ;  /* 0x0000001c00f8a947 */ /* 0x000fea0003800000 */
[----:B------:R-:W-:Y:S01]  /*67f0*/  IMAD.MOV.U32 R6, RZ, RZ, R9 ;  /* 0x000000ffff067224 */ /* 0x000fe200078e0009 */
[----:B------:R-:W-:Y:S01]  /*6800*/  UMOV UR51, UR44 ;  /* 0x0000002c00337c82 */ /* 0x000fe20008000000 */
[----:B------:R-:W-:Y:S01]  /*6810*/  IMAD.MOV.U32 R7, RZ, RZ, R5 ;  /* 0x000000ffff077224 */ /* 0x000fe200078e0005 */
[----:B------:R-:W-:-:S06]  /*6820*/  UMOV UR47, UR43 ;  /* 0x0000002b002f7c82 */ /* 0x000fcc0008000000 */
.L_x_7583:
        /* <DEDUP_REMOVED lines=9> */
.L_x_7576:
[----:B------:R-:W-:Y:S01]  /*68c0*/  ULEA UR6, UR43, UR41, 0x3 ;  /* 0x000000292b067291 */ /* 0x000fe2000f8e183f */
[----:B------:R-:W-:-:S05]  /*68d0*/  IMAD.U32 R0, RZ, RZ, UR44 ;  /* 0x0000002cff007e24 */ /* 0x000fca000f8e00ff */
[----:B------:R-:W-:-:S04]  /*68e0*/  SHF.L.U32 R0, R0, 0x1f, RZ ;  /* 0x0000001f00007819 */ /* 0x000fc800000006ff */
[----:B------:R0:W1:Y:S01]  /*68f0*/  SYNCS.PHASECHK.TRANS64.TRYWAIT P2, [UR6+0x28830], R0 ;  /* 0x02883000ff0075a7 */ /* 0x0000620008040146 */
[----:B------:R-:W-:Y:S05]  /*6900*/  @!P0 BRA `(.L_x_7577) ;  /* 0x0000000000048947 */ /* 0x000fea0003800000 */
[----:B------:R-:W-:Y:S01]  /*6910*/  BPT.TRAP 0x1 ;  /* 0x000000040000795c */ /* 0x000fe20000300000 */
.L_x_7577:
[----:B-1----:R-:W-:Y:S05]  /*6920*/  @P2 BRA `(.L_x_7575) ;  /* 0x0000000000082947 */ /* 0x002fea0003800000 */
[----:B------:R-:W1:Y:S02]  /*6930*/  SYNCS.PHASECHK.TRANS64.TRYWAIT P2, [UR6+0x28830], R0 ;  /* 0x02883000ff0075a7 */ /* 0x000e640008040146 */
[----:B-1----:R-:W-:Y:S05]  /*6940*/  @!P2 BRA `(.L_x_7578) ;  /* 0x000000980018a947 */ /* 0x002fea0003800000 */
.L_x_7575:
        /* <DEDUP_REMOVED lines=45> */
.L_x_7580:
[----:B------:R-:W-:Y:S01]  /*6c20*/  ULEA UR6, UR47, UR41, 0x3 ;  /* 0x000000292f067291 */ /* 0x000fe2000f8e183f */
[----:B------:R-:W-:-:S05]  /*6c30*/  IMAD.U32 R0, RZ, RZ, UR51 ;  /* 0x00000033ff007e24 */ /* 0x000fca000f8e00ff */
[----:B------:R-:W-:-:S04]  /*6c40*/  SHF.L.U32 R0, R0, 0x1f, RZ ;  /* 0x0000001f00007819 */ /* 0x000fc800000006ff */
[----:B------:R0:W1:Y:S01]  /*6c50*/  SYNCS.PHASECHK.TRANS64.TRYWAIT P2, [UR6+0x28850], R0 ;  /* 0x02885000ff0075a7 */ /* 0x0000620008040146 */
[----:B------:R-:W-:Y:S05]  /*6c60*/  @!P0 BRA `(.L_x_7581) ;  /* 0x0000000000048947 */ /* 0x000fea0003800000 */
[----:B------:R-:W-:Y:S01]  /*6c70*/  BPT.TRAP 0x1 ;  /* 0x000000040000795c */ /* 0x000fe20000300000 */
.L_x_7581:
[----:B-1----:R-:W-:Y:S05]  /*6c80*/  @P2 BRA `(.L_x_7579) ;  /* 0x0000000000082947 */ /* 0x002fea0003800000 */
[----:B------:R-:W1:Y:S02]  /*6c90*/  SYNCS.PHASECHK.TRANS64.TRYWAIT P2, [UR6+0x28850], R0 ;  /* 0x02885000ff0075a7 */ /* 0x000e640008040146 */
[----:B-1----:R-:W-:Y:S05]  /*6ca0*/  @!P2 BRA `(.L_x_7582) ;  /* 0x000000940058a947 */ /* 0x002fea0003800000 */
.L_x_7579:
        /* <DEDUP_REMOVED lines=50> */
[----:B------:R-:W-:Y:S02]  /*6fd0*/  WARPGROUP.DEPBAR.LE gsb0, 0x0 ;  /* 0x00008000000079c5 */ /* 0x000fe40000010000 */
[----:B------:R-:W-:-:S06]  /*6fe0*/  WARPGROUP.ARRIVE ;  /* 0x00000000000079c5 */ /* 0x000fcc0000000000 */
[----:B------:R-:W-:Y:S01]  /*6ff0*/  HGMMA.64x128x16.F32.BF16 R88, R176, gdesc[UR4].tnspB, R88, gsb0 ;  /* 0x41e00004b0587df0 */ /* 0x000fe20008001858 */
[----:B------:R-:W-:Y:S01]  /*7000*/  UIADD3 UR6, UR10, 0x100, URZ ;  /* 0x000001000a067890 */ /* 0x000fe2000fffe03f */
[----:B------:R-:W-:Y:S01]  /*7010*/  UMOV UR7, 0x40000040 ;  /* 0x4000004000077882 */ /* 0x000fe20000000000 */
        /* <DEDUP_REMOVED lines=37> */
[----:B------:R-:W-:-:S06]  /*7270*/  WARPGROUP.ARRIVE ;  /* 0x00000000000079c5 */ /* 0x000fcc0000000000 */
[----:B------:R-:W-:Y:S01]  /*7280*/  HGMMA.64x128x16.F32.BF16 R88, R172, gdesc[UR4].tnspB, R88, gsb0 ;  /* 0x41e00004ac587df0 */ /* 0x000fe20008001858 */
[----:B------:R-:W-:Y:S01]  /*7290*/  UIADD3 UR6, UR10, 0x180, URZ ;  /* 0x000001800a067890 */ /* 0x000fe2000fffe03f */
[----:B------:R-:W-:Y:S01]  /*72a0*/  UMOV UR7, 0x40000040 ;  /* 0x4000004000077882 */ /* 0x000fe20000000000 */
[----:B0-----:R-:W-:-:S05]  /*72b0*/  FMNMX.FTZ R14, R9, R10, !PT ;  /* 0x0000000a090e7209 */ /* 0x001fca0007810000 */
[----:B------:R-:W0:Y:S02]  /*72c0*/  SHFL.BFLY PT, R9, R14, 0x1, 0x1f ;  /* 0x0c201f000e097f89 */ /* 0x000e2400000e0000 */
[----:B0-----:R-:W-:Y:S01]  /*72d0*/  FMNMX.FTZ R9, R14, R9, !PT ;  /* 0x000000090e097209 */ /* 0x001fe20007810000 */
        /* <DEDUP_REMOVED lines=26> */
[----:B------:R-:W0:Y:S01]  /*7480*/  MUFU.EX2 R180, R180 ;  /* 0x000000b400b47308 */ /* 0x000e220000000800 */
[----:B------:R-:W-:-:S02]  /*7490*/  IMAD.U32 R27, RZ, RZ, UR43 ;  /* 0x0000002bff1b7e24 */ /* 0x000fc4000f8e00ff */
[-CC-:B------:R-:W-:Y:S01]  /*74a0*/  FFMA.FTZ R183, R30, R0.reuse, -R73.reuse ;  /* 0x000000001eb77223 */ /* 0x180fe20000010849 */
[-CC-:B------:R-:W-:Y:S01]  /*74b0*/  FFMA.FTZ R36, R31, R0.reuse, -R73.reuse ;  /* 0x000000001f247223 */ /* 0x180fe20000010849 */
[-C--:B------:R-:W-:Y:S01]  /*74c0*/  FFMA.FTZ R177, R34, R0.reuse, -R73 ;  /* 0x0000000022b17223 */ /* 0x080fe20000010849 */
[-C--:B------:R-:W-:Y:S01]  /*74d0*/  FFMA.FTZ R15, R33, R0.reuse, -R169 ;  /* 0x00000000210f7223 */ /* 0x080fe200000108a9 */
[----:B------:R-:W-:Y:S01]  /*74e0*/  @!P1 LEA R27, R27, UR41, 0x3 ;  /* 0x000000291b1b9c11 */ /* 0x000fe2000f8e18ff */
[-CC-:B------:R-:W-:Y:S01]  /*74f0*/  FFMA.FTZ R34, R35, R0.reuse, -R73.reuse ;  /* 0x0000000023227223 */ /* 0x180fe20000010849 */
[----:B------:R-:W-:Y:S01]  /*7500*/  MUFU.EX2 R6, R6 ;  /* 0x0000000600067308 */ /* 0x000fe20000000800 */
[----:B------:R-:W-:Y:S01]  /*7510*/  IADD3 R31, -R22, 0xb, RZ ;  /* 0x0000000b161f7810 */ /* 0x000fe20007ffe1ff */
[-C--:B------:R-:W-:Y:S01]  /*7520*/  FFMA.FTZ R179, R38, R0.reuse, -R73 ;  /* 0x0000000026b37223 */ /* 0x080fe20000010849 */
[----:B------:R-:W-:Y:S02]  /*7530*/  @!P1 VIADD R27, R27, 0x28840 ;  /* 0x000288401b1b9836 */ /* 0x000fe40000000000 */
[-C--:B------:R-:W-:Y:S01]  /*7540*/  FFMA.FTZ R21, R37, R0.reuse, -R169 ;  /* 0x0000000025157223 */ /* 0x080fe200000108a9 */
[-C--:B------:R-:W-:Y:S01]  /*7550*/  FFMA.FTZ R38, R39, R0.reuse, -R73 ;  /* 0x0000000027267223 */ /* 0x080fe20000010849 */
[-C--:B------:R-:W-:Y:S01]  /*7560*/  FFMA.FTZ R172, R40, R0.reuse, -R169 ;  /* 0x0000000028ac7223 */ /* 0x080fe200000108a9 */
[----:B------:R-:W-:Y:S01]  /*7570*/  FFMA.FTZ R173, R42, R0, -R73 ;  /* 0x000000002aad7223 */ /* 0x000fe20000010849 */
[----:B------:R-:W1:Y:S01]  /*7580*/  MUFU.EX2 R181, R181 ;  /* 0x000000b500b57308 */ /* 0x000e620000000800 */
[----:B------:R-:W-:Y:S01]  /*7590*/  @!P1 PRMT R27, RZ, 0x654, R27 ;  /* 0x00000654ff1b9816 */ /* 0x000fe2000000001b */
[----:B0-----:R-:W-:Y:S01]  /*75a0*/  FFMA.FTZ R4, R7, R4, R180 ;  /* 0x0000000407047223 */ /* 0x001fe200000100b4 */
[-C--:B------:R-:W-:Y:S01]  /*75b0*/  FFMA.FTZ R30, R43, R0.reuse, -R73 ;  /* 0x000000002b1e7223 */ /* 0x080fe20000010849 */
[-C--:B------:R-:W-:Y:S01]  /*75c0*/  FFMA.FTZ R174, R44, R0.reuse, -R169 ;  /* 0x000000002cae7223 */ /* 0x080fe200000108a9 */
[-C--:B------:R-:W-:Y:S01]  /*75d0*/  FFMA.FTZ R175, R46, R0.reuse, -R73 ;  /* 0x000000002eaf7223 */ /* 0x080fe20000010849 */
[-C--:B------:R-:W-:Y:S01]  /*75e0*/  FFMA.FTZ R29, R45, R0.reuse, -R169 ;  /* 0x000000002d1d7223 */ /* 0x080fe200000108a9 */
[-C--:B------:R-:W-:Y:S01]  /*75f0*/  FFMA.FTZ R26, R47, R0.reuse, -R73 ;  /* 0x000000002f1a7223 */ /* 0x080fe20000010849 */
[----:B------:R-:W0:Y:S01]  /*7600*/  MUFU.EX2 R20, R20 ;  /* 0x0000001400147308 */ /* 0x000e220000000800 */
        /* <DEDUP_REMOVED lines=26> */
[----:B0-----:R-:W-:Y:S01]  /*77b0*/  F2FP.BF16.F32.PACK_AB R181, R20, R181 ;  /* 0x000000b514b5723e */ /* 0x001fe200000010ff */
        /* <DEDUP_REMOVED lines=11> */
[----:B------:R-:W-:Y:S01]  /*7870*/  UMOV UR47, UR43 ;  /* 0x0000002b002f7c82 */ /* 0x000fe20008000000 */
[----:B------:R-:W-:Y:S03]  /*7880*/  MUFU.EX2 R176, R176 ;  /* 0x000000b000b07308 */ /* 0x000fe60000000800 */
[----:B------:R-:W-:-:S05]  /*7890*/  @!P1 LEA R35, R35, UR41, 0x3 ;  /* 0x0000002923239c11 */ /* 0x000fca000f8e18ff */
        /* <DEDUP_REMOVED lines=61> */
[----:B------:R-:W1:Y:S01]  /*7c70*/  MUFU.EX2 R61, R61 ;  /* 0x0000003d003d7308 */ /* 0x000e620000000800 */
[----:B------:R-:W-:-:S02]  /*7c80*/  WARPGROUP.DEPBAR.LE gsb0, 0x0 ;  /* 0x00008000000079c5 */ /* 0x000fc40000010000 */
[----:B------:R-:W-:-:S05]  /*7c90*/  WARPGROUP.ARRIVE ;  /* 0x00000000000079c5 */ /* 0x000fca0000000000 */
[----:B------:R-:W2:Y:S01]  /*7ca0*/  MUFU.EX2 R161, R74 ;  /* 0x0000004a00a17308 */ /* 0x000ea20000000800 */
[----:B0-----:R-:W-:Y:S01]  /*7cb0*/  F2FP.BF16.F32.PACK_AB R160, R57, R8 ;  /* 0x0000000839a0723e */ /* 0x001fe200000010ff */
[----:B------:R-:W-:Y:S01]  /*7cc0*/  HGMMA.64x128x16.F32.BF16 R88, R164, gdesc[UR4].tnspB, R88, gsb0 ;  /* 0x41e00004a4587df0 */ /* 0x000fe20008001858 */
[----:B------:R-:W-:Y:S01]  /*7cd0*/  UIADD3 UR6, UR55, -0x1, URZ ;  /* 0xffffffff37067890 */ /* 0x000fe2000fffe03f */
[----:B-1----:R-:W-:-:S04]  /*7ce0*/  F2FP.BF16.F32.PACK_AB R162, R61, R10 ;  /* 0x0000000a3da2723e */ /* 0x002fc800000010ff */
[----:B------:R-:W0:Y:S02]  /*7cf0*/  MUFU.EX2 R163, R78 ;  /* 0x0000004e00a37308 */ /* 0x000e240000000800 */
[----:B------:R-:W-:-:S06]  /*7d00*/  UMOV UR55, UR6 ;  /* 0x0000000600377c82 */ /* 0x000fcc0008000000 */
[----:B------:R-:W1:Y:S08]  /*7d10*/  MUFU.EX2 R79, R79 ;  /* 0x0000004f004f7308 */ /* 0x000e700000000800 */
[----:B------:R-:W3:Y:S08]  /*7d20*/  MUFU.EX2 R12, R12 ;  /* 0x0000000c000c7308 */ /* 0x000ef00000000800 */
[----:B------:R-:W-:Y:S08]  /*7d30*/  MUFU.EX2 R65, R65 ;  /* 0x0000004100417308 */ /* 0x000ff00000000800 */
[----:B------:R-:W-:Y:S08]  /*7d40*/  MUFU.EX2 R83, R83 ;  /* 0x0000005300537308 */ /* 0x000ff00000000800 */
[----:B------:R-:W-:Y:S08]  /*7d50*/  MUFU.EX2 R14, R84 ;  /* 0x00000054000e7308 */ /* 0x000ff00000000800 */
[----:B------:R-:W-:Y:S01]  /*7d60*/  MUFU.EX2 R69, R69 ;  /* 0x0000004500457308 */ /* 0x000fe20000000800 */
[----:B------:R-:W-:-:S02]  /*7d70*/  WARPGROUP.DEPBAR.LE gsb0, 0x0 ;  /* 0x00008000000079c5 */ /* 0x000fc40000010000 */
[----:B------:R4:W-:Y:S06]  /*7d80*/  BAR.ARV R31, 0x100 ;  /* 0x0004001f0000751d */ /* 0x0009ec0000002000 */
[----:B------:R5:W-:Y:S01]  /*7d90*/  @!P1 SYNCS.ARRIVE.TRANS64.RED.A1T0 RZ, [R27+URZ], RZ ;  /* 0x000000ff1bff99a7 */ /* 0x000be2000810043f */
[----:B------:R-:W3:Y:S01]  /*7da0*/  MUFU.EX2 R165, R82 ;  /* 0x0000005200a57308 */ /* 0x000ee20000000800 */
[----:B----4-:R-:W-:Y:S02]  /*7db0*/  @!P1 VIADD R31, R35, 0x28860 ;  /* 0x00028860231f9836 */ /* 0x010fe40000000000 */
[-C--:B------:R-:W-:Y:S01]  /*7dc0*/  FMUL.FTZ R88, R88, R7.reuse ;  /* 0x0000000758587220 */ /* 0x080fe20000410000 */
[-C--:B------:R-:W-:Y:S01]  /*7dd0*/  FMUL.FTZ R89, R89, R7.reuse ;  /* 0x0000000759597220 */ /* 0x080fe20000410000 */
[-C--:B------:R-:W-:Y:S01]  /*7de0*/  FMUL.FTZ R92, R92, R7.reuse ;  /* 0x000000075c5c7220 */ /* 0x080fe20000410000 */
[-C--:B------:R-:W-:Y:S01]  /*7df0*/  FMUL.FTZ R93, R93, R7.reuse ;  /* 0x000000075d5d7220 */ /* 0x080fe20000410000 */
[----:B------:R-:W-:Y:S01]  /*7e00*/  @!P1 PRMT R31, RZ, 0x654, R31 ;  /* 0x00000654ff1f9816 */ /* 0x000fe2000000001f */
[----:B-----5:R-:W-:Y:S01]  /*7e10*/  FADD.FTZ R27, R11, R4 ;  /* 0x000000040b1b7221 */ /* 0x020fe20000010000 */
[----:B------:R-:W-:Y:S01]  /*7e20*/  FADD.FTZ R4, R20, R3 ;  /* 0x0000000314047221 */ /* 0x000fe20000010000 */
[----:B------:R-:W4:Y:S01]  /*7e30*/  MUFU.EX2 R167, R86 ;  /* 0x0000005600a77308 */ /* 0x000f220000000800 */
        /* <DEDUP_REMOVED lines=102> */
[----:B-1----:R-:W-:Y:S01]  /*84a0*/  FADD.FTZ R4, R79, R4 ;  /* 0x000000044f047221 */ /* 0x002fe20000010000 */
[-C--:B------:R-:W-:Y:S01]  /*84b0*/  FMUL.FTZ R130, R130, R6.reuse ;  /* 0x0000000682827220 */ /* 0x080fe20000410000 */
[-C--:B------:R-:W-:Y:S01]  /*84c0*/  FMUL.FTZ R131, R131, R6.reuse ;  /* 0x0000000683837220 */ /* 0x080fe20000410000 */
[----:B---3--:R-:W-:Y:S01]  /*84d0*/  FADD.FTZ R20, R12, R3 ;  /* 0x000000030c147221 */ /* 0x008fe20000010000 */
        /* <DEDUP_REMOVED lines=8> */
[----:B----4-:R-:W-:Y:S01]  /*8560*/  FADD.FTZ R3, R167, R4 ;  /* 0x00000004a7037221 */ /* 0x010fe20000010000 */
        /* <DEDUP_REMOVED lines=38> */
.L_x_7574:
[----:B------:R-:W-:Y:S06]  /*87d0*/  BAR.ARV 0x8, 0x120 ;  /* 0x0204800000007b1d */ /* 0x000fec0000002000 */
[----:B------:R-:W-:Y:S05]  /*87e0*/  @!P0 BRA `(.L_x_7584) ;  /* 0x0000000000048947 */ /* 0x000fea0003800000 */
[----:B------:R-:W-:Y:S01]  /*87f0*/  BPT.TRAP 0x1 ;  /* 0x000000040000795c */ /* 0x000fe20000300000 */
.L_x_7584:
[----:B------:R-:W-:Y:S01]  /*8800*/  ULEA UR5, UR43, UR41, 0x3 ;  /* 0x000000292b057291 */ /* 0x000fe2000f8e183f */
[----:B------:R-:W-:-:S05]  /*8810*/  IMAD.U32 R6, RZ, RZ, UR44 ;  /* 0x0000002cff067e24 */ /* 0x000fca000f8e00ff */
[----:B------:R-:W-:-:S04]  /*8820*/  SHF.L.U32 R6, R6, 0x1f, RZ ;  /* 0x0000001f06067819 */ /* 0x000fc800000006ff */
[----:B------:R0:W1:Y:S01]  /*8830*/  SYNCS.PHASECHK.TRANS64.TRYWAIT P2, [UR5+0x28850], R6 ;  /* 0x02885006ff0075a7 */ /* 0x0000620008040145 */
[----:B------:R-:W-:Y:S05]  /*8840*/  @!P0 BRA `(.L_x_7585) ;  /* 0x0000000000048947 */ /* 0x000fea0003800000 */
[----:B------:R-:W-:Y:S01]  /*8850*/  BPT.TRAP 0x1 ;  /* 0x000000040000795c */ /* 0x000fe20000300000 */
.L_x_7585:
[----:B-1----:R-:W-:Y:S05]  /*8860*/  @P2 BRA `(.L_x_7586) ;  /* 0x0000000000082947 */ /* 0x002fea0003800000 */
[----:B------:R-:W1:Y:S02]  /*8870*/  SYNCS.PHASECHK.TRANS64.TRYWAIT P0, [UR5+0x28850], R6 ;  /* 0x02885006ff0075a7 */ /* 0x000e640008000145 */
[----:B-1----:R-:W-:Y:S05]  /*8880*/  @!P0 BRA `(.L_x_7587) ;  /* 0x0000007800788947 */ /* 0x002fea0003800000 */
.L_x_7586:
[----:B------:R-:W-:Y:S01]  /*8890*/  UIADD3 UR41, UR41, 0x400, URZ ;  /* 0x0000040029297890 */ /* 0x000fe2000fffe03f */
[----:B------:R-:W-:Y:S01]  /*88a0*/  WARPGROUP.ARRIVE ;  /* 0x00000000000079c5 */ /* 0x000fe20000000000 */
[----:B------:R-:W-:Y:S01]  /*88b0*/  UMOV UR7, 0x40000040 ;  /* 0x4000004000077882 */ /* 0x000fe20000000000 */
[----:B-1----:R-:W1:Y:S01]  /*88c0*/  SHFL.BFLY PT, R7, R4, 0x2, 0x1f ;  /* 0x0c401f0004077f89 */ /* 0x002e6200000e0000 */
[----:B------:R-:W-:Y:S01]  /*88d0*/  USHF.R.U32.HI UR41, URZ, 0x4, UR41 ;  /* 0x000000043f297899 */ /* 0x000fe20008011629 */
[----:B------:R-:W-:Y:S01]  /*88e0*/  IMAD.MOV.U32 R13, RZ, RZ, RZ ;  /* 0x000000ffff0d7224 */ /* 0x000fe200078e00ff */
[----:B------:R-:W-:Y:S01]  /*88f0*/  UIADD3 UR45, UR45, 0x1, URZ ;  /* 0x000000012d2d7890 */ /* 0x000fe2000fffe03f */
[----:B0-----:R-:W0:Y:S01]  /*8900*/  SHFL.BFLY PT, R6, R3, 0x2, 0x1f ;  /* 0x0c401f0003067f89 */ /* 0x001e2200000e0000 */
        /* <DEDUP_REMOVED lines=12> */
[----:B------:R-:W-:Y:S01]  /*89d0*/  USEL UR43, UR43, URZ, UP0 ;  /* 0x0000003f2b2b7287 */ /* 0x000fe20008000000 */
[----:B0-----:R-:W-:Y:S01]  /*89e0*/  FADD.FTZ R8, R6, R3 ;  /* 0x0000000306087221 */ /* 0x001fe20000010000 */
[----:B------:R-:W-:Y:S01]  /*89f0*/  IMAD.MOV.U32 R3, RZ, RZ, -0x800000 ;  /* 0xff800000ff037424 */ /* 0x000fe200078e00ff */
[----:B------:R-:W0:Y:S04]  /*8a00*/  SHFL.BFLY PT, R6, R7, 0x1, 0x1f ;  /* 0x0c201f0007067f89 */ /* 0x000e2800000e0000 */
[----:B------:R-:W1:Y:S01]  /*8a10*/  SHFL.BFLY PT, R11, R8, 0x1, 0x1f ;  /* 0x0c201f00080b7f89 */ /* 0x000e6200000e0000 */
[----:B0-----:R-:W-:Y:S01]  /*8a20*/  FADD.FTZ R14, R7, R6 ;  /* 0x00000006070e7221 */ /* 0x001fe20000010000 */
[----:B-1----:R-:W-:-:S04]  /*8a30*/  FADD.FTZ R15, R8, R11 ;  /* 0x0000000b080f7221 */ /* 0x002fc80000010000 */
[----:B------:R-:W-:Y:S01]  /*8a40*/  FSETP.NE.FTZ.AND P0, PT, R14, RZ, PT ;  /* 0x000000ff0e00720b */ /* 0x000fe20003f15000 */
[----:B------:R-:W-:Y:S01]  /*8a50*/  IMAD.U32 R8, RZ, RZ, UR5 ;  /* 0x00000005ff087e24 */ /* 0x000fe2000f8e00ff */
[----:B------:R-:W-:-:S11]  /*8a60*/  FSETP.NE.FTZ.AND P2, PT, R15, RZ, PT ;  /* 0x000000ff0f00720b */ /* 0x000fd60003f55000 */
[----:B------:R-:W0:Y:S01]  /*8a70*/  @P0 MUFU.LG2 R6, R14 ;  /* 0x0000000e00060308 */ /* 0x000e220000000c00 */
[C---:B------:R-:W-:Y:S01]  /*8a80*/  @P0 FMUL.FTZ R4, R0.reuse, 0.69314718246459960938 ;  /* 0x3f31721800040820 */ /* 0x040fe20000410000 */
[----:B------:R-:W-:-:S06]  /*8a90*/  @P2 FMUL.FTZ R21, R0, 0.69314718246459960938 ;  /* 0x3f31721800152820 */ /* 0x000fcc0000410000 */
[----:B------:R-:W1:Y:S08]  /*8aa0*/  @P2 MUFU.LG2 R11, R15 ;  /* 0x0000000f000b2308 */ /* 0x000e700000000c00 */
[----:B------:R-:W2:Y:S01]  /*8ab0*/  @P0 MUFU.RCP R13, R14 ;  /* 0x0000000e000d0308 */ /* 0x000ea20000001000 */
[----:B0-----:R-:W-:Y:S01]  /*8ac0*/  @P0 FMUL.FTZ R7, R6, 0.69314718246459960938 ;  /* 0x3f31721806070820 */ /* 0x001fe20000410000 */
[----:B------:R-:W-:-:S03]  /*8ad0*/  @!P1 VIADD R6, R8, 0x28860 ;  /* 0x0002886008069836 */ /* 0x000fc60000000000 */
[----:B------:R-:W-:Y:S01]  /*8ae0*/  @P0 FFMA.FTZ R12, R4, R5, R7 ;  /* 0x00000005040c0223 */ /* 0x000fe20000010007 */
[----:B------:R-:W-:Y:S02]  /*8af0*/  PLOP3.LUT P0, PT, PT, PT, PT, 0x8, 0x0 ;  /* 0x000000000000781c */ /* 0x000fe40003f0e170 */
[----:B------:R-:W0:Y:S01]  /*8b00*/  @P2 MUFU.RCP R10, R15 ;  /* 0x0000000f000a2308 */ /* 0x000e220000001000 */
[----:B-1----:R-:W-:-:S04]  /*8b10*/  @P2 FMUL.FTZ R0, R11, 0.69314718246459960938 ;  /* 0x3f3172180b002820 */ /* 0x002fc80000410000 */
[----:B------:R-:W-:Y:S01]  /*8b20*/  @P2 FFMA.FTZ R3, R21, R9, R0 ;  /* 0x0000000915032223 */ /* 0x000fe20000010000 */
[----:B------:R-:W-:Y:S01]  /*8b30*/  @!P1 PRMT R0, RZ, 0x654, R6 ;  /* 0x00000654ff009816 */ /* 0x000fe20000000006 */
        /* <DEDUP_REMOVED lines=102> */
.L_x_7557:
        /* <DEDUP_REMOVED lines=19> */
[----:B------:R-:W-:Y:S01]  /*92d0*/  F2FP.BF16.F32.PACK_AB R150, R13, R34 ;  /* 0x000000220d96723e */ /* 0x000fe200000010ff */
[----:B------:R-:W-:Y:S01]  /*92e0*/  UISETP.NE.U32.AND UP1, UPT, UR6, URZ, UPT ;  /* 0x0000003f0600728c */ /* 0x000fe2000bf25070 */
[----:B------:R-:W-:Y:S01]  /*92f0*/  F2FP.BF16.F32.PACK_AB R151, R151, R32 ;  /* 0x000000209797723e */ /* 0x000fe200000010ff */
[----:B------:R-:W-:-:S02]  /*9300*/  USHF.L.U32 UR10, UR37, 0x2, URZ ;  /* 0x00000002250a7899 */ /* 0x000fc4000800063f */
[----:B------:R-:W-:Y:S02]  /*9310*/  UISETP.NE.AND.EX UP1, UPT, UR7, URZ, UPT, UP1 ;  /* 0x0000003f0700728c */ /* 0x000fe4000bf25310 */
[----:B------:R-:W-:Y:S02]  /*9320*/  USHF.L.U64.HI UR11, UR37, 0x2, UR38 ;  /* 0x00000002250b7899 */ /* 0x000fe40008010226 */
[----:B------:R-:W-:Y:S02]  /*9330*/  UIADD3 UR4, UP2, UR10, UR6, URZ ;  /* 0x000000060a047290 */ /* 0x000fe4000ff5e03f */
[----:B------:R-:W-:Y:S02]  /*9340*/  @UP0 UIADD3 UR6, UP3, UR10, UR8, URZ ;  /* 0x000000080a060290 */ /* 0x000fe4000ff7e03f */
[----:B------:R-:W-:Y:S02]  /*9350*/  UIADD3.X UR8, UR11, UR7, URZ, UP2, !UPT ;  /* 0x000000070b087290 */ /* 0x000fe400097fe43f */
[----:B------:R-:W-:Y:S01]  /*9360*/  @UP0 UIADD3.X UR7, UR11, UR9, URZ, UP3, !UPT ;  /* 0x000000090b070290 */ /* 0x000fe20009ffe43f */
[----:B------:R-:W-:-:S02]  /*9370*/  MOV R14, R0 ;  /* 0x00000000000e7202 */ /* 0x000fc40000000f00 */
[----:B0-----:R-:W-:-:S03]  /*9380*/  MOV R15, R5 ;  /* 0x00000005000f7202 */ /* 0x001fc60000000f00 */
[----:B------:R-:W-:-:S03]  /*9390*/  IMAD.WIDE R4, R185, 0x2, R14 ;  /* 0x00000002b9047825 */ /* 0x000fc600078e020e */
[C---:B------:R-:W-:Y:S02]  /*93a0*/  IADD3 R91, P5, R4.reuse, 0x40, RZ ;  /* 0x00000040045b7810 */ /* 0x040fe40007fbe0ff */
[C---:B------:R-:W-:Y:S02]  /*93b0*/  LOP3.LUT R9, R4.reuse, 0x380, RZ, 0xc0, !PT ;  /* 0x0000038004097812 */ /* 0x040fe400078ec0ff */
[----:B------:R-:W-:Y:S01]  /*93c0*/  LOP3.LUT R26, R91, 0x380, RZ, 0xc0, !PT ;  /* 0x000003805b1a7812 */ /* 0x000fe200078ec0ff */
[----:B------:R-:W-:Y:S01]  /*93d0*/  IMAD.X R29, RZ, RZ, R5, P5 ;  /* 0x000000ffff1d7224 */ /* 0x000fe200028e0605 */
[----:B------:R-:W-:Y:S02]  /*93e0*/  SHF.R.U64 R9, R9, 0x3, RZ ;  /* 0x0000000309097819 */ /* 0x000fe400000012ff */
[C---:B------:R-:W-:Y:S02]  /*93f0*/  IADD3 R49, P6, R4.reuse, 0x20, RZ ;  /* 0x0000002004317810 */ /* 0x040fe40007fde0ff */
[----:B------:R-:W-:-:S02]  /*9400*/  IADD3 R95, P4, R4, 0x60, RZ ;  /* 0x00000060045f7810 */ /* 0x000fc40007f9e0ff */
[C---:B------:R-:W-:Y:S01]  /*9410*/  IADD3 R97, P3, R4.reuse, 0x4000, RZ ;  /* 0x0000400004617810 */ /* 0x040fe20007f7e0ff */
[--C-:B------:R-:W-:Y:S01]  /*9420*/  IMAD.X R31, RZ, RZ, R5.reuse, P6 ;  /* 0x000000ffff1f7224 */ /* 0x100fe200030e0605 */
[C---:B------:R-:W-:Y:S01]  /*9430*/  IADD3 R99, P2, R4.reuse, 0x4020, RZ ;  /* 0x0000402004637810 */ /* 0x040fe20007f5e0ff */
[--C-:B------:R-:W-:Y:S01]  /*9440*/  IMAD.X R27, RZ, RZ, R5.reuse, P4 ;  /* 0x000000ffff1b7224 */ /* 0x100fe200020e0605 */
[C---:B------:R-:W-:Y:S01]  /*9450*/  IADD3 R101, P1, R4.reuse, 0x4040, RZ ;  /* 0x0000404004657810 */ /* 0x040fe20007f3e0ff */
[--C-:B------:R-:W-:Y:S01]  /*9460*/  IMAD.X R11, RZ, RZ, R5.reuse, P3 ;  /* 0x000000ffff0b7224 */ /* 0x100fe200018e0605 */
[----:B------:R-:W-:Y:S01]  /*9470*/  BAR.SYNC.DEFER_BLOCKING 0x1, 0x100 ;  /* 0x0044000000007b1d */ /* 0x000fe20000010000 */
[----:B------:R-:W-:Y:S02]  /*9480*/  IADD3 R103, P0, R4, 0x4060, RZ ;  /* 0x0000406004677810 */ /* 0x000fe40007f1e0ff */
[----:B------:R-:W-:Y:S01]  /*9490*/  SHF.R.U64 R26, R26, 0x3, RZ ;  /* 0x000000031a1a7819 */ /* 0x000fe200000012ff */
[--C-:B------:R-:W-:Y:S01]  /*94a0*/  IMAD.X R25, RZ, RZ, R5.reuse, P1 ;  /* 0x000000ffff197224 */ /* 0x100fe200008e0605 */
[----:B------:R-:W-:Y:S01]  /*94b0*/  LOP3.LUT R4, R9, R4, RZ, 0x3c, !PT ;  /* 0x0000000409047212 */ /* 0x000fe200078e3cff */
[--C-:B------:R-:W-:Y:S01]  /*94c0*/  IMAD.X R9, RZ, RZ, R5.reuse, P2 ;  /* 0x000000ffff097224 */ /* 0x100fe200010e0605 */
[----:B------:R-:W-:Y:S01]  /*94d0*/  LOP3.LUT R28, R26, R91, RZ, 0x3c, !PT ;  /* 0x0000005b1a1c7212 */ /* 0x000fe200078e3cff */
[----:B------:R-:W-:Y:S01]  /*94e0*/  IMAD.X R21, RZ, RZ, R5, P0 ;  /* 0x000000ffff157224 */ /* 0x000fe200000e0605 */
[----:B------:R-:W-:-:S02]  /*94f0*/  MOV R91, R4 ;  /* 0x00000004005b7202 */ /* 0x000fc40000000f00 */
[----:B------:R-:W-:Y:S02]  /*9500*/  LOP3.LUT R10, R49, 0x380, RZ, 0xc0, !PT ;  /* 0x00000380310a7812 */ /* 0x000fe400078ec0ff */
[----:B------:R-:W-:Y:S02]  /*9510*/  LOP3.LUT R48, R95, 0x380, RZ, 0xc0, !PT ;  /* 0x000003805f307812 */ /* 0x000fe400078ec0ff */
[----:B------:R-:W-:Y:S02]  /*9520*/  F2FP.BF16.F32.PACK_AB R5, R20, R93 ;  /* 0x0000005d1405723e */ /* 0x000fe400000010ff */
[----:B------:R-:W-:Y:S02]  /*9530*/  LOP3.LUT R50, R97, 0x380, RZ, 0xc0, !PT ;  /* 0x0000038061327812 */ /* 0x000fe400078ec0ff */
[----:B------:R-:W-:Y:S02]  /*9540*/  LOP3.LUT R20, R99, 0x380, RZ, 0xc0, !PT ;  /* 0x0000038063147812 */ /* 0x000fe400078ec0ff */
[----:B------:R-:W-:-:S02]  /*9550*/  SHF.R.U64 R10, R10, 0x3, RZ ;  /* 0x000000030a0a7819 */ /* 0x000fc400000012ff */
[----:B------:R-:W-:Y:S02]  /*9560*/  SHF.R.U64 R48, R48, 0x3, RZ ;  /* 0x0000000330307819 */ /* 0x000fe400000012ff */
[----:B------:R-:W-:Y:S02]  /*9570*/  SHF.R.U64 R50, R50, 0x3, RZ ;  /* 0x0000000332327819 */ /* 0x000fe400000012ff */
[----:B------:R-:W-:Y:S02]  /*9580*/  F2FP.BF16.F32.PACK_AB R4, R24, R153 ;  /* 0x000000991804723e */ /* 0x000fe400000010ff */
[----:B------:R-:W-:Y:S02]  /*9590*/  SHF.R.U64 R20, R20, 0x3, RZ ;  /* 0x0000000314147819 */ /* 0x000fe400000012ff */
[----:B------:R-:W-:Y:S01]  /*95a0*/  LOP3.LUT R24, R101, 0x380, RZ, 0xc0, !PT ;  /* 0x0000038065187812 */ /* 0x000fe200078ec0ff */
[----:B------:R0:W-:Y:S01]  /*95b0*/  STSM.16.M88.4 [R91], R4 ;  /* 0x000000045b007844 */ /* 0x0001e20000000200 */
[----:B------:R-:W-:-:S02]  /*95c0*/  LOP3.LUT R30, R10, R49, RZ, 0x3c, !PT ;  /* 0x000000310a1e7212 */ /* 0x000fc400078e3cff */
[----:B------:R-:W-:Y:S02]  /*95d0*/  LOP3.LUT R26, R48, R95, RZ, 0x3c, !PT ;  /* 0x0000005f301a7212 */ /* 0x000fe400078e3cff */
[----:B------:R-:W-:Y:S02]  /*95e0*/  LOP3.LUT R10, R50, R97, RZ, 0x3c, !PT ;  /* 0x00000061320a7212 */ /* 0x000fe400078e3cff */
[----:B------:R-:W-:Y:S02]  /*95f0*/  LOP3.LUT R48, R103, 0x380, RZ, 0xc0, !PT ;  /* 0x0000038067307812 */ /* 0x000fe400078ec0ff */
[----:B------:R-:W-:Y:S02]  /*9600*/  LOP3.LUT R8, R20, R99, RZ, 0x3c, !PT ;  /* 0x0000006314087212 */ /* 0x000fe400078e3cff */
[----:B------:R-:W-:Y:S02]  /*9610*/  SHF.R.U64 R24, R24, 0x3, RZ ;  /* 0x0000000318187819 */ /* 0x000fe400000012ff */
[----:B------:R-:W-:-:S02]  /*9620*/  SHF.R.U64 R48, R48, 0x3, RZ ;  /* 0x0000000330307819 */ /* 0x000fc400000012ff */
[----:B------:R-:W-:Y:S02]  /*9630*/  MOV R50, R10 ;  /* 0x0000000a00327202 */ /* 0x000fe40000000f00 */
[----:B------:R-:W-:Y:S02]  /*9640*/  MOV R49, R8 ;  /* 0x0000000800317202 */ /* 0x000fe40000000f00 */
[----:B------:R-:W-:Y:S02]  /*9650*/  LOP3.LUT R24, R24, R101, RZ, 0x3c, !PT ;  /* 0x0000006518187212 */ /* 0x000fe400078e3cff */
[----:B------:R-:W-:Y:S02]  /*9660*/  MOV R30, R30 ;  /* 0x0000001e001e7202 */ /* 0x000fe40000000f00 */
[----:B------:R-:W-:Y:S02]  /*9670*/  F2FP.BF16.F32.PACK_AB R8, R87, R92 ;  /* 0x0000005c5708723e */ /* 0x000fe400000010ff */
[----:B------:R-:W-:-:S02]  /*9680*/  F2FP.BF16.F32.PACK_AB R9, R85, R88 ;  /* 0x000000585509723e */ /* 0x000fc400000010ff */
[----:B------:R-:W-:Y:S02]  /*9690*/  F2FP.BF16.F32.PACK_AB R10, R83, R86 ;  /* 0x00000056530a723e */ /* 0x000fe400000010ff */
[----:B------:R-:W-:Y:S02]  /*96a0*/  F2FP.BF16.F32.PACK_AB R11, R81, R84 ;  /* 0x00000054510b723e */ /* 0x000fe400000010ff */
[----:B------:R-:W-:Y:S02]  /*96b0*/  LOP3.LUT R20, R48, R103, RZ, 0x3c, !PT ;  /* 0x0000006730147212 */ /* 0x000fe400078e3cff */
[----:B------:R-:W-:Y:S01]  /*96c0*/  MOV R90, R28 ;  /* 0x0000001c005a7202 */ /* 0x000fe20000000f00 */
[----:B------:R1:W-:Y:S01]  /*96d0*/  STSM.16.M88.4 [R30], R8 ;  /* 0x000000081e007844 */ /* 0x0003e20000000200 */
[----:B------:R-:W-:Y:S02]  /*96e0*/  MOV R89, R26 ;  /* 0x0000001a00597202 */ /* 0x000fe40000000f00 */
[----:B------:R-:W-:-:S02]  /*96f0*/  MOV R48, R24 ;  /* 0x0000001800307202 */ /* 0x000fc40000000f00 */
[----:B0-----:R-:W-:Y:S02]  /*9700*/  F2FP.BF16.F32.PACK_AB R4, R79, R82 ;  /* 0x000000524f04723e */ /* 0x001fe400000010ff */
        /* <DEDUP_REMOVED lines=8> */
[----:B-1----:R-:W-:Y:S02]  /*9790*/  F2FP.BF16.F32.PACK_AB R8, R63, R66 ;  /* 0x000000423f08723e */ /* 0x002fe400000010ff */
[----:B------:R-:W-:Y:S01]  /*97a0*/  F2FP.BF16.F32.PACK_AB R9, R61, R64 ;  /* 0x000000403d09723e */ /* 0x000fe200000010ff */
[----:B------:R-:W-:Y:S01]  /*97b0*/  STSM.16.M88.4 [R89], R24 ;  /* 0x0000001859007844 */ /* 0x000fe20000000200 */
[----:B------:R-:W-:Y:S02]  /*97c0*/  F2FP.BF16.F32.PACK_AB R10, R59, R62 ;  /* 0x0000003e3b0a723e */ /* 0x000fe400000010ff */
[----:B------:R-:W-:Y:S02]  /*97d0*/  F2FP.BF16.F32.PACK_AB R11, R57, R60 ;  /* 0x0000003c390b723e */ /* 0x000fe400000010ff */
[----:B------:R-:W-:-:S02]  /*97e0*/  F2FP.BF16.F32.PACK_AB R28, R55, R58 ;  /* 0x0000003a371c723e */ /* 0x000fc400000010ff */
[----:B------:R-:W-:Y:S01]  /*97f0*/  F2FP.BF16.F32.PACK_AB R29, R53, R56 ;  /* 0x00000038351d723e */ /* 0x000fe200000010ff */
[----:B------:R1:W-:Y:S01]  /*9800*/  STSM.16.M88.4 [R50], R8 ;  /* 0x0000000832007844 */ /* 0x0003e20000000200 */
[----:B------:R-:W-:Y:S01]  /*9810*/  F2FP.BF16.F32.PACK_AB R30, R47, R54 ;  /* 0x000000362f1e723e */ /* 0x000fe200000010ff */
[----:B0-----:R-:W-:Y:S01]  /*9820*/  IMAD.U32 R4, RZ, RZ, UR4 ;  /* 0x00000004ff047e24 */ /* 0x001fe2000f8e00ff */
[----:B------:R-:W-:Y:S01]  /*9830*/  F2FP.BF16.F32.PACK_AB R31, R45, R52 ;  /* 0x000000342d1f723e */ /* 0x000fe200000010ff */
[----:B------:R-:W-:Y:S01]  /*9840*/  IMAD.U32 R5, RZ, RZ, UR8 ;  /* 0x00000008ff057e24 */ /* 0x000fe2000f8e00ff */
[----:B------:R-:W-:Y:S02]  /*9850*/  F2FP.BF16.F32.PACK_AB R52, R43, R46 ;  /* 0x0000002e2b34723e */ /* 0x000fe400000010ff */
[----:B------:R-:W-:Y:S01]  /*9860*/  F2FP.BF16.F32.PACK_AB R53, R41, R44 ;  /* 0x0000002c2935723e */ /* 0x000fe200000010ff */
[----:B------:R0:W-:Y:S01]  /*9870*/  STSM.16.M88.4 [R49], R28 ;  /* 0x0000001c31007844 */ /* 0x0001e20000000200 */
[----:B------:R-:W-:-:S02]  /*9880*/  F2FP.BF16.F32.PACK_AB R54, R39, R42 ;  /* 0x0000002a2736723e */ /* 0x000fc400000010ff */
[----:B------:R-:W-:Y:S02]  /*9890*/  F2FP.BF16.F32.PACK_AB R55, R37, R40 ;  /* 0x000000282537723e */ /* 0x000fe400000010ff */
[----:B------:R-:W-:Y:S02]  /*98a0*/  MOV R20, R20 ;  /* 0x0000001400147202 */ /* 0x000fe40000000f00 */
[----:B------:R-:W-:Y:S01]  /*98b0*/  PLOP3.LUT P0, PT, PT, PT, UP1, 0x80, 0x0 ;  /* 0x000000000000781c */ /* 0x000fe20003f0f018 */
[----:B------:R0:W-:Y:S01]  /*98c0*/  STSM.16.M88.4 [R48], R52 ;  /* 0x0000003430007844 */ /* 0x0001e20000000200 */
[----:B------:R-:W-:-:S03]  /*98d0*/  PLOP3.LUT P2, PT, PT, PT, UP0, 0x80, 0x0 ;  /* 0x000000000000781c */ /* 0x000fc60003f4f008 */
[----:B------:R0:W-:Y:S01]  /*98e0*/  STSM.16.M88.4 [R20], R148 ;  /* 0x0000009414007844 */ /* 0x0001e20000000200 */
[----:B------:R-:W-:Y:S01]  /*98f0*/  BAR.SYNC.DEFER_BLOCKING 0x1, 0x100 ;  /* 0x0044000000007b1d */ /* 0x000fe20000010000 */
[----:B------:R-:W-:Y:S02]  /*9900*/  IMAD.U32 R6, RZ, RZ, UR6 ;  /* 0x00000006ff067e24 */ /* 0x000fe4000f8e00ff */
[----:B------:R-:W-:-:S04]  /*9910*/  IMAD.U32 R7, RZ, RZ, UR7 ;  /* 0x00000007ff077e24 */ /* 0x000fc8000f8e00ff */
[----:B-1----:R-:W2:Y:S04]  /*9920*/  @P0 LDG.E R8, desc[UR48][R4.64] ;  /* 0x0000003004080981 */ /* 0x002ea8000c1e1900 */
        /* <DEDUP_REMOVED lines=8> */
[----:B0-----:R-:W-:-:S14]  /*99b0*/  @P2 BRA `(.L_x_7590) ;  /* 0x0000000000182947 */ /* 0x001fdc0003800000 */
[----:B------:R-:W-:Y:S05]  /*99c0*/  @!P0 BRA `(.L_x_7590) ;  /* 0x0000000000148947 */ /* 0x000fea0003800000 */
[----:B------:R-:W2:Y:S04]  /*99d0*/  LDG.E R7, desc[UR48][R4.64] ;  /* 0x0000003004077981 */ /* 0x000ea8000c1e1900 */
[----:B------:R-:W3:Y:S01]  /*99e0*/  LDG.E R6, desc[UR48][R4.64+0x4] ;  /* 0x0000043004067981 */ /* 0x000ee2000c1e1900 */
[----:B--2---:R-:W-:Y:S02]  /*99f0*/  R2UR UR6, R7 ;  /* 0x00000000070672ca */ /* 0x004fe400000e0000 */
[----:B---3--:R-:W-:-:S13]  /*9a00*/  R2UR UR10, R6 ;  /* 0x00000000060a72ca */ /* 0x008fda00000e0000 */
[----:B------:R-:W-:-:S12]  /*9a10*/  UIADD3 UR10, -UR6, UR10, URZ ;  /* 0x0000000a060a7290 */ /* 0x000fd8000fffe13f */
.L_x_7590:
[----:B------:R-:W-:Y:S01]  /*9a20*/  USHF.R.S32.HI UR14, URZ, 0x1f, UR39 ;  /* 0x0000001f3f0e7899 */ /* 0x000fe20008011427 */
[----:B------:R-:W-:Y:S01]  /*9a30*/  IMAD.U32 R8, RZ, RZ, UR40 ;  /* 0x00000028ff087e24 */ /* 0x000fe2000f8e00ff */
[----:B------:R-:W-:Y:S01]  /*9a40*/  ULDC.64 UR12, c[0x0][0xb70] ;  /* 0x0002dc00000c7ab9 */ /* 0x000fe20000000a00 */
[----:B------:R-:W-:Y:S01]  /*9a50*/  USHF.R.S32.HI UR9, URZ, 0x1f, UR4 ;  /* 0x0000001f3f097899 */ /* 0x000fe20008011404 */
[----:B------:R-:W-:Y:S01]  /*9a60*/  IADD3 R25, P2, R14, 0x2000, RZ ;  /* 0x000020000e197810 */ /* 0x000fe20007f5e0ff */
[----:B------:R-:W-:Y:S01]  /*9a70*/  UIMAD UR11, UR14, UR12, URZ ;  /* 0x0000000c0e0b72a4 */ /* 0x000fe2000f8e023f */
[----:B------:R-:W-:Y:S01]  /*9a80*/  IMAD R8, R8, 0x80, R19 ;  /* 0x0000008008087824 */ /* 0x000fe200078e0213 */
[----:B------:R-:W-:Y:S01]  /*9a90*/  UMOV UR8, UR4 ;  /* 0x0000000400087c82 */ /* 0x000fe20008000000 */
[----:B------:R-:W-:Y:S01]  /*9aa0*/  USEL UR38, UR38, URZ, !UP1 ;  /* 0x0000003f26267287 */ /* 0x000fe2000c800000 */
[----:B------:R-:W-:Y:S01]  /*9ab0*/  IADD3 R7, P6, R14, 0x3000, RZ ;  /* 0x000030000e077810 */ /* 0x000fe20007fde0ff */
[----:B------:R-:W-:Y:S01]  /*9ac0*/  UIMAD.WIDE.U32 UR6, UR39, UR12, UR8 ;  /* 0x0000000c270672a5 */ /* 0x000fe2000f8e0008 */
[----:B------:R-:W-:Y:S01]  /*9ad0*/  SHF.R.S32.HI R5, RZ, 0x1f, R8 ;  /* 0x0000001fff057819 */ /* 0x000fe20000011408 */
[----:B------:R-:W-:Y:S01]  /*9ae0*/  UIMAD UR11, UR39, UR13, UR11 ;  /* 0x0000000d270b72a4 */ /* 0x000fe2000f8e020b */
[----:B------:R-:W-:Y:S01]  /*9af0*/  LOP3.LUT R32, R33, 0x380, RZ, 0xc0, !PT ;  /* 0x0000038021207812 */ /* 0x000fe200078ec0ff */
[----:B------:R-:W-:Y:S01]  /*9b00*/  USEL UR37, UR37, URZ, !UP1 ;  /* 0x0000003f25257287 */ /* 0x000fe2000c800000 */
[----:B------:R-:W-:Y:S01]  /*9b10*/  LOP3.LUT R24, R25, 0x380, RZ, 0xc0, !PT ;  /* 0x0000038019187812 */ /* 0x000fe200078ec0ff */
[----:B------:R-:W-:Y:S01]  /*9b20*/  ULDC.64 UR12, c[0x0][0xb78] ;  /* 0x0002de00000c7ab9 */ /* 0x000fe20000000a00 */
[----:B------:R-:W-:Y:S01]  /*9b30*/  UIADD3 UR7, UR7, UR11, URZ ;  /* 0x0000000b07077290 */ /* 0x000fe2000fffe03f */
[----:B------:R-:W-:Y:S01]  /*9b40*/  LOP3.LUT R4, R7, 0x380, RZ, 0xc0, !PT ;  /* 0x0000038007047812 */ /* 0x000fe200078ec0ff */
[----:B------:R-:W-:Y:S01]  /*9b50*/  UIMAD UR8, UR38, UR12, URZ ;  /* 0x0000000c260872a4 */ /* 0x000fe2000f8e023f */
[----:B------:R-:W-:Y:S01]  /*9b60*/  SHF.R.U64 R32, R32, 0x3, RZ ;  /* 0x0000000320207819 */ /* 0x000fe200000012ff */
[----:B------:R-:W-:Y:S01]  /*9b70*/  UIMAD.WIDE.U32 UR6, UR37, UR12, UR6 ;  /* 0x0000000c250672a5 */ /* 0x000fe2000f8e0006 */
[----:B------:R-:W-:Y:S01]  /*9b80*/  SHF.R.U64 R24, R24, 0x3, RZ ;  /* 0x0000000318187819 */ /* 0x000fe200000012ff */
[----:B------:R-:W-:Y:S01]  /*9b90*/  UIMAD UR8, UR37, UR13, UR8 ;  /* 0x0000000d250872a4 */ /* 0x000fe2000f8e0208 */
[----:B------:R-:W-:-:S02]  /*9ba0*/  SHF.R.U64 R4, R4, 0x3, RZ ;  /* 0x0000000304047819 */ /* 0x000fc400000012ff */
[----:B------:R-:W-:Y:S01]  /*9bb0*/  LOP3.LUT R32, R32, R33, RZ, 0x3c, !PT ;  /* 0x0000002120207212 */ /* 0x000fe200078e3cff */
[--C-:B------:R-:W-:Y:S01]  /*9bc0*/  IMAD.X R33, RZ, RZ, R15.reuse, P1 ;  /* 0x000000ffff217224 */ /* 0x100fe200008e060f */
[----:B------:R-:W-:Y:S01]  /*9bd0*/  IADD3 R6, P0, R8, UR6, RZ ;  /* 0x0000000608067c10 */ /* 0x000fe2000ff1e0ff */
[----:B------:R-:W-:Y:S01]  /*9be0*/  IMAD.U32 R10, RZ, RZ, UR8 ;  /* 0x00000008ff0a7e24 */ /* 0x000fe2000f8e00ff */
[----:B------:R-:W-:Y:S01]  /*9bf0*/  LOP3.LUT R24, R24, R25, RZ, 0x3c, !PT ;  /* 0x0000001918187212 */ /* 0x000fe200078e3cff */
[----:B------:R-:W-:Y:S01]  /*9c00*/  IMAD.X R25, RZ, RZ, R15, P2 ;  /* 0x000000ffff197224 */ /* 0x000fe200010e060f */
[----:B------:R-:W-:Y:S01]  /*9c10*/  IADD3 R41, P5, R14, 0x4000, RZ ;  /* 0x000040000e297810 */ /* 0x000fe20007fbe0ff */
[----:B------:R-:W-:Y:S01]  /*9c20*/  ULDC.64 UR12, c[0x0][0xaa0] ;  /* 0x0002a800000c7ab9 */ /* 0x000fe20000000a00 */
[----:B------:R-:W-:Y:S01]  /*9c30*/  IADD3.X R5, R5, UR7, R10, P0, !PT ;  /* 0x0000000705057c10 */ /* 0x000fe200087fe40a */
[----:B------:R-:W-:Y:S01]  /*9c40*/  ULDC.64 UR6, c[0x0][0xb40] ;  /* 0x0002d00000067ab9 */ /* 0x000fe20000000a00 */
[----:B------:R-:W-:-:S02]  /*9c50*/  LOP3.LUT R4, R4, R7, RZ, 0x3c, !PT ;  /* 0x0000000704047212 */ /* 0x000fc400078e3cff */
[----:B------:R-:W-:Y:S02]  /*9c60*/  LEA R20, P0, R6, UR6, 0x2 ;  /* 0x0000000606147c11 */ /* 0x000fe4000f8010ff */
[----:B------:R-:W-:Y:S02]  /*9c70*/  IADD3 R45, P4, R14, 0x5000, RZ ;  /* 0x000050000e2d7810 */ /* 0x000fe40007f9e0ff */
[----:B------:R-:W-:Y:S01]  /*9c80*/  LEA.HI.X R21, R6, UR7, R5, 0x2, P0 ;  /* 0x0000000706157c11 */ /* 0x000fe200080f1405 */
[----:B------:R-:W-:Y:S01]  /*9c90*/  VIADD R5, R8, 0x8 ;  /* 0x0000000808057836 */ /* 0x000fe20000000000 */
[----:B------:R-:W-:Y:S02]  /*9ca0*/  LOP3.LUT P0, RZ, R23, 0x3, RZ, 0xc0, !PT ;  /* 0x0000000317ff7812 */ /* 0x000fe4000780c0ff */
[----:B------:R-:W-:Y:S02]  /*9cb0*/  IADD3 R29, P3, R14, 0x6000, RZ ;  /* 0x000060000e1d7810 */ /* 0x000fe40007f7e0ff */
[----:B------:R-:W-:-:S02]  /*9cc0*/  ISETP.GE.OR P1, PT, R8, UR10, P0 ;  /* 0x0000000a08007c0c */ /* 0x000fc40008726670 */
[C---:B------:R-:W-:Y:S02]  /*9cd0*/  IADD3 R7, P2, R14.reuse, 0x7000, RZ ;  /* 0x000070000e077810 */ /* 0x040fe40007f5e0ff */
[----:B------:R-:W-:Y:S01]  /*9ce0*/  ISETP.GE.OR P0, PT, R5, UR10, P0 ;  /* 0x0000000a05007c0c */ /* 0x000fe20008706670 */
[----:B------:R-:W-:Y:S01]  /*9cf0*/  IMAD.X R5, RZ, RZ, R15, P6 ;  /* 0x000000ffff057224 */ /* 0x000fe200030e060f */
[----:B------:R-:W-:Y:S02]  /*9d00*/  LOP3.LUT R40, R41, 0x380, RZ, 0xc0, !PT ;  /* 0x0000038029287812 */ /* 0x000fe400078ec0ff */
[----:B------:R-:W-:Y:S02]  /*9d10*/  LOP3.LUT R44, R45, 0x380, RZ, 0xc0, !PT ;  /* 0x000003802d2c7812 */ /* 0x000fe400078ec0ff */
[----:B------:R-:W-:Y:S02]  /*9d20*/  LOP3.LUT R28, R29, 0x380, RZ, 0xc0, !PT ;  /* 0x000003801d1c7812 */ /* 0x000fe400078ec0ff */
[----:B------:R-:W-:Y:S01]  /*9d30*/  LOP3.LUT R9, R14, 0x380, RZ, 0xc0, !PT ;  /* 0x000003800e097812 */ /* 0x000fe200078ec0ff */
[----:B------:R-:W-:Y:S01]  /*9d40*/  UIMAD UR6, UR9, UR12, URZ ;  /* 0x0000000c090672a4 */ /* 0x000fe2000f8e023f */
[----:B------:R-:W-:Y:S01]  /*9d50*/  LOP3.LUT R6, R7, 0x380, RZ, 0xc0, !PT ;  /* 0x0000038007067812 */ /* 0x000fe200078ec0ff */
[----:B------:R-:W-:Y:S01]  /*9d60*/  IMAD.U32 R13, RZ, RZ, UR12 ;  /* 0x0000000cff0d7e24 */ /* 0x000fe2000f8e00ff */
[----:B------:R-:W-:Y:S01]  /*9d70*/  SHF.R.U64 R40, R40, 0x3, RZ ;  /* 0x0000000328287819 */ /* 0x000fe200000012ff */
[----:B------:R0:W-:Y:S01]  /*9d80*/  @!P0 STG.E desc[UR48][R20.64+0x20], R3 ;  /* 0x0000200314008986 */ /* 0x0001e2000c101930 */
[----:B------:R-:W-:Y:S01]  /*9d90*/  SHF.R.U64 R44, R44, 0x3, RZ ;  /* 0x000000032c2c7819 */ /* 0x000fe200000012ff */
[----:B------:R-:W-:Y:S01]  /*9da0*/  ULDC.64 UR8, c[0x0][0xae0] ;  /* 0x0002b80000087ab9 */ /* 0x000fe20000000a00 */
[----:B------:R-:W-:Y:S01]  /*9db0*/  SHF.R.U64 R28, R28, 0x3, RZ ;  /* 0x000000031c1c7819 */ /* 0x000fe200000012ff */
[----:B------:R1:W-:Y:S01]  /*9dc0*/  @!P1 STG.E desc[UR48][R20.64], R12 ;  /* 0x0000000c14009986 */ /* 0x0003e2000c101930 */
[----:B------:R-:W-:-:S02]  /*9dd0*/  SHF.R.U64 R9, R9, 0x3, RZ ;  /* 0x0000000309097819 */ /* 0x000fc400000012ff */
[----:B------:R-:W-:Y:S01]  /*9de0*/  SHF.R.U64 R6, R6, 0x3, RZ ;  /* 0x0000000306067819 */ /* 0x000fe200000012ff */
        /* <DEDUP_REMOVED lines=11> */
[----:B0-----:R-:W-:Y:S01]  /*9ea0*/  SHF.R.S32.HI R3, RZ, 0x1f, R2 ;  /* 0x0000001fff037819 */ /* 0x001fe20000011402 */
[----:B------:R-:W-:-:S02]  /*9eb0*/  UIMAD UR6, UR4, UR13, UR6 ;  /* 0x0000000d040672a4 */ /* 0x000fc4000f8e0206 */
[----:B------:R0:W5:Y:S01]  /*9ec0*/  LD.E.128 R36, desc[UR48][R14.64] ;  /* 0x000000300e247980 */ /* 0x000162000c101d00 */
[----:B-1----:R-:W-:-:S03]  /*9ed0*/  IMAD.WIDE.U32 R12, R13, UR4, R2 ;  /* 0x000000040d0c7c25 */ /* 0x002fc6000f8e0002 */
        /* <DEDUP_REMOVED lines=11> */
[----:B-1----:R-:W1:Y:S01]  /*9f90*/  FENCE.VIEW.ASYNC.S ;  /* 0x00000000000073c6 */ /* 0x002e620000000000 */
        /* <DEDUP_REMOVED lines=12> */
[C---:B0-----:R-:W-:Y:S01]  /*a060*/  VIADD R15, R16.reuse, 0x60 ;  /* 0x00000060100f7836 */ /* 0x041fe20000000000 */
[----:B------:R-:W-:Y:S01]  /*a070*/  PRMT R0, RZ, 0x654, R0 ;  /* 0x00000654ff007816 */ /* 0x000fe20000000000 */
[----:B------:R-:W-:Y:S01]  /*a080*/  IMAD.WIDE.U32 R20, R21, UR37, R12 ;  /* 0x0000002515147c25 */ /* 0x000fe2000f8e000c */
[----:B------:R-:W-:Y:S02]  /*a090*/  SHF.R.S32.HI R17, RZ, 0x1f, R16 ;  /* 0x0000001fff117819 */ /* 0x000fe40000011410 */
[----:B------:R-:W-:Y:S01]  /*a0a0*/  ISETP.GE.AND P1, PT, R15, UR10, PT ;  /* 0x0000000a0f007c0c */ /* 0x000fe2000bf26270 */
[C---:B------:R-:W-:Y:S01]  /*a0b0*/  VIADD R14, R16.reuse, 0x40 ;  /* 0x00000040100e7836 */ /* 0x040fe20000000000 */
[----:B-1----:R0:W-:Y:S01]  /*a0c0*/  SYNCS.ARRIVE.TRANS64.RED.A1T0 RZ, [R0+URZ], RZ ;  /* 0x000000ff00ff79a7 */ /* 0x0021e2000810043f */
        /* <DEDUP_REMOVED lines=24> */
.L_x_7592:
[----:B------:R-:W-:Y:S05]  /*a250*/  BSYNC B1 ;  /* 0x0000000000017941 */ /* 0x000fea0003800000 */
.L_x_7591:
        /* <DEDUP_REMOVED lines=9> */
[----:B0----5:R-:W-:Y:S02]  /*a2f0*/  VIADD R36, R2, 0x40 ;  /* 0x0000004002247836 */ /* 0x021fe40000000000 */
        /* <DEDUP_REMOVED lines=9> */
[----:B------:R1:W-:Y:S02]  /*a390*/  @!P4 STG.E.128 desc[UR48][R36.64+0x80], R44 ;  /* 0x0000802c2400c986 */ /* 0x0003e4000c101d30 */
.L_x_7594:
[----:B------:R-:W-:Y:S05]  /*a3a0*/  BSYNC B1 ;  /* 0x0000000000017941 */ /* 0x000fea0003800000 */
.L_x_7593:
        /* <DEDUP_REMOVED lines=9> */
[----:B-1---5:R-:W-:Y:S02]  /*a440*/  VIADD R32, R2, 0x40 ;  /* 0x0000004002207836 */ /* 0x022fe40000000000 */
        /* <DEDUP_REMOVED lines=10> */
.L_x_7596:
[----:B------:R-:W-:Y:S05]  /*a4f0*/  BSYNC B1 ;  /* 0x0000000000017941 */ /* 0x000fea0003800000 */
.L_x_7595:
[----:B------:R-:W-:Y:S05]  /*a500*/  @P1 BRA `(.L_x_7597) ;  /* 0x0000000c00081947 */ /* 0x000fea0003800000 */
[----:B------:R-:W-:Y:S01]  /*a510*/  IADD3 R3, P0, R14, 0x60, RZ ;  /* 0x000000600e037810 */ /* 0x000fe20007f1e0ff */
        /* <DEDUP_REMOVED lines=15> */
[----:B-----5:R3:W-:Y:S10]  /*a610*/  @!P1 STG.E.128 desc[UR48][R14.64], R4 ;  /* 0x000000040e009986 */ /* 0x0207f4000c101d30 */
[----:B------:R-:W-:Y:S05]  /*a620*/  @P0 BRA `(.L_x_7597) ;  /* 0x0000000800c00947 */ /* 0x000fea0003800000 */
[----:B------:R4:W-:Y:S01]  /*a630*/  STG.E.128 desc[UR48][R14.64+0x80], R8 ;  /* 0x000080080e007986 */ /* 0x0009e2000c101d30 */
[----:B------:R-:W-:Y:S05]  /*a640*/  BRA `(.L_x_7597) ;  /* 0x0000000800b87947 */ /* 0x000fea0003800000 */
.L_x_7589:
[----:B------:R-:W-:Y:S01]  /*a650*/  ULDC.64 UR6, c[0x0][0xbe0] ;  /* 0x0002f80000067ab9 */ /* 0x000fe20000000a00 */
[----:B------:R-:W-:Y:S02]  /*a660*/  USHF.L.U32 UR4, UR37, 0x2, URZ ;  /* 0x0000000225047899 */ /* 0x000fe4000800063f */
[----:B------:R-:W-:Y:S01]  /*a670*/  UISETP.NE.U32.AND UP0, UPT, UR6, URZ, UPT ;  /* 0x0000003f0600728c */ /* 0x000fe2000bf05070 */
[----:B------:R-:W-:Y:S01]  /*a680*/  ULDC.64 UR8, c[0x0][0xbd8] ;  /* 0x0002f60000087ab9 */ /* 0x000fe20000000a00 */
[----:B------:R-:W-:Y:S02]  /*a690*/  USHF.L.U64.HI UR10, UR37, 0x2, UR38 ;  /* 0x00000002250a7899 */ /* 0x000fe40008010226 */
[----:B------:R-:W-:Y:S02]  /*a6a0*/  UISETP.NE.AND.EX UP1, UPT, UR7, URZ, UPT, UP0 ;  /* 0x0000003f0700728c */ /* 0x000fe4000bf25300 */
[----:B------:R-:W-:-:S04]  /*a6b0*/  UISETP.NE.U32.AND UP0, UPT, UR8, URZ, UPT ;  /* 0x0000003f0800728c */ /* 0x000fc8000bf05070 */
[----:B------:R-:W-:Y:S01]  /*a6c0*/  PLOP3.LUT P2, PT, PT, PT, UP1, 0x80, 0x0 ;  /* 0x000000000000781c */ /* 0x000fe20003f4f018 */
[----:B------:R-:W-:-:S04]  /*a6d0*/  UISETP.NE.AND.EX UP0, UPT, UR9, URZ, UPT, UP0 ;  /* 0x0000003f0900728c */ /* 0x000fc8000bf05300 */
[----:B------:R-:W-:Y:S02]  /*a6e0*/  @UP1 UIADD3 UR6, UP2, UR4, UR6, URZ ;  /* 0x0000000604061290 */ /* 0x000fe4000ff5e03f */
[----:B------:R-:W-:Y:S02]  /*a6f0*/  PLOP3.LUT P1, PT, PT, PT, UP0, 0x80, 0x0 ;  /* 0x000000000000781c */ /* 0x000fe40003f2f008 */
[----:B------:R-:W-:Y:S02]  /*a700*/  @UP1 UIADD3.X UR7, UR10, UR7, URZ, UP2, !UPT ;  /* 0x000000070a071290 */ /* 0x000fe400097fe43f */
[----:B------:R-:W-:Y:S01]  /*a710*/  UIADD3 UR4, UP1, UR4, UR8, URZ ;  /* 0x0000000804047290 */ /* 0x000fe2000ff3e03f */
[----:B------:R-:W-:-:S03]  /*a720*/  IMAD.U32 R6, RZ, RZ, UR6 ;  /* 0x00000006ff067e24 */ /* 0x000fc6000f8e00ff */
[----:B------:R-:W-:Y:S01]  /*a730*/  IMAD.U32 R7, RZ, RZ, UR7 ;  /* 0x00000007ff077e24 */ /* 0x000fe2000f8e00ff */
[----:B------:R-:W-:Y:S01]  /*a740*/  UIADD3.X UR6, UR10, UR9, URZ, UP1, !UPT ;  /* 0x000000090a067290 */ /* 0x000fe20008ffe43f */
[----:B------:R-:W-:-:S03]  /*a750*/  IMAD.MOV.U32 R9, RZ, RZ, RZ ;  /* 0x000000ffff097224 */ /* 0x000fc600078e00ff */
[----:B------:R-:W2:Y:S01]  /*a760*/  @P2 LDG.E R6, desc[UR48][R6.64] ;  /* 0x0000003006062981 */ /* 0x000ea2000c1e1900 */
[----:B------:R-:W-:Y:S02]  /*a770*/  IMAD.U32 R4, RZ, RZ, UR4 ;  /* 0x00000004ff047e24 */ /* 0x000fe4000f8e00ff */
[----:B------:R-:W-:-:S05]  /*a780*/  IMAD.U32 R5, RZ, RZ, UR6 ;  /* 0x00000006ff057e24 */ /* 0x000fca000f8e00ff */
[----:B------:R0:W5:Y:S01]  /*a790*/  @P1 LDG.E R9, desc[UR48][R4.64] ;  /* 0x0000003004091981 */ /* 0x000162000c1e1900 */
[----:B------:R-:W-:Y:S01]  /*a7a0*/  ULDC UR4, c[0x0][0xa88] ;  /* 0x0002a20000047ab9 */ /* 0x000fe20000000800 */
[----:B------:R-:W-:Y:S02]  /*a7b0*/  ISETP.GT.AND P0, PT, R186, 0x7f, PT ;  /* 0x0000007fba00780c */ /* 0x000fe40003f04270 */
[----:B--2---:R-:W-:Y:S01]  /*a7c0*/  @P2 R2UR UR4, R6 ;  /* 0x00000000060422ca */ /* 0x004fe200000e0000 */
[----:B0-----:R-:W-:-:S14]  /*a7d0*/  @P2 BRA `(.L_x_7598) ;  /* 0x0000000000182947 */ /* 0x001fdc0003800000 */
[----:B------:R-:W-:Y:S05]  /*a7e0*/  @!P1 BRA `(.L_x_7598) ;  /* 0x0000000000149947 */ /* 0x000fea0003800000 */
[----:B------:R-:W2:Y:S04]  /*a7f0*/  LDG.E R3, desc[UR48][R4.64] ;  /* 0x0000003004037981 */ /* 0x000ea8000c1e1900 */
[----:B------:R-:W3:Y:S01]  /*a800*/  LDG.E R0, desc[UR48][R4.64+0x4] ;  /* 0x0000043004007981 */ /* 0x000ee2000c1e1900 */
[----:B--2---:R-:W-:Y:S02]  /*a810*/  R2UR UR6, R3 ;  /* 0x00000000030672ca */ /* 0x004fe400000e0000 */
[----:B---3--:R-:W-:-:S13]  /*a820*/  R2UR UR4, R0 ;  /* 0x00000000000472ca */ /* 0x008fda00000e0000 */
[----:B------:R-:W-:-:S12]  /*a830*/  UIADD3 UR4, -UR6, UR4, URZ ;  /* 0x0000000406047290 */ /* 0x000fd8000fffe13f */
.L_x_7598:
[----:B------:R-:W-:Y:S01]  /*a840*/  USHF.R.S32.HI UR8, URZ, 0x1f, UR39 ;  /* 0x0000001f3f087899 */ /* 0x000fe20008011427 */
[----:B------:R-:W-:Y:S01]  /*a850*/  BSSY B1, `(.L_x_7599) ;  /* 0x000001f000017945 */ /* 0x000fe20003800000 */
[----:B------:R-:W-:Y:S01]  /*a860*/  USEL UR37, UR37, URZ, !UP0 ;  /* 0x0000003f25257287 */ /* 0x000fe2000c000000 */
[----:B------:R-:W-:Y:S01]  /*a870*/  SHF.R.S32.HI R11, RZ, 0x1f, R2 ;  /* 0x0000001fff0b7819 */ /* 0x000fe20000011402 */
[----:B------:R-:W-:Y:S01]  /*a880*/  USEL UR38, UR38, URZ, !UP0 ;  /* 0x0000003f26267287 */ /* 0x000fe2000c000000 */
[----:B-----5:R-:W-:Y:S01]  /*a890*/  SHF.R.S32.HI R8, RZ, 0x1f, R9 ;  /* 0x0000001fff087819 */ /* 0x020fe20000011409 */
[----:B------:R-:W-:Y:S10]  /*a8a0*/  @P0 BRA `(.L_x_7600) ;  /* 0x0000000000640947 */ /* 0x000ff40003800000 */
[----:B------:R-:W0:Y:S01]  /*a8b0*/  S2R R3, SR_TID.X ;  /* 0x0000000000037919 */ /* 0x000e220000002100 */
[----:B------:R-:W-:-:S04]  /*a8c0*/  IMAD.U32 R0, RZ, RZ, UR40 ;  /* 0x00000028ff007e24 */ /* 0x000fc8000f8e00ff */
[----:B0-----:R-:W-:-:S04]  /*a8d0*/  IMAD R0, R0, 0x80, R3 ;  /* 0x0000008000007824 */ /* 0x001fc800078e0203 */
[----:B------:R-:W-:-:S05]  /*a8e0*/  VIADD R0, R0, 0xffffff80 ;  /* 0xffffff8000007836 */ /* 0x000fca0000000000 */
[----:B------:R-:W-:-:S13]  /*a8f0*/  ISETP.GE.AND P0, PT, R0, UR4, PT ;  /* 0x0000000400007c0c */ /* 0x000fda000bf06270 */
[----:B------:R-:W-:Y:S05]  /*a900*/  @P0 BRA `(.L_x_7600) ;  /* 0x00000000004c0947 */ /* 0x000fea0003800000 */
[C---:B------:R-:W-:Y:S01]  /*a910*/  IADD3 R4, P0, R0.reuse, R9, RZ ;  /* 0x0000000900047210 */ /* 0x040fe20007f1e0ff */
        /* <DEDUP_REMOVED lines=18> */
.L_x_7600:
[----:B------:R-:W-:Y:S05]  /*aa40*/  BSYNC B1 ;  /* 0x0000000000017941 */ /* 0x000fea0003800000 */
.L_x_7599:
[----:B------:R-:W-:Y:S01]  /*aa50*/  ULDC.64 UR6, c[0x0][0xaa0] ;  /* 0x0002a80000067ab9 */ /* 0x000fe20000000a00 */
[----:B0-----:R-:W-:Y:S01]  /*aa60*/  IMAD.MOV.U32 R3, RZ, RZ, R11 ;  /* 0x000000ffff037224 */ /* 0x001fe200078e000b */
[----:B------:R-:W-:Y:S01]  /*aa70*/  ULDC.64 UR10, c[0x0][0xae0] ;  /* 0x0002b800000a7ab9 */ /* 0x000fe20000000a00 */
[----:B------:R-:W-:Y:S01]  /*aa80*/  IMAD R0, R8, UR6, RZ ;  /* 0x0000000608007c24 */ /* 0x000fe2000f8e02ff */
[----:B------:R-:W-:Y:S01]  /*aa90*/  BSSY B1, `(.L_x_7601) ;  /* 0x000002c000017945 */ /* 0x000fe20003800000 */
[----:B------:R-:W-:Y:S01]  /*aaa0*/  IMAD.WIDE.U32 R4, R9, UR6, R2 ;  /* 0x0000000609047c25 */ /* 0x000fe2000f8e0002 */
[----:B------:R-:W-:-:S03]  /*aab0*/  UIMAD UR6, UR8, UR10, URZ ;  /* 0x0000000a080672a4 */ /* 0x000fc6000f8e023f */
[----:B------:R-:W-:Y:S01]  /*aac0*/  IMAD R9, R9, UR7, R0 ;  /* 0x0000000709097c24 */ /* 0x000fe2000f8e0200 */
[----:B------:R-:W-:Y:S01]  /*aad0*/  UIMAD UR7, UR40, -0x80, UR4 ;  /* 0xffffff80280778a4 */ /* 0x000fe2000f8e0204 */
[----:B------:R-:W-:Y:S01]  /*aae0*/  IMAD.U32 R3, RZ, RZ, UR10 ;  /* 0x0000000aff037e24 */ /* 0x000fe2000f8e00ff */
[----:B------:R-:W-:Y:S01]  /*aaf0*/  UIMAD UR6, UR39, UR11, UR6 ;  /* 0x0000000b270672a4 */ /* 0x000fe2000f8e0206 */
[----:B------:R-:W-:Y:S01]  /*ab00*/  IMAD.IADD R5, R5, 0x1, R9 ;  /* 0x0000000105057824 */ /* 0x000fe200078e0209 */
[----:B------:R-:W-:Y:S01]  /*ab10*/  ULDC.64 UR8, c[0x0][0xae8] ;  /* 0x0002ba0000087ab9 */ /* 0x000fe20000000a00 */
[C---:B------:R-:W-:Y:S01]  /*ab20*/  VIADD R0, R16.reuse, 0x20 ;  /* 0x0000002010007836 */ /* 0x040fe20000000000 */
[----:B------:R-:W-:Y:S01]  /*ab30*/  ISETP.GE.AND P2, PT, R16, UR7, PT ;  /* 0x0000000710007c0c */ /* 0x000fe2000bf46270 */
[----:B------:R-:W-:Y:S01]  /*ab40*/  IMAD.WIDE.U32 R4, R3, UR39, R4 ;  /* 0x0000002703047c25 */ /* 0x000fe2000f8e0004 */
[----:B------:R-:W-:Y:S01]  /*ab50*/  UIMAD UR4, UR38, UR8, URZ ;  /* 0x00000008260472a4 */ /* 0x000fe2000f8e023f */
[----:B------:R-:W-:-:S02]  /*ab60*/  SHF.R.S32.HI R9, RZ, 0x1f, R16 ;  /* 0x0000001fff097819 */ /* 0x000fc40000011410 */
[----:B------:R-:W-:Y:S01]  /*ab70*/  VIADD R5, R5, UR6 ;  /* 0x0000000605057c36 */ /* 0x000fe20008000000 */
[----:B------:R-:W-:Y:S01]  /*ab80*/  UIMAD UR4, UR37, UR9, UR4 ;  /* 0x00000009250472a4 */ /* 0x000fe2000f8e0204 */
[----:B------:R-:W-:Y:S01]  /*ab90*/  IMAD.U32 R7, RZ, RZ, UR8 ;  /* 0x00000008ff077e24 */ /* 0x000fe2000f8e00ff */
[----:B------:R-:W-:Y:S01]  /*aba0*/  ISETP.GE.AND P3, PT, R0, UR7, PT ;  /* 0x0000000700007c0c */ /* 0x000fe2000bf66270 */
[----:B------:R-:W-:Y:S02]  /*abb0*/  VIADD R3, R16, 0x60 ;  /* 0x0000006010037836 */ /* 0x000fe40000000000 */
[----:B------:R-:W-:-:S03]  /*abc0*/  IMAD.WIDE.U32 R6, R7, UR37, R4 ;  /* 0x0000002507067c25 */ /* 0x000fc6000f8e0004 */
[----:B------:R-:W-:Y:S01]  /*abd0*/  ISETP.GE.AND P0, PT, R3, UR7, PT ;  /* 0x0000000703007c0c */ /* 0x000fe2000bf06270 */
[----:B------:R-:W-:Y:S02]  /*abe0*/  VIADD R0, R16, 0x40 ;  /* 0x0000004010007836 */ /* 0x000fe40000000000 */
[----:B------:R-:W-:Y:S02]  /*abf0*/  IMAD.U32 R3, RZ, RZ, UR40 ;  /* 0x00000028ff037e24 */ /* 0x000fe4000f8e00ff */
[----:B------:R-:W-:Y:S01]  /*ac00*/  IMAD.MOV.U32 R8, RZ, RZ, R16 ;  /* 0x000000ffff087224 */ /* 0x000fe200078e0010 */
[----:B------:R-:W-:Y:S01]  /*ac10*/  ISETP.GE.AND P1, PT, R0, UR7, PT ;  /* 0x0000000700007c0c */ /* 0x000fe2000bf26270 */
[----:B------:R-:W-:Y:S02]  /*ac20*/  VIADD R11, R7, UR4 ;  /* 0x00000004070b7c36 */ /* 0x000fe40008000000 */
[----:B------:R-:W-:Y:S01]  /*ac30*/  IMAD.WIDE R8, R3, 0x80, R8 ;  /* 0x0000008003087825 */ /* 0x000fe200078e0208 */
[----:B------:R-:W-:Y:S09]  /*ac40*/  @P2 BRA `(.L_x_7602) ;  /* 0x0000000000402947 */ /* 0x000ff20003800000 */
        /* <DEDUP_REMOVED lines=16> */
.L_x_7602:
[----:B------:R-:W-:Y:S05]  /*ad50*/  BSYNC B1 ;  /* 0x0000000000017941 */ /* 0x000fea0003800000 */
.L_x_7601:
        /* <DEDUP_REMOVED lines=15> */
[----:B0-----:R-:W-:Y:S01]  /*ae50*/  LEA R12, P2, R4, UR8, 0x1 ;  /* 0x00000008040c7c11 */ /* 0x001fe2000f8408ff */
[----:B------:R-:W-:-:S05]  /*ae60*/  IMAD.IADD R3, R5, 0x1, R3 ;  /* 0x0000000105037824 */ /* 0x000fca00078e0203 */
[----:B------:R-:W-:-:S05]  /*ae70*/  LEA.HI.X R13, R4, UR9, R3, 0x1, P2 ;  /* 0x00000009040d7c11 */ /* 0x000fca00090f0c03 */
[----:B------:R1:W-:Y:S04]  /*ae80*/  @!P3 STG.E.128 desc[UR48][R12.64], RZ ;  /* 0x000000ff0c00b986 */ /* 0x0003e8000c101d30 */
[----:B------:R1:W-:Y:S02]  /*ae90*/  @!P4 STG.E.128 desc[UR48][R12.64+0x80], RZ ;  /* 0x000080ff0c00c986 */ /* 0x0003e4000c101d30 */
.L_x_7604:
[----:B------:R-:W-:Y:S05]  /*aea0*/  BSYNC B1 ;  /* 0x0000000000017941 */ /* 0x000fea0003800000 */
.L_x_7603:
        /* <DEDUP_REMOVED lines=15> */
[----:B01----:R-:W-:Y:S01]  /*afa0*/  LEA R12, P1, R4, UR8, 0x1 ;  /* 0x00000008040c7c11 */ /* 0x003fe2000f8208ff */
[----:B------:R-:W-:-:S05]  /*afb0*/  IMAD.IADD R3, R5, 0x1, R3 ;  /* 0x0000000105037824 */ /* 0x000fca00078e0203 */
[----:B------:R-:W-:-:S05]  /*afc0*/  LEA.HI.X R13, R4, UR9, R3, 0x1, P1 ;  /* 0x00000009040d7c11 */ /* 0x000fca00088f0c03 */
[----:B------:R2:W-:Y:S04]  /*afd0*/  @!P2 STG.E.128 desc[UR48][R12.64], RZ ;  /* 0x000000ff0c00a986 */ /* 0x0005e8000c101d30 */
[----:B------:R2:W-:Y:S02]  /*afe0*/  @!P3 STG.E.128 desc[UR48][R12.64+0x80], RZ ;  /* 0x000080ff0c00b986 */ /* 0x0005e4000c101d30 */
.L_x_7606:
[----:B------:R-:W-:Y:S05]  /*aff0*/  BSYNC B1 ;  /* 0x0000000000017941 */ /* 0x000fea0003800000 */
.L_x_7605:
        /* <DEDUP_REMOVED lines=19> */
.L_x_7597:
[----:B------:R-:W-:Y:S05]  /*b130*/  BSYNC B0 ;  /* 0x0000000000007941 */ /* 0x000fea0003800000 */
.L_x_7588:
[----:B------:R-:W-:Y:S02]  /*b140*/  ULDC UR4, c[0x0][0xc14] ;  /* 0x0003050000047ab9 */ /* 0x000fe40000000800 */
[----:B------:R-:W-:-:S13]  /*b150*/  ISETP.GE.AND P0, PT, R51, UR4, PT ;  /* 0x0000000433007c0c */ /* 0x000fda000bf06270 */
[----:B------:R-:W-:Y:S05]  /*b160*/  @!P0 BRA `(.L_x_7607) ;  /* 0xffffff5c00088947 */ /* 0x000fea000383ffff */
[----:B------:R-:W-:Y:S05]  /*b170*/  EXIT ;  /* 0x000000000000794d */ /* 0x000fea0003800000 */
.L_x_7552:
        /* <DEDUP_REMOVED lines=61> */
.L_x_7612:
        /* <DEDUP_REMOVED lines=15> */
.L_x_7611:
[----:B------:R-:W-:Y:S05]  /*b640*/  BSYNC B0 ;  /* 0x0000000000007941 */ /* 0x000fea0003800000 */
.L_x_7610:
        /* <DEDUP_REMOVED lines=25> */
.L_x_7608:
        /* <DEDUP_REMOVED lines=20> */
.L_x_7613:
        /* <DEDUP_REMOVED lines=56> */
.L_x_7609:
[----:B------:R-:W-:Y:S02]  /*bca0*/  IMAD.MOV.U32 R17, RZ, RZ, RZ ;  /* 0x000000ffff117224 */ /* 0x000fe400078e00ff */
[----:B------:R-:W-:Y:S02]  /*bcb0*/  IMAD.U32 R16, RZ, RZ, UR6 ;  /* 0x00000006ff107e24 */ /* 0x000fe4000f8e00ff */
[----:B------:R-:W-:-:S07]  /*bcc0*/  IMAD.MOV.U32 R18, RZ, RZ, RZ ;  /* 0x000000ffff127224 */ /* 0x000fce00078e00ff */
.L_x_7614:
        /* <DEDUP_REMOVED lines=20> */
.L_x_7681:
[----:B--2---:R-:W2:Y:S02]  /*be10*/  LDC.64 R2, c[0x0][0xc60] ;  /* 0x00031800ff027b82 */ /* 0x004ea40000000a00 */
[----:B--2---:R-:W-:-:S05]  /*be20*/  IMAD.WIDE R2, R19, 0x4, R2 ;  /* 0x0000000413027825 */ /* 0x004fca00078e0202 */
[----:B------:R-:W2:Y:S01]  /*be30*/  LDG.E R5, desc[UR48][R2.64] ;  /* 0x0000003002057981 */ /* 0x000ea2000c1e1900 */
[----:B------:R-:W-:Y:S05]  /*be40*/  YIELD ;  /* 0x0000000000007946 */ /* 0x000fea0003800000 */
[----:B------:R-:W-:Y:S01]  /*be50*/  ULDC.64 UR4, c[0x0][0xa28] ;  /* 0x00028a0000047ab9 */ /* 0x000fe20000000a00 */
[----:B-1----:R-:W-:Y:S01]  /*be60*/  IMAD.MOV.U32 R0, RZ, RZ, RZ ;  /* 0x000000ffff007224 */ /* 0x002fe200078e00ff */
[----:B------:R-:W-:Y:S01]  /*be70*/  ISETP.NE.U32.AND P0, PT, RZ, UR4, PT ;  /* 0x00000004ff007c0c */ /* 0x000fe2000bf05070 */
[----:B------:R-:W-:Y:S01]  /*be80*/  IMAD.MOV.U32 R6, RZ, RZ, RZ ;  /* 0x000000ffff067224 */ /* 0x000fe200078e00ff */
[----:B------:R-:W-:-:S02]  /*be90*/  ULDC.64 UR6, c[0x0][0xa08] ;  /* 0x0002820000067ab9 */ /* 0x000fc40000000a00 */
[----:B------:R-:W-:Y:S02]  /*bea0*/  ISETP.NE.AND.EX P0, PT, RZ, UR5, PT, P0 ;  /* 0x00000005ff007c0c */ /* 0x000fe4000bf05300 */
        /* <DEDUP_REMOVED lines=23> */
[----:B------:R-:W-:-:S03]  /*c020*/  ISETP.NE.U32.AND P0, PT, RZ, UR6, PT ;  /* 0x00000006ff007c0c */ /* 0x000fc6000bf05070 */
[----:B--2---:R1:W-:Y:S02]  /*c030*/  STL [R1+0x24], R6 ;  /* 0x0000240601007387 */ /* 0x0043e40000100800 */
[----:B-1----:R-:W-:Y:S01]  /*c040*/  IMAD.U32 R6, RZ, RZ, UR4 ;  /* 0x00000004ff067e24 */ /* 0x002fe2000f8e00ff */
[----:B------:R-:W-:-:S05]  /*c050*/  ULDC.64 UR4, c[0x0][0x3f8] ;  /* 0x0000fe0000047ab9 */ /* 0x000fca0000000a00 */
[----:B------:R1:W5:Y:S01]  /*c060*/  @P1 LDG.E R6, desc[UR48][R8.64] ;  /* 0x0000003008061981 */ /* 0x000362000c1e1900 */
[----:B------:R-:W-:Y:S01]  /*c070*/  UISETP.NE.U32.AND UP0, UPT, UR4, URZ, UPT ;  /* 0x0000003f0400728c */ /* 0x000fe2000bf05070 */
[----:B------:R-:W-:Y:S02]  /*c080*/  ISETP.NE.AND.EX P0, PT, RZ, UR7, PT, P0 ;  /* 0x00000007ff007c0c */ /* 0x000fe4000bf05300 */
[----:B------:R-:W-:Y:S01]  /*c090*/  ULDC UR4, c[0x0][0x404] ;  /* 0x0001010000047ab9 */ /* 0x000fe20000000800 */
[----:B------:R-:W-:-:S03]  /*c0a0*/  UISETP.NE.AND.EX UP0, UPT, UR5, URZ, UPT, UP0 ;  /* 0x0000003f0500728c */ /* 0x000fc6000bf05300 */
[----:B------:R-:W-:Y:S01]  /*c0b0*/  ULDC UR5, c[0x0][0x2e0] ;  /* 0x0000b80000057ab9 */ /* 0x000fe20000000800 */
[----:B------:R-:W-:-:S04]  /*c0c0*/  USEL UR4, UR4, 0x1, UP0 ;  /* 0x0000000104047887 */ /* 0x000fc80008000000 */
[----:B------:R-:W-:-:S06]  /*c0d0*/  UIMAD UR4, UR4, UR5, URZ ;  /* 0x00000005040472a4 */ /* 0x000fcc000f8e023f */
[----:B------:R-:W-:Y:S01]  /*c0e0*/  IMAD.U32 R7, RZ, RZ, UR4 ;  /* 0x00000004ff077e24 */ /* 0x000fe2000f8e00ff */
[----:B-1----:R-:W-:Y:S06]  /*c0f0*/  @P1 BRA `(.L_x_7616) ;  /* 0x0000000000101947 */ /* 0x002fec0003800000 */
[----:B------:R-:W-:Y:S05]  /*c100*/  @!P2 BRA `(.L_x_7616) ;  /* 0x00000000000ca947 */ /* 0x000fea0003800000 */
[----:B-----5:R-:W2:Y:S04]  /*c110*/  LDG.E R6, desc[UR48][R2.64] ;  /* 0x0000003002067981 */ /* 0x020ea8000c1e1900 */
[----:B------:R-:W2:Y:S02]  /*c120*/  LDG.E R9, desc[UR48][R2.64+0x4] ;  /* 0x0000043002097981 */ /* 0x000ea4000c1e1900 */
[----:B--2---:R-:W-:-:S07]  /*c130*/  IMAD.IADD R6, R9, 0x1, -R6 ;  /* 0x0000000109067824 */ /* 0x004fce00078e0a06 */
.L_x_7616:
[----:B------:R-:W-:Y:S01]  /*c140*/  IMAD.MOV.U32 R3, RZ, RZ, RZ ;  /* 0x000000ffff037224 */ /* 0x000fe200078e00ff */
[----:B------:R-:W-:-:S05]  /*c150*/  ULDC.64 UR4, c[0x0][0xa20] ;  /* 0x0002880000047ab9 */ /* 0x000fca0000000a00 */
[----:B------:R-:W2:Y:S01]  /*c160*/  @P0 LDG.E R3, desc[UR48][R4.64] ;  /* 0x0000003004030981 */ /* 0x000ea2000c1e1900 */
[----:B------:R-:W-:-:S04]  /*c170*/  ISETP.NE.U32.AND P1, PT, RZ, UR4, PT ;  /* 0x00000004ff007c0c */ /* 0x000fc8000bf25070 */
[----:B------:R-:W-:Y:S01]  /*c180*/  ISETP.NE.AND.EX P1, PT, RZ, UR5, PT, P1 ;  /* 0x00000005ff007c0c */ /* 0x000fe2000bf25310 */
[----:B--2--5:R-:W-:-:S05]  /*c190*/  IMAD.IADD R2, R3, 0x1, R0 ;  /* 0x0000000103027824 */ /* 0x024fca00078e0200 */
[----:B------:R1:W-:Y:S07]  /*c1a0*/  STL [R1+0x4], R2 ;  /* 0x0000040201007387 */ /* 0x0003ee0000100800 */
[----:B------:R-:W-:Y:S05]  /*c1b0*/  @!P1 BRA `(.L_x_7617) ;  /* 0x0000000000109947 */ /* 0x000fea0003800000 */
[----:B-1----:R-:W-:-:S04]  /*c1c0*/  IADD3 R2, P0, R11, UR4, RZ ;  /* 0x000000040b027c10 */ /* 0x002fc8000ff1e0ff */
[----:B------:R-:W-:-:S05]  /*c1d0*/  IADD3.X R3, R10, UR5, RZ, P0, !PT ;  /* 0x000000050a037c10 */ /* 0x000fca00087fe4ff */
[----:B------:R1:W5:Y:S01]  /*c1e0*/  LDG.E R7, desc[UR48][R2.64] ;  /* 0x0000003002077981 */ /* 0x000362000c1e1900 */
[----:B------:R-:W-:Y:S05]  /*c1f0*/  BRA `(.L_x_7618) ;  /* 0x0000000000107947 */ /* 0x000fea0003800000 */
.L_x_7617:
[----:B------:R-:W-:Y:S05]  /*c200*/  @!P0 BRA `(.L_x_7618) ;  /* 0x00000000000c8947 */ /* 0x000fea0003800000 */
[----:B-1----:R-:W2:Y:S04]  /*c210*/  LDG.E R2, desc[UR48][R4.64] ;  /* 0x0000003004027981 */ /* 0x002ea8000c1e1900 */
[----:B------:R-:W2:Y:S02]  /*c220*/  LDG.E R7, desc[UR48][R4.64+0x4] ;  /* 0x0000043004077981 */ /* 0x000ea4000c1e1900 */
[----:B--2---:R-:W-:-:S07]  /*c230*/  IMAD.IADD R7, R7, 0x1, -R2 ;  /* 0x0000000107077824 */ /* 0x004fce00078e0a02 */
.L_x_7618:
[----:B-----5:R-:W-:Y:S01]  /*c240*/  IMAD.IADD R7, R7, 0x1, -R0 ;  /* 0x0000000107077824 */ /* 0x020fe200078e0a00 */
[----:B------:R-:W-:Y:S01]  /*c250*/  LEA R0, R17, 0xff, 0x7 ;  /* 0x000000ff11007811 */ /* 0x000fe200078e38ff */
[----:B------:R-:W-:Y:S03]  /*c260*/  BSSY B6, `(.L_x_7619) ;  /* 0x00002df000067945 */ /* 0x000fe60003800000 */
[C---:B------:R-:W-:Y:S01]  /*c270*/  IADD3 R6, R7.reuse, R0, -R6 ;  /* 0x0000000007067210 */ /* 0x040fe20007ffe806 */
[----:B------:R-:W-:-:S03]  /*c280*/  VIADD R7, R7, 0x7f ;  /* 0x0000007f07077836 */ /* 0x000fc60000000000 */
[----:B-1----:R-:W-:Y:S02]  /*c290*/  SHF.R.S32.HI R3, RZ, 0x1f, R6 ;  /* 0x0000001fff037819 */ /* 0x002fe40000011406 */
[----:B------:R-:W-:Y:S02]  /*c2a0*/  SHF.R.S32.HI R0, RZ, 0x1f, R7 ;  /* 0x0000001fff007819 */ /* 0x000fe40000011407 */
[----:B------:R-:W-:Y:S02]  /*c2b0*/  LEA.HI R3, R3, R6, RZ, 0x7 ;  /* 0x0000000603037211 */ /* 0x000fe400078f38ff */
[----:B------:R-:W-:Y:S02]  /*c2c0*/  LEA.HI R0, R0, R7, RZ, 0x7 ;  /* 0x0000000700007211 */ /* 0x000fe400078f38ff */
[----:B------:R-:W-:Y:S02]  /*c2d0*/  SHF.R.S32.HI R3, RZ, 0x7, R3 ;  /* 0x00000007ff037819 */ /* 0x000fe40000011403 */
[----:B------:R-:W-:-:S04]  /*c2e0*/  SHF.R.S32.HI R0, RZ, 0x7, R0 ;  /* 0x00000007ff007819 */ /* 0x000fc80000011400 */
        /* <DEDUP_REMOVED lines=21> */
.L_x_7620:
        /* <DEDUP_REMOVED lines=23> */
.L_x_7622:
        /* <DEDUP_REMOVED lines=17> */
[----:B01----:R-:W-:-:S07]  /*c6c0*/  IMAD.MOV.U32 R13, RZ, RZ, RZ ;  /* 0x000000ffff0d7224 */ /* 0x003fce00078e00ff */
[----:B------:R-:W-:-:S07]  /*c6d0*/  LEPC R20, `(.L_x_7624) ;  /* 0x000000001014794e */ /* 0x000fce0000000000 */
[----:B--2---:R-:W-:Y:S05]  /*c6e0*/  CALL.ABS.NOINC R2 ;  /* 0x0000000002007343 */ /* 0x004fea0003c00000 */
.L_x_7624:
        /* <DEDUP_REMOVED lines=16> */
.L_x_7623:
        /* <DEDUP_REMOVED lines=31> */
.L_x_7625:
        /* <DEDUP_REMOVED lines=16> */
.L_x_7626:
        /* <DEDUP_REMOVED lines=18> */
.L_x_7697:
[----:B------:R-:W-:Y:S01]  /*cc00*/  UMOV UR4, 0xffffffff ;  /* 0xffffffff00047882 */ /* 0x000fe20000000000 */
[----:B0-----:R-:W-:Y:S02]  /*cc10*/  SHF.R.S32.HI R13, RZ, 0x1f, R4 ;  /* 0x0000001fff0d7819 */ /* 0x001fe40000011404 */
[----:B------:R-:W-:Y:S05]  /*cc20*/  BRA.DIV UR4, `(.L_x_7628) ;  /* 0x0000003604dc7947 */ /* 0x000fea000b800000 */
[----:B------:R-:W-:-:S13]  /*cc30*/  ELECT P6, URZ, PT ;  /* 0x00000000003f782f */ /* 0x000fda00038c0000 */
.L_x_7700:
[----:B------:R-:W-:Y:S05]  /*cc40*/  @!P6 BRA `(.L_x_7629) ;  /* 0x000000040010e947 */ /* 0x000fea0003800000 */
[----:B------:R-:W-:-:S04]  /*cc50*/  ISETP.NE.U32.AND P0, PT, R2, RZ, PT ;  /* 0x000000ff0200720c */ /* 0x000fc80003f05070 */
        /* <DEDUP_REMOVED lines=15> */
[----:B------:R-:W-:-:S04]  /*cd50*/  IMAD.WIDE.U32 R8, R4, UR4, R8 ;  /* 0x0000000404087c25 */ /* 0x000fc8000f8e0008 */
[----:B------:R-:W-:Y:S01]  /*cd60*/  IMAD.IADD R6, R9, 0x1, R10 ;  /* 0x0000000109067824 */ /* 0x000fe200078e020a */
[----:B------:R-:W-:-:S04]  /*cd70*/  LEA R10, P0, R8, R2, 0x2 ;  /* 0x00000002080a7211 */ /* 0x000fc800078010ff */
[----:B------:R-:W-:-:S05]  /*cd80*/  LEA.HI.X R11, R8, R3, R6, 0x2, P0 ;  /* 0x00000003080b7211 */ /* 0x000fca00000f1406 */
[----:B------:R0:W5:Y:S04]  /*cd90*/  LDG.E R6, desc[UR48][R10.64] ;  /* 0x000000300a067981 */ /* 0x000168000c1e1900 */
.L_x_7630:
        /* <DEDUP_REMOVED lines=9> */
.L_x_7701:
        /* <DEDUP_REMOVED lines=11> */
.L_x_7632:
        /* <DEDUP_REMOVED lines=27> */
.L_x_7629:
        /* <DEDUP_REMOVED lines=39> */
.L_x_7702:
[----:B------:R-:W-:Y:S05]  /*d300*/  BSYNC B0 ;  /* 0x0000000000007941 */ /* 0x000fea0003800000 */
.L_x_7633:
        /* <DEDUP_REMOVED lines=42> */
.L_x_7641:
[----:B0-----:R-:W0:Y:S01]  /*d5b0*/  S2R R3, SR_CgaCtaId ;  /* 0x0000000000037919 */ /* 0x001e220000008800 */
[----:B------:R-:W-:-:S04]  /*d5c0*/  MOV R2, 0x400 ;  /* 0x0000040000027802 */ /* 0x000fc80000000f00 */
[----:B0-----:R-:W-:Y:S02]  /*d5d0*/  LEA R2, R3, R2, 0x18 ;  /* 0x0000000203027211 */ /* 0x001fe400078ec0ff */
[----:B------:R-:W-:-:S03]  /*d5e0*/  SHF.L.U32 R3, R12, 0x1f, RZ ;  /* 0x0000001f0c037819 */ /* 0x000fc600000006ff */
[----:B------:R-:W-:-:S04]  /*d5f0*/  IMAD R2, R11, 0x8, R2 ;  /* 0x000000080b027824 */ /* 0x000fc800078e0202 */
[----:B------:R-:W0:Y:S02]  /*d600*/  SYNCS.PHASECHK.TRANS64.TRYWAIT P0, [R2+URZ+0x28840], R3 ;  /* 0x02884003020075a7 */ /* 0x000e24000800017f */
[----:B0-----:R-:W-:Y:S05]  /*d610*/  @!P0 BRA `(.L_x_7642) ;  /* 0x0000002c00b48947 */ /* 0x001fea0003800000 */
.L_x_7703:
        /* <DEDUP_REMOVED lines=11> */
.L_x_7643:
        /* <DEDUP_REMOVED lines=33> */
.L_x_7704:
        /* <DEDUP_REMOVED lines=13> */
.L_x_7645:
        /* <DEDUP_REMOVED lines=31> */
.L_x_7640:
[----:B------:R-:W-:Y:S05]  /*dba0*/  BSYNC B2 ;  /* 0x0000000000027941 */ /* 0x000fea0003800000 */
.L_x_7639:
[----:B------:R-:W2:Y:S04]  /*dbb0*/  LDL.LU R2, [R1+0x14] ;  /* 0x0000140001027983 */ /* 0x000ea80000300800 */
[----:B------:R0:W-:Y:S04]  /*dbc0*/  STL [R1], R11 ;  /* 0x0000000b01007387 */ /* 0x0001e80000100800 */
[----:B------:R0:W-:Y:S02]  /*dbd0*/  STL [R1+0x8], R12 ;  /* 0x0000080c01007387 */ /* 0x0001e40000100800 */
[----:B0-2---:R-:W-:-:S07]  /*dbe0*/  VIADD R7, R2, 0xfffffffd ;  /* 0xfffffffd02077836 */ /* 0x005fce0000000000 */
.L_x_7638:
[----:B------:R-:W-:Y:S05]  /*dbf0*/  BSYNC B1 ;  /* 0x0000000000017941 */ /* 0x000fea0003800000 */
.L_x_7637:
[----:B------:R-:W-:-:S13]  /*dc00*/  ISETP.NE.AND P0, PT, R10, RZ, PT ;  /* 0x000000ff0a00720c */ /* 0x000fda0003f05270 */
[----:B------:R-:W-:Y:S05]  /*dc10*/  @!P0 BRA `(.L_x_7636) ;  /* 0x0000000c00d48947 */ /* 0x000fea0003800000 */
[----:B------:R-:W-:-:S07]  /*dc20*/  IMAD.MOV.U32 R10, RZ, RZ, R6 ;  /* 0x000000ffff0a7224 */ /* 0x000fce00078e0006 */
.L_x_7660:
        /* <DEDUP_REMOVED lines=32> */
.L_x_7648:
[----:B------:R-:W1:Y:S01]  /*de30*/  S2R R3, SR_CgaCtaId ;  /* 0x0000000000037919 */ /* 0x000e620000008800 */
[----:B------:R-:W-:-:S04]  /*de40*/  MOV R2, 0x400 ;  /* 0x0000040000027802 */ /* 0x000fc80000000f00 */
[----:B-1----:R-:W-:Y:S02]  /*de50*/  LEA R2, R3, R2, 0x18 ;  /* 0x0000000203027211 */ /* 0x002fe400078ec0ff */
[----:B------:R-:W-:-:S03]  /*de60*/  SHF.L.U32 R3, R9, 0x1f, RZ ;  /* 0x0000001f09037819 */ /* 0x000fc600000006ff */
[----:B------:R-:W-:-:S04]  /*de70*/  IMAD R2, R8, 0x8, R2 ;  /* 0x0000000808027824 */ /* 0x000fc800078e0202 */
[----:B------:R-:W1:Y:S02]  /*de80*/  SYNCS.PHASECHK.TRANS64.TRYWAIT P0, [R2+URZ+0x28840], R3 ;  /* 0x02884003020075a7 */ /* 0x000e64000800017f */
[----:B-1----:R-:W-:Y:S05]  /*de90*/  @!P0 BRA `(.L_x_7649) ;  /* 0x0000002400bc8947 */ /* 0x002fea0003800000 */
.L_x_7705:
        /* <DEDUP_REMOVED lines=11> */
.L_x_7650:
        /* <DEDUP_REMOVED lines=33> */
.L_x_7706:
        /* <DEDUP_REMOVED lines=8> */
.L_x_7652:
        /* <DEDUP_REMOVED lines=29> */
.L_x_7647:
[----:B------:R-:W-:Y:S05]  /*e3b0*/  BSYNC B1 ;  /* 0x0000000000017941 */ /* 0x000fea0003800000 */
.L_x_7646:
        /* <DEDUP_REMOVED lines=31> */
.L_x_7655:
[----:B------:R-:W2:Y:S01]  /*e5b0*/  S2R R3, SR_CgaCtaId ;  /* 0x0000000000037919 */ /* 0x000ea20000008800 */
[----:B------:R-:W-:-:S04]  /*e5c0*/  MOV R2, 0x400 ;  /* 0x0000040000027802 */ /* 0x000fc80000000f00 */
[----:B--2---:R-:W-:Y:S02]  /*e5d0*/  LEA R2, R3, R2, 0x18 ;  /* 0x0000000203027211 */ /* 0x004fe400078ec0ff */
[----:B------:R-:W-:-:S03]  /*e5e0*/  SHF.L.U32 R3, R14, 0x1f, RZ ;  /* 0x0000001f0e037819 */ /* 0x000fc600000006ff */
[----:B------:R-:W-:-:S04]  /*e5f0*/  IMAD R2, R15, 0x8, R2 ;  /* 0x000000080f027824 */ /* 0x000fc800078e0202 */
[----:B------:R-:W2:Y:S02]  /*e600*/  SYNCS.PHASECHK.TRANS64.TRYWAIT P0, [R2+URZ+0x28840], R3 ;  /* 0x02884003020075a7 */ /* 0x000ea4000800017f */
[----:B--2---:R-:W-:Y:S05]  /*e610*/  @!P0 BRA `(.L_x_7656) ;  /* 0x0000002000048947 */ /* 0x004fea0003800000 */
.L_x_7707:
        /* <DEDUP_REMOVED lines=11> */
.L_x_7657:
        /* <DEDUP_REMOVED lines=33> */
.L_x_7708:
        /* <DEDUP_REMOVED lines=8> */
.L_x_7659:
        /* <DEDUP_REMOVED lines=28> */
.L_x_7654:
[----:B------:R-:W-:Y:S05]  /*eb20*/  BSYNC B1 ;  /* 0x0000000000017941 */ /* 0x000fea0003800000 */
.L_x_7653:
[C---:B------:R-:W-:Y:S01]  /*eb30*/  ISETP.GT.AND P0, PT, R7.reuse, 0x1, PT ;  /* 0x000000010700780c */ /* 0x040fe20003f04270 */
[----:B------:R-:W-:-:S04]  /*eb40*/  VIADD R2, R7, 0xfffffffe ;  /* 0xfffffffe07027836 */ /* 0x000fc80000000000 */
[----:B------:R-:W-:-:S08]  /*eb50*/  IMAD.MOV.U32 R7, RZ, RZ, R2 ;  /* 0x000000ffff077224 */ /* 0x000fd000078e0002 */
[----:B------:R-:W-:Y:S05]  /*eb60*/  @P0 BRA `(.L_x_7660) ;  /* 0xfffffff000300947 */ /* 0x000fea000383ffff */
.L_x_7636:
[----:B------:R-:W-:Y:S05]  /*eb70*/  BSYNC B0 ;  /* 0x0000000000007941 */ /* 0x000fea0003800000 */
.L_x_7635:
        /* <DEDUP_REMOVED lines=17> */
.L_x_7662:
[----:B------:R-:W-:Y:S05]  /*ec90*/  BSYNC B0 ;  /* 0x0000000000007941 */ /* 0x000fea0003800000 */
.L_x_7661:
        /* <DEDUP_REMOVED lines=11> */
.L_x_7709:
        /* <DEDUP_REMOVED lines=11> */
.L_x_7666:
        /* <DEDUP_REMOVED lines=27> */
.L_x_7664:
[----:B------:R-:W-:Y:S05]  /*efb0*/  BSYNC B0 ;  /* 0x0000000000007941 */ /* 0x000fea0003800000 */
.L_x_7663:
        /* <DEDUP_REMOVED lines=9> */
.L_x_7621:
[----:B------:R-:W-:Y:S05]  /*f050*/  BSYNC B6 ;  /* 0x0000000000067941 */ /* 0x000fea0003800000 */
.L_x_7619:
[----:B------:R-:W-:-:S03]  /*f060*/  UMOV UR4, 0xffffffff ;  /* 0xffffffff00047882 */ /* 0x000fc60000000000 */
[----:B------:R-:W-:Y:S05]  /*f070*/  BRA.DIV UR4, `(.L_x_7667) ;  /* 0x0000001604a87947 */ /* 0x000fea000b800000 */
[----:B------:R2:W3:Y:S04]  /*f080*/  SHFL.IDX PT, R4, R16, RZ, 0x1f ;  /* 0x00001fff10047589 */ /* 0x0004e800000e0000 */
[----:B------:R2:W4:Y:S02]  /*f090*/  SHFL.IDX PT, R7, R16, 0x1, 0x1f ;  /* 0x00201f0010077f89 */ /* 0x00052400000e0000 */
.L_x_7713:
        /* <DEDUP_REMOVED lines=13> */
.L_x_7669:
[----:B------:R-:W-:Y:S05]  /*f170*/  BSYNC B0 ;  /* 0x0000000000007941 */ /* 0x000fea0003800000 */
.L_x_7668:
        /* <DEDUP_REMOVED lines=23> */
.L_x_7721:
[----:B------:R-:W-:Y:S02]  /*f2f0*/  ULDC UR4, c[0x0][0xc10] ;  /* 0x0003040000047ab9 */ /* 0x000fe40000000800 */
[----:B------:R-:W-:-:S04]  /*f300*/  IMAD.U32 R5, RZ, RZ, UR4 ;  /* 0x00000004ff057e24 */ /* 0x000fc8000f8e00ff */
[----:B-1----:R-:W-:-:S04]  /*f310*/  IMAD R14, R14, R5, RZ ;  /* 0x000000050e0e7224 */ /* 0x002fc800078e02ff */
[----:B----4-:R-:W-:-:S05]  /*f320*/  IMAD.IADD R7, R7, 0x1, R14 ;  /* 0x0000000107077824 */ /* 0x010fca00078e020e */
[----:B---3--:R-:W-:-:S13]  /*f330*/  ISETP.GT.AND P0, PT, R7, R4, PT ;  /* 0x000000040700720c */ /* 0x008fda0003f04270 */
[----:B------:R-:W-:Y:S05]  /*f340*/  @P0 BRA `(.L_x_7671) ;  /* 0x0000000000b40947 */ /* 0x000fea0003800000 */
[----:B------:R-:W1:Y:S02]  /*f350*/  LDC R0, c[0x0][0xc14] ;  /* 0x00030500ff007b82 */ /* 0x000e640000000800 */
.L_x_7676:
        /* <DEDUP_REMOVED lines=14> */
.L_x_7674:
[----:B------:R-:W-:Y:S05]  /*f440*/  BSYNC B0 ;  /* 0x0000000000007941 */ /* 0x000fea0003800000 */
.L_x_7673:
        /* <DEDUP_REMOVED lines=23> */
.L_x_7729:
[----:B------:R-:W-:Y:S02]  /*f5c0*/  ULDC UR4, c[0x0][0xc10] ;  /* 0x0003040000047ab9 */ /* 0x000fe40000000800 */
[----:B------:R-:W-:-:S04]  /*f5d0*/  IMAD.U32 R5, RZ, RZ, UR4 ;  /* 0x00000004ff057e24 */ /* 0x000fc8000f8e00ff */
[----:B-1----:R-:W-:-:S04]  /*f5e0*/  IMAD R14, R14, R5, RZ ;  /* 0x000000050e0e7224 */ /* 0x002fc800078e02ff */
[----:B------:R-:W-:-:S05]  /*f5f0*/  IMAD.IADD R7, R14, 0x1, R7 ;  /* 0x000000010e077824 */ /* 0x000fca00078e0207 */
[----:B------:R-:W-:-:S13]  /*f600*/  ISETP.GT.AND P0, PT, R7, R4, PT ;  /* 0x000000040700720c */ /* 0x000fda0003f04270 */
[----:B------:R-:W-:Y:S05]  /*f610*/  @!P0 BRA `(.L_x_7676) ;  /* 0xfffffffc00508947 */ /* 0x000fea000383ffff */
.L_x_7671:
        /* <DEDUP_REMOVED lines=8> */
.L_x_7733:
[----:B------:R-:W-:Y:S01]  /*f6a0*/  ISETP.NE.AND P0, PT, R3, RZ, PT ;  /* 0x000000ff0300720c */ /* 0x000fe20003f05270 */
[----:B------:R-:W-:-:S12]  /*f6b0*/  IMAD.MOV.U32 R7, RZ, RZ, RZ ;  /* 0x000000ffff077224 */ /* 0x000fd800078e00ff */
[----:B------:R-:W-:Y:S05]  /*f6c0*/  @!P0 BRA `(.L_x_7678) ;  /* 0x0000000000108947 */ /* 0x000fea0003800000 */
[----:B------:R-:W-:Y:S01]  /*f6d0*/  UMOV UR4, 0xffffffff ;  /* 0xffffffff00047882 */ /* 0x000fe20000000000 */
[----:B------:R-:W-:Y:S02]  /*f6e0*/  VIADD R12, R6, 0xffffffff ;  /* 0xffffffff060c7836 */ /* 0x000fe40000000000 */
[----:B------:R-:W-:Y:S05]  /*f6f0*/  BRA.DIV UR4, `(.L_x_7679) ;  /* 0x0000001a043c7947 */ /* 0x000fea000b800000 */
[----:B------:R3:W4:Y:S02]  /*f700*/  SHFL.IDX PT, R7, R2, R12, 0x1f ;  /* 0x00001f0c02077589 */ /* 0x00072400000e0000 */
.L_x_7678:
        /* <DEDUP_REMOVED lines=67> */
.L_x_7672:
[----:B------:R-:W-:Y:S01]  /*fb40*/  UMOV UR4, URZ ;  /* 0x0000003f00047c82 */ /* 0x000fe20008000000 */
[----:B------:R-:W-:Y:S01]  /*fb50*/  UMOV UR5, URZ ;  /* 0x0000003f00057c82 */ /* 0x000fe20008000000 */
[----:B------:R-:W-:Y:S01]  /*fb60*/  ULDC UR6, c[0x0][0xc14] ;  /* 0x0003050000067ab9 */ /* 0x000fe20000000800 */
[----:B--2---:R-:W-:Y:S02]  /*fb70*/  IMAD.MOV.U32 R16, RZ, RZ, R4 ;  /* 0x000000ffff107224 */ /* 0x004fe400078e0004 */
[----:B------:R-:W-:Y:S02]  /*fb80*/  IMAD.U32 R17, RZ, RZ, UR4 ;  /* 0x00000004ff117e24 */ /* 0x000fe4000f8e00ff */
[----:B------:R-:W-:Y:S02]  /*fb90*/  IMAD.U32 R18, RZ, RZ, UR5 ;  /* 0x00000005ff127e24 */ /* 0x000fe4000f8e00ff */
[----:B------:R-:W-:-:S07]  /*fba0*/  IMAD.U32 R19, RZ, RZ, UR6 ;  /* 0x00000006ff137e24 */ /* 0x000fce000f8e00ff */
.L_x_7680:
        /* <DEDUP_REMOVED lines=12> */
.L_x_7615:
        /* <DEDUP_REMOVED lines=12> */
.L_x_7736:
[----:B------:R-:W-:Y:S05]  /*fd30*/  BSYNC B0 ;  /* 0x0000000000007941 */ /* 0x000fea0003800000 */
.L_x_7682:
[----:B------:R-:W-:-:S03]  /*fd40*/  UMOV UR4, 0xffffffff ;  /* 0xffffffff00047882 */ /* 0x000fc60000000000 */
[----:B------:R-:W-:Y:S05]  /*fd50*/  BRA.DIV UR4, `(.L_x_7684) ;  /* 0x0000001204e07947 */ /* 0x000fea000b800000 */
[----:B------:R-:W2:Y:S02]  /*fd60*/  S2R R2, SR_TID.X ;  /* 0x0000000000027919 */ /* 0x000ea40000002100 */
[----:B--2---:R-:W-:-:S04]  /*fd70*/  SHF.R.U32.HI R2, RZ, 0x5, R2 ;  /* 0x00000005ff027819 */ /* 0x004fc80000011602 */
[----:B------:R-:W-:-:S05]  /*fd80*/  LOP3.LUT R2, R2, 0x3, RZ, 0xc0, !PT ;  /* 0x0000000302027812 */ /* 0x000fca00078ec0ff */
[----:B------:R2:W3:Y:S02]  /*fd90*/  SHFL.IDX PT, R14, R2, RZ, 0x1f ;  /* 0x00001fff020e7589 */ /* 0x0004e400000e0000 */
.L_x_7739:
[----:B---3--:R-:W-:Y:S01]  /*fda0*/  ISETP.NE.AND P0, PT, R14, RZ, PT ;  /* 0x000000ff0e00720c */ /* 0x008fe20003f05270 */
[----:B------:R-:W-:-:S12]  /*fdb0*/  BSSY B0, `(.L_x_7685) ;  /* 0x0000027000007945 */ /* 0x000fd80003800000 */
[----:B------:R-:W-:Y:S05]  /*fdc0*/  @P0 BRA `(.L_x_7686) ;  /* 0x0000000000940947 */ /* 0x000fea0003800000 */
[----:B------:R-:W-:-:S03]  /*fdd0*/  UMOV UR4, 0xffffffff ;  /* 0xffffffff00047882 */ /* 0x000fc60000000000 */
[----:B------:R-:W-:Y:S05]  /*fde0*/  BRA.DIV UR4, `(.L_x_7687) ;  /* 0x0000001204f07947 */ /* 0x000fea000b800000 */
[----:B------:R-:W-:-:S13]  /*fdf0*/  ELECT P6, URZ, PT ;  /* 0x00000000003f782f */ /* 0x000fda00038c0000 */
.L_x_7742:
[----:B------:R-:W-:Y:S05]  /*fe00*/  @!P6 BRA `(.L_x_7686) ;  /* 0x000000000084e947 */ /* 0x000fea0003800000 */
[----:B------:R-:W-:-:S06]  /*fe10*/  ULOP3.LUT UR4, UR36, 0x2, URZ, 0xfc, !UPT ;  /* 0x0000000224047892 */ /* 0x000fcc000f8efc3f */
[----:B--2---:R-:W-:-:S05]  /*fe20*/  IMAD.U32 R2, RZ, RZ, UR4 ;  /* 0x00000004ff027e24 */ /* 0x004fca000f8e00ff */
[----:B------:R-:W-:-:S13]  /*fe30*/  ISETP.NE.AND P2, PT, R2, 0x3, PT ;  /* 0x000000030200780c */ /* 0x000fda0003f45270 */
[----:B------:R-:W-:Y:S05]  /*fe40*/  @!P2 BRA `(.L_x_7688) ;  /* 0x000000000004a947 */ /* 0x000fea0003800000 */
[----:B------:R-:W-:Y:S01]  /*fe50*/  BPT.TRAP 0x1 ;  /* 0x000000040000795c */ /* 0x000fe20000300000 */
.L_x_7688:
        /* <DEDUP_REMOVED lines=14> */
.L_x_7743:
[----:B------:R-:W2:Y:S02]  /*ff40*/  SYNCS.PHASECHK.TRANS64.TRYWAIT P0, [R7+URZ], R2 ;  /* 0x00000002070075a7 */ /* 0x000ea4000800017f */
[----:B--2---:R-:W-:Y:S05]  /*ff50*/  @!P0 BRA `(.L_x_7690) ;  /* 0x0000001000c88947 */ /* 0x004fea0003800000 */
.L_x_7744:
[----:B------:R-:W-:Y:S05]  /*ff60*/  @!P2 BRA `(.L_x_7691) ;  /* 0x000000000004a947 */ /* 0x000fea0003800000 */
[----:B------:R-:W-:Y:S01]  /*ff70*/  BPT.TRAP 0x1 ;  /* 0x000000040000795c */ /* 0x000fe20000300000 */
.L_x_7691:
[----:B------:R-:W3:Y:S01]  /*ff80*/  LDL.LU R4, [R1] ;  /* 0x0000000001047983 */ /* 0x000ee20000300800 */
[----:B------:R-:W-:-:S04]  /*ff90*/  VIADD R0, R0, 0x28860 ;  /* 0x0002886000007836 */ /* 0x000fc80000000000 */
[----:B---3--:R-:W-:-:S04]  /*ffa0*/  IMAD R4, R4, 0x8, R0 ;  /* 0x0000000804047824 */ /* 0x008fc800078e0200 */
[----:B------:R-:W3:Y:S02]  /*ffb0*/  SYNCS.PHASECHK.TRANS64.TRYWAIT P0, [R4+URZ], R5 ;  /* 0x00000005040075a7 */ /* 0x000ee4000800017f */
[----:B---3--:R-:W-:Y:S05]  /*ffc0*/  @!P0 BRA `(.L_x_7692) ;  /* 0x0000001000c08947 */ /* 0x008fea0003800000 */
.L_x_7745:
[----:B------:R-:W-:-:S07]  /*ffd0*/  IMAD R3, R3, 0x8, R0 ;  /* 0x0000000803037824 */ /* 0x000fce00078e0200 */
.L_x_7693:
[----:B----4-:R4:W0:Y:S02]  /*ffe0*/  SYNCS.PHASECHK.TRANS64.TRYWAIT P0, [R3+URZ], R2 ;  /* 0x00000002030075a7 */ /* 0x010824000800017f */
[----:B0-----:R-:W-:Y:S05]  /*fff0*/  @!P0 NANOSLEEP.SYNCS 0x989680 ;  /* 0x009896800000895d */ /* 0x001fea0003900000 */
[----:B------:R-:W0:Y:S02]  /*10000*/  @!P0 SYNCS.PHASECHK.TRANS64 P0, [R3+URZ], R2 ;  /* 0x00000002030085a7 */ /* 0x000e24000800007f */
[----:B0-----:R-:W-:Y:S05]  /*10010*/  @!P0 BRA `(.L_x_7693) ;  /* 0xfffffffc00f08947 */ /* 0x001fea000383ffff */
.L_x_7686:
[----:B------:R-:W-:Y:S05]  /*10020*/  BSYNC B0 ;  /* 0x0000000000007941 */ /* 0x000fea0003800000 */
.L_x_7685:
[----:B------:R-:W-:Y:S05]  /*10030*/  EXIT ;  /* 0x000000000000794d */ /* 0x000fea0003800000 */
.L_x_7559:
[----:B0-----:R-:W-:-:S04]  /*10040*/  IMAD.U32 R3, RZ, RZ, UR41 ;  /* 0x00000029ff037e24 */ /* 0x001fc8000f8e00ff */
[----:B------:R0:W1:Y:S03]  /*10050*/  SYNCS.PHASECHK.TRANS64.TRYWAIT P1, [R3+URZ+0x28800], R0 ;  /* 0x02880000030075a7 */ /* 0x000066000802017f */
[----:B-1----:R-:W-:Y:S05]  /*10060*/  @!P1 NANOSLEEP.SYNCS 0x989680 ;  /* 0x009896800000995d */ /* 0x002fea0003900000 */
[----:B------:R-:W1:Y:S02]  /*10070*/  @!P1 SYNCS.PHASECHK.TRANS64 P1, [R3+URZ+0x28800], R0 ;  /* 0x02880000030095a7 */ /* 0x000e64000802007f */
[----:B-1----:R-:W-:Y:S05]  /*10080*/  @!P1 BRA `(.L_x_7559) ;  /* 0xfffffffc00ec9947 */ /* 0x002fea000383ffff */
[----:B------:R-:W-:Y:S05]  /*10090*/  BRA `(.L_x_7694) ;  /* 0xffffff1400d47947 */ /* 0x000fea000383ffff */
.L_x_7563:
[----:B-1----:R1:W2:Y:S02]  /*100a0*/  SYNCS.PHASECHK.TRANS64.TRYWAIT P2, [R3+URZ+0x28830], R0 ;  /* 0x02883000030075a7 */ /* 0x0022a4000804017f */
[----:B--2---:R-:W-:Y:S05]  /*100b0*/  @!P2 NANOSLEEP.SYNCS 0x989680 ;  /* 0x009896800000a95d */ /* 0x004fea0003900000 */
[----:B------:R-:W2:Y:S02]  /*100c0*/  @!P2 SYNCS.PHASECHK.TRANS64 P2, [R3+URZ+0x28830], R0 ;  /* 0x028830000300a5a7 */ /* 0x000ea4000804007f */
[----:B--2---:R-:W-:Y:S05]  /*100d0*/  @!P2 BRA `(.L_x_7563) ;  /* 0xfffffffc00f0a947 */ /* 0x004fea000383ffff */
[----:B------:R-:W-:Y:S05]  /*100e0*/  BRA `(.L_x_7562) ;  /* 0xffffff1400fc7947 */ /* 0x000fea000383ffff */
.L_x_7568:
[----:B-1----:R-:W-:-:S04]  /*100f0*/  IMAD.U32 R5, RZ, RZ, UR6 ;  /* 0x00000006ff057e24 */ /* 0x002fc8000f8e00ff */
[----:B------:R1:W2:Y:S03]  /*10100*/  SYNCS.PHASECHK.TRANS64.TRYWAIT P2, [R5+URZ+0x28830], R0 ;  /* 0x02883000050075a7 */ /* 0x0002a6000804017f */
[----:B--2---:R-:W-:Y:S05]  /*10110*/  @!P2 NANOSLEEP.SYNCS 0x989680 ;  /* 0x009896800000a95d */ /* 0x004fea0003900000 */
[----:B------:R-:W2:Y:S02]  /*10120*/  @!P2 SYNCS.PHASECHK.TRANS64 P2, [R5+URZ+0x28830], R0 ;  /* 0x028830000500a5a7 */ /* 0x000ea4000804007f */
[----:B--2---:R-:W-:Y:S05]  /*10130*/  @!P2 BRA `(.L_x_7568) ;  /* 0xfffffffc00eca947 */ /* 0x004fea000383ffff */
[----:B------:R-:W-:Y:S05]  /*10140*/  BRA `(.L_x_7565) ;  /* 0xffffff3c00c87947 */ /* 0x000fea000383ffff */
.L_x_7572:
[----:B-1----:R-:W-:-:S04]  /*10150*/  IMAD.U32 R5, RZ, RZ, UR6 ;  /* 0x00000006ff057e24 */ /* 0x002fc8000f8e00ff */
[----:B------:R1:W2:Y:S03]  /*10160*/  SYNCS.PHASECHK.TRANS64.TRYWAIT P2, [R5+URZ+0x28850], R0 ;  /* 0x02885000050075a7 */ /* 0x0002a6000804017f */
[----:B--2---:R-:W-:Y:S05]  /*10170*/  @!P2 NANOSLEEP.SYNCS 0x989680 ;  /* 0x009896800000a95d */ /* 0x004fea0003900000 */
[----:B------:R-:W2:Y:S02]  /*10180*/  @!P2 SYNCS.PHASECHK.TRANS64 P2, [R5+URZ+0x28850], R0 ;  /* 0x028850000500a5a7 */ /* 0x000ea4000804007f */
[----:B--2---:R-:W-:Y:S05]  /*10190*/  @!P2 BRA `(.L_x_7572) ;  /* 0xfffffffc00eca947 */ /* 0x004fea000383ffff */
[----:B------:R-:W-:Y:S05]  /*101a0*/  BRA `(.L_x_7569) ;  /* 0xffffff4000887947 */ /* 0x000fea000383ffff */
.L_x_7578:
[----:B-1----:R-:W-:-:S04]  /*101b0*/  IMAD.U32 R5, RZ, RZ, UR6 ;  /* 0x00000006ff057e24 */ /* 0x002fc8000f8e00ff */
[----:B------:R1:W2:Y:S03]  /*101c0*/  SYNCS.PHASECHK.TRANS64.TRYWAIT P2, [R5+URZ+0x28830], R0 ;  /* 0x02883000050075a7 */ /* 0x0002a6000804017f */
[----:B--2---:R-:W-:Y:S05]  /*101d0*/  @!P2 NANOSLEEP.SYNCS 0x989680 ;  /* 0x009896800000a95d */ /* 0x004fea0003900000 */
[----:B------:R-:W2:Y:S02]  /*101e0*/  @!P2 SYNCS.PHASECHK.TRANS64 P2, [R5+URZ+0x28830], R0 ;  /* 0x028830000500a5a7 */ /* 0x000ea4000804007f */
[----:B--2---:R-:W-:Y:S05]  /*101f0*/  @!P2 BRA `(.L_x_7578) ;  /* 0xfffffffc00eca947 */ /* 0x004fea000383ffff */
[----:B------:R-:W-:Y:S05]  /*10200*/  BRA `(.L_x_7575) ;  /* 0xffffff6400d07947 */ /* 0x000fea000383ffff */
.L_x_7582:
[----:B-1----:R-:W-:-:S04]  /*10210*/  IMAD.U32 R5, RZ, RZ, UR6 ;  /* 0x00000006ff057e24 */ /* 0x002fc8000f8e00ff */
[----:B------:R1:W2:Y:S03]  /*10220*/  SYNCS.PHASECHK.TRANS64.TRYWAIT P2, [R5+URZ+0x28850], R0 ;  /* 0x02885000050075a7 */ /* 0x0002a6000804017f */
[----:B--2---:R-:W-:Y:S05]  /*10230*/  @!P2 NANOSLEEP.SYNCS 0x989680 ;  /* 0x009896800000a95d */ /* 0x004fea0003900000 */
[----:B------:R-:W2:Y:S02]  /*10240*/  @!P2 SYNCS.PHASECHK.TRANS64 P2, [R5+URZ+0x28850], R0 ;  /* 0x028850000500a5a7 */ /* 0x000ea4000804007f */
[----:B--2---:R-:W-:Y:S05]  /*10250*/  @!P2 BRA `(.L_x_7582) ;  /* 0xfffffffc00eca947 */ /* 0x004fea000383ffff */
[----:B------:R-:W-:Y:S05]  /*10260*/  BRA `(.L_x_7579) ;  /* 0xffffff6800907947 */ /* 0x000fea000383ffff */
.L_x_7587:
[----:B-1----:R-:W-:-:S04]  /*10270*/  IMAD.U32 R7, RZ, RZ, UR5 ;  /* 0x00000005ff077e24 */ /* 0x002fc8000f8e00ff */
[----:B------:R1:W2:Y:S03]  /*10280*/  SYNCS.PHASECHK.TRANS64.TRYWAIT P0, [R7+URZ+0x28850], R6 ;  /* 0x02885006070075a7 */ /* 0x0002a6000800017f */
[----:B--2---:R-:W-:Y:S05]  /*10290*/  @!P0 NANOSLEEP.SYNCS 0x989680 ;  /* 0x009896800000895d */ /* 0x004fea0003900000 */
[----:B------:R-:W2:Y:S02]  /*102a0*/  @!P0 SYNCS.PHASECHK.TRANS64 P0, [R7+URZ+0x28850], R6 ;  /* 0x02885006070085a7 */ /* 0x000ea4000800007f */
[----:B--2---:R-:W-:Y:S05]  /*102b0*/  @!P0 BRA `(.L_x_7587) ;  /* 0xfffffffc00ec8947 */ /* 0x004fea000383ffff */
[----:B------:R-:W-:Y:S05]  /*102c0*/  BRA `(.L_x_7586) ;  /* 0xffffff8400707947 */ /* 0x000fea000383ffff */
.L_x_7627:
        /* <DEDUP_REMOVED lines=11> */
.L_x_7696:
[----:B------:R-:W-:Y:S05]  /*10380*/  BSYNC B0 ;  /* 0x0000000000007941 */ /* 0x000fea0003800000 */
.L_x_7695:
[----:B------:R-:W-:Y:S05]  /*10390*/  BRA `(.L_x_7697) ;  /* 0xffffffc800187947 */ /* 0x000fea000383ffff */
.L_x_7628:
[----:B------:R-:W-:Y:S01]  /*103a0*/  BSSY B0, `(.L_x_7698) ;  /* 0x0000006000007945 */ /* 0x000fe20003800000 */
[----:B------:R-:W-:-:S07]  /*103b0*/  IMAD.MOV.U32 R15, RZ, RZ, -0x1 ;  /* 0xffffffffff0f7424 */ /* 0x000fce00078e00ff */
[----:B------:R-:W-:Y:S05]  /*103c0*/  WARPSYNC.COLLECTIVE R15, `(.L_x_7699) ;  /* 0x000000000f0c7348 */ /* 0x000fea0003c00000 */
[----:B------:R-:W-:Y:S02]  /*103d0*/  ELECT P6, UR62, PT ;  /* 0x00000000003e782f */ /* 0x000fe400038c0000 */
[----:B------:R-:W-:Y:S01]  /*103e0*/  MOV R14, UR62 ;  /* 0x0000003e000e7c02 */ /* 0x000fe20008000f00 */
[----:B------:R-:W-:Y:S10]  /*103f0*/  ENDCOLLECTIVE ;  /* 0x000000000000791b */ /* 0x000ff40003800000 */
.L_x_7699:
[----:B------:R-:W-:Y:S05]  /*10400*/  BSYNC B0 ;  /* 0x0000000000007941 */ /* 0x000fea0003800000 */
.L_x_7698:
[----:B------:R-:W-:Y:S05]  /*10410*/  BRA `(.L_x_7700) ;  /* 0xffffffc800087947 */ /* 0x000fea000383ffff */
.L_x_7631:
[----:B0-----:R0:W1:Y:S02]  /*10420*/  SYNCS.PHASECHK.TRANS64.TRYWAIT P0, [R8+URZ+0x28840], R9 ;  /* 0x02884009080075a7 */ /* 0x001064000800017f */
[----:B-1----:R-:W-:Y:S05]  /*10430*/  @!P0 NANOSLEEP.SYNCS 0x989680 ;  /* 0x009896800000895d */ /* 0x002fea0003900000 */
[----:B------:R-:W1:Y:S02]  /*10440*/  @!P0 SYNCS.PHASECHK.TRANS64 P0, [R8+URZ+0x28840], R9 ;  /* 0x02884009080085a7 */ /* 0x000e64000800007f */
[----:B-1----:R-:W-:Y:S05]  /*10450*/  @!P0 BRA `(.L_x_7631) ;  /* 0xfffffffc00f08947 */ /* 0x002fea000383ffff */
[----:B------:R-:W-:Y:S05]  /*10460*/  BRA `(.L_x_7701) ;  /* 0xffffffc800707947 */ /* 0x000fea000383ffff */
.L_x_7634:
        /* <DEDUP_REMOVED lines=8> */
.L_x_7642:
[----:B0-----:R0:W1:Y:S02]  /*104f0*/  SYNCS.PHASECHK.TRANS64.TRYWAIT P0, [R2+URZ+0x28840], R3 ;  /* 0x02884003020075a7 */ /* 0x001064000800017f */
[----:B-1----:R-:W-:Y:S05]  /*10500*/  @!P0 NANOSLEEP.SYNCS 0x989680 ;  /* 0x009896800000895d */ /* 0x002fea0003900000 */
[----:B------:R-:W1:Y:S02]  /*10510*/  @!P0 SYNCS.PHASECHK.TRANS64 P0, [R2+URZ+0x28840], R3 ;  /* 0x02884003020085a7 */ /* 0x000e64000800007f */
[----:B-1----:R-:W-:Y:S05]  /*10520*/  @!P0 BRA `(.L_x_7642) ;  /* 0xfffffffc00f08947 */ /* 0x002fea000383ffff */
[----:B------:R-:W-:Y:S05]  /*10530*/  BRA `(.L_x_7703) ;  /* 0xffffffd000387947 */ /* 0x000fea000383ffff */
.L_x_7644:
[----:B0-----:R0:W1:Y:S02]  /*10540*/  SYNCS.PHASECHK.TRANS64.TRYWAIT P0, [R2+URZ+0x60], R3 ;  /* 0x00006003020075a7 */ /* 0x001064000800017f */
[----:B-1----:R-:W-:Y:S05]  /*10550*/  @!P0 NANOSLEEP.SYNCS 0x989680 ;  /* 0x009896800000895d */ /* 0x002fea0003900000 */
[----:B------:R-:W1:Y:S02]  /*10560*/  @!P0 SYNCS.PHASECHK.TRANS64 P0, [R2+URZ+0x60], R3 ;  /* 0x00006003020085a7 */ /* 0x000e64000800007f */
[----:B-1----:R-:W-:Y:S05]  /*10570*/  @!P0 BRA `(.L_x_7644) ;  /* 0xfffffffc00f08947 */ /* 0x002fea000383ffff */
[----:B------:R-:W-:Y:S05]  /*10580*/  BRA `(.L_x_7704) ;  /* 0xffffffd000d47947 */ /* 0x000fea000383ffff */
.L_x_7649:
[----:B-1----:R1:W2:Y:S02]  /*10590*/  SYNCS.PHASECHK.TRANS64.TRYWAIT P0, [R2+URZ+0x28840], R3 ;  /* 0x02884003020075a7 */ /* 0x0022a4000800017f */
[----:B--2---:R-:W-:Y:S05]  /*105a0*/  @!P0 NANOSLEEP.SYNCS 0x989680 ;  /* 0x009896800000895d */ /* 0x004fea0003900000 */
[----:B------:R-:W2:Y:S02]  /*105b0*/  @!P0 SYNCS.PHASECHK.TRANS64 P0, [R2+URZ+0x28840], R3 ;  /* 0x02884003020085a7 */ /* 0x000ea4000800007f */
[----:B--2---:R-:W-:Y:S05]  /*105c0*/  @!P0 BRA `(.L_x_7649) ;  /* 0xfffffffc00f08947 */ /* 0x004fea000383ffff */
[----:B------:R-:W-:Y:S05]  /*105d0*/  BRA `(.L_x_7705) ;  /* 0xffffffd800307947 */ /* 0x000fea000383ffff */
.L_x_7651:
[----:B0-----:R0:W1:Y:S02]  /*105e0*/  SYNCS.PHASECHK.TRANS64.TRYWAIT P1, [R2+URZ+0x60], R3 ;  /* 0x00006003020075a7 */ /* 0x001064000802017f */
[----:B-1----:R-:W-:Y:S05]  /*105f0*/  @!P1 NANOSLEEP.SYNCS 0x989680 ;  /* 0x009896800000995d */ /* 0x002fea0003900000 */
[----:B------:R-:W1:Y:S02]  /*10600*/  @!P1 SYNCS.PHASECHK.TRANS64 P1, [R2+URZ+0x60], R3 ;  /* 0x00006003020095a7 */ /* 0x000e64000802007f */
[----:B-1----:R-:W-:Y:S05]  /*10610*/  @!P1 BRA `(.L_x_7651) ;  /* 0xfffffffc00f09947 */ /* 0x002fea000383ffff */
[----:B------:R-:W-:Y:S05]  /*10620*/  BRA `(.L_x_7706) ;  /* 0xffffffd800cc7947 */ /* 0x000fea000383ffff */
.L_x_7656:
[----:B--2---:R2:W3:Y:S02]  /*10630*/  SYNCS.PHASECHK.TRANS64.TRYWAIT P0, [R2+URZ+0x28840], R3 ;  /* 0x02884003020075a7 */ /* 0x0044e4000800017f */
[----:B---3--:R-:W-:Y:S05]  /*10640*/  @!P0 NANOSLEEP.SYNCS 0x989680 ;  /* 0x009896800000895d */ /* 0x008fea0003900000 */
[----:B------:R-:W3:Y:S02]  /*10650*/  @!P0 SYNCS.PHASECHK.TRANS64 P0, [R2+URZ+0x28840], R3 ;  /* 0x02884003020085a7 */ /* 0x000ee4000800007f */
[----:B---3--:R-:W-:Y:S05]  /*10660*/  @!P0 BRA `(.L_x_7656) ;  /* 0xfffffffc00f08947 */ /* 0x008fea000383ffff */
[----:B------:R-:W-:Y:S05]  /*10670*/  BRA `(.L_x_7707) ;  /* 0xffffffdc00e87947 */ /* 0x000fea000383ffff */
.L_x_7658:
[----:B0-----:R0:W1:Y:S02]  /*10680*/  SYNCS.PHASECHK.TRANS64.TRYWAIT P1, [R2+URZ+0x60], R9 ;  /* 0x00006009020075a7 */ /* 0x001064000802017f */
[----:B-1----:R-:W-:Y:S05]  /*10690*/  @!P1 NANOSLEEP.SYNCS 0x989680 ;  /* 0x009896800000995d */ /* 0x002fea0003900000 */
[----:B------:R-:W1:Y:S02]  /*106a0*/  @!P1 SYNCS.PHASECHK.TRANS64 P1, [R2+URZ+0x60], R9 ;  /* 0x00006009020095a7 */ /* 0x000e64000802007f */
[----:B-1----:R-:W-:Y:S05]  /*106b0*/  @!P1 BRA `(.L_x_7658) ;  /* 0xfffffffc00f09947 */ /* 0x002fea000383ffff */
[----:B------:R-:W-:Y:S05]  /*106c0*/  BRA `(.L_x_7708) ;  /* 0xffffffe000847947 */ /* 0x000fea000383ffff */
.L_x_7665:
[----:B-1----:R1:W2:Y:S02]  /*106d0*/  SYNCS.PHASECHK.TRANS64.TRYWAIT P0, [R3+URZ+0x28860], R2 ;  /* 0x02886002030075a7 */ /* 0x0022a4000800017f */
[----:B--2---:R-:W-:Y:S05]  /*106e0*/  @!P0 NANOSLEEP.SYNCS 0x989680 ;  /* 0x009896800000895d */ /* 0x004fea0003900000 */
[----:B------:R-:W2:Y:S02]  /*106f0*/  @!P0 SYNCS.PHASECHK.TRANS64 P0, [R3+URZ+0x28860], R2 ;  /* 0x02886002030085a7 */ /* 0x000ea4000800007f */
[----:B--2---:R-:W-:Y:S05]  /*10700*/  @!P0 BRA `(.L_x_7665) ;  /* 0xfffffffc00f08947 */ /* 0x004fea000383ffff */
[----:B------:R-:W-:Y:S05]  /*10710*/  BRA `(.L_x_7709) ;  /* 0xffffffe4008c7947 */ /* 0x000fea000383ffff */
.L_x_7667:
        /* <DEDUP_REMOVED lines=8> */
.L_x_7711:
[----:B------:R-:W-:Y:S05]  /*107a0*/  BSYNC B0 ;  /* 0x0000000000007941 */ /* 0x000fea0003800000 */
.L_x_7710:
        /* <DEDUP_REMOVED lines=8> */
.L_x_7712:
[----:B------:R-:W-:Y:S01]  /*10830*/  IMAD.MOV.U32 R7, RZ, RZ, R14 ;  /* 0x000000ffff077224 */ /* 0x000fe200078e000e */
[----:B------:R-:W-:Y:S06]  /*10840*/  BRA `(.L_x_7713) ;  /* 0xffffffe800147947 */ /* 0x000fec000383ffff */
.L_x_7670:
        /* <DEDUP_REMOVED lines=8> */
.L_x_7715:
[----:B------:R-:W-:Y:S05]  /*108d0*/  BSYNC B0 ;  /* 0x0000000000007941 */ /* 0x000fea0003800000 */
.L_x_7714:
        /* <DEDUP_REMOVED lines=10> */
.L_x_7716:
        /* <DEDUP_REMOVED lines=8> */
.L_x_7717:
        /* <DEDUP_REMOVED lines=8> */
.L_x_7718:
        /* <DEDUP_REMOVED lines=8> */
.L_x_7719:
        /* <DEDUP_REMOVED lines=8> */
.L_x_7720:
[----:B------:R-:W-:Y:S05]  /*10b80*/  BRA `(.L_x_7721) ;  /* 0xffffffe400d87947 */ /* 0x000fea000383ffff */
.L_x_7675:
        /* <DEDUP_REMOVED lines=8> */
.L_x_7723:
[----:B------:R-:W-:Y:S05]  /*10c10*/  BSYNC B0 ;  /* 0x0000000000007941 */ /* 0x000fea0003800000 */
.L_x_7722:
        /* <DEDUP_REMOVED lines=10> */
.L_x_7724:
        /* <DEDUP_REMOVED lines=8> */
.L_x_7725:
        /* <DEDUP_REMOVED lines=8> */
.L_x_7726:
        /* <DEDUP_REMOVED lines=8> */
.L_x_7727:
        /* <DEDUP_REMOVED lines=8> */
.L_x_7728:
[----:B------:R-:W-:Y:S05]  /*10ec0*/  BRA `(.L_x_7729) ;  /* 0xffffffe400bc7947 */ /* 0x000fea000383ffff */
.L_x_7677:
[----:B------:R-:W-:Y:S01]  /*10ed0*/  BSSY B0, `(.L_x_7730) ;  /* 0x0000006000007945 */ /* 0x000fe20003800000 */
[----:B------:R-:W-:Y:S01]  /*10ee0*/  PLOP3.LUT P6, PT, P6, PT, PT, 0x8, 0x0 ;  /* 0x000000000000781c */ /* 0x000fe200037ce170 */
[----:B------:R-:W-:-:S12]  /*10ef0*/  IMAD.MOV.U32 R15, RZ, RZ, -0x1 ;  /* 0xffffffffff0f7424 */ /* 0x000fd800078e00ff */
[----:B0-----:R-:W-:Y:S05]  /*10f00*/  WARPSYNC.COLLECTIVE R15, `(.L_x_7731) ;  /* 0x000000000f087348 */ /* 0x001fea0003c00000 */
[----:B------:R-:W-:Y:S01]  /*10f10*/  VOTE.ANY R14, PT, P6 ;  /* 0x00000000000e7806 */ /* 0x000fe200030e0100 */
[----:B0-----:R-:W-:Y:S06]  /*10f20*/  ENDCOLLECTIVE ;  /* 0x000000000000791b */ /* 0x001fec0003800000 */
.L_x_7731:
[----:B------:R-:W-:Y:S05]  /*10f30*/  BSYNC B0 ;  /* 0x0000000000007941 */ /* 0x000fea0003800000 */
.L_x_7730:
        /* <DEDUP_REMOVED lines=9> */
.L_x_7732:
[----:B------:R-:W-:Y:S01]  /*10fd0*/  IMAD.MOV.U32 R17, RZ, RZ, R14 ;  /* 0x000000ffff117224 */ /* 0x000fe200078e000e */
[----:B------:R-:W-:Y:S06]  /*10fe0*/  BRA `(.L_x_7733) ;  /* 0xffffffe400ac7947 */ /* 0x000fec000383ffff */
.L_x_7679:
[----:B------:R-:W-:Y:S01]  /*10ff0*/  BSSY B0, `(.L_x_7734) ;  /* 0x0000007000007945 */ /* 0x000fe20003800000 */
[----:B------:R-:W-:Y:S02]  /*11000*/  IMAD.MOV.U32 R13, RZ, RZ, R2 ;  /* 0x000000ffff0d7224 */ /* 0x000fe400078e0002 */
[----:B------:R-:W-:Y:S02]  /*11010*/  IMAD.MOV.U32 R11, RZ, RZ, 0x1f ;  /* 0x0000001fff0b7424 */ /* 0x000fe400078e00ff */
[----:B------:R-:W-:-:S07]  /*11020*/  IMAD.MOV.U32 R15, RZ, RZ, -0x1 ;  /* 0xffffffffff0f7424 */ /* 0x000fce00078e00ff */
[----:B012---:R-:W-:Y:S05]  /*11030*/  WARPSYNC.COLLECTIVE R15, `(.L_x_7735) ;  /* 0x000000000f087348 */ /* 0x007fea0003c00000 */
[----:B------:R3:W4:Y:S02]  /*11040*/  SHFL.IDX P6, R14, R13, R12, R11 ;  /* 0x0000000c0d0e7389 */ /* 0x00072400000c000b */
[----:B01234-:R-:W-:Y:S01]  /*11050*/  ENDCOLLECTIVE ;  /* 0x000000000000791b */ /* 0x01ffe20003800000 */
.L_x_7735:
[----:B------:R-:W-:Y:S05]  /*11060*/  BSYNC B0 ;  /* 0x0000000000007941 */ /* 0x000fea0003800000 */
.L_x_7734:
[----:B------:R-:W-:Y:S01]  /*11070*/  IMAD.MOV.U32 R7, RZ, RZ, R14 ;  /* 0x000000ffff077224 */ /* 0x000fe200078e000e */
[----:B------:R-:W-:Y:S06]  /*11080*/  BRA `(.L_x_7678) ;  /* 0xffffffe400a07947 */ /* 0x000fec000383ffff */
.L_x_7683:
[----:B-1----:R1:W2:Y:S02]  /*11090*/  SYNCS.PHASECHK.TRANS64.TRYWAIT P0, [R0+URZ+0x28820], R3 ;  /* 0x02882003000075a7 */ /* 0x0022a4000800017f */
[----:B--2---:R-:W-:Y:S05]  /*110a0*/  @!P0 NANOSLEEP.SYNCS 0x989680 ;  /* 0x009896800000895d */ /* 0x004fea0003900000 */
[----:B------:R-:W2:Y:S02]  /*110b0*/  @!P0 SYNCS.PHASECHK.TRANS64 P0, [R0+URZ+0x28820], R3 ;  /* 0x02882003000085a7 */ /* 0x000ea4000800007f */
[----:B--2---:R-:W-:Y:S05]  /*110c0*/  @!P0 BRA `(.L_x_7683) ;  /* 0xfffffffc00f08947 */ /* 0x004fea000383ffff */
[----:B------:R-:W-:Y:S05]  /*110d0*/  BRA `(.L_x_7736) ;  /* 0xffffffec00147947 */ /* 0x000fea000383ffff */
.L_x_7684:
        /* <DEDUP_REMOVED lines=11> */
.L_x_7738:
[----:B------:R-:W-:Y:S05]  /*11190*/  BSYNC B0 ;  /* 0x0000000000007941 */ /* 0x000fea0003800000 */
.L_x_7737:
[----:B------:R-:W-:Y:S05]  /*111a0*/  BRA `(.L_x_7739) ;  /* 0xffffffe800fc7947 */ /* 0x000fea000383ffff */
.L_x_7687:
[----:B------:R-:W-:Y:S01]  /*111b0*/  BSSY B1, `(.L_x_7740) ;  /* 0x0000006000017945 */ /* 0x000fe20003800000 */
[----:B------:R-:W-:-:S07]  /*111c0*/  IMAD.MOV.U32 R15, RZ, RZ, -0x1 ;  /* 0xffffffffff0f7424 */ /* 0x000fce00078e00ff */
[----:B012---:R-:W-:Y:S05]  /*111d0*/  WARPSYNC.COLLECTIVE R15, `(.L_x_7741) ;  /* 0x000000000f0c7348 */ /* 0x007fea0003c00000 */
[----:B------:R-:W-:Y:S02]  /*111e0*/  ELECT P6, UR62, PT ;  /* 0x00000000003e782f */ /* 0x000fe400038c0000 */
[----:B------:R-:W-:Y:S01]  /*111f0*/  MOV R14, UR62 ;  /* 0x0000003e000e7c02 */ /* 0x000fe20008000f00 */
[----:B012---:R-:W-:Y:S10]  /*11200*/  ENDCOLLECTIVE ;  /* 0x000000000000791b */ /* 0x007ff40003800000 */
.L_x_7741:
[----:B------:R-:W-:Y:S05]  /*11210*/  BSYNC B1 ;  /* 0x0000000000017941 */ /* 0x000fea0003800000 */
.L_x_7740:
[----:B------:R-:W-:Y:S05]  /*11220*/  BRA `(.L_x_7742) ;  /* 0xffffffe800f47947 */ /* 0x000fea000383ffff */
.L_x_7689:
[----:B-1----:R1:W2:Y:S02]  /*11230*/  SYNCS.PHASECHK.TRANS64.TRYWAIT P0, [R6+URZ], R5 ;  /* 0x00000005060075a7 */ /* 0x0022a4000800017f */
[----:B--2---:R-:W-:Y:S05]  /*11240*/  @!P0 NANOSLEEP.SYNCS 0x989680 ;  /* 0x009896800000895d */ /* 0x004fea0003900000 */
[----:B------:R-:W2:Y:S02]  /*11250*/  @!P0 SYNCS.PHASECHK.TRANS64 P0, [R6+URZ], R5 ;  /* 0x00000005060085a7 */ /* 0x000ea4000800007f */
[----:B--2---:R-:W-:Y:S05]  /*11260*/  @!P0 BRA `(.L_x_7689) ;  /* 0xfffffffc00f08947 */ /* 0x004fea000383ffff */
[----:B------:R-:W-:Y:S05]  /*11270*/  BRA `(.L_x_7743) ;  /* 0xffffffec00307947 */ /* 0x000fea000383ffff */
.L_x_7690:
[----:B--2---:R2:W3:Y:S02]  /*11280*/  SYNCS.PHASECHK.TRANS64.TRYWAIT P0, [R7+URZ], R2 ;  /* 0x00000002070075a7 */ /* 0x0044e4000800017f */
[----:B---3--:R-:W-:Y:S05]  /*11290*/  @!P0 NANOSLEEP.SYNCS 0x989680 ;  /* 0x009896800000895d */ /* 0x008fea0003900000 */
[----:B------:R-:W3:Y:S02]  /*112a0*/  @!P0 SYNCS.PHASECHK.TRANS64 P0, [R7+URZ], R2 ;  /* 0x00000002070085a7 */ /* 0x000ee4000800007f */
[----:B---3--:R-:W-:Y:S05]  /*112b0*/  @!P0 BRA `(.L_x_7690) ;  /* 0xfffffffc00f08947 */ /* 0x008fea000383ffff */
[----:B------:R-:W-:Y:S05]  /*112c0*/  BRA `(.L_x_7744) ;  /* 0xffffffec00247947 */ /* 0x000fea000383ffff */
.L_x_7692:
[----:B---3--:R3:W4:Y:S02]  /*112d0*/  SYNCS.PHASECHK.TRANS64.TRYWAIT P0, [R4+URZ], R5 ;  /* 0x00000005040075a7 */ /* 0x008724000800017f */
[----:B----4-:R-:W-:Y:S05]  /*112e0*/  @!P0 NANOSLEEP.SYNCS 0x989680 ;  /* 0x009896800000895d */ /* 0x010fea0003900000 */
[----:B------:R-:W4:Y:S02]  /*112f0*/  @!P0 SYNCS.PHASECHK.TRANS64 P0, [R4+URZ], R5 ;  /* 0x00000005040085a7 */ /* 0x000f24000800007f */
[----:B----4-:R-:W-:Y:S05]  /*11300*/  @!P0 BRA `(.L_x_7692) ;  /* 0xfffffffc00f08947 */ /* 0x010fea000383ffff */
[----:B------:R-:W-:Y:S05]  /*11310*/  BRA `(.L_x_7745) ;  /* 0xffffffec002c7947 */ /* 0x000fea000383ffff */
.L_x_7746:
        /* <DEDUP_REMOVED lines=14> */
.L_x_12777:


//--------------------- .text._ZN7cutlass13device_kernelIN5flash11enable_sm90INS1_16FlashAttnFwdSm90INS1_25CollectiveMainloopFwdSm90ILi2EN4cute5tupleIJNS5_1CILi1EEES8_S8_EEENS6_IJNS7_ILi128EEESA_SA_EEELi128ENS_10bfloat16_tEfNS_4arch4Sm90ELb1ELb0ELb0ELb1ELb0ELb1ELb0ELb1ELb1ELb0ELb0ELb0EEENS1_21CollectiveEpilogueFwdISB_S9_SC_SE_Li256ELb1ELb0ELb0ELb0EEENS1_36VarlenDynamicPersistentTileSchedulerILi128ELi128ELi256ELi32ELb0ELb0ELb1ELb1ELb1ELb1EEEEEEEEEvNT_6ParamsE --------------------------
	.section	.text._ZN7cutlass13device_kernelIN5flash11enable_sm90INS1_16FlashAttnFwdSm90INS1_25CollectiveMainloopFwdSm90ILi2EN4cute5tupleIJNS5_1CILi1EEES8_S8_EEENS6_IJNS7_ILi128EEESA_SA_EEELi128ENS_10bfloat16_tEfNS_4arch4Sm90ELb1ELb0ELb0ELb1ELb0ELb1ELb0ELb1ELb1ELb0ELb0ELb0EEENS1_21CollectiveEpilogueFwdISB_S9_SC_SE_Li256ELb1ELb0ELb0ELb0EEENS1_36VarlenDynamicPersistentTileSchedulerILi128ELi128ELi256ELi32ELb0ELb0ELb1ELb1ELb1ELb1EEEEEEEEEvNT_6ParamsE,"ax",@progbits
	.align	128
.text._ZN7cutlass13device_kernelIN5flash11enable_sm90INS1_16FlashAttnFwdSm90INS1_25CollectiveMainloopFwdSm90ILi2EN4cute5tupleIJNS5_1CILi1EEES8_S8_EEENS6_IJNS7_ILi128EEESA_SA_EEELi128ENS_10bfloat16_tEfNS_4arch4Sm90ELb1ELb0ELb0ELb1ELb0ELb1ELb0ELb1ELb1ELb0ELb0ELb0EEENS1_21CollectiveEpilogueFwdISB_S9_SC_SE_Li256ELb1ELb0ELb0ELb0EEENS1_36VarlenDynamicPersistentTileSchedulerILi128ELi128ELi256ELi32ELb0ELb0ELb1ELb1ELb1ELb1EEEEEEEEEvNT_6ParamsE:
        .type           _ZN7cutlass13device_kernelIN5flash11enable_sm90INS1_16FlashAttnFwdSm90INS1_25CollectiveMainloopFwdSm90ILi2EN4cute5tupleIJNS5_1CILi1EEES8_S8_EEENS6_IJNS7_ILi128EEESA_SA_EEELi128ENS_10bfloat16_tEfNS_4arch4Sm90ELb1ELb0ELb0ELb1ELb0ELb1ELb0ELb1ELb1ELb0ELb0ELb0EEENS1_21CollectiveEpilogueFwdISB_S9_SC_SE_Li256ELb1ELb0ELb0ELb0EEENS1_36VarlenDynamicPersistentTileSchedulerILi128ELi128ELi256ELi32ELb0ELb0ELb1ELb1ELb1ELb1EEEEEEEEEvNT_6ParamsE,@function
        .size           _ZN7cutlass13device_kernelIN5flash11enable_sm90INS1_16FlashAttnFwdSm90INS1_25CollectiveMainloopFwdSm90ILi2EN4cute5tupleIJNS5_1CILi1EEES8_S8_EEENS6_IJNS7_ILi128EEESA_SA_EEELi128ENS_10bfloat16_tEfNS_4arch4Sm90ELb1ELb0ELb0ELb1ELb0ELb1ELb0ELb1ELb1ELb0ELb0ELb0EEENS1_21CollectiveEpilogueFwdISB_S9_SC_SE_Li256ELb1ELb0ELb0ELb0EEENS1_36VarlenDynamicPersistentTileSchedulerILi128ELi128ELi256ELi32ELb0ELb0ELb1ELb1ELb1ELb1EEEEEEEEEvNT_6ParamsE,(.L_x_12778 - _ZN7cutlass13device_kernelIN5flash11enable_sm90INS1_16FlashAttnFwdSm90INS1_25CollectiveMainloopFwdSm90ILi2EN4cute5tupleIJNS5_1CILi1EEES8_S8_EEENS6_IJNS7_ILi128EEESA_SA_EEELi128ENS_10bfloat16_tEfNS_4arch4Sm90ELb1ELb0ELb0ELb1ELb0ELb1ELb0ELb1ELb1ELb0ELb0ELb0EEENS1_21CollectiveEpilogueFwdISB_S9_SC_SE_Li256ELb1ELb0ELb0ELb0EEENS1_36VarlenDynamicPersistentTileSchedulerILi128ELi128ELi256ELi32ELb0ELb0ELb1ELb1ELb1ELb1EEEEEEEEEvNT_6ParamsE)
        .other          _ZN7cutlass13device_kernelIN5flash11enable_sm90INS1_16FlashAttnFwdSm90INS1_25CollectiveMainloopFwdSm90ILi2EN4cute5tupleIJNS5_1CILi1EEES8_S8_EEENS6_IJNS7_ILi128EEESA_SA_EEELi128ENS_10bfloat16_tEfNS_4arch4Sm90ELb1ELb0ELb0ELb1ELb0ELb1ELb0ELb1ELb1ELb0ELb0ELb0EEENS1_21CollectiveEpilogueFwdISB_S9_SC_SE_Li256ELb1ELb0ELb0ELb0EEENS1_36VarlenDynamicPersistentTileSchedulerILi128ELi128ELi256ELi32ELb0ELb0ELb1ELb1ELb1ELb1EEEEEEEEEvNT_6ParamsE,@"STO_CUDA_ENTRY STV_DEFAULT"
_ZN7cutlass13device_kernelIN5flash11enable_sm90INS1_16FlashAttnFwdSm90INS1_25CollectiveMainloopFwdSm90ILi2EN4cute5tupleIJNS5_1CILi1EEES8_S8_EEENS6_IJNS7_ILi128EEESA_SA_EEELi128ENS_10bfloat16_tEfNS_4arch4Sm90ELb1ELb0ELb0ELb1ELb0ELb1ELb0ELb1ELb1ELb0ELb0ELb0EEENS1_21CollectiveEpilogueFwdISB_S9_SC_SE_Li256ELb1ELb0ELb0ELb0EEENS1_36VarlenDynamicPersistentTileSchedulerILi128ELi128ELi256ELi32ELb0ELb0ELb1ELb1ELb1ELb1EEEEEEEEEvNT_6ParamsE:
        /* <DEDUP_REMOVED lines=26> */
.L_x_7748:
[----:B------:R-:W-:Y:S05]  /*01a0*/  BSYNC B0 ;  /* 0x0000000000007941 */ /* 0x000fea0003800000 */
.L_x_7747:
        /* <DEDUP_REMOVED lines=40> */
.L_x_7749:
        /* <DEDUP_REMOVED lines=22> */
.L_x_7750:
        /* <DEDUP_REMOVED lines=18> */
.L_x_7751:
        /* <DEDUP_REMOVED lines=22> */
.L_x_7752:
        /* <DEDUP_REMOVED lines=22> */
.L_x_7753:
[----:B--2---:R-:W-:Y:S01]  /*0970*/  ISETP.NE.AND P0, PT, R2, RZ, PT ;  /* 0x000000ff0200720c */ /* 0x004fe20003f05270 */
[----:B------:R-:W-:Y:S01]  /*0980*/  IMAD.MOV.U32 R2, RZ, RZ, 0x1 ;  /* 0x00000001ff027424 */ /* 0x000fe200078e00ff */
[----:B------:R-:W-:Y:S01]  /*0990*/  NOP ;  /* 0x0000000000007918 */ /* 0x000fe20000000000 */
[----:B------:R-:W-:Y:S01]  /*09a0*/  ULDC.64 UR40, c[0x0][0x208] ;  /* 0x0000820000287ab9 */ /* 0x000fe20000000a00 */
[----:B------:R-:W-:Y:S02]  /*09b0*/  BSSY B7, `(.L_x_7754) ;  /* 0x0001d72000077945 */ /* 0x000fe40003800000 */
[----:B------:R-:W-:-:S05]  /*09c0*/  SEL R2, R2, 0x2, !P0 ;  /* 0x0000000202027807 */ /* 0x000fca0004000000 */
[----:B------:R2:W-:Y:S01]  /*09d0*/  STL [R1+0x30], R2 ;  /* 0x0000300201007387 */ /* 0x0005e20000100800 */
[----:B01-34-:R-:W-:Y:S06]  /*09e0*/  BAR.SYNC.DEFER_BLOCKING 0x0 ;  /* 0x0000000000007b1d */ /* 0x01bfec0000010000 */
[----:B------:R-:W-:Y:S05]  /*09f0*/  @!P0 BRA `(.L_x_7755) ;  /* 0x0000017800088947 */ /* 0x000fea0003800000 */
.L_x_7756:
        /* <DEDUP_REMOVED lines=12> */
[----:B--2---:R-:W-:-:S02]  /*0ac0*/  IMAD.U32 R2, RZ, RZ, UR4 ;  /* 0x00000004ff027e24 */ /* 0x004fc4000f8e00ff */
[----:B------:R-:W-:-:S03]  /*0ad0*/  ULDC UR4, c[0x0][0xc14] ;  /* 0x0003050000047ab9 */ /* 0x000fc60000000800 */
[----:B------:R-:W0:Y:S01]  /*0ae0*/  LDS.128 R192, [R2+0x288d0] ;  /* 0x0288d00002c07984 */ /* 0x000e220000000c00 */
[----:B------:R-:W-:Y:S06]  /*0af0*/  BAR.ARV 0x4, 0x120 ;  /* 0x0104800000007b1d */ /* 0x000fec0000002000 */
[----:B0-----:R-:W-:-:S13]  /*0b00*/  ISETP.GE.AND P0, PT, R195, UR4, PT ;  /* 0x00000004c3007c0c */ /* 0x001fda000bf06270 */
[----:B------:R-:W-:Y:S05]  /*0b10*/  @P0 BRA `(.L_x_7757) ;  /* 0x000001d4006c0947 */ /* 0x000fea0003800000 */
[----:B------:R-:W2:Y:S01]  /*0b20*/  LDL.LU R11, [R1+0x30] ;  /* 0x00003000010b7983 */ /* 0x000ea20000300800 */
[----:B------:R-:W-:Y:S01]  /*0b30*/  VIADD R233, R3, 0xffffff80 ;  /* 0xffffff8003e97836 */ /* 0x000fe20000000000 */
[----:B------:R-:W-:Y:S01]  /*0b40*/  CS2R R184, SRZ ;  /* 0x0000000000b87805 */ /* 0x000fe2000001ff00 */
[----:B------:R-:W-:Y:S01]  /*0b50*/  VIADD R226, R2, 0x10400 ;  /* 0x0001040002e27836 */ /* 0x000fe20000000000 */
[----:B------:R-:W-:Y:S01]  /*0b60*/  CS2R R190, SRZ ;  /* 0x0000000000be7805 */ /* 0x000fe2000001ff00 */
[----:B------:R-:W-:Y:S01]  /*0b70*/  IMAD.MOV.U32 R223, RZ, RZ, RZ ;  /* 0x000000ffffdf7224 */ /* 0x000fe200078e00ff */
[----:B------:R-:W-:-:S04]  /*0b80*/  SHF.R.S32.HI R0, RZ, 0x1f, R233 ;  /* 0x0000001fff007819 */ /* 0x000fc800000114e9 */
[CC--:B------:R-:W-:Y:S02]  /*0b90*/  LEA.HI R4, R0.reuse, R233.reuse, RZ, 0x7 ;  /* 0x000000e900047211 */ /* 0x0c0fe400078f38ff */
[----:B------:R-:W-:Y:S02]  /*0ba0*/  LEA.HI R5, R0, R233, RZ, 0x5 ;  /* 0x000000e900057211 */ /* 0x000fe400078f28ff */
[C---:B------:R-:W-:Y:S02]  /*0bb0*/  LOP3.LUT R6, R4.reuse, 0xffffff80, RZ, 0xc0, !PT ;  /* 0xffffff8004067812 */ /* 0x040fe400078ec0ff */
[----:B------:R-:W-:Y:S01]  /*0bc0*/  SHF.R.S32.HI R231, RZ, 0x7, R4 ;  /* 0x00000007ffe77819 */ /* 0x000fe20000011404 */
[----:B------:R-:W-:Y:S02]  /*0bd0*/  IMAD.SHL.U32 R5, R5, 0x20, RZ ;  /* 0x0000002005057824 */ /* 0x000fe400078e00ff */
[----:B------:R-:W-:Y:S01]  /*0be0*/  IMAD.IADD R227, R233, 0x1, -R6 ;  /* 0x00000001e9e37824 */ /* 0x000fe200078e0a06 */
[----:B------:R-:W-:-:S02]  /*0bf0*/  LEA.HI R4, R4, R231, RZ, 0x1 ;  /* 0x000000e704047211 */ /* 0x000fc400078f08ff */
[----:B------:R-:W-:Y:S02]  /*0c00*/  LOP3.LUT R5, R5, 0xfffffc00, RZ, 0xc0, !PT ;  /* 0xfffffc0005057812 */ /* 0x000fe400078ec0ff */
        /* <DEDUP_REMOVED lines=9> */
[----:B------:R-:W-:Y:S02]  /*0ca0*/  LEA.HI R3, R0, R233, RZ, 0x4 ;  /* 0x000000e900037211 */ /* 0x000fe400078f20ff */
[----:B------:R-:W-:Y:S02]  /*0cb0*/  LOP3.LUT R9, R8, 0xfffffff8, RZ, 0xc0, !PT ;  /* 0xfffffff808097812 */ /* 0x000fe400078ec0ff */
[----:B------:R-:W-:-:S02]  /*0cc0*/  SHF.R.S32.HI R8, RZ, 0x4, R3 ;  /* 0x00000004ff087819 */ /* 0x000fc40000011403 */
[----:B------:R-:W-:Y:S01]  /*0cd0*/  LOP3.LUT R212, R7, 0x7ffffffc, RZ, 0xc0, !PT ;  /* 0x7ffffffc07d47812 */ /* 0x000fe200078ec0ff */
[----:B------:R-:W-:Y:S01]  /*0ce0*/  IMAD.IADD R9, R6, 0x1, -R9 ;  /* 0x0000000106097824 */ /* 0x000fe200078e0a09 */
[C---:B------:R-:W-:Y:S02]  /*0cf0*/  LOP3.LUT R6, R3.reuse, 0x3fffff0, RZ, 0xc0, !PT ;  /* 0x03fffff003067812 */ /* 0x040fe400078ec0ff */
[----:B------:R-:W-:Y:S01]  /*0d00*/  LEA.HI R3, R3, R8, RZ, 0x1 ;  /* 0x0000000803037211 */ /* 0x000fe200078f08ff */
[----:B------:R-:W-:Y:S02]  /*0d10*/  IMAD R9, R10, 0x10, R9 ;  /* 0x000000100a097824 */ /* 0x000fe400078e0209 */
[----:B------:R-:W-:Y:S01]  /*0d20*/  IMAD.IADD R6, R233, 0x1, -R6 ;  /* 0x00000001e9067824 */ /* 0x000fe200078e0a06 */
[----:B------:R-:W-:Y:S01]  /*0d30*/  LOP3.LUT R3, R3, 0x1ffffffe, RZ, 0xc0, !PT ;  /* 0x1ffffffe03037812 */ /* 0x000fe200078ec0ff */
[----:B------:R-:W-:Y:S02]  /*0d40*/  IMAD R213, R4, 0x40, R9 ;  /* 0x0000004004d57824 */ /* 0x000fe400078e0209 */
[----:B------:R-:W-:-:S02]  /*0d50*/  IMAD R6, R6, 0x40, R5 ;  /* 0x0000004006067824 */ /* 0x000fc400078e0205 */
[----:B------:R-:W-:Y:S02]  /*0d60*/  IMAD.IADD R3, R8, 0x1, -R3 ;  /* 0x0000000108037824 */ /* 0x000fe400078e0a03 */
[----:B------:R-:W-:Y:S02]  /*0d70*/  IMAD.IADD R212, R227, 0x1, -R212 ;  /* 0x00000001e3d47824 */ /* 0x000fe400078e0ad4 */
        /* <DEDUP_REMOVED lines=10> */
[C---:B------:R-:W-:Y:S01]  /*0e20*/  VIADD R189, R18.reuse, 0x60 ;  /* 0x0000006012bd7836 */ /* 0x040fe20000000000 */
        /* <DEDUP_REMOVED lines=25> */
[----:B------:R-:W-:Y:S02]  /*0fc0*/  LOP3.LUT R3, R201, 0x38, R16, 0xf8, !PT ;  /* 0x00000038c9037812 */ /* 0x000fe400078ef810 */
[----:B------:R-:W-:Y:S02]  /*0fd0*/  SHF.R.U32.HI R205, RZ, 0x3, R200 ;  /* 0x00000003ffcd7819 */ /* 0x000fe400000116c8 */
[--C-:B------:R-:W-:Y:S02]  /*0fe0*/  LOP3.LUT R6, R200, 0x38, R16.reuse, 0xf8, !PT ;  /* 0x00000038c8067812 */ /* 0x100fe400078ef810 */
[----:B------:R-:W-:Y:S02]  /*0ff0*/  SHF.R.U32.HI R203, RZ, 0x3, R199 ;  /* 0x00000003ffcb7819 */ /* 0x000fe400000116c7 */
[----:B------:R-:W-:Y:S02]  /*1000*/  LOP3.LUT R7, R199, 0x38, R16, 0xf8, !PT ;  /* 0x00000038c7077812 */ /* 0x000fe400078ef810 */
[----:B------:R-:W-:-:S02]  /*1010*/  LOP3.LUT R208, R5, 0xfffffe00, RZ, 0xc0, !PT ;  /* 0xfffffe0005d07812 */ /* 0x000fc400078ec0ff */
[----:B------:R-:W-:Y:S02]  /*1020*/  LOP3.LUT R206, R0, 0xfffffe00, RZ, 0xc0, !PT ;  /* 0xfffffe0000ce7812 */ /* 0x000fe400078ec0ff */
[----:B------:R-:W-:Y:S02]  /*1030*/  LOP3.LUT R204, R4, 0xfffffe00, RZ, 0xc0, !PT ;  /* 0xfffffe0004cc7812 */ /* 0x000fe400078ec0ff */
[----:B------:R-:W-:Y:S02]  /*1040*/  LOP3.LUT R214, R210, R214, R209, 0xf6, !PT ;  /* 0x000000d6d2d67212 */ /* 0x000fe400078ef6d1 */
[----:B------:R-:W-:Y:S02]  /*1050*/  LOP3.LUT R3, R208, R3, R207, 0xf6, !PT ;  /* 0x00000003d0037212 */ /* 0x000fe400078ef6cf */
[----:B------:R-:W-:Y:S01]  /*1060*/  LOP3.LUT R229, R206, R6, R205, 0xf6, !PT ;  /* 0x00000006cee57212 */ /* 0x000fe200078ef6cd */
[--C-:B------:R-:W-:Y:S01]  /*1070*/  IMAD R211, R214, 0x2, R226.reuse ;  /* 0x00000002d6d37824 */ /* 0x100fe200078e02e2 */
[----:B------:R-:W-:Y:S01]  /*1080*/  LOP3.LUT R7, R204, R7, R203, 0xf6, !PT ;  /* 0x00000007cc077212 */ /* 0x000fe200078ef6cb */
[----:B------:R-:W-:Y:S01]  /*1090*/  IMAD R230, R3, 0x2, R226 ;  /* 0x0000000203e67824 */ /* 0x000fe200078e02e2 */
[----:B------:R-:W-:Y:S01]  /*10a0*/  SHF.R.S32.HI R217, RZ, 0x1f, R188 ;  /* 0x0000001fffd97819 */ /* 0x000fe200000114bc */
[--C-:B------:R-:W-:Y:S01]  /*10b0*/  IMAD R229, R229, 0x2, R226.reuse ;  /* 0x00000002e5e57824 */ /* 0x100fe200078e02e2 */
[----:B------:R-:W-:Y:S01]  /*10c0*/  SHF.R.S32.HI R216, RZ, 0x1f, R187 ;  /* 0x0000001fffd87819 */ /* 0x000fe200000114bb */
[----:B------:R-:W-:Y:S01]  /*10d0*/  IMAD R228, R7, 0x2, R226 ;  /* 0x0000000207e47824 */ /* 0x000fe200078e02e2 */
[----:B------:R-:W-:-:S02]  /*10e0*/  SHF.R.S32.HI R215, RZ, 0x1f, R189 ;  /* 0x0000001fffd77819 */ /* 0x000fc400000114bd */
[----:B------:R-:W-:Y:S02]  /*10f0*/  SHF.R.S32.HI R17, RZ, 0x1f, R16 ;  /* 0x0000001fff117819 */ /* 0x000fe40000011410 */
[----:B--2---:R-:W-:-:S07]  /*1100*/  LOP3.LUT R197, R11, 0x1, RZ, 0xfc, !PT ;  /* 0x000000010bc57812 */ /* 0x004fce00078efcff */
.L_x_7978:
[----:B0----5:R-:W0:Y:S02]  /*1110*/  LDC.64 R4, c[0x0][0xc60] ;  /* 0x00031800ff047b82 */ /* 0x021e240000000a00 */
[----:B0-----:R-:W-:-:S05]  /*1120*/  IMAD.WIDE R4, R195, 0x4, R4 ;  /* 0x00000004c3047825 */ /* 0x001fca00078e0204 */
[----:B------:R-:W2:Y:S01]  /*1130*/  LDG.E R222, desc[UR40][R4.64] ;  /* 0x0000002804de7981 */ /* 0x000ea2000c1e1900 */
[----:B------:R-:W-:Y:S05]  /*1140*/  YIELD ;  /* 0x0000000000007946 */ /* 0x000fea0003800000 */
[----:B------:R-:W-:Y:S01]  /*1150*/  ULDC.64 UR4, c[0x0][0xa28] ;  /* 0x00028a0000047ab9 */ /* 0x000fe20000000a00 */
[----:B------:R-:W-:Y:S01]  /*1160*/  ULDC.64 UR8, c[0x0][0xa18] ;  /* 0x0002860000087ab9 */ /* 0x000fe20000000a00 */
[----:B------:R-:W-:Y:S01]  /*1170*/  ISETP.NE.U32.AND P1, PT, RZ, UR4, PT ;  /* 0x00000004ff007c0c */ /* 0x000fe2000bf25070 */
[----:B------:R-:W-:Y:S01]  /*1180*/  ULDC.64 UR6, c[0x0][0xa08] ;  /* 0x0002820000067ab9 */ /* 0x000fe20000000a00 */
[----:B------:R-:W-:Y:S01]  /*1190*/  IMAD.MOV.U32 R3, RZ, RZ, RZ ;  /* 0x000000ffff037224 */ /* 0x000fe200078e00ff */
[----:B------:R-:W-:Y:S01]  /*11a0*/  ISETP.NE.U32.AND P0, PT, RZ, UR6, PT ;  /* 0x00000006ff007c0c */ /* 0x000fe2000bf05070 */
[----:B------:R-:W-:Y:S01]  /*11b0*/  IMAD.MOV.U32 R29, RZ, RZ, RZ ;  /* 0x000000ffff1d7224 */ /* 0x000fe200078e00ff */
[----:B------:R-:W-:-:S02]  /*11c0*/  ISETP.NE.AND.EX P1, PT, RZ, UR5, PT, P1 ;  /* 0x00000005ff007c0c */ /* 0x000fc4000bf25310 */
[----:B------:R-:W-:Y:S02]  /*11d0*/  ISETP.NE.AND.EX P0, PT, RZ, UR7, PT, P0 ;  /* 0x00000007ff007c0c */ /* 0x000fe4000bf05300 */
[----:B--2---:R-:W-:Y:S01]  /*11e0*/  SHF.R.S32.HI R225, RZ, 0x1f, R222 ;  /* 0x0000001fffe17819 */ /* 0x004fe200000114de */
[----:B------:R-:W-:-:S08]  /*11f0*/  IMAD.SHL.U32 R220, R222, 0x4, RZ ;  /* 0x00000004dedc7824 */ /* 0x000fd000078e00ff */
[C---:B---34-:R-:W-:Y:S02]  /*1200*/  @P1 LEA R6, P2, R222.reuse, UR4, 0x2 ;  /* 0x00000004de061c11 */ /* 0x058fe4000f8410ff */
[C-C-:B------:R-:W-:Y:S02]  /*1210*/  SHF.L.U64.HI R221, R222.reuse, 0x2, R225.reuse ;  /* 0x00000002dedd7819 */ /* 0x140fe400000102e1 */
[----:B------:R-:W-:Y:S02]  /*1220*/  @P1 LEA.HI.X R7, R222, UR5, R225, 0x2, P2 ;  /* 0x00000005de071c11 */ /* 0x000fe400090f14e1 */
[----:B------:R-:W-:Y:S01]  /*1230*/  ISETP.NE.U32.AND P2, PT, RZ, UR8, PT ;  /* 0x00000008ff007c0c */ /* 0x000fe2000bf45070 */
[----:B------:R-:W-:Y:S01]  /*1240*/  ULDC UR4, c[0x0][0x288] ;  /* 0x0000a20000047ab9 */ /* 0x000fe20000000800 */
[----:B------:R-:W-:Y:S01]  /*1250*/  IADD3 R8, P3, R220, UR6, RZ ;  /* 0x00000006dc087c10 */ /* 0x000fe2000ff7e0ff */
[----:B------:R0:W5:Y:S01]  /*1260*/  @P1 LDG.E R3, desc[UR40][R6.64] ;  /* 0x0000002806031981 */ /* 0x000162000c1e1900 */
[----:B------:R-:W-:Y:S01]  /*1270*/  ISETP.NE.AND.EX P2, PT, RZ, UR9, PT, P2 ;  /* 0x00000009ff007c0c */ /* 0x000fe2000bf45320 */
[----:B------:R-:W-:Y:S01]  /*1280*/  IMAD.U32 R195, RZ, RZ, UR4 ;  /* 0x00000004ffc37e24 */ /* 0x000fe2000f8e00ff */
[----:B------:R-:W-:Y:S01]  /*1290*/  IADD3.X R9, R221, UR7, RZ, P3, !PT ;  /* 0x00000007dd097c10 */ /* 0x000fe20009ffe4ff */
[----:B------:R-:W-:-:S04]  /*12a0*/  ULDC.64 UR4, c[0x0][0x3f8] ;  /* 0x0000fe0000047ab9 */ /* 0x000fc80000000a00 */
[----:B------:R0:W5:Y:S06]  /*12b0*/  @P0 LDG.E R29, desc[UR40][R8.64] ;  /* 0x00000028081d0981 */ /* 0x00016c000c1e1900 */
[----:B------:R-:W-:-:S04]  /*12c0*/  @P2 IADD3 R4, P1, R220, UR8, RZ ;  /* 0x00000008dc042c10 */ /* 0x000fc8000ff3e0ff */
[----:B------:R-:W-:-:S05]  /*12d0*/  @P2 IADD3.X R5, R221, UR9, RZ, P1, !PT ;  /* 0x00000009dd052c10 */ /* 0x000fca0008ffe4ff */
        /* <DEDUP_REMOVED lines=9> */
[----:B------:R-:W-:Y:S02]  /*1370*/  IMAD.U32 R28, RZ, RZ, UR4 ;  /* 0x00000004ff1c7e24 */ /* 0x000fe4000f8e00ff */
[----:B------:R-:W-:Y:S01]  /*1380*/  IMAD.MOV.U32 R27, RZ, RZ, R222 ;  /* 0x000000ffff1b7224 */ /* 0x000fe200078e00de */
[----:B01----:R-:W-:Y:S06]  /*1390*/  @P2 BRA `(.L_x_7758) ;  /* 0x0000000000242947 */ /* 0x003fec0003800000 */
        /* <DEDUP_REMOVED lines=9> */
.L_x_7758:
[----:B------:R-:W-:Y:S01]  /*1430*/  ULDC.64 UR4, c[0x0][0xa20] ;  /* 0x0002880000047ab9 */ /* 0x000fe20000000a00 */
[----:B------:R-:W-:Y:S01]  /*1440*/  IMAD.MOV.U32 R224, RZ, RZ, R193 ;  /* 0x000000ffffe07224 */ /* 0x000fe200078e00c1 */
[----:B------:R-:W-:Y:S01]  /*1450*/  ISETP.NE.U32.AND P1, PT, RZ, UR4, PT ;  /* 0x00000004ff007c0c */ /* 0x000fe2000bf25070 */
[----:B------:R-:W-:-:S03]  /*1460*/  IMAD.MOV.U32 R218, RZ, RZ, R194 ;  /* 0x000000ffffda7224 */ /* 0x000fc600078e00c2 */
[----:B------:R-:W-:-:S13]  /*1470*/  ISETP.NE.AND.EX P1, PT, RZ, UR5, PT, P1 ;  /* 0x00000005ff007c0c */ /* 0x000fda000bf25310 */
[----:B------:R-:W-:Y:S05]  /*1480*/  @!P1 BRA `(.L_x_7759) ;  /* 0x0000000000109947 */ /* 0x000fea0003800000 */
[----:B------:R-:W-:-:S04]  /*1490*/  IADD3 R4, P0, R220, UR4, RZ ;  /* 0x00000004dc047c10 */ /* 0x000fc8000ff1e0ff */
[----:B------:R-:W-:-:S05]  /*14a0*/  IADD3.X R5, R221, UR5, RZ, P0, !PT ;  /* 0x00000005dd057c10 */ /* 0x000fca00087fe4ff */
[----:B------:R0:W5:Y:S01]  /*14b0*/  LDG.E R28, desc[UR40][R4.64] ;  /* 0x00000028041c7981 */ /* 0x000162000c1e1900 */
[----:B------:R-:W-:Y:S05]  /*14c0*/  BRA `(.L_x_7760) ;  /* 0x0000000000107947 */ /* 0x000fea0003800000 */
.L_x_7759:
[----:B------:R-:W-:Y:S05]  /*14d0*/  @!P0 BRA `(.L_x_7760) ;  /* 0x00000000000c8947 */ /* 0x000fea0003800000 */
[----:B------:R-:W2:Y:S04]  /*14e0*/  LDG.E R5, desc[UR40][R8.64] ;  /* 0x0000002808057981 */ /* 0x000ea8000c1e1900 */
[----:B------:R-:W2:Y:S02]  /*14f0*/  LDG.E R28, desc[UR40][R8.64+0x4] ;  /* 0x00000428081c7981 */ /* 0x000ea4000c1e1900 */
[----:B--2---:R-:W-:-:S07]  /*1500*/  IMAD.IADD R28, R28, 0x1, -R5 ;  /* 0x000000011c1c7824 */ /* 0x004fce00078e0a05 */
.L_x_7760:
[----:B------:R-:W-:Y:S02]  /*1510*/  ULDC.64 UR4, c[0x0][0xa10] ;  /* 0x0002840000047ab9 */ /* 0x000fe40000000a00 */
        /* <DEDUP_REMOVED lines=8> */
[----:B------:R-:W-:Y:S01]  /*15a0*/  LEA R3, R193, 0xff, 0x7 ;  /* 0x000000ffc1037811 */ /* 0x000fe200078e38ff */
[----:B------:R-:W-:Y:S01]  /*15b0*/  IMAD.MOV R25, RZ, RZ, -R8 ;  /* 0x000000ffff197224 */ /* 0x000fe200078e0a08 */
[----:B------:R-:W-:Y:S01]  /*15c0*/  ISETP.NE.U32.AND P1, PT, RZ, UR4, PT ;  /* 0x00000004ff007c0c */ /* 0x000fe2000bf25070 */
[----:B------:R-:W-:-:S03]  /*15d0*/  IMAD.MOV.U32 R117, RZ, RZ, R28 ;  /* 0x000000ffff757224 */ /* 0x000fc600078e001c */
[----:B------:R-:W-:Y:S02]  /*15e0*/  VIMNMX R25, RZ, R25, !PT ;  /* 0x00000019ff197248 */ /* 0x000fe40007fe0100 */
[----:B------:R-:W-:-:S13]  /*15f0*/  ISETP.NE.AND.EX P1, PT, RZ, UR5, PT, P1 ;  /* 0x00000005ff007c0c */ /* 0x000fda000bf25310 */
[----:B------:R-:W-:-:S04]  /*1600*/  @P1 IADD3 R6, P2, R220, UR4, RZ ;  /* 0x00000004dc061c10 */ /* 0x000fc8000ff5e0ff */
[----:B------:R-:W-:-:S05]  /*1610*/  @P1 IADD3.X R7, R221, UR5, RZ, P2, !PT ;  /* 0x00000005dd071c10 */ /* 0x000fca00097fe4ff */
[----:B------:R0:W5:Y:S01]  /*1620*/  @P1 LDG.E R117, desc[UR40][R6.64] ;  /* 0x0000002806751981 */ /* 0x000162000c1e1900 */
[----:B--2---:R-:W-:-:S04]  /*1630*/  @P0 IMAD.IADD R24, R9, 0x1, -R0 ;  /* 0x0000000109180824 */ /* 0x004fc800078e0a00 */
[----:B------:R-:W-:-:S04]  /*1640*/  IMAD.IADD R198, R8, 0x1, R24 ;  /* 0x0000000108c67824 */ /* 0x000fc800078e0218 */
[C---:B------:R-:W-:Y:S01]  /*1650*/  VIADD R0, R198.reuse, 0x7f ;  /* 0x0000007fc6007836 */ /* 0x040fe20000000000 */
[----:B------:R-:W-:-:S04]  /*1660*/  IADD3 R4, R198, R3, -R195 ;  /* 0x00000003c6047210 */ /* 0x000fc80007ffe8c3 */
[----:B------:R-:W-:Y:S02]  /*1670*/  SHF.R.S32.HI R3, RZ, 0x1f, R0 ;  /* 0x0000001fff037819 */ /* 0x000fe40000011400 */
[----:B------:R-:W-:Y:S02]  /*1680*/  SHF.R.S32.HI R5, RZ, 0x1f, R4 ;  /* 0x0000001fff057819 */ /* 0x000fe40000011404 */
[----:B------:R-:W-:Y:S02]  /*1690*/  LEA.HI R3, R3, R0, RZ, 0x7 ;  /* 0x0000000003037211 */ /* 0x000fe400078f38ff */
[----:B------:R-:W-:Y:S02]  /*16a0*/  LEA.HI R5, R5, R4, RZ, 0x7 ;  /* 0x0000000405057211 */ /* 0x000fe400078f38ff */
[----:B------:R-:W-:Y:S02]  /*16b0*/  SHF.R.S32.HI R3, RZ, 0x7, R3 ;  /* 0x00000007ff037819 */ /* 0x000fe40000011403 */
[----:B------:R-:W-:-:S04]  /*16c0*/  SHF.R.S32.HI R0, RZ, 0x7, R5 ;  /* 0x00000007ff007819 */ /* 0x000fc80000011405 */
[----:B------:R-:W-:-:S05]  /*16d0*/  VIMNMX R123, R3, R0, PT ;  /* 0x00000000037b7248 */ /* 0x000fca0003fe0100 */
[----:B------:R-:W-:-:S05]  /*16e0*/  IMAD R3, R123, 0x80, -R8 ;  /* 0x000000807b037824 */ /* 0x000fca00078e0a08 */
[----:B------:R-:W-:-:S04]  /*16f0*/  VIMNMX R0, R3, R24, PT ;  /* 0x0000001803007248 */ /* 0x000fc80003fe0100 */
[----:B------:R-:W-:Y:S02]  /*1700*/  ISETP.GT.AND P0, PT, R0, R25, PT ;  /* 0x000000190000720c */ /* 0x000fe40003f04270 */
[----:B------:R-:W-:-:S05]  /*1710*/  SHF.R.U32.HI R25, RZ, 0x7, R25 ;  /* 0x00000007ff197819 */ /* 0x000fca0000011619 */
[----:B------:R-:W-:-:S06]  /*1720*/  IMAD.MOV.U32 R26, RZ, RZ, R25 ;  /* 0x000000ffff1a7224 */ /* 0x000fcc00078e0019 */
[----:B------:R-:W-:-:S05]  /*1730*/  @P0 VIADD R0, R0, 0x7f ;  /* 0x0000007f00000836 */ /* 0x000fca0000000000 */
[----:B------:R-:W-:-:S04]  /*1740*/  @P0 SHF.R.S32.HI R3, RZ, 0x1f, R0 ;  /* 0x0000001fff030819 */ /* 0x000fc80000011400 */
[----:B------:R-:W-:-:S04]  /*1750*/  @P0 LEA.HI R3, R3, R0, RZ, 0x7 ;  /* 0x0000000003030211 */ /* 0x000fc800078f38ff */
[----:B------:R-:W-:Y:S02]  /*1760*/  @P0 SHF.R.S32.HI R26, RZ, 0x7, R3 ;  /* 0x00000007ff1a0819 */ /* 0x000fe40000011403 */
        /* <DEDUP_REMOVED lines=23> */
.L_x_7763:
[----:B------:R-:W-:Y:S05]  /*18e0*/  BSYNC B6 ;  /* 0x0000000000067941 */ /* 0x000fea0003800000 */
.L_x_7762:
        /* <DEDUP_REMOVED lines=20> */
.L_x_7765:
[----:B------:R-:W-:Y:S05]  /*1a30*/  BSYNC B6 ;  /* 0x0000000000067941 */ /* 0x000fea0003800000 */
.L_x_7764:
[----:B------:R-:W-:Y:S01]  /*1a40*/  ULDC.64 UR4, c[0x0][0x9f8] ;  /* 0x00027e0000047ab9 */ /* 0x000fe20000000a00 */
[----:B------:R-:W0:Y:S01]  /*1a50*/  LDC R0, c[0x0][0x428] ;  /* 0x00010a00ff007b82 */ /* 0x000e220000000800 */
[----:B------:R-:W-:-:S07]  /*1a60*/  ISETP.NE.U32.AND P0, PT, RZ, UR4, PT ;  /* 0x00000004ff007c0c */ /* 0x000fce000bf05070 */
[----:B------:R-:W1:Y:S01]  /*1a70*/  LDC.64 R40, c[0x0][0x2f0] ;  /* 0x0000bc00ff287b82 */ /* 0x000e620000000a00 */
[----:B------:R-:W-:Y:S01]  /*1a80*/  ISETP.NE.AND.EX P0, PT, RZ, UR5, PT, P0 ;  /* 0x00000005ff007c0c */ /* 0x000fe2000bf05300 */
[----:B------:R-:W2:Y:S01]  /*1a90*/  S2R R21, SR_TID.X ;  /* 0x0000000000157919 */ /* 0x000ea20000002100 */
[----:B------:R-:W-:Y:S01]  /*1aa0*/  IMAD.IADD R85, R29, 0x1, R28 ;  /* 0x000000011d557824 */ /* 0x000fe200078e021c */
[----:B------:R-:W-:-:S04]  /*1ab0*/  ULDC.64 UR6, c[0x0][0xa08] ;  /* 0x0002820000067ab9 */ /* 0x000fc80000000a00 */
[----:B------:R-:W3:Y:S06]  /*1ac0*/  LDC.64 R108, c[0x0][0x3d8] ;  /* 0x0000f600ff6c7b82 */ /* 0x000eec0000000a00 */
[----:B------:R-:W-:Y:S02]  /*1ad0*/  @P0 IADD3 R4, P1, R220, UR4, RZ ;  /* 0x00000004dc040c10 */ /* 0x000fe4000ff3e0ff */
[----:B------:R-:W4:Y:S02]  /*1ae0*/  LDC R29, c[0x0][0x3d4] ;  /* 0x0000f500ff1d7b82 */ /* 0x000f240000000800 */
[----:B------:R-:W-:Y:S01]  /*1af0*/  @P0 IADD3.X R5, R221, UR5, RZ, P1, !PT ;  /* 0x00000005dd050c10 */ /* 0x000fe20008ffe4ff */
[----:B------:R-:W-:-:S04]  /*1b00*/  ULDC.64 UR4, c[0x0][0x2f8] ;  /* 0x0000be0000047ab9 */ /* 0x000fc80000000a00 */
[----:B------:R2:W4:Y:S01]  /*1b10*/  @P0 LDG.E R27, desc[UR40][R4.64] ;  /* 0x00000028041b0981 */ /* 0x000522000c1e1900 */
[----:B0-----:R-:W-:Y:S01]  /*1b20*/  ISETP.NE.AND P0, PT, R0, 0x1, PT ;  /* 0x000000010000780c */ /* 0x001fe20003f05270 */
[----:B-1----:R-:W-:Y:S01]  /*1b30*/  IMAD.SHL.U32 R92, R40, 0x20, RZ ;  /* 0x00000020285c7824 */ /* 0x002fe200078e00ff */
[----:B------:R-:W-:Y:S01]  /*1b40*/  SHF.R.S32.HI R35, RZ, 0x1f, R85 ;  /* 0x0000001fff237819 */ /* 0x000fe20000011455 */
[-C--:B------:R-:W-:Y:S01]  /*1b50*/  IMAD.WIDE.U32 R42, R18, R40.reuse, R16 ;  /* 0x00000028122a7225 */ /* 0x080fe200078e0010 */
[----:B------:R-:W-:Y:S02]  /*1b60*/  SHF.R.S32.HI R23, RZ, 0x1f, R22 ;  /* 0x0000001fff177819 */ /* 0x000fe40000011416 */
[----:B------:R-:W-:Y:S01]  /*1b70*/  SHF.L.U64.HI R93, R40, 0x5, R41 ;  /* 0x00000005285d7819 */ /* 0x000fe20000010229 */
[-C--:B------:R-:W-:Y:S01]  /*1b80*/  IMAD R6, R35, R40.reuse, RZ ;  /* 0x0000002823067224 */ /* 0x080fe200078e02ff */
[----:B---3--:R-:W-:Y:S01]  /*1b90*/  SHF.L.U64.HI R15, R108, 0x5, R109 ;  /* 0x000000056c0f7819 */ /* 0x008fe2000001026d */
[----:B--2---:R-:W-:Y:S01]  /*1ba0*/  IMAD.WIDE.U32 R4, R85, R40, RZ ;  /* 0x0000002855047225 */ /* 0x004fe200078e00ff */
[----:B------:R-:W-:-:S03]  /*1bb0*/  SHF.R.U32.HI R21, RZ, 0x7, R21 ;  /* 0x00000007ff157819 */ /* 0x000fc60000011615 */
[----:B------:R-:W0:Y:S01]  /*1bc0*/  @P0 LDC R3, c[0x0][0x42c] ;  /* 0x00010b00ff030b82 */ /* 0x000e220000000800 */
[----:B------:R-:W-:Y:S01]  /*1bd0*/  ISETP.NE.AND P6, PT, R21, 0x1, PT ;  /* 0x000000011500780c */ /* 0x000fe20003fc5270 */
[----:B------:R-:W-:Y:S01]  /*1be0*/  IMAD.WIDE.U32 R10, R18, R108, R16 ;  /* 0x0000006c120a7225 */ /* 0x000fe200078e0010 */
[----:B----4-:R-:W-:-:S03]  /*1bf0*/  ISETP.GE.AND P2, PT, R16, R29, PT ;  /* 0x0000001d1000720c */ /* 0x010fc60003f46270 */
[----:B------:R-:W-:Y:S02]  /*1c00*/  IMAD.WIDE.U32 R90, R18, R40, R92 ;  /* 0x00000028125a7225 */ /* 0x000fe400078e005c */
[----:B------:R-:W1:Y:S02]  /*1c10*/  @P0 LDC R7, c[0x0][0x430] ;  /* 0x00010c00ff070b82 */ /* 0x000e640000000800 */
[----:B------:R-:W-:Y:S02]  /*1c20*/  IMAD.SHL.U32 R116, R29, 0x2, RZ ;  /* 0x000000021d747824 */ /* 0x000fe400078e00ff */
[----:B------:R-:W-:Y:S01]  /*1c30*/  VIADD R126, R21, 0x8 ;  /* 0x00000008157e7836 */ /* 0x000fe20000000000 */
[C---:B------:R-:W-:Y:S01]  /*1c40*/  SHF.L.U64.HI R21, R40.reuse, 0x6, R41 ;  /* 0x0000000628157819 */ /* 0x040fe20000010229 */
        /* <DEDUP_REMOVED lines=14> */
[----:B0-----:R-:W-:-:S04]  /*1d30*/  IMAD R12, R19, R6, RZ ;  /* 0x00000006130c7224 */ /* 0x001fc800078e02ff */
[----:B------:R-:W-:Y:S01]  /*1d40*/  IMAD R87, R18, R7, R12 ;  /* 0x0000000712577224 */ /* 0x000fe200078e020c */
[----:B------:R-:W-:Y:S02]  /*1d50*/  SHF.R.S32.HI R0, RZ, 0x1f, R27 ;  /* 0x0000001fff007819 */ /* 0x000fe4000001141b */
[----:B------:R-:W-:Y:S02]  /*1d60*/  SEL R99, R27, RZ, !P0 ;  /* 0x000000ff1b637207 */ /* 0x000fe40004000000 */
[----:B------:R-:W-:Y:S02]  /*1d70*/  SEL R9, R0, RZ, !P0 ;  /* 0x000000ff00097207 */ /* 0x000fe40004000000 */
[----:B------:R-:W-:Y:S01]  /*1d80*/  IADD3 R84, P0, R18, R85, RZ ;  /* 0x0000005512547210 */ /* 0x000fe20007f1e0ff */
[----:B------:R-:W-:-:S04]  /*1d90*/  IMAD.WIDE.U32 R100, R99, UR4, R4 ;  /* 0x0000000463647c25 */ /* 0x000fc8000f8e0004 */
[----:B------:R-:W-:Y:S02]  /*1da0*/  IMAD R0, R9, UR4, RZ ;  /* 0x0000000409007c24 */ /* 0x000fe4000f8e02ff */
[----:B------:R-:W-:Y:S01]  /*1db0*/  IMAD.X R85, R19, 0x1, R35, P0 ;  /* 0x0000000113557824 */ /* 0x000fe200000e0623 */
[----:B------:R-:W-:Y:S01]  /*1dc0*/  IADD3 R35, P3, R100, 0x40, RZ ;  /* 0x0000004064237810 */ /* 0x000fe20007f7e0ff */
        /* <DEDUP_REMOVED lines=15> */
[----:B------:R-:W-:Y:S02]  /*1ec0*/  IMAD.MOV.U32 R88, RZ, RZ, R8 ;  /* 0x000000ffff587224 */ /* 0x000fe400078e0008 */
[----:B------:R-:W-:Y:S01]  /*1ed0*/  IMAD.WIDE.U32 R98, R99, UR4, R4 ;  /* 0x0000000463627c25 */ /* 0x000fe2000f8e0004 */
[----:B------:R-:W-:Y:S01]  /*1ee0*/  ULDC UR4, c[0x0][0x2e4] ;  /* 0x0000b90000047ab9 */ /* 0x000fe20000000800 */
[----:B------:R-:W-:Y:S01]  /*1ef0*/  @!P6 BAR.SYNC.DEFER_BLOCKING 0x9, 0x100 ;  /* 0x024400000000eb1d */ /* 0x000fe20000010000 */
[C---:B------:R-:W-:Y:S01]  /*1f00*/  ISETP.GE.AND P2, PT, R16.reuse, UR4, PT ;  /* 0x0000000410007c0c */ /* 0x040fe2000bf46270 */
[----:B------:R-:W-:Y:S02]  /*1f10*/  IMAD.IADD R3, R16, 0x1, R3 ;  /* 0x0000000110037824 */ /* 0x000fe400078e0203 */
[----:B------:R-:W-:-:S03]  /*1f20*/  IMAD.WIDE.U32 R4, R18, R108, R22 ;  /* 0x0000006c12047225 */ /* 0x000fc600078e0016 */
[----:B------:R-:W-:Y:S01]  /*1f30*/  SHF.R.S32.HI R14, RZ, 0x1f, R3 ;  /* 0x0000001fff0e7819 */ /* 0x000fe20000011403 */
[----:B------:R-:W-:Y:S01]  /*1f40*/  IMAD.IADD R89, R9, 0x1, R87 ;  /* 0x0000000109597824 */ /* 0x000fe200078e0257 */
[----:B-----5:R-:W-:Y:S01]  /*1f50*/  SHF.R.S32.HI R9, RZ, 0x1f, R117 ;  /* 0x0000001fff097819 */ /* 0x020fe20000011475 */
[----:B------:R-:W-:Y:S01]  /*1f60*/  IMAD.IADD R5, R5, 0x1, R13 ;  /* 0x0000000105057824 */ /* 0x000fe200078e020d */
[CC--:B------:R-:W-:Y:S01]  /*1f70*/  LEA.HI R8, R14.reuse, R3.reuse, RZ, 0x6 ;  /* 0x000000030e087211 */ /* 0x0c0fe200078f30ff */
[----:B------:R-:W-:Y:S01]  /*1f80*/  IMAD.IADD R11, R13, 0x1, R11 ;  /* 0x000000010d0b7824 */ /* 0x000fe200078e020b */
[----:B------:R-:W-:Y:S01]  /*1f90*/  LEA.HI R44, R14, R3, RZ, 0x3 ;  /* 0x000000030e2c7211 */ /* 0x000fe200078f18ff */
[----:B------:R-:W-:-:S03]  /*1fa0*/  IMAD.WIDE.U32 R96, R117, R108, R4 ;  /* 0x0000006c75607225 */ /* 0x000fc600078e0004 */
[----:B------:R-:W-:Y:S01]  /*1fb0*/  LOP3.LUT R3, R44, 0x38, RZ, 0xc0, !PT ;  /* 0x000000382c037812 */ /* 0x000fe200078ec0ff */
[----:B------:R-:W-:Y:S01]  /*1fc0*/  IMAD.SHL.U32 R8, R8, 0x80, RZ ;  /* 0x0000008008087824 */ /* 0x000fe200078e00ff */
[----:B------:R-:W-:Y:S01]  /*1fd0*/  LOP3.LUT R20, R199, 0x38, R44, 0xf8, !PT ;  /* 0x00000038c7147812 */ /* 0x000fe200078ef82c */
[-C--:B------:R-:W-:Y:S01]  /*1fe0*/  IMAD.WIDE.U32 R12, R18, R6.reuse, R16 ;  /* 0x00000006120c7225 */ /* 0x080fe200078e0010 */
[----:B------:R-:W-:Y:S02]  /*1ff0*/  LOP3.LUT R14, R200, 0x38, R44, 0xf8, !PT ;  /* 0x00000038c80e7812 */ /* 0x000fe400078ef82c */
[----:B------:R-:W-:Y:S01]  /*2000*/  LOP3.LUT R115, R8, 0xffffe000, RZ, 0xc0, !PT ;  /* 0xffffe00008737812 */ /* 0x000fe200078ec0ff */
[----:B------:R-:W-:Y:S01]  /*2010*/  IMAD R4, R9, R6, RZ ;  /* 0x0000000609047224 */ /* 0x000fe200078e02ff */
[----:B------:R-:W-:Y:S01]  /*2020*/  LOP3.LUT R8, R3, 0x1c0, R202, 0xf8, !PT ;  /* 0x000001c003087812 */ /* 0x000fe200078ef8ca */
[----:B------:R-:W-:Y:S01]  /*2030*/  IMAD R3, R19, R40, RZ ;  /* 0x0000002813037224 */ /* 0x000fe200078e02ff */
[----:B------:R-:W-:Y:S01]  /*2040*/  LOP3.LUT R20, R20, R203, RZ, 0x3c, !PT ;  /* 0x000000cb14147212 */ /* 0x000fe200078e3cff */
[----:B------:R-:W-:Y:S01]  /*2050*/  IMAD.MOV.U32 R86, RZ, RZ, R12 ;  /* 0x000000ffff567224 */ /* 0x000fe200078e000c */
[----:B------:R-:W-:Y:S01]  /*2060*/  LOP3.LUT R12, R201, 0x38, R44, 0xf8, !PT ;  /* 0x00000038c90c7812 */ /* 0x000fe200078ef82c */
[----:B------:R-:W-:Y:S01]  /*2070*/  IMAD R27, R18, R41, R3 ;  /* 0x00000029121b7224 */ /* 0x000fe200078e0203 */
[----:B------:R-:W-:Y:S01]  /*2080*/  LOP3.LUT R14, R14, R205, RZ, 0x3c, !PT ;  /* 0x000000cd0e0e7212 */ /* 0x000fe200078e3cff */
[----:B------:R-:W-:Y:S01]  /*2090*/  IMAD R39, R117, R7, R4 ;  /* 0x0000000775277224 */ /* 0x000fe200078e0204 */
[----:B------:R-:W-:Y:S01]  /*20a0*/  IADD3 R4, P1, R92, R90, RZ ;  /* 0x0000005a5c047210 */ /* 0x000fe20007f3e0ff */
[----:B------:R-:W-:Y:S01]  /*20b0*/  IMAD.IADD R32, R101, 0x1, R33 ;  /* 0x0000000165207824 */ /* 0x000fe200078e0221 */
[----:B------:R-:W-:Y:S01]  /*20c0*/  IADD3 R33, P0, R100, R42, RZ ;  /* 0x0000002a64217210 */ /* 0x000fe20007f1e0ff */
[----:B------:R-:W-:Y:S01]  /*20d0*/  IMAD.IADD R5, R27, 0x1, R91 ;  /* 0x000000011b057824 */ /* 0x000fe200078e025b */
[----:B------:R-:W-:Y:S01]  /*20e0*/  LOP3.LUT R12, R12, R207, RZ, 0x3c, !PT ;  /* 0x000000cf0c0c7212 */ /* 0x000fe200078e3cff */
[----:B------:R-:W-:Y:S01]  /*20f0*/  IMAD R28, R9, R108, RZ ;  /* 0x0000006c091c7224 */ /* 0x000fe200078e02ff */
[----:B------:R-:W-:Y:S01]  /*2100*/  IADD3 R111, R20, R115, R204 ;  /* 0x00000073146f7210 */ /* 0x000fe20007ffe0cc */
[----:B------:R-:W-:Y:S01]  /*2110*/  IMAD.IADD R27, R43, 0x1, R27 ;  /* 0x000000012b1b7824 */ /* 0x000fe200078e021b */
[----:B------:R-:W-:Y:S01]  /*2120*/  LOP3.LUT R8, R8, R209, RZ, 0x3c, !PT ;  /* 0x000000d108087212 */ /* 0x000fe200078e3cff */
[----:B------:R-:W-:Y:S01]  /*2130*/  IMAD.IADD R87, R87, 0x1, R13 ;  /* 0x0000000157577824 */ /* 0x000fe200078e020d */
[----:B------:R-:W-:Y:S01]  /*2140*/  IADD3 R112, R14, R115, R206 ;  /* 0x000000730e707210 */ /* 0x000fe20007ffe0ce */
[----:B------:R-:W-:Y:S01]  /*2150*/  IMAD.X R20, R5, 0x1, R93, P1 ;  /* 0x0000000105147824 */ /* 0x000fe200008e065d */
[----:B------:R-:W-:Y:S01]  /*2160*/  IADD3 R107, P1, R4, R92, RZ ;  /* 0x0000005c046b7210 */ /* 0x000fe20007f3e0ff */
[C---:B------:R-:W-:Y:S01]  /*2170*/  IMAD R31, R117.reuse, R109, R28 ;  /* 0x0000006d751f7224 */ /* 0x040fe200078e021c */
[----:B------:R-:W-:Y:S01]  /*2180*/  IADD3 R113, R12, R115, R208 ;  /* 0x000000730c717210 */ /* 0x000fe20007ffe0d0 */
[----:B------:R-:W-:Y:S01]  /*2190*/  IMAD.WIDE.U32 R94, R117, R108, R10 ;  /* 0x0000006c755e7225 */ /* 0x000fe200078e000a */
[----:B------:R-:W-:-:S02]  /*21a0*/  SHF.L.U64.HI R14, R108, 0x6, R109 ;  /* 0x000000066c0e7819 */ /* 0x000fc4000001026d */
[----:B------:R-:W-:Y:S01]  /*21b0*/  LOP3.LUT R34, R44, 0xfffffff8, RZ, 0xc0, !PT ;  /* 0xfffffff82c227812 */ /* 0x000fe200078ec0ff */
[----:B------:R-:W-:Y:S01]  /*21c0*/  IMAD.X R36, R27, 0x1, R32, P0 ;  /* 0x000000011b247824 */ /* 0x000fe200000e0620 */
[----:B------:R-:W-:Y:S01]  /*21d0*/  IADD3 R37, P0, R33, 0x40, RZ ;  /* 0x0000004021257810 */ /* 0x000fe20007f1e0ff */
[CC--:B------:R-:W-:Y:S01]  /*21e0*/  IMAD.WIDE.U32 R88, R117.reuse, R6.reuse, R88 ;  /* 0x0000000675587225 */ /* 0x0c0fe200078e0058 */
[----:B------:R-:W-:Y:S02]  /*21f0*/  SHF.L.U64.HI R109, R108, 0x7, R109 ;  /* 0x000000076c6d7819 */ /* 0x000fe4000001026d */
[----:B------:R-:W-:Y:S01]  /*2200*/  IADD3 R115, R8, R115, R210 ;  /* 0x0000007308737210 */ /* 0x000fe20007ffe0d2 */
[----:B------:R-:W-:Y:S01]  /*2210*/  IMAD.WIDE.U32 R86, R117, R6, R86 ;  /* 0x0000000675567225 */ /* 0x000fe200078e0056 */
[C-C-:B------:R-:W-:Y:S02]  /*2220*/  SHF.L.U64.HI R10, R6.reuse, 0x5, R7.reuse ;  /* 0x00000005060a7819 */ /* 0x140fe40000010207 */
[----:B------:R-:W-:Y:S01]  /*2230*/  SHF.L.U64.HI R9, R6, 0x6, R7 ;  /* 0x0000000606097819 */ /* 0x000fe20000010207 */
[----:B------:R-:W-:Y:S01]  /*2240*/  IMAD.SHL.U32 R13, R108, 0x20, RZ ;  /* 0x000000206c0d7824 */ /* 0x000fe200078e00ff */
[----:B------:R-:W-:Y:S01]  /*2250*/  SHF.L.U64.HI R3, R40, 0x7, R41 ;  /* 0x0000000728037819 */ /* 0x000fe20000010229 */
[C---:B------:R-:W-:Y:S01]  /*2260*/  IMAD.SHL.U32 R12, R108.reuse, 0x40, RZ ;  /* 0x000000406c0c7824 */ /* 0x040fe200078e00ff */
[----:B------:R-:W-:Y:S01]  /*2270*/  SHF.R.S32.HI R41, RZ, 0x1f, R34 ;  /* 0x0000001fff297819 */ /* 0x000fe20000011422 */
[----:B------:R-:W-:Y:S01]  /*2280*/  IMAD.SHL.U32 R11, R108, 0x80, RZ ;  /* 0x000000806c0b7824 */ /* 0x000fe200078e00ff */
[----:B------:R-:W-:Y:S01]  /*2290*/  SHF.L.U64.HI R108, R6, 0x7, R7 ;  /* 0x00000007066c7819 */ /* 0x000fe20000010207 */
[----:B------:R-:W-:-:S02]  /*22a0*/  IMAD.IADD R29, R97, 0x1, R31 ;  /* 0x00000001611d7824 */ /* 0x000fc400078e021f */
[----:B------:R-:W-:Y:S02]  /*22b0*/  IMAD.IADD R30, R31, 0x1, R95 ;  /* 0x000000011f1e7824 */ /* 0x000fe400078e025f */
[C---:B------:R-:W-:Y:S02]  /*22c0*/  IMAD.SHL.U32 R8, R6.reuse, 0x20, RZ ;  /* 0x0000002006087824 */ /* 0x040fe400078e00ff */
[----:B------:R-:W-:Y:S02]  /*22d0*/  IMAD.SHL.U32 R7, R6, 0x40, RZ ;  /* 0x0000004006077824 */ /* 0x000fe400078e00ff */
[----:B------:R-:W-:Y:S01]  /*22e0*/  IMAD.X R28, R20, 0x1, R93, P1 ;  /* 0x00000001141c7824 */ /* 0x000fe200008e065d */
[----:B------:R-:W-:Y:S01]  /*22f0*/  ISETP.GE.AND P1, PT, R196, UR4, PT ;  /* 0x00000004c4007c0c */ /* 0x000fe2000bf26270 */
[----:B------:R-:W-:Y:S02]  /*2300*/  IMAD.IADD R31, R89, 0x1, R39 ;  /* 0x00000001591f7824 */ /* 0x000fe400078e0227 */
[----:B------:R-:W-:Y:S01]  /*2310*/  IMAD.IADD R38, R39, 0x1, R87 ;  /* 0x0000000127267824 */ /* 0x000fe200078e0257 */
[----:B------:R-:W-:Y:S01]  /*2320*/  SHF.R.S32.HI R39, RZ, 0x3, R44 ;  /* 0x00000003ff277819 */ /* 0x000fe2000001142c */
[----:B------:R-:W-:-:S02]  /*2330*/  IMAD.SHL.U32 R6, R6, 0x80, RZ ;  /* 0x0000008006067824 */ /* 0x000fc400078e00ff */
[----:B------:R-:W-:Y:S02]  /*2340*/  IMAD.X R102, RZ, RZ, R32, P3 ;  /* 0x000000ffff667224 */ /* 0x000fe400018e0620 */
[----:B------:R-:W-:Y:S02]  /*2350*/  IMAD.X R103, RZ, RZ, R36, P0 ;  /* 0x000000ffff677224 */ /* 0x000fe400000e0624 */
[----:B------:R-:W-:-:S07]  /*2360*/  IMAD.IADD R104, R99, 0x1, R45 ;  /* 0x0000000163687824 */ /* 0x000fce00078e022d */
.L_x_7851:
        /* <DEDUP_REMOVED lines=18> */
[----:B------:R-:W-:Y:S01]  /*2490*/  IMAD R47, R44, R11, R46 ;  /* 0x0000000b2c2f7224 */ /* 0x000fe200078e022e */
        /* <DEDUP_REMOVED lines=37> */
.L_x_7770:
[----:B------:R-:W-:Y:S05]  /*26f0*/  BSYNC B1 ;  /* 0x0000000000017941 */ /* 0x000fea0003800000 */
.L_x_7769:
        /* <DEDUP_REMOVED lines=42> */
.L_x_7772:
[----:B------:R-:W-:Y:S05]  /*29a0*/  BSYNC B1 ;  /* 0x0000000000017941 */ /* 0x000fea0003800000 */
.L_x_7771:
        /* <DEDUP_REMOVED lines=48> */
.L_x_7774:
[----:B------:R-:W-:Y:S05]  /*2cb0*/  BSYNC B1 ;  /* 0x0000000000017941 */ /* 0x000fea0003800000 */
.L_x_7773:
        /* <DEDUP_REMOVED lines=31> */
.L_x_7776:
[----:B------:R-:W-:Y:S05]  /*2eb0*/  BSYNC B1 ;  /* 0x0000000000017941 */ /* 0x000fea0003800000 */
.L_x_7775:
[----:B01---5:R-:W-:Y:S01]  /*2ec0*/  IMAD.MOV.U32 R44, RZ, RZ, R56 ;  /* 0x000000ffff2c7224 */ /* 0x023fe200078e0038 */
[----:B------:R-:W-:Y:S01]  /*2ed0*/  ISETP.NE.AND P0, PT, R197, 0x3, PT ;  /* 0x00000003c500780c */ /* 0x000fe20003f05270 */
        /* <DEDUP_REMOVED lines=30> */
[----:B------:R-:W-:Y:S01]  /*30c0*/  PRMT R139, R47, 0x7610, R139 ;  /* 0x000076102f8b7816 */ /* 0x000fe2000000008b */
[----:B------:R-:W-:Y:S06]  /*30d0*/  @!P0 BRA `(.L_x_7777) ;  /* 0x0000000000048947 */ /* 0x000fec0003800000 */
[----:B------:R-:W-:Y:S01]  /*30e0*/  BPT.TRAP 0x1 ;  /* 0x000000040000795c */ /* 0x000fe20000300000 */
.L_x_7777:
[----:B------:R-:W-:Y:S01]  /*30f0*/  IMAD R105, R184, 0x8, R2 ;  /* 0x00000008b8697824 */ /* 0x000fe200078e0202 */
[----:B------:R-:W-:Y:S01]  /*3100*/  SHF.L.U32 R122, R191, 0x1f, RZ ;  /* 0x0000001fbf7a7819 */ /* 0x000fe200000006ff */
[----:B------:R-:W-:Y:S03]  /*3110*/  BSSY B1, `(.L_x_7778) ;  /* 0x0000003000017945 */ /* 0x000fe60003800000 */
[----:B------:R-:W0:Y:S02]  /*3120*/  SYNCS.PHASECHK.TRANS64.TRYWAIT P6, [R105+URZ+0x28890], R122 ;  /* 0x0288907a690075a7 */ /* 0x000e2400080c017f */
[----:B0-----:R-:W-:Y:S05]  /*3130*/  @!P6 BRA `(.L_x_7779) ;  /* 0x000001ac00ece947 */ /* 0x001fea0003800000 */
.L_x_8086:
[----:B------:R-:W-:Y:S05]  /*3140*/  BSYNC B1 ;  /* 0x0000000000017941 */ /* 0x000fea0003800000 */
.L_x_7778:
        /* <DEDUP_REMOVED lines=14> */
[----:B------:R-:W-:Y:S02]  /*3230*/  SHF.R.U64 R160, R82, 0x10, R83 ;  /* 0x0000001052a07819 */ /* 0x000fe40000001253 */
        /* <DEDUP_REMOVED lines=15> */
[----:B------:R-:W-:-:S02]  /*3330*/  IMAD.U32 R47, R45, 0x10000, RZ ;  /* 0x000100002d2f7824 */ /* 0x000fc400078e00ff */
[C---:B------:R-:W-:Y:S01]  /*3340*/  FMUL.FTZ R164, R76.reuse, R160 ;  /* 0x000000a04ca47220 */ /* 0x040fe20000410000 */
[-C--:B------:R-:W-:Y:S01]  /*3350*/  FMUL.FTZ R163, R76, R83.reuse ;  /* 0x000000534ca37220 */ /* 0x080fe20000410000 */
[C---:B------:R-:W-:Y:S01]  /*3360*/  IMAD.U32 R45, R44.reuse, 0x10000, RZ ;  /* 0x000100002c2d7824 */ /* 0x040fe200078e00ff */
[----:B------:R-:W-:Y:S01]  /*3370*/  LOP3.LUT R44, R44, 0xffff0000, RZ, 0xc0, !PT ;  /* 0xffff00002c2c7812 */ /* 0x000fe200078ec0ff */
[----:B------:R-:W-:Y:S01]  /*3380*/  FMUL.FTZ R165, R81, R162 ;  /* 0x000000a251a57220 */ /* 0x000fe20000410000 */
        /* <DEDUP_REMOVED lines=21> */
.L_x_7785:
[----:B------:R-:W-:Y:S05]  /*34e0*/  BSYNC B3 ;  /* 0x0000000000037941 */ /* 0x000fea0003800000 */
.L_x_7784:
[----:B------:R-:W-:Y:S02]  /*34f0*/  ULDC.64 UR4, c[0x0][0x2d8] ;  /* 0x0000b60000047ab9 */ /* 0x000fe40000000a00 */
[----:B------:R-:W-:-:S04]  /*3500*/  LEA R76, P3, R77, UR4, 0x1 ;  /* 0x000000044d4c7c11 */ /* 0x000fc8000f8608ff */
[----:B------:R-:W-:-:S05]  /*3510*/  LEA.HI.X R77, R77, UR5, R156, 0x1, P3 ;  /* 0x000000054d4d7c11 */ /* 0x000fca00098f0c9c */
[----:B--2---:R1:W-:Y:S04]  /*3520*/  STG.E.128 desc[UR40][R76.64], R44 ;  /* 0x0000002c4c007986 */ /* 0x0043e8000c101d28 */
.L_x_7783:
[----:B------:R-:W-:Y:S05]  /*3530*/  BSYNC B2 ;  /* 0x0000000000027941 */ /* 0x000fea0003800000 */
.L_x_7782:
        /* <DEDUP_REMOVED lines=11> */
[----:B------:R-:W-:Y:S02]  /*35f0*/  PRMT R144, R144, 0x5410, R77 ;  /* 0x0000541090907816 */ /* 0x000fe4000000004d */
[----:B------:R-:W-:Y:S02]  /*3600*/  PRMT R141, R141, 0x5410, R76 ;  /* 0x000054108d8d7816 */ /* 0x000fe4000000004c */
[----:B------:R-:W-:Y:S01]  /*3610*/  SHF.R.U64 R83, R72, 0x10, R73 ;  /* 0x0000001048537819 */ /* 0x000fe20000001249 */
[C---:B------:R-:W-:Y:S01]  /*3620*/  IMAD.U32 R72, R46.reuse, 0x10000, RZ ;  /* 0x000100002e487824 */ /* 0x040fe200078e00ff */
[----:B------:R-:W-:Y:S01]  /*3630*/  LOP3.LUT R73, R46, 0xffff0000, RZ, 0xc0, !PT ;  /* 0xffff00002e497812 */ /* 0x000fe200078ec0ff */
[----:B------:R-:W-:Y:S01]  /*3640*/  IMAD.U32 R77, R141, 0x10000, RZ ;  /* 0x000100008d4d7824 */ /* 0x000fe200078e00ff */
[----:B------:R-:W-:Y:S01]  /*3650*/  PRMT R142, R142, 0x5410, R81 ;  /* 0x000054108e8e7816 */ /* 0x000fe20000000051 */
[----:B------:R-:W-:Y:S01]  /*3660*/  IMAD.U32 R81, R144, 0x10000, RZ ;  /* 0x0001000090517824 */ /* 0x000fe200078e00ff */
[----:B------:R-:W-:Y:S01]  /*3670*/  PRMT R140, R140, 0x5410, R83 ;  /* 0x000054108c8c7816 */ /* 0x000fe20000000053 */
        /* <DEDUP_REMOVED lines=8> */
[----:B------:R-:W-:Y:S01]  /*3700*/  IMAD.U32 R45, R44, 0x10000, RZ ;  /* 0x000100002c2d7824 */ /* 0x000fe200078e00ff */
[----:B------:R-:W-:Y:S01]  /*3710*/  LOP3.LUT R144, R144, 0xffff0000, RZ, 0xc0, !PT ;  /* 0xffff000090907812 */ /* 0x000fe200078ec0ff */
[----:B------:R-:W-:Y:S01]  /*3720*/  FMUL.FTZ R83, R47, R80 ;  /* 0x000000502f537220 */ /* 0x000fe20000410000 */
[----:B------:R-:W-:Y:S01]  /*3730*/  LOP3.LUT R141, R141, 0xffff0000, RZ, 0xc0, !PT ;  /* 0xffff00008d8d7812 */ /* 0x000fe200078ec0ff */
[----:B------:R-:W-:Y:S01]  /*3740*/  FFMA.FTZ R72, R72, R81, R73 ;  /* 0x0000005148487223 */ /* 0x000fe20000010049 */
[----:B------:R-:W-:Y:S01]  /*3750*/  FMUL.FTZ R47, R47, R76 ;  /* 0x0000004c2f2f7220 */ /* 0x000fe20000410000 */
[----:B------:R-:W-:Y:S01]  /*3760*/  LOP3.LUT R44, R44, 0xffff0000, RZ, 0xc0, !PT ;  /* 0xffff00002c2c7812 */ /* 0x000fe200078ec0ff */
[----:B------:R-:W-:Y:S01]  /*3770*/  FMUL.FTZ R73, R75, R144 ;  /* 0x000000904b497220 */ /* 0x000fe20000410000 */
[----:B------:R-:W-:-:S02]  /*3780*/  IMAD.U32 R142, R142, 0x10000, RZ ;  /* 0x000100008e8e7824 */ /* 0x000fc400078e00ff */
[-C--:B------:R-:W-:Y:S01]  /*3790*/  FMUL.FTZ R75, R75, R141.reuse ;  /* 0x0000008d4b4b7220 */ /* 0x080fe20000410000 */
[----:B------:R-:W-:Y:S02]  /*37a0*/  IMAD.U32 R140, R140, 0x10000, RZ ;  /* 0x000100008c8c7824 */ /* 0x000fe400078e00ff */
        /* <DEDUP_REMOVED lines=14> */
.L_x_7787:
[----:B------:R-:W-:Y:S05]  /*3890*/  BSYNC B2 ;  /* 0x0000000000027941 */ /* 0x000fea0003800000 */
.L_x_7786:
[----:B------:R-:W-:Y:S02]  /*38a0*/  ULDC.64 UR4, c[0x0][0x2d8] ;  /* 0x0000b60000047ab9 */ /* 0x000fe40000000a00 */
[----:B------:R-:W-:-:S04]  /*38b0*/  LEA R72, P3, R154, UR4, 0x1 ;  /* 0x000000049a487c11 */ /* 0x000fc8000f8608ff */
[----:B------:R-:W-:-:S05]  /*38c0*/  LEA.HI.X R73, R154, UR5, R153, 0x1, P3 ;  /* 0x000000059a497c11 */ /* 0x000fca00098f0c99 */
[----:B--2---:R2:W-:Y:S04]  /*38d0*/  STG.E.128 desc[UR40][R72.64], R44 ;  /* 0x0000002c48007986 */ /* 0x0045e8000c101d28 */
.L_x_7781:
[----:B------:R-:W-:Y:S05]  /*38e0*/  BSYNC B1 ;  /* 0x0000000000017941 */ /* 0x000fea0003800000 */
.L_x_7780:
        /* <DEDUP_REMOVED lines=58> */
.L_x_7793:
[----:B------:R-:W-:Y:S05]  /*3c90*/  BSYNC B3 ;  /* 0x0000000000037941 */ /* 0x000fea0003800000 */
.L_x_7792:
[----:B------:R-:W-:Y:S02]  /*3ca0*/  ULDC.64 UR4, c[0x0][0x2d8] ;  /* 0x0000b60000047ab9 */ /* 0x000fe40000000a00 */
[----:B------:R-:W-:-:S04]  /*3cb0*/  LEA R68, P3, R74, UR4, 0x1 ;  /* 0x000000044a447c11 */ /* 0x000fc8000f8608ff */
[----:B------:R-:W-:-:S05]  /*3cc0*/  LEA.HI.X R69, R74, UR5, R75, 0x1, P3 ;  /* 0x000000054a457c11 */ /* 0x000fca00098f0c4b */
[----:B--2---:R2:W-:Y:S04]  /*3cd0*/  STG.E.128 desc[UR40][R68.64], R44 ;  /* 0x0000002c44007986 */ /* 0x0045e8000c101d28 */
.L_x_7791:
[----:B------:R-:W-:Y:S05]  /*3ce0*/  BSYNC B2 ;  /* 0x0000000000027941 */ /* 0x000fea0003800000 */
.L_x_7790:
        /* <DEDUP_REMOVED lines=53> */
.L_x_7795:
[----:B------:R-:W-:Y:S05]  /*4040*/  BSYNC B2 ;  /* 0x0000000000027941 */ /* 0x000fea0003800000 */
.L_x_7794:
[----:B------:R-:W-:Y:S02]  /*4050*/  ULDC.64 UR4, c[0x0][0x2d8] ;  /* 0x0000b60000047ab9 */ /* 0x000fe40000000a00 */
[----:B------:R-:W-:-:S04]  /*4060*/  LEA R64, P3, R72, UR4, 0x1 ;  /* 0x0000000448407c11 */ /* 0x000fc8000f8608ff */
[----:B------:R-:W-:-:S05]  /*4070*/  LEA.HI.X R65, R72, UR5, R77, 0x1, P3 ;  /* 0x0000000548417c11 */ /* 0x000fca00098f0c4d */
[----:B--2---:R3:W-:Y:S04]  /*4080*/  STG.E.128 desc[UR40][R64.64], R44 ;  /* 0x0000002c40007986 */ /* 0x0047e8000c101d28 */
.L_x_7789:
[----:B------:R-:W-:Y:S05]  /*4090*/  BSYNC B1 ;  /* 0x0000000000017941 */ /* 0x000fea0003800000 */
.L_x_7788:
[----:B------:R-:W-:Y:S01]  /*40a0*/  ISETP.NE.AND P3, PT, R143, RZ, PT ;  /* 0x000000ff8f00720c */ /* 0x000fe20003f65270 */
[----:B------:R-:W-:-:S12]  /*40b0*/  BSSY B1, `(.L_x_7796) ;  /* 0x000007a000017945 */ /* 0x000fd80003800000 */
[----:B------:R-:W-:Y:S05]  /*40c0*/  @P3 BRA `(.L_x_7797) ;  /* 0x0000000400e03947 */ /* 0x000fea0003800000 */
[----:B------:R-:W-:Y:S01]  /*40d0*/  IADD3 R70, P3, P4, R4, R118, R16 ;  /* 0x0000007604467210 */ /* 0x000fe20007c7e010 */
        /* <DEDUP_REMOVED lines=55> */
.L_x_7801:
[----:B------:R-:W-:Y:S05]  /*4450*/  BSYNC B3 ;  /* 0x0000000000037941 */ /* 0x000fea0003800000 */
.L_x_7800:
[----:B------:R-:W-:Y:S02]  /*4460*/  ULDC.64 UR4, c[0x0][0x2d8] ;  /* 0x0000b60000047ab9 */ /* 0x000fe40000000a00 */
[----:B------:R-:W-:-:S04]  /*4470*/  LEA R60, P3, R68, UR4, 0x1 ;  /* 0x00000004443c7c11 */ /* 0x000fc8000f8608ff */
[----:B------:R-:W-:-:S05]  /*4480*/  LEA.HI.X R61, R68, UR5, R73, 0x1, P3 ;  /* 0x00000005443d7c11 */ /* 0x000fca00098f0c49 */
[----:B--2---:R4:W-:Y:S04]  /*4490*/  STG.E.128 desc[UR40][R60.64], R44 ;  /* 0x0000002c3c007986 */ /* 0x0049e8000c101d28 */
.L_x_7799:
[----:B------:R-:W-:Y:S05]  /*44a0*/  BSYNC B2 ;  /* 0x0000000000027941 */ /* 0x000fea0003800000 */
.L_x_7798:
        /* <DEDUP_REMOVED lines=53> */
.L_x_7803:
[----:B------:R-:W-:Y:S05]  /*4800*/  BSYNC B2 ;  /* 0x0000000000027941 */ /* 0x000fea0003800000 */
.L_x_7802:
[----:B------:R-:W-:Y:S02]  /*4810*/  ULDC.64 UR4, c[0x0][0x2d8] ;  /* 0x0000b60000047ab9 */ /* 0x000fe40000000a00 */
[----:B------:R-:W-:-:S04]  /*4820*/  LEA R56, P3, R64, UR4, 0x1 ;  /* 0x0000000440387c11 */ /* 0x000fc8000f8608ff */
[----:B------:R-:W-:-:S05]  /*4830*/  LEA.HI.X R57, R64, UR5, R69, 0x1, P3 ;  /* 0x0000000540397c11 */ /* 0x000fca00098f0c45 */
[----:B--2---:R1:W-:Y:S04]  /*4840*/  STG.E.128 desc[UR40][R56.64], R44 ;  /* 0x0000002c38007986 */ /* 0x0043e8000c101d28 */
.L_x_7797:
[----:B------:R-:W-:Y:S05]  /*4850*/  BSYNC B1 ;  /* 0x0000000000017941 */ /* 0x000fea0003800000 */
.L_x_7796:
        /* <DEDUP_REMOVED lines=56> */
.L_x_7808:
[----:B------:R-:W-:Y:S05]  /*4be0*/  BSYNC B2 ;  /* 0x0000000000027941 */ /* 0x000fea0003800000 */
.L_x_7807:
[----:B------:R-:W-:Y:S01]  /*4bf0*/  ULDC.64 UR4, c[0x0][0x2d8] ;  /* 0x0000b60000047ab9 */ /* 0x000fe20000000a00 */
[----:B------:R-:W-:Y:S01]  /*4c00*/  IMAD.X R54, R57, 0x1, R32, P3 ;  /* 0x0000000139367824 */ /* 0x000fe200018e0620 */
[----:B------:R-:W-:-:S04]  /*4c10*/  LEA R52, P3, R63, UR4, 0x1 ;  /* 0x000000043f347c11 */ /* 0x000fc8000f8608ff */
[----:B------:R-:W-:-:S05]  /*4c20*/  LEA.HI.X R53, R63, UR5, R54, 0x1, P3 ;  /* 0x000000053f357c11 */ /* 0x000fca00098f0c36 */
[----:B--2---:R1:W-:Y:S04]  /*4c30*/  STG.E.128 desc[UR40][R52.64], R44 ;  /* 0x0000002c34007986 */ /* 0x0043e8000c101d28 */
.L_x_7806:
[----:B------:R-:W-:Y:S05]  /*4c40*/  BSYNC B1 ;  /* 0x0000000000017941 */ /* 0x000fea0003800000 */
.L_x_7805:
        /* <DEDUP_REMOVED lines=52> */
.L_x_7810:
[----:B------:R-:W-:Y:S05]  /*4f90*/  BSYNC B1 ;  /* 0x0000000000017941 */ /* 0x000fea0003800000 */
.L_x_7809:
[----:B------:R-:W-:Y:S01]  /*4fa0*/  ULDC.64 UR4, c[0x0][0x2d8] ;  /* 0x0000b60000047ab9 */ /* 0x000fe20000000a00 */
[----:B------:R-:W-:Y:S01]  /*4fb0*/  IMAD.X R57, R57, 0x1, R102, P3 ;  /* 0x0000000139397824 */ /* 0x000fe200018e0666 */
[----:B------:R-:W-:-:S04]  /*4fc0*/  LEA R48, P3, R56, UR4, 0x1 ;  /* 0x0000000438307c11 */ /* 0x000fc8000f8608ff */
[----:B------:R-:W-:-:S05]  /*4fd0*/  LEA.HI.X R49, R56, UR5, R57, 0x1, P3 ;  /* 0x0000000538317c11 */ /* 0x000fca00098f0c39 */
[----:B--2---:R1:W-:Y:S01]  /*4fe0*/  STG.E.128 desc[UR40][R48.64], R44 ;  /* 0x0000002c30007986 */ /* 0x0043e2000c101d28 */
[----:B------:R-:W-:Y:S05]  /*4ff0*/  BRA `(.L_x_7804) ;  /* 0x00000030007c7947 */ /* 0x000fea0003800000 */
.L_x_7768:
        /* <DEDUP_REMOVED lines=84> */
.L_x_7812:
[----:B------:R-:W-:Y:S05]  /*5540*/  BSYNC B1 ;  /* 0x0000000000017941 */ /* 0x000fea0003800000 */
.L_x_7811:
[----:B-----5:R-:W-:Y:S01]  /*5550*/  IMAD.MOV.U32 R76, RZ, RZ, R70 ;  /* 0x000000ffff4c7224 */ /* 0x020fe200078e0046 */
        /* <DEDUP_REMOVED lines=66> */
.L_x_7813:
        /* <DEDUP_REMOVED lines=9> */
.L_x_8087:
[----:B------:R-:W-:Y:S05]  /*5a10*/  BSYNC B1 ;  /* 0x0000000000017941 */ /* 0x000fea0003800000 */
.L_x_7814:
        /* <DEDUP_REMOVED lines=34> */
[----:B------:R-:W-:Y:S02]  /*5c40*/  SHF.R.U64 R167, R46, 0x10, R47 ;  /* 0x000000102ea77819 */ /* 0x000fe4000000122f */
[----:B------:R-:W-:Y:S02]  /*5c50*/  PRMT R163, R163, 0x5410, R172 ;  /* 0x00005410a3a37816 */ /* 0x000fe400000000ac */
[----:B------:R-:W-:Y:S02]  /*5c60*/  PRMT R165, R165, 0x5410, R170 ;  /* 0x00005410a5a57816 */ /* 0x000fe400000000aa */
[----:B------:R-:W-:Y:S01]  /*5c70*/  SHF.R.U64 R166, R48, 0x10, R49 ;  /* 0x0000001030a67819 */ /* 0x000fe20000001231 */
[----:B------:R-:W-:Y:S01]  /*5c80*/  IMAD.U32 R49, R82, 0x10000, RZ ;  /* 0x0001000052317824 */ /* 0x000fe200078e00ff */
[--C-:B------:R-:W-:Y:S01]  /*5c90*/  SHF.R.U64 R169, R50, 0x10, R51.reuse ;  /* 0x0000001032a97819 */ /* 0x100fe20000001233 */
[----:B-1----:R-:W-:Y:S01]  /*5ca0*/  IMAD.U32 R48, R78, 0x10000, RZ ;  /* 0x000100004e307824 */ /* 0x002fe200078e00ff */
[----:B------:R-:W-:Y:S01]  /*5cb0*/  SHF.R.U32.HI R171, RZ, 0x10, R51 ;  /* 0x00000010ffab7819 */ /* 0x000fe20000011633 */
[----:B------:R-:W-:Y:S01]  /*5cc0*/  IMAD.U32 R51, R77, 0x10000, RZ ;  /* 0x000100004d337824 */ /* 0x000fe200078e00ff */
[----:B------:R-:W-:Y:S01]  /*5cd0*/  PRMT R164, R164, 0x5410, R167 ;  /* 0x00005410a4a47816 */ /* 0x000fe200000000a7 */
[----:B------:R-:W-:Y:S01]  /*5ce0*/  IMAD.U32 R167, R163, 0x10000, RZ ;  /* 0x00010000a3a77824 */ /* 0x000fe200078e00ff */
[----:B------:R-:W-:-:S02]  /*5cf0*/  SHF.R.U32.HI R173, RZ, 0x10, R47 ;  /* 0x00000010ffad7819 */ /* 0x000fc4000001162f */
[----:B------:R-:W-:Y:S01]  /*5d00*/  LOP3.LUT R46, R77, 0xffff0000, RZ, 0xc0, !PT ;  /* 0xffff00004d2e7812 */ /* 0x000fe200078ec0ff */
[C---:B------:R-:W-:Y:S01]  /*5d10*/  IMAD.U32 R77, R79.reuse, 0x10000, RZ ;  /* 0x000100004f4d7824 */ /* 0x040fe200078e00ff */
[----:B------:R-:W-:Y:S01]  /*5d20*/  LOP3.LUT R47, R79, 0xffff0000, RZ, 0xc0, !PT ;  /* 0xffff00004f2f7812 */ /* 0x000fe200078ec0ff */
[C---:B------:R-:W-:Y:S01]  /*5d30*/  IMAD.U32 R79, R83.reuse, 0x10000, RZ ;  /* 0x00010000534f7824 */ /* 0x040fe200078e00ff */
[----:B------:R-:W-:Y:S01]  /*5d40*/  LOP3.LUT R50, R83, 0xffff0000, RZ, 0xc0, !PT ;  /* 0xffff000053327812 */ /* 0x000fe200078ec0ff */
[----:B------:R-:W-:Y:S01]  /*5d50*/  IMAD.U32 R83, R165, 0x10000, RZ ;  /* 0x00010000a5537824 */ /* 0x000fe200078e00ff */
[----:B------:R-:W-:Y:S02]  /*5d60*/  LOP3.LUT R81, R81, 0xffff0000, RZ, 0xc0, !PT ;  /* 0xffff000051517812 */ /* 0x000fe400078ec0ff */
[----:B------:R-:W-:Y:S01]  /*5d70*/  PRMT R161, R161, 0x5410, R166 ;  /* 0x00005410a1a17816 */ /* 0x000fe200000000a6 */
[----:B------:R-:W-:Y:S01]  /*5d80*/  FMUL.FTZ R166, R168, R167 ;  /* 0x000000a7a8a67220 */ /* 0x000fe20000410000 */
[----:B------:R-:W-:Y:S01]  /*5d90*/  PRMT R171, R158, 0x5410, R171 ;  /* 0x000054109eab7816 */ /* 0x000fe200000000ab */
[-C--:B------:R-:W-:Y:S01]  /*5da0*/  FMUL.FTZ R170, R168, R83.reuse ;  /* 0x00000053a8aa7220 */ /* 0x080fe20000410000 */
[----:B------:R-:W-:Y:S01]  /*5db0*/  LOP3.LUT R163, R163, 0xffff0000, RZ, 0xc0, !PT ;  /* 0xffff0000a3a37812 */ /* 0x000fe200078ec0ff */
[----:B------:R-:W-:Y:S01]  /*5dc0*/  FFMA.FTZ R83, R51, R83, -R166 ;  /* 0x0000005333537223 */ /* 0x000fe200000108a6 */
[----:B------:R-:W-:Y:S01]  /*5dd0*/  PRMT R162, R162, 0x5410, R173 ;  /* 0x00005410a2a27816 */ /* 0x000fe200000000ad */
[----:B------:R-:W-:Y:S01]  /*5de0*/  IMAD.U32 R168, R171, 0x10000, RZ ;  /* 0x00010000aba87824 */ /* 0x000fe200078e00ff */
[----:B------:R-:W-:Y:S01]  /*5df0*/  LOP3.LUT R158, R165, 0xffff0000, RZ, 0xc0, !PT ;  /* 0xffff0000a59e7812 */ /* 0x000fe200078ec0ff */
[----:B------:R-:W-:Y:S01]  /*5e00*/  FMUL.FTZ R165, R81, R163 ;  /* 0x000000a351a57220 */ /* 0x000fe20000410000 */
[----:B------:R-:W-:Y:S01]  /*5e10*/  SHF.R.U64 R156, R44, 0x10, R45 ;  /* 0x000000102c9c7819 */ /* 0x000fe2000000122d */
[----:B------:R-:W-:-:S02]  /*5e20*/  IMAD.U32 R166, R162, 0x10000, RZ ;  /* 0x00010000a2a67824 */ /* 0x000fc400078e00ff */
[----:B------:R-:W-:Y:S01]  /*5e30*/  FFMA.FTZ R51, R51, R167, R170 ;  /* 0x000000a733337223 */ /* 0x000fe200000100aa */
[-C--:B------:R-:W-:Y:S01]  /*5e40*/  FMUL.FTZ R81, R81, R158.reuse ;  /* 0x0000009e51517220 */ /* 0x080fe20000410000 */
[----:B------:R-:W-:Y:S01]  /*5e50*/  PRMT R156, R128, 0x5432, R156 ;  /* 0x00005432809c7816 */ /* 0x000fe2000000009c */
[C---:B------:R-:W-:Y:S01]  /*5e60*/  FFMA.FTZ R158, R46.reuse, R158, -R165 ;  /* 0x0000009e2e9e7223 */ /* 0x040fe200000108a5 */
[C---:B------:R-:W-:Y:S01]  /*5e70*/  FMUL.FTZ R170, R79.reuse, R168 ;  /* 0x000000a84faa7220 */ /* 0x040fe20000410000 */
[-C--:B------:R-:W-:Y:S01]  /*5e80*/  FMUL.FTZ R165, R79, R166.reuse ;  /* 0x000000a64fa57220 */ /* 0x080fe20000410000 */
[----:B------:R-:W-:Y:S01]  /*5e90*/  FFMA.FTZ R46, R46, R163, R81 ;  /* 0x000000a32e2e7223 */ /* 0x000fe20000010051 */
[----:B------:R-:W-:Y:S02]  /*5ea0*/  IMAD.U32 R45, R80, 0x10000, RZ ;  /* 0x00010000502d7824 */ /* 0x000fe400078e00ff */
[----:B------:R-:W-:Y:S01]  /*5eb0*/  FFMA.FTZ R79, R77, R166, -R170 ;  /* 0x000000a64d4f7223 */ /* 0x000fe200000108aa */
[----:B------:R-:W-:Y:S01]  /*5ec0*/  LOP3.LUT R171, R171, 0xffff0000, RZ, 0xc0, !PT ;  /* 0xffff0000abab7812 */ /* 0x000fe200078ec0ff */
[----:B------:R-:W-:Y:S01]  /*5ed0*/  FFMA.FTZ R77, R77, R168, R165 ;  /* 0x000000a84d4d7223 */ /* 0x000fe200000100a5 */
[----:B------:R-:W-:Y:S01]  /*5ee0*/  LOP3.LUT R162, R162, 0xffff0000, RZ, 0xc0, !PT ;  /* 0xffff0000a2a27812 */ /* 0x000fe200078ec0ff */
[----:B------:R-:W-:Y:S01]  /*5ef0*/  IMAD.U32 R81, R156, 0x10000, RZ ;  /* 0x000100009c517824 */ /* 0x000fe200078e00ff */
[----:B------:R-:W-:Y:S01]  /*5f00*/  LOP3.LUT R80, R80, 0xffff0000, RZ, 0xc0, !PT ;  /* 0xffff000050507812 */ /* 0x000fe200078ec0ff */
[C---:B------:R-:W-:Y:S01]  /*5f10*/  IMAD.U32 R163, R161.reuse, 0x10000, RZ ;  /* 0x00010000a1a37824 */ /* 0x040fe200078e00ff */
[----:B------:R-:W-:Y:S01]  /*5f20*/  LOP3.LUT R165, R161, 0xffff0000, RZ, 0xc0, !PT ;  /* 0xffff0000a1a57812 */ /* 0x000fe200078ec0ff */
[----:B------:R-:W-:Y:S01]  /*5f30*/  IMAD.U32 R44, R76, 0x10000, RZ ;  /* 0x000100004c2c7824 */ /* 0x000fe200078e00ff */
[----:B------:R-:W-:Y:S01]  /*5f40*/  LOP3.LUT R161, R156, 0xffff0000, RZ, 0xc0, !PT ;  /* 0xffff00009ca17812 */ /* 0x000fe200078ec0ff */
[C---:B------:R-:W-:Y:S01]  /*5f50*/  FMUL.FTZ R156, R45.reuse, R81 ;  /* 0x000000512d9c7220 */ /* 0x040fe20000410000 */
[----:B------:R-:W-:Y:S01]  /*5f60*/  LOP3.LUT R76, R76, 0xffff0000, RZ, 0xc0, !PT ;  /* 0xffff00004c4c7812 */ /* 0x000fe200078ec0ff */
[----:B------:R-:W-:Y:S01]  /*5f70*/  FMUL.FTZ R166, R50, R171 ;  /* 0x000000ab32a67220 */ /* 0x000fe20000410000 */
[----:B------:R-:W-:Y:S01]  /*5f80*/  PRMT R160, R160, 0x5410, R169 ;  /* 0x00005410a0a07816 */ /* 0x000fe200000000a9 */
[-C--:B------:R-:W-:Y:S01]  /*5f90*/  FMUL.FTZ R168, R50, R162.reuse ;  /* 0x000000a232a87220 */ /* 0x080fe20000410000 */
[----:B------:R-:W-:Y:S01]  /*5fa0*/  FMUL.FTZ R167, R45, R163 ;  /* 0x000000a32da77220 */ /* 0x000fe20000410000 */
[----:B------:R-:W-:Y:S01]  /*5fb0*/  FMUL.FTZ R45, R80, R165 ;  /* 0x000000a5502d7220 */ /* 0x000fe20000410000 */
[C---:B------:R-:W-:Y:S01]  /*5fc0*/  FFMA.FTZ R156, R44.reuse, R163, R156 ;  /* 0x000000a32c9c7223 */ /* 0x040fe2000001009c */
[C---:B------:R-:W-:Y:S01]  /*5fd0*/  FFMA.FTZ R50, R47.reuse, R162, -R166 ;  /* 0x000000a22f327223 */ /* 0x040fe200000108a6 */
[----:B------:R-:W-:Y:S01]  /*5fe0*/  FFMA.FTZ R168, R47, R171, R168 ;  /* 0x000000ab2fa87223 */ /* 0x000fe200000100a8 */
[----:B------:R-:W-:Y:S01]  /*5ff0*/  FFMA.FTZ R167, R44, R81, -R167 ;  /* 0x000000512ca77223 */ /* 0x000fe200000108a7 */
[-C--:B------:R-:W-:Y:S01]  /*6000*/  FMUL.FTZ R163, R80, R161.reuse ;  /* 0x000000a150a37220 */ /* 0x080fe20000410000 */
[----:B------:R-:W-:Y:S01]  /*6010*/  LOP3.LUT R82, R82, 0xffff0000, RZ, 0xc0, !PT ;  /* 0xffff000052527812 */ /* 0x000fe200078ec0ff */
[----:B------:R-:W-:Y:S01]  /*6020*/  FFMA.FTZ R80, R76, R161, -R45 ;  /* 0x000000a14c507223 */ /* 0x000fe2000001082d */
[C---:B------:R-:W-:Y:S01]  /*6030*/  IMAD.U32 R47, R160.reuse, 0x10000, RZ ;  /* 0x00010000a02f7824 */ /* 0x040fe200078e00ff */
[----:B------:R-:W-:Y:S01]  /*6040*/  LOP3.LUT R81, R160, 0xffff0000, RZ, 0xc0, !PT ;  /* 0xffff0000a0517812 */ /* 0x000fe200078ec0ff */
[C---:B------:R-:W-:Y:S01]  /*6050*/  IMAD.U32 R44, R164.reuse, 0x10000, RZ ;  /* 0x00010000a42c7824 */ /* 0x040fe200078e00ff */
[----:B------:R-:W-:Y:S01]  /*6060*/  LOP3.LUT R45, R164, 0xffff0000, RZ, 0xc0, !PT ;  /* 0xffff0000a42d7812 */ /* 0x000fe200078ec0ff */
[----:B------:R-:W-:Y:S01]  /*6070*/  FFMA.FTZ R163, R76, R165, R163 ;  /* 0x000000a54ca37223 */ /* 0x000fe200000100a3 */
[C---:B------:R-:W-:Y:S01]  /*6080*/  FMUL.FTZ R161, R49.reuse, R47 ;  /* 0x0000002f31a17220 */ /* 0x040fe20000410000 */
[-C--:B------:R-:W-:Y:S01]  /*6090*/  FMUL.FTZ R76, R49, R44.reuse ;  /* 0x0000002c314c7220 */ /* 0x080fe20000410000 */
[----:B------:R-:W-:Y:S01]  /*60a0*/  LOP3.LUT R78, R78, 0xffff0000, RZ, 0xc0, !PT ;  /* 0xffff00004e4e7812 */ /* 0x000fe200078ec0ff */
[C---:B------:R-:W-:Y:S01]  /*60b0*/  FMUL.FTZ R49, R82.reuse, R81 ;  /* 0x0000005152317220 */ /* 0x040fe20000410000 */
[----:B------:R-:W-:Y:S01]  /*60c0*/  FMUL.FTZ R82, R82, R45 ;  /* 0x0000002d52527220 */ /* 0x000fe20000410000 */
[C---:B------:R-:W-:Y:S01]  /*60d0*/  FFMA.FTZ R76, R48.reuse, R47, R76 ;  /* 0x0000002f304c7223 */ /* 0x040fe2000001004c */
[----:B------:R-:W-:Y:S01]  /*60e0*/  FFMA.FTZ R161, R48, R44, -R161 ;  /* 0x0000002c30a17223 */ /* 0x000fe200000108a1 */
        /* <DEDUP_REMOVED lines=15> */
.L_x_7819:
[----:B------:R-:W-:Y:S05]  /*61e0*/  BSYNC B2 ;  /* 0x0000000000027941 */ /* 0x000fea0003800000 */
.L_x_7818:
        /* <DEDUP_REMOVED lines=11> */
.L_x_7817:
[----:B------:R-:W-:Y:S05]  /*62a0*/  BSYNC B1 ;  /* 0x0000000000017941 */ /* 0x000fea0003800000 */
.L_x_7816:
        /* <DEDUP_REMOVED lines=35> */
[--C-:B------:R-:W-:Y:S02]  /*64e0*/  SHF.R.U64 R157, R54, 0x10, R55.reuse ;  /* 0x00000010369d7819 */ /* 0x100fe40000001237 */
[----:B------:R-:W-:-:S02]  /*64f0*/  SHF.R.U32.HI R156, RZ, 0x10, R55 ;  /* 0x00000010ff9c7819 */ /* 0x000fc40000011637 */
[--C-:B------:R-:W-:Y:S01]  /*6500*/  SHF.R.U64 R125, R58, 0x10, R59.reuse ;  /* 0x000000103a7d7819 */ /* 0x100fe2000000123b */
[----:B-1----:R-:W-:Y:S01]  /*6510*/  IMAD.U32 R58, R45, 0x10000, RZ ;  /* 0x000100002d3a7824 */ /* 0x002fe200078e00ff */
[----:B------:R-:W-:Y:S01]  /*6520*/  SHF.R.U32.HI R124, RZ, 0x10, R59 ;  /* 0x00000010ff7c7819 */ /* 0x000fe2000001163b */
[----:B------:R-:W-:Y:S01]  /*6530*/  IMAD.U32 R59, R49, 0x10000, RZ ;  /* 0x00010000313b7824 */ /* 0x000fe200078e00ff */
[----:B------:R-:W-:Y:S01]  /*6540*/  LOP3.LUT R55, R51, 0xffff0000, RZ, 0xc0, !PT ;  /* 0xffff000033377812 */ /* 0x000fe200078ec0ff */
[----:B------:R-:W-:Y:S01]  /*6550*/  IMAD.U32 R51, R155, 0x10000, RZ ;  /* 0x000100009b337824 */ /* 0x000fe200078e00ff */
[----:B------:R-:W-:Y:S01]  /*6560*/  LOP3.LUT R82, R49, 0xffff0000, RZ, 0xc0, !PT ;  /* 0xffff000031527812 */ /* 0x000fe200078ec0ff */
[----:B------:R-:W-:Y:S01]  /*6570*/  IMAD.U32 R49, R151, 0x10000, RZ ;  /* 0x0001000097317824 */ /* 0x000fe200078e00ff */
[----:B------:R-:W-:Y:S01]  /*6580*/  PRMT R152, R152, 0x5410, R125 ;  /* 0x0000541098987816 */ /* 0x000fe2000000007d */
[----:B------:R-:W-:Y:S01]  /*6590*/  FMUL.FTZ R125, R59, R51 ;  /* 0x000000333b7d7220 */ /* 0x000fe20000410000 */
[----:B------:R-:W-:Y:S01]  /*65a0*/  PRMT R153, R153, 0x5410, R124 ;  /* 0x0000541099997816 */ /* 0x000fe2000000007c */
[-C--:B------:R-:W-:Y:S01]  /*65b0*/  FMUL.FTZ R59, R59, R49.reuse ;  /* 0x000000313b3b7220 */ /* 0x080fe20000410000 */
[----:B------:R-:W-:Y:S01]  /*65c0*/  PRMT R149, R149, 0x5410, R156 ;  /* 0x0000541095957816 */ /* 0x000fe2000000009c */
[C---:B------:R-:W-:Y:S01]  /*65d0*/  FFMA.FTZ R49, R58.reuse, R49, -R125 ;  /* 0x000000313a317223 */ /* 0x040fe2000001087d */
[----:B------:R-:W-:Y:S01]  /*65e0*/  LOP3.LUT R151, R151, 0xffff0000, RZ, 0xc0, !PT ;  /* 0xffff000097977812 */ /* 0x000fe200078ec0ff */
[----:B------:R-:W-:Y:S01]  /*65f0*/  IMAD.U32 R124, R153, 0x10000, RZ ;  /* 0x00010000997c7824 */ /* 0x000fe200078e00ff */
[----:B------:R-:W-:Y:S01]  /*6600*/  LOP3.LUT R155, R155, 0xffff0000, RZ, 0xc0, !PT ;  /* 0xffff00009b9b7812 */ /* 0x000fe200078ec0ff */
[----:B------:R-:W-:Y:S01]  /*6610*/  FFMA.FTZ R51, R58, R51, R59 ;  /* 0x000000333a337223 */ /* 0x000fe2000001003b */
[----:B------:R-:W-:Y:S01]  /*6620*/  SHF.R.U64 R159, R52, 0x10, R53 ;  /* 0x00000010349f7819 */ /* 0x000fe20000001235 */
[----:B------:R-:W-:Y:S01]  /*6630*/  IMAD.U32 R58, R149, 0x10000, RZ ;  /* 0x00010000953a7824 */ /* 0x000fe200078e00ff */
[----:B------:R-:W-:Y:S01]  /*6640*/  SHF.R.U64 R147, R56, 0x10, R57 ;  /* 0x0000001038937819 */ /* 0x000fe20000001239 */
[C---:B------:R-:W-:Y:S01]  /*6650*/  FMUL.FTZ R59, R82.reuse, R151 ;  /* 0x00000097523b7220 */ /* 0x040fe20000410000 */
[----:B------:R-:W-:Y:S01]  /*6660*/  LOP3.LUT R56, R45, 0xffff0000, RZ, 0xc0, !PT ;  /* 0xffff00002d387812 */ /* 0x000fe200078ec0ff */
[-C--:B------:R-:W-:Y:S01]  /*6670*/  FMUL.FTZ R125, R82, R155.reuse ;  /* 0x0000009b527d7220 */ /* 0x080fe20000410000 */
[----:B------:R-:W-:Y:S01]  /*6680*/  LOP3.LUT R153, R153, 0xffff0000, RZ, 0xc0, !PT ;  /* 0xffff000099997812 */ /* 0x000fe200078ec0ff */
[----:B------:R-:W-:Y:S01]  /*6690*/  FMUL.FTZ R156, R83, R124 ;  /* 0x0000007c539c7220 */ /* 0x000fe20000410000 */
[----:B------:R-:W-:Y:S01]  /*66a0*/  PRMT R150, R150, 0x5410, R159 ;  /* 0x0000541096967816 */ /* 0x000fe2000000009f */
[----:B------:R-:W-:Y:S01]  /*66b0*/  IMAD.U32 R57, R47, 0x10000, RZ ;  /* 0x000100002f397824 */ /* 0x000fe200078e00ff */
[----:B------:R-:W-:Y:S01]  /*66c0*/  LOP3.LUT R149, R149, 0xffff0000, RZ, 0xc0, !PT ;  /* 0xffff000095957812 */ /* 0x000fe200078ec0ff */
[----:B------:R-:W-:Y:S01]  /*66d0*/  FMUL.FTZ R83, R83, R58 ;  /* 0x0000003a53537220 */ /* 0x000fe20000410000 */
[----:B------:R-:W-:Y:S01]  /*66e0*/  LOP3.LUT R54, R47, 0xffff0000, RZ, 0xc0, !PT ;  /* 0xffff00002f367812 */ /* 0x000fe200078ec0ff */
[----:B------:R-:W-:Y:S01]  /*66f0*/  FFMA.FTZ R146, R56, R155, R59 ;  /* 0x0000009b38927223 */ /* 0x000fe2000001003b */
[----:B------:R-:W-:Y:S01]  /*6700*/  PRMT R154, R154, 0x5410, R147 ;  /* 0x000054109a9a7816 */ /* 0x000fe20000000093 */
[----:B------:R-:W-:Y:S01]  /*6710*/  FFMA.FTZ R82, R56, R151, -R125 ;  /* 0x0000009738527223 */ /* 0x000fe2000001087d */
[----:B------:R-:W-:Y:S01]  /*6720*/  FMUL.FTZ R59, R55, R153 ;  /* 0x00000099373b7220 */ /* 0x000fe20000410000 */
[----:B------:R-:W-:-:S02]  /*6730*/  IMAD.U32 R53, R48, 0x10000, RZ ;  /* 0x0001000030357824 */ /* 0x000fc400078e00ff */
[C---:B------:R-:W-:Y:S01]  /*6740*/  FFMA.FTZ R156, R57.reuse, R58, -R156 ;  /* 0x0000003a399c7223 */ /* 0x040fe2000001089c */
[----:B------:R-:W-:Y:S02]  /*6750*/  IMAD.U32 R56, R150, 0x10000, RZ ;  /* 0x0001000096387824 */ /* 0x000fe400078e00ff */
[----:B------:R-:W-:Y:S01]  /*6760*/  FFMA.FTZ R124, R57, R124, R83 ;  /* 0x0000007c397c7223 */ /* 0x000fe20000010053 */
[-C--:B------:R-:W-:Y:S01]  /*6770*/  FMUL.FTZ R125, R55, R149.reuse ;  /* 0x00000095377d7220 */ /* 0x080fe20000410000 */
[----:B------:R-:W-:Y:S02]  /*6780*/  IMAD.U32 R57, R154, 0x10000, RZ ;  /* 0x000100009a397824 */ /* 0x000fe400078e00ff */
[----:B------:R-:W-:Y:S01]  /*6790*/  FFMA.FTZ R149, R54, R149, -R59 ;  /* 0x0000009536957223 */ /* 0x000fe2000001083b */
[----:B------:R-:W-:Y:S01]  /*67a0*/  IMAD.U32 R52, R44, 0x10000, RZ ;  /* 0x000100002c347824 */ /* 0x000fe200078e00ff */
[----:B------:R-:W-:Y:S01]  /*67b0*/  LOP3.LUT R48, R48, 0xffff0000, RZ, 0xc0, !PT ;  /* 0xffff000030307812 */ /* 0x000fe200078ec0ff */
[C---:B------:R-:W-:Y:S01]  /*67c0*/  FMUL.FTZ R58, R53.reuse, R56 ;  /* 0x00000038353a7220 */ /* 0x040fe20000410000 */
[----:B------:R-:W-:Y:S01]  /*67d0*/  LOP3.LUT R59, R154, 0xffff0000, RZ, 0xc0, !PT ;  /* 0xffff00009a3b7812 */ /* 0x000fe200078ec0ff */
[-C--:B------:R-:W-:Y:S01]  /*67e0*/  FMUL.FTZ R83, R53, R57.reuse ;  /* 0x0000003935537220 */ /* 0x080fe20000410000 */
[----:B------:R-:W-:Y:S01]  /*67f0*/  LOP3.LUT R55, R150, 0xffff0000, RZ, 0xc0, !PT ;  /* 0xffff000096377812 */ /* 0x000fe200078ec0ff */
[----:B------:R-:W-:Y:S01]  /*6800*/  FFMA.FTZ R58, R52, R57, R58 ;  /* 0x00000039343a7223 */ /* 0x000fe2000001003a */
[----:B------:R-:W-:Y:S01]  /*6810*/  PRMT R148, R148, 0x5410, R157 ;  /* 0x0000541094947816 */ /* 0x000fe2000000009d */
[C---:B------:R-:W-:Y:S01]  /*6820*/  IMAD.U32 R45, R46.reuse, 0x10000, RZ ;  /* 0x000100002e2d7824 */ /* 0x040fe200078e00ff */
[----:B------:R-:W-:Y:S01]  /*6830*/  LOP3.LUT R47, R46, 0xffff0000, RZ, 0xc0, !PT ;  /* 0xffff00002e2f7812 */ /* 0x000fe200078ec0ff */
[C---:B------:R-:W-:Y:S01]  /*6840*/  FMUL.FTZ R53, R48.reuse, R59 ;  /* 0x0000003b30357220 */ /* 0x040fe20000410000 */
[----:B------:R-:W-:Y:S01]  /*6850*/  FMUL.FTZ R57, R48, R55 ;  /* 0x0000003730397220 */ /* 0x000fe20000410000 */
[----:B------:R-:W-:Y:S01]  /*6860*/  LOP3.LUT R44, R44, 0xffff0000, RZ, 0xc0, !PT ;  /* 0xffff00002c2c7812 */ /* 0x000fe200078ec0ff */
[C---:B------:R-:W-:Y:S01]  /*6870*/  IMAD.U32 R46, R50.reuse, 0x10000, RZ ;  /* 0x00010000322e7824 */ /* 0x040fe200078e00ff */
[----:B------:R-:W-:Y:S01]  /*6880*/  LOP3.LUT R50, R50, 0xffff0000, RZ, 0xc0, !PT ;  /* 0xffff000032327812 */ /* 0x000fe200078ec0ff */
[----:B------:R-:W-:-:S02]  /*6890*/  IMAD.U32 R48, R148, 0x10000, RZ ;  /* 0x0001000094307824 */ /* 0x000fc400078e00ff */
[----:B------:R-:W-:Y:S01]  /*68a0*/  FFMA.FTZ R83, R52, R56, -R83 ;  /* 0x0000003834537223 */ /* 0x000fe20000010853 */
[----:B------:R-:W-:Y:S01]  /*68b0*/  LOP3.LUT R148, R148, 0xffff0000, RZ, 0xc0, !PT ;  /* 0xffff000094947812 */ /* 0x000fe200078ec0ff */
[C---:B------:R-:W-:Y:S01]  /*68c0*/  IMAD.U32 R52, R152.reuse, 0x10000, RZ ;  /* 0x0001000098347824 */ /* 0x040fe200078e00ff */
[----:B------:R-:W-:Y:S01]  /*68d0*/  LOP3.LUT R152, R152, 0xffff0000, RZ, 0xc0, !PT ;  /* 0xffff000098987812 */ /* 0x000fe200078ec0ff */
[----:B------:R-:W-:Y:S01]  /*68e0*/  FFMA.FTZ R125, R54, R153, R125 ;  /* 0x00000099367d7223 */ /* 0x000fe2000001007d */
        /* <DEDUP_REMOVED lines=13> */
[----:B------:R-:W-:Y:S02]  /*69c0*/  F2FP.BF16.F32.PACK_AB R50, R57, R58 ;  /* 0x0000003a3932723e */ /* 0x000fe400000010ff */
[----:B------:R-:W-:Y:S02]  /*69d0*/  F2FP.BF16.F32.PACK_AB R124, R125, R124 ;  /* 0x0000007c7d7c723e */ /* 0x000fe400000010ff */
[----:B------:R-:W-:Y:S02]  /*69e0*/  F2FP.BF16.F32.PACK_AB R53, R152, R53 ;  /* 0x000000359835723e */ /* 0x000fe400000010ff */
        /* <DEDUP_REMOVED lines=8> */
.L_x_7823:
[----:B------:R-:W-:Y:S05]  /*6a70*/  BSYNC B2 ;  /* 0x0000000000027941 */ /* 0x000fea0003800000 */
.L_x_7822:
        /* <DEDUP_REMOVED lines=11> */
.L_x_7821:
[----:B------:R-:W-:Y:S05]  /*6b30*/  BSYNC B1 ;  /* 0x0000000000017941 */ /* 0x000fea0003800000 */
.L_x_7820:
        /* <DEDUP_REMOVED lines=36> */
[--C-:B------:R-:W-:Y:S02]  /*6d80*/  SHF.R.U32.HI R76, RZ, 0x10, R67.reuse ;  /* 0x00000010ff4c7819 */ /* 0x100fe40000011643 */
[----:B------:R-:W-:Y:S01]  /*6d90*/  SHF.R.U64 R77, R66, 0x10, R67 ;  /* 0x00000010424d7819 */ /* 0x000fe20000001243 */
[----:B------:R-:W-:Y:S01]  /*6da0*/  IMAD.U32 R67, R145, 0x10000, RZ ;  /* 0x0001000091437824 */ /* 0x000fe200078e00ff */
[--C-:B------:R-:W-:Y:S01]  /*6db0*/  SHF.R.U64 R81, R62, 0x10, R63.reuse ;  /* 0x000000103e517819 */ /* 0x100fe2000000123f */
[----:B------:R-:W-:Y:S01]  /*6dc0*/  IMAD.U32 R66, R141, 0x10000, RZ ;  /* 0x000100008d427824 */ /* 0x000fe200078e00ff */
[----:B------:R-:W-:Y:S01]  /*6dd0*/  SHF.R.U32.HI R80, RZ, 0x10, R63 ;  /* 0x00000010ff507819 */ /* 0x000fe2000001163f */
[----:B--2---:R-:W-:Y:S01]  /*6de0*/  IMAD.U32 R63, R49, 0x10000, RZ ;  /* 0x00010000313f7824 */ /* 0x004fe200078e00ff */
[----:B------:R-:W-:Y:S01]  /*6df0*/  SHF.R.U64 R79, R64, 0x10, R65 ;  /* 0x00000010404f7819 */ /* 0x000fe20000001241 */
[----:B------:R-:W-:Y:S01]  /*6e00*/  IMAD.U32 R65, R51, 0x10000, RZ ;  /* 0x0001000033417824 */ /* 0x000fe200078e00ff */
[----:B------:R-:W-:-:S02]  /*6e10*/  LOP3.LUT R64, R49, 0xffff0000, RZ, 0xc0, !PT ;  /* 0xffff000031407812 */ /* 0x000fc400078ec0ff */
[----:B------:R-:W-:Y:S02]  /*6e20*/  LOP3.LUT R145, R145, 0xffff0000, RZ, 0xc0, !PT ;  /* 0xffff000091917812 */ /* 0x000fe400078ec0ff */
[----:B------:R-:W-:Y:S02]  /*6e30*/  PRMT R143, R143, 0x5410, R76 ;  /* 0x000054108f8f7816 */ /* 0x000fe4000000004c */
[----:B------:R-:W-:Y:S01]  /*6e40*/  SHF.R.U64 R83, R60, 0x10, R61 ;  /* 0x000000103c537819 */ /* 0x000fe2000000123d */
[----:B------:R-:W-:Y:S01]  /*6e50*/  IMAD.U32 R61, R48, 0x10000, RZ ;  /* 0x00010000303d7824 */ /* 0x000fe200078e00ff */
[----:B------:R-:W-:Y:S01]  /*6e60*/  PRMT R144, R144, 0x5410, R79 ;  /* 0x0000541090907816 */ /* 0x000fe2000000004f */
[CC--:B------:R-:W-:Y:S01]  /*6e70*/  FMUL.FTZ R79, R63.reuse, R66.reuse ;  /* 0x000000423f4f7220 */ /* 0x0c0fe20000410000 */
[----:B------:R-:W-:Y:S01]  /*6e80*/  PRMT R142, R142, 0x5410, R77 ;  /* 0x000054108e8e7816 */ /* 0x000fe2000000004d */
[----:B------:R-:W-:Y:S01]  /*6e90*/  FMUL.FTZ R77, R63, R67 ;  /* 0x000000433f4d7220 */ /* 0x000fe20000410000 */
[----:B------:R-:W-:Y:S01]  /*6ea0*/  LOP3.LUT R60, R45, 0xffff0000, RZ, 0xc0, !PT ;  /* 0xffff00002d3c7812 */ /* 0x000fe200078ec0ff */
[----:B------:R-:W-:Y:S01]  /*6eb0*/  IMAD.U32 R63, R143, 0x10000, RZ ;  /* 0x000100008f3f7824 */ /* 0x000fe200078e00ff */
[----:B------:R-:W-:Y:S01]  /*6ec0*/  PRMT R138, R138, 0x5410, R81 ;  /* 0x000054108a8a7816 */ /* 0x000fe20000000051 */
[----:B------:R-:W-:Y:S01]  /*6ed0*/  FMUL.FTZ R81, R64, R145 ;  /* 0x0000009140517220 */ /* 0x000fe20000410000 */
[----:B------:R-:W-:Y:S01]  /*6ee0*/  PRMT R139, R139, 0x5410, R80 ;  /* 0x000054108b8b7816 */ /* 0x000fe20000000050 */
[C---:B------:R-:W-:Y:S01]  /*6ef0*/  FFMA.FTZ R77, R58.reuse, R66, -R77 ;  /* 0x000000423a4d7223 */ /* 0x040fe2000001084d */
[----:B------:R-:W-:Y:S01]  /*6f00*/  LOP3.LUT R141, R141, 0xffff0000, RZ, 0xc0, !PT ;  /* 0xffff00008d8d7812 */ /* 0x000fe200078ec0ff */
[----:B------:R-:W-:Y:S01]  /*6f10*/  FFMA.FTZ R79, R58, R67, R79 ;  /* 0x000000433a4f7223 */ /* 0x000fe2000001004f */
[----:B------:R-:W-:Y:S01]  /*6f20*/  LOP3.LUT R62, R48, 0xffff0000, RZ, 0xc0, !PT ;  /* 0xffff0000303e7812 */ /* 0x000fe200078ec0ff */
[----:B------:R-:W-:Y:S01]  /*6f30*/  IMAD.U32 R58, R139, 0x10000, RZ ;  /* 0x000100008b3a7824 */ /* 0x000fe200078e00ff */
[----:B------:R-:W-:Y:S01]  /*6f40*/  PRMT R140, R140, 0x5410, R83 ;  /* 0x000054108c8c7816 */ /* 0x000fe20000000053 */
[----:B------:R-:W-:Y:S01]  /*6f50*/  FFMA.FTZ R66, R60, R141, -R81 ;  /* 0x0000008d3c427223 */ /* 0x000fe20000010851 */
[----:B------:R-:W-:-:S02]  /*6f60*/  IMAD.U32 R48, R47, 0x10000, RZ ;  /* 0x000100002f307824 */ /* 0x000fc400078e00ff */
[C---:B------:R-:W-:Y:S01]  /*6f70*/  FMUL.FTZ R81, R65.reuse, R63 ;  /* 0x0000003f41517220 */ /* 0x040fe20000410000 */
[----:B------:R-:W-:Y:S01]  /*6f80*/  FMUL.FTZ R67, R64, R141 ;  /* 0x0000008d40437220 */ /* 0x000fe20000410000 */
[-C--:B------:R-:W-:Y:S01]  /*6f90*/  FMUL.FTZ R78, R65, R58.reuse ;  /* 0x0000003a414e7220 */ /* 0x080fe20000410000 */
[----:B------:R-:W-:Y:S01]  /*6fa0*/  LOP3.LUT R51, R51, 0xffff0000, RZ, 0xc0, !PT ;  /* 0xffff000033337812 */ /* 0x000fe200078ec0ff */
[----:B------:R-:W-:Y:S01]  /*6fb0*/  FFMA.FTZ R81, R48, R58, -R81 ;  /* 0x0000003a30517223 */ /* 0x000fe20000010851 */
[----:B------:R-:W-:Y:S01]  /*6fc0*/  LOP3.LUT R64, R143, 0xffff0000, RZ, 0xc0, !PT ;  /* 0xffff00008f407812 */ /* 0x000fe200078ec0ff */
[----:B------:R-:W-:Y:S01]  /*6fd0*/  FFMA.FTZ R76, R60, R145, R67 ;  /* 0x000000913c4c7223 */ /* 0x000fe20000010043 */
[----:B------:R-:W-:Y:S01]  /*6fe0*/  LOP3.LUT R58, R139, 0xffff0000, RZ, 0xc0, !PT ;  /* 0xffff00008b3a7812 */ /* 0x000fe200078ec0ff */
[----:B------:R-:W-:Y:S01]  /*6ff0*/  FFMA.FTZ R78, R48, R63, R78 ;  /* 0x0000003f304e7223 */ /* 0x000fe2000001004e */
[----:B------:R-:W-:Y:S01]  /*7000*/  IMAD.U32 R60, R144, 0x10000, RZ ;  /* 0x00010000903c7824 */ /* 0x000fe200078e00ff */
[----:B------:R-:W-:Y:S01]  /*7010*/  LOP3.LUT R49, R47, 0xffff0000, RZ, 0xc0, !PT ;  /* 0xffff00002f317812 */ /* 0x000fe200078ec0ff */
[----:B------:R-:W-:-:S02]  /*7020*/  IMAD.U32 R48, R140, 0x10000, RZ ;  /* 0x000100008c307824 */ /* 0x000fc400078e00ff */
[C---:B------:R-:W-:Y:S01]  /*7030*/  FMUL.FTZ R80, R51.reuse, R64 ;  /* 0x0000004033507220 */ /* 0x040fe20000410000 */
[----:B------:R-:W-:Y:S01]  /*7040*/  FMUL.FTZ R82, R51, R58 ;  /* 0x0000003a33527220 */ /* 0x000fe20000410000 */
[C---:B------:R-:W-:Y:S01]  /*7050*/  FMUL.FTZ R51, R61.reuse, R60 ;  /* 0x0000003c3d337220 */ /* 0x040fe20000410000 */
[----:B------:R-:W-:Y:S01]  /*7060*/  FMUL.FTZ R61, R61, R48 ;  /* 0x000000303d3d7220 */ /* 0x000fe20000410000 */
[----:B------:R-:W-:Y:S01]  /*7070*/  LOP3.LUT R144, R144, 0xffff0000, RZ, 0xc0, !PT ;  /* 0xffff000090907812 */ /* 0x000fe200078ec0ff */
[C---:B------:R-:W-:Y:S01]  /*7080*/  FFMA.FTZ R80, R49.reuse, R58, -R80 ;  /* 0x0000003a31507223 */ /* 0x040fe20000010850 */
[----:B------:R-:W-:Y:S01]  /*7090*/  FFMA.FTZ R58, R56, R48, -R51 ;  /* 0x00000030383a7223 */ /* 0x000fe20000010833 */
[----:B------:R-:W-:Y:S02]  /*70a0*/  IMAD.U32 R47, R50, 0x10000, RZ ;  /* 0x00010000322f7824 */ /* 0x000fe400078e00ff */
        /* <DEDUP_REMOVED lines=33> */
.L_x_7827:
[----:B------:R-:W-:Y:S05]  /*72c0*/  BSYNC B2 ;  /* 0x0000000000027941 */ /* 0x000fea0003800000 */
.L_x_7826:
        /* <DEDUP_REMOVED lines=11> */
.L_x_7825:
[----:B------:R-:W-:Y:S05]  /*7380*/  BSYNC B1 ;  /* 0x0000000000017941 */ /* 0x000fea0003800000 */
.L_x_7824:
        /* <DEDUP_REMOVED lines=42> */
[----:B------:R-:W-:Y:S02]  /*7630*/  SHF.R.U32.HI R71, RZ, 0x10, R71 ;  /* 0x00000010ff477819 */ /* 0x000fe40000011647 */
[----:B------:R-:W-:Y:S02]  /*7640*/  SHF.R.U64 R66, R74, 0x10, R75 ;  /* 0x000000104a427819 */ /* 0x000fe4000000124b */
[----:B------:R-:W-:Y:S01]  /*7650*/  PRMT R134, R134, 0x5410, R69 ;  /* 0x0000541086867816 */ /* 0x000fe20000000045 */
[----:B------:R-:W-:Y:S01]  /*7660*/  IMAD.U32 R69, R128, 0x10000, RZ ;  /* 0x0001000080457824 */ /* 0x000fe200078e00ff */
[----:B------:R-:W-:Y:S02]  /*7670*/  SHF.R.U32.HI R75, RZ, 0x10, R75 ;  /* 0x00000010ff4b7819 */ /* 0x000fe4000001164b */
[----:B------:R-:W-:Y:S01]  /*7680*/  PRMT R136, R136, 0x5410, R71 ;  /* 0x0000541088887816 */ /* 0x000fe20000000047 */
[----:B------:R-:W-:Y:S01]  /*7690*/  FMUL.FTZ R71, R62, R69 ;  /* 0x000000453e477220 */ /* 0x000fe20000410000 */
[----:B------:R-:W-:Y:S01]  /*76a0*/  PRMT R130, R130, 0x5410, R67 ;  /* 0x0000541082827816 */ /* 0x000fe20000000043 */
[----:B------:R-:W-:Y:S01]  /*76b0*/  IMAD.U32 R67, R134, 0x10000, RZ ;  /* 0x0001000086437824 */ /* 0x000fe200078e00ff */
[----:B------:R-:W-:-:S02]  /*76c0*/  PRMT R132, R132, 0x5410, R75 ;  /* 0x0000541084847816 */ /* 0x000fc4000000004b */
[----:B------:R-:W-:Y:S01]  /*76d0*/  PRMT R133, R133, 0x5410, R66 ;  /* 0x0000541085857816 */ /* 0x000fe20000000042 */
        /* <DEDUP_REMOVED lines=14> */
[----:B------:R-:W-:Y:S01]  /*77c0*/  PRMT R135, R135, 0x5410, R76 ;  /* 0x0000541087877816 */ /* 0x000fe2000000004c */
[-C--:B------:R-:W-:Y:S01]  /*77d0*/  FMUL.FTZ R64, R64, R67.reuse ;  /* 0x0000004340407220 */ /* 0x080fe20000410000 */
[----:B------:R-:W-:Y:S01]  /*77e0*/  LOP3.LUT R132, R132, 0xffff0000, RZ, 0xc0, !PT ;  /* 0xffff000084847812 */ /* 0x000fe200078ec0ff */
[-C--:B------:R-:W-:Y:S01]  /*77f0*/  FMUL.FTZ R58, R63, R134.reuse ;  /* 0x000000863f3a7220 */ /* 0x080fe20000410000 */
[----:B------:R-:W-:Y:S01]  /*7800*/  LOP3.LUT R136, R136, 0xffff0000, RZ, 0xc0, !PT ;  /* 0xffff000088887812 */ /* 0x000fe200078ec0ff */
[----:B------:R-:W-:Y:S01]  /*7810*/  FFMA.FTZ R63, R59, R134, -R62 ;  /* 0x000000863b3f7223 */ /* 0x000fe2000001083e */
[----:B------:R-:W-:Y:S01]  /*7820*/  LOP3.LUT R49, R47, 0xffff0000, RZ, 0xc0, !PT ;  /* 0xffff00002f317812 */ /* 0x000fe200078ec0ff */
[C---:B------:R-:W-:Y:S01]  /*7830*/  FFMA.FTZ R69, R48.reuse, R67, -R69 ;  /* 0x0000004330457223 */ /* 0x040fe20000010845 */
[----:B------:R-:W-:Y:S01]  /*7840*/  FFMA.FTZ R64, R48, R71, R64 ;  /* 0x0000004730407223 */ /* 0x000fe20000010040 */
        /* <DEDUP_REMOVED lines=9> */
[-C--:B------:R-:W-:Y:S01]  /*78e0*/  FMUL.FTZ R62, R60, R58.reuse ;  /* 0x0000003a3c3e7220 */ /* 0x080fe20000410000 */
[----:B------:R-:W-:Y:S01]  /*78f0*/  LOP3.LUT R130, R130, 0xffff0000, RZ, 0xc0, !PT ;  /* 0xffff000082827812 */ /* 0x000fe200078ec0ff */
[C---:B------:R-:W-:Y:S02]  /*7900*/  IMAD.U32 R51, R50.reuse, 0x10000, RZ ;  /* 0x0001000032337824 */ /* 0x040fe400078e00ff */
[C---:B------:R-:W-:Y:S01]  /*7910*/  FFMA.FTZ R59, R45.reuse, R58, R59 ;  /* 0x0000003a2d3b7223 */ /* 0x040fe2000001003b */
        /* <DEDUP_REMOVED lines=9> */
[C---:B------:R-:W-:Y:S01]  /*79b0*/  IMAD.U32 R47, R46.reuse, 0x10000, RZ ;  /* 0x000100002e2f7824 */ /* 0x040fe200078e00ff */
[----:B------:R-:W-:Y:S01]  /*79c0*/  LOP3.LUT R137, R137, 0xffff0000, RZ, 0xc0, !PT ;  /* 0xffff000089897812 */ /* 0x000fe200078ec0ff */
[----:B------:R-:W-:Y:S01]  /*79d0*/  FMUL.FTZ R60, R51, R58 ;  /* 0x0000003a333c7220 */ /* 0x000fe20000410000 */
[----:B------:R-:W-:Y:S01]  /*79e0*/  LOP3.LUT R46, R46, 0xffff0000, RZ, 0xc0, !PT ;  /* 0xffff00002e2e7812 */ /* 0x000fe200078ec0ff */
[----:B------:R-:W-:Y:S01]  /*79f0*/  FMUL.FTZ R45, R50, R133 ;  /* 0x00000085322d7220 */ /* 0x000fe20000410000 */
[-C--:B------:R-:W-:Y:S01]  /*7a00*/  FMUL.FTZ R61, R61, R135.reuse ;  /* 0x000000873d3d7220 */ /* 0x080fe20000410000 */
[----:B------:R-:W-:Y:S01]  /*7a10*/  FFMA.FTZ R49, R44, R135, -R49 ;  /* 0x000000872c317223 */ /* 0x000fe20000010831 */
        /* <DEDUP_REMOVED lines=19> */
.L_x_7829:
[----:B------:R-:W-:Y:S05]  /*7b50*/  BSYNC B1 ;  /* 0x0000000000017941 */ /* 0x000fea0003800000 */
.L_x_7828:
        /* <DEDUP_REMOVED lines=10> */
.L_x_7767:
[----:B------:R-:W-:-:S13]  /*7c00*/  ISETP.NE.AND P0, PT, R197, 0x3, PT ;  /* 0x00000003c500780c */ /* 0x000fda0003f05270 */
[----:B------:R-:W-:Y:S05]  /*7c10*/  @!P0 BRA `(.L_x_7830) ;  /* 0x0000000000048947 */ /* 0x000fea0003800000 */
[----:B------:R-:W-:Y:S01]  /*7c20*/  BPT.TRAP 0x1 ;  /* 0x000000040000795c */ /* 0x000fe20000300000 */
.L_x_7830:
        /* <DEDUP_REMOVED lines=9> */
.L_x_8088:
[----:B------:R-:W-:Y:S05]  /*7cc0*/  BSYNC B1 ;  /* 0x0000000000017941 */ /* 0x000fea0003800000 */
.L_x_7831:
        /* <DEDUP_REMOVED lines=20> */
.L_x_7834:
[----:B------:R-:W-:Y:S05]  /*7e10*/  BSYNC B1 ;  /* 0x0000000000017941 */ /* 0x000fea0003800000 */
.L_x_7833:
        /* <DEDUP_REMOVED lines=19> */
.L_x_7836:
[----:B------:R-:W-:Y:S05]  /*7f50*/  BSYNC B1 ;  /* 0x0000000000017941 */ /* 0x000fea0003800000 */
.L_x_7835:
        /* <DEDUP_REMOVED lines=19> */
.L_x_7838:
[----:B------:R-:W-:Y:S05]  /*8090*/  BSYNC B1 ;  /* 0x0000000000017941 */ /* 0x000fea0003800000 */
.L_x_7837:
        /* <DEDUP_REMOVED lines=21> */
.L_x_7804:
[----:B------:R-:W-:Y:S05]  /*81f0*/  BSYNC B0 ;  /* 0x0000000000007941 */ /* 0x000fea0003800000 */
.L_x_7766:
        /* <DEDUP_REMOVED lines=17> */
.L_x_7840:
[----:B------:R-:W-:Y:S05]  /*8310*/  BSYNC B0 ;  /* 0x0000000000007941 */ /* 0x000fea0003800000 */
.L_x_7839:
[----:B------:R-:W2:Y:S01]  /*8320*/  SYNCS.PHASECHK.TRANS64.TRYWAIT P0, [R105+URZ+0x288b0], R122 ;  /* 0x0288b07a690075a7 */ /* 0x000ea2000800017f */
[----:B------:R-:W-:Y:S01]  /*8330*/  ULDC UR42, c[0x0][0x2e4] ;  /* 0x0000b900002a7ab9 */ /* 0x000fe20000000800 */
[----:B------:R-:W-:Y:S01]  /*8340*/  ULDC.64 UR36, c[0x0][0x318] ;  /* 0x0000c60000247ab9 */ /* 0x000fe20000000a00 */
[----:B------:R-:W-:Y:S01]  /*8350*/  ULDC.64 UR38, c[0x0][0x308] ;  /* 0x0000c20000267ab9 */ /* 0x000fe20000000a00 */
[----:B------:R-:W-:Y:S04]  /*8360*/  BSSY B0, `(.L_x_7841) ;  /* 0x0000002000007945 */ /* 0x000fe80003800000 */
[----:B--2---:R-:W-:Y:S05]  /*8370*/  @!P0 BRA `(.L_x_7842) ;  /* 0x0000015c00988947 */ /* 0x004fea0003800000 */
.L_x_8089:
[----:B------:R-:W-:Y:S05]  /*8380*/  BSYNC B0 ;  /* 0x0000000000007941 */ /* 0x000fea0003800000 */
.L_x_7841:
        /* <DEDUP_REMOVED lines=18> */
.L_x_7844:
[----:B------:R-:W-:Y:S05]  /*84b0*/  BSYNC B0 ;  /* 0x0000000000007941 */ /* 0x000fea0003800000 */
.L_x_7843:
        /* <DEDUP_REMOVED lines=19> */
.L_x_7846:
[----:B------:R-:W-:Y:S05]  /*85f0*/  BSYNC B0 ;  /* 0x0000000000007941 */ /* 0x000fea0003800000 */
.L_x_7845:
        /* <DEDUP_REMOVED lines=19> */
.L_x_7848:
[----:B------:R-:W-:Y:S05]  /*8730*/  BSYNC B0 ;  /* 0x0000000000007941 */ /* 0x000fea0003800000 */
.L_x_7847:
        /* <DEDUP_REMOVED lines=19> */
.L_x_7850:
[----:B------:R-:W-:Y:S05]  /*8870*/  BSYNC B0 ;  /* 0x0000000000007941 */ /* 0x000fea0003800000 */
.L_x_7849:
        /* <DEDUP_REMOVED lines=22> */
.L_x_7761:
[----:B------:R-:W-:Y:S01]  /*89e0*/  ISETP.GE.AND P2, PT, R123, 0x1, PT ;  /* 0x000000017b00780c */ /* 0x000fe20003f46270 */
[----:B------:R-:W-:Y:S01]  /*89f0*/  IMAD.MOV.U32 R3, RZ, RZ, RZ ;  /* 0x000000ffff037224 */ /* 0x000fe200078e00ff */
[----:B------:R-:W-:Y:S02]  /*8a00*/  PLOP3.LUT P1, PT, PT, PT, PT, 0x80, 0x0 ;  /* 0x000000000000781c */ /* 0x000fe40003f2f070 */
[----:B------:R-:W-:Y:S01]  /*8a10*/  CS2R R20, SRZ ;  /* 0x0000000000147805 */ /* 0x000fe2000001ff00 */
[----:B------:R-:W-:Y:S01]  /*8a20*/  IMAD.MOV.U32 R151, RZ, RZ, RZ ;  /* 0x000000ffff977224 */ /* 0x000fe200078e00ff */
        /* <DEDUP_REMOVED lines=29> */
[----:B------:R-:W-:Y:S02]  /*8c00*/  IMAD.MOV.U32 R59, RZ, RZ, RZ ;  /* 0x000000ffff3b7224 */ /* 0x000fe400078e00ff */
[----:B------:R-:W-:Y:S02]  /*8c10*/  IMAD.MOV.U32 R10, RZ, RZ, RZ ;  /* 0x000000ffff0a7224 */ /* 0x000fe400078e00ff */
[----:B------:R-:W-:Y:S01]  /*8c20*/  IMAD.MOV.U32 R90, RZ, RZ, RZ ;  /* 0x000000ffff5a7224 */ /* 0x000fe200078e00ff */
[----:B------:R-:W-:Y:S06]  /*8c30*/  @P0 BRA `(.L_x_7852) ;  /* 0x00000000000c0947 */ /* 0x000fec0003800000 */
[----:B------:R-:W1:Y:S01]  /*8c40*/  FENCE.VIEW.ASYNC.G ;  /* 0x00000000000073c6 */ /* 0x000e620000000100 */
[----:B------:R-:W-:Y:S05]  /*8c50*/  WARPSYNC.ALL ;  /* 0x0000000000007948 */ /* 0x000fea0003800000 */
[----:B-1----:R-:W-:Y:S06]  /*8c60*/  BAR.ARV 0xc, 0x120 ;  /* 0x0304800000007b1d */ /* 0x002fec0000002000 */
.L_x_7852:
[----:B------:R-:W-:Y:S02]  /*8c70*/  IMAD.MOV.U32 R58, RZ, RZ, RZ ;  /* 0x000000ffff3a7224 */ /* 0x000fe400078e00ff */
[----:B------:R-:W-:Y:S01]  /*8c80*/  IMAD.MOV.U32 R11, RZ, RZ, RZ ;  /* 0x000000ffff0b7224 */ /* 0x000fe200078e00ff */
[----:B------:R-:W-:Y:S06]  /*8c90*/  @!P2 BRA `(.L_x_7853) ;  /* 0x000000d80020a947 */ /* 0x000fec0003800000 */
[----:B------:R-:W-:-:S03]  /*8ca0*/  UMOV UR4, 0xffffffff ;  /* 0xffffffff00047882 */ /* 0x000fc60000000000 */
[----:B------:R-:W-:Y:S05]  /*8cb0*/  BRA.DIV UR4, `(.L_x_7854) ;  /* 0x00000156045c7947 */ /* 0x000fea000b800000 */
[----:B------:R1:W2:Y:S02]  /*8cc0*/  SHFL.IDX PT, R192, R231, RZ, 0x1f ;  /* 0x00001fffe7c07589 */ /* 0x0002a400000e0000 */
.L_x_8092:
[----:B--2---:R-:W-:Y:S02]  /*8cd0*/  LEA.HI R0, R192, R192, RZ, 0x1 ;  /* 0x000000c0c0007211 */ /* 0x004fe400078f08ff */
[----:B------:R-:W-:Y:S02]  /*8ce0*/  LOP3.LUT P0, RZ, R226, 0x3ff, RZ, 0xc0, !PT ;  /* 0x000003ffe2ff7812 */ /* 0x000fe4000780c0ff */
[----:B------:R-:W-:Y:S02]  /*8cf0*/  LOP3.LUT R3, R0, 0x1e, RZ, 0xc0, !PT ;  /* 0x0000001e00037812 */ /* 0x000fe400078ec0ff */
[----:B------:R-:W-:-:S03]  /*8d00*/  P2R R24, PR, RZ, 0x1 ;  /* 0x00000001ff187803 */ /* 0x000fc60000000000 */
[----:B------:R-:W-:-:S04]  /*8d10*/  IMAD.IADD R3, R192, 0x1, -R3 ;  /* 0x00000001c0037824 */ /* 0x000fc800078e0a03 */
[----:B------:R-:W-:-:S05]  /*8d20*/  IMAD R3, R3, 0x2000, R226 ;  /* 0x0000200003037824 */ /* 0x000fca00078e02e2 */
[----:B------:R-:W-:-:S04]  /*8d30*/  SHF.R.U32.HI R3, RZ, 0x4, R3 ;  /* 0x00000004ff037819 */ /* 0x000fc80000011603 */
[----:B------:R-:W-:Y:S01]  /*8d40*/  LOP3.LUT R52, R3, 0x3fff, RZ, 0xc0, !PT ;  /* 0x00003fff03347812 */ /* 0x000fe200078ec0ff */
[----:B------:R-:W-:Y:S06]  /*8d50*/  @!P0 BRA `(.L_x_7855) ;  /* 0x0000000000408947 */ /* 0x000fec0003800000 */
[----:B------:R-:W-:Y:S01]  /*8d60*/  MOV R0, 0x0 ;  /* 0x0000000000007802 */ /* 0x000fe20000000f00 */
[----:B------:R-:W-:Y:S01]  /*8d70*/  ULDC.64 UR4, c[0x4][0x1b8] ;  /* 0x01006e0000047ab9 */ /* 0x000fe20000000a00 */
[----:B------:R-:W-:Y:S01]  /*8d80*/  ULDC.64 UR6, c[0x4][0x1c0] ;  /* 0x0100700000067ab9 */ /* 0x000fe20000000a00 */
[----:B------:R-:W-:Y:S01]  /*8d90*/  IMAD.U32 R4, RZ, RZ, UR4 ;  /* 0x00000004ff047e24 */ /* 0x000fe2000f8e00ff */
[----:B------:R2:W3:Y:S01]  /*8da0*/  LDC.64 R14, c[0x4][R0] ;  /* 0x01000000000e7b82 */ /* 0x0004e20000000a00 */
        /* <DEDUP_REMOVED lines=8> */
[----:B--2---:R-:W-:-:S07]  /*8e30*/  IMAD.MOV.U32 R13, RZ, RZ, RZ ;  /* 0x000000ffff0d7224 */ /* 0x004fce00078e00ff */
[----:B------:R-:W-:-:S07]  /*8e40*/  LEPC R20, `(.L_x_7855) ;  /* 0x000000001014794e */ /* 0x000fce0000000000 */
[----:B01-3-5:R-:W-:Y:S05]  /*8e50*/  CALL.ABS.NOINC R14 ;  /* 0x000000000e007343 */ /* 0x02bfea0003c00000 */
.L_x_7855:
[----:B------:R-:W-:Y:S02]  /*8e60*/  ULDC UR4, c[0x0][0x3d4] ;  /* 0x0000f50000047ab9 */ /* 0x000fe40000000800 */
[----:B------:R-:W-:-:S13]  /*8e70*/  ISETP.LT.AND P0, PT, RZ, UR4, PT ;  /* 0x00000004ff007c0c */ /* 0x000fda000bf01270 */
[----:B------:R-:W-:Y:S05]  /*8e80*/  @P0 BRA `(.L_x_7856) ;  /* 0x00000000003c0947 */ /* 0x000fea0003800000 */
[----:B------:R-:W-:-:S04]  /*8e90*/  LEA.HI R0, R223, R223, RZ, 0x1 ;  /* 0x000000dfdf007211 */ /* 0x000fc800078f08ff */
[----:B------:R-:W-:-:S05]  /*8ea0*/  LOP3.LUT R0, R0, 0xfffffffe, RZ, 0xc0, !PT ;  /* 0xfffffffe00007812 */ /* 0x000fca00078ec0ff */
[----:B------:R-:W-:-:S05]  /*8eb0*/  IMAD.IADD R0, R223, 0x1, -R0 ;  /* 0x00000001df007824 */ /* 0x000fca00078e0a00 */
[----:B------:R-:W-:-:S04]  /*8ec0*/  SHF.L.U32 R3, R0, 0x1f, RZ ;  /* 0x0000001f00037819 */ /* 0x000fc800000006ff */
[----:B------:R2:W3:Y:S03]  /*8ed0*/  SYNCS.PHASECHK.TRANS64.TRYWAIT P0, [R2+URZ+0x28800], R3 ;  /* 0x02880003020075a7 */ /* 0x0004e6000800017f */
[----:B---3--:R-:W-:Y:S05]  /*8ee0*/  @!P0 NANOSLEEP.SYNCS 0x989680 ;  /* 0x009896800000895d */ /* 0x008fea0003900000 */
[----:B------:R-:W3:Y:S01]  /*8ef0*/  @!P0 SYNCS.PHASECHK.TRANS64 P0, [R2+URZ+0x28800], R3 ;  /* 0x02880003020085a7 */ /* 0x000ee2000800007f */
[----:B------:R-:W-:Y:S04]  /*8f00*/  BSSY B0, `(.L_x_7857) ;  /* 0x0000006000007945 */ /* 0x000fe80003800000 */
[----:B---3--:R-:W-:Y:S05]  /*8f10*/  @P0 BRA `(.L_x_7858) ;  /* 0x0000000000100947 */ /* 0x008fea0003800000 */
.L_x_7859:
[----:B---3--:R3:W4:Y:S02]  /*8f20*/  SYNCS.PHASECHK.TRANS64.TRYWAIT P0, [R2+URZ+0x28800], R3 ;  /* 0x02880003020075a7 */ /* 0x008724000800017f */
[----:B----4-:R-:W-:Y:S05]  /*8f30*/  @!P0 NANOSLEEP.SYNCS 0x989680 ;  /* 0x009896800000895d */ /* 0x010fea0003900000 */
[----:B------:R-:W4:Y:S02]  /*8f40*/  @!P0 SYNCS.PHASECHK.TRANS64 P0, [R2+URZ+0x28800], R3 ;  /* 0x02880003020085a7 */ /* 0x000f24000800007f */
[----:B----4-:R-:W-:Y:S05]  /*8f50*/  @!P0 BRA `(.L_x_7859) ;  /* 0xfffffffc00f08947 */ /* 0x010fea000383ffff */
.L_x_7858:
[----:B------:R-:W-:Y:S05]  /*8f60*/  BSYNC B0 ;  /* 0x0000000000007941 */ /* 0x000fea0003800000 */
.L_x_7857:
[----:B------:R-:W-:Y:S05]  /*8f70*/  BRA `(.L_x_7860) ;  /* 0x0000005400787947 */ /* 0x000fea0003800000 */
.L_x_7856:
[----:B------:R-:W2:Y:S01]  /*8f80*/  LDC.64 R12, c[0x0][0x3d8] ;  /* 0x0000f600ff0c7b82 */ /* 0x000ea20000000a00 */
[----:B-----5:R-:W-:Y:S01]  /*8f90*/  SHF.R.S32.HI R3, RZ, 0x1f, R117 ;  /* 0x0000001fff037819 */ /* 0x020fe20000011475 */
[----:B------:R-:W-:Y:S01]  /*8fa0*/  IMAD.MOV.U32 R6, RZ, RZ, R16 ;  /* 0x000000ffff067224 */ /* 0x000fe200078e0010 */
[----:B------:R-:W-:Y:S01]  /*8fb0*/  ISETP.NE.AND P4, PT, R24, RZ, PT ;  /* 0x000000ff1800720c */ /* 0x000fe20003f85270 */
[----:B------:R-:W-:Y:S01]  /*8fc0*/  IMAD.MOV.U32 R7, RZ, RZ, R17 ;  /* 0x000000ffff077224 */ /* 0x000fe200078e0011 */
[--C-:B------:R-:W-:Y:S01]  /*8fd0*/  SHF.R.S32.HI R5, RZ, 0x1f, R22.reuse ;  /* 0x0000001fff057819 */ /* 0x100fe20000011416 */
[----:B------:R-:W-:Y:S02]  /*8fe0*/  IMAD.MOV.U32 R4, RZ, RZ, R22 ;  /* 0x000000ffff047224 */ /* 0x000fe400078e0016 */
[----:B------:R-:W3:Y:S01]  /*8ff0*/  LDC.64 R14, c[0x0][0x3e8] ;  /* 0x0000fa00ff0e7b82 */ /* 0x000ee20000000a00 */
[-C--:B--2---:R-:W-:Y:S01]  /*9000*/  IMAD R0, R3, R12.reuse, RZ ;  /* 0x0000000c03007224 */ /* 0x084fe200078e02ff */
[----:B------:R-:W-:Y:S01]  /*9010*/  SHF.L.U64.HI R30, R12, 0x5, R13 ;  /* 0x000000050c1e7819 */ /* 0x000fe2000001020d */
[----:B------:R-:W-:-:S04]  /*9020*/  IMAD.WIDE.U32 R8, R18, R12, R6 ;  /* 0x0000000c12087225 */ /* 0x000fc800078e0006 */
[----:B------:R-:W-:Y:S02]  /*9030*/  IMAD R21, R19, R12, RZ ;  /* 0x0000000c13157224 */ /* 0x000fe400078e02ff */
[-C--:B---3--:R-:W-:Y:S01]  /*9040*/  IMAD R20, R3, R14.reuse, RZ ;  /* 0x0000000e03147224 */ /* 0x088fe200078e02ff */
        /* <DEDUP_REMOVED lines=39> */
[----:B01-3--:R-:W-:Y:S05]  /*92c0*/  CALL.ABS.NOINC R14 ;  /* 0x000000000e007343 */ /* 0x00bfea0003c00000 */
.L_x_7861:
[----:B------:R-:W2:Y:S01]  /*92d0*/  LDC.64 R12, c[0x0][0x3d8] ;  /* 0x0000f600ff0c7b82 */ /* 0x000ea20000000a00 */
[----:B------:R-:W-:Y:S01]  /*92e0*/  SHF.R.S32.HI R3, RZ, 0x1f, R193 ;  /* 0x0000001fff037819 */ /* 0x000fe200000114c1 */
[----:B------:R-:W-:Y:S01]  /*92f0*/  ULDC.U8 UR4, c[0x0][0x3f0] ;  /* 0x0000fc0000047ab9 */ /* 0x000fe20000000000 */
[----:B------:R-:W-:Y:S01]  /*9300*/  BSSY B0, `(.L_x_7862) ;  /* 0x000051d000007945 */ /* 0x000fe20003800000 */
[----:B------:R-:W-:-:S04]  /*9310*/  ISETP.NE.AND P0, PT, RZ, UR4, PT ;  /* 0x00000004ff007c0c */ /* 0x000fc8000bf05270 */
[----:B------:R-:W3:Y:S01]  /*9320*/  LDC.64 R10, c[0x0][0x3e8] ;  /* 0x0000fa00ff0a7b82 */ /* 0x000ee20000000a00 */
[-C--:B--2---:R-:W-:Y:S02]  /*9330*/  IMAD R0, R3, R12.reuse, RZ ;  /* 0x0000000c03007224 */ /* 0x084fe400078e02ff */
[----:B------:R-:W-:-:S04]  /*9340*/  IMAD.WIDE.U32 R4, R193, R12, RZ ;  /* 0x0000000cc1047225 */ /* 0x000fc800078e00ff */
[-C--:B---3--:R-:W-:Y:S02]  /*9350*/  IMAD R6, R3, R10.reuse, RZ ;  /* 0x0000000a03067224 */ /* 0x088fe400078e02ff */
        /* <DEDUP_REMOVED lines=12> */
[----:B------:R-:W2:Y:S01]  /*9420*/  LDC R0, c[0x0][0x428] ;  /* 0x00010a00ff007b82 */ /* 0x000ea20000000800 */
        /* <DEDUP_REMOVED lines=11> */
[----:B--2---:R-:W-:-:S13]  /*94e0*/  ISETP.NE.AND P4, PT, R0, 0x1, PT ;  /* 0x000000010000780c */ /* 0x004fda0003f85270 */
[----:B------:R-:W2:Y:S08]  /*94f0*/  @P4 LDC R20, c[0x0][0x42c] ;  /* 0x00010b00ff144b82 */ /* 0x000eb00000000800 */
[----:B------:R-:W3:Y:S01]  /*9500*/  @P4 LDC R21, c[0x0][0x430] ;  /* 0x00010c00ff154b82 */ /* 0x000ee20000000800 */
        /* <DEDUP_REMOVED lines=22> */
.L_x_7865:
[----:B------:R-:W-:Y:S05]  /*9670*/  BSYNC B1 ;  /* 0x0000000000017941 */ /* 0x000fea0003800000 */
.L_x_7864:
[----:B------:R-:W-:Y:S04]  /*9680*/  BSSY B1, `(.L_x_7866) ;  /* 0x0000017000017945 */ /* 0x000fe80003800000 */
[----:B------:R-:W-:Y:S05]  /*9690*/  @P1 BRA `(.L_x_7867) ;  /* 0x0000000000541947 */ /* 0x000fea0003800000 */
[----:B----4-:R-:W-:Y:S01]  /*96a0*/  IADD3 R9, P2, P3, R63, R29, R6 ;  /* 0x0000001d3f097210 */ /* 0x010fe20007b5e006 */
        /* <DEDUP_REMOVED lines=20> */
.L_x_7867:
[----:B------:R-:W-:Y:S05]  /*97f0*/  BSYNC B1 ;  /* 0x0000000000017941 */ /* 0x000fea0003800000 */
.L_x_7866:
[----:B-----5:R-:W-:Y:S01]  /*9800*/  IMAD.MOV.U32 R3, RZ, RZ, R48 ;  /* 0x000000ffff037224 */ /* 0x020fe200078e0030 */
[-C--:B------:R-:W-:Y:S01]  /*9810*/  ISETP.GE.AND P2, PT, R187, R72.reuse, PT ;  /* 0x00000048bb00720c */ /* 0x080fe20003f46270 */
[----:B------:R-:W-:Y:S01]  /*9820*/  IMAD R0, R193, 0x80, R18 ;  /* 0x00000080c1007824 */ /* 0x000fe200078e0212 */
[----:B------:R-:W-:Y:S01]  /*9830*/  BSSY B1, `(.L_x_7868) ;  /* 0x0000048000017945 */ /* 0x000fe20003800000 */
[----:B----4-:R-:W-:Y:S01]  /*9840*/  IMAD.MOV.U32 R8, RZ, RZ, R49 ;  /* 0x000000ffff087224 */ /* 0x010fe200078e0031 */
[----:B------:R-:W-:Y:S01]  /*9850*/  ISETP.GE.AND P3, PT, R189, R72, PT ;  /* 0x00000048bd00720c */ /* 0x000fe20003f66270 */
[----:B------:R-:W-:Y:S01]  /*9860*/  IMAD.MOV.U32 R15, RZ, RZ, R53 ;  /* 0x000000ffff0f7224 */ /* 0x000fe200078e0035 */
[----:B------:R-:W-:Y:S01]  /*9870*/  PRMT R53, R53, 0x5410, R3 ;  /* 0x0000541035357816 */ /* 0x000fe20000000003 */
[----:B------:R-:W-:Y:S01]  /*9880*/  IMAD R3, R219, 0x20, R0 ;  /* 0x00000020db037824 */ /* 0x000fe200078e0200 */
[----:B------:R-:W-:Y:S01]  /*9890*/  PRMT R78, R8, 0x7610, R78 ;  /* 0x00007610084e7816 */ /* 0x000fe2000000004e */
[----:B------:R-:W-:Y:S01]  /*98a0*/  IMAD.MOV.U32 R0, RZ, RZ, R44 ;  /* 0x000000ffff007224 */ /* 0x000fe200078e002c */
[----:B------:R-:W-:Y:S01]  /*98b0*/  CS2R R26, SRZ ;  /* 0x00000000001a7805 */ /* 0x000fe2000001ff00 */
[----:B------:R-:W-:Y:S01]  /*98c0*/  IMAD.MOV.U32 R8, RZ, RZ, R50 ;  /* 0x000000ffff087224 */ /* 0x000fe200078e0032 */
[----:B------:R-:W-:Y:S01]  /*98d0*/  CS2R R34, SRZ ;  /* 0x0000000000227805 */ /* 0x000fe2000001ff00 */
[----:B------:R-:W-:Y:S01]  /*98e0*/  IMAD.MOV.U32 R9, RZ, RZ, R45 ;  /* 0x000000ffff097224 */ /* 0x000fe200078e002d */
[----:B------:R-:W-:Y:S01]  /*98f0*/  PRMT R68, R0, 0x7610, R68 ;  /* 0x0000761000447816 */ /* 0x000fe20000000044 */
[----:B--2---:R-:W-:Y:S01]  /*9900*/  @P4 IMAD.HI.U32 R0, R3, R20, RZ ;  /* 0x0000001403004227 */ /* 0x004fe200078e00ff */
[----:B------:R-:W-:-:S02]  /*9910*/  PRMT R79, R8, 0x7610, R79 ;  /* 0x00007610084f7816 */ /* 0x000fc4000000004f */
[----:B------:R-:W-:Y:S02]  /*9920*/  CS2R R30, SRZ ;  /* 0x00000000001e7805 */ /* 0x000fe4000001ff00 */
[----:B------:R-:W-:Y:S01]  /*9930*/  PRMT R67, R9, 0x7610, R67 ;  /* 0x0000761009437816 */ /* 0x000fe20000000043 */
[----:B------:R-:W-:Y:S01]  /*9940*/  IMAD.MOV.U32 R8, RZ, RZ, R51 ;  /* 0x000000ffff087224 */ /* 0x000fe200078e0033 */
[----:B---3--:R-:W-:Y:S01]  /*9950*/  @P4 SHF.R.U32.HI R3, RZ, R21, R0 ;  /* 0x00000015ff034219 */ /* 0x008fe20000011600 */
        /* <DEDUP_REMOVED lines=20> */
[C---:B------:R-:W-:Y:S01]  /*9aa0*/  IMAD R77, R3.reuse, R11, R8 ;  /* 0x0000000b034d7224 */ /* 0x040fe200078e0208 */
[----:B------:R-:W-:Y:S01]  /*9ab0*/  CS2R R20, SRZ ;  /* 0x0000000000147805 */ /* 0x000fe2000001ff00 */
[----:B------:R-:W-:Y:S01]  /*9ac0*/  IMAD.WIDE.U32 R58, R3, R12, R58 ;  /* 0x0000000c033a7225 */ /* 0x000fe200078e003a */
[----:B------:R-:W-:-:S02]  /*9ad0*/  CS2R R8, SRZ ;  /* 0x0000000000087805 */ /* 0x000fc4000001ff00 */
[----:B------:R-:W-:Y:S01]  /*9ae0*/  CS2R R28, SRZ ;  /* 0x00000000001c7805 */ /* 0x000fe2000001ff00 */
[----:B------:R-:W-:-:S04]  /*9af0*/  IMAD.WIDE.U32 R14, R3, R10, R14 ;  /* 0x0000000a030e7225 */ /* 0x000fc800078e000e */
        /* <DEDUP_REMOVED lines=12> */
[----:B------:R-:W-:Y:S02]  /*9bc0*/  LEA.HI.X R30, R10, R5, R11, 0x6, P4 ;  /* 0x000000050a1e7211 */ /* 0x000fe400020f340b */
[----:B------:R-:W-:Y:S01]  /*9bd0*/  LEA R72, P4, R28, UR4, 0x1 ;  /* 0x000000041c487c11 */ /* 0x000fe2000f8808ff */
[----:B------:R-:W-:Y:S02]  /*9be0*/  ULDC UR4, c[0x0][0x3d4] ;  /* 0x0000f50000047ab9 */ /* 0x000fe40000000800 */
[----:B------:R-:W-:Y:S01]  /*9bf0*/  IMAD.X R3, R30, 0x1, R69, P5 ;  /* 0x000000011e037824 */ /* 0x000fe200028e0645 */
[----:B------:R-:W-:Y:S02]  /*9c00*/  LEA R74, P5, R0, UR6, 0x1 ;  /* 0x00000006004a7c11 */ /* 0x000fe4000f8a08ff */
[----:B------:R-:W-:-:S02]  /*9c10*/  CS2R R30, SRZ ;  /* 0x00000000001e7805 */ /* 0x000fc4000001ff00 */
        /* <DEDUP_REMOVED lines=9> */
.L_x_7869:
[----:B------:R-:W-:Y:S05]  /*9cb0*/  BSYNC B1 ;  /* 0x0000000000017941 */ /* 0x000fea0003800000 */
.L_x_7868:
        /* <DEDUP_REMOVED lines=27> */
.L_x_7871:
[----:B------:R-:W-:Y:S05]  /*9e70*/  BSYNC B1 ;  /* 0x0000000000017941 */ /* 0x000fea0003800000 */
.L_x_7870:
[----:B------:R-:W-:Y:S01]  /*9e80*/  ULDC.64 UR4, c[0x0][0x3c8] ;  /* 0x0000f20000047ab9 */ /* 0x000fe20000000a00 */
[----:B------:R-:W-:Y:S01]  /*9e90*/  ULDC.64 UR6, c[0x0][0x3e0] ;  /* 0x0000f80000067ab9 */ /* 0x000fe20000000a00 */
[----:B---3--:R-:W-:Y:S01]  /*9ea0*/  IMAD.IADD R5, R59, 0x1, R57 ;  /* 0x000000013b057824 */ /* 0x008fe200078e0239 */
        /* <DEDUP_REMOVED lines=9> */
[----:B--2---:R-:W-:Y:S02]  /*9f40*/  PRMT R72, R7, 0x7610, R72 ;  /* 0x0000761007487816 */ /* 0x004fe40000000048 */
[----:B------:R-:W-:Y:S01]  /*9f50*/  LEA.HI R6, R223, R223, RZ, 0x1 ;  /* 0x000000dfdf067211 */ /* 0x000fe200078f08ff */
[----:B------:R-:W-:Y:S06]  /*9f60*/  BRA.DIV UR4, `(.L_x_7872) ;  /* 0x0000014204dc7947 */ /* 0x000fec000b800000 */
.L_x_8095:
[----:B------:R-:W-:-:S03]  /*9f70*/  UMOV UR4, 0xffffffff ;  /* 0xffffffff00047882 */ /* 0x000fc60000000000 */
[----:B------:R-:W-:Y:S05]  /*9f80*/  BRA.DIV UR4, `(.L_x_7873) ;  /* 0x0000014204fc7947 */ /* 0x000fea000b800000 */
.L_x_8098:
[----:B------:R-:W-:-:S03]  /*9f90*/  UMOV UR4, 0xffffffff ;  /* 0xffffffff00047882 */ /* 0x000fc60000000000 */
[----:B------:R-:W-:Y:S05]  /*9fa0*/  BRA.DIV UR4, `(.L_x_7874) ;  /* 0x00000146041c7947 */ /* 0x000fea000b800000 */
.L_x_8101:
[----:B------:R-:W-:-:S03]  /*9fb0*/  UMOV UR4, 0xffffffff ;  /* 0xffffffff00047882 */ /* 0x000fc60000000000 */
[----:B------:R-:W-:Y:S05]  /*9fc0*/  BRA.DIV UR4, `(.L_x_7875) ;  /* 0x00000146043c7947 */ /* 0x000fea000b800000 */
.L_x_8104:
[----:B------:R-:W-:-:S03]  /*9fd0*/  UMOV UR4, 0xffffffff ;  /* 0xffffffff00047882 */ /* 0x000fc60000000000 */
[----:B------:R-:W-:Y:S05]  /*9fe0*/  BRA.DIV UR4, `(.L_x_7876) ;  /* 0x00000146045c7947 */ /* 0x000fea000b800000 */
.L_x_8107:
[----:B------:R-:W-:-:S03]  /*9ff0*/  UMOV UR4, 0xffffffff ;  /* 0xffffffff00047882 */ /* 0x000fc60000000000 */
[----:B------:R-:W-:Y:S05]  /*a000*/  BRA.DIV UR4, `(.L_x_7877) ;  /* 0x00000146047c7947 */ /* 0x000fea000b800000 */
.L_x_8110:
[----:B------:R-:W-:-:S03]  /*a010*/  UMOV UR4, 0xffffffff ;  /* 0xffffffff00047882 */ /* 0x000fc60000000000 */
[----:B------:R-:W-:Y:S05]  /*a020*/  BRA.DIV UR4, `(.L_x_7878) ;  /* 0x00000146049c7947 */ /* 0x000fea000b800000 */
.L_x_8113:
[----:B------:R-:W-:-:S03]  /*a030*/  UMOV UR4, 0xffffffff ;  /* 0xffffffff00047882 */ /* 0x000fc60000000000 */
[----:B------:R-:W-:Y:S05]  /*a040*/  BRA.DIV UR4, `(.L_x_7879) ;  /* 0x0000014604bc7947 */ /* 0x000fea000b800000 */
.L_x_8116:
[----:B------:R-:W-:-:S03]  /*a050*/  UMOV UR4, 0xffffffff ;  /* 0xffffffff00047882 */ /* 0x000fc60000000000 */
[----:B------:R-:W-:Y:S05]  /*a060*/  BRA.DIV UR4, `(.L_x_7880) ;  /* 0x0000014604dc7947 */ /* 0x000fea000b800000 */
.L_x_8119:
[----:B------:R-:W-:-:S03]  /*a070*/  UMOV UR4, 0xffffffff ;  /* 0xffffffff00047882 */ /* 0x000fc60000000000 */
[----:B------:R-:W-:Y:S05]  /*a080*/  BRA.DIV UR4, `(.L_x_7881) ;  /* 0x0000014604fc7947 */ /* 0x000fea000b800000 */
.L_x_8122:
[----:B------:R-:W-:-:S03]  /*a090*/  UMOV UR4, 0xffffffff ;  /* 0xffffffff00047882 */ /* 0x000fc60000000000 */
[----:B------:R-:W-:Y:S05]  /*a0a0*/  BRA.DIV UR4, `(.L_x_7882) ;  /* 0x0000014a041c7947 */ /* 0x000fea000b800000 */
.L_x_8125:
[----:B------:R-:W-:-:S03]  /*a0b0*/  UMOV UR4, 0xffffffff ;  /* 0xffffffff00047882 */ /* 0x000fc60000000000 */
[----:B------:R-:W-:Y:S05]  /*a0c0*/  BRA.DIV UR4, `(.L_x_7883) ;  /* 0x0000014a043c7947 */ /* 0x000fea000b800000 */
.L_x_8128:
[----:B------:R-:W-:-:S03]  /*a0d0*/  UMOV UR4, 0xffffffff ;  /* 0xffffffff00047882 */ /* 0x000fc60000000000 */
[----:B------:R-:W-:Y:S05]  /*a0e0*/  BRA.DIV UR4, `(.L_x_7884) ;  /* 0x0000014a045c7947 */ /* 0x000fea000b800000 */
.L_x_8131:
[----:B------:R-:W-:Y:S01]  /*a0f0*/  UMOV UR4, 0xffffffff ;  /* 0xffffffff00047882 */ /* 0x000fe20000000000 */
[----:B------:R-:W-:Y:S02]  /*a100*/  LOP3.LUT R6, R6, 0xfffffffe, RZ, 0xc0, !PT ;  /* 0xfffffffe06067812 */ /* 0x000fe400078ec0ff */
[----:B------:R-:W-:Y:S05]  /*a110*/  BRA.DIV UR4, `(.L_x_7885) ;  /* 0x0000014a04787947 */ /* 0x000fea000b800000 */
.L_x_8134:
[----:B------:R-:W-:Y:S01]  /*a120*/  UMOV UR4, 0xffffffff ;  /* 0xffffffff00047882 */ /* 0x000fe20000000000 */
[----:B------:R-:W-:Y:S02]  /*a130*/  IMAD.IADD R5, R223, 0x1, -R6 ;  /* 0x00000001df057824 */ /* 0x000fe400078e0a06 */
[----:B------:R-:W-:Y:S05]  /*a140*/  BRA.DIV UR4, `(.L_x_7886) ;  /* 0x0000014a04947947 */ /* 0x000fea000b800000 */
.L_x_8137:
[----:B------:R-:W-:Y:S01]  /*a150*/  UMOV UR4, 0xffffffff ;  /* 0xffffffff00047882 */ /* 0x000fe20000000000 */
[----:B------:R-:W-:Y:S02]  /*a160*/  SHF.L.U32 R5, R5, 0x1f, RZ ;  /* 0x0000001f05057819 */ /* 0x000fe400000006ff */
[----:B------:R-:W-:Y:S05]  /*a170*/  BRA.DIV UR4, `(.L_x_7887) ;  /* 0x0000014a04b07947 */ /* 0x000fea000b800000 */
.L_x_8140:
[----:B------:R-:W2:Y:S01]  /*a180*/  SYNCS.PHASECHK.TRANS64.TRYWAIT P4, [R2+URZ+0x28800], R5 ;  /* 0x02880005020075a7 */ /* 0x000ea2000808017f */
        /* <DEDUP_REMOVED lines=33> */
[----:B--2---:R-:W-:Y:S06]  /*a3a0*/  @!P4 BRA `(.L_x_7889) ;  /* 0x00000148004cc947 */ /* 0x004fec0003800000 */
.L_x_8141:
[----:B------:R-:W-:Y:S05]  /*a3b0*/  BSYNC B1 ;  /* 0x0000000000017941 */ /* 0x000fea0003800000 */
.L_x_7888:
[----:B------:R-:W-:Y:S01]  /*a3c0*/  BSSY B1, `(.L_x_7890) ;  /* 0x0000067000017945 */ /* 0x000fe20003800000 */
[----:B------:R-:W-:Y:S02]  /*a3d0*/  PRMT R10, R4, 0x7610, R10 ;  /* 0x00007610040a7816 */ /* 0x000fe4000000000a */
[----:B------:R-:W-:Y:S01]  /*a3e0*/  PRMT R11, R6, 0x7610, R11 ;  /* 0x00007610060b7816 */ /* 0x000fe2000000000b */
[----:B------:R-:W-:Y:S06]  /*a3f0*/  @P0 BRA `(.L_x_7891) ;  /* 0x00000004008c0947 */ /* 0x000fec0003800000 */
[----:B--2---:R-:W2:Y:S01]  /*a400*/  LDC R5, c[0x0][0x3d4] ;  /* 0x0000f500ff057b82 */ /* 0x004ea20000000800 */
[----:B------:R-:W-:Y:S01]  /*a410*/  BSSY B2, `(.L_x_7892) ;  /* 0x0000032000027945 */ /* 0x000fe20003800000 */
[-C--:B--2---:R-:W-:Y:S02]  /*a420*/  ISETP.GE.AND P0, PT, R22, R5.reuse, PT ;  /* 0x000000051600720c */ /* 0x084fe40003f06270 */
[----:B------:R-:W-:-:S11]  /*a430*/  ISETP.GE.AND P4, PT, R186, R5, PT ;  /* 0x00000005ba00720c */ /* 0x000fd60003f86270 */
[----:B------:R-:W-:Y:S05]  /*a440*/  @P0 BRA `(.L_x_7893) ;  /* 0x0000000000b80947 */ /* 0x000fea0003800000 */
[----:B------:R-:W2:Y:S01]  /*a450*/  LDS.128 R4, [R211] ;  /* 0x00000000d3047984 */ /* 0x000ea20000000c00 */
[----:B------:R-:W-:Y:S02]  /*a460*/  SHF.R.U32.HI R77, RZ, 0x10, R49 ;  /* 0x00000010ff4d7819 */ /* 0x000fe40000011631 */
[----:B------:R-:W-:Y:S02]  /*a470*/  SHF.R.U32.HI R74, RZ, 0x10, R51 ;  /* 0x00000010ff4a7819 */ /* 0x000fe40000011633 */
[----:B------:R-:W-:Y:S02]  /*a480*/  PRMT R77, R78, 0x5410, R77 ;  /* 0x000054104e4d7816 */ /* 0x000fe4000000004d */
[----:B------:R-:W-:Y:S02]  /*a490*/  PRMT R74, R54, 0x5432, R74 ;  /* 0x00005432364a7816 */ /* 0x000fe4000000004a */
[----:B------:R-:W-:Y:S01]  /*a4a0*/  SHF.R.U64 R76, R48, 0x10, R49 ;  /* 0x00000010304c7819 */ /* 0x000fe20000001231 */
[C---:B------:R-:W-:Y:S01]  /*a4b0*/  IMAD.U32 R78, R77.reuse, 0x10000, RZ ;  /* 0x000100004d4e7824 */ /* 0x040fe200078e00ff */
[----:B------:R-:W-:Y:S01]  /*a4c0*/  SHF.R.U64 R73, R50, 0x10, R51 ;  /* 0x0000001032497819 */ /* 0x000fe20000001233 */
[----:B------:R-:W-:Y:S01]  /*a4d0*/  IMAD.U32 R75, R74, 0x10000, RZ ;  /* 0x000100004a4b7824 */ /* 0x000fe200078e00ff */
[----:B------:R-:W-:-:S02]  /*a4e0*/  LOP3.LUT R77, R77, 0xffff0000, RZ, 0xc0, !PT ;  /* 0xffff00004d4d7812 */ /* 0x000fc400078ec0ff */
[----:B------:R-:W-:Y:S02]  /*a4f0*/  PRMT R73, R79, 0x5410, R73 ;  /* 0x000054104f497816 */ /* 0x000fe40000000049 */
[----:B------:R-:W-:Y:S02]  /*a500*/  LOP3.LUT R74, R74, 0xffff0000, RZ, 0xc0, !PT ;  /* 0xffff00004a4a7812 */ /* 0x000fe400078ec0ff */
[----:B------:R-:W-:Y:S02]  /*a510*/  PRMT R76, R53, 0x5432, R76 ;  /* 0x00005432354c7816 */ /* 0x000fe4000000004c */
[C---:B--2---:R-:W-:Y:S01]  /*a520*/  LOP3.LUT R49, R6.reuse, 0xffff0000, RZ, 0xc0, !PT ;  /* 0xffff000006317812 */ /* 0x044fe200078ec0ff */
        /* <DEDUP_REMOVED lines=32> */
.L_x_7893:
[----:B------:R-:W-:Y:S05]  /*a730*/  BSYNC B2 ;  /* 0x0000000000027941 */ /* 0x000fea0003800000 */
.L_x_7892:
[----:B------:R-:W-:Y:S05]  /*a740*/  @P4 BRA `(.L_x_7891) ;  /* 0x0000000000b84947 */ /* 0x000fea0003800000 */
[----:B--2---:R-:W2:Y:S01]  /*a750*/  LDS.128 R4, [R211+0x4000] ;  /* 0x00400000d3047984 */ /* 0x004ea20000000c00 */
        /* <DEDUP_REMOVED lines=12> */
[C---:B--2---:R-:W-:Y:S01]  /*a820*/  LOP3.LUT R45, R6.reuse, 0xffff0000, RZ, 0xc0, !PT ;  /* 0xffff0000062d7812 */ /* 0x044fe200078ec0ff */
        /* <DEDUP_REMOVED lines=32> */
.L_x_7891:
[----:B------:R-:W-:Y:S05]  /*aa30*/  BSYNC B1 ;  /* 0x0000000000017941 */ /* 0x000fea0003800000 */
.L_x_7890:
[----:B------:R-:W-:Y:S04]  /*aa40*/  BSSY B1, `(.L_x_7894) ;  /* 0x0000065000017945 */ /* 0x000fe80003800000 */
[----:B------:R-:W-:Y:S05]  /*aa50*/  @P1 BRA `(.L_x_7895) ;  /* 0x00000004008c1947 */ /* 0x000fea0003800000 */
[----:B--23--:R-:W2:Y:S01]  /*aa60*/  LDC R5, c[0x0][0x3d4] ;  /* 0x0000f500ff057b82 */ /* 0x00cea20000000800 */
[----:B------:R-:W-:Y:S01]  /*aa70*/  BSSY B2, `(.L_x_7896) ;  /* 0x0000032000027945 */ /* 0x000fe20003800000 */
[-C--:B--2---:R-:W-:Y:S02]  /*aa80*/  ISETP.GE.AND P0, PT, R22, R5.reuse, PT ;  /* 0x000000051600720c */ /* 0x084fe40003f06270 */
[----:B------:R-:W-:-:S11]  /*aa90*/  ISETP.GE.AND P1, PT, R186, R5, PT ;  /* 0x00000005ba00720c */ /* 0x000fd60003f26270 */
[----:B------:R-:W-:Y:S05]  /*aaa0*/  @P0 BRA `(.L_x_7897) ;  /* 0x0000000000b80947 */ /* 0x000fea0003800000 */
[----:B------:R-:W2:Y:S01]  /*aab0*/  LDS.128 R4, [R211+0x1000] ;  /* 0x00100000d3047984 */ /* 0x000ea20000000c00 */
        /* <DEDUP_REMOVED lines=12> */
[C---:B--2---:R-:W-:Y:S01]  /*ab80*/  LOP3.LUT R41, R6.reuse, 0xffff0000, RZ, 0xc0, !PT ;  /* 0xffff000006297812 */ /* 0x044fe200078ec0ff */
        /* <DEDUP_REMOVED lines=32> */
.L_x_7897:
[----:B------:R-:W-:Y:S05]  /*ad90*/  BSYNC B2 ;  /* 0x0000000000027941 */ /* 0x000fea0003800000 */
.L_x_7896:
[----:B------:R-:W-:Y:S05]  /*ada0*/  @P1 BRA `(.L_x_7895) ;  /* 0x0000000000b81947 */ /* 0x000fea0003800000 */
[----:B--2---:R-:W2:Y:S01]  /*adb0*/  LDS.128 R4, [R211+0x5000] ;  /* 0x00500000d3047984 */ /* 0x004ea20000000c00 */
        /* <DEDUP_REMOVED lines=45> */
.L_x_7895:
[----:B------:R-:W-:Y:S05]  /*b090*/  BSYNC B1 ;  /* 0x0000000000017941 */ /* 0x000fea0003800000 */
.L_x_7894:
[----:B------:R-:W-:Y:S04]  /*b0a0*/  BSSY B1, `(.L_x_7898) ;  /* 0x0000065000017945 */ /* 0x000fe80003800000 */
[----:B------:R-:W-:Y:S05]  /*b0b0*/  @P2 BRA `(.L_x_7899) ;  /* 0x00000004008c2947 */ /* 0x000fea0003800000 */
[----:B--234-:R-:W2:Y:S01]  /*b0c0*/  LDC R5, c[0x0][0x3d4] ;  /* 0x0000f500ff057b82 */ /* 0x01cea20000000800 */
        /* <DEDUP_REMOVED lines=50> */
.L_x_7901:
[----:B------:R-:W-:Y:S05]  /*b3f0*/  BSYNC B2 ;  /* 0x0000000000027941 */ /* 0x000fea0003800000 */
.L_x_7900:
        /* <DEDUP_REMOVED lines=47> */
.L_x_7899:
[----:B------:R-:W-:Y:S05]  /*b6f0*/  BSYNC B1 ;  /* 0x0000000000017941 */ /* 0x000fea0003800000 */
.L_x_7898:
[----:B------:R-:W-:Y:S05]  /*b700*/  @P3 BRA `(.L_x_7902) ;  /* 0x0000002c00703947 */ /* 0x000fea0003800000 */
[----:B--234-:R-:W2:Y:S01]  /*b710*/  LDC R5, c[0x0][0x3d4] ;  /* 0x0000f500ff057b82 */ /* 0x01cea20000000800 */
[----:B------:R-:W-:Y:S01]  /*b720*/  BSSY B1, `(.L_x_7903) ;  /* 0x0000032000017945 */ /* 0x000fe20003800000 */
[-C--:B--2---:R-:W-:Y:S02]  /*b730*/  ISETP.GE.AND P0, PT, R22, R5.reuse, PT ;  /* 0x000000051600720c */ /* 0x084fe40003f06270 */
[----:B------:R-:W-:-:S11]  /*b740*/  ISETP.GE.AND P1, PT, R186, R5, PT ;  /* 0x00000005ba00720c */ /* 0x000fd60003f26270 */
[----:B------:R-:W-:Y:S05]  /*b750*/  @P0 BRA `(.L_x_7904) ;  /* 0x0000000000b80947 */ /* 0x000fea0003800000 */
[----:B------:R-:W2:Y:S01]  /*b760*/  LDS.128 R4, [R211+0x3000] ;  /* 0x00300000d3047984 */ /* 0x000ea20000000c00 */
        /* <DEDUP_REMOVED lines=12> */
[C---:B--2---:R-:W-:Y:S01]  /*b830*/  LOP3.LUT R13, R6.reuse, 0xffff0000, RZ, 0xc0, !PT ;  /* 0xffff0000060d7812 */ /* 0x044fe200078ec0ff */
        /* <DEDUP_REMOVED lines=32> */
.L_x_7904:
[----:B------:R-:W-:Y:S05]  /*ba40*/  BSYNC B1 ;  /* 0x0000000000017941 */ /* 0x000fea0003800000 */
.L_x_7903:
[----:B------:R-:W-:Y:S05]  /*ba50*/  @P1 BRA `(.L_x_7902) ;  /* 0x00000028009c1947 */ /* 0x000fea0003800000 */
[----:B--2---:R-:W2:Y:S01]  /*ba60*/  LDS.128 R4, [R211+0x7000] ;  /* 0x00700000d3047984 */ /* 0x004ea20000000c00 */
        /* <DEDUP_REMOVED lines=46> */
.L_x_7863:
[----:B------:R-:W2:Y:S01]  /*bd50*/  LDC R21, c[0x0][0x3d4] ;  /* 0x0000f500ff157b82 */ /* 0x000ea20000000800 */
[-C--:B------:R-:W-:Y:S01]  /*bd60*/  ISETP.GE.AND P0, PT, R188, R72.reuse, PT ;  /* 0x00000048bc00720c */ /* 0x080fe20003f06270 */
[----:B------:R-:W-:Y:S01]  /*bd70*/  ULDC.64 UR4, c[0x0][0x3c8] ;  /* 0x0000f20000047ab9 */ /* 0x000fe20000000a00 */
[-C--:B------:R-:W-:Y:S01]  /*bd80*/  ISETP.GE.AND P1, PT, R187, R72.reuse, PT ;  /* 0x00000048bb00720c */ /* 0x080fe20003f26270 */
[----:B------:R-:W-:Y:S01]  /*bd90*/  ULDC.64 UR6, c[0x0][0x3e0] ;  /* 0x0000f80000067ab9 */ /* 0x000fe20000000a00 */
[-C--:B------:R-:W-:Y:S02]  /*bda0*/  ISETP.GE.AND P2, PT, R189, R72.reuse, PT ;  /* 0x00000048bd00720c */ /* 0x080fe40003f46270 */
[----:B------:R-:W-:Y:S02]  /*bdb0*/  ISETP.GE.AND P3, PT, R18, R72, PT ;  /* 0x000000481200720c */ /* 0x000fe40003f66270 */
[CC--:B--2---:R-:W-:Y:S02]  /*bdc0*/  ISETP.GE.OR P0, PT, R16.reuse, R21.reuse, P0 ;  /* 0x000000151000720c */ /* 0x0c4fe40000706670 */
[----:B------:R-:W-:-:S02]  /*bdd0*/  ISETP.GE.OR P1, PT, R16, R21, P1 ;  /* 0x000000151000720c */ /* 0x000fc40000f26670 */
[CC--:B------:R-:W-:Y:S02]  /*bde0*/  ISETP.GE.OR P2, PT, R16.reuse, R21.reuse, P2 ;  /* 0x000000151000720c */ /* 0x0c0fe40001746670 */
[----:B------:R-:W-:-:S07]  /*bdf0*/  ISETP.GE.OR P3, PT, R16, R21, P3 ;  /* 0x000000151000720c */ /* 0x000fce0001f66670 */
[--C-:B------:R-:W-:Y:S01]  /*be00*/  @!P0 IADD3 R29, P4, P5, R27, R29, R6.reuse ;  /* 0x0000001d1b1d8210 */ /* 0x100fe20007d9e006 */
[----:B------:R-:W2:Y:S03]  /*be10*/  @!P0 LDC.64 R62, c[0x0][0x3e0] ;  /* 0x0000f800ff3e8b82 */ /* 0x000ea60000000a00 */
[--C-:B------:R-:W-:Y:S01]  /*be20*/  @!P0 IADD3.X R30, R31, R30, R7.reuse, P4, P5 ;  /* 0x0000001e1f1e8210 */ /* 0x100fe200027ea407 */
[C---:B------:R-:W-:Y:S01]  /*be30*/  @!P2 IMAD.WIDE.U32 R8, R12.reuse, 0x60, R6 ;  /* 0x000000600c08a825 */ /* 0x040fe200078e0006 */
[----:B------:R-:W-:-:S03]  /*be40*/  @!P1 LEA R0, P4, R12, R6, 0x6 ;  /* 0x000000060c009211 */ /* 0x000fc600078830ff */
[----:B------:R-:W3:Y:S01]  /*be50*/  @!P1 LDC.64 R66, c[0x0][0x3e0] ;  /* 0x0000f800ff429b82 */ /* 0x000ee20000000a00 */
[----:B------:R-:W-:Y:S01]  /*be60*/  @!P1 IADD3 R25, P5, R0, R27, RZ ;  /* 0x0000001b00199210 */ /* 0x000fe20007fbe0ff */
[----:B------:R-:W-:Y:S01]  /*be70*/  @!P2 IMAD R0, R13, 0x60, RZ ;  /* 0x000000600d00a824 */ /* 0x000fe200078e02ff */
[----:B------:R-:W-:Y:S02]  /*be80*/  @!P1 LEA.HI.X R26, R12, R7, R13, 0x6, P4 ;  /* 0x000000070c1a9211 */ /* 0x000fe400020f340d */
[----:B------:R-:W-:-:S03]  /*be90*/  @!P3 IADD3 R3, P4, R6, R27, RZ ;  /* 0x0000001b0603b210 */ /* 0x000fc60007f9e0ff */
[--C-:B------:R-:W-:Y:S01]  /*bea0*/  @!P1 IMAD.X R26, R26, 0x1, R31.reuse, P5 ;  /* 0x000000011a1a9824 */ /* 0x100fe200028e061f */
[----:B------:R-:W-:Y:S01]  /*beb0*/  @!P2 IADD3 R6, P5, R27, R8, RZ ;  /* 0x000000081b06a210 */ /* 0x000fe20007fbe0ff */
[----:B------:R-:W-:Y:S01]  /*bec0*/  @!P3 IMAD.X R14, R7, 0x1, R31, P4 ;  /* 0x00000001070eb824 */ /* 0x000fe200020e061f */
[----:B------:R-:W4:Y:S02]  /*bed0*/  @!P2 LDC.64 R70, c[0x0][0x3e0] ;  /* 0x0000f800ff46ab82 */ /* 0x000f240000000a00 */
[----:B------:R-:W-:Y:S01]  /*bee0*/  @!P2 IADD3.X R7, R31, R0, R9, P5, !PT ;  /* 0x000000001f07a210 */ /* 0x000fe20002ffe409 */
[----:B------:R-:W-:Y:S01]  /*bef0*/  @!P2 IMAD R31, R11, 0x60, RZ ;  /* 0x000000600b1fa824 */ /* 0x000fe200078e02ff */
[----:B------:R-:W-:-:S04]  /*bf00*/  @!P0 IADD3 R27, P4, P5, R33, R24, R4 ;  /* 0x00000018211b8210 */ /* 0x000fc80007d9e004 */
[----:B------:R-:W-:Y:S01]  /*bf10*/  @!P0 IADD3.X R28, R35, R28, R5, P4, P5 ;  /* 0x0000001c231c8210 */ /* 0x000fe200027ea405 */
[----:B------:R-:W0:Y:S01]  /*bf20*/  @!P0 LDC.64 R60, c[0x0][0x3c8] ;  /* 0x0000f200ff3c8b82 */ /* 0x000e220000000a00 */
[----:B------:R-:W-:Y:S02]  /*bf30*/  @!P3 IADD3 R15, P4, R4, R33, RZ ;  /* 0x00000021040fb210 */ /* 0x000fe40007f9e0ff */
[----:B------:R-:W-:-:S03]  /*bf40*/  @!P1 LEA R20, P5, R10, R4, 0x6 ;  /* 0x000000040a149211 */ /* 0x000fc600078a30ff */
[----:B------:R-:W-:Y:S01]  /*bf50*/  @!P3 IMAD.X R32, R5, 0x1, R35, P4 ;  /* 0x000000010520b824 */ /* 0x000fe200020e0623 */
[C---:B------:R-:W-:Y:S01]  /*bf60*/  @!P3 LEA R8, P4, R3.reuse, UR4, 0x1 ;  /* 0x000000040308bc11 */ /* 0x040fe2000f8808ff */
[----:B------:R-:W1:Y:S01]  /*bf70*/  @!P1 LDC.64 R64, c[0x0][0x3c8] ;  /* 0x0000f200ff409b82 */ /* 0x000e620000000a00 */
[C---:B------:R-:W-:Y:S01]  /*bf80*/  @!P1 LEA.HI.X R24, R10.reuse, R5, R11, 0x6, P5 ;  /* 0x000000050a189211 */ /* 0x040fe200028f340b */
[----:B------:R-:W-:Y:S01]  /*bf90*/  @!P2 IMAD.WIDE.U32 R4, R10, 0x60, R4 ;  /* 0x000000600a04a825 */ /* 0x000fe200078e0004 */
[----:B------:R-:W-:Y:S02]  /*bfa0*/  @!P3 LEA.HI.X R9, R3, UR5, R14, 0x1, P4 ;  /* 0x000000050309bc11 */ /* 0x000fe4000a0f0c0e */
[C---:B------:R-:W-:Y:S02]  /*bfb0*/  @!P3 LEA R14, P4, R15.reuse, UR6, 0x1 ;  /* 0x000000060f0ebc11 */ /* 0x040fe4000f8808ff */
[----:B------:R-:W-:Y:S01]  /*bfc0*/  @!P1 IADD3 R20, P5, R20, R33, RZ ;  /* 0x0000002114149210 */ /* 0x000fe20007fbe0ff */
[----:B------:R-:W1:Y:S01]  /*bfd0*/  @!P2 LDC.64 R68, c[0x0][0x3c8] ;  /* 0x0000f200ff44ab82 */ /* 0x000e620000000a00 */
[----:B------:R-:W-:-:S02]  /*bfe0*/  @!P3 LEA.HI.X R15, R15, UR7, R32, 0x1, P4 ;  /* 0x000000070f0fbc11 */ /* 0x000fc4000a0f0c20 */
[----:B--2---:R-:W-:Y:S01]  /*bff0*/  @!P0 LEA R62, P4, R27, R62, 0x1 ;  /* 0x0000003e1b3e8211 */ /* 0x004fe200078808ff */
[----:B------:R-:W-:Y:S01]  /*c000*/  @!P1 IMAD.X R24, R24, 0x1, R35, P5 ;  /* 0x0000000118189824 */ /* 0x000fe200028e0623 */
[----:B------:R-:W-:Y:S02]  /*c010*/  @!P2 IADD3 R0, P5, R33, R4, RZ ;  /* 0x000000042100a210 */ /* 0x000fe40007fbe0ff */
[----:B------:R-:W-:Y:S02]  /*c020*/  @!P0 LEA.HI.X R63, R27, R63, R28, 0x1, P4 ;  /* 0x0000003f1b3f8211 */ /* 0x000fe400020f0c1c */
[C---:B---3--:R-:W-:Y:S02]  /*c030*/  @!P1 LEA R66, P4, R20.reuse, R66, 0x1 ;  /* 0x0000004214429211 */ /* 0x048fe400078808ff */
[----:B------:R-:W-:Y:S02]  /*c040*/  @!P2 IADD3.X R3, R35, R31, R5, P5, !PT ;  /* 0x0000001f2303a210 */ /* 0x000fe40002ffe405 */
[----:B------:R-:W-:-:S02]  /*c050*/  @!P1 LEA.HI.X R67, R20, R67, R24, 0x1, P4 ;  /* 0x0000004314439211 */ /* 0x000fc400020f0c18 */
[----:B------:R-:W-:Y:S02]  /*c060*/  CS2R R32, SRZ ;  /* 0x0000000000207805 */ /* 0x000fe4000001ff00 */
[C---:B----4-:R-:W-:Y:S02]  /*c070*/  @!P2 LEA R70, P4, R0.reuse, R70, 0x1 ;  /* 0x000000460046a211 */ /* 0x050fe400078808ff */
[----:B------:R-:W-:Y:S02]  /*c080*/  CS2R R34, SRZ ;  /* 0x0000000000227805 */ /* 0x000fe4000001ff00 */
[----:B0-----:R-:W-:Y:S02]  /*c090*/  @!P0 LEA R60, P5, R29, R60, 0x1 ;  /* 0x0000003c1d3c8211 */ /* 0x001fe400078a08ff */
[----:B------:R-:W-:Y:S02]  /*c0a0*/  CS2R R4, SRZ ;  /* 0x0000000000047805 */ /* 0x000fe4000001ff00 */
[----:B------:R-:W-:-:S02]  /*c0b0*/  @!P2 LEA.HI.X R71, R0, R71, R3, 0x1, P4 ;  /* 0x000000470047a211 */ /* 0x000fc400020f0c03 */
[----:B------:R-:W0:Y:S01]  /*c0c0*/  LDC R0, c[0x0][0x428] ;  /* 0x00010a00ff007b82 */ /* 0x000e220000000800 */
[----:B------:R-:W-:Y:S02]  /*c0d0*/  @!P0 LEA.HI.X R61, R29, R61, R30, 0x1, P5 ;  /* 0x0000003d1d3d8211 */ /* 0x000fe400028f0c1e */
[----:B------:R-:W-:Y:S02]  /*c0e0*/  CS2R R28, SRZ ;  /* 0x00000000001c7805 */ /* 0x000fe4000001ff00 */
[----:B------:R-:W-:Y:S02]  /*c0f0*/  CS2R R30, SRZ ;  /* 0x00000000001e7805 */ /* 0x000fe4000001ff00 */
[C---:B-1----:R-:W-:Y:S01]  /*c100*/  @!P1 LEA R64, P5, R25.reuse, R64, 0x1 ;  /* 0x0000004019409211 */ /* 0x042fe200078a08ff */
[----:B------:R-:W5:Y:S03]  /*c110*/  @!P0 LDG.E.128 R32, desc[UR40][R62.64] ;  /* 0x000000283e208981 */ /* 0x000f66000c1e1d00 */
[----:B------:R-:W-:Y:S01]  /*c120*/  @!P1 LEA.HI.X R65, R25, R65, R26, 0x1, P5 ;  /* 0x0000004119419211 */ /* 0x000fe200028f0c1a */
[----:B------:R-:W5:Y:S01]  /*c130*/  @!P0 LDG.E.128 R28, desc[UR40][R60.64] ;  /* 0x000000283c1c8981 */ /* 0x000f62000c1e1d00 */
[----:B------:R-:W-:-:S02]  /*c140*/  @!P2 LEA R68, P5, R6, R68, 0x1 ;  /* 0x000000440644a211 */ /* 0x000fc400078a08ff */
[----:B------:R-:W-:Y:S02]  /*c150*/  CS2R R24, SRZ ;  /* 0x0000000000187805 */ /* 0x000fe4000001ff00 */
[----:B------:R-:W-:Y:S02]  /*c160*/  CS2R R26, SRZ ;  /* 0x00000000001a7805 */ /* 0x000fe4000001ff00 */
[----:B------:R-:W-:Y:S02]  /*c170*/  @!P2 LEA.HI.X R69, R6, R69, R7, 0x1, P5 ;  /* 0x000000450645a211 */ /* 0x000fe400028f0c07 */
[----:B------:R-:W-:Y:S01]  /*c180*/  CS2R R6, SRZ ;  /* 0x0000000000067805 */ /* 0x000fe2000001ff00 */
[----:B------:R-:W-:Y:S01]  /*c190*/  IMAD.MOV.U32 R58, RZ, RZ, R54 ;  /* 0x000000ffff3a7224 */ /* 0x000fe200078e0036 */
[----:B------:R-:W5:Y:S04]  /*c1a0*/  @!P3 LDG.E.128 R24, desc[UR40][R14.64] ;  /* 0x000000280e18b981 */ /* 0x000f68000c1e1d00 */
[----:B------:R1:W5:Y:S01]  /*c1b0*/  @!P3 LDG.E.128 R4, desc[UR40][R8.64] ;  /* 0x000000280804b981 */ /* 0x000362000c1e1d00 */
[----:B0-----:R-:W-:-:S13]  /*c1c0*/  ISETP.NE.AND P0, PT, R0, 0x1, PT ;  /* 0x000000010000780c */ /* 0x001fda0003f05270 */
[----:B-1----:R-:W0:Y:S08]  /*c1d0*/  @P0 LDC R8, c[0x0][0x42c] ;  /* 0x00010b00ff080b82 */ /* 0x002e300000000800 */
[----:B------:R-:W1:Y:S01]  /*c1e0*/  @P0 LDC R9, c[0x0][0x430] ;  /* 0x00010c00ff090b82 */ /* 0x000e620000000800 */
[----:B------:R-:W-:-:S04]  /*c1f0*/  IMAD R0, R193, 0x80, R18 ;  /* 0x00000080c1007824 */ /* 0x000fc800078e0212 */
[----:B------:R-:W-:-:S04]  /*c200*/  IMAD R3, R219, 0x20, R0 ;  /* 0x00000020db037824 */ /* 0x000fc800078e0200 */
[----:B0-----:R-:W-:-:S05]  /*c210*/  @P0 IMAD.HI.U32 R0, R3, R8, RZ ;  /* 0x0000000803000227 */ /* 0x001fca00078e00ff */
[----:B-1----:R-:W-:-:S04]  /*c220*/  @P0 SHF.R.U32.HI R3, RZ, R9, R0 ;  /* 0x00000009ff030219 */ /* 0x002fc80000011600 */
[----:B------:R-:W-:Y:S01]  /*c230*/  SHF.R.S32.HI R9, RZ, 0x1f, R3 ;  /* 0x0000001fff097819 */ /* 0x000fe20000011403 */
[----:B------:R-:W-:-:S04]  /*c240*/  IMAD.MOV.U32 R57, RZ, RZ, R53 ;  /* 0x000000ffff397224 */ /* 0x000fc800078e0035 */
[C---:B------:R-:W-:Y:S02]  /*c250*/  IMAD R0, R9.reuse, R12, RZ ;  /* 0x0000000c09007224 */ /* 0x040fe400078e02ff */
[----:B------:R-:W-:Y:S02]  /*c260*/  IMAD R8, R9, R10, RZ ;  /* 0x0000000a09087224 */ /* 0x000fe400078e02ff */
[----:B------:R-:W-:-:S04]  /*c270*/  IMAD.WIDE.U32 R14, R3, R12, R58 ;  /* 0x0000000c030e7225 */ /* 0x000fc800078e003a */
[C---:B------:R-:W-:Y:S02]  /*c280*/  IMAD R9, R3.reuse, R13, R0 ;  /* 0x0000000d03097224 */ /* 0x040fe400078e0200 */
[----:B------:R-:W-:-:S04]  /*c290*/  IMAD.WIDE.U32 R12, R3, R10, R56 ;  /* 0x0000000a030c7225 */ /* 0x000fc800078e0038 */
[----:B------:R-:W-:Y:S01]  /*c2a0*/  IMAD R3, R3, R11, R8 ;  /* 0x0000000b03037224 */ /* 0x000fe200078e0208 */
[----:B------:R-:W-:Y:S01]  /*c2b0*/  LEA R8, P4, R14, UR4, 0x1 ;  /* 0x000000040e087c11 */ /* 0x000fe2000f8808ff */
[----:B------:R-:W-:Y:S01]  /*c2c0*/  IMAD.IADD R9, R15, 0x1, R9 ;  /* 0x000000010f097824 */ /* 0x000fe200078e0209 */
        /* <DEDUP_REMOVED lines=8> */
[----:B------:R-:W-:Y:S01]  /*c350*/  LEA.HI.X R9, R14, UR5, R9, 0x1, P4 ;  /* 0x000000050e097c11 */ /* 0x000fe2000a0f0c09 */
[----:B------:R-:W-:Y:S01]  /*c360*/  IMAD.IADD R3, R13, 0x1, R3 ;  /* 0x000000010d037824 */ /* 0x000fe200078e0203 */
[----:B------:R-:W-:Y:S01]  /*c370*/  LEA R0, P4, R12, UR6, 0x1 ;  /* 0x000000060c007c11 */ /* 0x000fe2000f8808ff */
[----:B------:R-:W-:Y:S01]  /*c380*/  UMOV UR4, 0xffffffff ;  /* 0xffffffff00047882 */ /* 0x000fe20000000000 */
[----:B------:R-:W-:Y:S01]  /*c390*/  ISETP.GE.AND P0, PT, R16, R21, PT ;  /* 0x000000151000720c */ /* 0x000fe20003f06270 */
[----:B------:R0:W5:Y:S01]  /*c3a0*/  @!P1 LDG.E.128 R36, desc[UR40][R64.64] ;  /* 0x0000002840249981 */ /* 0x000162000c1e1d00 */
[----:B------:R-:W-:-:S02]  /*c3b0*/  LEA.HI.X R3, R12, UR7, R3, 0x1, P4 ;  /* 0x000000070c037c11 */ /* 0x000fc4000a0f0c03 */
[-C--:B------:R-:W-:Y:S01]  /*c3c0*/  ISETP.GE.OR P3, PT, R187, R72.reuse, P0 ;  /* 0x00000048bb00720c */ /* 0x080fe20000766670 */
[----:B------:R0:W5:Y:S01]  /*c3d0*/  @!P1 LDG.E.128 R40, desc[UR40][R66.64] ;  /* 0x0000002842289981 */ /* 0x000162000c1e1d00 */
[----:B------:R-:W-:-:S03]  /*c3e0*/  ISETP.GE.OR P1, PT, R18, R72, P0 ;  /* 0x000000481200720c */ /* 0x000fc60000726670 */
[----:B------:R0:W5:Y:S04]  /*c3f0*/  @!P2 LDG.E.128 R44, desc[UR40][R68.64] ;  /* 0x00000028442ca981 */ /* 0x000168000c1e1d00 */
[----:B------:R0:W5:Y:S01]  /*c400*/  @!P2 LDG.E.128 R48, desc[UR40][R70.64] ;  /* 0x000000284630a981 */ /* 0x000162000c1e1d00 */
[-C--:B------:R-:W-:Y:S02]  /*c410*/  ISETP.GE.OR P2, PT, R188, R72.reuse, P0 ;  /* 0x00000048bc00720c */ /* 0x080fe40000746670 */
[----:B------:R-:W-:Y:S01]  /*c420*/  ISETP.GE.OR P0, PT, R189, R72, P0 ;  /* 0x00000048bd00720c */ /* 0x000fe20000706670 */
[----:B------:R-:W-:-:S12]  /*c430*/  BRA.DIV UR4, `(.L_x_7905) ;  /* 0x0000012a043c7947 */ /* 0x000fd8000b800000 */
.L_x_8144:
[----:B------:R-:W-:-:S03]  /*c440*/  UMOV UR4, 0xffffffff ;  /* 0xffffffff00047882 */ /* 0x000fc60000000000 */
[----:B------:R-:W-:Y:S05]  /*c450*/  BRA.DIV UR4, `(.L_x_7906) ;  /* 0x0000012a045c7947 */ /* 0x000fea000b800000 */
.L_x_8147:
[----:B------:R-:W-:-:S03]  /*c460*/  UMOV UR4, 0xffffffff ;  /* 0xffffffff00047882 */ /* 0x000fc60000000000 */
[----:B------:R-:W-:Y:S05]  /*c470*/  BRA.DIV UR4, `(.L_x_7907) ;  /* 0x0000012a047c7947 */ /* 0x000fea000b800000 */
.L_x_8150:
[----:B------:R-:W-:-:S03]  /*c480*/  UMOV UR4, 0xffffffff ;  /* 0xffffffff00047882 */ /* 0x000fc60000000000 */
[----:B------:R-:W-:Y:S05]  /*c490*/  BRA.DIV UR4, `(.L_x_7908) ;  /* 0x0000012a049c7947 */ /* 0x000fea000b800000 */
.L_x_8153:
[----:B------:R-:W-:-:S03]  /*c4a0*/  UMOV UR4, 0xffffffff ;  /* 0xffffffff00047882 */ /* 0x000fc60000000000 */
[----:B------:R-:W-:Y:S05]  /*c4b0*/  BRA.DIV UR4, `(.L_x_7909) ;  /* 0x0000012a04bc7947 */ /* 0x000fea000b800000 */
.L_x_8156:
[----:B------:R-:W-:-:S03]  /*c4c0*/  UMOV UR4, 0xffffffff ;  /* 0xffffffff00047882 */ /* 0x000fc60000000000 */
[----:B------:R-:W-:Y:S05]  /*c4d0*/  BRA.DIV UR4, `(.L_x_7910) ;  /* 0x0000012a04dc7947 */ /* 0x000fea000b800000 */
.L_x_8159:
[----:B------:R-:W-:-:S03]  /*c4e0*/  UMOV UR4, 0xffffffff ;  /* 0xffffffff00047882 */ /* 0x000fc60000000000 */
[----:B------:R-:W-:Y:S05]  /*c4f0*/  BRA.DIV UR4, `(.L_x_7911) ;  /* 0x0000012a04fc7947 */ /* 0x000fea000b800000 */
.L_x_8162:
[----:B------:R-:W-:-:S03]  /*c500*/  UMOV UR4, 0xffffffff ;  /* 0xffffffff00047882 */ /* 0x000fc60000000000 */
[----:B------:R-:W-:Y:S05]  /*c510*/  BRA.DIV UR4, `(.L_x_7912) ;  /* 0x0000012e041c7947 */ /* 0x000fea000b800000 */
.L_x_8165:
[----:B------:R-:W-:-:S03]  /*c520*/  UMOV UR4, 0xffffffff ;  /* 0xffffffff00047882 */ /* 0x000fc60000000000 */
[----:B------:R-:W-:Y:S05]  /*c530*/  BRA.DIV UR4, `(.L_x_7913) ;  /* 0x0000012e043c7947 */ /* 0x000fea000b800000 */
.L_x_8168:
[----:B------:R-:W-:-:S03]  /*c540*/  UMOV UR4, 0xffffffff ;  /* 0xffffffff00047882 */ /* 0x000fc60000000000 */
[----:B------:R-:W-:Y:S05]  /*c550*/  BRA.DIV UR4, `(.L_x_7914) ;  /* 0x0000012e045c7947 */ /* 0x000fea000b800000 */
.L_x_8171:
[----:B------:R-:W-:-:S03]  /*c560*/  UMOV UR4, 0xffffffff ;  /* 0xffffffff00047882 */ /* 0x000fc60000000000 */
[----:B------:R-:W-:Y:S05]  /*c570*/  BRA.DIV UR4, `(.L_x_7915) ;  /* 0x0000012e047c7947 */ /* 0x000fea000b800000 */
.L_x_8174:
[----:B------:R-:W-:-:S03]  /*c580*/  UMOV UR4, 0xffffffff ;  /* 0xffffffff00047882 */ /* 0x000fc60000000000 */
[----:B------:R-:W-:Y:S05]  /*c590*/  BRA.DIV UR4, `(.L_x_7916) ;  /* 0x0000012e049c7947 */ /* 0x000fea000b800000 */
.L_x_8177:
[----:B------:R-:W-:-:S03]  /*c5a0*/  UMOV UR4, 0xffffffff ;  /* 0xffffffff00047882 */ /* 0x000fc60000000000 */
[----:B------:R-:W-:Y:S05]  /*c5b0*/  BRA.DIV UR4, `(.L_x_7917) ;  /* 0x0000012e04bc7947 */ /* 0x000fea000b800000 */
.L_x_8180:
[----:B------:R-:W-:-:S03]  /*c5c0*/  UMOV UR4, 0xffffffff ;  /* 0xffffffff00047882 */ /* 0x000fc60000000000 */
[----:B------:R-:W-:Y:S05]  /*c5d0*/  BRA.DIV UR4, `(.L_x_7918) ;  /* 0x0000012e04dc7947 */ /* 0x000fea000b800000 */
.L_x_8183:
[----:B------:R-:W-:-:S03]  /*c5e0*/  UMOV UR4, 0xffffffff ;  /* 0xffffffff00047882 */ /* 0x000fc60000000000 */
[----:B------:R-:W-:Y:S05]  /*c5f0*/  BRA.DIV UR4, `(.L_x_7919) ;  /* 0x0000012e04fc7947 */ /* 0x000fea000b800000 */
.L_x_8186:
[----:B------:R-:W-:-:S03]  /*c600*/  UMOV UR4, 0xffffffff ;  /* 0xffffffff00047882 */ /* 0x000fc60000000000 */
[----:B------:R-:W-:Y:S05]  /*c610*/  BRA.DIV UR4, `(.L_x_7920) ;  /* 0x00000132041c7947 */ /* 0x000fea000b800000 */
.L_x_8189:
        /* <DEDUP_REMOVED lines=14> */
[----:B------:R-:W-:Y:S01]  /*c700*/  PRMT R76, R9, 0x7610, R76 ;  /* 0x00007610094c7816 */ /* 0x000fe2000000004c */
[----:B------:R-:W-:Y:S01]  /*c710*/  IMAD.MOV.U32 R9, RZ, RZ, R30 ;  /* 0x000000ffff097224 */ /* 0x000fe200078e001e */
[----:B------:R-:W-:-:S02]  /*c720*/  LOP3.LUT R0, R0, 0xfffffffe, RZ, 0xc0, !PT ;  /* 0xfffffffe00007812 */ /* 0x000fc400078ec0ff */
[----:B------:R-:W-:Y:S01]  /*c730*/  PRMT R55, R55, 0x5410, R8 ;  /* 0x0000541037377816 */ /* 0x000fe20000000008 */
[----:B------:R-:W-:Y:S01]  /*c740*/  IMAD.MOV.U32 R8, RZ, RZ, R26 ;  /* 0x000000ffff087224 */ /* 0x000fe200078e001a */
[----:B0-----:R-:W-:Y:S01]  /*c750*/  PRMT R70, R9, 0x7610, R70 ;  /* 0x0000761009467816 */ /* 0x001fe20000000046 */
        /* <DEDUP_REMOVED lines=49> */
.L_x_8190:
[----:B------:R-:W-:Y:S05]  /*ca70*/  BSYNC B1 ;  /* 0x0000000000017941 */ /* 0x000fea0003800000 */
.L_x_7921:
        /* <DEDUP_REMOVED lines=105> */
.L_x_7924:
[----:B------:R-:W-:Y:S05]  /*d110*/  BSYNC B1 ;  /* 0x0000000000017941 */ /* 0x000fea0003800000 */
.L_x_7923:
        /* <DEDUP_REMOVED lines=104> */
.L_x_7926:
[----:B------:R-:W-:Y:S05]  /*d7a0*/  BSYNC B1 ;  /* 0x0000000000017941 */ /* 0x000fea0003800000 */
.L_x_7925:
        /* <DEDUP_REMOVED lines=104> */
.L_x_7928:
[----:B------:R-:W-:Y:S05]  /*de30*/  BSYNC B1 ;  /* 0x0000000000017941 */ /* 0x000fea0003800000 */
.L_x_7927:
[----:B--23--:R-:W-:Y:S02]  /*de40*/  PRMT R12, R12, 0x5410, R0 ;  /* 0x000054100c0c7816 */ /* 0x00cfe40000000000 */
[----:B------:R-:W-:Y:S01]  /*de50*/  PRMT R14, R14, 0x5410, R3 ;  /* 0x000054100e0e7816 */ /* 0x000fe20000000003 */
[----:B------:R-:W-:Y:S06]  /*de60*/  @P0 BRA `(.L_x_7902) ;  /* 0x0000000400980947 */ /* 0x000fec0003800000 */
[----:B------:R-:W-:Y:S02]  /*de70*/  LEA.HI R21, R21, R219, RZ, 0x1d ;  /* 0x000000db15157211 */ /* 0x000fe400078fe8ff */
[----:B------:R-:W-:Y:S02]  /*de80*/  SHF.R.U64 R25, R44, 0x10, R45 ;  /* 0x000000102c197819 */ /* 0x000fe4000000122d */
[----:B-1----:R-:W-:Y:S01]  /*de90*/  SHF.R.S32.HI R4, RZ, 0x1f, R21 ;  /* 0x0000001fff047819 */ /* 0x002fe20000011415 */
        /* <DEDUP_REMOVED lines=13> */
[----:B------:R-:W-:Y:S01]  /*df70*/  SHF.R.U32.HI R44, RZ, 0x10, R45 ;  /* 0x00000010ff2c7819 */ /* 0x000fe2000001162d */
[----:B------:R-:W-:Y:S01]  /*df80*/  IMAD.U32 R27, R56, 0x10000, RZ ;  /* 0x00010000381b7824 */ /* 0x000fe200078e00ff */
[----:B------:R-:W-:Y:S01]  /*df90*/  SHF.R.U32.HI R48, RZ, 0x10, R49 ;  /* 0x00000010ff307819 */ /* 0x000fe20000011631 */
[----:B------:R-:W-:Y:S01]  /*dfa0*/  IMAD R3, R3, 0x2, R2 ;  /* 0x0000000203037824 */ /* 0x000fe200078e0202 */
[----:B------:R-:W-:Y:S02]  /*dfb0*/  PRMT R54, R54, 0x5410, R15 ;  /* 0x0000541036367816 */ /* 0x000fe4000000000f */
[----:B------:R-:W-:Y:S02]  /*dfc0*/  SHF.R.U32.HI R30, RZ, 0x10, R51 ;  /* 0x00000010ff1e7819 */ /* 0x000fe40000011633 */
[----:B0-----:R-:W0:Y:S01]  /*dfd0*/  LDS.128 R8, [R3+0x10400] ;  /* 0x0104000003087984 */ /* 0x001e220000000c00 */
[----:B------:R-:W-:-:S02]  /*dfe0*/  PRMT R53, R53, 0x5410, R44 ;  /* 0x0000541035357816 */ /* 0x000fc4000000002c */
[----:B------:R-:W-:Y:S02]  /*dff0*/  PRMT R57, R57, 0x5410, R48 ;  /* 0x0000541039397816 */ /* 0x000fe40000000030 */
[----:B------:R-:W-:Y:S02]  /*e000*/  SHF.R.U32.HI R46, RZ, 0x10, R47 ;  /* 0x00000010ff2e7819 */ /* 0x000fe4000001162f */
[----:B------:R-:W-:Y:S01]  /*e010*/  SHF.R.U64 R28, R50, 0x10, R51 ;  /* 0x00000010321c7819 */ /* 0x000fe20000001233 */
[----:B------:R-:W-:Y:S01]  /*e020*/  IMAD.U32 R29, R57, 0x10000, RZ ;  /* 0x00010000391d7824 */ /* 0x000fe200078e00ff */
[----:B------:R-:W-:Y:S02]  /*e030*/  PRMT R30, R14, 0x5432, R30 ;  /* 0x000054320e1e7816 */ /* 0x000fe4000000001e */
[----:B------:R-:W-:Y:S02]  /*e040*/  PRMT R55, R55, 0x5410, R46 ;  /* 0x0000541037377816 */ /* 0x000fe4000000002e */
[----:B------:R-:W-:-:S02]  /*e050*/  PRMT R28, R12, 0x5432, R28 ;  /* 0x000054320c1c7816 */ /* 0x000fc4000000001c */
[----:B------:R-:W-:Y:S01]  /*e060*/  LOP3.LUT R25, R25, 0xffff0000, RZ, 0xc0, !PT ;  /* 0xffff000019197812 */ /* 0x000fe200078ec0ff */
        /* <DEDUP_REMOVED lines=70> */
.L_x_7902:
[----:B------:R-:W-:Y:S05]  /*e4d0*/  BSYNC B0 ;  /* 0x0000000000007941 */ /* 0x000fea0003800000 */
.L_x_7862:
        /* <DEDUP_REMOVED lines=8> */
.L_x_7860:
[----:B------:R-:W-:-:S13]  /*e560*/  ISETP.NE.AND P0, PT, R197, 0x3, PT ;  /* 0x00000003c500780c */ /* 0x000fda0003f05270 */
[----:B------:R-:W-:Y:S05]  /*e570*/  @!P0 BRA `(.L_x_7929) ;  /* 0x0000000000048947 */ /* 0x000fea0003800000 */
[----:B------:R-:W-:Y:S01]  /*e580*/  BPT.TRAP 0x1 ;  /* 0x000000040000795c */ /* 0x000fe20000300000 */
.L_x_7929:
[----:B0-23--:R-:W-:Y:S01]  /*e590*/  IMAD R3, R185, 0x8, R2 ;  /* 0x00000008b9037824 */ /* 0x00dfe200078e0202 */
[----:B------:R-:W-:-:S04]  /*e5a0*/  SHF.L.U32 R0, R190, 0x1f, RZ ;  /* 0x0000001fbe007819 */ /* 0x000fc800000006ff */
[----:B------:R0:W2:Y:S01]  /*e5b0*/  SYNCS.PHASECHK.TRANS64.TRYWAIT P2, [R3+URZ+0x28830], R0 ;  /* 0x02883000030075a7 */ /* 0x0000a2000804017f */
[----:B------:R-:W-:Y:S05]  /*e5c0*/  @!P0 BRA `(.L_x_7930) ;  /* 0x0000000000048947 */ /* 0x000fea0003800000 */
[----:B------:R-:W-:Y:S01]  /*e5d0*/  BPT.TRAP 0x1 ;  /* 0x000000040000795c */ /* 0x000fe20000300000 */
.L_x_7930:
[----:B-1--4-:R-:W1:Y:S01]  /*e5e0*/  S2R R4, SR_TID.X ;  /* 0x0000000000047919 */ /* 0x012e620000002100 */
[----:B------:R-:W-:Y:S01]  /*e5f0*/  IMAD.MOV.U32 R151, RZ, RZ, RZ ;  /* 0x000000ffff977224 */ /* 0x000fe200078e00ff */
[----:B-1----:R-:W-:-:S04]  /*e600*/  LOP3.LUT R4, R4, 0x7f, RZ, 0xc0, !PT ;  /* 0x0000007f04047812 */ /* 0x002fc800078ec0ff */
[----:B------:R-:W-:Y:S01]  /*e610*/  ISETP.NE.AND P1, PT, R4, RZ, PT ;  /* 0x000000ff0400720c */ /* 0x000fe20003f25270 */
[----:B--2---:R-:W-:-:S12]  /*e620*/  @P2 BRA `(.L_x_7931) ;  /* 0x0000000000082947 */ /* 0x004fd80003800000 */
[----:B------:R-:W1:Y:S02]  /*e630*/  SYNCS.PHASECHK.TRANS64.TRYWAIT P2, [R3+URZ+0x28830], R0 ;  /* 0x02883000030075a7 */ /* 0x000e64000804017f */
[----:B-1----:R-:W-:Y:S05]  /*e640*/  @!P2 BRA `(.L_x_7932) ;  /* 0x00000110004ca947 */ /* 0x002fea0003800000 */
.L_x_7931:
        /* <DEDUP_REMOVED lines=51> */
[----:B------:R-:W-:Y:S01]  /*e980*/  IMAD.MOV.U32 R0, RZ, RZ, -0x80 ;  /* 0xffffff80ff007424 */ /* 0x000fe200078e00ff */
[----:B------:R-:W-:Y:S01]  /*e990*/  ULDC UR43, c[0x0][0x988] ;  /* 0x00026200002b7ab9 */ /* 0x000fe20000000800 */
[----:B------:R-:W-:Y:S01]  /*e9a0*/  R2UR UR14, R8 ;  /* 0x00000000080e72ca */ /* 0x000fe200000e0000 */
[C---:B------:R-:W-:Y:S01]  /*e9b0*/  VIADD R8, R6.reuse, 0x404 ;  /* 0x0000040406087836 */ /* 0x040fe20000000000 */
[----:B------:R-:W-:Y:S01]  /*e9c0*/  ULDC UR44, c[0x0][0x988] ;  /* 0x00026200002c7ab9 */ /* 0x000fe20000000800 */
[----:B------:R-:W-:-:S02]  /*e9d0*/  VIADD R6, R6, 0x406 ;  /* 0x0000040606067836 */ /* 0x000fc40000000000 */
[----:B------:R-:W-:Y:S01]  /*e9e0*/  IMAD R7, R123, R0, 0x80 ;  /* 0x000000807b077424 */ /* 0x000fe200078e0200 */
[----:B------:R-:W-:Y:S01]  /*e9f0*/  R2UR UR18, R8 ;  /* 0x00000000081272ca */ /* 0x000fe200000e0000 */
[----:B------:R-:W-:Y:S01]  /*ea00*/  @!P1 VIADD R3, R3, 0x28840 ;  /* 0x0002884003039836 */ /* 0x000fe20000000000 */
[----:B------:R-:W-:Y:S01]  /*ea10*/  R2UR UR22, R6 ;  /* 0x00000000061672ca */ /* 0x000fe200000e0000 */
[----:B------:R-:W-:Y:S02]  /*ea20*/  IMAD.IADD R7, R198, 0x1, R7 ;  /* 0x00000001c6077824 */ /* 0x000fe400078e0207 */
[----:B------:R-:W-:Y:S01]  /*ea30*/  IMAD R6, R193, 0x80, R213 ;  /* 0x00000080c1067824 */ /* 0x000fe200078e02d5 */
[----:B------:R-:W-:Y:S01]  /*ea40*/  @!P1 PRMT R3, RZ, 0x654, R3 ;  /* 0x00000654ff039816 */ /* 0x000fe20000000003 */
[--C-:B------:R-:W-:Y:S01]  /*ea50*/  IMAD R4, R212, -0x2, R7.reuse ;  /* 0xfffffffed4047824 */ /* 0x100fe200078e0207 */
[----:B------:R-:W-:Y:S01]  /*ea60*/  IADD3 R9, -R195, 0x1, R7 ;  /* 0x00000001c3097810 */ /* 0x000fe20007ffe107 */
[----:B------:R-:W-:-:S02]  /*ea70*/  IMAD.MOV.U32 R150, RZ, RZ, R151 ;  /* 0x000000ffff967224 */ /* 0x000fc400078e0097 */
[----:B------:R-:W-:Y:S02]  /*ea80*/  IMAD.MOV.U32 R149, RZ, RZ, R151 ;  /* 0x000000ffff957224 */ /* 0x000fe400078e0097 */
[----:B------:R-:W-:Y:S02]  /*ea90*/  IMAD R89, R212, -0x2, R9 ;  /* 0xfffffffed4597824 */ /* 0x000fe400078e0209 */
[--C-:B------:R-:W-:Y:S02]  /*eaa0*/  IMAD.MOV.U32 R148, RZ, RZ, R151.reuse ;  /* 0x000000ffff947224 */ /* 0x100fe400078e0097 */
[--C-:B------:R-:W-:Y:S01]  /*eab0*/  IMAD.MOV.U32 R147, RZ, RZ, R151.reuse ;  /* 0x000000ffff937224 */ /* 0x100fe200078e0097 */
[----:B------:R-:W-:Y:S01]  /*eac0*/  IADD3 R7, R89, 0x8, R6 ;  /* 0x0000000859077810 */ /* 0x000fe20007ffe006 */
[--C-:B------:R-:W-:Y:S02]  /*ead0*/  IMAD.MOV.U32 R146, RZ, RZ, R151.reuse ;  /* 0x000000ffff927224 */ /* 0x100fe400078e0097 */
[--C-:B------:R-:W-:Y:S01]  /*eae0*/  IMAD.MOV.U32 R145, RZ, RZ, R151.reuse ;  /* 0x000000ffff917224 */ /* 0x100fe200078e0097 */
[----:B------:R-:W-:Y:S01]  /*eaf0*/  VIMNMX R0, R4, R7, PT ;  /* 0x0000000704007248 */ /* 0x000fe20003fe0100 */
[----:B------:R-:W-:-:S02]  /*eb00*/  IMAD.MOV.U32 R144, RZ, RZ, R151 ;  /* 0x000000ffff907224 */ /* 0x000fc400078e0097 */
[--C-:B------:R-:W-:Y:S01]  /*eb10*/  IMAD.MOV.U32 R143, RZ, RZ, R151.reuse ;  /* 0x000000ffff8f7224 */ /* 0x100fe200078e0097 */
[C---:B------:R-:W-:Y:S01]  /*eb20*/  ISETP.GT.AND P2, PT, R0.reuse, RZ, PT ;  /* 0x000000ff0000720c */ /* 0x040fe20003f44270 */
[--C-:B------:R-:W-:Y:S01]  /*eb30*/  IMAD.MOV.U32 R142, RZ, RZ, R151.reuse ;  /* 0x000000ffff8e7224 */ /* 0x100fe200078e0097 */
[C---:B------:R-:W-:Y:S01]  /*eb40*/  ISETP.GT.AND P3, PT, R0.reuse, 0x1, PT ;  /* 0x000000010000780c */ /* 0x040fe20003f64270 */
[--C-:B------:R-:W-:Y:S01]  /*eb50*/  IMAD.MOV.U32 R141, RZ, RZ, R151.reuse ;  /* 0x000000ffff8d7224 */ /* 0x100fe200078e0097 */
[----:B------:R-:W-:Y:S01]  /*eb60*/  ISETP.GT.AND P4, PT, R0, 0x8, PT ;  /* 0x000000080000780c */ /* 0x000fe20003f84270 */
        /* <DEDUP_REMOVED lines=22> */
[--C-:B-----5:R-:W-:Y:S02]  /*ecd0*/  IMAD.MOV.U32 R117, RZ, RZ, R151.reuse ;  /* 0x000000ffff757224 */ /* 0x120fe400078e0097 */
        /* <DEDUP_REMOVED lines=25> */
[----:B------:R-:W-:Y:S01]  /*ee70*/  HGMMA.64x128x16.F32.BF16 R24, gdesc[UR4], R24, gsb0 ;  /* 0x01e00000041879f0 */ /* 0x000fe20008001818 */
[----:B------:R-:W-:Y:S02]  /*ee80*/  ULDC UR6, c[0x0][0x988] ;  /* 0x0002620000067ab9 */ /* 0x000fe40000000800 */
        /* <DEDUP_REMOVED lines=47> */
[----:B------:R-:W-:Y:S01]  /*f180*/  FSEL R39, R50, -INF , P3 ;  /* 0xff80000032277808 */ /* 0x000fe20001800000 */
[----:B------:R-:W-:Y:S01]  /*f190*/  IMAD.IADD R50, R198, 0x1, -R195 ;  /* 0x00000001c6327824 */ /* 0x000fe200078e0ac3 */
[----:B------:R-:W-:-:S02]  /*f1a0*/  FMNMX.FTZ R8, R47, R8, !PT ;  /* 0x000000082f087209 */ /* 0x000fc40007810000 */
[C---:B------:R-:W-:Y:S01]  /*f1b0*/  ISETP.GT.AND P3, PT, R0.reuse, 0x38, PT ;  /* 0x000000380000780c */ /* 0x040fe20003f64270 */
[----:B------:R-:W-:Y:S01]  /*f1c0*/  IMAD R50, R193, 0x80, R50 ;  /* 0x00000080c1327824 */ /* 0x000fe200078e0232 */
[----:B------:R-:W-:Y:S02]  /*f1d0*/  FSEL R51, R51, -INF , P2 ;  /* 0xff80000033337808 */ /* 0x000fe40001000000 */
        /* <DEDUP_REMOVED lines=49> */
[----:B------:R-:W-:Y:S01]  /*f4f0*/  ISETP.GT.AND P2, PT, R0, 0x79, PT ;  /* 0x000000790000780c */ /* 0x000fe20003f44270 */
[----:B------:R-:W-:Y:S01]  /*f500*/  IMAD.U32 R0, RZ, RZ, UR6 ;  /* 0x00000006ff007e24 */ /* 0x000fe2000f8e00ff */
[----:B------:R-:W-:Y:S02]  /*f510*/  FSEL R31, R86, -INF , P3 ;  /* 0xff800000561f7808 */ /* 0x000fe40001800000 */
[----:B------:R-:W-:-:S02]  /*f520*/  FMNMX.FTZ R8, R83, R8, !PT ;  /* 0x0000000853087209 */ /* 0x000fc40007810000 */
[----:B------:R-:W-:Y:S02]  /*f530*/  FSEL R87, R87, -INF , P2 ;  /* 0xff80000057577808 */ /* 0x000fe40001000000 */
[----:B------:R-:W-:Y:S02]  /*f540*/  FMNMX.FTZ R8, R31, R8, !PT ;  /* 0x000000081f087209 */ /* 0x000fe40007810000 */
[----:B------:R-:W-:Y:S02]  /*f550*/  VIADDMNMX R34, R6, R89, R4, PT ;  /* 0x0000005906227246 */ /* 0x000fe40003800104 */
[----:B------:R-:W-:Y:S02]  /*f560*/  FMNMX.FTZ R10, R87, R8, !PT ;  /* 0x00000008570a7209 */ /* 0x000fe40007810000 */
[C---:B------:R-:W-:Y:S02]  /*f570*/  ISETP.GT.AND P3, PT, R34.reuse, 0x1, PT ;  /* 0x000000012200780c */ /* 0x040fe40003f64270 */
[----:B------:R-:W-:Y:S01]  /*f580*/  ISETP.GT.AND P4, PT, R34, 0x8, PT ;  /* 0x000000082200780c */ /* 0x000fe20003f84270 */
[----:B------:R-:W1:Y:S01]  /*f590*/  SHFL.BFLY PT, R43, R10, 0x2, 0x1f ;  /* 0x0c401f000a2b7f89 */ /* 0x000e6200000e0000 */
[----:B------:R-:W-:-:S02]  /*f5a0*/  FSEL R30, R25, -INF , P3 ;  /* 0xff800000191e7808 */ /* 0x000fc40001800000 */
[----:B------:R-:W-:Y:S02]  /*f5b0*/  FSEL R25, R28, -INF , P4 ;  /* 0xff8000001c197808 */ /* 0x000fe40002000000 */
[----:B------:R-:W-:-:S04]  /*f5c0*/  ISETP.GT.AND P3, PT, R34, 0x10, PT ;  /* 0x000000102200780c */ /* 0x000fc80003f64270 */
[----:B------:R-:W-:Y:S02]  /*f5d0*/  FSEL R89, R32, -INF , P3 ;  /* 0xff80000020597808 */ /* 0x000fe40001800000 */
[----:B------:R-:W-:Y:S02]  /*f5e0*/  ISETP.GT.AND P3, PT, R34, 0x18, PT ;  /* 0x000000182200780c */ /* 0x000fe40003f64270 */
[----:B-1----:R-:W-:-:S05]  /*f5f0*/  FMNMX.FTZ R43, R10, R43, !PT ;  /* 0x0000002b0a2b7209 */ /* 0x002fca0007810000 */
[----:B------:R-:W1:Y:S02]  /*f600*/  SHFL.BFLY PT, R8, R43, 0x1, 0x1f ;  /* 0x0c201f002b087f89 */ /* 0x000e6400000e0000 */
[----:B-1----:R-:W-:-:S04]  /*f610*/  FMNMX.FTZ R8, R43, R8, !PT ;  /* 0x000000082b087209 */ /* 0x002fc80007810000 */
[C---:B------:R-:W-:Y:S01]  /*f620*/  FSETP.NEU.FTZ.AND P2, PT, R8.reuse, -INF , PT ;  /* 0xff8000000800780b */ /* 0x040fe20003f5d000 */
[----:B------:R-:W-:-:S05]  /*f630*/  FMUL.FTZ R26, R8, R0 ;  /* 0x00000000081a7220 */ /* 0x000fca0000410000 */
        /* <DEDUP_REMOVED lines=8> */
[----:B------:R1:W-:Y:S01]  /*f6c0*/  MUFU.EX2 R4, R93 ;  /* 0x0000005d00047308 */ /* 0x0003e20000000800 */
[----:B------:R-:W-:Y:S01]  /*f6d0*/  FSEL R29, R29, -INF , P2 ;  /* 0xff8000001d1d7808 */ /* 0x000fe20001000000 */
[--C-:B------:R-:W-:Y:S01]  /*f6e0*/  FFMA.FTZ R6, R97, R0, -R26.reuse ;  /* 0x0000000061067223 */ /* 0x100fe2000001081a */
[----:B------:R-:W-:Y:S01]  /*f6f0*/  FMNMX.FTZ R10, R25, R10, !PT ;  /* 0x0000000a190a7209 */ /* 0x000fe20007810000 */
[-CC-:B------:R-:W-:Y:S01]  /*f700*/  FFMA.FTZ R177, R99, R0.reuse, -R26.reuse ;  /* 0x0000000063b17223 */ /* 0x180fe2000001081a */
[C---:B------:R-:W-:Y:S01]  /*f710*/  ISETP.GT.AND P2, PT, R34.reuse, 0x11, PT ;  /* 0x000000112200780c */ /* 0x040fe20003f44270 */
        /* <DEDUP_REMOVED lines=13> */
[C---:B------:R-:W-:Y:S01]  /*f7f0*/  ISETP.GT.AND P3, PT, R34.reuse, 0x20, PT ;  /* 0x000000202200780c */ /* 0x040fe20003f64270 */
[----:B------:R2:W-:Y:S01]  /*f800*/  MUFU.EX2 R10, R101 ;  /* 0x00000065000a7308 */ /* 0x0005e20000000800 */
[----:B------:R-:W-:Y:S01]  /*f810*/  FSEL R37, R37, -INF , P2 ;  /* 0xff80000025257808 */ /* 0x000fe20001000000 */
[--C-:B------:R-:W-:Y:S01]  /*f820*/  FFMA.FTZ R153, R13, R0, -R26.reuse ;  /* 0x000000000d997223 */ /* 0x100fe2000001081a */
[----:B------:R-:W-:Y:S01]  /*f830*/  FMNMX.FTZ R12, R91, R12, !PT ;  /* 0x0000000c5b0c7209 */ /* 0x000fe20007810000 */
[-CC-:B------:R-:W-:Y:S01]  /*f840*/  FFMA.FTZ R155, R7, R0.reuse, -R26.reuse ;  /* 0x00000000079b7223 */ /* 0x180fe2000001081a */
[----:B------:R-:W-:Y:S01]  /*f850*/  ISETP.GT.AND P2, PT, R34, 0x21, PT ;  /* 0x000000212200780c */ /* 0x000fe20003f44270 */
[--C-:B------:R-:W-:Y:S01]  /*f860*/  FFMA.FTZ R157, R9, R0, -R26.reuse ;  /* 0x00000000099d7223 */ /* 0x100fe2000001081a */
[----:B-1----:R-:W-:Y:S01]  /*f870*/  FSEL R93, R40, -INF , P3 ;  /* 0xff800000285d7808 */ /* 0x002fe20001800000 */
[----:B------:R-:W1:Y:S01]  /*f880*/  MUFU.EX2 R181, R181 ;  /* 0x000000b500b57308 */ /* 0x000e620000000800 */
[----:B------:R-:W-:Y:S01]  /*f890*/  FMNMX.FTZ R12, R37, R12, !PT ;  /* 0x0000000c250c7209 */ /* 0x000fe20007810000 */
[-CC-:B------:R-:W-:Y:S01]  /*f8a0*/  FFMA.FTZ R159, R11, R0.reuse, -R26.reuse ;  /* 0x000000000b9f7223 */ /* 0x180fe2000001081a */
[C---:B------:R-:W-:Y:S01]  /*f8b0*/  ISETP.GT.AND P3, PT, R34.reuse, 0x28, PT ;  /* 0x000000282200780c */ /* 0x040fe20003f64270 */
[-CC-:B------:R-:W-:Y:S01]  /*f8c0*/  FFMA.FTZ R105, R105, R0.reuse, -R26.reuse ;  /* 0x0000000069697223 */ /* 0x180fe2000001081a */
[----:B------:R-:W-:Y:S01]  /*f8d0*/  FSEL R41, R41, -INF , P2 ;  /* 0xff80000029297808 */ /* 0x000fe20001000000 */
[--C-:B------:R-:W-:Y:S01]  /*f8e0*/  FFMA.FTZ R173, R107, R0, -R26.reuse ;  /* 0x000000006bad7223 */ /* 0x100fe2000001081a */
[----:B------:R-:W-:Y:S01]  /*f8f0*/  FMNMX.FTZ R12, R93, R12, !PT ;  /* 0x0000000c5d0c7209 */ /* 0x000fe20007810000 */
[----:B------:R-:W3:Y:S01]  /*f900*/  MUFU.EX2 R183, R183 ;  /* 0x000000b700b77308 */ /* 0x000ee20000000800 */
[----:B------:R-:W-:Y:S01]  /*f910*/  ISETP.GT.AND P2, PT, R34, 0x29, PT ;  /* 0x000000292200780c */ /* 0x000fe20003f44270 */
[-CC-:B------:R-:W-:Y:S01]  /*f920*/  FFMA.FTZ R161, R15, R0.reuse, -R26.reuse ;  /* 0x000000000fa17223 */ /* 0x180fe2000001081a */
[----:B------:R-:W-:Y:S01]  /*f930*/  FSEL R95, R44, -INF , P3 ;  /* 0xff8000002c5f7808 */ /* 0x000fe20001800000 */
[--C-:B------:R-:W-:Y:S01]  /*f940*/  FFMA.FTZ R109, R109, R0, -R26.reuse ;  /* 0x000000006d6d7223 */ /* 0x100fe2000001081a */
[----:B------:R-:W-:Y:S01]  /*f950*/  FMNMX.FTZ R14, R41, R12, !PT ;  /* 0x0000000c290e7209 */ /* 0x000fe20007810000 */
[-CC-:B------:R-:W-:Y:S01]  /*f960*/  FFMA.FTZ R175, R111, R0.reuse, -R26.reuse ;  /* 0x000000006faf7223 */ /* 0x180fe2000001081a */
[C---:B------:R-:W-:Y:S01]  /*f970*/  ISETP.GT.AND P3, PT, R34.reuse, 0x30, PT ;  /* 0x000000302200780c */ /* 0x040fe20003f64270 */
[----:B------:R-:W4:Y:S01]  /*f980*/  MUFU.EX2 R6, R6 ;  /* 0x0000000600067308 */ /* 0x000f220000000800 */
[----:B------:R-:W-:Y:S01]  /*f990*/  FSEL R45, R45, -INF , P2 ;  /* 0xff8000002d2d7808 */ /* 0x000fe20001000000 */
[--C-:B------:R-:W-:Y:S01]  /*f9a0*/  FFMA.FTZ R163, R21, R0, -R26.reuse ;  /* 0x0000000015a37223 */ /* 0x100fe2000001081a */
[----:B------:R-:W-:Y:S01]  /*f9b0*/  FMNMX.FTZ R14, R95, R14, !PT ;  /* 0x0000000e5f0e7209 */ /* 0x000fe20007810000 */
[-CC-:B------:R-:W-:Y:S01]  /*f9c0*/  FFMA.FTZ R165, R27, R0.reuse, -R26.reuse ;  /* 0x000000001ba57223 */ /* 0x180fe2000001081a */
[----:B------:R-:W-:Y:S01]  /*f9d0*/  ISETP.GT.AND P2, PT, R34, 0x31, PT ;  /* 0x000000312200780c */ /* 0x000fe20003f44270 */
[--C-:B------:R-:W-:Y:S01]  /*f9e0*/  FFMA.FTZ R59, R59, R0, -R26.reuse ;  /* 0x000000003b3b7223 */ /* 0x100fe2000001081a */
[----:B------:R-:W-:Y:S01]  /*f9f0*/  FSEL R97, R48, -INF , P3 ;  /* 0xff80000030617808 */ /* 0x000fe20001800000 */
[----:B------:R-:W0:Y:S01]  /*fa00*/  MUFU.EX2 R177, R177 ;  /* 0x000000b100b17308 */ /* 0x000e220000000800 */
[----:B------:R-:W-:Y:S01]  /*fa10*/  FMNMX.FTZ R14, R45, R14, !PT ;  /* 0x0000000e2d0e7209 */ /* 0x000fe20007810000 */
[-CC-:B------:R-:W-:Y:S01]  /*fa20*/  FFMA.FTZ R167, R31, R0.reuse, -R26.reuse ;  /* 0x000000001fa77223 */ /* 0x180fe2000001081a */
[C---:B------:R-:W-:Y:S01]  /*fa30*/  ISETP.GT.AND P3, PT, R34.reuse, 0x38, PT ;  /* 0x000000382200780c */ /* 0x040fe20003f64270 */
[-CC-:B------:R-:W-:Y:S01]  /*fa40*/  FFMA.FTZ R38, R71, R0.reuse, -R26.reuse ;  /* 0x0000000047267223 */ /* 0x180fe2000001081a */
[----:B------:R-:W-:Y:S01]  /*fa50*/  FSEL R49, R49, -INF , P2 ;  /* 0xff80000031317808 */ /* 0x000fe20001000000 */
[--C-:B------:R-:W-:Y:S01]  /*fa60*/  FFMA.FTZ R42, R79, R0, -R26.reuse ;  /* 0x000000004f2a7223 */ /* 0x100fe2000001081a */
[----:B------:R-:W-:Y:S01]  /*fa70*/  FMNMX.FTZ R14, R97, R14, !PT ;  /* 0x0000000e610e7209 */ /* 0x000fe20007810000 */
[----:B------:R-:W0:Y:S01]  /*fa80*/  MUFU.EX2 R179, R179 ;  /* 0x000000b300b37308 */ /* 0x000e220000000800 */
[----:B------:R-:W-:Y:S01]  /*fa90*/  ISETP.GT.AND P2, PT, R34, 0x39, PT ;  /* 0x000000392200780c */ /* 0x000fe20003f44270 */
[----:B------:R-:W-:Y:S01]  /*faa0*/  FFMA.FTZ R83, R83, R0, -R26 ;  /* 0x0000000053537223 */ /* 0x000fe2000001081a */
[----:B------:R-:W-:Y:S01]  /*fab0*/  FSEL R99, R52, -INF , P3 ;  /* 0xff80000034637808 */ /* 0x000fe20001800000 */
[--C-:B------:R-:W-:Y:S01]  /*fac0*/  IMAD.MOV.U32 R111, RZ, RZ, R151.reuse ;  /* 0x000000ffff6f7224 */ /* 0x100fe200078e0097 */
[----:B------:R-:W-:Y:S01]  /*fad0*/  FMNMX.FTZ R20, R49, R14, !PT ;  /* 0x0000000e31147209 */ /* 0x000fe20007810000 */
[----:B------:R-:W-:Y:S01]  /*fae0*/  IMAD.MOV.U32 R107, RZ, RZ, R151 ;  /* 0x000000ffff6b7224 */ /* 0x000fe200078e0097 */
[----:B------:R-:W-:Y:S01]  /*faf0*/  ISETP.GT.AND P3, PT, R34, 0x40, PT ;  /* 0x000000402200780c */ /* 0x000fe20003f64270 */
[----:B------:R1:W0:Y:S01]  /*fb00*/  MUFU.EX2 R12, R105 ;  /* 0x00000069000c7308 */ /* 0x0002220000000800 */
[----:B------:R-:W-:-:S02]  /*fb10*/  FSEL R53, R53, -INF , P2 ;  /* 0xff80000035357808 */ /* 0x000fc40001000000 */
[----:B------:R-:W-:Y:S02]  /*fb20*/  FMNMX.FTZ R20, R99, R20, !PT ;  /* 0x0000001463147209 */ /* 0x000fe40007810000 */
[----:B------:R-:W-:Y:S02]  /*fb30*/  ISETP.GT.AND P2, PT, R34, 0x41, PT ;  /* 0x000000412200780c */ /* 0x000fe40003f44270 */
[----:B--2---:R-:W-:Y:S01]  /*fb40*/  FSEL R101, R56, -INF , P3 ;  /* 0xff80000038657808 */ /* 0x004fe20001800000 */
[----:B------:R-:W-:Y:S01]  /*fb50*/  MUFU.EX2 R173, R173 ;  /* 0x000000ad00ad7308 */ /* 0x000fe20000000800 */
[----:B------:R-:W-:Y:S01]  /*fb60*/  FMNMX.FTZ R20, R53, R20, !PT ;  /* 0x0000001435147209 */ /* 0x000fe20007810000 */
[----:B-1----:R-:W-:Y:S01]  /*fb70*/  IMAD.MOV.U32 R105, RZ, RZ, R151 ;  /* 0x000000ffff697224 */ /* 0x002fe200078e0097 */
[----:B------:R-:W-:Y:S02]  /*fb80*/  ISETP.GT.AND P3, PT, R34, 0x48, PT ;  /* 0x000000482200780c */ /* 0x000fe40003f64270 */
[----:B------:R-:W-:-:S02]  /*fb90*/  FSEL R57, R57, -INF , P2 ;  /* 0xff80000039397808 */ /* 0x000fc40001000000 */
[----:B------:R-:W-:Y:S01]  /*fba0*/  FMNMX.FTZ R20, R101, R20, !PT ;  /* 0x0000001465147209 */ /* 0x000fe20007810000 */
[----:B------:R1:W-:Y:S01]  /*fbb0*/  MUFU.EX2 R14, R109 ;  /* 0x0000006d000e7308 */ /* 0x0003e20000000800 */
[----:B------:R-:W-:Y:S02]  /*fbc0*/  ISETP.GT.AND P2, PT, R34, 0x49, PT ;  /* 0x000000492200780c */ /* 0x000fe40003f44270 */
[----:B------:R-:W-:Y:S02]  /*fbd0*/  FSEL R103, R60, -INF , P3 ;  /* 0xff8000003c677808 */ /* 0x000fe40001800000 */
[----:B------:R-:W-:Y:S02]  /*fbe0*/  FMNMX.FTZ R24, R57, R20, !PT ;  /* 0x0000001439187209 */ /* 0x000fe40007810000 */
[----:B------:R-:W-:Y:S01]  /*fbf0*/  ISETP.GT.AND P3, PT, R34, 0x50, PT ;  /* 0x000000502200780c */ /* 0x000fe20003f64270 */
[----:B------:R2:W-:Y:S01]  /*fc00*/  MUFU.EX2 R20, R28 ;  /* 0x0000001c00147308 */ /* 0x0005e20000000800 */
[----:B------:R-:W-:Y:S01]  /*fc10*/  FSEL R61, R61, -INF , P2 ;  /* 0xff8000003d3d7808 */ /* 0x000fe20001000000 */
[----:B-1----:R-:W-:Y:S01]  /*fc20*/  IMAD.MOV.U32 R109, RZ, RZ, R151 ;  /* 0x000000ffff6d7224 */ /* 0x002fe200078e0097 */
[----:B------:R-:W-:-:S02]  /*fc30*/  FMNMX.FTZ R24, R103, R24, !PT ;  /* 0x0000001867187209 */ /* 0x000fc40007810000 */
[----:B------:R-:W-:Y:S02]  /*fc40*/  ISETP.GT.AND P2, PT, R34, 0x51, PT ;  /* 0x000000512200780c */ /* 0x000fe40003f44270 */
[----:B------:R-:W-:Y:S01]  /*fc50*/  FSEL R47, R64, -INF , P3 ;  /* 0xff800000402f7808 */ /* 0x000fe20001800000 */
[----:B------:R-:W-:Y:S01]  /*fc60*/  MUFU.EX2 R175, R175 ;  /* 0x000000af00af7308 */ /* 0x000fe20000000800 */
[----:B------:R-:W-:Y:S02]  /*fc70*/  FMNMX.FTZ R24, R61, R24, !PT ;  /* 0x000000183d187209 */ /* 0x000fe40007810000 */
[C---:B------:R-:W-:Y:S02]  /*fc80*/  ISETP.GT.AND P3, PT, R34.reuse, 0x58, PT ;  /* 0x000000582200780c */ /* 0x040fe40003f64270 */
[----:B------:R-:W-:Y:S02]  /*fc90*/  FSEL R65, R65, -INF , P2 ;  /* 0xff80000041417808 */ /* 0x000fe40001000000 */
[----:B------:R-:W-:Y:S01]  /*fca0*/  FMNMX.FTZ R24, R47, R24, !PT ;  /* 0x000000182f187209 */ /* 0x000fe20007810000 */
[----:B------:R-:W-:Y:S01]  /*fcb0*/  MUFU.EX2 R169, R169 ;  /* 0x000000a900a97308 */ /* 0x000fe20000000800 */
[----:B------:R-:W-:-:S02]  /*fcc0*/  ISETP.GT.AND P2, PT, R34, 0x59, PT ;  /* 0x000000592200780c */ /* 0x000fc40003f44270 */
[----:B------:R-:W-:Y:S02]  /*fcd0*/  FSEL R39, R68, -INF , P3 ;  /* 0xff80000044277808 */ /* 0x000fe40001800000 */
[----:B--2---:R-:W-:Y:S02]  /*fce0*/  FMNMX.FTZ R28, R65, R24, !PT ;  /* 0x00000018411c7209 */ /* 0x004fe40007810000 */
[C---:B------:R-:W-:Y:S01]  /*fcf0*/  ISETP.GT.AND P3, PT, R34.reuse, 0x60, PT ;  /* 0x000000602200780c */ /* 0x040fe20003f64270 */
[----:B------:R1:W-:Y:S01]  /*fd00*/  MUFU.EX2 R24, R32 ;  /* 0x0000002000187308 */ /* 0x0003e20000000800 */
[----:B------:R-:W-:Y:S02]  /*fd10*/  FSEL R69, R69, -INF , P2 ;  /* 0xff80000045457808 */ /* 0x000fe40001000000 */
[----:B------:R-:W-:Y:S02]  /*fd20*/  FMNMX.FTZ R28, R39, R28, !PT ;  /* 0x0000001c271c7209 */ /* 0x000fe40007810000 */
[----:B------:R-:W-:-:S02]  /*fd30*/  ISETP.GT.AND P2, PT, R34, 0x61, PT ;  /* 0x000000612200780c */ /* 0x000fc40003f44270 */
        /* <DEDUP_REMOVED lines=9> */
[----:B-1----:R-:W-:Y:S02]  /*fdd0*/  FMNMX.FTZ R32, R73, R28, !PT ;  /* 0x0000001c49207209 */ /* 0x002fe40007810000 */
[C---:B------:R-:W-:Y:S01]  /*fde0*/  ISETP.GT.AND P3, PT, R34.reuse, 0x70, PT ;  /* 0x000000702200780c */ /* 0x040fe20003f64270 */
[----:B------:R1:W-:Y:S01]  /*fdf0*/  MUFU.EX2 R28, R36 ;  /* 0x00000024001c7308 */ /* 0x0003e20000000800 */
[----:B------:R-:W-:Y:S02]  /*fe00*/  FSEL R77, R77, -INF , P2 ;  /* 0xff8000004d4d7808 */ /* 0x000fe40001000000 */
[----:B------:R-:W-:Y:S02]  /*fe10*/  FMNMX.FTZ R32, R35, R32, !PT ;  /* 0x0000002023207209 */ /* 0x000fe40007810000 */
[----:B------:R-:W-:-:S02]  /*fe20*/  ISETP.GT.AND P2, PT, R34, 0x71, PT ;  /* 0x000000712200780c */ /* 0x000fc40003f44270 */
[----:B------:R-:W-:Y:S01]  /*fe30*/  FSEL R55, R80, -INF , P3 ;  /* 0xff80000050377808 */ /* 0x000fe20001800000 */
[----:B------:R-:W-:Y:S01]  /*fe40*/  MUFU.EX2 R155, R155 ;  /* 0x0000009b009b7308 */ /* 0x000fe20000000800 */
[----:B------:R-:W-:Y:S01]  /*fe50*/  FMNMX.FTZ R32, R77, R32, !PT ;  /* 0x000000204d207209 */ /* 0x000fe20007810000 */
[----:B-1----:R-:W-:Y:S01]  /*fe60*/  FFMA.FTZ R36, R67, R0, -R26 ;  /* 0x0000000043247223 */ /* 0x002fe2000001081a */
[C---:B------:R-:W-:Y:S02]  /*fe70*/  ISETP.GT.AND P3, PT, R34.reuse, 0x78, PT ;  /* 0x000000782200780c */ /* 0x040fe40003f64270 */
[----:B------:R-:W-:Y:S02]  /*fe80*/  FSEL R81, R81, -INF , P2 ;  /* 0xff80000051517808 */ /* 0x000fe40001000000 */
[----:B------:R-:W-:Y:S01]  /*fe90*/  FMNMX.FTZ R32, R55, R32, !PT ;  /* 0x0000002037207209 */ /* 0x000fe20007810000 */
[----:B------:R-:W-:Y:S01]  /*fea0*/  MUFU.EX2 R157, R157 ;  /* 0x0000009d009d7308 */ /* 0x000fe20000000800 */
[----:B------:R-:W-:-:S02]  /*feb0*/  ISETP.GT.AND P2, PT, R34, 0x79, PT ;  /* 0x000000792200780c */ /* 0x000fc40003f44270 */
[----:B------:R-:W-:Y:S02]  /*fec0*/  FSEL R13, R84, -INF , P3 ;  /* 0xff800000540d7808 */ /* 0x000fe40001800000 */
[----:B------:R-:W-:Y:S02]  /*fed0*/  FMNMX.FTZ R34, R81, R32, !PT ;  /* 0x0000002051227209 */ /* 0x000fe40007810000 */
[----:B------:R-:W-:Y:S01]  /*fee0*/  FSEL R85, R85, -INF , P2 ;  /* 0xff80000055557808 */ /* 0x000fe20001000000 */
[----:B------:R-:W-:Y:S01]  /*fef0*/  MUFU.EX2 R32, R59 ;  /* 0x0000003b00207308 */ /* 0x000fe20000000800 */
[----:B------:R-:W-:-:S04]  /*ff00*/  FMNMX.FTZ R34, R13, R34, !PT ;  /* 0x000000220d227209 */ /* 0x000fc80007810000 */
[----:B------:R-:W-:Y:S01]  /*ff10*/  FMNMX.FTZ R7, R85, R34, !PT ;  /* 0x0000002255077209 */ /* 0x000fe20007810000 */
[--C-:B------:R-:W-:Y:S02]  /*ff20*/  FFMA.FTZ R34, R63, R0, -R26.reuse ;  /* 0x000000003f227223 */ /* 0x100fe4000001081a */
[----:B------:R-:W-:Y:S02]  /*ff30*/  MUFU.EX2 R36, R36 ;  /* 0x0000002400247308 */ /* 0x000fe40000000800 */
[----:B------:R-:W1:Y:S06]  /*ff40*/  SHFL.BFLY PT, R40, R7, 0x2, 0x1f ;  /* 0x0c401f0007287f89 */ /* 0x000e6c00000e0000 */
        /* <DEDUP_REMOVED lines=14> */
[----:B------:R-:W-:Y:S01]  /*10030*/  MUFU.EX2 R165, R165 ;  /* 0x000000a500a57308 */ /* 0x000fe20000000800 */
[----:B------:R-:W-:-:S05]  /*10040*/  FSEL R46, R9, RZ, P2 ;  /* 0x000000ff092e7208 */ /* 0x000fca0001000000 */
[-CC-:B------:R-:W-:Y:S01]  /*10050*/  FFMA.FTZ R180, R43, R0.reuse, -R46.reuse ;  /* 0x000000002bb47223 */ /* 0x180fe2000001082e */
[-C--:B------:R-:W-:Y:S01]  /*10060*/  FFMA.FTZ R11, R30, R0.reuse, -R46 ;  /* 0x000000001e0b7223 */ /* 0x080fe2000001082e */
[----:B------:R-:W-:Y:S01]  /*10070*/  FADD.FTZ R30, R181, R4 ;  /* 0x00000004b51e7221 */ /* 0x000fe20000010000 */
        /* <DEDUP_REMOVED lines=8> */
[----:B----4-:R-:W-:Y:S01]  /*10100*/  FADD.FTZ R30, R6, R9 ;  /* 0x00000009061e7221 */ /* 0x010fe20000010000 */
[-CC-:B------:R-:W-:Y:S01]  /*10110*/  FFMA.FTZ R25, R37, R0.reuse, -R46.reuse ;  /* 0x0000000025197223 */ /* 0x180fe2000001082e */
[-C--:B------:R-:W-:Y:S01]  /*10120*/  FFMA.FTZ R172, R93, R0.reuse, -R46 ;  /* 0x000000005dac7223 */ /* 0x080fe2000001082e */
[----:B------:R-:W1:Y:S01]  /*10130*/  MUFU.EX2 R11, R11 ;  /* 0x0000000b000b7308 */ /* 0x000e620000000800 */
[----:B0-----:R-:W-:Y:S01]  /*10140*/  FADD.FTZ R9, R177, R30 ;  /* 0x0000001eb1097221 */ /* 0x001fe20000010000 */
[-CC-:B------:R-:W-:Y:S01]  /*10150*/  FFMA.FTZ R174, R95, R0.reuse, -R46.reuse ;  /* 0x000000005fae7223 */ /* 0x180fe2000001082e */
[-C--:B------:R-:W-:Y:S01]  /*10160*/  FFMA.FTZ R29, R45, R0.reuse, -R46 ;  /* 0x000000002d1d7223 */ /* 0x080fe2000001082e */
[----:B------:R-:W-:Y:S01]  /*10170*/  SHF.R.S32.HI R43, RZ, 0x1f, R50 ;  /* 0x0000001fff2b7819 */ /* 0x000fe20000011432 */
        /* <DEDUP_REMOVED lines=17> */
[----:B------:R-:W-:Y:S01]  /*10290*/  FADD.FTZ R48, R14, R41 ;  /* 0x000000290e307221 */ /* 0x000fe20000010000 */
[----:B------:R-:W-:Y:S01]  /*102a0*/  F2FP.BF16.F32.PACK_AB R181, R4, R181 ;  /* 0x000000b504b5723e */ /* 0x000fe200000010ff */
[----:B------:R-:W1:Y:S01]  /*102b0*/  MUFU.EX2 R176, R176 ;  /* 0x000000b000b07308 */ /* 0x000e620000000800 */
[----:B0-----:R-:W-:Y:S01]  /*102c0*/  FADD.FTZ R30, R182, R9 ;  /* 0x00000009b61e7221 */ /* 0x001fe20000010000 */
[-CC-:B------:R-:W-:Y:S01]  /*102d0*/  FFMA.FTZ R39, R39, R0.reuse, -R46.reuse ;  /* 0x0000000027277223 */ /* 0x180fe2000001082e */
[----:B------:R-:W-:Y:S01]  /*102e0*/  F2FP.BF16.F32.PACK_AB R183, R6, R183 ;  /* 0x000000b706b7723e */ /* 0x000fe200000010ff */
[-CC-:B------:R-:W-:Y:S01]  /*102f0*/  FFMA.FTZ R69, R69, R0.reuse, -R46.reuse ;  /* 0x0000000045457223 */ /* 0x180fe2000001082e */
[-CC-:B------:R-:W-:Y:S01]  /*10300*/  FFMA.FTZ R51, R51, R0.reuse, -R46.reuse ;  /* 0x0000000033337223 */ /* 0x180fe2000001082e */
[-CC-:B------:R-:W-:Y:S01]  /*10310*/  FFMA.FTZ R73, R73, R0.reuse, -R46.reuse ;  /* 0x0000000049497223 */ /* 0x180fe2000001082e */
[-C--:B------:R-:W-:Y:S01]  /*10320*/  FFMA.FTZ R35, R35, R0.reuse, -R46 ;  /* 0x0000000023237223 */ /* 0x080fe2000001082e */
[----:B------:R-:W0:Y:S01]  /*10330*/  MUFU.EX2 R21, R21 ;  /* 0x0000001500157308 */ /* 0x000e220000000800 */
[----:B--2---:R-:W-:Y:S01]  /*10340*/  FADD.FTZ R9, R15, R30 ;  /* 0x0000001e0f097221 */ /* 0x004fe20000010000 */
[-CC-:B------:R-:W-:Y:S01]  /*10350*/  FFMA.FTZ R77, R77, R0.reuse, -R46.reuse ;  /* 0x000000004d4d7223 */ /* 0x180fe2000001082e */
[-CC-:B------:R-:W-:Y:S01]  /*10360*/  FFMA.FTZ R55, R55, R0.reuse, -R46.reuse ;  /* 0x0000000037377223 */ /* 0x180fe2000001082e */
[-CC-:B------:R-:W-:Y:S01]  /*10370*/  FFMA.FTZ R81, R81, R0.reuse, -R46.reuse ;  /* 0x0000000051517223 */ /* 0x180fe2000001082e */
[-CC-:B------:R-:W-:Y:S01]  /*10380*/  FFMA.FTZ R13, R13, R0.reuse, -R46.reuse ;  /* 0x000000000d0d7223 */ /* 0x180fe2000001082e */
[----:B------:R-:W-:Y:S01]  /*10390*/  FFMA.FTZ R46, R85, R0, -R46 ;  /* 0x00000000552e7223 */ /* 0x000fe2000001082e */
[----:B------:R-:W-:Y:S01]  /*103a0*/  F2FP.BF16.F32.PACK_AB R180, R11, R180 ;  /* 0x000000b40bb4723e */ /* 0x000fe200000010ff */
[----:B------:R-:W2:Y:S01]  /*103b0*/  MUFU.EX2 R178, R178 ;  /* 0x000000b200b27308 */ /* 0x000ea20000000800 */
[----:B-1----:R-:W-:Y:S01]  /*103c0*/  FADD.FTZ R30, R176, R9 ;  /* 0x00000009b01e7221 */ /* 0x002fe20000010000 */
[----:B------:R-:W-:Y:S01]  /*103d0*/  FADD.FTZ R9, R175, R48 ;  /* 0x00000030af097221 */ /* 0x000fe20000010000 */
[----:B------:R-:W-:Y:S01]  /*103e0*/  F2FP.BF16.F32.PACK_AB R177, R10, R177 ;  /* 0x000000b10ab1723e */ /* 0x000fe200000010ff */
[----:B------:R-:W-:Y:S01]  /*103f0*/  IMAD.MOV.U32 R103, RZ, RZ, R151 ;  /* 0x000000ffff677224 */ /* 0x000fe200078e0097 */
[----:B------:R-:W-:Y:S01]  /*10400*/  F2FP.BF16.F32.PACK_AB R179, R12, R179 ;  /* 0x000000b30cb3723e */ /* 0x000fe200000010ff */
[----:B------:R-:W-:Y:S01]  /*10410*/  FADD.FTZ R48, R20, R9 ;  /* 0x0000000914307221 */ /* 0x000fe20000010000 */
[----:B------:R-:W-:Y:S01]  /*10420*/  LEA.HI R9, R43, R50, RZ, 0x7 ;  /* 0x000000322b097211 */ /* 0x000fe200078f38ff */
[----:B------:R-:W1:Y:S01]  /*10430*/  MUFU.EX2 R25, R25 ;  /* 0x0000001900197308 */ /* 0x000e620000000800 */
[----:B0-----:R-:W-:Y:S01]  /*10440*/  FADD.FTZ R41, R21, R30 ;  /* 0x0000001e15297221 */ /* 0x001fe20000010000 */
[----:B------:R-:W-:Y:S01]  /*10450*/  FADD.FTZ R43, R169, R48 ;  /* 0x00000030a92b7221 */ /* 0x000fe20000010000 */
[----:B------:R-:W-:Y:S01]  /*10460*/  SHF.R.S32.HI R9, RZ, 0x7, R9 ;  /* 0x00000007ff097819 */ /* 0x000fe20000011409 */
[----:B------:R-:W-:Y:S01]  /*10470*/  IMAD.MOV.U32 R101, RZ, RZ, R151 ;  /* 0x000000ffff657224 */ /* 0x000fe200078e0097 */
[----:B------:R-:W-:Y:S01]  /*10480*/  F2FP.BF16.F32.PACK_AB R173, R14, R173 ;  /* 0x000000ad0ead723e */ /* 0x000fe200000010ff */
[----:B------:R-:W-:Y:S01]  /*10490*/  FADD.FTZ R48, R24, R43 ;  /* 0x0000002b18307221 */ /* 0x000fe20000010000 */
[----:B------:R-:W-:Y:S01]  /*104a0*/  VIMNMX R10, RZ, R9, !PT ;  /* 0x00000009ff0a7248 */ /* 0x000fe20007fe0100 */
        /* <DEDUP_REMOVED lines=13> */
[----:B------:R-:W-:-:S02]  /*10580*/  IMAD.MOV.U32 R91, RZ, RZ, R151 ;  /* 0x000000ffff5b7224 */ /* 0x000fc400078e0097 */
[----:B------:R-:W-:Y:S01]  /*10590*/  IMAD.MOV.U32 R89, RZ, RZ, R151 ;  /* 0x000000ffff597224 */ /* 0x000fe200078e0097 */
[----:B------:R-:W1:Y:S01]  /*105a0*/  MUFU.EX2 R174, R174 ;  /* 0x000000ae00ae7308 */ /* 0x000e620000000800 */
[----:B0-----:R-:W-:Y:S01]  /*105b0*/  FADD.FTZ R30, R172, R41 ;  /* 0x00000029ac1e7221 */ /* 0x001fe20000010000 */
[----:B------:R-:W-:Y:S01]  /*105c0*/  FADD.FTZ R41, R171, R48 ;  /* 0x00000030ab297221 */ /* 0x000fe20000010000 */
[----:B------:R-:W-:-:S03]  /*105d0*/  F2FP.BF16.F32.PACK_AB R171, R28, R171 ;  /* 0x000000ab1cab723e */ /* 0x000fc600000010ff */
[----:B------:R-:W-:Y:S02]  /*105e0*/  FADD.FTZ R48, R28, R41 ;  /* 0x000000291c307221 */ /* 0x000fe40000010000 */
[----:B------:R-:W0:Y:S01]  /*105f0*/  MUFU.EX2 R29, R29 ;  /* 0x0000001d001d7308 */ /* 0x000e220000000800 */
[----:B--2---:R-:W-:Y:S01]  /*10600*/  FADD.FTZ R3, R27, R30 ;  /* 0x0000001e1b037221 */ /* 0x004fe20000010000 */
[----:B------:R-:W-:Y:S01]  /*10610*/  FADD.FTZ R41, R153, R48 ;  /* 0x0000003099297221 */ /* 0x000fe20000010000 */
[C---:B------:R-:W-:Y:S02]  /*10620*/  F2FP.BF16.F32.PACK_AB R153, R32.reuse, R153 ;  /* 0x000000992099723e */ /* 0x040fe400000010ff */
[----:B------:R-:W-:Y:S01]  /*10630*/  F2FP.BF16.F32.PACK_AB R172, R27, R172 ;  /* 0x000000ac1bac723e */ /* 0x000fe200000010ff */
        /* <DEDUP_REMOVED lines=8> */
[----:B------:R-:W-:Y:S01]  /*106c0*/  FADD.FTZ R41, R157, R48 ;  /* 0x000000309d297221 */ /* 0x000fe20000010000 */
[----:B------:R-:W-:Y:S02]  /*106d0*/  F2FP.BF16.F32.PACK_AB R157, R36, R157 ;  /* 0x0000009d249d723e */ /* 0x000fe400000010ff */
[----:B------:R-:W-:-:S03]  /*106e0*/  F2FP.BF16.F32.PACK_AB R174, R29, R174 ;  /* 0x000000ae1dae723e */ /* 0x000fc600000010ff */
        /* <DEDUP_REMOVED lines=9> */
[----:B------:R-:W-:Y:S01]  /*10780*/  FADD.FTZ R30, R36, R41 ;  /* 0x00000029241e7221 */ /* 0x000fe20000010000 */
[----:B------:R-:W-:-:S03]  /*10790*/  F2FP.BF16.F32.PACK_AB R170, R33, R170 ;  /* 0x000000aa21aa723e */ /* 0x000fc600000010ff */
[----:B------:R-:W-:Y:S01]  /*107a0*/  FADD.FTZ R41, R159, R30 ;  /* 0x0000001e9f297221 */ /* 0x000fe20000010000 */
[----:B------:R-:W-:Y:S01]  /*107b0*/  F2FP.BF16.F32.PACK_AB R159, R38, R159 ;  /* 0x0000009f269f723e */ /* 0x000fe200000010ff */
[----:B------:R-:W2:Y:S01]  /*107c0*/  MUFU.EX2 R154, R154 ;  /* 0x0000009a009a7308 */ /* 0x000ea20000000800 */
[----:B-1----:R-:W-:Y:S01]  /*107d0*/  FADD.FTZ R4, R152, R3 ;  /* 0x0000000398047221 */ /* 0x002fe20000010000 */
[----:B------:R-:W-:-:S06]  /*107e0*/  FADD.FTZ R6, R38, R41 ;  /* 0x0000002926067221 */ /* 0x000fcc0000010000 */
[----:B------:R-:W1:Y:S01]  /*107f0*/  MUFU.EX2 R61, R61 ;  /* 0x0000003d003d7308 */ /* 0x000e620000000800 */
[C---:B0-----:R-:W-:Y:S01]  /*10800*/  FADD.FTZ R3, R37.reuse, R4 ;  /* 0x0000000425037221 */ /* 0x041fe20000010000 */
[----:B------:R-:W-:-:S06]  /*10810*/  F2FP.BF16.F32.PACK_AB R152, R37, R152 ;  /* 0x000000982598723e */ /* 0x000fcc00000010ff */
[----:B------:R-:W0:Y:S01]  /*10820*/  MUFU.EX2 R47, R47 ;  /* 0x0000002f002f7308 */ /* 0x000e220000000800 */
[----:B--2---:R-:W-:Y:S01]  /*10830*/  FADD.FTZ R4, R154, R3 ;  /* 0x000000039a047221 */ /* 0x004fe20000010000 */
[----:B------:R-:W-:Y:S01]  /*10840*/  FADD.FTZ R3, R161, R6 ;  /* 0x00000006a1037221 */ /* 0x000fe20000010000 */
[----:B------:R-:W-:-:S03]  /*10850*/  F2FP.BF16.F32.PACK_AB R161, R40, R161 ;  /* 0x000000a128a1723e */ /* 0x000fc600000010ff */
[----:B------:R-:W-:Y:S02]  /*10860*/  FADD.FTZ R6, R40, R3 ;  /* 0x0000000328067221 */ /* 0x000fe40000010000 */
[----:B------:R-:W2:Y:S01]  /*10870*/  MUFU.EX2 R156, R65 ;  /* 0x00000041009c7308 */ /* 0x000ea20000000800 */
[----:B-1----:R-:W-:Y:S01]  /*10880*/  FADD.FTZ R4, R61, R4 ;  /* 0x000000043d047221 */ /* 0x002fe20000010000 */
[----:B------:R-:W-:Y:S01]  /*10890*/  FADD.FTZ R41, R163, R6 ;  /* 0x00000006a3297221 */ /* 0x000fe20000010000 */
[C---:B------:R-:W-:Y:S02]  /*108a0*/  F2FP.BF16.F32.PACK_AB R163, R42.reuse, R163 ;  /* 0x000000a32aa3723e */ /* 0x040fe400000010ff */
[----:B------:R-:W-:Y:S01]  /*108b0*/  F2FP.BF16.F32.PACK_AB R154, R61, R154 ;  /* 0x0000009a3d9a723e */ /* 0x000fe200000010ff */
        /* <DEDUP_REMOVED lines=30> */
[C---:B-1----:R-:W-:Y:S01]  /*10aa0*/  F2FP.BF16.F32.PACK_AB R166, R46.reuse, R13 ;  /* 0x0000000d2ea6723e */ /* 0x042fe200000010ff */
[----:B------:R-:W-:Y:S02]  /*10ab0*/  VIADD R13, R123, 0xfffffffe ;  /* 0xfffffffe7b0d7836 */ /* 0x000fe40000000000 */
[----:B------:R-:W-:Y:S01]  /*10ac0*/  FADD.FTZ R4, R46, R11 ;  /* 0x0000000b2e047221 */ /* 0x000fe20000010000 */
[----:B------:R-:W-:Y:S02]  /*10ad0*/  IMAD.MOV.U32 R123, RZ, RZ, R151 ;  /* 0x000000ffff7b7224 */ /* 0x000fe400078e0097 */
[----:B------:R-:W-:Y:S01]  /*10ae0*/  ISETP.GE.AND P2, PT, R13, R10, PT ;  /* 0x0000000a0d00720c */ /* 0x000fe20003f46270 */
[----:B------:R-:W1:Y:S01]  /*10af0*/  MUFU.EX2 R26, R26 ;  /* 0x0000001a001a7308 */ /* 0x000e620000000800 */
[C---:B0-----:R-:W-:Y:S01]  /*10b00*/  FADD.FTZ R6, R44.reuse, R41 ;  /* 0x000000292c067221 */ /* 0x041fe20000010000 */
[----:B------:R-:W-:-:S03]  /*10b10*/  F2FP.BF16.F32.PACK_AB R165, R44, R165 ;  /* 0x000000a52ca5723e */ /* 0x000fc600000010ff */
[----:B--2---:R-:W-:-:S04]  /*10b20*/  FADD.FTZ R41, R167, R6 ;  /* 0x00000006a7297221 */ /* 0x004fc80000010000 */
[C---:B-1----:R-:W-:Y:S01]  /*10b30*/  FADD.FTZ R3, R26.reuse, R41 ;  /* 0x000000291a037221 */ /* 0x042fe20000010000 */
[----:B------:R-:W-:Y:S02]  /*10b40*/  F2FP.BF16.F32.PACK_AB R167, R26, R167 ;  /* 0x000000a71aa7723e */ /* 0x000fe400000010ff */
[----:B------:R-:W-:Y:S05]  /*10b50*/  @!P2 BRA `(.L_x_7933) ;  /* 0x0000002c0038a947 */ /* 0x000fea0003800000 */
[----:B------:R-:W-:Y:S01]  /*10b60*/  IMAD.MOV.U32 R11, RZ, RZ, R8 ;  /* 0x000000ffff0b7224 */ /* 0x000fe200078e0008 */
[----:B------:R-:W-:Y:S01]  /*10b70*/  CS2R R150, SRZ ;  /* 0x0000000000967805 */ /* 0x000fe2000001ff00 */
[----:B------:R-:W-:Y:S01]  /*10b80*/  IMAD.MOV.U32 R12, RZ, RZ, R7 ;  /* 0x000000ffff0c7224 */ /* 0x000fe200078e0007 */
[----:B------:R-:W-:Y:S01]  /*10b90*/  CS2R R148, SRZ ;  /* 0x0000000000947805 */ /* 0x000fe2000001ff00 */
[----:B------:R-:W-:Y:S01]  /*10ba0*/  IMAD.MOV.U32 R15, RZ, RZ, R190 ;  /* 0x000000ffff0f7224 */ /* 0x000fe200078e00be */
[----:B------:R-:W-:Y:S01]  /*10bb0*/  CS2R R146, SRZ ;  /* 0x0000000000927805 */ /* 0x000fe2000001ff00 */
[----:B------:R-:W-:Y:S01]  /*10bc0*/  IMAD.MOV.U32 R14, RZ, RZ, R185 ;  /* 0x000000ffff0e7224 */ /* 0x000fe200078e00b9 */
        /* <DEDUP_REMOVED lines=28> */
[----:B------:R-:W-:-:S07]  /*10d90*/  CS2R R88, SRZ ;  /* 0x0000000000587805 */ /* 0x000fce000001ff00 */
.L_x_7943:
        /* <DEDUP_REMOVED lines=10> */
.L_x_7935:
[----:B------:R-:W-:Y:S01]  /*10e40*/  IMAD R0, R185, 0x8, R2 ;  /* 0x00000008b9007824 */ /* 0x000fe200078e0202 */
[----:B------:R-:W-:-:S04]  /*10e50*/  SHF.L.U32 R7, R190, 0x1f, RZ ;  /* 0x0000001fbe077819 */ /* 0x000fc800000006ff */
[----:B------:R0:W1:Y:S01]  /*10e60*/  SYNCS.PHASECHK.TRANS64.TRYWAIT P3, [R0+URZ+0x28830], R7 ;  /* 0x02883007000075a7 */ /* 0x000062000806017f */
[----:B------:R-:W-:Y:S05]  /*10e70*/  @!P0 BRA `(.L_x_7936) ;  /* 0x0000000000048947 */ /* 0x000fea0003800000 */
[----:B------:R-:W-:Y:S01]  /*10e80*/  BPT.TRAP 0x1 ;  /* 0x000000040000795c */ /* 0x000fe20000300000 */
.L_x_7936:
[----:B------:R-:W-:Y:S04]  /*10e90*/  BSSY B0, `(.L_x_7934) ;  /* 0x0000004000007945 */ /* 0x000fe80003800000 */
[----:B-1----:R-:W-:Y:S05]  /*10ea0*/  @P3 BRA `(.L_x_7937) ;  /* 0x0000000000083947 */ /* 0x002fea0003800000 */
[----:B------:R-:W1:Y:S02]  /*10eb0*/  SYNCS.PHASECHK.TRANS64.TRYWAIT P3, [R0+URZ+0x28830], R7 ;  /* 0x02883007000075a7 */ /* 0x000e64000806017f */
[----:B-1----:R-:W-:Y:S05]  /*10ec0*/  @!P3 BRA `(.L_x_7938) ;  /* 0x000000e80040b947 */ /* 0x002fea0003800000 */
.L_x_7937:
[----:B------:R-:W-:Y:S05]  /*10ed0*/  BSYNC B0 ;  /* 0x0000000000007941 */ /* 0x000fea0003800000 */
.L_x_7934:
        /* <DEDUP_REMOVED lines=64> */
.L_x_7940:
[----:B------:R-:W-:Y:S01]  /*112e0*/  SHF.L.U32 R0, R15, 0x1f, RZ ;  /* 0x0000001f0f007819 */ /* 0x000fe200000006ff */
[----:B------:R-:W-:-:S04]  /*112f0*/  IMAD R7, R14, 0x8, R2 ;  /* 0x000000080e077824 */ /* 0x000fc800078e0202 */
[----:B------:R0:W1:Y:S01]  /*11300*/  SYNCS.PHASECHK.TRANS64.TRYWAIT P2, [R7+URZ+0x28850], R0 ;  /* 0x02885000070075a7 */ /* 0x000062000804017f */
[----:B------:R-:W-:Y:S05]  /*11310*/  @!P0 BRA `(.L_x_7941) ;  /* 0x0000000000048947 */ /* 0x000fea0003800000 */
[----:B------:R-:W-:Y:S01]  /*11320*/  BPT.TRAP 0x1 ;  /* 0x000000040000795c */ /* 0x000fe20000300000 */
.L_x_7941:
[----:B-1----:R-:W-:Y:S05]  /*11330*/  @P2 BRA `(.L_x_7939) ;  /* 0x0000000000082947 */ /* 0x002fea0003800000 */
[----:B------:R-:W1:Y:S02]  /*11340*/  SYNCS.PHASECHK.TRANS64.TRYWAIT P2, [R7+URZ+0x28850], R0 ;  /* 0x02885000070075a7 */ /* 0x000e64000804017f */
[----:B-1----:R-:W-:Y:S05]  /*11350*/  @!P2 BRA `(.L_x_7942) ;  /* 0x000000e40030a947 */ /* 0x002fea0003800000 */
.L_x_7939:
[----:B01----:R-:W-:Y:S01]  /*11360*/  VIADD R0, R2, 0x400 ;  /* 0x0000040002007836 */ /* 0x003fe20000000000 */
[----:B------:R-:W-:Y:S05]  /*11370*/  WARPSYNC.ALL ;  /* 0x0000000000007948 */ /* 0x000fea0003800000 */
[----:B------:R-:W-:Y:S01]  /*11380*/  SHF.R.U32.HI R0, RZ, 0x4, R0 ;  /* 0x00000004ff007819 */ /* 0x000fe20000011600 */
[----:B------:R-:W-:Y:S01]  /*11390*/  WARPGROUP.ARRIVE ;  /* 0x00000000000079c5 */ /* 0x000fe20000000000 */
[----:B------:R-:W-:-:S05]  /*113a0*/  IMAD.MOV.U32 R9, RZ, RZ, 0x40000040 ;  /* 0x40000040ff097424 */ /* 0x000fca00078e00ff */
[----:B------:R-:W0:Y:S01]  /*113b0*/  S2R R194, SR_TID.X ;  /* 0x0000000000c27919 */ /* 0x000e220000002100 */
[----:B------:R-:W-:-:S04]  /*113c0*/  LOP3.LUT R0, R0, 0x3fff, RZ, 0xc0, !PT ;  /* 0x00003fff00007812 */ /* 0x000fc800078ec0ff */
[----:B------:R-:W-:Y:S01]  /*113d0*/  LOP3.LUT R7, R0, 0x4000000, RZ, 0xfc, !PT ;  /* 0x0400000000077812 */ /* 0x000fe200078efcff */
[----:B------:R-:W-:-:S04]  /*113e0*/  IMAD.MOV.U32 R0, RZ, RZ, -0x80 ;  /* 0xffffff80ff007424 */ /* 0x000fc800078e00ff */
[----:B------:R-:W-:Y:S02]  /*113f0*/  IMAD R6, R14, 0x800, R7 ;  /* 0x000008000e067824 */ /* 0x000fe400078e0207 */
[----:B------:R-:W-:Y:S02]  /*11400*/  IMAD.MOV.U32 R7, RZ, RZ, 0x40000040 ;  /* 0x40000040ff077424 */ /* 0x000fe400078e00ff */
[C---:B------:R-:W-:Y:S01]  /*11410*/  VIADD R8, R6.reuse, 0x80 ;  /* 0x0000008006087836 */ /* 0x040fe20000000000 */
[----:B------:R-:W-:Y:S01]  /*11420*/  R2UR UR6, R6 ;  /* 0x00000000060672ca */ /* 0x000fe200000e0000 */
[----:B------:R-:W-:Y:S01]  /*11430*/  IMAD R0, R13, R0, 0x1 ;  /* 0x000000010d007424 */ /* 0x000fe200078e0200 */
[----:B------:R-:W-:-:S03]  /*11440*/  R2UR UR7, R7 ;  /* 0x00000000070772ca */ /* 0x000fc600000e0000 */
[----:B------:R-:W-:-:S05]  /*11450*/  IMAD R0, R193, 0x80, R0 ;  /* 0x00000080c1007824 */ /* 0x000fca00078e0200 */
[----:B------:R-:W-:-:S05]  /*11460*/  IADD3 R7, -R195, R0, R198 ;  /* 0x00000000c3077210 */ /* 0x000fca0007ffe1c6 */
[----:B------:R-:W-:Y:S01]  /*11470*/  HGMMA.64x128x16.F32.BF16 R88, R180, gdesc[UR4].tnspB, R88, gsb0 ;  /* 0x41e00004b4587df0 */ /* 0x000fe20008001858 */
[----:B------:R-:W-:Y:S01]  /*11480*/  R2UR UR6, R8 ;  /* 0x00000000080672ca */ /* 0x000fe200000e0000 */
[----:B------:R-:W-:Y:S01]  /*11490*/  VIADD R8, R6, 0x100 ;  /* 0x0000010006087836 */ /* 0x000fe20000000000 */
[----:B------:R-:W-:Y:S01]  /*114a0*/  R2UR UR7, R9 ;  /* 0x00000000090772ca */ /* 0x000fe200000e0000 */
[----:B------:R-:W-:Y:S01]  /*114b0*/  IMAD.MOV.U32 R9, RZ, RZ, 0x40000040 ;  /* 0x40000040ff097424 */ /* 0x000fe200078e00ff */
[----:B0-----:R-:W-:Y:S01]  /*114c0*/  SHF.R.U32.HI R194, RZ, 0x7, R194 ;  /* 0x00000007ffc27819 */ /* 0x001fe200000116c2 */
[----:B------:R-:W-:-:S04]  /*114d0*/  IMAD R0, R212, -0x2, R7 ;  /* 0xfffffffed4007824 */ /* 0x000fc800078e0207 */
[----:B------:R-:W-:-:S05]  /*114e0*/  IMAD.IADD R15, R213, 0x1, R0 ;  /* 0x00000001d50f7824 */ /* 0x000fca00078e0200 */
[C---:B------:R-:W-:Y:S02]  /*114f0*/  ISETP.GT.AND P2, PT, R15.reuse, RZ, PT ;  /* 0x000000ff0f00720c */ /* 0x040fe40003f44270 */
[C---:B------:R-:W-:Y:S02]  /*11500*/  ISETP.GT.AND P3, PT, R15.reuse, 0x1, PT ;  /* 0x000000010f00780c */ /* 0x040fe40003f64270 */
[----:B------:R-:W-:Y:S02]  /*11510*/  FSEL R21, R24, -INF , P2 ;  /* 0xff80000018157808 */ /* 0x000fe40001000000 */
[----:B------:R-:W-:Y:S02]  /*11520*/  ISETP.GT.AND P2, PT, R15, 0x8, PT ;  /* 0x000000080f00780c */ /* 0x000fe40003f44270 */
[----:B------:R-:W-:Y:S02]  /*11530*/  FSEL R25, R25, -INF , P3 ;  /* 0xff80000019197808 */ /* 0x000fe40001800000 */
[----:B------:R-:W-:-:S02]  /*11540*/  FMNMX.FTZ R0, R21, R12, !PT ;  /* 0x0000000c15007209 */ /* 0x000fc40007810000 */
[----:B------:R-:W-:Y:S02]  /*11550*/  ISETP.GT.AND P3, PT, R15, 0x9, PT ;  /* 0x000000090f00780c */ /* 0x000fe40003f64270 */
[----:B------:R-:W-:Y:S02]  /*11560*/  FMNMX.FTZ R0, R25, R0, !PT ;  /* 0x0000000019007209 */ /* 0x000fe40007810000 */
        /* <DEDUP_REMOVED lines=27> */
[----:B------:R-:W-:Y:S01]  /*11720*/  ISETP.GT.AND P3, PT, R15, 0x79, PT ;  /* 0x000000790f00780c */ /* 0x000fe20003f64270 */
        /* <DEDUP_REMOVED lines=15> */
[----:B------:R-:W-:Y:S01]  /*11820*/  WARPGROUP.ARRIVE ;  /* 0x00000000000079c5 */ /* 0x000fe20000000000 */
[----:B------:R-:W-:Y:S02]  /*11830*/  FSEL R173, R28, -INF , P2 ;  /* 0xff8000001cad7808 */ /* 0x000fe40001000000 */
[----:B------:R-:W-:-:S02]  /*11840*/  ISETP.GT.AND P2, PT, R15, 0x10, PT ;  /* 0x000000100f00780c */ /* 0x000fc40003f44270 */
[----:B------:R-:W-:-:S04]  /*11850*/  FMNMX.FTZ R0, R173, R0, !PT ;  /* 0x00000000ad007209 */ /* 0x000fc80007810000 */
[----:B------:R-:W-:Y:S01]  /*11860*/  HGMMA.64x128x16.F32.BF16 R88, R168, gdesc[UR4].tnspB, R88, gsb0 ;  /* 0x41e00004a8587df0 */ /* 0x000fe20008001858 */
[----:B------:R-:W-:Y:S01]  /*11870*/  R2UR UR6, R8 ;  /* 0x00000000080672ca */ /* 0x000fe200000e0000 */
[----:B------:R-:W-:Y:S01]  /*11880*/  VIADD R8, R6, 0x280 ;  /* 0x0000028006087836 */ /* 0x000fe20000000000 */
[----:B------:R-:W-:Y:S01]  /*11890*/  R2UR UR7, R9 ;  /* 0x00000000090772ca */ /* 0x000fe200000e0000 */
[----:B------:R-:W-:Y:S01]  /*118a0*/  IMAD.MOV.U32 R9, RZ, RZ, 0x40000040 ;  /* 0x40000040ff097424 */ /* 0x000fe200078e00ff */
[----:B------:R-:W-:Y:S02]  /*118b0*/  FSEL R175, R32, -INF , P2 ;  /* 0xff80000020af7808 */ /* 0x000fe40001000000 */
[----:B------:R-:W-:Y:S02]  /*118c0*/  FMNMX.FTZ R0, R29, R0, !PT ;  /* 0x000000001d007209 */ /* 0x000fe40007810000 */
[----:B------:R-:W-:Y:S02]  /*118d0*/  ISETP.GT.AND P2, PT, R15, 0x18, PT ;  /* 0x000000180f00780c */ /* 0x000fe40003f44270 */
[----:B------:R-:W-:-:S04]  /*118e0*/  FMNMX.FTZ R0, R175, R0, !PT ;  /* 0x00000000af007209 */ /* 0x000fc80007810000 */
[----:B------:R-:W-:Y:S01]  /*118f0*/  FMNMX.FTZ R0, R33, R0, !PT ;  /* 0x0000000021007209 */ /* 0x000fe20007810000 */
[----:B------:R-:W-:Y:S02]  /*11900*/  WARPGROUP.DEPBAR.LE gsb0, 0x0 ;  /* 0x00008000000079c5 */ /* 0x000fe40000010000 */
[----:B------:R-:W-:Y:S01]  /*11910*/  WARPGROUP.ARRIVE ;  /* 0x00000000000079c5 */ /* 0x000fe20000000000 */
[----:B------:R-:W-:Y:S02]  /*11920*/  FSEL R169, R36, -INF , P2 ;  /* 0xff80000024a97808 */ /* 0x000fe40001000000 */
[----:B------:R-:W-:Y:S02]  /*11930*/  ISETP.GT.AND P2, PT, R15, 0x20, PT ;  /* 0x000000200f00780c */ /* 0x000fe40003f44270 */
[----:B------:R-:W-:Y:S01]  /*11940*/  FMNMX.FTZ R0, R169, R0, !PT ;  /* 0x00000000a9007209 */ /* 0x000fe20007810000 */
[----:B------:R-:W-:Y:S01]  /*11950*/  HGMMA.64x128x16.F32.BF16 R88, R152, gdesc[UR4].tnspB, R88, gsb0 ;  /* 0x41e0000498587df0 */ /* 0x000fe20008001858 */
[----:B------:R-:W-:-:S02]  /*11960*/  FSEL R171, R40, -INF , P2 ;  /* 0xff80000028ab7808 */ /* 0x000fc40001000000 */
[----:B------:R-:W-:Y:S02]  /*11970*/  FMNMX.FTZ R0, R37, R0, !PT ;  /* 0x0000000025007209 */ /* 0x000fe40007810000 */
[----:B------:R-:W-:Y:S02]  /*11980*/  ISETP.GT.AND P2, PT, R15, 0x28, PT ;  /* 0x000000280f00780c */ /* 0x000fe40003f44270 */
[----:B------:R-:W-:Y:S02]  /*11990*/  FMNMX.FTZ R0, R171, R0, !PT ;  /* 0x00000000ab007209 */ /* 0x000fe40007810000 */
[----:B------:R-:W-:Y:S02]  /*119a0*/  FSEL R177, R44, -INF , P2 ;  /* 0xff8000002cb17808 */ /* 0x000fe40001000000 */
[----:B------:R-:W-:Y:S02]  /*119b0*/  FMNMX.FTZ R0, R41, R0, !PT ;  /* 0x0000000029007209 */ /* 0x000fe40007810000 */
[----:B------:R-:W-:-:S02]  /*119c0*/  ISETP.GT.AND P2, PT, R15, 0x30, PT ;  /* 0x000000300f00780c */ /* 0x000fc40003f44270 */
        /* <DEDUP_REMOVED lines=35> */
[----:B------:R-:W-:-:S02]  /*11c00*/  R2UR UR6, R8 ;  /* 0x00000000080672ca */ /* 0x000fc400000e0000 */
[----:B------:R-:W-:Y:S02]  /*11c10*/  R2UR UR7, R9 ;  /* 0x00000000090772ca */ /* 0x000fe400000e0000 */
[C---:B------:R-:W-:Y:S01]  /*11c20*/  ISETP.GT.AND P2, PT, R15.reuse, 0x78, PT ;  /* 0x000000780f00780c */ /* 0x040fe20003f44270 */
[----:B------:R-:W-:Y:S01]  /*11c30*/  VIADD R15, R15, 0x8 ;  /* 0x000000080f0f7836 */ /* 0x000fe20000000000 */
[----:B------:R-:W-:Y:S02]  /*11c40*/  FMNMX.FTZ R0, R80, R7, !PT ;  /* 0x0000000750007209 */ /* 0x000fe40007810000 */
[----:B------:R-:W-:Y:S02]  /*11c50*/  FSEL R84, R84, -INF , P2 ;  /* 0xff80000054547808 */ /* 0x000fe40001000000 */
[----:B------:R-:W-:Y:S02]  /*11c60*/  FMNMX.FTZ R7, R81, R0, !PT ;  /* 0x0000000051077209 */ /* 0x000fe40007810000 */
[----:B------:R-:W-:-:S02]  /*11c70*/  ISETP.GT.AND P4, PT, R15, 0x1, PT ;  /* 0x000000010f00780c */ /* 0x000fc40003f84270 */
        /* <DEDUP_REMOVED lines=16> */
[----:B------:R-:W-:Y:S01]  /*11d80*/  WARPGROUP.ARRIVE ;  /* 0x00000000000079c5 */ /* 0x000fe20000000000 */
[----:B------:R-:W-:Y:S02]  /*11d90*/  FSEL R153, R85, -INF , P3 ;  /* 0xff80000055997808 */ /* 0x000fe40001800000 */
[----:B------:R-:W-:Y:S02]  /*11da0*/  ISETP.GT.AND P3, PT, R15, RZ, PT ;  /* 0x000000ff0f00720c */ /* 0x000fe40003f64270 */
[----:B------:R-:W-:Y:S01]  /*11db0*/  FMNMX.FTZ R20, R153, R0, !PT ;  /* 0x0000000099147209 */ /* 0x000fe20007810000 */
[----:B------:R-:W-:Y:S01]  /*11dc0*/  HGMMA.64x128x16.F32.BF16 R88, R156, gdesc[UR4].tnspB, R88, gsb0 ;  /* 0x41e000049c587df0 */ /* 0x000fe20008001858 */
[----:B------:R-:W-:Y:S01]  /*11dd0*/  IMAD.U32 R0, RZ, RZ, UR44 ;  /* 0x0000002cff007e24 */ /* 0x000fe2000f8e00ff */
[----:B------:R-:W-:-:S02]  /*11de0*/  FSEL R26, R26, -INF , P3 ;  /* 0xff8000001a1a7808 */ /* 0x000fc40001800000 */
[----:B------:R-:W0:Y:S01]  /*11df0*/  SHFL.BFLY PT, R7, R20, 0x2, 0x1f ;  /* 0x0c401f0014077f89 */ /* 0x000e2200000e0000 */
[----:B------:R-:W-:Y:S02]  /*11e00*/  ISETP.GT.AND P3, PT, R15, 0x8, PT ;  /* 0x000000080f00780c */ /* 0x000fe40003f64270 */
[----:B------:R-:W-:Y:S02]  /*11e10*/  FMNMX.FTZ R8, R26, R11, !PT ;  /* 0x0000000b1a087209 */ /* 0x000fe40007810000 */
[----:B------:R-:W-:Y:S02]  /*11e20*/  FSEL R55, R55, -INF , P4 ;  /* 0xff80000037377808 */ /* 0x000fe40002000000 */
[----:B------:R-:W-:Y:S02]  /*11e30*/  FMNMX.FTZ R8, R27, R8, !PT ;  /* 0x000000081b087209 */ /* 0x000fe40007810000 */
[----:B------:R-:W-:-:S04]  /*11e40*/  ISETP.GT.AND P4, PT, R15, 0x41, PT ;  /* 0x000000410f00780c */ /* 0x000fc80003f84270 */
[----:B------:R-:W-:Y:S02]  /*11e50*/  FSEL R59, R59, -INF , P4 ;  /* 0xff8000003b3b7808 */ /* 0x000fe40002000000 */
[----:B------:R-:W-:-:S04]  /*11e60*/  ISETP.GT.AND P4, PT, R15, 0x49, PT ;  /* 0x000000490f00780c */ /* 0x000fc80003f84270 */
[----:B------:R-:W-:Y:S02]  /*11e70*/  FSEL R63, R63, -INF , P4 ;  /* 0xff8000003f3f7808 */ /* 0x000fe40002000000 */
[----:B------:R-:W-:Y:S02]  /*11e80*/  ISETP.GT.AND P4, PT, R15, 0x51, PT ;  /* 0x000000510f00780c */ /* 0x000fe40003f84270 */
[----:B0-----:R-:W-:Y:S01]  /*11e90*/  FMNMX.FTZ R28, R20, R7, !PT ;  /* 0x00000007141c7209 */ /* 0x001fe20007810000 */
[----:B------:R-:W-:Y:S01]  /*11ea0*/  VIADD R20, R6, 0x300 ;  /* 0x0000030006147836 */ /* 0x000fe20000000000 */
[----:B------:R-:W-:Y:S02]  /*11eb0*/  FSEL R67, R67, -INF , P4 ;  /* 0xff80000043437808 */ /* 0x000fe40002000000 */
[----:B------:R-:W-:Y:S01]  /*11ec0*/  ISETP.GT.AND P4, PT, R15, 0x59, PT ;  /* 0x000000590f00780c */ /* 0x000fe20003f84270 */
[----:B------:R-:W0:Y:S01]  /*11ed0*/  SHFL.BFLY PT, R7, R28, 0x1, 0x1f ;  /* 0x0c201f001c077f89 */ /* 0x000e2200000e0000 */
[----:B------:R-:W-:-:S02]  /*11ee0*/  R2UR UR6, R20 ;  /* 0x00000000140672ca */ /* 0x000fc400000e0000 */
        /* <DEDUP_REMOVED lines=8> */
[----:B0-----:R-:W-:Y:S02]  /*11f70*/  FMNMX.FTZ R7, R28, R7, !PT ;  /* 0x000000071c077209 */ /* 0x001fe40007810000 */
[----:B------:R-:W-:Y:S02]  /*11f80*/  FSEL R87, R87, -INF , P4 ;  /* 0xff80000057577808 */ /* 0x000fe40002000000 */
[C---:B------:R-:W-:Y:S01]  /*11f90*/  FSETP.NEU.FTZ.AND P2, PT, R7.reuse, -INF , PT ;  /* 0xff8000000700780b */ /* 0x040fe20003f5d000 */
[----:B------:R-:W-:-:S05]  /*11fa0*/  FMUL.FTZ R24, R7, R0 ;  /* 0x0000000007187220 */ /* 0x000fca0000410000 */
[----:B------:R-:W-:-:S05]  /*11fb0*/  FSEL R24, R24, RZ, P2 ;  /* 0x000000ff18187208 */ /* 0x000fca0001000000 */
        /* <DEDUP_REMOVED lines=37> */
[----:B------:R-:W-:-:S02]  /*12210*/  FFMA.FTZ R153, R153, R0, -R24 ;  /* 0x0000000099997223 */ /* 0x000fc40000010818 */
[----:B------:R-:W-:Y:S08]  /*12220*/  MUFU.EX2 R182, R182 ;  /* 0x000000b600b67308 */ /* 0x000ff00000000800 */
[----:B------:R-:W-:Y:S08]  /*12230*/  MUFU.EX2 R9, R9 ;  /* 0x0000000900097308 */ /* 0x000ff00000000800 */
[----:B------:R-:W-:Y:S08]  /*12240*/  MUFU.EX2 R176, R176 ;  /* 0x000000b000b07308 */ /* 0x000ff00000000800 */
[----:B------:R-:W-:Y:S01]  /*12250*/  MUFU.EX2 R29, R29 ;  /* 0x0000001d001d7308 */ /* 0x000fe20000000800 */
[----:B------:R-:W-:-:S02]  /*12260*/  WARPGROUP.DEPBAR.LE gsb0, 0x0 ;  /* 0x00008000000079c5 */ /* 0x000fc40000010000 */
[----:B------:R-:W-:Y:S01]  /*12270*/  FSEL R157, R42, -INF , P3 ;  /* 0xff8000002a9d7808 */ /* 0x000fe20001800000 */
[----:B------:R-:W-:Y:S01]  /*12280*/  WARPGROUP.ARRIVE ;  /* 0x00000000000079c5 */ /* 0x000fe20000000000 */
[----:B------:R-:W-:Y:S01]  /*12290*/  ISETP.GT.AND P3, PT, R15, 0x28, PT ;  /* 0x000000280f00780c */ /* 0x000fe20003f64270 */
[--C-:B------:R-:W-:Y:S01]  /*122a0*/  FFMA.FTZ R156, R237, R0, -R24.reuse ;  /* 0x00000000ed9c7223 */ /* 0x100fe20000010818 */
[----:B------:R-:W-:Y:S01]  /*122b0*/  FMNMX.FTZ R8, R157, R8, !PT ;  /* 0x000000089d087209 */ /* 0x000fe20007810000 */
[----:B------:R-:W-:Y:S01]  /*122c0*/  FFMA.FTZ R158, R68, R0, -R24 ;  /* 0x00000000449e7223 */ /* 0x000fe20000010818 */
[----:B------:R-:W-:Y:S01]  /*122d0*/  FSEL R159, R46, -INF , P3 ;  /* 0xff8000002e9f7808 */ /* 0x000fe20001800000 */
[----:B------:R-:W-:Y:S01]  /*122e0*/  MUFU.EX2 R178, R178 ;  /* 0x000000b200b27308 */ /* 0x000fe20000000800 */
[----:B------:R-:W-:Y:S02]  /*122f0*/  FMNMX.FTZ R8, R43, R8, !PT ;  /* 0x000000082b087209 */ /* 0x000fe40007810000 */
[----:B------:R-:W-:-:S02]  /*12300*/  ISETP.GT.AND P3, PT, R15, 0x30, PT ;  /* 0x000000300f00780c */ /* 0x000fc40003f64270 */
[----:B------:R-:W-:Y:S02]  /*12310*/  FMNMX.FTZ R8, R159, R8, !PT ;  /* 0x000000089f087209 */ /* 0x000fe40007810000 */
[----:B------:R-:W-:Y:S01]  /*12320*/  FSEL R169, R50, -INF , P3 ;  /* 0xff80000032a97808 */ /* 0x000fe20001800000 */
[----:B------:R-:W-:Y:S01]  /*12330*/  MUFU.EX2 R37, R37 ;  /* 0x0000002500257308 */ /* 0x000fe20000000800 */
[----:B------:R-:W-:Y:S02]  /*12340*/  FMNMX.FTZ R8, R47, R8, !PT ;  /* 0x000000082f087209 */ /* 0x000fe40007810000 */
[----:B------:R-:W-:Y:S02]  /*12350*/  ISETP.GT.AND P3, PT, R15, 0x38, PT ;  /* 0x000000380f00780c */ /* 0x000fe40003f64270 */
[----:B------:R-:W-:Y:S02]  /*12360*/  FMNMX.FTZ R8, R169, R8, !PT ;  /* 0x00000008a9087209 */ /* 0x000fe40007810000 */
[----:B------:R-:W-:Y:S01]  /*12370*/  FSEL R171, R54, -INF , P3 ;  /* 0xff80000036ab7808 */ /* 0x000fe20001800000 */
[----:B------:R-:W-:Y:S01]  /*12380*/  MUFU.EX2 R172, R172 ;  /* 0x000000ac00ac7308 */ /* 0x000fe20000000800 */
[----:B------:R-:W-:-:S02]  /*12390*/  FMNMX.FTZ R8, R51, R8, !PT ;  /* 0x0000000833087209 */ /* 0x000fc40007810000 */
[----:B------:R-:W-:Y:S02]  /*123a0*/  ISETP.GT.AND P3, PT, R15, 0x40, PT ;  /* 0x000000400f00780c */ /* 0x000fe40003f64270 */
[----:B------:R-:W-:Y:S02]  /*123b0*/  FMNMX.FTZ R8, R171, R8, !PT ;  /* 0x00000008ab087209 */ /* 0x000fe40007810000 */
[----:B------:R-:W-:Y:S01]  /*123c0*/  FSEL R173, R58, -INF , P3 ;  /* 0xff8000003aad7808 */ /* 0x000fe20001800000 */
[----:B------:R-:W-:Y:S01]  /*123d0*/  MUFU.EX2 R41, R41 ;  /* 0x0000002900297308 */ /* 0x000fe20000000800 */
[----:B------:R-:W-:Y:S02]  /*123e0*/  FMNMX.FTZ R8, R55, R8, !PT ;  /* 0x0000000837087209 */ /* 0x000fe40007810000 */
[----:B------:R-:W-:Y:S02]  /*123f0*/  ISETP.GT.AND P3, PT, R15, 0x48, PT ;  /* 0x000000480f00780c */ /* 0x000fe40003f64270 */
[----:B------:R-:W-:-:S02]  /*12400*/  FMNMX.FTZ R8, R173, R8, !PT ;  /* 0x00000008ad087209 */ /* 0x000fc40007810000 */
        /* <DEDUP_REMOVED lines=32> */
[----:B------:R-:W-:-:S04]  /*12610*/  FMNMX.FTZ R15, R83, R8, !PT ;  /* 0x00000008530f7209 */ /* 0x000fc80007810000 */
        /* <DEDUP_REMOVED lines=8> */
[----:B------:R-:W-:Y:S01]  /*126a0*/  FSEL R81, R7, RZ, P2 ;  /* 0x000000ff07517208 */ /* 0x000fe20001000000 */
[----:B------:R-:W0:Y:S01]  /*126b0*/  SHFL.BFLY PT, R21, R8, 0x2, 0x1f ;  /* 0x0c401f0008157f89 */ /* 0x000e2200000e0000 */
        /* <DEDUP_REMOVED lines=9> */
[----:B0-----:R-:W-:Y:S01]  /*12750*/  FMNMX.FTZ R8, R34, R21, !PT ;  /* 0x0000001522087209 */ /* 0x001fe20007810000 */
[----:B------:R-:W-:-:S03]  /*12760*/  IMAD.MOV.U32 R21, RZ, RZ, 0x40000040 ;  /* 0x40000040ff157424 */ /* 0x000fc600078e00ff */
[C---:B------:R-:W-:Y:S01]  /*12770*/  FSETP.NEU.FTZ.AND P2, PT, R8.reuse, -INF , PT ;  /* 0xff8000000800780b */ /* 0x040fe20003f5d000 */
[CC--:B------:R-:W-:Y:S01]  /*12780*/  FMUL.FTZ R46, R8.reuse, R0.reuse ;  /* 0x00000000082e7220 */ /* 0x0c0fe20000410000 */
[----:B------:R-:W-:Y:S01]  /*12790*/  R2UR UR7, R21 ;  /* 0x00000000150772ca */ /* 0x000fe200000e0000 */
[----:B------:R-:W-:Y:S01]  /*127a0*/  FADD.FTZ R21, -R81, R12 ;  /* 0x0000000c51157221 */ /* 0x000fe20000010100 */
[----:B------:R-:W-:Y:S01]  /*127b0*/  FSEL R20, R8, RZ, P2 ;  /* 0x000000ff08147208 */ /* 0x000fe20001000000 */
[----:B------:R-:W-:Y:S01]  /*127c0*/  MUFU.EX2 R81, R153 ;  /* 0x0000009900517308 */ /* 0x000fe20000000800 */
[----:B------:R-:W-:Y:S01]  /*127d0*/  FSEL R46, R46, RZ, P2 ;  /* 0x000000ff2e2e7208 */ /* 0x000fe20001000000 */
[----:B------:R-:W-:Y:S01]  /*127e0*/  FMUL.FTZ R12, R21, R0 ;  /* 0x00000000150c7220 */ /* 0x000fe20000410000 */
[----:B------:R-:W-:Y:S02]  /*127f0*/  IMAD.MOV.U32 R21, RZ, RZ, 0x40000040 ;  /* 0x40000040ff157424 */ /* 0x000fe400078e00ff */
[----:B------:R-:W-:Y:S01]  /*12800*/  FADD.FTZ R11, -R20, R11 ;  /* 0x0000000b140b7221 */ /* 0x000fe20000010100 */
[----:B------:R-:W-:-:S02]  /*12810*/  VIADD R20, R6, 0x380 ;  /* 0x0000038006147836 */ /* 0x000fc40000000000 */
[-CC-:B------:R-:W-:Y:S01]  /*12820*/  FFMA.FTZ R24, R26, R0.reuse, -R46.reuse ;  /* 0x000000001a187223 */ /* 0x180fe2000001082e */
[-CC-:B------:R-:W-:Y:S01]  /*12830*/  FFMA.FTZ R40, R43, R0.reuse, -R46.reuse ;  /* 0x000000002b287223 */ /* 0x180fe2000001082e */
[----:B------:R-:W0:Y:S01]  /*12840*/  MUFU.EX2 R12, R12 ;  /* 0x0000000c000c7308 */ /* 0x000e220000000800 */
[-C--:B------:R-:W-:Y:S01]  /*12850*/  FMUL.FTZ R11, R11, R0.reuse ;  /* 0x000000000b0b7220 */ /* 0x080fe20000410000 */
[----:B------:R-:W-:Y:S01]  /*12860*/  HGMMA.64x128x16.F32.BF16 R88, R160, gdesc[UR4].tnspB, R88, gsb0 ;  /* 0x41e00004a0587df0 */ /* 0x000fe20008001858 */
[----:B------:R-:W-:Y:S01]  /*12870*/  R2UR UR6, R20 ;  /* 0x00000000140672ca */ /* 0x000fe200000e0000 */
[-CC-:B------:R-:W-:Y:S01]  /*12880*/  FFMA.FTZ R27, R27, R0.reuse, -R46.reuse ;  /* 0x000000001b1b7223 */ /* 0x180fe2000001082e */
[----:B------:R-:W-:Y:S01]  /*12890*/  R2UR UR7, R21 ;  /* 0x00000000150772ca */ /* 0x000fe200000e0000 */
        /* <DEDUP_REMOVED lines=11> */
[----:B0-----:R-:W-:Y:S01]  /*12950*/  FFMA.FTZ R43, R12, R4, R85 ;  /* 0x000000040c2b7223 */ /* 0x001fe20000010055 */
[-CC-:B------:R-:W-:Y:S01]  /*12960*/  FFMA.FTZ R169, R169, R0.reuse, -R46.reuse ;  /* 0x00000000a9a97223 */ /* 0x180fe2000001082e */
[-CC-:B------:R-:W-:Y:S01]  /*12970*/  FFMA.FTZ R44, R51, R0.reuse, -R46.reuse ;  /* 0x00000000332c7223 */ /* 0x180fe2000001082e */
[-CC-:B------:R-:W-:Y:S01]  /*12980*/  FFMA.FTZ R171, R171, R0.reuse, -R46.reuse ;  /* 0x00000000abab7223 */ /* 0x180fe2000001082e */
[----:B------:R-:W-:Y:S01]  /*12990*/  FADD.FTZ R43, R180, R43 ;  /* 0x0000002bb42b7221 */ /* 0x000fe20000010000 */
[-CC-:B------:R-:W-:Y:S01]  /*129a0*/  FFMA.FTZ R6, R55, R0.reuse, -R46.reuse ;  /* 0x0000000037067223 */ /* 0x180fe2000001082e */
[----:B------:R-:W-:Y:S01]  /*129b0*/  FFMA.FTZ R153, R173, R0, -R46 ;  /* 0x00000000ad997223 */ /* 0x000fe2000001082e */
[----:B------:R-:W0:Y:S01]  /*129c0*/  MUFU.EX2 R27, R27 ;  /* 0x0000001b001b7308 */ /* 0x000e220000000800 */
[----:B------:R-:W-:Y:S01]  /*129d0*/  FADD.FTZ R4, R182, R43 ;  /* 0x0000002bb6047221 */ /* 0x000fe20000010000 */
[----:B------:R-:W-:-:S02]  /*129e0*/  @!P1 IMAD R43, R185, 0x8, R2 ;  /* 0x00000008b92b9824 */ /* 0x000fc400078e0202 */
[-CC-:B------:R-:W-:Y:S01]  /*129f0*/  FFMA.FTZ R20, R59, R0.reuse, -R46.reuse ;  /* 0x000000003b147223 */ /* 0x180fe2000001082e */
[-C--:B------:R-:W-:Y:S01]  /*12a00*/  FFMA.FTZ R155, R175, R0.reuse, -R46 ;  /* 0x00000000af9b7223 */ /* 0x080fe2000001082e */
[----:B------:R-:W-:Y:S01]  /*12a10*/  FADD.FTZ R21, R9, R4 ;  /* 0x0000000409157221 */ /* 0x000fe20000010000 */
[----:B------:R-:W-:Y:S01]  /*12a20*/  IADD3 R4, -R194, 0xb, RZ ;  /* 0x0000000bc2047810 */ /* 0x000fe20007ffe1ff */
[-CC-:B------:R-:W-:Y:S01]  /*12a30*/  FFMA.FTZ R157, R177, R0.reuse, -R46.reuse ;  /* 0x00000000b19d7223 */ /* 0x180fe2000001082e */
[----:B------:R-:W2:Y:S01]  /*12a40*/  MUFU.EX2 R25, R25 ;  /* 0x0000001900197308 */ /* 0x000ea20000000800 */
[----:B------:R-:W-:Y:S01]  /*12a50*/  FADD.FTZ R48, R176, R21 ;  /* 0x00000015b0307221 */ /* 0x000fe20000010000 */
[-CC-:B------:R-:W-:Y:S01]  /*12a60*/  FFMA.FTZ R159, R179, R0.reuse, -R46.reuse ;  /* 0x00000000b39f7223 */ /* 0x180fe2000001082e */
[-CC-:B------:R-:W-:Y:S01]  /*12a70*/  FFMA.FTZ R75, R75, R0.reuse, -R46.reuse ;  /* 0x000000004b4b7223 */ /* 0x180fe2000001082e */
[-C--:B------:R-:W-:Y:S01]  /*12a80*/  FFMA.FTZ R79, R79, R0.reuse, -R46 ;  /* 0x000000004f4f7223 */ /* 0x080fe2000001082e */
[----:B------:R-:W-:Y:S01]  /*12a90*/  FADD.FTZ R21, R29, R48 ;  /* 0x000000301d157221 */ /* 0x000fe20000010000 */
[----:B-1----:R-:W-:Y:S01]  /*12aa0*/  FFMA.FTZ R48, R11, R3, R24 ;  /* 0x000000030b307223 */ /* 0x002fe20000010018 */
[-C--:B------:R-:W-:Y:S01]  /*12ab0*/  FFMA.FTZ R183, R183, R0.reuse, -R46 ;  /* 0x00000000b7b77223 */ /* 0x080fe2000001082e */
[----:B------:R-:W1:Y:S01]  /*12ac0*/  MUFU.EX2 R26, R26 ;  /* 0x0000001a001a7308 */ /* 0x000e620000000800 */
[----:B------:R-:W-:Y:S01]  /*12ad0*/  FADD.FTZ R52, R178, R21 ;  /* 0x00000015b2347221 */ /* 0x000fe20000010000 */
[----:B0-----:R-:W-:Y:S01]  /*12ae0*/  FADD.FTZ R50, R27, R48 ;  /* 0x000000301b327221 */ /* 0x001fe20000010000 */
[-CC-:B------:R-:W-:Y:S01]  /*12af0*/  FFMA.FTZ R48, R63, R0.reuse, -R46.reuse ;  /* 0x000000003f307223 */ /* 0x180fe2000001082e */
[-C--:B------:R-:W-:Y:S01]  /*12b00*/  FFMA.FTZ R83, R83, R0.reuse, -R46 ;  /* 0x0000000053537223 */ /* 0x080fe2000001082e */
[----:B------:R-:W-:Y:S01]  /*12b10*/  FADD.FTZ R3, R37, R52 ;  /* 0x0000003425037221 */ /* 0x000fe20000010000 */
[-CC-:B------:R-:W-:Y:S01]  /*12b20*/  FFMA.FTZ R86, R86, R0.reuse, -R46.reuse ;  /* 0x0000000056567223 */ /* 0x180fe2000001082e */
[----:B------:R-:W-:Y:S01]  /*12b30*/  FFMA.FTZ R87, R87, R0, -R46 ;  /* 0x0000000057577223 */ /* 0x000fe2000001082e */
[----:B------:R-:W0:Y:S01]  /*12b40*/  MUFU.EX2 R31, R31 ;  /* 0x0000001f001f7308 */ /* 0x000e220000000800 */
[----:B--2---:R-:W-:Y:S01]  /*12b50*/  FADD.FTZ R21, R25, R50 ;  /* 0x0000003219157221 */ /* 0x004fe20000010000 */
[----:B------:R-:W-:Y:S01]  /*12b60*/  FADD.FTZ R52, R172, R3 ;  /* 0x00000003ac347221 */ /* 0x000fe20000010000 */
[----:B------:R-:W-:Y:S01]  /*12b70*/  @!P1 VIADD R3, R43, 0x28840 ;  /* 0x000288402b039836 */ /* 0x000fe20000000000 */
[----:B------:R-:W-:-:S02]  /*12b80*/  F2FP.BF16.F32.PACK_AB R182, R9, R182 ;  /* 0x000000b609b6723e */ /* 0x000fc400000010ff */
[----:B------:R-:W-:Y:S01]  /*12b90*/  FADD.FTZ R43, R41, R52 ;  /* 0x00000034292b7221 */ /* 0x000fe20000010000 */
[C---:B------:R-:W-:Y:S01]  /*12ba0*/  ISETP.GT.AND P2, PT, R13.reuse, R10, PT ;  /* 0x0000000a0d00720c */ /* 0x040fe20003f44270 */
[----:B------:R-:W2:Y:S01]  /*12bb0*/  MUFU.EX2 R36, R36 ;  /* 0x0000002400247308 */ /* 0x000ea20000000800 */
[----:B-1----:R-:W-:Y:S01]  /*12bc0*/  FADD.FTZ R50, R26, R21 ;  /* 0x000000151a327221 */ /* 0x002fe20000010000 */
[----:B------:R-:W-:Y:S01]  /*12bd0*/  @!P1 PRMT R3, RZ, 0x654, R3 ;  /* 0x00000654ff039816 */ /* 0x000fe20000000003 */
[----:B------:R-:W-:Y:S01]  /*12be0*/  VIADD R13, R13, 0xffffffff ;  /* 0xffffffff0d0d7836 */ /* 0x000fe20000000000 */
[----:B------:R-:W-:Y:S02]  /*12bf0*/  F2FP.BF16.F32.PACK_AB R180, R180, R85 ;  /* 0x00000055b4b4723e */ /* 0x000fe400000010ff */
[----:B------:R-:W-:Y:S02]  /*12c00*/  F2FP.BF16.F32.PACK_AB R176, R29, R176 ;  /* 0x000000b01db0723e */ /* 0x000fe400000010ff */
[----:B------:R-:W-:Y:S01]  /*12c10*/  MUFU.EX2 R33, R33 ;  /* 0x0000002100217308 */ /* 0x000fe20000000800 */
[----:B0-----:R-:W-:Y:S01]  /*12c20*/  FADD.FTZ R21, R31, R50 ;  /* 0x000000321f157221 */ /* 0x001fe20000010000 */
[----:B------:R-:W-:Y:S01]  /*12c30*/  FADD.FTZ R50, R174, R43 ;  /* 0x0000002bae327221 */ /* 0x000fe20000010000 */
[----:B------:R-:W-:-:S02]  /*12c40*/  @!P1 IMAD R43, R14, 0x8, R2 ;  /* 0x000000080e2b9824 */ /* 0x000fc400078e0202 */
[----:B------:R-:W-:Y:S01]  /*12c50*/  FFMA.FTZ R14, R67, R0, -R46 ;  /* 0x00000000430e7223 */ /* 0x000fe2000001082e */
[----:B------:R-:W-:Y:S01]  /*12c60*/  F2FP.BF16.F32.PACK_AB R178, R37, R178 ;  /* 0x000000b225b2723e */ /* 0x000fe200000010ff */
[----:B------:R-:W-:Y:S01]  /*12c70*/  @!P1 VIADD R43, R43, 0x28860 ;  /* 0x000288602b2b9836 */ /* 0x000fe20000000000 */
[----:B------:R-:W0:Y:S01]  /*12c80*/  MUFU.EX2 R38, R38 ;  /* 0x0000002600267308 */ /* 0x000e220000000800 */
[----:B------:R-:W-:Y:S02]  /*12c90*/  F2FP.BF16.F32.PACK_AB R172, R41, R172 ;  /* 0x000000ac29ac723e */ /* 0x000fe400000010ff */
[----:B------:R-:W-:Y:S02]  /*12ca0*/  F2FP.BF16.F32.PACK_AB R174, R45, R174 ;  /* 0x000000ae2dae723e */ /* 0x000fe400000010ff */
[----:B------:R-:W-:Y:S02]  /*12cb0*/  @!P1 PRMT R43, RZ, 0x654, R43 ;  /* 0x00000654ff2b9816 */ /* 0x000fe4000000002b */
[----:B--2---:R-:W-:Y:S01]  /*12cc0*/  F2FP.BF16.F32.PACK_AB R177, R36, R31 ;  /* 0x0000001f24b1723e */ /* 0x004fe200000010ff */
[----:B------:R-:W-:Y:S08]  /*12cd0*/  MUFU.EX2 R35, R35 ;  /* 0x0000002300237308 */ /* 0x000ff00000000800 */
[----:B------:R-:W1:Y:S01]  /*12ce0*/  MUFU.EX2 R40, R40 ;  /* 0x0000002800287308 */ /* 0x000e620000000800 */
[----:B0-----:R-:W-:-:S07]  /*12cf0*/  F2FP.BF16.F32.PACK_AB R179, R38, R33 ;  /* 0x0000002126b3723e */ /* 0x001fce00000010ff */
[----:B------:R-:W-:Y:S08]  /*12d00*/  MUFU.EX2 R39, R39 ;  /* 0x0000002700277308 */ /* 0x000ff00000000800 */
[----:B------:R-:W0:Y:S01]  /*12d10*/  MUFU.EX2 R42, R42 ;  /* 0x0000002a002a7308 */ /* 0x000e220000000800 */
[----:B-1----:R-:W-:-:S07]  /*12d20*/  F2FP.BF16.F32.PACK_AB R173, R40, R35 ;  /* 0x0000002328ad723e */ /* 0x002fce00000010ff */
[----:B------:R-:W-:Y:S08]  /*12d30*/  MUFU.EX2 R169, R169 ;  /* 0x000000a900a97308 */ /* 0x000ff00000000800 */
[----:B------:R-:W-:Y:S01]  /*12d40*/  MUFU.EX2 R44, R44 ;  /* 0x0000002c002c7308 */ /* 0x000fe20000000800 */
[----:B0-----:R-:W-:-:S07]  /*12d50*/  F2FP.BF16.F32.PACK_AB R175, R42, R39 ;  /* 0x000000272aaf723e */ /* 0x001fce00000010ff */
[----:B------:R-:W-:Y:S08]  /*12d60*/  MUFU.EX2 R171, R171 ;  /* 0x000000ab00ab7308 */ /* 0x000ff00000000800 */
[----:B------:R-:W-:Y:S01]  /*12d70*/  MUFU.EX2 R6, R6 ;  /* 0x0000000600067308 */ /* 0x000fe20000000800 */
[----:B------:R-:W-:Y:S02]  /*12d80*/  WARPGROUP.DEPBAR.LE gsb0, 0x0 ;  /* 0x00008000000079c5 */ /* 0x000fe40000010000 */
[----:B------:R-:W-:-:S05]  /*12d90*/  WARPGROUP.ARRIVE ;  /* 0x00000000000079c5 */ /* 0x000fca0000000000 */
[----:B------:R-:W-:Y:S01]  /*12da0*/  MUFU.EX2 R153, R153 ;  /* 0x0000009900997308 */ /* 0x000fe20000000800 */
[-CC-:B------:R-:W-:Y:S01]  /*12db0*/  FFMA.FTZ R161, R181, R0.reuse, -R46.reuse ;  /* 0x00000000b5a17223 */ /* 0x180fe2000001082e */
[----:B------:R-:W-:Y:S01]  /*12dc0*/  FFMA.FTZ R163, R78, R0, -R46 ;  /* 0x000000004ea37223 */ /* 0x000fe2000001082e */
[----:B------:R-:W-:Y:S01]  /*12dd0*/  F2FP.BF16.F32.PACK_AB R181, R27, R24 ;  /* 0x000000181bb5723e */ /* 0x000fe200000010ff */
[----:B------:R-:W-:Y:S04]  /*12de0*/  HGMMA.64x128x16.F32.BF16 R88, R164, gdesc[UR4].tnspB, R88, gsb0 ;  /* 0x41e00004a4587df0 */ /* 0x000fe80008001858 */
        /* <DEDUP_REMOVED lines=12> */
[----:B------:R-:W0:Y:S08]  /*12eb0*/  MUFU.EX2 R73, R73 ;  /* 0x0000004900497308 */ /* 0x000e300000000800 */
[----:B------:R-:W-:Y:S08]  /*12ec0*/  MUFU.EX2 R79, R79 ;  /* 0x0000004f004f7308 */ /* 0x000ff00000000800 */
[----:B------:R-:W1:Y:S01]  /*12ed0*/  MUFU.EX2 R32, R32 ;  /* 0x0000002000207308 */ /* 0x000e620000000800 */
[----:B0-----:R-:W-:-:S07]  /*12ee0*/  F2FP.BF16.F32.PACK_AB R162, R73, R30 ;  /* 0x0000001e49a2723e */ /* 0x001fce00000010ff */
[----:B------:R-:W0:Y:S08]  /*12ef0*/  MUFU.EX2 R77, R77 ;  /* 0x0000004d004d7308 */ /* 0x000e300000000800 */
[----:B------:R-:W-:Y:S08]  /*12f00*/  MUFU.EX2 R83, R83 ;  /* 0x0000005300537308 */ /* 0x000ff00000000800 */
[----:B------:R-:W-:Y:S08]  /*12f10*/  MUFU.EX2 R34, R84 ;  /* 0x0000005400227308 */ /* 0x000ff00000000800 */
[----:B------:R-:W-:Y:S01]  /*12f20*/  MUFU.EX2 R87, R87 ;  /* 0x0000005700577308 */ /* 0x000fe20000000800 */
[----:B------:R-:W-:-:S02]  /*12f30*/  WARPGROUP.DEPBAR.LE gsb0, 0x0 ;  /* 0x00008000000079c5 */ /* 0x000fc40000010000 */
[----:B------:R2:W-:Y:S06]  /*12f40*/  BAR.ARV R4, 0x100 ;  /* 0x000400040000751d */ /* 0x0005ec0000002000 */
[----:B------:R3:W-:Y:S01]  /*12f50*/  @!P1 SYNCS.ARRIVE.TRANS64.RED.A1T0 RZ, [R3+URZ], RZ ;  /* 0x000000ff03ff99a7 */ /* 0x0007e2000810043f */
[----:B------:R-:W-:Y:S01]  /*12f60*/  MUFU.EX2 R165, R183 ;  /* 0x000000b700a57308 */ /* 0x000fe20000000800 */
[----:B--2---:R-:W-:Y:S01]  /*12f70*/  FADD.FTZ R4, R36, R21 ;  /* 0x0000001524047221 */ /* 0x004fe20000010000 */
[----:B------:R-:W-:Y:S01]  /*12f80*/  FADD.FTZ R21, R45, R50 ;  /* 0x000000322d157221 */ /* 0x000fe20000010000 */
[-C--:B------:R-:W-:Y:S01]  /*12f90*/  FMUL.FTZ R88, R88, R12.reuse ;  /* 0x0000000c58587220 */ /* 0x080fe20000410000 */
[-C--:B------:R-:W-:Y:S01]  /*12fa0*/  FMUL.FTZ R89, R89, R12.reuse ;  /* 0x0000000c59597220 */ /* 0x080fe20000410000 */
[-C--:B------:R-:W-:Y:S01]  /*12fb0*/  FMUL.FTZ R92, R92, R12.reuse ;  /* 0x0000000c5c5c7220 */ /* 0x080fe20000410000 */
[----:B------:R-:W-:Y:S01]  /*12fc0*/  FADD.FTZ R50, R168, R21 ;  /* 0x00000015a8327221 */ /* 0x000fe20000010000 */
[----:B---3--:R-:W-:Y:S01]  /*12fd0*/  FADD.FTZ R3, R33, R4 ;  /* 0x0000000421037221 */ /* 0x008fe20000010000 */
[----:B------:R-:W-:Y:S01]  /*12fe0*/  MUFU.EX2 R167, R86 ;  /* 0x0000005600a77308 */ /* 0x000fe20000000800 */
        /* <DEDUP_REMOVED lines=12> */
[-C--:B------:R-:W-:Y:S01]  /*130b0*/  FMUL.FTZ R101, R101, R12.reuse ;  /* 0x0000000c65657220 */ /* 0x080fe20000410000 */
[----:B------:R-:W-:Y:S01]  /*130c0*/  FADD.FTZ R52, R152, R21 ;  /* 0x0000001598347221 */ /* 0x000fe20000010000 */
[----:B------:R-:W-:Y:S01]  /*130d0*/  FADD.FTZ R3, R39, R4 ;  /* 0x0000000427037221 */ /* 0x000fe20000010000 */
[----:B------:R-:W-:Y:S01]  /*130e0*/  MUFU.EX2 R46, R75 ;  /* 0x0000004b002e7308 */ /* 0x000fe20000000800 */
[-C--:B------:R-:W-:Y:S01]  /*130f0*/  FMUL.FTZ R104, R104, R12.reuse ;  /* 0x0000000c68687220 */ /* 0x080fe20000410000 */
[----:B------:R-:W-:Y:S01]  /*13100*/  FADD.FTZ R21, R57, R52 ;  /* 0x0000003439157221 */ /* 0x000fe20000010000 */
[----:B------:R-:W-:Y:S01]  /*13110*/  FADD.FTZ R4, R42, R3 ;  /* 0x000000032a047221 */ /* 0x000fe20000010000 */
[-C--:B------:R-:W-:Y:S01]  /*13120*/  FMUL.FTZ R105, R105, R12.reuse ;  /* 0x0000000c69697220 */ /* 0x080fe20000410000 */
[----:B------:R-:W-:Y:S01]  /*13130*/  FMUL.FTZ R108, R108, R12 ;  /* 0x0000000c6c6c7220 */ /* 0x000fe20000410000 */
[----:B------:R-:W-:Y:S01]  /*13140*/  FADD.FTZ R52, R154, R21 ;  /* 0x000000159a347221 */ /* 0x000fe20000010000 */
[----:B------:R-:W-:Y:S01]  /*13150*/  FADD.FTZ R3, R169, R4 ;  /* 0x00000004a9037221 */ /* 0x000fe20000010000 */
[----:B------:R-:W3:Y:S01]  /*13160*/  MUFU.EX2 R50, R50 ;  /* 0x0000003200327308 */ /* 0x000ee20000000800 */
[C---:B------:R-:W-:Y:S01]  /*13170*/  F2FP.BF16.F32.PACK_AB R154, R15.reuse, R154 ;  /* 0x0000009a0f9a723e */ /* 0x040fe200000010ff */
        /* <DEDUP_REMOVED lines=36> */
[----:B-1----:R-:W-:Y:S01]  /*133c0*/  FADD.FTZ R52, R32, R9 ;  /* 0x0000000920347221 */ /* 0x002fe20000010000 */
[----:B------:R-:W-:Y:S01]  /*133d0*/  FADD.FTZ R3, R159, R4 ;  /* 0x000000049f037221 */ /* 0x000fe20000010000 */
[-C--:B------:R-:W-:Y:S01]  /*133e0*/  FMUL.FTZ R144, R144, R12.reuse ;  /* 0x0000000c90907220 */ /* 0x080fe20000410000 */
[-C--:B------:R-:W-:Y:S01]  /*133f0*/  FMUL.FTZ R145, R145, R12.reuse ;  /* 0x0000000c91917220 */ /* 0x080fe20000410000 */
[----:B0-----:R-:W-:Y:S01]  /*13400*/  FADD.FTZ R9, R77, R52 ;  /* 0x000000344d097221 */ /* 0x001fe20000010000 */
[----:B---3--:R-:W-:Y:S01]  /*13410*/  FADD.FTZ R4, R50, R3 ;  /* 0x0000000332047221 */ /* 0x008fe20000010000 */
[-C--:B------:R-:W-:Y:S01]  /*13420*/  FMUL.FTZ R148, R148, R12.reuse ;  /* 0x0000000c94947220 */ /* 0x080fe20000410000 */
[----:B------:R-:W-:Y:S01]  /*13430*/  FMUL.FTZ R149, R149, R12 ;  /* 0x0000000c95957220 */ /* 0x000fe20000410000 */
        /* <DEDUP_REMOVED lines=43> */
[----:B------:R-:W-:Y:S01]  /*136f0*/  FADD.FTZ R3, R87, R28 ;  /* 0x0000001c57037221 */ /* 0x000fe20000010000 */
        /* <DEDUP_REMOVED lines=19> */
[----:B--2---:R-:W-:Y:S06]  /*13830*/  @P2 BRA `(.L_x_7943) ;  /* 0xffffffd400582947 */ /* 0x004fec000383ffff */
.L_x_7933:
[----:B------:R-:W-:-:S13]  /*13840*/  ISETP.GE.AND P2, PT, R13, RZ, PT ;  /* 0x000000ff0d00720c */ /* 0x000fda0003f46270 */
[----:B------:R-:W-:Y:S05]  /*13850*/  @!P2 BRA `(.L_x_7944) ;  /* 0x000000200084a947 */ /* 0x000fea0003800000 */
[----:B------:R-:W-:Y:S02]  /*13860*/  IMAD.MOV.U32 R10, RZ, RZ, R8 ;  /* 0x000000ffff0a7224 */ /* 0x000fe400078e0008 */
[----:B------:R-:W-:Y:S02]  /*13870*/  IMAD.MOV.U32 R12, RZ, RZ, R7 ;  /* 0x000000ffff0c7224 */ /* 0x000fe400078e0007 */
[----:B------:R-:W-:Y:S02]  /*13880*/  IMAD.MOV.U32 R14, RZ, RZ, R190 ;  /* 0x000000ffff0e7224 */ /* 0x000fe400078e00be */
[----:B------:R-:W-:-:S07]  /*13890*/  IMAD.MOV.U32 R11, RZ, RZ, R185 ;  /* 0x000000ffff0b7224 */ /* 0x000fce00078e00b9 */
.L_x_7954:
        /* <DEDUP_REMOVED lines=10> */
.L_x_7946:
[----:B------:R-:W-:Y:S01]  /*13940*/  IMAD R0, R185, 0x8, R2 ;  /* 0x00000008b9007824 */ /* 0x000fe200078e0202 */
[----:B------:R-:W-:-:S04]  /*13950*/  SHF.L.U32 R7, R190, 0x1f, RZ ;  /* 0x0000001fbe077819 */ /* 0x000fc800000006ff */
[----:B------:R0:W1:Y:S01]  /*13960*/  SYNCS.PHASECHK.TRANS64.TRYWAIT P3, [R0+URZ+0x28830], R7 ;  /* 0x02883007000075a7 */ /* 0x000062000806017f */
[----:B------:R-:W-:Y:S05]  /*13970*/  @!P0 BRA `(.L_x_7947) ;  /* 0x0000000000048947 */ /* 0x000fea0003800000 */
[----:B------:R-:W-:Y:S01]  /*13980*/  BPT.TRAP 0x1 ;  /* 0x000000040000795c */ /* 0x000fe20000300000 */
.L_x_7947:
[----:B------:R-:W-:Y:S04]  /*13990*/  BSSY B0, `(.L_x_7945) ;  /* 0x0000004000007945 */ /* 0x000fe80003800000 */
[----:B-1----:R-:W-:Y:S05]  /*139a0*/  @P3 BRA `(.L_x_7948) ;  /* 0x0000000000083947 */ /* 0x002fea0003800000 */
[----:B------:R-:W1:Y:S02]  /*139b0*/  SYNCS.PHASECHK.TRANS64.TRYWAIT P3, [R0+URZ+0x28830], R7 ;  /* 0x02883007000075a7 */ /* 0x000e64000806017f */
[----:B-1----:R-:W-:Y:S05]  /*139c0*/  @!P3 BRA `(.L_x_7949) ;  /* 0x000000bc00a8b947 */ /* 0x002fea0003800000 */
.L_x_7948:
[----:B------:R-:W-:Y:S05]  /*139d0*/  BSYNC B0 ;  /* 0x0000000000007941 */ /* 0x000fea0003800000 */
.L_x_7945:
        /* <DEDUP_REMOVED lines=64> */
.L_x_7951:
[----:B------:R-:W-:Y:S01]  /*13de0*/  SHF.L.U32 R0, R14, 0x1f, RZ ;  /* 0x0000001f0e007819 */ /* 0x000fe200000006ff */
[----:B------:R-:W-:-:S04]  /*13df0*/  IMAD R7, R11, 0x8, R2 ;  /* 0x000000080b077824 */ /* 0x000fc800078e0202 */
[----:B------:R0:W1:Y:S01]  /*13e00*/  SYNCS.PHASECHK.TRANS64.TRYWAIT P2, [R7+URZ+0x28850], R0 ;  /* 0x02885000070075a7 */ /* 0x000062000804017f */
[----:B------:R-:W-:Y:S05]  /*13e10*/  @!P0 BRA `(.L_x_7952) ;  /* 0x0000000000048947 */ /* 0x000fea0003800000 */
[----:B------:R-:W-:Y:S01]  /*13e20*/  BPT.TRAP 0x1 ;  /* 0x000000040000795c */ /* 0x000fe20000300000 */
.L_x_7952:
[----:B-1----:R-:W-:Y:S05]  /*13e30*/  @P2 BRA `(.L_x_7950) ;  /* 0x0000000000082947 */ /* 0x002fea0003800000 */
[----:B------:R-:W1:Y:S02]  /*13e40*/  SYNCS.PHASECHK.TRANS64.TRYWAIT P2, [R7+URZ+0x28850], R0 ;  /* 0x02885000070075a7 */ /* 0x000e64000804017f */
[----:B-1----:R-:W-:Y:S05]  /*13e50*/  @!P2 BRA `(.L_x_7953) ;  /* 0x000000b80098a947 */ /* 0x002fea0003800000 */
.L_x_7950:
        /* <DEDUP_REMOVED lines=8> */
[----:B------:R-:W-:Y:S02]  /*13ee0*/  R2UR UR7, R7 ;  /* 0x00000000070772ca */ /* 0x000fe400000e0000 */
[----:B------:R-:W-:Y:S02]  /*13ef0*/  LOP3.LUT R0, R0, 0x4000000, RZ, 0xfc, !PT ;  /* 0x0400000000007812 */ /* 0x000fe400078efcff */
[C---:B------:R-:W-:Y:S01]  /*13f00*/  ISETP.GT.AND P2, PT, R13.reuse, RZ, PT ;  /* 0x000000ff0d00720c */ /* 0x040fe20003f44270 */
[----:B------:R-:W-:Y:S02]  /*13f10*/  VIADD R13, R13, 0xffffffff ;  /* 0xffffffff0d0d7836 */ /* 0x000fe40000000000 */
[----:B------:R-:W-:Y:S01]  /*13f20*/  IMAD R6, R11, 0x800, R0 ;  /* 0x000008000b067824 */ /* 0x000fe200078e0200 */
[----:B------:R-:W-:-:S03]  /*13f30*/  FMNMX.FTZ R0, R24, R12, !PT ;  /* 0x0000000c18007209 */ /* 0x000fc60007810000 */
[C---:B------:R-:W-:Y:S01]  /*13f40*/  VIADD R8, R6.reuse, 0x80 ;  /* 0x0000008006087836 */ /* 0x040fe20000000000 */
[----:B------:R-:W-:Y:S02]  /*13f50*/  R2UR UR6, R6 ;  /* 0x00000000060672ca */ /* 0x000fe400000e0000 */
[----:B------:R-:W-:-:S04]  /*13f60*/  FMNMX.FTZ R7, R25, R0, !PT ;  /* 0x0000000019077209 */ /* 0x000fc80007810000 */
[----:B------:R-:W-:-:S04]  /*13f70*/  FMNMX.FTZ R0, R28, R7, !PT ;  /* 0x000000071c007209 */ /* 0x000fc80007810000 */
[----:B------:R-:W-:-:S03]  /*13f80*/  FMNMX.FTZ R7, R29, R0, !PT ;  /* 0x000000001d077209 */ /* 0x000fc60007810000 */
[----:B------:R-:W-:Y:S01]  /*13f90*/  HGMMA.64x128x16.F32.BF16 R88, R180, gdesc[UR4].tnspB, R88, gsb0 ;  /* 0x41e00004b4587df0 */ /* 0x000fe20008001858 */
[----:B------:R-:W-:Y:S01]  /*13fa0*/  R2UR UR6, R8 ;  /* 0x00000000080672ca */ /* 0x000fe200000e0000 */
[----:B------:R-:W-:Y:S01]  /*13fb0*/  VIADD R8, R6, 0x100 ;  /* 0x0000010006087836 */ /* 0x000fe20000000000 */
[----:B------:R-:W-:Y:S01]  /*13fc0*/  R2UR UR7, R9 ;  /* 0x00000000090772ca */ /* 0x000fe200000e0000 */
[----:B------:R-:W-:Y:S01]  /*13fd0*/  IMAD.MOV.U32 R9, RZ, RZ, 0x40000040 ;  /* 0x40000040ff097424 */ /* 0x000fe200078e00ff */
        /* <DEDUP_REMOVED lines=38> */
[----:B------:R-:W-:Y:S02]  /*14240*/  R2UR UR6, R8 ;  /* 0x00000000080672ca */ /* 0x000fe400000e0000 */
[----:B------:R-:W-:Y:S02]  /*14250*/  R2UR UR7, R9 ;  /* 0x00000000090772ca */ /* 0x000fe400000e0000 */
[----:B------:R-:W-:Y:S01]  /*14260*/  FMNMX.FTZ R8, R85, R0, !PT ;  /* 0x0000000055087209 */ /* 0x000fe20007810000 */
[----:B------:R-:W-:-:S04]  /*14270*/  IMAD.U32 R0, RZ, RZ, UR43 ;  /* 0x0000002bff007e24 */ /* 0x000fc8000f8e00ff */
[----:B------:R-:W0:Y:S02]  /*14280*/  SHFL.BFLY PT, R7, R8, 0x2, 0x1f ;  /* 0x0c401f0008077f89 */ /* 0x000e2400000e0000 */
[----:B0-----:R-:W-:Y:S01]  /*14290*/  FMNMX.FTZ R14, R8, R7, !PT ;  /* 0x00000007080e7209 */ /* 0x001fe20007810000 */
[----:B------:R-:W-:-:S04]  /*142a0*/  VIADD R8, R6, 0x200 ;  /* 0x0000020006087836 */ /* 0x000fc80000000000 */
[----:B------:R-:W0:Y:S02]  /*142b0*/  SHFL.BFLY PT, R7, R14, 0x1, 0x1f ;  /* 0x0c201f000e077f89 */ /* 0x000e2400000e0000 */
[----:B0-----:R-:W-:-:S05]  /*142c0*/  FMNMX.FTZ R7, R14, R7, !PT ;  /* 0x000000070e077209 */ /* 0x001fca0007810000 */
[C---:B------:R-:W-:Y:S01]  /*142d0*/  FADD.FTZ R9, -R7.reuse, R12 ;  /* 0x0000000c07097221 */ /* 0x040fe20000010100 */
[----:B------:R-:W-:-:S03]  /*142e0*/  FMUL.FTZ R21, R7, R0 ;  /* 0x0000000007157220 */ /* 0x000fc60000410000 */
[-C--:B------:R-:W-:Y:S01]  /*142f0*/  FMUL.FTZ R15, R9, R0.reuse ;  /* 0x00000000090f7220 */ /* 0x080fe20000410000 */
[----:B------:R-:W-:Y:S02]  /*14300*/  IMAD.MOV.U32 R9, RZ, RZ, 0x40000040 ;  /* 0x40000040ff097424 */ /* 0x000fe400078e00ff */
        /* <DEDUP_REMOVED lines=16> */
[----:B-1----:R-:W-:-:S07]  /*14410*/  F2FP.BF16.F32.PACK_AB R180, R25, R180 ;  /* 0x000000b419b4723e */ /* 0x002fce00000010ff */
        /* <DEDUP_REMOVED lines=33> */
[----:B------:R-:W-:Y:S01]  /*14630*/  FMNMX.FTZ R12, R62, R9, !PT ;  /* 0x000000093e0c7209 */ /* 0x000fe20007810000 */
[----:B------:R-:W-:Y:S01]  /*14640*/  IMAD.MOV.U32 R9, RZ, RZ, 0x40000040 ;  /* 0x40000040ff097424 */ /* 0x000fe200078e00ff */
[----:B------:R-:W-:Y:S02]  /*14650*/  WARPGROUP.DEPBAR.LE gsb0, 0x0 ;  /* 0x00008000000079c5 */ /* 0x000fe40000010000 */
[----:B------:R-:W-:Y:S01]  /*14660*/  WARPGROUP.ARRIVE ;  /* 0x00000000000079c5 */ /* 0x000fe20000000000 */
[-CC-:B------:R-:W-:Y:S01]  /*14670*/  FFMA.FTZ R168, R48, R0.reuse, -R21.reuse ;  /* 0x0000000030a87223 */ /* 0x180fe20000010815 */
[----:B------:R-:W-:-:S04]  /*14680*/  FFMA.FTZ R170, R52, R0, -R21 ;  /* 0x0000000034aa7223 */ /* 0x000fc80000010815 */
[----:B------:R-:W-:Y:S01]  /*14690*/  HGMMA.64x128x16.F32.BF16 R88, R152, gdesc[UR4].tnspB, R88, gsb0 ;  /* 0x41e0000498587df0 */ /* 0x000fe20008001858 */
[----:B------:R-:W-:Y:S01]  /*146a0*/  R2UR UR6, R8 ;  /* 0x00000000080672ca */ /* 0x000fe200000e0000 */
[----:B------:R-:W-:Y:S01]  /*146b0*/  MUFU.EX2 R168, R168 ;  /* 0x000000a800a87308 */ /* 0x000fe20000000800 */
[----:B------:R-:W-:-:S07]  /*146c0*/  R2UR UR7, R9 ;  /* 0x00000000090772ca */ /* 0x000fce00000e0000 */
[----:B------:R-:W-:Y:S01]  /*146d0*/  MUFU.EX2 R170, R170 ;  /* 0x000000aa00aa7308 */ /* 0x000fe20000000800 */
[----:B------:R-:W-:Y:S02]  /*146e0*/  WARPGROUP.DEPBAR.LE gsb0, 0x0 ;  /* 0x00008000000079c5 */ /* 0x000fe40000010000 */
[----:B------:R-:W-:Y:S01]  /*146f0*/  WARPGROUP.ARRIVE ;  /* 0x00000000000079c5 */ /* 0x000fe20000000000 */
[-CC-:B------:R-:W-:Y:S01]  /*14700*/  FFMA.FTZ R153, R33, R0.reuse, -R21.reuse ;  /* 0x0000000021997223 */ /* 0x180fe20000010815 */
[-CC-:B------:R-:W-:Y:S01]  /*14710*/  FFMA.FTZ R33, R37, R0.reuse, -R21.reuse ;  /* 0x0000000025217223 */ /* 0x180fe20000010815 */
[-CC-:B------:R-:W-:Y:S01]  /*14720*/  FFMA.FTZ R37, R41, R0.reuse, -R21.reuse ;  /* 0x0000000029257223 */ /* 0x180fe20000010815 */
[--C-:B------:R-:W-:Y:S01]  /*14730*/  FFMA.FTZ R41, R49, R0, -R21.reuse ;  /* 0x0000000031297223 */ /* 0x100fe20000010815 */
[----:B------:R-:W-:Y:S01]  /*14740*/  FMNMX.FTZ R49, R63, R12, !PT ;  /* 0x0000000c3f317209 */ /* 0x000fe20007810000 */
[----:B------:R-:W-:Y:S01]  /*14750*/  HGMMA.64x128x16.F32.BF16 R88, R156, gdesc[UR4].tnspB, R88, gsb0 ;  /* 0x41e000049c587df0 */ /* 0x000fe20008001858 */
        /* <DEDUP_REMOVED lines=30> */
[----:B------:R-:W-:Y:S08]  /*14940*/  MUFU.EX2 R155, R155 ;  /* 0x0000009b009b7308 */ /* 0x000ff00000000800 */
[----:B------:R-:W-:Y:S01]  /*14950*/  MUFU.EX2 R154, R154 ;  /* 0x0000009a009a7308 */ /* 0x000fe20000000800 */
[----:B-1----:R-:W-:Y:S01]  /*14960*/  FMNMX.FTZ R20, R8, R9, !PT ;  /* 0x0000000908147209 */ /* 0x002fe20007810000 */
[----:B------:R-:W-:-:S02]  /*14970*/  VIADD R8, R6, 0x300 ;  /* 0x0000030006087836 */ /* 0x000fc40000000000 */
[----:B------:R-:W-:-:S04]  /*14980*/  IMAD.MOV.U32 R9, RZ, RZ, 0x40000040 ;  /* 0x40000040ff097424 */ /* 0x000fc800078e00ff */
[----:B------:R-:W-:Y:S01]  /*14990*/  MUFU.EX2 R53, R53 ;  /* 0x0000003500357308 */ /* 0x000fe20000000800 */
[----:B------:R-:W-:Y:S02]  /*149a0*/  R2UR UR6, R8 ;  /* 0x00000000080672ca */ /* 0x000fe400000e0000 */
[----:B------:R-:W-:Y:S01]  /*149b0*/  R2UR UR7, R9 ;  /* 0x00000000090772ca */ /* 0x000fe200000e0000 */
[----:B------:R-:W-:-:S04]  /*149c0*/  FFMA.FTZ R9, R84, R0, -R21 ;  /* 0x0000000054097223 */ /* 0x000fc80000010815 */
[----:B------:R-:W-:Y:S08]  /*149d0*/  MUFU.EX2 R57, R57 ;  /* 0x0000003900397308 */ /* 0x000ff00000000800 */
[----:B------:R-:W-:Y:S08]  /*149e0*/  MUFU.EX2 R65, R65 ;  /* 0x0000004100417308 */ /* 0x000ff00000000800 */
[----:B------:R-:W-:Y:S08]  /*149f0*/  MUFU.EX2 R12, R12 ;  /* 0x0000000c000c7308 */ /* 0x000ff00000000800 */
[----:B------:R-:W1:Y:S08]  /*14a00*/  MUFU.EX2 R61, R61 ;  /* 0x0000003d003d7308 */ /* 0x000e700000000800 */
[----:B------:R-:W3:Y:S08]  /*14a10*/  MUFU.EX2 R69, R69 ;  /* 0x0000004500457308 */ /* 0x000ef00000000800 */
[----:B------:R-:W-:Y:S08]  /*14a20*/  MUFU.EX2 R73, R73 ;  /* 0x0000004900497308 */ /* 0x000ff00000000800 */
[----:B------:R-:W-:Y:S01]  /*14a30*/  MUFU.EX2 R9, R9 ;  /* 0x0000000900097308 */ /* 0x000fe20000000800 */
[----:B------:R-:W-:-:S02]  /*14a40*/  WARPGROUP.DEPBAR.LE gsb0, 0x0 ;  /* 0x00008000000079c5 */ /* 0x000fc40000010000 */
[----:B------:R-:W-:Y:S01]  /*14a50*/  WARPGROUP.ARRIVE ;  /* 0x00000000000079c5 */ /* 0x000fe20000000000 */
[----:B------:R-:W4:Y:S01]  /*14a60*/  SHFL.BFLY PT, R157, R20, 0x1, 0x1f ;  /* 0x0c201f00149d7f89 */ /* 0x000f2200000e0000 */
[-CC-:B------:R-:W-:Y:S01]  /*14a70*/  FFMA.FTZ R156, R64, R0.reuse, -R21.reuse ;  /* 0x00000000409c7223 */ /* 0x180fe20000010815 */
[----:B------:R-:W-:-:S03]  /*14a80*/  FFMA.FTZ R158, R68, R0, -R21 ;  /* 0x00000000449e7223 */ /* 0x000fc60000010815 */
[----:B------:R-:W-:Y:S02]  /*14a90*/  HGMMA.64x128x16.F32.BF16 R88, R160, gdesc[UR4].tnspB, R88, gsb0 ;  /* 0x41e00004a0587df0 */ /* 0x000fe40008001858 */
[----:B------:R-:W-:Y:S08]  /*14aa0*/  MUFU.EX2 R156, R156 ;  /* 0x0000009c009c7308 */ /* 0x000ff00000000800 */
[----:B------:R-:W-:Y:S01]  /*14ab0*/  MUFU.EX2 R158, R158 ;  /* 0x0000009e009e7308 */ /* 0x000fe20000000800 */
[----:B----4-:R-:W-:Y:S01]  /*14ac0*/  FMNMX.FTZ R8, R20, R157, !PT ;  /* 0x0000009d14087209 */ /* 0x010fe20007810000 */
[----:B------:R-:W-:-:S04]  /*14ad0*/  VIADD R20, R6, 0x380 ;  /* 0x0000038006147836 */ /* 0x000fc80000000000 */
[----:B------:R-:W-:Y:S01]  /*14ae0*/  FADD.FTZ R21, -R8, R10 ;  /* 0x0000000a08157221 */ /* 0x000fe20000010100 */
[----:B------:R-:W-:Y:S01]  /*14af0*/  R2UR UR6, R20 ;  /* 0x00000000140672ca */ /* 0x000fe200000e0000 */
[-C--:B------:R-:W-:Y:S01]  /*14b00*/  FMUL.FTZ R77, R8, R0.reuse ;  /* 0x00000000084d7220 */ /* 0x080fe20000410000 */
[----:B------:R-:W-:Y:S01]  /*14b10*/  MUFU.EX2 R10, R85 ;  /* 0x00000055000a7308 */ /* 0x000fe20000000800 */
[-C--:B------:R-:W-:Y:S02]  /*14b20*/  FMUL.FTZ R21, R21, R0.reuse ;  /* 0x0000000015157220 */ /* 0x080fe40000410000 */
[-CC-:B------:R-:W-:Y:S01]  /*14b30*/  FFMA.FTZ R181, R26, R0.reuse, -R77.reuse ;  /* 0x000000001ab57223 */ /* 0x180fe2000001084d */
[-CC-:B------:R-:W-:Y:S01]  /*14b40*/  FFMA.FTZ R26, R27, R0.reuse, -R77.reuse ;  /* 0x000000001b1a7223 */ /* 0x180fe2000001084d */
[-CC-:B------:R-:W-:Y:S01]  /*14b50*/  FFMA.FTZ R183, R30, R0.reuse, -R77.reuse ;  /* 0x000000001eb77223 */ /* 0x180fe2000001084d */
[-CC-:B------:R-:W-:Y:S01]  /*14b60*/  FFMA.FTZ R30, R31, R0.reuse, -R77.reuse ;  /* 0x000000001f1e7223 */ /* 0x180fe2000001084d */
[-CC-:B------:R-:W-:Y:S01]  /*14b70*/  FFMA.FTZ R177, R34, R0.reuse, -R77.reuse ;  /* 0x0000000022b17223 */ /* 0x180fe2000001084d */
[----:B------:R4:W-:Y:S01]  /*14b80*/  MUFU.EX2 R28, R21 ;  /* 0x00000015001c7308 */ /* 0x0009e20000000800 */
[----:B------:R-:W-:Y:S01]  /*14b90*/  IADD3 R31, -R193, 0xb, RZ ;  /* 0x0000000bc11f7810 */ /* 0x000fe20007ffe1ff */
[-CC-:B------:R-:W-:Y:S01]  /*14ba0*/  FFMA.FTZ R32, R35, R0.reuse, -R77.reuse ;  /* 0x0000000023207223 */ /* 0x180fe2000001084d */
[----:B------:R-:W-:Y:S01]  /*14bb0*/  FFMA.FTZ R179, R38, R0, -R77 ;  /* 0x0000000026b37223 */ /* 0x000fe2000001084d */
[----:B------:R-:W-:-:S02]  /*14bc0*/  @!P1 IMAD R35, R11, 0x8, R2 ;  /* 0x000000080b239824 */ /* 0x000fc400078e0202 */
[-CC-:B------:R-:W-:Y:S01]  /*14bd0*/  FFMA.FTZ R173, R42, R0.reuse, -R77.reuse ;  /* 0x000000002aad7223 */ /* 0x180fe2000001084d */
[----:B------:R-:W-:Y:S01]  /*14be0*/  FADD.FTZ R11, R25, R4 ;  /* 0x00000004190b7221 */ /* 0x000fe20000010000 */
[-C--:B------:R-:W-:Y:S01]  /*14bf0*/  FFMA.FTZ R34, R39, R0.reuse, -R77 ;  /* 0x0000000027227223 */ /* 0x080fe2000001084d */
[----:B------:R-:W-:Y:S01]  /*14c00*/  MUFU.EX2 R181, R181 ;  /* 0x000000b500b57308 */ /* 0x000fe20000000800 */
[----:B----4-:R-:W-:Y:S02]  /*14c10*/  IMAD.MOV.U32 R21, RZ, RZ, 0x40000040 ;  /* 0x40000040ff157424 */ /* 0x010fe400078e00ff */
[----:B--2---:R-:W-:Y:S01]  /*14c20*/  FADD.FTZ R44, R182, R11 ;  /* 0x0000000bb62c7221 */ /* 0x004fe20000010000 */
[-CC-:B------:R-:W-:Y:S01]  /*14c30*/  FFMA.FTZ R36, R43, R0.reuse, -R77.reuse ;  /* 0x000000002b247223 */ /* 0x180fe2000001084d */
[-CC-:B------:R-:W-:Y:S01]  /*14c40*/  FFMA.FTZ R175, R46, R0.reuse, -R77.reuse ;  /* 0x000000002eaf7223 */ /* 0x180fe2000001084d */
[-CC-:B------:R-:W-:Y:S01]  /*14c50*/  FFMA.FTZ R38, R47, R0.reuse, -R77.reuse ;  /* 0x000000002f267223 */ /* 0x180fe2000001084d */
[----:B------:R-:W-:Y:S01]  /*14c60*/  R2UR UR7, R21 ;  /* 0x00000000150772ca */ /* 0x000fe200000e0000 */
[----:B------:R-:W-:Y:S01]  /*14c70*/  @!P1 IMAD R21, R185, 0x8, R2 ;  /* 0x00000008b9159824 */ /* 0x000fe200078e0202 */
[----:B------:R-:W-:Y:S01]  /*14c80*/  MUFU.EX2 R26, R26 ;  /* 0x0000001a001a7308 */ /* 0x000fe20000000800 */
[-CC-:B------:R-:W-:Y:S01]  /*14c90*/  FFMA.FTZ R169, R50, R0.reuse, -R77.reuse ;  /* 0x0000000032a97223 */ /* 0x180fe2000001084d */
[----:B------:R-:W-:Y:S01]  /*14ca0*/  FFMA.FTZ R40, R51, R0, -R77 ;  /* 0x0000000033287223 */ /* 0x000fe2000001084d */
[----:B------:R-:W-:-:S02]  /*14cb0*/  @!P1 VIADD R27, R21, 0x28840 ;  /* 0x00028840151b9836 */ /* 0x000fc40000000000 */
[-CC-:B------:R-:W-:Y:S01]  /*14cc0*/  FFMA.FTZ R171, R54, R0.reuse, -R77.reuse ;  /* 0x0000000036ab7223 */ /* 0x180fe2000001084d */
[-CC-:B------:R-:W-:Y:S01]  /*14cd0*/  FFMA.FTZ R6, R55, R0.reuse, -R77.reuse ;  /* 0x0000000037067223 */ /* 0x180fe2000001084d */
[-CC-:B------:R-:W-:Y:S01]  /*14ce0*/  FFMA.FTZ R20, R58, R0.reuse, -R77.reuse ;  /* 0x000000003a147223 */ /* 0x180fe2000001084d */
        /* <DEDUP_REMOVED lines=13> */
[----:B------:R-:W-:Y:S01]  /*14dc0*/  FFMA.FTZ R86, R86, R0, -R77 ;  /* 0x0000000056567223 */ /* 0x000fe2000001084d */
[----:B0-----:R-:W-:-:S03]  /*14dd0*/  F2FP.BF16.F32.PACK_AB R182, R29, R182 ;  /* 0x000000b61db6723e */ /* 0x001fc600000010ff */
        /* <DEDUP_REMOVED lines=11> */
[----:B------:R-:W-:Y:S01]  /*14e90*/  FFMA.FTZ R161, R74, R0, -R77 ;  /* 0x000000004aa17223 */ /* 0x000fe2000001084d */
[----:B-1----:R-:W-:-:S03]  /*14ea0*/  F2FP.BF16.F32.PACK_AB R160, R61, R12 ;  /* 0x0000000c3da0723e */ /* 0x002fc600000010ff */
[----:B------:R-:W-:Y:S01]  /*14eb0*/  MUFU.EX2 R40, R40 ;  /* 0x0000002800287308 */ /* 0x000fe20000000800 */
[----:B---3--:R-:W-:Y:S01]  /*14ec0*/  F2FP.BF16.F32.PACK_AB R162, R69, R14 ;  /* 0x0000000e45a2723e */ /* 0x008fe200000010ff */
[----:B------:R-:W-:Y:S06]  /*14ed0*/  HGMMA.64x128x16.F32.BF16 R88, R164, gdesc[UR4].tnspB, R88, gsb0 ;  /* 0x41e00004a4587df0 */ /* 0x000fec0008001858 */
        /* <DEDUP_REMOVED lines=11> */
[----:B------:R-:W1:Y:S01]  /*14f90*/  MUFU.EX2 R83, R83 ;  /* 0x0000005300537308 */ /* 0x000e620000000800 */
[----:B0-----:R-:W-:-:S07]  /*14fa0*/  F2FP.BF16.F32.PACK_AB R163, R79, R78 ;  /* 0x0000004e4fa3723e */ /* 0x001fce00000010ff */
[----:B------:R-:W-:Y:S01]  /*14fb0*/  MUFU.EX2 R86, R86 ;  /* 0x0000005600567308 */ /* 0x000fe20000000800 */
[----:B------:R-:W-:Y:S02]  /*14fc0*/  WARPGROUP.DEPBAR.LE gsb0, 0x0 ;  /* 0x00008000000079c5 */ /* 0x000fe40000010000 */
[----:B------:R0:W-:Y:S06]  /*14fd0*/  BAR.ARV R31, 0x100 ;  /* 0x0004001f0000751d */ /* 0x0001ec0000002000 */
[----:B------:R2:W-:Y:S01]  /*14fe0*/  @!P1 SYNCS.ARRIVE.TRANS64.RED.A1T0 RZ, [R27+URZ], RZ ;  /* 0x000000ff1bff99a7 */ /* 0x0005e2000810043f */
[----:B------:R-:W-:Y:S01]  /*14ff0*/  F2FP.BF16.F32.PACK_AB R166, R10, R9 ;  /* 0x000000090aa6723e */ /* 0x000fe200000010ff */
[-C--:B------:R-:W-:Y:S01]  /*15000*/  FMUL.FTZ R88, R88, R15.reuse ;  /* 0x0000000f58587220 */ /* 0x080fe20000410000 */
[----:B------:R-:W-:Y:S01]  /*15010*/  F2FP.BF16.F32.PACK_AB R164, R73, R24 ;  /* 0x0000001849a4723e */ /* 0x000fe200000010ff */
[-C--:B------:R-:W-:Y:S01]  /*15020*/  FMUL.FTZ R89, R89, R15.reuse ;  /* 0x0000000f59597220 */ /* 0x080fe20000410000 */
[----:B-1----:R-:W-:Y:S01]  /*15030*/  F2FP.BF16.F32.PACK_AB R165, R83, R82 ;  /* 0x0000005253a5723e */ /* 0x002fe200000010ff */
[-C--:B------:R-:W-:Y:S01]  /*15040*/  FMUL.FTZ R92, R92, R15.reuse ;  /* 0x0000000f5c5c7220 */ /* 0x080fe20000410000 */
[----:B------:R-:W-:Y:S01]  /*15050*/  FMUL.FTZ R93, R93, R15 ;  /* 0x0000000f5d5d7220 */ /* 0x000fe20000410000 */
[----:B--2---:R-:W-:Y:S01]  /*15060*/  FFMA.FTZ R27, R28, R3, R181 ;  /* 0x000000031c1b7223 */ /* 0x004fe200000100b5 */
[----:B------:R-:W-:Y:S01]  /*15070*/  F2FP.BF16.F32.PACK_AB R181, R26, R181 ;  /* 0x000000b51ab5723e */ /* 0x000fe200000010ff */
[----:B------:R-:W1:Y:S01]  /*15080*/  MUFU.EX2 R3, R62 ;  /* 0x0000003e00037308 */ /* 0x000e620000000800 */
[----:B------:R-:W-:Y:S01]  /*15090*/  FMUL.FTZ R96, R96, R15 ;  /* 0x0000000f60607220 */ /* 0x000fe20000410000 */
[----:B------:R-:W-:Y:S01]  /*150a0*/  FADD.FTZ R42, R26, R27 ;  /* 0x0000001b1a2a7221 */ /* 0x000fe20000010000 */
[----:B------:R-:W-:-:S02]  /*150b0*/  @!P1 VIADD R27, R35, 0x28860 ;  /* 0x00028860231b9836 */ /* 0x000fc40000000000 */
[-C--:B------:R-:W-:Y:S01]  /*150c0*/  FMUL.FTZ R97, R97, R15.reuse ;  /* 0x0000000f61617220 */ /* 0x080fe20000410000 */
[----:B------:R-:W-:Y:S01]  /*150d0*/  FMUL.FTZ R100, R100, R15 ;  /* 0x0000000f64647220 */ /* 0x000fe20000410000 */
[----:B------:R-:W-:Y:S01]  /*150e0*/  FADD.FTZ R11, R183, R42 ;  /* 0x0000002ab70b7221 */ /* 0x000fe20000010000 */
[C---:B------:R-:W-:Y:S01]  /*150f0*/  F2FP.BF16.F32.PACK_AB R183, R30.reuse, R183 ;  /* 0x000000b71eb7723e */ /* 0x040fe200000010ff */
[-C--:B------:R-:W-:Y:S01]  /*15100*/  FMUL.FTZ R101, R101, R15.reuse ;  /* 0x0000000f65657220 */ /* 0x080fe20000410000 */
[----:B0-----:R-:W-:Y:S01]  /*15110*/  @!P1 PRMT R31, RZ, 0x654, R27 ;  /* 0x00000654ff1f9816 */ /* 0x001fe2000000001b */
[----:B------:R-:W-:Y:S01]  /*15120*/  FADD.FTZ R27, R29, R44 ;  /* 0x0000002c1d1b7221 */ /* 0x000fe20000010000 */
[----:B------:R-:W-:Y:S01]  /*15130*/  FADD.FTZ R42, R30, R11 ;  /* 0x0000000b1e2a7221 */ /* 0x000fe20000010000 */
[----:B------:R-:W-:Y:S01]  /*15140*/  FMUL.FTZ R104, R104, R15 ;  /* 0x0000000f68687220 */ /* 0x000fe20000410000 */
[----:B------:R0:W-:Y:S01]  /*15150*/  @!P1 SYNCS.ARRIVE.TRANS64.RED.A1T0 RZ, [R31+URZ], RZ ;  /* 0x000000ff1fff99a7 */ /* 0x0001e2000810043f */
[----:B------:R-:W-:Y:S01]  /*15160*/  FADD.FTZ R44, R176, R27 ;  /* 0x0000001bb02c7221 */ /* 0x000fe20000010000 */
[----:B------:R-:W-:Y:S01]  /*15170*/  FADD.FTZ R11, R177, R42 ;  /* 0x0000002ab10b7221 */ /* 0x000fe20000010000 */
[-C--:B------:R-:W-:Y:S01]  /*15180*/  FFMA.FTZ R42, R67, R0.reuse, -R77 ;  /* 0x00000000432a7223 */ /* 0x080fe2000001084d */
[C---:B------:R-:W-:Y:S01]  /*15190*/  F2FP.BF16.F32.PACK_AB R177, R32.reuse, R177 ;  /* 0x000000b120b1723e */ /* 0x040fe200000010ff */
[----:B------:R-:W-:Y:S01]  /*151a0*/  FADD.FTZ R27, R153, R44 ;  /* 0x0000002c991b7221 */ /* 0x000fe20000010000 */
[----:B------:R-:W-:Y:S01]  /*151b0*/  FADD.FTZ R46, R32, R11 ;  /* 0x0000000b202e7221 */ /* 0x000fe20000010000 */
[----:B------:R-:W-:Y:S01]  /*151c0*/  FFMA.FTZ R44, R71, R0, -R77 ;  /* 0x00000000472c7223 */ /* 0x000fe2000001084d */
[----:B------:R-:W-:Y:S01]  /*151d0*/  F2FP.BF16.F32.PACK_AB R176, R153, R176 ;  /* 0x000000b099b0723e */ /* 0x000fe200000010ff */
[----:B------:R-:W-:Y:S01]  /*151e0*/  FADD.FTZ R48, R178, R27 ;  /* 0x0000001bb2307221 */ /* 0x000fe20000010000 */
[----:B------:R-:W-:Y:S01]  /*151f0*/  FADD.FTZ R11, R179, R46 ;  /* 0x0000002eb30b7221 */ /* 0x000fe20000010000 */
[----:B------:R-:W2:Y:S01]  /*15200*/  MUFU.EX2 R42, R42 ;  /* 0x0000002a002a7308 */ /* 0x000ea20000000800 */
[----:B------:R-:W-:Y:S01]  /*15210*/  F2FP.BF16.F32.PACK_AB R153, R21, R20 ;  /* 0x000000141599723e */ /* 0x000fe200000010ff */
[----:B------:R-:W-:Y:S01]  /*15220*/  FADD.FTZ R27, R33, R48 ;  /* 0x00000030211b7221 */ /* 0x000fe20000010000 */
[----:B------:R-:W-:Y:S01]  /*15230*/  FADD.FTZ R46, R34, R11 ;  /* 0x0000000b222e7221 */ /* 0x000fe20000010000 */
[----:B------:R-:W-:Y:S01]  /*15240*/  FFMA.FTZ R77, R87, R0, -R77 ;  /* 0x00000000574d7223 */ /* 0x000fe2000001084d */
[----:B------:R-:W-:Y:S01]  /*15250*/  F2FP.BF16.F32.PACK_AB R178, R33, R178 ;  /* 0x000000b221b2723e */ /* 0x000fe200000010ff */
[----:B------:R-:W-:Y:S01]  /*15260*/  FADD.FTZ R48, R172, R27 ;  /* 0x0000001bac307221 */ /* 0x000fe20000010000 */
[----:B------:R-:W-:Y:S01]  /*15270*/  FADD.FTZ R11, R173, R46 ;  /* 0x0000002ead0b7221 */ /* 0x000fe20000010000 */
[----:B------:R-:W3:Y:S01]  /*15280*/  MUFU.EX2 R44, R44 ;  /* 0x0000002c002c7308 */ /* 0x000ee20000000800 */
[----:B------:R-:W-:Y:S01]  /*15290*/  F2FP.BF16.F32.PACK_AB R179, R34, R179 ;  /* 0x000000b322b3723e */ /* 0x000fe200000010ff */
[C---:B------:R-:W-:Y:S01]  /*152a0*/  FADD.FTZ R27, R37.reuse, R48 ;  /* 0x00000030251b7221 */ /* 0x040fe20000010000 */
[----:B------:R-:W-:Y:S01]  /*152b0*/  FADD.FTZ R46, R36, R11 ;  /* 0x0000000b242e7221 */ /* 0x000fe20000010000 */
[----:B------:R-:W-:Y:S01]  /*152c0*/  F2FP.BF16.F32.PACK_AB R172, R37, R172 ;  /* 0x000000ac25ac723e */ /* 0x000fe200000010ff */
[----:B------:R-:W-:Y:S01]  /*152d0*/  FMUL.FTZ R105, R105, R15 ;  /* 0x0000000f69697220 */ /* 0x000fe20000410000 */
[----:B------:R-:W-:Y:S01]  /*152e0*/  FADD.FTZ R48, R174, R27 ;  /* 0x0000001bae307221 */ /* 0x000fe20000010000 */
[----:B------:R-:W-:Y:S01]  /*152f0*/  FADD.FTZ R11, R175, R46 ;  /* 0x0000002eaf0b7221 */ /* 0x000fe20000010000 */
[----:B------:R-:W-:Y:S01]  /*15300*/  MUFU.EX2 R77, R77 ;  /* 0x0000004d004d7308 */ /* 0x000fe20000000800 */
[----:B------:R-:W-:Y:S01]  /*15310*/  F2FP.BF16.F32.PACK_AB R173, R36, R173 ;  /* 0x000000ad24ad723e */ /* 0x000fe200000010ff */
[C---:B------:R-:W-:Y:S01]  /*15320*/  FADD.FTZ R27, R45.reuse, R48 ;  /* 0x000000302d1b7221 */ /* 0x040fe20000010000 */
[----:B------:R-:W-:Y:S01]  /*15330*/  FADD.FTZ R46, R38, R11 ;  /* 0x0000000b262e7221 */ /* 0x000fe20000010000 */
[----:B------:R-:W-:Y:S01]  /*15340*/  F2FP.BF16.F32.PACK_AB R174, R45, R174 ;  /* 0x000000ae2dae723e */ /* 0x000fe200000010ff */
[----:B------:R-:W-:Y:S01]  /*15350*/  FMUL.FTZ R108, R108, R15 ;  /* 0x0000000f6c6c7220 */ /* 0x000fe20000410000 */
[----:B------:R-:W-:Y:S01]  /*15360*/  FADD.FTZ R48, R168, R27 ;  /* 0x0000001ba8307221 */ /* 0x000fe20000010000 */
[----:B------:R-:W-:Y:S01]  /*15370*/  FADD.FTZ R11, R169, R46 ;  /* 0x0000002ea90b7221 */ /* 0x000fe20000010000 */
[----:B------:R-:W-:Y:S01]  /*15380*/  F2FP.BF16.F32.PACK_AB R175, R38, R175 ;  /* 0x000000af26af723e */ /* 0x000fe200000010ff */
[-C--:B------:R-:W-:Y:S01]  /*15390*/  FMUL.FTZ R109, R109, R15.reuse ;  /* 0x0000000f6d6d7220 */ /* 0x080fe20000410000 */
[C---:B------:R-:W-:Y:S01]  /*153a0*/  FADD.FTZ R25, R41.reuse, R48 ;  /* 0x0000003029197221 */ /* 0x040fe20000010000 */
[----:B------:R-:W-:Y:S01]  /*153b0*/  FADD.FTZ R46, R40, R11 ;  /* 0x0000000b282e7221 */ /* 0x000fe20000010000 */
[----:B------:R-:W-:Y:S01]  /*153c0*/  F2FP.BF16.F32.PACK_AB R168, R41, R168 ;  /* 0x000000a829a8723e */ /* 0x000fe200000010ff */
[----:B------:R-:W-:Y:S01]  /*153d0*/  FMUL.FTZ R112, R112, R15 ;  /* 0x0000000f70707220 */ /* 0x000fe20000410000 */
[----:B------:R-:W-:Y:S01]  /*153e0*/  FADD.FTZ R26, R170, R25 ;  /* 0x00000019aa1a7221 */ /* 0x000fe20000010000 */
[----:B------:R-:W-:Y:S01]  /*153f0*/  FADD.FTZ R11, R171, R46 ;  /* 0x0000002eab0b7221 */ /* 0x000fe20000010000 */
[C---:B------:R-:W-:Y:S01]  /*15400*/  F2FP.BF16.F32.PACK_AB R171, R6.reuse, R171 ;  /* 0x000000ab06ab723e */ /* 0x040fe200000010ff */
[----:B------:R-:W-:Y:S01]  /*15410*/  FMUL.FTZ R113, R113, R15 ;  /* 0x0000000f71717220 */ /* 0x000fe20000410000 */
[----:B------:R-:W-:Y:S01]  /*15420*/  FADD.FTZ R25, R49, R26 ;  /* 0x0000001a31197221 */ /* 0x000fe20000010000 */
[----:B------:R-:W-:Y:S01]  /*15430*/  FADD.FTZ R11, R6, R11 ;  /* 0x0000000b060b7221 */ /* 0x000fe20000010000 */
[----:B------:R-:W4:Y:S01]  /*15440*/  MUFU.EX2 R26, R75 ;  /* 0x0000004b001a7308 */ /* 0x000f220000000800 */
[----:B------:R-:W-:Y:S01]  /*15450*/  F2FP.BF16.F32.PACK_AB R169, R40, R169 ;  /* 0x000000a928a9723e */ /* 0x000fe200000010ff */
[----:B------:R-:W-:Y:S01]  /*15460*/  FADD.FTZ R30, R152, R25 ;  /* 0x00000019981e7221 */ /* 0x000fe20000010000 */
[----:B------:R-:W-:Y:S01]  /*15470*/  FADD.FTZ R32, R20, R11 ;  /* 0x0000000b14207221 */ /* 0x000fe20000010000 */
[C---:B------:R-:W-:Y:S01]  /*15480*/  F2FP.BF16.F32.PACK_AB R152, R155.reuse, R152 ;  /* 0x000000989b98723e */ /* 0x040fe200000010ff */
[----:B------:R-:W-:Y:S01]  /*15490*/  FMUL.FTZ R116, R116, R15 ;  /* 0x0000000f74747220 */ /* 0x000fe20000410000 */
[----:B------:R-:W-:Y:S01]  /*154a0*/  FADD.FTZ R11, R155, R30 ;  /* 0x0000001e9b0b7221 */ /* 0x000fe20000010000 */
[----:B------:R-:W-:Y:S01]  /*154b0*/  FADD.FTZ R32, R21, R32 ;  /* 0x0000002015207221 */ /* 0x000fe20000010000 */
[----:B-1----:R-:W-:Y:S01]  /*154c0*/  F2FP.BF16.F32.PACK_AB R155, R4, R3 ;  /* 0x00000003049b723e */ /* 0x002fe200000010ff */
        /* <DEDUP_REMOVED lines=12> */
[----:B------:R-:W-:Y:S01]  /*15590*/  FMUL.FTZ R124, R124, R15 ;  /* 0x0000000f7c7c7220 */ /* 0x000fe20000410000 */
[----:B------:R-:W-:Y:S01]  /*155a0*/  FADD.FTZ R25, R57, R32 ;  /* 0x0000002039197221 */ /* 0x000fe20000010000 */
[C---:B--2---:R-:W-:Y:S01]  /*155b0*/  FADD.FTZ R30, R42.reuse, R11 ;  /* 0x0000000b2a1e7221 */ /* 0x044fe20000010000 */
[----:B------:R-:W-:Y:S01]  /*155c0*/  F2FP.BF16.F32.PACK_AB R157, R42, R157 ;  /* 0x0000009d2a9d723e */ /* 0x000fe200000010ff */
[-C--:B------:R-:W-:Y:S01]  /*155d0*/  FMUL.FTZ R125, R125, R15.reuse ;  /* 0x0000000f7d7d7220 */ /* 0x080fe20000410000 */
[----:B------:R-:W-:Y:S01]  /*155e0*/  FADD.FTZ R32, R158, R25 ;  /* 0x000000199e207221 */ /* 0x000fe20000010000 */
[----:B------:R-:W-:Y:S01]  /*155f0*/  FADD.FTZ R11, R159, R30 ;  /* 0x0000001e9f0b7221 */ /* 0x000fe20000010000 */
[C---:B------:R-:W-:Y:S01]  /*15600*/  F2FP.BF16.F32.PACK_AB R158, R65.reuse, R158 ;  /* 0x0000009e419e723e */ /* 0x040fe200000010ff */
[----:B------:R-:W-:Y:S01]  /*15610*/  FMUL.FTZ R128, R128, R15 ;  /* 0x0000000f80807220 */ /* 0x000fe20000410000 */
[----:B------:R-:W-:Y:S01]  /*15620*/  FADD.FTZ R25, R65, R32 ;  /* 0x0000002041197221 */ /* 0x000fe20000010000 */
[C---:B---3--:R-:W-:Y:S01]  /*15630*/  FADD.FTZ R6, R44.reuse, R11 ;  /* 0x0000000b2c067221 */ /* 0x048fe20000010000 */
[----:B------:R-:W-:Y:S01]  /*15640*/  F2FP.BF16.F32.PACK_AB R159, R44, R159 ;  /* 0x0000009f2c9f723e */ /* 0x000fe200000010ff */
[----:B------:R-:W-:Y:S01]  /*15650*/  FMUL.FTZ R129, R129, R15 ;  /* 0x0000000f81817220 */ /* 0x000fe20000410000 */
[----:B------:R-:W-:Y:S01]  /*15660*/  FADD.FTZ R20, R12, R25 ;  /* 0x000000190c147221 */ /* 0x000fe20000010000 */
[----:B------:R-:W-:Y:S01]  /*15670*/  FADD.FTZ R11, R161, R6 ;  /* 0x00000006a10b7221 */ /* 0x000fe20000010000 */
[----:B----4-:R-:W-:Y:S01]  /*15680*/  F2FP.BF16.F32.PACK_AB R161, R26, R161 ;  /* 0x000000a11aa1723e */ /* 0x010fe200000010ff */
[-C--:B------:R-:W-:Y:S01]  /*15690*/  FMUL.FTZ R132, R132, R15.reuse ;  /* 0x0000000f84847220 */ /* 0x080fe20000410000 */
[----:B------:R-:W-:Y:S01]  /*156a0*/  FADD.FTZ R3, R61, R20 ;  /* 0x000000143d037221 */ /* 0x000fe20000010000 */
[----:B------:R-:W-:Y:S01]  /*156b0*/  FADD.FTZ R11, R26, R11 ;  /* 0x0000000b1a0b7221 */ /* 0x000fe20000010000 */
[----:B------:R-:W-:Y:S01]  /*156c0*/  F2FP.BF16.F32.PACK_AB R167, R77, R86 ;  /* 0x000000564da7723e */ /* 0x000fe200000010ff */
        /* <DEDUP_REMOVED lines=58> */
.L_x_7944:
[----:B------:R-:W-:Y:S05]  /*15a70*/  WARPSYNC.ALL ;  /* 0x0000000000007948 */ /* 0x000fea0003800000 */
[----:B------:R-:W-:Y:S06]  /*15a80*/  BAR.ARV 0x8, 0x120 ;  /* 0x0204800000007b1d */ /* 0x000fec0000002000 */
[----:B------:R-:W-:Y:S05]  /*15a90*/  @!P0 BRA `(.L_x_7955) ;  /* 0x0000000000048947 */ /* 0x000fea0003800000 */
[----:B------:R-:W-:Y:S01]  /*15aa0*/  BPT.TRAP 0x1 ;  /* 0x000000040000795c */ /* 0x000fe20000300000 */
.L_x_7955:
[----:B------:R-:W-:Y:S01]  /*15ab0*/  IMAD R12, R185, 0x8, R2 ;  /* 0x00000008b90c7824 */ /* 0x000fe200078e0202 */
[----:B------:R-:W-:-:S04]  /*15ac0*/  SHF.L.U32 R5, R190, 0x1f, RZ ;  /* 0x0000001fbe057819 */ /* 0x000fc800000006ff */
[----:B------:R0:W1:Y:S01]  /*15ad0*/  SYNCS.PHASECHK.TRANS64.TRYWAIT P2, [R12+URZ+0x28850], R5 ;  /* 0x028850050c0075a7 */ /* 0x000062000804017f */
[----:B------:R-:W-:Y:S05]  /*15ae0*/  @!P0 BRA `(.L_x_7956) ;  /* 0x0000000000048947 */ /* 0x000fea0003800000 */
[----:B------:R-:W-:Y:S01]  /*15af0*/  BPT.TRAP 0x1 ;  /* 0x000000040000795c */ /* 0x000fe20000300000 */
.L_x_7956:
[----:B------:R-:W-:-:S05]  /*15b00*/  VIADD R2, R2, 0x400 ;  /* 0x0000040002027836 */ /* 0x000fca0000000000 */
[----:B------:R-:W-:-:S04]  /*15b10*/  SHF.R.U32.HI R2, RZ, 0x4, R2 ;  /* 0x00000004ff027819 */ /* 0x000fc80000011602 */
[----:B------:R-:W-:-:S04]  /*15b20*/  LOP3.LUT R2, R2, 0x3fff, RZ, 0xc0, !PT ;  /* 0x00003fff02027812 */ /* 0x000fc800078ec0ff */
[----:B------:R-:W-:Y:S01]  /*15b30*/  LOP3.LUT R2, R2, 0x4000000, RZ, 0xfc, !PT ;  /* 0x0400000002027812 */ /* 0x000fe200078efcff */
[----:B-1----:R-:W-:Y:S06]  /*15b40*/  @P2 BRA `(.L_x_7957) ;  /* 0x0000000000082947 */ /* 0x002fec0003800000 */
[----:B------:R-:W1:Y:S02]  /*15b50*/  SYNCS.PHASECHK.TRANS64.TRYWAIT P0, [R12+URZ+0x28850], R5 ;  /* 0x028850050c0075a7 */ /* 0x000e64000800017f */
[----:B-1----:R-:W-:Y:S05]  /*15b60*/  @!P0 BRA `(.L_x_7958) ;  /* 0x0000009c00688947 */ /* 0x002fea0003800000 */
.L_x_7957:
[----:B------:R-:W-:Y:S01]  /*15b70*/  IMAD R10, R185, 0x800, R2 ;  /* 0x00000800b90a7824 */ /* 0x000fe200078e0202 */
[----:B------:R-:W-:Y:S05]  /*15b80*/  WARPSYNC.ALL ;  /* 0x0000000000007948 */ /* 0x000fea0003800000 */
[----:B------:R-:W-:Y:S01]  /*15b90*/  IMAD.MOV.U32 R11, RZ, RZ, 0x40000040 ;  /* 0x40000040ff0b7424 */ /* 0x000fe200078e00ff */
[C---:B------:R-:W-:Y:S01]  /*15ba0*/  R2UR UR6, R10.reuse ;  /* 0x000000000a0672ca */ /* 0x040fe200000e0000 */
[----:B------:R-:W-:Y:S01]  /*15bb0*/  WARPGROUP.ARRIVE ;  /* 0x00000000000079c5 */ /* 0x000fe20000000000 */
[----:B------:R-:W-:Y:S01]  /*15bc0*/  VIADD R14, R10, 0x80 ;  /* 0x000000800a0e7836 */ /* 0x000fe20000000000 */
[----:B------:R-:W2:Y:S01]  /*15bd0*/  SHFL.BFLY PT, R2, R3, 0x2, 0x1f ;  /* 0x0c401f0003027f89 */ /* 0x000ea200000e0000 */
[----:B------:R-:W-:Y:S01]  /*15be0*/  R2UR UR7, R11 ;  /* 0x000000000b0772ca */ /* 0x000fe200000e0000 */
[----:B------:R-:W-:-:S02]  /*15bf0*/  IMAD.MOV.U32 R15, RZ, RZ, 0x40000040 ;  /* 0x40000040ff0f7424 */ /* 0x000fc400078e00ff */
[----:B------:R-:W-:Y:S01]  /*15c00*/  IMAD.MOV.U32 R11, RZ, RZ, 0x40000040 ;  /* 0x40000040ff0b7424 */ /* 0x000fe200078e00ff */
[----:B01----:R-:W0:Y:S01]  /*15c10*/  SHFL.BFLY PT, R5, R4, 0x2, 0x1f ;  /* 0x0c401f0004057f89 */ /* 0x003e2200000e0000 */
[----:B------:R-:W-:Y:S02]  /*15c20*/  IMAD.MOV.U32 R21, RZ, RZ, RZ ;  /* 0x000000ffff157224 */ /* 0x000fe400078e00ff */
[----:B------:R-:W-:Y:S02]  /*15c30*/  VIADD R185, R185, 0x1 ;  /* 0x00000001b9b97836 */ /* 0x000fe40000000000 */
[----:B------:R-:W-:Y:S02]  /*15c40*/  IMAD.MOV.U32 R20, RZ, RZ, -0x800000 ;  /* 0xff800000ff147424 */ /* 0x000fe400078e00ff */
        /* <DEDUP_REMOVED lines=8> */
[----:B--2---:R-:W-:Y:S01]  /*15cd0*/  FADD.FTZ R6, R2, R3 ;  /* 0x0000000302067221 */ /* 0x004fe20000010000 */
[----:B------:R-:W-:Y:S01]  /*15ce0*/  SEL R3, RZ, 0x1, P0 ;  /* 0x00000001ff037807 */ /* 0x000fe20000000000 */
[----:B0-----:R-:W-:-:S03]  /*15cf0*/  FADD.FTZ R5, R5, R4 ;  /* 0x0000000405057221 */ /* 0x001fc60000010000 */
[----:B------:R-:W0:Y:S01]  /*15d00*/  SHFL.BFLY PT, R9, R6, 0x1, 0x1f ;  /* 0x0c201f0006097f89 */ /* 0x000e2200000e0000 */
[----:B------:R-:W-:Y:S01]  /*15d10*/  LOP3.LUT R190, R190, R3, RZ, 0x3c, !PT ;  /* 0x00000003bebe7212 */ /* 0x000fe200078e3cff */
[----:B------:R-:W-:Y:S02]  /*15d20*/  IMAD.MOV.U32 R3, RZ, RZ, -0x800000 ;  /* 0xff800000ff037424 */ /* 0x000fe400078e00ff */
[----:B------:R-:W1:Y:S01]  /*15d30*/  SHFL.BFLY PT, R2, R5, 0x1, 0x1f ;  /* 0x0c201f0005027f89 */ /* 0x000e6200000e0000 */
[----:B0-----:R-:W-:Y:S01]  /*15d40*/  FADD.FTZ R13, R6, R9 ;  /* 0x00000009060d7221 */ /* 0x001fe20000010000 */
[----:B------:R-:W-:-:S04]  /*15d50*/  IMAD.MOV.U32 R6, RZ, RZ, RZ ;  /* 0x000000ffff067224 */ /* 0x000fc800078e00ff */
[----:B------:R-:W-:-:S13]  /*15d60*/  FSETP.NE.FTZ.AND P3, PT, R13, RZ, PT ;  /* 0x000000ff0d00720b */ /* 0x000fda0003f75000 */
[----:B------:R-:W0:Y:S08]  /*15d70*/  @P3 MUFU.LG2 R9, R13 ;  /* 0x0000000d00093308 */ /* 0x000e300000000c00 */
[----:B------:R-:W-:Y:S01]  /*15d80*/  @P3 MUFU.RCP R6, R13 ;  /* 0x0000000d00063308 */ /* 0x000fe20000001000 */
[----:B0-----:R-:W-:Y:S01]  /*15d90*/  @P3 FMUL.FTZ R9, R9, 0.69314718246459960938 ;  /* 0x3f31721809093820 */ /* 0x001fe20000410000 */
[----:B------:R-:W-:-:S02]  /*15da0*/  WARPGROUP.DEPBAR.LE gsb0, 0x0 ;  /* 0x00008000000079c5 */ /* 0x000fc40000010000 */
        /* <DEDUP_REMOVED lines=33> */
[----:B------:R-:W-:Y:S02]  /*15fc0*/  WARPGROUP.DEPBAR.LE gsb0, 0x0 ;  /* 0x00008000000079c5 */ /* 0x000fe40000010000 */
[----:B------:R-:W-:-:S10]  /*15fd0*/  WARPGROUP.ARRIVE ;  /* 0x00000000000079c5 */ /* 0x000fd40000000000 */
[----:B------:R-:W-:Y:S01]  /*15fe0*/  HGMMA.64x128x16.F32.BF16 R88, R160, gdesc[UR4].tnspB, R88, gsb0 ;  /* 0x41e00004a0587df0 */ /* 0x000fe20008001858 */
[----:B------:R-:W-:Y:S01]  /*15ff0*/  R2UR UR6, R10 ;  /* 0x000000000a0672ca */ /* 0x000fe200000e0000 */
[----:B------:R-:W-:Y:S01]  /*16000*/  @!P1 VIADD R10, R12, 0x28860 ;  /* 0x000288600c0a9836 */ /* 0x000fe20000000000 */
[----:B------:R-:W-:Y:S01]  /*16010*/  R2UR UR7, R11 ;  /* 0x000000000b0772ca */ /* 0x000fe200000e0000 */
[----:B-1----:R-:W-:-:S03]  /*16020*/  FADD.FTZ R11, R5, R2 ;  /* 0x00000002050b7221 */ /* 0x002fc60000010000 */
[----:B------:R-:W-:Y:S02]  /*16030*/  @!P1 PRMT R10, RZ, 0x654, R10 ;  /* 0x00000654ff0a9816 */ /* 0x000fe4000000000a */
[----:B------:R-:W-:-:S13]  /*16040*/  FSETP.NE.FTZ.AND P2, PT, R11, RZ, PT ;  /* 0x000000ff0b00720b */ /* 0x000fda0003f55000 */
[----:B------:R-:W0:Y:S01]  /*16050*/  @P2 MUFU.LG2 R4, R11 ;  /* 0x0000000b00042308 */ /* 0x000e220000000c00 */
[C---:B------:R-:W-:Y:S01]  /*16060*/  @P2 FMUL.FTZ R2, R0.reuse, 0.69314718246459960938 ;  /* 0x3f31721800022820 */ /* 0x040fe20000410000 */
[----:B------:R-:W-:-:S04]  /*16070*/  @P3 FMUL.FTZ R0, R0, 0.69314718246459960938 ;  /* 0x3f31721800003820 */ /* 0x000fc80000410000 */
[----:B------:R-:W-:Y:S02]  /*16080*/  @P3 FFMA.FTZ R3, R0, R8, R9 ;  /* 0x0000000800033223 */ /* 0x000fe40000010009 */
[----:B------:R-:W1:Y:S01]  /*16090*/  @P2 MUFU.RCP R21, R11 ;  /* 0x0000000b00152308 */ /* 0x000e620000001000 */
[----:B0-----:R-:W-:-:S04]  /*160a0*/  @P2 FMUL.FTZ R5, R4, 0.69314718246459960938 ;  /* 0x3f31721804052820 */ /* 0x001fc80000410000 */
[----:B------:R-:W-:Y:S01]  /*160b0*/  @P2 FFMA.FTZ R20, R2, R7, R5 ;  /* 0x0000000702142223 */ /* 0x000fe20000010005 */
[----:B------:R-:W-:Y:S02]  /*160c0*/  WARPGROUP.DEPBAR.LE gsb0, 0x0 ;  /* 0x00008000000079c5 */ /* 0x000fe40000010000 */
[----:B------:R-:W-:-:S06]  /*160d0*/  WARPGROUP.ARRIVE ;  /* 0x00000000000079c5 */ /* 0x000fcc0000000000 */
[----:B------:R-:W-:Y:S03]  /*160e0*/  HGMMA.64x128x16.F32.BF16 R88, R164, gdesc[UR4].tnspB, R88, gsb0 ;  /* 0x41e00004a4587df0 */ /* 0x000fe60008001858 */
        /* <DEDUP_REMOVED lines=67> */
.L_x_7853:
[----:B------:R-:W-:Y:S05]  /*16520*/  WARPSYNC.ALL ;  /* 0x0000000000007948 */ /* 0x000fea0003800000 */
[----:B------:R-:W1:Y:S08]  /*16530*/  S2UR UR5, SR_CgaCtaId ;  /* 0x00000000000579c3 */ /* 0x000e700000008800 */
[----:B------:R-:W-:Y:S06]  /*16540*/  BAR.SYNC.DEFER_BLOCKING 0x5, 0x120 ;  /* 0x0144800000007b1d */ /* 0x000fec0000010000 */
[----:B------:R-:W-:Y:S01]  /*16550*/  UMOV UR4, 0x400 ;  /* 0x0000040000047882 */ /* 0x000fe20000000000 */
[----:B------:R-:W-:Y:S01]  /*16560*/  BSSY B0, `(.L_x_7959) ;  /* 0x00001c7000007945 */ /* 0x000fe20003800000 */
[----:B-1----:R-:W-:-:S06]  /*16570*/  ULEA UR4, UR5, UR4, 0x18 ;  /* 0x0000000405047291 */ /* 0x002fcc000f8ec03f */
[----:B------:R-:W-:-:S05]  /*16580*/  IMAD.U32 R2, RZ, RZ, UR4 ;  /* 0x00000004ff027e24 */ /* 0x000fca000f8e00ff */
[----:B------:R1:W2:Y:S01]  /*16590*/  LDS.128 R192, [R2+0x288d0] ;  /* 0x0288d00002c07984 */ /* 0x0002a20000000c00 */
[----:B------:R-:W-:Y:S06]  /*165a0*/  BAR.ARV 0x4, 0x120 ;  /* 0x0104800000007b1d */ /* 0x000fec0000002000 */
[----:B------:R-:W-:Y:S05]  /*165b0*/  @P1 BRA `(.L_x_7960) ;  /* 0x0000001000a81947 */ /* 0x000fea0003800000 */
[----:B------:R-:W3:Y:S01]  /*165c0*/  S2R R5, SR_SWINHI ;  /* 0x0000000000057919 */ /* 0x000ee20000002f00 */
        /* <DEDUP_REMOVED lines=9> */
[----:B------:R-:W-:Y:S02]  /*16660*/  MOV R36, R2 ;  /* 0x0000000200247202 */ /* 0x000fe40000000f00 */
[----:B---3--:R-:W-:-:S03]  /*16670*/  MOV R37, R5 ;  /* 0x0000000500257202 */ /* 0x008fc60000000f00 */
[----:B------:R-:W-:-:S03]  /*16680*/  IMAD.WIDE R8, R232, 0x2, R36 ;  /* 0x00000002e8087825 */ /* 0x000fc600078e0224 */
[C---:B------:R-:W-:Y:S02]  /*16690*/  IADD3 R91, P5, R8.reuse, 0x20, RZ ;  /* 0x00000020085b7810 */ /* 0x040fe40007fbe0ff */
[C---:B------:R-:W-:Y:S02]  /*166a0*/  LOP3.LUT R29, R8.reuse, 0x380, RZ, 0xc0, !PT ;  /* 0x00000380081d7812 */ /* 0x040fe400078ec0ff */
[----:B------:R-:W-:Y:S01]  /*166b0*/  IADD3 R93, P0, R8, 0x40, RZ ;  /* 0x00000040085d7810 */ /* 0x000fe20007f1e0ff */
[--C-:B------:R-:W-:Y:S01]  /*166c0*/  IMAD.X R5, RZ, RZ, R9.reuse, P5 ;  /* 0x000000ffff057224 */ /* 0x100fe200028e0609 */
[----:B------:R-:W-:Y:S02]  /*166d0*/  LOP3.LUT R4, R91, 0x380, RZ, 0xc0, !PT ;  /* 0x000003805b047812 */ /* 0x000fe400078ec0ff */
[----:B------:R-:W-:Y:S01]  /*166e0*/  SHF.R.U64 R29, R29, 0x3, RZ ;  /* 0x000000031d1d7819 */ /* 0x000fe200000012ff */
[----:B------:R-:W-:Y:S01]  /*166f0*/  IMAD.X R7, RZ, RZ, R9, P0 ;  /* 0x000000ffff077224 */ /* 0x000fe200000e0609 */
[----:B------:R-:W-:-:S02]  /*16700*/  LOP3.LUT R6, R93, 0x380, RZ, 0xc0, !PT ;  /* 0x000003805d067812 */ /* 0x000fc400078ec0ff */
        /* <DEDUP_REMOVED lines=9> */
[--C-:B------:R-:W-:Y:S01]  /*167a0*/  IMAD.X R27, RZ, RZ, R9.reuse, P4 ;  /* 0x000000ffff1b7224 */ /* 0x100fe200020e0609 */
[----:B------:R-:W-:Y:S01]  /*167b0*/  LOP3.LUT R8, R29, R8, RZ, 0x3c, !PT ;  /* 0x000000081d087212 */ /* 0x000fe200078e3cff */
[----:B------:R-:W-:Y:S01]  /*167c0*/  IMAD.X R29, RZ, RZ, R9, P5 ;  /* 0x000000ffff1d7224 */ /* 0x000fe200028e0609 */
[----:B------:R-:W-:-:S02]  /*167d0*/  SHF.R.U64 R6, R6, 0x3, RZ ;  /* 0x0000000306067819 */ /* 0x000fc400000012ff */
[----:B------:R-:W-:Y:S02]  /*167e0*/  LOP3.LUT R4, R4, R91, RZ, 0x3c, !PT ;  /* 0x0000005b04047212 */ /* 0x000fe400078e3cff */
[----:B------:R-:W-:Y:S02]  /*167f0*/  LOP3.LUT R26, R101, 0x380, RZ, 0xc0, !PT ;  /* 0x00000380651a7812 */ /* 0x000fe400078ec0ff */
[----:B------:R-:W-:Y:S02]  /*16800*/  LOP3.LUT R12, R95, 0x380, RZ, 0xc0, !PT ;  /* 0x000003805f0c7812 */ /* 0x000fe400078ec0ff */
[----:B------:R-:W-:Y:S02]  /*16810*/  LOP3.LUT R14, R97, 0x380, RZ, 0xc0, !PT ;  /* 0x00000380610e7812 */ /* 0x000fe400078ec0ff */
[----:B------:R-:W-:Y:S02]  /*16820*/  MOV R91, R8 ;  /* 0x00000008005b7202 */ /* 0x000fe40000000f00 */
[----:B------:R-:W-:-:S02]  /*16830*/  LOP3.LUT R24, R99, 0x380, RZ, 0xc0, !PT ;  /* 0x0000038063187812 */ /* 0x000fc400078ec0ff */
[----:B------:R-:W-:Y:S02]  /*16840*/  LOP3.LUT R28, R103, 0x380, RZ, 0xc0, !PT ;  /* 0x00000380671c7812 */ /* 0x000fe400078ec0ff */
[----:B------:R-:W-:Y:S02]  /*16850*/  F2FP.BF16.F32.PACK_AB R8, R58, R11 ;  /* 0x0000000b3a08723e */ /* 0x000fe400000010ff */
[----:B------:R-:W-:Y:S02]  /*16860*/  LOP3.LUT R6, R6, R93, RZ, 0x3c, !PT ;  /* 0x0000005d06067212 */ /* 0x000fe400078e3cff */
[----:B------:R-:W-:Y:S02]  /*16870*/  F2FP.BF16.F32.PACK_AB R9, R89, R90 ;  /* 0x0000005a5909723e */ /* 0x000fe400000010ff */
[----:B------:R-:W-:Y:S02]  /*16880*/  F2FP.BF16.F32.PACK_AB R11, R87, R88 ;  /* 0x00000058570b723e */ /* 0x000fe400000010ff */
[----:B------:R-:W-:-:S02]  /*16890*/  SHF.R.U64 R26, R26, 0x3, RZ ;  /* 0x000000031a1a7819 */ /* 0x000fc400000012ff */
[----:B------:R-:W-:Y:S01]  /*168a0*/  SHF.R.U64 R12, R12, 0x3, RZ ;  /* 0x000000030c0c7819 */ /* 0x000fe200000012ff */
[----:B------:R3:W-:Y:S01]  /*168b0*/  STSM.16.M88.4 [R91], R8 ;  /* 0x000000085b007844 */ /* 0x0007e20000000200 */
[----:B------:R-:W-:Y:S02]  /*168c0*/  SHF.R.U64 R14, R14, 0x3, RZ ;  /* 0x000000030e0e7819 */ /* 0x000fe400000012ff */
[----:B------:R-:W-:Y:S02]  /*168d0*/  SHF.R.U64 R24, R24, 0x3, RZ ;  /* 0x0000000318187819 */ /* 0x000fe400000012ff */
[----:B------:R-:W-:Y:S02]  /*168e0*/  SHF.R.U64 R28, R28, 0x3, RZ ;  /* 0x000000031c1c7819 */ /* 0x000fe400000012ff */
[----:B------:R-:W-:Y:S02]  /*168f0*/  MOV R90, R4 ;  /* 0x00000004005a7202 */ /* 0x000fe40000000f00 */
[----:B------:R-:W-:-:S02]  /*16900*/  MOV R89, R6 ;  /* 0x0000000600597202 */ /* 0x000fc40000000f00 */
[----:B------:R-:W-:Y:S02]  /*16910*/  LOP3.LUT R26, R26, R101, RZ, 0x3c, !PT ;  /* 0x000000651a1a7212 */ /* 0x000fe400078e3cff */
[----:B------:R-:W-:Y:S02]  /*16920*/  F2FP.BF16.F32.PACK_AB R4, R50, R49 ;  /* 0x000000313204723e */ /* 0x000fe400000010ff */
[----:B------:R-:W-:Y:S02]  /*16930*/  F2FP.BF16.F32.PACK_AB R5, R85, R86 ;  /* 0x000000565505723e */ /* 0x000fe400000010ff */
[----:B------:R-:W-:Y:S02]  /*16940*/  F2FP.BF16.F32.PACK_AB R6, R57, R48 ;  /* 0x000000303906723e */ /* 0x000fe400000010ff */
[----:B------:R-:W-:Y:S02]  /*16950*/  F2FP.BF16.F32.PACK_AB R7, R83, R84 ;  /* 0x000000545307723e */ /* 0x000fe400000010ff */
[----:B------:R-:W-:-:S02]  /*16960*/  LOP3.LUT R12, R12, R95, RZ, 0x3c, !PT ;  /* 0x0000005f0c0c7212 */ /* 0x000fc400078e3cff */
[----:B------:R-:W-:Y:S01]  /*16970*/  LOP3.LUT R14, R14, R97, RZ, 0x3c, !PT ;  /* 0x000000610e0e7212 */ /* 0x000fe200078e3cff */
[----:B------:R-:W-:Y:S01]  /*16980*/  STSM.16.M88.4 [R90], R4 ;  /* 0x000000045a007844 */ /* 0x000fe20000000200 */
[----:B---3--:R-:W-:Y:S02]  /*16990*/  F2FP.BF16.F32.PACK_AB R8, R56, R47 ;  /* 0x0000002f3808723e */ /* 0x008fe400000010ff */
[----:B------:R-:W-:Y:S02]  /*169a0*/  F2FP.BF16.F32.PACK_AB R9, R81, R82 ;  /* 0x000000525109723e */ /* 0x000fe400000010ff */
[----:B------:R-:W-:Y:S02]  /*169b0*/  F2FP.BF16.F32.PACK_AB R10, R55, R46 ;  /* 0x0000002e370a723e */ /* 0x000fe400000010ff */
[----:B------:R-:W-:Y:S02]  /*169c0*/  F2FP.BF16.F32.PACK_AB R11, R79, R80 ;  /* 0x000000504f0b723e */ /* 0x000fe400000010ff */
[----:B------:R-:W-:-:S02]  /*169d0*/  LOP3.LUT R24, R24, R99, RZ, 0x3c, !PT ;  /* 0x0000006318187212 */ /* 0x000fc400078e3cff */
[----:B------:R-:W-:Y:S01]  /*169e0*/  LOP3.LUT R28, R28, R103, RZ, 0x3c, !PT ;  /* 0x000000671c1c7212 */ /* 0x000fe200078e3cff */
[----:B------:R3:W-:Y:S01]  /*169f0*/  STSM.16.M88.4 [R89], R8 ;  /* 0x0000000859007844 */ /* 0x0007e20000000200 */
[----:B------:R-:W-:Y:S02]  /*16a00*/  MOV R58, R26 ;  /* 0x0000001a003a7202 */ /* 0x000fe40000000f00 */
[----:B------:R-:W-:Y:S02]  /*16a10*/  MOV R88, R12 ;  /* 0x0000000c00587202 */ /* 0x000fe40000000f00 */
[----:B------:R-:W-:Y:S02]  /*16a20*/  MOV R87, R14 ;  /* 0x0000000e00577202 */ /* 0x000fe40000000f00 */
[----:B------:R-:W-:Y:S02]  /*16a30*/  F2FP.BF16.F32.PACK_AB R26, R51, R42 ;  /* 0x0000002a331a723e */ /* 0x000fe400000010ff */
[----:B------:R-:W-:-:S02]  /*16a40*/  MOV R59, R24 ;  /* 0x00000018003b7202 */ /* 0x000fc40000000f00 */
[----:B------:R-:W-:Y:S02]  /*16a50*/  F2FP.BF16.F32.PACK_AB R12, R54, R45 ;  /* 0x0000002d360c723e */ /* 0x000fe400000010ff */
[----:B------:R-:W-:Y:S02]  /*16a60*/  F2FP.BF16.F32.PACK_AB R13, R77, R78 ;  /* 0x0000004e4d0d723e */ /* 0x000fe400000010ff */
[----:B------:R-:W-:Y:S01]  /*16a70*/  F2FP.BF16.F32.PACK_AB R14, R53, R44 ;  /* 0x0000002c350e723e */ /* 0x000fe200000010ff */
[----:B------:R-:W-:Y:S01]  /*16a80*/  IMAD.MOV.U32 R44, RZ, RZ, RZ ;  /* 0x000000ffff2c7224 */ /* 0x000fe200078e00ff */
[----:B------:R-:W-:Y:S02]  /*16a90*/  F2FP.BF16.F32.PACK_AB R15, R75, R76 ;  /* 0x0000004c4b0f723e */ /* 0x000fe400000010ff */
[----:B------:R-:W-:Y:S02]  /*16aa0*/  MOV R42, R28 ;  /* 0x0000001c002a7202 */ /* 0x000fe40000000f00 */
[----:B------:R-:W-:Y:S01]  /*16ab0*/  F2FP.BF16.F32.PACK_AB R24, R52, R43 ;  /* 0x0000002b3418723e */ /* 0x000fe200000010ff */
[----:B------:R4:W-:Y:S01]  /*16ac0*/  STSM.16.M88.4 [R88], R12 ;  /* 0x0000000c58007844 */ /* 0x0009e20000000200 */
[----:B------:R-:W-:-:S02]  /*16ad0*/  F2FP.BF16.F32.PACK_AB R25, R73, R74 ;  /* 0x0000004a4919723e */ /* 0x000fc400000010ff */
[----:B------:R-:W-:Y:S02]  /*16ae0*/  F2FP.BF16.F32.PACK_AB R27, R71, R72 ;  /* 0x00000048471b723e */ /* 0x000fe400000010ff */
[----:B------:R-:W-:Y:S02]  /*16af0*/  F2FP.BF16.F32.PACK_AB R28, R40, R31 ;  /* 0x0000001f281c723e */ /* 0x000fe400000010ff */
[----:B------:R-:W-:Y:S01]  /*16b00*/  ISETP.NE.U32.AND P2, PT, RZ, UR4, PT ;  /* 0x00000004ff007c0c */ /* 0x000fe2000bf45070 */
[----:B------:R4:W-:Y:S01]  /*16b10*/  STSM.16.M88.4 [R87], R24 ;  /* 0x0000001857007844 */ /* 0x0009e20000000200 */
[----:B---3--:R-:W-:Y:S02]  /*16b20*/  IADD3 R8, P0, R220, UR4, RZ ;  /* 0x00000004dc087c10 */ /* 0x008fe4000ff1e0ff */
[----:B------:R-:W-:Y:S02]  /*16b30*/  F2FP.BF16.F32.PACK_AB R29, R69, R70 ;  /* 0x00000046451d723e */ /* 0x000fe400000010ff */
[----:B------:R-:W-:-:S02]  /*16b40*/  F2FP.BF16.F32.PACK_AB R31, R67, R68 ;  /* 0x00000044431f723e */ /* 0x000fc400000010ff */
[----:B------:R-:W-:Y:S02]  /*16b50*/  F2FP.BF16.F32.PACK_AB R4, R39, R38 ;  /* 0x000000262704723e */ /* 0x000fe400000010ff */
[----:B------:R-:W-:Y:S01]  /*16b60*/  F2FP.BF16.F32.PACK_AB R5, R61, R62 ;  /* 0x0000003e3d05723e */ /* 0x000fe200000010ff */
[----:B------:R4:W-:Y:S01]  /*16b70*/  STSM.16.M88.4 [R59], R28 ;  /* 0x0000001c3b007844 */ /* 0x0009e20000000200 */
[----:B------:R-:W-:Y:S02]  /*16b80*/  F2FP.BF16.F32.PACK_AB R6, R21, R0 ;  /* 0x000000001506723e */ /* 0x000fe400000010ff */
[----:B------:R-:W-:Y:S01]  /*16b90*/  F2FP.BF16.F32.PACK_AB R7, R151, R60 ;  /* 0x0000003c9707723e */ /* 0x000fe200000010ff */
[----:B------:R4:W-:Y:S01]  /*16ba0*/  STSM.16.M88.4 [R58], R32 ;  /* 0x000000203a007844 */ /* 0x0009e20000000200 */
        /* <DEDUP_REMOVED lines=11> */
[----:B------:R4:W5:Y:S01]  /*16c60*/  @P2 LDG.E R44, desc[UR40][R8.64] ;  /* 0x00000028082c2981 */ /* 0x000962000c1e1900 */
[----:B------:R-:W-:-:S03]  /*16c70*/  IMAD.IADD R11, R16, 0x1, R202 ;  /* 0x00000001100b7824 */ /* 0x000fc600078e02ca */
[----:B------:R4:W5:Y:S01]  /*16c80*/  @P0 LDG.E R49, desc[UR40][R220.64] ;  /* 0x00000028dc310981 */ /* 0x000962000c1e1900 */
[----:B------:R-:W-:Y:S01]  /*16c90*/  IMAD.WIDE R36, R11, 0x2, R36 ;  /* 0x000000020b247825 */ /* 0x000fe200078e0224 */
[----:B------:R-:W-:Y:S06]  /*16ca0*/  @P0 BRA `(.L_x_7961) ;  /* 0x0000000000100947 */ /* 0x000fec0003800000 */
[----:B------:R-:W-:Y:S05]  /*16cb0*/  @!P2 BRA `(.L_x_7961) ;  /* 0x00000000000ca947 */ /* 0x000fea0003800000 */
[----:B------:R-:W3:Y:S04]  /*16cc0*/  LDG.E R0, desc[UR40][R8.64] ;  /* 0x0000002808007981 */ /* 0x000ee8000c1e1900 */
[----:B-----5:R-:W3:Y:S02]  /*16cd0*/  LDG.E R49, desc[UR40][R8.64+0x4] ;  /* 0x0000042808317981 */ /* 0x020ee4000c1e1900 */
[----:B---3--:R-:W-:-:S07]  /*16ce0*/  IMAD.IADD R49, R49, 0x1, -R0 ;  /* 0x0000000131317824 */ /* 0x008fce00078e0a00 */
.L_x_7961:
[----:B------:R-:W-:Y:S01]  /*16cf0*/  SHF.R.S32.HI R48, RZ, 0x1f, R218 ;  /* 0x0000001fff307819 */ /* 0x000fe200000114da */
[----:B------:R-:W-:Y:S01]  /*16d00*/  ULDC.64 UR4, c[0x0][0xb70] ;  /* 0x0002dc0000047ab9 */ /* 0x000fe20000000a00 */
[--C-:B-----5:R-:W-:Y:S01]  /*16d10*/  SHF.R.S32.HI R45, RZ, 0x1f, R44.reuse ;  /* 0x0000001fff2d7819 */ /* 0x120fe2000001142c */
[----:B------:R-:W-:Y:S01]  /*16d20*/  IMAD R10, R224, 0x80, R213 ;  /* 0x00000080e00a7824 */ /* 0x000fe200078e02d5 */
[----:B------:R-:W-:Y:S01]  /*16d30*/  SEL R225, R225, RZ, !P2 ;  /* 0x000000ffe1e17207 */ /* 0x000fe20005000000 */
[----:B----4-:R-:W-:Y:S01]  /*16d40*/  IMAD R7, R48, UR4, RZ ;  /* 0x0000000430077c24 */ /* 0x010fe2000f8e02ff */
[----:B------:R-:W-:Y:S01]  /*16d50*/  SEL R51, R222, RZ, !P2 ;  /* 0x000000ffde337207 */ /* 0x000fe20005000000 */
[----:B------:R-:W-:Y:S01]  /*16d60*/  IMAD.WIDE.U32 R4, R218, UR4, R44 ;  /* 0x00000004da047c25 */ /* 0x000fe2000f8e002c */
[C---:B------:R-:W-:Y:S02]  /*16d70*/  IADD3 R9, P0, R36.reuse, 0x1000, RZ ;  /* 0x0000100024097810 */ /* 0x040fe40007f1e0ff */
[----:B------:R-:W-:Y:S01]  /*16d80*/  IADD3 R25, P2, R36, 0x3000, RZ ;  /* 0x0000300024197810 */ /* 0x000fe20007f5e0ff */
[----:B------:R-:W-:Y:S01]  /*16d90*/  IMAD R7, R218, UR5, R7 ;  /* 0x00000005da077c24 */ /* 0x000fe2000f8e0207 */
[----:B------:R-:W-:Y:S01]  /*16da0*/  ULDC.64 UR4, c[0x0][0xb78] ;  /* 0x0002de0000047ab9 */ /* 0x000fe20000000a00 */
[----:B------:R-:W-:Y:S01]  /*16db0*/  LOP3.LUT R8, R9, 0x380, RZ, 0xc0, !PT ;  /* 0x0000038009087812 */ /* 0x000fe200078ec0ff */
[----:B------:R-:W-:Y:S01]  /*16dc0*/  IMAD R0, R225, UR4, RZ ;  /* 0x00000004e1007c24 */ /* 0x000fe2000f8e02ff */
[----:B------:R-:W-:Y:S01]  /*16dd0*/  IADD3 R13, P1, R36, 0x2000, RZ ;  /* 0x00002000240d7810 */ /* 0x000fe20007f3e0ff */
[----:B------:R-:W-:Y:S01]  /*16de0*/  IMAD.IADD R5, R5, 0x1, R7 ;  /* 0x0000000105057824 */ /* 0x000fe200078e0207 */
[----:B------:R-:W-:Y:S01]  /*16df0*/  SHF.R.S32.HI R7, RZ, 0x1f, R10 ;  /* 0x0000001fff077819 */ /* 0x000fe2000001140a */
[----:B------:R-:W-:Y:S01]  /*16e00*/  IMAD R6, R51, UR5, R0 ;  /* 0x0000000533067c24 */ /* 0x000fe2000f8e0200 */
[----:B------:R-:W-:Y:S01]  /*16e10*/  LOP3.LUT R24, R25, 0x380, RZ, 0xc0, !PT ;  /* 0x0000038019187812 */ /* 0x000fe200078ec0ff */
[----:B------:R-:W-:Y:S01]  /*16e20*/  IMAD.WIDE.U32 R4, R51, UR4, R4 ;  /* 0x0000000433047c25 */ /* 0x000fe2000f8e0004 */
[----:B------:R-:W-:Y:S01]  /*16e30*/  ULDC.64 UR4, c[0x0][0xb40] ;  /* 0x0002d00000047ab9 */ /* 0x000fe20000000a00 */
[----:B------:R-:W-:-:S02]  /*16e40*/  SHF.R.U64 R8, R8, 0x3, RZ ;  /* 0x0000000308087819 */ /* 0x000fc400000012ff */
[----:B------:R-:W-:Y:S02]  /*16e50*/  LOP3.LUT R12, R13, 0x380, RZ, 0xc0, !PT ;  /* 0x000003800d0c7812 */ /* 0x000fe400078ec0ff */
[----:B------:R-:W-:Y:S02]  /*16e60*/  IADD3 R0, P4, R10, R4, RZ ;  /* 0x000000040a007210 */ /* 0x000fe40007f9e0ff */
[----:B------:R-:W-:Y:S02]  /*16e70*/  SHF.R.U64 R24, R24, 0x3, RZ ;  /* 0x0000000318187819 */ /* 0x000fe400000012ff */
[----:B------:R-:W-:Y:S02]  /*16e80*/  IADD3.X R7, R7, R5, R6, P4, !PT ;  /* 0x0000000507077210 */ /* 0x000fe400027fe406 */
[----:B------:R-:W-:Y:S02]  /*16e90*/  LEA R46, P5, R0, UR4, 0x2 ;  /* 0x00000004002e7c11 */ /* 0x000fe4000f8a10ff */
[----:B------:R-:W-:Y:S01]  /*16ea0*/  LOP3.LUT R8, R8, R9, RZ, 0x3c, !PT ;  /* 0x0000000908087212 */ /* 0x000fe200078e3cff */
[----:B------:R-:W-:Y:S01]  /*16eb0*/  IMAD.X R9, RZ, RZ, R37, P0 ;  /* 0x000000ffff097224 */ /* 0x000fe200000e0625 */
[----:B------:R-:W-:-:S02]  /*16ec0*/  SHF.R.U64 R12, R12, 0x3, RZ ;  /* 0x000000030c0c7819 */ /* 0x000fc400000012ff */
[----:B------:R-:W-:Y:S01]  /*16ed0*/  LEA.HI.X R47, R0, UR5, R7, 0x2, P5 ;  /* 0x00000005002f7c11 */ /* 0x000fe2000a8f1407 */
[----:B------:R-:W-:Y:S01]  /*16ee0*/  VIADD R0, R10, 0x8 ;  /* 0x000000080a007836 */ /* 0x000fe20000000000 */
[----:B------:R-:W-:Y:S01]  /*16ef0*/  LOP3.LUT R24, R24, R25, RZ, 0x3c, !PT ;  /* 0x0000001918187212 */ /* 0x000fe200078e3cff */
[----:B------:R-:W-:Y:S01]  /*16f00*/  IMAD.X R25, RZ, RZ, R37, P2 ;  /* 0x000000ffff197224 */ /* 0x000fe200010e0625 */
[----:B------:R-:W-:Y:S01]  /*16f10*/  LOP3.LUT P0, RZ, R227, 0x3, RZ, 0xc0, !PT ;  /* 0x00000003e3ff7812 */ /* 0x000fe2000780c0ff */
[----:B------:R-:W-:Y:S01]  /*16f20*/  ULDC.64 UR4, c[0x0][0xaa0] ;  /* 0x0002a80000047ab9 */ /* 0x000fe20000000a00 */
[C---:B------:R-:W-:Y:S02]  /*16f30*/  IADD3 R29, P3, R36.reuse, 0x4000, RZ ;  /* 0x00004000241d7810 */ /* 0x040fe40007f7e0ff */
[C---:B------:R-:W-:Y:S02]  /*16f40*/  IADD3 R33, P4, R36.reuse, 0x5000, RZ ;  /* 0x0000500024217810 */ /* 0x040fe40007f9e0ff */
[----:B------:R-:W-:-:S02]  /*16f50*/  IADD3 R39, P5, R36, 0x6000, RZ ;  /* 0x0000600024277810 */ /* 0x000fc40007fbe0ff */
[----:B------:R-:W-:Y:S01]  /*16f60*/  LOP3.LUT R12, R12, R13, RZ, 0x3c, !PT ;  /* 0x0000000d0c0c7212 */ /* 0x000fe200078e3cff */
[--C-:B------:R-:W-:Y:S01]  /*16f70*/  IMAD.X R13, RZ, RZ, R37.reuse, P1 ;  /* 0x000000ffff0d7224 */ /* 0x100fe200008e0625 */
[----:B------:R-:W-:Y:S02]  /*16f80*/  IADD3 R7, P2, R36, 0x7000, RZ ;  /* 0x0000700024077810 */ /* 0x000fe40007f5e0ff */
[----:B------:R-:W-:Y:S02]  /*16f90*/  ISETP.GE.OR P1, PT, R10, R49, P0 ;  /* 0x000000310a00720c */ /* 0x000fe40000726670 */
[----:B------:R-:W-:Y:S01]  /*16fa0*/  LOP3.LUT R28, R29, 0x380, RZ, 0xc0, !PT ;  /* 0x000003801d1c7812 */ /* 0x000fe200078ec0ff */
[----:B------:R-:W-:Y:S01]  /*16fb0*/  IMAD.X R41, RZ, RZ, R37, P2 ;  /* 0x000000ffff297224 */ /* 0x000fe200010e0625 */
[----:B------:R-:W-:Y:S02]  /*16fc0*/  LOP3.LUT R32, R33, 0x380, RZ, 0xc0, !PT ;  /* 0x0000038021207812 */ /* 0x000fe400078ec0ff */
[----:B------:R-:W-:-:S02]  /*16fd0*/  LOP3.LUT R38, R39, 0x380, RZ, 0xc0, !PT ;  /* 0x0000038027267812 */ /* 0x000fc400078ec0ff */
[----:B------:R-:W-:Y:S02]  /*16fe0*/  LOP3.LUT R5, R36, 0x380, RZ, 0xc0, !PT ;  /* 0x0000038024057812 */ /* 0x000fe400078ec0ff */
[----:B------:R-:W-:Y:S02]  /*16ff0*/  ISETP.GE.OR P0, PT, R0, R49, P0 ;  /* 0x000000310000720c */ /* 0x000fe40000706670 */
[----:B------:R-:W-:Y:S01]  /*17000*/  LOP3.LUT R0, R7, 0x380, RZ, 0xc0, !PT ;  /* 0x0000038007007812 */ /* 0x000fe200078ec0ff */
[----:B------:R3:W-:Y:S01]  /*17010*/  @!P1 STG.E desc[UR40][R46.64], R20 ;  /* 0x000000142e009986 */ /* 0x0007e2000c101928 */
[----:B------:R-:W-:Y:S02]  /*17020*/  SHF.R.U64 R28, R28, 0x3, RZ ;  /* 0x000000031c1c7819 */ /* 0x000fe400000012ff */
[----:B------:R-:W-:Y:S02]  /*17030*/  SHF.R.U64 R32, R32, 0x3, RZ ;  /* 0x0000000320207819 */ /* 0x000fe400000012ff */
[----:B------:R-:W-:-:S02]  /*17040*/  SHF.R.U64 R38, R38, 0x3, RZ ;  /* 0x0000000326267819 */ /* 0x000fc400000012ff */
        /* <DEDUP_REMOVED lines=27> */
[----:B---3--:R-:W-:-:S02]  /*17200*/  IMAD.MOV.U32 R20, RZ, RZ, R16 ;  /* 0x000000ffff147224 */ /* 0x008fc400078e0010 */
[----:B------:R-:W-:Y:S02]  /*17210*/  IMAD.MOV.U32 R21, RZ, RZ, R17 ;  /* 0x000000ffff157224 */ /* 0x000fe400078e0011 */
[C---:B------:R-:W-:Y:S02]  /*17220*/  IMAD R45, R44.reuse, UR5, R45 ;  /* 0x000000052c2d7c24 */ /* 0x040fe4000f8e022d */
[----:B------:R-:W-:Y:S01]  /*17230*/  IMAD.WIDE.U32 R20, R44, UR4, R20 ;  /* 0x000000042c147c25 */ /* 0x000fe2000f8e0014 */
[----:B------:R-:W-:-:S03]  /*17240*/  ULDC.64 UR4, c[0x0][0xae0] ;  /* 0x0002b80000047ab9 */ /* 0x000fc60000000a00 */
[----:B------:R-:W-:Y:S02]  /*17250*/  IMAD R49, R224, -0x80, R49 ;  /* 0xffffff80e0317824 */ /* 0x000fe400078e0231 */
[----:B------:R-:W-:Y:S02]  /*17260*/  IMAD.IADD R21, R21, 0x1, R45 ;  /* 0x0000000115157824 */ /* 0x000fe400078e022d */
[----:B----4-:R-:W-:Y:S01]  /*17270*/  IMAD R3, R48, UR4, RZ ;  /* 0x0000000430037c24 */ /* 0x010fe2000f8e02ff */
[----:B------:R-:W-:Y:S01]  /*17280*/  ISETP.GE.AND P3, PT, R18, R49, PT ;  /* 0x000000311200720c */ /* 0x000fe20003f66270 */
[----:B------:R-:W-:-:S04]  /*17290*/  IMAD.WIDE.U32 R20, R218, UR4, R20 ;  /* 0x00000004da147c25 */ /* 0x000fc8000f8e0014 */
[----:B------:R-:W-:Y:S01]  /*172a0*/  IMAD R3, R218, UR5, R3 ;  /* 0x00000005da037c24 */ /* 0x000fe2000f8e0203 */
[----:B------:R-:W-:Y:S01]  /*172b0*/  ULDC.64 UR4, c[0x0][0xae8] ;  /* 0x0002ba0000047ab9 */ /* 0x000fe20000000a00 */
[----:B------:R-:W-:Y:S02]  /*172c0*/  VIADD R0, R2, 0x28820 ;  /* 0x0002882002007836 */ /* 0x000fe40000000000 */
[----:B------:R-:W-:Y:S02]  /*172d0*/  IMAD R44, R225, UR4, RZ ;  /* 0x00000004e12c7c24 */ /* 0x000fe4000f8e02ff */
[----:B------:R-:W-:Y:S01]  /*172e0*/  IMAD.IADD R21, R21, 0x1, R3 ;  /* 0x0000000115157824 */ /* 0x000fe200078e0203 */
[----:B------:R-:W-:Y:S01]  /*172f0*/  PRMT R0, RZ, 0x654, R0 ;  /* 0x00000654ff007816 */ /* 0x000fe20000000000 */
[C---:B------:R-:W-:Y:S01]  /*17300*/  IMAD R3, R51.reuse, UR5, R44 ;  /* 0x0000000533037c24 */ /* 0x040fe2000f8e022c */
[----:B------:R-:W-:Y:S01]  /*17310*/  BSSY B1, `(.L_x_7962) ;  /* 0x0000018000017945 */ /* 0x000fe20003800000 */
[----:B------:R-:W-:Y:S01]  /*17320*/  IMAD.WIDE.U32 R46, R51, UR4, R20 ;  /* 0x00000004332e7c25 */ /* 0x000fe2000f8e0014 */
[----:B0-----:R0:W-:Y:S01]  /*17330*/  SYNCS.ARRIVE.TRANS64.RED.A1T0 RZ, [R0+URZ], RZ ;  /* 0x000000ff00ff79a7 */ /* 0x0011e2000810043f */
[----:B------:R-:W-:-:S02]  /*17340*/  ISETP.GE.AND P0, PT, R188, R49, PT ;  /* 0x00000031bc00720c */ /* 0x000fc40003f06270 */
[-C--:B------:R-:W-:Y:S01]  /*17350*/  ISETP.GE.AND P1, PT, R187, R49.reuse, PT ;  /* 0x00000031bb00720c */ /* 0x080fe20003f26270 */
[----:B------:R-:W-:Y:S01]  /*17360*/  IMAD.WIDE R44, R224, 0x80, R18 ;  /* 0x00000080e02c7825 */ /* 0x000fe200078e0212 */
[----:B------:R-:W-:-:S03]  /*17370*/  ISETP.GE.AND P2, PT, R189, R49, PT ;  /* 0x00000031bd00720c */ /* 0x000fc60003f46270 */
[----:B------:R-:W-:Y:S01]  /*17380*/  IMAD.IADD R51, R47, 0x1, R3 ;  /* 0x000000012f337824 */ /* 0x000fe200078e0203 */
[----:B0-----:R-:W-:Y:S09]  /*17390*/  @P3 BRA `(.L_x_7963) ;  /* 0x00000000003c3947 */ /* 0x001ff20003800000 */
        /* <DEDUP_REMOVED lines=15> */
.L_x_7963:
[----:B------:R-:W-:Y:S05]  /*17490*/  BSYNC B1 ;  /* 0x0000000000017941 */ /* 0x000fea0003800000 */
.L_x_7962:
[----:B------:R-:W-:Y:S04]  /*174a0*/  BSSY B1, `(.L_x_7964) ;  /* 0x0000013000017945 */ /* 0x000fe80003800000 */
[----:B------:R-:W-:Y:S05]  /*174b0*/  @P0 BRA `(.L_x_7965) ;  /* 0x0000000000440947 */ /* 0x000fea0003800000 */
[----:B------:R-:W-:Y:S01]  /*174c0*/  IADD3 R3, P0, R44, 0x20, RZ ;  /* 0x000000202c037810 */ /* 0x000fe20007f1e0ff */
[----:B------:R-:W-:Y:S01]  /*174d0*/  ULDC.64 UR6, c[0x0][0xad8] ;  /* 0x0002b60000067ab9 */ /* 0x000fe20000000a00 */
[----:B0----5:R-:W-:Y:S01]  /*174e0*/  IMAD.MOV.U32 R4, RZ, RZ, R46 ;  /* 0x000000ffff047224 */ /* 0x021fe200078e002e */
        /* <DEDUP_REMOVED lines=14> */
.L_x_7965:
[----:B------:R-:W-:Y:S05]  /*175d0*/  BSYNC B1 ;  /* 0x0000000000017941 */ /* 0x000fea0003800000 */
.L_x_7964:
        /* <DEDUP_REMOVED lines=14> */
[----:B---3--:R-:W-:Y:S01]  /*176c0*/  LEA R6, P0, R4, UR6, 0x1 ;  /* 0x0000000604067c11 */ /* 0x008fe2000f8008ff */
[----:B------:R-:W-:-:S05]  /*176d0*/  IMAD.IADD R3, R5, 0x1, R3 ;  /* 0x0000000105037824 */ /* 0x000fca00078e0203 */
[----:B------:R-:W-:-:S05]  /*176e0*/  LEA.HI.X R7, R4, UR7, R3, 0x1, P0 ;  /* 0x0000000704077c11 */ /* 0x000fca00080f0c03 */
[----:B------:R4:W-:Y:S04]  /*176f0*/  @!P1 STG.E.128 desc[UR40][R6.64], R12 ;  /* 0x0000000c06009986 */ /* 0x0009e8000c101d28 */
[----:B------:R4:W-:Y:S02]  /*17700*/  @!P3 STG.E.128 desc[UR40][R6.64+0x80], R36 ;  /* 0x000080240600b986 */ /* 0x0009e4000c101d28 */
.L_x_7967:
[----:B------:R-:W-:Y:S05]  /*17710*/  BSYNC B1 ;  /* 0x0000000000017941 */ /* 0x000fea0003800000 */
.L_x_7966:
[----:B------:R-:W-:Y:S05]  /*17720*/  @P2 BRA `(.L_x_7968) ;  /* 0x0000000800a82947 */ /* 0x000fea0003800000 */
[----:B------:R-:W-:Y:S01]  /*17730*/  IADD3 R3, P0, R44, 0x60, RZ ;  /* 0x000000602c037810 */ /* 0x000fe20007f1e0ff */
[----:B------:R-:W-:Y:S01]  /*17740*/  ULDC.64 UR6, c[0x0][0xad8] ;  /* 0x0002b60000067ab9 */ /* 0x000fe20000000a00 */
[----:B0----5:R-:W-:Y:S01]  /*17750*/  IMAD.MOV.U32 R4, RZ, RZ, R46 ;  /* 0x000000ffff047224 */ /* 0x021fe200078e002e */
        /* <DEDUP_REMOVED lines=8> */
[----:B---34-:R-:W-:Y:S01]  /*177e0*/  LEA R6, P0, R4, UR6, 0x1 ;  /* 0x0000000604067c11 */ /* 0x018fe2000f8008ff */
[----:B------:R-:W-:-:S05]  /*177f0*/  IMAD.IADD R3, R5, 0x1, R3 ;  /* 0x0000000105037824 */ /* 0x000fca00078e0203 */
[----:B------:R-:W-:Y:S02]  /*17800*/  LEA.HI.X R7, R4, UR7, R3, 0x1, P0 ;  /* 0x0000000704077c11 */ /* 0x000fe400080f0c03 */
[----:B------:R-:W-:-:S03]  /*17810*/  ISETP.GE.AND P0, PT, R196, UR4, PT ;  /* 0x00000004c4007c0c */ /* 0x000fc6000bf06270 */
[----:B------:R0:W-:Y:S10]  /*17820*/  @!P1 STG.E.128 desc[UR40][R6.64], R24 ;  /* 0x0000001806009986 */ /* 0x0001f4000c101d28 */
[----:B------:R-:W-:Y:S05]  /*17830*/  @P0 BRA `(.L_x_7968) ;  /* 0x0000000800640947 */ /* 0x000fea0003800000 */
[----:B------:R3:W-:Y:S01]  /*17840*/  STG.E.128 desc[UR40][R6.64+0x80], R40 ;  /* 0x0000802806007986 */ /* 0x0007e2000c101d28 */
[----:B------:R-:W-:Y:S05]  /*17850*/  BRA `(.L_x_7968) ;  /* 0x00000008005c7947 */ /* 0x000fea0003800000 */
.L_x_7960:
        /* <DEDUP_REMOVED lines=15> */
[----:B------:R-:W-:Y:S01]  /*17950*/  ISETP.GT.AND P2, PT, R233, 0x7f, PT ;  /* 0x0000007fe900780c */ /* 0x000fe20003f44270 */
[----:B------:R-:W-:-:S12]  /*17960*/  @P1 BRA `(.L_x_7969) ;  /* 0x0000000000101947 */ /* 0x000fd80003800000 */
[----:B------:R-:W-:Y:S05]  /*17970*/  @!P0 BRA `(.L_x_7969) ;  /* 0x00000000000c8947 */ /* 0x000fea0003800000 */
[----:B------:R-:W4:Y:S04]  /*17980*/  LDG.E R0, desc[UR40][R4.64] ;  /* 0x0000002804007981 */ /* 0x000f28000c1e1900 */
[----:B-----5:R-:W4:Y:S02]  /*17990*/  LDG.E R3, desc[UR40][R4.64+0x4] ;  /* 0x0000042804037981 */ /* 0x020f24000c1e1900 */
[----:B----4-:R-:W-:-:S07]  /*179a0*/  IMAD.IADD R3, R3, 0x1, -R0 ;  /* 0x0000000103037824 */ /* 0x010fce00078e0a00 */
.L_x_7969:
[----:B------:R-:W-:Y:S01]  /*179b0*/  BSSY B1, `(.L_x_7970) ;  /* 0x000001c000017945 */ /* 0x000fe20003800000 */
[----:B------:R-:W-:Y:S02]  /*179c0*/  SHF.R.S32.HI R10, RZ, 0x1f, R218 ;  /* 0x0000001fff0a7819 */ /* 0x000fe400000114da */
[----:B------:R-:W-:Y:S02]  /*179d0*/  SEL R11, R222, RZ, !P0 ;  /* 0x000000ffde0b7207 */ /* 0x000fe40004000000 */
[----:B------:R-:W-:Y:S02]  /*179e0*/  SEL R225, R225, RZ, !P0 ;  /* 0x000000ffe1e17207 */ /* 0x000fe40004000000 */
[----:B-----5:R-:W-:Y:S01]  /*179f0*/  SHF.R.S32.HI R8, RZ, 0x1f, R9 ;  /* 0x0000001fff087819 */ /* 0x020fe20000011409 */
[----:B------:R-:W-:Y:S06]  /*17a00*/  @P2 BRA `(.L_x_7971) ;  /* 0x0000000000582947 */ /* 0x000fec0003800000 */
[----:B---3--:R-:W3:Y:S02]  /*17a10*/  S2R R5, SR_TID.X ;  /* 0x0000000000057919 */ /* 0x008ee40000002100 */
[----:B---3--:R-:W-:-:S04]  /*17a20*/  IMAD R0, R224, 0x80, R5 ;  /* 0x00000080e0007824 */ /* 0x008fc800078e0205 */
        /* <DEDUP_REMOVED lines=20> */
.L_x_7971:
[----:B------:R-:W-:Y:S05]  /*17b70*/  BSYNC B1 ;  /* 0x0000000000017941 */ /* 0x000fea0003800000 */
.L_x_7970:
[----:B------:R-:W-:Y:S01]  /*17b80*/  ULDC.64 UR4, c[0x0][0xaa0] ;  /* 0x0002a80000047ab9 */ /* 0x000fe20000000a00 */
[----:B---3--:R-:W-:Y:S01]  /*17b90*/  IMAD.MOV.U32 R4, RZ, RZ, R16 ;  /* 0x000000ffff047224 */ /* 0x008fe200078e0010 */
[----:B------:R-:W-:Y:S01]  /*17ba0*/  BSSY B1, `(.L_x_7972) ;  /* 0x0000028000017945 */ /* 0x000fe20003800000 */
[----:B----4-:R-:W-:Y:S02]  /*17bb0*/  IMAD.MOV.U32 R5, RZ, RZ, R17 ;  /* 0x000000ffff057224 */ /* 0x010fe400078e0011 */
        /* <DEDUP_REMOVED lines=38> */
.L_x_7973:
[----:B------:R-:W-:Y:S05]  /*17e20*/  BSYNC B1 ;  /* 0x0000000000017941 */ /* 0x000fea0003800000 */
.L_x_7972:
        /* <DEDUP_REMOVED lines=17> */
[----:B------:R4:W-:Y:S04]  /*17f40*/  @!P3 STG.E.128 desc[UR40][R12.64], RZ ;  /* 0x000000ff0c00b986 */ /* 0x0009e8000c101d28 */
[----:B------:R4:W-:Y:S02]  /*17f50*/  @!P4 STG.E.128 desc[UR40][R12.64+0x80], RZ ;  /* 0x000080ff0c00c986 */ /* 0x0009e4000c101d28 */
.L_x_7975:
[----:B------:R-:W-:Y:S05]  /*17f60*/  BSYNC B1 ;  /* 0x0000000000017941 */ /* 0x000fea0003800000 */
.L_x_7974:
        /* <DEDUP_REMOVED lines=14> */
[----:B---34-:R-:W-:Y:S01]  /*18050*/  LEA R12, P0, R4, UR6, 0x1 ;  /* 0x00000006040c7c11 */ /* 0x018fe2000f8008ff */
[----:B------:R-:W-:-:S05]  /*18060*/  IMAD.IADD R3, R5, 0x1, R3 ;  /* 0x0000000105037824 */ /* 0x000fca00078e0203 */
[----:B------:R-:W-:-:S05]  /*18070*/  LEA.HI.X R13, R4, UR7, R3, 0x1, P0 ;  /* 0x00000007040d7c11 */ /* 0x000fca00080f0c03 */
[----:B------:R3:W-:Y:S04]  /*18080*/  @!P2 STG.E.128 desc[UR40][R12.64], RZ ;  /* 0x000000ff0c00a986 */ /* 0x0007e8000c101d28 */
[----:B------:R3:W-:Y:S02]  /*18090*/  @!P3 STG.E.128 desc[UR40][R12.64+0x80], RZ ;  /* 0x000080ff0c00b986 */ /* 0x0007e4000c101d28 */
.L_x_7977:
[----:B------:R-:W-:Y:S05]  /*180a0*/  BSYNC B1 ;  /* 0x0000000000017941 */ /* 0x000fea0003800000 */
.L_x_7976:
        /* <DEDUP_REMOVED lines=18> */
.L_x_7968:
[----:B------:R-:W-:Y:S05]  /*181d0*/  BSYNC B0 ;  /* 0x0000000000007941 */ /* 0x000fea0003800000 */
.L_x_7959:
[----:B------:R-:W-:Y:S02]  /*181e0*/  ULDC UR4, c[0x0][0xc14] ;  /* 0x0003050000047ab9 */ /* 0x000fe40000000800 */
[----:B--2---:R-:W-:-:S13]  /*181f0*/  ISETP.GE.AND P0, PT, R195, UR4, PT ;  /* 0x00000004c3007c0c */ /* 0x004fda000bf06270 */
[----:B------:R-:W-:Y:S05]  /*18200*/  @!P0 BRA `(.L_x_7978) ;  /* 0xfffffe8c00c08947 */ /* 0x000fea000383ffff */
[----:B------:R-:W-:Y:S05]  /*18210*/  BRA `(.L_x_7757) ;  /* 0x0000005c00ac7947 */ /* 0x000fea0003800000 */
.L_x_7755:
[----:B------:R-:W-:-:S08]  /*18220*/  NOP ;  /* 0x0000000000007918 */ /* 0x000fd00000000000 */
[----:B--2---:R-:W0:-:S00]  /*18230*/  USETMAXREG.DEALLOC.CTAPOOL 0x18 ;  /* 0x00000018000079c8 */ /* 0x004e0000080e0500 */
        /* <DEDUP_REMOVED lines=59> */
.L_x_7983:
        /* <DEDUP_REMOVED lines=16> */
.L_x_7982:
[----:B------:R-:W-:Y:S05]  /*186f0*/  BSYNC B0 ;  /* 0x0000000000007941 */ /* 0x000fea0003800000 */
.L_x_7981:
        /* <DEDUP_REMOVED lines=25> */
.L_x_7979:
        /* <DEDUP_REMOVED lines=20> */
.L_x_7984:
        /* <DEDUP_REMOVED lines=56> */
.L_x_7980:
[----:B------:R-:W-:Y:S02]  /*18d50*/  IMAD.MOV.U32 R17, RZ, RZ, RZ ;  /* 0x000000ffff117224 */ /* 0x000fe400078e00ff */
[----:B------:R-:W-:Y:S02]  /*18d60*/  IMAD.U32 R16, RZ, RZ, UR6 ;  /* 0x00000006ff107e24 */ /* 0x000fe4000f8e00ff */
[----:B------:R-:W-:-:S07]  /*18d70*/  IMAD.MOV.U32 R18, RZ, RZ, RZ ;  /* 0x000000ffff127224 */ /* 0x000fce00078e00ff */
.L_x_7985:
        /* <DEDUP_REMOVED lines=22> */
[----:B------:R-:W-:Y:S01]  /*18ee0*/  ULDC.64 UR38, c[0x0][0x198] ;  /* 0x0000660000267ab9 */ /* 0x000fe20000000a00 */
[----:B------:R-:W-:Y:S02]  /*18ef0*/  ULDC UR36, c[0x0][0xc] ;  /* 0x0000030000247ab9 */ /* 0x000fe40000000800 */
[----:B------:R-:W-:Y:S02]  /*18f00*/  LOP3.LUT R2, R2, 0xfffffffd, RZ, 0xc0, !PT ;  /* 0xfffffffd02027812 */ /* 0x000fe400078ec0ff */
[----:B--2---:R-:W-:Y:S02]  /*18f10*/  LOP3.LUT R3, R4, 0x2, RZ, 0xfc, !PT ;  /* 0x0000000204037812 */ /* 0x004fe400078efcff */
[----:B------:R-:W1:Y:S03]  /*18f20*/  S2R R4, SR_TID.X ;  /* 0x0000000000047919 */ /* 0x000e660000002100 */
[----:B------:R2:W-:Y:S04]  /*18f30*/  STL [R1+0x2c], R3 ;  /* 0x00002c0301007387 */ /* 0x0005e80000100800 */
[----:B------:R2:W-:Y:S04]  /*18f40*/  STL [R1+0xc], RZ ;  /* 0x00000cff01007387 */ /* 0x0005e80000100800 */
[----:B------:R2:W-:Y:S04]  /*18f50*/  STL [R1+0x10], R0 ;  /* 0x0000100001007387 */ /* 0x0005e80000100800 */
        /* <DEDUP_REMOVED lines=9> */
.L_x_8075:
[----:B--23--:R-:W1:Y:S02]  /*18ff0*/  LDC.64 R2, c[0x0][0xc60] ;  /* 0x00031800ff027b82 */ /* 0x00ce640000000a00 */
        /* <DEDUP_REMOVED lines=56> */
.L_x_7987:
        /* <DEDUP_REMOVED lines=14> */
.L_x_7988:
[----:B------:R-:W-:Y:S05]  /*19460*/  @!P3 BRA `(.L_x_7989) ;  /* 0x00000000000cb947 */ /* 0x000fea0003800000 */
[----:B------:R-:W2:Y:S04]  /*19470*/  LDG.E R9, desc[UR40][R6.64] ;  /* 0x0000002806097981 */ /* 0x000ea8000c1e1900 */
[----:B------:R-:W2:Y:S02]  /*19480*/  LDG.E R6, desc[UR40][R6.64+0x4] ;  /* 0x0000042806067981 */ /* 0x000ea4000c1e1900 */
[----:B--2---:R-:W-:-:S07]  /*19490*/  IMAD.IADD R9, R6, 0x1, -R9 ;  /* 0x0000000106097824 */ /* 0x004fce00078e0a09 */
.L_x_7989:
[----:B01----:R-:W2:Y:S01]  /*194a0*/  @P1 LDG.E R2, desc[UR40][R4.64] ;  /* 0x0000002804021981 */ /* 0x003ea2000c1e1900 */
        /* <DEDUP_REMOVED lines=8> */
[----:B------:R-:W-:-:S05]  /*19530*/  VIADD R2, R2, 0x7f ;  /* 0x0000007f02027836 */ /* 0x000fca0000000000 */
[----:B------:R-:W-:-:S04]  /*19540*/  SHF.R.S32.HI R3, RZ, 0x1f, R2 ;  /* 0x0000001fff037819 */ /* 0x000fc80000011402 */
[----:B------:R-:W-:Y:S02]  /*19550*/  LEA.HI R3, R3, R2, RZ, 0x7 ;  /* 0x0000000203037211 */ /* 0x000fe400078f38ff */
[----:B------:R-:W-:-:S04]  /*19560*/  SHF.R.S32.HI R2, RZ, 0x1f, R10 ;  /* 0x0000001fff027819 */ /* 0x000fc8000001140a */
[----:B------:R-:W-:Y:S02]  /*19570*/  LEA.HI R2, R2, R10, RZ, 0x7 ;  /* 0x0000000a02027211 */ /* 0x000fe400078f38ff */
[----:B------:R-:W-:Y:S02]  /*19580*/  SHF.R.S32.HI R3, RZ, 0x7, R3 ;  /* 0x00000007ff037819 */ /* 0x000fe40000011403 */
[----:B------:R-:W-:-:S04]  /*19590*/  SHF.R.S32.HI R2, RZ, 0x7, R2 ;  /* 0x00000007ff027819 */ /* 0x000fc80000011402 */
[----:B------:R-:W-:Y:S01]  /*195a0*/  VIMNMX R6, R3, R2, PT ;  /* 0x0000000203067248 */ /* 0x000fe20003fe0100 */
[----:B------:R-:W-:-:S04]  /*195b0*/  IMAD.MOV R3, RZ, RZ, -R9 ;  /* 0x000000ffff037224 */ /* 0x000fc800078e0a09 */
[----:B------:R-:W-:Y:S01]  /*195c0*/  IMAD R2, R6, 0x80, -R9 ;  /* 0x0000008006027824 */ /* 0x000fe200078e0a09 */
[----:B------:R-:W-:-:S04]  /*195d0*/  VIMNMX R3, RZ, R3, !PT ;  /* 0x00000003ff037248 */ /* 0x000fc80007fe0100 */
[----:B------:R-:W-:-:S04]  /*195e0*/  VIMNMX R0, R2, R0, PT ;  /* 0x0000000002007248 */ /* 0x000fc80003fe0100 */
[----:B------:R-:W-:Y:S01]  /*195f0*/  ISETP.GT.AND P0, PT, R0, R3, PT ;  /* 0x000000030000720c */ /* 0x000fe20003f04270 */
[----:B------:R0:W-:-:S12]  /*19600*/  STL [R1+0x20], R6 ;  /* 0x0000200601007387 */ /* 0x0001d80000100800 */
[----:B------:R-:W-:Y:S01]  /*19610*/  @P0 VIADD R2, R0, 0x7f ;  /* 0x0000007f00020836 */ /* 0x000fe20000000000 */
[----:B------:R-:W-:-:S04]  /*19620*/  SHF.R.U32.HI R0, RZ, 0x7, R3 ;  /* 0x00000007ff007819 */ /* 0x000fc80000011603 */
[----:B------:R-:W-:Y:S01]  /*19630*/  @P0 SHF.R.S32.HI R3, RZ, 0x1f, R2 ;  /* 0x0000001fff030819 */ /* 0x000fe20000011402 */
[----:B------:R-:W-:-:S03]  /*19640*/  IMAD.MOV.U32 R4, RZ, RZ, R0 ;  /* 0x000000ffff047224 */ /* 0x000fc600078e0000 */
[----:B------:R-:W-:-:S04]  /*19650*/  @P0 LEA.HI R2, R3, R2, RZ, 0x7 ;  /* 0x0000000203020211 */ /* 0x000fc800078f38ff */
[----:B------:R-:W-:-:S04]  /*19660*/  @P0 SHF.R.S32.HI R4, RZ, 0x7, R2 ;  /* 0x00000007ff040819 */ /* 0x000fc80000011402 */
        /* <DEDUP_REMOVED lines=12> */
.L_x_8193:
[----:B------:R-:W-:-:S03]  /*19730*/  UMOV UR4, 0xffffffff ;  /* 0xffffffff00047882 */ /* 0x000fc60000000000 */
[----:B------:R-:W-:Y:S05]  /*19740*/  BRA.DIV UR4, `(.L_x_7993) ;  /* 0x0000006204b87947 */ /* 0x000fea000b800000 */
[----:B------:R-:W-:-:S13]  /*19750*/  ELECT P6, URZ, PT ;  /* 0x00000000003f782f */ /* 0x000fda00038c0000 */
.L_x_8196:
        /* <DEDUP_REMOVED lines=12> */
.L_x_8197:
[----:B------:R-:W-:Y:S05]  /*19820*/  BSYNC B1 ;  /* 0x0000000000017941 */ /* 0x000fea0003800000 */
.L_x_7994:
        /* <DEDUP_REMOVED lines=8> */
.L_x_8198:
        /* <DEDUP_REMOVED lines=11> */
.L_x_7999:
        /* <DEDUP_REMOVED lines=24> */
.L_x_8199:
        /* <DEDUP_REMOVED lines=10> */
.L_x_8001:
        /* <DEDUP_REMOVED lines=20> */
.L_x_7997:
[----:B------:R-:W-:Y:S05]  /*19cc0*/  BSYNC B1 ;  /* 0x0000000000017941 */ /* 0x000fea0003800000 */
.L_x_7996:
[----:B0-----:R-:W2:Y:S04]  /*19cd0*/  LDL.LU R5, [R1+0xc] ;  /* 0x00000c0001057983 */ /* 0x001ea80000300800 */
        /* <DEDUP_REMOVED lines=15> */
.L_x_8008:
        /* <DEDUP_REMOVED lines=9> */
.L_x_8200:
        /* <DEDUP_REMOVED lines=11> */
.L_x_8005:
        /* <DEDUP_REMOVED lines=22> */
.L_x_8201:
        /* <DEDUP_REMOVED lines=8> */
.L_x_8007:
        /* <DEDUP_REMOVED lines=19> */
.L_x_8003:
[----:B------:R-:W-:Y:S05]  /*1a220*/  BSYNC B1 ;  /* 0x0000000000017941 */ /* 0x000fea0003800000 */
.L_x_8002:
        /* <DEDUP_REMOVED lines=13> */
.L_x_7991:
[----:B------:R-:W-:Y:S05]  /*1a300*/  BSYNC B0 ;  /* 0x0000000000007941 */ /* 0x000fea0003800000 */
.L_x_7990:
        /* <DEDUP_REMOVED lines=23> */
.L_x_8010:
        /* <DEDUP_REMOVED lines=23> */
.L_x_8012:
        /* <DEDUP_REMOVED lines=20> */
.L_x_8014:
        /* <DEDUP_REMOVED lines=16> */
.L_x_8013:
[----:B------:R-:W2:Y:S01]  /*1a830*/  LDL.LU R2, [R1+0x24] ;  /* 0x0000240001027983 */ /* 0x000ea20000300800 */
[----:B------:R-:W-:-:S03]  /*1a840*/  ULDC.64 UR4, c[0x0][0x9f8] ;  /* 0x00027e0000047ab9 */ /* 0x000fc60000000a00 */
[----:B------:R-:W3:Y:S04]  /*1a850*/  LDL.LU R0, [R1+0x28] ;  /* 0x0000280001007983 */ /* 0x000ee80000300800 */
[----:B------:R-:W4:Y:S04]  /*1a860*/  LDL.LU R4, [R1+0x38] ;  /* 0x0000380001047983 */ /* 0x000f280000300800 */
[----:B------:R-:W4:Y:S01]  /*1a870*/  LDL.LU R6, [R1+0x1c] ;  /* 0x00001c0001067983 */ /* 0x000f220000300800 */
[----:B------:R-:W-:-:S04]  /*1a880*/  ISETP.NE.U32.AND P0, PT, RZ, UR4, PT ;  /* 0x00000004ff007c0c */ /* 0x000fc8000bf05070 */
[----:B------:R-:W-:Y:S01]  /*1a890*/  ISETP.NE.AND.EX P0, PT, RZ, UR5, PT, P0 ;  /* 0x00000005ff007c0c */ /* 0x000fe2000bf05300 */
[----:B0-----:R-:W0:Y:S01]  /*1a8a0*/  S2R R7, SR_TID.X ;  /* 0x0000000000077919 */ /* 0x001e220000002100 */
[----:B------:R-:W-:Y:S01]  /*1a8b0*/  IMAD.MOV.U32 R5, RZ, RZ, R18 ;  /* 0x000000ffff057224 */ /* 0x000fe200078e0012 */
        /* <DEDUP_REMOVED lines=17> */
[----:B0-----:R-:W-:-:S05]  /*1a9d0*/  @P0 IMAD.HI.U32 R2, R18, R2, RZ ;  /* 0x0000000212020227 */ /* 0x001fca00078e00ff */
[----:B-1----:R-:W-:Y:S02]  /*1a9e0*/  @P0 SHF.R.U32.HI R5, RZ, R4, R2 ;  /* 0x00000004ff050219 */ /* 0x002fe40000011602 */
[----:B------:R-:W-:-:S04]  /*1a9f0*/  ISETP.NE.U32.AND P0, PT, RZ, UR4, PT ;  /* 0x00000004ff007c0c */ /* 0x000fc8000bf05070 */
[----:B------:R-:W-:-:S04]  /*1aa00*/  ISETP.NE.AND.EX P0, PT, RZ, UR5, PT, P0 ;  /* 0x00000005ff007c0c */ /* 0x000fc8000bf05300 */
[----:B------:R-:W-:-:S09]  /*1aa10*/  SEL R2, R6, RZ, !P0 ;  /* 0x000000ff06027207 */ /* 0x000fd20004000000 */
.L_x_8015:
        /* <DEDUP_REMOVED lines=16> */
.L_x_8016:
        /* <DEDUP_REMOVED lines=18> */
.L_x_8204:
[----:B------:R-:W-:Y:S01]  /*1ac40*/  UMOV UR4, 0xffffffff ;  /* 0xffffffff00047882 */ /* 0x000fe20000000000 */
[----:B------:R-:W-:Y:S02]  /*1ac50*/  SHF.R.S32.HI R17, RZ, 0x1f, R0 ;  /* 0x0000001fff117819 */ /* 0x000fe40000011400 */
[----:B------:R-:W-:Y:S05]  /*1ac60*/  BRA.DIV UR4, `(.L_x_8018) ;  /* 0x0000005204287947 */ /* 0x000fea000b800000 */
[----:B------:R-:W-:-:S13]  /*1ac70*/  ELECT P6, URZ, PT ;  /* 0x00000000003f782f */ /* 0x000fda00038c0000 */
.L_x_8207:
        /* <DEDUP_REMOVED lines=21> */
.L_x_8020:
        /* <DEDUP_REMOVED lines=9> */
.L_x_8208:
        /* <DEDUP_REMOVED lines=11> */
.L_x_8022:
        /* <DEDUP_REMOVED lines=27> */
.L_x_8019:
        /* <DEDUP_REMOVED lines=39> */
.L_x_8209:
[----:B------:R-:W-:Y:S05]  /*1b330*/  BSYNC B0 ;  /* 0x0000000000007941 */ /* 0x000fea0003800000 */
.L_x_8023:
        /* <DEDUP_REMOVED lines=34> */
[----:B------:R-:W-:-:S04]  /*1b560*/  IMAD.MOV.U32 R10, RZ, RZ, R3 ;  /* 0x000000ffff0a7224 */ /* 0x000fc800078e0003 */
[----:B------:R-:W-:-:S04]  /*1b570*/  IMAD.WIDE.U32 R10, R0, UR4, R10 ;  /* 0x00000004000a7c25 */ /* 0x000fc8000f8e000a */
[----:B------:R-:W-:Y:S01]  /*1b580*/  IMAD.IADD R7, R7, 0x1, R11 ;  /* 0x0000000107077824 */ /* 0x000fe200078e020b */
[----:B------:R-:W-:-:S04]  /*1b590*/  LEA R8, P0, R10, R8, 0x2 ;  /* 0x000000080a087211 */ /* 0x000fc800078010ff */
[----:B------:R-:W-:Y:S01]  /*1b5a0*/  LEA.HI.X R9, R10, R9, R7, 0x2, P0 ;  /* 0x000000090a097211 */ /* 0x000fe200000f1407 */
[----:B------:R-:W-:-:S04]  /*1b5b0*/  IMAD.MOV R7, RZ, RZ, -R3 ;  /* 0x000000ffff077224 */ /* 0x000fc800078e0a03 */
[----:B------:R0:W5:Y:S01]  /*1b5c0*/  LDG.E R3, desc[UR40][R8.64] ;  /* 0x0000002808037981 */ /* 0x000162000c1e1900 */
[----:B------:R-:W-:-:S07]  /*1b5d0*/  IMAD R7, R14, R7, R2 ;  /* 0x000000070e077224 */ /* 0x000fce00078e0202 */
.L_x_8031:
[----:B0-----:R-:W0:Y:S01]  /*1b5e0*/  S2R R9, SR_CgaCtaId ;  /* 0x0000000000097919 */ /* 0x001e220000008800 */
[----:B------:R-:W-:-:S04]  /*1b5f0*/  MOV R8, 0x400 ;  /* 0x0000040000087802 */ /* 0x000fc80000000f00 */
[----:B0-----:R-:W-:Y:S02]  /*1b600*/  LEA R8, R9, R8, 0x18 ;  /* 0x0000000809087211 */ /* 0x001fe400078ec0ff */
[----:B------:R-:W-:-:S03]  /*1b610*/  SHF.L.U32 R9, R13, 0x1f, RZ ;  /* 0x0000001f0d097819 */ /* 0x000fc600000006ff */
[----:B------:R-:W-:-:S04]  /*1b620*/  IMAD R8, R12, 0x8, R8 ;  /* 0x000000080c087824 */ /* 0x000fc800078e0208 */
[----:B------:R-:W0:Y:S02]  /*1b630*/  SYNCS.PHASECHK.TRANS64.TRYWAIT P0, [R8+URZ+0x28840], R9 ;  /* 0x02884009080075a7 */ /* 0x000e24000800017f */
[----:B0-----:R-:W-:Y:S05]  /*1b640*/  @!P0 BRA `(.L_x_8032) ;  /* 0x0000004800048947 */ /* 0x001fea0003800000 */
.L_x_8210:
        /* <DEDUP_REMOVED lines=11> */
.L_x_8033:
        /* <DEDUP_REMOVED lines=32> */
.L_x_8211:
[----:B------:R-:W2:Y:S01]  /*1b900*/  LDL R10, [R1+0x2c] ;  /* 0x00002c00010a7983 */ /* 0x000ea20000100800 */
[----:B------:R-:W1:Y:S02]  /*1b910*/  S2R R11, SR_TID.X ;  /* 0x00000000000b7919 */ /* 0x000e640000002100 */
[----:B-1----:R-:W-:-:S04]  /*1b920*/  LOP3.LUT R11, R11, 0x7f, RZ, 0xc0, !PT ;  /* 0x0000007f0b0b7812 */ /* 0x002fc800078ec0ff */
[----:B------:R-:W-:-:S13]  /*1b930*/  ISETP.NE.AND P0, PT, R11, RZ, PT ;  /* 0x000000ff0b00720c */ /* 0x000fda0003f05270 */
[----:B0-----:R-:W-:-:S04]  /*1b940*/  @!P0 IMAD.MOV.U32 R9, RZ, RZ, 0x8000 ;  /* 0x00008000ff098424 */ /* 0x001fc800078e00ff */
[----:B------:R2:W-:Y:S02]  /*1b950*/  @!P0 SYNCS.ARRIVE.TRANS64 RZ, [R8+URZ+0x28850], R9 ;  /* 0x0288500908ff89a7 */ /* 0x0005e4000800003f */
[----:B--2---:R-:W-:-:S04]  /*1b960*/  PRMT R9, R10, 0x9910, RZ ;  /* 0x000099100a097816 */ /* 0x004fc800000000ff */
[----:B------:R-:W-:-:S13]  /*1b970*/  ISETP.NE.AND P0, PT, R9, 0x2, PT ;  /* 0x000000020900780c */ /* 0x000fda0003f05270 */
[----:B------:R-:W-:Y:S05]  /*1b980*/  @P0 BRA `(.L_x_8035) ;  /* 0x0000000000040947 */ /* 0x000fea0003800000 */
[----:B------:R-:W-:Y:S01]  /*1b990*/  BPT.TRAP 0x1 ;  /* 0x000000040000795c */ /* 0x000fe20000300000 */
.L_x_8035:
[----:B------:R-:W2:Y:S02]  /*1b9a0*/  LDL R9, [R1+0x14] ;  /* 0x0000140001097983 */ /* 0x000ea40000100800 */
[----:B--2---:R-:W-:-:S13]  /*1b9b0*/  LOP3.LUT P0, RZ, R9, 0x40, RZ, 0xc0, !PT ;  /* 0x0000004009ff7812 */ /* 0x004fda000780c0ff */
[----:B------:R-:W-:Y:S05]  /*1b9c0*/  @P0 BRA `(.L_x_8036) ;  /* 0x0000000000040947 */ /* 0x000fea0003800000 */
[----:B------:R-:W-:Y:S01]  /*1b9d0*/  BPT.TRAP 0x1 ;  /* 0x000000040000795c */ /* 0x000fe20000300000 */
.L_x_8036:
        /* <DEDUP_REMOVED lines=29> */
.L_x_8030:
[----:B------:R-:W-:Y:S05]  /*1bbb0*/  BSYNC B2 ;  /* 0x0000000000027941 */ /* 0x000fea0003800000 */
.L_x_8029:
[----:B------:R-:W2:Y:S04]  /*1bbc0*/  LDL.LU R3, [R1+0x20] ;  /* 0x0000200001037983 */ /* 0x000ea80000300800 */
[----:B------:R0:W-:Y:S04]  /*1bbd0*/  STL [R1], R12 ;  /* 0x0000000c01007387 */ /* 0x0001e80000100800 */
[----:B------:R0:W-:Y:S02]  /*1bbe0*/  STL [R1+0x8], R13 ;  /* 0x0000080d01007387 */ /* 0x0001e40000100800 */
[----:B0-2---:R-:W-:-:S07]  /*1bbf0*/  VIADD R7, R3, 0xfffffffd ;  /* 0xfffffffd03077836 */ /* 0x005fce0000000000 */
.L_x_8028:
[----:B------:R-:W-:Y:S05]  /*1bc00*/  BSYNC B1 ;  /* 0x0000000000017941 */ /* 0x000fea0003800000 */
.L_x_8027:
[----:B------:R-:W-:-:S13]  /*1bc10*/  ISETP.NE.AND P0, PT, R2, RZ, PT ;  /* 0x000000ff0200720c */ /* 0x000fda0003f05270 */
[----:B------:R-:W-:Y:S05]  /*1bc20*/  @!P0 BRA `(.L_x_8026) ;  /* 0x0000000c00f48947 */ /* 0x000fea0003800000 */
[----:B------:R-:W-:-:S07]  /*1bc30*/  IMAD.MOV.U32 R11, RZ, RZ, R6 ;  /* 0x000000ffff0b7224 */ /* 0x000fce00078e0006 */
.L_x_8053:
        /* <DEDUP_REMOVED lines=32> */
.L_x_8039:
[----:B------:R-:W1:Y:S01]  /*1be40*/  S2R R3, SR_CgaCtaId ;  /* 0x0000000000037919 */ /* 0x000e620000008800 */
[----:B------:R-:W-:-:S04]  /*1be50*/  MOV R2, 0x400 ;  /* 0x0000040000027802 */ /* 0x000fc80000000f00 */
[----:B-1----:R-:W-:Y:S02]  /*1be60*/  LEA R2, R3, R2, 0x18 ;  /* 0x0000000203027211 */ /* 0x002fe400078ec0ff */
[----:B------:R-:W-:-:S03]  /*1be70*/  SHF.L.U32 R3, R9, 0x1f, RZ ;  /* 0x0000001f09037819 */ /* 0x000fc600000006ff */
[----:B------:R-:W-:-:S04]  /*1be80*/  IMAD R2, R8, 0x8, R2 ;  /* 0x0000000808027824 */ /* 0x000fc800078e0202 */
[----:B------:R-:W1:Y:S02]  /*1be90*/  SYNCS.PHASECHK.TRANS64.TRYWAIT P0, [R2+URZ+0x28840], R3 ;  /* 0x02884003020075a7 */ /* 0x000e64000800017f */
[----:B-1----:R-:W-:Y:S05]  /*1bea0*/  @!P0 BRA `(.L_x_8040) ;  /* 0x0000004000148947 */ /* 0x002fea0003800000 */
.L_x_8212:
        /* <DEDUP_REMOVED lines=11> */
.L_x_8041:
        /* <DEDUP_REMOVED lines=32> */
.L_x_8213:
        /* <DEDUP_REMOVED lines=10> */
.L_x_8043:
[----:B------:R-:W2:Y:S02]  /*1c200*/  LDL R3, [R1+0x14] ;  /* 0x0000140001037983 */ /* 0x000ea40000100800 */
[----:B--2---:R-:W-:-:S13]  /*1c210*/  LOP3.LUT P0, RZ, R3, 0x40, RZ, 0xc0, !PT ;  /* 0x0000004003ff7812 */ /* 0x004fda000780c0ff */
[----:B------:R-:W-:Y:S05]  /*1c220*/  @P0 BRA `(.L_x_8044) ;  /* 0x0000000000040947 */ /* 0x000fea0003800000 */
[----:B------:R-:W-:Y:S01]  /*1c230*/  BPT.TRAP 0x1 ;  /* 0x000000040000795c */ /* 0x000fe20000300000 */
.L_x_8044:
        /* <DEDUP_REMOVED lines=29> */
.L_x_8038:
[----:B------:R-:W-:Y:S05]  /*1c410*/  BSYNC B1 ;  /* 0x0000000000017941 */ /* 0x000fea0003800000 */
.L_x_8037:
        /* <DEDUP_REMOVED lines=31> */
.L_x_8047:
[----:B------:R-:W2:Y:S01]  /*1c610*/  S2R R3, SR_CgaCtaId ;  /* 0x0000000000037919 */ /* 0x000ea20000008800 */
[----:B------:R-:W-:-:S04]  /*1c620*/  MOV R2, 0x400 ;  /* 0x0000040000027802 */ /* 0x000fc80000000f00 */
[----:B--2---:R-:W-:Y:S02]  /*1c630*/  LEA R2, R3, R2, 0x18 ;  /* 0x0000000203027211 */ /* 0x004fe400078ec0ff */
[----:B------:R-:W-:-:S03]  /*1c640*/  SHF.L.U32 R3, R14, 0x1f, RZ ;  /* 0x0000001f0e037819 */ /* 0x000fc600000006ff */
[----:B------:R-:W-:-:S04]  /*1c650*/  IMAD R2, R15, 0x8, R2 ;  /* 0x000000080f027824 */ /* 0x000fc800078e0202 */
[----:B------:R-:W2:Y:S02]  /*1c660*/  SYNCS.PHASECHK.TRANS64.TRYWAIT P0, [R2+URZ+0x28840], R3 ;  /* 0x02884003020075a7 */ /* 0x000ea4000800017f */
[----:B--2---:R-:W-:Y:S05]  /*1c670*/  @!P0 BRA `(.L_x_8048) ;  /* 0x0000003800488947 */ /* 0x004fea0003800000 */
.L_x_8214:
        /* <DEDUP_REMOVED lines=11> */
.L_x_8049:
        /* <DEDUP_REMOVED lines=31> */
.L_x_8215:
[----:B------:R-:W2:Y:S01]  /*1c920*/  LDL R12, [R1+0x2c] ;  /* 0x00002c00010c7983 */ /* 0x000ea20000100800 */
[----:B------:R-:W1:Y:S02]  /*1c930*/  S2R R3, SR_TID.X ;  /* 0x0000000000037919 */ /* 0x000e640000002100 */
[----:B-1----:R-:W-:-:S04]  /*1c940*/  LOP3.LUT R3, R3, 0x7f, RZ, 0xc0, !PT ;  /* 0x0000007f03037812 */ /* 0x002fc800078ec0ff */
[----:B------:R-:W-:-:S13]  /*1c950*/  ISETP.NE.AND P0, PT, R3, RZ, PT ;  /* 0x000000ff0300720c */ /* 0x000fda0003f05270 */
[----:B------:R-:W-:-:S04]  /*1c960*/  @!P0 IMAD.MOV.U32 R3, RZ, RZ, 0x8000 ;  /* 0x00008000ff038424 */ /* 0x000fc800078e00ff */
[----:B------:R2:W-:Y:S02]  /*1c970*/  @!P0 SYNCS.ARRIVE.TRANS64 RZ, [R2+URZ+0x28850], R3 ;  /* 0x0288500302ff89a7 */ /* 0x0005e4000800003f */
[----:B--2---:R-:W-:-:S04]  /*1c980*/  PRMT R3, R12, 0x9910, RZ ;  /* 0x000099100c037816 */ /* 0x004fc800000000ff */
[----:B------:R-:W-:-:S13]  /*1c990*/  ISETP.NE.AND P0, PT, R3, 0x2, PT ;  /* 0x000000020300780c */ /* 0x000fda0003f05270 */
[----:B------:R-:W-:Y:S05]  /*1c9a0*/  @P0 BRA `(.L_x_8051) ;  /* 0x0000000000040947 */ /* 0x000fea0003800000 */
[----:B------:R-:W-:Y:S01]  /*1c9b0*/  BPT.TRAP 0x1 ;  /* 0x000000040000795c */ /* 0x000fe20000300000 */
.L_x_8051:
[----:B------:R-:W2:Y:S02]  /*1c9c0*/  LDL R3, [R1+0x14] ;  /* 0x0000140001037983 */ /* 0x000ea40000100800 */
[----:B--2---:R-:W-:-:S13]  /*1c9d0*/  LOP3.LUT P0, RZ, R3, 0x40, RZ, 0xc0, !PT ;  /* 0x0000004003ff7812 */ /* 0x004fda000780c0ff */
[----:B------:R-:W-:Y:S05]  /*1c9e0*/  @P0 BRA `(.L_x_8052) ;  /* 0x0000000000040947 */ /* 0x000fea0003800000 */
[----:B------:R-:W-:Y:S01]  /*1c9f0*/  BPT.TRAP 0x1 ;  /* 0x000000040000795c */ /* 0x000fe20000300000 */
.L_x_8052:
        /* <DEDUP_REMOVED lines=28> */
.L_x_8046:
[----:B------:R-:W-:Y:S05]  /*1cbc0*/  BSYNC B1 ;  /* 0x0000000000017941 */ /* 0x000fea0003800000 */
.L_x_8045:
[C---:B------:R-:W-:Y:S01]  /*1cbd0*/  ISETP.GT.AND P0, PT, R7.reuse, 0x1, PT ;  /* 0x000000010700780c */ /* 0x040fe20003f04270 */
[----:B------:R-:W-:-:S12]  /*1cbe0*/  VIADD R7, R7, 0xfffffffe ;  /* 0xfffffffe07077836 */ /* 0x000fd80000000000 */
[----:B------:R-:W-:Y:S05]  /*1cbf0*/  @P0 BRA `(.L_x_8053) ;  /* 0xfffffff000100947 */ /* 0x000fea000383ffff */
.L_x_8026:
[----:B------:R-:W-:Y:S05]  /*1cc00*/  BSYNC B0 ;  /* 0x0000000000007941 */ /* 0x000fea0003800000 */
.L_x_8025:
[----:B------:R-:W1:Y:S01]  /*1cc10*/  S2R R2, SR_TID.X ;  /* 0x0000000000027919 */ /* 0x000e620000002100 */
[----:B------:R-:W-:Y:S01]  /*1cc20*/  BSSY B0, `(.L_x_8054) ;  /* 0x0000010000007945 */ /* 0x000fe20003800000 */
[----:B-1----:R-:W-:-:S04]  /*1cc30*/  LOP3.LUT R2, R2, 0x1f, RZ, 0xc0, !PT ;  /* 0x0000001f02027812 */ /* 0x002fc800078ec0ff */
[----:B------:R-:W-:-:S13]  /*1cc40*/  ISETP.NE.AND P0, PT, R2, RZ, PT ;  /* 0x000000ff0200720c */ /* 0x000fda0003f05270 */
[----:B------:R-:W-:Y:S05]  /*1cc50*/  @P0 BRA `(.L_x_8055) ;  /* 0x0000000000300947 */ /* 0x000fea0003800000 */
[----:B------:R-:W1:Y:S01]  /*1cc60*/  S2R R3, SR_LANEID ;  /* 0x0000000000037919 */ /* 0x000e620000000000 */
[----:B------:R-:W-:Y:S02]  /*1cc70*/  VOTEU.ANY UR4, UPT, PT ;  /* 0x0000000000047886 */ /* 0x000fe400038e0100 */
[----:B------:R-:W1:Y:S08]  /*1cc80*/  FLO.U32 R0, UR4 ;  /* 0x0000000400007d00 */ /* 0x000e7000080e0000 */
[----:B------:R-:W2:Y:S01]  /*1cc90*/  POPC R7, UR4 ;  /* 0x0000000400077d09 */ /* 0x000ea20008000000 */
[----:B-1----:R-:W-:-:S02]  /*1cca0*/  ISETP.EQ.U32.AND P0, PT, R0, R3, PT ;  /* 0x000000030000720c */ /* 0x002fc40003f02070 */
[----:B------:R-:W2:Y:S11]  /*1ccb0*/  LDC.64 R2, c[0x0][0xc38] ;  /* 0x00030e00ff027b82 */ /* 0x000eb60000000a00 */
[----:B--2---:R-:W2:Y:S01]  /*1ccc0*/  @P0 ATOMG.E.ADD.STRONG.GPU PT, R3, desc[UR40][R2.64], R7 ;  /* 0x00000007020309a8 */ /* 0x004ea200081ee1e8 */
[----:B------:R-:W1:Y:S02]  /*1ccd0*/  S2R R8, SR_LTMASK ;  /* 0x0000000000087919 */ /* 0x000e640000003900 */
[----:B-1----:R-:W-:-:S04]  /*1cce0*/  LOP3.LUT R8, R8, UR4, RZ, 0xc0, !PT ;  /* 0x0000000408087c12 */ /* 0x002fc8000f8ec0ff */
[----:B------:R-:W1:Y:S01]  /*1ccf0*/  POPC R9, R8 ;  /* 0x0000000800097309 */ /* 0x000e620000000000 */
[----:B--2---:R-:W1:Y:S02]  /*1cd00*/  SHFL.IDX PT, R0, R3, R0, 0x1f ;  /* 0x00001f0003007589 */ /* 0x004e6400000e0000 */
[----:B-1----:R-:W-:-:S07]  /*1cd10*/  IADD3 R16, R0, UR36, R9 ;  /* 0x0000002400107c10 */ /* 0x002fce000fffe009 */
.L_x_8055:
[----:B------:R-:W-:Y:S05]  /*1cd20*/  BSYNC B0 ;  /* 0x0000000000007941 */ /* 0x000fea0003800000 */
.L_x_8054:
        /* <DEDUP_REMOVED lines=11> */
.L_x_8216:
[----:B------:R-:W2:Y:S01]  /*1cde0*/  LDL R2, [R1+0x2c] ;  /* 0x00002c0001027983 */ /* 0x000ea20000100800 */
[----:B------:R-:W3:Y:S02]  /*1cdf0*/  S2R R7, SR_TID.X ;  /* 0x0000000000077919 */ /* 0x000ee40000002100 */
[----:B---3--:R-:W-:-:S04]  /*1ce00*/  LOP3.LUT R7, R7, 0x7f, RZ, 0xc0, !PT ;  /* 0x0000007f07077812 */ /* 0x008fc800078ec0ff */
[----:B------:R-:W-:-:S13]  /*1ce10*/  ISETP.NE.AND P0, PT, R7, RZ, PT ;  /* 0x000000ff0700720c */ /* 0x000fda0003f05270 */
[----:B-1----:R-:W-:-:S04]  /*1ce20*/  @!P0 IMAD.MOV.U32 R3, RZ, RZ, 0x8000 ;  /* 0x00008000ff038424 */ /* 0x002fc800078e00ff */
[----:B------:R1:W-:Y:S01]  /*1ce30*/  @!P0 SYNCS.ARRIVE.TRANS64 RZ, [R0+URZ+0x28850], R3 ;  /* 0x0288500300ff89a7 */ /* 0x0003e2000800003f */
[----:B--2---:R-:W-:-:S04]  /*1ce40*/  PRMT R2, R2, 0x9910, RZ ;  /* 0x0000991002027816 */ /* 0x004fc800000000ff */
[----:B------:R-:W-:-:S13]  /*1ce50*/  ISETP.NE.AND P0, PT, R2, 0x2, PT ;  /* 0x000000020200780c */ /* 0x000fda0003f05270 */
[----:B-1----:R-:W-:Y:S05]  /*1ce60*/  @P0 BRA `(.L_x_8059) ;  /* 0x0000000000040947 */ /* 0x002fea0003800000 */
[----:B------:R-:W-:Y:S01]  /*1ce70*/  BPT.TRAP 0x1 ;  /* 0x000000040000795c */ /* 0x000fe20000300000 */
.L_x_8059:
[----:B------:R-:W2:Y:S02]  /*1ce80*/  LDL R2, [R1+0x14] ;  /* 0x0000140001027983 */ /* 0x000ea40000100800 */
[----:B--2---:R-:W-:-:S13]  /*1ce90*/  LOP3.LUT P0, RZ, R2, 0x40, RZ, 0xc0, !PT ;  /* 0x0000004002ff7812 */ /* 0x004fda000780c0ff */
[----:B------:R-:W-:Y:S05]  /*1cea0*/  @P0 BRA `(.L_x_8060) ;  /* 0x0000000000040947 */ /* 0x000fea0003800000 */
[----:B------:R-:W-:Y:S01]  /*1ceb0*/  BPT.TRAP 0x1 ;  /* 0x000000040000795c */ /* 0x000fe20000300000 */
.L_x_8060:
        /* <DEDUP_REMOVED lines=27> */
.L_x_8057:
[----:B------:R-:W-:Y:S05]  /*1d070*/  BSYNC B0 ;  /* 0x0000000000007941 */ /* 0x000fea0003800000 */
.L_x_8056:
        /* <DEDUP_REMOVED lines=9> */
.L_x_8011:
[----:B------:R-:W-:Y:S05]  /*1d110*/  BSYNC B6 ;  /* 0x0000000000067941 */ /* 0x000fea0003800000 */
.L_x_8009:
[----:B------:R-:W-:-:S03]  /*1d120*/  UMOV UR4, 0xffffffff ;  /* 0xffffffff00047882 */ /* 0x000fc60000000000 */
[----:B------:R-:W-:Y:S05]  /*1d130*/  BRA.DIV UR4, `(.L_x_8061) ;  /* 0x0000002e04d47947 */ /* 0x000fea000b800000 */
[----:B------:R2:W3:Y:S04]  /*1d140*/  SHFL.IDX PT, R4, R16, RZ, 0x1f ;  /* 0x00001fff10047589 */ /* 0x0004e800000e0000 */
[----:B------:R2:W4:Y:S02]  /*1d150*/  SHFL.IDX PT, R6, R16, 0x1, 0x1f ;  /* 0x00201f0010067f89 */ /* 0x00052400000e0000 */
.L_x_8220:
[----:B------:R-:W5:Y:S01]  /*1d160*/  S2R R9, SR_TID.X ;  /* 0x0000000000097919 */ /* 0x000f620000002100 */
[----:B------:R-:W-:Y:S01]  /*1d170*/  ULDC UR4, c[0x0][0xc14] ;  /* 0x0003050000047ab9 */ /* 0x000fe20000000800 */
[----:B------:R-:W-:Y:S01]  /*1d180*/  BSSY B0, `(.L_x_8062) ;  /* 0x000000b000007945 */ /* 0x000fe20003800000 */
[----:B-1----:R-:W-:Y:S02]  /*1d190*/  IMAD.U32 R0, RZ, RZ, UR4 ;  /* 0x00000004ff007e24 */ /* 0x002fe4000f8e00ff */
[----:B------:R-:W-:Y:S01]  /*1d1a0*/  IMAD.MOV.U32 R3, RZ, RZ, RZ ;  /* 0x000000ffff037224 */ /* 0x000fe200078e00ff */
[----:B-----5:R-:W-:-:S04]  /*1d1b0*/  LOP3.LUT R9, R9, 0x1f, RZ, 0xc0, !PT ;  /* 0x0000001f09097812 */ /* 0x020fc800078ec0ff */
[C---:B------:R-:W-:Y:S01]  /*1d1c0*/  ISETP.NE.AND P0, PT, R9.reuse, 0x1f, PT ;  /* 0x0000001f0900780c */ /* 0x040fe20003f05270 */
[----:B------:R-:W-:-:S05]  /*1d1d0*/  IMAD.IADD R5, R9, 0x1, R19 ;  /* 0x0000000109057824 */ /* 0x000fca00078e0213 */
[----:B------:R-:W-:-:S13]  /*1d1e0*/  ISETP.GE.OR P0, PT, R5, R0, !P0 ;  /* 0x000000000500720c */ /* 0x000fda0004706670 */
[----:B------:R-:W-:Y:S05]  /*1d1f0*/  @P0 BRA `(.L_x_8063) ;  /* 0x00000000000c0947 */ /* 0x000fea0003800000 */
[----:B------:R-:W1:Y:S02]  /*1d200*/  LDC.64 R2, c[0x0][0xc58] ;  /* 0x00031600ff027b82 */ /* 0x000e640000000a00 */
[----:B-1----:R-:W-:-:S06]  /*1d210*/  IMAD.WIDE R2, R5, 0x4, R2 ;  /* 0x0000000405027825 */ /* 0x002fcc00078e0202 */
[----:B------:R1:W5:Y:S02]  /*1d220*/  LDG.E R3, desc[UR40][R2.64] ;  /* 0x0000002802037981 */ /* 0x000364000c1e1900 */
.L_x_8063:
[----:B------:R-:W-:Y:S05]  /*1d230*/  BSYNC B0 ;  /* 0x0000000000007941 */ /* 0x000fea0003800000 */
.L_x_8062:
        /* <DEDUP_REMOVED lines=21> */
[----:B-1----:R-:W-:-:S05]  /*1d390*/  IMAD.IADD R2, R8, 0x1, R9 ;  /* 0x0000000108027824 */ /* 0x002fca00078e0209 */
[----:B------:R0:W1:Y:S02]  /*1d3a0*/  SHFL.IDX PT, R14, R2, 0x1f, 0x1f ;  /* 0x03e01f00020e7f89 */ /* 0x00006400000e0000 */
.L_x_8228:
[----:B------:R-:W-:Y:S02]  /*1d3b0*/  ULDC UR4, c[0x0][0xc10] ;  /* 0x0003040000047ab9 */ /* 0x000fe40000000800 */
[----:B------:R-:W-:-:S04]  /*1d3c0*/  IMAD.U32 R5, RZ, RZ, UR4 ;  /* 0x00000004ff057e24 */ /* 0x000fc8000f8e00ff */
[----:B-1----:R-:W-:-:S04]  /*1d3d0*/  IMAD R9, R14, R5, RZ ;  /* 0x000000050e097224 */ /* 0x002fc800078e02ff */
[----:B----4-:R-:W-:-:S05]  /*1d3e0*/  IMAD.IADD R6, R6, 0x1, R9 ;  /* 0x0000000106067824 */ /* 0x010fca00078e0209 */
[----:B---3--:R-:W-:-:S13]  /*1d3f0*/  ISETP.GT.AND P0, PT, R6, R4, PT ;  /* 0x000000040600720c */ /* 0x008fda0003f04270 */
[----:B------:R-:W-:Y:S05]  /*1d400*/  @P0 BRA `(.L_x_8065) ;  /* 0x0000000000b40947 */ /* 0x000fea0003800000 */
[----:B------:R-:W1:Y:S02]  /*1d410*/  LDC R0, c[0x0][0xc14] ;  /* 0x00030500ff007b82 */ /* 0x000e640000000800 */
.L_x_8070:
        /* <DEDUP_REMOVED lines=14> */
.L_x_8068:
[----:B------:R-:W-:Y:S05]  /*1d500*/  BSYNC B0 ;  /* 0x0000000000007941 */ /* 0x000fea0003800000 */
.L_x_8067:
[----:B------:R-:W-:-:S03]  /*1d510*/  UMOV UR4, 0xffffffff ;  /* 0xffffffff00047882 */ /* 0x000fc60000000000 */
[----:B------:R-:W-:Y:S05]  /*1d520*/  BRA.DIV UR4, `(.L_x_8069) ;  /* 0x0000002e04f47947 */ /* 0x000fea000b800000 */
[----:B-----5:R-:W0:Y:S01]  /*1d530*/  SHFL.UP PT, R14, R3, 0x1, RZ ;  /* 0x04200000030e7989 */ /* 0x020e2200000e00ff */
[C---:B------:R-:W-:Y:S02]  /*1d540*/  ISETP.NE.AND P0, PT, R7.reuse, RZ, PT ;  /* 0x000000ff0700720c */ /* 0x040fe40003f05270 */
[C---:B------:R-:W-:Y:S02]  /*1d550*/  ISETP.GE.U32.AND P1, PT, R7.reuse, 0x2, PT ;  /* 0x000000020700780c */ /* 0x040fe40003f26070 */
        /* <DEDUP_REMOVED lines=18> */
.L_x_8236:
[----:B------:R-:W-:Y:S02]  /*1d680*/  ULDC UR4, c[0x0][0xc10] ;  /* 0x0003040000047ab9 */ /* 0x000fe40000000800 */
[----:B------:R-:W-:-:S04]  /*1d690*/  IMAD.U32 R5, RZ, RZ, UR4 ;  /* 0x00000004ff057e24 */ /* 0x000fc8000f8e00ff */
[----:B-1----:R-:W-:-:S04]  /*1d6a0*/  IMAD R9, R14, R5, RZ ;  /* 0x000000050e097224 */ /* 0x002fc800078e02ff */
[----:B------:R-:W-:-:S05]  /*1d6b0*/  IMAD.IADD R6, R9, 0x1, R6 ;  /* 0x0000000109067824 */ /* 0x000fca00078e0206 */
[----:B------:R-:W-:-:S13]  /*1d6c0*/  ISETP.GT.AND P0, PT, R6, R4, PT ;  /* 0x000000040600720c */ /* 0x000fda0003f04270 */
[----:B------:R-:W-:Y:S05]  /*1d6d0*/  @!P0 BRA `(.L_x_8070) ;  /* 0xfffffffc00508947 */ /* 0x000fea000383ffff */
.L_x_8065:
[----:B------:R-:W-:Y:S01]  /*1d6e0*/  IMAD.IADD R9, R6, 0x1, -R9 ;  /* 0x0000000106097824 */ /* 0x000fe200078e0a09 */
[----:B------:R-:W-:-:S03]  /*1d6f0*/  UMOV UR4, 0xffffffff ;  /* 0xffffffff00047882 */ /* 0x000fc60000000000 */
[----:B------:R-:W-:-:S05]  /*1d700*/  IMAD R7, R2, R5, R9 ;  /* 0x0000000502077224 */ /* 0x000fca00078e0209 */
[----:B------:R-:W-:Y:S01]  /*1d710*/  ISETP.GT.AND P6, PT, R7, R4, PT ;  /* 0x000000040700720c */ /* 0x000fe20003fc4270 */
[----:B------:R-:W-:-:S12]  /*1d720*/  BRA.DIV UR4, `(.L_x_8071) ;  /* 0x0000003204487947 */ /* 0x000fd8000b800000 */
[----:B------:R-:W-:-:S04]  /*1d730*/  VOTE.ANY R6, PT, !P6 ;  /* 0x0000000000067806 */ /* 0x000fc800070e0100 */
[----:B------:R-:W1:Y:S02]  /*1d740*/  POPC R7, R6 ;  /* 0x0000000600077309 */ /* 0x000e640000000000 */
[----:B-1----:R1:W3:Y:S02]  /*1d750*/  SHFL.IDX PT, R17, R3, R7, 0x1f ;  /* 0x00001f0703117589 */ /* 0x0022e400000e0000 */
.L_x_8240:
[----:B------:R-:W-:Y:S01]  /*1d760*/  ISETP.NE.AND P0, PT, R6, RZ, PT ;  /* 0x000000ff0600720c */ /* 0x000fe20003f05270 */
[----:B--2---:R-:W-:-:S12]  /*1d770*/  IMAD.MOV.U32 R16, RZ, RZ, RZ ;  /* 0x000000ffff107224 */ /* 0x004fd800078e00ff */
[----:B------:R-:W-:Y:S05]  /*1d780*/  @!P0 BRA `(.L_x_8072) ;  /* 0x0000000000108947 */ /* 0x000fea0003800000 */
[----:B------:R-:W-:Y:S01]  /*1d790*/  UMOV UR4, 0xffffffff ;  /* 0xffffffff00047882 */ /* 0x000fe20000000000 */
[----:B------:R-:W-:Y:S02]  /*1d7a0*/  VIADD R12, R7, 0xffffffff ;  /* 0xffffffff070c7836 */ /* 0x000fe40000000000 */
[----:B------:R-:W-:Y:S05]  /*1d7b0*/  BRA.DIV UR4, `(.L_x_8073) ;  /* 0x00000032046c7947 */ /* 0x000fea000b800000 */
[----:B------:R2:W4:Y:S02]  /*1d7c0*/  SHFL.IDX PT, R16, R2, R12, 0x1f ;  /* 0x00001f0c02107589 */ /* 0x00052400000e0000 */
.L_x_8072:
[----:B012---:R-:W0:Y:S01]  /*1d7d0*/  LDC.64 R2, c[0x0][0xc68] ;  /* 0x00031a00ff027b82 */ /* 0x007e220000000a00 */
[----:B------:R-:W-:-:S04]  /*1d7e0*/  IMAD.IADD R19, R7, 0x1, R19 ;  /* 0x0000000107137824 */ /* 0x000fc800078e0213 */
[----:B0-----:R-:W-:-:S05]  /*1d7f0*/  IMAD.WIDE R2, R19, 0x4, R2 ;  /* 0x0000000413027825 */ /* 0x001fca00078e0202 */
[----:B------:R-:W3:Y:S01]  /*1d800*/  LDG.E R7, desc[UR40][R2.64] ;  /* 0x0000002802077981 */ /* 0x000ee2000c1e1900 */
[----:B----4-:R-:W-:Y:S02]  /*1d810*/  IMAD R16, R16, R5, R9 ;  /* 0x0000000510107224 */ /* 0x010fe400078e0209 */
[----:B---3--:R-:W-:-:S05]  /*1d820*/  IMAD R6, R17, R7, RZ ;  /* 0x0000000711067224 */ /* 0x008fca00078e02ff */
        /* <DEDUP_REMOVED lines=61> */
.L_x_8066:
[----:B------:R-:W-:Y:S01]  /*1dc00*/  UMOV UR4, URZ ;  /* 0x0000003f00047c82 */ /* 0x000fe20008000000 */
[----:B------:R-:W-:Y:S01]  /*1dc10*/  UMOV UR5, URZ ;  /* 0x0000003f00057c82 */ /* 0x000fe20008000000 */
[----:B------:R-:W-:Y:S01]  /*1dc20*/  ULDC UR6, c[0x0][0xc14] ;  /* 0x0003050000067ab9 */ /* 0x000fe20000000800 */
[----:B--2---:R-:W-:Y:S02]  /*1dc30*/  IMAD.MOV.U32 R16, RZ, RZ, R4 ;  /* 0x000000ffff107224 */ /* 0x004fe400078e0004 */
[----:B------:R-:W-:Y:S02]  /*1dc40*/  IMAD.U32 R17, RZ, RZ, UR4 ;  /* 0x00000004ff117e24 */ /* 0x000fe4000f8e00ff */
[----:B------:R-:W-:Y:S02]  /*1dc50*/  IMAD.U32 R18, RZ, RZ, UR5 ;  /* 0x00000005ff127e24 */ /* 0x000fe4000f8e00ff */
[----:B------:R-:W-:-:S07]  /*1dc60*/  IMAD.U32 R19, RZ, RZ, UR6 ;  /* 0x00000006ff137e24 */ /* 0x000fce000f8e00ff */
.L_x_8074:
        /* <DEDUP_REMOVED lines=12> */
.L_x_7986:
[----:B-1----:R-:W2:Y:S01]  /*1dd30*/  LDL.LU R0, [R1+0x34] ;  /* 0x0000340001007983 */ /* 0x002ea20000300800 */
[----:B------:R-:W-:Y:S01]  /*1dd40*/  BSSY B0, `(.L_x_8076) ;  /* 0x000000b000007945 */ /* 0x000fe20003800000 */
[----:B------:R-:W1:Y:S01]  /*1dd50*/  S2R R5, SR_CgaCtaId ;  /* 0x0000000000057919 */ /* 0x000e620000008800 */
[----:B--2---:R-:W-:-:S05]  /*1dd60*/  VIADD R0, R0, 0x1 ;  /* 0x0000000100007836 */ /* 0x004fca0000000000 */
[----:B---3--:R-:W-:-:S04]  /*1dd70*/  LEA.HI R2, R0, R0, RZ, 0x1 ;  /* 0x0000000000027211 */ /* 0x008fc800078f08ff */
[----:B------:R-:W-:-:S05]  /*1dd80*/  LOP3.LUT R3, R2, 0xfffffffe, RZ, 0xc0, !PT ;  /* 0xfffffffe02037812 */ /* 0x000fca00078ec0ff */
[----:B------:R-:W-:Y:S01]  /*1dd90*/  IMAD.IADD R3, R0, 0x1, -R3 ;  /* 0x0000000100037824 */ /* 0x000fe200078e0a03 */
[----:B------:R-:W-:-:S04]  /*1dda0*/  MOV R0, 0x400 ;  /* 0x0000040000007802 */ /* 0x000fc80000000f00 */
[----:B-1----:R-:W-:Y:S02]  /*1ddb0*/  LEA R0, R5, R0, 0x18 ;  /* 0x0000000005007211 */ /* 0x002fe400078ec0ff */
[----:B------:R-:W-:-:S04]  /*1ddc0*/  SHF.L.U32 R3, R3, 0x1f, RZ ;  /* 0x0000001f03037819 */ /* 0x000fc800000006ff */
[----:B------:R-:W1:Y:S02]  /*1ddd0*/  SYNCS.PHASECHK.TRANS64.TRYWAIT P0, [R0+URZ+0x28820], R3 ;  /* 0x02882003000075a7 */ /* 0x000e64000800017f */
[----:B-1----:R-:W-:Y:S05]  /*1dde0*/  @!P0 BRA `(.L_x_8077) ;  /* 0x0000002c00088947 */ /* 0x002fea0003800000 */
.L_x_8243:
[----:B------:R-:W-:Y:S05]  /*1ddf0*/  BSYNC B0 ;  /* 0x0000000000007941 */ /* 0x000fea0003800000 */
.L_x_8076:
[----:B------:R-:W-:-:S03]  /*1de00*/  UMOV UR4, 0xffffffff ;  /* 0xffffffff00047882 */ /* 0x000fc60000000000 */
[----:B------:R-:W-:Y:S05]  /*1de10*/  BRA.DIV UR4, `(.L_x_8078) ;  /* 0x0000002e04107947 */ /* 0x000fea000b800000 */
[----:B------:R-:W2:Y:S02]  /*1de20*/  S2R R2, SR_TID.X ;  /* 0x0000000000027919 */ /* 0x000ea40000002100 */
[----:B--2---:R-:W-:-:S04]  /*1de30*/  SHF.R.U32.HI R2, RZ, 0x5, R2 ;  /* 0x00000005ff027819 */ /* 0x004fc80000011602 */
[----:B------:R-:W-:-:S05]  /*1de40*/  LOP3.LUT R2, R2, 0x3, RZ, 0xc0, !PT ;  /* 0x0000000302027812 */ /* 0x000fca00078ec0ff */
[----:B------:R2:W3:Y:S02]  /*1de50*/  SHFL.IDX PT, R14, R2, RZ, 0x1f ;  /* 0x00001fff020e7589 */ /* 0x0004e400000e0000 */
.L_x_8246:
[----:B---3--:R-:W-:-:S13]  /*1de60*/  ISETP.NE.AND P0, PT, R14, RZ, PT ;  /* 0x000000ff0e00720c */ /* 0x008fda0003f05270 */
[----:B------:R-:W-:Y:S05]  /*1de70*/  @P0 BRA `(.L_x_7757) ;  /* 0x0000000000940947 */ /* 0x000fea0003800000 */
[----:B------:R-:W-:-:S03]  /*1de80*/  UMOV UR4, 0xffffffff ;  /* 0xffffffff00047882 */ /* 0x000fc60000000000 */
[----:B------:R-:W-:Y:S05]  /*1de90*/  BRA.DIV UR4, `(.L_x_8079) ;  /* 0x0000002e04247947 */ /* 0x000fea000b800000 */
[----:B------:R-:W-:-:S13]  /*1dea0*/  ELECT P6, URZ, PT ;  /* 0x00000000003f782f */ /* 0x000fda00038c0000 */
.L_x_8249:
[----:B------:R-:W-:Y:S05]  /*1deb0*/  @!P6 BRA `(.L_x_7757) ;  /* 0x000000000084e947 */ /* 0x000fea0003800000 */
[----:B--2---:R-:W2:Y:S02]  /*1dec0*/  LDL.LU R2, [R1+0x30] ;  /* 0x0000300001027983 */ /* 0x004ea40000300800 */
[----:B--2---:R-:W-:-:S04]  /*1ded0*/  LOP3.LUT R2, R2, 0x2, RZ, 0xfc, !PT ;  /* 0x0000000202027812 */ /* 0x004fc800078efcff */
[----:B------:R-:W-:-:S13]  /*1dee0*/  ISETP.NE.AND P2, PT, R2, 0x3, PT ;  /* 0x000000030200780c */ /* 0x000fda0003f45270 */
[----:B------:R-:W-:Y:S05]  /*1def0*/  @!P2 BRA `(.L_x_8080) ;  /* 0x000000000004a947 */ /* 0x000fea0003800000 */
[----:B------:R-:W-:Y:S01]  /*1df00*/  BPT.TRAP 0x1 ;  /* 0x000000040000795c */ /* 0x000fe20000300000 */
.L_x_8080:
        /* <DEDUP_REMOVED lines=14> */
.L_x_8250:
[----:B------:R-:W2:Y:S02]  /*1dff0*/  SYNCS.PHASECHK.TRANS64.TRYWAIT P0, [R7+URZ], R2 ;  /* 0x00000002070075a7 */ /* 0x000ea4000800017f */
[----:B--2---:R-:W-:Y:S05]  /*1e000*/  @!P0 BRA `(.L_x_8082) ;  /* 0x0000002800fc8947 */ /* 0x004fea0003800000 */
.L_x_8251:
[----:B------:R-:W-:Y:S05]  /*1e010*/  @!P2 BRA `(.L_x_8083) ;  /* 0x000000000004a947 */ /* 0x000fea0003800000 */
[----:B------:R-:W-:Y:S01]  /*1e020*/  BPT.TRAP 0x1 ;  /* 0x000000040000795c */ /* 0x000fe20000300000 */
.L_x_8083:
[----:B------:R-:W3:Y:S01]  /*1e030*/  LDL.LU R4, [R1] ;  /* 0x0000000001047983 */ /* 0x000ee20000300800 */
[----:B------:R-:W-:-:S04]  /*1e040*/  VIADD R0, R0, 0x28860 ;  /* 0x0002886000007836 */ /* 0x000fc80000000000 */
[----:B---3--:R-:W-:-:S04]  /*1e050*/  IMAD R4, R4, 0x8, R0 ;  /* 0x0000000804047824 */ /* 0x008fc800078e0200 */
[----:B------:R-:W3:Y:S02]  /*1e060*/  SYNCS.PHASECHK.TRANS64.TRYWAIT P0, [R4+URZ], R5 ;  /* 0x00000005040075a7 */ /* 0x000ee4000800017f */
[----:B---3--:R-:W-:Y:S05]  /*1e070*/  @!P0 BRA `(.L_x_8084) ;  /* 0x0000002800f48947 */ /* 0x008fea0003800000 */
.L_x_8252:
[----:B------:R-:W-:-:S07]  /*1e080*/  IMAD R3, R3, 0x8, R0 ;  /* 0x0000000803037824 */ /* 0x000fce00078e0200 */
.L_x_8085:
[----:B----4-:R4:W0:Y:S02]  /*1e090*/  SYNCS.PHASECHK.TRANS64.TRYWAIT P0, [R3+URZ], R2 ;  /* 0x00000002030075a7 */ /* 0x010824000800017f */
[----:B0-----:R-:W-:Y:S05]  /*1e0a0*/  @!P0 NANOSLEEP.SYNCS 0x989680 ;  /* 0x009896800000895d */ /* 0x001fea0003900000 */
[----:B------:R-:W0:Y:S02]  /*1e0b0*/  @!P0 SYNCS.PHASECHK.TRANS64 P0, [R3+URZ], R2 ;  /* 0x00000002030085a7 */ /* 0x000e24000800007f */
[----:B0-----:R-:W-:Y:S05]  /*1e0c0*/  @!P0 BRA `(.L_x_8085) ;  /* 0xfffffffc00f08947 */ /* 0x001fea000383ffff */
.L_x_7757:
[----:B------:R-:W-:Y:S05]  /*1e0d0*/  BSYNC B7 ;  /* 0x0000000000077941 */ /* 0x000fea0003800000 */
.L_x_7754:
[----:B------:R-:W-:Y:S05]  /*1e0e0*/  EXIT ;  /* 0x000000000000794d */ /* 0x000fea0003800000 */
.L_x_7779:
[----:B0-----:R0:W1:Y:S02]  /*1e0f0*/  SYNCS.PHASECHK.TRANS64.TRYWAIT P6, [R105+URZ+0x28890], R122 ;  /* 0x0288907a690075a7 */ /* 0x00106400080c017f */
[----:B-1----:R-:W-:Y:S05]  /*1e100*/  @!P6 NANOSLEEP.SYNCS 0x989680 ;  /* 0x009896800000e95d */ /* 0x002fea0003900000 */
[----:B------:R-:W1:Y:S02]  /*1e110*/  @!P6 SYNCS.PHASECHK.TRANS64 P6, [R105+URZ+0x28890], R122 ;  /* 0x0288907a6900e5a7 */ /* 0x000e6400080c007f */
[----:B-1----:R-:W-:Y:S05]  /*1e120*/  @!P6 BRA `(.L_x_7779) ;  /* 0xfffffffc00f0e947 */ /* 0x002fea000383ffff */
[----:B------:R-:W-:Y:S05]  /*1e130*/  BRA `(.L_x_8086) ;  /* 0xfffffe5000007947 */ /* 0x000fea000383ffff */
.L_x_7815:
[----:B0-----:R0:W1:Y:S02]  /*1e140*/  SYNCS.PHASECHK.TRANS64.TRYWAIT P4, [R105+URZ+0x28890], R122 ;  /* 0x0288907a690075a7 */ /* 0x001064000808017f */
[----:B-1----:R-:W-:Y:S05]  /*1e150*/  @!P4 NANOSLEEP.SYNCS 0x989680 ;  /* 0x009896800000c95d */ /* 0x002fea0003900000 */
[----:B------:R-:W1:Y:S02]  /*1e160*/  @!P4 SYNCS.PHASECHK.TRANS64 P4, [R105+URZ+0x28890], R122 ;  /* 0x0288907a6900c5a7 */ /* 0x000e64000808007f */
[----:B-1----:R-:W-:Y:S05]  /*1e170*/  @!P4 BRA `(.L_x_7815) ;  /* 0xfffffffc00f0c947 */ /* 0x002fea000383ffff */
[----:B------:R-:W-:Y:S05]  /*1e180*/  BRA `(.L_x_8087) ;  /* 0xfffffe7800207947 */ /* 0x000fea000383ffff */
.L_x_7832:
[----:B0-----:R0:W1:Y:S02]  /*1e190*/  SYNCS.PHASECHK.TRANS64.TRYWAIT P3, [R105+URZ+0x28890], R122 ;  /* 0x0288907a690075a7 */ /* 0x001064000806017f */
[----:B-1----:R-:W-:Y:S05]  /*1e1a0*/  @!P3 NANOSLEEP.SYNCS 0x989680 ;  /* 0x009896800000b95d */ /* 0x002fea0003900000 */
[----:B------:R-:W1:Y:S02]  /*1e1b0*/  @!P3 SYNCS.PHASECHK.TRANS64 P3, [R105+URZ+0x28890], R122 ;  /* 0x0288907a6900b5a7 */ /* 0x000e64000806007f */
[----:B-1----:R-:W-:Y:S05]  /*1e1c0*/  @!P3 BRA `(.L_x_7832) ;  /* 0xfffffffc00f0b947 */ /* 0x002fea000383ffff */
[----:B------:R-:W-:Y:S05]  /*1e1d0*/  BRA `(.L_x_8088) ;  /* 0xfffffe9800b87947 */ /* 0x000fea000383ffff */
.L_x_7842:
[----:B--2---:R2:W3:Y:S02]  /*1e1e0*/  SYNCS.PHASECHK.TRANS64.TRYWAIT P0, [R105+URZ+0x288b0], R122 ;  /* 0x0288b07a690075a7 */ /* 0x0044e4000800017f */
[----:B---3--:R-:W-:Y:S05]  /*1e1f0*/  @!P0 NANOSLEEP.SYNCS 0x989680 ;  /* 0x009896800000895d */ /* 0x008fea0003900000 */
[----:B------:R-:W3:Y:S02]  /*1e200*/  @!P0 SYNCS.PHASECHK.TRANS64 P0, [R105+URZ+0x288b0], R122 ;  /* 0x0288b07a690085a7 */ /* 0x000ee4000800007f */
[----:B---3--:R-:W-:Y:S05]  /*1e210*/  @!P0 BRA `(.L_x_7842) ;  /* 0xfffffffc00f08947 */ /* 0x008fea000383ffff */
[----:B------:R-:W-:Y:S05]  /*1e220*/  BRA `(.L_x_8089) ;  /* 0xfffffea000547947 */ /* 0x000fea000383ffff */
.L_x_7854:
        /* <DEDUP_REMOVED lines=8> */
.L_x_8091:
[----:B------:R-:W-:Y:S05]  /*1e2b0*/  BSYNC B0 ;  /* 0x0000000000007941 */ /* 0x000fea0003800000 */
.L_x_8090:
[----:B------:R-:W-:Y:S01]  /*1e2c0*/  IMAD.MOV.U32 R192, RZ, RZ, R14 ;  /* 0x000000ffffc07224 */ /* 0x000fe200078e000e */
[----:B------:R-:W-:Y:S06]  /*1e2d0*/  BRA `(.L_x_8092) ;  /* 0xfffffea8007c7947 */ /* 0x000fec000383ffff */
.L_x_7872:
[----:B------:R-:W-:Y:S01]  /*1e2e0*/  BSSY B1, `(.L_x_8093) ;  /* 0x0000008000017945 */ /* 0x000fe20003800000 */
[----:B------:R-:W-:Y:S02]  /*1e2f0*/  IMAD.MOV.U32 R13, RZ, RZ, R5 ;  /* 0x000000ffff0d7224 */ /* 0x000fe400078e0005 */
[----:B------:R-:W-:Y:S02]  /*1e300*/  IMAD.MOV.U32 R12, RZ, RZ, RZ ;  /* 0x000000ffff0c7224 */ /* 0x000fe400078e00ff */
[----:B------:R-:W-:Y:S02]  /*1e310*/  IMAD.MOV.U32 R11, RZ, RZ, 0x181f ;  /* 0x0000181fff0b7424 */ /* 0x000fe400078e00ff */
[----:B------:R-:W-:-:S07]  /*1e320*/  IMAD.MOV.U32 R15, RZ, RZ, -0x1 ;  /* 0xffffffffff0f7424 */ /* 0x000fce00078e00ff */
[----:B01---5:R-:W-:Y:S05]  /*1e330*/  WARPSYNC.COLLECTIVE R15, `(.L_x_8094) ;  /* 0x000000000f087348 */ /* 0x023fea0003c00000 */
[----:B------:R2:W3:Y:S02]  /*1e340*/  SHFL.IDX P6, R14, R13, R12, R11 ;  /* 0x0000000c0d0e7389 */ /* 0x0004e400000c000b */
[----:B0123-5:R-:W-:Y:S01]  /*1e350*/  ENDCOLLECTIVE ;  /* 0x000000000000791b */ /* 0x02ffe20003800000 */
.L_x_8094:
[----:B------:R-:W-:Y:S05]  /*1e360*/  BSYNC B1 ;  /* 0x0000000000017941 */ /* 0x000fea0003800000 */
.L_x_8093:
[----:B------:R-:W-:Y:S05]  /*1e370*/  BRA `(.L_x_8095) ;  /* 0xfffffeb800fc7947 */ /* 0x000fea000383ffff */
.L_x_7873:
        /* <DEDUP_REMOVED lines=8> */
.L_x_8097:
[----:B------:R-:W-:Y:S05]  /*1e400*/  BSYNC B1 ;  /* 0x0000000000017941 */ /* 0x000fea0003800000 */
.L_x_8096:
[----:B------:R-:W-:Y:S05]  /*1e410*/  BRA `(.L_x_8098) ;  /* 0xfffffeb800dc7947 */ /* 0x000fea000383ffff */
.L_x_7874:
        /* <DEDUP_REMOVED lines=8> */
.L_x_8100:
[----:B------:R-:W-:Y:S05]  /*1e4a0*/  BSYNC B1 ;  /* 0x0000000000017941 */ /* 0x000fea0003800000 */
.L_x_8099:
[----:B------:R-:W-:Y:S05]  /*1e4b0*/  BRA `(.L_x_8101) ;  /* 0xfffffeb800bc7947 */ /* 0x000fea000383ffff */
.L_x_7875:
        /* <DEDUP_REMOVED lines=8> */
.L_x_8103:
[----:B------:R-:W-:Y:S05]  /*1e540*/  BSYNC B1 ;  /* 0x0000000000017941 */ /* 0x000fea0003800000 */
.L_x_8102:
[----:B------:R-:W-:Y:S05]  /*1e550*/  BRA `(.L_x_8104) ;  /* 0xfffffeb8009c7947 */ /* 0x000fea000383ffff */
.L_x_7876:
[----:B------:R-:W-:Y:S01]  /*1e560*/  BSSY B1, `(.L_x_8105) ;  /* 0x0000008000017945 */ /* 0x000fe20003800000 */
[----:B------:R-:W-:Y:S02]  /*1e570*/  IMAD.MOV.U32 R13, RZ, RZ, R5 ;  /* 0x000000ffff0d7224 */ /* 0x000fe400078e0005 */
[----:B------:R-:W-:Y:S02]  /*1e580*/  IMAD.MOV.U32 R12, RZ, RZ, 0x1 ;  /* 0x00000001ff0c7424 */ /* 0x000fe400078e00ff */
[----:B------:R-:W-:Y:S02]  /*1e590*/  IMAD.MOV.U32 R11, RZ, RZ, 0x181f ;  /* 0x0000181fff0b7424 */ /* 0x000fe400078e00ff */
[----:B------:R-:W-:-:S07]  /*1e5a0*/  IMAD.MOV.U32 R15, RZ, RZ, -0x1 ;  /* 0xffffffffff0f7424 */ /* 0x000fce00078e00ff */
[----:B01---5:R-:W-:Y:S05]  /*1e5b0*/  WARPSYNC.COLLECTIVE R15, `(.L_x_8106) ;  /* 0x000000000f087348 */ /* 0x023fea0003c00000 */
[----:B------:R2:W3:Y:S02]  /*1e5c0*/  SHFL.IDX P6, R14, R13, R12, R11 ;  /* 0x0000000c0d0e7389 */ /* 0x0004e400000c000b */
[----:B0123-5:R-:W-:Y:S01]  /*1e5d0*/  ENDCOLLECTIVE ;  /* 0x000000000000791b */ /* 0x02ffe20003800000 */
.L_x_8106:
[----:B------:R-:W-:Y:S05]  /*1e5e0*/  BSYNC B1 ;  /* 0x0000000000017941 */ /* 0x000fea0003800000 */
.L_x_8105:
[----:B------:R-:W-:Y:S05]  /*1e5f0*/  BRA `(.L_x_8107) ;  /* 0xfffffeb8007c7947 */ /* 0x000fea000383ffff */
.L_x_7877:
        /* <DEDUP_REMOVED lines=8> */
.L_x_8109:
[----:B------:R-:W-:Y:S05]  /*1e680*/  BSYNC B1 ;  /* 0x0000000000017941 */ /* 0x000fea0003800000 */
.L_x_8108:
[----:B------:R-:W-:Y:S05]  /*1e690*/  BRA `(.L_x_8110) ;  /* 0xfffffeb8005c7947 */ /* 0x000fea000383ffff */
.L_x_7878:
        /* <DEDUP_REMOVED lines=8> */
.L_x_8112:
[----:B------:R-:W-:Y:S05]  /*1e720*/  BSYNC B1 ;  /* 0x0000000000017941 */ /* 0x000fea0003800000 */
.L_x_8111:
[----:B------:R-:W-:Y:S05]  /*1e730*/  BRA `(.L_x_8113) ;  /* 0xfffffeb8003c7947 */ /* 0x000fea000383ffff */
.L_x_7879:
        /* <DEDUP_REMOVED lines=8> */
.L_x_8115:
[----:B------:R-:W-:Y:S05]  /*1e7c0*/  BSYNC B1 ;  /* 0x0000000000017941 */ /* 0x000fea0003800000 */
.L_x_8114:
[----:B------:R-:W-:Y:S05]  /*1e7d0*/  BRA `(.L_x_8116) ;  /* 0xfffffeb8001c7947 */ /* 0x000fea000383ffff */
.L_x_7880:
        /* <DEDUP_REMOVED lines=8> */
.L_x_8118:
[----:B------:R-:W-:Y:S05]  /*1e860*/  BSYNC B1 ;  /* 0x0000000000017941 */ /* 0x000fea0003800000 */
.L_x_8117:
[----:B------:R-:W-:Y:S05]  /*1e870*/  BRA `(.L_x_8119) ;  /* 0xfffffeb400fc7947 */ /* 0x000fea000383ffff */
.L_x_7881:
        /* <DEDUP_REMOVED lines=8> */
.L_x_8121:
[----:B------:R-:W-:Y:S05]  /*1e900*/  BSYNC B1 ;  /* 0x0000000000017941 */ /* 0x000fea0003800000 */
.L_x_8120:
[----:B------:R-:W-:Y:S05]  /*1e910*/  BRA `(.L_x_8122) ;  /* 0xfffffeb400dc7947 */ /* 0x000fea000383ffff */
.L_x_7882:
        /* <DEDUP_REMOVED lines=8> */
.L_x_8124:
[----:B------:R-:W-:Y:S05]  /*1e9a0*/  BSYNC B1 ;  /* 0x0000000000017941 */ /* 0x000fea0003800000 */
.L_x_8123:
[----:B------:R-:W-:Y:S05]  /*1e9b0*/  BRA `(.L_x_8125) ;  /* 0xfffffeb400bc7947 */ /* 0x000fea000383ffff */
.L_x_7883:
        /* <DEDUP_REMOVED lines=8> */
.L_x_8127:
[----:B------:R-:W-:Y:S05]  /*1ea40*/  BSYNC B1 ;  /* 0x0000000000017941 */ /* 0x000fea0003800000 */
.L_x_8126:
[----:B------:R-:W-:Y:S05]  /*1ea50*/  BRA `(.L_x_8128) ;  /* 0xfffffeb4009c7947 */ /* 0x000fea000383ffff */
.L_x_7884:
        /* <DEDUP_REMOVED lines=8> */
.L_x_8130:
[----:B------:R-:W-:Y:S05]  /*1eae0*/  BSYNC B1 ;  /* 0x0000000000017941 */ /* 0x000fea0003800000 */
.L_x_8129:
[----:B------:R-:W-:Y:S05]  /*1eaf0*/  BRA `(.L_x_8131) ;  /* 0xfffffeb4007c7947 */ /* 0x000fea000383ffff */
.L_x_7885:
        /* <DEDUP_REMOVED lines=8> */
.L_x_8133:
[----:B------:R-:W-:Y:S05]  /*1eb80*/  BSYNC B1 ;  /* 0x0000000000017941 */ /* 0x000fea0003800000 */
.L_x_8132:
[----:B------:R-:W-:Y:S05]  /*1eb90*/  BRA `(.L_x_8134) ;  /* 0xfffffeb400607947 */ /* 0x000fea000383ffff */
.L_x_7886:
        /* <DEDUP_REMOVED lines=8> */
.L_x_8136:
[----:B------:R-:W-:Y:S05]  /*1ec20*/  BSYNC B1 ;  /* 0x0000000000017941 */ /* 0x000fea0003800000 */
.L_x_8135:
[----:B------:R-:W-:Y:S05]  /*1ec30*/  BRA `(.L_x_8137) ;  /* 0xfffffeb400447947 */ /* 0x000fea000383ffff */
.L_x_7887:
        /* <DEDUP_REMOVED lines=8> */
.L_x_8139:
[----:B------:R-:W-:Y:S05]  /*1ecc0*/  BSYNC B1 ;  /* 0x0000000000017941 */ /* 0x000fea0003800000 */
.L_x_8138:
[----:B------:R-:W-:Y:S05]  /*1ecd0*/  BRA `(.L_x_8140) ;  /* 0xfffffeb400287947 */ /* 0x000fea000383ffff */
.L_x_7889:
[----:B--2---:R2:W3:Y:S02]  /*1ece0*/  SYNCS.PHASECHK.TRANS64.TRYWAIT P4, [R2+URZ+0x28800], R5 ;  /* 0x02880005020075a7 */ /* 0x0044e4000808017f */
[----:B---3--:R-:W-:Y:S05]  /*1ecf0*/  @!P4 NANOSLEEP.SYNCS 0x989680 ;  /* 0x009896800000c95d */ /* 0x008fea0003900000 */
[----:B------:R-:W3:Y:S02]  /*1ed00*/  @!P4 SYNCS.PHASECHK.TRANS64 P4, [R2+URZ+0x28800], R5 ;  /* 0x028800050200c5a7 */ /* 0x000ee4000808007f */
[----:B---3--:R-:W-:Y:S05]  /*1ed10*/  @!P4 BRA `(.L_x_7889) ;  /* 0xfffffffc00f0c947 */ /* 0x008fea000383ffff */
[----:B------:R-:W-:Y:S05]  /*1ed20*/  BRA `(.L_x_8141) ;  /* 0xfffffeb400a07947 */ /* 0x000fea000383ffff */
.L_x_7905:
        /* <DEDUP_REMOVED lines=8> */
.L_x_8143:
[----:B------:R-:W-:Y:S05]  /*1edb0*/  BSYNC B1 ;  /* 0x0000000000017941 */ /* 0x000fea0003800000 */
.L_x_8142:
[----:B------:R-:W-:Y:S05]  /*1edc0*/  BRA `(.L_x_8144) ;  /* 0xfffffed4009c7947 */ /* 0x000fea000383ffff */
.L_x_7906:
        /* <DEDUP_REMOVED lines=8> */
.L_x_8146:
[----:B------:R-:W-:Y:S05]  /*1ee50*/  BSYNC B1 ;  /* 0x0000000000017941 */ /* 0x000fea0003800000 */
.L_x_8145:
[----:B------:R-:W-:Y:S05]  /*1ee60*/  BRA `(.L_x_8147) ;  /* 0xfffffed4007c7947 */ /* 0x000fea000383ffff */
.L_x_7907:
        /* <DEDUP_REMOVED lines=8> */
.L_x_8149:
[----:B------:R-:W-:Y:S05]  /*1eef0*/  BSYNC B1 ;  /* 0x0000000000017941 */ /* 0x000fea0003800000 */
.L_x_8148:
[----:B------:R-:W-:Y:S05]  /*1ef00*/  BRA `(.L_x_8150) ;  /* 0xfffffed4005c7947 */ /* 0x000fea000383ffff */
.L_x_7908:
        /* <DEDUP_REMOVED lines=8> */
.L_x_8152:
[----:B------:R-:W-:Y:S05]  /*1ef90*/  BSYNC B1 ;  /* 0x0000000000017941 */ /* 0x000fea0003800000 */
.L_x_8151:
[----:B------:R-:W-:Y:S05]  /*1efa0*/  BRA `(.L_x_8153) ;  /* 0xfffffed4003c7947 */ /* 0x000fea000383ffff */
.L_x_7909:
        /* <DEDUP_REMOVED lines=8> */
.L_x_8155:
[----:B------:R-:W-:Y:S05]  /*1f030*/  BSYNC B1 ;  /* 0x0000000000017941 */ /* 0x000fea0003800000 */
.L_x_8154:
[----:B------:R-:W-:Y:S05]  /*1f040*/  BRA `(.L_x_8156) ;  /* 0xfffffed4001c7947 */ /* 0x000fea000383ffff */
.L_x_7910:
        /* <DEDUP_REMOVED lines=8> */
.L_x_8158:
[----:B------:R-:W-:Y:S05]  /*1f0d0*/  BSYNC B1 ;  /* 0x0000000000017941 */ /* 0x000fea0003800000 */
.L_x_8157:
[----:B------:R-:W-:Y:S05]  /*1f0e0*/  BRA `(.L_x_8159) ;  /* 0xfffffed000fc7947 */ /* 0x000fea000383ffff */
.L_x_7911:
        /* <DEDUP_REMOVED lines=8> */
.L_x_8161:
[----:B------:R-:W-:Y:S05]  /*1f170*/  BSYNC B1 ;  /* 0x0000000000017941 */ /* 0x000fea0003800000 */
.L_x_8160:
[----:B------:R-:W-:Y:S05]  /*1f180*/  BRA `(.L_x_8162) ;  /* 0xfffffed000dc7947 */ /* 0x000fea000383ffff */
.L_x_7912:
        /* <DEDUP_REMOVED lines=8> */
.L_x_8164:
[----:B------:R-:W-:Y:S05]  /*1f210*/  BSYNC B1 ;  /* 0x0000000000017941 */ /* 0x000fea0003800000 */
.L_x_8163:
[----:B------:R-:W-:Y:S05]  /*1f220*/  BRA `(.L_x_8165) ;  /* 0xfffffed000bc7947 */ /* 0x000fea000383ffff */
.L_x_7913:
        /* <DEDUP_REMOVED lines=8> */
.L_x_8167:
[----:B------:R-:W-:Y:S05]  /*1f2b0*/  BSYNC B1 ;  /* 0x0000000000017941 */ /* 0x000fea0003800000 */
.L_x_8166:
[----:B------:R-:W-:Y:S05]  /*1f2c0*/  BRA `(.L_x_8168) ;  /* 0xfffffed0009c7947 */ /* 0x000fea000383ffff */
.L_x_7914:
        /* <DEDUP_REMOVED lines=8> */
.L_x_8170:
[----:B------:R-:W-:Y:S05]  /*1f350*/  BSYNC B1 ;  /* 0x0000000000017941 */ /* 0x000fea0003800000 */
.L_x_8169:
[----:B------:R-:W-:Y:S05]  /*1f360*/  BRA `(.L_x_8171) ;  /* 0xfffffed0007c7947 */ /* 0x000fea000383ffff */
.L_x_7915:
        /* <DEDUP_REMOVED lines=8> */
.L_x_8173:
[----:B------:R-:W-:Y:S05]  /*1f3f0*/  BSYNC B1 ;  /* 0x0000000000017941 */ /* 0x000fea0003800000 */
.L_x_8172:
[----:B------:R-:W-:Y:S05]  /*1f400*/  BRA `(.L_x_8174) ;  /* 0xfffffed0005c7947 */ /* 0x000fea000383ffff */
.L_x_7916:
        /* <DEDUP_REMOVED lines=8> */
.L_x_8176:
[----:B------:R-:W-:Y:S05]  /*1f490*/  BSYNC B1 ;  /* 0x0000000000017941 */ /* 0x000fea0003800000 */
.L_x_8175:
[----:B------:R-:W-:Y:S05]  /*1f4a0*/  BRA `(.L_x_8177) ;  /* 0xfffffed0003c7947 */ /* 0x000fea000383ffff */
.L_x_7917:
        /* <DEDUP_REMOVED lines=8> */
.L_x_8179:
[----:B------:R-:W-:Y:S05]  /*1f530*/  BSYNC B1 ;  /* 0x0000000000017941 */ /* 0x000fea0003800000 */
.L_x_8178:
[----:B------:R-:W-:Y:S05]  /*1f540*/  BRA `(.L_x_8180) ;  /* 0xfffffed0001c7947 */ /* 0x000fea000383ffff */
.L_x_7918:
        /* <DEDUP_REMOVED lines=8> */
.L_x_8182:
[----:B------:R-:W-:Y:S05]  /*1f5d0*/  BSYNC B1 ;  /* 0x0000000000017941 */ /* 0x000fea0003800000 */
.L_x_8181:
[----:B------:R-:W-:Y:S05]  /*1f5e0*/  BRA `(.L_x_8183) ;  /* 0xfffffecc00fc7947 */ /* 0x000fea000383ffff */
.L_x_7919:
        /* <DEDUP_REMOVED lines=8> */
.L_x_8185:
[----:B------:R-:W-:Y:S05]  /*1f670*/  BSYNC B1 ;  /* 0x0000000000017941 */ /* 0x000fea0003800000 */
.L_x_8184:
[----:B------:R-:W-:Y:S05]  /*1f680*/  BRA `(.L_x_8186) ;  /* 0xfffffecc00dc7947 */ /* 0x000fea000383ffff */
.L_x_7920:
        /* <DEDUP_REMOVED lines=8> */
.L_x_8188:
[----:B------:R-:W-:Y:S05]  /*1f710*/  BSYNC B1 ;  /* 0x0000000000017941 */ /* 0x000fea0003800000 */
.L_x_8187:
[----:B------:R-:W-:Y:S05]  /*1f720*/  BRA `(.L_x_8189) ;  /* 0xfffffecc00bc7947 */ /* 0x000fea000383ffff */
.L_x_7922:
[----:B0-----:R0:W1:Y:S02]  /*1f730*/  SYNCS.PHASECHK.TRANS64.TRYWAIT P4, [R2+URZ+0x28800], R9 ;  /* 0x02880009020075a7 */ /* 0x001064000808017f */
[----:B-1----:R-:W-:Y:S05]  /*1f740*/  @!P4 NANOSLEEP.SYNCS 0x989680 ;  /* 0x009896800000c95d */ /* 0x002fea0003900000 */
[----:B------:R-:W1:Y:S02]  /*1f750*/  @!P4 SYNCS.PHASECHK.TRANS64 P4, [R2+URZ+0x28800], R9 ;  /* 0x028800090200c5a7 */ /* 0x000e64000808007f */
[----:B-1----:R-:W-:Y:S05]  /*1f760*/  @!P4 BRA `(.L_x_7922) ;  /* 0xfffffffc00f0c947 */ /* 0x002fea000383ffff */
[----:B------:R-:W-:Y:S05]  /*1f770*/  BRA `(.L_x_8190) ;  /* 0xfffffed000bc7947 */ /* 0x000fea000383ffff */
.L_x_7932:
[----:B-1----:R1:W2:Y:S02]  /*1f780*/  SYNCS.PHASECHK.TRANS64.TRYWAIT P2, [R3+URZ+0x28830], R0 ;  /* 0x02883000030075a7 */ /* 0x0022a4000804017f */
[----:B--2---:R-:W-:Y:S05]  /*1f790*/  @!P2 NANOSLEEP.SYNCS 0x989680 ;  /* 0x009896800000a95d */ /* 0x004fea0003900000 */
[----:B------:R-:W2:Y:S02]  /*1f7a0*/  @!P2 SYNCS.PHASECHK.TRANS64 P2, [R3+URZ+0x28830], R0 ;  /* 0x028830000300a5a7 */ /* 0x000ea4000804007f */
[----:B--2---:R-:W-:Y:S05]  /*1f7b0*/  @!P2 BRA `(.L_x_7932) ;  /* 0xfffffffc00f0a947 */ /* 0x004fea000383ffff */
[----:B------:R-:W-:Y:S05]  /*1f7c0*/  BRA `(.L_x_7931) ;  /* 0xfffffeec00a07947 */ /* 0x000fea000383ffff */
.L_x_7938:
[----:B-1----:R1:W2:Y:S02]  /*1f7d0*/  SYNCS.PHASECHK.TRANS64.TRYWAIT P3, [R0+URZ+0x28830], R7 ;  /* 0x02883007000075a7 */ /* 0x0022a4000806017f */
[----:B--2---:R-:W-:Y:S05]  /*1f7e0*/  @!P3 NANOSLEEP.SYNCS 0x989680 ;  /* 0x009896800000b95d */ /* 0x004fea0003900000 */
[----:B------:R-:W2:Y:S02]  /*1f7f0*/  @!P3 SYNCS.PHASECHK.TRANS64 P3, [R0+URZ+0x28830], R7 ;  /* 0x028830070000b5a7 */ /* 0x000ea4000806007f */
[----:B--2---:R-:W-:Y:S05]  /*1f800*/  @!P3 BRA `(.L_x_7938) ;  /* 0xfffffffc00f0b947 */ /* 0x004fea000383ffff */
[----:B------:R-:W-:Y:S05]  /*1f810*/  BRA `(.L_x_7937) ;  /* 0xffffff1400ac7947 */ /* 0x000fea000383ffff */
.L_x_7942:
[----:B-1----:R1:W2:Y:S02]  /*1f820*/  SYNCS.PHASECHK.TRANS64.TRYWAIT P2, [R7+URZ+0x28850], R0 ;  /* 0x02885000070075a7 */ /* 0x0022a4000804017f */
[----:B--2---:R-:W-:Y:S05]  /*1f830*/  @!P2 NANOSLEEP.SYNCS 0x989680 ;  /* 0x009896800000a95d */ /* 0x004fea0003900000 */
[----:B------:R-:W2:Y:S02]  /*1f840*/  @!P2 SYNCS.PHASECHK.TRANS64 P2, [R7+URZ+0x28850], R0 ;  /* 0x028850000700a5a7 */ /* 0x000ea4000804007f */
[----:B--2---:R-:W-:Y:S05]  /*1f850*/  @!P2 BRA `(.L_x_7942) ;  /* 0xfffffffc00f0a947 */ /* 0x004fea000383ffff */
[----:B------:R-:W-:Y:S05]  /*1f860*/  BRA `(.L_x_7939) ;  /* 0xffffff1800bc7947 */ /* 0x000fea000383ffff */
.L_x_7949:
[----:B-1----:R1:W2:Y:S02]  /*1f870*/  SYNCS.PHASECHK.TRANS64.TRYWAIT P3, [R0+URZ+0x28830], R7 ;  /* 0x02883007000075a7 */ /* 0x0022a4000806017f */
[----:B--2---:R-:W-:Y:S05]  /*1f880*/  @!P3 NANOSLEEP.SYNCS 0x989680 ;  /* 0x009896800000b95d */ /* 0x004fea0003900000 */
[----:B------:R-:W2:Y:S02]  /*1f890*/  @!P3 SYNCS.PHASECHK.TRANS64 P3, [R0+URZ+0x28830], R7 ;  /* 0x028830070000b5a7 */ /* 0x000ea4000806007f */
[----:B--2---:R-:W-:Y:S05]  /*1f8a0*/  @!P3 BRA `(.L_x_7949) ;  /* 0xfffffffc00f0b947 */ /* 0x004fea000383ffff */
[----:B------:R-:W-:Y:S05]  /*1f8b0*/  BRA `(.L_x_7948) ;  /* 0xffffff4000447947 */ /* 0x000fea000383ffff */
.L_x_7953:
[----:B-1----:R1:W2:Y:S02]  /*1f8c0*/  SYNCS.PHASECHK.TRANS64.TRYWAIT P2, [R7+URZ+0x28850], R0 ;  /* 0x02885000070075a7 */ /* 0x0022a4000804017f */
[----:B--2---:R-:W-:Y:S05]  /*1f8d0*/  @!P2 NANOSLEEP.SYNCS 0x989680 ;  /* 0x009896800000a95d */ /* 0x004fea0003900000 */
[----:B------:R-:W2:Y:S02]  /*1f8e0*/  @!P2 SYNCS.PHASECHK.TRANS64 P2, [R7+URZ+0x28850], R0 ;  /* 0x028850000700a5a7 */ /* 0x000ea4000804007f */
[----:B--2---:R-:W-:Y:S05]  /*1f8f0*/  @!P2 BRA `(.L_x_7953) ;  /* 0xfffffffc00f0a947 */ /* 0x004fea000383ffff */
[----:B------:R-:W-:Y:S05]  /*1f900*/  BRA `(.L_x_7950) ;  /* 0xffffff4400547947 */ /* 0x000fea000383ffff */
.L_x_7958:
[----:B-1----:R1:W2:Y:S02]  /*1f910*/  SYNCS.PHASECHK.TRANS64.TRYWAIT P0, [R12+URZ+0x28850], R5 ;  /* 0x028850050c0075a7 */ /* 0x0022a4000800017f */
[----:B--2---:R-:W-:Y:S05]  /*1f920*/  @!P0 NANOSLEEP.SYNCS 0x989680 ;  /* 0x009896800000895d */ /* 0x004fea0003900000 */
[----:B------:R-:W2:Y:S02]  /*1f930*/  @!P0 SYNCS.PHASECHK.TRANS64 P0, [R12+URZ+0x28850], R5 ;  /* 0x028850050c0085a7 */ /* 0x000ea4000800007f */
[----:B--2---:R-:W-:Y:S05]  /*1f940*/  @!P0 BRA `(.L_x_7958) ;  /* 0xfffffffc00f08947 */ /* 0x004fea000383ffff */
[----:B------:R-:W-:Y:S05]  /*1f950*/  BRA `(.L_x_7957) ;  /* 0xffffff6000847947 */ /* 0x000fea000383ffff */
.L_x_7992:
        /* <DEDUP_REMOVED lines=11> */
.L_x_8192:
[----:B------:R-:W-:Y:S05]  /*1fa10*/  BSYNC B1 ;  /* 0x0000000000017941 */ /* 0x000fea0003800000 */
.L_x_8191:
[----:B------:R-:W-:Y:S05]  /*1fa20*/  BRA `(.L_x_8193) ;  /* 0xffffff9c00407947 */ /* 0x000fea000383ffff */
.L_x_7993:
[----:B------:R-:W-:Y:S01]  /*1fa30*/  BSSY B1, `(.L_x_8194) ;  /* 0x0000006000017945 */ /* 0x000fe20003800000 */
[----:B------:R-:W-:-:S07]  /*1fa40*/  IMAD.MOV.U32 R15, RZ, RZ, -0x1 ;  /* 0xffffffffff0f7424 */ /* 0x000fce00078e00ff */
[----:B------:R-:W-:Y:S05]  /*1fa50*/  WARPSYNC.COLLECTIVE R15, `(.L_x_8195) ;  /* 0x000000000f0c7348 */ /* 0x000fea0003c00000 */
[----:B------:R-:W-:Y:S02]  /*1fa60*/  ELECT P6, UR62, PT ;  /* 0x00000000003e782f */ /* 0x000fe400038c0000 */
[----:B------:R-:W-:Y:S01]  /*1fa70*/  MOV R14, UR62 ;  /* 0x0000003e000e7c02 */ /* 0x000fe20008000f00 */
[----:B------:R-:W-:Y:S10]  /*1fa80*/  ENDCOLLECTIVE ;  /* 0x000000000000791b */ /* 0x000ff40003800000 */
.L_x_8195:
[----:B------:R-:W-:Y:S05]  /*1fa90*/  BSYNC B1 ;  /* 0x0000000000017941 */ /* 0x000fea0003800000 */
.L_x_8194:
[----:B------:R-:W-:Y:S05]  /*1faa0*/  BRA `(.L_x_8196) ;  /* 0xffffff9c002c7947 */ /* 0x000fea000383ffff */
.L_x_7995:
[----:B0-----:R0:W1:Y:S02]  /*1fab0*/  SYNCS.PHASECHK.TRANS64.TRYWAIT P0, [R9+URZ+0x28820], R5 ;  /* 0x02882005090075a7 */ /* 0x001064000800017f */
[----:B-1----:R-:W-:Y:S05]  /*1fac0*/  @!P0 NANOSLEEP.SYNCS 0x989680 ;  /* 0x009896800000895d */ /* 0x002fea0003900000 */
[----:B------:R-:W1:Y:S02]  /*1fad0*/  @!P0 SYNCS.PHASECHK.TRANS64 P0, [R9+URZ+0x28820], R5 ;  /* 0x02882005090085a7 */ /* 0x000e64000800007f */
[----:B-1----:R-:W-:Y:S05]  /*1fae0*/  @!P0 BRA `(.L_x_7995) ;  /* 0xfffffffc00f08947 */ /* 0x002fea000383ffff */
[----:B------:R-:W-:Y:S05]  /*1faf0*/  BRA `(.L_x_8197) ;  /* 0xffffff9c00487947 */ /* 0x000fea000383ffff */
.L_x_7998:
[----:B0-----:R0:W1:Y:S02]  /*1fb00*/  SYNCS.PHASECHK.TRANS64.TRYWAIT P0, [R5+URZ+0x288a0], R7 ;  /* 0x0288a007050075a7 */ /* 0x001064000800017f */
[----:B-1----:R-:W-:Y:S05]  /*1fb10*/  @!P0 NANOSLEEP.SYNCS 0x989680 ;  /* 0x009896800000895d */ /* 0x002fea0003900000 */
[----:B------:R-:W1:Y:S02]  /*1fb20*/  @!P0 SYNCS.PHASECHK.TRANS64 P0, [R5+URZ+0x288a0], R7 ;  /* 0x0288a007050085a7 */ /* 0x000e64000800007f */
[----:B-1----:R-:W-:Y:S05]  /*1fb30*/  @!P0 BRA `(.L_x_7998) ;  /* 0xfffffffc00f08947 */ /* 0x002fea000383ffff */
[----:B------:R-:W-:Y:S05]  /*1fb40*/  BRA `(.L_x_8198) ;  /* 0xffffff9c00587947 */ /* 0x000fea000383ffff */
.L_x_8000:
[----:B-1----:R1:W2:Y:S02]  /*1fb50*/  SYNCS.PHASECHK.TRANS64.TRYWAIT P0, [R5+URZ+0x288c0], R7 ;  /* 0x0288c007050075a7 */ /* 0x0022a4000800017f */
[----:B--2---:R-:W-:Y:S05]  /*1fb60*/  @!P0 NANOSLEEP.SYNCS 0x989680 ;  /* 0x009896800000895d */ /* 0x004fea0003900000 */
[----:B------:R-:W2:Y:S02]  /*1fb70*/  @!P0 SYNCS.PHASECHK.TRANS64 P0, [R5+URZ+0x288c0], R7 ;  /* 0x0288c007050085a7 */ /* 0x000ea4000800007f */
[----:B--2---:R-:W-:Y:S05]  /*1fb80*/  @!P0 BRA `(.L_x_8000) ;  /* 0xfffffffc00f08947 */ /* 0x004fea000383ffff */
[----:B------:R-:W-:Y:S05]  /*1fb90*/  BRA `(.L_x_8199) ;  /* 0xffffff9c00d07947 */ /* 0x000fea000383ffff */
.L_x_8004:
[----:B0-----:R0:W1:Y:S02]  /*1fba0*/  SYNCS.PHASECHK.TRANS64.TRYWAIT P0, [R6+URZ+0x288a0], R7 ;  /* 0x0288a007060075a7 */ /* 0x001064000800017f */
[----:B-1----:R-:W-:Y:S05]  /*1fbb0*/  @!P0 NANOSLEEP.SYNCS 0x989680 ;  /* 0x009896800000895d */ /* 0x002fea0003900000 */
[----:B------:R-:W1:Y:S02]  /*1fbc0*/  @!P0 SYNCS.PHASECHK.TRANS64 P0, [R6+URZ+0x288a0], R7 ;  /* 0x0288a007060085a7 */ /* 0x000e64000800007f */
[----:B-1----:R-:W-:Y:S05]  /*1fbd0*/  @!P0 BRA `(.L_x_8004) ;  /* 0xfffffffc00f08947 */ /* 0x002fea000383ffff */
[----:B------:R-:W-:Y:S05]  /*1fbe0*/  BRA `(.L_x_8200) ;  /* 0xffffffa0009c7947 */ /* 0x000fea000383ffff */
.L_x_8006:
[----:B-1----:R1:W2:Y:S02]  /*1fbf0*/  SYNCS.PHASECHK.TRANS64.TRYWAIT P1, [R6+URZ+0x288c0], R7 ;  /* 0x0288c007060075a7 */ /* 0x0022a4000802017f */
[----:B--2---:R-:W-:Y:S05]  /*1fc00*/  @!P1 NANOSLEEP.SYNCS 0x989680 ;  /* 0x009896800000995d */ /* 0x004fea0003900000 */
[----:B------:R-:W2:Y:S02]  /*1fc10*/  @!P1 SYNCS.PHASECHK.TRANS64 P1, [R6+URZ+0x288c0], R7 ;  /* 0x0288c007060095a7 */ /* 0x000ea4000802007f */
[----:B--2---:R-:W-:Y:S05]  /*1fc20*/  @!P1 BRA `(.L_x_8006) ;  /* 0xfffffffc00f09947 */ /* 0x004fea000383ffff */
[----:B------:R-:W-:Y:S05]  /*1fc30*/  BRA `(.L_x_8201) ;  /* 0xffffffa4000c7947 */ /* 0x000fea000383ffff */
.L_x_8017:
        /* <DEDUP_REMOVED lines=11> */
.L_x_8203:
[----:B------:R-:W-:Y:S05]  /*1fcf0*/  BSYNC B0 ;  /* 0x0000000000007941 */ /* 0x000fea0003800000 */
.L_x_8202:
[----:B------:R-:W-:Y:S05]  /*1fd00*/  BRA `(.L_x_8204) ;  /* 0xffffffac00cc7947 */ /* 0x000fea000383ffff */
.L_x_8018:
[----:B------:R-:W-:Y:S01]  /*1fd10*/  BSSY B0, `(.L_x_8205) ;  /* 0x0000006000007945 */ /* 0x000fe20003800000 */
[----:B------:R-:W-:-:S07]  /*1fd20*/  IMAD.MOV.U32 R15, RZ, RZ, -0x1 ;  /* 0xffffffffff0f7424 */ /* 0x000fce00078e00ff */
[----:B------:R-:W-:Y:S05]  /*1fd30*/  WARPSYNC.COLLECTIVE R15, `(.L_x_8206) ;  /* 0x000000000f0c7348 */ /* 0x000fea0003c00000 */
[----:B------:R-:W-:Y:S02]  /*1fd40*/  ELECT P6, UR62, PT ;  /* 0x00000000003e782f */ /* 0x000fe400038c0000 */
[----:B------:R-:W-:Y:S01]  /*1fd50*/  MOV R14, UR62 ;  /* 0x0000003e000e7c02 */ /* 0x000fe20008000f00 */
[----:B------:R-:W-:Y:S10]  /*1fd60*/  ENDCOLLECTIVE ;  /* 0x000000000000791b */ /* 0x000ff40003800000 */
.L_x_8206:
[----:B------:R-:W-:Y:S05]  /*1fd70*/  BSYNC B0 ;  /* 0x0000000000007941 */ /* 0x000fea0003800000 */
.L_x_8205:
[----:B------:R-:W-:Y:S05]  /*1fd80*/  BRA `(.L_x_8207) ;  /* 0xffffffac00bc7947 */ /* 0x000fea000383ffff */
.L_x_8021:
[----:B0-----:R0:W1:Y:S02]  /*1fd90*/  SYNCS.PHASECHK.TRANS64.TRYWAIT P0, [R7+URZ+0x28840], R10 ;  /* 0x0288400a070075a7 */ /* 0x001064000800017f */
[----:B-1----:R-:W-:Y:S05]  /*1fda0*/  @!P0 NANOSLEEP.SYNCS 0x989680 ;  /* 0x009896800000895d */ /* 0x002fea0003900000 */
[----:B------:R-:W1:Y:S02]  /*1fdb0*/  @!P0 SYNCS.PHASECHK.TRANS64 P0, [R7+URZ+0x28840], R10 ;  /* 0x0288400a070085a7 */ /* 0x000e64000800007f */
[----:B-1----:R-:W-:Y:S05]  /*1fdc0*/  @!P0 BRA `(.L_x_8021) ;  /* 0xfffffffc00f08947 */ /* 0x002fea000383ffff */
[----:B------:R-:W-:Y:S05]  /*1fdd0*/  BRA `(.L_x_8208) ;  /* 0xffffffb000207947 */ /* 0x000fea000383ffff */
.L_x_8024:
        /* <DEDUP_REMOVED lines=8> */
.L_x_8032:
[----:B0-----:R0:W1:Y:S02]  /*1fe60*/  SYNCS.PHASECHK.TRANS64.TRYWAIT P0, [R8+URZ+0x28840], R9 ;  /* 0x02884009080075a7 */ /* 0x001064000800017f */
[----:B-1----:R-:W-:Y:S05]  /*1fe70*/  @!P0 NANOSLEEP.SYNCS 0x989680 ;  /* 0x009896800000895d */ /* 0x002fea0003900000 */
[----:B------:R-:W1:Y:S02]  /*1fe80*/  @!P0 SYNCS.PHASECHK.TRANS64 P0, [R8+URZ+0x28840], R9 ;  /* 0x02884009080085a7 */ /* 0x000e64000800007f */
[----:B-1----:R-:W-:Y:S05]  /*1fe90*/  @!P0 BRA `(.L_x_8032) ;  /* 0xfffffffc00f08947 */ /* 0x002fea000383ffff */
[----:B------:R-:W-:Y:S05]  /*1fea0*/  BRA `(.L_x_8210) ;  /* 0xffffffb400e87947 */ /* 0x000fea000383ffff */
.L_x_8034:
[----:B0-----:R0:W1:Y:S02]  /*1feb0*/  SYNCS.PHASECHK.TRANS64.TRYWAIT P0, [R8+URZ+0x28860], R9 ;  /* 0x02886009080075a7 */ /* 0x001064000800017f */
[----:B-1----:R-:W-:Y:S05]  /*1fec0*/  @!P0 NANOSLEEP.SYNCS 0x989680 ;  /* 0x009896800000895d */ /* 0x002fea0003900000 */
[----:B------:R-:W1:Y:S02]  /*1fed0*/  @!P0 SYNCS.PHASECHK.TRANS64 P0, [R8+URZ+0x28860], R9 ;  /* 0x02886009080085a7 */ /* 0x000e64000800007f */
[----:B-1----:R-:W-:Y:S05]  /*1fee0*/  @!P0 BRA `(.L_x_8034) ;  /* 0xfffffffc00f08947 */ /* 0x002fea000383ffff */
[----:B------:R-:W-:Y:S05]  /*1fef0*/  BRA `(.L_x_8211) ;  /* 0xffffffb800807947 */ /* 0x000fea000383ffff */
.L_x_8040:
[----:B-1----:R1:W2:Y:S02]  /*1ff00*/  SYNCS.PHASECHK.TRANS64.TRYWAIT P0, [R2+URZ+0x28840], R3 ;  /* 0x02884003020075a7 */ /* 0x0022a4000800017f */
[----:B--2---:R-:W-:Y:S05]  /*1ff10*/  @!P0 NANOSLEEP.SYNCS 0x989680 ;  /* 0x009896800000895d */ /* 0x004fea0003900000 */
[----:B------:R-:W2:Y:S02]  /*1ff20*/  @!P0 SYNCS.PHASECHK.TRANS64 P0, [R2+URZ+0x28840], R3 ;  /* 0x02884003020085a7 */ /* 0x000ea4000800007f */
[----:B--2---:R-:W-:Y:S05]  /*1ff30*/  @!P0 BRA `(.L_x_8040) ;  /* 0xfffffffc00f08947 */ /* 0x004fea000383ffff */
[----:B------:R-:W-:Y:S05]  /*1ff40*/  BRA `(.L_x_8212) ;  /* 0xffffffbc00d87947 */ /* 0x000fea000383ffff */
.L_x_8042:
[----:B0-----:R0:W1:Y:S02]  /*1ff50*/  SYNCS.PHASECHK.TRANS64.TRYWAIT P0, [R2+URZ+0x28860], R3 ;  /* 0x02886003020075a7 */ /* 0x001064000800017f */
[----:B-1----:R-:W-:Y:S05]  /*1ff60*/  @!P0 NANOSLEEP.SYNCS 0x989680 ;  /* 0x009896800000895d */ /* 0x002fea0003900000 */
[----:B------:R-:W1:Y:S02]  /*1ff70*/  @!P0 SYNCS.PHASECHK.TRANS64 P0, [R2+URZ+0x28860], R3 ;  /* 0x02886003020085a7 */ /* 0x000e64000800007f */
[----:B-1----:R-:W-:Y:S05]  /*1ff80*/  @!P0 BRA `(.L_x_8042) ;  /* 0xfffffffc00f08947 */ /* 0x002fea000383ffff */
[----:B------:R-:W-:Y:S05]  /*1ff90*/  BRA `(.L_x_8213) ;  /* 0xffffffc000707947 */ /* 0x000fea000383ffff */
.L_x_8048:
[----:B--2---:R2:W3:Y:S02]  /*1ffa0*/  SYNCS.PHASECHK.TRANS64.TRYWAIT P0, [R2+URZ+0x28840], R3 ;  /* 0x02884003020075a7 */ /* 0x0044e4000800017f */
[----:B---3--:R-:W-:Y:S05]  /*1ffb0*/  @!P0 NANOSLEEP.SYNCS 0x989680 ;  /* 0x009896800000895d */ /* 0x008fea0003900000 */
[----:B------:R-:W3:Y:S02]  /*1ffc0*/  @!P0 SYNCS.PHASECHK.TRANS64 P0, [R2+URZ+0x28840], R3 ;  /* 0x02884003020085a7 */ /* 0x000ee4000800007f */
[----:B---3--:R-:W-:Y:S05]  /*1ffd0*/  @!P0 BRA `(.L_x_8048) ;  /* 0xfffffffc00f08947 */ /* 0x008fea000383ffff */
[----:B------:R-:W-:Y:S05]  /*1ffe0*/  BRA `(.L_x_8214) ;  /* 0xffffffc400a47947 */ /* 0x000fea000383ffff */
.L_x_8050:
[----:B0-----:R0:W1:Y:S02]  /*1fff0*/  SYNCS.PHASECHK.TRANS64.TRYWAIT P0, [R2+URZ+0x28860], R9 ;  /* 0x02886009020075a7 */ /* 0x001064000800017f */
[----:B-1----:R-:W-:Y:S05]  /*20000*/  @!P0 NANOSLEEP.SYNCS 0x989680 ;  /* 0x009896800000895d */ /* 0x002fea0003900000 */
[----:B------:R-:W1:Y:S02]  /*20010*/  @!P0 SYNCS.PHASECHK.TRANS64 P0, [R2+URZ+0x28860], R9 ;  /* 0x02886009020085a7 */ /* 0x000e64000800007f */
[----:B-1----:R-:W-:Y:S05]  /*20020*/  @!P0 BRA `(.L_x_8050) ;  /* 0xfffffffc00f08947 */ /* 0x002fea000383ffff */
[----:B------:R-:W-:Y:S05]  /*20030*/  BRA `(.L_x_8215) ;  /* 0xffffffc800387947 */ /* 0x000fea000383ffff */
.L_x_8058:
[----:B-1----:R1:W2:Y:S02]  /*20040*/  SYNCS.PHASECHK.TRANS64.TRYWAIT P0, [R0+URZ+0x28860], R3 ;  /* 0x02886003000075a7 */ /* 0x0022a4000800017f */
[----:B--2---:R-:W-:Y:S05]  /*20050*/  @!P0 NANOSLEEP.SYNCS 0x989680 ;  /* 0x009896800000895d */ /* 0x004fea0003900000 */
[----:B------:R-:W2:Y:S02]  /*20060*/  @!P0 SYNCS.PHASECHK.TRANS64 P0, [R0+URZ+0x28860], R3 ;  /* 0x02886003000085a7 */ /* 0x000ea4000800007f */
[----:B--2---:R-:W-:Y:S05]  /*20070*/  @!P0 BRA `(.L_x_8058) ;  /* 0xfffffffc00f08947 */ /* 0x004fea000383ffff */
[----:B------:R-:W-:Y:S05]  /*20080*/  BRA `(.L_x_8216) ;  /* 0xffffffcc00547947 */ /* 0x000fea000383ffff */
.L_x_8061:
        /* <DEDUP_REMOVED lines=8> */
.L_x_8218:
[----:B------:R-:W-:Y:S05]  /*20110*/  BSYNC B0 ;  /* 0x0000000000007941 */ /* 0x000fea0003800000 */
.L_x_8217:
        /* <DEDUP_REMOVED lines=8> */
.L_x_8219:
[----:B------:R-:W-:Y:S01]  /*201a0*/  IMAD.MOV.U32 R6, RZ, RZ, R14 ;  /* 0x000000ffff067224 */ /* 0x000fe200078e000e */
[----:B------:R-:W-:Y:S06]  /*201b0*/  BRA `(.L_x_8220) ;  /* 0xffffffcc00e87947 */ /* 0x000fec000383ffff */
.L_x_8064:
[----:B------:R-:W-:Y:S01]  /*201c0*/  BSSY B0, `(.L_x_8221) ;  /* 0x0000008000007945 */ /* 0x000fe20003800000 */
[----:B-----5:R-:W-:Y:S02]  /*201d0*/  IMAD.MOV.U32 R13, RZ, RZ, R3 ;  /* 0x000000ffff0d7224 */ /* 0x020fe400078e0003 */
[----:B------:R-:W-:Y:S02]  /*201e0*/  IMAD.MOV.U32 R12, RZ, RZ, 0x1 ;  /* 0x00000001ff0c7424 */ /* 0x000fe400078e00ff */
[----:B------:R-:W-:Y:S02]  /*201f0*/  IMAD.MOV.U32 R11, RZ, RZ, RZ ;  /* 0x000000ffff0b7224 */ /* 0x000fe400078e00ff */
[----:B0-----:R-:W-:-:S07]  /*20200*/  IMAD.MOV.U32 R15, RZ, RZ, -0x1 ;  /* 0xffffffffff0f7424 */ /* 0x001fce00078e00ff */
[----:B-1234-:R-:W-:Y:S05]  /*20210*/  WARPSYNC.COLLECTIVE R15, `(.L_x_8222) ;  /* 0x000000000f087348 */ /* 0x01efea0003c00000 */
[----:B------:R0:W0:Y:S02]  /*20220*/  SHFL.UP P6, R14, R13, R12, R11 ;  /* 0x0400000c0d0e7389 */ /* 0x00002400000c000b */
[----:B01234-:R-:W-:Y:S01]  /*20230*/  ENDCOLLECTIVE ;  /* 0x000000000000791b */ /* 0x01ffe20003800000 */
.L_x_8222:
[----:B------:R-:W-:Y:S05]  /*20240*/  BSYNC B0 ;  /* 0x0000000000007941 */ /* 0x000fea0003800000 */
.L_x_8221:
        /* <DEDUP_REMOVED lines=10> */
.L_x_8223:
        /* <DEDUP_REMOVED lines=8> */
.L_x_8224:
        /* <DEDUP_REMOVED lines=8> */
.L_x_8225:
        /* <DEDUP_REMOVED lines=8> */
.L_x_8226:
        /* <DEDUP_REMOVED lines=8> */
.L_x_8227:
[----:B------:R-:W-:Y:S05]  /*204f0*/  BRA `(.L_x_8228) ;  /* 0xffffffcc00ac7947 */ /* 0x000fea000383ffff */
.L_x_8069:
[----:B------:R-:W-:Y:S01]  /*20500*/  BSSY B0, `(.L_x_8229) ;  /* 0x0000008000007945 */ /* 0x000fe20003800000 */
[----:B-----5:R-:W-:Y:S02]  /*20510*/  IMAD.MOV.U32 R13, RZ, RZ, R3 ;  /* 0x000000ffff0d7224 */ /* 0x020fe400078e0003 */
[----:B------:R-:W-:Y:S02]  /*20520*/  IMAD.MOV.U32 R12, RZ, RZ, 0x1 ;  /* 0x00000001ff0c7424 */ /* 0x000fe400078e00ff */
[----:B------:R-:W-:Y:S02]  /*20530*/  IMAD.MOV.U32 R11, RZ, RZ, RZ ;  /* 0x000000ffff0b7224 */ /* 0x000fe400078e00ff */
[----:B------:R-:W-:-:S07]  /*20540*/  IMAD.MOV.U32 R15, RZ, RZ, -0x1 ;  /* 0xffffffffff0f7424 */ /* 0x000fce00078e00ff */
[----:B012---:R-:W-:Y:S05]  /*20550*/  WARPSYNC.COLLECTIVE R15, `(.L_x_8230) ;  /* 0x000000000f087348 */ /* 0x007fea0003c00000 */
[----:B------:R3:W4:Y:S02]  /*20560*/  SHFL.UP P6, R14, R13, R12, R11 ;  /* 0x0400000c0d0e7389 */ /* 0x00072400000c000b */
[----:B01234-:R-:W-:Y:S01]  /*20570*/  ENDCOLLECTIVE ;  /* 0x000000000000791b */ /* 0x01ffe20003800000 */
.L_x_8230:
[----:B------:R-:W-:Y:S05]  /*20580*/  BSYNC B0 ;  /* 0x0000000000007941 */ /* 0x000fea0003800000 */
.L_x_8229:
[C---:B------:R-:W-:Y:S01]  /*20590*/  ISETP.NE.AND P0, PT, R7.reuse, RZ, PT ;  /* 0x000000ff0700720c */ /* 0x040fe20003f05270 */
        /* <DEDUP_REMOVED lines=10> */
.L_x_8231:
        /* <DEDUP_REMOVED lines=8> */
.L_x_8232:
        /* <DEDUP_REMOVED lines=8> */
.L_x_8233:
        /* <DEDUP_REMOVED lines=8> */
.L_x_8234:
        /* <DEDUP_REMOVED lines=8> */
.L_x_8235:
[----:B------:R-:W-:Y:S05]  /*20840*/  BRA `(.L_x_8236) ;  /* 0xffffffcc008c7947 */ /* 0x000fea000383ffff */
.L_x_8071:
[----:B------:R-:W-:Y:S01]  /*20850*/  BSSY B0, `(.L_x_8237) ;  /* 0x0000006000007945 */ /* 0x000fe20003800000 */
[----:B------:R-:W-:Y:S01]  /*20860*/  PLOP3.LUT P6, PT, P6, PT, PT, 0x8, 0x0 ;  /* 0x000000000000781c */ /* 0x000fe200037ce170 */
[----:B------:R-:W-:-:S12]  /*20870*/  IMAD.MOV.U32 R15, RZ, RZ, -0x1 ;  /* 0xffffffffff0f7424 */ /* 0x000fd800078e00ff */
[----:B0-2---:R-:W-:Y:S05]  /*20880*/  WARPSYNC.COLLECTIVE R15, `(.L_x_8238) ;  /* 0x000000000f087348 */ /* 0x005fea0003c00000 */
[----:B------:R-:W-:Y:S01]  /*20890*/  VOTE.ANY R14, PT, P6 ;  /* 0x00000000000e7806 */ /* 0x000fe200030e0100 */
[----:B0-2---:R-:W-:Y:S06]  /*208a0*/  ENDCOLLECTIVE ;  /* 0x000000000000791b */ /* 0x005fec0003800000 */
.L_x_8238:
[----:B------:R-:W-:Y:S05]  /*208b0*/  BSYNC B0 ;  /* 0x0000000000007941 */ /* 0x000fea0003800000 */
.L_x_8237:
        /* <DEDUP_REMOVED lines=9> */
.L_x_8239:
[----:B------:R-:W-:Y:S01]  /*20950*/  IMAD.MOV.U32 R17, RZ, RZ, R14 ;  /* 0x000000ffff117224 */ /* 0x000fe200078e000e */
[----:B------:R-:W-:Y:S06]  /*20960*/  BRA `(.L_x_8240) ;  /* 0xffffffcc007c7947 */ /* 0x000fec000383ffff */
.L_x_8073:
[----:B------:R-:W-:Y:S01]  /*20970*/  BSSY B0, `(.L_x_8241) ;  /* 0x0000007000007945 */ /* 0x000fe20003800000 */
[----:B------:R-:W-:Y:S02]  /*20980*/  IMAD.MOV.U32 R13, RZ, RZ, R2 ;  /* 0x000000ffff0d7224 */ /* 0x000fe400078e0002 */
[----:B------:R-:W-:Y:S02]  /*20990*/  IMAD.MOV.U32 R11, RZ, RZ, 0x1f ;  /* 0x0000001fff0b7424 */ /* 0x000fe400078e00ff */
[----:B------:R-:W-:-:S07]  /*209a0*/  IMAD.MOV.U32 R15, RZ, RZ, -0x1 ;  /* 0xffffffffff0f7424 */ /* 0x000fce00078e00ff */
[----:B01-3--:R-:W-:Y:S05]  /*209b0*/  WARPSYNC.COLLECTIVE R15, `(.L_x_8242) ;  /* 0x000000000f087348 */ /* 0x00bfea0003c00000 */
[----:B------:R2:W4:Y:S02]  /*209c0*/  SHFL.IDX P6, R14, R13, R12, R11 ;  /* 0x0000000c0d0e7389 */ /* 0x00052400000c000b */
[----:B01234-:R-:W-:Y:S01]  /*209d0*/  ENDCOLLECTIVE ;  /* 0x000000000000791b */ /* 0x01ffe20003800000 */
.L_x_8242:
[----:B------:R-:W-:Y:S05]  /*209e0*/  BSYNC B0 ;  /* 0x0000000000007941 */ /* 0x000fea0003800000 */
.L_x_8241:
[----:B------:R-:W-:Y:S01]  /*209f0*/  IMAD.MOV.U32 R16, RZ, RZ, R14 ;  /* 0x000000ffff107224 */ /* 0x000fe200078e000e */
[----:B------:R-:W-:Y:S06]  /*20a00*/  BRA `(.L_x_8072) ;  /* 0xffffffcc00707947 */ /* 0x000fec000383ffff */
.L_x_8077:
[----:B-1----:R1:W2:Y:S02]  /*20a10*/  SYNCS.PHASECHK.TRANS64.TRYWAIT P0, [R0+URZ+0x28820], R3 ;  /* 0x02882003000075a7 */ /* 0x0022a4000800017f */
[----:B--2---:R-:W-:Y:S05]  /*20a20*/  @!P0 NANOSLEEP.SYNCS 0x989680 ;  /* 0x009896800000895d */ /* 0x004fea0003900000 */
[----:B------:R-:W2:Y:S02]  /*20a30*/  @!P0 SYNCS.PHASECHK.TRANS64 P0, [R0+URZ+0x28820], R3 ;  /* 0x02882003000085a7 */ /* 0x000ea4000800007f */
[----:B--2---:R-:W-:Y:S05]  /*20a40*/  @!P0 BRA `(.L_x_8077) ;  /* 0xfffffffc00f08947 */ /* 0x004fea000383ffff */
[----:B------:R-:W-:Y:S05]  /*20a50*/  BRA `(.L_x_8243) ;  /* 0xffffffd000e47947 */ /* 0x000fea000383ffff */
.L_x_8078:
        /* <DEDUP_REMOVED lines=11> */
.L_x_8245:
[----:B------:R-:W-:Y:S05]  /*20b10*/  BSYNC B0 ;  /* 0x0000000000007941 */ /* 0x000fea0003800000 */
.L_x_8244:
[----:B------:R-:W-:Y:S05]  /*20b20*/  BRA `(.L_x_8246) ;  /* 0xffffffd000cc7947 */ /* 0x000fea000383ffff */
.L_x_8079:
[----:B------:R-:W-:Y:S01]  /*20b30*/  BSSY B0, `(.L_x_8247) ;  /* 0x0000006000007945 */ /* 0x000fe20003800000 */
[----:B------:R-:W-:-:S07]  /*20b40*/  IMAD.MOV.U32 R15, RZ, RZ, -0x1 ;  /* 0xffffffffff0f7424 */ /* 0x000fce00078e00ff */
[----:B012---:R-:W-:Y:S05]  /*20b50*/  WARPSYNC.COLLECTIVE R15, `(.L_x_8248) ;  /* 0x000000000f0c7348 */ /* 0x007fea0003c00000 */
[----:B------:R-:W-:Y:S02]  /*20b60*/  ELECT P6, UR62, PT ;  /* 0x00000000003e782f */ /* 0x000fe400038c0000 */
[----:B------:R-:W-:Y:S01]  /*20b70*/  MOV R14, UR62 ;  /* 0x0000003e000e7c02 */ /* 0x000fe20008000f00 */
[----:B012---:R-:W-:Y:S10]  /*20b80*/  ENDCOLLECTIVE ;  /* 0x000000000000791b */ /* 0x007ff40003800000 */
.L_x_8248:
[----:B------:R-:W-:Y:S05]  /*20b90*/  BSYNC B0 ;  /* 0x0000000000007941 */ /* 0x000fea0003800000 */
.L_x_8247:
[----:B------:R-:W-:Y:S05]  /*20ba0*/  BRA `(.L_x_8249) ;  /* 0xffffffd000c07947 */ /* 0x000fea000383ffff */
.L_x_8081:
[----:B-1----:R1:W2:Y:S02]  /*20bb0*/  SYNCS.PHASECHK.TRANS64.TRYWAIT P0, [R6+URZ], R5 ;  /* 0x00000005060075a7 */ /* 0x0022a4000800017f */
[----:B--2---:R-:W-:Y:S05]  /*20bc0*/  @!P0 NANOSLEEP.SYNCS 0x989680 ;  /* 0x009896800000895d */ /* 0x004fea0003900000 */
[----:B------:R-:W2:Y:S02]  /*20bd0*/  @!P0 SYNCS.PHASECHK.TRANS64 P0, [R6+URZ], R5 ;  /* 0x00000005060085a7 */ /* 0x000ea4000800007f */
[----:B--2---:R-:W-:Y:S05]  /*20be0*/  @!P0 BRA `(.L_x_8081) ;  /* 0xfffffffc00f08947 */ /* 0x004fea000383ffff */
[----:B------:R-:W-:Y:S05]  /*20bf0*/  BRA `(.L_x_8250) ;  /* 0xffffffd000fc7947 */ /* 0x000fea000383ffff */
.L_x_8082:
[----:B--2---:R2:W3:Y:S02]  /*20c00*/  SYNCS.PHASECHK.TRANS64.TRYWAIT P0, [R7+URZ], R2 ;  /* 0x00000002070075a7 */ /* 0x0044e4000800017f */
[----:B---3--:R-:W-:Y:S05]  /*20c10*/  @!P0 NANOSLEEP.SYNCS 0x989680 ;  /* 0x009896800000895d */ /* 0x008fea0003900000 */
[----:B------:R-:W3:Y:S02]  /*20c20*/  @!P0 SYNCS.PHASECHK.TRANS64 P0, [R7+URZ], R2 ;  /* 0x00000002070085a7 */ /* 0x000ee4000800007f */
[----:B---3--:R-:W-:Y:S05]  /*20c30*/  @!P0 BRA `(.L_x_8082) ;  /* 0xfffffffc00f08947 */ /* 0x008fea000383ffff */
[----:B------:R-:W-:Y:S05]  /*20c40*/  BRA `(.L_x_8251) ;  /* 0xffffffd000f07947 */ /* 0x000fea000383ffff */
.L_x_8084:
[----:B---3--:R3:W4:Y:S02]  /*20c50*/  SYNCS.PHASECHK.TRANS64.TRYWAIT P0, [R4+URZ], R5 ;  /* 0x00000005040075a7 */ /* 0x008724000800017f */
[----:B----4-:R-:W-:Y:S05]  /*20c60*/  @!P0 NANOSLEEP.SYNCS 0x989680 ;  /* 0x009896800000895d */ /* 0x010fea0003900000 */
[----:B------:R-:W4:Y:S02]  /*20c70*/  @!P0 SYNCS.PHASECHK.TRANS64 P0, [R4+URZ], R5 ;  /* 0x00000005040085a7 */ /* 0x000f24000800007f */
[----:B----4-:R-:W-:Y:S05]  /*20c80*/  @!P0 BRA `(.L_x_8084) ;  /* 0xfffffffc00f08947 */ /* 0x010fea000383ffff */
[----:B------:R-:W-:Y:S05]  /*20c90*/  BRA `(.L_x_8252) ;  /* 0xffffffd000f87947 */ /* 0x000fea000383ffff */
.L_x_8253:
        /* <DEDUP_REMOVED lines=14> */
.L_x_12778:


//--------------------- .text._ZN7cutlass13device_kernelIN5flash11enable_sm90INS1_16FlashAttnFwdSm90INS1_25CollectiveMainloopFwdSm90ILi2EN4cute5tupleIJNS5_1CILi1EEES8_S8_EEENS6_IJNS7_ILi192EEENS7_ILi144EEENS7_ILi96EEEEEELi96ENS_10bfloat16_tEfNS_4arch4Sm90ELb0ELb0ELb0ELb0ELb0ELb0ELb0ELb0ELb1ELb0ELb0ELb0EEENS1_21CollectiveEpilogueFwdINS6_IJSA_SC_SB_EEES9_SE_SG_Li384ELb0ELb0ELb0ELb0EEENS1_29StaticPersistentTileSchedulerILb0EEEEEEEEEvNT_6ParamsE --------------------------
	.section	.text._ZN7cutlass13device_kernelIN5flash11enable_sm90INS1_16FlashAttnFwdSm90INS1_25CollectiveMainloopFwdSm90ILi2EN4cute5tupleIJNS5_1CILi1EEES8_S8_EEENS6_IJNS7_ILi192EEENS7_ILi144EEENS7_ILi96EEEEEELi96ENS_10bfloat16_tEfNS_4arch4Sm90ELb0ELb0ELb0ELb0ELb0ELb0ELb0ELb0ELb1ELb0ELb0ELb0EEENS1_21CollectiveEpilogueFwdINS6_IJSA_SC_SB_EEES9_SE_SG_Li384ELb0ELb0ELb0ELb0EEENS1_29StaticPersistentTileSchedulerILb0EEEEEEEEEvNT_6ParamsE,"ax",@progbits
	.align	128
.text._ZN7cutlass13device_kernelIN5flash11enable_sm90INS1_16FlashAttnFwdSm90INS1_25CollectiveMainloopFwdSm90ILi2EN4cute5tupleIJNS5_1CILi1EEES8_S8_EEENS6_IJNS7_ILi192EEENS7_ILi144EEENS7_ILi96EEEEEELi96ENS_10bfloat16_tEfNS_4arch4Sm90ELb0ELb0ELb0ELb0ELb0ELb0ELb0ELb0ELb1ELb0ELb0ELb0EEENS1_21CollectiveEpilogueFwdINS6_IJSA_SC_SB_EEES9_SE_SG_Li384ELb0ELb0ELb0ELb0EEENS1_29StaticPersistentTileSchedulerILb0EEEEEEEEEvNT_6ParamsE:
        .type           _ZN7cutlass13device_kernelIN5flash11enable_sm90INS1_16FlashAttnFwdSm90INS1_25CollectiveMainloopFwdSm90ILi2EN4cute5tupleIJNS5_1CILi1EEES8_S8_EEENS6_IJNS7_ILi192EEENS7_ILi144EEENS7_ILi96EEEEEELi96ENS_10bfloat16_tEfNS_4arch4Sm90ELb0ELb0ELb0ELb0ELb0ELb0ELb0ELb0ELb1ELb0ELb0ELb0EEENS1_21CollectiveEpilogueFwdINS6_IJSA_SC_SB_EEES9_SE_SG_Li384ELb0ELb0ELb0ELb0EEENS1_29StaticPersistentTileSchedulerILb0EEEEEEEEEvNT_6ParamsE,@function
        .size           _ZN7cutlass13device_kernelIN5flash11enable_sm90INS1_16FlashAttnFwdSm90INS1_25CollectiveMainloopFwdSm90ILi2EN4cute5tupleIJNS5_1CILi1EEES8_S8_EEENS6_IJNS7_ILi192EEENS7_ILi144EEENS7_ILi96EEEEEELi96ENS_10bfloat16_tEfNS_4arch4Sm90ELb0ELb0ELb0ELb0ELb0ELb0ELb0ELb0ELb1ELb0ELb0ELb0EEENS1_21CollectiveEpilogueFwdINS6_IJSA_SC_SB_EEES9_SE_SG_Li384ELb0ELb0ELb0ELb0EEENS1_29StaticPersistentTileSchedulerILb0EEEEEEEEEvNT_6ParamsE,(.L_x_12779 - _ZN7cutlass13device_kernelIN5flash11enable_sm90INS1_16FlashAttnFwdSm90INS1_25CollectiveMainloopFwdSm90ILi2EN4cute5tupleIJNS5_1CILi1EEES8_S8_EEENS6_IJNS7_ILi192EEENS7_ILi144EEENS7_ILi96EEEEEELi96ENS_10bfloat16_tEfNS_4arch4Sm90ELb0ELb0ELb0ELb0ELb0ELb0ELb0ELb0ELb1ELb0ELb0ELb0EEENS1_21CollectiveEpilogueFwdINS6_IJSA_SC_SB_EEES9_SE_SG_Li384ELb0ELb0ELb0ELb0EEENS1_29StaticPersistentTileSchedulerILb0EEEEEEEEEvNT_6ParamsE)
        .other          _ZN7cutlass13device_kernelIN5flash11enable_sm90INS1_16FlashAttnFwdSm90INS1_25CollectiveMainloopFwdSm90ILi2EN4cute5tupleIJNS5_1CILi1EEES8_S8_EEENS6_IJNS7_ILi192EEENS7_ILi144EEENS7_ILi96EEEEEELi96ENS_10bfloat16_tEfNS_4arch4Sm90ELb0ELb0ELb0ELb0ELb0ELb0ELb0ELb0ELb1ELb0ELb0ELb0EEENS1_21CollectiveEpilogueFwdINS6_IJSA_SC_SB_EEES9_SE_SG_Li384ELb0ELb0ELb0ELb0EEENS1_29StaticPersistentTileSchedulerILb0EEEEEEEEEvNT_6ParamsE,@"STO_CUDA_ENTRY STV_DEFAULT"
_ZN7cutlass13device_kernelIN5flash11enable_sm90INS1_16FlashAttnFwdSm90INS1_25CollectiveMainloopFwdSm90ILi2EN4cute5tupleIJNS5_1CILi1EEES8_S8_EEENS6_IJNS7_ILi192EEENS7_ILi144EEENS7_ILi96EEEEEELi96ENS_10bfloat16_tEfNS_4arch4Sm90ELb0ELb0ELb0ELb0ELb0ELb0ELb0ELb0ELb1ELb0ELb0ELb0EEENS1_21CollectiveEpilogueFwdINS6_IJSA_SC_SB_EEES9_SE_SG_Li384ELb0ELb0ELb0ELb0EEENS1_29StaticPersistentTileSchedulerILb0EEEEEEEEEvNT_6ParamsE:
        /* <DEDUP_REMOVED lines=23> */
.L_x_8255:
[----:B------:R-:W-:Y:S05]  /*0170*/  BSYNC B0 ;  /* 0x0000000000007941 */ /* 0x000fea0003800000 */
.L_x_8254:
[----:B------:R-:W-:Y:S01]  /*0180*/  VOTEU.ANY UP0, P0 ;  /* 0x00000000003f7886 */ /* 0x000fe20000000100 */
[----:B------:R-:W1:Y:S01]  /*0190*/  SHFL.IDX PT, R2, R0, RZ, 0x1f ;  /* 0x00001fff00027589 */ /* 0x000e6200000e0000 */
[----:B------:R-:W-:Y:S01]  /*01a0*/  UMOV UR4, 0x1 ;  /* 0x0000000100047882 */ /* 0x000fe20000000000 */
[----:B------:R-:W-:Y:S01]  /*01b0*/  SHF.R.U32.HI R3, RZ, 0x7, R3 ;  /* 0x00000007ff037819 */ /* 0x000fe20000011603 */
[----:B------:R-:W-:Y:S01]  /*01c0*/  VOTEU.ANY UP1, P0 ;  /* 0x00000000003f7886 */ /* 0x000fe20000020100 */
[----:B------:R-:W2:Y:S01]  /*01d0*/  @UP0 S2UR UR7, SR_CgaCtaId ;  /* 0x00000000000709c3 */ /* 0x000ea20000008800 */
[----:B------:R-:W-:Y:S01]  /*01e0*/  @UP0 UMOV UR6, 0x400 ;  /* 0x0000040000060882 */ /* 0x000fe20000000000 */
[----:B------:R-:W-:-:S04]  /*01f0*/  @UP0 UIADD3 UR4, -UR4, 0x100000, URZ ;  /* 0x0010000004040890 */ /* 0x000fc8000fffe13f */
[----:B------:R-:W-:Y:S02]  /*0200*/  @UP0 USHF.L.U32 UR5, UR4, 0xb, URZ ;  /* 0x0000000b04050899 */ /* 0x000fe4000800063f */
[----:B------:R-:W-:Y:S01]  /*0210*/  @UP0 USHF.L.U32 UR4, UR4, 0x1, URZ ;  /* 0x0000000104040899 */ /* 0x000fe2000800063f */
[----:B-1----:R-:W-:Y:S02]  /*0220*/  ISETP.NE.AND P1, PT, R2, RZ, PT ;  /* 0x000000ff0200720c */ /* 0x002fe40003f25270 */
[----:B------:R1:W3:Y:S01]  /*0230*/  SHFL.IDX PT, R2, R3, RZ, 0x1f ;  /* 0x00001fff03027589 */ /* 0x0002e200000e0000 */
[----:B--2---:R-:W-:Y:S01]  /*0240*/  @UP0 ULEA UR6, UR7, UR6, 0x18 ;  /* 0x0000000607060291 */ /* 0x004fe2000f8ec03f */
[----:B------:R-:W-:Y:S02]  /*0250*/  VOTEU.ANY UP0, P0 ;  /* 0x00000000003f7886 */ /* 0x000fe40000000100 */
[----:B------:R-:W2:Y:S09]  /*0260*/  FENCE.VIEW.ASYNC.S ;  /* 0x00000000000073c6 */ /* 0x000eb20000000000 */
[----:B--2---:R1:W2:Y:S01]  /*0270*/  @UP0 SYNCS.EXCH.64 URZ, [UR6+0x31c00], UR4 ;  /* 0x031c0004063f05b2 */ /* 0x0042a20008000100 */
[----:B------:R1:W4:Y:S02]  /*0280*/  @UP1 SYNCS.EXCH.64 URZ, [UR6+0x31c20], UR4 ;  /* 0x031c2004063f15b2 */ /* 0x0003240008000100 */
[----:B-1----:R-:W-:Y:S05]  /*0290*/  @P1 BRA `(.L_x_8256) ;  /* 0x0000000000481947 */ /* 0x002fea0003800000 */
[----:B------:R-:W1:Y:S01]  /*02a0*/  S2UR UR5, SR_CgaCtaId ;  /* 0x00000000000579c3 */ /* 0x000e620000008800 */
        /* <DEDUP_REMOVED lines=17> */
.L_x_8256:
[----:B------:R-:W5:Y:S01]  /*03c0*/  SHFL.IDX PT, R3, R0, RZ, 0x1f ;  /* 0x00001fff00037589 */ /* 0x000f6200000e0000 */
[----:B------:R-:W-:Y:S01]  /*03d0*/  NOP ;  /* 0x0000000000007918 */ /* 0x000fe20000000000 */
[----:B-----5:R-:W-:-:S13]  /*03e0*/  ISETP.NE.AND P0, PT, R3, RZ, PT ;  /* 0x000000ff0300720c */ /* 0x020fda0003f05270 */
        /* <DEDUP_REMOVED lines=19> */
.L_x_8257:
[----:B------:R-:W5:Y:S01]  /*0520*/  SHFL.IDX PT, R3, R0, RZ, 0x1f ;  /* 0x00001fff00037589 */ /* 0x000f6200000e0000 */
[----:B------:R-:W-:Y:S01]  /*0530*/  NOP ;  /* 0x0000000000007918 */ /* 0x000fe20000000000 */
[----:B-----5:R-:W-:-:S13]  /*0540*/  ISETP.NE.AND P0, PT, R3, RZ, PT ;  /* 0x000000ff0300720c */ /* 0x020fda0003f05270 */
        /* <DEDUP_REMOVED lines=13> */
[----:B------:R1:W1:Y:S01]  /*0620*/  SYNCS.EXCH.64 URZ, [UR6+0x31c88], UR4 ;  /* 0x031c8804063f75b2 */ /* 0x0002620008000100 */
[----:B------:R-:W-:Y:S01]  /*0630*/  NOP ;  /* 0x0000000000007918 */ /* 0x000fe20000000000 */
.L_x_8258:
        /* <DEDUP_REMOVED lines=22> */
.L_x_8259:
        /* <DEDUP_REMOVED lines=22> */
.L_x_8260:
[----:B---3--:R-:W-:Y:S01]  /*0900*/  ISETP.NE.AND P0, PT, R2, RZ, PT ;  /* 0x000000ff0200720c */ /* 0x008fe20003f05270 */
[----:B------:R-:W-:Y:S01]  /*0910*/  IMAD.MOV.U32 R2, RZ, RZ, 0x1 ;  /* 0x00000001ff027424 */ /* 0x000fe200078e00ff */
[----:B------:R-:W-:-:S04]  /*0920*/  NOP ;  /* 0x0000000000007918 */ /* 0x000fc80000000000 */
[----:B------:R-:W-:-:S05]  /*0930*/  SEL R2, R2, 0x2, !P0 ;  /* 0x0000000202027807 */ /* 0x000fca0004000000 */
[----:B------:R3:W-:Y:S01]  /*0940*/  STL [R1], R2 ;  /* 0x0000000201007387 */ /* 0x0007e20000100800 */
[----:B-12-4-:R-:W-:Y:S06]  /*0950*/  BAR.SYNC.DEFER_BLOCKING 0x0 ;  /* 0x0000000000007b1d */ /* 0x016fec0000010000 */
[----:B------:R-:W-:Y:S05]  /*0960*/  @!P0 BRA `(.L_x_8261) ;  /* 0x0000008c00108947 */ /* 0x000fea0003800000 */
.L_x_8262:
[----:B------:R-:W-:-:S08]  /*0970*/  NOP ;  /* 0x0000000000007918 */ /* 0x000fd00000000000 */
[----:B------:R-:W1:Y:S02]  /*0980*/  USETMAXREG.TRY_ALLOC.CTAPOOL UP0, 0xa0 ;  /* 0x000000a0000079c8 */ /* 0x000e640008000600 */
[----:B-1----:R-:W-:-:S13]  /*0990*/  PLOP3.LUT P0, PT, PT, PT, UP0, 0x80, 0x0 ;  /* 0x000000000000781c */ /* 0x002fda0003f0f008 */
[----:B------:R-:W-:Y:S05]  /*09a0*/  @!P0 BRA `(.L_x_8262) ;  /* 0xfffffffc00f08947 */ /* 0x000fea000383ffff */
[----:B---3--:R-:W1:Y:S01]  /*09b0*/  S2R R2, SR_TID.X ;  /* 0x0000000000027919 */ /* 0x008e620000002100 */
        /* <DEDUP_REMOVED lines=8> */
[----:B------:R-:W2:Y:S01]  /*0a40*/  LDL.LU R12, [R1] ;  /* 0x00000000010c7983 */ /* 0x000ea20000300800 */
[----:B------:R-:W-:Y:S01]  /*0a50*/  VIADD R145, R2, 0xffffff80 ;  /* 0xffffff8002917836 */ /* 0x000fe20000000000 */
[----:B------:R-:W1:Y:S04]  /*0a60*/  S2UR UR4, SR_CgaCtaId ;  /* 0x00000000000479c3 */ /* 0x000e680000008800 */
[----:B------:R-:W-:-:S04]  /*0a70*/  SHF.R.S32.HI R0, RZ, 0x1f, R145 ;  /* 0x0000001fff007819 */ /* 0x000fc80000011491 */
[CC--:B------:R-:W-:Y:S02]  /*0a80*/  LEA.HI R2, R0.reuse, R145.reuse, RZ, 0x4 ;  /* 0x0000009100027211 */ /* 0x0c0fe400078f20ff */
[-C--:B------:R-:W-:Y:S02]  /*0a90*/  LEA.HI R148, R0, R145.reuse, RZ, 0x7 ;  /* 0x0000009100947211 */ /* 0x080fe400078f38ff */
[----:B------:R-:W-:Y:S02]  /*0aa0*/  LOP3.LUT R4, R2, 0xfffffff0, RZ, 0xc0, !PT ;  /* 0xfffffff002047812 */ /* 0x000fe400078ec0ff */
[----:B------:R-:W-:Y:S02]  /*0ab0*/  LOP3.LUT R6, R148, 0xffffff80, RZ, 0xc0, !PT ;  /* 0xffffff8094067812 */ /* 0x000fe400078ec0ff */
[----:B------:R-:W-:Y:S01]  /*0ac0*/  LEA.HI R149, R0, R145, RZ, 0x5 ;  /* 0x0000009100957211 */ /* 0x000fe200078f28ff */
[C---:B------:R-:W-:Y:S02]  /*0ad0*/  IMAD.IADD R4, R145.reuse, 0x1, -R4 ;  /* 0x0000000191047824 */ /* 0x040fe400078e0a04 */
[----:B------:R-:W-:-:S05]  /*0ae0*/  IMAD.IADD R145, R145, 0x1, -R6 ;  /* 0x0000000191917824 */ /* 0x000fca00078e0a06 */
[----:B------:R-:W-:Y:S02]  /*0af0*/  SHF.R.S32.HI R6, RZ, 0x1f, R145 ;  /* 0x0000001fff067819 */ /* 0x000fe40000011491 */
[----:B------:R-:W-:Y:S02]  /*0b00*/  SHF.R.S32.HI R3, RZ, 0x1f, R4 ;  /* 0x0000001fff037819 */ /* 0x000fe40000011404 */
[----:B------:R-:W-:Y:S02]  /*0b10*/  LEA.HI R8, R6, R145, RZ, 0x2 ;  /* 0x0000009106087211 */ /* 0x000fe400078f10ff */
[----:B------:R-:W-:Y:S02]  /*0b20*/  SHF.R.S32.HI R5, RZ, 0x4, R2 ;  /* 0x00000004ff057819 */ /* 0x000fe40000011402 */
[CC--:B------:R-:W-:Y:S02]  /*0b30*/  LEA.HI R0, R3.reuse, R4.reuse, RZ, 0x3 ;  /* 0x0000000403007211 */ /* 0x0c0fe400078f18ff */
[----:B------:R-:W-:-:S02]  /*0b40*/  LEA.HI R3, R3, R4, RZ, 0x2 ;  /* 0x0000000403037211 */ /* 0x000fc400078f10ff */
[--C-:B------:R-:W-:Y:S02]  /*0b50*/  SHF.R.S32.HI R9, RZ, 0x2, R8.reuse ;  /* 0x00000002ff097819 */ /* 0x100fe40000011408 */
[----:B------:R-:W-:Y:S02]  /*0b60*/  SHF.R.S32.HI R10, RZ, 0x1f, R8 ;  /* 0x0000001fff0a7819 */ /* 0x000fe40000011408 */
[----:B------:R-:W-:Y:S01]  /*0b70*/  LEA.HI R2, R2, R5, RZ, 0x1 ;  /* 0x0000000502027211 */ /* 0x000fe200078f08ff */
[----:B------:R-:W3:Y:S01]  /*0b80*/  S2UR UR6, SR_SWINHI ;  /* 0x00000000000679c3 */ /* 0x000ee20000002f00 */
[----:B------:R-:W-:Y:S01]  /*0b90*/  LOP3.LUT R7, R3, 0x7fffffc, RZ, 0xc0, !PT ;  /* 0x07fffffc03077812 */ /* 0x000fe200078ec0ff */
[----:B------:R-:W-:Y:S01]  /*0ba0*/  IMAD.SHL.U32 R0, R0, 0x10, RZ ;  /* 0x0000001000007824 */ /* 0x000fe200078e00ff */
[----:B------:R-:W-:Y:S02]  /*0bb0*/  LEA.HI R10, R10, R9, RZ, 0x3 ;  /* 0x000000090a0a7211 */ /* 0x000fe400078f18ff */
[----:B------:R-:W-:-:S02]  /*0bc0*/  LOP3.LUT R2, R2, 0x1ffffffe, RZ, 0xc0, !PT ;  /* 0x1ffffffe02027812 */ /* 0x000fc400078ec0ff */
[----:B------:R-:W-:Y:S02]  /*0bd0*/  SHF.R.S32.HI R3, RZ, 0x2, R3 ;  /* 0x00000002ff037819 */ /* 0x000fe40000011403 */
[----:B------:R-:W-:Y:S01]  /*0be0*/  LOP3.LUT R10, R10, 0xfffffff8, RZ, 0xc0, !PT ;  /* 0xfffffff80a0a7812 */ /* 0x000fe200078ec0ff */
[----:B------:R-:W-:Y:S01]  /*0bf0*/  IMAD.IADD R2, R5, 0x1, -R2 ;  /* 0x0000000105027824 */ /* 0x000fe200078e0a02 */
[----:B------:R-:W-:Y:S01]  /*0c00*/  SHF.R.S32.HI R149, RZ, 0x5, R149 ;  /* 0x00000005ff957819 */ /* 0x000fe20000011495 */
[----:B------:R-:W-:Y:S01]  /*0c10*/  IMAD.SHL.U32 R3, R3, 0x40, RZ ;  /* 0x0000004003037824 */ /* 0x000fe200078e00ff */
[----:B------:R-:W-:Y:S01]  /*0c20*/  LOP3.LUT R0, R0, 0x7fffff80, RZ, 0xc0, !PT ;  /* 0x7fffff8000007812 */ /* 0x000fe200078ec0ff */
[----:B------:R-:W-:Y:S01]  /*0c30*/  IMAD.IADD R11, R9, 0x1, -R10 ;  /* 0x00000001090b7824 */ /* 0x000fe200078e0a0a */
[----:B------:R-:W-:Y:S01]  /*0c40*/  SHF.R.S32.HI R148, RZ, 0x7, R148 ;  /* 0x00000007ff947819 */ /* 0x000fe20000011494 */
[----:B------:R-:W-:Y:S01]  /*0c50*/  IMAD R9, R149, 0x10, R4 ;  /* 0x0000001095097824 */ /* 0x000fe200078e0204 */
[----:B------:R-:W-:Y:S01]  /*0c60*/  LOP3.LUT R3, R3, 0x40, RZ, 0xc0, !PT ;  /* 0x0000004003037812 */ /* 0x000fe200078ec0ff */
[----:B------:R-:W-:-:S02]  /*0c70*/  IMAD.SHL.U32 R2, R2, 0x8, RZ ;  /* 0x0000000802027824 */ /* 0x000fc400078e00ff */
[----:B------:R-:W-:Y:S02]  /*0c80*/  IMAD.IADD R7, R4, 0x1, -R7 ;  /* 0x0000000104077824 */ /* 0x000fe400078e0a07 */
[----:B------:R-:W-:Y:S01]  /*0c90*/  IMAD R0, R149, 0x100, R0 ;  /* 0x0000010095007824 */ /* 0x000fe200078e0200 */
[----:B------:R-:W-:Y:S01]  /*0ca0*/  UMOV UR39, 0x400 ;  /* 0x0000040000277882 */ /* 0x000fe20000000000 */
[--C-:B------:R-:W-:Y:S01]  /*0cb0*/  IMAD.U32 R9, R9, 0x20, R2.reuse ;  /* 0x0000002009097824 */ /* 0x100fe200078e0002 */
[----:B------:R-:W-:Y:S01]  /*0cc0*/  LOP3.LUT R2, R3, 0x8, R2, 0xf8, !PT ;  /* 0x0000000803027812 */ /* 0x000fe200078ef802 */
[----:B------:R-:W-:Y:S01]  /*0cd0*/  IMAD R7, R7, 0x10, R0 ;  /* 0x0000001007077824 */ /* 0x000fe200078e0200 */
[----:B------:R-:W-:Y:S01]  /*0ce0*/  SHF.R.U32.HI R3, RZ, 0x3, R3 ;  /* 0x00000003ff037819 */ /* 0x000fe20000011603 */
[----:B------:R-:W-:Y:S01]  /*0cf0*/  IMAD.HI R0, R148, 0x55555556, RZ ;  /* 0x5555555694007827 */ /* 0x000fe200078e02ff */
[----:B-1----:R-:W-:Y:S01]  /*0d00*/  ULEA UR39, UR4, UR39, 0x18 ;  /* 0x0000002704277291 */ /* 0x002fe2000f8ec03f */
[----:B------:R-:W-:-:S02]  /*0d10*/  LEA.HI R6, R6, R145, RZ, 0x5 ;  /* 0x0000009106067211 */ /* 0x000fc400078f28ff */
[----:B------:R-:W-:Y:S02]  /*0d20*/  LOP3.LUT R2, R2, R3, RZ, 0x3c, !PT ;  /* 0x0000000302027212 */ /* 0x000fe400078e3cff */
[----:B------:R-:W-:Y:S02]  /*0d30*/  LEA.HI R5, R0, R0, RZ, 0x1 ;  /* 0x0000000000057211 */ /* 0x000fe400078f08ff */
[----:B------:R-:W-:Y:S02]  /*0d40*/  LOP3.LUT R8, R8, 0x7ffffffc, RZ, 0xc0, !PT ;  /* 0x7ffffffc08087812 */ /* 0x000fe400078ec0ff */
[----:B------:R-:W-:Y:S01]  /*0d50*/  SHF.R.S32.HI R6, RZ, 0x5, R6 ;  /* 0x00000005ff067819 */ /* 0x000fe20000011406 */
[----:B------:R-:W-:Y:S01]  /*0d60*/  UMOV UR4, UR39 ;  /* 0x0000002700047c82 */ /* 0x000fe20008000000 */
[----:B---3--:R-:W-:Y:S01]  /*0d70*/  UMOV UR5, UR6 ;  /* 0x0000000600057c82 */ /* 0x008fe20008000000 */
[----:B------:R-:W-:Y:S02]  /*0d80*/  IMAD.IADD R2, R2, 0x1, R7 ;  /* 0x0000000102027824 */ /* 0x000fe400078e0207 */
[----:B------:R-:W-:-:S02]  /*0d90*/  IMAD.MOV.U32 R151, RZ, RZ, -0x2 ;  /* 0xfffffffeff977424 */ /* 0x000fc400078e00ff */
[----:B------:R-:W-:Y:S02]  /*0da0*/  IMAD.IADD R8, R145, 0x1, -R8 ;  /* 0x0000000191087824 */ /* 0x000fe400078e0a08 */
[----:B------:R-:W-:Y:S02]  /*0db0*/  IMAD.U32 R16, RZ, RZ, UR4 ;  /* 0x00000004ff107e24 */ /* 0x000fe4000f8e00ff */
[----:B------:R-:W-:Y:S02]  /*0dc0*/  IMAD.U32 R17, RZ, RZ, UR5 ;  /* 0x00000005ff117e24 */ /* 0x000fe4000f8e00ff */
[----:B------:R-:W-:Y:S02]  /*0dd0*/  IMAD R5, R5, -0x3, R148 ;  /* 0xfffffffd05057824 */ /* 0x000fe400078e0294 */
[----:B------:R-:W-:Y:S01]  /*0de0*/  IMAD R6, R6, 0x10, R11 ;  /* 0x0000001006067824 */ /* 0x000fe200078e020b */
[----:B------:R-:W-:Y:S01]  /*0df0*/  LEA R2, R2, UR39, 0x1 ;  /* 0x0000002702027c11 */ /* 0x000fe2000f8e08ff */
[----:B------:R-:W-:-:S02]  /*0e00*/  IMAD R151, R8, R151, 0x90 ;  /* 0x0000009008977424 */ /* 0x000fc400078e0297 */
[----:B------:R-:W-:Y:S01]  /*0e10*/  IMAD.WIDE R16, R9, 0x2, R16 ;  /* 0x0000000209107825 */ /* 0x000fe200078e0210 */
[----:B------:R-:W-:-:S03]  /*0e20*/  UMOV UR60, URZ ;  /* 0x0000003f003c7c82 */ /* 0x000fc60008000000 */
[----:B------:R-:W-:Y:S02]  /*0e30*/  IMAD R150, R5, 0x40, R6 ;  /* 0x0000004005967824 */ /* 0x000fe400078e0206 */
[----:B------:R-:W-:Y:S02]  /*0e40*/  IMAD.U32 R19, RZ, RZ, UR7 ;  /* 0x00000007ff137e24 */ /* 0x000fe4000f8e00ff */
[----:B------:R-:W-:Y:S01]  /*0e50*/  IMAD.MOV.U32 R144, RZ, RZ, RZ ;  /* 0x000000ffff907224 */ /* 0x000fe200078e00ff */
[----:B------:R-:W-:Y:S01]  /*0e60*/  UMOV UR38, URZ ;  /* 0x0000003f00267c82 */ /* 0x000fe20008000000 */
[----:B--2---:R-:W-:-:S07]  /*0e70*/  LOP3.LUT R18, R12, 0x1, RZ, 0xfc, !PT ;  /* 0x000000010c127812 */ /* 0x004fce00078efcff */
.L_x_8285:
[----:B-1----:R-:W1:Y:S01]  /*0e80*/  SHFL.IDX PT, R0, R148, RZ, 0x1f ;  /* 0x00001fff94007589 */ /* 0x002e6200000e0000 */
[----:B------:R-:W2:Y:S01]  /*0e90*/  LDC R64, c[0x0][0x2e0] ;  /* 0x0000b800ff407b82 */ /* 0x000ea20000000800 */
[----:B------:R-:W-:Y:S01]  /*0ea0*/  ULDC UR4, c[0x0][0xda8] ;  /* 0x00036a0000047ab9 */ /* 0x000fe20000000800 */
[----:B------:R-:W-:Y:S01]  /*0eb0*/  R2UR UR11, R19 ;  /* 0x00000000130b72ca */ /* 0x000fe200000e0000 */
[----:B------:R-:W-:Y:S01]  /*0ec0*/  ULDC.64 UR6, c[0x0][0x3f8] ;  /* 0x0000fe0000067ab9 */ /* 0x000fe20000000a00 */
[----:B------:R-:W-:Y:S02]  /*0ed0*/  UISETP.NE.AND UP1, UPT, UR4, 0x1, UPT ;  /* 0x000000010400788c */ /* 0x000fe4000bf25270 */
[----:B------:R-:W-:Y:S01]  /*0ee0*/  UISETP.NE.U32.AND UP0, UPT, UR6, URZ, UPT ;  /* 0x0000003f0600728c */ /* 0x000fe2000bf05070 */
[----:B------:R-:W-:Y:S01]  /*0ef0*/  ULDC UR4, c[0x0][0xdb4] ;  /* 0x00036d0000047ab9 */ /* 0x000fe20000000800 */
[----:B------:R-:W-:Y:S02]  /*0f00*/  ULDC UR8, c[0x0][0x404] ;  /* 0x0001010000087ab9 */ /* 0x000fe40000000800 */
[----:B------:R-:W-:-:S02]  /*0f10*/  UISETP.NE.AND.EX UP0, UPT, UR7, URZ, UPT, UP0 ;  /* 0x0000003f0700728c */ /* 0x000fc4000bf05300 */
[----:B------:R-:W-:Y:S02]  /*0f20*/  UISETP.NE.AND UP2, UPT, UR4, 0x1, UPT ;  /* 0x000000010400788c */ /* 0x000fe4000bf45270 */
[----:B------:R-:W-:Y:S02]  /*0f30*/  UIADD3 UR9, UR39, 0x24300, URZ ;  /* 0x0002430027097890 */ /* 0x000fe4000fffe03f */
[----:B------:R-:W-:Y:S01]  /*0f40*/  USEL UR8, UR8, 0x1, UP0 ;  /* 0x0000000108087887 */ /* 0x000fe20008000000 */
[----:B------:R-:W-:Y:S01]  /*0f50*/  @UP1 ULDC UR4, c[0x0][0xdac] ;  /* 0x00036b0000041ab9 */ /* 0x000fe20000000800 */
[----:B------:R-:W-:Y:S02]  /*0f60*/  ULOP3.LUT UP0, URZ, UR9, 0x9f, URZ, 0xc0, !UPT ;  /* 0x0000009f093f7892 */ /* 0x000fe4000f80c03f */
[----:B------:R-:W-:Y:S01]  /*0f70*/  UIMAD.WIDE.U32 UR4, UR11, UR4, URZ ;  /* 0x000000040b0472a5 */ /* 0x000fe2000f8e003f */
[----:B-1----:R-:W-:Y:S01]  /*0f80*/  R2UR UR37, R0 ;  /* 0x00000000002572ca */ /* 0x002fe200000e0000 */
[----:B------:R-:W-:Y:S01]  /*0f90*/  @UP1 ULDC UR10, c[0x0][0xdb0] ;  /* 0x00036c00000a1ab9 */ /* 0x000fe20000000800 */
[----:B------:R-:W-:Y:S01]  /*0fa0*/  UMOV UR12, UR11 ;  /* 0x0000000b000c7c82 */ /* 0x000fe20008000000 */
[----:B--2---:R-:W-:Y:S01]  /*0fb0*/  IMAD R64, R64, UR8, RZ ;  /* 0x0000000840407c24 */ /* 0x004fe2000f8e02ff */
[----:B------:R-:W-:Y:S01]  /*0fc0*/  @UP1 USHF.R.U32.HI UR12, URZ, UR10, UR5 ;  /* 0x0000000a3f0c1299 */ /* 0x000fe20008011605 */
[----:B------:R-:W-:-:S02]  /*0fd0*/  PLOP3.LUT P0, PT, PT, PT, UP0, 0x80, 0x0 ;  /* 0x000000000000781c */ /* 0x000fc40003f0f008 */
[----:B------:R-:W-:-:S03]  /*0fe0*/  VIADD R0, R64, 0x8f ;  /* 0x0000008f40007836 */ /* 0x000fc60000000000 */
[----:B------:R-:W-:Y:S01]  /*0ff0*/  IMAD.U32 R147, RZ, RZ, UR12 ;  /* 0x0000000cff937e24 */ /* 0x000fe2000f8e00ff */
[----:B------:R-:W-:Y:S01]  /*1000*/  UMOV UR36, UR12 ;  /* 0x0000000c00247c82 */ /* 0x000fe20008000000 */
[----:B------:R-:W-:Y:S01]  /*1010*/  IMAD.HI R0, R0, 0x38e38e39, RZ ;  /* 0x38e38e3900007827 */ /* 0x000fe200078e02ff */
[----:B------:R-:W-:-:S04]  /*1020*/  UIMAD.WIDE UR6, UR37, 0x55555556, URZ ;  /* 0x55555556250678a5 */ /* 0x000fc8000f8e023f */
[----:B------:R-:W-:Y:S01]  /*1030*/  ULEA.HI UR40, UR7, UR7, URZ, 0x1 ;  /* 0x0000000707287291 */ /* 0x000fe2000f8f083f */
[----:B------:R-:W-:Y:S02]  /*1040*/  SHF.R.U32.HI R3, RZ, 0x1f, R0 ;  /* 0x0000001fff037819 */ /* 0x000fe40000011600 */
[----:B------:R-:W-:Y:S01]  /*1050*/  @UP2 ULDC.64 UR6, c[0x0][0xdb8] ;  /* 0x00036e0000062ab9 */ /* 0x000fe20000000a00 */
[----:B------:R-:W-:Y:S01]  /*1060*/  UIMAD UR40, UR40, -0x3, UR37 ;  /* 0xfffffffd282878a4 */ /* 0x000fe2000f8e0225 */
[----:B------:R-:W-:Y:S01]  /*1070*/  LEA.HI.SX32 R22, R0, R3, 0x1b ;  /* 0x0000000300167211 */ /* 0x000fe200078fdaff */
[----:B------:R-:W-:Y:S02]  /*1080*/  UIMAD.WIDE.U32 UR4, UR12, UR6, URZ ;  /* 0x000000060c0472a5 */ /* 0x000fe4000f8e003f */
[----:B------:R-:W-:Y:S02]  /*1090*/  ULEA UR6, UR40, UR9, 0xb ;  /* 0x0000000928067291 */ /* 0x000fe4000f8e583f */
[----:B------:R-:W-:-:S02]  /*10a0*/  @UP2 USHF.R.U32.HI UR36, URZ, UR7, UR5 ;  /* 0x000000073f242299 */ /* 0x000fc40008011605 */
[----:B------:R-:W-:Y:S01]  /*10b0*/  USHF.R.U32.HI UR6, URZ, 0x4, UR6 ;  /* 0x000000043f067899 */ /* 0x000fe20008011606 */
[----:B------:R-:W-:-:S03]  /*10c0*/  UMOV UR4, UR11 ;  /* 0x0000000b00047c82 */ /* 0x000fc60008000000 */
        /* <DEDUP_REMOVED lines=19> */
.L_x_8263:
[----:B------:R-:W-:Y:S02]  /*1200*/  LOP3.LUT R0, R144, 0x1, RZ, 0xc0, !PT ;  /* 0x0000000190007812 */ /* 0x000fe400078ec0ff */
[----:B------:R-:W-:Y:S02]  /*1210*/  ISETP.NE.AND P0, PT, R18, 0x3, PT ;  /* 0x000000031200780c */ /* 0x000fe40003f05270 */
[----:B------:R-:W-:-:S04]  /*1220*/  SHF.L.U32 R0, R0, 0x1f, RZ ;  /* 0x0000001f00007819 */ /* 0x000fc800000006ff */
[----:B------:R-:W1:Y:S02]  /*1230*/  SYNCS.PHASECHK.TRANS64.TRYWAIT P1, [UR39+0x31c00], R0 ;  /* 0x031c0000ff0075a7 */ /* 0x000e640008020167 */
[----:B-1----:R-:W-:Y:S05]  /*1240*/  @!P1 BRA `(.L_x_8264) ;  /* 0x000000b000449947 */ /* 0x002fea0003800000 */
.L_x_8343:
[----:B------:R-:W-:Y:S05]  /*1250*/  @!P0 BRA `(.L_x_8265) ;  /* 0x0000000000048947 */ /* 0x000fea0003800000 */
[----:B------:R-:W-:Y:S01]  /*1260*/  BPT.TRAP 0x1 ;  /* 0x000000040000795c */ /* 0x000fe20000300000 */
.L_x_8265:
[----:B------:R-:W-:Y:S02]  /*1270*/  IMAD.U32 R4, RZ, RZ, UR38 ;  /* 0x00000026ff047e24 */ /* 0x000fe4000f8e00ff */
[----:B-1----:R-:W-:-:S03]  /*1280*/  IMAD.U32 R3, RZ, RZ, UR60 ;  /* 0x0000003cff037e24 */ /* 0x002fc6000f8e00ff */
[----:B------:R-:W-:Y:S02]  /*1290*/  LEA R4, R4, UR39, 0x3 ;  /* 0x0000002704047c11 */ /* 0x000fe4000f8e18ff */
[----:B------:R-:W-:-:S04]  /*12a0*/  SHF.L.U32 R3, R3, 0x1f, RZ ;  /* 0x0000001f03037819 */ /* 0x000fc800000006ff */
[----:B------:R1:W2:Y:S01]  /*12b0*/  SYNCS.PHASECHK.TRANS64.TRYWAIT P2, [R4+URZ+0x31c30], R3 ;  /* 0x031c3003040075a7 */ /* 0x0002a2000804017f */
[----:B------:R-:W-:Y:S05]  /*12c0*/  @!P0 BRA `(.L_x_8266) ;  /* 0x0000000000048947 */ /* 0x000fea0003800000 */
[----:B------:R-:W-:Y:S01]  /*12d0*/  BPT.TRAP 0x1 ;  /* 0x000000040000795c */ /* 0x000fe20000300000 */
.L_x_8266:
[----:B------:R-:W3:Y:S01]  /*12e0*/  S2R R0, SR_TID.X ;  /* 0x0000000000007919 */ /* 0x000ee20000002100 */
[----:B------:R-:W-:Y:S01]  /*12f0*/  IMAD.MOV.U32 R71, RZ, RZ, RZ ;  /* 0x000000ffff477224 */ /* 0x000fe200078e00ff */
[----:B---3--:R-:W-:Y:S01]  /*1300*/  LOP3.LUT P1, RZ, R0, 0x7f, RZ, 0xc0, !PT ;  /* 0x0000007f00ff7812 */ /* 0x008fe2000782c0ff */
[----:B--2---:R-:W-:-:S12]  /*1310*/  @P2 BRA `(.L_x_8267) ;  /* 0x0000000000082947 */ /* 0x004fd80003800000 */
[----:B------:R-:W2:Y:S02]  /*1320*/  SYNCS.PHASECHK.TRANS64.TRYWAIT P2, [R4+URZ+0x31c30], R3 ;  /* 0x031c3003040075a7 */ /* 0x000ea4000804017f */
[----:B--2---:R-:W-:Y:S05]  /*1330*/  @!P2 BRA `(.L_x_8268) ;  /* 0x000000b00020a947 */ /* 0x004fea0003800000 */
.L_x_8267:
[----:B------:R-:W-:Y:S05]  /*1340*/  WARPSYNC.ALL ;  /* 0x0000000000007948 */ /* 0x000fea0003800000 */
[----:B------:R-:W-:Y:S01]  /*1350*/  UIADD3 UR4, UR39, 0x16a00, URZ ;  /* 0x00016a0027047890 */ /* 0x000fe2000fffe03f */
[----:B------:R-:W-:Y:S01]  /*1360*/  WARPGROUP.ARRIVE ;  /* 0x00000000000079c5 */ /* 0x000fe20000000000 */
[----:B------:R-:W-:Y:S01]  /*1370*/  ULEA UR40, UR40, UR39, 0xc ;  /* 0x0000002728287291 */ /* 0x000fe2000f8e603f */
[----:B------:R-:W-:Y:S01]  /*1380*/  IMAD.IADD R5, R151, 0x1, R64 ;  /* 0x0000000197057824 */ /* 0x000fe200078e0240 */
[----:B------:R-:W-:Y:S01]  /*1390*/  USHF.R.U32.HI UR4, URZ, 0x4, UR4 ;  /* 0x000000043f047899 */ /* 0x000fe20008011604 */
[----:B------:R-:W-:Y:S01]  /*13a0*/  P2R R9, PR, RZ, 0x2 ;  /* 0x00000002ff097803 */ /* 0x000fe20000000000 */
[----:B------:R-:W-:Y:S01]  /*13b0*/  UIADD3 UR40, UR40, 0xda00, URZ ;  /* 0x0000da0028287890 */ /* 0x000fe2000fffe03f */
[----:B------:R-:W-:Y:S01]  /*13c0*/  IMAD R5, R22, -0x90, R5 ;  /* 0xffffff7016057824 */ /* 0x000fe200078e0205 */
[----:B------:R-:W-:Y:S01]  /*13d0*/  ULOP3.LUT UR4, UR4, 0x3fff, URZ, 0xc0, !UPT ;  /* 0x00003fff04047892 */ /* 0x000fe2000f8ec03f */
[----:B------:R-:W-:Y:S01]  /*13e0*/  P2R R7, PR, RZ, 0x1 ;  /* 0x00000001ff077803 */ /* 0x000fe20000000000 */
[----:B------:R-:W-:-:S02]  /*13f0*/  USHF.R.U32.HI UR40, URZ, 0x4, UR40 ;  /* 0x000000043f287899 */ /* 0x000fc40008011628 */
[----:B------:R-:W-:Y:S01]  /*1400*/  ULOP3.LUT UR7, UR4, 0x10000, URZ, 0xfc, !UPT ;  /* 0x0001000004077892 */ /* 0x000fe2000f8efc3f */
[C---:B------:R-:W-:Y:S01]  /*1410*/  ISETP.GT.AND P2, PT, R5.reuse, RZ, PT ;  /* 0x000000ff0500720c */ /* 0x040fe20003f44270 */
[----:B------:R-:W-:Y:S01]  /*1420*/  ULOP3.LUT UR5, UR40, 0x3fff, URZ, 0xc0, !UPT ;  /* 0x00003fff28057892 */ /* 0x000fe2000f8ec03f */
[C---:B------:R-:W-:Y:S01]  /*1430*/  ISETP.GT.AND P3, PT, R5.reuse, 0x1, PT ;  /* 0x000000010500780c */ /* 0x040fe20003f64270 */
[----:B------:R-:W-:Y:S01]  /*1440*/  UIMAD UR4, UR38, 0x6c0, UR7 ;  /* 0x000006c0260478a4 */ /* 0x000fe2000f8e0207 */
[C---:B------:R-:W-:Y:S01]  /*1450*/  ISETP.GT.AND P4, PT, R5.reuse, 0x8, PT ;  /* 0x000000080500780c */ /* 0x040fe20003f84270 */
[----:B------:R-:W-:Y:S01]  /*1460*/  ULOP3.LUT UR5, UR5, 0x10000, URZ, 0xfc, !UPT ;  /* 0x0001000005057892 */ /* 0x000fe2000f8efc3f */
[C---:B------:R-:W-:Y:S01]  /*1470*/  ISETP.GT.AND P5, PT, R5.reuse, 0x9, PT ;  /* 0x000000090500780c */ /* 0x040fe20003fa4270 */
[----:B------:R-:W-:Y:S01]  /*1480*/  UMOV UR31, 0x80000020 ;  /* 0x80000020001f7882 */ /* 0x000fe20000000000 */
[----:B------:R-:W-:Y:S01]  /*1490*/  UMOV UR29, 0x80000020 ;  /* 0x80000020001d7882 */ /* 0x000fe20000000000 */
[----:B------:R-:W-:Y:S01]  /*14a0*/  UIADD3 UR10, UR4, 0x40, URZ ;  /* 0x00000040040a7890 */ /* 0x000fe2000fffe03f */
[C---:B------:R-:W-:Y:S01]  /*14b0*/  ISETP.GT.AND P6, PT, R5.reuse, 0x41, PT ;  /* 0x000000410500780c */ /* 0x040fe20003fc4270 */
[----:B------:R-:W-:Y:S01]  /*14c0*/  UMOV UR30, UR4 ;  /* 0x00000004001e7c82 */ /* 0x000fe20008000000 */
[----:B------:R-:W-:Y:S01]  /*14d0*/  UMOV UR28, UR5 ;  /* 0x00000005001c7c82 */ /* 0x000fe20008000000 */
[----:B------:R-:W-:Y:S01]  /*14e0*/  UMOV UR9, UR29 ;  /* 0x0000001d00097c82 */ /* 0x000fe20008000000 */
[----:B------:R-:W-:Y:S01]  /*14f0*/  HGMMA.64x16x16.F32.BF16 R96, gdesc[UR28], RZ, !UPT, gsb0 ;  /* 0x002000001c6079f0 */ /* 0x000fe2000c0018ff */
[----:B------:R-:W-:Y:S01]  /*1500*/  UMOV UR8, UR28 ;  /* 0x0000001c00087c82 */ /* 0x000fe20008000000 */
[----:B------:R-:W-:Y:S01]  /*1510*/  UMOV UR11, 0x80000020 ;  /* 0x80000020000b7882 */ /* 0x000fe20000000000 */
[----:B------:R-:W-:Y:S01]  /*1520*/  UIADD3 UR6, UR4, 0xc0, URZ ;  /* 0x000000c004067890 */ /* 0x000fe2000fffe03f */
[C---:B------:R-:W-:Y:S01]  /*1530*/  ISETP.GT.AND P1, PT, R5.reuse, 0x69, PT ;  /* 0x000000690500780c */ /* 0x040fe20003f24270 */
[----:B------:R-:W-:Y:S01]  /*1540*/  UIADD3 UR12, UR4, 0x100, URZ ;  /* 0x00000100040c7890 */ /* 0x000fe2000fffe03f */
[----:B------:R-:W-:Y:S01]  /*1550*/  ISETP.GT.AND P0, PT, R5, 0x70, PT ;  /* 0x000000700500780c */ /* 0x000fe20003f04270 */
[----:B------:R-:W-:-:S02]  /*1560*/  UIADD3 UR13, UR4, 0x140, URZ ;  /* 0x00000140040d7890 */ /* 0x000fc4000fffe03f */
[----:B------:R-:W-:Y:S02]  /*1570*/  UIADD3 UR14, UR4, 0x180, URZ ;  /* 0x00000180040e7890 */ /* 0x000fe4000fffe03f */
[----:B------:R-:W-:Y:S02]  /*1580*/  UIADD3 UR15, UR5, 0x300, URZ ;  /* 0x00000300050f7890 */ /* 0x000fe4000fffe03f */
        /* <DEDUP_REMOVED lines=72> */
[----:B------:R-:W-:Y:S01]  /*1a10*/  UMOV UR10, UR14 ;  /* 0x0000000e000a7c82 */ /* 0x000fe20008000000 */
[----:B------:R-:W-:Y:S01]  /*1a20*/  UMOV UR11, 0x80000020 ;  /* 0x80000020000b7882 */ /* 0x000fe20000000000 */
        /* <DEDUP_REMOVED lines=88> */
[----:B------:R-:W-:Y:S01]  /*1fb0*/  UMOV UR16, UR11 ;  /* 0x0000000b00107c82 */ /* 0x000fe20008000000 */
        /* <DEDUP_REMOVED lines=123> */
[----:B-12---:R-:W-:Y:S01]  /*2770*/  FMNMX.FTZ R3, R96, R97, !PT ;  /* 0x0000006160037209 */ /* 0x006fe20007810000 */
        /* <DEDUP_REMOVED lines=60> */
[----:B------:R-:W-:Y:S01]  /*2b40*/  UMOV UR26, UR5 ;  /* 0x00000005001a7c82 */ /* 0x000fe20008000000 */
[----:B------:R-:W-:Y:S01]  /*2b50*/  UMOV UR27, 0x80000020 ;  /* 0x80000020001b7882 */ /* 0x000fe20000000000 */
[----:B------:R-:W-:Y:S01]  /*2b60*/  UIADD3 UR5, UR4, 0x642, URZ ;  /* 0x0000064204057890 */ /* 0x000fe2000fffe03f */
[----:B------:R-:W-:-:S02]  /*2b70*/  FSEL R118, R76, -INF , P4 ;  /* 0xff8000004c767808 */ /* 0x000fc40002000000 */
[----:B------:R-:W-:Y:S02]  /*2b80*/  FMNMX.FTZ R3, R114, R3, !PT ;  /* 0x0000000372037209 */ /* 0x000fe40007810000 */
[----:B------:R-:W-:Y:S02]  /*2b90*/  FSEL R74, R74, -INF , P2 ;  /* 0xff8000004a4a7808 */ /* 0x000fe40001000000 */
[----:B------:R-:W-:Y:S02]  /*2ba0*/  FSEL R120, R77, -INF , P5 ;  /* 0xff8000004d787808 */ /* 0x000fe40002800000 */
[----:B------:R-:W-:Y:S02]  /*2bb0*/  ISETP.GT.AND P2, PT, R5, 0x40, PT ;  /* 0x000000400500780c */ /* 0x000fe40003f44270 */
[----:B------:R-:W-:Y:S02]  /*2bc0*/  FMNMX.FTZ R3, R118, R3, !PT ;  /* 0x0000000376037209 */ /* 0x000fe40007810000 */
[----:B------:R-:W-:-:S02]  /*2bd0*/  FSEL R70, R79, -INF , P5 ;  /* 0xff8000004f467808 */ /* 0x000fc40002800000 */
[----:B------:R-:W-:Y:S02]  /*2be0*/  FMNMX.FTZ R3, R120, R3, !PT ;  /* 0x0000000378037209 */ /* 0x000fe40007810000 */
[C---:B------:R-:W-:Y:S02]  /*2bf0*/  ISETP.GT.AND P5, PT, R5.reuse, 0x48, PT ;  /* 0x000000480500780c */ /* 0x040fe40003fa4270 */
[----:B------:R-:W-:Y:S02]  /*2c00*/  FSEL R78, R78, -INF , P4 ;  /* 0xff8000004e4e7808 */ /* 0x000fe40002000000 */
[----:B------:R-:W-:Y:S02]  /*2c10*/  ISETP.GT.AND P4, PT, R5, 0x49, PT ;  /* 0x000000490500780c */ /* 0x000fe40003f84270 */
[----:B------:R-:W-:Y:S02]  /*2c20*/  FSEL R66, R75, -INF , P3 ;  /* 0xff8000004b427808 */ /* 0x000fe40001800000 */
[----:B------:R-:W-:Y:S01]  /*2c30*/  ISETP.GT.AND P3, PT, R5, 0x50, PT ;  /* 0x000000500500780c */ /* 0x000fe20003f64270 */
[----:B------:R-:W-:-:S02]  /*2c40*/  WARPGROUP.DEPBAR.LE gsb0, 0x0 ;  /* 0x00008000000079c5 */ /* 0x000fc40000010000 */
        /* <DEDUP_REMOVED lines=10> */
[----:B------:R-:W-:Y:S02]  /*2cf0*/  FMNMX.FTZ R3, R130, R3, !PT ;  /* 0x0000000382037209 */ /* 0x000fe40007810000 */
[----:B------:R-:W-:Y:S02]  /*2d00*/  FSEL R58, R58, -INF , P2 ;  /* 0xff8000003a3a7808 */ /* 0x000fe40001000000 */
[----:B------:R-:W-:Y:S02]  /*2d10*/  ISETP.GT.AND P2, PT, R5, 0x51, PT ;  /* 0x000000510500780c */ /* 0x000fe40003f44270 */
[----:B------:R-:W-:Y:S02]  /*2d20*/  FMNMX.FTZ R3, R134, R3, !PT ;  /* 0x0000000386037209 */ /* 0x000fe40007810000 */
[----:B------:R-:W-:-:S02]  /*2d30*/  FSEL R62, R62, -INF , P5 ;  /* 0xff8000003e3e7808 */ /* 0x000fc40002800000 */
[----:B------:R-:W-:Y:S01]  /*2d40*/  ISETP.GT.AND P5, PT, R5, 0x59, PT ;  /* 0x000000590500780c */ /* 0x000fe20003fa4270 */
        /* <DEDUP_REMOVED lines=8> */
[----:B------:R-:W-:-:S02]  /*2dd0*/  FSEL R76, R49, -INF , P2 ;  /* 0xff800000314c7808 */ /* 0x000fc40001000000 */
[----:B------:R-:W-:Y:S02]  /*2de0*/  FMNMX.FTZ R3, R122, R3, !PT ;  /* 0x000000037a037209 */ /* 0x000fe40007810000 */
        /* <DEDUP_REMOVED lines=23> */
[----:B------:R-:W-:Y:S01]  /*2f60*/  ULDC UR4, c[0x0][0x988] ;  /* 0x0002620000047ab9 */ /* 0x000fe20000000800 */
[----:B------:R-:W-:-:S02]  /*2f70*/  FSEL R140, R45, -INF , P1 ;  /* 0xff8000002d8c7808 */ /* 0x000fc40000800000 */
[----:B------:R-:W-:Y:S02]  /*2f80*/  FMNMX.FTZ R3, R138, R3, !PT ;  /* 0x000000038a037209 */ /* 0x000fe40007810000 */
[C---:B------:R-:W-:Y:S02]  /*2f90*/  ISETP.GT.AND P1, PT, R5.reuse, 0x71, PT ;  /* 0x000000710500780c */ /* 0x040fe40003f24270 */
[----:B------:R-:W-:Y:S02]  /*2fa0*/  FMNMX.FTZ R3, R140, R3, !PT ;  /* 0x000000038c037209 */ /* 0x000fe40007810000 */
[----:B------:R-:W-:Y:S02]  /*2fb0*/  FSEL R46, R46, -INF , P2 ;  /* 0xff8000002e2e7808 */ /* 0x000fe40001000000 */
[----:B------:R-:W-:Y:S02]  /*2fc0*/  ISETP.GT.AND P2, PT, R5, 0x79, PT ;  /* 0x000000790500780c */ /* 0x000fe40003f44270 */
[----:B------:R-:W-:-:S02]  /*2fd0*/  FSEL R42, R42, -INF , P4 ;  /* 0xff8000002a2a7808 */ /* 0x000fc40002000000 */
[----:B------:R-:W-:Y:S02]  /*2fe0*/  ISETP.GT.AND P4, PT, R5, 0x81, PT ;  /* 0x000000810500780c */ /* 0x000fe40003f84270 */
[----:B------:R-:W-:Y:S02]  /*2ff0*/  FSEL R40, R55, -INF , P5 ;  /* 0xff80000037287808 */ /* 0x000fe40002800000 */
[----:B------:R-:W-:Y:S02]  /*3000*/  ISETP.GT.AND P5, PT, R5, 0x88, PT ;  /* 0x000000880500780c */ /* 0x000fe40003fa4270 */
[----:B------:R-:W-:Y:S02]  /*3010*/  P2R R15, PR, RZ, 0x4 ;  /* 0x00000004ff0f7803 */ /* 0x000fe40000000000 */
[----:B------:R-:W-:Y:S01]  /*3020*/  P2R R23, PR, RZ, 0x2 ;  /* 0x00000002ff177803 */ /* 0x000fe20000000000 */
        /* <DEDUP_REMOVED lines=15> */
[----:B------:R-:W-:-:S02]  /*3120*/  ISETP.GT.AND P0, PT, R5, 0x69, PT ;  /* 0x000000690500780c */ /* 0x000fc40003f04270 */
[----:B------:R-:W-:-:S04]  /*3130*/  ISETP.GT.AND P1, PT, R5, 0x70, PT ;  /* 0x000000700500780c */ /* 0x000fc80003f24270 */
[----:B------:R-:W-:Y:S02]  /*3140*/  FSEL R34, R34, -INF , P1 ;  /* 0xff80000022227808 */ /* 0x000fe40000800000 */
[----:B------:R-:W-:Y:S01]  /*3150*/  ISETP.NE.AND P1, PT, R23, RZ, PT ;  /* 0x000000ff1700720c */ /* 0x000fe20003f25270 */
[----:B------:R-:W-:Y:S02]  /*3160*/  WARPGROUP.DEPBAR.LE gsb0, 0x0 ;  /* 0x00008000000079c5 */ /* 0x000fe40000010000 */
[----:B------:R-:W-:Y:S02]  /*3170*/  FSEL R37, R24, -INF , P3 ;  /* 0xff80000018257808 */ /* 0x000fe40001800000 */
[----:B------:R-:W-:Y:S02]  /*3180*/  FSEL R45, R25, -INF , P4 ;  /* 0xff800000192d7808 */ /* 0x000fe40002000000 */
[----:B------:R-:W-:Y:S02]  /*3190*/  FMNMX.FTZ R0, R37, R0, !PT ;  /* 0x0000000025007209 */ /* 0x000fe40007810000 */
[----:B------:R-:W-:-:S02]  /*31a0*/  FSEL R154, R28, -INF , P5 ;  /* 0xff8000001c9a7808 */ /* 0x000fc40002800000 */
[----:B------:R-:W-:Y:S02]  /*31b0*/  FMNMX.FTZ R3, R45, R0, !PT ;  /* 0x000000002d037209 */ /* 0x000fe40007810000 */
[----:B------:R-:W-:Y:S02]  /*31c0*/  FSEL R156, R29, -INF , P6 ;  /* 0xff8000001d9c7808 */ /* 0x000fe40003000000 */
[----:B------:R-:W-:Y:S02]  /*31d0*/  FMNMX.FTZ R3, R154, R3, !PT ;  /* 0x000000039a037209 */ /* 0x000fe40007810000 */
[----:B------:R-:W-:Y:S02]  /*31e0*/  FSEL R24, R47, -INF , P0 ;  /* 0xff8000002f187808 */ /* 0x000fe40000000000 */
[----:B------:R-:W-:Y:S01]  /*31f0*/  FMNMX.FTZ R11, R156, R3, !PT ;  /* 0x000000039c0b7209 */ /* 0x000fe20007810000 */
[----:B------:R-:W-:Y:S01]  /*3200*/  IMAD.U32 R3, RZ, RZ, UR4 ;  /* 0x00000004ff037e24 */ /* 0x000fe2000f8e00ff */
[----:B------:R-:W-:-:S02]  /*3210*/  ISETP.NE.AND P0, PT, R21, RZ, PT ;  /* 0x000000ff1500720c */ /* 0x000fc40003f05270 */
[----:B------:R-:W-:Y:S01]  /*3220*/  FSEL R28, R35, -INF , P1 ;  /* 0xff800000231c7808 */ /* 0x000fe20000800000 */
[----:B------:R-:W1:Y:S01]  /*3230*/  SHFL.BFLY PT, R0, R11, 0x2, 0x1f ;  /* 0x0c401f000b007f89 */ /* 0x000e6200000e0000 */
[----:B------:R-:W-:Y:S02]  /*3240*/  FSEL R38, R38, -INF , P0 ;  /* 0xff80000026267808 */ /* 0x000fe40000000000 */
[----:B------:R-:W-:Y:S02]  /*3250*/  FSEL R26, R26, -INF , P3 ;  /* 0xff8000001a1a7808 */ /* 0x000fe40001800000 */
[----:B------:R-:W-:Y:S02]  /*3260*/  ISETP.NE.AND P0, PT, R7, RZ, PT ;  /* 0x000000ff0700720c */ /* 0x000fe40003f05270 */
[----:B------:R-:W-:-:S13]  /*3270*/  ISETP.NE.AND P1, PT, R9, RZ, PT ;  /* 0x000000ff0900720c */ /* 0x000fda0003f25270 */
[----:B------:R-:W-:Y:S01]  /*3280*/  @!P1 VIADD R4, R4, 0x31c40 ;  /* 0x00031c4004049836 */ /* 0x000fe20000000000 */
[----:B-1----:R-:W-:Y:S02]  /*3290*/  FMNMX.FTZ R13, R11, R0, !PT ;  /* 0x000000000b0d7209 */ /* 0x002fe40007810000 */
[----:B------:R-:W-:Y:S02]  /*32a0*/  FMNMX.FTZ R11, R98, R99, !PT ;  /* 0x00000063620b7209 */ /* 0x000fe40007810000 */
[----:B------:R-:W-:Y:S01]  /*32b0*/  @!P1 PRMT R4, RZ, 0x654, R4 ;  /* 0x00000654ff049816 */ /* 0x000fe20000000004 */
[----:B------:R-:W1:Y:S01]  /*32c0*/  SHFL.BFLY PT, R0, R13, 0x1, 0x1f ;  /* 0x0c201f000d007f89 */ /* 0x000e6200000e0000 */
[----:B------:R-:W-:Y:S02]  /*32d0*/  FMNMX.FTZ R11, R102, R11, !PT ;  /* 0x0000000b660b7209 */ /* 0x000fe40007810000 */
[----:B------:R2:W-:Y:S01]  /*32e0*/  @!P1 SYNCS.ARRIVE.TRANS64.RED.A1T0 RZ, [R4+URZ], RZ ;  /* 0x000000ff04ff99a7 */ /* 0x0005e2000810043f */
[----:B-1----:R-:W-:-:S02]  /*32f0*/  FMNMX.FTZ R0, R13, R0, !PT ;  /* 0x000000000d007209 */ /* 0x002fc40007810000 */
        /* <DEDUP_REMOVED lines=57> */
[----:B------:R-:W-:-:S02]  /*3690*/  FMNMX.FTZ R21, R52, R15, !PT ;  /* 0x0000000f34157209 */ /* 0x000fc40007810000 */
[----:B-1----:R-:W-:Y:S01]  /*36a0*/  FSEL R112, R30, -INF , P5 ;  /* 0xff8000001e707808 */ /* 0x002fe20002800000 */
[--C-:B------:R-:W-:Y:S01]  /*36b0*/  FFMA.FTZ R30, R76, R3, -R43.reuse ;  /* 0x000000034c1e7223 */ /* 0x100fe2000001082b */
[----:B------:R-:W-:Y:S02]  /*36c0*/  FMNMX.FTZ R21, R50, R21, !PT ;  /* 0x0000001532157209 */ /* 0x000fe40007810000 */
[----:B--2---:R-:W-:Y:S01]  /*36d0*/  F2FP.BF16.F32.PACK_AB R4, R96, R5 ;  /* 0x000000056004723e */ /* 0x004fe200000010ff */
[----:B------:R1:W-:Y:S01]  /*36e0*/  MUFU.EX2 R15, R118 ;  /* 0x00000076000f7308 */ /* 0x0003e20000000800 */
[----:B------:R-:W-:Y:S01]  /*36f0*/  FMNMX.FTZ R21, R56, R21, !PT ;  /* 0x0000001538157209 */ /* 0x000fe20007810000 */
[----:B---3--:R-:W-:-:S03]  /*3700*/  FFMA.FTZ R92, R140, R3, -R43 ;  /* 0x000000038c5c7223 */ /* 0x008fc6000001082b */
[----:B------:R-:W-:-:S03]  /*3710*/  FMNMX.FTZ R21, R54, R21, !PT ;  /* 0x0000001536157209 */ /* 0x000fc60007810000 */
[----:B------:R-:W-:Y:S01]  /*3720*/  MUFU.EX2 R100, R100 ;  /* 0x0000006400647308 */ /* 0x000fe20000000800 */
[----:B------:R-:W-:Y:S02]  /*3730*/  FMNMX.FTZ R29, R40, R21, !PT ;  /* 0x00000015281d7209 */ /* 0x000fe40007810000 */
[----:B-1----:R-:W-:Y:S01]  /*3740*/  FSEL R118, R31, -INF , P6 ;  /* 0xff8000001f767808 */ /* 0x002fe20003000000 */
[--C-:B------:R-:W-:Y:S01]  /*3750*/  FFMA.FTZ R31, R116, R3, -R43.reuse ;  /* 0x00000003741f7223 */ /* 0x100fe2000001082b */
        /* <DEDUP_REMOVED lines=19> */
[----:B------:R-:W-:Y:S01]  /*3890*/  FMNMX.FTZ R27, R118, R35, !PT ;  /* 0x00000023761b7209 */ /* 0x000fe20007810000 */
[----:B------:R-:W-:-:S04]  /*38a0*/  FFMA.FTZ R35, R126, R3, -R43 ;  /* 0x000000037e237223 */ /* 0x000fc8000001082b */
[----:B------:R-:W1:Y:S02]  /*38b0*/  SHFL.BFLY PT, R76, R27, 0x2, 0x1f ;  /* 0x0c401f001b4c7f89 */ /* 0x000e6400000e0000 */
        /* <DEDUP_REMOVED lines=48> */
[----:B------:R3:W4:Y:S01]  /*3bc0*/  MUFU.EX2 R65, R6 ;  /* 0x0000000600417308 */ /* 0x0007220000000800 */
        /* <DEDUP_REMOVED lines=9> */
[----:B--2---:R-:W-:Y:S01]  /*3c60*/  FADD.FTZ R8, R102, R67 ;  /* 0x0000004366087221 */ /* 0x004fe20000010000 */
[----:B------:R-:W-:Y:S01]  /*3c70*/  FFMA.FTZ R118, R118, R3, -R27 ;  /* 0x0000000376767223 */ /* 0x000fe2000001081b */
[----:B------:R-:W-:Y:S01]  /*3c80*/  F2FP.BF16.F32.PACK_AB R5, R99, R98 ;  /* 0x000000626305723e */ /* 0x000fe200000010ff */
[----:B------:R-:W-:Y:S01]  /*3c90*/  FADD.FTZ R69, R7, R6 ;  /* 0x0000000607457221 */ /* 0x000fe20000010000 */
[C---:B------:R-:W-:Y:S01]  /*3ca0*/  F2FP.BF16.F32.PACK_AB R6, R100.reuse, R7 ;  /* 0x000000076406723e */ /* 0x040fe200000010ff */
[----:B------:R-:W-:Y:S01]  /*3cb0*/  IMAD.MOV.U32 R70, RZ, RZ, R71 ;  /* 0x000000ffff467224 */ /* 0x000fe200078e0047 */
[----:B------:R-:W2:Y:S01]  /*3cc0*/  MUFU.EX2 R90, R90 ;  /* 0x0000005a005a7308 */ /* 0x000ea20000000800 */
[----:B------:R-:W-:Y:S01]  /*3cd0*/  FADD.FTZ R10, R100, R69 ;  /* 0x00000045640a7221 */ /* 0x000fe20000010000 */
[C---:B----4-:R-:W-:Y:S01]  /*3ce0*/  FADD.FTZ R8, R65.reuse, R8 ;  /* 0x0000000841087221 */ /* 0x050fe20000010000 */
[----:B------:R-:W-:Y:S01]  /*3cf0*/  F2FP.BF16.F32.PACK_AB R7, R65, R102 ;  /* 0x000000664107723e */ /* 0x000fe200000010ff */
[----:B------:R-:W-:Y:S01]  /*3d00*/  FFMA.FTZ R65, R40, R3, -R27 ;  /* 0x0000000328417223 */ /* 0x000fe2000001081b */
[----:B------:R-:W-:Y:S01]  /*3d10*/  FADD.FTZ R67, R9, R10 ;  /* 0x0000000a09437221 */ /* 0x000fe20000010000 */
[----:B------:R-:W-:-:S02]  /*3d20*/  IMAD.MOV.U32 R62, RZ, RZ, R71 ;  /* 0x000000ffff3e7224 */ /* 0x000fc400078e0047 */
[----:B------:R-:W3:Y:S01]  /*3d30*/  MUFU.EX2 R49, R49 ;  /* 0x0000003100317308 */ /* 0x000ee20000000800 */
[----:B-1----:R-:W-:Y:S01]  /*3d40*/  FADD.FTZ R69, R43, R8 ;  /* 0x000000082b457221 */ /* 0x002fe20000010000 */
[----:B------:R-:W-:Y:S01]  /*3d50*/  FADD.FTZ R8, R84, R67 ;  /* 0x0000004354087221 */ /* 0x000fe20000010000 */
[----:B------:R1:W-:Y:S01]  /*3d60*/  STSM.16.M88.4 [R2+0x24300], R4 ;  /* 0x0243000402007844 */ /* 0x0003e20000000200 */
[----:B------:R-:W-:Y:S02]  /*3d70*/  IMAD.MOV.U32 R56, RZ, RZ, R71 ;  /* 0x000000ffff387224 */ /* 0x000fe400078e0047 */
[----:B------:R-:W-:Y:S02]  /*3d80*/  FADD.FTZ R67, R11, R8 ;  /* 0x000000080b437221 */ /* 0x000fe40000010000 */
[----:B------:R-:W4:Y:S01]  /*3d90*/  MUFU.EX2 R94, R94 ;  /* 0x0000005e005e7308 */ /* 0x000f220000000800 */
[----:B--2---:R-:W-:Y:S01]  /*3da0*/  FADD.FTZ R10, R90, R69 ;  /* 0x000000455a0a7221 */ /* 0x004fe20000010000 */
[----:B------:R-:W-:-:S04]  /*3db0*/  FADD.FTZ R8, R44, R67 ;  /* 0x000000432c087221 */ /* 0x000fc80000010000 */
[----:B------:R-:W-:Y:S02]  /*3dc0*/  FADD.FTZ R67, R25, R8 ;  /* 0x0000000819437221 */ /* 0x000fe40000010000 */
[----:B------:R-:W2:Y:S01]  /*3dd0*/  MUFU.EX2 R51, R51 ;  /* 0x0000003300337308 */ /* 0x000ea20000000800 */
[----:B---3--:R-:W-:Y:S01]  /*3de0*/  FADD.FTZ R69, R49, R10 ;  /* 0x0000000a31457221 */ /* 0x008fe20000010000 */
[C---:B------:R-:W-:Y:S01]  /*3df0*/  FADD.FTZ R8, R80.reuse, R67 ;  /* 0x0000004350087221 */ /* 0x040fe20000010000 */
[----:B-1----:R-:W-:-:S03]  /*3e00*/  F2FP.BF16.F32.PACK_AB R4, R80, R25 ;  /* 0x000000195004723e */ /* 0x002fc600000010ff */
[----:B------:R-:W-:Y:S02]  /*3e10*/  FADD.FTZ R67, R23, R8 ;  /* 0x0000000817437221 */ /* 0x000fe40000010000 */
[----:B------:R-:W1:Y:S01]  /*3e20*/  MUFU.EX2 R82, R82 ;  /* 0x0000005200527308 */ /* 0x000e620000000800 */
[----:B----4-:R-:W-:-:S07]  /*3e30*/  FADD.FTZ R10, R94, R69 ;  /* 0x000000455e0a7221 */ /* 0x010fce0000010000 */
[----:B------:R-:W3:Y:S01]  /*3e40*/  MUFU.EX2 R12, R12 ;  /* 0x0000000c000c7308 */ /* 0x000ee20000000800 */
[----:B--2---:R-:W-:Y:S01]  /*3e50*/  FADD.FTZ R69, R51, R10 ;  /* 0x0000000a33457221 */ /* 0x004fe20000010000 */
[----:B------:R-:W-:-:S04]  /*3e60*/  FADD.FTZ R10, R72, R67 ;  /* 0x00000043480a7221 */ /* 0x000fc80000010000 */
[----:B------:R-:W-:Y:S01]  /*3e70*/  FADD.FTZ R67, R13, R10 ;  /* 0x0000000a0d437221 */ /* 0x000fe20000010000 */
[----:B------:R-:W-:Y:S01]  /*3e80*/  F2FP.BF16.F32.PACK_AB R10, R44, R11 ;  /* 0x0000000b2c0a723e */ /* 0x000fe200000010ff */
[----:B------:R-:W2:Y:S01]  /*3e90*/  MUFU.EX2 R53, R53 ;  /* 0x0000003500357308 */ /* 0x000ea20000000800 */
[----:B-1----:R-:W-:Y:S01]  /*3ea0*/  FADD.FTZ R69, R82, R69 ;  /* 0x0000004552457221 */ /* 0x002fe20000010000 */
[----:B------:R-:W-:Y:S01]  /*3eb0*/  F2FP.BF16.F32.PACK_AB R11, R94, R49 ;  /* 0x000000315e0b723e */ /* 0x000fe200000010ff */
[--C-:B------:R-:W-:Y:S02]  /*3ec0*/  IMAD.MOV.U32 R49, RZ, RZ, R71.reuse ;  /* 0x000000ffff317224 */ /* 0x100fe400078e0047 */
[----:B------:R-:W-:-:S03]  /*3ed0*/  IMAD.MOV.U32 R44, RZ, RZ, R71 ;  /* 0x000000ffff2c7224 */ /* 0x000fc600078e0047 */
[----:B------:R-:W1:Y:S01]  /*3ee0*/  MUFU.EX2 R14, R14 ;  /* 0x0000000e000e7308 */ /* 0x000e620000000800 */
[----:B---3--:R-:W-:Y:S01]  /*3ef0*/  FADD.FTZ R8, R12, R69 ;  /* 0x000000450c087221 */ /* 0x008fe20000010000 */
[----:B------:R-:W-:-:S06]  /*3f00*/  IMAD.MOV.U32 R69, RZ, RZ, R71 ;  /* 0x000000ffff457224 */ /* 0x000fcc00078e0047 */
[----:B------:R-:W3:Y:S01]  /*3f10*/  MUFU.EX2 R57, R57 ;  /* 0x0000003900397308 */ /* 0x000ee20000000800 */
[----:B--2---:R-:W-:Y:S01]  /*3f20*/  FADD.FTZ R27, R53, R8 ;  /* 0x00000008351b7221 */ /* 0x004fe20000010000 */
[----:B------:R-:W-:Y:S02]  /*3f30*/  F2FP.BF16.F32.PACK_AB R8, R84, R9 ;  /* 0x000000095408723e */ /* 0x000fe400000010ff */
[----:B------:R-:W-:Y:S01]  /*3f40*/  F2FP.BF16.F32.PACK_AB R9, R90, R43 ;  /* 0x0000002b5a09723e */ /* 0x000fe200000010ff */
[----:B------:R-:W-:-:S03]  /*3f50*/  IMAD.MOV.U32 R43, RZ, RZ, R71 ;  /* 0x000000ffff2b7224 */ /* 0x000fc600078e0047 */
[----:B------:R-:W2:Y:S01]  /*3f60*/  MUFU.EX2 R59, R59 ;  /* 0x0000003b003b7308 */ /* 0x000ea20000000800 */
[----:B-1----:R-:W-:Y:S01]  /*3f70*/  FADD.FTZ R26, R14, R27 ;  /* 0x0000001b0e1a7221 */ /* 0x002fe20000010000 */
[----:B------:R-:W-:Y:S06]  /*3f80*/  STSM.16.M88.4 [R2+0x25b00], R8 ;  /* 0x025b000802007844 */ /* 0x000fec0000000200 */
[----:B------:R-:W1:Y:S01]  /*3f90*/  MUFU.EX2 R66, R66 ;  /* 0x0000004200427308 */ /* 0x000e620000000800 */
[----:B---3--:R-:W-:-:S07]  /*3fa0*/  FADD.FTZ R26, R57, R26 ;  /* 0x0000001a391a7221 */ /* 0x008fce0000010000 */
[----:B------:R-:W3:Y:S01]  /*3fb0*/  MUFU.EX2 R55, R55 ;  /* 0x0000003700377308 */ /* 0x000ee20000000800 */
[----:B--2---:R-:W-:-:S07]  /*3fc0*/  FADD.FTZ R7, R59, R26 ;  /* 0x0000001a3b077221 */ /* 0x004fce0000010000 */
[----:B------:R2:W-:Y:S01]  /*3fd0*/  MUFU.EX2 R28, R32 ;  /* 0x00000020001c7308 */ /* 0x0005e20000000800 */
[----:B-1----:R-:W-:Y:S01]  /*3fe0*/  FADD.FTZ R26, R66, R7 ;  /* 0x00000007421a7221 */ /* 0x002fe20000010000 */
[----:B------:R-:W-:Y:S01]  /*3ff0*/  F2FP.BF16.F32.PACK_AB R7, R53, R12 ;  /* 0x0000000c3507723e */ /* 0x000fe200000010ff */
[--C-:B------:R-:W-:Y:S01]  /*4000*/  IMAD.MOV.U32 R53, RZ, RZ, R71.reuse ;  /* 0x000000ffff357224 */ /* 0x100fe200078e0047 */
[C---:B------:R-:W-:Y:S02]  /*4010*/  F2FP.BF16.F32.PACK_AB R12, R60.reuse, R13 ;  /* 0x0000000d3c0c723e */ /* 0x040fe400000010ff */
[----:B------:R-:W-:Y:S01]  /*4020*/  F2FP.BF16.F32.PACK_AB R13, R57, R14 ;  /* 0x0000000e390d723e */ /* 0x000fe200000010ff */
[----:B------:R-:W-:Y:S01]  /*4030*/  IMAD.MOV.U32 R57, RZ, RZ, R71 ;  /* 0x000000ffff397224 */ /* 0x000fe200078e0047 */
[----:B------:R-:W1:Y:S01]  /*4040*/  MUFU.EX2 R58, R58 ;  /* 0x0000003a003a7308 */ /* 0x000e620000000800 */
[----:B--2---:R-:W-:Y:S01]  /*4050*/  FADD.FTZ R32, R60, R67 ;  /* 0x000000433c207221 */ /* 0x004fe20000010000 */
[----:B------:R-:W-:Y:S01]  /*4060*/  F2FP.BF16.F32.PACK_AB R14, R36, R15 ;  /* 0x0000000f240e723e */ /* 0x000fe200000010ff */
[----:B------:R-:W-:-:S02]  /*4070*/  IMAD.MOV.U32 R67, RZ, RZ, R71 ;  /* 0x000000ffff437224 */ /* 0x000fc400078e0047 */
[----:B------:R-:W-:Y:S01]  /*4080*/  FADD.FTZ R5, R15, R32 ;  /* 0x000000200f057221 */ /* 0x000fe20000010000 */
[----:B------:R-:W-:Y:S01]  /*4090*/  F2FP.BF16.F32.PACK_AB R15, R66, R59 ;  /* 0x0000003b420f723e */ /* 0x000fe200000010ff */
[----:B------:R-:W-:Y:S01]  /*40a0*/  IMAD.MOV.U32 R66, RZ, RZ, R71 ;  /* 0x000000ffff427224 */ /* 0x000fe200078e0047 */
[----:B------:R-:W2:Y:S01]  /*40b0*/  MUFU.EX2 R48, R48 ;  /* 0x0000003000307308 */ /* 0x000ea20000000800 */
[----:B------:R-:W-:Y:S01]  /*40c0*/  FADD.FTZ R6, R36, R5 ;  /* 0x0000000524067221 */ /* 0x000fe20000010000 */
[----:B------:R-:W-:Y:S01]  /*40d0*/  F2FP.BF16.F32.PACK_AB R5, R82, R51 ;  /* 0x000000335205723e */ /* 0x000fe200000010ff */
[----:B------:R-:W-:Y:S02]  /*40e0*/  IMAD.MOV.U32 R60, RZ, RZ, R71 ;  /* 0x000000ffff3c7224 */ /* 0x000fe400078e0047 */
[----:B------:R-:W-:Y:S01]  /*40f0*/  FADD.FTZ R25, R21, R6 ;  /* 0x0000000615197221 */ /* 0x000fe20000010000 */
[----:B------:R-:W-:Y:S01]  /*4100*/  F2FP.BF16.F32.PACK_AB R6, R72, R23 ;  /* 0x000000174806723e */ /* 0x000fe200000010ff */
[----:B---3--:R-:W-:Y:S01]  /*4110*/  FADD.FTZ R23, R55, R26 ;  /* 0x0000001a37177221 */ /* 0x008fe20000010000 */
[----:B------:R-:W3:Y:S01]  /*4120*/  MUFU.EX2 R61, R61 ;  /* 0x0000003d003d7308 */ /* 0x000ee20000000800 */
[----:B------:R-:W-:Y:S01]  /*4130*/  FADD.FTZ R25, R68, R25 ;  /* 0x0000001944197221 */ /* 0x000fe20000010000 */
[----:B------:R-:W-:-:S02]  /*4140*/  IMAD.MOV.U32 R59, RZ, RZ, R71 ;  /* 0x000000ffff3b7224 */ /* 0x000fc400078e0047 */
[----:B-1----:R-:W-:Y:S01]  /*4150*/  FADD.FTZ R23, R58, R23 ;  /* 0x000000173a177221 */ /* 0x002fe20000010000 */
[----:B------:R1:W-:Y:S01]  /*4160*/  STSM.16.M88.4 [R2+0x27300], R4 ;  /* 0x0273000402007844 */ /* 0x0003e20000000200 */
[--C-:B------:R-:W-:Y:S02]  /*4170*/  IMAD.MOV.U32 R51, RZ, RZ, R71.reuse ;  /* 0x000000ffff337224 */ /* 0x100fe400078e0047 */
[----:B------:R-:W-:Y:S01]  /*4180*/  IMAD.MOV.U32 R36, RZ, RZ, R71 ;  /* 0x000000ffff247224 */ /* 0x000fe200078e0047 */
[----:B------:R-:W4:Y:S01]  /*4190*/  MUFU.EX2 R50, R50 ;  /* 0x0000003200327308 */ /* 0x000f220000000800 */
[----:B--2---:R-:W-:Y:S01]  /*41a0*/  FADD.FTZ R26, R48, R23 ;  /* 0x00000017301a7221 */ /* 0x004fe20000010000 */
[----:B------:R-:W-:Y:S06]  /*41b0*/  STSM.16.M88.4 [R2+0x28b00], R12 ;  /* 0x028b000c02007844 */ /* 0x000fec0000000200 */
[----:B------:R-:W2:Y:S01]  /*41c0*/  MUFU.EX2 R63, R63 ;  /* 0x0000003f003f7308 */ /* 0x000ea20000000800 */
[----:B---3--:R-:W-:Y:S01]  /*41d0*/  FADD.FTZ R23, R61, R26 ;  /* 0x0000001a3d177221 */ /* 0x008fe20000010000 */
[----:B-1----:R-:W-:-:S06]  /*41e0*/  F2FP.BF16.F32.PACK_AB R4, R30, R33 ;  /* 0x000000211e04723e */ /* 0x002fcc00000010ff */
[----:B------:R-:W1:Y:S08]  /*41f0*/  MUFU.EX2 R31, R31 ;  /* 0x0000001f001f7308 */ /* 0x000e700000000800 */
[----:B------:R3:W-:Y:S08]  /*4200*/  MUFU.EX2 R91, R24 ;  /* 0x00000018005b7308 */ /* 0x0007f00000000800 */
[----:B------:R5:W1:Y:S01]  /*4210*/  MUFU.EX2 R40, R54 ;  /* 0x0000003600287308 */ /* 0x000a620000000800 */
[----:B---3--:R-:W-:-:S04]  /*4220*/  FADD.FTZ R24, R20, R25 ;  /* 0x0000001914187221 */ /* 0x008fc80000010000 */
[----:B------:R-:W-:-:S03]  /*4230*/  FADD.FTZ R24, R29, R24 ;  /* 0x000000181d187221 */ /* 0x000fc60000010000 */
[----:B------:R-:W3:Y:S01]  /*4240*/  MUFU.EX2 R104, R104 ;  /* 0x0000006800687308 */ /* 0x000ee20000000800 */
[----:B------:R-:W-:Y:S01]  /*4250*/  FADD.FTZ R25, R33, R24 ;  /* 0x0000001821197221 */ /* 0x000fe20000010000 */
[----:B----4-:R-:W-:Y:S01]  /*4260*/  FADD.FTZ R24, R50, R23 ;  /* 0x0000001732187221 */ /* 0x010fe20000010000 */
[----:B-----5:R-:W-:Y:S02]  /*4270*/  IMAD.MOV.U32 R54, RZ, RZ, R71 ;  /* 0x000000ffff367224 */ /* 0x020fe400078e0047 */
[----:B------:R-:W-:Y:S01]  /*4280*/  FADD.FTZ R26, R30, R25 ;  /* 0x000000191e1a7221 */ /* 0x000fe20000010000 */
[----:B--2---:R-:W-:Y:S01]  /*4290*/  FADD.FTZ R23, R63, R24 ;  /* 0x000000183f177221 */ /* 0x004fe20000010000 */
[----:B------:R-:W-:Y:S01]  /*42a0*/  F2FP.BF16.F32.PACK_AB R24, R68, R21 ;  /* 0x000000154418723e */ /* 0x000fe200000010ff */
[----:B------:R-:W2:Y:S01]  /*42b0*/  MUFU.EX2 R65, R65 ;  /* 0x0000004100417308 */ /* 0x000ea20000000800 */
[----:B-1----:R-:W-:Y:S01]  /*42c0*/  FADD.FTZ R27, R31, R26 ;  /* 0x0000001a1f1b7221 */ /* 0x002fe20000010000 */
[----:B------:R-:W-:Y:S01]  /*42d0*/  FADD.FTZ R32, R40, R23 ;  /* 0x0000001728207221 */ /* 0x000fe20000010000 */
[----:B------:R-:W-:Y:S01]  /*42e0*/  F2FP.BF16.F32.PACK_AB R25, R58, R55 ;  /* 0x000000373a19723e */ /* 0x000fe200000010ff */
[--C-:B------:R-:W-:Y:S01]  /*42f0*/  IMAD.MOV.U32 R68, RZ, RZ, R71.reuse ;  /* 0x000000ffff447224 */ /* 0x100fe200078e0047 */
[----:B------:R-:W-:Y:S01]  /*4300*/  F2FP.BF16.F32.PACK_AB R26, R29, R20 ;  /* 0x000000141d1a723e */ /* 0x000fe200000010ff */
[----:B------:R-:W-:-:S02]  /*4310*/  IMAD.MOV.U32 R58, RZ, RZ, R71 ;  /* 0x000000ffff3a7224 */ /* 0x000fc400078e0047 */
[----:B------:R-:W1:Y:S01]  /*4320*/  MUFU.EX2 R35, R35 ;  /* 0x0000002300237308 */ /* 0x000e620000000800 */
[----:B---3--:R-:W-:Y:S01]  /*4330*/  FADD.FTZ R8, R104, R27 ;  /* 0x0000001b68087221 */ /* 0x008fe20000010000 */
[----:B------:R-:W-:Y:S01]  /*4340*/  F2FP.BF16.F32.PACK_AB R27, R61, R48 ;  /* 0x000000303d1b723e */ /* 0x000fe200000010ff */
[--C-:B------:R-:W-:Y:S02]  /*4350*/  IMAD.MOV.U32 R61, RZ, RZ, R71.reuse ;  /* 0x000000ffff3d7224 */ /* 0x100fe400078e0047 */
[--C-:B------:R-:W-:Y:S02]  /*4360*/  IMAD.MOV.U32 R55, RZ, RZ, R71.reuse ;  /* 0x000000ffff377224 */ /* 0x100fe400078e0047 */
[----:B------:R3:W-:Y:S01]  /*4370*/  STSM.16.M88.4 [R2+0x2a300], R24 ;  /* 0x02a3001802007844 */ /* 0x0007e20000000200 */
[----:B------:R-:W4:Y:S01]  /*4380*/  MUFU.EX2 R89, R89 ;  /* 0x0000005900597308 */ /* 0x000f220000000800 */
[----:B--2---:R-:W-:Y:S01]  /*4390*/  FADD.FTZ R32, R65, R32 ;  /* 0x0000002041207221 */ /* 0x004fe20000010000 */
[----:B------:R-:W-:-:S02]  /*43a0*/  IMAD.MOV.U32 R48, RZ, RZ, R71 ;  /* 0x000000ffff307224 */ /* 0x000fc400078e0047 */
[--C-:B------:R-:W-:Y:S02]  /*43b0*/  IMAD.MOV.U32 R33, RZ, RZ, R71.reuse ;  /* 0x000000ffff217224 */ /* 0x100fe400078e0047 */
[--C-:B------:R-:W-:Y:S02]  /*43c0*/  IMAD.MOV.U32 R30, RZ, RZ, R71.reuse ;  /* 0x000000ffff1e7224 */ /* 0x100fe400078e0047 */
[----:B------:R-:W2:Y:S01]  /*43d0*/  MUFU.EX2 R88, R88 ;  /* 0x0000005800587308 */ /* 0x000ea20000000800 */
[----:B-1----:R-:W-:Y:S01]  /*43e0*/  FADD.FTZ R5, R35, R8 ;  /* 0x0000000823057221 */ /* 0x002fe20000010000 */
[--C-:B------:R-:W-:Y:S02]  /*43f0*/  IMAD.MOV.U32 R29, RZ, RZ, R71.reuse ;  /* 0x000000ffff1d7224 */ /* 0x100fe400078e0047 */
[----:B---3--:R-:W-:-:S04]  /*4400*/  IMAD.MOV.U32 R27, RZ, RZ, R71 ;  /* 0x000000ffff1b7224 */ /* 0x008fc800078e0047 */
[----:B------:R-:W1:Y:S01]  /*4410*/  MUFU.EX2 R39, R39 ;  /* 0x0000002700277308 */ /* 0x000e620000000800 */
[----:B----4-:R-:W-:Y:S01]  /*4420*/  FADD.FTZ R7, R89, R32 ;  /* 0x0000002059077221 */ /* 0x010fe20000010000 */
[C---:B------:R-:W-:Y:S01]  /*4430*/  F2FP.BF16.F32.PACK_AB R89, R28.reuse, R89 ;  /* 0x000000591c59723e */ /* 0x040fe200000010ff */
[----:B------:R-:W-:Y:S02]  /*4440*/  IMAD.MOV.U32 R32, RZ, RZ, R71 ;  /* 0x000000ffff207224 */ /* 0x000fe400078e0047 */
[----:B------:R-:W-:Y:S01]  /*4450*/  FADD.FTZ R7, R28, R7 ;  /* 0x000000071c077221 */ /* 0x000fe20000010000 */
[----:B------:R-:W-:Y:S02]  /*4460*/  IMAD.MOV.U32 R28, RZ, RZ, R71 ;  /* 0x000000ffff1c7224 */ /* 0x000fe400078e0047 */
[----:B------:R-:W3:Y:S01]  /*4470*/  MUFU.EX2 R46, R46 ;  /* 0x0000002e002e7308 */ /* 0x000ee20000000800 */
[C---:B--2---:R-:W-:Y:S01]  /*4480*/  FADD.FTZ R6, R88.reuse, R5 ;  /* 0x0000000558067221 */ /* 0x044fe20000010000 */
[----:B------:R-:W-:Y:S01]  /*4490*/  F2FP.BF16.F32.PACK_AB R5, R63, R50 ;  /* 0x000000323f05723e */ /* 0x000fe200000010ff */
[--C-:B------:R-:W-:Y:S01]  /*44a0*/  IMAD.MOV.U32 R63, RZ, RZ, R71.reuse ;  /* 0x000000ffff3f7224 */ /* 0x100fe200078e0047 */
[----:B------:R-:W-:Y:S01]  /*44b0*/  F2FP.BF16.F32.PACK_AB R88, R88, R35 ;  /* 0x000000235858723e */ /* 0x000fe200000010ff */
[----:B------:R-:W-:-:S02]  /*44c0*/  IMAD.MOV.U32 R50, RZ, RZ, R71 ;  /* 0x000000ffff327224 */ /* 0x000fc400078e0047 */
[--C-:B------:R-:W-:Y:S01]  /*44d0*/  IMAD.MOV.U32 R35, RZ, RZ, R71.reuse ;  /* 0x000000ffff237224 */ /* 0x100fe200078e0047 */
[----:B------:R-:W2:Y:S01]  /*44e0*/  MUFU.EX2 R92, R92 ;  /* 0x0000005c005c7308 */ /* 0x000ea20000000800 */
[----:B-1----:R-:W-:Y:S01]  /*44f0*/  FADD.FTZ R11, R39, R6 ;  /* 0x00000006270b7221 */ /* 0x002fe20000010000 */
[----:B------:R-:W-:Y:S01]  /*4500*/  F2FP.BF16.F32.PACK_AB R6, R104, R31 ;  /* 0x0000001f6806723e */ /* 0x000fe200000010ff */
[--C-:B------:R-:W-:Y:S02]  /*4510*/  IMAD.MOV.U32 R31, RZ, RZ, R71.reuse ;  /* 0x000000ffff1f7224 */ /* 0x100fe400078e0047 */
[--C-:B------:R-:W-:Y:S02]  /*4520*/  IMAD.MOV.U32 R26, RZ, RZ, R71.reuse ;  /* 0x000000ffff1a7224 */ /* 0x100fe400078e0047 */
[----:B------:R-:W-:Y:S01]  /*4530*/  IMAD.MOV.U32 R25, RZ, RZ, R71 ;  /* 0x000000ffff197224 */ /* 0x000fe200078e0047 */
[----:B------:R-:W1:Y:S01]  /*4540*/  MUFU.EX2 R47, R47 ;  /* 0x0000002f002f7308 */ /* 0x000e620000000800 */
[----:B---3--:R-:W-:Y:S01]  /*4550*/  FADD.FTZ R8, R46, R7 ;  /* 0x000000072e087221 */ /* 0x008fe20000010000 */
[----:B------:R-:W-:Y:S01]  /*4560*/  F2FP.BF16.F32.PACK_AB R7, R65, R40 ;  /* 0x000000284107723e */ /* 0x000fe200000010ff */
[----:B------:R-:W-:-:S02]  /*4570*/  IMAD.MOV.U32 R65, RZ, RZ, R71 ;  /* 0x000000ffff417224 */ /* 0x000fc400078e0047 */
[----:B------:R-:W-:Y:S02]  /*4580*/  IMAD.MOV.U32 R40, RZ, RZ, R71 ;  /* 0x000000ffff287224 */ /* 0x000fe400078e0047 */
[----:B------:R3:W-:Y:S01]  /*4590*/  STSM.16.M88.4 [R2+0x2bb00], R4 ;  /* 0x02bb000402007844 */ /* 0x0007e20000000200 */
[----:B------:R-:W4:Y:S01]  /*45a0*/  MUFU.EX2 R34, R34 ;  /* 0x0000002200227308 */ /* 0x000f220000000800 */
[C---:B--2---:R-:W-:Y:S01]  /*45b0*/  FADD.FTZ R10, R92.reuse, R11 ;  /* 0x0000000b5c0a7221 */ /* 0x044fe20000010000 */
[C---:B------:R-:W-:Y:S01]  /*45c0*/  FADD.FTZ R11, R91.reuse, R8 ;  /* 0x000000085b0b7221 */ /* 0x040fe20000010000 */
[----:B------:R-:W-:Y:S01]  /*45d0*/  F2FP.BF16.F32.PACK_AB R90, R92, R39 ;  /* 0x000000275c5a723e */ /* 0x000fe200000010ff */
[--C-:B------:R-:W-:Y:S01]  /*45e0*/  IMAD.MOV.U32 R39, RZ, RZ, R71.reuse ;  /* 0x000000ffff277224 */ /* 0x100fe200078e0047 */
[----:B------:R-:W-:Y:S01]  /*45f0*/  F2FP.BF16.F32.PACK_AB R91, R91, R46 ;  /* 0x0000002e5b5b723e */ /* 0x000fe200000010ff */
[--C-:B------:R-:W-:Y:S02]  /*4600*/  IMAD.MOV.U32 R46, RZ, RZ, R71.reuse ;  /* 0x000000ffff2e7224 */ /* 0x100fe400078e0047 */
[----:B------:R-:W2:Y:S01]  /*4610*/  MUFU.EX2 R110, R110 ;  /* 0x0000006e006e7308 */ /* 0x000ea20000000800 */
[----:B-1----:R-:W-:Y:S01]  /*4620*/  FADD.FTZ R13, R47, R10 ;  /* 0x0000000a2f0d7221 */ /* 0x002fe20000010000 */
[----:B------:R1:W-:Y:S01]  /*4630*/  STSM.16.M88.4 [R2+0x2d300], R88 ;  /* 0x02d3005802007844 */ /* 0x0003e20000000200 */
[----:B------:R-:W-:-:S05]  /*4640*/  IMAD.MOV.U32 R24, RZ, RZ, R71 ;  /* 0x000000ffff187224 */ /* 0x000fca00078e0047 */
[----:B------:R-:W5:Y:S01]  /*4650*/  MUFU.EX2 R41, R41 ;  /* 0x0000002900297308 */ /* 0x000f620000000800 */
[----:B----4-:R-:W-:-:S07]  /*4660*/  FADD.FTZ R10, R34, R11 ;  /* 0x0000000b220a7221 */ /* 0x010fce0000010000 */
[----:B------:R4:W3:Y:S01]  /*4670*/  MUFU.EX2 R113, R42 ;  /* 0x0000002a00717308 */ /* 0x0008e20000000800 */
[----:B--2---:R-:W-:-:S07]  /*4680*/  FADD.FTZ R12, R110, R13 ;  /* 0x0000000d6e0c7221 */ /* 0x004fce0000010000 */
[----:B------:R-:W2:Y:S01]  /*4690*/  MUFU.EX2 R114, R114 ;  /* 0x0000007200727308 */ /* 0x000ea20000000800 */
[----:B-----5:R-:W-:Y:S01]  /*46a0*/  FADD.FTZ R15, R41, R12 ;  /* 0x0000000c290f7221 */ /* 0x020fe20000010000 */
[----:B----4-:R-:W-:-:S06]  /*46b0*/  IMAD.MOV.U32 R42, RZ, RZ, R71 ;  /* 0x000000ffff2a7224 */ /* 0x010fcc00078e0047 */
[----:B------:R-:W4:Y:S01]  /*46c0*/  MUFU.EX2 R38, R38 ;  /* 0x0000002600267308 */ /* 0x000f220000000800 */
[C---:B---3--:R-:W-:Y:S01]  /*46d0*/  FADD.FTZ R13, R113.reuse, R10 ;  /* 0x0000000a710d7221 */ /* 0x048fe20000010000 */
[----:B------:R-:W-:Y:S01]  /*46e0*/  F2FP.BF16.F32.PACK_AB R113, R113, R34 ;  /* 0x000000227171723e */ /* 0x000fe200000010ff */
[----:B------:R-:W-:-:S05]  /*46f0*/  IMAD.MOV.U32 R34, RZ, RZ, R71 ;  /* 0x000000ffff227224 */ /* 0x000fca00078e0047 */
[----:B------:R-:W3:Y:S01]  /*4700*/  MUFU.EX2 R37, R37 ;  /* 0x0000002500257308 */ /* 0x000ee20000000800 */
[C---:B--2---:R-:W-:Y:S01]  /*4710*/  FADD.FTZ R4, R114.reuse, R15 ;  /* 0x0000000f72047221 */ /* 0x044fe20000010000 */
[----:B------:R-:W-:Y:S01]  /*4720*/  F2FP.BF16.F32.PACK_AB R114, R114, R41 ;  /* 0x000000297272723e */ /* 0x000fe200000010ff */
[----:B------:R-:W-:-:S05]  /*4730*/  IMAD.MOV.U32 R41, RZ, RZ, R71 ;  /* 0x000000ffff297224 */ /* 0x000fca00078e0047 */
[----:B------:R-:W2:Y:S01]  /*4740*/  MUFU.EX2 R115, R106 ;  /* 0x0000006a00737308 */ /* 0x000ea20000000800 */
[----:B----4-:R-:W-:-:S07]  /*4750*/  FADD.FTZ R10, R38, R13 ;  /* 0x0000000d260a7221 */ /* 0x010fce0000010000 */
[----:B------:R-:W4:Y:S01]  /*4760*/  MUFU.EX2 R116, R116 ;  /* 0x0000007400747308 */ /* 0x000f220000000800 */
[----:B---3--:R-:W-:-:S07]  /*4770*/  FADD.FTZ R7, R37, R4 ;  /* 0x0000000425077221 */ /* 0x008fce0000010000 */
[----:B------:R-:W-:Y:S01]  /*4780*/  MUFU.EX2 R45, R45 ;  /* 0x0000002d002d7308 */ /* 0x000fe20000000800 */
[C---:B--2---:R-:W-:Y:S01]  /*4790*/  FADD.FTZ R5, R115.reuse, R10 ;  /* 0x0000000a73057221 */ /* 0x044fe20000010000 */
[----:B------:R-:W-:Y:S01]  /*47a0*/  F2FP.BF16.F32.PACK_AB R115, R115, R38 ;  /* 0x000000267373723e */ /* 0x000fe200000010ff */
[----:B------:R-:W-:-:S05]  /*47b0*/  IMAD.MOV.U32 R38, RZ, RZ, R71 ;  /* 0x000000ffff267224 */ /* 0x000fca00078e0047 */
[----:B------:R-:W-:Y:S01]  /*47c0*/  MUFU.EX2 R120, R120 ;  /* 0x0000007800787308 */ /* 0x000fe20000000800 */
[C---:B----4-:R-:W-:Y:S01]  /*47d0*/  FADD.FTZ R6, R116.reuse, R7 ;  /* 0x0000000774067221 */ /* 0x050fe20000010000 */
[----:B------:R-:W-:Y:S01]  /*47e0*/  F2FP.BF16.F32.PACK_AB R116, R116, R37 ;  /* 0x000000257474723e */ /* 0x000fe200000010ff */
[----:B------:R-:W-:-:S05]  /*47f0*/  IMAD.MOV.U32 R37, RZ, RZ, R71 ;  /* 0x000000ffff257224 */ /* 0x000fca00078e0047 */
[----:B------:R-:W2:Y:S08]  /*4800*/  MUFU.EX2 R52, R52 ;  /* 0x0000003400347308 */ /* 0x000eb00000000800 */
[----:B------:R-:W3:Y:S08]  /*4810*/  MUFU.EX2 R9, R108 ;  /* 0x0000006c00097308 */ /* 0x000ef00000000800 */
[----:B------:R4:W-:Y:S01]  /*4820*/  MUFU.EX2 R8, R112 ;  /* 0x0000007000087308 */ /* 0x0009e20000000800 */
[----:B--2---:R-:W-:-:S07]  /*4830*/  FADD.FTZ R4, R52, R5 ;  /* 0x0000000534047221 */ /* 0x004fce0000010000 */
[----:B------:R2:W5:Y:S01]  /*4840*/  MUFU.EX2 R11, R118 ;  /* 0x00000076000b7308 */ /* 0x0005620000000800 */
[----:B----4-:R-:W-:Y:S01]  /*4850*/  F2FP.BF16.F32.PACK_AB R112, R110, R47 ;  /* 0x0000002f6e70723e */ /* 0x010fe200000010ff */
[C---:B---3--:R-:W-:Y:S01]  /*4860*/  FADD.FTZ R5, R9.reuse, R4 ;  /* 0x0000000409057221 */ /* 0x048fe20000010000 */
[----:B------:R-:W-:Y:S01]  /*4870*/  F2FP.BF16.F32.PACK_AB R117, R9, R52 ;  /* 0x000000340975723e */ /* 0x000fe200000010ff */
[--C-:B------:R-:W-:Y:S02]  /*4880*/  IMAD.MOV.U32 R52, RZ, RZ, R71.reuse ;  /* 0x000000ffff347224 */ /* 0x100fe400078e0047 */
[----:B------:R1:W-:Y:S01]  /*4890*/  STSM.16.M88.4 [R2+0x2eb00], R112 ;  /* 0x02eb007002007844 */ /* 0x0003e20000000200 */
[----:B------:R-:W-:Y:S01]  /*48a0*/  IMAD.MOV.U32 R47, RZ, RZ, R71 ;  /* 0x000000ffff2f7224 */ /* 0x000fe200078e0047 */
[----:B--2---:R-:W-:Y:S01]  /*48b0*/  F2FP.BF16.F32.PACK_AB R118, R120, R45 ;  /* 0x0000002d7876723e */ /* 0x004fe200000010ff */
[----:B------:R-:W-:-:S04]  /*48c0*/  FADD.FTZ R45, R45, R6 ;  /* 0x000000062d2d7221 */ /* 0x000fc80000010000 */
[----:B------:R-:W-:Y:S01]  /*48d0*/  FADD.FTZ R6, R120, R45 ;  /* 0x0000002d78067221 */ /* 0x000fe20000010000 */
[----:B------:R-:W-:Y:S01]  /*48e0*/  IMAD.MOV.U32 R45, RZ, RZ, R71 ;  /* 0x000000ffff2d7224 */ /* 0x000fe200078e0047 */
[----:B-----5:R-:W-:Y:S01]  /*48f0*/  F2FP.BF16.F32.PACK_AB R119, R11, R8 ;  /* 0x000000080b77723e */ /* 0x020fe200000010ff */
[----:B------:R-:W-:-:S04]  /*4900*/  FADD.FTZ R8, R8, R5 ;  /* 0x0000000508087221 */ /* 0x000fc80000010000 */
[----:B------:R1:W-:Y:S01]  /*4910*/  STSM.16.M88.4 [R2+0x30300], R116 ;  /* 0x0303007402007844 */ /* 0x0003e20000000200 */
[----:B------:R-:W-:Y:S01]  /*4920*/  FADD.FTZ R7, R11, R8 ;  /* 0x000000080b077221 */ /* 0x000fe20000010000 */
[----:B------:R2:W-:Y:S06]  /*4930*/  MEMBAR.ALL.CTA ;  /* 0x0000000000007992 */ /* 0x0005ec0000008000 */
[----:B--2---:R-:W2:Y:S02]  /*4940*/  FENCE.VIEW.ASYNC.S ;  /* 0x00000000000073c6 */ /* 0x004ea40000000000 */
[----:B--2---:R-:W-:Y:S01]  /*4950*/  NOP ;  /* 0x0000000000007918 */ /* 0x004fe20000000000 */
[----:B------:R-:W-:Y:S05]  /*4960*/  @!P2 BRA `(.L_x_8269) ;  /* 0x000000380034a947 */ /* 0x000fea0003800000 */
[----:B------:R-:W-:Y:S01]  /*4970*/  VIADD R4, R22, 0xfffffffe ;  /* 0xfffffffe16047836 */ /* 0x000fe20000000000 */
[----:B------:R-:W-:Y:S01]  /*4980*/  CS2R R70, SRZ ;  /* 0x0000000000467805 */ /* 0x000fe2000001ff00 */
[----:B------:R-:W-:Y:S01]  /*4990*/  IMAD.MOV.U32 R8, RZ, RZ, R76 ;  /* 0x000000ffff087224 */ /* 0x000fe200078e004c */
[----:B------:R-:W-:Y:S01]  /*49a0*/  CS2R R68, SRZ ;  /* 0x0000000000447805 */ /* 0x000fe2000001ff00 */
        /* <DEDUP_REMOVED lines=23> */
[----:B------:R-:W-:Y:S01]  /*4b20*/  UMOV UR6, UR60 ;  /* 0x0000003c00067c82 */ /* 0x000fe20008000000 */
[----:B------:R-:W-:-:S05]  /*4b30*/  UMOV UR5, UR38 ;  /* 0x0000002600057c82 */ /* 0x000fca0008000000 */
.L_x_8278:
[----:B------:R-:W-:Y:S01]  /*4b40*/  UIADD3 UR38, UR5, 0x1, URZ ;  /* 0x0000000105267890 */ /* 0x000fe2000fffe03f */
[----:B------:R-:W-:-:S03]  /*4b50*/  ISETP.NE.AND P3, PT, RZ, UR37, PT ;  /* 0x00000025ff007c0c */ /* 0x000fc6000bf65270 */
[----:B------:R-:W-:-:S04]  /*4b60*/  UISETP.NE.AND UP0, UPT, UR38, 0x2, UPT ;  /* 0x000000022600788c */ /* 0x000fc8000bf05270 */
[----:B------:R-:W-:Y:S02]  /*4b70*/  USEL UR60, URZ, 0x1, UP0 ;  /* 0x000000013f3c7887 */ /* 0x000fe40008000000 */
[----:B------:R-:W-:Y:S02]  /*4b80*/  USEL UR38, UR38, URZ, UP0 ;  /* 0x0000003f26267287 */ /* 0x000fe40008000000 */
[----:B------:R-:W-:Y:S02]  /*4b90*/  ULOP3.LUT UR60, UR6, UR60, URZ, 0x3c, !UPT ;  /* 0x0000003c063c7292 */ /* 0x000fe4000f8e3c3f */
[----:B---3--:R-:W-:Y:S10]  /*4ba0*/  @P3 BRA `(.L_x_8270) ;  /* 0x00000000002c3947 */ /* 0x008ff40003800000 */
[----:B------:R-:W-:Y:S05]  /*4bb0*/  @!P0 BRA `(.L_x_8271) ;  /* 0x0000000000048947 */ /* 0x000fea0003800000 */
[----:B------:R-:W-:Y:S01]  /*4bc0*/  BPT.TRAP 0x1 ;  /* 0x000000040000795c */ /* 0x000fe20000300000 */
.L_x_8271:
[----:B------:R-:W-:Y:S01]  /*4bd0*/  ULEA UR4, UR38, UR39, 0x3 ;  /* 0x0000002726047291 */ /* 0x000fe2000f8e183f */
[----:B------:R-:W-:-:S05]  /*4be0*/  IMAD.U32 R0, RZ, RZ, UR60 ;  /* 0x0000003cff007e24 */ /* 0x000fca000f8e00ff */
[----:B------:R-:W-:-:S04]  /*4bf0*/  SHF.L.U32 R0, R0, 0x1f, RZ ;  /* 0x0000001f00007819 */ /* 0x000fc800000006ff */
[----:B------:R2:W3:Y:S01]  /*4c00*/  SYNCS.PHASECHK.TRANS64.TRYWAIT P2, [UR4+0x31c30], R0 ;  /* 0x031c3000ff0075a7 */ /* 0x0004e20008040144 */
[----:B------:R-:W-:Y:S05]  /*4c10*/  @!P0 BRA `(.L_x_8272) ;  /* 0x0000000000048947 */ /* 0x000fea0003800000 */
[----:B------:R-:W-:Y:S01]  /*4c20*/  BPT.TRAP 0x1 ;  /* 0x000000040000795c */ /* 0x000fe20000300000 */
.L_x_8272:
[----:B---3--:R-:W-:Y:S05]  /*4c30*/  @P2 BRA `(.L_x_8270) ;  /* 0x0000000000082947 */ /* 0x008fea0003800000 */
[----:B------:R-:W3:Y:S02]  /*4c40*/  SYNCS.PHASECHK.TRANS64.TRYWAIT P2, [UR4+0x31c30], R0 ;  /* 0x031c3000ff0075a7 */ /* 0x000ee40008040144 */
[----:B---3--:R-:W-:Y:S05]  /*4c50*/  @!P2 BRA `(.L_x_8273) ;  /* 0x0000007400eca947 */ /* 0x008fea0003800000 */
.L_x_8270:
[----:B---3--:R-:W3:Y:S01]  /*4c60*/  S2R R3, SR_TID.X ;  /* 0x0000000000037919 */ /* 0x008ee20000002100 */
[----:B------:R-:W-:Y:S01]  /*4c70*/  UIMAD UR4, UR38, 0x6c0, UR7 ;  /* 0x000006c0260478a4 */ /* 0x000fe2000f8e0207 */
[----:B------:R-:W-:Y:S01]  /*4c80*/  UMOV UR31, 0x80000020 ;  /* 0x80000020001f7882 */ /* 0x000fe20000000000 */
[----:B------:R-:W-:Y:S02]  /*4c90*/  UMOV UR32, UR28 ;  /* 0x0000001c00207c82 */ /* 0x000fe40008000000 */
[----:B------:R-:W-:Y:S01]  /*4ca0*/  UIADD3 UR34, UR4, 0x40, URZ ;  /* 0x0000004004227890 */ /* 0x000fe2000fffe03f */
[----:B------:R-:W-:Y:S02]  /*4cb0*/  UMOV UR33, UR29 ;  /* 0x0000001d00217c82 */ /* 0x000fe40008000000 */
        /* <DEDUP_REMOVED lines=19> */
[----:B---3--:R-:W-:Y:S01]  /*4df0*/  SHF.R.U32.HI R3, RZ, 0x7, R3 ;  /* 0x00000007ff037819 */ /* 0x008fe20000011603 */
[----:B------:R-:W-:Y:S01]  /*4e00*/  UMOV UR56, UR28 ;  /* 0x0000001c00387c82 */ /* 0x000fe20008000000 */
[----:B------:R-:W-:Y:S01]  /*4e10*/  UMOV UR57, UR29 ;  /* 0x0000001d00397c82 */ /* 0x000fe20008000000 */
[----:B------:R-:W-:Y:S01]  /*4e20*/  UMOV UR59, 0x80000020 ;  /* 0x80000020003b7882 */ /* 0x000fe20000000000 */
[----:B------:R-:W-:Y:S01]  /*4e30*/  UIADD3 UR10, UR4, 0x200, URZ ;  /* 0x00000200040a7890 */ /* 0x000fe2000fffe03f */
[----:B--2---:R-:W-:Y:S01]  /*4e40*/  VIADD R0, R3, 0x8 ;  /* 0x0000000803007836 */ /* 0x004fe20000000000 */
[----:B------:R-:W-:Y:S01]  /*4e50*/  UMOV UR11, 0x80000020 ;  /* 0x80000020000b7882 */ /* 0x000fe20000000000 */
[----:B------:R-:W-:Y:S01]  /*4e60*/  UIADD3 UR14, UR4, 0x202, URZ ;  /* 0x00000202040e7890 */ /* 0x000fe2000fffe03f */
[----:B------:R-:W-:-:S02]  /*4e70*/  UMOV UR15, 0x80000020 ;  /* 0x80000020000f7882 */ /* 0x000fc40000000000 */
[----:B------:R2:W-:Y:S01]  /*4e80*/  BAR.SYNC.DEFER_BLOCKING R0, 0x100 ;  /* 0x000400000000751d */ /* 0x0005e20000010000 */
[----:B------:R-:W-:Y:S02]  /*4e90*/  UIADD3 UR18, UR4, 0x242, URZ ;  /* 0x0000024204127890 */ /* 0x000fe4000fffe03f */
[----:B------:R-:W-:Y:S02]  /*4ea0*/  UIADD3 UR22, UR4, 0x480, URZ ;  /* 0x0000048004167890 */ /* 0x000fe4000fffe03f */
[----:B------:R-:W-:Y:S01]  /*4eb0*/  UIADD3 UR26, UR4, 0x482, URZ ;  /* 0x00000482041a7890 */ /* 0x000fe2000fffe03f */
[----:B------:R-:W-:Y:S01]  /*4ec0*/  UMOV UR19, 0x80000020 ;  /* 0x8000002000137882 */ /* 0x000fe20000000000 */
[----:B------:R-:W-:Y:S01]  /*4ed0*/  UMOV UR23, 0x80000020 ;  /* 0x8000002000177882 */ /* 0x000fe20000000000 */
[----:B------:R-:W-:Y:S01]  /*4ee0*/  UMOV UR27, 0x80000020 ;  /* 0x80000020001b7882 */ /* 0x000fe20000000000 */
        /* <DEDUP_REMOVED lines=19> */
[----:B-1----:R-:W-:-:S06]  /*5020*/  WARPGROUP.ARRIVE ;  /* 0x00000000000079c5 */ /* 0x002fcc0000000000 */
        /* <DEDUP_REMOVED lines=292> */
[----:B--2---:R-:W-:Y:S05]  /*6270*/  @P3 BRA `(.L_x_8274) ;  /* 0x00000000002c3947 */ /* 0x004fea0003800000 */
[----:B------:R-:W-:Y:S05]  /*6280*/  @!P0 BRA `(.L_x_8275) ;  /* 0x0000000000048947 */ /* 0x000fea0003800000 */
[----:B------:R-:W-:Y:S01]  /*6290*/  BPT.TRAP 0x1 ;  /* 0x000000040000795c */ /* 0x000fe20000300000 */
.L_x_8275:
[----:B------:R-:W-:Y:S01]  /*62a0*/  ULEA UR4, UR5, UR39, 0x3 ;  /* 0x0000002705047291 */ /* 0x000fe2000f8e183f */
[----:B------:R-:W-:-:S05]  /*62b0*/  IMAD.U32 R0, RZ, RZ, UR6 ;  /* 0x00000006ff007e24 */ /* 0x000fca000f8e00ff */
[----:B------:R-:W-:-:S04]  /*62c0*/  SHF.L.U32 R0, R0, 0x1f, RZ ;  /* 0x0000001f00007819 */ /* 0x000fc800000006ff */
[----:B------:R1:W2:Y:S01]  /*62d0*/  SYNCS.PHASECHK.TRANS64.TRYWAIT P2, [UR4+0x31c50], R0 ;  /* 0x031c5000ff0075a7 */ /* 0x0002a20008040144 */
[----:B------:R-:W-:Y:S05]  /*62e0*/  @!P0 BRA `(.L_x_8276) ;  /* 0x0000000000048947 */ /* 0x000fea0003800000 */
[----:B------:R-:W-:Y:S01]  /*62f0*/  BPT.TRAP 0x1 ;  /* 0x000000040000795c */ /* 0x000fe20000300000 */
.L_x_8276:
[----:B--2---:R-:W-:Y:S05]  /*6300*/  @P2 BRA `(.L_x_8274) ;  /* 0x0000000000082947 */ /* 0x004fea0003800000 */
[----:B------:R-:W2:Y:S02]  /*6310*/  SYNCS.PHASECHK.TRANS64.TRYWAIT P2, [UR4+0x31c50], R0 ;  /* 0x031c5000ff0075a7 */ /* 0x000ea40008040144 */
[----:B--2---:R-:W-:Y:S05]  /*6320*/  @!P2 BRA `(.L_x_8277) ;  /* 0x000000600050a947 */ /* 0x004fea0003800000 */
.L_x_8274:
[----:B------:R-:W-:Y:S01]  /*6330*/  UIADD3 UR4, UR39, 0x200, URZ ;  /* 0x0000020027047890 */ /* 0x000fe2000fffe03f */
[----:B------:R-:W-:Y:S01]  /*6340*/  WARPGROUP.ARRIVE ;  /* 0x00000000000079c5 */ /* 0x000fe20000000000 */
[----:B------:R-:W-:Y:S01]  /*6350*/  UMOV UR33, 0xc0000010 ;  /* 0xc000001000217882 */ /* 0x000fe20000000000 */
[----:B------:R-:W-:Y:S01]  /*6360*/  UMOV UR35, 0x80000020 ;  /* 0x8000002000237882 */ /* 0x000fe20000000000 */
[----:B------:R-:W-:Y:S01]  /*6370*/  USHF.R.U32.HI UR4, URZ, 0x4, UR4 ;  /* 0x000000043f047899 */ /* 0x000fe20008011604 */
[----:B-12---:R-:W-:Y:S02]  /*6380*/  FMNMX.FTZ R0, R136, R5, !PT ;  /* 0x0000000588007209 */ /* 0x006fe40007810000 */
[----:B------:R-:W1:Y:S01]  /*6390*/  S2R R152, SR_TID.X ;  /* 0x0000000000987919 */ /* 0x000e620000002100 */
[----:B------:R-:W-:Y:S01]  /*63a0*/  FMNMX.FTZ R20, R138, R8, !PT ;  /* 0x000000088a147209 */ /* 0x000fe20007810000 */
[----:B------:R-:W-:Y:S01]  /*63b0*/  ULOP3.LUT UR4, UR4, 0x3fff, URZ, 0xc0, !UPT ;  /* 0x00003fff04047892 */ /* 0x000fe2000f8ec03f */
[----:B------:R-:W-:-:S02]  /*63c0*/  FMNMX.FTZ R3, R137, R0, !PT ;  /* 0x0000000089037209 */ /* 0x000fc40007810000 */
[----:B------:R-:W-:Y:S01]  /*63d0*/  FMNMX.FTZ R21, R139, R20, !PT ;  /* 0x000000148b157209 */ /* 0x000fe20007810000 */
[----:B------:R-:W-:Y:S01]  /*63e0*/  ULOP3.LUT UR6, UR4, 0x2400000, URZ, 0xfc, !UPT ;  /* 0x0240000004067892 */ /* 0x000fe2000f8efc3f */
[----:B------:R-:W-:Y:S01]  /*63f0*/  FMNMX.FTZ R0, R140, R3, !PT ;  /* 0x000000038c007209 */ /* 0x000fe20007810000 */
[----:B------:R-:W-:Y:S01]  /*6400*/  ULOP3.LUT UR4, UR61, 0x10000, URZ, 0xfc, !UPT ;  /* 0x000100003d047892 */ /* 0x000fe2000f8efc3f */
[----:B------:R-:W-:Y:S01]  /*6410*/  FMNMX.FTZ R22, R142, R21, !PT ;  /* 0x000000158e167209 */ /* 0x000fe20007810000 */
[----:B------:R-:W-:Y:S01]  /*6420*/  UIMAD UR6, UR5, 0x6c0, UR6 ;  /* 0x000006c0050678a4 */ /* 0x000fe2000f8e0206 */
[----:B------:R-:W-:Y:S02]  /*6430*/  FMNMX.FTZ R3, R141, R0, !PT ;  /* 0x000000008d037209 */ /* 0x000fe40007810000 */
[----:B------:R-:W-:Y:S02]  /*6440*/  FMNMX.FTZ R23, R143, R22, !PT ;  /* 0x000000168f177209 */ /* 0x000fe40007810000 */
[----:B------:R-:W-:Y:S01]  /*6450*/  UMOV UR32, UR4 ;  /* 0x0000000400207c82 */ /* 0x000fe20008000000 */
[----:B------:R-:W-:Y:S01]  /*6460*/  FMNMX.FTZ R0, R128, R3, !PT ;  /* 0x0000000380007209 */ /* 0x000fe20007810000 */
[----:B------:R-:W-:Y:S01]  /*6470*/  UMOV UR34, UR6 ;  /* 0x0000000600227c82 */ /* 0x000fe20008000000 */
[----:B------:R-:W-:Y:S01]  /*6480*/  FMNMX.FTZ R22, R130, R23, !PT ;  /* 0x0000001782167209 */ /* 0x000fe20007810000 */
[----:B------:R-:W-:Y:S01]  /*6490*/  HGMMA.64x96x16.F32.BF16 R24, gdesc[UR32].tnspB, R24, gsb0 ;  /* 0x41600000201879f0 */ /* 0x000fe20008001818 */
[----:B------:R-:W-:Y:S01]  /*64a0*/  UIADD3 UR32, UR4, 0x180, URZ ;  /* 0x0000018004207890 */ /* 0x000fe2000fffe03f */
[----:B------:R-:W-:Y:S01]  /*64b0*/  FMNMX.FTZ R3, R129, R0, !PT ;  /* 0x0000000081037209 */ /* 0x000fe20007810000 */
[----:B------:R-:W-:Y:S01]  /*64c0*/  UIADD3 UR34, UR6, 0x40, URZ ;  /* 0x0000004006227890 */ /* 0x000fe2000fffe03f */
[----:B------:R-:W-:Y:S01]  /*64d0*/  FMNMX.FTZ R23, R131, R22, !PT ;  /* 0x0000001683177209 */ /* 0x000fe20007810000 */
[----:B------:R-:W-:Y:S01]  /*64e0*/  UMOV UR33, 0xc0000010 ;  /* 0xc000001000217882 */ /* 0x000fe20000000000 */
[----:B------:R-:W-:Y:S01]  /*64f0*/  UMOV UR35, 0x80000020 ;  /* 0x8000002000237882 */ /* 0x000fe20000000000 */
[----:B------:R-:W-:-:S04]  /*6500*/  FMNMX.FTZ R0, R132, R3, !PT ;  /* 0x0000000384007209 */ /* 0x000fc80007810000 */
[----:B------:R-:W-:Y:S02]  /*6510*/  FMNMX.FTZ R3, R133, R0, !PT ;  /* 0x0000000085037209 */ /* 0x000fe40007810000 */
[----:B-1----:R-:W-:Y:S02]  /*6520*/  ISETP.GE.U32.AND P2, PT, R152, 0x180, PT ;  /* 0x000001809800780c */ /* 0x002fe40003f46070 */
[----:B------:R-:W-:Y:S02]  /*6530*/  FMNMX.FTZ R0, R120, R3, !PT ;  /* 0x0000000378007209 */ /* 0x000fe40007810000 */
[----:B------:R-:W-:Y:S02]  /*6540*/  SHF.R.U32.HI R152, RZ, 0x7, R152 ;  /* 0x00000007ff987819 */ /* 0x000fe40000011698 */
        /* <DEDUP_REMOVED lines=25> */
[----:B------:R-:W-:Y:S01]  /*66e0*/  HGMMA.64x96x16.F32.BF16 R24, gdesc[UR32].tnspB, R24, gsb0 ;  /* 0x41600000201879f0 */ /* 0x000fe20008001818 */
[----:B------:R-:W-:Y:S02]  /*66f0*/  UIADD3 UR32, UR4, 0x300, URZ ;  /* 0x0000030004207890 */ /* 0x000fe4000fffe03f */
[----:B------:R-:W-:Y:S01]  /*6700*/  UIADD3 UR34, UR6, 0x80, URZ ;  /* 0x0000008006227890 */ /* 0x000fe2000fffe03f */
[----:B------:R-:W-:Y:S01]  /*6710*/  FMNMX.FTZ R0, R72, R3, !PT ;  /* 0x0000000348007209 */ /* 0x000fe20007810000 */
[----:B------:R-:W-:Y:S01]  /*6720*/  UMOV UR33, 0xc0000010 ;  /* 0xc000001000217882 */ /* 0x000fe20000000000 */
[----:B------:R-:W-:Y:S02]  /*6730*/  UMOV UR35, 0x80000020 ;  /* 0x8000002000237882 */ /* 0x000fe40000000000 */
[----:B------:R-:W-:-:S04]  /*6740*/  FMNMX.FTZ R3, R73, R0, !PT ;  /* 0x0000000049037209 */ /* 0x000fc80007810000 */
[----:B------:R-:W-:Y:S02]  /*6750*/  FMNMX.FTZ R0, R76, R3, !PT ;  /* 0x000000034c007209 */ /* 0x000fe40007810000 */
[----:B------:R-:W1:Y:S02]  /*6760*/  LDC R3, c[0x0][0x988] ;  /* 0x00026200ff037b82 */ /* 0x000e640000000800 */
[----:B------:R-:W-:-:S05]  /*6770*/  FMNMX.FTZ R9, R77, R0, !PT ;  /* 0x000000004d097209 */ /* 0x000fca0007810000 */
[----:B------:R-:W2:Y:S02]  /*6780*/  SHFL.BFLY PT, R0, R9, 0x2, 0x1f ;  /* 0x0c401f0009007f89 */ /* 0x000ea400000e0000 */
[----:B--2---:R-:W-:-:S05]  /*6790*/  FMNMX.FTZ R11, R9, R0, !PT ;  /* 0x00000000090b7209 */ /* 0x004fca0007810000 */
[----:B------:R-:W2:Y:S02]  /*67a0*/  SHFL.BFLY PT, R0, R11, 0x1, 0x1f ;  /* 0x0c201f000b007f89 */ /* 0x000ea400000e0000 */
[----:B--2---:R-:W-:-:S05]  /*67b0*/  FMNMX.FTZ R0, R11, R0, !PT ;  /* 0x000000000b007209 */ /* 0x004fca0007810000 */
[----:B------:R-:W-:-:S04]  /*67c0*/  FADD.FTZ R10, -R0, R5 ;  /* 0x00000005000a7221 */ /* 0x000fc80000010100 */
[-C--:B-1----:R-:W-:Y:S01]  /*67d0*/  FMUL.FTZ R5, R10, R3.reuse ;  /* 0x000000030a057220 */ /* 0x082fe20000410000 */
[----:B------:R-:W-:-:S04]  /*67e0*/  FMUL.FTZ R10, R0, R3 ;  /* 0x00000003000a7220 */ /* 0x000fc80000410000 */
        /* <DEDUP_REMOVED lines=14> */
[----:B------:R-:W-:-:S02]  /*68d0*/  WARPGROUP.DEPBAR.LE gsb0, 0x0 ;  /* 0x00008000000079c5 */ /* 0x000fc40000010000 */
[----:B------:R-:W-:Y:S01]  /*68e0*/  WARPGROUP.ARRIVE ;  /* 0x00000000000079c5 */ /* 0x000fe20000000000 */
[----:B------:R-:W-:Y:S01]  /*68f0*/  FMNMX.FTZ R121, R123, R120, !PT ;  /* 0x000000787b797209 */ /* 0x000fe20007810000 */
[----:B------:R1:W-:Y:S01]  /*6900*/  MUFU.EX2 R20, R132 ;  /* 0x0000008400147308 */ /* 0x0003e20000000800 */
[-CC-:B------:R-:W-:Y:S01]  /*6910*/  FFMA.FTZ R21, R133, R3.reuse, -R10.reuse ;  /* 0x0000000385157223 */ /* 0x180fe2000001080a */
[--C-:B------:R-:W-:Y:S01]  /*6920*/  FFMA.FTZ R112, R112, R3, -R10.reuse ;  /* 0x0000000370707223 */ /* 0x100fe2000001080a */
[----:B------:R-:W-:Y:S01]  /*6930*/  FMNMX.FTZ R124, R126, R121, !PT ;  /* 0x000000797e7c7209 */ /* 0x000fe20007810000 */
[----:B------:R-:W-:Y:S01]  /*6940*/  HGMMA.64x96x16.F32.BF16 R24, gdesc[UR32].tnspB, R24, gsb0 ;  /* 0x41600000201879f0 */ /* 0x000fe20008001818 */
[----:B------:R-:W-:Y:S01]  /*6950*/  UIADD3 UR32, UR4, 0x480, URZ ;  /* 0x0000048004207890 */ /* 0x000fe2000fffe03f */
[-CC-:B------:R-:W-:Y:S01]  /*6960*/  FFMA.FTZ R121, R125, R3.reuse, -R10.reuse ;  /* 0x000000037d797223 */ /* 0x180fe2000001080a */
[----:B------:R-:W-:Y:S01]  /*6970*/  UIADD3 UR34, UR6, 0xc0, URZ ;  /* 0x000000c006227890 */ /* 0x000fe2000fffe03f */
[----:B------:R-:W-:Y:S01]  /*6980*/  FMNMX.FTZ R125, R127, R124, !PT ;  /* 0x0000007c7f7d7209 */ /* 0x000fe20007810000 */
[----:B------:R-:W-:Y:S01]  /*6990*/  UMOV UR33, 0xc0000010 ;  /* 0xc000001000217882 */ /* 0x000fe20000000000 */
[----:B------:R-:W-:Y:S01]  /*69a0*/  UMOV UR35, 0x80000020 ;  /* 0x8000002000237882 */ /* 0x000fe20000000000 */
[--C-:B-1----:R-:W-:Y:S01]  /*69b0*/  FFMA.FTZ R132, R76, R3, -R10.reuse ;  /* 0x000000034c847223 */ /* 0x102fe2000001080a */
[----:B------:R-:W-:Y:S01]  /*69c0*/  FMNMX.FTZ R124, R114, R125, !PT ;  /* 0x0000007d727c7209 */ /* 0x000fe20007810000 */
[----:B------:R-:W-:Y:S01]  /*69d0*/  MUFU.EX2 R120, R129 ;  /* 0x0000008100787308 */ /* 0x000fe20000000800 */
        /* <DEDUP_REMOVED lines=29> */
[----:B------:R-:W-:Y:S01]  /*6bb0*/  IMAD.U32 R10, RZ, RZ, UR38 ;  /* 0x00000026ff0a7e24 */ /* 0x000fe2000f8e00ff */
[----:B------:R-:W-:Y:S01]  /*6bc0*/  FMNMX.FTZ R124, R98, R125, !PT ;  /* 0x0000007d627c7209 */ /* 0x000fe20007810000 */
[----:B------:R-:W-:Y:S03]  /*6bd0*/  MUFU.EX2 R5, R5 ;  /* 0x0000000500057308 */ /* 0x000fe60000000800 */
[----:B------:R-:W-:-:S02]  /*6be0*/  FMNMX.FTZ R125, R99, R124, !PT ;  /* 0x0000007c637d7209 */ /* 0x000fc40007810000 */
[----:B------:R-:W-:Y:S02]  /*6bf0*/  @!P1 LEA R10, R10, UR39, 0x3 ;  /* 0x000000270a0a9c11 */ /* 0x000fe4000f8e18ff */
[----:B------:R-:W-:Y:S01]  /*6c00*/  FMNMX.FTZ R124, R102, R125, !PT ;  /* 0x0000007d667c7209 */ /* 0x000fe20007810000 */
[----:B------:R-:W1:Y:S02]  /*6c10*/  MUFU.EX2 R9, R9 ;  /* 0x0000000900097308 */ /* 0x000e640000000800 */
[----:B------:R-:W-:Y:S01]  /*6c20*/  @!P1 VIADD R10, R10, 0x31c40 ;  /* 0x00031c400a0a9836 */ /* 0x000fe20000000000 */
[----:B------:R-:W-:-:S04]  /*6c30*/  FMNMX.FTZ R125, R103, R124, !PT ;  /* 0x0000007c677d7209 */ /* 0x000fc80007810000 */
[----:B------:R-:W-:Y:S01]  /*6c40*/  FMNMX.FTZ R124, R90, R125, !PT ;  /* 0x0000007d5a7c7209 */ /* 0x000fe20007810000 */
[----:B------:R-:W2:Y:S01]  /*6c50*/  MUFU.EX2 R11, R11 ;  /* 0x0000000b000b7308 */ /* 0x000ea20000000800 */
[----:B------:R-:W-:Y:S02]  /*6c60*/  @!P1 PRMT R10, RZ, 0x654, R10 ;  /* 0x00000654ff0a9816 */ /* 0x000fe4000000000a */
[----:B------:R-:W-:-:S04]  /*6c70*/  FMNMX.FTZ R125, R91, R124, !PT ;  /* 0x0000007c5b7d7209 */ /* 0x000fc80007810000 */
[----:B------:R-:W-:Y:S01]  /*6c80*/  FMNMX.FTZ R124, R94, R125, !PT ;  /* 0x0000007d5e7c7209 */ /* 0x000fe20007810000 */
[----:B------:R-:W3:Y:S01]  /*6c90*/  MUFU.EX2 R12, R12 ;  /* 0x0000000c000c7308 */ /* 0x000ee20000000800 */
[----:B-1----:R-:W-:Y:S02]  /*6ca0*/  FFMA.FTZ R6, R5, R6, R9 ;  /* 0x0000000605067223 */ /* 0x002fe40000010009 */
[----:B------:R-:W-:-:S04]  /*6cb0*/  FMNMX.FTZ R125, R95, R124, !PT ;  /* 0x0000007c5f7d7209 */ /* 0x000fc80007810000 */
[----:B------:R-:W-:Y:S01]  /*6cc0*/  FMNMX.FTZ R124, R82, R125, !PT ;  /* 0x0000007d527c7209 */ /* 0x000fe20007810000 */
[----:B------:R-:W1:Y:S03]  /*6cd0*/  MUFU.EX2 R13, R13 ;  /* 0x0000000d000d7308 */ /* 0x000e660000000800 */
        /* <DEDUP_REMOVED lines=9> */
[----:B------:R-:W-:Y:S01]  /*6d70*/  FMNMX.FTZ R124, R79, R124, !PT ;  /* 0x0000007c4f7c7209 */ /* 0x000fe20007810000 */
[----:B------:R-:W-:Y:S02]  /*6d80*/  WARPGROUP.DEPBAR.LE gsb0, 0x0 ;  /* 0x00008000000079c5 */ /* 0x000fe40000010000 */
[----:B------:R-:W-:Y:S02]  /*6d90*/  WARPGROUP.ARRIVE ;  /* 0x00000000000079c5 */ /* 0x000fe40000000000 */
[----:B------:R-:W5:Y:S01]  /*6da0*/  SHFL.BFLY PT, R125, R124, 0x2, 0x1f ;  /* 0x0c401f007c7d7f89 */ /* 0x000f6200000e0000 */
[----:B------:R-:W-:Y:S03]  /*6db0*/  MUFU.EX2 R23, R23 ;  /* 0x0000001700177308 */ /* 0x000fe60000000800 */
[----:B------:R-:W-:Y:S01]  /*6dc0*/  HGMMA.64x96x16.F32.BF16 R24, gdesc[UR32].tnspB, R24, gsb0 ;  /* 0x41600000201879f0 */ /* 0x000fe20008001818 */
[----:B------:R-:W-:-:S02]  /*6dd0*/  UIADD3 UR32, UR4, 0x600, URZ ;  /* 0x0000060004207890 */ /* 0x000fc4000fffe03f */
[----:B------:R-:W-:Y:S02]  /*6de0*/  UIADD3 UR34, UR6, 0x100, URZ ;  /* 0x0000010006227890 */ /* 0x000fe4000fffe03f */
[----:B------:R-:W-:Y:S01]  /*6df0*/  MUFU.EX2 R121, R121 ;  /* 0x0000007900797308 */ /* 0x000fe20000000800 */
[----:B------:R-:W-:Y:S01]  /*6e00*/  UMOV UR33, 0xc0000010 ;  /* 0xc000001000217882 */ /* 0x000fe20000000000 */
[----:B------:R-:W-:-:S06]  /*6e10*/  UMOV UR35, 0x80000020 ;  /* 0x8000002000237882 */ /* 0x000fcc0000000000 */
[----:B------:R-:W-:Y:S01]  /*6e20*/  MUFU.EX2 R112, R112 ;  /* 0x0000007000707308 */ /* 0x000fe20000000800 */
[----:B-----5:R-:W-:-:S07]  /*6e30*/  FMNMX.FTZ R125, R124, R125, !PT ;  /* 0x0000007d7c7d7209 */ /* 0x020fce0007810000 */
[----:B------:R-:W-:Y:S01]  /*6e40*/  MUFU.EX2 R113, R113 ;  /* 0x0000007100717308 */ /* 0x000fe20000000800 */
[----:B------:R-:W5:Y:S07]  /*6e50*/  SHFL.BFLY PT, R124, R125, 0x1, 0x1f ;  /* 0x0c201f007d7c7f89 */ /* 0x000f6e00000e0000 */
[----:B------:R-:W-:Y:S08]  /*6e60*/  MUFU.EX2 R116, R116 ;  /* 0x0000007400747308 */ /* 0x000ff00000000800 */
[----:B------:R-:W-:Y:S08]  /*6e70*/  MUFU.EX2 R117, R117 ;  /* 0x0000007500757308 */ /* 0x000ff00000000800 */
[----:B------:R-:W-:Y:S01]  /*6e80*/  MUFU.EX2 R104, R104 ;  /* 0x0000006800687308 */ /* 0x000fe20000000800 */
[----:B-----5:R-:W-:-:S07]  /*6e90*/  FMNMX.FTZ R76, R125, R124, !PT ;  /* 0x0000007c7d4c7209 */ /* 0x020fce0007810000 */
[----:B------:R5:W-:Y:S01]  /*6ea0*/  MUFU.EX2 R124, R132 ;  /* 0x00000084007c7308 */ /* 0x000be20000000800 */
[C---:B------:R-:W-:Y:S01]  /*6eb0*/  FMUL.FTZ R128, R76.reuse, R3 ;  /* 0x000000034c807220 */ /* 0x040fe20000410000 */
[----:B------:R-:W-:-:S03]  /*6ec0*/  FADD.FTZ R8, -R76, R8 ;  /* 0x000000084c087221 */ /* 0x000fc60000010100 */
[-CC-:B------:R-:W-:Y:S01]  /*6ed0*/  FFMA.FTZ R129, R138, R3.reuse, -R128.reuse ;  /* 0x000000038a817223 */ /* 0x180fe20000010880 */
[-C--:B------:R-:W-:Y:S01]  /*6ee0*/  FMUL.FTZ R8, R8, R3.reuse ;  /* 0x0000000308087220 */ /* 0x080fe20000410000 */
[----:B------:R-:W-:Y:S02]  /*6ef0*/  IMAD.U32 R138, RZ, RZ, UR5 ;  /* 0x00000005ff8a7e24 */ /* 0x000fe4000f8e00ff */
[-CC-:B------:R-:W-:Y:S01]  /*6f00*/  FFMA.FTZ R133, R139, R3.reuse, -R128.reuse ;  /* 0x000000038b857223 */ /* 0x180fe20000010880 */
[-CC-:B-----5:R-:W-:Y:S01]  /*6f10*/  FFMA.FTZ R132, R142, R3.reuse, -R128.reuse ;  /* 0x000000038e847223 */ /* 0x1a0fe20000010880 */
[----:B------:R5:W-:Y:S01]  /*6f20*/  MUFU.EX2 R125, R8 ;  /* 0x00000008007d7308 */ /* 0x000be20000000800 */
[-CC-:B------:R-:W-:Y:S01]  /*6f30*/  FFMA.FTZ R136, R143, R3.reuse, -R128.reuse ;  /* 0x000000038f887223 */ /* 0x180fe20000010880 */
[----:B------:R-:W-:Y:S01]  /*6f40*/  @!P1 LEA R138, R138, UR39, 0x3 ;  /* 0x000000278a8a9c11 */ /* 0x000fe2000f8e18ff */
[-CC-:B------:R-:W-:Y:S01]  /*6f50*/  FFMA.FTZ R137, R131, R3.reuse, -R128.reuse ;  /* 0x0000000383897223 */ /* 0x180fe20000010880 */
[-CC-:B------:R-:W-:Y:S01]  /*6f60*/  FFMA.FTZ R131, R134, R3.reuse, -R128.reuse ;  /* 0x0000000386837223 */ /* 0x180fe20000010880 */
[-CC-:B------:R-:W-:Y:S01]  /*6f70*/  FFMA.FTZ R134, R123, R3.reuse, -R128.reuse ;  /* 0x000000037b867223 */ /* 0x180fe20000010880 */
[----:B------:R-:W-:Y:S01]  /*6f80*/  FFMA.FTZ R130, R130, R3, -R128 ;  /* 0x0000000382827223 */ /* 0x000fe20000010880 */
[----:B------:R-:W-:Y:S01]  /*6f90*/  @!P1 VIADD R138, R138, 0x31c60 ;  /* 0x00031c608a8a9836 */ /* 0x000fe20000000000 */
[----:B------:R-:W4:Y:S01]  /*6fa0*/  MUFU.EX2 R129, R129 ;  /* 0x0000008100817308 */ /* 0x000f220000000800 */
[----:B-----5:R-:W-:-:S02]  /*6fb0*/  VIADD R8, R152, 0x9 ;  /* 0x0000000998087836 */ /* 0x020fc40000000000 */
[-CC-:B------:R-:W-:Y:S01]  /*6fc0*/  FFMA.FTZ R123, R126, R3.reuse, -R128.reuse ;  /* 0x000000037e7b7223 */ /* 0x180fe20000010880 */
[-CC-:B------:R-:W-:Y:S01]  /*6fd0*/  FFMA.FTZ R126, R127, R3.reuse, -R128.reuse ;  /* 0x000000037f7e7223 */ /* 0x180fe20000010880 */
[-C--:B------:R-:W-:Y:S01]  /*6fe0*/  FFMA.FTZ R127, R115, R3.reuse, -R128 ;  /* 0x00000003737f7223 */ /* 0x080fe20000010880 */
[----:B------:R-:W-:Y:S01]  /*6ff0*/  @!P1 PRMT R138, RZ, 0x654, R138 ;  /* 0x00000654ff8a9816 */ /* 0x000fe2000000008a */
[-CC-:B------:R-:W-:Y:S01]  /*7000*/  FFMA.FTZ R115, R118, R3.reuse, -R128.reuse ;  /* 0x0000000376737223 */ /* 0x180fe20000010880 */
[----:B------:R-:W-:Y:S01]  /*7010*/  SEL R8, R8, 0x9, !P2 ;  /* 0x0000000908087807 */ /* 0x000fe20005000000 */
[----:B------:R-:W5:Y:S01]  /*7020*/  MUFU.EX2 R133, R133 ;  /* 0x0000008500857308 */ /* 0x000f620000000800 */
[-CC-:B------:R-:W-:Y:S01]  /*7030*/  FFMA.FTZ R107, R107, R3.reuse, -R128.reuse ;  /* 0x000000036b6b7223 */ /* 0x180fe20000010880 */
[-CC-:B------:R-:W-:Y:S01]  /*7040*/  FFMA.FTZ R118, R119, R3.reuse, -R128.reuse ;  /* 0x0000000377767223 */ /* 0x180fe20000010880 */
[-CC-:B------:R-:W-:Y:S01]  /*7050*/  FFMA.FTZ R119, R111, R3.reuse, -R128.reuse ;  /* 0x000000036f777223 */ /* 0x180fe20000010880 */
[-CC-:B------:R-:W-:Y:S01]  /*7060*/  FFMA.FTZ R135, R135, R3.reuse, -R128.reuse ;  /* 0x0000000387877223 */ /* 0x180fe20000010880 */
[-CC-:B------:R-:W-:Y:S01]  /*7070*/  FFMA.FTZ R122, R122, R3.reuse, -R128.reuse ;  /* 0x000000037a7a7223 */ /* 0x180fe20000010880 */
[-CC-:B------:R-:W-:Y:S01]  /*7080*/  FFMA.FTZ R114, R114, R3.reuse, -R128.reuse ;  /* 0x0000000372727223 */ /* 0x180fe20000010880 */
[-CC-:B------:R-:W-:Y:S01]  /*7090*/  FFMA.FTZ R103, R103, R3.reuse, -R128.reuse ;  /* 0x0000000367677223 */ /* 0x180fe20000010880 */
        /* <DEDUP_REMOVED lines=12> */
[----:B------:R-:W-:Y:S01]  /*7160*/  FFMA.FTZ R79, R79, R3, -R128 ;  /* 0x000000034f4f7223 */ /* 0x000fe20000010880 */
[C---:B------:R-:W-:Y:S01]  /*7170*/  ISETP.GT.AND P2, PT, R4.reuse, RZ, PT ;  /* 0x000000ff0400720c */ /* 0x040fe20003f44270 */
[----:B------:R-:W-:Y:S01]  /*7180*/  UMOV UR5, UR38 ;  /* 0x0000002600057c82 */ /* 0x000fe20008000000 */
[----:B------:R-:W-:Y:S01]  /*7190*/  VIADD R4, R4, 0xffffffff ;  /* 0xffffffff04047836 */ /* 0x000fe20000000000 */
[----:B------:R-:W-:-:S02]  /*71a0*/  WARPGROUP.DEPBAR.LE gsb0, 0x0 ;  /* 0x00008000000079c5 */ /* 0x000fc40000010000 */
[----:B------:R-:W-:Y:S01]  /*71b0*/  WARPGROUP.ARRIVE ;  /* 0x00000000000079c5 */ /* 0x000fe20000000000 */
[----:B------:R-:W5:Y:S05]  /*71c0*/  MUFU.EX2 R130, R130 ;  /* 0x0000008200827308 */ /* 0x000f6a0000000800 */
[----:B------:R-:W-:Y:S01]  /*71d0*/  HGMMA.64x96x16.F32.BF16 R24, gdesc[UR32].tnspB, R24, gsb0 ;  /* 0x41600000201879f0 */ /* 0x000fe20008001818 */
[----:B------:R-:W-:Y:S02]  /*71e0*/  UIADD3 UR32, UR4, 0x780, URZ ;  /* 0x0000078004207890 */ /* 0x000fe4000fffe03f */
[----:B------:R-:W-:Y:S01]  /*71f0*/  UIADD3 UR34, UR6, 0x140, URZ ;  /* 0x0000014006227890 */ /* 0x000fe2000fffe03f */
[----:B------:R-:W-:Y:S01]  /*7200*/  MUFU.EX2 R111, R107 ;  /* 0x0000006b006f7308 */ /* 0x000fe20000000800 */
[----:B------:R-:W-:Y:S01]  /*7210*/  UMOV UR33, 0xc0000010 ;  /* 0xc000001000217882 */ /* 0x000fe20000000000 */
[----:B------:R-:W-:-:S06]  /*7220*/  UMOV UR35, 0x80000020 ;  /* 0x8000002000237882 */ /* 0x000fcc0000000000 */
[----:B------:R2:W-:Y:S08]  /*7230*/  MUFU.EX2 R107, R119 ;  /* 0x00000077006b7308 */ /* 0x0005f00000000800 */
[----:B------:R-:W5:Y:S01]  /*7240*/  MUFU.EX2 R137, R137 ;  /* 0x0000008900897308 */ /* 0x000f620000000800 */
[----:B--2---:R-:W-:-:S07]  /*7250*/  FADD.FTZ R119, R11, R6 ;  /* 0x000000060b777221 */ /* 0x004fce0000010000 */
[----:B------:R-:W2:Y:S08]  /*7260*/  MUFU.EX2 R131, R131 ;  /* 0x0000008300837308 */ /* 0x000eb00000000800 */
        /* <DEDUP_REMOVED lines=8> */
[----:B------:R-:W2:Y:S01]  /*72f0*/  MUFU.EX2 R118, R118 ;  /* 0x0000007600767308 */ /* 0x000ea20000000800 */
[----:B------:R-:W-:-:S02]  /*7300*/  WARPGROUP.DEPBAR.LE gsb0, 0x0 ;  /* 0x00008000000079c5 */ /* 0x000fc40000010000 */
[----:B------:R-:W-:-:S05]  /*7310*/  WARPGROUP.ARRIVE ;  /* 0x00000000000079c5 */ /* 0x000fca0000000000 */
[----:B------:R-:W2:Y:S01]  /*7320*/  MUFU.EX2 R106, R106 ;  /* 0x0000006a006a7308 */ /* 0x000ea20000000800 */
[----:B------:R-:W-:Y:S01]  /*7330*/  HGMMA.64x96x16.F32.BF16 R24, gdesc[UR32].tnspB, R24, gsb0 ;  /* 0x41600000201879f0 */ /* 0x000fe20008001818 */
[----:B------:R-:W-:Y:S02]  /*7340*/  UIADD3 UR32, UR4, 0x900, URZ ;  /* 0x0000090004207890 */ /* 0x000fe4000fffe03f */
[----:B------:R-:W-:Y:S01]  /*7350*/  UIADD3 UR34, UR6, 0x180, URZ ;  /* 0x0000018006227890 */ /* 0x000fe2000fffe03f */
[----:B------:R-:W-:Y:S01]  /*7360*/  UMOV UR33, 0xc0000010 ;  /* 0xc000001000217882 */ /* 0x000fe20000000000 */
[----:B------:R-:W-:Y:S02]  /*7370*/  UMOV UR35, 0x80000020 ;  /* 0x8000002000237882 */ /* 0x000fe40000000000 */
[----:B------:R-:W2:Y:S08]  /*7380*/  MUFU.EX2 R105, R105 ;  /* 0x0000006900697308 */ /* 0x000eb00000000800 */
[----:B------:R-:W2:Y:S08]  /*7390*/  MUFU.EX2 R108, R108 ;  /* 0x0000006c006c7308 */ /* 0x000eb00000000800 */
[----:B------:R-:W2:Y:S08]  /*73a0*/  MUFU.EX2 R110, R110 ;  /* 0x0000006e006e7308 */ /* 0x000eb00000000800 */
[----:B------:R-:W2:Y:S08]  /*73b0*/  MUFU.EX2 R109, R109 ;  /* 0x0000006d006d7308 */ /* 0x000eb00000000800 */
[----:B------:R-:W2:Y:S08]  /*73c0*/  MUFU.EX2 R96, R96 ;  /* 0x0000006000607308 */ /* 0x000eb00000000800 */
        /* <DEDUP_REMOVED lines=10> */
[----:B------:R-:W-:Y:S01]  /*7470*/  HGMMA.64x96x16.F32.BF16 R24, gdesc[UR32].tnspB, R24, gsb0 ;  /* 0x41600000201879f0 */ /* 0x000fe20008001818 */
[----:B------:R-:W-:Y:S02]  /*7480*/  UIADD3 UR32, UR4, 0xa80, URZ ;  /* 0x00000a8004207890 */ /* 0x000fe4000fffe03f */
[----:B------:R-:W-:-:S04]  /*7490*/  UIADD3 UR34, UR6, 0x1c0, URZ ;  /* 0x000001c006227890 */ /* 0x000fc8000fffe03f */
[----:B------:R-:W-:Y:S01]  /*74a0*/  MUFU.EX2 R93, R93 ;  /* 0x0000005d005d7308 */ /* 0x000fe20000000800 */
[----:B------:R-:W-:Y:S01]  /*74b0*/  UMOV UR33, 0xc0000010 ;  /* 0xc000001000217882 */ /* 0x000fe20000000000 */
[----:B------:R-:W-:-:S06]  /*74c0*/  UMOV UR35, 0x80000020 ;  /* 0x8000002000237882 */ /* 0x000fcc0000000000 */
        /* <DEDUP_REMOVED lines=17> */
[----:B------:R-:W-:Y:S01]  /*75e0*/  UIADD3 UR34, UR6, 0x200, URZ ;  /* 0x0000020006227890 */ /* 0x000fe2000fffe03f */
[----:B------:R-:W-:Y:S01]  /*75f0*/  UMOV UR33, 0xc0000010 ;  /* 0xc000001000217882 */ /* 0x000fe20000000000 */
[----:B------:R-:W-:Y:S02]  /*7600*/  UMOV UR35, 0x80000020 ;  /* 0x8000002000237882 */ /* 0x000fe40000000000 */
[----:B------:R-:W-:Y:S01]  /*7610*/  MUFU.EX2 R79, R79 ;  /* 0x0000004f004f7308 */ /* 0x000fe20000000800 */
[----:B------:R-:W-:Y:S01]  /*7620*/  UMOV UR6, UR60 ;  /* 0x0000003c00067c82 */ /* 0x000fe20008000000 */
[----:B------:R-:W-:-:S02]  /*7630*/  WARPGROUP.DEPBAR.LE gsb0, 0x0 ;  /* 0x00008000000079c5 */ /* 0x000fc40000010000 */
[----:B------:R-:W-:-:S06]  /*7640*/  WARPGROUP.ARRIVE ;  /* 0x00000000000079c5 */ /* 0x000fcc0000000000 */
[----:B------:R-:W-:Y:S03]  /*7650*/  HGMMA.64x96x16.F32.BF16 R24, gdesc[UR32].tnspB, R24, gsb0 ;  /* 0x41600000201879f0 */ /* 0x000fe60008001818 */
[----:B------:R-:W-:Y:S02]  /*7660*/  WARPGROUP.DEPBAR.LE gsb0, 0x0 ;  /* 0x00008000000079c5 */ /* 0x000fe40000010000 */
[----:B------:R3:W-:Y:S06]  /*7670*/  BAR.ARV R8, 0x100 ;  /* 0x000400080000751d */ /* 0x0007ec0000002000 */
[----:B------:R4:W-:Y:S01]  /*7680*/  @!P1 SYNCS.ARRIVE.TRANS64.RED.A1T0 RZ, [R10+URZ], RZ ;  /* 0x000000ff0aff99a7 */ /* 0x0009e2000810043f */
[-C--:B------:R-:W-:Y:S01]  /*7690*/  FMUL.FTZ R24, R24, R5.reuse ;  /* 0x0000000518187220 */ /* 0x080fe20000410000 */
[----:B---3--:R-:W-:Y:S01]  /*76a0*/  FADD.FTZ R8, R12, R119 ;  /* 0x000000770c087221 */ /* 0x008fe20000010000 */
[-C--:B------:R-:W-:Y:S01]  /*76b0*/  FMUL.FTZ R25, R25, R5.reuse ;  /* 0x0000000519197220 */ /* 0x080fe20000410000 */
[-C--:B------:R-:W-:Y:S01]  /*76c0*/  FMUL.FTZ R28, R28, R5.reuse ;  /* 0x000000051c1c7220 */ /* 0x080fe20000410000 */
[-C--:B------:R-:W-:Y:S01]  /*76d0*/  FMUL.FTZ R29, R29, R5.reuse ;  /* 0x000000051d1d7220 */ /* 0x080fe20000410000 */
[----:B-1----:R-:W-:Y:S01]  /*76e0*/  FADD.FTZ R119, R13, R8 ;  /* 0x000000080d777221 */ /* 0x002fe20000010000 */
[----:B------:R-:W-:Y:S01]  /*76f0*/  FMUL.FTZ R32, R32, R5 ;  /* 0x0000000520207220 */ /* 0x000fe20000410000 */
[----:B------:R1:W-:Y:S01]  /*7700*/  @!P1 SYNCS.ARRIVE.TRANS64.RED.A1T0 RZ, [R138+URZ], RZ ;  /* 0x000000ff8aff99a7 */ /* 0x0003e2000810043f */
[-CC-:B----4-:R-:W-:Y:S01]  /*7710*/  FFMA.FTZ R10, R99, R3.reuse, -R128.reuse ;  /* 0x00000003630a7223 */ /* 0x190fe20000010880 */
[-CC-:B------:R-:W-:Y:S01]  /*7720*/  FFMA.FTZ R99, R102, R3.reuse, -R128.reuse ;  /* 0x0000000366637223 */ /* 0x180fe20000010880 */
[--C-:B------:R-:W-:Y:S01]  /*7730*/  FFMA.FTZ R102, R91, R3, -R128.reuse ;  /* 0x000000035b667223 */ /* 0x100fe20000010880 */
[----:B------:R-:W-:Y:S01]  /*7740*/  FADD.FTZ R8, R14, R119 ;  /* 0x000000770e087221 */ /* 0x000fe20000010000 */
[----:B------:R3:W4:Y:S01]  /*7750*/  MUFU.EX2 R6, R10 ;  /* 0x0000000a00067308 */ /* 0x0007220000000800 */
[-C--:B------:R-:W-:Y:S01]  /*7760*/  FMUL.FTZ R33, R33, R5.reuse ;  /* 0x0000000521217220 */ /* 0x080fe20000410000 */
[----:B------:R-:W-:Y:S01]  /*7770*/  FMUL.FTZ R36, R36, R5 ;  /* 0x0000000524247220 */ /* 0x000fe20000410000 */
[----:B-1----:R-:W-:Y:S01]  /*7780*/  FFMA.FTZ R138, R125, R7, R129 ;  /* 0x000000077d8a7223 */ /* 0x002fe20000010081 */
[-CC-:B------:R-:W-:Y:S01]  /*7790*/  FFMA.FTZ R7, R90, R3.reuse, -R128.reuse ;  /* 0x000000035a077223 */ /* 0x180fe20000010880 */
[----:B------:R-:W-:Y:S01]  /*77a0*/  FFMA.FTZ R90, R82, R3, -R128 ;  /* 0x00000003525a7223 */ /* 0x000fe20000010880 */
[-C--:B------:R-:W-:Y:S01]  /*77b0*/  FMUL.FTZ R37, R37, R5.reuse ;  /* 0x0000000525257220 */ /* 0x080fe20000410000 */
[----:B-----5:R-:W-:Y:S01]  /*77c0*/  FADD.FTZ R91, R133, R138 ;  /* 0x0000008a855b7221 */ /* 0x020fe20000010000 */
[----:B------:R1:W-:Y:S01]  /*77d0*/  MUFU.EX2 R82, R103 ;  /* 0x0000006700527308 */ /* 0x0003e20000000800 */
[-C--:B------:R-:W-:Y:S01]  /*77e0*/  FMUL.FTZ R40, R40, R5.reuse ;  /* 0x0000000528287220 */ /* 0x080fe20000410000 */
[-C--:B------:R-:W-:Y:S01]  /*77f0*/  FMUL.FTZ R41, R41, R5.reuse ;  /* 0x0000000529297220 */ /* 0x080fe20000410000 */
[----:B------:R-:W-:Y:S01]  /*7800*/  FADD.FTZ R91, R132, R91 ;  /* 0x0000005b845b7221 */ /* 0x000fe20000010000 */
[-C--:B------:R-:W-:Y:S01]  /*7810*/  FMUL.FTZ R44, R44, R5.reuse ;  /* 0x000000052c2c7220 */ /* 0x080fe20000410000 */
[-C--:B------:R-:W-:Y:S01]  /*7820*/  FMUL.FTZ R45, R45, R5.reuse ;  /* 0x000000052d2d7220 */ /* 0x080fe20000410000 */
[-C--:B------:R-:W-:Y:S01]  /*7830*/  FMUL.FTZ R48, R48, R5.reuse ;  /* 0x0000000530307220 */ /* 0x080fe20000410000 */
[----:B------:R-:W-:Y:S01]  /*7840*/  FADD.FTZ R91, R136, R91 ;  /* 0x0000005b885b7221 */ /* 0x000fe20000010000 */
[----:B------:R-:W5:Y:S01]  /*7850*/  MUFU.EX2 R99, R99 ;  /* 0x0000006300637308 */ /* 0x000f620000000800 */
[-C--:B------:R-:W-:Y:S01]  /*7860*/  FMUL.FTZ R49, R49, R5.reuse ;  /* 0x0000000531317220 */ /* 0x080fe20000410000 */
[----:B------:R-:W-:Y:S01]  /*7870*/  FMUL.FTZ R52, R52, R5 ;  /* 0x0000000534347220 */ /* 0x000fe20000410000 */
[----:B---3--:R-:W-:Y:S01]  /*7880*/  FADD.FTZ R10, R130, R91 ;  /* 0x0000005b820a7221 */ /* 0x008fe20000010000 */
[----:B------:R-:W-:Y:S01]  /*7890*/  FADD.FTZ R91, R15, R8 ;  /* 0x000000080f5b7221 */ /* 0x000fe20000010000 */
[----:B------:R-:W-:Y:S01]  /*78a0*/  F2FP.BF16.F32.PACK_AB R8, R11, R9 ;  /* 0x000000090b08723e */ /* 0x000fe200000010ff */
[----:B------:R-:W-:Y:S01]  /*78b0*/  FMUL.FTZ R53, R53, R5 ;  /* 0x0000000535357220 */ /* 0x000fe20000410000 */
[----:B------:R-:W-:Y:S01]  /*78c0*/  FADD.FTZ R10, R137, R10 ;  /* 0x0000000a890a7221 */ /* 0x000fe20000010000 */
[----:B------:R-:W-:Y:S01]  /*78d0*/  FADD.FTZ R138, R20, R91 ;  /* 0x0000005b148a7221 */ /* 0x000fe20000010000 */
[----:B------:R-:W-:Y:S01]  /*78e0*/  F2FP.BF16.F32.PACK_AB R9, R133, R129 ;  /* 0x000000818509723e */ /* 0x000fe200000010ff */
[----:B------:R-:W-:Y:S01]  /*78f0*/  FFMA.FTZ R91, R74, R3, -R128 ;  /* 0x000000034a5b7223 */ /* 0x000fe20000010880 */
[----:B--2---:R-:W-:Y:S01]  /*7900*/  FADD.FTZ R140, R131, R10 ;  /* 0x0000000a838c7221 */ /* 0x004fe20000010000 */
[----:B------:R-:W-:Y:S01]  /*7910*/  F2FP.BF16.F32.PACK_AB R10, R13, R12 ;  /* 0x0000000c0d0a723e */ /* 0x000fe200000010ff */
[----:B------:R-:W-:Y:S01]  /*7920*/  FADD.FTZ R11, R21, R138 ;  /* 0x0000008a150b7221 */ /* 0x000fe20000010000 */
[----:B------:R2:W-:Y:S01]  /*7930*/  MUFU.EX2 R74, R102 ;  /* 0x00000066004a7308 */ /* 0x0005e20000000800 */
[----:B------:R-:W-:Y:S01]  /*7940*/  FADD.FTZ R13, R135, R140 ;  /* 0x0000008c870d7221 */ /* 0x000fe20000010000 */
[-C--:B------:R-:W-:Y:S01]  /*7950*/  FMUL.FTZ R56, R56, R5.reuse ;  /* 0x0000000538387220 */ /* 0x080fe20000410000 */
[----:B------:R-:W-:Y:S01]  /*7960*/  FADD.FTZ R12, R22, R11 ;  /* 0x0000000b160c7221 */ /* 0x000fe20000010000 */
[----:B------:R-:W-:Y:S01]  /*7970*/  F2FP.BF16.F32.PACK_AB R11, R136, R132 ;  /* 0x00000084880b723e */ /* 0x000fe200000010ff */
[----:B------:R-:W-:Y:S01]  /*7980*/  FADD.FTZ R13, R122, R13 ;  /* 0x0000000d7a0d7221 */ /* 0x000fe20000010000 */
[-C--:B------:R-:W-:Y:S01]  /*7990*/  FMUL.FTZ R57, R57, R5.reuse ;  /* 0x0000000539397220 */ /* 0x080fe20000410000 */
[----:B-1----:R-:W-:Y:S01]  /*79a0*/  FADD.FTZ R103, R23, R12 ;  /* 0x0000000c17677221 */ /* 0x002fe20000010000 */
[----:B------:R-:W1:Y:S01]  /*79b0*/  MUFU.EX2 R7, R7 ;  /* 0x0000000700077308 */ /* 0x000e620000000800 */
[----:B------:R-:W-:Y:S01]  /*79c0*/  FADD.FTZ R12, R134, R13 ;  /* 0x0000000d860c7221 */ /* 0x000fe20000010000 */
[----:B------:R3:W-:Y:S01]  /*79d0*/  STSM.16.M88.4 [R2+0x24300], R8 ;  /* 0x0243000802007844 */ /* 0x0007e20000000200 */
[----:B------:R-:W-:Y:S01]  /*79e0*/  FADD.FTZ R132, R120, R103 ;  /* 0x0000006778847221 */ /* 0x000fe20000010000 */
[-C--:B------:R-:W-:Y:S01]  /*79f0*/  FMUL.FTZ R60, R60, R5.reuse ;  /* 0x000000053c3c7220 */ /* 0x080fe20000410000 */
[----:B------:R-:W-:Y:S01]  /*7a00*/  FADD.FTZ R13, R123, R12 ;  /* 0x0000000c7b0d7221 */ /* 0x000fe20000010000 */
[-C--:B------:R-:W-:Y:S01]  /*7a10*/  FMUL.FTZ R61, R61, R5.reuse ;  /* 0x000000053d3d7220 */ /* 0x080fe20000410000 */
[----:B------:R-:W-:Y:S01]  /*7a20*/  FADD.FTZ R103, R121, R132 ;  /* 0x0000008479677221 */ /* 0x000fe20000010000 */
[-C--:B------:R-:W-:Y:S01]  /*7a30*/  FMUL.FTZ R64, R64, R5.reuse ;  /* 0x0000000540407220 */ /* 0x080fe20000410000 */
[----:B------:R-:W-:Y:S01]  /*7a40*/  FADD.FTZ R13, R126, R13 ;  /* 0x0000000d7e0d7221 */ /* 0x000fe20000010000 */
[-C--:B------:R-:W-:Y:S01]  /*7a50*/  FMUL.FTZ R65, R65, R5.reuse ;  /* 0x0000000541417220 */ /* 0x080fe20000410000 */
[----:B------:R-:W-:Y:S01]  /*7a60*/  FADD.FTZ R12, R112, R103 ;  /* 0x00000067700c7221 */ /* 0x000fe20000010000 */
[----:B------:R-:W-:Y:S01]  /*7a70*/  F2FP.BF16.F32.PACK_AB R112, R113, R112 ;  /* 0x000000707170723e */ /* 0x000fe200000010ff */
[-C--:B------:R-:W-:Y:S01]  /*7a80*/  FMUL.FTZ R68, R68, R5.reuse ;  /* 0x0000000544447220 */ /* 0x080fe20000410000 */
[----:B------:R-:W-:Y:S01]  /*7a90*/  FMUL.FTZ R69, R69, R5 ;  /* 0x0000000545457220 */ /* 0x000fe20000410000 */
[-C--:B------:R-:W-:Y:S01]  /*7aa0*/  FMUL.FTZ R26, R26, R125.reuse ;  /* 0x0000007d1a1a7220 */ /* 0x080fe20000410000 */
[-C--:B------:R-:W-:Y:S01]  /*7ab0*/  FMUL.FTZ R27, R27, R125.reuse ;  /* 0x0000007d1b1b7220 */ /* 0x080fe20000410000 */
[-C--:B------:R-:W-:Y:S01]  /*7ac0*/  FMUL.FTZ R30, R30, R125.reuse ;  /* 0x0000007d1e1e7220 */ /* 0x080fe20000410000 */
[----:B---3--:R-:W-:Y:S01]  /*7ad0*/  F2FP.BF16.F32.PACK_AB R8, R15, R14 ;  /* 0x0000000e0f08723e */ /* 0x008fe200000010ff */
        /* <DEDUP_REMOVED lines=11> */
[----:B------:R3:W1:Y:S01]  /*7b90*/  MUFU.EX2 R20, R90 ;  /* 0x0000005a00147308 */ /* 0x0006620000000800 */
[----:B------:R-:W-:Y:S01]  /*7ba0*/  FADD.FTZ R15, R118, R15 ;  /* 0x0000000f760f7221 */ /* 0x000fe20000010000 */
[----:B------:R-:W-:Y:S01]  /*7bb0*/  FADD.FTZ R22, R104, R21 ;  /* 0x0000001568167221 */ /* 0x000fe20000010000 */
[----:B------:R-:W-:Y:S01]  /*7bc0*/  F2FP.BF16.F32.PACK_AB R11, R135, R131 ;  /* 0x00000083870b723e */ /* 0x000fe200000010ff */
[-C--:B------:R-:W-:Y:S01]  /*7bd0*/  FMUL.FTZ R35, R35, R125.reuse ;  /* 0x0000007d23237220 */ /* 0x080fe20000410000 */
[----:B--2---:R-:W-:Y:S01]  /*7be0*/  FADD.FTZ R102, R106, R15 ;  /* 0x0000000f6a667221 */ /* 0x004fe20000010000 */
[----:B------:R-:W-:Y:S01]  /*7bf0*/  FADD.FTZ R21, R105, R22 ;  /* 0x0000001669157221 */ /* 0x000fe20000010000 */
[----:B------:R-:W-:Y:S01]  /*7c00*/  F2FP.BF16.F32.PACK_AB R13, R134, R122 ;  /* 0x0000007a860d723e */ /* 0x000fe200000010ff */
[----:B------:R2:W-:Y:S01]  /*7c10*/  STSM.16.M88.4 [R2+0x25b00], R8 ;  /* 0x025b000802007844 */ /* 0x0005e20000000200 */
[----:B------:R-:W-:Y:S01]  /*7c20*/  FADD.FTZ R23, R111, R102 ;  /* 0x000000666f177221 */ /* 0x000fe20000010000 */
[----:B------:R-:W-:Y:S01]  /*7c30*/  FADD.FTZ R22, R108, R21 ;  /* 0x000000156c167221 */ /* 0x000fe20000010000 */
[----:B------:R-:W-:Y:S01]  /*7c40*/  F2FP.BF16.F32.PACK_AB R14, R121, R120 ;  /* 0x00000078790e723e */ /* 0x000fe200000010ff */
[----:B------:R-:W-:Y:S01]  /*7c50*/  FMUL.FTZ R38, R38, R125 ;  /* 0x0000007d26267220 */ /* 0x000fe20000410000 */
[----:B---3--:R-:W-:Y:S01]  /*7c60*/  FADD.FTZ R90, R110, R23 ;  /* 0x000000176e5a7221 */ /* 0x008fe20000010000 */
[----:B------:R-:W-:Y:S01]  /*7c70*/  FADD.FTZ R21, R109, R22 ;  /* 0x000000166d157221 */ /* 0x000fe20000010000 */
[----:B------:R-:W-:Y:S01]  /*7c80*/  F2FP.BF16.F32.PACK_AB R15, R126, R123 ;  /* 0x0000007b7e0f723e */ /* 0x000fe200000010ff */
[-C--:B------:R-:W-:Y:S01]  /*7c90*/  FMUL.FTZ R39, R39, R125.reuse ;  /* 0x0000007d27277220 */ /* 0x080fe20000410000 */
[----:B------:R-:W-:Y:S01]  /*7ca0*/  FADD.FTZ R23, R107, R90 ;  /* 0x0000005a6b177221 */ /* 0x000fe20000010000 */
[----:B------:R-:W-:Y:S01]  /*7cb0*/  FADD.FTZ R22, R96, R21 ;  /* 0x0000001560167221 */ /* 0x000fe20000010000 */
[C---:B------:R-:W-:Y:S01]  /*7cc0*/  F2FP.BF16.F32.PACK_AB R96, R97.reuse, R96 ;  /* 0x000000606160723e */ /* 0x040fe200000010ff */
[----:B------:R3:W-:Y:S01]  /*7cd0*/  STSM.16.M88.4 [R2+0x27300], R12 ;  /* 0x0273000c02007844 */ /* 0x0007e20000000200 */
        /* <DEDUP_REMOVED lines=8> */
[----:B-----5:R-:W-:Y:S01]  /*7d60*/  FADD.FTZ R21, R99, R22 ;  /* 0x0000001663157221 */ /* 0x020fe20000010000 */
[----:B--2---:R-:W-:Y:S01]  /*7d70*/  FADD.FTZ R9, R101, R90 ;  /* 0x0000005a65097221 */ /* 0x004fe20000010000 */
[----:B------:R-:W-:Y:S01]  /*7d80*/  F2FP.BF16.F32.PACK_AB R104, R105, R104 ;  /* 0x000000686968723e */ /* 0x000fe200000010ff */
[----:B------:R-:W-:Y:S01]  /*7d90*/  FMUL.FTZ R46, R46, R125 ;  /* 0x0000007d2e2e7220 */ /* 0x000fe20000410000 */
[----:B------:R-:W-:Y:S01]  /*7da0*/  FADD.FTZ R8, R82, R21 ;  /* 0x0000001552087221 */ /* 0x000fe20000010000 */
[----:B------:R-:W-:Y:S01]  /*7db0*/  FADD.FTZ R10, R88, R9 ;  /* 0x00000009580a7221 */ /* 0x000fe20000010000 */
[----:B------:R-:W-:Y:S01]  /*7dc0*/  F2FP.BF16.F32.PACK_AB R88, R89, R88 ;  /* 0x000000585958723e */ /* 0x000fe200000010ff */
[----:B---3--:R-:W2:Y:S01]  /*7dd0*/  MUFU.EX2 R12, R91 ;  /* 0x0000005b000c7308 */ /* 0x008ea20000000800 */
[----:B-1----:R-:W-:Y:S01]  /*7de0*/  FADD.FTZ R9, R7, R8 ;  /* 0x0000000807097221 */ /* 0x002fe20000010000 */
[----:B------:R-:W-:Y:S01]  /*7df0*/  FADD.FTZ R11, R89, R10 ;  /* 0x0000000a590b7221 */ /* 0x000fe20000010000 */
[C---:B------:R-:W-:Y:S01]  /*7e00*/  F2FP.BF16.F32.PACK_AB R89, R74.reuse, R7 ;  /* 0x000000074a59723e */ /* 0x040fe200000010ff */
        /* <DEDUP_REMOVED lines=12> */
[----:B------:R3:W-:Y:S01]  /*7ed0*/  STSM.16.M88.4 [R2+0x28b00], R112 ;  /* 0x028b007002007844 */ /* 0x0007e20000000200 */
        /* <DEDUP_REMOVED lines=16> */
[----:B--2---:R-:W-:Y:S01]  /*7fe0*/  FADD.FTZ R7, R12, R7 ;  /* 0x000000070c077221 */ /* 0x004fe20000010000 */
[----:B------:R-:W-:Y:S01]  /*7ff0*/  F2FP.BF16.F32.PACK_AB R80, R81, R80 ;  /* 0x000000505150723e */ /* 0x000fe200000010ff */
[----:B------:R-:W-:Y:S01]  /*8000*/  FADD.FTZ R9, R73, R6 ;  /* 0x0000000649097221 */ /* 0x000fe20000010000 */
[----:B------:R-:W-:Y:S01]  /*8010*/  F2FP.BF16.F32.PACK_AB R90, R93, R92 ;  /* 0x0000005c5d5a723e */ /* 0x000fe200000010ff */
[----:B------:R-:W-:Y:S01]  /*8020*/  FADD.FTZ R7, R75, R7 ;  /* 0x000000074b077221 */ /* 0x000fe20000010000 */
[----:B------:R-:W-:Y:S01]  /*8030*/  F2FP.BF16.F32.PACK_AB R91, R95, R94 ;  /* 0x0000005e5f5b723e */ /* 0x000fe200000010ff */
[----:B------:R3:W-:Y:S01]  /*8040*/  STSM.16.M88.4 [R2+0x2bb00], R96 ;  /* 0x02bb006002007844 */ /* 0x0007e20000000200 */
[----:B------:R-:W-:Y:S01]  /*8050*/  F2FP.BF16.F32.PACK_AB R81, R83, R20 ;  /* 0x000000145351723e */ /* 0x000fe200000010ff */
[----:B------:R-:W-:Y:S01]  /*8060*/  FADD.FTZ R6, R124, R9 ;  /* 0x000000097c067221 */ /* 0x000fe20000010000 */
[----:B------:R-:W-:Y:S01]  /*8070*/  F2FP.BF16.F32.PACK_AB R72, R73, R72 ;  /* 0x000000484948723e */ /* 0x000fe200000010ff */
[----:B------:R3:W-:Y:S01]  /*8080*/  STSM.16.M88.4 [R2+0x2d300], R88 ;  /* 0x02d3005802007844 */ /* 0x0007e20000000200 */
[----:B------:R-:W-:Y:S01]  /*8090*/  F2FP.BF16.F32.PACK_AB R82, R85, R84 ;  /* 0x000000545552723e */ /* 0x000fe200000010ff */
[----:B------:R-:W-:Y:S01]  /*80a0*/  FADD.FTZ R7, R78, R7 ;  /* 0x000000074e077221 */ /* 0x000fe20000010000 */
[----:B------:R-:W-:Y:S01]  /*80b0*/  F2FP.BF16.F32.PACK_AB R83, R87, R86 ;  /* 0x000000565753723e */ /* 0x000fe200000010ff */
[----:B------:R-:W-:Y:S01]  /*80c0*/  FADD.FTZ R6, R77, R6 ;  /* 0x000000064d067221 */ /* 0x000fe20000010000 */
[----:B------:R-:W-:Y:S01]  /*80d0*/  F2FP.BF16.F32.PACK_AB R73, R75, R12 ;  /* 0x0000000c4b49723e */ /* 0x000fe200000010ff */
[----:B------:R-:W-:Y:S01]  /*80e0*/  FADD.FTZ R7, R79, R7 ;  /* 0x000000074f077221 */ /* 0x000fe20000010000 */
[----:B------:R-:W-:Y:S01]  /*80f0*/  F2FP.BF16.F32.PACK_AB R74, R77, R124 ;  /* 0x0000007c4d4a723e */ /* 0x000fe200000010ff */
[----:B------:R3:W-:Y:S01]  /*8100*/  STSM.16.M88.4 [R2+0x2eb00], R80 ;  /* 0x02eb005002007844 */ /* 0x0007e20000000200 */
[----:B------:R-:W-:Y:S01]  /*8110*/  F2FP.BF16.F32.PACK_AB R75, R79, R78 ;  /* 0x0000004e4f4b723e */ /* 0x000fe200000010ff */
[-C--:B------:R-:W-:Y:S01]  /*8120*/  FMUL.FTZ R59, R59, R125.reuse ;  /* 0x0000007d3b3b7220 */ /* 0x080fe20000410000 */
[-C--:B------:R-:W-:Y:S01]  /*8130*/  FMUL.FTZ R62, R62, R125.reuse ;  /* 0x0000007d3e3e7220 */ /* 0x080fe20000410000 */
[-C--:B------:R-:W-:Y:S01]  /*8140*/  FMUL.FTZ R63, R63, R125.reuse ;  /* 0x0000007d3f3f7220 */ /* 0x080fe20000410000 */
[-C--:B------:R-:W-:Y:S01]  /*8150*/  FMUL.FTZ R66, R66, R125.reuse ;  /* 0x0000007d42427220 */ /* 0x080fe20000410000 */
[----:B------:R3:W-:Y:S01]  /*8160*/  STSM.16.M88.4 [R2+0x30300], R72 ;  /* 0x0303004802007844 */ /* 0x0007e20000000200 */
[-C--:B------:R-:W-:Y:S01]  /*8170*/  FMUL.FTZ R67, R67, R125.reuse ;  /* 0x0000007d43437220 */ /* 0x080fe20000410000 */
[-C--:B------:R-:W-:Y:S01]  /*8180*/  FMUL.FTZ R70, R70, R125.reuse ;  /* 0x0000007d46467220 */ /* 0x080fe20000410000 */
[----:B------:R-:W-:Y:S01]  /*8190*/  FMUL.FTZ R71, R71, R125 ;  /* 0x0000007d47477220 */ /* 0x000fe20000410000 */
[----:B------:R-:W-:Y:S01]  /*81a0*/  @!PT LDS RZ, [RZ] ;  /* 0x00000000fffff984 */ /* 0x000fe20000000800 */
[----:B------:R-:W-:Y:S01]  /*81b0*/  @!PT LDS RZ, [RZ] ;  /* 0x00000000fffff984 */ /* 0x000fe20000000800 */
[----:B------:R-:W-:Y:S01]  /*81c0*/  @!PT LDS RZ, [RZ] ;  /* 0x00000000fffff984 */ /* 0x000fe20000000800 */
[----:B------:R-:W-:Y:S01]  /*81d0*/  @!PT LDS RZ, [RZ] ;  /* 0x00000000fffff984 */ /* 0x000fe20000000800 */
[----:B------:R1:W-:Y:S06]  /*81e0*/  MEMBAR.ALL.CTA ;  /* 0x0000000000007992 */ /* 0x0003ec0000008000 */
[----:B-1----:R-:W1:Y:S01]  /*81f0*/  FENCE.VIEW.ASYNC.S ;  /* 0x00000000000073c6 */ /* 0x002e620000000000 */
[----:B------:R-:W-:-:S02]  /*8200*/  IMAD.MOV.U32 R8, RZ, RZ, R76 ;  /* 0x000000ffff087224 */ /* 0x000fc400078e004c */
[----:B------:R-:W-:Y:S01]  /*8210*/  IMAD.MOV.U32 R5, RZ, RZ, R0 ;  /* 0x000000ffff057224 */ /* 0x000fe200078e0000 */
[----:B-1----:R-:W-:Y:S01]  /*8220*/  NOP ;  /* 0x0000000000007918 */ /* 0x002fe20000000000 */
[----:B------:R-:W-:Y:S05]  /*8230*/  @P2 BRA `(.L_x_8278) ;  /* 0xffffffc800402947 */ /* 0x000fea000383ffff */
.L_x_8269:
[----:B------:R-:W-:Y:S06]  /*8240*/  BAR.ARV 0x8, 0x1a0 ;  /* 0x0206800000007b1d */ /* 0x000fec0000002000 */
[----:B------:R-:W-:Y:S05]  /*8250*/  @!P0 BRA `(.L_x_8279) ;  /* 0x0000000000048947 */ /* 0x000fea0003800000 */
[----:B------:R-:W-:Y:S01]  /*8260*/  BPT.TRAP 0x1 ;  /* 0x000000040000795c */ /* 0x000fe20000300000 */
.L_x_8279:
[----:B------:R-:W-:Y:S01]  /*8270*/  ULEA UR12, UR38, UR39, 0x3 ;  /* 0x00000027260c7291 */ /* 0x000fe2000f8e183f */
[----:B------:R-:W-:-:S05]  /*8280*/  IMAD.U32 R4, RZ, RZ, UR60 ;  /* 0x0000003cff047e24 */ /* 0x000fca000f8e00ff */
[----:B------:R-:W-:-:S04]  /*8290*/  SHF.L.U32 R4, R4, 0x1f, RZ ;  /* 0x0000001f04047819 */ /* 0x000fc800000006ff */
[----:B------:R2:W4:Y:S01]  /*82a0*/  SYNCS.PHASECHK.TRANS64.TRYWAIT P2, [UR12+0x31c50], R4 ;  /* 0x031c5004ff0075a7 */ /* 0x000522000804014c */
[----:B------:R-:W-:Y:S05]  /*82b0*/  @!P0 BRA `(.L_x_8280) ;  /* 0x0000000000048947 */ /* 0x000fea0003800000 */
[----:B------:R-:W-:Y:S01]  /*82c0*/  BPT.TRAP 0x1 ;  /* 0x000000040000795c */ /* 0x000fe20000300000 */
.L_x_8280:
[----:B----4-:R-:W-:Y:S05]  /*82d0*/  @P2 BRA `(.L_x_8281) ;  /* 0x0000000000082947 */ /* 0x010fea0003800000 */
[----:B------:R-:W4:Y:S02]  /*82e0*/  SYNCS.PHASECHK.TRANS64.TRYWAIT P0, [UR12+0x31c50], R4 ;  /* 0x031c5004ff0075a7 */ /* 0x000f24000800014c */
[----:B----4-:R-:W-:Y:S05]  /*82f0*/  @!P0 BRA `(.L_x_8282) ;  /* 0x0000004000748947 */ /* 0x010fea0003800000 */
.L_x_8281:
[----:B------:R-:W-:Y:S01]  /*8300*/  UIADD3 UR4, UR39, 0x200, URZ ;  /* 0x0000020027047890 */ /* 0x000fe2000fffe03f */
[----:B------:R-:W-:Y:S01]  /*8310*/  WARPGROUP.ARRIVE ;  /* 0x00000000000079c5 */ /* 0x000fe20000000000 */
[----:B------:R-:W-:Y:S01]  /*8320*/  UMOV UR5, 0xc0000010 ;  /* 0xc000001000057882 */ /* 0x000fe20000000000 */
[----:B------:R-:W-:Y:S01]  /*8330*/  UMOV UR7, 0x80000020 ;  /* 0x8000002000077882 */ /* 0x000fe20000000000 */
[----:B------:R-:W-:Y:S01]  /*8340*/  USHF.R.U32.HI UR4, URZ, 0x4, UR4 ;  /* 0x000000043f047899 */ /* 0x000fe20008011604 */
[----:B----4-:R-:W4:Y:S01]  /*8350*/  SHFL.BFLY PT, R5, R6, 0x2, 0x1f ;  /* 0x0c401f0006057f89 */ /* 0x010f2200000e0000 */
[----:B------:R-:W-:Y:S01]  /*8360*/  UMOV UR9, 0xc0000010 ;  /* 0xc000001000097882 */ /* 0x000fe20000000000 */
[----:B------:R-:W-:Y:S01]  /*8370*/  UMOV UR11, 0x80000020 ;  /* 0x80000020000b7882 */ /* 0x000fe20000000000 */
[----:B------:R-:W-:Y:S01]  /*8380*/  ULOP3.LUT UR4, UR4, 0x3fff, URZ, 0xc0, !UPT ;  /* 0x00003fff04047892 */ /* 0x000fe2000f8ec03f */
[----:B------:R-:W5:Y:S01]  /*8390*/  SHFL.BFLY PT, R10, R7, 0x2, 0x1f ;  /* 0x0c401f00070a7f89 */ /* 0x000f6200000e0000 */
[C---:B------:R-:W-:Y:S01]  /*83a0*/  IADD3 R9, P6, R16.reuse, 0x20, RZ ;  /* 0x0000002010097810 */ /* 0x040fe20007fde0ff */
[----:B------:R-:W-:Y:S01]  /*83b0*/  UIADD3 UR35, -UR36, URZ, URZ ;  /* 0x0000003f24237290 */ /* 0x000fe2000fffe13f */
[----:B---3--:R-:W-:Y:S01]  /*83c0*/  LOP3.LUT R73, R16, 0x180, RZ, 0xc0, !PT ;  /* 0x0000018010497812 */ /* 0x008fe200078ec0ff */
[----:B------:R-:W-:Y:S01]  /*83d0*/  ULOP3.LUT UR6, UR4, 0x2400000, URZ, 0xfc, !UPT ;  /* 0x0240000004067892 */ /* 0x000fe2000f8efc3f */
[----:B------:R-:W-:Y:S01]  /*83e0*/  LOP3.LUT R8, R9, 0x180, RZ, 0xc0, !PT ;  /* 0x0000018009087812 */ /* 0x000fe200078ec0ff */
[----:B------:R-:W-:Y:S01]  /*83f0*/  ULOP3.LUT UR4, UR61, 0x10000, URZ, 0xfc, !UPT ;  /* 0x000100003d047892 */ /* 0x000fe2000f8efc3f */
[----:B------:R-:W-:Y:S01]  /*8400*/  SHF.R.U64 R73, R73, 0x3, RZ ;  /* 0x0000000349497819 */ /* 0x000fe200000012ff */
[----:B------:R-:W-:Y:S01]  /*8410*/  UIMAD UR6, UR38, 0x6c0, UR6 ;  /* 0x000006c0260678a4 */ /* 0x000fe2000f8e0206 */
[----:B------:R-:W-:Y:S01]  /*8420*/  SHF.R.U64 R8, R8, 0x3, RZ ;  /* 0x0000000308087819 */ /* 0x000fe200000012ff */
[----:B------:R-:W-:Y:S01]  /*8430*/  UIADD3 UR8, UR4, 0x180, URZ ;  /* 0x0000018004087890 */ /* 0x000fe2000fffe03f */
[----:B------:R-:W-:Y:S01]  /*8440*/  LOP3.LUT R72, R73, R16, RZ, 0x3c, !PT ;  /* 0x0000001049487212 */ /* 0x000fe200078e3cff */
[----:B------:R-:W-:Y:S01]  /*8450*/  UIADD3 UR10, UR6, 0x40, URZ ;  /* 0x00000040060a7890 */ /* 0x000fe2000fffe03f */
[----:B------:R-:W-:Y:S01]  /*8460*/  LOP3.LUT R8, R8, R9, RZ, 0x3c, !PT ;  /* 0x0000000908087212 */ /* 0x000fe200078e3cff */
[--C-:B------:R-:W-:Y:S01]  /*8470*/  IMAD.MOV.U32 R73, RZ, RZ, R17.reuse ;  /* 0x000000ffff497224 */ /* 0x100fe200078e0011 */
[----:B------:R-:W-:Y:S01]  /*8480*/  IADD3 R21, P4, R16, 0x3020, RZ ;  /* 0x0000302010157810 */ /* 0x000fe20007f9e0ff */
[----:B------:R-:W-:Y:S01]  /*8490*/  IMAD.X R9, RZ, RZ, R17, P6 ;  /* 0x000000ffff097224 */ /* 0x000fe200030e0611 */
[----:B------:R-:W-:Y:S01]  /*84a0*/  HGMMA.64x96x16.F32.BF16 R24, gdesc[UR4].tnspB, R24, gsb0 ;  /* 0x41600000041879f0 */ /* 0x000fe20008001818 */
[----:B------:R-:W-:Y:S01]  /*84b0*/  UMOV UR5, 0xc0000010 ;  /* 0xc000001000057882 */ /* 0x000fe20000000000 */
[----:B------:R-:W-:Y:S01]  /*84c0*/  UMOV UR7, 0x80000020 ;  /* 0x8000002000077882 */ /* 0x000fe20000000000 */
[----:B----4-:R-:W-:Y:S01]  /*84d0*/  FADD.FTZ R5, R5, R6 ;  /* 0x0000000605057221 */ /* 0x010fe20000010000 */
[----:B------:R-:W-:Y:S01]  /*84e0*/  MOV R72, R72 ;  /* 0x0000004800487202 */ /* 0x000fe20000000f00 */
[----:B------:R-:W-:Y:S01]  /*84f0*/  IMAD.MOV.U32 R22, RZ, RZ, -0x800000 ;  /* 0xff800000ff167424 */ /* 0x000fe200078e00ff */
[----:B------:R-:W-:Y:S01]  /*8500*/  MOV R73, R8 ;  /* 0x0000000800497202 */ /* 0x000fe20000000f00 */
[----:B-----5:R-:W-:Y:S01]  /*8510*/  FADD.FTZ R10, R10, R7 ;  /* 0x000000070a0a7221 */ /* 0x020fe20000010000 */
[----:B--2---:R-:W2:Y:S01]  /*8520*/  SHFL.BFLY PT, R4, R5, 0x1, 0x1f ;  /* 0x0c201f0005047f89 */ /* 0x004ea200000e0000 */
[----:B------:R-:W-:Y:S01]  /*8530*/  IADD3 R7, P3, R16, 0x6000, RZ ;  /* 0x0000600010077810 */ /* 0x000fe20007f7e0ff */
[----:B------:R-:W-:Y:S01]  /*8540*/  IMAD.MOV.U32 R8, RZ, RZ, RZ ;  /* 0x000000ffff087224 */ /* 0x000fe200078e00ff */
[----:B------:R-:W-:-:S02]  /*8550*/  LOP3.LUT R20, R21, 0x180, RZ, 0xc0, !PT ;  /* 0x0000018015147812 */ /* 0x000fc400078ec0ff */
[----:B------:R-:W-:Y:S02]  /*8560*/  LOP3.LUT R6, R7, 0x180, RZ, 0xc0, !PT ;  /* 0x0000018007067812 */ /* 0x000fe400078ec0ff */
[----:B------:R-:W-:Y:S02]  /*8570*/  R2UR UR14, R147 ;  /* 0x00000000930e72ca */ /* 0x000fe400000e0000 */
[----:B------:R-:W-:Y:S02]  /*8580*/  SHF.R.U64 R20, R20, 0x3, RZ ;  /* 0x0000000314147819 */ /* 0x000fe400000012ff */
[----:B------:R-:W-:Y:S02]  /*8590*/  SHF.R.U64 R6, R6, 0x3, RZ ;  /* 0x0000000306067819 */ /* 0x000fe400000012ff */
[----:B------:R-:W-:Y:S01]  /*85a0*/  LOP3.LUT R20, R20, R21, RZ, 0x3c, !PT ;  /* 0x0000001514147212 */ /* 0x000fe200078e3cff */
[--C-:B------:R-:W-:Y:S01]  /*85b0*/  IMAD.X R21, RZ, RZ, R17.reuse, P4 ;  /* 0x000000ffff157224 */ /* 0x100fe200020e0611 */
[----:B------:R-:W-:Y:S01]  /*85c0*/  LOP3.LUT R6, R6, R7, RZ, 0x3c, !PT ;  /* 0x0000000706067212 */ /* 0x000fe200078e3cff */
[----:B------:R-:W-:Y:S01]  /*85d0*/  IMAD.X R7, RZ, RZ, R17, P3 ;  /* 0x000000ffff077224 */ /* 0x000fe200018e0611 */
[----:B------:R-:W-:-:S02]  /*85e0*/  R2UR UR13, R146 ;  /* 0x00000000920d72ca */ /* 0x000fc400000e0000 */
[C---:B------:R-:W-:Y:S01]  /*85f0*/  IADD3 R11, P0, R16.reuse, 0x6020, RZ ;  /* 0x00006020100b7810 */ /* 0x040fe20007f1e0ff */
[----:B------:R-:W-:Y:S01]  /*8600*/  UIADD3 UR34, -UR14, URZ, URZ ;  /* 0x0000003f0e227290 */ /* 0x000fe2000fffe13f */
[----:B------:R-:W-:Y:S02]  /*8610*/  MOV R20, R20 ;  /* 0x0000001400147202 */ /* 0x000fe40000000f00 */
[----:B------:R-:W-:Y:S01]  /*8620*/  MOV R21, R6 ;  /* 0x0000000600157202 */ /* 0x000fe20000000f00 */
[----:B--2---:R-:W-:Y:S01]  /*8630*/  FADD.FTZ R12, R5, R4 ;  /* 0x00000004050c7221 */ /* 0x004fe20000010000 */
[----:B------:R-:W-:Y:S01]  /*8640*/  LOP3.LUT R4, R11, 0x180, RZ, 0xc0, !PT ;  /* 0x000001800b047812 */ /* 0x000fe200078ec0ff */
[----:B------:R-:W2:Y:S01]  /*8650*/  SHFL.BFLY PT, R5, R10, 0x1, 0x1f ;  /* 0x0c201f000a057f89 */ /* 0x000ea200000e0000 */
[----:B------:R-:W-:Y:S02]  /*8660*/  IADD3 R75, P5, R16, 0x3000, RZ ;  /* 0x00003000104b7810 */ /* 0x000fe40007fbe0ff */
[----:B------:R-:W-:-:S02]  /*8670*/  FSETP.NE.FTZ.AND P2, PT, R12, RZ, PT ;  /* 0x000000ff0c00720b */ /* 0x000fc40003f55000 */
[----:B------:R-:W-:Y:S02]  /*8680*/  SHF.R.U64 R4, R4, 0x3, RZ ;  /* 0x0000000304047819 */ /* 0x000fe400000012ff */
[----:B------:R-:W-:Y:S02]  /*8690*/  LOP3.LUT R74, R75, 0x180, RZ, 0xc0, !PT ;  /* 0x000001804b4a7812 */ /* 0x000fe400078ec0ff */
[----:B------:R-:W-:Y:S02]  /*86a0*/  LOP3.LUT R4, R4, R11, RZ, 0x3c, !PT ;  /* 0x0000000b04047212 */ /* 0x000fe400078e3cff */
[----:B------:R-:W-:-:S04]  /*86b0*/  SHF.R.U64 R74, R74, 0x3, RZ ;  /* 0x000000034a4a7819 */ /* 0x000fc800000012ff */
[----:B------:R-:W-:Y:S01]  /*86c0*/  LOP3.LUT R74, R74, R75, RZ, 0x3c, !PT ;  /* 0x0000004b4a4a7212 */ /* 0x000fe200078e3cff */
[----:B------:R-:W3:Y:S01]  /*86d0*/  @P2 MUFU.LG2 R9, R12 ;  /* 0x0000000c00092308 */ /* 0x000ee20000000c00 */
[----:B------:R-:W-:Y:S01]  /*86e0*/  @P2 FMUL.FTZ R7, R3, 0.69314718246459960938 ;  /* 0x3f31721803072820 */ /* 0x000fe20000410000 */
[----:B------:R-:W-:-:S05]  /*86f0*/  IMAD.X R75, RZ, RZ, R17, P5 ;  /* 0x000000ffff4b7224 */ /* 0x000fca00028e0611 */
[----:B------:R-:W-:Y:S01]  /*8700*/  MOV R74, R74 ;  /* 0x0000004a004a7202 */ /* 0x000fe20000000f00 */
[----:B--2---:R-:W-:Y:S01]  /*8710*/  FADD.FTZ R13, R10, R5 ;  /* 0x000000050a0d7221 */ /* 0x004fe20000010000 */
[----:B------:R2:W-:Y:S01]  /*8720*/  @P2 MUFU.RCP R8, R12 ;  /* 0x0000000c00082308 */ /* 0x0005e20000001000 */
[----:B------:R-:W-:Y:S02]  /*8730*/  IMAD.MOV.U32 R10, RZ, RZ, RZ ;  /* 0x000000ffff0a7224 */ /* 0x000fe400078e00ff */
[----:B------:R-:W-:Y:S01]  /*8740*/  IMAD.X R5, RZ, RZ, R17, P0 ;  /* 0x000000ffff057224 */ /* 0x000fe200000e0611 */
[----:B------:R-:W-:Y:S02]  /*8750*/  FSETP.NE.FTZ.AND P4, PT, R13, RZ, PT ;  /* 0x000000ff0d00720b */ /* 0x000fe40003f95000 */
[----:B------:R-:W-:Y:S01]  /*8760*/  LOP3.LUT P0, RZ, R145, 0x3, RZ, 0xc0, !PT ;  /* 0x0000000391ff7812 */ /* 0x000fe2000780c0ff */
[----:B---3--:R-:W-:Y:S01]  /*8770*/  @P2 FMUL.FTZ R6, R9, 0.69314718246459960938 ;  /* 0x3f31721809062820 */ /* 0x008fe20000410000 */
[----:B--2---:R-:W-:Y:S01]  /*8780*/  IMAD.U32 R12, RZ, RZ, UR12 ;  /* 0x0000000cff0c7e24 */ /* 0x004fe2000f8e00ff */
[----:B------:R-:W-:-:S02]  /*8790*/  MOV R23, R4 ;  /* 0x0000000400177202 */ /* 0x000fc40000000f00 */
[----:B------:R-:W-:Y:S01]  /*87a0*/  @P2 FFMA.FTZ R22, R7, R0, R6 ;  /* 0x0000000007162223 */ /* 0x000fe20000010006 */
[----:B------:R-:W-:Y:S01]  /*87b0*/  @!P1 VIADD R12, R12, 0x31c60 ;  /* 0x00031c600c0c9836 */ /* 0x000fe20000000000 */
[----:B------:R-:W2:Y:S04]  /*87c0*/  LDC.64 R6, c[0x0][0xb78] ;  /* 0x0002de00ff067b82 */ /* 0x000ea80000000a00 */
[----:B------:R-:W3:Y:S01]  /*87d0*/  @P4 MUFU.LG2 R11, R13 ;  /* 0x0000000d000b4308 */ /* 0x000ee20000000c00 */
[----:B------:R-:W-:Y:S01]  /*87e0*/  @!P1 PRMT R12, RZ, 0x654, R12 ;  /* 0x00000654ff0c9816 */ /* 0x000fe2000000000c */
[----:B------:R-:W-:-:S06]  /*87f0*/  @P4 FMUL.FTZ R14, R3, 0.69314718246459960938 ;  /* 0x3f317218030e4820 */ /* 0x000fcc0000410000 */
[----:B------:R4:W5:Y:S01]  /*8800*/  @P4 MUFU.RCP R10, R13 ;  /* 0x0000000d000a4308 */ /* 0x0009620000001000 */
[----:B---3--:R-:W-:Y:S01]  /*8810*/  @P4 FMUL.FTZ R11, R11, 0.69314718246459960938 ;  /* 0x3f3172180b0b4820 */ /* 0x008fe20000410000 */
[----:B------:R-:W-:Y:S02]  /*8820*/  WARPGROUP.DEPBAR.LE gsb0, 0x0 ;  /* 0x00008000000079c5 */ /* 0x000fe40000010000 */
[----:B------:R-:W-:-:S06]  /*8830*/  WARPGROUP.ARRIVE ;  /* 0x00000000000079c5 */ /* 0x000fcc0000000000 */
[----:B------:R-:W-:Y:S01]  /*8840*/  HGMMA.64x96x16.F32.BF16 R24, gdesc[UR8].tnspB, R24, gsb0 ;  /* 0x41600000081879f0 */ /* 0x000fe20008001818 */
[----:B------:R-:W-:Y:S02]  /*8850*/  UIADD3 UR8, UR4, 0x300, URZ ;  /* 0x0000030004087890 */ /* 0x000fe4000fffe03f */
[----:B------:R-:W-:Y:S01]  /*8860*/  UIADD3 UR10, UR6, 0x80, URZ ;  /* 0x00000080060a7890 */ /* 0x000fe2000fffe03f */
[----:B------:R-:W-:Y:S01]  /*8870*/  UMOV UR9, 0xc0000010 ;  /* 0xc000001000097882 */ /* 0x000fe20000000000 */
[----:B------:R-:W-:Y:S01]  /*8880*/  UMOV UR11, 0x80000020 ;  /* 0x80000020000b7882 */ /* 0x000fe20000000000 */
        /* <DEDUP_REMOVED lines=35> */
[----:B------:R-:W-:Y:S02]  /*8ac0*/  UIADD3 UR4, UR4, 0xc00, URZ ;  /* 0x00000c0004047890 */ /* 0x000fe4000fffe03f */
[----:B------:R-:W-:Y:S01]  /*8ad0*/  UIADD3 UR6, UR6, 0x200, URZ ;  /* 0x0000020006067890 */ /* 0x000fe2000fffe03f */
[----:B------:R-:W-:Y:S02]  /*8ae0*/  WARPGROUP.DEPBAR.LE gsb0, 0x0 ;  /* 0x00008000000079c5 */ /* 0x000fe40000010000 */
[----:B------:R-:W-:-:S06]  /*8af0*/  WARPGROUP.ARRIVE ;  /* 0x00000000000079c5 */ /* 0x000fcc0000000000 */
[----:B------:R-:W-:Y:S01]  /*8b00*/  HGMMA.64x96x16.F32.BF16 R24, gdesc[UR8].tnspB, R24, gsb0 ;  /* 0x41600000081879f0 */ /* 0x000fe20008001818 */
[----:B------:R-:W-:Y:S01]  /*8b10*/  ULDC.64 UR8, c[0x0][0xb70] ;  /* 0x0002dc0000087ab9 */ /* 0x000fe20000000a00 */
[----:B------:R-:W-:Y:S01]  /*8b20*/  R2UR UR10, R19 ;  /* 0x00000000130a72ca */ /* 0x000fe200000e0000 */
[----:B------:R-:W-:Y:S02]  /*8b30*/  IMAD.MOV.U32 R19, RZ, RZ, -0x800000 ;  /* 0xff800000ff137424 */ /* 0x000fe400078e00ff */
[----:B------:R-:W-:Y:S01]  /*8b40*/  @P4 FFMA.FTZ R19, R14, R76, R11 ;  /* 0x0000004c0e134223 */ /* 0x000fe2000001000b */
[----:B------:R-:W-:Y:S02]  /*8b50*/  WARPGROUP.DEPBAR.LE gsb0, 0x0 ;  /* 0x00008000000079c5 */ /* 0x000fe40000010000 */
[----:B------:R-:W-:-:S06]  /*8b60*/  WARPGROUP.ARRIVE ;  /* 0x00000000000079c5 */ /* 0x000fcc0000000000 */
[----:B------:R-:W-:Y:S01]  /*8b70*/  HGMMA.64x96x16.F32.BF16 R24, gdesc[UR4].tnspB, R24, gsb0 ;  /* 0x41600000041879f0 */ /* 0x000fe20008001818 */
[----:B------:R-:W-:Y:S01]  /*8b80*/  ULDC UR4, c[0x0][0xdb4] ;  /* 0x00036d0000047ab9 */ /* 0x000fe20000000800 */
[----:B------:R-:W-:Y:S01]  /*8b90*/  ULDC UR5, c[0x0][0xda8] ;  /* 0x00036a0000057ab9 */ /* 0x000fe20000000800 */
[----:B------:R-:W-:Y:S02]  /*8ba0*/  UIMAD UR35, UR4, UR35, UR14 ;  /* 0x00000023042372a4 */ /* 0x000fe4000f8e020e */
[----:B------:R-:W-:Y:S02]  /*8bb0*/  UIMAD UR34, UR5, UR34, UR13 ;  /* 0x00000022052272a4 */ /* 0x000fe4000f8e020d */
[----:B------:R-:W-:Y:S02]  /*8bc0*/  USHF.R.S32.HI UR4, URZ, 0x1f, UR35 ;  /* 0x0000001f3f047899 */ /* 0x000fe40008011423 */
[----:B------:R-:W-:Y:S02]  /*8bd0*/  UIMAD UR34, UR34, 0xc0, URZ ;  /* 0x000000c0222278a4 */ /* 0x000fe4000f8e023f */
[----:B------:R-:W-:-:S02]  /*8be0*/  UIMAD UR6, UR4, UR8, URZ ;  /* 0x00000008040672a4 */ /* 0x000fc4000f8e023f */
[----:B------:R-:W-:Y:S02]  /*8bf0*/  UIMAD.WIDE.U32 UR4, UR35, UR8, URZ ;  /* 0x00000008230472a5 */ /* 0x000fe4000f8e003f */
[----:B------:R-:W-:Y:S01]  /*8c00*/  UIMAD UR6, UR35, UR9, UR6 ;  /* 0x00000009230672a4 */ /* 0x000fe2000f8e0206 */
[----:B------:R-:W-:Y:S01]  /*8c10*/  VIADD R75, R150, UR34 ;  /* 0x00000022964b7c36 */ /* 0x000fe20008000000 */
[----:B------:R-:W-:Y:S01]  /*8c20*/  ULDC UR7, c[0x0][0xa88] ;  /* 0x0002a20000077ab9 */ /* 0x000fe20000000800 */
[----:B------:R-:W-:Y:S01]  /*8c30*/  ULDC.64 UR14, c[0x0][0x208] ;  /* 0x00008200000e7ab9 */ /* 0x000fe20000000a00 */
[----:B------:R-:W-:Y:S01]  /*8c40*/  IMAD.U32 R4, RZ, RZ, UR4 ;  /* 0x00000004ff047e24 */ /* 0x000fe2000f8e00ff */
[----:B------:R-:W-:Y:S02]  /*8c50*/  UIADD3 UR4, UR5, UR6, URZ ;  /* 0x0000000605047290 */ /* 0x000fe4000fffe03f */
[----:B------:R-:W-:Y:S02]  /*8c60*/  IMAD.U32 R5, RZ, RZ, UR5 ;  /* 0x00000005ff057e24 */ /* 0x000fe4000f8e00ff */
[----:B----4-:R-:W-:-:S02]  /*8c70*/  VIADD R13, R75, 0x8 ;  /* 0x000000084b0d7836 */ /* 0x010fc40000000000 */
[----:B------:R-:W-:Y:S01]  /*8c80*/  IMAD.U32 R5, RZ, RZ, UR4 ;  /* 0x00000004ff057e24 */ /* 0x000fe2000f8e00ff */
[----:B------:R-:W-:Y:S02]  /*8c90*/  USHF.R.S32.HI UR4, URZ, 0x1f, UR36 ;  /* 0x0000001f3f047899 */ /* 0x000fe40008011424 */
[----:B------:R-:W-:Y:S02]  /*8ca0*/  ISETP.GE.OR P3, PT, R13, UR7, P0 ;  /* 0x000000070d007c0c */ /* 0x000fe40008766670 */
[----:B------:R-:W-:Y:S01]  /*8cb0*/  ISETP.GE.OR P0, PT, R75, UR7, P0 ;  /* 0x000000074b007c0c */ /* 0x000fe20008706670 */
[----:B------:R-:W-:Y:S02]  /*8cc0*/  WARPGROUP.DEPBAR.LE gsb0, 0x0 ;  /* 0x00008000000079c5 */ /* 0x000fe40000010000 */
[----:B------:R3:W-:Y:S01]  /*8cd0*/  @!P1 SYNCS.ARRIVE.TRANS64.RED.A1T0 RZ, [R12+URZ], RZ ;  /* 0x000000ff0cff99a7 */ /* 0x0007e2000810043f */
[-C--:B------:R-:W-:Y:S01]  /*8ce0*/  FMUL.FTZ R15, R33, R8.reuse ;  /* 0x00000008210f7220 */ /* 0x080fe20000410000 */
[-C--:B------:R-:W-:Y:S01]  /*8cf0*/  FMUL.FTZ R3, R24, R8.reuse ;  /* 0x0000000818037220 */ /* 0x080fe20000410000 */
[-C--:B------:R-:W-:Y:S01]  /*8d00*/  FMUL.FTZ R33, R41, R8.reuse ;  /* 0x0000000829217220 */ /* 0x080fe20000410000 */
[----:B------:R-:W-:Y:S01]  /*8d10*/  FMUL.FTZ R41, R49, R8 ;  /* 0x0000000831297220 */ /* 0x000fe20000410000 */
[----:B--2---:R-:W-:-:S02]  /*8d20*/  IMAD R24, R6, UR4, RZ ;  /* 0x0000000406187c24 */ /* 0x004fc4000f8e02ff */
[----:B-----5:R-:W-:Y:S01]  /*8d30*/  FMUL.FTZ R13, R31, R10 ;  /* 0x0000000a1f0d7220 */ /* 0x020fe20000410000 */
[-C--:B------:R-:W-:Y:S01]  /*8d40*/  FMUL.FTZ R11, R29, R8.reuse ;  /* 0x000000081d0b7220 */ /* 0x080fe20000410000 */
        /* <DEDUP_REMOVED lines=21> */
[----:B------:R-:W-:Y:S01]  /*8ea0*/  FMUL.FTZ R65, R68, R8 ;  /* 0x0000000844417220 */ /* 0x000fe20000410000 */
[----:B------:R-:W-:-:S02]  /*8eb0*/  IMAD R54, R7, UR36, R24 ;  /* 0x0000002407367c24 */ /* 0x000fc4000f8e0218 */
[----:B------:R-:W-:Y:S01]  /*8ec0*/  FMUL.FTZ R8, R27, R10 ;  /* 0x0000000a1b087220 */ /* 0x000fe20000410000 */
[----:B------:R-:W-:-:S04]  /*8ed0*/  IMAD.WIDE.U32 R24, R6, UR36, R4 ;  /* 0x0000002406187c25 */ /* 0x000fc8000f8e0004 */
        /* <DEDUP_REMOVED lines=14> */
[----:B------:R-:W-:Y:S01]  /*8fc0*/  SHF.R.S32.HI R3, RZ, 0x1f, R75 ;  /* 0x0000001fff037819 */ /* 0x000fe2000001144b */
[----:B------:R-:W-:Y:S01]  /*8fd0*/  FMUL.FTZ R53, R59, R10 ;  /* 0x0000000a3b357220 */ /* 0x000fe20000410000 */
[----:B------:R-:W-:Y:S01]  /*8fe0*/  IADD3 R0, P1, R75, R24, RZ ;  /* 0x000000184b007210 */ /* 0x000fe20007f3e0ff */
[-C--:B------:R-:W-:Y:S01]  /*8ff0*/  FMUL.FTZ R55, R63, R10.reuse ;  /* 0x0000000a3f377220 */ /* 0x080fe20000410000 */
[-C--:B------:R-:W-:Y:S01]  /*9000*/  FMUL.FTZ R51, R67, R10.reuse ;  /* 0x0000000a43337220 */ /* 0x080fe20000410000 */
[-C--:B------:R-:W-:Y:S01]  /*9010*/  FMUL.FTZ R62, R66, R10.reuse ;  /* 0x0000000a423e7220 */ /* 0x080fe20000410000 */
[-C--:B------:R-:W-:Y:S01]  /*9020*/  FMUL.FTZ R63, R71, R10.reuse ;  /* 0x0000000a473f7220 */ /* 0x080fe20000410000 */
[----:B------:R-:W-:Y:S01]  /*9030*/  FMUL.FTZ R70, R70, R10 ;  /* 0x0000000a46467220 */ /* 0x000fe20000410000 */
[----:B------:R-:W-:Y:S01]  /*9040*/  F2FP.BF16.F32.PACK_AB R5, R8, R9 ;  /* 0x000000090805723e */ /* 0x000fe200000010ff */
[----:B------:R-:W-:Y:S01]  /*9050*/  ULDC.64 UR4, c[0x0][0xb40] ;  /* 0x0002d00000047ab9 */ /* 0x000fe20000000a00 */
[----:B------:R-:W-:-:S02]  /*9060*/  F2FP.BF16.F32.PACK_AB R6, R11, R12 ;  /* 0x0000000c0b06723e */ /* 0x000fc400000010ff */
[----:B------:R-:W-:Y:S01]  /*9070*/  F2FP.BF16.F32.PACK_AB R7, R13, R14 ;  /* 0x0000000e0d07723e */ /* 0x000fe200000010ff */
[----:B------:R-:W-:Y:S01]  /*9080*/  BAR.SYNC.DEFER_BLOCKING 0x1, 0x180 ;  /* 0x0046000000007b1d */ /* 0x000fe20000010000 */
        /* <DEDUP_REMOVED lines=8> */
[----:B------:R-:W-:Y:S02]  /*9110*/  IADD3.X R3, R3, R25, R54, P1, !PT ;  /* 0x0000001903037210 */ /* 0x000fe40000ffe436 */
[----:B------:R-:W-:Y:S02]  /*9120*/  F2FP.BF16.F32.PACK_AB R24, R41, R44 ;  /* 0x0000002c2918723e */ /* 0x000fe400000010ff */
[----:B------:R-:W-:-:S02]  /*9130*/  F2FP.BF16.F32.PACK_AB R25, R42, R43 ;  /* 0x0000002b2a19723e */ /* 0x000fc400000010ff */
[----:B------:R-:W-:Y:S01]  /*9140*/  F2FP.BF16.F32.PACK_AB R26, R45, R48 ;  /* 0x000000302d1a723e */ /* 0x000fe200000010ff */
[----:B------:R2:W-:Y:S01]  /*9150*/  STSM.16.M88.4 [R72], R4 ;  /* 0x0000000448007844 */ /* 0x0005e20000000200 */
[----:B------:R-:W-:Y:S02]  /*9160*/  F2FP.BF16.F32.PACK_AB R27, R46, R47 ;  /* 0x0000002f2e1b723e */ /* 0x000fe400000010ff */
[----:B------:R-:W-:Y:S01]  /*9170*/  F2FP.BF16.F32.PACK_AB R60, R60, R61 ;  /* 0x0000003d3c3c723e */ /* 0x000fe200000010ff */
[----:B------:R-:W-:Y:S01]  /*9180*/  STSM.16.M88.4 [R73], R8 ;  /* 0x0000000849007844 */ /* 0x000fe20000000200 */
[----:B------:R-:W-:Y:S02]  /*9190*/  F2FP.BF16.F32.PACK_AB R52, R49, R52 ;  /* 0x000000343134723e */ /* 0x000fe400000010ff */
[----:B------:R-:W-:Y:S01]  /*91a0*/  F2FP.BF16.F32.PACK_AB R53, R53, R50 ;  /* 0x000000323535723e */ /* 0x000fe200000010ff */
[----:B------:R-:W-:Y:S01]  /*91b0*/  STSM.16.M88.4 [R74], R12 ;  /* 0x0000000c4a007844 */ /* 0x000fe20000000200 */
[----:B------:R-:W-:-:S02]  /*91c0*/  F2FP.BF16.F32.PACK_AB R54, R56, R57 ;  /* 0x000000393836723e */ /* 0x000fc400000010ff */
[----:B------:R-:W-:Y:S01]  /*91d0*/  F2FP.BF16.F32.PACK_AB R55, R55, R58 ;  /* 0x0000003a3737723e */ /* 0x000fe200000010ff */
[----:B------:R-:W-:Y:S01]  /*91e0*/  STSM.16.M88.4 [R20], R24 ;  /* 0x0000001814007844 */ /* 0x000fe20000000200 */
[----:B------:R-:W-:Y:S02]  /*91f0*/  F2FP.BF16.F32.PACK_AB R61, R51, R62 ;  /* 0x0000003e333d723e */ /* 0x000fe400000010ff */
[----:B------:R-:W-:Y:S01]  /*9200*/  F2FP.BF16.F32.PACK_AB R62, R64, R65 ;  /* 0x00000041403e723e */ /* 0x000fe200000010ff */
[----:B------:R-:W-:Y:S01]  /*9210*/  STSM.16.M88.4 [R21], R52 ;  /* 0x0000003415007844 */ /* 0x000fe20000000200 */
[----:B------:R-:W-:Y:S02]  /*9220*/  F2FP.BF16.F32.PACK_AB R63, R63, R70 ;  /* 0x000000463f3f723e */ /* 0x000fe400000010ff */
[C---:B--2---:R-:W-:Y:S01]  /*9230*/  LEA R4, P1, R0.reuse, UR4, 0x2 ;  /* 0x0000000400047c11 */ /* 0x044fe2000f8210ff */
[----:B------:R-:W-:Y:S02]  /*9240*/  ULDC UR4, c[0x0][0xc] ;  /* 0x0000030000047ab9 */ /* 0x000fe40000000800 */
[----:B------:R-:W-:Y:S01]  /*9250*/  STSM.16.M88.4 [R23], R60 ;  /* 0x0000003c17007844 */ /* 0x000fe20000000200 */
[----:B------:R-:W-:Y:S01]  /*9260*/  LEA.HI.X R5, R0, UR5, R3, 0x2, P1 ;  /* 0x0000000500057c11 */ /* 0x000fe200088f1403 */
[----:B------:R-:W-:Y:S01]  /*9270*/  UIADD3 UR10, UR4, UR10, URZ ;  /* 0x0000000a040a7290 */ /* 0x000fe2000fffe03f */
[----:B------:R-:W-:Y:S01]  /*9280*/  @!PT LDS RZ, [RZ] ;  /* 0x00000000fffff984 */ /* 0x000fe20000000800 */
[----:B------:R-:W-:Y:S01]  /*9290*/  @!PT LDS RZ, [RZ] ;  /* 0x00000000fffff984 */ /* 0x000fe20000000800 */
[----:B------:R-:W-:Y:S01]  /*92a0*/  @!PT LDS RZ, [RZ] ;  /* 0x00000000fffff984 */ /* 0x000fe20000000800 */
[----:B------:R-:W-:Y:S01]  /*92b0*/  @!PT LDS RZ, [RZ] ;  /* 0x00000000fffff984 */ /* 0x000fe20000000800 */
[----:B------:R2:W-:Y:S06]  /*92c0*/  MEMBAR.ALL.CTA ;  /* 0x0000000000007992 */ /* 0x0005ec0000008000 */
[----:B--2---:R-:W2:Y:S04]  /*92d0*/  FENCE.VIEW.ASYNC.S ;  /* 0x00000000000073c6 */ /* 0x004ea80000000000 */
[----:B--2---:R-:W2:Y:S01]  /*92e0*/  SHFL.IDX PT, R0, R149, RZ, 0x1f ;  /* 0x00001fff95007589 */ /* 0x004ea200000e0000 */
[----:B------:R-:W-:Y:S06]  /*92f0*/  BAR.ARV 0x1, 0x1a0 ;  /* 0x0046800000007b1d */ /* 0x000fec0000002000 */
[----:B------:R-:W-:Y:S01]  /*9300*/  @!P0 STG.E desc[UR14][R4.64], R22 ;  /* 0x0000001604008986 */ /* 0x000fe2000c10190e */
[----:B--2---:R-:W-:-:S03]  /*9310*/  ISETP.NE.AND P0, PT, R0, 0xb, PT ;  /* 0x0000000b0000780c */ /* 0x004fc60003f05270 */
[----:B------:R2:W-:Y:S02]  /*9320*/  @!P3 STG.E desc[UR14][R4.64+0x20], R19 ;  /* 0x000020130400b986 */ /* 0x0005e4000c10190e */
[----:B--2---:R-:W-:-:S08]  /*9330*/  IMAD.U32 R19, RZ, RZ, UR10 ;  /* 0x0000000aff137e24 */ /* 0x004fd0000f8e00ff */
        /* <DEDUP_REMOVED lines=15> */
[----:B--2---:R-:W-:Y:S01]  /*9430*/  UMOV UR32, UR6 ;  /* 0x0000000600207c82 */ /* 0x004fe20008000000 */
[----:B------:R-:W-:Y:S01]  /*9440*/  UMOV UR33, UR7 ;  /* 0x0000000700217c82 */ /* 0x000fe20008000000 */
[----:B------:R-:W-:Y:S01]  /*9450*/  UMOV UR6, 0x40 ;  /* 0x0000004000067882 */ /* 0x000fe20000000000 */
        /* <DEDUP_REMOVED lines=9> */
.L_x_8284:
[----:B------:R-:W-:Y:S05]  /*94f0*/  BSYNC B0 ;  /* 0x0000000000007941 */ /* 0x000fea0003800000 */
.L_x_8283:
[----:B------:R-:W2:Y:S01]  /*9500*/  LDC R0, c[0x0][0xda4] ;  /* 0x00036900ff007b82 */ /* 0x000ea20000000800 */
[----:B------:R-:W-:Y:S01]  /*9510*/  R2UR UR5, R19 ;  /* 0x00000000130572ca */ /* 0x000fe200000e0000 */
[----:B------:R-:W-:Y:S01]  /*9520*/  UIADD3 UR38, UR38, 0x1, URZ ;  /* 0x0000000126267890 */ /* 0x000fe2000fffe03f */
[----:B------:R-:W-:-:S03]  /*9530*/  VIADD R144, R144, 0x1 ;  /* 0x0000000190907836 */ /* 0x000fc60000000000 */
[----:B------:R-:W-:-:S04]  /*9540*/  UISETP.NE.AND UP0, UPT, UR38, 0x2, UPT ;  /* 0x000000022600788c */ /* 0x000fc8000bf05270 */
[----:B------:R-:W-:Y:S02]  /*9550*/  USEL UR4, URZ, 0x1, UP0 ;  /* 0x000000013f047887 */ /* 0x000fe40008000000 */
[----:B------:R-:W-:Y:S02]  /*9560*/  USEL UR38, UR38, URZ, UP0 ;  /* 0x0000003f26267287 */ /* 0x000fe40008000000 */
[----:B------:R-:W-:Y:S01]  /*9570*/  ULOP3.LUT UR60, UR60, UR4, URZ, 0x3c, !UPT ;  /* 0x000000043c3c7292 */ /* 0x000fe2000f8e3c3f */
[----:B--2---:R-:W-:-:S13]  /*9580*/  ISETP.LE.AND P0, PT, R0, UR5, PT ;  /* 0x0000000500007c0c */ /* 0x004fda000bf03270 */
[----:B------:R-:W-:Y:S05]  /*9590*/  @!P0 BRA `(.L_x_8285) ;  /* 0xffffff7800388947 */ /* 0x000fea000383ffff */
[----:B------:R-:W-:Y:S05]  /*95a0*/  EXIT ;  /* 0x000000000000794d */ /* 0x000fea0003800000 */
.L_x_8261:
[----:B------:R-:W-:-:S08]  /*95b0*/  NOP ;  /* 0x0000000000007918 */ /* 0x000fd00000000000 */
[----:B---3--:R-:W1:-:S00]  /*95c0*/  USETMAXREG.DEALLOC.CTAPOOL 0x20 ;  /* 0x00000020000079c8 */ /* 0x008e4000080e0500 */
        /* <DEDUP_REMOVED lines=11> */
[----:B------:R-:W1:Y:S01]  /*9680*/  S2R R2, SR_TID.X ;  /* 0x0000000000027919 */ /* 0x000e620000002100 */
[----:B------:R-:W-:Y:S01]  /*9690*/  IMAD.U32 R26, RZ, RZ, UR4 ;  /* 0x00000004ff1a7e24 */ /* 0x000fe2000f8e00ff */
[----:B------:R-:W-:Y:S01]  /*96a0*/  ULDC.64 UR36, c[0x0][0x198] ;  /* 0x0000660000247ab9 */ /* 0x000fe20000000a00 */
[----:B------:R-:W-:Y:S01]  /*96b0*/  IMAD.MOV.U32 R16, RZ, RZ, RZ ;  /* 0x000000ffff107224 */ /* 0x000fe200078e00ff */
[----:B------:R-:W-:Y:S01]  /*96c0*/  ULDC UR38, c[0x0][0xc] ;  /* 0x0000030000267ab9 */ /* 0x000fe20000000800 */
[----:B------:R-:W-:Y:S02]  /*96d0*/  IMAD.MOV.U32 R17, RZ, RZ, 0x1 ;  /* 0x00000001ff117424 */ /* 0x000fe400078e00ff */
[----:B------:R-:W-:Y:S01]  /*96e0*/  IMAD.MOV.U32 R29, RZ, RZ, RZ ;  /* 0x000000ffff1d7224 */ /* 0x000fe200078e00ff */
[----:B-1----:R-:W-:-:S07]  /*96f0*/  LOP3.LUT R27, R2, 0x1f, RZ, 0xc0, !PT ;  /* 0x0000001f021b7812 */ /* 0x002fce00078ec0ff */
.L_x_8330:
[----:B-1----:R-:W1:Y:S01]  /*9700*/  LDC R0, c[0x0][0xda8] ;  /* 0x00036a00ff007b82 */ /* 0x002e620000000800 */
[----:B--2---:R-:W2:Y:S01]  /*9710*/  S2R R6, SR_CgaCtaId ;  /* 0x0000000000067919 */ /* 0x004ea20000008800 */
[----:B------:R-:W-:Y:S05]  /*9720*/  YIELD ;  /* 0x0000000000007946 */ /* 0x000fea0003800000 */
[----:B------:R-:W-:Y:S01]  /*9730*/  ULDC.64 UR4, c[0x0][0x3f8] ;  /* 0x0000fe0000047ab9 */ /* 0x000fe20000000a00 */
[----:B------:R-:W3:Y:S01]  /*9740*/  LDC R4, c[0x0][0xdb4] ;  /* 0x00036d00ff047b82 */ /* 0x000ee20000000800 */
[----:B------:R-:W-:Y:S01]  /*9750*/  IMAD.MOV.U32 R25, RZ, RZ, R26 ;  /* 0x000000ffff197224 */ /* 0x000fe200078e001a */
[----:B------:R-:W-:Y:S01]  /*9760*/  UISETP.NE.U32.AND UP0, UPT, UR4, URZ, UPT ;  /* 0x0000003f0400728c */ /* 0x000fe2000bf05070 */
[----:B------:R-:W-:-:S02]  /*9770*/  MOV R23, 0x400 ;  /* 0x0000040000177802 */ /* 0x000fc40000000f00 */
[----:B------:R-:W-:Y:S01]  /*9780*/  ULDC UR4, c[0x0][0x404] ;  /* 0x0001010000047ab9 */ /* 0x000fe20000000800 */
[----:B------:R-:W-:Y:S02]  /*9790*/  UISETP.NE.AND.EX UP0, UPT, UR5, URZ, UPT, UP0 ;  /* 0x0000003f0500728c */ /* 0x000fe4000bf05300 */
[----:B------:R-:W4:Y:S02]  /*97a0*/  LDC R28, c[0x0][0x2e0] ;  /* 0x0000b800ff1c7b82 */ /* 0x000f240000000800 */
[----:B------:R-:W-:Y:S01]  /*97b0*/  USEL UR4, UR4, 0x1, UP0 ;  /* 0x0000000104047887 */ /* 0x000fe20008000000 */
[----:B-1----:R-:W-:Y:S02]  /*97c0*/  ISETP.NE.AND P0, PT, R0, 0x1, PT ;  /* 0x000000010000780c */ /* 0x002fe40003f05270 */
[----:B---3--:R-:W-:Y:S02]  /*97d0*/  ISETP.NE.AND P1, PT, R4, 0x1, PT ;  /* 0x000000010400780c */ /* 0x008fe40003f25270 */
[----:B--2---:R-:W-:-:S09]  /*97e0*/  LEA R23, R6, R23, 0x18 ;  /* 0x0000001706177211 */ /* 0x004fd200078ec0ff */
[----:B------:R-:W1:Y:S01]  /*97f0*/  @P0 LDC R5, c[0x0][0xdac] ;  /* 0x00036b00ff050b82 */ /* 0x000e620000000800 */
[----:B----4-:R-:W-:-:S07]  /*9800*/  IMAD R28, R28, UR4, RZ ;  /* 0x000000041c1c7c24 */ /* 0x010fce000f8e02ff */
[----:B------:R-:W2:Y:S08]  /*9810*/  @P0 LDC R7, c[0x0][0xdb0] ;  /* 0x00036c00ff070b82 */ /* 0x000eb00000000800 */
[----:B------:R-:W3:Y:S01]  /*9820*/  @P1 LDC.64 R2, c[0x0][0xdb8] ;  /* 0x00036e00ff021b82 */ /* 0x000ee20000000a00 */
[----:B-1----:R-:W-:-:S05]  /*9830*/  @P0 IMAD.HI.U32 R0, R26, R5, RZ ;  /* 0x000000051a000227 */ /* 0x002fca00078e00ff */
[----:B--2---:R-:W-:Y:S01]  /*9840*/  @P0 SHF.R.U32.HI R25, RZ, R7, R0 ;  /* 0x00000007ff190219 */ /* 0x004fe20000011600 */
[----:B------:R-:W-:-:S04]  /*9850*/  VIADD R0, R28, 0x8f ;  /* 0x0000008f1c007836 */ /* 0x000fc80000000000 */
[----:B------:R-:W-:Y:S02]  /*9860*/  IMAD.MOV.U32 R19, RZ, RZ, R25 ;  /* 0x000000ffff137224 */ /* 0x000fe400078e0019 */
[----:B------:R-:W-:-:S04]  /*9870*/  IMAD.HI R0, R0, 0x38e38e39, RZ ;  /* 0x38e38e3900007827 */ /* 0x000fc800078e02ff */
[----:B---3--:R-:W-:-:S05]  /*9880*/  @P1 IMAD.HI.U32 R2, R25, R2, RZ ;  /* 0x0000000219021227 */ /* 0x008fca00078e00ff */
[----:B------:R-:W-:Y:S01]  /*9890*/  @P1 SHF.R.U32.HI R19, RZ, R3, R2 ;  /* 0x00000003ff131219 */ /* 0x000fe20000011602 */
[----:B------:R-:W-:Y:S01]  /*98a0*/  VIADD R2, R23, 0x16a00 ;  /* 0x00016a0017027836 */ /* 0x000fe20000000000 */
[----:B------:R-:W-:-:S03]  /*98b0*/  SHF.R.U32.HI R3, RZ, 0x1f, R0 ;  /* 0x0000001fff037819 */ /* 0x000fc60000011600 */
[----:B------:R-:W-:Y:S01]  /*98c0*/  IMAD.MOV R22, RZ, RZ, -R19 ;  /* 0x000000ffff167224 */ /* 0x000fe200078e0a13 */
[----:B------:R-:W-:Y:S02]  /*98d0*/  LOP3.LUT P0, RZ, R2, 0x1bf, RZ, 0xc0, !PT ;  /* 0x000001bf02ff7812 */ /* 0x000fe4000780c0ff */
[----:B------:R-:W-:Y:S01]  /*98e0*/  LEA.HI.SX32 R24, R0, R3, 0x1b ;  /* 0x0000000300187211 */ /* 0x000fe200078fdaff */
[----:B------:R-:W-:-:S10]  /*98f0*/  IMAD R22, R4, R22, R25 ;  /* 0x0000001604167224 */ /* 0x000fd400078e0219 */
        /* <DEDUP_REMOVED lines=17> */
.L_x_8287:
        /* <DEDUP_REMOVED lines=19> */
.L_x_8289:
        /* <DEDUP_REMOVED lines=16> */
.L_x_8288:
[----:B------:R-:W-:Y:S01]  /*9c40*/  ULDC.64 UR4, c[0x0][0x9f8] ;  /* 0x00027e0000047ab9 */ /* 0x000fe20000000a00 */
[----:B------:R-:W1:Y:S01]  /*9c50*/  LDC R0, c[0x0][0x428] ;  /* 0x00010a00ff007b82 */ /* 0x000e620000000800 */
[----:B------:R-:W-:Y:S01]  /*9c60*/  ISETP.NE.U32.AND P0, PT, RZ, UR4, PT ;  /* 0x00000004ff007c0c */ /* 0x000fe2000bf05070 */
[----:B------:R-:W-:Y:S01]  /*9c70*/  IMAD.MOV.U32 R6, RZ, RZ, R19 ;  /* 0x000000ffff067224 */ /* 0x000fe200078e0013 */
[----:B------:R-:W-:Y:S01]  /*9c80*/  ULDC.64 UR6, c[0x0][0x208] ;  /* 0x0000820000067ab9 */ /* 0x000fe20000000a00 */
[----:B------:R-:W-:Y:S01]  /*9c90*/  ISETP.NE.AND P1, PT, R27, RZ, PT ;  /* 0x000000ff1b00720c */ /* 0x000fe20003f25270 */
[----:B------:R-:W-:Y:S01]  /*9ca0*/  IMAD.MOV R9, RZ, RZ, -R25 ;  /* 0x000000ffff097224 */ /* 0x000fe200078e0a19 */
[----:B------:R-:W-:Y:S01]  /*9cb0*/  ISETP.NE.AND.EX P0, PT, RZ, UR5, PT, P0 ;  /* 0x00000005ff007c0c */ /* 0x000fe2000bf05300 */
[----:B------:R-:W-:-:S12]  /*9cc0*/  ULDC UR4, c[0x0][0xda8] ;  /* 0x00036a0000047ab9 */ /* 0x000fd80000000800 */
[----:B------:R-:W2:Y:S02]  /*9cd0*/  @P0 LDC.64 R2, c[0x0][0x9f8] ;  /* 0x00027e00ff020b82 */ /* 0x000ea40000000a00 */
[----:B--2---:R-:W-:-:S05]  /*9ce0*/  @P0 IMAD.WIDE R2, R19, 0x4, R2 ;  /* 0x0000000413020825 */ /* 0x004fca00078e0202 */
[----:B------:R2:W5:Y:S01]  /*9cf0*/  @P0 LDG.E R6, desc[UR6][R2.64] ;  /* 0x0000000602060981 */ /* 0x000562000c1e1900 */
[----:B-1----:R-:W-:Y:S01]  /*9d00*/  ISETP.NE.AND P0, PT, R0, 0x1, PT ;  /* 0x000000010000780c */ /* 0x002fe20003f05270 */
[----:B------:R-:W-:Y:S01]  /*9d10*/  VOTEU.ALL UP1, P1 ;  /* 0x00000000003f7886 */ /* 0x000fe20000820000 */
[----:B------:R-:W-:Y:S01]  /*9d20*/  IMAD R9, R9, UR4, R26 ;  /* 0x0000000409097c24 */ /* 0x000fe2000f8e021a */
[----:B------:R-:W-:Y:S01]  /*9d30*/  PLOP3.LUT P2, PT, P1, PT, PT, 0x8, 0x0 ;  /* 0x000000000000781c */ /* 0x000fe20000f4e170 */
[----:B------:R-:W-:Y:S02]  /*9d40*/  IMAD.MOV.U32 R0, RZ, RZ, R22 ;  /* 0x000000ffff007224 */ /* 0x000fe400078e0016 */
[----:B------:R-:W-:Y:S01]  /*9d50*/  @!UP1 UIADD3 UR8, UP0, UR36, 0x270, URZ ;  /* 0x0000027024089890 */ /* 0x000fe2000ff1e03f */
[----:B------:R-:W-:-:S03]  /*9d60*/  IMAD R9, R9, 0xc0, RZ ;  /* 0x000000c009097824 */ /* 0x000fc600078e02ff */
[----:B------:R-:W-:-:S03]  /*9d70*/  @!UP1 UIADD3.X UR9, URZ, UR37, URZ, UP0, !UPT ;  /* 0x000000253f099290 */ /* 0x000fc600087fe43f */
[----:B------:R-:W1:Y:S01]  /*9d80*/  @P0 LDC R5, c[0x0][0x42c] ;  /* 0x00010b00ff050b82 */ /* 0x000e620000000800 */
[----:B------:R-:W-:-:S07]  /*9d90*/  VOTEU.ALL UP0, P1 ;  /* 0x00000000003f7886 */ /* 0x000fce0000800000 */
[----:B------:R-:W3:Y:S01]  /*9da0*/  @P0 LDC R7, c[0x0][0x430] ;  /* 0x00010c00ff070b82 */ /* 0x000ee20000000800 */
[----:B-1----:R-:W-:-:S05]  /*9db0*/  @P0 IMAD.HI.U32 R4, R22, R5, RZ ;  /* 0x0000000516040227 */ /* 0x002fca00078e00ff */
[----:B--23--:R-:W-:-:S07]  /*9dc0*/  @P0 SHF.R.U32.HI R0, RZ, R7, R4 ;  /* 0x00000007ff000219 */ /* 0x00cfce0000011604 */
.L_x_8290:
        /* <DEDUP_REMOVED lines=13> */
.L_x_8291:
        /* <DEDUP_REMOVED lines=12> */
.L_x_8292:
        /* <DEDUP_REMOVED lines=15> */
.L_x_8346:
[----:B------:R-:W-:Y:S01]  /*a050*/  UMOV UR4, 0xffffffff ;  /* 0xffffffff00047882 */ /* 0x000fe20000000000 */
[----:B------:R-:W-:Y:S01]  /*a060*/  SHF.R.S32.HI R8, RZ, 0x1f, R6 ;  /* 0x0000001fff087819 */ /* 0x000fe20000011406 */
[----:B------:R-:W-:Y:S01]  /*a070*/  VIADD R10, R24, 0xffffffff ;  /* 0xffffffff180a7836 */ /* 0x000fe20000000000 */
[----:B------:R-:W-:Y:S06]  /*a080*/  BRA.DIV UR4, `(.L_x_8294) ;  /* 0x00000026045c7947 */ /* 0x000fec000b800000 */
[----:B------:R-:W-:-:S13]  /*a090*/  ELECT P6, URZ, PT ;  /* 0x00000000003f782f */ /* 0x000fda00038c0000 */
.L_x_8349:
        /* <DEDUP_REMOVED lines=23> */
.L_x_8296:
[----:B------:R-:W2:Y:S01]  /*a210*/  S2R R4, SR_TID.X ;  /* 0x0000000000047919 */ /* 0x000ea20000002100 */
[----:B------:R-:W-:Y:S01]  /*a220*/  IMAD R5, R16, 0x8, R23 ;  /* 0x0000000810057824 */ /* 0x000fe200078e0217 */
[----:B--2---:R-:W-:Y:S02]  /*a230*/  LOP3.LUT R11, R4, 0x7f, RZ, 0xc0, !PT ;  /* 0x0000007f040b7812 */ /* 0x004fe400078ec0ff */
[----:B------:R-:W-:Y:S02]  /*a240*/  SHF.L.U32 R4, R17, 0x1f, RZ ;  /* 0x0000001f11047819 */ /* 0x000fe400000006ff */
[----:B------:R-:W-:Y:S02]  /*a250*/  ISETP.NE.AND P2, PT, R11, RZ, PT ;  /* 0x000000ff0b00720c */ /* 0x000fe40003f45270 */
[----:B------:R-:W2:Y:S02]  /*a260*/  SYNCS.PHASECHK.TRANS64.TRYWAIT P1, [R5+URZ+0x31c40], R4 ;  /* 0x031c4004050075a7 */ /* 0x000ea4000802017f */
[----:B--2---:R-:W-:Y:S09]  /*a270*/  @!P1 BRA `(.L_x_8297) ;  /* 0x0000002400009947 */ /* 0x004ff20003800000 */
.L_x_8350:
[----:B------:R-:W-:Y:S05]  /*a280*/  @P2 BRA `(.L_x_8298) ;  /* 0x0000000000142947 */ /* 0x000fea0003800000 */
[----:B------:R-:W-:Y:S01]  /*a290*/  ISETP.NE.AND P1, PT, R27, RZ, PT ;  /* 0x000000ff1b00720c */ /* 0x000fe20003f25270 */
[----:B--2---:R-:W-:-:S04]  /*a2a0*/  IMAD.MOV.U32 R4, RZ, RZ, 0x6c00 ;  /* 0x00006c00ff047424 */ /* 0x004fc800078e00ff */
[----:B------:R3:W-:Y:S08]  /*a2b0*/  SYNCS.ARRIVE.TRANS64 RZ, [R5+URZ+0x31c30], R4 ;  /* 0x031c300405ff79a7 */ /* 0x0007f0000800003f */
[----:B------:R-:W-:Y:S05]  /*a2c0*/  @!P1 BRA `(.L_x_8298) ;  /* 0x0000000000049947 */ /* 0x000fea0003800000 */
[----:B------:R-:W-:Y:S01]  /*a2d0*/  BPT.TRAP 0x1 ;  /* 0x000000040000795c */ /* 0x000fe20000300000 */
.L_x_8298:
[----:B--23--:R-:W-:Y:S01]  /*a2e0*/  IMAD R4, R16, 0x6c00, R23 ;  /* 0x00006c0010047824 */ /* 0x00cfe200078e0217 */
        /* <DEDUP_REMOVED lines=26> */
.L_x_8295:
[----:B------:R-:W-:Y:S05]  /*a490*/  WARPSYNC.ALL ;  /* 0x0000000000007948 */ /* 0x000fea0003800000 */
[----:B------:R-:W-:Y:S01]  /*a4a0*/  BAR.SYNC.DEFER_BLOCKING 0x8, 0x1a0 ;  /* 0x0206800000007b1d */ /* 0x000fe20000010000 */
[----:B------:R-:W-:Y:S02]  /*a4b0*/  R2UR UR24, R23 ;  /* 0x00000000171872ca */ /* 0x000fe400000e0000 */
        /* <DEDUP_REMOVED lines=12> */
[----:B------:R-:W-:Y:S01]  /*a580*/  UIADD3 UR8, UR24, 0xda00, URZ ;  /* 0x0000da0018087890 */ /* 0x000fe2000fffe03f */
[----:B------:R-:W-:Y:S01]  /*a590*/  @P1 IMAD.MOV.U32 R4, RZ, RZ, 0x9000 ;  /* 0x00009000ff041424 */ /* 0x000fe200078e00ff */
[----:B------:R-:W-:Y:S01]  /*a5a0*/  UIADD3 UR9, UR24, 0x31c00, URZ ;  /* 0x00031c0018097890 */ /* 0x000fe2000fffe03f */
[----:B------:R-:W-:Y:S01]  /*a5b0*/  @P1 R2UR UR19, R9 ;  /* 0x00000000091312ca */ /* 0x000fe200000e0000 */
[----:B------:R-:W-:Y:S01]  /*a5c0*/  UIADD3 UR16, UR24, 0x10a00, URZ ;  /* 0x00010a0018107890 */ /* 0x000fe2000fffe03f */
[----:B------:R-:W-:Y:S01]  /*a5d0*/  BSSY B0, `(.L_x_8299) ;  /* 0x0000014000007945 */ /* 0x000fe20003800000 */
[----:B------:R-:W-:Y:S01]  /*a5e0*/  UMOV UR15, 0x12f00000 ;  /* 0x12f00000000f7882 */ /* 0x000fe20000000000 */
[----:B------:R-:W-:Y:S01]  /*a5f0*/  UMOV UR18, 0x20 ;  /* 0x0000002000127882 */ /* 0x000fe20000000000 */
[----:B------:R-:W-:Y:S01]  /*a600*/  UMOV UR22, 0x0 ;  /* 0x0000000000167882 */ /* 0x000fe20000000000 */
[----:B------:R-:W-:Y:S01]  /*a610*/  UMOV UR17, UR9 ;  /* 0x0000000900117c82 */ /* 0x000fe20008000000 */
[----:B------:R2:W-:Y:S01]  /*a620*/  @P1 SYNCS.ARRIVE.TRANS64 RZ, [R23+URZ+0x31c00], R4 ;  /* 0x031c000417ff19a7 */ /* 0x0005e2000800003f */
[----:B------:R3:W-:Y:S01]  /*a630*/  UTMALDG.4D [UR8], [UR4], desc[UR6] ;  /* 0x00000608040075b4 */ /* 0x0007e20008019000 */
[----:B------:R-:W-:Y:S01]  /*a640*/  UMOV UR23, 0x12f00000 ;  /* 0x12f0000000177882 */ /* 0x000fe20000000000 */
[----:B------:R-:W-:-:S03]  /*a650*/  ISETP.GE.AND P2, PT, R28, 0x91, PT ;  /* 0x000000911c00780c */ /* 0x000fc60003f46270 */
[----:B------:R4:W-:Y:S01]  /*a660*/  UTMALDG.4D [UR16], [UR4], desc[UR14] ;  /* 0x00000e10040075b4 */ /* 0x0009e20008019000 */
[----:B--2---:R-:W-:-:S04]  /*a670*/  LOP3.LUT R4, R29, 0x1, RZ, 0xc, !PT ;  /* 0x000000011d047812 */ /* 0x004fc800078e0cff */
[----:B------:R-:W-:Y:S02]  /*a680*/  SHF.L.U32 R4, R4, 0x1f, RZ ;  /* 0x0000001f04047819 */ /* 0x000fe400000006ff */
[----:B---3--:R-:W-:Y:S01]  /*a690*/  @P1 R2UR UR13, R19 ;  /* 0x00000000130d12ca */ /* 0x008fe200000e0000 */
[----:B------:R-:W-:Y:S01]  /*a6a0*/  UIADD3 UR8, UR24, 0x13a00, URZ ;  /* 0x00013a0018087890 */ /* 0x000fe2000fffe03f */
[----:B------:R-:W-:Y:S01]  /*a6b0*/  @P1 R2UR UR12, R22 ;  /* 0x00000000160c12ca */ /* 0x000fe200000e0000 */
[----:B------:R-:W-:Y:S01]  /*a6c0*/  UMOV UR10, 0x40 ;  /* 0x00000040000a7882 */ /* 0x000fe20000000000 */
[----:B------:R-:W-:-:S13]  /*a6d0*/  @P1 R2UR UR11, R9 ;  /* 0x00000000090b12ca */ /* 0x000fda00000e0000 */
[----:B------:R4:W-:Y:S01]  /*a6e0*/  UTMALDG.4D [UR8], [UR4], desc[UR22] ;  /* 0x00001608040075b4 */ /* 0x0009e20008019000 */
[----:B------:R-:W2:Y:S02]  /*a6f0*/  SYNCS.PHASECHK.TRANS64.TRYWAIT P1, [R23+URZ+0x31c20], R4 ;  /* 0x031c2004170075a7 */ /* 0x000ea4000802017f */
[----:B--2-4-:R-:W-:Y:S05]  /*a700*/  @!P1 BRA `(.L_x_8300) ;  /* 0x0000001c00f09947 */ /* 0x014fea0003800000 */
.L_x_8351:
[----:B------:R-:W-:Y:S05]  /*a710*/  BSYNC B0 ;  /* 0x0000000000007941 */ /* 0x000fea0003800000 */
.L_x_8299:
[----:B------:R-:W-:Y:S05]  /*a720*/  @!P2 BRA `(.L_x_8301) ;  /* 0x000000140060a947 */ /* 0x000fea0003800000 */
[----:B------:R-:W-:Y:S02]  /*a730*/  IMAD.MOV R11, RZ, RZ, -R24 ;  /* 0x000000ffff0b7224 */ /* 0x000fe400078e0a18 */
[----:B--2---:R-:W-:Y:S02]  /*a740*/  IMAD.MOV.U32 R4, RZ, RZ, 0x1 ;  /* 0x00000001ff047424 */ /* 0x004fe400078e00ff */
[----:B------:R-:W-:-:S03]  /*a750*/  VIADD R9, R24, 0xfffffffe ;  /* 0xfffffffe18097836 */ /* 0x000fc60000000000 */
[----:B------:R-:W-:-:S05]  /*a760*/  VIADDMNMX R11, R11, R4, 0xffffffff, !PT ;  /* 0xffffffff0b0b7446 */ /* 0x000fca0007800104 */
[----:B------:R-:W-:-:S05]  /*a770*/  IMAD.IADD R4, R24, 0x1, R11 ;  /* 0x0000000118047824 */ /* 0x000fca00078e020b */
[----:B------:R-:W-:-:S04]  /*a780*/  LOP3.LUT R4, R4, 0x1, RZ, 0xc0, !PT ;  /* 0x0000000104047812 */ /* 0x000fc800078ec0ff */
[----:B------:R-:W-:-:S13]  /*a790*/  ISETP.NE.U32.AND P1, PT, R4, 0x1, PT ;  /* 0x000000010400780c */ /* 0x000fda0003f25070 */
[----:B------:R-:W-:Y:S05]  /*a7a0*/  @P1 BRA `(.L_x_8302) ;  /* 0x0000000400b81947 */ /* 0x000fea0003800000 */
[----:B-1----:R-:W-:Y:S01]  /*a7b0*/  VIADD R12, R16, 0x1 ;  /* 0x00000001100c7836 */ /* 0x002fe20000000000 */
        /* <DEDUP_REMOVED lines=26> */
.L_x_8305:
[----:B-1----:R-:W1:Y:S01]  /*a960*/  S2R R2, SR_TID.X ;  /* 0x0000000000027919 */ /* 0x002e620000002100 */
[----:B------:R-:W-:Y:S01]  /*a970*/  IMAD R3, R12, 0x8, R23 ;  /* 0x000000080c037824 */ /* 0x000fe200078e0217 */
[----:B-1----:R-:W-:Y:S02]  /*a980*/  LOP3.LUT R5, R2, 0x7f, RZ, 0xc0, !PT ;  /* 0x0000007f02057812 */ /* 0x002fe400078ec0ff */
[----:B------:R-:W-:Y:S02]  /*a990*/  SHF.L.U32 R2, R13, 0x1f, RZ ;  /* 0x0000001f0d027819 */ /* 0x000fe400000006ff */
[----:B------:R-:W-:Y:S02]  /*a9a0*/  ISETP.NE.AND P1, PT, R5, RZ, PT ;  /* 0x000000ff0500720c */ /* 0x000fe40003f25270 */
[----:B------:R-:W1:Y:S02]  /*a9b0*/  SYNCS.PHASECHK.TRANS64.TRYWAIT P2, [R3+URZ+0x31c40], R2 ;  /* 0x031c4002030075a7 */ /* 0x000e64000804017f */
[----:B-1----:R-:W-:Y:S09]  /*a9c0*/  @!P2 BRA `(.L_x_8306) ;  /* 0x0000001c0054a947 */ /* 0x002ff20003800000 */
.L_x_8352:
[----:B------:R-:W-:Y:S05]  /*a9d0*/  @P1 BRA `(.L_x_8307) ;  /* 0x0000000000141947 */ /* 0x000fea0003800000 */
[----:B------:R-:W-:Y:S01]  /*a9e0*/  ISETP.NE.AND P2, PT, R27, RZ, PT ;  /* 0x000000ff1b00720c */ /* 0x000fe20003f45270 */
[----:B-1----:R-:W-:-:S04]  /*a9f0*/  IMAD.MOV.U32 R2, RZ, RZ, 0x6c00 ;  /* 0x00006c00ff027424 */ /* 0x002fc800078e00ff */
[----:B------:R2:W-:Y:S08]  /*aa00*/  SYNCS.ARRIVE.TRANS64 RZ, [R3+URZ+0x31c30], R2 ;  /* 0x031c300203ff79a7 */ /* 0x0005f0000800003f */
[----:B------:R-:W-:Y:S05]  /*aa10*/  @!P2 BRA `(.L_x_8307) ;  /* 0x000000000004a947 */ /* 0x000fea0003800000 */
[----:B------:R-:W-:Y:S01]  /*aa20*/  BPT.TRAP 0x1 ;  /* 0x000000040000795c */ /* 0x000fe20000300000 */
.L_x_8307:
[----:B-12---:R-:W-:Y:S01]  /*aa30*/  IMAD R2, R12, 0x6c00, R23 ;  /* 0x00006c000c027824 */ /* 0x006fe200078e0217 */
        /* <DEDUP_REMOVED lines=29> */
.L_x_8353:
[----:B------:R-:W-:Y:S05]  /*ac10*/  @P1 BRA `(.L_x_8309) ;  /* 0x0000000000181947 */ /* 0x000fea0003800000 */
[----:B------:R-:W-:Y:S01]  /*ac20*/  ISETP.NE.AND P1, PT, R27, RZ, PT ;  /* 0x000000ff1b00720c */ /* 0x000fe20003f25270 */
[----:B-1----:R-:W-:Y:S02]  /*ac30*/  IMAD R2, R16, 0x8, R23 ;  /* 0x0000000810027824 */ /* 0x002fe400078e0217 */
[----:B------:R-:W-:-:S04]  /*ac40*/  IMAD.MOV.U32 R3, RZ, RZ, 0x6c00 ;  /* 0x00006c00ff037424 */ /* 0x000fc800078e00ff */
[----:B------:R2:W-:Y:S06]  /*ac50*/  SYNCS.ARRIVE.TRANS64 RZ, [R2+URZ+0x31c50], R3 ;  /* 0x031c500302ff79a7 */ /* 0x0005ec000800003f */
[----:B------:R-:W-:Y:S05]  /*ac60*/  @!P1 BRA `(.L_x_8309) ;  /* 0x0000000000049947 */ /* 0x000fea0003800000 */
[----:B------:R-:W-:Y:S01]  /*ac70*/  BPT.TRAP 0x1 ;  /* 0x000000040000795c */ /* 0x000fe20000300000 */
.L_x_8309:
[--C-:B--2---:R-:W-:Y:S01]  /*ac80*/  IMAD R3, R16, 0x6c00, R23.reuse ;  /* 0x00006c0010037824 */ /* 0x104fe200078e0217 */
[----:B------:R-:W-:Y:S01]  /*ac90*/  R2UR UR11, R18 ;  /* 0x00000000120b72ca */ /* 0x000fe200000e0000 */
        /* <DEDUP_REMOVED lines=12> */
[----:B------:R-:W-:Y:S01]  /*ad60*/  UIMAD UR11, UR11, 0x90, URZ ;  /* 0x000000900b0b78a4 */ /* 0x000fe2000f8e023f */
[----:B------:R-:W-:-:S03]  /*ad70*/  IMAD.MOV.U32 R18, RZ, RZ, R9 ;  /* 0x000000ffff127224 */ /* 0x000fc600078e0009 */
[----:B------:R-:W-:Y:S02]  /*ad80*/  UIADD3 UR8, UR15, 0x200, URZ ;  /* 0x000002000f087890 */ /* 0x000fe4000fffe03f */
        /* <DEDUP_REMOVED lines=12> */
.L_x_8304:
[----:B------:R-:W-:Y:S05]  /*ae50*/  BSYNC B0 ;  /* 0x0000000000007941 */ /* 0x000fea0003800000 */
.L_x_8303:
[----:B------:R-:W-:Y:S02]  /*ae60*/  VIADD R9, R24, 0xfffffffd ;  /* 0xfffffffd18097836 */ /* 0x000fe40000000000 */
[----:B------:R-:W-:Y:S02]  /*ae70*/  IMAD.MOV.U32 R16, RZ, RZ, R12 ;  /* 0x000000ffff107224 */ /* 0x000fe400078e000c */
[----:B------:R-:W-:-:S07]  /*ae80*/  IMAD.MOV.U32 R17, RZ, RZ, R13 ;  /* 0x000000ffff117224 */ /* 0x000fce00078e000d */
.L_x_8302:
[----:B------:R-:W-:Y:S01]  /*ae90*/  IMAD.MOV R11, RZ, RZ, -R11 ;  /* 0x000000ffff0b7224 */ /* 0x000fe200078e0a0b */
[----:B------:R-:W-:Y:S04]  /*aea0*/  BSSY B0, `(.L_x_8301) ;  /* 0x00000e0000007945 */ /* 0x000fe80003800000 */
[----:B------:R-:W-:-:S13]  /*aeb0*/  ISETP.NE.AND P1, PT, R10, R11, PT ;  /* 0x0000000b0a00720c */ /* 0x000fda0003f25270 */
[----:B------:R-:W-:Y:S05]  /*aec0*/  @!P1 BRA `(.L_x_8310) ;  /* 0x0000000c00749947 */ /* 0x000fea0003800000 */
[----:B------:R-:W-:-:S07]  /*aed0*/  IMAD.MOV.U32 R4, RZ, RZ, R7 ;  /* 0x000000ffff047224 */ /* 0x000fce00078e0007 */
.L_x_8325:
[----:B------:R-:W-:Y:S01]  /*aee0*/  VIADD R10, R16, 0x1 ;  /* 0x00000001100a7836 */ /* 0x000fe20000000000 */
[----:B------:R-:W-:Y:S04]  /*aef0*/  BSSY B1, `(.L_x_8311) ;  /* 0x000006a000017945 */ /* 0x000fe80003800000 */
[----:B------:R-:W-:-:S04]  /*af00*/  ISETP.NE.AND P1, PT, R10, 0x2, PT ;  /* 0x000000020a00780c */ /* 0x000fc80003f25270 */
[----:B-12---:R-:W-:Y:S02]  /*af10*/  SEL R2, RZ, 0x1, P1 ;  /* 0x00000001ff027807 */ /* 0x006fe40000800000 */
[----:B------:R-:W-:Y:S02]  /*af20*/  SEL R10, R10, RZ, P1 ;  /* 0x000000ff0a0a7207 */ /* 0x000fe40000800000 */
[----:B------:R-:W-:Y:S01]  /*af30*/  LOP3.LUT R11, R17, R2, RZ, 0x3c, !PT ;  /* 0x00000002110b7212 */ /* 0x000fe200078e3cff */
[----:B------:R-:W-:Y:S06]  /*af40*/  @!P6 BRA `(.L_x_8312) ;  /* 0x000000040090e947 */ /* 0x000fec0003800000 */
[----:B-1----:R-:W-:Y:S01]  /*af50*/  IMAD.MOV.U32 R12, RZ, RZ, R9 ;  /* 0x000000ffff0c7224 */ /* 0x002fe200078e0009 */
[----:B------:R-:W-:Y:S06]  /*af60*/  @!P0 BRA `(.L_x_8313) ;  /* 0x0000000000508947 */ /* 0x000fec0003800000 */
[----:B------:R-:W1:Y:S01]  /*af70*/  LDC R12, c[0x0][0x41c] ;  /* 0x00010700ff0c7b82 */ /* 0x000e620000000800 */
[----:B------:R-:W-:Y:S01]  /*af80*/  IMAD.MOV.U32 R13, RZ, RZ, R9 ;  /* 0x000000ffff0d7224 */ /* 0x000fe200078e0009 */
[----:B------:R-:W-:Y:S01]  /*af90*/  ULDC.64 UR4, c[0x0][0x408] ;  /* 0x0001020000047ab9 */ /* 0x000fe20000000a00 */
[----:B------:R-:W-:Y:S01]  /*afa0*/  ULDC.64 UR6, c[0x0][0x208] ;  /* 0x0000820000067ab9 */ /* 0x000fe20000000a00 */
[----:B------:R-:W-:-:S04]  /*afb0*/  IMAD R15, R8, UR4, RZ ;  /* 0x00000004080f7c24 */ /* 0x000fc8000f8e02ff */
[----:B------:R-:W2:Y:S01]  /*afc0*/  LDC.64 R4, c[0x0][0x3f8] ;  /* 0x0000fe00ff047b82 */ /* 0x000ea20000000a00 */
        /* <DEDUP_REMOVED lines=9> */
[----:B--2---:R-:W-:-:S04]  /*b060*/  LEA R4, P1, R2, R4, 0x2 ;  /* 0x0000000402047211 */ /* 0x004fc800078210ff */
[----:B------:R-:W-:-:S05]  /*b070*/  LEA.HI.X R5, R2, R5, R3, 0x2, P1 ;  /* 0x0000000502057211 */ /* 0x000fca00008f1403 */
[----:B------:R1:W5:Y:S01]  /*b080*/  LDG.E R4, desc[UR6][R4.64] ;  /* 0x0000000604047981 */ /* 0x000362000c1e1900 */
[----:B------:R-:W-:-:S04]  /*b090*/  IMAD.MOV R2, RZ, RZ, -R13 ;  /* 0x000000ffff027224 */ /* 0x000fc800078e0a0d */
[----:B------:R-:W-:-:S07]  /*b0a0*/  IMAD R12, R12, R2, R9 ;  /* 0x000000020c0c7224 */ /* 0x000fce00078e0209 */
.L_x_8313:
[----:B------:R-:W1:Y:S01]  /*b0b0*/  S2R R2, SR_TID.X ;  /* 0x0000000000027919 */ /* 0x000e620000002100 */
[----:B------:R-:W-:Y:S01]  /*b0c0*/  IMAD R3, R10, 0x8, R23 ;  /* 0x000000080a037824 */ /* 0x000fe200078e0217 */
[----:B-1----:R-:W-:Y:S02]  /*b0d0*/  LOP3.LUT R5, R2, 0x7f, RZ, 0xc0, !PT ;  /* 0x0000007f02057812 */ /* 0x002fe400078ec0ff */
[----:B------:R-:W-:Y:S02]  /*b0e0*/  SHF.L.U32 R2, R11, 0x1f, RZ ;  /* 0x0000001f0b027819 */ /* 0x000fe400000006ff */
[----:B------:R-:W-:Y:S02]  /*b0f0*/  ISETP.NE.AND P1, PT, R5, RZ, PT ;  /* 0x000000ff0500720c */ /* 0x000fe40003f25270 */
[----:B------:R-:W1:Y:S02]  /*b100*/  SYNCS.PHASECHK.TRANS64.TRYWAIT P2, [R3+URZ+0x31c40], R2 ;  /* 0x031c4002030075a7 */ /* 0x000e64000804017f */
[----:B-1----:R-:W-:Y:S09]  /*b110*/  @!P2 BRA `(.L_x_8314) ;  /* 0x0000001400a8a947 */ /* 0x002ff20003800000 */
.L_x_8354:
[----:B------:R-:W-:Y:S05]  /*b120*/  @P1 BRA `(.L_x_8315) ;  /* 0x0000000000141947 */ /* 0x000fea0003800000 */
[----:B------:R-:W-:Y:S01]  /*b130*/  ISETP.NE.AND P2, PT, R27, RZ, PT ;  /* 0x000000ff1b00720c */ /* 0x000fe20003f45270 */
[----:B-1----:R-:W-:-:S04]  /*b140*/  IMAD.MOV.U32 R2, RZ, RZ, 0x6c00 ;  /* 0x00006c00ff027424 */ /* 0x002fc800078e00ff */
[----:B------:R2:W-:Y:S08]  /*b150*/  SYNCS.ARRIVE.TRANS64 RZ, [R3+URZ+0x31c30], R2 ;  /* 0x031c300203ff79a7 */ /* 0x0005f0000800003f */
[----:B------:R-:W-:Y:S05]  /*b160*/  @!P2 BRA `(.L_x_8315) ;  /* 0x000000000004a947 */ /* 0x000fea0003800000 */
[----:B------:R-:W-:Y:S01]  /*b170*/  BPT.TRAP 0x1 ;  /* 0x000000040000795c */ /* 0x000fe20000300000 */
.L_x_8315:
        /* <DEDUP_REMOVED lines=30> */
.L_x_8355:
[----:B------:R-:W-:Y:S05]  /*b360*/  @P1 BRA `(.L_x_8317) ;  /* 0x0000000000141947 */ /* 0x000fea0003800000 */
[----:B------:R-:W-:Y:S01]  /*b370*/  ISETP.NE.AND P1, PT, R27, RZ, PT ;  /* 0x000000ff1b00720c */ /* 0x000fe20003f25270 */
[----:B------:R-:W-:-:S04]  /*b380*/  IMAD.MOV.U32 R3, RZ, RZ, 0x6c00 ;  /* 0x00006c00ff037424 */ /* 0x000fc800078e00ff */
[----:B------:R2:W-:Y:S08]  /*b390*/  SYNCS.ARRIVE.TRANS64 RZ, [R2+URZ+0x50], R3 ;  /* 0x0000500302ff79a7 */ /* 0x0005f0000800003f */
[----:B------:R-:W-:Y:S05]  /*b3a0*/  @!P1 BRA `(.L_x_8317) ;  /* 0x0000000000049947 */ /* 0x000fea0003800000 */
[----:B------:R-:W-:Y:S01]  /*b3b0*/  BPT.TRAP 0x1 ;  /* 0x000000040000795c */ /* 0x000fe20000300000 */
.L_x_8317:
        /* <DEDUP_REMOVED lines=22> */
[----:B---3--:R-:W-:Y:S01]  /*b520*/  UMOV UR8, UR15 ;  /* 0x0000000f00087c82 */ /* 0x008fe20008000000 */
[----:B------:R-:W-:Y:S02]  /*b530*/  UMOV UR10, UR17 ;  /* 0x00000011000a7c82 */ /* 0x000fe40008000000 */
[----:B------:R3:W-:Y:S02]  /*b540*/  UTMALDG.4D [UR8], [UR4], desc[UR6] ;  /* 0x00000608040075b4 */ /* 0x0007e40008019000 */
[----:B---3--:R-:W-:Y:S01]  /*b550*/  UMOV UR8, UR16 ;  /* 0x0000001000087c82 */ /* 0x008fe20008000000 */
[----:B------:R-:W-:-:S02]  /*b560*/  UMOV UR10, UR14 ;  /* 0x0000000e000a7c82 */ /* 0x000fc40008000000 */
[----:B------:R3:W-:Y:S02]  /*b570*/  UTMALDG.4D [UR8], [UR4], desc[UR6] ;  /* 0x00000608040075b4 */ /* 0x0007e40008019000 */
[----:B---3--:R-:W-:Y:S01]  /*b580*/  NOP ;  /* 0x0000000000007918 */ /* 0x008fe20000000000 */
.L_x_8312:
[----:B------:R-:W-:Y:S05]  /*b590*/  BSYNC B1 ;  /* 0x0000000000017941 */ /* 0x000fea0003800000 */
.L_x_8311:
        /* <DEDUP_REMOVED lines=29> */
.L_x_8320:
[----:B------:R-:W1:Y:S01]  /*b770*/  S2R R2, SR_TID.X ;  /* 0x0000000000027919 */ /* 0x000e620000002100 */
[----:B------:R-:W-:Y:S02]  /*b780*/  SHF.L.U32 R3, R17, 0x1f, RZ ;  /* 0x0000001f11037819 */ /* 0x000fe400000006ff */
[----:B-1----:R-:W-:Y:S01]  /*b790*/  LOP3.LUT R5, R2, 0x7f, RZ, 0xc0, !PT ;  /* 0x0000007f02057812 */ /* 0x002fe200078ec0ff */
[----:B------:R-:W-:-:S03]  /*b7a0*/  IMAD R2, R16, 0x8, R23 ;  /* 0x0000000810027824 */ /* 0x000fc600078e0217 */
[----:B------:R-:W-:Y:S01]  /*b7b0*/  ISETP.NE.AND P1, PT, R5, RZ, PT ;  /* 0x000000ff0500720c */ /* 0x000fe20003f25270 */
[----:B------:R-:W1:Y:S02]  /*b7c0*/  SYNCS.PHASECHK.TRANS64.TRYWAIT P2, [R2+URZ+0x31c40], R3 ;  /* 0x031c4003020075a7 */ /* 0x000e64000804017f */
[----:B-1----:R-:W-:Y:S10]  /*b7d0*/  @!P2 BRA `(.L_x_8321) ;  /* 0x000000100020a947 */ /* 0x002ff40003800000 */
.L_x_8356:
[----:B------:R-:W-:Y:S05]  /*b7e0*/  @P1 BRA `(.L_x_8322) ;  /* 0x0000000000141947 */ /* 0x000fea0003800000 */
[----:B------:R-:W-:Y:S01]  /*b7f0*/  ISETP.NE.AND P2, PT, R27, RZ, PT ;  /* 0x000000ff1b00720c */ /* 0x000fe20003f45270 */
[----:B-1----:R-:W-:-:S04]  /*b800*/  IMAD.MOV.U32 R3, RZ, RZ, 0x6c00 ;  /* 0x00006c00ff037424 */ /* 0x002fc800078e00ff */
[----:B------:R2:W-:Y:S08]  /*b810*/  SYNCS.ARRIVE.TRANS64 RZ, [R2+URZ+0x31c30], R3 ;  /* 0x031c300302ff79a7 */ /* 0x0005f0000800003f */
[----:B------:R-:W-:Y:S05]  /*b820*/  @!P2 BRA `(.L_x_8322) ;  /* 0x000000000004a947 */ /* 0x000fea0003800000 */
[----:B------:R-:W-:Y:S01]  /*b830*/  BPT.TRAP 0x1 ;  /* 0x000000040000795c */ /* 0x000fe20000300000 */
.L_x_8322:
[----:B-12---:R-:W-:Y:S01]  /*b840*/  IMAD R2, R16, 0x6c00, R23 ;  /* 0x00006c0010027824 */ /* 0x006fe200078e0217 */
[----:B------:R-:W-:Y:S01]  /*b850*/  R2UR UR11, R13 ;  /* 0x000000000d0b72ca */ /* 0x000fe200000e0000 */
[----:B------:R-:W-:Y:S01]  /*b860*/  VIADD R3, R23, 0x31c00 ;  /* 0x00031c0017037836 */ /* 0x000fe20000000000 */
[----:B------:R-:W-:Y:S01]  /*b870*/  UIADD3 UR4, UP0, UR36, 0x370, URZ ;  /* 0x0000037024047890 */ /* 0x000fe2000ff1e03f */
[----:B------:R-:W-:Y:S01]  /*b880*/  R2UR UR12, R0 ;  /* 0x00000000000c72ca */ /* 0x000fe200000e0000 */
[----:B------:R-:W-:Y:S01]  /*b890*/  UMOV UR10, URZ ;  /* 0x0000003f000a7c82 */ /* 0x000fe20008000000 */
[----:B------:R-:W-:Y:S01]  /*b8a0*/  R2UR UR8, R2 ;  /* 0x00000000020872ca */ /* 0x000fe200000e0000 */
[--C-:B------:R-:W-:Y:S01]  /*b8b0*/  IMAD R2, R16, 0x8, R3.reuse ;  /* 0x0000000810027824 */ /* 0x100fe200078e0203 */
[----:B-----5:R-:W-:Y:S01]  /*b8c0*/  R2UR UR13, R4 ;  /* 0x00000000040d72ca */ /* 0x020fe200000e0000 */
[----:B------:R-:W-:Y:S01]  /*b8d0*/  UIADD3.X UR5, URZ, UR37, URZ, UP0, !UPT ;  /* 0x000000253f057290 */ /* 0x000fe200087fe43f */
[----:B------:R-:W-:Y:S01]  /*b8e0*/  SHF.L.U32 R11, R11, 0x1f, RZ ;  /* 0x0000001f0b0b7819 */ /* 0x000fe200000006ff */
[----:B------:R-:W-:Y:S01]  /*b8f0*/  UMOV UR6, 0x0 ;  /* 0x0000000000067882 */ /* 0x000fe20000000000 */
[----:B------:R-:W-:Y:S01]  /*b900*/  R2UR UR9, R2 ;  /* 0x00000000020972ca */ /* 0x000fe200000e0000 */
[----:B------:R-:W-:Y:S01]  /*b910*/  UMOV UR7, 0x14f00000 ;  /* 0x14f0000000077882 */ /* 0x000fe20000000000 */
[----:B------:R-:W-:Y:S01]  /*b920*/  UIMAD UR11, UR11, 0x90, URZ ;  /* 0x000000900b0b78a4 */ /* 0x000fe2000f8e023f */
[----:B------:R-:W-:Y:S01]  /*b930*/  IMAD R2, R10, 0x8, R3 ;  /* 0x000000080a027824 */ /* 0x000fe200078e0203 */
[----:B------:R-:W-:Y:S01]  /*b940*/  UMOV UR17, 0x20 ;  /* 0x0000002000117882 */ /* 0x000fe20000000000 */
[----:B------:R-:W-:-:S02]  /*b950*/  UMOV UR18, 0x40 ;  /* 0x0000004000127882 */ /* 0x000fc40000000000 */
[----:B------:R-:W-:Y:S02]  /*b960*/  UIADD3 UR14, UR8, 0x16a00, URZ ;  /* 0x00016a00080e7890 */ /* 0x000fe4000fffe03f */
[----:B------:R-:W-:Y:S02]  /*b970*/  UIADD3 UR15, UR8, 0x18e00, URZ ;  /* 0x00018e00080f7890 */ /* 0x000fe4000fffe03f */
[----:B------:R-:W-:Y:S02]  /*b980*/  UIADD3 UR16, UR8, 0x1b200, URZ ;  /* 0x0001b20008107890 */ /* 0x000fe4000fffe03f */
[----:B------:R-:W-:Y:S01]  /*b990*/  UIADD3 UR9, UR9, 0x30, URZ ;  /* 0x0000003009097890 */ /* 0x000fe2000fffe03f */
[----:B------:R-:W-:-:S08]  /*b9a0*/  UMOV UR8, UR14 ;  /* 0x0000000e00087c82 */ /* 0x000fd00008000000 */
        /* <DEDUP_REMOVED lines=9> */
.L_x_8357:
[----:B------:R-:W-:Y:S05]  /*ba40*/  @P1 BRA `(.L_x_8324) ;  /* 0x0000000000141947 */ /* 0x000fea0003800000 */
[----:B------:R-:W-:Y:S01]  /*ba50*/  ISETP.NE.AND P1, PT, R27, RZ, PT ;  /* 0x000000ff1b00720c */ /* 0x000fe20003f25270 */
[----:B------:R-:W-:-:S04]  /*ba60*/  IMAD.MOV.U32 R3, RZ, RZ, 0x6c00 ;  /* 0x00006c00ff037424 */ /* 0x000fc800078e00ff */
[----:B------:R2:W-:Y:S08]  /*ba70*/  SYNCS.ARRIVE.TRANS64 RZ, [R2+URZ+0x50], R3 ;  /* 0x0000500302ff79a7 */ /* 0x0005f0000800003f */
[----:B------:R-:W-:Y:S05]  /*ba80*/  @!P1 BRA `(.L_x_8324) ;  /* 0x0000000000049947 */ /* 0x000fea0003800000 */
[----:B------:R-:W-:Y:S01]  /*ba90*/  BPT.TRAP 0x1 ;  /* 0x000000040000795c */ /* 0x000fe20000300000 */
.L_x_8324:
        /* <DEDUP_REMOVED lines=18> */
[----:B------:R-:W-:-:S05]  /*bbc0*/  UIADD3 UR15, UR15, 0x4a00, URZ ;  /* 0x00004a000f0f7890 */ /* 0x000fca000fffe03f */
[----:B------:R3:W-:Y:S02]  /*bbd0*/  UTMALDG.4D [UR8], [UR4], desc[UR6] ;  /* 0x00000608040075b4 */ /* 0x0007e40008019000 */
[----:B---3--:R-:W-:Y:S01]  /*bbe0*/  UMOV UR8, UR14 ;  /* 0x0000000e00087c82 */ /* 0x008fe20008000000 */
[----:B------:R-:W-:Y:S01]  /*bbf0*/  UMOV UR10, UR16 ;  /* 0x00000010000a7c82 */ /* 0x000fe20008000000 */
[----:B------:R-:W-:Y:S01]  /*bc00*/  UMOV UR14, 0x40 ;  /* 0x00000040000e7882 */ /* 0x000fe20000000000 */
[----:B------:R3:W-:Y:S02]  /*bc10*/  UTMALDG.4D [UR8], [UR4], desc[UR6] ;  /* 0x00000608040075b4 */ /* 0x0007e40008019000 */
[----:B---3--:R-:W-:Y:S01]  /*bc20*/  UMOV UR8, UR15 ;  /* 0x0000000f00087c82 */ /* 0x008fe20008000000 */
[----:B------:R-:W-:Y:S02]  /*bc30*/  UMOV UR10, UR14 ;  /* 0x0000000e000a7c82 */ /* 0x000fe40008000000 */
[----:B------:R3:W-:Y:S02]  /*bc40*/  UTMALDG.4D [UR8], [UR4], desc[UR6] ;  /* 0x00000608040075b4 */ /* 0x0007e40008019000 */
[----:B---3--:R-:W-:Y:S01]  /*bc50*/  NOP ;  /* 0x0000000000007918 */ /* 0x008fe20000000000 */
.L_x_8319:
[----:B------:R-:W-:Y:S05]  /*bc60*/  BSYNC B1 ;  /* 0x0000000000017941 */ /* 0x000fea0003800000 */
.L_x_8318:
[C---:B------:R-:W-:Y:S01]  /*bc70*/  ISETP.GT.AND P1, PT, R9.reuse, 0x1, PT ;  /* 0x000000010900780c */ /* 0x040fe20003f24270 */
[----:B------:R-:W-:-:S12]  /*bc80*/  VIADD R9, R9, 0xfffffffe ;  /* 0xfffffffe09097836 */ /* 0x000fd80000000000 */
[----:B------:R-:W-:Y:S05]  /*bc90*/  @P1 BRA `(.L_x_8325) ;  /* 0xfffffff000901947 */ /* 0x000fea000383ffff */
.L_x_8310:
[----:B------:R-:W-:Y:S05]  /*bca0*/  BSYNC B0 ;  /* 0x0000000000007941 */ /* 0x000fea0003800000 */
.L_x_8301:
[----:B------:R-:W-:Y:S04]  /*bcb0*/  BSSY B0, `(.L_x_8326) ;  /* 0x000002a000007945 */ /* 0x000fe80003800000 */
[----:B------:R-:W-:Y:S05]  /*bcc0*/  @!P6 BRA `(.L_x_8327) ;  /* 0x0000000000a0e947 */ /* 0x000fea0003800000 */
[----:B-12---:R-:W1:Y:S01]  /*bcd0*/  S2R R2, SR_TID.X ;  /* 0x0000000000027919 */ /* 0x006e620000002100 */
[----:B------:R-:W-:Y:S01]  /*bce0*/  IMAD R3, R16, 0x8, R23 ;  /* 0x0000000810037824 */ /* 0x000fe200078e0217 */
[----:B-1----:R-:W-:Y:S02]  /*bcf0*/  LOP3.LUT R4, R2, 0x7f, RZ, 0xc0, !PT ;  /* 0x0000007f02047812 */ /* 0x002fe400078ec0ff */
[----:B------:R-:W-:Y:S02]  /*bd00*/  SHF.L.U32 R2, R17, 0x1f, RZ ;  /* 0x0000001f11027819 */ /* 0x000fe400000006ff */
[----:B------:R-:W-:Y:S02]  /*bd10*/  ISETP.NE.AND P1, PT, R4, RZ, PT ;  /* 0x000000ff0400720c */ /* 0x000fe40003f25270 */
[----:B------:R-:W1:Y:S02]  /*bd20*/  SYNCS.PHASECHK.TRANS64.TRYWAIT P0, [R3+URZ+0x31c60], R2 ;  /* 0x031c6002030075a7 */ /* 0x000e64000800017f */
[----:B-1----:R-:W-:Y:S09]  /*bd30*/  @!P0 BRA `(.L_x_8328) ;  /* 0x0000000800f08947 */ /* 0x002ff20003800000 */
.L_x_8358:
[----:B------:R-:W-:Y:S05]  /*bd40*/  @P1 BRA `(.L_x_8329) ;  /* 0x0000000000141947 */ /* 0x000fea0003800000 */
[----:B------:R-:W-:Y:S01]  /*bd50*/  ISETP.NE.AND P0, PT, R27, RZ, PT ;  /* 0x000000ff1b00720c */ /* 0x000fe20003f05270 */
[----:B-1----:R-:W-:-:S04]  /*bd60*/  IMAD.MOV.U32 R2, RZ, RZ, 0x6c00 ;  /* 0x00006c00ff027424 */ /* 0x002fc800078e00ff */
[----:B------:R2:W-:Y:S08]  /*bd70*/  SYNCS.ARRIVE.TRANS64 RZ, [R3+URZ+0x31c50], R2 ;  /* 0x031c500203ff79a7 */ /* 0x0005f0000800003f */
[----:B------:R-:W-:Y:S05]  /*bd80*/  @!P0 BRA `(.L_x_8329) ;  /* 0x0000000000048947 */ /* 0x000fea0003800000 */
[----:B------:R-:W-:Y:S01]  /*bd90*/  BPT.TRAP 0x1 ;  /* 0x000000040000795c */ /* 0x000fe20000300000 */
.L_x_8329:
        /* <DEDUP_REMOVED lines=27> */
.L_x_8327:
[----:B------:R-:W-:Y:S05]  /*bf50*/  BSYNC B0 ;  /* 0x0000000000007941 */ /* 0x000fea0003800000 */
.L_x_8326:
[----:B------:R-:W-:Y:S01]  /*bf60*/  VIADD R26, R26, UR38 ;  /* 0x000000261a1a7c36 */ /* 0x000fe20008000000 */
[----:B------:R-:W-:Y:S01]  /*bf70*/  ULDC UR4, c[0x0][0xda4] ;  /* 0x0003690000047ab9 */ /* 0x000fe20000000800 */
[----:B------:R-:W-:Y:S02]  /*bf80*/  VIADD R16, R16, 0x1 ;  /* 0x0000000110107836 */ /* 0x000fe40000000000 */
[----:B------:R-:W-:Y:S01]  /*bf90*/  VIADD R29, R29, 0x1 ;  /* 0x000000011d1d7836 */ /* 0x000fe20000000000 */
[----:B------:R-:W-:Y:S02]  /*bfa0*/  ISETP.GE.AND P1, PT, R26, UR4, PT ;  /* 0x000000041a007c0c */ /* 0x000fe4000bf26270 */
[----:B------:R-:W-:-:S04]  /*bfb0*/  ISETP.NE.AND P0, PT, R16, 0x2, PT ;  /* 0x000000021000780c */ /* 0x000fc80003f05270 */
[----:B------:R-:W-:Y:S02]  /*bfc0*/  SEL R0, RZ, 0x1, P0 ;  /* 0x00000001ff007807 */ /* 0x000fe40000000000 */
[----:B------:R-:W-:Y:S02]  /*bfd0*/  SEL R16, R16, RZ, P0 ;  /* 0x000000ff10107207 */ /* 0x000fe40000000000 */
[----:B------:R-:W-:-:S03]  /*bfe0*/  LOP3.LUT R17, R17, R0, RZ, 0x3c, !PT ;  /* 0x0000000011117212 */ /* 0x000fc600078e3cff */
[----:B------:R-:W-:Y:S05]  /*bff0*/  @!P1 BRA `(.L_x_8330) ;  /* 0xffffffd400c09947 */ /* 0x000fea000383ffff */
[----:B------:R-:W-:-:S07]  /*c000*/  LOP3.LUT R29, R29, 0x1, RZ, 0xc, !PT ;  /* 0x000000011d1d7812 */ /* 0x000fce00078e0cff */
.L_x_8286:
[----:B-12---:R-:W1:Y:S01]  /*c010*/  S2R R3, SR_CgaCtaId ;  /* 0x0000000000037919 */ /* 0x006e620000008800 */
[----:B------:R-:W-:Y:S01]  /*c020*/  MOV R0, 0x400 ;  /* 0x0000040000007802 */ /* 0x000fe20000000f00 */
[----:B------:R-:W-:Y:S01]  /*c030*/  BSSY B0, `(.L_x_8331) ;  /* 0x0000005000007945 */ /* 0x000fe20003800000 */
[----:B------:R-:W-:Y:S02]  /*c040*/  SHF.L.U32 R29, R29, 0x1f, RZ ;  /* 0x0000001f1d1d7819 */ /* 0x000fe400000006ff */
[----:B-1----:R-:W-:-:S04]  /*c050*/  LEA R8, R3, R0, 0x18 ;  /* 0x0000000003087211 */ /* 0x002fc800078ec0ff */
[----:B------:R-:W1:Y:S02]  /*c060*/  SYNCS.PHASECHK.TRANS64.TRYWAIT P0, [R8+URZ+0x31c20], R29 ;  /* 0x031c201d080075a7 */ /* 0x000e64000800017f */
[----:B-1----:R-:W-:Y:S05]  /*c070*/  @!P0 BRA `(.L_x_8332) ;  /* 0x0000000800348947 */ /* 0x002fea0003800000 */
.L_x_8359:
[----:B------:R-:W-:Y:S05]  /*c080*/  BSYNC B0 ;  /* 0x0000000000007941 */ /* 0x000fea0003800000 */
.L_x_8331:
[----:B------:R-:W-:-:S03]  /*c090*/  UMOV UR4, 0xffffffff ;  /* 0xffffffff00047882 */ /* 0x000fc60000000000 */
[----:B------:R-:W-:Y:S05]  /*c0a0*/  BRA.DIV UR4, `(.L_x_8333) ;  /* 0x0000000a043c7947 */ /* 0x000fea000b800000 */
[----:B------:R-:W2:Y:S02]  /*c0b0*/  S2R R0, SR_TID.X ;  /* 0x0000000000007919 */ /* 0x000ea40000002100 */
[----:B--2---:R-:W-:-:S04]  /*c0c0*/  SHF.R.U32.HI R0, RZ, 0x5, R0 ;  /* 0x00000005ff007819 */ /* 0x004fc80000011600 */
[----:B------:R-:W-:-:S05]  /*c0d0*/  LOP3.LUT R0, R0, 0x3, RZ, 0xc0, !PT ;  /* 0x0000000300007812 */ /* 0x000fca00078ec0ff */
[----:B------:R2:W3:Y:S02]  /*c0e0*/  SHFL.IDX PT, R14, R0, RZ, 0x1f ;  /* 0x00001fff000e7589 */ /* 0x0004e400000e0000 */
.L_x_8362:
[----:B---3--:R-:W-:Y:S01]  /*c0f0*/  ISETP.NE.AND P0, PT, R14, RZ, PT ;  /* 0x000000ff0e00720c */ /* 0x008fe20003f05270 */
[----:B------:R-:W-:-:S12]  /*c100*/  BSSY B0, `(.L_x_8334) ;  /* 0x0000024000007945 */ /* 0x000fd80003800000 */
[----:B------:R-:W-:Y:S05]  /*c110*/  @P0 BRA `(.L_x_8335) ;  /* 0x0000000000880947 */ /* 0x000fea0003800000 */
[----:B------:R-:W-:-:S03]  /*c120*/  UMOV UR4, 0xffffffff ;  /* 0xffffffff00047882 */ /* 0x000fc60000000000 */
[----:B------:R-:W-:Y:S05]  /*c130*/  BRA.DIV UR4, `(.L_x_8336) ;  /* 0x0000000a044c7947 */ /* 0x000fea000b800000 */
[----:B------:R-:W-:-:S13]  /*c140*/  ELECT P6, URZ, PT ;  /* 0x00000000003f782f */ /* 0x000fda00038c0000 */
.L_x_8365:
[----:B------:R-:W-:Y:S05]  /*c150*/  @!P6 BRA `(.L_x_8335) ;  /* 0x000000000078e947 */ /* 0x000fea0003800000 */
[----:B--2---:R-:W2:Y:S02]  /*c160*/  LDL.LU R0, [R1] ;  /* 0x0000000001007983 */ /* 0x004ea40000300800 */
[----:B--2---:R-:W-:-:S04]  /*c170*/  LOP3.LUT R0, R0, 0x2, RZ, 0xfc, !PT ;  /* 0x0000000200007812 */ /* 0x004fc800078efcff */
[----:B------:R-:W-:-:S13]  /*c180*/  ISETP.NE.AND P2, PT, R0, 0x3, PT ;  /* 0x000000030000780c */ /* 0x000fda0003f45270 */
[----:B------:R-:W-:Y:S05]  /*c190*/  @!P2 BRA `(.L_x_8337) ;  /* 0x000000000004a947 */ /* 0x000fea0003800000 */
[----:B------:R-:W-:Y:S01]  /*c1a0*/  BPT.TRAP 0x1 ;  /* 0x000000040000795c */ /* 0x000fe20000300000 */
.L_x_8337:
[----:B------:R-:W-:Y:S01]  /*c1b0*/  VIADD R3, R8, 0x31c40 ;  /* 0x00031c4008037836 */ /* 0x000fe20000000000 */
[----:B------:R-:W-:Y:S01]  /*c1c0*/  SHF.L.U32 R4, R17, 0x1f, RZ ;  /* 0x0000001f11047819 */ /* 0x000fe200000006ff */
[C---:B------:R-:W-:Y:S02]  /*c1d0*/  VIADD R0, R16.reuse, 0x1 ;  /* 0x0000000110007836 */ /* 0x040fe40000000000 */
[----:B------:R-:W-:-:S03]  /*c1e0*/  IMAD R5, R16, 0x8, R3 ;  /* 0x0000000810057824 */ /* 0x000fc600078e0203 */
[C---:B------:R-:W-:Y:S01]  /*c1f0*/  ISETP.NE.AND P1, PT, R0.reuse, 0x2, PT ;  /* 0x000000020000780c */ /* 0x040fe20003f25270 */
[----:B------:R-:W2:Y:S03]  /*c200*/  SYNCS.PHASECHK.TRANS64.TRYWAIT P0, [R5+URZ], R4 ;  /* 0x00000004050075a7 */ /* 0x000ea6000800017f */
[----:B------:R-:W-:Y:S02]  /*c210*/  SEL R2, RZ, 0x1, P1 ;  /* 0x00000001ff027807 */ /* 0x000fe40000800000 */
[----:B------:R-:W-:Y:S02]  /*c220*/  SEL R6, R0, RZ, P1 ;  /* 0x000000ff00067207 */ /* 0x000fe40000800000 */
[----:B------:R-:W-:-:S03]  /*c230*/  LOP3.LUT R0, R17, R2, RZ, 0x3c, !PT ;  /* 0x0000000211007212 */ /* 0x000fc600078e3cff */
[----:B------:R-:W-:Y:S01]  /*c240*/  IMAD R3, R6, 0x8, R3 ;  /* 0x0000000806037824 */ /* 0x000fe200078e0203 */
[----:B------:R-:W-:Y:S01]  /*c250*/  SHF.L.U32 R0, R0, 0x1f, RZ ;  /* 0x0000001f00007819 */ /* 0x000fe200000006ff */
[----:B--2---:R-:W-:Y:S06]  /*c260*/  @!P0 BRA `(.L_x_8338) ;  /* 0x0000000800208947 */ /* 0x004fec0003800000 */
.L_x_8366:
[----:B------:R-:W3:Y:S02]  /*c270*/  SYNCS.PHASECHK.TRANS64.TRYWAIT P0, [R3+URZ], R0 ;  /* 0x00000000030075a7 */ /* 0x000ee4000800017f */
[----:B---3--:R-:W-:Y:S05]  /*c280*/  @!P0 BRA `(.L_x_8339) ;  /* 0x00000008002c8947 */ /* 0x008fea0003800000 */
.L_x_8367:
[----:B------:R-:W-:Y:S05]  /*c290*/  @!P2 BRA `(.L_x_8340) ;  /* 0x000000000004a947 */ /* 0x000fea0003800000 */
[----:B------:R-:W-:Y:S01]  /*c2a0*/  BPT.TRAP 0x1 ;  /* 0x000000040000795c */ /* 0x000fe20000300000 */
.L_x_8340:
[----:B---3--:R-:W-:-:S04]  /*c2b0*/  VIADD R3, R8, 0x31c60 ;  /* 0x00031c6008037836 */ /* 0x008fc80000000000 */
[----:B--2---:R-:W-:-:S04]  /*c2c0*/  IMAD R5, R16, 0x8, R3 ;  /* 0x0000000810057824 */ /* 0x004fc800078e0203 */
[----:B------:R-:W2:Y:S02]  /*c2d0*/  SYNCS.PHASECHK.TRANS64.TRYWAIT P0, [R5+URZ], R4 ;  /* 0x00000004050075a7 */ /* 0x000ea4000800017f */
[----:B--2---:R-:W-:Y:S05]  /*c2e0*/  @!P0 BRA `(.L_x_8341) ;  /* 0x0000000800288947 */ /* 0x004fea0003800000 */
.L_x_8368:
[----:B------:R-:W-:-:S07]  /*c2f0*/  IMAD R3, R6, 0x8, R3 ;  /* 0x0000000806037824 */ /* 0x000fce00078e0203 */
.L_x_8342:
[----:B---3--:R3:W4:Y:S02]  /*c300*/  SYNCS.PHASECHK.TRANS64.TRYWAIT P0, [R3+URZ], R0 ;  /* 0x00000000030075a7 */ /* 0x008724000800017f */
[----:B----4-:R-:W-:Y:S05]  /*c310*/  @!P0 NANOSLEEP.SYNCS 0x989680 ;  /* 0x009896800000895d */ /* 0x010fea0003900000 */
[----:B------:R-:W4:Y:S02]  /*c320*/  @!P0 SYNCS.PHASECHK.TRANS64 P0, [R3+URZ], R0 ;  /* 0x00000000030085a7 */ /* 0x000f24000800007f */
[----:B----4-:R-:W-:Y:S05]  /*c330*/  @!P0 BRA `(.L_x_8342) ;  /* 0xfffffffc00f08947 */ /* 0x010fea000383ffff */
.L_x_8335:
[----:B------:R-:W-:Y:S05]  /*c340*/  BSYNC B0 ;  /* 0x0000000000007941 */ /* 0x000fea0003800000 */
.L_x_8334:
[----:B------:R-:W-:Y:S05]  /*c350*/  EXIT ;  /* 0x000000000000794d */ /* 0x000fea0003800000 */
.L_x_8264:
[----:B-1----:R-:W-:-:S04]  /*c360*/  IMAD.U32 R3, RZ, RZ, UR39 ;  /* 0x00000027ff037e24 */ /* 0x002fc8000f8e00ff */
[----:B------:R1:W2:Y:S03]  /*c370*/  SYNCS.PHASECHK.TRANS64.TRYWAIT P1, [R3+URZ+0x31c00], R0 ;  /* 0x031c0000030075a7 */ /* 0x0002a6000802017f */
[----:B--2---:R-:W-:Y:S05]  /*c380*/  @!P1 NANOSLEEP.SYNCS 0x989680 ;  /* 0x009896800000995d */ /* 0x004fea0003900000 */
[----:B------:R-:W2:Y:S02]  /*c390*/  @!P1 SYNCS.PHASECHK.TRANS64 P1, [R3+URZ+0x31c00], R0 ;  /* 0x031c0000030095a7 */ /* 0x000ea4000802007f */
[----:B--2---:R-:W-:Y:S05]  /*c3a0*/  @!P1 BRA `(.L_x_8264) ;  /* 0xfffffffc00ec9947 */ /* 0x004fea000383ffff */
[----:B------:R-:W-:Y:S05]  /*c3b0*/  BRA `(.L_x_8343) ;  /* 0xffffff4c00a47947 */ /* 0x000fea000383ffff */
.L_x_8268:
[----:B--2---:R2:W3:Y:S02]  /*c3c0*/  SYNCS.PHASECHK.TRANS64.TRYWAIT P2, [R4+URZ+0x31c30], R3 ;  /* 0x031c3003040075a7 */ /* 0x0044e4000804017f */
[----:B---3--:R-:W-:Y:S05]  /*c3d0*/  @!P2 NANOSLEEP.SYNCS 0x989680 ;  /* 0x009896800000a95d */ /* 0x008fea0003900000 */
[----:B------:R-:W3:Y:S02]  /*c3e0*/  @!P2 SYNCS.PHASECHK.TRANS64 P2, [R4+URZ+0x31c30], R3 ;  /* 0x031c30030400a5a7 */ /* 0x000ee4000804007f */
[----:B---3--:R-:W-:Y:S05]  /*c3f0*/  @!P2 BRA `(.L_x_8268) ;  /* 0xfffffffc00f0a947 */ /* 0x008fea000383ffff */
[----:B------:R-:W-:Y:S05]  /*c400*/  BRA `(.L_x_8267) ;  /* 0xffffff4c00cc7947 */ /* 0x000fea000383ffff */
.L_x_8273:
[----:B---3--:R-:W-:-:S04]  /*c410*/  IMAD.U32 R3, RZ, RZ, UR4 ;  /* 0x00000004ff037e24 */ /* 0x008fc8000f8e00ff */
[----:B------:R3:W4:Y:S03]  /*c420*/  SYNCS.PHASECHK.TRANS64.TRYWAIT P2, [R3+URZ+0x31c30], R0 ;  /* 0x031c3000030075a7 */ /* 0x000726000804017f */
[----:B----4-:R-:W-:Y:S05]  /*c430*/  @!P2 NANOSLEEP.SYNCS 0x989680 ;  /* 0x009896800000a95d */ /* 0x010fea0003900000 */
[----:B------:R-:W4:Y:S02]  /*c440*/  @!P2 SYNCS.PHASECHK.TRANS64 P2, [R3+URZ+0x31c30], R0 ;  /* 0x031c30000300a5a7 */ /* 0x000f24000804007f */
[----:B----4-:R-:W-:Y:S05]  /*c450*/  @!P2 BRA `(.L_x_8273) ;  /* 0xfffffffc00eca947 */ /* 0x010fea000383ffff */
[----:B------:R-:W-:Y:S05]  /*c460*/  BRA `(.L_x_8270) ;  /* 0xffffff8400fc7947 */ /* 0x000fea000383ffff */
.L_x_8277:
[----:B--2---:R-:W-:-:S04]  /*c470*/  IMAD.U32 R3, RZ, RZ, UR4 ;  /* 0x00000004ff037e24 */ /* 0x004fc8000f8e00ff */
[----:B------:R2:W3:Y:S03]  /*c480*/  SYNCS.PHASECHK.TRANS64.TRYWAIT P2, [R3+URZ+0x31c50], R0 ;  /* 0x031c5000030075a7 */ /* 0x0004e6000804017f */
[----:B---3--:R-:W-:Y:S05]  /*c490*/  @!P2 NANOSLEEP.SYNCS 0x989680 ;  /* 0x009896800000a95d */ /* 0x008fea0003900000 */
[----:B------:R-:W3:Y:S02]  /*c4a0*/  @!P2 SYNCS.PHASECHK.TRANS64 P2, [R3+URZ+0x31c50], R0 ;  /* 0x031c50000300a5a7 */ /* 0x000ee4000804007f */
[----:B---3--:R-:W-:Y:S05]  /*c4b0*/  @!P2 BRA `(.L_x_8277) ;  /* 0xfffffffc00eca947 */ /* 0x008fea000383ffff */
[----:B------:R-:W-:Y:S05]  /*c4c0*/  BRA `(.L_x_8274) ;  /* 0xffffff9c00987947 */ /* 0x000fea000383ffff */
.L_x_8282:
[----:B----4-:R-:W-:-:S04]  /*c4d0*/  IMAD.U32 R5, RZ, RZ, UR12 ;  /* 0x0000000cff057e24 */ /* 0x010fc8000f8e00ff */
[----:B------:R4:W1:Y:S03]  /*c4e0*/  SYNCS.PHASECHK.TRANS64.TRYWAIT P0, [R5+URZ+0x31c50], R4 ;  /* 0x031c5004050075a7 */ /* 0x000866000800017f */
[----:B-1----:R-:W-:Y:S05]  /*c4f0*/  @!P0 NANOSLEEP.SYNCS 0x989680 ;  /* 0x009896800000895d */ /* 0x002fea0003900000 */
[----:B------:R-:W1:Y:S02]  /*c500*/  @!P0 SYNCS.PHASECHK.TRANS64 P0, [R5+URZ+0x31c50], R4 ;  /* 0x031c5004050085a7 */ /* 0x000e64000800007f */
[----:B-1----:R-:W-:Y:S05]  /*c510*/  @!P0 BRA `(.L_x_8282) ;  /* 0xfffffffc00ec8947 */ /* 0x002fea000383ffff */
[----:B------:R-:W-:Y:S05]  /*c520*/  BRA `(.L_x_8281) ;  /* 0xffffffbc00747947 */ /* 0x000fea000383ffff */
.L_x_8293:
        /* <DEDUP_REMOVED lines=11> */
.L_x_8345:
[----:B------:R-:W-:Y:S05]  /*c5e0*/  BSYNC B0 ;  /* 0x0000000000007941 */ /* 0x000fea0003800000 */
.L_x_8344:
[----:B------:R-:W-:Y:S05]  /*c5f0*/  BRA `(.L_x_8346) ;  /* 0xffffffd800947947 */ /* 0x000fea000383ffff */
.L_x_8294:
[----:B------:R-:W-:Y:S01]  /*c600*/  BSSY B0, `(.L_x_8347) ;  /* 0x0000006000007945 */ /* 0x000fe20003800000 */
[----:B------:R-:W-:-:S07]  /*c610*/  IMAD.MOV.U32 R15, RZ, RZ, -0x1 ;  /* 0xffffffffff0f7424 */ /* 0x000fce00078e00ff */
[----:B------:R-:W-:Y:S05]  /*c620*/  WARPSYNC.COLLECTIVE R15, `(.L_x_8348) ;  /* 0x000000000f0c7348 */ /* 0x000fea0003c00000 */
[----:B------:R-:W-:Y:S02]  /*c630*/  ELECT P6, UR62, PT ;  /* 0x00000000003e782f */ /* 0x000fe400038c0000 */
[----:B------:R-:W-:Y:S01]  /*c640*/  MOV R14, UR62 ;  /* 0x0000003e000e7c02 */ /* 0x000fe20008000f00 */
[----:B------:R-:W-:Y:S10]  /*c650*/  ENDCOLLECTIVE ;  /* 0x000000000000791b */ /* 0x000ff40003800000 */
.L_x_8348:
[----:B------:R-:W-:Y:S05]  /*c660*/  BSYNC B0 ;  /* 0x0000000000007941 */ /* 0x000fea0003800000 */
.L_x_8347:
[----:B------:R-:W-:Y:S05]  /*c670*/  BRA `(.L_x_8349) ;  /* 0xffffffd800887947 */ /* 0x000fea000383ffff */
.L_x_8297:
[----:B--2---:R2:W3:Y:S02]  /*c680*/  SYNCS.PHASECHK.TRANS64.TRYWAIT P1, [R5+URZ+0x31c40], R4 ;  /* 0x031c4004050075a7 */ /* 0x0044e4000802017f */
[----:B---3--:R-:W-:Y:S05]  /*c690*/  @!P1 NANOSLEEP.SYNCS 0x989680 ;  /* 0x009896800000995d */ /* 0x008fea0003900000 */
[----:B------:R-:W3:Y:S02]  /*c6a0*/  @!P1 SYNCS.PHASECHK.TRANS64 P1, [R5+URZ+0x31c40], R4 ;  /* 0x031c4004050095a7 */ /* 0x000ee4000802007f */
[----:B---3--:R-:W-:Y:S05]  /*c6b0*/  @!P1 BRA `(.L_x_8297) ;  /* 0xfffffffc00f09947 */ /* 0x008fea000383ffff */
[----:B------:R-:W-:Y:S05]  /*c6c0*/  BRA `(.L_x_8350) ;  /* 0xffffffd800ec7947 */ /* 0x000fea000383ffff */
.L_x_8300:
[----:B--2---:R2:W3:Y:S02]  /*c6d0*/  SYNCS.PHASECHK.TRANS64.TRYWAIT P1, [R23+URZ+0x31c20], R4 ;  /* 0x031c2004170075a7 */ /* 0x0044e4000802017f */
[----:B---3--:R-:W-:Y:S05]  /*c6e0*/  @!P1 NANOSLEEP.SYNCS 0x989680 ;  /* 0x009896800000995d */ /* 0x008fea0003900000 */
[----:B------:R-:W3:Y:S02]  /*c6f0*/  @!P1 SYNCS.PHASECHK.TRANS64 P1, [R23+URZ+0x31c20], R4 ;  /* 0x031c2004170095a7 */ /* 0x000ee4000802007f */
[----:B---3--:R-:W-:Y:S05]  /*c700*/  @!P1 BRA `(.L_x_8300) ;  /* 0xfffffffc00f09947 */ /* 0x008fea000383ffff */
[----:B------:R-:W-:Y:S05]  /*c710*/  BRA `(.L_x_8351) ;  /* 0xffffffdc00fc7947 */ /* 0x000fea000383ffff */
.L_x_8306:
[----:B-1----:R1:W2:Y:S02]  /*c720*/  SYNCS.PHASECHK.TRANS64.TRYWAIT P2, [R3+URZ+0x31c40], R2 ;  /* 0x031c4002030075a7 */ /* 0x0022a4000804017f */
[----:B--2---:R-:W-:Y:S05]  /*c730*/  @!P2 NANOSLEEP.SYNCS 0x989680 ;  /* 0x009896800000a95d */ /* 0x004fea0003900000 */
[----:B------:R-:W2:Y:S02]  /*c740*/  @!P2 SYNCS.PHASECHK.TRANS64 P2, [R3+URZ+0x31c40], R2 ;  /* 0x031c40020300a5a7 */ /* 0x000ea4000804007f */
[----:B--2---:R-:W-:Y:S05]  /*c750*/  @!P2 BRA `(.L_x_8306) ;  /* 0xfffffffc00f0a947 */ /* 0x004fea000383ffff */
[----:B------:R-:W-:Y:S05]  /*c760*/  BRA `(.L_x_8352) ;  /* 0xffffffe000987947 */ /* 0x000fea000383ffff */
.L_x_8308:
[----:B-1----:R1:W2:Y:S02]  /*c770*/  SYNCS.PHASECHK.TRANS64.TRYWAIT P2, [R2+URZ+0x60], R5 ;  /* 0x00006005020075a7 */ /* 0x0022a4000804017f */
[----:B--2---:R-:W-:Y:S05]  /*c780*/  @!P2 NANOSLEEP.SYNCS 0x989680 ;  /* 0x009896800000a95d */ /* 0x004fea0003900000 */
[----:B------:R-:W2:Y:S02]  /*c790*/  @!P2 SYNCS.PHASECHK.TRANS64 P2, [R2+URZ+0x60], R5 ;  /* 0x000060050200a5a7 */ /* 0x000ea4000804007f */
[----:B--2---:R-:W-:Y:S05]  /*c7a0*/  @!P2 BRA `(.L_x_8308) ;  /* 0xfffffffc00f0a947 */ /* 0x004fea000383ffff */
[----:B------:R-:W-:Y:S05]  /*c7b0*/  BRA `(.L_x_8353) ;  /* 0xffffffe400147947 */ /* 0x000fea000383ffff */
.L_x_8314:
[----:B-1----:R1:W2:Y:S02]  /*c7c0*/  SYNCS.PHASECHK.TRANS64.TRYWAIT P2, [R3+URZ+0x31c40], R2 ;  /* 0x031c4002030075a7 */ /* 0x0022a4000804017f */
[----:B--2---:R-:W-:Y:S05]  /*c7d0*/  @!P2 NANOSLEEP.SYNCS 0x989680 ;  /* 0x009896800000a95d */ /* 0x004fea0003900000 */
[----:B------:R-:W2:Y:S02]  /*c7e0*/  @!P2 SYNCS.PHASECHK.TRANS64 P2, [R3+URZ+0x31c40], R2 ;  /* 0x031c40020300a5a7 */ /* 0x000ea4000804007f */
[----:B--2---:R-:W-:Y:S05]  /*c7f0*/  @!P2 BRA `(.L_x_8314) ;  /* 0xfffffffc00f0a947 */ /* 0x004fea000383ffff */
[----:B------:R-:W-:Y:S05]  /*c800*/  BRA `(.L_x_8354) ;  /* 0xffffffe800447947 */ /* 0x000fea000383ffff */
.L_x_8316:
[----:B-1----:R1:W2:Y:S02]  /*c810*/  SYNCS.PHASECHK.TRANS64.TRYWAIT P2, [R2+URZ+0x60], R17 ;  /* 0x00006011020075a7 */ /* 0x0022a4000804017f */
[----:B--2---:R-:W-:Y:S05]  /*c820*/  @!P2 NANOSLEEP.SYNCS 0x989680 ;  /* 0x009896800000a95d */ /* 0x004fea0003900000 */
[----:B------:R-:W2:Y:S02]  /*c830*/  @!P2 SYNCS.PHASECHK.TRANS64 P2, [R2+URZ+0x60], R17 ;  /* 0x000060110200a5a7 */ /* 0x000ea4000804007f */
[----:B--2---:R-:W-:Y:S05]  /*c840*/  @!P2 BRA `(.L_x_8316) ;  /* 0xfffffffc00f0a947 */ /* 0x004fea000383ffff */
[----:B------:R-:W-:Y:S05]  /*c850*/  BRA `(.L_x_8355) ;  /* 0xffffffe800c07947 */ /* 0x000fea000383ffff */
.L_x_8321:
[----:B-1----:R1:W2:Y:S02]  /*c860*/  SYNCS.PHASECHK.TRANS64.TRYWAIT P2, [R2+URZ+0x31c40], R3 ;  /* 0x031c4003020075a7 */ /* 0x0022a4000804017f */
[----:B--2---:R-:W-:Y:S05]  /*c870*/  @!P2 NANOSLEEP.SYNCS 0x989680 ;  /* 0x009896800000a95d */ /* 0x004fea0003900000 */
[----:B------:R-:W2:Y:S02]  /*c880*/  @!P2 SYNCS.PHASECHK.TRANS64 P2, [R2+URZ+0x31c40], R3 ;  /* 0x031c40030200a5a7 */ /* 0x000ea4000804007f */
[----:B--2---:R-:W-:Y:S05]  /*c890*/  @!P2 BRA `(.L_x_8321) ;  /* 0xfffffffc00f0a947 */ /* 0x004fea000383ffff */
[----:B------:R-:W-:Y:S05]  /*c8a0*/  BRA `(.L_x_8356) ;  /* 0xffffffec00cc7947 */ /* 0x000fea000383ffff */
.L_x_8323:
[----:B-1----:R1:W2:Y:S02]  /*c8b0*/  SYNCS.PHASECHK.TRANS64.TRYWAIT P2, [R2+URZ+0x60], R11 ;  /* 0x0000600b020075a7 */ /* 0x0022a4000804017f */
[----:B--2---:R-:W-:Y:S05]  /*c8c0*/  @!P2 NANOSLEEP.SYNCS 0x989680 ;  /* 0x009896800000a95d */ /* 0x004fea0003900000 */
[----:B------:R-:W2:Y:S02]  /*c8d0*/  @!P2 SYNCS.PHASECHK.TRANS64 P2, [R2+URZ+0x60], R11 ;  /* 0x0000600b0200a5a7 */ /* 0x000ea4000804007f */
[----:B--2---:R-:W-:Y:S05]  /*c8e0*/  @!P2 BRA `(.L_x_8323) ;  /* 0xfffffffc00f0a947 */ /* 0x004fea000383ffff */
[----:B------:R-:W-:Y:S05]  /*c8f0*/  BRA `(.L_x_8357) ;  /* 0xfffffff000507947 */ /* 0x000fea000383ffff */
.L_x_8328:
[----:B-1----:R1:W2:Y:S02]  /*c900*/  SYNCS.PHASECHK.TRANS64.TRYWAIT P0, [R3+URZ+0x31c60], R2 ;  /* 0x031c6002030075a7 */ /* 0x0022a4000800017f */
[----:B--2---:R-:W-:Y:S05]  /*c910*/  @!P0 NANOSLEEP.SYNCS 0x989680 ;  /* 0x009896800000895d */ /* 0x004fea0003900000 */
[----:B------:R-:W2:Y:S02]  /*c920*/  @!P0 SYNCS.PHASECHK.TRANS64 P0, [R3+URZ+0x31c60], R2 ;  /* 0x031c6002030085a7 */ /* 0x000ea4000800007f */
[----:B--2---:R-:W-:Y:S05]  /*c930*/  @!P0 BRA `(.L_x_8328) ;  /* 0xfffffffc00f08947 */ /* 0x004fea000383ffff */
[----:B------:R-:W-:Y:S05]  /*c940*/  BRA `(.L_x_8358) ;  /* 0xfffffff000fc7947 */ /* 0x000fea000383ffff */
.L_x_8332:
[----:B-1----:R1:W2:Y:S02]  /*c950*/  SYNCS.PHASECHK.TRANS64.TRYWAIT P0, [R8+URZ+0x31c20], R29 ;  /* 0x031c201d080075a7 */ /* 0x0022a4000800017f */
[----:B--2---:R-:W-:Y:S05]  /*c960*/  @!P0 NANOSLEEP.SYNCS 0x989680 ;  /* 0x009896800000895d */ /* 0x004fea0003900000 */
[----:B------:R-:W2:Y:S02]  /*c970*/  @!P0 SYNCS.PHASECHK.TRANS64 P0, [R8+URZ+0x31c20], R29 ;  /* 0x031c201d080085a7 */ /* 0x000ea4000800007f */
[----:B--2---:R-:W-:Y:S05]  /*c980*/  @!P0 BRA `(.L_x_8332) ;  /* 0xfffffffc00f08947 */ /* 0x004fea000383ffff */
[----:B------:R-:W-:Y:S05]  /*c990*/  BRA `(.L_x_8359) ;  /* 0xfffffff400b87947 */ /* 0x000fea000383ffff */
.L_x_8333:
        /* <DEDUP_REMOVED lines=11> */
.L_x_8361:
[----:B------:R-:W-:Y:S05]  /*ca50*/  BSYNC B0 ;  /* 0x0000000000007941 */ /* 0x000fea0003800000 */
.L_x_8360:
[----:B------:R-:W-:Y:S05]  /*ca60*/  BRA `(.L_x_8362) ;  /* 0xfffffff400a07947 */ /* 0x000fea000383ffff */
.L_x_8336:
[----:B------:R-:W-:Y:S01]  /*ca70*/  BSSY B1, `(.L_x_8363) ;  /* 0x0000006000017945 */ /* 0x000fe20003800000 */
[----:B------:R-:W-:-:S07]  /*ca80*/  IMAD.MOV.U32 R15, RZ, RZ, -0x1 ;  /* 0xffffffffff0f7424 */ /* 0x000fce00078e00ff */
[----:B-12---:R-:W-:Y:S05]  /*ca90*/  WARPSYNC.COLLECTIVE R15, `(.L_x_8364) ;  /* 0x000000000f0c7348 */ /* 0x006fea0003c00000 */
[----:B------:R-:W-:Y:S02]  /*caa0*/  ELECT P6, UR62, PT ;  /* 0x00000000003e782f */ /* 0x000fe400038c0000 */
[----:B------:R-:W-:Y:S01]  /*cab0*/  MOV R14, UR62 ;  /* 0x0000003e000e7c02 */ /* 0x000fe20008000f00 */
[----:B-12---:R-:W-:Y:S10]  /*cac0*/  ENDCOLLECTIVE ;  /* 0x000000000000791b */ /* 0x006ff40003800000 */
.L_x_8364:
[----:B------:R-:W-:Y:S05]  /*cad0*/  BSYNC B1 ;  /* 0x0000000000017941 */ /* 0x000fea0003800000 */
.L_x_8363:
[----:B------:R-:W-:Y:S05]  /*cae0*/  BRA `(.L_x_8365) ;  /* 0xfffffff400987947 */ /* 0x000fea000383ffff */
.L_x_8338:
[----:B--2---:R2:W3:Y:S02]  /*caf0*/  SYNCS.PHASECHK.TRANS64.TRYWAIT P0, [R5+URZ], R4 ;  /* 0x00000004050075a7 */ /* 0x0044e4000800017f */
[----:B---3--:R-:W-:Y:S05]  /*cb00*/  @!P0 NANOSLEEP.SYNCS 0x989680 ;  /* 0x009896800000895d */ /* 0x008fea0003900000 */
[----:B------:R-:W3:Y:S02]  /*cb10*/  @!P0 SYNCS.PHASECHK.TRANS64 P0, [R5+URZ], R4 ;  /* 0x00000004050085a7 */ /* 0x000ee4000800007f */
[----:B---3--:R-:W-:Y:S05]  /*cb20*/  @!P0 BRA `(.L_x_8338) ;  /* 0xfffffffc00f08947 */ /* 0x008fea000383ffff */
[----:B------:R-:W-:Y:S05]  /*cb30*/  BRA `(.L_x_8366) ;  /* 0xfffffff400cc7947 */ /* 0x000fea000383ffff */
.L_x_8339:
[----:B---3--:R3:W4:Y:S02]  /*cb40*/  SYNCS.PHASECHK.TRANS64.TRYWAIT P0, [R3+URZ], R0 ;  /* 0x00000000030075a7 */ /* 0x008724000800017f */
[----:B----4-:R-:W-:Y:S05]  /*cb50*/  @!P0 NANOSLEEP.SYNCS 0x989680 ;  /* 0x009896800000895d */ /* 0x010fea0003900000 */
[----:B------:R-:W4:Y:S02]  /*cb60*/  @!P0 SYNCS.PHASECHK.TRANS64 P0, [R3+URZ], R0 ;  /* 0x00000000030085a7 */ /* 0x000f24000800007f */
[----:B----4-:R-:W-:Y:S05]  /*cb70*/  @!P0 BRA `(.L_x_8339) ;  /* 0xfffffffc00f08947 */ /* 0x010fea000383ffff */
[----:B------:R-:W-:Y:S05]  /*cb80*/  BRA `(.L_x_8367) ;  /* 0xfffffff400c07947 */ /* 0x000fea000383ffff */
.L_x_8341:
[----:B--2---:R2:W3:Y:S02]  /*cb90*/  SYNCS.PHASECHK.TRANS64.TRYWAIT P0, [R5+URZ], R4 ;  /* 0x00000004050075a7 */ /* 0x0044e4000800017f */
[----:B---3--:R-:W-:Y:S05]  /*cba0*/  @!P0 NANOSLEEP.SYNCS 0x989680 ;  /* 0x009896800000895d */ /* 0x008fea0003900000 */
[----:B------:R-:W3:Y:S02]  /*cbb0*/  @!P0 SYNCS.PHASECHK.TRANS64 P0, [R5+URZ], R4 ;  /* 0x00000004050085a7 */ /* 0x000ee4000800007f */
[----:B---3--:R-:W-:Y:S05]  /*cbc0*/  @!P0 BRA `(.L_x_8341) ;  /* 0xfffffffc00f08947 */ /* 0x008fea000383ffff */
[----:B------:R-:W-:Y:S05]  /*cbd0*/  BRA `(.L_x_8368) ;  /* 0xfffffff400c47947 */ /* 0x000fea000383ffff */
.L_x_8369:
        /* <DEDUP_REMOVED lines=10> */
.L_x_12779:


//--------------------- .text._ZN7cutlass13device_kernelIN5flash11enable_sm90INS1_16FlashAttnFwdSm90INS1_25CollectiveMainloopFwdSm90ILi2EN4cute5tupleIJNS5_1CILi1EEES8_S8_EEENS6_IJNS7_ILi192EEENS7_ILi144EEENS7_ILi96EEEEEELi96ENS_10bfloat16_tEfNS_4arch4Sm90ELb0ELb0ELb0ELb1ELb0ELb0ELb0ELb0ELb1ELb0ELb0ELb0EEENS1_21CollectiveEpilogueFwdINS6_IJSA_SC_SB_EEES9_SE_SG_Li384ELb1ELb0ELb0ELb0EEENS1_36VarlenDynamicPersistentTileSchedulerILi192ELi144ELi384ELi32ELb0ELb0ELb1ELb0ELb1ELb1EEEEEEEEEvNT_6ParamsE --------------------------
	.section	.text._ZN7cutlass13device_kernelIN5flash11enable_sm90INS1_16FlashAttnFwdSm90INS1_25CollectiveMainloopFwdSm90ILi2EN4cute5tupleIJNS5_1CILi1EEES8_S8_EEENS6_IJNS7_ILi192EEENS7_ILi144EEENS7_ILi96EEEEEELi96ENS_10bfloat16_tEfNS_4arch4Sm90ELb0ELb0ELb0ELb1ELb0ELb0ELb0ELb0ELb1ELb0ELb0ELb0EEENS1_21CollectiveEpilogueFwdINS6_IJSA_SC_SB_EEES9_SE_SG_Li384ELb1ELb0ELb0ELb0EEENS1_36VarlenDynamicPersistentTileSchedulerILi192ELi144ELi384ELi32ELb0ELb0ELb1ELb0ELb1ELb1EEEEEEEEEvNT_6ParamsE,"ax",@progbits
	.align	128
.text._ZN7cutlass13device_kernelIN5flash11enable_sm90INS1_16FlashAttnFwdSm90INS1_25CollectiveMainloopFwdSm90ILi2EN4cute5tupleIJNS5_1CILi1EEES8_S8_EEENS6_IJNS7_ILi192EEENS7_ILi144EEENS7_ILi96EEEEEELi96ENS_10bfloat16_tEfNS_4arch4Sm90ELb0ELb0ELb0ELb1ELb0ELb0ELb0ELb0ELb1ELb0ELb0ELb0EEENS1_21CollectiveEpilogueFwdINS6_IJSA_SC_SB_EEES9_SE_SG_Li384ELb1ELb0ELb0ELb0EEENS1_36VarlenDynamicPersistentTileSchedulerILi192ELi144ELi384ELi32ELb0ELb0ELb1ELb0ELb1ELb1EEEEEEEEEvNT_6ParamsE:
        .type           _ZN7cutlass13device_kernelIN5flash11enable_sm90INS1_16FlashAttnFwdSm90INS1_25CollectiveMainloopFwdSm90ILi2EN4cute5tupleIJNS5_1CILi1EEES8_S8_EEENS6_IJNS7_ILi192EEENS7_ILi144EEENS7_ILi96EEEEEELi96ENS_10bfloat16_tEfNS_4arch4Sm90ELb0ELb0ELb0ELb1ELb0ELb0ELb0ELb0ELb1ELb0ELb0ELb0EEENS1_21CollectiveEpilogueFwdINS6_IJSA_SC_SB_EEES9_SE_SG_Li384ELb1ELb0ELb0ELb0EEENS1_36VarlenDynamicPersistentTileSchedulerILi192ELi144ELi384ELi32ELb0ELb0ELb1ELb0ELb1ELb1EEEEEEEEEvNT_6ParamsE,@function
        .size           _ZN7cutlass13device_kernelIN5flash11enable_sm90INS1_16FlashAttnFwdSm90INS1_25CollectiveMainloopFwdSm90ILi2EN4cute5tupleIJNS5_1CILi1EEES8_S8_EEENS6_IJNS7_ILi192EEENS7_ILi144EEENS7_ILi96EEEEEELi96ENS_10bfloat16_tEfNS_4arch4Sm90ELb0ELb0ELb0ELb1ELb0ELb0ELb0ELb0ELb1ELb0ELb0ELb0EEENS1_21CollectiveEpilogueFwdINS6_IJSA_SC_SB_EEES9_SE_SG_Li384ELb1ELb0ELb0ELb0EEENS1_36VarlenDynamicPersistentTileSchedulerILi192ELi144ELi384ELi32ELb0ELb0ELb1ELb0ELb1ELb1EEEEEEEEEvNT_6ParamsE,(.L_x_12780 - _ZN7cutlass13device_kernelIN5flash11enable_sm90INS1_16FlashAttnFwdSm90INS1_25CollectiveMainloopFwdSm90ILi2EN4cute5tupleIJNS5_1CILi1EEES8_S8_EEENS6_IJNS7_ILi192EEENS7_ILi144EEENS7_ILi96EEEEEELi96ENS_10bfloat16_tEfNS_4arch4Sm90ELb0ELb0ELb0ELb1ELb0ELb0ELb0ELb0ELb1ELb0ELb0ELb0EEENS1_21CollectiveEpilogueFwdINS6_IJSA_SC_SB_EEES9_SE_SG_Li384ELb1ELb0ELb0ELb0EEENS1_36VarlenDynamicPersistentTileSchedulerILi192ELi144ELi384ELi32ELb0ELb0ELb1ELb0ELb1ELb1EEEEEEEEEvNT_6ParamsE)
        .other          _ZN7cutlass13device_kernelIN5flash11enable_sm90INS1_16FlashAttnFwdSm90INS1_25CollectiveMainloopFwdSm90ILi2EN4cute5tupleIJNS5_1CILi1EEES8_S8_EEENS6_IJNS7_ILi192EEENS7_ILi144EEENS7_ILi96EEEEEELi96ENS_10bfloat16_tEfNS_4arch4Sm90ELb0ELb0ELb0ELb1ELb0ELb0ELb0ELb0ELb1ELb0ELb0ELb0EEENS1_21CollectiveEpilogueFwdINS6_IJSA_SC_SB_EEES9_SE_SG_Li384ELb1ELb0ELb0ELb0EEENS1_36VarlenDynamicPersistentTileSchedulerILi192ELi144ELi384ELi32ELb0ELb0ELb1ELb0ELb1ELb1EEEEEEEEEvNT_6ParamsE,@"STO_CUDA_ENTRY STV_DEFAULT"
_ZN7cutlass13device_kernelIN5flash11enable_sm90INS1_16FlashAttnFwdSm90INS1_25CollectiveMainloopFwdSm90ILi2EN4cute5tupleIJNS5_1CILi1EEES8_S8_EEENS6_IJNS7_ILi192EEENS7_ILi144EEENS7_ILi96EEEEEELi96ENS_10bfloat16_tEfNS_4arch4Sm90ELb0ELb0ELb0ELb1ELb0ELb0ELb0ELb0ELb1ELb0ELb0ELb0EEENS1_21CollectiveEpilogueFwdINS6_IJSA_SC_SB_EEES9_SE_SG_Li384ELb1ELb0ELb0ELb0EEENS1_36VarlenDynamicPersistentTileSchedulerILi192ELi144ELi384ELi32ELb0ELb0ELb1ELb0ELb1ELb1EEEEEEEEEvNT_6ParamsE:
        /* <DEDUP_REMOVED lines=20> */
.L_x_8371:
[----:B------:R-:W-:Y:S05]  /*0140*/  BSYNC B0 ;  /* 0x0000000000007941 */ /* 0x000fea0003800000 */
.L_x_8370:
        /* <DEDUP_REMOVED lines=40> */
.L_x_8372:
        /* <DEDUP_REMOVED lines=22> */
.L_x_8373:
        /* <DEDUP_REMOVED lines=18> */
.L_x_8374:
        /* <DEDUP_REMOVED lines=22> */
.L_x_8375:
        /* <DEDUP_REMOVED lines=22> */
.L_x_8376:
        /* <DEDUP_REMOVED lines=8> */
.L_x_8378:
        /* <DEDUP_REMOVED lines=8> */
[----:B-1----:R-:W-:-:S03]  /*0a10*/  ULEA UR36, UR4, UR36, 0x18 ;  /* 0x0000002404247291 */ /* 0x002fc6000f8ec03f */
[----:B------:R-:W-:Y:S01]  /*0a20*/  ULDC UR4, c[0x0][0xc14] ;  /* 0x0003050000047ab9 */ /* 0x000fe20000000800 */
[----:B0-----:R-:W-:-:S04]  /*0a30*/  LOP3.LUT R0, R2, 0xffffff80, RZ, 0xc0, !PT ;  /* 0xffffff8002007812 */ /* 0x001fc800078ec0ff */
[----:B------:R-:W-:-:S13]  /*0a40*/  ISETP.NE.AND P0, PT, R0, 0x80, PT ;  /* 0x000000800000780c */ /* 0x000fda0003f05270 */
[----:B------:R-:W-:Y:S08]  /*0a50*/  @!P0 BAR.ARV 0x9, 0x100 ;  /* 0x0244000000008b1d */ /* 0x000ff00000002000 */
[----:B------:R-:W-:Y:S06]  /*0a60*/  BAR.SYNC.DEFER_BLOCKING 0x5, 0x1a0 ;  /* 0x0146800000007b1d */ /* 0x000fec0000010000 */
[----:B------:R-:W0:Y:S02]  /*0a70*/  LDS.128 R28, [UR36+0x31cd0] ;  /* 0x031cd024ff1c7984 */ /* 0x000e240008000c00 */
[----:B------:R-:W-:Y:S06]  /*0a80*/  BAR.ARV 0x4, 0x1a0 ;  /* 0x0106800000007b1d */ /* 0x000fec0000002000 */
[----:B0-----:R-:W-:-:S13]  /*0a90*/  ISETP.GE.AND P0, PT, R31, UR4, PT ;  /* 0x000000041f007c0c */ /* 0x001fda000bf06270 */
[----:B------:R-:W-:Y:S05]  /*0aa0*/  @P0 EXIT ;  /* 0x000000000000094d */ /* 0x000fea0003800000 */
[----:B------:R-:W2:Y:S01]  /*0ab0*/  LDL.LU R14, [R1+0x14] ;  /* 0x00001400010e7983 */ /* 0x000ea20000300800 */
[----:B------:R-:W-:-:S05]  /*0ac0*/  VIADD R155, R2, 0xffffff80 ;  /* 0xffffff80029b7836 */ /* 0x000fca0000000000 */
[----:B------:R-:W-:-:S04]  /*0ad0*/  SHF.R.S32.HI R0, RZ, 0x1f, R155 ;  /* 0x0000001fff007819 */ /* 0x000fc8000001149b */
[----:B------:R-:W-:-:S04]  /*0ae0*/  LEA.HI R2, R0, R155, RZ, 0x4 ;  /* 0x0000009b00027211 */ /* 0x000fc800078f20ff */
[----:B------:R-:W-:-:S04]  /*0af0*/  SHF.R.S32.HI R3, RZ, 0x4, R2 ;  /* 0x00000004ff037819 */ /* 0x000fc80000011402 */
[C---:B------:R-:W-:Y:S02]  /*0b00*/  LEA.HI R4, R2.reuse, R3, RZ, 0x1 ;  /* 0x0000000302047211 */ /* 0x040fe400078f08ff */
[----:B------:R-:W-:Y:S02]  /*0b10*/  LOP3.LUT R2, R2, 0xfffffff0, RZ, 0xc0, !PT ;  /* 0xfffffff002027812 */ /* 0x000fe400078ec0ff */
[----:B------:R-:W-:-:S03]  /*0b20*/  LOP3.LUT R4, R4, 0x1ffffffe, RZ, 0xc0, !PT ;  /* 0x1ffffffe04047812 */ /* 0x000fc600078ec0ff */
[----:B------:R-:W-:Y:S01]  /*0b30*/  IMAD.IADD R2, R155, 0x1, -R2 ;  /* 0x000000019b027824 */ /* 0x000fe200078e0a02 */
[CC--:B------:R-:W-:Y:S01]  /*0b40*/  LEA.HI R151, R0.reuse, R155.reuse, RZ, 0x7 ;  /* 0x0000009b00977211 */ /* 0x0c0fe200078f38ff */
[----:B------:R-:W-:Y:S01]  /*0b50*/  IMAD.IADD R4, R3, 0x1, -R4 ;  /* 0x0000000103047824 */ /* 0x000fe200078e0a04 */
[----:B------:R-:W-:Y:S02]  /*0b60*/  LEA.HI R5, R0, R155, RZ, 0x5 ;  /* 0x0000009b00057211 */ /* 0x000fe400078f28ff */
[----:B------:R-:W-:Y:S02]  /*0b70*/  SHF.R.S32.HI R3, RZ, 0x1f, R2 ;  /* 0x0000001fff037819 */ /* 0x000fe40000011402 */
[----:B------:R-:W-:Y:S02]  /*0b80*/  LOP3.LUT R150, R151, 0xffffff80, RZ, 0xc0, !PT ;  /* 0xffffff8097967812 */ /* 0x000fe400078ec0ff */
[----:B------:R-:W-:Y:S02]  /*0b90*/  SHF.R.S32.HI R7, RZ, 0x5, R5 ;  /* 0x00000005ff077819 */ /* 0x000fe40000011405 */
[-C--:B------:R-:W-:Y:S01]  /*0ba0*/  LEA.HI R5, R3, R2.reuse, RZ, 0x3 ;  /* 0x0000000203057211 */ /* 0x080fe200078f18ff */
[----:B------:R-:W-:Y:S01]  /*0bb0*/  IMAD.IADD R150, R155, 0x1, -R150 ;  /* 0x000000019b967824 */ /* 0x000fe200078e0a96 */
[----:B------:R-:W-:-:S03]  /*0bc0*/  LEA.HI R3, R3, R2, RZ, 0x2 ;  /* 0x0000000203037211 */ /* 0x000fc600078f10ff */
[----:B------:R-:W-:Y:S01]  /*0bd0*/  IMAD.SHL.U32 R6, R5, 0x10, RZ ;  /* 0x0000001005067824 */ /* 0x000fe200078e00ff */
[----:B------:R-:W-:Y:S02]  /*0be0*/  LOP3.LUT R5, R3, 0x7fffffc, RZ, 0xc0, !PT ;  /* 0x07fffffc03057812 */ /* 0x000fe400078ec0ff */
[----:B------:R-:W-:Y:S02]  /*0bf0*/  SHF.R.S32.HI R9, RZ, 0x1f, R150 ;  /* 0x0000001fff097819 */ /* 0x000fe40000011496 */
[----:B------:R-:W-:Y:S02]  /*0c00*/  SHF.R.S32.HI R3, RZ, 0x2, R3 ;  /* 0x00000002ff037819 */ /* 0x000fe40000011403 */
[----:B------:R-:W-:-:S03]  /*0c10*/  LEA.HI R10, R9, R150, RZ, 0x2 ;  /* 0x00000096090a7211 */ /* 0x000fc600078f10ff */
[----:B------:R-:W-:Y:S01]  /*0c20*/  IMAD.SHL.U32 R3, R3, 0x40, RZ ;  /* 0x0000004003037824 */ /* 0x000fe200078e00ff */
[----:B------:R-:W-:Y:S01]  /*0c30*/  SHF.R.S32.HI R11, RZ, 0x2, R10 ;  /* 0x00000002ff0b7819 */ /* 0x000fe2000001140a */
[----:B------:R-:W-:Y:S01]  /*0c40*/  IMAD R13, R7, 0x10, R2 ;  /* 0x00000010070d7824 */ /* 0x000fe200078e0202 */
[----:B------:R-:W-:Y:S01]  /*0c50*/  SHF.R.S32.HI R12, RZ, 0x1f, R10 ;  /* 0x0000001fff0c7819 */ /* 0x000fe2000001140a */
[----:B------:R-:W-:Y:S01]  /*0c60*/  IMAD.SHL.U32 R4, R4, 0x8, RZ ;  /* 0x0000000804047824 */ /* 0x000fe200078e00ff */
[----:B------:R-:W-:Y:S02]  /*0c70*/  SHF.R.S32.HI R151, RZ, 0x7, R151 ;  /* 0x00000007ff977819 */ /* 0x000fe40000011497 */
[----:B------:R-:W-:Y:S02]  /*0c80*/  LOP3.LUT R3, R3, 0x40, RZ, 0xc0, !PT ;  /* 0x0000004003037812 */ /* 0x000fe400078ec0ff */
[----:B------:R-:W-:Y:S01]  /*0c90*/  LOP3.LUT R6, R6, 0x7fffff80, RZ, 0xc0, !PT ;  /* 0x7fffff8006067812 */ /* 0x000fe200078ec0ff */
[--C-:B------:R-:W-:Y:S01]  /*0ca0*/  IMAD.U32 R154, R13, 0x20, R4.reuse ;  /* 0x000000200d9a7824 */ /* 0x100fe200078e0004 */
[----:B------:R-:W-:Y:S01]  /*0cb0*/  LEA.HI R12, R12, R11, RZ, 0x3 ;  /* 0x0000000b0c0c7211 */ /* 0x000fe200078f18ff */
[----:B------:R-:W-:Y:S01]  /*0cc0*/  IMAD.HI R8, R151, 0x55555556, RZ ;  /* 0x5555555697087827 */ /* 0x000fe200078e02ff */
[----:B------:R-:W-:-:S02]  /*0cd0*/  LOP3.LUT R4, R3, 0x8, R4, 0xf8, !PT ;  /* 0x0000000803047812 */ /* 0x000fc400078ef804 */
[----:B------:R-:W-:Y:S01]  /*0ce0*/  SHF.R.U32.HI R3, RZ, 0x3, R3 ;  /* 0x00000003ff037819 */ /* 0x000fe20000011603 */
[----:B------:R-:W-:Y:S01]  /*0cf0*/  IMAD.IADD R5, R2, 0x1, -R5 ;  /* 0x0000000102057824 */ /* 0x000fe200078e0a05 */
[----:B------:R-:W-:Y:S01]  /*0d00*/  LOP3.LUT R12, R12, 0xfffffff8, RZ, 0xc0, !PT ;  /* 0xfffffff80c0c7812 */ /* 0x000fe200078ec0ff */
[----:B------:R-:W-:Y:S01]  /*0d10*/  IMAD R6, R7, 0x100, R6 ;  /* 0x0000010007067824 */ /* 0x000fe200078e0206 */
[----:B------:R-:W-:Y:S02]  /*0d20*/  LEA.HI R9, R9, R150, RZ, 0x5 ;  /* 0x0000009609097211 */ /* 0x000fe400078f28ff */
[----:B------:R-:W-:Y:S01]  /*0d30*/  LEA.HI R0, R0, R155, RZ, 0x2 ;  /* 0x0000009b00007211 */ /* 0x000fe200078f10ff */
[----:B------:R-:W-:Y:S01]  /*0d40*/  IMAD R6, R5, 0x10, R6 ;  /* 0x0000001005067824 */ /* 0x000fe200078e0206 */
[----:B------:R-:W-:Y:S01]  /*0d50*/  LOP3.LUT R3, R4, R3, RZ, 0x3c, !PT ;  /* 0x0000000304037212 */ /* 0x000fe200078e3cff */
[----:B------:R-:W-:Y:S01]  /*0d60*/  IMAD.IADD R12, R11, 0x1, -R12 ;  /* 0x000000010b0c7824 */ /* 0x000fe200078e0a0c */
[----:B------:R-:W-:-:S02]  /*0d70*/  LEA.HI R8, R8, R8, RZ, 0x1 ;  /* 0x0000000808087211 */ /* 0x000fc400078f08ff */
[----:B------:R-:W-:Y:S02]  /*0d80*/  LOP3.LUT R7, R10, 0x7ffffffc, RZ, 0xc0, !PT ;  /* 0x7ffffffc0a077812 */ /* 0x000fe400078ec0ff */
[----:B------:R-:W-:Y:S02]  /*0d90*/  SHF.R.S32.HI R9, RZ, 0x5, R9 ;  /* 0x00000005ff097819 */ /* 0x000fe40000011409 */
[----:B------:R-:W-:Y:S01]  /*0da0*/  LOP3.LUT R4, R0, 0x1ffffffc, RZ, 0xc0, !PT ;  /* 0x1ffffffc00047812 */ /* 0x000fe200078ec0ff */
[----:B------:R-:W-:Y:S02]  /*0db0*/  IMAD.IADD R2, R3, 0x1, R6 ;  /* 0x0000000103027824 */ /* 0x000fe400078e0206 */
[----:B------:R-:W-:Y:S02]  /*0dc0*/  IMAD.MOV.U32 R152, RZ, RZ, -0x2 ;  /* 0xfffffffeff987424 */ /* 0x000fe400078e00ff */
[----:B------:R-:W-:Y:S02]  /*0dd0*/  IMAD.IADD R7, R150, 0x1, -R7 ;  /* 0x0000000196077824 */ /* 0x000fe400078e0a07 */
[----:B------:R-:W-:-:S02]  /*0de0*/  IMAD R8, R8, -0x3, R151 ;  /* 0xfffffffd08087824 */ /* 0x000fc400078e0297 */
[----:B------:R-:W-:Y:S02]  /*0df0*/  IMAD R9, R9, 0x10, R12 ;  /* 0x0000001009097824 */ /* 0x000fe400078e020c */
[----:B------:R-:W-:Y:S01]  /*0e00*/  IMAD.IADD R4, R155, 0x1, -R4 ;  /* 0x000000019b047824 */ /* 0x000fe200078e0a04 */
[----:B------:R-:W-:Y:S01]  /*0e10*/  SHF.R.S32.HI R18, RZ, 0x2, R0 ;  /* 0x00000002ff127819 */ /* 0x000fe20000011400 */
[----:B------:R-:W-:Y:S01]  /*0e20*/  IMAD R152, R7, R152, 0x90 ;  /* 0x0000009007987424 */ /* 0x000fe200078e0298 */
[----:B------:R-:W-:Y:S01]  /*0e30*/  LEA R2, R2, UR36, 0x1 ;  /* 0x0000002402027c11 */ /* 0x000fe2000f8e08ff */
[----:B------:R-:W-:Y:S02]  /*0e40*/  IMAD R153, R8, 0x40, R9 ;  /* 0x0000004008997824 */ /* 0x000fe400078e0209 */
[----:B------:R-:W-:Y:S02]  /*0e50*/  IMAD.MOV.U32 R149, RZ, RZ, RZ ;  /* 0x000000ffff957224 */ /* 0x000fe400078e00ff */
[----:B------:R-:W-:-:S02]  /*0e60*/  IMAD.MOV.U32 R16, RZ, RZ, RZ ;  /* 0x000000ffff107224 */ /* 0x000fc400078e00ff */
[----:B------:R-:W-:Y:S01]  /*0e70*/  IMAD.SHL.U32 R17, R4, 0x8, RZ ;  /* 0x0000000804117824 */ /* 0x000fe200078e00ff */
[----:B------:R-:W-:Y:S01]  /*0e80*/  UMOV UR39, URZ ;  /* 0x0000003f00277c82 */ /* 0x000fe20008000000 */
[----:B--2---:R-:W-:-:S07]  /*0e90*/  LOP3.LUT R144, R14, 0x1, RZ, 0xfc, !PT ;  /* 0x000000010e907812 */ /* 0x004fce00078efcff */
.L_x_8412:
[----:B---3-5:R-:W0:Y:S01]  /*0ea0*/  LDC.64 R4, c[0x0][0xc60] ;  /* 0x00031800ff047b82 */ /* 0x028e220000000a00 */
[----:B------:R-:W-:Y:S01]  /*0eb0*/  ULDC.64 UR4, c[0x0][0xa28] ;  /* 0x00028a0000047ab9 */ /* 0x000fe20000000a00 */
[----:B------:R-:W-:Y:S01]  /*0ec0*/  IMAD.MOV.U32 R0, RZ, RZ, RZ ;  /* 0x000000ffff007224 */ /* 0x000fe200078e00ff */
[----:B------:R-:W-:Y:S01]  /*0ed0*/  ULDC.64 UR6, c[0x0][0xa20] ;  /* 0x0002880000067ab9 */ /* 0x000fe20000000a00 */
[----:B0-----:R-:W-:-:S05]  /*0ee0*/  IMAD.WIDE R4, R31, 0x4, R4 ;  /* 0x000000041f047825 */ /* 0x001fca00078e0204 */
        /* <DEDUP_REMOVED lines=16> */
[C---:B------:R-:W-:Y:S02]  /*0ff0*/  @P0 LEA R4, P1, R145.reuse, UR6, 0x2 ;  /* 0x0000000691040c11 */ /* 0x040fe4000f8210ff */
[----:B------:R-:W-:Y:S02]  /*1000*/  IMAD.U32 R23, RZ, RZ, UR4 ;  /* 0x00000004ff177e24 */ /* 0x000fe4000f8e00ff */
[----:B------:R-:W-:-:S05]  /*1010*/  @P0 LEA.HI.X R5, R145, UR7, R148, 0x2, P1 ;  /* 0x0000000791050c11 */ /* 0x000fca00088f1494 */
[----:B------:R0:W5:Y:S01]  /*1020*/  @P0 LDG.E R23, desc[UR58][R4.64] ;  /* 0x0000003a04170981 */ /* 0x000162000c1e1900 */
[----:B-1--4-:R-:W-:Y:S05]  /*1030*/  @P0 BRA `(.L_x_8379) ;  /* 0x0000000000240947 */ /* 0x012fea0003800000 */
        /* <DEDUP_REMOVED lines=9> */
.L_x_8379:
        /* <DEDUP_REMOVED lines=11> */
[----:B------:R-:W-:Y:S02]  /*1180*/  CS2R R36, SRZ ;  /* 0x0000000000247805 */ /* 0x000fe4000001ff00 */
[----:B------:R-:W-:Y:S02]  /*1190*/  CS2R R42, SRZ ;  /* 0x00000000002a7805 */ /* 0x000fe4000001ff00 */
[----:B------:R-:W-:Y:S02]  /*11a0*/  SHF.R.U32.HI R3, RZ, 0x1f, R0 ;  /* 0x0000001fff037819 */ /* 0x000fe40000011600 */
[----:B------:R-:W-:Y:S02]  /*11b0*/  CS2R R48, SRZ ;  /* 0x0000000000307805 */ /* 0x000fe4000001ff00 */
[----:B------:R-:W-:Y:S02]  /*11c0*/  CS2R R46, SRZ ;  /* 0x00000000002e7805 */ /* 0x000fe4000001ff00 */
[----:B------:R-:W-:-:S02]  /*11d0*/  CS2R R40, SRZ ;  /* 0x0000000000287805 */ /* 0x000fc4000001ff00 */
[----:B------:R-:W-:Y:S01]  /*11e0*/  LEA.HI.SX32 R22, R0, R3, 0x1b ;  /* 0x0000000300167211 */ /* 0x000fe200078fdaff */
[----:B------:R-:W-:Y:S01]  /*11f0*/  IMAD.MOV.U32 R3, RZ, RZ, RZ ;  /* 0x000000ffff037224 */ /* 0x000fe200078e00ff */
        /* <DEDUP_REMOVED lines=12> */
[----:B0-----:R-:W-:Y:S01]  /*12c0*/  CS2R R6, SRZ ;  /* 0x0000000000067805 */ /* 0x001fe2000001ff00 */
[----:B------:R-:W-:Y:S01]  /*12d0*/  IMAD.MOV.U32 R8, RZ, RZ, RZ ;  /* 0x000000ffff087224 */ /* 0x000fe200078e00ff */
[----:B------:R-:W-:Y:S01]  /*12e0*/  CS2R R80, SRZ ;  /* 0x0000000000507805 */ /* 0x000fe2000001ff00 */
[----:B------:R-:W-:Y:S02]  /*12f0*/  IMAD.MOV.U32 R24, RZ, RZ, RZ ;  /* 0x000000ffff187224 */ /* 0x000fe400078e00ff */
[----:B------:R-:W-:Y:S02]  /*1300*/  IMAD.MOV.U32 R33, RZ, RZ, RZ ;  /* 0x000000ffff217224 */ /* 0x000fe400078e00ff */
[----:B------:R-:W-:Y:S01]  /*1310*/  IMAD.MOV.U32 R83, RZ, RZ, RZ ;  /* 0x000000ffff537224 */ /* 0x000fe200078e00ff */
[----:B------:R-:W-:Y:S06]  /*1320*/  @!P1 BRA `(.L_x_8380) ;  /* 0x0000007c000c9947 */ /* 0x000fec0003800000 */
[----:B------:R-:W0:Y:S01]  /*1330*/  SHFL.IDX PT, R0, R151, RZ, 0x1f ;  /* 0x00001fff97007589 */ /* 0x000e2200000e0000 */
[----:B------:R-:W-:-:S04]  /*1340*/  UIADD3 UR6, UR36, 0x24300, URZ ;  /* 0x0002430024067890 */ /* 0x000fc8000fffe03f */
[----:B------:R-:W-:-:S06]  /*1350*/  ULOP3.LUT UP0, URZ, UR6, 0x9f, URZ, 0xc0, !UPT ;  /* 0x0000009f063f7892 */ /* 0x000fcc000f80c03f */
[----:B------:R-:W-:Y:S02]  /*1360*/  PLOP3.LUT P0, PT, PT, PT, UP0, 0x80, 0x0 ;  /* 0x000000000000781c */ /* 0x000fe40003f0f008 */
[----:B0-----:R-:W-:-:S13]  /*1370*/  R2UR UR38, R0 ;  /* 0x00000000002672ca */ /* 0x001fda00000e0000 */
[----:B------:R-:W-:-:S04]  /*1380*/  UIMAD.WIDE UR4, UR38, 0x55555556, URZ ;  /* 0x55555556260478a5 */ /* 0x000fc8000f8e023f */
[----:B------:R-:W-:-:S04]  /*1390*/  ULEA.HI UR5, UR5, UR5, URZ, 0x1 ;  /* 0x0000000505057291 */ /* 0x000fc8000f8f083f */
[----:B------:R-:W-:-:S04]  /*13a0*/  UIMAD UR40, UR5, -0x3, UR38 ;  /* 0xfffffffd052878a4 */ /* 0x000fc8000f8e0226 */
        /* <DEDUP_REMOVED lines=20> */
.L_x_8381:
[----:B------:R-:W-:Y:S02]  /*14f0*/  LEA.HI R0, R149, R149, RZ, 0x1 ;  /* 0x0000009595007211 */ /* 0x000fe400078f08ff */
[----:B------:R-:W-:Y:S02]  /*1500*/  ISETP.NE.AND P0, PT, R144, 0x3, PT ;  /* 0x000000039000780c */ /* 0x000fe40003f05270 */
[----:B------:R-:W-:-:S05]  /*1510*/  LOP3.LUT R0, R0, 0xfffffffe, RZ, 0xc0, !PT ;  /* 0xfffffffe00007812 */ /* 0x000fca00078ec0ff */
[----:B------:R-:W-:-:S05]  /*1520*/  IMAD.IADD R0, R149, 0x1, -R0 ;  /* 0x0000000195007824 */ /* 0x000fca00078e0a00 */
[----:B------:R-:W-:-:S04]  /*1530*/  SHF.L.U32 R0, R0, 0x1f, RZ ;  /* 0x0000001f00007819 */ /* 0x000fc800000006ff */
[----:B------:R-:W0:Y:S02]  /*1540*/  SYNCS.PHASECHK.TRANS64.TRYWAIT P1, [UR36+0x31c00], R0 ;  /* 0x031c0000ff0075a7 */ /* 0x000e240008020164 */
[----:B0-----:R-:W-:Y:S05]  /*1550*/  @!P1 BRA `(.L_x_8382) ;  /* 0x000000d400a49947 */ /* 0x001fea0003800000 */
.L_x_8498:
[----:B------:R-:W-:Y:S05]  /*1560*/  @!P0 BRA `(.L_x_8383) ;  /* 0x0000000000048947 */ /* 0x000fea0003800000 */
[----:B------:R-:W-:Y:S01]  /*1570*/  BPT.TRAP 0x1 ;  /* 0x000000040000795c */ /* 0x000fe20000300000 */
.L_x_8383:
[----:B------:R-:W-:Y:S01]  /*1580*/  IMAD.U32 R4, RZ, RZ, UR39 ;  /* 0x00000027ff047e24 */ /* 0x000fe2000f8e00ff */
[----:B0-----:R-:W-:-:S04]  /*1590*/  SHF.L.U32 R3, R16, 0x1f, RZ ;  /* 0x0000001f10037819 */ /* 0x001fc800000006ff */
[----:B------:R-:W-:-:S04]  /*15a0*/  LEA R4, R4, UR36, 0x3 ;  /* 0x0000002404047c11 */ /* 0x000fc8000f8e18ff */
[----:B------:R0:W1:Y:S01]  /*15b0*/  SYNCS.PHASECHK.TRANS64.TRYWAIT P2, [R4+URZ+0x31c30], R3 ;  /* 0x031c3003040075a7 */ /* 0x000062000804017f */
[----:B------:R-:W-:Y:S05]  /*15c0*/  @!P0 BRA `(.L_x_8384) ;  /* 0x0000000000048947 */ /* 0x000fea0003800000 */
[----:B------:R-:W-:Y:S01]  /*15d0*/  BPT.TRAP 0x1 ;  /* 0x000000040000795c */ /* 0x000fe20000300000 */
.L_x_8384:
[----:B------:R-:W2:Y:S01]  /*15e0*/  S2R R0, SR_TID.X ;  /* 0x0000000000007919 */ /* 0x000ea20000002100 */
[----:B------:R-:W-:Y:S01]  /*15f0*/  IMAD.MOV.U32 R71, RZ, RZ, RZ ;  /* 0x000000ffff477224 */ /* 0x000fe200078e00ff */
[----:B--2---:R-:W-:Y:S01]  /*1600*/  LOP3.LUT P1, RZ, R0, 0x7f, RZ, 0xc0, !PT ;  /* 0x0000007f00ff7812 */ /* 0x004fe2000782c0ff */
[----:B-1----:R-:W-:-:S12]  /*1610*/  @P2 BRA `(.L_x_8385) ;  /* 0x0000000000082947 */ /* 0x002fd80003800000 */
[----:B------:R-:W1:Y:S02]  /*1620*/  SYNCS.PHASECHK.TRANS64.TRYWAIT P2, [R4+URZ+0x31c30], R3 ;  /* 0x031c3003040075a7 */ /* 0x000e64000804017f */
[----:B-1----:R-:W-:Y:S05]  /*1630*/  @!P2 BRA `(.L_x_8386) ;  /* 0x000000d40084a947 */ /* 0x002fea0003800000 */
.L_x_8385:
        /* <DEDUP_REMOVED lines=26> */
[----:B------:R-:W-:Y:S01]  /*17e0*/  UMOV UR7, 0x80000020 ;  /* 0x8000002000077882 */ /* 0x000fe20000000000 */
[----:B------:R-:W-:Y:S01]  /*17f0*/  HGMMA.64x16x16.F32.BF16 R96, gdesc[UR24], RZ, !UPT, gsb0 ;  /* 0x00200000186079f0 */ /* 0x000fe2000c0018ff */
        /* <DEDUP_REMOVED lines=293> */
[----:B01----:R-:W-:Y:S01]  /*2a50*/  FMNMX.FTZ R3, R96, R97, !PT ;  /* 0x0000006160037209 */ /* 0x003fe20007810000 */
        /* <DEDUP_REMOVED lines=103> */
[----:B------:R-:W-:-:S02]  /*30d0*/  FMNMX.FTZ R3, R120, R3, !PT ;  /* 0x0000000378037209 */ /* 0x000fc40007810000 */
        /* <DEDUP_REMOVED lines=8> */
[----:B------:R-:W-:Y:S02]  /*3160*/  FMNMX.FTZ R3, R122, R3, !PT ;  /* 0x000000037a037209 */ /* 0x000fe40007810000 */
[----:B------:R-:W-:Y:S02]  /*3170*/  FSEL R56, R51, -INF , P2 ;  /* 0xff80000033387808 */ /* 0x000fe40001000000 */
[----:B------:R-:W-:Y:S02]  /*3180*/  ISETP.GT.AND P2, PT, R5, 0x68, PT ;  /* 0x000000680500780c */ /* 0x000fe40003f44270 */
[----:B------:R-:W-:-:S02]  /*3190*/  FSEL R54, R54, -INF , P6 ;  /* 0xff80000036367808 */ /* 0x000fc40003000000 */
        /* <DEDUP_REMOVED lines=30> */
[----:B------:R-:W-:Y:S01]  /*3380*/  FMNMX.FTZ R0, R156, R3, !PT ;  /* 0x000000039c007209 */ /* 0x000fe20007810000 */
[----:B------:R-:W-:Y:S01]  /*3390*/  IMAD.U32 R3, RZ, RZ, UR6 ;  /* 0x00000006ff037e24 */ /* 0x000fe2000f8e00ff */
[----:B------:R-:W-:-:S02]  /*33a0*/  FSEL R32, R43, -INF , P3 ;  /* 0xff8000002b207808 */ /* 0x000fc40001800000 */
[----:B------:R-:W-:Y:S02]  /*33b0*/  FSEL R59, R37, -INF , P2 ;  /* 0xff800000253b7808 */ /* 0x000fe40001000000 */
[----:B------:R-:W-:Y:S02]  /*33c0*/  FMNMX.FTZ R0, R53, R0, !PT ;  /* 0x0000000035007209 */ /* 0x000fe40007810000 */
[----:B------:R-:W-:Y:S02]  /*33d0*/  ISETP.GT.AND P3, PT, R5, 0x80, PT ;  /* 0x000000800500780c */ /* 0x000fe40003f64270 */
[----:B------:R-:W-:Y:S02]  /*33e0*/  FMNMX.FTZ R0, R59, R0, !PT ;  /* 0x000000003b007209 */ /* 0x000fe40007810000 */
[----:B------:R-:W-:Y:S02]  /*33f0*/  P2R R21, PR, RZ, 0x1 ;  /* 0x00000001ff157803 */ /* 0x000fe40000000000 */
[----:B------:R-:W-:-:S02]  /*3400*/  ISETP.GT.AND P0, PT, R5, 0x69, PT ;  /* 0x000000690500780c */ /* 0x000fc40003f04270 */
[----:B------:R-:W-:Y:S02]  /*3410*/  P2R R33, PR, RZ, 0x2 ;  /* 0x00000002ff217803 */ /* 0x000fe40000000000 */
        /* <DEDUP_REMOVED lines=12> */
[----:B------:R-:W-:Y:S02]  /*34e0*/  FMNMX.FTZ R11, R51, R0, !PT ;  /* 0x00000000330b7209 */ /* 0x000fe40007810000 */
[----:B------:R-:W-:-:S02]  /*34f0*/  ISETP.NE.AND P0, PT, R21, RZ, PT ;  /* 0x000000ff1500720c */ /* 0x000fc40003f05270 */
[----:B------:R-:W-:Y:S01]  /*3500*/  FSEL R28, R35, -INF , P1 ;  /* 0xff800000231c7808 */ /* 0x000fe20000800000 */
[----:B------:R-:W0:Y:S01]  /*3510*/  SHFL.BFLY PT, R0, R11, 0x2, 0x1f ;  /* 0x0c401f000b007f89 */ /* 0x000e2200000e0000 */
[----:B------:R-:W-:Y:S02]  /*3520*/  FSEL R38, R38, -INF , P0 ;  /* 0xff80000026267808 */ /* 0x000fe40000000000 */
[----:B------:R-:W-:Y:S02]  /*3530*/  FSEL R26, R26, -INF , P3 ;  /* 0xff8000001a1a7808 */ /* 0x000fe40001800000 */
[----:B------:R-:W-:Y:S02]  /*3540*/  ISETP.NE.AND P0, PT, R7, RZ, PT ;  /* 0x000000ff0700720c */ /* 0x000fe40003f05270 */
[----:B------:R-:W-:-:S13]  /*3550*/  ISETP.NE.AND P1, PT, R9, RZ, PT ;  /* 0x000000ff0900720c */ /* 0x000fda0003f25270 */
[----:B------:R-:W-:Y:S01]  /*3560*/  @!P1 VIADD R4, R4, 0x31c40 ;  /* 0x00031c4004049836 */ /* 0x000fe20000000000 */
[----:B0-----:R-:W-:Y:S02]  /*3570*/  FMNMX.FTZ R13, R11, R0, !PT ;  /* 0x000000000b0d7209 */ /* 0x001fe40007810000 */
[----:B------:R-:W-:Y:S02]  /*3580*/  FMNMX.FTZ R11, R98, R99, !PT ;  /* 0x00000063620b7209 */ /* 0x000fe40007810000 */
[----:B------:R-:W-:Y:S01]  /*3590*/  @!P1 PRMT R4, RZ, 0x654, R4 ;  /* 0x00000654ff049816 */ /* 0x000fe20000000004 */
[----:B------:R-:W0:Y:S01]  /*35a0*/  SHFL.BFLY PT, R0, R13, 0x1, 0x1f ;  /* 0x0c201f000d007f89 */ /* 0x000e2200000e0000 */
[----:B------:R-:W-:Y:S02]  /*35b0*/  FMNMX.FTZ R11, R102, R11, !PT ;  /* 0x0000000b660b7209 */ /* 0x000fe40007810000 */
[----:B------:R1:W-:Y:S01]  /*35c0*/  @!P1 SYNCS.ARRIVE.TRANS64.RED.A1T0 RZ, [R4+URZ], RZ ;  /* 0x000000ff04ff99a7 */ /* 0x0003e2000810043f */
[----:B0-----:R-:W-:-:S02]  /*35d0*/  FMNMX.FTZ R0, R13, R0, !PT ;  /* 0x000000000d007209 */ /* 0x001fc40007810000 */
        /* <DEDUP_REMOVED lines=43> */
[----:B------:R0:W-:Y:S01]  /*3890*/  MUFU.EX2 R13, R112 ;  /* 0x00000070000d7308 */ /* 0x0001e20000000800 */
[--C-:B------:R-:W-:Y:S01]  /*38a0*/  FFMA.FTZ R130, R130, R3, -R55.reuse ;  /* 0x0000000382827223 */ /* 0x100fe20000010837 */
[----:B------:R-:W-:Y:S01]  /*38b0*/  FMNMX.FTZ R15, R58, R15, !PT ;  /* 0x0000000f3a0f7209 */ /* 0x000fe20007810000 */
[-CC-:B------:R-:W-:Y:S01]  /*38c0*/  FFMA.FTZ R120, R120, R3.reuse, -R55.reuse ;  /* 0x0000000378787223 */ /* 0x180fe20000010837 */
[-CC-:B------:R-:W-:Y:S01]  /*38d0*/  FFMA.FTZ R43, R116, R3.reuse, -R55.reuse ;  /* 0x00000003742b7223 */ /* 0x180fe20000010837 */
[--C-:B------:R-:W-:Y:S01]  /*38e0*/  FFMA.FTZ R96, R122, R3, -R55.reuse ;  /* 0x000000037a607223 */ /* 0x100fe20000010837 */
[----:B------:R-:W-:Y:S01]  /*38f0*/  FMNMX.FTZ R15, R48, R15, !PT ;  /* 0x0000000f300f7209 */ /* 0x000fe20007810000 */
[-CC-:B------:R-:W-:Y:S01]  /*3900*/  FFMA.FTZ R41, R126, R3.reuse, -R55.reuse ;  /* 0x000000037e297223 */ /* 0x180fe20000010837 */
[----:B------:R-:W1:Y:S01]  /*3910*/  MUFU.EX2 R106, R106 ;  /* 0x0000006a006a7308 */ /* 0x000e620000000800 */
[----:B0-----:R-:W-:Y:S01]  /*3920*/  FSEL R112, R27, -INF , P4 ;  /* 0xff8000001b707808 */ /* 0x001fe20002000000 */
[--C-:B------:R-:W-:Y:S01]  /*3930*/  FFMA.FTZ R84, R136, R3, -R55.reuse ;  /* 0x0000000388547223 */ /* 0x100fe20000010837 */
        /* <DEDUP_REMOVED lines=8> */
[----:B------:R-:W-:Y:S01]  /*39c0*/  MUFU.EX2 R9, R9 ;  /* 0x0000000900097308 */ /* 0x000fe20000000800 */
[----:B-1----:R-:W-:Y:S02]  /*39d0*/  F2FP.BF16.F32.PACK_AB R4, R106, R5 ;  /* 0x000000056a04723e */ /* 0x002fe400000010ff */
        /* <DEDUP_REMOVED lines=8> */
[----:B------:R-:W-:Y:S01]  /*3a60*/  MUFU.EX2 R44, R44 ;  /* 0x0000002c002c7308 */ /* 0x000fe20000000800 */
[----:B0-----:R-:W-:Y:S02]  /*3a70*/  FFMA.FTZ R92, R156, R3, -R55 ;  /* 0x000000039c5c7223 */ /* 0x001fe40000010837 */
        /* <DEDUP_REMOVED lines=12> */
[----:B0-----:R-:W-:-:S03]  /*3b40*/  FFMA.FTZ R76, R134, R3, -R55 ;  /* 0x00000003864c7223 */ /* 0x001fc60000010837 */
[----:B------:R-:W0:Y:S04]  /*3b50*/  SHFL.BFLY PT, R30, R37, 0x2, 0x1f ;  /* 0x0c401f00251e7f89 */ /* 0x000e2800000e0000 */
[----:B------:R-:W-:Y:S08]  /*3b60*/  MUFU.EX2 R68, R68 ;  /* 0x0000004400447308 */ /* 0x000ff00000000800 */
[----:B------:R-:W-:Y:S08]  /*3b70*/  MUFU.EX2 R60, R60 ;  /* 0x0000003c003c7308 */ /* 0x000ff00000000800 */
[----:B------:R-:W-:Y:S01]  /*3b80*/  MUFU.EX2 R36, R36 ;  /* 0x0000002400247308 */ /* 0x000fe20000000800 */
[----:B0-----:R-:W-:Y:S01]  /*3b90*/  FMNMX.FTZ R27, R37, R30, !PT ;  /* 0x0000001e251b7209 */ /* 0x001fe20007810000 */
[-CC-:B------:R-:W-:Y:S01]  /*3ba0*/  FFMA.FTZ R30, R45, R3.reuse, -R55.reuse ;  /* 0x000000032d1e7223 */ /* 0x180fe20000010837 */
[-CC-:B------:R-:W-:Y:S01]  /*3bb0*/  FFMA.FTZ R37, R142, R3.reuse, -R55.reuse ;  /* 0x000000038e257223 */ /* 0x180fe20000010837 */
[----:B------:R-:W-:-:S04]  /*3bc0*/  FFMA.FTZ R45, R57, R3, -R55 ;  /* 0x00000003392d7223 */ /* 0x000fc80000010837 */
[----:B------:R-:W-:Y:S01]  /*3bd0*/  MUFU.EX2 R25, R25 ;  /* 0x0000001900197308 */ /* 0x000fe20000000800 */
[----:B------:R-:W0:Y:S07]  /*3be0*/  SHFL.BFLY PT, R104, R27, 0x1, 0x1f ;  /* 0x0c201f001b687f89 */ /* 0x000e2e00000e0000 */
[----:B------:R-:W-:Y:S08]  /*3bf0*/  MUFU.EX2 R66, R66 ;  /* 0x0000004200427308 */ /* 0x000ff00000000800 */
[----:B------:R-:W-:Y:S08]  /*3c00*/  MUFU.EX2 R21, R130 ;  /* 0x0000008200157308 */ /* 0x000ff00000000800 */
[----:B------:R-:W-:Y:S01]  /*3c10*/  MUFU.EX2 R76, R76 ;  /* 0x0000004c004c7308 */ /* 0x000fe20000000800 */
[----:B0-----:R-:W-:Y:S01]  /*3c20*/  FMNMX.FTZ R73, R27, R104, !PT ;  /* 0x000000681b497209 */ /* 0x001fe20007810000 */
[----:B------:R-:W-:-:S03]  /*3c30*/  FFMA.FTZ R104, R51, R3, -R55 ;  /* 0x0000000333687223 */ /* 0x000fc60000010837 */
[C---:B------:R-:W-:Y:S01]  /*3c40*/  FSETP.NEU.FTZ.AND P2, PT, R73.reuse, -INF , PT ;  /* 0xff8000004900780b */ /* 0x040fe20003f5d000 */
[----:B------:R-:W-:Y:S02]  /*3c50*/  FMUL.FTZ R27, R73, R3 ;  /* 0x00000003491b7220 */ /* 0x000fe40000410000 */
[----:B------:R-:W-:Y:S03]  /*3c60*/  MUFU.EX2 R35, R120 ;  /* 0x0000007800237308 */ /* 0x000fe60000000800 */
[----:B------:R-:W-:Y:S02]  /*3c70*/  FSEL R27, R27, RZ, P2 ;  /* 0x000000ff1b1b7208 */ /* 0x000fe40001000000 */
[----:B------:R-:W-:-:S03]  /*3c80*/  ISETP.GE.AND P2, PT, R23, 0x91, PT ;  /* 0x000000911700780c */ /* 0x000fc60003f46270 */
        /* <DEDUP_REMOVED lines=30> */
[----:B------:R2:W3:Y:S01]  /*3e70*/  MUFU.EX2 R65, R6 ;  /* 0x0000000600417308 */ /* 0x0004e20000000800 */
[----:B0-----:R-:W-:Y:S01]  /*3e80*/  FADD.FTZ R67, R98, R99 ;  /* 0x0000006362437221 */ /* 0x001fe20000010000 */
[-CC-:B------:R-:W-:Y:S01]  /*3e90*/  FFMA.FTZ R34, R34, R3.reuse, -R27.reuse ;  /* 0x0000000322227223 */ /* 0x180fe2000001081b */
[-CC-:B------:R-:W-:Y:S01]  /*3ea0*/  FFMA.FTZ R42, R28, R3.reuse, -R27.reuse ;  /* 0x000000031c2a7223 */ /* 0x180fe2000001081b */
[-CC-:B------:R-:W-:Y:S01]  /*3eb0*/  FFMA.FTZ R38, R38, R3.reuse, -R27.reuse ;  /* 0x0000000326267223 */ /* 0x180fe2000001081b */
[-CC-:B------:R-:W-:Y:S01]  /*3ec0*/  FFMA.FTZ R110, R110, R3.reuse, -R27.reuse ;  /* 0x000000036e6e7223 */ /* 0x180fe2000001081b */
[-CC-:B------:R-:W-:Y:S01]  /*3ed0*/  FFMA.FTZ R46, R26, R3.reuse, -R27.reuse ;  /* 0x000000031a2e7223 */ /* 0x180fe2000001081b */
[-C--:B------:R-:W-:Y:S01]  /*3ee0*/  FFMA.FTZ R112, R112, R3.reuse, -R27 ;  /* 0x0000000370707223 */ /* 0x080fe2000001081b */
[----:B------:R-:W0:Y:S01]  /*3ef0*/  MUFU.EX2 R49, R49 ;  /* 0x0000003100317308 */ /* 0x000e220000000800 */
[----:B--2---:R-:W-:Y:S01]  /*3f00*/  FADD.FTZ R6, R5, R106 ;  /* 0x0000006a05067221 */ /* 0x004fe20000010000 */
[----:B-1----:R-:W-:Y:S01]  /*3f10*/  FADD.FTZ R8, R102, R67 ;  /* 0x0000004366087221 */ /* 0x002fe20000010000 */
[-CC-:B------:R-:W-:Y:S01]  /*3f20*/  FFMA.FTZ R118, R118, R3.reuse, -R27.reuse ;  /* 0x0000000376767223 */ /* 0x180fe2000001081b */
[----:B------:R-:W-:Y:S01]  /*3f30*/  FFMA.FTZ R114, R114, R3, -R27 ;  /* 0x0000000372727223 */ /* 0x000fe2000001081b */
[----:B------:R-:W-:Y:S01]  /*3f40*/  FADD.FTZ R69, R7, R6 ;  /* 0x0000000607457221 */ /* 0x000fe20000010000 */
[C---:B------:R-:W-:Y:S01]  /*3f50*/  F2FP.BF16.F32.PACK_AB R6, R108.reuse, R7 ;  /* 0x000000076c06723e */ /* 0x040fe200000010ff */
[----:B------:R-:W-:Y:S01]  /*3f60*/  IMAD.MOV.U32 R62, RZ, RZ, R71 ;  /* 0x000000ffff3e7224 */ /* 0x000fe200078e0047 */
[----:B------:R-:W1:Y:S01]  /*3f70*/  MUFU.EX2 R90, R90 ;  /* 0x0000005a005a7308 */ /* 0x000e620000000800 */
[----:B------:R-:W-:Y:S01]  /*3f80*/  FADD.FTZ R10, R108, R69 ;  /* 0x000000456c0a7221 */ /* 0x000fe20000010000 */
[C---:B---3--:R-:W-:Y:S01]  /*3f90*/  FADD.FTZ R8, R65.reuse, R8 ;  /* 0x0000000841087221 */ /* 0x048fe20000010000 */
[----:B------:R-:W-:Y:S01]  /*3fa0*/  F2FP.BF16.F32.PACK_AB R7, R65, R102 ;  /* 0x000000664107723e */ /* 0x000fe200000010ff */
[----:B------:R-:W-:Y:S01]  /*3fb0*/  FFMA.FTZ R65, R40, R3, -R27 ;  /* 0x0000000328417223 */ /* 0x000fe2000001081b */
[----:B------:R-:W-:Y:S01]  /*3fc0*/  FADD.FTZ R67, R9, R10 ;  /* 0x0000000a09437221 */ /* 0x000fe20000010000 */
[----:B------:R-:W-:Y:S01]  /*3fd0*/  F2FP.BF16.F32.PACK_AB R5, R99, R98 ;  /* 0x000000626305723e */ /* 0x000fe200000010ff */
[----:B------:R-:W-:Y:S01]  /*3fe0*/  IMAD.MOV.U32 R58, RZ, RZ, R71 ;  /* 0x000000ffff3a7224 */ /* 0x000fe200078e0047 */
[----:B------:R-:W2:Y:S01]  /*3ff0*/  MUFU.EX2 R51, R51 ;  /* 0x0000003300337308 */ /* 0x000ea20000000800 */
[----:B0-----:R-:W-:Y:S01]  /*4000*/  FADD.FTZ R69, R49, R8 ;  /* 0x0000000831457221 */ /* 0x001fe20000010000 */
[----:B------:R-:W-:Y:S01]  /*4010*/  FADD.FTZ R8, R72, R67 ;  /* 0x0000004348087221 */ /* 0x000fe20000010000 */
[----:B------:R0:W-:Y:S01]  /*4020*/  STSM.16.M88.4 [R2+0x24300], R4 ;  /* 0x0243000402007844 */ /* 0x0001e20000000200 */
[----:B------:R-:W-:-:S02]  /*4030*/  IMAD.MOV.U32 R56, RZ, RZ, R71 ;  /* 0x000000ffff387224 */ /* 0x000fc400078e0047 */
[----:B------:R-:W-:Y:S02]  /*4040*/  FADD.FTZ R67, R11, R8 ;  /* 0x000000080b437221 */ /* 0x000fe40000010000 */
[----:B------:R-:W3:Y:S01]  /*4050*/  MUFU.EX2 R94, R94 ;  /* 0x0000005e005e7308 */ /* 0x000ee20000000800 */
[----:B-1----:R-:W-:Y:S01]  /*4060*/  FADD.FTZ R10, R90, R69 ;  /* 0x000000455a0a7221 */ /* 0x002fe20000010000 */
[----:B------:R-:W-:-:S04]  /*4070*/  FADD.FTZ R8, R44, R67 ;  /* 0x000000432c087221 */ /* 0x000fc80000010000 */
[----:B------:R-:W-:Y:S02]  /*4080*/  FADD.FTZ R67, R33, R8 ;  /* 0x0000000821437221 */ /* 0x000fe40000010000 */
[----:B------:R-:W1:Y:S01]  /*4090*/  MUFU.EX2 R53, R53 ;  /* 0x0000003500357308 */ /* 0x000e620000000800 */
[----:B--2---:R-:W-:Y:S01]  /*40a0*/  FADD.FTZ R69, R51, R10 ;  /* 0x0000000a33457221 */ /* 0x004fe20000010000 */
[C---:B------:R-:W-:Y:S01]  /*40b0*/  FADD.FTZ R8, R70.reuse, R67 ;  /* 0x0000004346087221 */ /* 0x040fe20000010000 */
[----:B0-----:R-:W-:Y:S01]  /*40c0*/  F2FP.BF16.F32.PACK_AB R4, R70, R33 ;  /* 0x000000214604723e */ /* 0x001fe200000010ff */
[--C-:B------:R-:W-:Y:S02]  /*40d0*/  IMAD.MOV.U32 R70, RZ, RZ, R71.reuse ;  /* 0x000000ffff467224 */ /* 0x100fe400078e0047 */
[----:B------:R-:W-:Y:S01]  /*40e0*/  FADD.FTZ R67, R29, R8 ;  /* 0x000000081d437221 */ /* 0x000fe20000010000 */
[----:B------:R-:W-:Y:S01]  /*40f0*/  IMAD.MOV.U32 R33, RZ, RZ, R71 ;  /* 0x000000ffff217224 */ /* 0x000fe200078e0047 */
[----:B------:R-:W0:Y:S01]  /*4100*/  MUFU.EX2 R82, R82 ;  /* 0x0000005200527308 */ /* 0x000e220000000800 */
[----:B---3--:R-:W-:-:S07]  /*4110*/  FADD.FTZ R10, R94, R69 ;  /* 0x000000455e0a7221 */ /* 0x008fce0000010000 */
[----:B------:R-:W2:Y:S01]  /*4120*/  MUFU.EX2 R12, R12 ;  /* 0x0000000c000c7308 */ /* 0x000ea20000000800 */
[----:B-1----:R-:W-:Y:S01]  /*4130*/  FADD.FTZ R69, R53, R10 ;  /* 0x0000000a35457221 */ /* 0x002fe20000010000 */
[----:B------:R-:W-:-:S04]  /*4140*/  FADD.FTZ R10, R68, R67 ;  /* 0x00000043440a7221 */ /* 0x000fc80000010000 */
[----:B------:R-:W-:Y:S01]  /*4150*/  FADD.FTZ R67, R13, R10 ;  /* 0x0000000a0d437221 */ /* 0x000fe20000010000 */
[----:B------:R-:W-:Y:S01]  /*4160*/  F2FP.BF16.F32.PACK_AB R10, R44, R11 ;  /* 0x0000000b2c0a723e */ /* 0x000fe200000010ff */
[----:B------:R-:W1:Y:S01]  /*4170*/  MUFU.EX2 R55, R55 ;  /* 0x0000003700377308 */ /* 0x000e620000000800 */
[----:B0-----:R-:W-:Y:S01]  /*4180*/  FADD.FTZ R69, R82, R69 ;  /* 0x0000004552457221 */ /* 0x001fe20000010000 */
[----:B------:R-:W-:Y:S01]  /*4190*/  FADD.FTZ R52, R60, R67 ;  /* 0x000000433c347221 */ /* 0x000fe20000010000 */
[----:B------:R-:W-:Y:S01]  /*41a0*/  F2FP.BF16.F32.PACK_AB R11, R94, R51 ;  /* 0x000000335e0b723e */ /* 0x000fe200000010ff */
[--C-:B------:R-:W-:Y:S02]  /*41b0*/  IMAD.MOV.U32 R67, RZ, RZ, R71.reuse ;  /* 0x000000ffff437224 */ /* 0x100fe400078e0047 */
[----:B------:R-:W-:Y:S01]  /*41c0*/  FADD.FTZ R5, R15, R52 ;  /* 0x000000340f057221 */ /* 0x000fe20000010000 */
[----:B------:R-:W-:Y:S01]  /*41d0*/  IMAD.MOV.U32 R52, RZ, RZ, R71 ;  /* 0x000000ffff347224 */ /* 0x000fe200078e0047 */
[----:B------:R-:W0:Y:S01]  /*41e0*/  MUFU.EX2 R14, R14 ;  /* 0x0000000e000e7308 */ /* 0x000e220000000800 */
[----:B--2---:R-:W-:Y:S01]  /*41f0*/  FADD.FTZ R8, R12, R69 ;  /* 0x000000450c087221 */ /* 0x004fe20000010000 */
[----:B------:R-:W-:Y:S01]  /*4200*/  FADD.FTZ R6, R36, R5 ;  /* 0x0000000524067221 */ /* 0x000fe20000010000 */
[----:B------:R-:W-:Y:S01]  /*4210*/  F2FP.BF16.F32.PACK_AB R5, R82, R53 ;  /* 0x000000355205723e */ /* 0x000fe200000010ff */
[----:B------:R-:W-:-:S02]  /*4220*/  IMAD.MOV.U32 R69, RZ, RZ, R71 ;  /* 0x000000ffff457224 */ /* 0x000fc400078e0047 */
[--C-:B------:R-:W-:Y:S02]  /*4230*/  IMAD.MOV.U32 R53, RZ, RZ, R71.reuse ;  /* 0x000000ffff357224 */ /* 0x100fe400078e0047 */
[----:B------:R-:W2:Y:S01]  /*4240*/  MUFU.EX2 R57, R57 ;  /* 0x0000003900397308 */ /* 0x000ea20000000800 */
[----:B-1----:R-:W-:Y:S01]  /*4250*/  FADD.FTZ R27, R55, R8 ;  /* 0x00000008371b7221 */ /* 0x002fe20000010000 */
[----:B------:R-:W-:Y:S01]  /*4260*/  F2FP.BF16.F32.PACK_AB R8, R72, R9 ;  /* 0x000000094808723e */ /* 0x000fe200000010ff */
[--C-:B------:R-:W-:Y:S01]  /*4270*/  IMAD.MOV.U32 R51, RZ, RZ, R71.reuse ;  /* 0x000000ffff337224 */ /* 0x100fe200078e0047 */
[----:B------:R-:W-:Y:S01]  /*4280*/  F2FP.BF16.F32.PACK_AB R9, R90, R49 ;  /* 0x000000315a09723e */ /* 0x000fe200000010ff */
[--C-:B------:R-:W-:Y:S02]  /*4290*/  IMAD.MOV.U32 R49, RZ, RZ, R71.reuse ;  /* 0x000000ffff317224 */ /* 0x100fe400078e0047 */
[----:B------:R-:W-:Y:S01]  /*42a0*/  IMAD.MOV.U32 R44, RZ, RZ, R71 ;  /* 0x000000ffff2c7224 */ /* 0x000fe200078e0047 */
[----:B------:R-:W1:Y:S01]  /*42b0*/  MUFU.EX2 R59, R59 ;  /* 0x0000003b003b7308 */ /* 0x000e620000000800 */
[----:B0-----:R-:W-:Y:S01]  /*42c0*/  FADD.FTZ R26, R14, R27 ;  /* 0x0000001b0e1a7221 */ /* 0x001fe20000010000 */
[----:B------:R-:W-:Y:S01]  /*42d0*/  FADD.FTZ R27, R25, R6 ;  /* 0x00000006191b7221 */ /* 0x000fe20000010000 */
[----:B------:R-:W-:Y:S01]  /*42e0*/  F2FP.BF16.F32.PACK_AB R6, R68, R29 ;  /* 0x0000001d4406723e */ /* 0x000fe200000010ff */
[----:B------:R-:W-:Y:S01]  /*42f0*/  STSM.16.M88.4 [R2+0x25b00], R8 ;  /* 0x025b000802007844 */ /* 0x000fe20000000200 */
[----:B------:R-:W-:-:S03]  /*4300*/  IMAD.MOV.U32 R68, RZ, RZ, R71 ;  /* 0x000000ffff447224 */ /* 0x000fc600078e0047 */
[----:B------:R-:W0:Y:S01]  /*4310*/  MUFU.EX2 R64, R64 ;  /* 0x0000004000407308 */ /* 0x000e220000000800 */
[----:B--2---:R-:W-:-:S07]  /*4320*/  FADD.FTZ R26, R57, R26 ;  /* 0x0000001a391a7221 */ /* 0x004fce0000010000 */
[----:B------:R-:W2:Y:S01]  /*4330*/  MUFU.EX2 R20, R20 ;  /* 0x0000001400147308 */ /* 0x000ea20000000800 */
[----:B-1----:R-:W-:Y:S01]  /*4340*/  FADD.FTZ R7, R59, R26 ;  /* 0x0000001a3b077221 */ /* 0x002fe20000010000 */
[----:B------:R-:W-:-:S04]  /*4350*/  FADD.FTZ R26, R66, R27 ;  /* 0x0000001b421a7221 */ /* 0x000fc80000010000 */
[----:B------:R-:W-:Y:S02]  /*4360*/  FADD.FTZ R29, R21, R26 ;  /* 0x0000001a151d7221 */ /* 0x000fe40000010000 */
[----:B------:R-:W1:Y:S01]  /*4370*/  MUFU.EX2 R61, R61 ;  /* 0x0000003d003d7308 */ /* 0x000e620000000800 */
[----:B0-----:R-:W-:Y:S01]  /*4380*/  FADD.FTZ R7, R64, R7 ;  /* 0x0000000740077221 */ /* 0x001fe20000010000 */
[----:B------:R-:W-:-:S04]  /*4390*/  FADD.FTZ R26, R76, R29 ;  /* 0x0000001d4c1a7221 */ /* 0x000fc80000010000 */
[----:B------:R-:W-:Y:S02]  /*43a0*/  FADD.FTZ R29, R35, R26 ;  /* 0x0000001a231d7221 */ /* 0x000fe40000010000 */
[----:B------:R-:W0:Y:S08]  /*43b0*/  MUFU.EX2 R48, R48 ;  /* 0x0000003000307308 */ /* 0x000e300000000800 */
[----:B------:R-:W3:Y:S08]  /*43c0*/  MUFU.EX2 R63, R63 ;  /* 0x0000003f003f7308 */ /* 0x000ef00000000800 */
[----:B------:R-:W-:Y:S08]  /*43d0*/  MUFU.EX2 R28, R32 ;  /* 0x00000020001c7308 */ /* 0x000ff00000000800 */
[----:B------:R-:W4:Y:S08]  /*43e0*/  MUFU.EX2 R50, R50 ;  /* 0x0000003200327308 */ /* 0x000f300000000800 */
[----:B------:R2:W-:Y:S08]  /*43f0*/  MUFU.EX2 R32, R24 ;  /* 0x0000001800207308 */ /* 0x0005f00000000800 */
[----:B------:R-:W5:Y:S01]  /*4400*/  MUFU.EX2 R100, R100 ;  /* 0x0000006400647308 */ /* 0x000f620000000800 */
[----:B--2---:R-:W-:Y:S01]  /*4410*/  FADD.FTZ R24, R20, R7 ;  /* 0x0000000714187221 */ /* 0x004fe20000010000 */
[----:B------:R-:W-:Y:S01]  /*4420*/  F2FP.BF16.F32.PACK_AB R7, R55, R12 ;  /* 0x0000000c3707723e */ /* 0x000fe200000010ff */
[----:B------:R-:W-:Y:S01]  /*4430*/  IMAD.MOV.U32 R55, RZ, RZ, R71 ;  /* 0x000000ffff377224 */ /* 0x000fe200078e0047 */
[----:B------:R-:W-:Y:S01]  /*4440*/  F2FP.BF16.F32.PACK_AB R12, R60, R13 ;  /* 0x0000000d3c0c723e */ /* 0x000fe200000010ff */
[----:B-1----:R-:W-:Y:S01]  /*4450*/  FADD.FTZ R27, R61, R24 ;  /* 0x000000183d1b7221 */ /* 0x002fe20000010000 */
[----:B------:R-:W-:Y:S01]  /*4460*/  F2FP.BF16.F32.PACK_AB R13, R57, R14 ;  /* 0x0000000e390d723e */ /* 0x000fe200000010ff */
[----:B------:R1:W-:Y:S01]  /*4470*/  STSM.16.M88.4 [R2+0x27300], R4 ;  /* 0x0273000402007844 */ /* 0x0003e20000000200 */
[----:B------:R-:W2:Y:S01]  /*4480*/  MUFU.EX2 R23, R23 ;  /* 0x0000001700177308 */ /* 0x000ea20000000800 */
[----:B0-----:R-:W-:Y:S01]  /*4490*/  FADD.FTZ R24, R48, R27 ;  /* 0x0000001b30187221 */ /* 0x001fe20000010000 */
[----:B------:R-:W-:Y:S01]  /*44a0*/  F2FP.BF16.F32.PACK_AB R14, R36, R15 ;  /* 0x0000000f240e723e */ /* 0x000fe200000010ff */
[--C-:B------:R-:W-:Y:S01]  /*44b0*/  IMAD.MOV.U32 R60, RZ, RZ, R71.reuse ;  /* 0x000000ffff3c7224 */ /* 0x100fe200078e0047 */
[----:B------:R-:W-:Y:S01]  /*44c0*/  F2FP.BF16.F32.PACK_AB R15, R64, R59 ;  /* 0x0000003b400f723e */ /* 0x000fe200000010ff */
[----:B---3--:R-:W-:Y:S01]  /*44d0*/  FADD.FTZ R27, R63, R24 ;  /* 0x000000183f1b7221 */ /* 0x008fe20000010000 */
[----:B------:R-:W-:-:S02]  /*44e0*/  IMAD.MOV.U32 R64, RZ, RZ, R71 ;  /* 0x000000ffff407224 */ /* 0x000fc400078e0047 */
[----:B------:R-:W0:Y:S01]  /*44f0*/  MUFU.EX2 R43, R43 ;  /* 0x0000002b002b7308 */ /* 0x000e220000000800 */
[----:B----4-:R-:W-:Y:S01]  /*4500*/  FADD.FTZ R24, R50, R27 ;  /* 0x0000001b32187221 */ /* 0x010fe20000010000 */
[C---:B-----5:R-:W-:Y:S01]  /*4510*/  FADD.FTZ R26, R100.reuse, R29 ;  /* 0x0000001d641a7221 */ /* 0x060fe20000010000 */
[----:B------:R-:W-:Y:S01]  /*4520*/  STSM.16.M88.4 [R2+0x28b00], R12 ;  /* 0x028b000c02007844 */ /* 0x000fe20000000200 */
[--C-:B------:R-:W-:Y:S02]  /*4530*/  IMAD.MOV.U32 R59, RZ, RZ, R71.reuse ;  /* 0x000000ffff3b7224 */ /* 0x100fe400078e0047 */
[--C-:B------:R-:W-:Y:S01]  /*4540*/  IMAD.MOV.U32 R57, RZ, RZ, R71.reuse ;  /* 0x000000ffff397224 */ /* 0x100fe200078e0047 */
[----:B-1----:R-:W-:Y:S01]  /*4550*/  F2FP.BF16.F32.PACK_AB R4, R100, R35 ;  /* 0x000000236404723e */ /* 0x002fe200000010ff */
[----:B------:R1:W3:Y:S01]  /*4560*/  MUFU.EX2 R40, R54 ;  /* 0x0000003600287308 */ /* 0x0002e20000000800 */
[----:B--2---:R-:W-:Y:S01]  /*4570*/  FADD.FTZ R27, R23, R24 ;  /* 0x00000018171b7221 */ /* 0x004fe20000010000 */
[----:B------:R-:W-:Y:S01]  /*4580*/  F2FP.BF16.F32.PACK_AB R24, R66, R25 ;  /* 0x000000194218723e */ /* 0x000fe200000010ff */
[--C-:B------:R-:W-:Y:S01]  /*4590*/  IMAD.MOV.U32 R66, RZ, RZ, R71.reuse ;  /* 0x000000ffff427224 */ /* 0x100fe200078e0047 */
[----:B------:R-:W-:Y:S01]  /*45a0*/  F2FP.BF16.F32.PACK_AB R25, R61, R20 ;  /* 0x000000143d19723e */ /* 0x000fe200000010ff */
[----:B------:R-:W-:-:S02]  /*45b0*/  IMAD.MOV.U32 R61, RZ, RZ, R71 ;  /* 0x000000ffff3d7224 */ /* 0x000fc400078e0047 */
[--C-:B------:R-:W-:Y:S01]  /*45c0*/  IMAD.MOV.U32 R35, RZ, RZ, R71.reuse ;  /* 0x000000ffff237224 */ /* 0x100fe200078e0047 */
[----:B------:R-:W2:Y:S01]  /*45d0*/  MUFU.EX2 R96, R96 ;  /* 0x0000006000607308 */ /* 0x000ea20000000800 */
[----:B0-----:R-:W-:Y:S01]  /*45e0*/  FADD.FTZ R29, R43, R26 ;  /* 0x0000001a2b1d7221 */ /* 0x001fe20000010000 */
[----:B------:R-:W-:Y:S01]  /*45f0*/  F2FP.BF16.F32.PACK_AB R26, R76, R21 ;  /* 0x000000154c1a723e */ /* 0x000fe200000010ff */
[----:B-1----:R-:W-:-:S05]  /*4600*/  IMAD.MOV.U32 R54, RZ, RZ, R71 ;  /* 0x000000ffff367224 */ /* 0x002fca00078e0047 */
[----:B------:R-:W0:Y:S01]  /*4610*/  MUFU.EX2 R65, R65 ;  /* 0x0000004100417308 */ /* 0x000e220000000800 */
[----:B---3--:R-:W-:Y:S01]  /*4620*/  FADD.FTZ R36, R40, R27 ;  /* 0x0000001b28247221 */ /* 0x008fe20000010000 */
[----:B------:R-:W-:Y:S01]  /*4630*/  F2FP.BF16.F32.PACK_AB R27, R63, R48 ;  /* 0x000000303f1b723e */ /* 0x000fe200000010ff */
[--C-:B------:R-:W-:Y:S02]  /*4640*/  IMAD.MOV.U32 R63, RZ, RZ, R71.reuse ;  /* 0x000000ffff3f7224 */ /* 0x100fe400078e0047 */
[----:B------:R-:W-:Y:S02]  /*4650*/  IMAD.MOV.U32 R48, RZ, RZ, R71 ;  /* 0x000000ffff307224 */ /* 0x000fe400078e0047 */
[----:B------:R1:W-:Y:S01]  /*4660*/  STSM.16.M88.4 [R2+0x2a300], R24 ;  /* 0x02a3001802007844 */ /* 0x0003e20000000200 */
[----:B------:R-:W3:Y:S01]  /*4670*/  MUFU.EX2 R41, R41 ;  /* 0x0000002900297308 */ /* 0x000ee20000000800 */
[----:B--2---:R-:W-:Y:S01]  /*4680*/  FADD.FTZ R8, R96, R29 ;  /* 0x0000001d60087221 */ /* 0x004fe20000010000 */
[----:B------:R-:W-:-:S06]  /*4690*/  IMAD.MOV.U32 R29, RZ, RZ, R71 ;  /* 0x000000ffff1d7224 */ /* 0x000fcc00078e0047 */
[----:B------:R-:W2:Y:S01]  /*46a0*/  MUFU.EX2 R85, R85 ;  /* 0x0000005500557308 */ /* 0x000ea20000000800 */
[----:B0-----:R-:W-:Y:S01]  /*46b0*/  FADD.FTZ R36, R65, R36 ;  /* 0x0000002441247221 */ /* 0x001fe20000010000 */
[----:B-1----:R-:W-:-:S06]  /*46c0*/  IMAD.MOV.U32 R27, RZ, RZ, R71 ;  /* 0x000000ffff1b7224 */ /* 0x002fcc00078e0047 */
[----:B------:R-:W0:Y:S01]  /*46d0*/  MUFU.EX2 R84, R84 ;  /* 0x0000005400547308 */ /* 0x000e220000000800 */
[----:B---3--:R-:W-:Y:S01]  /*46e0*/  FADD.FTZ R5, R41, R8 ;  /* 0x0000000829057221 */ /* 0x008fe20000010000 */
[--C-:B------:R-:W-:Y:S02]  /*46f0*/  IMAD.MOV.U32 R26, RZ, RZ, R71.reuse ;  /* 0x000000ffff1a7224 */ /* 0x100fe400078e0047 */
[--C-:B------:R-:W-:Y:S02]  /*4700*/  IMAD.MOV.U32 R25, RZ, RZ, R71.reuse ;  /* 0x000000ffff197224 */ /* 0x100fe400078e0047 */
[--C-:B------:R-:W-:Y:S02]  /*4710*/  IMAD.MOV.U32 R24, RZ, RZ, R71.reuse ;  /* 0x000000ffff187224 */ /* 0x100fe400078e0047 */
        /* <DEDUP_REMOVED lines=8> */
[C---:B0-----:R-:W-:Y:S01]  /*47a0*/  FADD.FTZ R6, R84.reuse, R5 ;  /* 0x0000000554067221 */ /* 0x041fe20000010000 */
[----:B------:R-:W-:Y:S01]  /*47b0*/  F2FP.BF16.F32.PACK_AB R5, R23, R50 ;  /* 0x000000321705723e */ /* 0x000fe200000010ff */
[--C-:B------:R-:W-:Y:S01]  /*47c0*/  IMAD.MOV.U32 R50, RZ, RZ, R71.reuse ;  /* 0x000000ffff327224 */ /* 0x100fe200078e0047 */
[----:B------:R-:W-:Y:S01]  /*47d0*/  F2FP.BF16.F32.PACK_AB R84, R84, R41 ;  /* 0x000000295454723e */ /* 0x000fe200000010ff */
[--C-:B------:R-:W-:Y:S02]  /*47e0*/  IMAD.MOV.U32 R41, RZ, RZ, R71.reuse ;  /* 0x000000ffff297224 */ /* 0x100fe400078e0047 */
[--C-:B------:R-:W-:Y:S01]  /*47f0*/  IMAD.MOV.U32 R40, RZ, RZ, R71.reuse ;  /* 0x000000ffff287224 */ /* 0x100fe200078e0047 */
[----:B------:R-:W0:Y:S01]  /*4800*/  MUFU.EX2 R88, R88 ;  /* 0x0000005800587308 */ /* 0x000e220000000800 */
[----:B-1----:R-:W-:Y:S01]  /*4810*/  FADD.FTZ R11, R39, R6 ;  /* 0x00000006270b7221 */ /* 0x002fe20000010000 */
[----:B------:R-:W-:Y:S01]  /*4820*/  F2FP.BF16.F32.PACK_AB R6, R96, R43 ;  /* 0x0000002b6006723e */ /* 0x000fe200000010ff */
[----:B------:R-:W-:-:S02]  /*4830*/  IMAD.MOV.U32 R43, RZ, RZ, R71 ;  /* 0x000000ffff2b7224 */ /* 0x000fc400078e0047 */
[----:B------:R-:W-:Y:S02]  /*4840*/  IMAD.MOV.U32 R28, RZ, RZ, R71 ;  /* 0x000000ffff1c7224 */ /* 0x000fe400078e0047 */
[----:B------:R1:W-:Y:S01]  /*4850*/  STSM.16.M88.4 [R2+0x2bb00], R4 ;  /* 0x02bb000402007844 */ /* 0x0003e20000000200 */
[----:B------:R-:W3:Y:S01]  /*4860*/  MUFU.EX2 R37, R37 ;  /* 0x0000002500257308 */ /* 0x000ee20000000800 */
[----:B--2---:R-:W-:Y:S01]  /*4870*/  FADD.FTZ R13, R87, R8 ;  /* 0x00000008570d7221 */ /* 0x004fe20000010000 */
[----:B------:R-:W-:-:S03]  /*4880*/  F2FP.BF16.F32.PACK_AB R87, R32, R87 ;  /* 0x000000572057723e */ /* 0x000fc600000010ff */
[----:B------:R-:W-:Y:S01]  /*4890*/  FADD.FTZ R13, R32, R13 ;  /* 0x0000000d200d7221 */ /* 0x000fe20000010000 */
[----:B------:R-:W-:Y:S02]  /*48a0*/  IMAD.MOV.U32 R32, RZ, RZ, R71 ;  /* 0x000000ffff207224 */ /* 0x000fe400078e0047 */
[----:B------:R-:W2:Y:S01]  /*48b0*/  MUFU.EX2 R92, R92 ;  /* 0x0000005c005c7308 */ /* 0x000ea20000000800 */
[C---:B0-----:R-:W-:Y:S01]  /*48c0*/  FADD.FTZ R8, R88.reuse, R11 ;  /* 0x0000000b58087221 */ /* 0x041fe20000010000 */
[----:B------:R-:W-:Y:S01]  /*48d0*/  F2FP.BF16.F32.PACK_AB R86, R88, R39 ;  /* 0x000000275856723e */ /* 0x000fe200000010ff */
[----:B------:R-:W-:-:S04]  /*48e0*/  IMAD.MOV.U32 R39, RZ, RZ, R71 ;  /* 0x000000ffff277224 */ /* 0x000fc800078e0047 */
[----:B------:R0:W-:Y:S01]  /*48f0*/  STSM.16.M88.4 [R2+0x2d300], R84 ;  /* 0x02d3005402007844 */ /* 0x0001e20000000200 */
[----:B------:R-:W4:Y:S01]  /*4900*/  MUFU.EX2 R34, R34 ;  /* 0x0000002200227308 */ /* 0x000f220000000800 */
[----:B---3--:R-:W-:-:S07]  /*4910*/  FADD.FTZ R11, R37, R8 ;  /* 0x00000008250b7221 */ /* 0x008fce0000010000 */
[----:B------:R3:W5:Y:S01]  /*4920*/  MUFU.EX2 R93, R42 ;  /* 0x0000002a005d7308 */ /* 0x0007620000000800 */
[C---:B--2---:R-:W-:Y:S01]  /*4930*/  FADD.FTZ R10, R92.reuse, R11 ;  /* 0x0000000b5c0a7221 */ /* 0x044fe20000010000 */
[----:B------:R-:W-:Y:S01]  /*4940*/  F2FP.BF16.F32.PACK_AB R92, R92, R37 ;  /* 0x000000255c5c723e */ /* 0x000fe200000010ff */
[----:B------:R-:W-:-:S05]  /*4950*/  IMAD.MOV.U32 R37, RZ, RZ, R71 ;  /* 0x000000ffff257224 */ /* 0x000fca00078e0047 */
[----:B------:R-:W2:Y:S01]  /*4960*/  MUFU.EX2 R31, R31 ;  /* 0x0000001f001f7308 */ /* 0x000ea20000000800 */
[----:B----4-:R-:W-:Y:S01]  /*4970*/  FADD.FTZ R8, R34, R13 ;  /* 0x0000000d22087221 */ /* 0x010fe20000010000 */
[----:B---3--:R-:W-:-:S06]  /*4980*/  IMAD.MOV.U32 R42, RZ, RZ, R71 ;  /* 0x000000ffff2a7224 */ /* 0x008fcc00078e0047 */
[----:B------:R-:W3:Y:S01]  /*4990*/  MUFU.EX2 R38, R38 ;  /* 0x0000002600267308 */ /* 0x000ee20000000800 */
[C---:B-----5:R-:W-:Y:S01]  /*49a0*/  FADD.FTZ R13, R93.reuse, R8 ;  /* 0x000000085d0d7221 */ /* 0x060fe20000010000 */
[----:B------:R-:W-:Y:S01]  /*49b0*/  F2FP.BF16.F32.PACK_AB R93, R93, R34 ;  /* 0x000000225d5d723e */ /* 0x000fe200000010ff */
[----:B------:R-:W-:-:S05]  /*49c0*/  IMAD.MOV.U32 R34, RZ, RZ, R71 ;  /* 0x000000ffff227224 */ /* 0x000fca00078e0047 */
[----:B------:R-:W4:Y:S01]  /*49d0*/  MUFU.EX2 R80, R80 ;  /* 0x0000005000507308 */ /* 0x000f220000000800 */
[----:B--2---:R-:W-:-:S07]  /*49e0*/  FADD.FTZ R15, R31, R10 ;  /* 0x0000000a1f0f7221 */ /* 0x004fce0000010000 */
[----:B------:R-:W1:Y:S01]  /*49f0*/  MUFU.EX2 R95, R110 ;  /* 0x0000006e005f7308 */ /* 0x000e620000000800 */
[----:B---3--:R-:W-:-:S07]  /*4a00*/  FADD.FTZ R8, R38, R13 ;  /* 0x0000000d26087221 */ /* 0x008fce0000010000 */
[----:B------:R-:W2:Y:S01]  /*4a10*/  MUFU.EX2 R30, R30 ;  /* 0x0000001e001e7308 */ /* 0x000ea20000000800 */
[C---:B----4-:R-:W-:Y:S01]  /*4a20*/  FADD.FTZ R15, R80.reuse, R15 ;  /* 0x0000000f500f7221 */ /* 0x050fe20000010000 */
[----:B------:R-:W-:Y:S01]  /*4a30*/  F2FP.BF16.F32.PACK_AB R94, R80, R31 ;  /* 0x0000001f505e723e */ /* 0x000fe200000010ff */
[----:B------:R-:W-:-:S05]  /*4a40*/  IMAD.MOV.U32 R31, RZ, RZ, R71 ;  /* 0x000000ffff1f7224 */ /* 0x000fca00078e0047 */
[----:B------:R-:W3:Y:S01]  /*4a50*/  MUFU.EX2 R45, R45 ;  /* 0x0000002d002d7308 */ /* 0x000ee20000000800 */
[C---:B-1----:R-:W-:Y:S01]  /*4a60*/  FADD.FTZ R5, R95.reuse, R8 ;  /* 0x000000085f057221 */ /* 0x042fe20000010000 */
[----:B------:R-:W-:Y:S01]  /*4a70*/  F2FP.BF16.F32.PACK_AB R95, R95, R38 ;  /* 0x000000265f5f723e */ /* 0x000fe200000010ff */
[----:B------:R-:W-:-:S04]  /*4a80*/  IMAD.MOV.U32 R38, RZ, RZ, R71 ;  /* 0x000000ffff267224 */ /* 0x000fc800078e0047 */
[----:B------:R0:W-:Y:S01]  /*4a90*/  STSM.16.M88.4 [R2+0x2eb00], R92 ;  /* 0x02eb005c02007844 */ /* 0x0001e20000000200 */
[----:B------:R-:W1:Y:S01]  /*4aa0*/  MUFU.EX2 R47, R47 ;  /* 0x0000002f002f7308 */ /* 0x000e620000000800 */
[----:B--2---:R-:W-:-:S07]  /*4ab0*/  FADD.FTZ R4, R30, R15 ;  /* 0x0000000f1e047221 */ /* 0x004fce0000010000 */
[----:B------:R-:W2:Y:S01]  /*4ac0*/  MUFU.EX2 R104, R104 ;  /* 0x0000006800687308 */ /* 0x000ea20000000800 */
[C---:B---3--:R-:W-:Y:S01]  /*4ad0*/  F2FP.BF16.F32.PACK_AB R12, R45.reuse, R30 ;  /* 0x0000001e2d0c723e */ /* 0x048fe200000010ff */
[----:B------:R-:W-:Y:S01]  /*4ae0*/  FADD.FTZ R4, R45, R4 ;  /* 0x000000042d047221 */ /* 0x000fe20000010000 */
[--C-:B------:R-:W-:Y:S02]  /*4af0*/  IMAD.MOV.U32 R45, RZ, RZ, R71.reuse ;  /* 0x000000ffff2d7224 */ /* 0x100fe400078e0047 */
[----:B------:R-:W-:-:S03]  /*4b00*/  IMAD.MOV.U32 R30, RZ, RZ, R71 ;  /* 0x000000ffff1e7224 */ /* 0x000fc600078e0047 */
[----:B------:R-:W3:Y:S01]  /*4b10*/  MUFU.EX2 R46, R46 ;  /* 0x0000002e002e7308 */ /* 0x000ee20000000800 */
[----:B-1----:R-:W-:-:S07]  /*4b20*/  FADD.FTZ R7, R47, R4 ;  /* 0x000000042f077221 */ /* 0x002fce0000010000 */
[----:B------:R-:W1:Y:S01]  /*4b30*/  MUFU.EX2 R9, R112 ;  /* 0x0000007000097308 */ /* 0x000e620000000800 */
[C---:B--2---:R-:W-:Y:S01]  /*4b40*/  F2FP.BF16.F32.PACK_AB R14, R104.reuse, R47 ;  /* 0x0000002f680e723e */ /* 0x044fe200000010ff */
[----:B------:R-:W-:Y:S01]  /*4b50*/  FADD.FTZ R7, R104, R7 ;  /* 0x0000000768077221 */ /* 0x000fe20000010000 */
[----:B------:R-:W-:-:S05]  /*4b60*/  IMAD.MOV.U32 R47, RZ, RZ, R71 ;  /* 0x000000ffff2f7224 */ /* 0x000fca00078e0047 */
[----:B------:R-:W2:Y:S01]  /*4b70*/  MUFU.EX2 R118, R118 ;  /* 0x0000007600767308 */ /* 0x000ea20000000800 */
[----:B---3--:R-:W-:-:S07]  /*4b80*/  FADD.FTZ R6, R46, R5 ;  /* 0x000000052e067221 */ /* 0x008fce0000010000 */
[----:B------:R-:W3:Y:S01]  /*4b90*/  MUFU.EX2 R11, R114 ;  /* 0x00000072000b7308 */ /* 0x000ee20000000800 */
[C---:B-1----:R-:W-:Y:S01]  /*4ba0*/  F2FP.BF16.F32.PACK_AB R13, R9.reuse, R46 ;  /* 0x0000002e090d723e */ /* 0x042fe200000010ff */
[----:B------:R-:W-:Y:S01]  /*4bb0*/  FADD.FTZ R5, R9, R6 ;  /* 0x0000000609057221 */ /* 0x000fe20000010000 */
[----:B------:R-:W-:-:S03]  /*4bc0*/  IMAD.MOV.U32 R46, RZ, RZ, R71 ;  /* 0x000000ffff2e7224 */ /* 0x000fc600078e0047 */
[----:B--2---:R-:W-:Y:S01]  /*4bd0*/  FADD.FTZ R6, R118, R5 ;  /* 0x0000000576067221 */ /* 0x004fe20000010000 */
[----:B---3--:R-:W-:-:S03]  /*4be0*/  F2FP.BF16.F32.PACK_AB R15, R11, R118 ;  /* 0x000000760b0f723e */ /* 0x008fc600000010ff */
[----:B------:R-:W-:Y:S02]  /*4bf0*/  FADD.FTZ R6, R11, R6 ;  /* 0x000000060b067221 */ /* 0x000fe40000010000 */
[----:B------:R0:W-:Y:S01]  /*4c00*/  STSM.16.M88.4 [R2+0x30300], R12 ;  /* 0x0303000c02007844 */ /* 0x0001e20000000200 */
[----:B------:R1:W-:Y:S06]  /*4c10*/  MEMBAR.ALL.CTA ;  /* 0x0000000000007992 */ /* 0x0003ec0000008000 */
[----:B-1----:R-:W1:Y:S02]  /*4c20*/  FENCE.VIEW.ASYNC.S ;  /* 0x00000000000073c6 */ /* 0x002e640000000000 */
[----:B-1----:R-:W-:Y:S01]  /*4c30*/  NOP ;  /* 0x0000000000007918 */ /* 0x002fe20000000000 */
[----:B------:R-:W-:Y:S05]  /*4c40*/  @!P2 BRA `(.L_x_8387) ;  /* 0x000000380038a947 */ /* 0x000fea0003800000 */
        /* <DEDUP_REMOVED lines=28> */
[----:B------:R-:W-:-:S06]  /*4e10*/  UMOV UR57, UR39 ;  /* 0x0000002700397c82 */ /* 0x000fcc0008000000 */
.L_x_8396:
[----:B------:R-:W-:Y:S01]  /*4e20*/  UIADD3 UR39, UR57, 0x1, URZ ;  /* 0x0000000139277890 */ /* 0x000fe2000fffe03f */
[----:B------:R-:W-:-:S03]  /*4e30*/  ISETP.NE.AND P3, PT, RZ, UR38, PT ;  /* 0x00000026ff007c0c */ /* 0x000fc6000bf65270 */
[----:B------:R-:W-:-:S04]  /*4e40*/  UISETP.NE.AND UP0, UPT, UR39, 0x2, UPT ;  /* 0x000000022700788c */ /* 0x000fc8000bf05270 */
[----:B------:R-:W-:Y:S02]  /*4e50*/  USEL UR6, URZ, 0x1, UP0 ;  /* 0x000000013f067887 */ /* 0x000fe40008000000 */
[----:B------:R-:W-:-:S04]  /*4e60*/  USEL UR39, UR39, URZ, UP0 ;  /* 0x0000003f27277287 */ /* 0x000fc80008000000 */
[----:B------:R-:W-:Y:S01]  /*4e70*/  LOP3.LUT R16, R9, UR6, RZ, 0x3c, !PT ;  /* 0x0000000609107c12 */ /* 0x000fe2000f8e3cff */
[----:B------:R-:W-:Y:S07]  /*4e80*/  @P3 BRA `(.L_x_8388) ;  /* 0x0000000000283947 */ /* 0x000fee0003800000 */
[----:B------:R-:W-:Y:S05]  /*4e90*/  @!P0 BRA `(.L_x_8389) ;  /* 0x0000000000048947 */ /* 0x000fea0003800000 */
[----:B------:R-:W-:Y:S01]  /*4ea0*/  BPT.TRAP 0x1 ;  /* 0x000000040000795c */ /* 0x000fe20000300000 */
.L_x_8389:
[----:B------:R-:W-:Y:S01]  /*4eb0*/  ULEA UR6, UR39, UR36, 0x3 ;  /* 0x0000002427067291 */ /* 0x000fe2000f8e183f */
[----:B------:R-:W-:-:S08]  /*4ec0*/  SHF.L.U32 R0, R16, 0x1f, RZ ;  /* 0x0000001f10007819 */ /* 0x000fd000000006ff */
[----:B------:R1:W2:Y:S01]  /*4ed0*/  SYNCS.PHASECHK.TRANS64.TRYWAIT P2, [UR6+0x31c30], R0 ;  /* 0x031c3000ff0075a7 */ /* 0x0002a20008040146 */
[----:B------:R-:W-:Y:S05]  /*4ee0*/  @!P0 BRA `(.L_x_8390) ;  /* 0x0000000000048947 */ /* 0x000fea0003800000 */
[----:B------:R-:W-:Y:S01]  /*4ef0*/  BPT.TRAP 0x1 ;  /* 0x000000040000795c */ /* 0x000fe20000300000 */
.L_x_8390:
[----:B--2---:R-:W-:Y:S05]  /*4f00*/  @P2 BRA `(.L_x_8388) ;  /* 0x0000000000082947 */ /* 0x004fea0003800000 */
[----:B------:R-:W2:Y:S02]  /*4f10*/  SYNCS.PHASECHK.TRANS64.TRYWAIT P2, [UR6+0x31c30], R0 ;  /* 0x031c3000ff0075a7 */ /* 0x000ea40008040146 */
[----:B--2---:R-:W-:Y:S05]  /*4f20*/  @!P2 BRA `(.L_x_8391) ;  /* 0x0000009c005ca947 */ /* 0x004fea0003800000 */
.L_x_8388:
[----:B--2---:R-:W2:Y:S01]  /*4f30*/  S2R R3, SR_TID.X ;  /* 0x0000000000037919 */ /* 0x004ea20000002100 */
[----:B------:R-:W-:Y:S01]  /*4f40*/  UIMAD UR26, UR39, 0x6c0, UR56 ;  /* 0x000006c0271a78a4 */ /* 0x000fe2000f8e0238 */
[----:B------:R-:W-:Y:S01]  /*4f50*/  UMOV UR27, 0x80000020 ;  /* 0x80000020001b7882 */ /* 0x000fe20000000000 */
[----:B------:R-:W-:Y:S02]  /*4f60*/  UMOV UR28, UR24 ;  /* 0x00000018001c7c82 */ /* 0x000fe40008000000 */
[----:B------:R-:W-:Y:S01]  /*4f70*/  UIADD3 UR30, UR26, 0x40, URZ ;  /* 0x000000401a1e7890 */ /* 0x000fe2000fffe03f */
        /* <DEDUP_REMOVED lines=20> */
[----:B--2---:R-:W-:Y:S01]  /*50c0*/  SHF.R.U32.HI R3, RZ, 0x7, R3 ;  /* 0x00000007ff037819 */ /* 0x004fe20000011603 */
[----:B------:R-:W-:Y:S01]  /*50d0*/  UMOV UR53, UR25 ;  /* 0x0000001900357c82 */ /* 0x000fe20008000000 */
[----:B------:R-:W-:Y:S01]  /*50e0*/  UMOV UR55, 0x80000020 ;  /* 0x8000002000377882 */ /* 0x000fe20000000000 */
[----:B------:R-:W-:-:S02]  /*50f0*/  UIADD3 UR6, UR26, 0x200, URZ ;  /* 0x000002001a067890 */ /* 0x000fc4000fffe03f */
[----:B-1----:R-:W-:Y:S01]  /*5100*/  VIADD R0, R3, 0x8 ;  /* 0x0000000803007836 */ /* 0x002fe20000000000 */
[----:B------:R-:W-:Y:S01]  /*5110*/  UMOV UR7, 0x80000020 ;  /* 0x8000002000077882 */ /* 0x000fe20000000000 */
[----:B------:R-:W-:Y:S01]  /*5120*/  UIADD3 UR10, UR26, 0x202, URZ ;  /* 0x000002021a0a7890 */ /* 0x000fe2000fffe03f */
[----:B------:R-:W-:Y:S02]  /*5130*/  UMOV UR11, 0x80000020 ;  /* 0x80000020000b7882 */ /* 0x000fe40000000000 */
        /* <DEDUP_REMOVED lines=8> */
[----:B------:R-:W-:Y:S03]  /*51c0*/  HGMMA.64x16x16.F32.BF16 R136, gdesc[UR24], RZ, !UPT, gsb0 ;  /* 0x00200000188879f0 */ /* 0x000fe6000c0018ff */
        /* <DEDUP_REMOVED lines=36> */
[----:B0-----:R-:W-:-:S06]  /*5410*/  WARPGROUP.ARRIVE ;  /* 0x00000000000079c5 */ /* 0x001fcc0000000000 */
        /* <DEDUP_REMOVED lines=280> */
.L_x_8393:
[----:B------:R-:W-:Y:S01]  /*65a0*/  ULEA UR6, UR57, UR36, 0x3 ;  /* 0x0000002439067291 */ /* 0x000fe2000f8e183f */
[----:B------:R-:W-:-:S08]  /*65b0*/  SHF.L.U32 R0, R9, 0x1f, RZ ;  /* 0x0000001f09007819 */ /* 0x000fd000000006ff */
[----:B------:R0:W1:Y:S01]  /*65c0*/  SYNCS.PHASECHK.TRANS64.TRYWAIT P2, [UR6+0x31c50], R0 ;  /* 0x031c5000ff0075a7 */ /* 0x0000620008040146 */
[----:B------:R-:W-:Y:S05]  /*65d0*/  @!P0 BRA `(.L_x_8394) ;  /* 0x0000000000048947 */ /* 0x000fea0003800000 */
[----:B------:R-:W-:Y:S01]  /*65e0*/  BPT.TRAP 0x1 ;  /* 0x000000040000795c */ /* 0x000fe20000300000 */
.L_x_8394:
[----:B-1----:R-:W-:Y:S05]  /*65f0*/  @P2 BRA `(.L_x_8392) ;  /* 0x0000000000082947 */ /* 0x002fea0003800000 */
[----:B------:R-:W1:Y:S02]  /*6600*/  SYNCS.PHASECHK.TRANS64.TRYWAIT P2, [UR6+0x31c50], R0 ;  /* 0x031c5000ff0075a7 */ /* 0x000e640008040146 */
[----:B-1----:R-:W-:Y:S05]  /*6610*/  @!P2 BRA `(.L_x_8395) ;  /* 0x0000008400b8a947 */ /* 0x002fea0003800000 */
.L_x_8392:
[----:B------:R-:W-:Y:S01]  /*6620*/  UIADD3 UR6, UR36, 0x200, URZ ;  /* 0x0000020024067890 */ /* 0x000fe2000fffe03f */
[----:B------:R-:W-:Y:S01]  /*6630*/  WARPGROUP.ARRIVE ;  /* 0x00000000000079c5 */ /* 0x000fe20000000000 */
[----:B------:R-:W-:Y:S01]  /*6640*/  ULOP3.LUT UR7, UR37, 0x10000, URZ, 0xfc, !UPT ;  /* 0x0001000025077892 */ /* 0x000fe2000f8efc3f */
[----:B01----:R-:W-:Y:S01]  /*6650*/  FMNMX.FTZ R0, R136, R5, !PT ;  /* 0x0000000588007209 */ /* 0x003fe20007810000 */
[----:B------:R-:W-:Y:S01]  /*6660*/  USHF.R.U32.HI UR6, URZ, 0x4, UR6 ;  /* 0x000000043f067899 */ /* 0x000fe20008011606 */
[----:B------:R-:W-:Y:S01]  /*6670*/  FMNMX.FTZ R22, R138, R8, !PT ;  /* 0x000000088a167209 */ /* 0x000fe20007810000 */
[----:B------:R-:W-:Y:S01]  /*6680*/  UMOV UR29, 0xc0000010 ;  /* 0xc0000010001d7882 */ /* 0x000fe20000000000 */
[----:B------:R-:W-:Y:S01]  /*6690*/  UMOV UR31, 0x80000020 ;  /* 0x80000020001f7882 */ /* 0x000fe20000000000 */
[----:B------:R-:W-:Y:S01]  /*66a0*/  ULOP3.LUT UR6, UR6, 0x3fff, URZ, 0xc0, !UPT ;  /* 0x00003fff06067892 */ /* 0x000fe2000f8ec03f */
[----:B------:R-:W-:Y:S01]  /*66b0*/  FMNMX.FTZ R3, R137, R0, !PT ;  /* 0x0000000089037209 */ /* 0x000fe20007810000 */
[----:B------:R-:W-:Y:S01]  /*66c0*/  UMOV UR28, UR7 ;  /* 0x00000007001c7c82 */ /* 0x000fe20008000000 */
[----:B------:R-:W-:Y:S01]  /*66d0*/  FMNMX.FTZ R23, R139, R22, !PT ;  /* 0x000000168b177209 */ /* 0x000fe20007810000 */
[----:B------:R-:W-:Y:S01]  /*66e0*/  ULOP3.LUT UR6, UR6, 0x2400000, URZ, 0xfc, !UPT ;  /* 0x0240000006067892 */ /* 0x000fe2000f8efc3f */
[----:B------:R-:W-:-:S03]  /*66f0*/  FMNMX.FTZ R0, R140, R3, !PT ;  /* 0x000000038c007209 */ /* 0x000fc60007810000 */
[----:B------:R-:W-:Y:S01]  /*6700*/  UIMAD UR6, UR57, 0x6c0, UR6 ;  /* 0x000006c0390678a4 */ /* 0x000fe2000f8e0206 */
[----:B------:R-:W-:-:S04]  /*6710*/  FMNMX.FTZ R3, R141, R0, !PT ;  /* 0x000000008d037209 */ /* 0x000fc80007810000 */
[----:B------:R-:W-:Y:S02]  /*6720*/  FMNMX.FTZ R0, R128, R3, !PT ;  /* 0x0000000380007209 */ /* 0x000fe40007810000 */
[----:B------:R-:W-:Y:S02]  /*6730*/  UMOV UR30, UR6 ;  /* 0x00000006001e7c82 */ /* 0x000fe40008000000 */
[----:B------:R-:W-:Y:S01]  /*6740*/  HGMMA.64x96x16.F32.BF16 R24, gdesc[UR28].tnspB, R24, gsb0 ;  /* 0x416000001c1879f0 */ /* 0x000fe20008001818 */
[----:B------:R-:W-:Y:S01]  /*6750*/  UIADD3 UR28, UR7, 0x180, URZ ;  /* 0x00000180071c7890 */ /* 0x000fe2000fffe03f */
[----:B------:R-:W-:Y:S01]  /*6760*/  FMNMX.FTZ R3, R129, R0, !PT ;  /* 0x0000000081037209 */ /* 0x000fe20007810000 */
[----:B------:R-:W-:Y:S01]  /*6770*/  UIADD3 UR30, UR6, 0x40, URZ ;  /* 0x00000040061e7890 */ /* 0x000fe2000fffe03f */
[----:B------:R-:W-:Y:S01]  /*6780*/  UMOV UR29, 0xc0000010 ;  /* 0xc0000010001d7882 */ /* 0x000fe20000000000 */
        /* <DEDUP_REMOVED lines=37> */
[----:B------:R-:W0:Y:S02]  /*69e0*/  LDC R3, c[0x0][0x988] ;  /* 0x00026200ff037b82 */ /* 0x000e240000000800 */
[----:B------:R-:W-:-:S05]  /*69f0*/  FMNMX.FTZ R9, R77, R0, !PT ;  /* 0x000000004d097209 */ /* 0x000fca0007810000 */
[----:B------:R-:W1:Y:S02]  /*6a00*/  SHFL.BFLY PT, R0, R9, 0x2, 0x1f ;  /* 0x0c401f0009007f89 */ /* 0x000e6400000e0000 */
[----:B-1----:R-:W-:-:S05]  /*6a10*/  FMNMX.FTZ R12, R9, R0, !PT ;  /* 0x00000000090c7209 */ /* 0x002fca0007810000 */
[----:B------:R-:W1:Y:S02]  /*6a20*/  SHFL.BFLY PT, R11, R12, 0x1, 0x1f ;  /* 0x0c201f000c0b7f89 */ /* 0x000e6400000e0000 */
[----:B-1----:R-:W-:-:S05]  /*6a30*/  FMNMX.FTZ R0, R12, R11, !PT ;  /* 0x0000000b0c007209 */ /* 0x002fca0007810000 */
[----:B------:R-:W-:-:S04]  /*6a40*/  FADD.FTZ R10, -R0, R5 ;  /* 0x00000005000a7221 */ /* 0x000fc80000010100 */
[-C--:B0-----:R-:W-:Y:S01]  /*6a50*/  FMUL.FTZ R5, R10, R3.reuse ;  /* 0x000000030a057220 */ /* 0x081fe20000410000 */
[----:B------:R-:W-:-:S04]  /*6a60*/  FMUL.FTZ R10, R0, R3 ;  /* 0x00000003000a7220 */ /* 0x000fc80000410000 */
        /* <DEDUP_REMOVED lines=10> */
[----:B------:R-:W0:Y:S01]  /*6b10*/  S2R R141, SR_TID.X ;  /* 0x00000000008d7919 */ /* 0x000e220000002100 */
[----:B------:R1:W-:Y:S01]  /*6b20*/  MUFU.EX2 R23, R128 ;  /* 0x0000008000177308 */ /* 0x0003e20000000800 */
[----:B------:R-:W-:Y:S01]  /*6b30*/  FFMA.FTZ R9, R136, R3, -R10 ;  /* 0x0000000388097223 */ /* 0x000fe2000001080a */
[----:B------:R-:W-:Y:S01]  /*6b40*/  FMNMX.FTZ R121, R131, R120, !PT ;  /* 0x0000007883797209 */ /* 0x000fe20007810000 */
[----:B------:R-:W-:-:S02]  /*6b50*/  WARPGROUP.DEPBAR.LE gsb0, 0x0 ;  /* 0x00008000000079c5 */ /* 0x000fc40000010000 */
[----:B------:R-:W-:Y:S01]  /*6b60*/  WARPGROUP.ARRIVE ;  /* 0x00000000000079c5 */ /* 0x000fe20000000000 */
[--C-:B------:R-:W-:Y:S01]  /*6b70*/  FFMA.FTZ R120, R124, R3, -R10.reuse ;  /* 0x000000037c787223 */ /* 0x100fe2000001080a */
[----:B------:R-:W-:Y:S01]  /*6b80*/  FMNMX.FTZ R124, R134, R121, !PT ;  /* 0x00000079867c7209 */ /* 0x000fe20007810000 */
[-CC-:B------:R-:W-:Y:S01]  /*6b90*/  FFMA.FTZ R11, R137, R3.reuse, -R10.reuse ;  /* 0x00000003890b7223 */ /* 0x180fe2000001080a */
[-CC-:B------:R-:W-:Y:S01]  /*6ba0*/  FFMA.FTZ R20, R132, R3.reuse, -R10.reuse ;  /* 0x0000000384147223 */ /* 0x180fe2000001080a */
[-CC-:B------:R-:W-:Y:S01]  /*6bb0*/  FFMA.FTZ R21, R133, R3.reuse, -R10.reuse ;  /* 0x0000000385157223 */ /* 0x180fe2000001080a */
[----:B------:R-:W-:Y:S01]  /*6bc0*/  HGMMA.64x96x16.F32.BF16 R24, gdesc[UR28].tnspB, R24, gsb0 ;  /* 0x416000001c1879f0 */ /* 0x000fe20008001818 */
[----:B------:R-:W-:Y:S01]  /*6bd0*/  UIADD3 UR28, UR7, 0x480, URZ ;  /* 0x00000480071c7890 */ /* 0x000fe2000fffe03f */
[----:B------:R-:W-:Y:S01]  /*6be0*/  FMNMX.FTZ R121, R135, R124, !PT ;  /* 0x0000007c87797209 */ /* 0x000fe20007810000 */
[----:B------:R-:W-:Y:S01]  /*6bf0*/  UIADD3 UR30, UR6, 0xc0, URZ ;  /* 0x000000c0061e7890 */ /* 0x000fe2000fffe03f */
[--C-:B------:R-:W-:Y:S01]  /*6c00*/  FFMA.FTZ R112, R112, R3, -R10.reuse ;  /* 0x0000000370707223 */ /* 0x100fe2000001080a */
[----:B------:R-:W-:Y:S01]  /*6c10*/  UMOV UR29, 0xc0000010 ;  /* 0xc0000010001d7882 */ /* 0x000fe20000000000 */
[----:B------:R-:W-:Y:S01]  /*6c20*/  UMOV UR31, 0x80000020 ;  /* 0x80000020001f7882 */ /* 0x000fe20000000000 */
        /* <DEDUP_REMOVED lines=14> */
[----:B0-----:R-:W-:Y:S01]  /*6d10*/  SHF.R.U32.HI R140, RZ, 0x7, R141 ;  /* 0x00000007ff8c7819 */ /* 0x001fe2000001168d */
[--C-:B------:R-:W-:Y:S01]  /*6d20*/  FFMA.FTZ R101, R101, R3, -R10.reuse ;  /* 0x0000000365657223 */ /* 0x100fe2000001080a */
[----:B------:R-:W-:Y:S01]  /*6d30*/  FMNMX.FTZ R124, R114, R125, !PT ;  /* 0x0000007d727c7209 */ /* 0x000fe20007810000 */
[-CC-:B------:R-:W-:Y:S01]  /*6d40*/  FFMA.FTZ R88, R88, R3.reuse, -R10.reuse ;  /* 0x0000000358587223 */ /* 0x180fe2000001080a */
[----:B------:R-:W-:Y:S01]  /*6d50*/  ISETP.GE.U32.AND P2, PT, R141, 0x180, PT ;  /* 0x000001808d00780c */ /* 0x000fe20003f46070 */
        /* <DEDUP_REMOVED lines=14> */
[----:B------:R-:W0:Y:S03]  /*6e40*/  MUFU.EX2 R5, R5 ;  /* 0x0000000500057308 */ /* 0x000e260000000800 */
[----:B------:R-:W-:-:S04]  /*6e50*/  FMNMX.FTZ R125, R107, R124, !PT ;  /* 0x0000007c6b7d7209 */ /* 0x000fc80007810000 */
[----:B------:R-:W-:Y:S01]  /*6e60*/  FMNMX.FTZ R124, R110, R125, !PT ;  /* 0x0000007d6e7c7209 */ /* 0x000fe20007810000 */
[----:B------:R-:W2:Y:S03]  /*6e70*/  MUFU.EX2 R9, R9 ;  /* 0x0000000900097308 */ /* 0x000ea60000000800 */
[----:B------:R-:W-:-:S04]  /*6e80*/  FMNMX.FTZ R125, R111, R124, !PT ;  /* 0x0000007c6f7d7209 */ /* 0x000fc80007810000 */
[----:B------:R-:W-:Y:S01]  /*6e90*/  FMNMX.FTZ R124, R98, R125, !PT ;  /* 0x0000007d627c7209 */ /* 0x000fe20007810000 */
[----:B------:R3:W-:Y:S03]  /*6ea0*/  MUFU.EX2 R121, R129 ;  /* 0x0000008100797308 */ /* 0x0007e60000000800 */
        /* <DEDUP_REMOVED lines=17> */
[----:B------:R-:W-:Y:S01]  /*6fc0*/  WARPGROUP.ARRIVE ;  /* 0x00000000000079c5 */ /* 0x000fe20000000000 */
[----:B------:R-:W-:Y:S01]  /*6fd0*/  FMNMX.FTZ R124, R74, R125, !PT ;  /* 0x0000007d4a7c7209 */ /* 0x000fe20007810000 */
[----:B------:R-:W-:Y:S03]  /*6fe0*/  MUFU.EX2 R20, R20 ;  /* 0x0000001400147308 */ /* 0x000fe60000000800 */
[----:B------:R-:W-:Y:S01]  /*6ff0*/  FMNMX.FTZ R125, R75, R124, !PT ;  /* 0x0000007c4b7d7209 */ /* 0x000fe20007810000 */
[----:B------:R-:W-:Y:S01]  /*7000*/  HGMMA.64x96x16.F32.BF16 R24, gdesc[UR28].tnspB, R24, gsb0 ;  /* 0x416000001c1879f0 */ /* 0x000fe20008001818 */
[----:B------:R-:W-:-:S02]  /*7010*/  UIADD3 UR28, UR7, 0x600, URZ ;  /* 0x00000600071c7890 */ /* 0x000fc4000fffe03f */
[----:B------:R-:W-:Y:S01]  /*7020*/  UIADD3 UR30, UR6, 0x100, URZ ;  /* 0x00000100061e7890 */ /* 0x000fe2000fffe03f */
[----:B------:R-:W-:Y:S01]  /*7030*/  FMNMX.FTZ R124, R78, R125, !PT ;  /* 0x0000007d4e7c7209 */ /* 0x000fe20007810000 */
[----:B------:R-:W-:Y:S01]  /*7040*/  UMOV UR29, 0xc0000010 ;  /* 0xc0000010001d7882 */ /* 0x000fe20000000000 */
[----:B------:R-:W-:Y:S01]  /*7050*/  UMOV UR31, 0x80000020 ;  /* 0x80000020001f7882 */ /* 0x000fe20000000000 */
[----:B------:R-:W-:Y:S01]  /*7060*/  MUFU.EX2 R21, R21 ;  /* 0x0000001500157308 */ /* 0x000fe20000000800 */
[----:B------:R-:W-:-:S05]  /*7070*/  FMNMX.FTZ R124, R79, R124, !PT ;  /* 0x0000007c4f7c7209 */ /* 0x000fca0007810000 */
[----:B------:R-:W5:Y:S02]  /*7080*/  SHFL.BFLY PT, R125, R124, 0x2, 0x1f ;  /* 0x0c401f007c7d7f89 */ /* 0x000f6400000e0000 */
[----:B------:R-:W-:Y:S08]  /*7090*/  MUFU.EX2 R22, R22 ;  /* 0x0000001600167308 */ /* 0x000ff00000000800 */
[----:B------:R-:W-:Y:S08]  /*70a0*/  MUFU.EX2 R120, R120 ;  /* 0x0000007800787308 */ /* 0x000ff00000000800 */
[----:B------:R-:W-:Y:S01]  /*70b0*/  MUFU.EX2 R112, R112 ;  /* 0x0000007000707308 */ /* 0x000fe20000000800 */
[----:B-----5:R-:W-:Y:S01]  /*70c0*/  FMNMX.FTZ R125, R124, R125, !PT ;  /* 0x0000007d7c7d7209 */ /* 0x020fe20007810000 */
[----:B------:R-:W-:Y:S01]  /*70d0*/  FFMA.FTZ R124, R73, R3, -R10 ;  /* 0x00000003497c7223 */ /* 0x000fe2000001080a */
[----:B------:R-:W-:-:S05]  /*70e0*/  IMAD.U32 R10, RZ, RZ, UR39 ;  /* 0x00000027ff0a7e24 */ /* 0x000fca000f8e00ff */
[----:B------:R-:W-:Y:S01]  /*70f0*/  MUFU.EX2 R113, R113 ;  /* 0x0000007100717308 */ /* 0x000fe20000000800 */
[----:B-1----:R-:W1:Y:S01]  /*7100*/  SHFL.BFLY PT, R128, R125, 0x1, 0x1f ;  /* 0x0c201f007d807f89 */ /* 0x002e6200000e0000 */
[----:B------:R-:W-:-:S06]  /*7110*/  @!P1 LEA R10, R10, UR36, 0x3 ;  /* 0x000000240a0a9c11 */ /* 0x000fcc000f8e18ff */
[----:B------:R-:W-:Y:S01]  /*7120*/  MUFU.EX2 R116, R116 ;  /* 0x0000007400747308 */ /* 0x000fe20000000800 */
[----:B------:R-:W-:-:S05]  /*7130*/  @!P1 VIADD R10, R10, 0x31c40 ;  /* 0x00031c400a0a9836 */ /* 0x000fca0000000000 */
[----:B------:R-:W-:Y:S02]  /*7140*/  @!P1 PRMT R10, RZ, 0x654, R10 ;  /* 0x00000654ff0a9816 */ /* 0x000fe4000000000a */
[----:B------:R-:W-:Y:S08]  /*7150*/  MUFU.EX2 R117, R117 ;  /* 0x0000007500757308 */ /* 0x000ff00000000800 */
[----:B------:R-:W-:Y:S01]  /*7160*/  MUFU.EX2 R104, R104 ;  /* 0x0000006800687308 */ /* 0x000fe20000000800 */
[----:B-1----:R-:W-:-:S05]  /*7170*/  FMNMX.FTZ R73, R125, R128, !PT ;  /* 0x000000807d497209 */ /* 0x002fca0007810000 */
[C---:B------:R-:W-:Y:S01]  /*7180*/  FADD.FTZ R8, -R73.reuse, R8 ;  /* 0x0000000849087221 */ /* 0x040fe20000010100 */
[-C--:B------:R-:W-:Y:S01]  /*7190*/  FMUL.FTZ R128, R73, R3.reuse ;  /* 0x0000000349807220 */ /* 0x080fe20000410000 */
[----:B------:R-:W-:Y:S02]  /*71a0*/  MUFU.EX2 R105, R105 ;  /* 0x0000006900697308 */ /* 0x000fe40000000800 */
[-C--:B------:R-:W-:Y:S01]  /*71b0*/  FMUL.FTZ R8, R8, R3.reuse ;  /* 0x0000000308087220 */ /* 0x080fe20000410000 */
[-CC-:B---3--:R-:W-:Y:S01]  /*71c0*/  FFMA.FTZ R129, R138, R3.reuse, -R128.reuse ;  /* 0x000000038a817223 */ /* 0x188fe20000010880 */
        /* <DEDUP_REMOVED lines=13> */
[----:B-1----:R-:W-:-:S02]  /*72a0*/  VIADD R8, R140, 0x9 ;  /* 0x000000098c087836 */ /* 0x002fc40000000000 */
[-CC-:B------:R-:W-:Y:S01]  /*72b0*/  FFMA.FTZ R123, R123, R3.reuse, -R128.reuse ;  /* 0x000000037b7b7223 */ /* 0x180fe20000010880 */
[-CC-:B------:R-:W-:Y:S01]  /*72c0*/  FFMA.FTZ R115, R118, R3.reuse, -R128.reuse ;  /* 0x0000000376737223 */ /* 0x180fe20000010880 */
[-CC-:B------:R-:W-:Y:S01]  /*72d0*/  FFMA.FTZ R118, R119, R3.reuse, -R128.reuse ;  /* 0x0000000377767223 */ /* 0x180fe20000010880 */
[-CC-:B------:R-:W-:Y:S01]  /*72e0*/  FFMA.FTZ R119, R107, R3.reuse, -R128.reuse ;  /* 0x000000036b777223 */ /* 0x180fe20000010880 */
[----:B------:R-:W-:Y:S01]  /*72f0*/  SEL R8, R8, 0x9, !P2 ;  /* 0x0000000908087807 */ /* 0x000fe20005000000 */
[-CC-:B------:R-:W-:Y:S01]  /*7300*/  FFMA.FTZ R107, R110, R3.reuse, -R128.reuse ;  /* 0x000000036e6b7223 */ /* 0x180fe20000010880 */
[----:B------:R-:W1:Y:S01]  /*7310*/  MUFU.EX2 R132, R132 ;  /* 0x0000008400847308 */ /* 0x000e620000000800 */
[-CC-:B------:R-:W-:Y:S01]  /*7320*/  FFMA.FTZ R103, R103, R3.reuse, -R128.reuse ;  /* 0x0000000367677223 */ /* 0x180fe20000010880 */
[-CC-:B------:R-:W-:Y:S01]  /*7330*/  FFMA.FTZ R114, R114, R3.reuse, -R128.reuse ;  /* 0x0000000372727223 */ /* 0x180fe20000010880 */
[-CC-:B------:R-:W-:Y:S01]  /*7340*/  FFMA.FTZ R106, R106, R3.reuse, -R128.reuse ;  /* 0x000000036a6a7223 */ /* 0x180fe20000010880 */
[----:B------:R-:W-:Y:S01]  /*7350*/  FFMA.FTZ R98, R98, R3, -R128 ;  /* 0x0000000362627223 */ /* 0x000fe20000010880 */
[----:B------:R-:W-:-:S02]  /*7360*/  WARPGROUP.DEPBAR.LE gsb0, 0x0 ;  /* 0x00008000000079c5 */ /* 0x000fc40000010000 */
[----:B------:R-:W-:Y:S01]  /*7370*/  WARPGROUP.ARRIVE ;  /* 0x00000000000079c5 */ /* 0x000fe20000000000 */
[----:B------:R-:W5:Y:S01]  /*7380*/  MUFU.EX2 R136, R136 ;  /* 0x0000008800887308 */ /* 0x000f620000000800 */
[-CC-:B------:R-:W-:Y:S01]  /*7390*/  FFMA.FTZ R86, R86, R3.reuse, -R128.reuse ;  /* 0x0000000356567223 */ /* 0x180fe20000010880 */
[-CC-:B------:R-:W-:Y:S01]  /*73a0*/  FFMA.FTZ R87, R87, R3.reuse, -R128.reuse ;  /* 0x0000000357577223 */ /* 0x180fe20000010880 */
[-CC-:B------:R-:W-:Y:S01]  /*73b0*/  FFMA.FTZ R75, R75, R3.reuse, -R128.reuse ;  /* 0x000000034b4b7223 */ /* 0x180fe20000010880 */
[-CC-:B------:R-:W-:Y:S01]  /*73c0*/  FFMA.FTZ R78, R78, R3.reuse, -R128.reuse ;  /* 0x000000034e4e7223 */ /* 0x180fe20000010880 */
[----:B------:R-:W-:Y:S01]  /*73d0*/  HGMMA.64x96x16.F32.BF16 R24, gdesc[UR28].tnspB, R24, gsb0 ;  /* 0x416000001c1879f0 */ /* 0x000fe20008001818 */
[----:B------:R-:W-:Y:S01]  /*73e0*/  UIADD3 UR28, UR7, 0x780, URZ ;  /* 0x00000780071c7890 */ /* 0x000fe2000fffe03f */
[----:B------:R-:W-:Y:S01]  /*73f0*/  FFMA.FTZ R79, R79, R3, -R128 ;  /* 0x000000034f4f7223 */ /* 0x000fe20000010880 */
[----:B------:R-:W-:Y:S01]  /*7400*/  UIADD3 UR30, UR6, 0x140, URZ ;  /* 0x00000140061e7890 */ /* 0x000fe2000fffe03f */
[----:B------:R-:W5:Y:S01]  /*7410*/  MUFU.EX2 R137, R137 ;  /* 0x0000008900897308 */ /* 0x000f620000000800 */
[----:B------:R-:W-:Y:S01]  /*7420*/  UMOV UR29, 0xc0000010 ;  /* 0xc0000010001d7882 */ /* 0x000fe20000000000 */
[----:B------:R-:W-:Y:S01]  /*7430*/  UMOV UR31, 0x80000020 ;  /* 0x80000020001f7882 */ /* 0x000fe20000000000 */
[C---:B------:R-:W-:Y:S01]  /*7440*/  ISETP.GT.AND P2, PT, R4.reuse, RZ, PT ;  /* 0x000000ff0400720c */ /* 0x040fe20003f44270 */
[----:B------:R-:W-:-:S04]  /*7450*/  VIADD R4, R4, 0xffffffff ;  /* 0xffffffff04047836 */ /* 0x000fc80000000000 */
        /* <DEDUP_REMOVED lines=13> */
[----:B------:R-:W-:-:S05]  /*7530*/  WARPGROUP.ARRIVE ;  /* 0x00000000000079c5 */ /* 0x000fca0000000000 */
[----:B------:R-:W5:Y:S01]  /*7540*/  MUFU.EX2 R106, R106 ;  /* 0x0000006a006a7308 */ /* 0x000f620000000800 */
[----:B------:R-:W-:Y:S01]  /*7550*/  HGMMA.64x96x16.F32.BF16 R24, gdesc[UR28].tnspB, R24, gsb0 ;  /* 0x416000001c1879f0 */ /* 0x000fe20008001818 */
[----:B------:R-:W-:Y:S02]  /*7560*/  UIADD3 UR28, UR7, 0x900, URZ ;  /* 0x00000900071c7890 */ /* 0x000fe4000fffe03f */
[----:B------:R-:W-:Y:S01]  /*7570*/  UIADD3 UR30, UR6, 0x180, URZ ;  /* 0x00000180061e7890 */ /* 0x000fe2000fffe03f */
[----:B------:R-:W-:Y:S01]  /*7580*/  UMOV UR29, 0xc0000010 ;  /* 0xc0000010001d7882 */ /* 0x000fe20000000000 */
[----:B------:R-:W-:Y:S02]  /*7590*/  UMOV UR31, 0x80000020 ;  /* 0x80000020001f7882 */ /* 0x000fe40000000000 */
[----:B------:R-:W5:Y:S08]  /*75a0*/  MUFU.EX2 R108, R108 ;  /* 0x0000006c006c7308 */ /* 0x000f700000000800 */
        /* <DEDUP_REMOVED lines=41> */
[----:B------:R-:W-:Y:S03]  /*7840*/  HGMMA.64x96x16.F32.BF16 R24, gdesc[UR28].tnspB, R24, gsb0 ;  /* 0x416000001c1879f0 */ /* 0x000fe60008001818 */
[----:B------:R-:W-:Y:S02]  /*7850*/  WARPGROUP.DEPBAR.LE gsb0, 0x0 ;  /* 0x00008000000079c5 */ /* 0x000fe40000010000 */
[----:B------:R2:W-:Y:S06]  /*7860*/  BAR.ARV R8, 0x100 ;  /* 0x000400080000751d */ /* 0x0005ec0000002000 */
[----:B------:R-:W-:Y:S01]  /*7870*/  @!P1 SYNCS.ARRIVE.TRANS64.RED.A1T0 RZ, [R10+URZ], RZ ;  /* 0x000000ff0aff99a7 */ /* 0x000fe2000810043f */
[-C--:B0-----:R-:W-:Y:S01]  /*7880*/  FMUL.FTZ R24, R24, R5.reuse ;  /* 0x0000000518187220 */ /* 0x081fe20000410000 */
[----:B--2---:R-:W-:Y:S01]  /*7890*/  IMAD.U32 R8, RZ, RZ, UR57 ;  /* 0x00000039ff087e24 */ /* 0x004fe2000f8e00ff */
        /* <DEDUP_REMOVED lines=14> */
[----:B------:R-:W-:Y:S01]  /*7980*/  @!P1 PRMT R8, RZ, 0x654, R8 ;  /* 0x00000654ff089816 */ /* 0x000fe20000000008 */
        /* <DEDUP_REMOVED lines=10> */
[----:B------:R-:W-:Y:S01]  /*7a30*/  FMUL.FTZ R65, R65, R5 ;  /* 0x0000000541417220 */ /* 0x000fe20000410000 */
[----:B0-----:R-:W-:Y:S01]  /*7a40*/  FFMA.FTZ R8, R5, R7, R9 ;  /* 0x0000000705087223 */ /* 0x001fe20000010009 */
[----:B------:R-:W-:Y:S01]  /*7a50*/  FFMA.FTZ R7, R111, R3, -R128 ;  /* 0x000000036f077223 */ /* 0x000fe20000010880 */
[-C--:B------:R-:W-:Y:S01]  /*7a60*/  FMUL.FTZ R68, R68, R5.reuse ;  /* 0x0000000544447220 */ /* 0x080fe20000410000 */
[----:B------:R-:W-:Y:S01]  /*7a70*/  FMUL.FTZ R69, R69, R5 ;  /* 0x0000000545457220 */ /* 0x000fe20000410000 */
[C---:B----4-:R-:W-:Y:S01]  /*7a80*/  FADD.FTZ R111, R11.reuse, R8 ;  /* 0x000000080b6f7221 */ /* 0x050fe20000010000 */
[----:B------:R-:W-:Y:S01]  /*7a90*/  F2FP.BF16.F32.PACK_AB R8, R11, R9 ;  /* 0x000000090b08723e */ /* 0x000fe200000010ff */
[----:B---3--:R-:W-:Y:S01]  /*7aa0*/  FFMA.FTZ R9, R125, R6, R129 ;  /* 0x000000067d097223 */ /* 0x008fe20000010081 */
[-CC-:B------:R-:W-:Y:S01]  /*7ab0*/  FFMA.FTZ R6, R99, R3.reuse, -R128.reuse ;  /* 0x0000000363067223 */ /* 0x180fe20000010880 */
[----:B------:R-:W-:Y:S01]  /*7ac0*/  FADD.FTZ R10, R12, R111 ;  /* 0x0000006f0c0a7221 */ /* 0x000fe20000010000 */
[----:B------:R-:W-:Y:S01]  /*7ad0*/  FFMA.FTZ R99, R102, R3, -R128 ;  /* 0x0000000366637223 */ /* 0x000fe20000010880 */
[----:B------:R-:W0:Y:S01]  /*7ae0*/  MUFU.EX2 R7, R7 ;  /* 0x0000000700077308 */ /* 0x000e220000000800 */
[----:B------:R-:W-:Y:S01]  /*7af0*/  FMUL.FTZ R26, R26, R125 ;  /* 0x0000007d1a1a7220 */ /* 0x000fe20000410000 */
[C---:B------:R-:W-:Y:S01]  /*7b00*/  FADD.FTZ R11, R13.reuse, R10 ;  /* 0x0000000a0d0b7221 */ /* 0x040fe20000010000 */
[----:B------:R-:W-:Y:S01]  /*7b10*/  F2FP.BF16.F32.PACK_AB R10, R13, R12 ;  /* 0x0000000c0d0a723e */ /* 0x000fe200000010ff */
[C---:B-1----:R-:W-:Y:S01]  /*7b20*/  FADD.FTZ R13, R132.reuse, R9 ;  /* 0x00000009840d7221 */ /* 0x042fe20000010000 */
[----:B------:R-:W-:Y:S01]  /*7b30*/  F2FP.BF16.F32.PACK_AB R9, R132, R129 ;  /* 0x000000818409723e */ /* 0x000fe200000010ff */
[-CC-:B------:R-:W-:Y:S01]  /*7b40*/  FFMA.FTZ R12, R91, R3.reuse, -R128.reuse ;  /* 0x000000035b0c7223 */ /* 0x180fe20000010880 */
[-CC-:B------:R-:W-:Y:S01]  /*7b50*/  FFMA.FTZ R91, R94, R3.reuse, -R128.reuse ;  /* 0x000000035e5b7223 */ /* 0x180fe20000010880 */
[----:B-----5:R-:W-:Y:S01]  /*7b60*/  FADD.FTZ R102, R136, R13 ;  /* 0x0000000d88667221 */ /* 0x020fe20000010000 */
[-CC-:B------:R-:W-:Y:S01]  /*7b70*/  FFMA.FTZ R13, R90, R3.reuse, -R128.reuse ;  /* 0x000000035a0d7223 */ /* 0x180fe20000010880 */
[----:B------:R-:W-:Y:S01]  /*7b80*/  FADD.FTZ R90, R14, R11 ;  /* 0x0000000b0e5a7221 */ /* 0x000fe20000010000 */
[----:B------:R-:W-:Y:S01]  /*7b90*/  FFMA.FTZ R94, R83, R3, -R128 ;  /* 0x00000003535e7223 */ /* 0x000fe20000010880 */
[----:B------:R-:W-:Y:S01]  /*7ba0*/  FADD.FTZ R102, R137, R102 ;  /* 0x0000006689667221 */ /* 0x000fe20000010000 */
[----:B------:R-:W-:Y:S01]  /*7bb0*/  MUFU.EX2 R83, R13 ;  /* 0x0000000d00537308 */ /* 0x000fe20000000800 */
[----:B------:R-:W-:Y:S01]  /*7bc0*/  FADD.FTZ R111, R15, R90 ;  /* 0x0000005a0f6f7221 */ /* 0x000fe20000010000 */
[----:B------:R-:W-:Y:S01]  /*7bd0*/  FMUL.FTZ R27, R27, R125 ;  /* 0x0000007d1b1b7220 */ /* 0x000fe20000410000 */
[----:B------:R-:W-:Y:S01]  /*7be0*/  FADD.FTZ R11, R133, R102 ;  /* 0x00000066850b7221 */ /* 0x000fe20000010000 */
[-CC-:B------:R-:W-:Y:S01]  /*7bf0*/  FFMA.FTZ R102, R95, R3.reuse, -R128.reuse ;  /* 0x000000035f667223 */ /* 0x180fe20000010880 */
[----:B------:R-:W-:Y:S01]  /*7c00*/  FADD.FTZ R110, R20, R111 ;  /* 0x0000006f146e7221 */ /* 0x000fe20000010000 */
[----:B------:R-:W-:Y:S01]  /*7c10*/  FFMA.FTZ R95, R82, R3, -R128 ;  /* 0x00000003525f7223 */ /* 0x000fe20000010880 */
[----:B------:R-:W-:Y:S01]  /*7c20*/  FADD.FTZ R90, R138, R11 ;  /* 0x0000000b8a5a7221 */ /* 0x000fe20000010000 */
[----:B------:R1:W-:Y:S01]  /*7c30*/  MUFU.EX2 R82, R103 ;  /* 0x0000006700527308 */ /* 0x0003e20000000800 */
[----:B------:R-:W-:Y:S01]  /*7c40*/  FADD.FTZ R111, R21, R110 ;  /* 0x0000006e156f7221 */ /* 0x000fe20000010000 */
[----:B------:R-:W-:Y:S01]  /*7c50*/  FMUL.FTZ R30, R30, R125 ;  /* 0x0000007d1e1e7220 */ /* 0x000fe20000410000 */
[----:B------:R-:W-:Y:S01]  /*7c60*/  FADD.FTZ R11, R131, R90 ;  /* 0x0000005a830b7221 */ /* 0x000fe20000010000 */
[----:B------:R-:W-:Y:S01]  /*7c70*/  FFMA.FTZ R90, R74, R3, -R128 ;  /* 0x000000034a5a7223 */ /* 0x000fe20000010880 */
[----:B------:R-:W-:Y:S01]  /*7c80*/  FADD.FTZ R110, R22, R111 ;  /* 0x0000006f166e7221 */ /* 0x000fe20000010000 */
[-C--:B------:R-:W-:Y:S01]  /*7c90*/  FMUL.FTZ R31, R31, R125.reuse ;  /* 0x0000007d1f1f7220 */ /* 0x080fe20000410000 */
[----:B------:R-:W-:Y:S01]  /*7ca0*/  FADD.FTZ R129, R134, R11 ;  /* 0x0000000b86817221 */ /* 0x000fe20000010000 */
[----:B------:R-:W-:Y:S01]  /*7cb0*/  F2FP.BF16.F32.PACK_AB R11, R137, R136 ;  /* 0x00000088890b723e */ /* 0x000fe200000010ff */
[----:B-1----:R-:W-:Y:S01]  /*7cc0*/  FADD.FTZ R103, R23, R110 ;  /* 0x0000006e17677221 */ /* 0x002fe20000010000 */
[----:B------:R1:W-:Y:S01]  /*7cd0*/  MUFU.EX2 R74, R12 ;  /* 0x0000000c004a7308 */ /* 0x0003e20000000800 */
[----:B------:R-:W-:Y:S01]  /*7ce0*/  FADD.FTZ R132, R130, R129 ;  /* 0x0000008182847221 */ /* 0x000fe20000010000 */
[-C--:B------:R-:W-:Y:S01]  /*7cf0*/  FMUL.FTZ R34, R34, R125.reuse ;  /* 0x0000007d22227220 */ /* 0x080fe20000410000 */
[----:B------:R-:W-:Y:S01]  /*7d00*/  FADD.FTZ R110, R120, R103 ;  /* 0x00000067786e7221 */ /* 0x000fe20000010000 */
[----:B------:R2:W-:Y:S01]  /*7d10*/  STSM.16.M88.4 [R2+0x24300], R8 ;  /* 0x0243000802007844 */ /* 0x0005e20000000200 */
[----:B------:R-:W-:Y:S01]  /*7d20*/  FADD.FTZ R111, R123, R132 ;  /* 0x000000847b6f7221 */ /* 0x000fe20000010000 */
[-C--:B------:R-:W-:Y:S01]  /*7d30*/  FMUL.FTZ R35, R35, R125.reuse ;  /* 0x0000007d23237220 */ /* 0x080fe20000410000 */
[----:B------:R-:W-:Y:S01]  /*7d40*/  FADD.FTZ R13, R121, R110 ;  /* 0x0000006e790d7221 */ /* 0x000fe20000010000 */
[----:B------:R-:W3:Y:S01]  /*7d50*/  MUFU.EX2 R6, R6 ;  /* 0x0000000600067308 */ /* 0x000ee20000000800 */
[----:B------:R-:W-:Y:S01]  /*7d60*/  FADD.FTZ R111, R122, R111 ;  /* 0x0000006f7a6f7221 */ /* 0x000fe20000010000 */
[-C--:B------:R-:W-:Y:S01]  /*7d70*/  FMUL.FTZ R38, R38, R125.reuse ;  /* 0x0000007d26267220 */ /* 0x080fe20000410000 */
[----:B------:R-:W-:Y:S01]  /*7d80*/  FADD.FTZ R110, R112, R13 ;  /* 0x0000000d706e7221 */ /* 0x000fe20000010000 */
[----:B------:R-:W-:Y:S01]  /*7d90*/  F2FP.BF16.F32.PACK_AB R112, R113, R112 ;  /* 0x000000707170723e */ /* 0x000fe200000010ff */
[----:B------:R-:W-:Y:S01]  /*7da0*/  FADD.FTZ R111, R126, R111 ;  /* 0x0000006f7e6f7221 */ /* 0x000fe20000010000 */
[-C--:B------:R-:W-:Y:S01]  /*7db0*/  FMUL.FTZ R39, R39, R125.reuse ;  /* 0x0000007d27277220 */ /* 0x080fe20000410000 */
[----:B------:R-:W-:Y:S01]  /*7dc0*/  FADD.FTZ R13, R113, R110 ;  /* 0x0000006e710d7221 */ /* 0x000fe20000010000 */
[----:B------:R-:W4:Y:S01]  /*7dd0*/  MUFU.EX2 R99, R99 ;  /* 0x0000006300637308 */ /* 0x000f220000000800 */
[----:B-1----:R-:W-:Y:S01]  /*7de0*/  FADD.FTZ R12, R114, R111 ;  /* 0x0000006f720c7221 */ /* 0x002fe20000010000 */
[----:B------:R-:W-:Y:S01]  /*7df0*/  F2FP.BF16.F32.PACK_AB R113, R127, R114 ;  /* 0x000000727f71723e */ /* 0x000fe200000010ff */
[----:B------:R-:W-:Y:S01]  /*7e00*/  FMUL.FTZ R42, R42, R125 ;  /* 0x0000007d2a2a7220 */ /* 0x000fe20000410000 */
[----:B--2---:R-:W-:Y:S01]  /*7e10*/  F2FP.BF16.F32.PACK_AB R8, R15, R14 ;  /* 0x0000000e0f08723e */ /* 0x004fe200000010ff */
[----:B------:R-:W-:Y:S01]  /*7e20*/  FADD.FTZ R14, R116, R13 ;  /* 0x0000000d740e7221 */ /* 0x000fe20000010000 */
[----:B------:R-:W-:Y:S01]  /*7e30*/  F2FP.BF16.F32.PACK_AB R10, R21, R20 ;  /* 0x00000014150a723e */ /* 0x000fe200000010ff */
[----:B------:R-:W-:Y:S01]  /*7e40*/  FADD.FTZ R12, R127, R12 ;  /* 0x0000000c7f0c7221 */ /* 0x000fe20000010000 */
[----:B------:R-:W-:Y:S01]  /*7e50*/  F2FP.BF16.F32.PACK_AB R9, R138, R133 ;  /* 0x000000858a09723e */ /* 0x000fe200000010ff */
[----:B------:R-:W-:Y:S01]  /*7e60*/  FADD.FTZ R21, R117, R14 ;  /* 0x0000000e75157221 */ /* 0x000fe20000010000 */
[----:B------:R-:W-:Y:S01]  /*7e70*/  F2FP.BF16.F32.PACK_AB R11, R134, R131 ;  /* 0x00000083860b723e */ /* 0x000fe200000010ff */
[----:B------:R-:W-:Y:S01]  /*7e80*/  FADD.FTZ R15, R115, R12 ;  /* 0x0000000c730f7221 */ /* 0x000fe20000010000 */
[----:B------:R-:W-:Y:S01]  /*7e90*/  F2FP.BF16.F32.PACK_AB R12, R23, R22 ;  /* 0x00000016170c723e */ /* 0x000fe200000010ff */
[----:B------:R-:W-:Y:S01]  /*7ea0*/  FADD.FTZ R20, R104, R21 ;  /* 0x0000001568147221 */ /* 0x000fe20000010000 */
[----:B------:R-:W1:Y:S01]  /*7eb0*/  MUFU.EX2 R91, R91 ;  /* 0x0000005b005b7308 */ /* 0x000e620000000800 */
[----:B------:R-:W-:Y:S01]  /*7ec0*/  FADD.FTZ R15, R118, R15 ;  /* 0x0000000f760f7221 */ /* 0x000fe20000010000 */
[----:B------:R2:W-:Y:S01]  /*7ed0*/  STSM.16.M88.4 [R2+0x25b00], R8 ;  /* 0x025b000802007844 */ /* 0x0005e20000000200 */
[----:B------:R-:W-:Y:S01]  /*7ee0*/  FADD.FTZ R21, R105, R20 ;  /* 0x0000001469157221 */ /* 0x000fe20000010000 */
[----:B------:R-:W-:Y:S01]  /*7ef0*/  F2FP.BF16.F32.PACK_AB R13, R123, R130 ;  /* 0x000000827b0d723e */ /* 0x000fe200000010ff */
[----:B------:R-:W-:Y:S01]  /*7f00*/  FADD.FTZ R22, R106, R15 ;  /* 0x0000000f6a167221 */ /* 0x000fe20000010000 */
[----:B------:R-:W-:Y:S01]  /*7f10*/  F2FP.BF16.F32.PACK_AB R14, R121, R120 ;  /* 0x00000078790e723e */ /* 0x000fe200000010ff */
[----:B------:R-:W-:Y:S01]  /*7f20*/  FADD.FTZ R20, R108, R21 ;  /* 0x000000156c147221 */ /* 0x000fe20000010000 */
[----:B------:R-:W5:Y:S01]  /*7f30*/  MUFU.EX2 R102, R102 ;  /* 0x0000006600667308 */ /* 0x000f620000000800 */
[----:B------:R-:W-:Y:S01]  /*7f40*/  FADD.FTZ R22, R119, R22 ;  /* 0x0000001677167221 */ /* 0x000fe20000010000 */
[----:B------:R-:W-:Y:S01]  /*7f50*/  F2FP.BF16.F32.PACK_AB R15, R126, R122 ;  /* 0x0000007a7e0f723e */ /* 0x000fe200000010ff */
[----:B------:R-:W-:Y:S01]  /*7f60*/  FADD.FTZ R21, R109, R20 ;  /* 0x000000146d157221 */ /* 0x000fe20000010000 */
[----:B------:R-:W-:Y:S01]  /*7f70*/  F2FP.BF16.F32.PACK_AB R104, R105, R104 ;  /* 0x000000686968723e */ /* 0x000fe200000010ff */
[----:B------:R-:W-:Y:S01]  /*7f80*/  FADD.FTZ R22, R107, R22 ;  /* 0x000000166b167221 */ /* 0x000fe20000010000 */
[C---:B0-----:R-:W-:Y:S01]  /*7f90*/  F2FP.BF16.F32.PACK_AB R107, R7.reuse, R107 ;  /* 0x0000006b076b723e */ /* 0x041fe200000010ff */
[----:B------:R-:W-:Y:S01]  /*7fa0*/  FADD.FTZ R20, R96, R21 ;  /* 0x0000001560147221 */ /* 0x000fe20000010000 */
[----:B------:R-:W-:Y:S01]  /*7fb0*/  MUFU.EX2 R95, R95 ;  /* 0x0000005f005f7308 */ /* 0x000fe20000000800 */
[----:B------:R-:W-:Y:S01]  /*7fc0*/  FADD.FTZ R23, R7, R22 ;  /* 0x0000001607177221 */ /* 0x000fe20000010000 */
[C---:B------:R-:W-:Y:S01]  /*7fd0*/  F2FP.BF16.F32.PACK_AB R96, R97.reuse, R96 ;  /* 0x000000606160723e */ /* 0x040fe200000010ff */
[----:B------:R-:W-:Y:S01]  /*7fe0*/  FADD.FTZ R21, R97, R20 ;  /* 0x0000001461157221 */ /* 0x000fe20000010000 */
[----:B---3--:R-:W-:Y:S01]  /*7ff0*/  F2FP.BF16.F32.PACK_AB R97, R6, R98 ;  /* 0x000000620661723e */ /* 0x008fe200000010ff */
[----:B------:R-:W-:Y:S01]  /*8000*/  FADD.FTZ R23, R98, R23 ;  /* 0x0000001762177221 */ /* 0x000fe20000010000 */
[----:B------:R0:W-:Y:S01]  /*8010*/  STSM.16.M88.4 [R2+0x27300], R12 ;  /* 0x0273000c02007844 */ /* 0x0001e20000000200 */
[----:B------:R-:W-:Y:S01]  /*8020*/  FADD.FTZ R22, R100, R21 ;  /* 0x0000001564167221 */ /* 0x000fe20000010000 */
[----:B------:R-:W3:Y:S01]  /*8030*/  MUFU.EX2 R94, R94 ;  /* 0x0000005e005e7308 */ /* 0x000ee20000000800 */
[----:B------:R-:W-:Y:S01]  /*8040*/  FADD.FTZ R20, R6, R23 ;  /* 0x0000001706147221 */ /* 0x000fe20000010000 */
[----:B------:R-:W-:Y:S01]  /*8050*/  F2FP.BF16.F32.PACK_AB R114, R117, R116 ;  /* 0x000000747572723e */ /* 0x000fe200000010ff */
[----:B--2---:R-:W-:Y:S01]  /*8060*/  FADD.FTZ R9, R101, R22 ;  /* 0x0000001665097221 */ /* 0x004fe20000010000 */
[----:B------:R-:W-:Y:S01]  /*8070*/  F2FP.BF16.F32.PACK_AB R115, R118, R115 ;  /* 0x000000737673723e */ /* 0x000fe200000010ff */
[----:B----4-:R-:W-:Y:S01]  /*8080*/  FADD.FTZ R21, R99, R20 ;  /* 0x0000001463157221 */ /* 0x010fe20000010000 */
[----:B------:R-:W-:Y:S01]  /*8090*/  F2FP.BF16.F32.PACK_AB R105, R119, R106 ;  /* 0x0000006a7769723e */ /* 0x000fe200000010ff */
[----:B------:R-:W-:Y:S01]  /*80a0*/  FADD.FTZ R10, R88, R9 ;  /* 0x00000009580a7221 */ /* 0x000fe20000010000 */
[----:B------:R-:W-:Y:S01]  /*80b0*/  F2FP.BF16.F32.PACK_AB R106, R109, R108 ;  /* 0x0000006c6d6a723e */ /* 0x000fe200000010ff */
[C---:B------:R-:W-:Y:S01]  /*80c0*/  FADD.FTZ R8, R82.reuse, R21 ;  /* 0x0000001552087221 */ /* 0x040fe20000010000 */
[----:B------:R-:W-:Y:S01]  /*80d0*/  F2FP.BF16.F32.PACK_AB R98, R101, R100 ;  /* 0x000000646562723e */ /* 0x000fe200000010ff */
[----:B------:R-:W-:Y:S01]  /*80e0*/  FADD.FTZ R9, R89, R10 ;  /* 0x0000000a59097221 */ /* 0x000fe20000010000 */
[----:B------:R-:W-:Y:S01]  /*80f0*/  F2FP.BF16.F32.PACK_AB R99, R82, R99 ;  /* 0x000000635263723e */ /* 0x000fe200000010ff */
[----:B------:R-:W-:Y:S01]  /*8100*/  FADD.FTZ R7, R83, R8 ;  /* 0x0000000853077221 */ /* 0x000fe20000010000 */
[----:B0-----:R0:W2:Y:S01]  /*8110*/  MUFU.EX2 R12, R90 ;  /* 0x0000005a000c7308 */ /* 0x0010a20000000800 */
[----:B------:R-:W-:Y:S01]  /*8120*/  FADD.FTZ R8, R92, R9 ;  /* 0x000000095c087221 */ /* 0x000fe20000010000 */
[----:B------:R-:W-:Y:S01]  /*8130*/  F2FP.BF16.F32.PACK_AB R88, R89, R88 ;  /* 0x000000585958723e */ /* 0x000fe200000010ff */
[C---:B------:R-:W-:Y:S01]  /*8140*/  FADD.FTZ R6, R74.reuse, R7 ;  /* 0x000000074a067221 */ /* 0x040fe20000010000 */
[----:B------:R-:W-:Y:S01]  /*8150*/  F2FP.BF16.F32.PACK_AB R89, R74, R83 ;  /* 0x000000534a59723e */ /* 0x000fe200000010ff */
[----:B------:R-:W-:Y:S01]  /*8160*/  FADD.FTZ R9, R93, R8 ;  /* 0x000000085d097221 */ /* 0x000fe20000010000 */
[----:B------:R-:W-:Y:S01]  /*8170*/  F2FP.BF16.F32.PACK_AB R82, R85, R84 ;  /* 0x000000545552723e */ /* 0x000fe200000010ff */
[----:B-1----:R-:W-:Y:S01]  /*8180*/  FADD.FTZ R7, R91, R6 ;  /* 0x000000065b077221 */ /* 0x002fe20000010000 */
[----:B-----5:R-:W-:Y:S01]  /*8190*/  F2FP.BF16.F32.PACK_AB R91, R102, R91 ;  /* 0x0000005b665b723e */ /* 0x020fe200000010ff */
[----:B------:R-:W-:Y:S01]  /*81a0*/  FADD.FTZ R8, R80, R9 ;  /* 0x0000000950087221 */ /* 0x000fe20000010000 */
[----:B0-----:R-:W-:Y:S01]  /*81b0*/  F2FP.BF16.F32.PACK_AB R90, R93, R92 ;  /* 0x0000005c5d5a723e */ /* 0x001fe200000010ff */
[----:B------:R-:W-:Y:S01]  /*81c0*/  FADD.FTZ R6, R102, R7 ;  /* 0x0000000766067221 */ /* 0x000fe20000010000 */
[C---:B------:R-:W-:Y:S01]  /*81d0*/  F2FP.BF16.F32.PACK_AB R80, R81.reuse, R80 ;  /* 0x000000505150723e */ /* 0x040fe200000010ff */
[----:B------:R-:W-:Y:S01]  /*81e0*/  FADD.FTZ R9, R81, R8 ;  /* 0x0000000851097221 */ /* 0x000fe20000010000 */
[----:B---3--:R-:W-:Y:S01]  /*81f0*/  F2FP.BF16.F32.PACK_AB R81, R94, R95 ;  /* 0x0000005f5e51723e */ /* 0x008fe200000010ff */
[----:B------:R-:W-:Y:S01]  /*8200*/  FADD.FTZ R7, R95, R6 ;  /* 0x000000065f077221 */ /* 0x000fe20000010000 */
[----:B------:R-:W-:Y:S01]  /*8210*/  F2FP.BF16.F32.PACK_AB R83, R87, R86 ;  /* 0x000000565753723e */ /* 0x000fe200000010ff */
[----:B------:R-:W-:Y:S01]  /*8220*/  FADD.FTZ R6, R84, R9 ;  /* 0x0000000954067221 */ /* 0x000fe20000010000 */
[----:B------:R-:W-:Y:S01]  /*8230*/  STSM.16.M88.4 [R2+0x28b00], R112 ;  /* 0x028b007002007844 */ /* 0x000fe20000000200 */
[----:B------:R-:W-:Y:S01]  /*8240*/  F2FP.BF16.F32.PACK_AB R8, R124, R72 ;  /* 0x000000487c08723e */ /* 0x000fe200000010ff */
[----:B------:R-:W-:Y:S01]  /*8250*/  FADD.FTZ R7, R94, R7 ;  /* 0x000000075e077221 */ /* 0x000fe20000010000 */
[----:B------:R-:W-:Y:S01]  /*8260*/  FADD.FTZ R9, R85, R6 ;  /* 0x0000000655097221 */ /* 0x000fe20000010000 */
[----:B------:R-:W-:Y:S01]  /*8270*/  F2FP.BF16.F32.PACK_AB R10, R77, R76 ;  /* 0x0000004c4d0a723e */ /* 0x000fe200000010ff */
[----:B------:R-:W-:Y:S01]  /*8280*/  STSM.16.M88.4 [R2+0x2a300], R104 ;  /* 0x02a3006802007844 */ /* 0x000fe20000000200 */
[----:B------:R-:W-:Y:S01]  /*8290*/  F2FP.BF16.F32.PACK_AB R11, R79, R78 ;  /* 0x0000004e4f0b723e */ /* 0x000fe200000010ff */
[----:B------:R-:W-:Y:S01]  /*82a0*/  FADD.FTZ R9, R72, R9 ;  /* 0x0000000948097221 */ /* 0x000fe20000010000 */
[----:B------:R-:W-:Y:S01]  /*82b0*/  FADD.FTZ R7, R86, R7 ;  /* 0x0000000756077221 */ /* 0x000fe20000010000 */
[----:B------:R-:W-:Y:S01]  /*82c0*/  STSM.16.M88.4 [R2+0x2bb00], R96 ;  /* 0x02bb006002007844 */ /* 0x000fe20000000200 */
[-C--:B------:R-:W-:Y:S01]  /*82d0*/  FMUL.FTZ R43, R43, R125.reuse ;  /* 0x0000007d2b2b7220 */ /* 0x080fe20000410000 */
[----:B------:R-:W-:Y:S01]  /*82e0*/  FADD.FTZ R13, R124, R9 ;  /* 0x000000097c0d7221 */ /* 0x000fe20000010000 */
[----:B--2---:R-:W-:Y:S01]  /*82f0*/  F2FP.BF16.F32.PACK_AB R9, R75, R12 ;  /* 0x0000000c4b09723e */ /* 0x004fe200000010ff */
[----:B------:R-:W-:Y:S01]  /*8300*/  STSM.16.M88.4 [R2+0x2d300], R88 ;  /* 0x02d3005802007844 */ /* 0x000fe20000000200 */
[----:B------:R-:W-:Y:S01]  /*8310*/  FADD.FTZ R7, R87, R7 ;  /* 0x0000000757077221 */ /* 0x000fe20000010000 */
[----:B------:R-:W-:Y:S01]  /*8320*/  FADD.FTZ R76, R76, R13 ;  /* 0x0000000d4c4c7221 */ /* 0x000fe20000010000 */
[-C--:B------:R-:W-:Y:S01]  /*8330*/  FMUL.FTZ R46, R46, R125.reuse ;  /* 0x0000007d2e2e7220 */ /* 0x080fe20000410000 */
[----:B------:R-:W-:Y:S01]  /*8340*/  STSM.16.M88.4 [R2+0x2eb00], R80 ;  /* 0x02eb005002007844 */ /* 0x000fe20000000200 */
[----:B------:R-:W-:Y:S01]  /*8350*/  FADD.FTZ R7, R12, R7 ;  /* 0x000000070c077221 */ /* 0x000fe20000010000 */
[-C--:B------:R-:W-:Y:S01]  /*8360*/  FMUL.FTZ R47, R47, R125.reuse ;  /* 0x0000007d2f2f7220 */ /* 0x080fe20000410000 */
[-C--:B------:R-:W-:Y:S01]  /*8370*/  FMUL.FTZ R50, R50, R125.reuse ;  /* 0x0000007d32327220 */ /* 0x080fe20000410000 */
[----:B------:R0:W-:Y:S01]  /*8380*/  STSM.16.M88.4 [R2+0x30300], R8 ;  /* 0x0303000802007844 */ /* 0x0001e20000000200 */
[----:B------:R-:W-:Y:S01]  /*8390*/  FADD.FTZ R7, R75, R7 ;  /* 0x000000074b077221 */ /* 0x000fe20000010000 */
[-C--:B------:R-:W-:Y:S01]  /*83a0*/  FMUL.FTZ R51, R51, R125.reuse ;  /* 0x0000007d33337220 */ /* 0x080fe20000410000 */
[-C--:B------:R-:W-:Y:S01]  /*83b0*/  FMUL.FTZ R54, R54, R125.reuse ;  /* 0x0000007d36367220 */ /* 0x080fe20000410000 */
[----:B------:R-:W-:Y:S01]  /*83c0*/  @!PT LDS RZ, [RZ] ;  /* 0x00000000fffff984 */ /* 0x000fe20000000800 */
[----:B------:R-:W-:Y:S01]  /*83d0*/  @!PT LDS RZ, [RZ] ;  /* 0x00000000fffff984 */ /* 0x000fe20000000800 */
[----:B------:R-:W-:Y:S01]  /*83e0*/  @!PT LDS RZ, [RZ] ;  /* 0x00000000fffff984 */ /* 0x000fe20000000800 */
[----:B------:R-:W-:Y:S01]  /*83f0*/  @!PT LDS RZ, [RZ] ;  /* 0x00000000fffff984 */ /* 0x000fe20000000800 */
[----:B------:R1:W-:Y:S06]  /*8400*/  MEMBAR.ALL.CTA ;  /* 0x0000000000007992 */ /* 0x0003ec0000008000 */
[----:B-1----:R-:W1:Y:S01]  /*8410*/  FENCE.VIEW.ASYNC.S ;  /* 0x00000000000073c6 */ /* 0x002e620000000000 */
        /* <DEDUP_REMOVED lines=12> */
[----:B0-----:R-:W-:-:S02]  /*84e0*/  IMAD.MOV.U32 R9, RZ, RZ, R16 ;  /* 0x000000ffff097224 */ /* 0x001fc400078e0010 */
[----:B------:R-:W-:Y:S02]  /*84f0*/  IMAD.MOV.U32 R8, RZ, RZ, R73 ;  /* 0x000000ffff087224 */ /* 0x000fe400078e0049 */
[----:B------:R-:W-:Y:S01]  /*8500*/  IMAD.MOV.U32 R5, RZ, RZ, R0 ;  /* 0x000000ffff057224 */ /* 0x000fe200078e0000 */
[----:B-1----:R-:W-:Y:S01]  /*8510*/  NOP ;  /* 0x0000000000007918 */ /* 0x002fe20000000000 */
[----:B------:R-:W-:Y:S05]  /*8520*/  @P2 BRA `(.L_x_8396) ;  /* 0xffffffc8003c2947 */ /* 0x000fea000383ffff */
.L_x_8387:
[----:B------:R-:W-:Y:S06]  /*8530*/  BAR.ARV 0x8, 0x1a0 ;  /* 0x0206800000007b1d */ /* 0x000fec0000002000 */
[----:B------:R-:W-:Y:S05]  /*8540*/  @!P0 BRA `(.L_x_8397) ;  /* 0x0000000000048947 */ /* 0x000fea0003800000 */
[----:B------:R-:W-:Y:S01]  /*8550*/  BPT.TRAP 0x1 ;  /* 0x000000040000795c */ /* 0x000fe20000300000 */
.L_x_8397:
[----:B------:R-:W-:Y:S01]  /*8560*/  ULEA UR9, UR39, UR36, 0x3 ;  /* 0x0000002427097291 */ /* 0x000fe2000f8e183f */
[----:B------:R-:W-:-:S08]  /*8570*/  SHF.L.U32 R4, R16, 0x1f, RZ ;  /* 0x0000001f10047819 */ /* 0x000fd000000006ff */
[----:B------:R1:W2:Y:S01]  /*8580*/  SYNCS.PHASECHK.TRANS64.TRYWAIT P2, [UR9+0x31c50], R4 ;  /* 0x031c5004ff0075a7 */ /* 0x0002a20008040149 */
[----:B------:R-:W-:Y:S05]  /*8590*/  @!P0 BRA `(.L_x_8398) ;  /* 0x0000000000048947 */ /* 0x000fea0003800000 */
[----:B------:R-:W-:Y:S01]  /*85a0*/  BPT.TRAP 0x1 ;  /* 0x000000040000795c */ /* 0x000fe20000300000 */
.L_x_8398:
[----:B--2---:R-:W-:Y:S05]  /*85b0*/  @P2 BRA `(.L_x_8399) ;  /* 0x0000000000082947 */ /* 0x004fea0003800000 */
[----:B------:R-:W2:Y:S02]  /*85c0*/  SYNCS.PHASECHK.TRANS64.TRYWAIT P0, [UR9+0x31c50], R4 ;  /* 0x031c5004ff0075a7 */ /* 0x000ea40008000149 */
[----:B--2---:R-:W-:Y:S05]  /*85d0*/  @!P0 BRA `(.L_x_8400) ;  /* 0x0000006400e08947 */ /* 0x004fea0003800000 */
.L_x_8399:
[----:B------:R-:W-:Y:S01]  /*85e0*/  UIADD3 UR36, UR36, 0x200, URZ ;  /* 0x0000020024247890 */ /* 0x000fe2000fffe03f */
[----:B------:R-:W-:Y:S01]  /*85f0*/  WARPGROUP.ARRIVE ;  /* 0x00000000000079c5 */ /* 0x000fe20000000000 */
[----:B------:R-:W-:Y:S01]  /*8600*/  ULOP3.LUT UR37, UR37, 0x10000, URZ, 0xfc, !UPT ;  /* 0x0001000025257892 */ /* 0x000fe2000f8efc3f */
[----:B-12---:R-:W1:Y:S01]  /*8610*/  SHFL.BFLY PT, R4, R7, 0x2, 0x1f ;  /* 0x0c401f0007047f89 */ /* 0x006e6200000e0000 */
[----:B------:R-:W-:Y:S01]  /*8620*/  USHF.R.U32.HI UR36, URZ, 0x4, UR36 ;  /* 0x000000043f247899 */ /* 0x000fe20008011624 */
[----:B------:R-:W-:Y:S01]  /*8630*/  IMAD.MOV.U32 R20, RZ, RZ, -0x800000 ;  /* 0xff800000ff147424 */ /* 0x000fe200078e00ff */
[----:B------:R-:W-:Y:S01]  /*8640*/  UMOV UR5, 0xc0000010 ;  /* 0xc000001000057882 */ /* 0x000fe20000000000 */
[----:B------:R-:W-:Y:S01]  /*8650*/  UMOV UR7, 0x80000020 ;  /* 0x8000002000077882 */ /* 0x000fe20000000000 */
[----:B------:R-:W-:Y:S01]  /*8660*/  ULOP3.LUT UR36, UR36, 0x3fff, URZ, 0xc0, !UPT ;  /* 0x00003fff24247892 */ /* 0x000fe2000f8ec03f */
[----:B------:R-:W2:Y:S01]  /*8670*/  SHFL.BFLY PT, R5, R6, 0x2, 0x1f ;  /* 0x0c401f0006057f89 */ /* 0x000ea200000e0000 */
[----:B------:R-:W-:Y:S01]  /*8680*/  UMOV UR4, UR37 ;  /* 0x0000002500047c82 */ /* 0x000fe20008000000 */
[----:B------:R-:W-:Y:S01]  /*8690*/  IMAD.MOV.U32 R21, RZ, RZ, -0x800000 ;  /* 0xff800000ff157424 */ /* 0x000fe200078e00ff */
[----:B------:R-:W-:Y:S01]  /*86a0*/  ULOP3.LUT UR8, UR36, 0x2400000, URZ, 0xfc, !UPT ;  /* 0x0240000024087892 */ /* 0x000fe2000f8efc3f */
[----:B------:R-:W-:-:S03]  /*86b0*/  VIADD R149, R149, 0x1 ;  /* 0x0000000195957836 */ /* 0x000fc60000000000 */
[----:B------:R-:W-:Y:S02]  /*86c0*/  UIMAD UR8, UR39, 0x6c0, UR8 ;  /* 0x000006c0270878a4 */ /* 0x000fe4000f8e0208 */
[----:B------:R-:W-:-:S04]  /*86d0*/  UIADD3 UR39, UR39, 0x1, URZ ;  /* 0x0000000127277890 */ /* 0x000fc8000fffe03f */
[----:B------:R-:W-:Y:S01]  /*86e0*/  UISETP.NE.AND UP0, UPT, UR39, 0x2, UPT ;  /* 0x000000022700788c */ /* 0x000fe2000bf05270 */
[----:B------:R-:W-:Y:S02]  /*86f0*/  UMOV UR6, UR8 ;  /* 0x0000000800067c82 */ /* 0x000fe40008000000 */
[----:B------:R-:W-:Y:S01]  /*8700*/  HGMMA.64x96x16.F32.BF16 R24, gdesc[UR4].tnspB, R24, gsb0 ;  /* 0x41600000041879f0 */ /* 0x000fe20008001818 */
[----:B------:R-:W-:Y:S01]  /*8710*/  UIADD3 UR4, UR37, 0x180, URZ ;  /* 0x0000018025047890 */ /* 0x000fe2000fffe03f */
[----:B-1----:R-:W-:Y:S01]  /*8720*/  FADD.FTZ R4, R4, R7 ;  /* 0x0000000704047221 */ /* 0x002fe20000010000 */
[----:B------:R-:W-:Y:S01]  /*8730*/  UIADD3 UR6, UR8, 0x40, URZ ;  /* 0x0000004008067890 */ /* 0x000fe2000fffe03f */
[----:B------:R-:W-:Y:S01]  /*8740*/  UMOV UR5, 0xc0000010 ;  /* 0xc000001000057882 */ /* 0x000fe20000000000 */
[----:B------:R-:W-:Y:S01]  /*8750*/  UMOV UR7, 0x80000020 ;  /* 0x8000002000077882 */ /* 0x000fe20000000000 */
[----:B--2---:R-:W-:Y:S01]  /*8760*/  FADD.FTZ R8, R5, R6 ;  /* 0x0000000605087221 */ /* 0x004fe20000010000 */
[----:B------:R-:W-:Y:S01]  /*8770*/  USEL UR39, UR39, URZ, UP0 ;  /* 0x0000003f27277287 */ /* 0x000fe20008000000 */
[----:B------:R-:W1:Y:S04]  /*8780*/  SHFL.BFLY PT, R5, R4, 0x1, 0x1f ;  /* 0x0c201f0004057f89 */ /* 0x000e6800000e0000 */
[----:B------:R-:W0:Y:S01]  /*8790*/  SHFL.BFLY PT, R9, R8, 0x1, 0x1f ;  /* 0x0c201f0008097f89 */ /* 0x000e2200000e0000 */
[----:B-1----:R-:W-:Y:S01]  /*87a0*/  FADD.FTZ R11, R4, R5 ;  /* 0x00000005040b7221 */ /* 0x002fe20000010000 */
[----:B------:R-:W-:-:S02]  /*87b0*/  IMAD.U32 R4, RZ, RZ, UR9 ;  /* 0x00000009ff047e24 */ /* 0x000fc4000f8e00ff */
[----:B------:R-:W-:Y:S02]  /*87c0*/  IMAD.MOV.U32 R5, RZ, RZ, RZ ;  /* 0x000000ffff057224 */ /* 0x000fe400078e00ff */
[----:B0-----:R-:W-:Y:S01]  /*87d0*/  FADD.FTZ R12, R8, R9 ;  /* 0x00000009080c7221 */ /* 0x001fe20000010000 */
[----:B------:R-:W-:Y:S01]  /*87e0*/  FSETP.NE.FTZ.AND P0, PT, R11, RZ, PT ;  /* 0x000000ff0b00720b */ /* 0x000fe20003f15000 */
[----:B------:R-:W-:-:S03]  /*87f0*/  IMAD.MOV.U32 R9, RZ, RZ, RZ ;  /* 0x000000ffff097224 */ /* 0x000fc600078e00ff */
[----:B------:R-:W-:-:S09]  /*8800*/  FSETP.NE.FTZ.AND P2, PT, R12, RZ, PT ;  /* 0x000000ff0c00720b */ /* 0x000fd20003f55000 */
[C---:B------:R-:W-:Y:S01]  /*8810*/  @P0 FMUL.FTZ R7, R3.reuse, 0.69314718246459960938 ;  /* 0x3f31721803070820 */ /* 0x040fe20000410000 */
[----:B------:R-:W0:Y:S03]  /*8820*/  @P0 MUFU.LG2 R6, R11 ;  /* 0x0000000b00060308 */ /* 0x000e260000000c00 */
[----:B------:R-:W-:Y:S01]  /*8830*/  @P2 FMUL.FTZ R13, R3, 0.69314718246459960938 ;  /* 0x3f317218030d2820 */ /* 0x000fe20000410000 */
[----:B------:R-:W-:-:S04]  /*8840*/  @!P1 VIADD R3, R4, 0x31c60 ;  /* 0x00031c6004039836 */ /* 0x000fc80000000000 */
        /* <DEDUP_REMOVED lines=61> */
[----:B------:R-:W-:-:S06]  /*8c20*/  USEL UR4, URZ, 0x1, UP0 ;  /* 0x000000013f047887 */ /* 0x000fcc0008000000 */
[----:B------:R-:W-:Y:S01]  /*8c30*/  LOP3.LUT R16, R16, UR4, RZ, 0x3c, !PT ;  /* 0x0000000410107c12 */ /* 0x000fe2000f8e3cff */
        /* <DEDUP_REMOVED lines=50> */
.L_x_8380:
[----:B------:R-:W0:Y:S08]  /*8f60*/  S2UR UR4, SR_CgaCtaId ;  /* 0x00000000000479c3 */ /* 0x000e300000008800 */
[----:B------:R-:W-:Y:S06]  /*8f70*/  BAR.SYNC.DEFER_BLOCKING 0x5, 0x1a0 ;  /* 0x0146800000007b1d */ /* 0x000fec0000010000 */
[----:B------:R-:W-:Y:S01]  /*8f80*/  UMOV UR36, 0x400 ;  /* 0x0000040000247882 */ /* 0x000fe20000000000 */
[----:B------:R-:W-:Y:S01]  /*8f90*/  BSSY B0, `(.L_x_8401) ;  /* 0x0000166000007945 */ /* 0x000fe20003800000 */
[----:B0-----:R-:W-:-:S09]  /*8fa0*/  ULEA UR36, UR4, UR36, 0x18 ;  /* 0x0000002404247291 */ /* 0x001fd2000f8ec03f */
[----:B------:R-:W0:Y:S01]  /*8fb0*/  LDS.128 R28, [UR36+0x31cd0] ;  /* 0x031cd024ff1c7984 */ /* 0x000e220008000c00 */
[----:B------:R-:W-:Y:S06]  /*8fc0*/  BAR.ARV 0x4, 0x1a0 ;  /* 0x0106800000007b1d */ /* 0x000fec0000002000 */
[----:B------:R-:W-:Y:S05]  /*8fd0*/  @P0 BRA `(.L_x_8402) ;  /* 0x0000000c00a40947 */ /* 0x000fea0003800000 */
[----:B------:R-:W1:Y:S08]  /*8fe0*/  S2UR UR6, SR_SWINHI ;  /* 0x00000000000679c3 */ /* 0x000e700000002f00 */
[----:B------:R-:W-:Y:S01]  /*8ff0*/  BAR.SYNC.DEFER_BLOCKING 0x1, 0x180 ;  /* 0x0046000000007b1d */ /* 0x000fe20000010000 */
[----:B------:R-:W-:Y:S02]  /*9000*/  F2FP.BF16.F32.PACK_AB R7, R7, R8 ;  /* 0x000000080707723e */ /* 0x000fe400000010ff */
[----:B------:R-:W-:-:S02]  /*9010*/  F2FP.BF16.F32.PACK_AB R6, R6, R81 ;  /* 0x000000510606723e */ /* 0x000fc400000010ff */
[----:B------:R-:W-:Y:S02]  /*9020*/  F2FP.BF16.F32.PACK_AB R36, R45, R36 ;  /* 0x000000242d24723e */ /* 0x000fe400000010ff */
[----:B------:R-:W-:Y:S01]  /*9030*/  F2FP.BF16.F32.PACK_AB R39, R39, R34 ;  /* 0x000000222727723e */ /* 0x000fe200000010ff */
[----:B------:R-:W-:Y:S01]  /*9040*/  UMOV UR4, UR36 ;  /* 0x0000002400047c82 */ /* 0x000fe20008000000 */
[----:B-1----:R-:W-:Y:S01]  /*9050*/  UMOV UR5, UR6 ;  /* 0x0000000600057c82 */ /* 0x002fe20008000000 */
[----:B------:R-:W-:Y:S02]  /*9060*/  IMAD.U32 R22, RZ, RZ, UR4 ;  /* 0x00000004ff167e24 */ /* 0x000fe4000f8e00ff */
[----:B------:R-:W-:Y:S01]  /*9070*/  IMAD.U32 R23, RZ, RZ, UR5 ;  /* 0x00000005ff177e24 */ /* 0x000fe2000f8e00ff */
[----:B------:R-:W-:Y:S01]  /*9080*/  ULDC.64 UR4, c[0x0][0xbe0] ;  /* 0x0002f80000047ab9 */ /* 0x000fe20000000a00 */
[----:B------:R-:W-:-:S03]  /*9090*/  IMAD.WIDE R4, R154, 0x2, R22 ;  /* 0x000000029a047825 */ /* 0x000fc600078e0216 */
[C---:B------:R-:W-:Y:S02]  /*90a0*/  LOP3.LUT R25, R4.reuse, 0x180, RZ, 0xc0, !PT ;  /* 0x0000018004197812 */ /* 0x040fe400078ec0ff */
[C---:B------:R-:W-:Y:S02]  /*90b0*/  IADD3 R55, P4, R4.reuse, 0x20, RZ ;  /* 0x0000002004377810 */ /* 0x040fe40007f9e0ff */
        /* <DEDUP_REMOVED lines=12> */
[----:B0-----:R-:W-:-:S02]  /*9180*/  MOV R28, R4 ;  /* 0x00000004001c7202 */ /* 0x001fc40000000f00 */
[----:B------:R-:W-:Y:S02]  /*9190*/  F2FP.BF16.F32.PACK_AB R5, R24, R33 ;  /* 0x000000211805723e */ /* 0x000fe400000010ff */
[----:B------:R-:W-:Y:S02]  /*91a0*/  LOP3.LUT R24, R63, 0x180, RZ, 0xc0, !PT ;  /* 0x000001803f187812 */ /* 0x000fe400078ec0ff */
[----:B------:R-:W-:Y:S02]  /*91b0*/  LOP3.LUT R32, R71, 0x180, RZ, 0xc0, !PT ;  /* 0x0000018047207812 */ /* 0x000fe400078ec0ff */
[----:B------:R-:W-:Y:S02]  /*91c0*/  SHF.R.U64 R24, R24, 0x3, RZ ;  /* 0x0000000318187819 */ /* 0x000fe400000012ff */
[----:B------:R-:W-:Y:S02]  /*91d0*/  SHF.R.U64 R26, R26, 0x3, RZ ;  /* 0x000000031a1a7819 */ /* 0x000fe400000012ff */
[----:B------:R-:W-:-:S02]  /*91e0*/  SHF.R.U64 R32, R32, 0x3, RZ ;  /* 0x0000000320207819 */ /* 0x000fc400000012ff */
[----:B------:R-:W-:Y:S02]  /*91f0*/  LOP3.LUT R8, R24, R63, RZ, 0x3c, !PT ;  /* 0x0000003f18087212 */ /* 0x000fe400078e3cff */
[----:B------:R-:W-:Y:S02]  /*9200*/  LOP3.LUT R24, R26, R67, RZ, 0x3c, !PT ;  /* 0x000000431a187212 */ /* 0x000fe400078e3cff */
[----:B------:R-:W-:Y:S02]  /*9210*/  LOP3.LUT R26, R32, R71, RZ, 0x3c, !PT ;  /* 0x00000047201a7212 */ /* 0x000fe400078e3cff */
[----:B------:R-:W0:Y:S01]  /*9220*/  LDC.64 R32, c[0x0][0xbd8] ;  /* 0x0002f600ff207b82 */ /* 0x000e220000000a00 */
[----:B------:R-:W-:Y:S02]  /*9230*/  LOP3.LUT R10, R55, 0x180, RZ, 0xc0, !PT ;  /* 0x00000180370a7812 */ /* 0x000fe400078ec0ff */
[----:B------:R-:W-:Y:S02]  /*9240*/  LOP3.LUT R12, R59, 0x180, RZ, 0xc0, !PT ;  /* 0x000001803b0c7812 */ /* 0x000fe400078ec0ff */
[----:B------:R-:W-:-:S02]  /*9250*/  SHF.R.U64 R10, R10, 0x3, RZ ;  /* 0x000000030a0a7819 */ /* 0x000fc400000012ff */
[----:B------:R-:W-:Y:S02]  /*9260*/  SHF.R.U64 R12, R12, 0x3, RZ ;  /* 0x000000030c0c7819 */ /* 0x000fe400000012ff */
[----:B------:R-:W-:Y:S02]  /*9270*/  LOP3.LUT R10, R10, R55, RZ, 0x3c, !PT ;  /* 0x000000370a0a7212 */ /* 0x000fe400078e3cff */
[----:B------:R-:W-:Y:S02]  /*9280*/  LOP3.LUT R12, R12, R59, RZ, 0x3c, !PT ;  /* 0x0000003b0c0c7212 */ /* 0x000fe400078e3cff */
        /* <DEDUP_REMOVED lines=8> */
[----:B------:R-:W-:Y:S02]  /*9310*/  MOV R58, R12 ;  /* 0x0000000c003a7202 */ /* 0x000fe40000000f00 */
[----:B------:R-:W-:Y:S01]  /*9320*/  F2FP.BF16.F32.PACK_AB R14, R76, R15 ;  /* 0x0000000f4c0e723e */ /* 0x000fe200000010ff */
[----:B------:R2:W-:Y:S01]  /*9330*/  STSM.16.M88.4 [R59], R8 ;  /* 0x000000083b007844 */ /* 0x0005e20000000200 */
[----:B------:R-:W-:-:S02]  /*9340*/  F2FP.BF16.F32.PACK_AB R12, R79, R72 ;  /* 0x000000484f0c723e */ /* 0x000fc400000010ff */
[----:B------:R-:W-:Y:S02]  /*9350*/  F2FP.BF16.F32.PACK_AB R13, R61, R64 ;  /* 0x000000403d0d723e */ /* 0x000fe400000010ff */
[----:B------:R-:W-:Y:S02]  /*9360*/  F2FP.BF16.F32.PACK_AB R15, R57, R60 ;  /* 0x0000003c390f723e */ /* 0x000fe400000010ff */
[----:B-1----:R-:W-:Y:S02]  /*9370*/  MOV R28, R26 ;  /* 0x0000001a001c7202 */ /* 0x002fe40000000f00 */
[----:B0-----:R-:W-:Y:S01]  /*9380*/  ISETP.NE.U32.AND P0, PT, R32, RZ, PT ;  /* 0x000000ff2000720c */ /* 0x001fe20003f05070 */
[----:B------:R-:W-:Y:S01]  /*9390*/  STSM.16.M88.4 [R58], R12 ;  /* 0x0000000c3a007844 */ /* 0x000fe20000000200 */
[----:B------:R-:W-:Y:S02]  /*93a0*/  MOV R54, R24 ;  /* 0x0000001800367202 */ /* 0x000fe40000000f00 */
[----:B------:R-:W-:-:S02]  /*93b0*/  F2FP.BF16.F32.PACK_AB R4, R73, R44 ;  /* 0x0000002c4904723e */ /* 0x000fc400000010ff */
[----:B------:R-:W-:Y:S01]  /*93c0*/  F2FP.BF16.F32.PACK_AB R5, R53, R56 ;  /* 0x000000383505723e */ /* 0x000fe200000010ff */
[C---:B--2---:R-:W-:Y:S01]  /*93d0*/  IMAD.SHL.U32 R9, R145.reuse, 0x4, RZ ;  /* 0x0000000491097824 */ /* 0x044fe200078e00ff */
[----:B------:R-:W-:Y:S02]  /*93e0*/  F2FP.BF16.F32.PACK_AB R6, R52, R41 ;  /* 0x000000293406723e */ /* 0x000fe400000010ff */
[----:B------:R-:W-:Y:S02]  /*93f0*/  F2FP.BF16.F32.PACK_AB R7, R50, R51 ;  /* 0x000000333207723e */ /* 0x000fe400000010ff */
[----:B------:R-:W-:Y:S02]  /*9400*/  F2FP.BF16.F32.PACK_AB R26, R48, R37 ;  /* 0x00000025301a723e */ /* 0x000fe400000010ff */
[----:B------:R-:W-:Y:S01]  /*9410*/  SHF.L.U64.HI R10, R145, 0x2, R148 ;  /* 0x00000002910a7819 */ /* 0x000fe20000010294 */
[----:B------:R-:W-:Y:S01]  /*9420*/  STSM.16.M88.4 [R55], R4 ;  /* 0x0000000437007844 */ /* 0x000fe20000000200 */
[----:B------:R-:W-:-:S02]  /*9430*/  IADD3 R32, P1, R9, R32, RZ ;  /* 0x0000002009207210 */ /* 0x000fc40007f3e0ff */
[----:B------:R-:W-:Y:S01]  /*9440*/  F2FP.BF16.F32.PACK_AB R24, R49, R40 ;  /* 0x000000283118723e */ /* 0x000fe200000010ff */
[----:B------:R-:W-:Y:S01]  /*9450*/  IMAD.MOV.U32 R40, RZ, RZ, RZ ;  /* 0x000000ffff287224 */ /* 0x000fe200078e00ff */
[----:B------:R-:W-:Y:S02]  /*9460*/  F2FP.BF16.F32.PACK_AB R25, R46, R47 ;  /* 0x0000002f2e19723e */ /* 0x000fe400000010ff */
[----:B------:R-:W-:Y:S02]  /*9470*/  F2FP.BF16.F32.PACK_AB R27, R42, R43 ;  /* 0x0000002b2a1b723e */ /* 0x000fe400000010ff */
[----:B------:R-:W-:Y:S02]  /*9480*/  F2FP.BF16.F32.PACK_AB R37, R35, R38 ;  /* 0x000000262325723e */ /* 0x000fe400000010ff */
[----:B------:R-:W-:Y:S01]  /*9490*/  F2FP.BF16.F32.PACK_AB R38, R3, R0 ;  /* 0x000000000326723e */ /* 0x000fe200000010ff */
[----:B------:R-:W-:Y:S01]  /*94a0*/  STSM.16.M88.4 [R54], R24 ;  /* 0x0000001836007844 */ /* 0x000fe20000000200 */
[----:B------:R-:W-:Y:S01]  /*94b0*/  ISETP.NE.AND.EX P0, PT, R33, RZ, PT, P0 ;  /* 0x000000ff2100720c */ /* 0x000fe20003f05300 */
[----:B------:R-:W-:Y:S01]  /*94c0*/  IMAD.X R33, R10, 0x1, R33, P1 ;  /* 0x000000010a217824 */ /* 0x000fe200008e0621 */
[----:B------:R-:W-:Y:S01]  /*94d0*/  ISETP.NE.U32.AND P1, PT, RZ, UR4, PT ;  /* 0x00000004ff007c0c */ /* 0x000fe2000bf25070 */
[----:B------:R0:W-:Y:S01]  /*94e0*/  STSM.16.M88.4 [R28], R36 ;  /* 0x000000241c007844 */ /* 0x0001e20000000200 */
[----:B------:R-:W1:Y:S08]  /*94f0*/  LDC R0, c[0x0][0xa88] ;  /* 0x0002a200ff007b82 */ /* 0x000e700000000800 */
[----:B------:R-:W-:Y:S01]  /*9500*/  BAR.SYNC.DEFER_BLOCKING 0x1, 0x180 ;  /* 0x0046000000007b1d */ /* 0x000fe20000010000 */
[----:B------:R-:W-:-:S13]  /*9510*/  ISETP.NE.AND.EX P1, PT, RZ, UR5, PT, P1 ;  /* 0x00000005ff007c0c */ /* 0x000fda000bf25310 */
[----:B------:R-:W-:-:S04]  /*9520*/  @P1 IADD3 R8, P2, R9, UR4, RZ ;  /* 0x0000000409081c10 */ /* 0x000fc8000ff5e0ff */
[----:B------:R-:W-:Y:S01]  /*9530*/  @P1 IADD3.X R9, R10, UR5, RZ, P2, !PT ;  /* 0x000000050a091c10 */ /* 0x000fe200097fe4ff */
[----:B------:R2:W5:Y:S01]  /*9540*/  @P0 LDG.E R40, desc[UR58][R32.64] ;  /* 0x0000003a20280981 */ /* 0x000562000c1e1900 */
[----:B------:R-:W-:Y:S01]  /*9550*/  IMAD R3, R18, 0x20, R17 ;  /* 0x0000002012037824 */ /* 0x000fe200078e0211 */
[----:B0-----:R-:W-:Y:S02]  /*9560*/  SHF.R.S32.HI R28, RZ, 0x1f, R146 ;  /* 0x0000001fff1c7819 */ /* 0x001fe40000011492 */
[----:B-1----:R2:W5:Y:S01]  /*9570*/  @P1 LDG.E R0, desc[UR58][R8.64] ;  /* 0x0000003a08001981 */ /* 0x002562000c1e1900 */
[----:B------:R-:W-:Y:S01]  /*9580*/  IMAD.WIDE R22, R3, 0x2, R22 ;  /* 0x0000000203167825 */ /* 0x000fe200078e0216 */
[----:B------:R-:W-:Y:S06]  /*9590*/  @P1 BRA `(.L_x_8403) ;  /* 0x0000000000101947 */ /* 0x000fec0003800000 */
[----:B------:R-:W-:Y:S05]  /*95a0*/  @!P0 BRA `(.L_x_8403) ;  /* 0x00000000000c8947 */ /* 0x000fea0003800000 */
[----:B------:R-:W3:Y:S04]  /*95b0*/  LDG.E R3, desc[UR58][R32.64] ;  /* 0x0000003a20037981 */ /* 0x000ee8000c1e1900 */
[----:B-----5:R-:W3:Y:S02]  /*95c0*/  LDG.E R0, desc[UR58][R32.64+0x4] ;  /* 0x0000043a20007981 */ /* 0x020ee4000c1e1900 */
[----:B---3--:R-:W-:-:S07]  /*95d0*/  IMAD.IADD R0, R0, 0x1, -R3 ;  /* 0x0000000100007824 */ /* 0x008fce00078e0a03 */
.L_x_8403:
[----:B------:R-:W-:Y:S01]  /*95e0*/  ULDC.64 UR4, c[0x0][0xb70] ;  /* 0x0002dc0000047ab9 */ /* 0x000fe20000000a00 */
[--C-:B-----5:R-:W-:Y:S01]  /*95f0*/  SHF.R.S32.HI R41, RZ, 0x1f, R40.reuse ;  /* 0x0000001fff297819 */ /* 0x120fe20000011428 */
[----:B------:R-:W-:Y:S01]  /*9600*/  IMAD R3, R28, UR4, RZ ;  /* 0x000000041c037c24 */ /* 0x000fe2000f8e02ff */
[----:B------:R-:W-:Y:S01]  /*9610*/  IADD3 R7, P1, R22, 0x1800, RZ ;  /* 0x0000180016077810 */ /* 0x000fe20007f3e0ff */
[----:B--2---:R-:W-:Y:S01]  /*9620*/  IMAD R9, R147, 0xc0, R153 ;  /* 0x000000c093097824 */ /* 0x004fe200078e0299 */
[----:B------:R-:W-:Y:S01]  /*9630*/  SEL R148, R148, RZ, !P0 ;  /* 0x000000ff94947207 */ /* 0x000fe20004000000 */
[C---:B------:R-:W-:Y:S01]  /*9640*/  IMAD R3, R146.reuse, UR5, R3 ;  /* 0x0000000592037c24 */ /* 0x040fe2000f8e0203 */
[----:B------:R-:W-:Y:S01]  /*9650*/  LOP3.LUT R6, R7, 0x180, RZ, 0xc0, !PT ;  /* 0x0000018007067812 */ /* 0x000fe200078ec0ff */
[----:B------:R-:W-:Y:S01]  /*9660*/  IMAD.WIDE.U32 R4, R146, UR4, R40 ;  /* 0x0000000492047c25 */ /* 0x000fe2000f8e0028 */
[----:B------:R-:W-:Y:S01]  /*9670*/  SEL R145, R145, RZ, !P0 ;  /* 0x000000ff91917207 */ /* 0x000fe20004000000 */
[----:B------:R-:W-:Y:S01]  /*9680*/  ULDC.64 UR4, c[0x0][0xb78] ;  /* 0x0002de0000047ab9 */ /* 0x000fe20000000a00 */
[----:B------:R-:W-:Y:S01]  /*9690*/  SHF.R.U64 R6, R6, 0x3, RZ ;  /* 0x0000000306067819 */ /* 0x000fe200000012ff */
[----:B------:R-:W-:Y:S01]  /*96a0*/  IMAD.IADD R5, R5, 0x1, R3 ;  /* 0x0000000105057824 */ /* 0x000fe200078e0203 */
[----:B------:R-:W-:Y:S01]  /*96b0*/  LOP3.LUT P0, RZ, R150, 0x3, RZ, 0xc0, !PT ;  /* 0x0000000396ff7812 */ /* 0x000fe2000780c0ff */
[----:B------:R-:W-:Y:S01]  /*96c0*/  IMAD R3, R148, UR4, RZ ;  /* 0x0000000494037c24 */ /* 0x000fe2000f8e02ff */
[----:B------:R-:W-:Y:S01]  /*96d0*/  LOP3.LUT R6, R6, R7, RZ, 0x3c, !PT ;  /* 0x0000000706067212 */ /* 0x000fe200078e3cff */
[C---:B------:R-:W-:Y:S01]  /*96e0*/  IMAD.WIDE.U32 R4, R145.reuse, UR4, R4 ;  /* 0x0000000491047c25 */ /* 0x040fe2000f8e0004 */
[C---:B------:R-:W-:Y:S01]  /*96f0*/  IADD3 R25, P4, R22.reuse, 0x3000, RZ ;  /* 0x0000300016197810 */ /* 0x040fe20007f9e0ff */
[----:B------:R-:W-:Y:S01]  /*9700*/  ULDC.64 UR6, c[0x0][0xae0] ;  /* 0x0002b80000067ab9 */ /* 0x000fe20000000a00 */
[----:B------:R-:W-:Y:S01]  /*9710*/  IADD3 R13, P3, R22, 0x4800, RZ ;  /* 0x00004800160d7810 */ /* 0x000fe20007f7e0ff */
[----:B------:R-:W-:Y:S01]  /*9720*/  IMAD R7, R145, UR5, R3 ;  /* 0x0000000591077c24 */ /* 0x000fe2000f8e0203 */
[----:B------:R-:W-:Y:S01]  /*9730*/  SHF.R.S32.HI R3, RZ, 0x1f, R9 ;  /* 0x0000001fff037819 */ /* 0x000fe20000011409 */
[----:B------:R-:W-:Y:S01]  /*9740*/  ULDC.64 UR4, c[0x0][0xb40] ;  /* 0x0002d00000047ab9 */ /* 0x000fe20000000a00 */
[----:B------:R-:W-:-:S02]  /*9750*/  IADD3 R4, P5, R9, R4, RZ ;  /* 0x0000000409047210 */ /* 0x000fc40007fbe0ff */
[----:B------:R-:W-:Y:S02]  /*9760*/  IADD3 R37, P2, R22, 0x6000, RZ ;  /* 0x0000600016257810 */ /* 0x000fe40007f5e0ff */
[----:B------:R-:W-:Y:S01]  /*9770*/  IADD3.X R7, R3, R5, R7, P5, !PT ;  /* 0x0000000503077210 */ /* 0x000fe20002ffe407 */
[C---:B------:R-:W-:Y:S01]  /*9780*/  VIADD R3, R9.reuse, 0x8 ;  /* 0x0000000809037836 */ /* 0x040fe20000000000 */
[C---:B------:R-:W-:Y:S02]  /*9790*/  LEA R44, P6, R4.reuse, UR4, 0x2 ;  /* 0x00000004042c7c11 */ /* 0x040fe4000f8c10ff */
[----:B------:R-:W-:Y:S02]  /*97a0*/  ISETP.GE.OR P5, PT, R9, R0, P0 ;  /* 0x000000000900720c */ /* 0x000fe400007a6670 */
[----:B------:R-:W-:Y:S01]  /*97b0*/  LEA.HI.X R45, R4, UR5, R7, 0x2, P6 ;  /* 0x00000005042d7c11 */ /* 0x000fe2000b0f1407 */
[----:B------:R-:W-:Y:S01]  /*97c0*/  IMAD.X R7, RZ, RZ, R23, P1 ;  /* 0x000000ffff077224 */ /* 0x000fe200008e0617 */
[----:B------:R-:W-:Y:S01]  /*97d0*/  IADD3 R4, P6, R22, 0x7800, RZ ;  /* 0x0000780016047810 */ /* 0x000fe20007fde0ff */
[----:B------:R-:W-:Y:S01]  /*97e0*/  ULDC.64 UR4, c[0x0][0xaa0] ;  /* 0x0002a80000047ab9 */ /* 0x000fe20000000a00 */
[----:B------:R-:W-:-:S02]  /*97f0*/  LOP3.LUT R24, R25, 0x180, RZ, 0xc0, !PT ;  /* 0x0000018019187812 */ /* 0x000fc400078ec0ff */
[----:B------:R-:W-:Y:S01]  /*9800*/  LOP3.LUT R12, R13, 0x180, RZ, 0xc0, !PT ;  /* 0x000001800d0c7812 */ /* 0x000fe200078ec0ff */
[----:B------:R-:W-:Y:S01]  /*9810*/  IMAD.X R33, RZ, RZ, R23, P6 ;  /* 0x000000ffff217224 */ /* 0x000fe200030e0617 */
[----:B------:R-:W-:Y:S02]  /*9820*/  LOP3.LUT R36, R37, 0x180, RZ, 0xc0, !PT ;  /* 0x0000018025247812 */ /* 0x000fe400078ec0ff */
[----:B------:R-:W-:Y:S01]  /*9830*/  ISETP.GE.OR P0, PT, R3, R0, P0 ;  /* 0x000000000300720c */ /* 0x000fe20000706670 */
[----:B------:R-:W-:Y:S01]  /*9840*/  @!P5 STG.E desc[UR58][R44.64], R21 ;  /* 0x000000152c00d986 */ /* 0x000fe2000c10193a */
[----:B------:R-:W-:Y:S02]  /*9850*/  LOP3.LUT R3, R4, 0x180, RZ, 0xc0, !PT ;  /* 0x0000018004037812 */ /* 0x000fe400078ec0ff */
[----:B------:R-:W-:Y:S02]  /*9860*/  LOP3.LUT R5, R22, 0x180, RZ, 0xc0, !PT ;  /* 0x0000018016057812 */ /* 0x000fe400078ec0ff */
[----:B------:R-:W-:-:S02]  /*9870*/  SHF.R.U64 R24, R24, 0x3, RZ ;  /* 0x0000000318187819 */ /* 0x000fc400000012ff */
[----:B------:R-:W-:Y:S02]  /*9880*/  SHF.R.U64 R12, R12, 0x3, RZ ;  /* 0x000000030c0c7819 */ /* 0x000fe400000012ff */
[----:B------:R-:W-:Y:S02]  /*9890*/  SHF.R.U64 R36, R36, 0x3, RZ ;  /* 0x0000000324247819 */ /* 0x000fe400000012ff */
        /* <DEDUP_REMOVED lines=13> */
[----:B------:R-:W-:-:S03]  /*9970*/  SHF.R.S32.HI R43, RZ, 0x1f, R17 ;  /* 0x0000001fff2b7819 */ /* 0x000fc60000011411 */
[----:B------:R1:W5:Y:S01]  /*9980*/  LD.E.128 R8, desc[UR58][R22.64] ;  /* 0x0000003a16087980 */ /* 0x000362000c101d00 */
[----:B------:R-:W-:-:S03]  /*9990*/  IMAD R3, R41, UR4, RZ ;  /* 0x0000000429037c24 */ /* 0x000fc6000f8e02ff */
[----:B------:R-:W5:Y:S01]  /*99a0*/  LD.E.128 R12, desc[UR58][R12.64] ;  /* 0x0000003a0c0c7980 */ /* 0x000f62000c101d00 */
[----:B------:R-:W-:-:S03]  /*99b0*/  IMAD.MOV.U32 R42, RZ, RZ, R17 ;  /* 0x000000ffff2a7224 */ /* 0x000fc600078e0011 */
        /* <DEDUP_REMOVED lines=8> */
[----:B0-----:R-:W-:-:S04]  /*9a40*/  IMAD.WIDE.U32 R20, R40, UR4, R42 ;  /* 0x0000000428147c25 */ /* 0x001fc8000f8e002a */
[----:B------:R-:W-:Y:S02]  /*9a50*/  IMAD R3, R40, UR5, R3 ;  /* 0x0000000528037c24 */ /* 0x000fe4000f8e0203 */
[----:B------:R-:W-:Y:S01]  /*9a60*/  IMAD R19, R147, -0xc0, R0 ;  /* 0xffffff4093137824 */ /* 0x000fe200078e0200 */
[----:B------:R-:W-:Y:S01]  /*9a70*/  UIADD3 UR4, UR36, 0x31c20, URZ ;  /* 0x00031c2024047890 */ /* 0x000fe2000fffe03f */
[----:B------:R-:W-:Y:S02]  /*9a80*/  IMAD.IADD R21, R21, 0x1, R3 ;  /* 0x0000000115157824 */ /* 0x000fe400078e0203 */
[----:B------:R-:W-:Y:S01]  /*9a90*/  IMAD R3, R28, UR6, RZ ;  /* 0x000000061c037c24 */ /* 0x000fe2000f8e02ff */
[C---:B------:R-:W-:Y:S01]  /*9aa0*/  ISETP.GE.AND P0, PT, R18.reuse, R19, PT ;  /* 0x000000131200720c */ /* 0x040fe20003f06270 */
[----:B------:R-:W-:Y:S01]  /*9ab0*/  VIADD R0, R18, 0x60 ;  /* 0x0000006012007836 */ /* 0x000fe20000000000 */
[----:B------:R-:W-:Y:S01]  /*9ac0*/  UPRMT UR4, URZ, 0x654, UR4 ;  /* 0x000006543f047896 */ /* 0x000fe20008000004 */
[----:B------:R-:W-:-:S02]  /*9ad0*/  IMAD R3, R146, UR7, R3 ;  /* 0x0000000792037c24 */ /* 0x000fc4000f8e0203 */
[----:B------:R-:W-:Y:S01]  /*9ae0*/  IMAD.WIDE.U32 R20, R146, UR6, R20 ;  /* 0x0000000692147c25 */ /* 0x000fe2000f8e0014 */
[----:B------:R-:W-:Y:S01]  /*9af0*/  ULDC.64 UR6, c[0x0][0xae8] ;  /* 0x0002ba0000067ab9 */ /* 0x000fe20000000a00 */
[----:B------:R-:W-:Y:S02]  /*9b00*/  ISETP.GE.AND P3, PT, R0, R19, PT ;  /* 0x000000130000720c */ /* 0x000fe40003f66270 */
[----:B------:R-:W-:Y:S02]  /*9b10*/  IMAD.IADD R21, R21, 0x1, R3 ;  /* 0x0000000115157824 */ /* 0x000fe400078e0203 */
[----:B------:R-:W-:Y:S01]  /*9b20*/  IMAD R0, R148, UR6, RZ ;  /* 0x0000000694007c24 */ /* 0x000fe2000f8e02ff */
[----:B------:R-:W-:Y:S01]  /*9b30*/  SHF.R.S32.HI R19, RZ, 0x1f, R18 ;  /* 0x0000001fff137819 */ /* 0x000fe20000011412 */
[C---:B------:R-:W-:Y:S01]  /*9b40*/  IMAD.WIDE.U32 R40, R145.reuse, UR6, R20 ;  /* 0x0000000691287c25 */ /* 0x040fe2000f8e0014 */
[----:B--2---:R-:W-:Y:S01]  /*9b50*/  SYNCS.ARRIVE.TRANS64.RED.A1T0 RZ, [UR4], RZ ;  /* 0x000000ffffff79a7 */ /* 0x004fe20008100404 */
[----:B------:R-:W-:Y:S02]  /*9b60*/  BSSY B1, `(.L_x_8404) ;  /* 0x0000018000017945 */ /* 0x000fe40003800000 */
[----:B------:R-:W-:-:S02]  /*9b70*/  IMAD R3, R145, UR7, R0 ;  /* 0x0000000791037c24 */ /* 0x000fc4000f8e0200 */
[----:B-1----:R-:W-:-:S04]  /*9b80*/  IMAD.WIDE R22, R147, 0xc0, R18 ;  /* 0x000000c093167825 */ /* 0x002fc800078e0212 */
        /* <DEDUP_REMOVED lines=21> */
.L_x_8405:
[----:B------:R-:W-:Y:S05]  /*9ce0*/  BSYNC B1 ;  /* 0x0000000000017941 */ /* 0x000fea0003800000 */
.L_x_8404:
[----:B------:R-:W-:Y:S05]  /*9cf0*/  @P3 BRA `(.L_x_8406) ;  /* 0x00000008003c3947 */ /* 0x000fea0003800000 */
[----:B------:R-:W-:Y:S01]  /*9d00*/  IADD3 R3, P0, R22, 0x60, RZ ;  /* 0x0000006016037810 */ /* 0x000fe20007f1e0ff */
[----:B------:R-:W-:Y:S01]  /*9d10*/  ULDC.64 UR4, c[0x0][0xad8] ;  /* 0x0002b60000047ab9 */ /* 0x000fe20000000a00 */
[----:B0----5:R-:W-:Y:S01]  /*9d20*/  IMAD.MOV.U32 R8, RZ, RZ, R40 ;  /* 0x000000ffff087224 */ /* 0x021fe200078e0028 */
        /* <DEDUP_REMOVED lines=20> */
.L_x_8402:
[----:B------:R-:W1:Y:S01]  /*9e70*/  LDC.64 R6, c[0x0][0xbd8] ;  /* 0x0002f600ff067b82 */ /* 0x000e620000000a00 */
[C---:B------:R-:W-:Y:S01]  /*9e80*/  IMAD.SHL.U32 R5, R145.reuse, 0x4, RZ ;  /* 0x0000000491057824 */ /* 0x040fe200078e00ff */
[----:B------:R-:W-:Y:S01]  /*9e90*/  SHF.L.U64.HI R8, R145, 0x2, R148 ;  /* 0x0000000291087819 */ /* 0x000fe20000010294 */
[----:B------:R-:W-:Y:S01]  /*9ea0*/  ULDC.64 UR4, c[0x0][0xbe0] ;  /* 0x0002f80000047ab9 */ /* 0x000fe20000000a00 */
[----:B------:R-:W-:-:S04]  /*9eb0*/  IMAD.MOV.U32 R3, RZ, RZ, RZ ;  /* 0x000000ffff037224 */ /* 0x000fc800078e00ff */
[----:B------:R-:W2:Y:S01]  /*9ec0*/  LDC R0, c[0x0][0xa88] ;  /* 0x0002a200ff007b82 */ /* 0x000ea20000000800 */
[----:B-1----:R-:W-:Y:S02]  /*9ed0*/  ISETP.NE.U32.AND P0, PT, R6, RZ, PT ;  /* 0x000000ff0600720c */ /* 0x002fe40003f05070 */
        /* <DEDUP_REMOVED lines=8> */
[----:B--2---:R1:W5:Y:S01]  /*9f60*/  @P1 LDG.E R0, desc[UR58][R4.64] ;  /* 0x0000003a04001981 */ /* 0x004362000c1e1900 */
[----:B------:R-:W-:Y:S01]  /*9f70*/  ISETP.GT.AND P2, PT, R155, 0xbf, PT ;  /* 0x000000bf9b00780c */ /* 0x000fe20003f44270 */
[----:B------:R-:W-:-:S12]  /*9f80*/  @P1 BRA `(.L_x_8407) ;  /* 0x0000000000101947 */ /* 0x000fd80003800000 */
[----:B------:R-:W-:Y:S05]  /*9f90*/  @!P0 BRA `(.L_x_8407) ;  /* 0x00000000000c8947 */ /* 0x000fea0003800000 */
[----:B-1----:R-:W2:Y:S04]  /*9fa0*/  LDG.E R5, desc[UR58][R6.64] ;  /* 0x0000003a06057981 */ /* 0x002ea8000c1e1900 */
[----:B-----5:R-:W2:Y:S02]  /*9fb0*/  LDG.E R0, desc[UR58][R6.64+0x4] ;  /* 0x0000043a06007981 */ /* 0x020ea4000c1e1900 */
[----:B--2---:R-:W-:-:S07]  /*9fc0*/  IMAD.IADD R0, R0, 0x1, -R5 ;  /* 0x0000000100007824 */ /* 0x004fce00078e0a05 */
.L_x_8407:
[----:B------:R-:W-:Y:S01]  /*9fd0*/  BSSY B1, `(.L_x_8408) ;  /* 0x000001d000017945 */ /* 0x000fe20003800000 */
[----:B------:R-:W-:Y:S02]  /*9fe0*/  SHF.R.S32.HI R9, RZ, 0x1f, R146 ;  /* 0x0000001fff097819 */ /* 0x000fe40000011492 */
[----:B------:R-:W-:Y:S02]  /*9ff0*/  SHF.R.S32.HI R10, RZ, 0x1f, R17 ;  /* 0x0000001fff0a7819 */ /* 0x000fe40000011411 */
[----:B------:R-:W-:Y:S02]  /*a000*/  SEL R145, R145, RZ, !P0 ;  /* 0x000000ff91917207 */ /* 0x000fe40004000000 */
[----:B------:R-:W-:Y:S02]  /*a010*/  SEL R148, R148, RZ, !P0 ;  /* 0x000000ff94947207 */ /* 0x000fe40004000000 */
[----:B-----5:R-:W-:Y:S01]  /*a020*/  SHF.R.S32.HI R8, RZ, 0x1f, R3 ;  /* 0x0000001fff087819 */ /* 0x020fe20000011403 */
[----:B------:R-:W-:Y:S06]  /*a030*/  @P2 BRA `(.L_x_8409) ;  /* 0x0000000000582947 */ /* 0x000fec0003800000 */
[----:B-1----:R-:W1:Y:S02]  /*a040*/  S2R R4, SR_TID.X ;  /* 0x0000000000047919 */ /* 0x002e640000002100 */
[----:B-1----:R-:W-:-:S04]  /*a050*/  IMAD R4, R147, 0xc0, R4 ;  /* 0x000000c093047824 */ /* 0x002fc800078e0204 */
        /* <DEDUP_REMOVED lines=20> */
.L_x_8409:
[----:B------:R-:W-:Y:S05]  /*a1a0*/  BSYNC B1 ;  /* 0x0000000000017941 */ /* 0x000fea0003800000 */
.L_x_8408:
[----:B------:R-:W-:Y:S01]  /*a1b0*/  ULDC.64 UR4, c[0x0][0xaa0] ;  /* 0x0002a80000047ab9 */ /* 0x000fe20000000a00 */
[----:B-1----:R-:W-:Y:S01]  /*a1c0*/  IMAD.MOV.U32 R4, RZ, RZ, R17 ;  /* 0x000000ffff047224 */ /* 0x002fe200078e0011 */
[----:B------:R-:W-:Y:S01]  /*a1d0*/  BSSY B1, `(.L_x_8410) ;  /* 0x000002b000017945 */ /* 0x000fe20003800000 */
[----:B--2---:R-:W-:Y:S02]  /*a1e0*/  IMAD.MOV.U32 R5, RZ, RZ, R10 ;  /* 0x000000ffff057224 */ /* 0x004fe400078e000a */
[----:B------:R-:W-:Y:S02]  /*a1f0*/  IMAD R6, R8, UR4, RZ ;  /* 0x0000000408067c24 */ /* 0x000fe4000f8e02ff */
[----:B------:R-:W-:-:S04]  /*a200*/  IMAD.WIDE.U32 R4, R3, UR4, R4 ;  /* 0x0000000403047c25 */ /* 0x000fc8000f8e0004 */
[----:B------:R-:W-:Y:S01]  /*a210*/  IMAD R3, R3, UR5, R6 ;  /* 0x0000000503037c24 */ /* 0x000fe2000f8e0206 */
[----:B------:R-:W-:Y:S01]  /*a220*/  ULDC.64 UR4, c[0x0][0xae0] ;  /* 0x0002b80000047ab9 */ /* 0x000fe20000000a00 */
[----:B------:R-:W-:Y:S02]  /*a230*/  IMAD.MOV.U32 R8, RZ, RZ, R18 ;  /* 0x000000ffff087224 */ /* 0x000fe400078e0012 */
[----:B------:R-:W-:Y:S02]  /*a240*/  IMAD.IADD R5, R5, 0x1, R3 ;  /* 0x0000000105057824 */ /* 0x000fe400078e0203 */
[----:B------:R-:W-:Y:S02]  /*a250*/  IMAD R3, R147, -0xc0, R0 ;  /* 0xffffff4093037824 */ /* 0x000fe400078e0200 */
[----:B------:R-:W-:Y:S01]  /*a260*/  IMAD R7, R9, UR4, RZ ;  /* 0x0000000409077c24 */ /* 0x000fe2000f8e02ff */
[----:B------:R-:W-:Y:S01]  /*a270*/  SHF.R.S32.HI R9, RZ, 0x1f, R18 ;  /* 0x0000001fff097819 */ /* 0x000fe20000011412 */
[C---:B------:R-:W-:Y:S01]  /*a280*/  VIADD R0, R18.reuse, 0x60 ;  /* 0x0000006012007836 */ /* 0x040fe20000000000 */
[----:B------:R-:W-:Y:S01]  /*a290*/  ISETP.GE.AND P0, PT, R18, R3, PT ;  /* 0x000000031200720c */ /* 0x000fe20003f06270 */
[----:B------:R-:W-:-:S02]  /*a2a0*/  IMAD R7, R146, UR5, R7 ;  /* 0x0000000592077c24 */ /* 0x000fc4000f8e0207 */
[----:B------:R-:W-:Y:S01]  /*a2b0*/  IMAD.WIDE.U32 R4, R146, UR4, R4 ;  /* 0x0000000492047c25 */ /* 0x000fe2000f8e0004 */
[----:B------:R-:W-:Y:S01]  /*a2c0*/  ULDC.64 UR4, c[0x0][0xae8] ;  /* 0x0002ba0000047ab9 */ /* 0x000fe20000000a00 */
[----:B------:R-:W-:Y:S02]  /*a2d0*/  ISETP.GE.AND P1, PT, R0, R3, PT ;  /* 0x000000030000720c */ /* 0x000fe40003f26270 */
[----:B------:R-:W-:Y:S02]  /*a2e0*/  IMAD.IADD R5, R5, 0x1, R7 ;  /* 0x0000000105057824 */ /* 0x000fe400078e0207 */
[----:B------:R-:W-:Y:S02]  /*a2f0*/  IMAD R0, R148, UR4, RZ ;  /* 0x0000000494007c24 */ /* 0x000fe4000f8e02ff */
[----:B------:R-:W-:-:S04]  /*a300*/  IMAD.WIDE.U32 R6, R145, UR4, R4 ;  /* 0x0000000491067c25 */ /* 0x000fc8000f8e0004 */
[----:B------:R-:W-:Y:S02]  /*a310*/  IMAD R3, R145, UR5, R0 ;  /* 0x0000000591037c24 */ /* 0x000fe4000f8e0200 */
        /* <DEDUP_REMOVED lines=22> */
.L_x_8411:
[----:B------:R-:W-:Y:S05]  /*a480*/  BSYNC B1 ;  /* 0x0000000000017941 */ /* 0x000fea0003800000 */
.L_x_8410:
        /* <DEDUP_REMOVED lines=22> */
.L_x_8406:
[----:B------:R-:W-:Y:S05]  /*a5f0*/  BSYNC B0 ;  /* 0x0000000000007941 */ /* 0x000fea0003800000 */
.L_x_8401:
[----:B------:R-:W-:Y:S02]  /*a600*/  ULDC UR4, c[0x0][0xc14] ;  /* 0x0003050000047ab9 */ /* 0x000fe40000000800 */
[----:B0-----:R-:W-:-:S13]  /*a610*/  ISETP.GE.AND P0, PT, R31, UR4, PT ;  /* 0x000000041f007c0c */ /* 0x001fda000bf06270 */
[----:B------:R-:W-:Y:S05]  /*a620*/  @!P0 BRA `(.L_x_8412) ;  /* 0xffffff68001c8947 */ /* 0x000fea000383ffff */
[----:B------:R-:W-:Y:S05]  /*a630*/  EXIT ;  /* 0x000000000000794d */ /* 0x000fea0003800000 */
.L_x_8377:
        /* <DEDUP_REMOVED lines=39> */
[----:B------:R-:W-:Y:S02]  /*a8b0*/  IMAD.IADD R7, R4, 0x1, R7 ;  /* 0x0000000104077824 */ /* 0x000fe400078e0207 */
[----:B------:R-:W-:-:S03]  /*a8c0*/  IMAD.MOV.U32 R4, RZ, RZ, RZ ;  /* 0x000000ffff047224 */ /* 0x000fc600078e00ff */
        /* <DEDUP_REMOVED lines=20> */
.L_x_8417:
[----:B------:R-:W-:Y:S02]  /*aa10*/  VIADD R4, R4, 0x1f ;  /* 0x0000001f04047836 */ /* 0x000fe40000000000 */
[----:B------:R-:W-:-:S03]  /*aa20*/  IMAD.U32 R19, RZ, RZ, UR7 ;  /* 0x00000007ff137e24 */ /* 0x000fc6000f8e00ff */
[----:B------:R-:W-:-:S13]  /*aa30*/  ISETP.GE.AND P0, PT, R4, UR5, PT ;  /* 0x0000000504007c0c */ /* 0x000fda000bf06270 */
[----:B------:R-:W-:Y:S05]  /*aa40*/  @P0 BRA `(.L_x_8414) ;  /* 0x0000000400380947 */ /* 0x000fea0003800000 */
[C---:B------:R-:W-:Y:S01]  /*aa50*/  IMAD.IADD R7, R27.reuse, 0x1, R4 ;  /* 0x000000011b077824 */ /* 0x040fe200078e0204 */
[----:B------:R-:W-:Y:S01]  /*aa60*/  ISETP.NE.AND P1, PT, R27, 0x1f, PT ;  /* 0x0000001f1b00780c */ /* 0x000fe20003f25270 */
[----:B------:R-:W-:Y:S01]  /*aa70*/  BSSY B0, `(.L_x_8415) ;  /* 0x0000007000007945 */ /* 0x000fe20003800000 */
[----:B------:R-:W-:Y:S02]  /*aa80*/  IMAD.MOV.U32 R0, RZ, RZ, RZ ;  /* 0x000000ffff007224 */ /* 0x000fe400078e00ff */
[----:B------:R-:W-:-:S13]  /*aa90*/  ISETP.GE.OR P0, PT, R7, UR5, !P1 ;  /* 0x0000000507007c0c */ /* 0x000fda000cf06670 */
[----:B------:R-:W-:Y:S05]  /*aaa0*/  @P0 BRA `(.L_x_8416) ;  /* 0x00000000000c0947 */ /* 0x000fea0003800000 */
[----:B------:R-:W0:Y:S02]  /*aab0*/  LDC.64 R2, c[0x0][0xc58] ;  /* 0x00031600ff027b82 */ /* 0x000e240000000a00 */
[----:B0-----:R-:W-:-:S05]  /*aac0*/  IMAD.WIDE R2, R7, 0x4, R2 ;  /* 0x0000000407027825 */ /* 0x001fca00078e0202 */
[----:B------:R0:W5:Y:S02]  /*aad0*/  LDG.E R0, desc[UR58][R2.64] ;  /* 0x0000003a02007981 */ /* 0x000164000c1e1900 */
.L_x_8416:
[----:B------:R-:W-:Y:S05]  /*aae0*/  BSYNC B0 ;  /* 0x0000000000007941 */ /* 0x000fea0003800000 */
.L_x_8415:
        /* <DEDUP_REMOVED lines=25> */
.L_x_8413:
        /* <DEDUP_REMOVED lines=11> */
[----:B------:R0:W1:Y:S01]  /*ad30*/  F2I.FTZ.U32.TRUNC.NTZ R3, R2 ;  /* 0x0000000200037305 */ /* 0x000062000021f000 */
[----:B------:R-:W-:Y:S05]  /*ad40*/  @!P0 BRA `(.L_x_8418) ;  /* 0x0000000000088947 */ /* 0x000fea0003800000 */
[----:B------:R-:W-:-:S05]  /*ad50*/  VIADD R7, R19, 0xffffffff ;  /* 0xffffffff13077836 */ /* 0x000fca0000000000 */
[----:B------:R2:W3:Y:S02]  /*ad60*/  SHFL.IDX PT, R16, R8, R7, 0x1f ;  /* 0x00001f0708107589 */ /* 0x0004e400000e0000 */
.L_x_8418:
[----:B---3--:R-:W-:Y:S01]  /*ad70*/  IMAD R16, R16, UR4, R11 ;  /* 0x0000000410107c24 */ /* 0x008fe2000f8e020b */
[----:B------:R-:W-:Y:S01]  /*ad80*/  IABS R10, R0 ;  /* 0x00000000000a7213 */ /* 0x000fe20000000000 */
[----:B01----:R-:W-:Y:S02]  /*ad90*/  IMAD.MOV R2, RZ, RZ, -R3 ;  /* 0x000000ffff027224 */ /* 0x003fe400078e0a03 */
[----:B------:R-:W-:Y:S01]  /*ada0*/  IMAD.IADD R19, R19, 0x1, R4 ;  /* 0x0000000113137824 */ /* 0x000fe200078e0204 */
[----:B------:R-:W-:Y:S01]  /*adb0*/  IADD3 R9, -R16, UR6, RZ ;  /* 0x0000000610097c10 */ /* 0x000fe2000fffe1ff */
[----:B--2---:R-:W-:Y:S02]  /*adc0*/  IMAD R7, R2, R5, RZ ;  /* 0x0000000502077224 */ /* 0x004fe400078e02ff */
[----:B------:R-:W-:Y:S01]  /*add0*/  IMAD.MOV.U32 R2, RZ, RZ, RZ ;  /* 0x000000ffff027224 */ /* 0x000fe200078e00ff */
[----:B------:R-:W-:Y:S01]  /*ade0*/  IABS R8, R9 ;  /* 0x0000000900087213 */ /* 0x000fe20000000000 */
[----:B------:R-:W-:-:S02]  /*adf0*/  IMAD.MOV R10, RZ, RZ, -R10 ;  /* 0x000000ffff0a7224 */ /* 0x000fc400078e0a0a */
[----:B------:R-:W-:-:S04]  /*ae00*/  IMAD.HI.U32 R2, R3, R7, R2 ;  /* 0x0000000703027227 */ /* 0x000fc800078e0002 */
[----:B------:R-:W-:Y:S02]  /*ae10*/  IMAD.MOV.U32 R3, RZ, RZ, R8 ;  /* 0x000000ffff037224 */ /* 0x000fe400078e0008 */
[----:B------:R-:W-:Y:S02]  /*ae20*/  IMAD.MOV.U32 R8, RZ, RZ, R10 ;  /* 0x000000ffff087224 */ /* 0x000fe400078e000a */
        /* <DEDUP_REMOVED lines=16> */
.L_x_8414:
[----:B------:R-:W-:Y:S02]  /*af30*/  IMAD.MOV.U32 R17, RZ, RZ, RZ ;  /* 0x000000ffff117224 */ /* 0x000fe400078e00ff */
[----:B------:R-:W-:Y:S02]  /*af40*/  IMAD.U32 R16, RZ, RZ, UR6 ;  /* 0x00000006ff107e24 */ /* 0x000fe4000f8e00ff */
[----:B------:R-:W-:-:S07]  /*af50*/  IMAD.MOV.U32 R18, RZ, RZ, RZ ;  /* 0x000000ffff127224 */ /* 0x000fce00078e00ff */
.L_x_8419:
[----:B------:R-:W-:Y:S01]  /*af60*/  ISETP.NE.AND P0, PT, R27, RZ, PT ;  /* 0x000000ff1b00720c */ /* 0x000fe20003f05270 */
[----:B------:R0:W-:Y:S01]  /*af70*/  STL [R1+0xc], RZ ;  /* 0x00000cff01007387 */ /* 0x0001e20000100800 */
[----:B------:R-:W-:Y:S02]  /*af80*/  IMAD.MOV.U32 R24, RZ, RZ, 0x1 ;  /* 0x00000001ff187424 */ /* 0x000fe400078e00ff */
[----:B------:R-:W-:-:S09]  /*af90*/  IMAD.MOV.U32 R22, RZ, RZ, RZ ;  /* 0x000000ffff167224 */ /* 0x000fd200078e00ff */
[----:B------:R-:W1:Y:S01]  /*afa0*/  @!P0 S2R R3, SR_CgaCtaId ;  /* 0x0000000000038919 */ /* 0x000e620000008800 */
[----:B------:R-:W-:-:S04]  /*afb0*/  @!P0 MOV R0, 0x400 ;  /* 0x0000040000008802 */ /* 0x000fc80000000f00 */
[----:B-1----:R-:W-:-:S05]  /*afc0*/  @!P0 LEA R0, R3, R0, 0x18 ;  /* 0x0000000003008211 */ /* 0x002fca00078ec0ff */
[----:B------:R0:W-:Y:S01]  /*afd0*/  @!P0 STS.128 [R0+0x31cd0], R16 ;  /* 0x031cd01000008388 */ /* 0x0001e20000000c00 */
[----:B------:R-:W-:Y:S06]  /*afe0*/  BAR.ARV 0x5, 0x1a0 ;  /* 0x0146800000007b1d */ /* 0x000fec0000002000 */
[----:B------:R-:W-:-:S13]  /*aff0*/  ISETP.GE.AND P0, PT, R19, UR5, PT ;  /* 0x0000000513007c0c */ /* 0x000fda000bf06270 */
[----:B------:R-:W-:Y:S05]  /*b000*/  @P0 BRA `(.L_x_8420) ;  /* 0x0000003800100947 */ /* 0x000fea0003800000 */
[----:B------:R1:W-:Y:S01]  /*b010*/  STL [R1+0xc], RZ ;  /* 0x00000cff01007387 */ /* 0x0003e20000100800 */
[----:B------:R-:W-:Y:S01]  /*b020*/  IMAD.MOV.U32 R24, RZ, RZ, 0x1 ;  /* 0x00000001ff187424 */ /* 0x000fe200078e00ff */
[----:B------:R-:W-:Y:S01]  /*b030*/  ULDC UR36, c[0x0][0xc] ;  /* 0x0000030000247ab9 */ /* 0x000fe20000000800 */
[----:B------:R-:W-:Y:S01]  /*b040*/  IMAD.MOV.U32 R22, RZ, RZ, RZ ;  /* 0x000000ffff167224 */ /* 0x000fe200078e00ff */
[----:B------:R-:W-:-:S06]  /*b050*/  ULDC.64 UR38, c[0x0][0x198] ;  /* 0x0000660000267ab9 */ /* 0x000fcc0000000a00 */
.L_x_8485:
[----:B--2---:R-:W2:Y:S02]  /*b060*/  LDC.64 R28, c[0x0][0xc60] ;  /* 0x00031800ff1c7b82 */ /* 0x004ea40000000a00 */
[----:B--2---:R-:W-:-:S06]  /*b070*/  IMAD.WIDE R28, R19, 0x4, R28 ;  /* 0x00000004131c7825 */ /* 0x004fcc00078e021c */
[----:B------:R-:W2:Y:S01]  /*b080*/  LDG.E R28, desc[UR58][R28.64] ;  /* 0x0000003a1c1c7981 */ /* 0x000ea2000c1e1900 */
[----:B------:R-:W-:Y:S05]  /*b090*/  YIELD ;  /* 0x0000000000007946 */ /* 0x000fea0003800000 */
[----:B------:R-:W-:Y:S01]  /*b0a0*/  ULDC.64 UR4, c[0x0][0xa28] ;  /* 0x00028a0000047ab9 */ /* 0x000fe20000000a00 */
[----:B------:R-:W-:Y:S01]  /*b0b0*/  IMAD.MOV.U32 R23, RZ, RZ, RZ ;  /* 0x000000ffff177224 */ /* 0x000fe200078e00ff */
[----:B------:R-:W-:-:S04]  /*b0c0*/  ISETP.NE.U32.AND P0, PT, RZ, UR4, PT ;  /* 0x00000004ff007c0c */ /* 0x000fc8000bf05070 */
[----:B------:R-:W-:Y:S01]  /*b0d0*/  ISETP.NE.AND.EX P0, PT, RZ, UR5, PT, P0 ;  /* 0x00000005ff007c0c */ /* 0x000fe2000bf05300 */
[----:B0-----:R-:W-:Y:S01]  /*b0e0*/  IMAD.MOV.U32 R0, RZ, RZ, RZ ;  /* 0x000000ffff007224 */ /* 0x001fe200078e00ff */
[----:B--2---:R-:W-:-:S11]  /*b0f0*/  SHF.R.S32.HI R5, RZ, 0x1f, R28 ;  /* 0x0000001fff057819 */ /* 0x004fd6000001141c */
        /* <DEDUP_REMOVED lines=11> */
[----:B------:R-:W-:-:S03]  /*b1b0*/  IMAD.SHL.U32 R6, R28, 0x4, RZ ;  /* 0x000000041c067824 */ /* 0x000fc600078e00ff */
[----:B------:R-:W-:-:S13]  /*b1c0*/  ISETP.NE.AND.EX P0, PT, RZ, UR5, PT, P0 ;  /* 0x00000005ff007c0c */ /* 0x000fda000bf05300 */
[----:B------:R-:W-:Y:S01]  /*b1d0*/  @P0 IADD3 R4, P1, R6, UR4, RZ ;  /* 0x0000000406040c10 */ /* 0x000fe2000ff3e0ff */
[----:B--2---:R0:W-:Y:S04]  /*b1e0*/  STL [R1+0x10], R0 ;  /* 0x0000100001007387 */ /* 0x0041e80000100800 */
[----:B------:R2:W-:Y:S01]  /*b1f0*/  STL [R1], R6 ;  /* 0x0000000601007387 */ /* 0x0005e20000100800 */
[----:B0-----:R-:W-:-:S04]  /*b200*/  SHF.L.U64.HI R0, R28, 0x2, R5 ;  /* 0x000000021c007819 */ /* 0x001fc80000010205 */
[----:B------:R-:W-:Y:S01]  /*b210*/  @P0 IADD3.X R5, R0, UR5, RZ, P1, !PT ;  /* 0x0000000500050c10 */ /* 0x000fe20008ffe4ff */
[----:B------:R-:W-:Y:S01]  /*b220*/  ULDC.64 UR4, c[0x0][0xa08] ;  /* 0x0002820000047ab9 */ /* 0x000fe20000000a00 */
[----:B------:R0:W-:Y:S01]  /*b230*/  STL [R1+0x4], R0 ;  /* 0x0000040001007387 */ /* 0x0001e20000100800 */
[----:B------:R-:W-:Y:S01]  /*b240*/  IADD3 R2, P1, R6, UR4, RZ ;  /* 0x0000000406027c10 */ /* 0x000fe2000ff3e0ff */
[----:B--2---:R-:W-:-:S03]  /*b250*/  IMAD.MOV.U32 R6, RZ, RZ, RZ ;  /* 0x000000ffff067224 */ /* 0x004fc600078e00ff */
        /* <DEDUP_REMOVED lines=15> */
[----:B--2---:R-:W2:Y:S04]  /*b350*/  LDG.E R5, desc[UR58][R2.64] ;  /* 0x0000003a02057981 */ /* 0x004ea8000c1e1900 */
[----:B-----5:R-:W2:Y:S02]  /*b360*/  LDG.E R0, desc[UR58][R2.64+0x4] ;  /* 0x0000043a02007981 */ /* 0x020ea4000c1e1900 */
[----:B--2---:R-:W-:-:S07]  /*b370*/  IMAD.IADD R0, R0, 0x1, -R5 ;  /* 0x0000000100007824 */ /* 0x004fce00078e0a05 */
.L_x_8421:
[--C-:B--2--5:R-:W-:Y:S01]  /*b380*/  IMAD.IADD R2, R0, 0x1, -R23.reuse ;  /* 0x0000000100027824 */ /* 0x124fe200078e0a17 */
[----:B------:R-:W-:Y:S01]  /*b390*/  BSSY B6, `(.L_x_8422) ;  /* 0x00002b4000067945 */ /* 0x000fe20003800000 */
[----:B------:R-:W-:Y:S02]  /*b3a0*/  IMAD.IADD R23, R6, 0x1, R23 ;  /* 0x0000000106177824 */ /* 0x000fe400078e0217 */
[C---:B------:R-:W-:Y:S01]  /*b3b0*/  VIADD R0, R2.reuse, 0x8f ;  /* 0x0000008f02007836 */ /* 0x040fe20000000000 */
[----:B------:R0:W-:Y:S01]  /*b3c0*/  STL [R1+0x8], R2 ;  /* 0x0000080201007387 */ /* 0x0001e20000100800 */
[----:B------:R-:W-:Y:S02]  /*b3d0*/  ISETP.GT.AND P0, PT, R2, RZ, PT ;  /* 0x000000ff0200720c */ /* 0x000fe40003f04270 */
[----:B------:R-:W-:-:S05]  /*b3e0*/  IMAD.HI R0, R0, 0x38e38e39, RZ ;  /* 0x38e38e3900007827 */ /* 0x000fca00078e02ff */
[----:B------:R-:W-:-:S04]  /*b3f0*/  SHF.R.U32.HI R29, RZ, 0x1f, R0 ;  /* 0x0000001fff1d7819 */ /* 0x000fc80000011600 */
[----:B------:R-:W-:Y:S02]  /*b400*/  LEA.HI.SX32 R29, R0, R29, 0x1b ;  /* 0x0000001d001d7211 */ /* 0x000fe400078fdaff */
[----:B0-----:R-:W-:Y:S05]  /*b410*/  @P0 BRA `(.L_x_8423) ;  /* 0x00000000003c0947 */ /* 0x001fea0003800000 */
[----:B------:R-:W-:-:S13]  /*b420*/  ISETP.NE.AND P1, PT, R27, RZ, PT ;  /* 0x000000ff1b00720c */ /* 0x000fda0003f25270 */
[----:B------:R-:W-:Y:S05]  /*b430*/  @P1 BRA `(.L_x_8424) ;  /* 0x0000002800a41947 */ /* 0x000fea0003800000 */
[----:B------:R-:W0:Y:S01]  /*b440*/  S2R R7, SR_LANEID ;  /* 0x0000000000077919 */ /* 0x000e220000000000 */
[----:B------:R-:W-:Y:S01]  /*b450*/  VOTEU.ANY UR4, UPT, PT ;  /* 0x0000000000047886 */ /* 0x000fe200038e0100 */
[----:B------:R-:W2:Y:S01]  /*b460*/  LDC.64 R2, c[0x0][0xc38] ;  /* 0x00030e00ff027b82 */ /* 0x000ea20000000a00 */
[----:B------:R-:W0:Y:S08]  /*b470*/  FLO.U32 R0, UR4 ;  /* 0x0000000400007d00 */ /* 0x000e3000080e0000 */
[----:B------:R-:W2:Y:S01]  /*b480*/  POPC R5, UR4 ;  /* 0x0000000400057d09 */ /* 0x000ea20008000000 */
[----:B0-----:R-:W-:-:S13]  /*b490*/  ISETP.EQ.U32.AND P0, PT, R0, R7, PT ;  /* 0x000000070000720c */ /* 0x001fda0003f02070 */
[----:B--2---:R-:W2:Y:S01]  /*b4a0*/  @P0 ATOMG.E.ADD.STRONG.GPU PT, R3, desc[UR58][R2.64], R5 ;  /* 0x00000005020309a8 */ /* 0x004ea200081ee1fa */
[----:B------:R-:W0:Y:S02]  /*b4b0*/  S2R R4, SR_LTMASK ;  /* 0x0000000000047919 */ /* 0x000e240000003900 */
[----:B0-----:R-:W-:-:S04]  /*b4c0*/  LOP3.LUT R4, R4, UR4, RZ, 0xc0, !PT ;  /* 0x0000000404047c12 */ /* 0x001fc8000f8ec0ff */
[----:B------:R-:W0:Y:S01]  /*b4d0*/  POPC R7, R4 ;  /* 0x0000000400077309 */ /* 0x000e220000000000 */
[----:B--2---:R-:W0:Y:S02]  /*b4e0*/  SHFL.IDX PT, R0, R3, R0, 0x1f ;  /* 0x00001f0003007589 */ /* 0x004e2400000e0000 */
[----:B0-----:R-:W-:Y:S01]  /*b4f0*/  IADD3 R16, R0, UR36, R7 ;  /* 0x0000002400107c10 */ /* 0x001fe2000fffe007 */
[----:B------:R-:W-:Y:S06]  /*b500*/  BRA `(.L_x_8424) ;  /* 0x0000002800707947 */ /* 0x000fec0003800000 */
.L_x_8423:
[----:B------:R-:W0:Y:S01]  /*b510*/  S2R R3, SR_CgaCtaId ;  /* 0x0000000000037919 */ /* 0x000e220000008800 */
[----:B------:R-:W-:-:S04]  /*b520*/  MOV R26, 0x400 ;  /* 0x00000400001a7802 */ /* 0x000fc80000000f00 */
[----:B0-----:R-:W-:-:S05]  /*b530*/  LEA R26, R3, R26, 0x18 ;  /* 0x0000001a031a7211 */ /* 0x001fca00078ec0ff */
[----:B------:R-:W-:-:S05]  /*b540*/  VIADD R0, R26, 0x16a00 ;  /* 0x00016a001a007836 */ /* 0x000fca0000000000 */
[----:B------:R-:W-:-:S13]  /*b550*/  LOP3.LUT P0, RZ, R0, 0x1bf, RZ, 0xc0, !PT ;  /* 0x000001bf00ff7812 */ /* 0x000fda000780c0ff */
[----:B------:R-:W-:Y:S05]  /*b560*/  @!P0 BRA `(.L_x_8425) ;  /* 0x0000000000408947 */ /* 0x000fea0003800000 */
        /* <DEDUP_REMOVED lines=15> */
[----:B01----:R-:W-:Y:S05]  /*b660*/  CALL.ABS.NOINC R2 ;  /* 0x0000000002007343 */ /* 0x003fea0003c00000 */
.L_x_8425:
        /* <DEDUP_REMOVED lines=18> */
[----:B-12---:R-:W-:Y:S05]  /*b790*/  CALL.ABS.NOINC R2 ;  /* 0x0000000002007343 */ /* 0x006fea0003c00000 */
.L_x_8427:
        /* <DEDUP_REMOVED lines=16> */
.L_x_8426:
[----:B------:R-:W2:Y:S01]  /*b8a0*/  LDL.LU R2, [R1] ;  /* 0x0000000001027983 */ /* 0x000ea20000300800 */
[----:B------:R-:W-:Y:S01]  /*b8b0*/  ULDC.64 UR4, c[0x0][0x9f8] ;  /* 0x00027e0000047ab9 */ /* 0x000fe20000000a00 */
[----:B------:R-:W0:Y:S02]  /*b8c0*/  LDC R0, c[0x0][0x428] ;  /* 0x00010a00ff007b82 */ /* 0x000e240000000800 */
[----:B------:R-:W3:Y:S04]  /*b8d0*/  LDL.LU R21, [R1+0x4] ;  /* 0x0000040001157983 */ /* 0x000ee80000300800 */
[----:B------:R-:W4:Y:S01]  /*b8e0*/  LDL.LU R20, [R1+0x10] ;  /* 0x0000100001147983 */ /* 0x000f220000300800 */
[----:B------:R-:W-:Y:S01]  /*b8f0*/  ISETP.NE.U32.AND P0, PT, RZ, UR4, PT ;  /* 0x00000004ff007c0c */ /* 0x000fe2000bf05070 */
[----:B------:R-:W-:-:S03]  /*b900*/  IMAD.MOV.U32 R6, RZ, RZ, R28 ;  /* 0x000000ffff067224 */ /* 0x000fc600078e001c */
[----:B------:R-:W-:Y:S02]  /*b910*/  ISETP.NE.AND.EX P0, PT, RZ, UR5, PT, P0 ;  /* 0x00000005ff007c0c */ /* 0x000fe4000bf05300 */
[----:B------:R-:W-:-:S13]  /*b920*/  ISETP.NE.AND P6, PT, R27, RZ, PT ;  /* 0x000000ff1b00720c */ /* 0x000fda0003fc5270 */
[----:B------:R-:W-:-:S05]  /*b930*/  VOTEU.ALL UP1, P6 ;  /* 0x00000000003f7886 */ /* 0x000fca0003020000 */
[----:B------:R-:W-:-:S04]  /*b940*/  @!UP1 UIADD3 UR8, UP0, UR38, 0x270, URZ ;  /* 0x0000027026089890 */ /* 0x000fc8000ff1e03f */
[----:B------:R-:W-:-:S03]  /*b950*/  @!UP1 UIADD3.X UR9, URZ, UR39, URZ, UP0, !UPT ;  /* 0x000000273f099290 */ /* 0x000fc600087fe43f */
[----:B------:R-:W-:Y:S01]  /*b960*/  VOTEU.ALL UP0, P6 ;  /* 0x00000000003f7886 */ /* 0x000fe20003000000 */
[----:B--2---:R-:W-:-:S04]  /*b970*/  @P0 IADD3 R2, P1, R2, UR4, RZ ;  /* 0x0000000402020c10 */ /* 0x004fc8000ff3e0ff */
[----:B---3--:R-:W-:Y:S01]  /*b980*/  @P0 IADD3.X R3, R21, UR5, RZ, P1, !PT ;  /* 0x0000000515030c10 */ /* 0x008fe20008ffe4ff */
[----:B------:R-:W-:-:S04]  /*b990*/  ULDC.64 UR4, c[0x0][0xa00] ;  /* 0x0002800000047ab9 */ /* 0x000fc80000000a00 */
[----:B------:R2:W5:Y:S01]  /*b9a0*/  @P0 LDG.E R6, desc[UR58][R2.64] ;  /* 0x0000003a02060981 */ /* 0x000562000c1e1900 */
[----:B0-----:R-:W-:Y:S01]  /*b9b0*/  ISETP.NE.AND P0, PT, R0, 0x1, PT ;  /* 0x000000010000780c */ /* 0x001fe20003f05270 */
[----:B------:R-:W-:Y:S01]  /*b9c0*/  IMAD.MOV.U32 R0, RZ, RZ, R18 ;  /* 0x000000ffff007224 */ /* 0x000fe200078e0012 */
[----:B------:R-:W-:Y:S01]  /*b9d0*/  PLOP3.LUT P1, PT, P6, PT, PT, 0x8, 0x0 ;  /* 0x000000000000781c */ /* 0x000fe2000372e170 */
[----:B----4-:R-:W-:-:S10]  /*b9e0*/  IMAD R17, R17, 0xc0, R20 ;  /* 0x000000c011117824 */ /* 0x010fd400078e0214 */
[----:B------:R-:W0:Y:S08]  /*b9f0*/  @P0 LDC R5, c[0x0][0x42c] ;  /* 0x00010b00ff050b82 */ /* 0x000e300000000800 */
[----:B------:R-:W3:Y:S01]  /*ba00*/  @P0 LDC R7, c[0x0][0x430] ;  /* 0x00010c00ff070b82 */ /* 0x000ee20000000800 */
[----:B0-----:R-:W-:-:S05]  /*ba10*/  @P0 IMAD.HI.U32 R4, R18, R5, RZ ;  /* 0x0000000512040227 */ /* 0x001fca00078e00ff */
[----:B---3--:R-:W-:Y:S02]  /*ba20*/  @P0 SHF.R.U32.HI R0, RZ, R7, R4 ;  /* 0x00000007ff000219 */ /* 0x008fe40000011604 */
[----:B------:R-:W-:-:S04]  /*ba30*/  ISETP.NE.U32.AND P0, PT, RZ, UR4, PT ;  /* 0x00000004ff007c0c */ /* 0x000fc8000bf05070 */
[----:B------:R-:W-:-:S04]  /*ba40*/  ISETP.NE.AND.EX P0, PT, RZ, UR5, PT, P0 ;  /* 0x00000005ff007c0c */ /* 0x000fc8000bf05300 */
[----:B--2---:R-:W-:-:S09]  /*ba50*/  SEL R9, R28, RZ, !P0 ;  /* 0x000000ff1c097207 */ /* 0x004fd20004000000 */
.L_x_8428:
        /* <DEDUP_REMOVED lines=10> */
[----:B------:R-:W-:Y:S01]  /*bb00*/  ISETP.NE.AND P2, PT, R27, RZ, PT ;  /* 0x000000ff1b00720c */ /* 0x000fe20003f45270 */
[----:B------:R-:W-:-:S03]  /*bb10*/  UMOV UR4, 0x20 ;  /* 0x0000002000047882 */ /* 0x000fc60000000000 */
[----:B------:R-:W-:-:S09]  /*bb20*/  PLOP3.LUT P1, PT, P2, PT, PT, 0x8, 0x0 ;  /* 0x000000000000781c */ /* 0x000fd2000172e170 */
[----:B------:R-:W-:-:S05]  /*bb30*/  VOTEU.ALL UP0, P2 ;  /* 0x00000000003f7886 */ /* 0x000fca0001000000 */
.L_x_8429:
        /* <DEDUP_REMOVED lines=13> */
.L_x_8430:
        /* <DEDUP_REMOVED lines=16> */
.L_x_8501:
[----:B------:R-:W-:Y:S01]  /*bd10*/  UMOV UR4, 0xffffffff ;  /* 0xffffffff00047882 */ /* 0x000fe20000000000 */
[----:B------:R-:W-:Y:S01]  /*bd20*/  SHF.R.S32.HI R8, RZ, 0x1f, R6 ;  /* 0x0000001fff087819 */ /* 0x000fe20000011406 */
[----:B------:R-:W-:Y:S01]  /*bd30*/  VIADD R10, R29, 0xffffffff ;  /* 0xffffffff1d0a7836 */ /* 0x000fe20000000000 */
[----:B------:R-:W-:Y:S06]  /*bd40*/  BRA.DIV UR4, `(.L_x_8432) ;  /* 0x0000003204507947 */ /* 0x000fec000b800000 */
[----:B------:R-:W-:-:S13]  /*bd50*/  ELECT P6, URZ, PT ;  /* 0x00000000003f782f */ /* 0x000fda00038c0000 */
.L_x_8504:
[----:B------:R-:W-:Y:S05]  /*bd60*/  @!P6 BRA `(.L_x_8433) ;  /* 0x0000000000fce947 */ /* 0x000fea0003800000 */
[----:B------:R-:W-:Y:S01]  /*bd70*/  ISETP.NE.U32.AND P0, PT, R2, RZ, PT ;  /* 0x000000ff0200720c */ /* 0x000fe20003f05070 */
[----:B------:R-:W-:-:S03]  /*bd80*/  IMAD.MOV.U32 R25, RZ, RZ, R10 ;  /* 0x000000ffff197224 */ /* 0x000fc600078e000a */
        /* <DEDUP_REMOVED lines=20> */
.L_x_8434:
[----:B------:R-:W-:Y:S01]  /*bed0*/  IMAD R5, R22, 0x8, R26 ;  /* 0x0000000816057824 */ /* 0x000fe200078e021a */
[----:B------:R-:W-:-:S04]  /*bee0*/  SHF.L.U32 R4, R24, 0x1f, RZ ;  /* 0x0000001f18047819 */ /* 0x000fc800000006ff */
[----:B------:R-:W2:Y:S02]  /*bef0*/  SYNCS.PHASECHK.TRANS64.TRYWAIT P0, [R5+URZ+0x31c40], R4 ;  /* 0x031c4004050075a7 */ /* 0x000ea4000800017f */
[----:B--2---:R-:W-:Y:S05]  /*bf00*/  @!P0 BRA `(.L_x_8435) ;  /* 0x0000003000008947 */ /* 0x004fea0003800000 */
.L_x_8505:
[----:B------:R-:W3:Y:S02]  /*bf10*/  S2R R11, SR_TID.X ;  /* 0x00000000000b7919 */ /* 0x000ee40000002100 */
[----:B---3--:R-:W-:-:S04]  /*bf20*/  LOP3.LUT R11, R11, 0x7f, RZ, 0xc0, !PT ;  /* 0x0000007f0b0b7812 */ /* 0x008fc800078ec0ff */
[----:B------:R-:W-:-:S13]  /*bf30*/  ISETP.NE.AND P0, PT, R11, RZ, PT ;  /* 0x000000ff0b00720c */ /* 0x000fda0003f05270 */
[----:B------:R-:W-:Y:S05]  /*bf40*/  @P0 BRA `(.L_x_8436) ;  /* 0x0000000000140947 */ /* 0x000fea0003800000 */
[----:B------:R-:W-:Y:S01]  /*bf50*/  ISETP.NE.AND P1, PT, R27, RZ, PT ;  /* 0x000000ff1b00720c */ /* 0x000fe20003f25270 */
[----:B--2---:R-:W-:-:S04]  /*bf60*/  IMAD.MOV.U32 R4, RZ, RZ, 0x6c00 ;  /* 0x00006c00ff047424 */ /* 0x004fc800078e00ff */
[----:B------:R3:W-:Y:S08]  /*bf70*/  SYNCS.ARRIVE.TRANS64 RZ, [R5+URZ+0x31c30], R4 ;  /* 0x031c300405ff79a7 */ /* 0x0007f0000800003f */
[----:B------:R-:W-:Y:S05]  /*bf80*/  @!P1 BRA `(.L_x_8436) ;  /* 0x0000000000049947 */ /* 0x000fea0003800000 */
[----:B------:R-:W-:Y:S01]  /*bf90*/  BPT.TRAP 0x1 ;  /* 0x000000040000795c */ /* 0x000fe20000300000 */
.L_x_8436:
[----:B--23--:R-:W-:Y:S01]  /*bfa0*/  IMAD R4, R22, 0x6c00, R26 ;  /* 0x00006c0016047824 */ /* 0x00cfe200078e021a */
        /* <DEDUP_REMOVED lines=11> */
[----:B------:R-:W-:Y:S02]  /*c060*/  UIMAD UR11, UR11, 0x90, UR5 ;  /* 0x000000900b0b78a4 */ /* 0x000fe4000f8e0205 */
[----:B------:R-:W-:Y:S02]  /*c070*/  UIADD3 UR9, UR9, 0x31c30, URZ ;  /* 0x00031c3009097890 */ /* 0x000fe4000fffe03f */
[----:B------:R-:W-:Y:S02]  /*c080*/  UIADD3 UR14, UR8, 0x16a00, URZ ;  /* 0x00016a00080e7890 */ /* 0x000fe4000fffe03f */
[----:B------:R-:W-:Y:S02]  /*c090*/  UIADD3.X UR5, URZ, UR39, URZ, UP0, !UPT ;  /* 0x000000273f057290 */ /* 0x000fe400087fe43f */
        /* <DEDUP_REMOVED lines=12> */
.L_x_8433:
[----:B------:R-:W2:Y:S01]  /*c160*/  LDL.LU R11, [R1+0xc] ;  /* 0x00000c00010b7983 */ /* 0x000ea20000300800 */
[----:B------:R-:W-:Y:S05]  /*c170*/  WARPSYNC.ALL ;  /* 0x0000000000007948 */ /* 0x000fea0003800000 */
        /* <DEDUP_REMOVED lines=15> */
[----:B------:R-:W-:Y:S01]  /*c270*/  BAR.SYNC.DEFER_BLOCKING 0x8, 0x1a0 ;  /* 0x0206800000007b1d */ /* 0x000fe20000010000 */
[----:B------:R-:W-:Y:S01]  /*c280*/  UIADD3 UR9, UR24, 0x31c00, URZ ;  /* 0x00031c0018097890 */ /* 0x000fe2000fffe03f */
[----:B------:R-:W-:Y:S01]  /*c290*/  @P0 R2UR UR19, R17 ;  /* 0x00000000111302ca */ /* 0x000fe200000e0000 */
[----:B------:R-:W-:-:S03]  /*c2a0*/  UIADD3 UR16, UR24, 0x10a00, URZ ;  /* 0x00010a0018107890 */ /* 0x000fc6000fffe03f */
[----:B------:R-:W-:Y:S01]  /*c2b0*/  UMOV UR15, 0x12f00000 ;  /* 0x12f00000000f7882 */ /* 0x000fe20000000000 */
[----:B------:R-:W-:Y:S01]  /*c2c0*/  UMOV UR18, 0x20 ;  /* 0x0000002000127882 */ /* 0x000fe20000000000 */
[----:B------:R-:W-:Y:S01]  /*c2d0*/  UMOV UR17, UR9 ;  /* 0x0000000900117c82 */ /* 0x000fe20008000000 */
[----:B------:R-:W-:Y:S01]  /*c2e0*/  UMOV UR22, 0x0 ;  /* 0x0000000000167882 */ /* 0x000fe20000000000 */
[----:B------:R-:W-:Y:S01]  /*c2f0*/  UMOV UR23, 0x12f00000 ;  /* 0x12f0000000177882 */ /* 0x000fe20000000000 */
[----:B------:R-:W-:Y:S01]  /*c300*/  BSSY B0, `(.L_x_8437) ;  /* 0x0000012000007945 */ /* 0x000fe20003800000 */
[----:B------:R3:W-:Y:S01]  /*c310*/  @P0 SYNCS.ARRIVE.TRANS64 RZ, [R26+URZ+0x31c00], R5 ;  /* 0x031c00051aff09a7 */ /* 0x0007e2000800003f */
[----:B------:R4:W-:Y:S02]  /*c320*/  UTMALDG.4D [UR8], [UR4], desc[UR6] ;  /* 0x00000608040075b4 */ /* 0x0009e40008019000 */
[----:B------:R0:W-:Y:S01]  /*c330*/  UTMALDG.4D [UR16], [UR4], desc[UR14] ;  /* 0x00000e10040075b4 */ /* 0x0001e20008019000 */
[----:B----4-:R-:W-:Y:S01]  /*c340*/  @P0 R2UR UR13, R9 ;  /* 0x00000000090d02ca */ /* 0x010fe200000e0000 */
        /* <DEDUP_REMOVED lines=10> */
[----:B---3--:R-:W-:-:S04]  /*c3f0*/  SHF.L.U32 R5, R4, 0x1f, RZ ;  /* 0x0000001f04057819 */ /* 0x008fc800000006ff */
[----:B------:R-:W2:Y:S02]  /*c400*/  SYNCS.PHASECHK.TRANS64.TRYWAIT P0, [R26+URZ+0x31c20], R5 ;  /* 0x031c20051a0075a7 */ /* 0x000ea4000800017f */
[----:B0-2---:R-:W-:Y:S05]  /*c410*/  @!P0 BRA `(.L_x_8438) ;  /* 0x0000002800d08947 */ /* 0x005fea0003800000 */
.L_x_8506:
[----:B------:R-:W-:Y:S05]  /*c420*/  BSYNC B0 ;  /* 0x0000000000007941 */ /* 0x000fea0003800000 */
.L_x_8437:
[----:B------:R-:W2:Y:S01]  /*c430*/  LDL.LU R4, [R1+0x8] ;  /* 0x0000080001047983 */ /* 0x000ea20000300800 */
[----:B------:R-:W-:Y:S01]  /*c440*/  BSSY B0, `(.L_x_8439) ;  /* 0x0000167000007945 */ /* 0x000fe20003800000 */
[----:B--2---:R-:W-:-:S13]  /*c450*/  ISETP.GE.AND P0, PT, R4, 0x91, PT ;  /* 0x000000910400780c */ /* 0x004fda0003f06270 */
[----:B------:R-:W-:Y:S05]  /*c460*/  @!P0 BRA `(.L_x_8440) ;  /* 0x0000001400908947 */ /* 0x000fea0003800000 */
[----:B------:R-:W-:Y:S01]  /*c470*/  IMAD.MOV R11, RZ, RZ, -R29 ;  /* 0x000000ffff0b7224 */ /* 0x000fe200078e0a1d */
[----:B------:R-:W-:Y:S01]  /*c480*/  BSSY B1, `(.L_x_8441) ;  /* 0x000007a000017945 */ /* 0x000fe20003800000 */
[----:B------:R-:W-:Y:S02]  /*c490*/  IMAD.MOV.U32 R4, RZ, RZ, 0x1 ;  /* 0x00000001ff047424 */ /* 0x000fe400078e00ff */
[----:B------:R-:W-:-:S03]  /*c4a0*/  VIADD R9, R29, 0xfffffffe ;  /* 0xfffffffe1d097836 */ /* 0x000fc60000000000 */
[----:B------:R-:W-:-:S05]  /*c4b0*/  VIADDMNMX R11, R11, R4, 0xffffffff, !PT ;  /* 0xffffffff0b0b7446 */ /* 0x000fca0007800104 */
        /* <DEDUP_REMOVED lines=15> */
[----:B------:R-:W2:Y:S01]  /*c5b0*/  LDC R17, c[0x0][0x41c] ;  /* 0x00010700ff117b82 */ /* 0x000ea20000000800 */
[----:B------:R-:W-:Y:S01]  /*c5c0*/  IMAD.MOV.U32 R14, RZ, RZ, R9 ;  /* 0x000000ffff0e7224 */ /* 0x000fe200078e0009 */
[----:B------:R-:W-:Y:S02]  /*c5d0*/  ULDC.64 UR4, c[0x0][0x408] ;  /* 0x0001020000047ab9 */ /* 0x000fe40000000a00 */
[----:B------:R-:W-:-:S04]  /*c5e0*/  IMAD R15, R8, UR4, RZ ;  /* 0x00000004080f7c24 */ /* 0x000fc8000f8e02ff */
[----:B------:R-:W-:Y:S01]  /*c5f0*/  IMAD R15, R6, UR5, R15 ;  /* 0x00000005060f7c24 */ /* 0x000fe2000f8e020f */
[----:B--2---:R-:W-:-:S13]  /*c600*/  ISETP.NE.AND P0, PT, R17, 0x1, PT ;  /* 0x000000011100780c */ /* 0x004fda0003f05270 */
[----:B0-----:R-:W0:Y:S02]  /*c610*/  @P0 LDC.64 R4, c[0x0][0x420] ;  /* 0x00010800ff040b82 */ /* 0x001e240000000a00 */
        /* <DEDUP_REMOVED lines=9> */
[----:B------:R-:W-:Y:S02]  /*c6b0*/  IMAD R9, R17, R4, R9 ;  /* 0x0000000411097224 */ /* 0x000fe400078e0209 */
[----:B------:R2:W5:Y:S05]  /*c6c0*/  LDG.E R4, desc[UR58][R2.64] ;  /* 0x0000003a02047981 */ /* 0x00056a000c1e1900 */
.L_x_8445:
[----:B--2---:R-:W-:Y:S01]  /*c6d0*/  IMAD R3, R12, 0x8, R26 ;  /* 0x000000080c037824 */ /* 0x004fe200078e021a */
[----:B------:R-:W-:-:S04]  /*c6e0*/  SHF.L.U32 R2, R13, 0x1f, RZ ;  /* 0x0000001f0d027819 */ /* 0x000fc800000006ff */
[----:B------:R-:W2:Y:S02]  /*c6f0*/  SYNCS.PHASECHK.TRANS64.TRYWAIT P0, [R3+URZ+0x31c40], R2 ;  /* 0x031c4002030075a7 */ /* 0x000ea4000800017f */
[----:B--2---:R-:W-:Y:S05]  /*c700*/  @!P0 BRA `(.L_x_8446) ;  /* 0x0000002800288947 */ /* 0x004fea0003800000 */
.L_x_8507:
[----:B0-----:R-:W0:Y:S02]  /*c710*/  S2R R5, SR_TID.X ;  /* 0x0000000000057919 */ /* 0x001e240000002100 */
[----:B0-----:R-:W-:-:S04]  /*c720*/  LOP3.LUT R5, R5, 0x7f, RZ, 0xc0, !PT ;  /* 0x0000007f05057812 */ /* 0x001fc800078ec0ff */
[----:B------:R-:W-:-:S13]  /*c730*/  ISETP.NE.AND P1, PT, R5, RZ, PT ;  /* 0x000000ff0500720c */ /* 0x000fda0003f25270 */
[----:B------:R-:W-:Y:S05]  /*c740*/  @P1 BRA `(.L_x_8447) ;  /* 0x0000000000141947 */ /* 0x000fea0003800000 */
[----:B------:R-:W-:Y:S01]  /*c750*/  ISETP.NE.AND P0, PT, R27, RZ, PT ;  /* 0x000000ff1b00720c */ /* 0x000fe20003f05270 */
[----:B--2---:R-:W-:-:S04]  /*c760*/  IMAD.MOV.U32 R2, RZ, RZ, 0x6c00 ;  /* 0x00006c00ff027424 */ /* 0x004fc800078e00ff */
[----:B------:R0:W-:Y:S08]  /*c770*/  SYNCS.ARRIVE.TRANS64 RZ, [R3+URZ+0x31c30], R2 ;  /* 0x031c300203ff79a7 */ /* 0x0001f0000800003f */
[----:B------:R-:W-:Y:S05]  /*c780*/  @!P0 BRA `(.L_x_8447) ;  /* 0x0000000000048947 */ /* 0x000fea0003800000 */
[----:B------:R-:W-:Y:S01]  /*c790*/  BPT.TRAP 0x1 ;  /* 0x000000040000795c */ /* 0x000fe20000300000 */
.L_x_8447:
[----:B0-2---:R-:W-:Y:S01]  /*c7a0*/  IMAD R2, R12, 0x6c00, R26 ;  /* 0x00006c000c027824 */ /* 0x005fe200078e021a */
        /* <DEDUP_REMOVED lines=11> */
[----:B------:R-:W-:Y:S01]  /*c860*/  VIADD R3, R26, 0x31c00 ;  /* 0x00031c001a037836 */ /* 0x000fe20000000000 */
[----:B------:R-:W-:Y:S01]  /*c870*/  UMOV UR17, 0x40 ;  /* 0x0000004000117882 */ /* 0x000fe20000000000 */
[----:B------:R-:W-:-:S02]  /*c880*/  SHF.L.U32 R5, R24, 0x1f, RZ ;  /* 0x0000001f18057819 */ /* 0x000fc400000006ff */
[----:B------:R-:W-:Y:S01]  /*c890*/  UIMAD UR11, UR11, 0x90, UR5 ;  /* 0x000000900b0b78a4 */ /* 0x000fe2000f8e0205 */
[----:B------:R-:W-:Y:S01]  /*c8a0*/  IMAD R2, R22, 0x8, R3 ;  /* 0x0000000816027824 */ /* 0x000fe200078e0203 */
[----:B------:R-:W-:Y:S02]  /*c8b0*/  UIADD3 UR9, UR9, 0x31c30, URZ ;  /* 0x00031c3009097890 */ /* 0x000fe4000fffe03f */
[----:B------:R-:W-:Y:S02]  /*c8c0*/  UIADD3 UR8, UR14, 0x16a00, URZ ;  /* 0x00016a000e087890 */ /* 0x000fe4000fffe03f */
[----:B------:R-:W-:Y:S02]  /*c8d0*/  UIADD3.X UR5, URZ, UR39, URZ, UP0, !UPT ;  /* 0x000000273f057290 */ /* 0x000fe400087fe43f */
[----:B------:R-:W-:Y:S02]  /*c8e0*/  UIADD3 UR15, UR14, 0x18e00, URZ ;  /* 0x00018e000e0f7890 */ /* 0x000fe4000fffe03f */
[----:B------:R-:W-:-:S05]  /*c8f0*/  UIADD3 UR14, UR14, 0x1b200, URZ ;  /* 0x0001b2000e0e7890 */ /* 0x000fca000fffe03f */
[----:B------:R0:W-:Y:S02]  /*c900*/  UTMALDG.4D [UR8], [UR4], desc[UR6] ;  /* 0x00000608040075b4 */ /* 0x0001e40008019000 */
[----:B0-----:R-:W-:Y:S01]  /*c910*/  UMOV UR8, UR15 ;  /* 0x0000000f00087c82 */ /* 0x001fe20008000000 */
[----:B------:R-:W-:Y:S02]  /*c920*/  UMOV UR10, UR16 ;  /* 0x00000010000a7c82 */ /* 0x000fe40008000000 */
[----:B------:R0:W-:Y:S02]  /*c930*/  UTMALDG.4D [UR8], [UR4], desc[UR6] ;  /* 0x00000608040075b4 */ /* 0x0001e40008019000 */
[----:B0-----:R-:W-:Y:S01]  /*c940*/  UMOV UR8, UR14 ;  /* 0x0000000e00087c82 */ /* 0x001fe20008000000 */
[----:B------:R-:W-:Y:S02]  /*c950*/  UMOV UR10, UR17 ;  /* 0x00000011000a7c82 */ /* 0x000fe40008000000 */
[----:B------:R0:W-:Y:S01]  /*c960*/  UTMALDG.4D [UR8], [UR4], desc[UR6] ;  /* 0x00000608040075b4 */ /* 0x0001e20008019000 */
[----:B------:R-:W2:Y:S02]  /*c970*/  SYNCS.PHASECHK.TRANS64.TRYWAIT P0, [R2+URZ+0x60], R5 ;  /* 0x00006005020075a7 */ /* 0x000ea4000800017f */
[----:B0-2---:R-:W-:Y:S05]  /*c980*/  @!P0 BRA `(.L_x_8448) ;  /* 0x00000024009c8947 */ /* 0x005fea0003800000 */
.L_x_8508:
[----:B------:R-:W-:Y:S05]  /*c990*/  @P1 BRA `(.L_x_8449) ;  /* 0x0000000000181947 */ /* 0x000fea0003800000 */
[----:B------:R-:W-:Y:S01]  /*c9a0*/  ISETP.NE.AND P0, PT, R27, RZ, PT ;  /* 0x000000ff1b00720c */ /* 0x000fe20003f05270 */
[----:B0-----:R-:W-:Y:S02]  /*c9b0*/  IMAD R2, R22, 0x8, R26 ;  /* 0x0000000816027824 */ /* 0x001fe400078e021a */
[----:B------:R-:W-:-:S04]  /*c9c0*/  IMAD.MOV.U32 R3, RZ, RZ, 0x6c00 ;  /* 0x00006c00ff037424 */ /* 0x000fc800078e00ff */
[----:B------:R2:W-:Y:S06]  /*c9d0*/  SYNCS.ARRIVE.TRANS64 RZ, [R2+URZ+0x31c50], R3 ;  /* 0x031c500302ff79a7 */ /* 0x0005ec000800003f */
[----:B------:R-:W-:Y:S05]  /*c9e0*/  @!P0 BRA `(.L_x_8449) ;  /* 0x0000000000048947 */ /* 0x000fea0003800000 */
[----:B------:R-:W-:Y:S01]  /*c9f0*/  BPT.TRAP 0x1 ;  /* 0x000000040000795c */ /* 0x000fe20000300000 */
.L_x_8449:
[C-C-:B0-2---:R-:W-:Y:S01]  /*ca00*/  IMAD R2, R22.reuse, 0x8, R26.reuse ;  /* 0x0000000816027824 */ /* 0x145fe200078e021a */
[----:B------:R-:W-:Y:S01]  /*ca10*/  R2UR UR11, R25 ;  /* 0x00000000190b72ca */ /* 0x000fe200000e0000 */
        /* <DEDUP_REMOVED lines=12> */
[----:B------:R-:W-:Y:S01]  /*cae0*/  IMAD.MOV.U32 R25, RZ, RZ, R9 ;  /* 0x000000ffff197224 */ /* 0x000fe200078e0009 */
[----:B------:R-:W-:Y:S02]  /*caf0*/  UIMAD UR11, UR11, 0x90, UR5 ;  /* 0x000000900b0b78a4 */ /* 0x000fe4000f8e0205 */
[----:B------:R-:W-:Y:S02]  /*cb00*/  UIADD3 UR9, UR9, 0x31c50, URZ ;  /* 0x00031c5009097890 */ /* 0x000fe4000fffe03f */
[----:B------:R-:W-:Y:S02]  /*cb10*/  UIADD3 UR8, UR15, 0x200, URZ ;  /* 0x000002000f087890 */ /* 0x000fe4000fffe03f */
[----:B------:R-:W-:Y:S02]  /*cb20*/  UIADD3.X UR5, URZ, UR39, URZ, UP0, !UPT ;  /* 0x000000273f057290 */ /* 0x000fe400087fe43f */
        /* <DEDUP_REMOVED lines=10> */
[----:B--2---:R-:W-:Y:S01]  /*cbd0*/  NOP ;  /* 0x0000000000007918 */ /* 0x004fe20000000000 */
.L_x_8444:
[----:B------:R-:W-:Y:S05]  /*cbe0*/  BSYNC B2 ;  /* 0x0000000000027941 */ /* 0x000fea0003800000 */
.L_x_8443:
[----:B------:R-:W-:Y:S02]  /*cbf0*/  VIADD R9, R29, 0xfffffffd ;  /* 0xfffffffd1d097836 */ /* 0x000fe40000000000 */
[----:B------:R-:W-:Y:S02]  /*cc00*/  IMAD.MOV.U32 R22, RZ, RZ, R12 ;  /* 0x000000ffff167224 */ /* 0x000fe400078e000c */
[----:B------:R-:W-:-:S07]  /*cc10*/  IMAD.MOV.U32 R24, RZ, RZ, R13 ;  /* 0x000000ffff187224 */ /* 0x000fce00078e000d */
.L_x_8442:
[----:B------:R-:W-:Y:S05]  /*cc20*/  BSYNC B1 ;  /* 0x0000000000017941 */ /* 0x000fea0003800000 */
.L_x_8441:
[----:B------:R-:W-:-:S05]  /*cc30*/  IMAD.MOV R11, RZ, RZ, -R11 ;  /* 0x000000ffff0b7224 */ /* 0x000fca00078e0a0b */
[----:B------:R-:W-:-:S13]  /*cc40*/  ISETP.NE.AND P0, PT, R10, R11, PT ;  /* 0x0000000b0a00720c */ /* 0x000fda0003f05270 */
[----:B------:R-:W-:Y:S05]  /*cc50*/  @!P0 BRA `(.L_x_8440) ;  /* 0x0000000c00948947 */ /* 0x000fea0003800000 */
[----:B------:R-:W-:-:S07]  /*cc60*/  IMAD.MOV.U32 R4, RZ, RZ, R7 ;  /* 0x000000ffff047224 */ /* 0x000fce00078e0007 */
.L_x_8464:
        /* <DEDUP_REMOVED lines=13> */
[----:B------:R-:W2:Y:S01]  /*cd40*/  LDC R12, c[0x0][0x41c] ;  /* 0x00010700ff0c7b82 */ /* 0x000ea20000000800 */
[----:B------:R-:W-:Y:S01]  /*cd50*/  IMAD.MOV.U32 R13, RZ, RZ, R9 ;  /* 0x000000ffff0d7224 */ /* 0x000fe200078e0009 */
[----:B------:R-:W-:Y:S02]  /*cd60*/  ULDC.64 UR6, c[0x0][0x408] ;  /* 0x0001020000067ab9 */ /* 0x000fe40000000a00 */
[----:B0-----:R-:W-:-:S04]  /*cd70*/  IMAD R5, R8, UR6, RZ ;  /* 0x0000000608057c24 */ /* 0x001fc8000f8e02ff */
[----:B------:R-:W-:Y:S01]  /*cd80*/  IMAD R5, R6, UR7, R5 ;  /* 0x0000000706057c24 */ /* 0x000fe2000f8e0205 */
[----:B--2---:R-:W-:-:S13]  /*cd90*/  ISETP.NE.AND P0, PT, R12, 0x1, PT ;  /* 0x000000010c00780c */ /* 0x004fda0003f05270 */
[----:B------:R-:W0:Y:S02]  /*cda0*/  @P0 LDC.64 R2, c[0x0][0x420] ;  /* 0x00010800ff020b82 */ /* 0x000e240000000a00 */
[----:B0-----:R-:W-:-:S05]  /*cdb0*/  @P0 IMAD.HI.U32 R2, R9, R2, RZ ;  /* 0x0000000209020227 */ /* 0x001fca00078e00ff */
[----:B------:R-:W-:-:S04]  /*cdc0*/  @P0 SHF.R.U32.HI R13, RZ, R3, R2 ;  /* 0x00000003ff0d0219 */ /* 0x000fc80000011602 */
[--C-:B------:R-:W-:Y:S01]  /*cdd0*/  SHF.R.S32.HI R3, RZ, 0x1f, R13.reuse ;  /* 0x0000001fff037819 */ /* 0x100fe2000001140d */
[----:B------:R-:W-:-:S04]  /*cde0*/  IMAD.MOV.U32 R2, RZ, RZ, R13 ;  /* 0x000000ffff027224 */ /* 0x000fc800078e000d */
[----:B------:R-:W-:-:S04]  /*cdf0*/  IMAD.WIDE.U32 R2, R6, UR6, R2 ;  /* 0x0000000606027c25 */ /* 0x000fc8000f8e0002 */
[----:B------:R-:W-:Y:S01]  /*ce00*/  IMAD.IADD R3, R5, 0x1, R3 ;  /* 0x0000000105037824 */ /* 0x000fe200078e0203 */
[----:B------:R-:W-:-:S04]  /*ce10*/  LEA R4, P0, R2, UR4, 0x2 ;  /* 0x0000000402047c11 */ /* 0x000fc8000f8010ff */
[----:B------:R-:W-:-:S05]  /*ce20*/  LEA.HI.X R5, R2, UR5, R3, 0x2, P0 ;  /* 0x0000000502057c11 */ /* 0x000fca00080f1403 */
[----:B------:R2:W5:Y:S01]  /*ce30*/  LDG.E R4, desc[UR58][R4.64] ;  /* 0x0000003a04047981 */ /* 0x000562000c1e1900 */
[----:B------:R-:W-:-:S04]  /*ce40*/  IMAD.MOV R2, RZ, RZ, -R13 ;  /* 0x000000ffff027224 */ /* 0x000fc800078e0a0d */
[----:B------:R-:W-:-:S07]  /*ce50*/  IMAD R12, R12, R2, R9 ;  /* 0x000000020c0c7224 */ /* 0x000fce00078e0209 */
.L_x_8452:
[----:B------:R-:W-:Y:S01]  /*ce60*/  IMAD R3, R10, 0x8, R26 ;  /* 0x000000080a037824 */ /* 0x000fe200078e021a */
[----:B------:R-:W-:-:S04]  /*ce70*/  SHF.L.U32 R2, R11, 0x1f, RZ ;  /* 0x0000001f0b027819 */ /* 0x000fc800000006ff */
[----:B------:R-:W3:Y:S02]  /*ce80*/  SYNCS.PHASECHK.TRANS64.TRYWAIT P0, [R3+URZ+0x31c40], R2 ;  /* 0x031c4002030075a7 */ /* 0x000ee4000800017f */
[----:B---3--:R-:W-:Y:S05]  /*ce90*/  @!P0 BRA `(.L_x_8453) ;  /* 0x00000020006c8947 */ /* 0x008fea0003800000 */
.L_x_8509:
[----:B0-2---:R-:W0:Y:S02]  /*cea0*/  S2R R5, SR_TID.X ;  /* 0x0000000000057919 */ /* 0x005e240000002100 */
[----:B0-----:R-:W-:-:S04]  /*ceb0*/  LOP3.LUT R5, R5, 0x7f, RZ, 0xc0, !PT ;  /* 0x0000007f05057812 */ /* 0x001fc800078ec0ff */
[----:B------:R-:W-:-:S13]  /*cec0*/  ISETP.NE.AND P0, PT, R5, RZ, PT ;  /* 0x000000ff0500720c */ /* 0x000fda0003f05270 */
[----:B------:R-:W-:Y:S05]  /*ced0*/  @P0 BRA `(.L_x_8454) ;  /* 0x0000000000140947 */ /* 0x000fea0003800000 */
[----:B------:R-:W-:Y:S01]  /*cee0*/  ISETP.NE.AND P1, PT, R27, RZ, PT ;  /* 0x000000ff1b00720c */ /* 0x000fe20003f25270 */
[----:B---3--:R-:W-:-:S04]  /*cef0*/  IMAD.MOV.U32 R2, RZ, RZ, 0x6c00 ;  /* 0x00006c00ff027424 */ /* 0x008fc800078e00ff */
[----:B------:R0:W-:Y:S08]  /*cf00*/  SYNCS.ARRIVE.TRANS64 RZ, [R3+URZ+0x31c30], R2 ;  /* 0x031c300203ff79a7 */ /* 0x0001f0000800003f */
[----:B------:R-:W-:Y:S05]  /*cf10*/  @!P1 BRA `(.L_x_8454) ;  /* 0x0000000000049947 */ /* 0x000fea0003800000 */
[----:B------:R-:W-:Y:S01]  /*cf20*/  BPT.TRAP 0x1 ;  /* 0x000000040000795c */ /* 0x000fe20000300000 */
.L_x_8454:
[----:B0--3--:R-:W-:Y:S01]  /*cf30*/  IMAD R2, R10, 0x6c00, R26 ;  /* 0x00006c000a027824 */ /* 0x009fe200078e021a */
        /* <DEDUP_REMOVED lines=30> */
.L_x_8510:
[----:B------:R-:W-:Y:S05]  /*d120*/  @P0 BRA `(.L_x_8456) ;  /* 0x0000000000140947 */ /* 0x000fea0003800000 */
[----:B------:R-:W-:Y:S01]  /*d130*/  ISETP.NE.AND P1, PT, R27, RZ, PT ;  /* 0x000000ff1b00720c */ /* 0x000fe20003f25270 */
[----:B------:R-:W-:-:S04]  /*d140*/  IMAD.MOV.U32 R2, RZ, RZ, 0x6c00 ;  /* 0x00006c00ff027424 */ /* 0x000fc800078e00ff */
[----:B------:R2:W-:Y:S08]  /*d150*/  SYNCS.ARRIVE.TRANS64 RZ, [R3+URZ+0x50], R2 ;  /* 0x0000500203ff79a7 */ /* 0x0005f0000800003f */
[----:B------:R-:W-:Y:S05]  /*d160*/  @!P1 BRA `(.L_x_8456) ;  /* 0x0000000000049947 */ /* 0x000fea0003800000 */
[----:B------:R-:W-:Y:S01]  /*d170*/  BPT.TRAP 0x1 ;  /* 0x000000040000795c */ /* 0x000fe20000300000 */
.L_x_8456:
        /* <DEDUP_REMOVED lines=13> */
[----:B------:R-:W-:Y:S02]  /*d250*/  IMAD.MOV.U32 R7, RZ, RZ, R4 ;  /* 0x000000ffff077224 */ /* 0x000fe400078e0004 */
[----:B------:R-:W-:Y:S02]  /*d260*/  UIMAD UR11, UR11, 0x90, UR5 ;  /* 0x000000900b0b78a4 */ /* 0x000fe4000f8e0205 */
[----:B------:R-:W-:Y:S02]  /*d270*/  UIADD3 UR9, UR9, 0x50, URZ ;  /* 0x0000005009097890 */ /* 0x000fe4000fffe03f */
[----:B------:R-:W-:Y:S02]  /*d280*/  UIADD3 UR14, UR8, 0x200, URZ ;  /* 0x00000200080e7890 */ /* 0x000fe4000fffe03f */
[----:B------:R-:W-:Y:S02]  /*d290*/  UIADD3.X UR5, URZ, UR39, URZ, UP0, !UPT ;  /* 0x000000273f057290 */ /* 0x000fe400087fe43f */
[----:B------:R-:W-:-:S02]  /*d2a0*/  UIADD3 UR15, UR8, 0x2600, URZ ;  /* 0x00002600080f7890 */ /* 0x000fc4000fffe03f */
        /* <DEDUP_REMOVED lines=11> */
.L_x_8451:
[----:B------:R-:W-:Y:S05]  /*d360*/  BSYNC B1 ;  /* 0x0000000000017941 */ /* 0x000fea0003800000 */
.L_x_8450:
[----:B------:R-:W-:Y:S01]  /*d370*/  VIADD R22, R10, 0x1 ;  /* 0x000000010a167836 */ /* 0x000fe20000000000 */
[----:B------:R-:W-:Y:S04]  /*d380*/  BSSY B1, `(.L_x_8457) ;  /* 0x000006e000017945 */ /* 0x000fe80003800000 */
[----:B------:R-:W-:-:S04]  /*d390*/  ISETP.NE.AND P0, PT, R22, 0x2, PT ;  /* 0x000000021600780c */ /* 0x000fc80003f05270 */
[----:B0-----:R-:W-:Y:S02]  /*d3a0*/  SEL R24, RZ, 0x1, P0 ;  /* 0x00000001ff187807 */ /* 0x001fe40000000000 */
[----:B------:R-:W-:Y:S02]  /*d3b0*/  SEL R22, R22, RZ, P0 ;  /* 0x000000ff16167207 */ /* 0x000fe40000000000 */
[----:B------:R-:W-:Y:S01]  /*d3c0*/  LOP3.LUT R24, R11, R24, RZ, 0x3c, !PT ;  /* 0x000000180b187212 */ /* 0x000fe200078e3cff */
[----:B------:R-:W-:Y:S06]  /*d3d0*/  @!P6 BRA `(.L_x_8458) ;  /* 0x0000000400a0e947 */ /* 0x000fec0003800000 */
[----:B------:R-:W-:Y:S01]  /*d3e0*/  ULDC.64 UR4, c[0x0][0x3f8] ;  /* 0x0000fe0000047ab9 */ /* 0x000fe20000000a00 */
[----:B------:R-:W-:Y:S01]  /*d3f0*/  VIADD R13, R9, 0xffffffff ;  /* 0xffffffff090d7836 */ /* 0x000fe20000000000 */
[----:B------:R-:W-:-:S04]  /*d400*/  ISETP.NE.U32.AND P0, PT, RZ, UR4, PT ;  /* 0x00000004ff007c0c */ /* 0x000fc8000bf05070 */
[----:B------:R-:W-:-:S13]  /*d410*/  ISETP.NE.AND.EX P0, PT, RZ, UR5, PT, P0 ;  /* 0x00000005ff007c0c */ /* 0x000fda000bf05300 */
[----:B------:R-:W-:Y:S05]  /*d420*/  @!P0 BRA `(.L_x_8459) ;  /* 0x0000000000488947 */ /* 0x000fea0003800000 */
[----:B------:R-:W0:Y:S01]  /*d430*/  LDC R12, c[0x0][0x41c] ;  /* 0x00010700ff0c7b82 */ /* 0x000e220000000800 */
[----:B------:R-:W-:Y:S01]  /*d440*/  IMAD.MOV.U32 R15, RZ, RZ, R13 ;  /* 0x000000ffff0f7224 */ /* 0x000fe200078e000d */
[----:B------:R-:W-:Y:S02]  /*d450*/  ULDC.64 UR6, c[0x0][0x408] ;  /* 0x0001020000067ab9 */ /* 0x000fe40000000a00 */
[----:B------:R-:W-:-:S04]  /*d460*/  IMAD R5, R8, UR6, RZ ;  /* 0x0000000608057c24 */ /* 0x000fc8000f8e02ff */
[----:B------:R-:W-:Y:S01]  /*d470*/  IMAD R5, R6, UR7, R5 ;  /* 0x0000000706057c24 */ /* 0x000fe2000f8e0205 */
[----:B0-----:R-:W-:-:S13]  /*d480*/  ISETP.NE.AND P0, PT, R12, 0x1, PT ;  /* 0x000000010c00780c */ /* 0x001fda0003f05270 */
[----:B--2---:R-:W0:Y:S02]  /*d490*/  @P0 LDC.64 R2, c[0x0][0x420] ;  /* 0x00010800ff020b82 */ /* 0x004e240000000a00 */
        /* <DEDUP_REMOVED lines=11> */
.L_x_8459:
[----:B--2---:R-:W-:Y:S01]  /*d550*/  IMAD R2, R22, 0x8, R26 ;  /* 0x0000000816027824 */ /* 0x004fe200078e021a */
[----:B------:R-:W-:-:S04]  /*d560*/  SHF.L.U32 R3, R24, 0x1f, RZ ;  /* 0x0000001f18037819 */ /* 0x000fc800000006ff */
[----:B------:R-:W2:Y:S02]  /*d570*/  SYNCS.PHASECHK.TRANS64.TRYWAIT P0, [R2+URZ+0x31c40], R3 ;  /* 0x031c4003020075a7 */ /* 0x000ea4000800017f */
[----:B--2---:R-:W-:Y:S05]  /*d580*/  @!P0 BRA `(.L_x_8460) ;  /* 0x0000001800d88947 */ /* 0x004fea0003800000 */
.L_x_8511:
        /* <DEDUP_REMOVED lines=9> */
.L_x_8461:
[----:B0-2---:R-:W-:Y:S01]  /*d620*/  IMAD R2, R22, 0x6c00, R26 ;  /* 0x00006c0016027824 */ /* 0x005fe200078e021a */
[----:B------:R-:W-:Y:S01]  /*d630*/  R2UR UR11, R13 ;  /* 0x000000000d0b72ca */ /* 0x000fe200000e0000 */
[----:B------:R-:W-:Y:S01]  /*d640*/  VIADD R3, R26, 0x31c00 ;  /* 0x00031c001a037836 */ /* 0x000fe20000000000 */
[----:B------:R-:W-:Y:S01]  /*d650*/  R2UR UR5, R23 ;  /* 0x00000000170572ca */ /* 0x000fe200000e0000 */
[----:B------:R-:W-:Y:S01]  /*d660*/  UIADD3 UR4, UP0, UR38, 0x370, URZ ;  /* 0x0000037026047890 */ /* 0x000fe2000ff1e03f */
[----:B------:R-:W-:Y:S01]  /*d670*/  R2UR UR8, R2 ;  /* 0x00000000020872ca */ /* 0x000fe200000e0000 */
[--C-:B------:R-:W-:Y:S01]  /*d680*/  IMAD R2, R22, 0x8, R3.reuse ;  /* 0x0000000816027824 */ /* 0x100fe200078e0203 */
[----:B------:R-:W-:Y:S01]  /*d690*/  R2UR UR12, R0 ;  /* 0x00000000000c72ca */ /* 0x000fe200000e0000 */
[----:B------:R-:W-:Y:S01]  /*d6a0*/  UMOV UR10, URZ ;  /* 0x0000003f000a7c82 */ /* 0x000fe20008000000 */
[----:B-----5:R-:W-:Y:S01]  /*d6b0*/  R2UR UR13, R4 ;  /* 0x00000000040d72ca */ /* 0x020fe200000e0000 */
[----:B------:R-:W-:Y:S01]  /*d6c0*/  UMOV UR6, 0x0 ;  /* 0x0000000000067882 */ /* 0x000fe20000000000 */
[----:B------:R-:W-:Y:S01]  /*d6d0*/  R2UR UR9, R2 ;  /* 0x00000000020972ca */ /* 0x000fe200000e0000 */
[----:B------:R-:W-:Y:S01]  /*d6e0*/  UMOV UR7, 0x14f00000 ;  /* 0x14f0000000077882 */ /* 0x000fe20000000000 */
[----:B------:R-:W-:Y:S01]  /*d6f0*/  UMOV UR17, 0x20 ;  /* 0x0000002000117882 */ /* 0x000fe20000000000 */
[----:B------:R-:W-:Y:S01]  /*d700*/  UMOV UR18, 0x40 ;  /* 0x0000004000127882 */ /* 0x000fe20000000000 */
[----:B------:R-:W-:Y:S01]  /*d710*/  SHF.L.U32 R11, R11, 0x1f, RZ ;  /* 0x0000001f0b0b7819 */ /* 0x000fe200000006ff */
[----:B------:R-:W-:Y:S01]  /*d720*/  UIMAD UR11, UR11, 0x90, UR5 ;  /* 0x000000900b0b78a4 */ /* 0x000fe2000f8e0205 */
[----:B------:R-:W-:Y:S01]  /*d730*/  IMAD R2, R10, 0x8, R3 ;  /* 0x000000080a027824 */ /* 0x000fe200078e0203 */
[----:B------:R-:W-:-:S02]  /*d740*/  UIADD3 UR14, UR8, 0x16a00, URZ ;  /* 0x00016a00080e7890 */ /* 0x000fc4000fffe03f */
[----:B------:R-:W-:Y:S02]  /*d750*/  UIADD3.X UR5, URZ, UR39, URZ, UP0, !UPT ;  /* 0x000000273f057290 */ /* 0x000fe400087fe43f */
[----:B------:R-:W-:Y:S02]  /*d760*/  UIADD3 UR15, UR8, 0x18e00, URZ ;  /* 0x00018e00080f7890 */ /* 0x000fe4000fffe03f */
[----:B------:R-:W-:Y:S02]  /*d770*/  UIADD3 UR9, UR9, 0x30, URZ ;  /* 0x0000003009097890 */ /* 0x000fe4000fffe03f */
[----:B------:R-:W-:-:S03]  /*d780*/  UIADD3 UR16, UR8, 0x1b200, URZ ;  /* 0x0001b20008107890 */ /* 0x000fc6000fffe03f */
[----:B------:R-:W-:-:S04]  /*d790*/  UMOV UR8, UR14 ;  /* 0x0000000e00087c82 */ /* 0x000fc80008000000 */
        /* <DEDUP_REMOVED lines=9> */
.L_x_8512:
[----:B------:R-:W-:Y:S05]  /*d830*/  @P0 BRA `(.L_x_8463) ;  /* 0x0000000000140947 */ /* 0x000fea0003800000 */
[----:B------:R-:W-:Y:S01]  /*d840*/  ISETP.NE.AND P1, PT, R27, RZ, PT ;  /* 0x000000ff1b00720c */ /* 0x000fe20003f25270 */
[----:B------:R-:W-:-:S04]  /*d850*/  IMAD.MOV.U32 R3, RZ, RZ, 0x6c00 ;  /* 0x00006c00ff037424 */ /* 0x000fc800078e00ff */
[----:B------:R2:W-:Y:S08]  /*d860*/  SYNCS.ARRIVE.TRANS64 RZ, [R2+URZ+0x50], R3 ;  /* 0x0000500302ff79a7 */ /* 0x0005f0000800003f */
[----:B------:R-:W-:Y:S05]  /*d870*/  @!P1 BRA `(.L_x_8463) ;  /* 0x0000000000049947 */ /* 0x000fea0003800000 */
[----:B------:R-:W-:Y:S01]  /*d880*/  BPT.TRAP 0x1 ;  /* 0x000000040000795c */ /* 0x000fe20000300000 */
.L_x_8463:
        /* <DEDUP_REMOVED lines=29> */
.L_x_8458:
[----:B------:R-:W-:Y:S05]  /*da60*/  BSYNC B1 ;  /* 0x0000000000017941 */ /* 0x000fea0003800000 */
.L_x_8457:
[C---:B------:R-:W-:Y:S01]  /*da70*/  ISETP.GT.AND P0, PT, R9.reuse, 0x1, PT ;  /* 0x000000010900780c */ /* 0x040fe20003f04270 */
[----:B0-2---:R-:W-:-:S04]  /*da80*/  VIADD R2, R9, 0xfffffffe ;  /* 0xfffffffe09027836 */ /* 0x005fc80000000000 */
[----:B------:R-:W-:-:S08]  /*da90*/  IMAD.MOV.U32 R9, RZ, RZ, R2 ;  /* 0x000000ffff097224 */ /* 0x000fd000078e0002 */
[----:B------:R-:W-:Y:S05]  /*daa0*/  @P0 BRA `(.L_x_8464) ;  /* 0xfffffff000700947 */ /* 0x000fea000383ffff */
.L_x_8440:
[----:B------:R-:W-:Y:S05]  /*dab0*/  BSYNC B0 ;  /* 0x0000000000007941 */ /* 0x000fea0003800000 */
.L_x_8439:
[----:B------:R-:W-:Y:S01]  /*dac0*/  ISETP.NE.AND P0, PT, R27, RZ, PT ;  /* 0x000000ff1b00720c */ /* 0x000fe20003f05270 */
[----:B------:R-:W-:-:S12]  /*dad0*/  BSSY B0, `(.L_x_8465) ;  /* 0x000000e000007945 */ /* 0x000fd80003800000 */
[----:B------:R-:W-:Y:S05]  /*dae0*/  @P0 BRA `(.L_x_8466) ;  /* 0x0000000000300947 */ /* 0x000fea0003800000 */
[----:B------:R-:W2:Y:S01]  /*daf0*/  S2R R9, SR_LANEID ;  /* 0x0000000000097919 */ /* 0x000ea20000000000 */
[----:B------:R-:W-:Y:S01]  /*db00*/  VOTEU.ANY UR4, UPT, PT ;  /* 0x0000000000047886 */ /* 0x000fe200038e0100 */
[----:B------:R-:W3:Y:S01]  /*db10*/  LDC.64 R2, c[0x0][0xc38] ;  /* 0x00030e00ff027b82 */ /* 0x000ee20000000a00 */
[----:B------:R-:W2:Y:S08]  /*db20*/  FLO.U32 R4, UR4 ;  /* 0x0000000400047d00 */ /* 0x000eb000080e0000 */
[----:B0-----:R-:W3:Y:S01]  /*db30*/  POPC R5, UR4 ;  /* 0x0000000400057d09 */ /* 0x001ee20008000000 */
[----:B--2---:R-:W-:-:S13]  /*db40*/  ISETP.EQ.U32.AND P0, PT, R4, R9, PT ;  /* 0x000000090400720c */ /* 0x004fda0003f02070 */
[----:B---3--:R-:W2:Y:S01]  /*db50*/  @P0 ATOMG.E.ADD.STRONG.GPU PT, R3, desc[UR58][R2.64], R5 ;  /* 0x00000005020309a8 */ /* 0x008ea200081ee1fa */
[----:B------:R-:W0:Y:S02]  /*db60*/  S2R R6, SR_LTMASK ;  /* 0x0000000000067919 */ /* 0x000e240000003900 */
[----:B0-----:R-:W-:-:S04]  /*db70*/  LOP3.LUT R6, R6, UR4, RZ, 0xc0, !PT ;  /* 0x0000000406067c12 */ /* 0x001fc8000f8ec0ff */
[----:B------:R-:W0:Y:S01]  /*db80*/  POPC R9, R6 ;  /* 0x0000000600097309 */ /* 0x000e220000000000 */
[----:B--2---:R-:W0:Y:S02]  /*db90*/  SHFL.IDX PT, R4, R3, R4, 0x1f ;  /* 0x00001f0403047589 */ /* 0x004e2400000e0000 */
[----:B0-----:R-:W-:-:S07]  /*dba0*/  IADD3 R16, R4, UR36, R9 ;  /* 0x0000002404107c10 */ /* 0x001fce000fffe009 */
.L_x_8466:
[----:B------:R-:W-:Y:S05]  /*dbb0*/  BSYNC B0 ;  /* 0x0000000000007941 */ /* 0x000fea0003800000 */
.L_x_8465:
[----:B------:R-:W-:Y:S04]  /*dbc0*/  BSSY B0, `(.L_x_8467) ;  /* 0x000002b000007945 */ /* 0x000fe80003800000 */
[----:B------:R-:W-:Y:S05]  /*dbd0*/  @!P6 BRA `(.L_x_8468) ;  /* 0x0000000000a4e947 */ /* 0x000fea0003800000 */
[----:B------:R-:W-:Y:S01]  /*dbe0*/  IMAD R3, R22, 0x8, R26 ;  /* 0x0000000816037824 */ /* 0x000fe200078e021a */
[----:B------:R-:W-:-:S04]  /*dbf0*/  SHF.L.U32 R2, R24, 0x1f, RZ ;  /* 0x0000001f18027819 */ /* 0x000fc800000006ff */
[----:B------:R-:W2:Y:S02]  /*dc00*/  SYNCS.PHASECHK.TRANS64.TRYWAIT P0, [R3+URZ+0x31c60], R2 ;  /* 0x031c6002030075a7 */ /* 0x000ea4000800017f */
[----:B--2---:R-:W-:Y:S05]  /*dc10*/  @!P0 BRA `(.L_x_8469) ;  /* 0x00000014005c8947 */ /* 0x004fea0003800000 */
.L_x_8513:
        /* <DEDUP_REMOVED lines=9> */
.L_x_8470:
[----:B0-----:R-:W-:Y:S01]  /*dcb0*/  IMAD R26, R22, 0x6c00, R26 ;  /* 0x00006c00161a7824 */ /* 0x001fe200078e021a */
        /* <DEDUP_REMOVED lines=10> */
[----:B------:R-:W-:-:S05]  /*dd60*/  R2UR UR13, R7 ;  /* 0x00000000070d72ca */ /* 0x000fca00000e0000 */
        /* <DEDUP_REMOVED lines=15> */
[----:B----4-:R-:W-:Y:S01]  /*de60*/  NOP ;  /* 0x0000000000007918 */ /* 0x010fe20000000000 */
.L_x_8468:
[----:B------:R-:W-:Y:S05]  /*de70*/  BSYNC B0 ;  /* 0x0000000000007941 */ /* 0x000fea0003800000 */
.L_x_8467:
[----:B------:R-:W-:-:S05]  /*de80*/  VIADD R22, R22, 0x1 ;  /* 0x0000000116167836 */ /* 0x000fca0000000000 */
[----:B------:R-:W-:-:S04]  /*de90*/  ISETP.NE.AND P0, PT, R22, 0x2, PT ;  /* 0x000000021600780c */ /* 0x000fc80003f05270 */
[----:B--23--:R-:W-:Y:S02]  /*dea0*/  SEL R3, RZ, 0x1, P0 ;  /* 0x00000001ff037807 */ /* 0x00cfe40000000000 */
[----:B------:R-:W-:Y:S02]  /*deb0*/  SEL R22, R22, RZ, P0 ;  /* 0x000000ff16167207 */ /* 0x000fe40000000000 */
[----:B------:R-:W-:-:S07]  /*dec0*/  LOP3.LUT R24, R24, R3, RZ, 0x3c, !PT ;  /* 0x0000000318187212 */ /* 0x000fce00078e3cff */
.L_x_8424:
[----:B------:R-:W-:Y:S05]  /*ded0*/  BSYNC B6 ;  /* 0x0000000000067941 */ /* 0x000fea0003800000 */
.L_x_8422:
[----:B------:R-:W-:-:S03]  /*dee0*/  UMOV UR4, 0xffffffff ;  /* 0xffffffff00047882 */ /* 0x000fc60000000000 */
[----:B------:R-:W-:Y:S05]  /*def0*/  BRA.DIV UR4, `(.L_x_8471) ;  /* 0x0000001204b87947 */ /* 0x000fea000b800000 */
[----:B0-----:R0:W2:Y:S04]  /*df00*/  SHFL.IDX PT, R5, R16, RZ, 0x1f ;  /* 0x00001fff10057589 */ /* 0x0010a800000e0000 */
[----:B------:R0:W3:Y:S02]  /*df10*/  SHFL.IDX PT, R4, R16, 0x1, 0x1f ;  /* 0x00201f0010047f89 */ /* 0x0000e400000e0000 */
.L_x_8517:
[----:B------:R-:W-:Y:S01]  /*df20*/  ULDC UR4, c[0x0][0xc14] ;  /* 0x0003050000047ab9 */ /* 0x000fe20000000800 */
[C---:B------:R-:W-:Y:S01]  /*df30*/  IMAD.IADD R7, R27.reuse, 0x1, R19 ;  /* 0x000000011b077824 */ /* 0x040fe200078e0213 */
[----:B------:R-:W-:Y:S01]  /*df40*/  ISETP.NE.AND P0, PT, R27, 0x1f, PT ;  /* 0x0000001f1b00780c */ /* 0x000fe20003f05270 */
[----:B------:R-:W-:Y:S01]  /*df50*/  IMAD.U32 R0, RZ, RZ, UR4 ;  /* 0x00000004ff007e24 */ /* 0x000fe2000f8e00ff */
[----:B------:R-:W-:Y:S01]  /*df60*/  BSSY B0, `(.L_x_8472) ;  /* 0x0000007000007945 */ /* 0x000fe20003800000 */
[----:B------:R-:W-:-:S03]  /*df70*/  IMAD.MOV.U32 R2, RZ, RZ, RZ ;  /* 0x000000ffff027224 */ /* 0x000fc600078e00ff */
[----:B------:R-:W-:-:S13]  /*df80*/  ISETP.GE.OR P0, PT, R7, R0, !P0 ;  /* 0x000000000700720c */ /* 0x000fda0004706670 */
[----:B------:R-:W-:Y:S05]  /*df90*/  @P0 BRA `(.L_x_8473) ;  /* 0x00000000000c0947 */ /* 0x000fea0003800000 */
[----:B------:R-:W4:Y:S02]  /*dfa0*/  LDC.64 R2, c[0x0][0xc58] ;  /* 0x00031600ff027b82 */ /* 0x000f240000000a00 */
[----:B----4-:R-:W-:-:S06]  /*dfb0*/  IMAD.WIDE R2, R7, 0x4, R2 ;  /* 0x0000000407027825 */ /* 0x010fcc00078e0202 */
[----:B------:R4:W5:Y:S02]  /*dfc0*/  LDG.E R2, desc[UR58][R2.64] ;  /* 0x0000003a02027981 */ /* 0x000964000c1e1900 */
.L_x_8473:
[----:B------:R-:W-:Y:S05]  /*dfd0*/  BSYNC B0 ;  /* 0x0000000000007941 */ /* 0x000fea0003800000 */
.L_x_8472:
[----:B------:R-:W-:-:S03]  /*dfe0*/  UMOV UR4, 0xffffffff ;  /* 0xffffffff00047882 */ /* 0x000fc60000000000 */
[----:B------:R-:W-:Y:S05]  /*dff0*/  BRA.DIV UR4, `(.L_x_8474) ;  /* 0x0000001204c47947 */ /* 0x000fea000b800000 */
[----:B-----5:R-:W0:Y:S01]  /*e000*/  SHFL.UP PT, R14, R2, 0x1, RZ ;  /* 0x04200000020e7989 */ /* 0x020e2200000e00ff */
        /* <DEDUP_REMOVED lines=8> */
[----:B----4-:R-:W-:-:S05]  /*e090*/  IMAD.IADD R3, R13, 0x1, R14 ;  /* 0x000000010d037824 */ /* 0x010fca00078e020e */
        /* <DEDUP_REMOVED lines=10> */
[----:B------:R0:W4:Y:S02]  /*e140*/  SHFL.IDX PT, R14, R8, 0x1f, 0x1f ;  /* 0x03e01f00080e7f89 */ /* 0x00012400000e0000 */
.L_x_8525:
[----:B------:R-:W-:Y:S02]  /*e150*/  ULDC UR4, c[0x0][0xc10] ;  /* 0x0003040000047ab9 */ /* 0x000fe40000000800 */
[----:B------:R-:W-:-:S04]  /*e160*/  IMAD.U32 R7, RZ, RZ, UR4 ;  /* 0x00000004ff077e24 */ /* 0x000fc8000f8e00ff */
[----:B----4-:R-:W-:-:S04]  /*e170*/  IMAD R3, R14, R7, RZ ;  /* 0x000000070e037224 */ /* 0x010fc800078e02ff */
[----:B---3--:R-:W-:-:S05]  /*e180*/  IMAD.IADD R4, R4, 0x1, R3 ;  /* 0x0000000104047824 */ /* 0x008fca00078e0203 */
[----:B--2---:R-:W-:-:S13]  /*e190*/  ISETP.GT.AND P0, PT, R4, R5, PT ;  /* 0x000000050400720c */ /* 0x004fda0003f04270 */
[----:B------:R-:W-:Y:S05]  /*e1a0*/  @P0 BRA `(.L_x_8475) ;  /* 0x0000000000ac0947 */ /* 0x000fea0003800000 */
[----:B------:R-:W2:Y:S02]  /*e1b0*/  LDC R0, c[0x0][0xc14] ;  /* 0x00030500ff007b82 */ /* 0x000ea40000000800 */
.L_x_8480:
[----:B------:R-:W-:-:S05]  /*e1c0*/  VIADD R19, R19, 0x1f ;  /* 0x0000001f13137836 */ /* 0x000fca0000000000 */
[----:B--2---:R-:W-:-:S13]  /*e1d0*/  ISETP.GE.AND P0, PT, R19, R0, PT ;  /* 0x000000001300720c */ /* 0x004fda0003f06270 */
[----:B------:R-:W-:Y:S05]  /*e1e0*/  @P0 BRA `(.L_x_8476) ;  /* 0x0000000400540947 */ /* 0x000fea0003800000 */
[C---:B------:R-:W-:Y:S01]  /*e1f0*/  IMAD.IADD R7, R27.reuse, 0x1, R19 ;  /* 0x000000011b077824 */ /* 0x040fe200078e0213 */
[----:B------:R-:W-:Y:S01]  /*e200*/  ISETP.NE.AND P1, PT, R27, 0x1f, PT ;  /* 0x0000001f1b00780c */ /* 0x000fe20003f25270 */
[----:B------:R-:W-:Y:S01]  /*e210*/  BSSY B0, `(.L_x_8477) ;  /* 0x0000007000007945 */ /* 0x000fe20003800000 */
[----:B------:R-:W-:Y:S02]  /*e220*/  IMAD.MOV.U32 R2, RZ, RZ, RZ ;  /* 0x000000ffff027224 */ /* 0x000fe400078e00ff */
[----:B------:R-:W-:-:S13]  /*e230*/  ISETP.GE.OR P0, PT, R7, R0, !P1 ;  /* 0x000000000700720c */ /* 0x000fda0004f06670 */
[----:B------:R-:W-:Y:S05]  /*e240*/  @P0 BRA `(.L_x_8478) ;  /* 0x00000000000c0947 */ /* 0x000fea0003800000 */
[----:B------:R-:W2:Y:S02]  /*e250*/  LDC.64 R2, c[0x0][0xc58] ;  /* 0x00031600ff027b82 */ /* 0x000ea40000000a00 */
[----:B--2---:R-:W-:-:S06]  /*e260*/  IMAD.WIDE R2, R7, 0x4, R2 ;  /* 0x0000000407027825 */ /* 0x004fcc00078e0202 */
[----:B------:R2:W5:Y:S02]  /*e270*/  LDG.E R2, desc[UR58][R2.64] ;  /* 0x0000003a02027981 */ /* 0x000564000c1e1900 */
.L_x_8478:
[----:B------:R-:W-:Y:S05]  /*e280*/  BSYNC B0 ;  /* 0x0000000000007941 */ /* 0x000fea0003800000 */
.L_x_8477:
[----:B------:R-:W-:-:S03]  /*e290*/  UMOV UR4, 0xffffffff ;  /* 0xffffffff00047882 */ /* 0x000fc60000000000 */
[----:B------:R-:W-:Y:S05]  /*e2a0*/  BRA.DIV UR4, `(.L_x_8479) ;  /* 0x0000001204e87947 */ /* 0x000fea000b800000 */
[----:B-----5:R-:W3:Y:S01]  /*e2b0*/  SHFL.UP PT, R14, R2, 0x1, RZ ;  /* 0x04200000020e7989 */ /* 0x020ee200000e00ff */
[C---:B------:R-:W-:Y:S02]  /*e2c0*/  ISETP.NE.AND P0, PT, R27.reuse, RZ, PT ;  /* 0x000000ff1b00720c */ /* 0x040fe40003f05270 */
[C---:B------:R-:W-:Y:S02]  /*e2d0*/  ISETP.GE.U32.AND P1, PT, R27.reuse, 0x2, PT ;  /* 0x000000021b00780c */ /* 0x040fe40003f26070 */
[----:B---3--:R-:W-:Y:S02]  /*e2e0*/  SEL R13, R14, RZ, P0 ;  /* 0x000000ff0e0d7207 */ /* 0x008fe40000000000 */
[----:B------:R-:W-:-:S03]  /*e2f0*/  ISETP.GE.U32.AND P0, PT, R27, 0x4, PT ;  /* 0x000000041b00780c */ /* 0x000fc60003f06070 */
[----:B------:R-:W-:-:S05]  /*e300*/  IMAD.IADD R13, R2, 0x1, R13 ;  /* 0x00000001020d7824 */ /* 0x000fca00078e020d */
[----:B------:R-:W3:Y:S02]  /*e310*/  SHFL.UP PT, R14, R13, 0x2, RZ ;  /* 0x044000000d0e7989 */ /* 0x000ee400000e00ff */
[----:B---3--:R-:W-:Y:S02]  /*e320*/  SEL R14, R14, RZ, P1 ;  /* 0x000000ff0e0e7207 */ /* 0x008fe40000800000 */
[----:B------:R-:W-:-:S03]  /*e330*/  ISETP.GE.U32.AND P1, PT, R27, 0x8, PT ;  /* 0x000000081b00780c */ /* 0x000fc60003f26070 */
[----:B--2---:R-:W-:-:S05]  /*e340*/  IMAD.IADD R3, R13, 0x1, R14 ;  /* 0x000000010d037824 */ /* 0x004fca00078e020e */
[----:B------:R-:W2:Y:S02]  /*e350*/  SHFL.UP PT, R14, R3, 0x4, RZ ;  /* 0x04800000030e7989 */ /* 0x000ea400000e00ff */
[----:B--2---:R-:W-:Y:S02]  /*e360*/  SEL R6, R14, RZ, P0 ;  /* 0x000000ff0e067207 */ /* 0x004fe40000000000 */
[----:B------:R-:W-:-:S03]  /*e370*/  ISETP.GE.U32.AND P0, PT, R27, 0x10, PT ;  /* 0x000000101b00780c */ /* 0x000fc60003f06070 */
[----:B------:R-:W-:-:S05]  /*e380*/  IMAD.IADD R6, R3, 0x1, R6 ;  /* 0x0000000103067824 */ /* 0x000fca00078e0206 */
[----:B------:R-:W2:Y:S02]  /*e390*/  SHFL.UP PT, R14, R6, 0x8, RZ ;  /* 0x05000000060e7989 */ /* 0x000ea400000e00ff */
[----:B--2---:R-:W-:-:S05]  /*e3a0*/  SEL R7, R14, RZ, P1 ;  /* 0x000000ff0e077207 */ /* 0x004fca0000800000 */
[----:B------:R-:W-:-:S05]  /*e3b0*/  IMAD.IADD R7, R6, 0x1, R7 ;  /* 0x0000000106077824 */ /* 0x000fca00078e0207 */
[----:B------:R-:W0:Y:S02]  /*e3c0*/  SHFL.UP PT, R14, R7, 0x10, RZ ;  /* 0x06000000070e7989 */ /* 0x000e2400000e00ff */
[----:B0-----:R-:W-:-:S05]  /*e3d0*/  SEL R8, R14, RZ, P0 ;  /* 0x000000ff0e087207 */ /* 0x001fca0000000000 */
[----:B------:R-:W-:-:S05]  /*e3e0*/  IMAD.IADD R8, R7, 0x1, R8 ;  /* 0x0000000107087824 */ /* 0x000fca00078e0208 */
[----:B------:R0:W2:Y:S02]  /*e3f0*/  SHFL.IDX PT, R14, R8, 0x1f, 0x1f ;  /* 0x03e01f00080e7f89 */ /* 0x0000a400000e0000 */
.L_x_8533:
[----:B------:R-:W-:Y:S02]  /*e400*/  ULDC UR4, c[0x0][0xc10] ;  /* 0x0003040000047ab9 */ /* 0x000fe40000000800 */
[----:B------:R-:W-:-:S04]  /*e410*/  IMAD.U32 R7, RZ, RZ, UR4 ;  /* 0x00000004ff077e24 */ /* 0x000fc8000f8e00ff */
[----:B--2---:R-:W-:-:S04]  /*e420*/  IMAD R3, R14, R7, RZ ;  /* 0x000000070e037224 */ /* 0x004fc800078e02ff */
[----:B------:R-:W-:-:S05]  /*e430*/  IMAD.IADD R4, R3, 0x1, R4 ;  /* 0x0000000103047824 */ /* 0x000fca00078e0204 */
[----:B------:R-:W-:-:S13]  /*e440*/  ISETP.GT.AND P0, PT, R4, R5, PT ;  /* 0x000000050400720c */ /* 0x000fda0003f04270 */
[----:B------:R-:W-:Y:S05]  /*e450*/  @!P0 BRA `(.L_x_8480) ;  /* 0xfffffffc00588947 */ /* 0x000fea000383ffff */
.L_x_8475:
        /* <DEDUP_REMOVED lines=8> */
.L_x_8537:
[----:B------:R-:W-:Y:S01]  /*e4e0*/  ISETP.NE.AND P0, PT, R3, RZ, PT ;  /* 0x000000ff0300720c */ /* 0x000fe20003f05270 */
[----:B------:R-:W-:-:S12]  /*e4f0*/  IMAD.MOV.U32 R14, RZ, RZ, RZ ;  /* 0x000000ffff0e7224 */ /* 0x000fd800078e00ff */
[----:B------:R-:W-:Y:S05]  /*e500*/  @!P0 BRA `(.L_x_8482) ;  /* 0x0000000000108947 */ /* 0x000fea0003800000 */
[----:B------:R-:W-:Y:S01]  /*e510*/  UMOV UR4, 0xffffffff ;  /* 0xffffffff00047882 */ /* 0x000fe20000000000 */
[----:B------:R-:W-:Y:S02]  /*e520*/  VIADD R12, R4, 0xffffffff ;  /* 0xffffffff040c7836 */ /* 0x000fe40000000000 */
[----:B------:R-:W-:Y:S05]  /*e530*/  BRA.DIV UR4, `(.L_x_8483) ;  /* 0x00000016045c7947 */ /* 0x000fea000b800000 */
[----:B------:R4:W0:Y:S02]  /*e540*/  SHFL.IDX PT, R14, R8, R12, 0x1f ;  /* 0x00001f0c080e7589 */ /* 0x00082400000e0000 */
.L_x_8482:
[----:B---3--:R-:W-:Y:S01]  /*e550*/  IABS R6, R17 ;  /* 0x0000001100067213 */ /* 0x008fe20000000000 */
[----:B0-----:R-:W-:Y:S02]  /*e560*/  IMAD R16, R14, R7, R16 ;  /* 0x000000070e107224 */ /* 0x001fe400078e0210 */
[----:B------:R-:W-:Y:S01]  /*e570*/  IMAD.IADD R19, R4, 0x1, R19 ;  /* 0x0000000104137824 */ /* 0x000fe200078e0213 */
[----:B----4-:R-:W0:Y:S01]  /*e580*/  I2F.RP R8, R6 ;  /* 0x0000000600087306 */ /* 0x010e220000209400 */
[----:B------:R-:W-:Y:S01]  /*e590*/  IMAD.IADD R10, R5, 0x1, -R16 ;  /* 0x00000001050a7824 */ /* 0x000fe200078e0a10 */
[----:B------:R-:W-:-:S05]  /*e5a0*/  IABS R5, R17 ;  /* 0x0000001100057213 */ /* 0x000fca0000000000 */
[----:B------:R-:W-:Y:S01]  /*e5b0*/  IMAD.MOV R5, RZ, RZ, -R5 ;  /* 0x000000ffff057224 */ /* 0x000fe200078e0a05 */
[----:B0-----:R-:W2:Y:S02]  /*e5c0*/  MUFU.RCP R8, R8 ;  /* 0x0000000800087308 */ /* 0x001ea40000001000 */
[----:B--2---:R-:W-:-:S06]  /*e5d0*/  VIADD R2, R8, 0xffffffe ;  /* 0x0ffffffe08027836 */ /* 0x004fcc0000000000 */
[----:B------:R0:W2:Y:S02]  /*e5e0*/  F2I.FTZ.U32.TRUNC.NTZ R3, R2 ;  /* 0x0000000200037305 */ /* 0x0000a4000021f000 */
[----:B0-----:R-:W-:Y:S02]  /*e5f0*/  IMAD.MOV.U32 R2, RZ, RZ, RZ ;  /* 0x000000ffff027224 */ /* 0x001fe400078e00ff */
[----:B--2---:R-:W-:-:S04]  /*e600*/  IMAD.MOV R7, RZ, RZ, -R3 ;  /* 0x000000ffff077224 */ /* 0x004fc800078e0a03 */
        /* <DEDUP_REMOVED lines=19> */
.L_x_8476:
[----:B------:R-:W-:Y:S01]  /*e740*/  UMOV UR4, URZ ;  /* 0x0000003f00047c82 */ /* 0x000fe20008000000 */
[----:B------:R-:W-:Y:S01]  /*e750*/  UMOV UR5, URZ ;  /* 0x0000003f00057c82 */ /* 0x000fe20008000000 */
[----:B------:R-:W-:Y:S01]  /*e760*/  ULDC UR6, c[0x0][0xc14] ;  /* 0x0003050000067ab9 */ /* 0x000fe20000000800 */
[----:B------:R-:W-:Y:S02]  /*e770*/  IMAD.MOV.U32 R16, RZ, RZ, R5 ;  /* 0x000000ffff107224 */ /* 0x000fe400078e0005 */
[----:B------:R-:W-:Y:S02]  /*e780*/  IMAD.U32 R17, RZ, RZ, UR4 ;  /* 0x00000004ff117e24 */ /* 0x000fe4000f8e00ff */
[----:B------:R-:W-:Y:S02]  /*e790*/  IMAD.U32 R18, RZ, RZ, UR5 ;  /* 0x00000005ff127e24 */ /* 0x000fe4000f8e00ff */
[----:B------:R-:W-:-:S07]  /*e7a0*/  IMAD.U32 R19, RZ, RZ, UR6 ;  /* 0x00000006ff137e24 */ /* 0x000fce000f8e00ff */
.L_x_8484:
[----:B------:R-:W-:Y:S01]  /*e7b0*/  ISETP.NE.AND P0, PT, R27, RZ, PT ;  /* 0x000000ff1b00720c */ /* 0x000fe20003f05270 */
[----:B------:R-:W-:Y:S05]  /*e7c0*/  WARPSYNC.ALL ;  /* 0x0000000000007948 */ /* 0x000fea0003800000 */
[----:B------:R-:W-:Y:S07]  /*e7d0*/  BAR.SYNC.DEFER_BLOCKING 0x4, 0x1a0 ;  /* 0x0106800000007b1d */ /* 0x000fee0000010000 */
[----:B------:R-:W-:Y:S01]  /*e7e0*/  @!P0 MOV R2, 0x400 ;  /* 0x0000040000028802 */ /* 0x000fe20000000f00 */
[----:B------:R-:W2:Y:S03]  /*e7f0*/  @!P0 S2R R3, SR_CgaCtaId ;  /* 0x0000000000038919 */ /* 0x000ea60000008800 */
[----:B--2---:R-:W-:-:S05]  /*e800*/  @!P0 LEA R2, R3, R2, 0x18 ;  /* 0x0000000203028211 */ /* 0x004fca00078ec0ff */
[----:B------:R2:W-:Y:S01]  /*e810*/  @!P0 STS.128 [R2+0x31cd0], R16 ;  /* 0x031cd01002008388 */ /* 0x0005e20000000c00 */
[----:B------:R-:W-:Y:S06]  /*e820*/  BAR.ARV 0x5, 0x1a0 ;  /* 0x0146800000007b1d */ /* 0x000fec0000002000 */
[----:B------:R-:W-:-:S13]  /*e830*/  ISETP.GE.AND P0, PT, R19, R0, PT ;  /* 0x000000001300720c */ /* 0x000fda0003f06270 */
[----:B------:R-:W-:Y:S05]  /*e840*/  @!P0 BRA `(.L_x_8485) ;  /* 0xffffffc800048947 */ /* 0x000fea000383ffff */
.L_x_8420:
[----:B0-----:R-:W3:Y:S01]  /*e850*/  LDL.LU R0, [R1+0xc] ;  /* 0x00000c0001007983 */ /* 0x001ee20000300800 */
[----:B------:R-:W-:Y:S01]  /*e860*/  BSSY B0, `(.L_x_8486) ;  /* 0x000000b000007945 */ /* 0x000fe20003800000 */
[----:B------:R-:W0:Y:S01]  /*e870*/  S2R R5, SR_CgaCtaId ;  /* 0x0000000000057919 */ /* 0x000e220000008800 */
[----:B---3--:R-:W-:-:S05]  /*e880*/  VIADD R0, R0, 0x1 ;  /* 0x0000000100007836 */ /* 0x008fca0000000000 */
[----:B--2---:R-:W-:-:S04]  /*e890*/  LEA.HI R2, R0, R0, RZ, 0x1 ;  /* 0x0000000000027211 */ /* 0x004fc800078f08ff */
[----:B------:R-:W-:Y:S02]  /*e8a0*/  LOP3.LUT R3, R2, 0xfffffffe, RZ, 0xc0, !PT ;  /* 0xfffffffe02037812 */ /* 0x000fe400078ec0ff */
[----:B------:R-:W-:-:S03]  /*e8b0*/  MOV R2, 0x400 ;  /* 0x0000040000027802 */ /* 0x000fc60000000f00 */
[----:B------:R-:W-:Y:S01]  /*e8c0*/  IMAD.IADD R0, R0, 0x1, -R3 ;  /* 0x0000000100007824 */ /* 0x000fe200078e0a03 */
[----:B0-----:R-:W-:-:S04]  /*e8d0*/  LEA R9, R5, R2, 0x18 ;  /* 0x0000000205097211 */ /* 0x001fc800078ec0ff */
[----:B------:R-:W-:-:S04]  /*e8e0*/  SHF.L.U32 R0, R0, 0x1f, RZ ;  /* 0x0000001f00007819 */ /* 0x000fc800000006ff */
[----:B------:R-:W0:Y:S02]  /*e8f0*/  SYNCS.PHASECHK.TRANS64.TRYWAIT P0, [R9+URZ+0x31c20], R0 ;  /* 0x031c2000090075a7 */ /* 0x000e24000800017f */
[----:B0-----:R-:W-:Y:S05]  /*e900*/  @!P0 BRA `(.L_x_8487) ;  /* 0x00000010008c8947 */ /* 0x001fea0003800000 */
.L_x_8540:
[----:B------:R-:W-:Y:S05]  /*e910*/  BSYNC B0 ;  /* 0x0000000000007941 */ /* 0x000fea0003800000 */
.L_x_8486:
[----:B------:R-:W-:-:S03]  /*e920*/  UMOV UR4, 0xffffffff ;  /* 0xffffffff00047882 */ /* 0x000fc60000000000 */
[----:B------:R-:W-:Y:S05]  /*e930*/  BRA.DIV UR4, `(.L_x_8488) ;  /* 0x0000001204947947 */ /* 0x000fea000b800000 */
[----:B0-----:R-:W0:Y:S02]  /*e940*/  S2R R0, SR_TID.X ;  /* 0x0000000000007919 */ /* 0x001e240000002100 */
[----:B0-----:R-:W-:-:S04]  /*e950*/  SHF.R.U32.HI R0, RZ, 0x5, R0 ;  /* 0x00000005ff007819 */ /* 0x001fc80000011600 */
[----:B------:R-:W-:-:S05]  /*e960*/  LOP3.LUT R0, R0, 0x3, RZ, 0xc0, !PT ;  /* 0x0000000300007812 */ /* 0x000fca00078ec0ff */
[----:B------:R0:W2:Y:S02]  /*e970*/  SHFL.IDX PT, R14, R0, RZ, 0x1f ;  /* 0x00001fff000e7589 */ /* 0x0000a400000e0000 */
.L_x_8543:
[----:B--2---:R-:W-:Y:S01]  /*e980*/  ISETP.NE.AND P0, PT, R14, RZ, PT ;  /* 0x000000ff0e00720c */ /* 0x004fe20003f05270 */
[----:B------:R-:W-:-:S12]  /*e990*/  BSSY B0, `(.L_x_8489) ;  /* 0x0000024000007945 */ /* 0x000fd80003800000 */
[----:B------:R-:W-:Y:S05]  /*e9a0*/  @P0 BRA `(.L_x_8490) ;  /* 0x0000000000880947 */ /* 0x000fea0003800000 */
[----:B------:R-:W-:-:S03]  /*e9b0*/  UMOV UR4, 0xffffffff ;  /* 0xffffffff00047882 */ /* 0x000fc60000000000 */
[----:B------:R-:W-:Y:S05]  /*e9c0*/  BRA.DIV UR4, `(.L_x_8491) ;  /* 0x0000001204a47947 */ /* 0x000fea000b800000 */
[----:B------:R-:W-:-:S13]  /*e9d0*/  ELECT P6, URZ, PT ;  /* 0x00000000003f782f */ /* 0x000fda00038c0000 */
.L_x_8546:
[----:B------:R-:W-:Y:S05]  /*e9e0*/  @!P6 BRA `(.L_x_8490) ;  /* 0x000000000078e947 */ /* 0x000fea0003800000 */
[----:B0-----:R-:W2:Y:S02]  /*e9f0*/  LDL.LU R0, [R1+0x14] ;  /* 0x0000140001007983 */ /* 0x001ea40000300800 */
[----:B--2---:R-:W-:-:S04]  /*ea00*/  LOP3.LUT R0, R0, 0x2, RZ, 0xfc, !PT ;  /* 0x0000000200007812 */ /* 0x004fc800078efcff */
[----:B------:R-:W-:-:S13]  /*ea10*/  ISETP.NE.AND P2, PT, R0, 0x3, PT ;  /* 0x000000030000780c */ /* 0x000fda0003f45270 */
[----:B------:R-:W-:Y:S05]  /*ea20*/  @!P2 BRA `(.L_x_8492) ;  /* 0x000000000004a947 */ /* 0x000fea0003800000 */
[----:B------:R-:W-:Y:S01]  /*ea30*/  BPT.TRAP 0x1 ;  /* 0x000000040000795c */ /* 0x000fe20000300000 */
.L_x_8492:
[----:B------:R-:W-:Y:S01]  /*ea40*/  VIADD R3, R9, 0x31c40 ;  /* 0x00031c4009037836 */ /* 0x000fe20000000000 */
[----:B------:R-:W-:Y:S01]  /*ea50*/  SHF.L.U32 R2, R24, 0x1f, RZ ;  /* 0x0000001f18027819 */ /* 0x000fe200000006ff */
[C---:B------:R-:W-:Y:S02]  /*ea60*/  VIADD R0, R22.reuse, 0x1 ;  /* 0x0000000116007836 */ /* 0x040fe40000000000 */
        /* <DEDUP_REMOVED lines=9> */
.L_x_8547:
[----:B------:R-:W2:Y:S02]  /*eb00*/  SYNCS.PHASECHK.TRANS64.TRYWAIT P0, [R3+URZ], R0 ;  /* 0x00000000030075a7 */ /* 0x000ea4000800017f */
[----:B--2---:R-:W-:Y:S05]  /*eb10*/  @!P0 BRA `(.L_x_8494) ;  /* 0x0000001000848947 */ /* 0x004fea0003800000 */
.L_x_8548:
[----:B------:R-:W-:Y:S05]  /*eb20*/  @!P2 BRA `(.L_x_8495) ;  /* 0x000000000004a947 */ /* 0x000fea0003800000 */
[----:B------:R-:W-:Y:S01]  /*eb30*/  BPT.TRAP 0x1 ;  /* 0x000000040000795c */ /* 0x000fe20000300000 */
.L_x_8495:
[----:B--2---:R-:W-:-:S04]  /*eb40*/  VIADD R3, R9, 0x31c60 ;  /* 0x00031c6009037836 */ /* 0x004fc80000000000 */
[----:B------:R-:W-:-:S04]  /*eb50*/  IMAD R5, R22, 0x8, R3 ;  /* 0x0000000816057824 */ /* 0x000fc800078e0203 */
[----:B------:R-:W2:Y:S02]  /*eb60*/  SYNCS.PHASECHK.TRANS64.TRYWAIT P0, [R5+URZ], R2 ;  /* 0x00000002050075a7 */ /* 0x000ea4000800017f */
[----:B--2---:R-:W-:Y:S05]  /*eb70*/  @!P0 BRA `(.L_x_8496) ;  /* 0x0000001000808947 */ /* 0x004fea0003800000 */
.L_x_8549:
[----:B------:R-:W-:-:S07]  /*eb80*/  IMAD R3, R4, 0x8, R3 ;  /* 0x0000000804037824 */ /* 0x000fce00078e0203 */
.L_x_8497:
[----:B---3--:R3:W4:Y:S02]  /*eb90*/  SYNCS.PHASECHK.TRANS64.TRYWAIT P0, [R3+URZ], R0 ;  /* 0x00000000030075a7 */ /* 0x008724000800017f */
[----:B----4-:R-:W-:Y:S05]  /*eba0*/  @!P0 NANOSLEEP.SYNCS 0x989680 ;  /* 0x009896800000895d */ /* 0x010fea0003900000 */
[----:B------:R-:W4:Y:S02]  /*ebb0*/  @!P0 SYNCS.PHASECHK.TRANS64 P0, [R3+URZ], R0 ;  /* 0x00000000030085a7 */ /* 0x000f24000800007f */
[----:B----4-:R-:W-:Y:S05]  /*ebc0*/  @!P0 BRA `(.L_x_8497) ;  /* 0xfffffffc00f08947 */ /* 0x010fea000383ffff */
.L_x_8490:
[----:B------:R-:W-:Y:S05]  /*ebd0*/  BSYNC B0 ;  /* 0x0000000000007941 */ /* 0x000fea0003800000 */
.L_x_8489:
[----:B------:R-:W-:Y:S05]  /*ebe0*/  EXIT ;  /* 0x000000000000794d */ /* 0x000fea0003800000 */
.L_x_8382:
[----:B0-----:R-:W-:-:S04]  /*ebf0*/  IMAD.U32 R3, RZ, RZ, UR36 ;  /* 0x00000024ff037e24 */ /* 0x001fc8000f8e00ff */
[----:B------:R0:W1:Y:S03]  /*ec00*/  SYNCS.PHASECHK.TRANS64.TRYWAIT P1, [R3+URZ+0x31c00], R0 ;  /* 0x031c0000030075a7 */ /* 0x000066000802017f */
[----:B-1----:R-:W-:Y:S05]  /*ec10*/  @!P1 NANOSLEEP.SYNCS 0x989680 ;  /* 0x009896800000995d */ /* 0x002fea0003900000 */
[----:B------:R-:W1:Y:S02]  /*ec20*/  @!P1 SYNCS.PHASECHK.TRANS64 P1, [R3+URZ+0x31c00], R0 ;  /* 0x031c0000030095a7 */ /* 0x000e64000802007f */
[----:B-1----:R-:W-:Y:S05]  /*ec30*/  @!P1 BRA `(.L_x_8382) ;  /* 0xfffffffc00ec9947 */ /* 0x002fea000383ffff */
[----:B------:R-:W-:Y:S05]  /*ec40*/  BRA `(.L_x_8498) ;  /* 0xffffff2800447947 */ /* 0x000fea000383ffff */
.L_x_8386:
[----:B-1----:R1:W2:Y:S02]  /*ec50*/  SYNCS.PHASECHK.TRANS64.TRYWAIT P2, [R4+URZ+0x31c30], R3 ;  /* 0x031c3003040075a7 */ /* 0x0022a4000804017f */
[----:B--2---:R-:W-:Y:S05]  /*ec60*/  @!P2 NANOSLEEP.SYNCS 0x989680 ;  /* 0x009896800000a95d */ /* 0x004fea0003900000 */
[----:B------:R-:W2:Y:S02]  /*ec70*/  @!P2 SYNCS.PHASECHK.TRANS64 P2, [R4+URZ+0x31c30], R3 ;  /* 0x031c30030400a5a7 */ /* 0x000ea4000804007f */
[----:B--2---:R-:W-:Y:S05]  /*ec80*/  @!P2 BRA `(.L_x_8386) ;  /* 0xfffffffc00f0a947 */ /* 0x004fea000383ffff */
[----:B------:R-:W-:Y:S05]  /*ec90*/  BRA `(.L_x_8385) ;  /* 0xffffff2800687947 */ /* 0x000fea000383ffff */
.L_x_8391:
[----:B--2---:R-:W-:-:S04]  /*eca0*/  IMAD.U32 R3, RZ, RZ, UR6 ;  /* 0x00000006ff037e24 */ /* 0x004fc8000f8e00ff */
[----:B------:R2:W3:Y:S03]  /*ecb0*/  SYNCS.PHASECHK.TRANS64.TRYWAIT P2, [R3+URZ+0x31c30], R0 ;  /* 0x031c3000030075a7 */ /* 0x0004e6000804017f */
[----:B---3--:R-:W-:Y:S05]  /*ecc0*/  @!P2 NANOSLEEP.SYNCS 0x989680 ;  /* 0x009896800000a95d */ /* 0x008fea0003900000 */
[----:B------:R-:W3:Y:S02]  /*ecd0*/  @!P2 SYNCS.PHASECHK.TRANS64 P2, [R3+URZ+0x31c30], R0 ;  /* 0x031c30000300a5a7 */ /* 0x000ee4000804007f */
[----:B---3--:R-:W-:Y:S05]  /*ece0*/  @!P2 BRA `(.L_x_8391) ;  /* 0xfffffffc00eca947 */ /* 0x008fea000383ffff */
[----:B------:R-:W-:Y:S05]  /*ecf0*/  BRA `(.L_x_8388) ;  /* 0xffffff60008c7947 */ /* 0x000fea000383ffff */
.L_x_8395:
[----:B-1----:R-:W-:-:S04]  /*ed00*/  IMAD.U32 R3, RZ, RZ, UR6 ;  /* 0x00000006ff037e24 */ /* 0x002fc8000f8e00ff */
[----:B------:R1:W2:Y:S03]  /*ed10*/  SYNCS.PHASECHK.TRANS64.TRYWAIT P2, [R3+URZ+0x31c50], R0 ;  /* 0x031c5000030075a7 */ /* 0x0002a6000804017f */
[----:B--2---:R-:W-:Y:S05]  /*ed20*/  @!P2 NANOSLEEP.SYNCS 0x989680 ;  /* 0x009896800000a95d */ /* 0x004fea0003900000 */
[----:B------:R-:W2:Y:S02]  /*ed30*/  @!P2 SYNCS.PHASECHK.TRANS64 P2, [R3+URZ+0x31c50], R0 ;  /* 0x031c50000300a5a7 */ /* 0x000ea4000804007f */
[----:B--2---:R-:W-:Y:S05]  /*ed40*/  @!P2 BRA `(.L_x_8395) ;  /* 0xfffffffc00eca947 */ /* 0x004fea000383ffff */
[----:B------:R-:W-:Y:S05]  /*ed50*/  BRA `(.L_x_8392) ;  /* 0xffffff7800307947 */ /* 0x000fea000383ffff */
.L_x_8400:
[----:B--2---:R-:W-:-:S04]  /*ed60*/  IMAD.U32 R5, RZ, RZ, UR9 ;  /* 0x00000009ff057e24 */ /* 0x004fc8000f8e00ff */
[----:B------:R2:W3:Y:S03]  /*ed70*/  SYNCS.PHASECHK.TRANS64.TRYWAIT P0, [R5+URZ+0x31c50], R4 ;  /* 0x031c5004050075a7 */ /* 0x0004e6000800017f */
[----:B---3--:R-:W-:Y:S05]  /*ed80*/  @!P0 NANOSLEEP.SYNCS 0x989680 ;  /* 0x009896800000895d */ /* 0x008fea0003900000 */
[----:B------:R-:W3:Y:S02]  /*ed90*/  @!P0 SYNCS.PHASECHK.TRANS64 P0, [R5+URZ+0x31c50], R4 ;  /* 0x031c5004050085a7 */ /* 0x000ee4000800007f */
[----:B---3--:R-:W-:Y:S05]  /*eda0*/  @!P0 BRA `(.L_x_8400) ;  /* 0xfffffffc00ec8947 */ /* 0x008fea000383ffff */
[----:B------:R-:W-:Y:S05]  /*edb0*/  BRA `(.L_x_8399) ;  /* 0xffffff9800087947 */ /* 0x000fea000383ffff */
.L_x_8431:
        /* <DEDUP_REMOVED lines=8> */
[----:B-1----:R-:W-:Y:S05]  /*ee40*/  WARPSYNC.COLLECTIVE R15, `(.L_x_8500) ;  /* 0x000000000f087348 */ /* 0x002fea0003c00000 */
[----:B------:R0:W2:Y:S02]  /*ee50*/  SHFL.IDX P6, R14, R13, R12, R11 ;  /* 0x0000000c0d0e7389 */ /* 0x0000a400000c000b */
[----:B012---:R-:W-:Y:S01]  /*ee60*/  ENDCOLLECTIVE ;  /* 0x000000000000791b */ /* 0x007fe20003800000 */
.L_x_8500:
[----:B------:R-:W-:Y:S05]  /*ee70*/  BSYNC B0 ;  /* 0x0000000000007941 */ /* 0x000fea0003800000 */
.L_x_8499:
[----:B------:R-:W-:Y:S05]  /*ee80*/  BRA `(.L_x_8501) ;  /* 0xffffffcc00a07947 */ /* 0x000fea000383ffff */
.L_x_8432:
[----:B------:R-:W-:Y:S01]  /*ee90*/  BSSY B0, `(.L_x_8502) ;  /* 0x0000006000007945 */ /* 0x000fe20003800000 */
[----:B------:R-:W-:-:S07]  /*eea0*/  IMAD.MOV.U32 R15, RZ, RZ, -0x1 ;  /* 0xffffffffff0f7424 */ /* 0x000fce00078e00ff */
[----:B-1----:R-:W-:Y:S05]  /*eeb0*/  WARPSYNC.COLLECTIVE R15, `(.L_x_8503) ;  /* 0x000000000f0c7348 */ /* 0x002fea0003c00000 */
[----:B------:R-:W-:Y:S02]  /*eec0*/  ELECT P6, UR62, PT ;  /* 0x00000000003e782f */ /* 0x000fe400038c0000 */
[----:B------:R-:W-:Y:S01]  /*eed0*/  MOV R14, UR62 ;  /* 0x0000003e000e7c02 */ /* 0x000fe20008000f00 */
[----:B-1----:R-:W-:Y:S10]  /*eee0*/  ENDCOLLECTIVE ;  /* 0x000000000000791b */ /* 0x002ff40003800000 */
.L_x_8503:
[----:B------:R-:W-:Y:S05]  /*eef0*/  BSYNC B0 ;  /* 0x0000000000007941 */ /* 0x000fea0003800000 */
.L_x_8502:
[----:B------:R-:W-:Y:S05]  /*ef00*/  BRA `(.L_x_8504) ;  /* 0xffffffcc00947947 */ /* 0x000fea000383ffff */
.L_x_8435:
[----:B--2---:R2:W3:Y:S02]  /*ef10*/  SYNCS.PHASECHK.TRANS64.TRYWAIT P0, [R5+URZ+0x31c40], R4 ;  /* 0x031c4004050075a7 */ /* 0x0044e4000800017f */
[----:B---3--:R-:W-:Y:S05]  /*ef20*/  @!P0 NANOSLEEP.SYNCS 0x989680 ;  /* 0x009896800000895d */ /* 0x008fea0003900000 */
[----:B------:R-:W3:Y:S02]  /*ef30*/  @!P0 SYNCS.PHASECHK.TRANS64 P0, [R5+URZ+0x31c40], R4 ;  /* 0x031c4004050085a7 */ /* 0x000ee4000800007f */
[----:B---3--:R-:W-:Y:S05]  /*ef40*/  @!P0 BRA `(.L_x_8435) ;  /* 0xfffffffc00f08947 */ /* 0x008fea000383ffff */
[----:B------:R-:W-:Y:S05]  /*ef50*/  BRA `(.L_x_8505) ;  /* 0xffffffcc00ec7947 */ /* 0x000fea000383ffff */
.L_x_8438:
[----:B0-----:R0:W2:Y:S02]  /*ef60*/  SYNCS.PHASECHK.TRANS64.TRYWAIT P0, [R26+URZ+0x31c20], R5 ;  /* 0x031c20051a0075a7 */ /* 0x0010a4000800017f */
[----:B--2---:R-:W-:Y:S05]  /*ef70*/  @!P0 NANOSLEEP.SYNCS 0x989680 ;  /* 0x009896800000895d */ /* 0x004fea0003900000 */
[----:B------:R-:W2:Y:S02]  /*ef80*/  @!P0 SYNCS.PHASECHK.TRANS64 P0, [R26+URZ+0x31c20], R5 ;  /* 0x031c20051a0085a7 */ /* 0x000ea4000800007f */
[----:B--2---:R-:W-:Y:S05]  /*ef90*/  @!P0 BRA `(.L_x_8438) ;  /* 0xfffffffc00f08947 */ /* 0x004fea000383ffff */
[----:B------:R-:W-:Y:S05]  /*efa0*/  BRA `(.L_x_8506) ;  /* 0xffffffd4001c7947 */ /* 0x000fea000383ffff */
.L_x_8446:
[----:B--2---:R2:W3:Y:S02]  /*efb0*/  SYNCS.PHASECHK.TRANS64.TRYWAIT P0, [R3+URZ+0x31c40], R2 ;  /* 0x031c4002030075a7 */ /* 0x0044e4000800017f */
[----:B---3--:R-:W-:Y:S05]  /*efc0*/  @!P0 NANOSLEEP.SYNCS 0x989680 ;  /* 0x009896800000895d */ /* 0x008fea0003900000 */
[----:B------:R-:W3:Y:S02]  /*efd0*/  @!P0 SYNCS.PHASECHK.TRANS64 P0, [R3+URZ+0x31c40], R2 ;  /* 0x031c4002030085a7 */ /* 0x000ee4000800007f */
[----:B---3--:R-:W-:Y:S05]  /*efe0*/  @!P0 BRA `(.L_x_8446) ;  /* 0xfffffffc00f08947 */ /* 0x008fea000383ffff */
[----:B------:R-:W-:Y:S05]  /*eff0*/  BRA `(.L_x_8507) ;  /* 0xffffffd400c47947 */ /* 0x000fea000383ffff */
.L_x_8448:
[----:B0-----:R0:W2:Y:S02]  /*f000*/  SYNCS.PHASECHK.TRANS64.TRYWAIT P0, [R2+URZ+0x60], R5 ;  /* 0x00006005020075a7 */ /* 0x0010a4000800017f */
[----:B--2---:R-:W-:Y:S05]  /*f010*/  @!P0 NANOSLEEP.SYNCS 0x989680 ;  /* 0x009896800000895d */ /* 0x004fea0003900000 */
[----:B------:R-:W2:Y:S02]  /*f020*/  @!P0 SYNCS.PHASECHK.TRANS64 P0, [R2+URZ+0x60], R5 ;  /* 0x00006005020085a7 */ /* 0x000ea4000800007f */
[----:B--2---:R-:W-:Y:S05]  /*f030*/  @!P0 BRA `(.L_x_8448) ;  /* 0xfffffffc00f08947 */ /* 0x004fea000383ffff */
[----:B------:R-:W-:Y:S05]  /*f040*/  BRA `(.L_x_8508) ;  /* 0xffffffd800507947 */ /* 0x000fea000383ffff */
.L_x_8453:
[----:B---3--:R3:W4:Y:S02]  /*f050*/  SYNCS.PHASECHK.TRANS64.TRYWAIT P0, [R3+URZ+0x31c40], R2 ;  /* 0x031c4002030075a7 */ /* 0x008724000800017f */
[----:B----4-:R-:W-:Y:S05]  /*f060*/  @!P0 NANOSLEEP.SYNCS 0x989680 ;  /* 0x009896800000895d */ /* 0x010fea0003900000 */
[----:B------:R-:W4:Y:S02]  /*f070*/  @!P0 SYNCS.PHASECHK.TRANS64 P0, [R3+URZ+0x31c40], R2 ;  /* 0x031c4002030085a7 */ /* 0x000f24000800007f */
[----:B----4-:R-:W-:Y:S05]  /*f080*/  @!P0 BRA `(.L_x_8453) ;  /* 0xfffffffc00f08947 */ /* 0x010fea000383ffff */
[----:B------:R-:W-:Y:S05]  /*f090*/  BRA `(.L_x_8509) ;  /* 0xffffffdc00807947 */ /* 0x000fea000383ffff */
.L_x_8455:
[----:B0-----:R0:W2:Y:S02]  /*f0a0*/  SYNCS.PHASECHK.TRANS64.TRYWAIT P1, [R3+URZ+0x60], R24 ;  /* 0x00006018030075a7 */ /* 0x0010a4000802017f */
[----:B--2---:R-:W-:Y:S05]  /*f0b0*/  @!P1 NANOSLEEP.SYNCS 0x989680 ;  /* 0x009896800000995d */ /* 0x004fea0003900000 */
[----:B------:R-:W2:Y:S02]  /*f0c0*/  @!P1 SYNCS.PHASECHK.TRANS64 P1, [R3+URZ+0x60], R24 ;  /* 0x00006018030095a7 */ /* 0x000ea4000802007f */
[----:B--2---:R-:W-:Y:S05]  /*f0d0*/  @!P1 BRA `(.L_x_8455) ;  /* 0xfffffffc00f09947 */ /* 0x004fea000383ffff */
[----:B------:R-:W-:Y:S05]  /*f0e0*/  BRA `(.L_x_8510) ;  /* 0xffffffe0000c7947 */ /* 0x000fea000383ffff */
.L_x_8460:
[----:B--2---:R2:W3:Y:S02]  /*f0f0*/  SYNCS.PHASECHK.TRANS64.TRYWAIT P0, [R2+URZ+0x31c40], R3 ;  /* 0x031c4003020075a7 */ /* 0x0044e4000800017f */
[----:B---3--:R-:W-:Y:S05]  /*f100*/  @!P0 NANOSLEEP.SYNCS 0x989680 ;  /* 0x009896800000895d */ /* 0x008fea0003900000 */
[----:B------:R-:W3:Y:S02]  /*f110*/  @!P0 SYNCS.PHASECHK.TRANS64 P0, [R2+URZ+0x31c40], R3 ;  /* 0x031c4003020085a7 */ /* 0x000ee4000800007f */
[----:B---3--:R-:W-:Y:S05]  /*f120*/  @!P0 BRA `(.L_x_8460) ;  /* 0xfffffffc00f08947 */ /* 0x008fea000383ffff */
[----:B------:R-:W-:Y:S05]  /*f130*/  BRA `(.L_x_8511) ;  /* 0xffffffe400147947 */ /* 0x000fea000383ffff */
.L_x_8462:
[----:B0-----:R0:W2:Y:S02]  /*f140*/  SYNCS.PHASECHK.TRANS64.TRYWAIT P1, [R2+URZ+0x60], R11 ;  /* 0x0000600b020075a7 */ /* 0x0010a4000802017f */
[----:B--2---:R-:W-:Y:S05]  /*f150*/  @!P1 NANOSLEEP.SYNCS 0x989680 ;  /* 0x009896800000995d */ /* 0x004fea0003900000 */
[----:B------:R-:W2:Y:S02]  /*f160*/  @!P1 SYNCS.PHASECHK.TRANS64 P1, [R2+URZ+0x60], R11 ;  /* 0x0000600b020095a7 */ /* 0x000ea4000802007f */
[----:B--2---:R-:W-:Y:S05]  /*f170*/  @!P1 BRA `(.L_x_8462) ;  /* 0xfffffffc00f09947 */ /* 0x004fea000383ffff */
[----:B------:R-:W-:Y:S05]  /*f180*/  BRA `(.L_x_8512) ;  /* 0xffffffe400a87947 */ /* 0x000fea000383ffff */
.L_x_8469:
[----:B--2---:R2:W3:Y:S02]  /*f190*/  SYNCS.PHASECHK.TRANS64.TRYWAIT P0, [R3+URZ+0x31c60], R2 ;  /* 0x031c6002030075a7 */ /* 0x0044e4000800017f */
[----:B---3--:R-:W-:Y:S05]  /*f1a0*/  @!P0 NANOSLEEP.SYNCS 0x989680 ;  /* 0x009896800000895d */ /* 0x008fea0003900000 */
[----:B------:R-:W3:Y:S02]  /*f1b0*/  @!P0 SYNCS.PHASECHK.TRANS64 P0, [R3+URZ+0x31c60], R2 ;  /* 0x031c6002030085a7 */ /* 0x000ee4000800007f */
[----:B---3--:R-:W-:Y:S05]  /*f1c0*/  @!P0 BRA `(.L_x_8469) ;  /* 0xfffffffc00f08947 */ /* 0x008fea000383ffff */
[----:B------:R-:W-:Y:S05]  /*f1d0*/  BRA `(.L_x_8513) ;  /* 0xffffffe800907947 */ /* 0x000fea000383ffff */
.L_x_8471:
[----:B------:R-:W-:Y:S01]  /*f1e0*/  BSSY B0, `(.L_x_8514) ;  /* 0x0000008000007945 */ /* 0x000fe20003800000 */
[----:B------:R-:W-:Y:S02]  /*f1f0*/  IMAD.MOV.U32 R13, RZ, RZ, R16 ;  /* 0x000000ffff0d7224 */ /* 0x000fe400078e0010 */
[----:B------:R-:W-:Y:S02]  /*f200*/  IMAD.MOV.U32 R12, RZ, RZ, RZ ;  /* 0x000000ffff0c7224 */ /* 0x000fe400078e00ff */
[----:B------:R-:W-:Y:S02]  /*f210*/  IMAD.MOV.U32 R11, RZ, RZ, 0x1f ;  /* 0x0000001fff0b7424 */ /* 0x000fe400078e00ff */
[----:B------:R-:W-:-:S07]  /*f220*/  IMAD.MOV.U32 R15, RZ, RZ, -0x1 ;  /* 0xffffffffff0f7424 */ /* 0x000fce00078e00ff */
[----:B01----:R-:W-:Y:S05]  /*f230*/  WARPSYNC.COLLECTIVE R15, `(.L_x_8515) ;  /* 0x000000000f087348 */ /* 0x003fea0003c00000 */
[----:B------:R2:W3:Y:S02]  /*f240*/  SHFL.IDX P6, R14, R13, R12, R11 ;  /* 0x0000000c0d0e7389 */ /* 0x0004e400000c000b */
[----:B0123--:R-:W-:Y:S01]  /*f250*/  ENDCOLLECTIVE ;  /* 0x000000000000791b */ /* 0x00ffe20003800000 */
.L_x_8515:
[----:B------:R-:W-:Y:S05]  /*f260*/  BSYNC B0 ;  /* 0x0000000000007941 */ /* 0x000fea0003800000 */
.L_x_8514:
        /* <DEDUP_REMOVED lines=8> */
.L_x_8516:
[----:B------:R-:W-:Y:S01]  /*f2f0*/  IMAD.MOV.U32 R4, RZ, RZ, R14 ;  /* 0x000000ffff047224 */ /* 0x000fe200078e000e */
[----:B------:R-:W-:Y:S06]  /*f300*/  BRA `(.L_x_8517) ;  /* 0xffffffec00047947 */ /* 0x000fec000383ffff */
.L_x_8474:
[----:B------:R-:W-:Y:S01]  /*f310*/  BSSY B0, `(.L_x_8518) ;  /* 0x0000008000007945 */ /* 0x000fe20003800000 */
[----:B-----5:R-:W-:Y:S02]  /*f320*/  IMAD.MOV.U32 R13, RZ, RZ, R2 ;  /* 0x000000ffff0d7224 */ /* 0x020fe400078e0002 */
[----:B------:R-:W-:Y:S02]  /*f330*/  IMAD.MOV.U32 R12, RZ, RZ, 0x1 ;  /* 0x00000001ff0c7424 */ /* 0x000fe400078e00ff */
[----:B------:R-:W-:Y:S02]  /*f340*/  IMAD.MOV.U32 R11, RZ, RZ, RZ ;  /* 0x000000ffff0b7224 */ /* 0x000fe400078e00ff */
[----:B------:R-:W-:-:S07]  /*f350*/  IMAD.MOV.U32 R15, RZ, RZ, -0x1 ;  /* 0xffffffffff0f7424 */ /* 0x000fce00078e00ff */
[----:B01234-:R-:W-:Y:S05]  /*f360*/  WARPSYNC.COLLECTIVE R15, `(.L_x_8519) ;  /* 0x000000000f087348 */ /* 0x01ffea0003c00000 */
[----:B------:R0:W0:Y:S02]  /*f370*/  SHFL.UP P6, R14, R13, R12, R11 ;  /* 0x0400000c0d0e7389 */ /* 0x00002400000c000b */
[----:B01234-:R-:W-:Y:S01]  /*f380*/  ENDCOLLECTIVE ;  /* 0x000000000000791b */ /* 0x01ffe20003800000 */
.L_x_8519:
[----:B------:R-:W-:Y:S05]  /*f390*/  BSYNC B0 ;  /* 0x0000000000007941 */ /* 0x000fea0003800000 */
.L_x_8518:
        /* <DEDUP_REMOVED lines=10> */
.L_x_8520:
        /* <DEDUP_REMOVED lines=8> */
.L_x_8521:
        /* <DEDUP_REMOVED lines=8> */
.L_x_8522:
        /* <DEDUP_REMOVED lines=8> */
.L_x_8523:
        /* <DEDUP_REMOVED lines=8> */
.L_x_8524:
[----:B------:R-:W-:Y:S05]  /*f640*/  BRA `(.L_x_8525) ;  /* 0xffffffe800c07947 */ /* 0x000fea000383ffff */
.L_x_8479:
        /* <DEDUP_REMOVED lines=8> */
.L_x_8527:
[----:B------:R-:W-:Y:S05]  /*f6d0*/  BSYNC B0 ;  /* 0x0000000000007941 */ /* 0x000fea0003800000 */
.L_x_8526:
        /* <DEDUP_REMOVED lines=10> */
.L_x_8528:
        /* <DEDUP_REMOVED lines=8> */
.L_x_8529:
        /* <DEDUP_REMOVED lines=8> */
.L_x_8530:
        /* <DEDUP_REMOVED lines=8> */
.L_x_8531:
        /* <DEDUP_REMOVED lines=8> */
.L_x_8532:
[----:B------:R-:W-:Y:S05]  /*f980*/  BRA `(.L_x_8533) ;  /* 0xffffffe8009c7947 */ /* 0x000fea000383ffff */
.L_x_8481:
[----:B------:R-:W-:Y:S01]  /*f990*/  BSSY B0, `(.L_x_8534) ;  /* 0x0000006000007945 */ /* 0x000fe20003800000 */
[----:B------:R-:W-:Y:S01]  /*f9a0*/  PLOP3.LUT P6, PT, P6, PT, PT, 0x8, 0x0 ;  /* 0x000000000000781c */ /* 0x000fe200037ce170 */
[----:B------:R-:W-:-:S12]  /*f9b0*/  IMAD.MOV.U32 R15, RZ, RZ, -0x1 ;  /* 0xffffffffff0f7424 */ /* 0x000fd800078e00ff */
[----:B01----:R-:W-:Y:S05]  /*f9c0*/  WARPSYNC.COLLECTIVE R15, `(.L_x_8535) ;  /* 0x000000000f087348 */ /* 0x003fea0003c00000 */
[----:B------:R-:W-:Y:S01]  /*f9d0*/  VOTE.ANY R14, PT, P6 ;  /* 0x00000000000e7806 */ /* 0x000fe200030e0100 */
[----:B01----:R-:W-:Y:S06]  /*f9e0*/  ENDCOLLECTIVE ;  /* 0x000000000000791b */ /* 0x003fec0003800000 */
.L_x_8535:
[----:B------:R-:W-:Y:S05]  /*f9f0*/  BSYNC B0 ;  /* 0x0000000000007941 */ /* 0x000fea0003800000 */
.L_x_8534:
        /* <DEDUP_REMOVED lines=9> */
.L_x_8536:
[----:B------:R-:W-:Y:S01]  /*fa90*/  IMAD.MOV.U32 R17, RZ, RZ, R14 ;  /* 0x000000ffff117224 */ /* 0x000fe200078e000e */
[----:B------:R-:W-:Y:S06]  /*faa0*/  BRA `(.L_x_8537) ;  /* 0xffffffe8008c7947 */ /* 0x000fec000383ffff */
.L_x_8483:
[----:B------:R-:W-:Y:S01]  /*fab0*/  BSSY B0, `(.L_x_8538) ;  /* 0x0000007000007945 */ /* 0x000fe20003800000 */
[----:B------:R-:W-:Y:S02]  /*fac0*/  IMAD.MOV.U32 R13, RZ, RZ, R8 ;  /* 0x000000ffff0d7224 */ /* 0x000fe400078e0008 */
[----:B------:R-:W-:Y:S02]  /*fad0*/  IMAD.MOV.U32 R11, RZ, RZ, 0x1f ;  /* 0x0000001fff0b7424 */ /* 0x000fe400078e00ff */
[----:B------:R-:W-:-:S07]  /*fae0*/  IMAD.MOV.U32 R15, RZ, RZ, -0x1 ;  /* 0xffffffffff0f7424 */ /* 0x000fce00078e00ff */
[----:B0123--:R-:W-:Y:S05]  /*faf0*/  WARPSYNC.COLLECTIVE R15, `(.L_x_8539) ;  /* 0x000000000f087348 */ /* 0x00ffea0003c00000 */
[----:B------:R4:W0:Y:S02]  /*fb00*/  SHFL.IDX P6, R14, R13, R12, R11 ;  /* 0x0000000c0d0e7389 */ /* 0x00082400000c000b */
[----:B01234-:R-:W-:Y:S01]  /*fb10*/  ENDCOLLECTIVE ;  /* 0x000000000000791b */ /* 0x01ffe20003800000 */
.L_x_8539:
[----:B------:R-:W-:Y:S05]  /*fb20*/  BSYNC B0 ;  /* 0x0000000000007941 */ /* 0x000fea0003800000 */
.L_x_8538:
[----:B------:R-:W-:Y:S05]  /*fb30*/  BRA `(.L_x_8482) ;  /* 0xffffffe800847947 */ /* 0x000fea000383ffff */
.L_x_8487:
[----:B0-----:R0:W2:Y:S02]  /*fb40*/  SYNCS.PHASECHK.TRANS64.TRYWAIT P0, [R9+URZ+0x31c20], R0 ;  /* 0x031c2000090075a7 */ /* 0x0010a4000800017f */
[----:B--2---:R-:W-:Y:S05]  /*fb50*/  @!P0 NANOSLEEP.SYNCS 0x989680 ;  /* 0x009896800000895d */ /* 0x004fea0003900000 */
[----:B------:R-:W2:Y:S02]  /*fb60*/  @!P0 SYNCS.PHASECHK.TRANS64 P0, [R9+URZ+0x31c20], R0 ;  /* 0x031c2000090085a7 */ /* 0x000ea4000800007f */
[----:B--2---:R-:W-:Y:S05]  /*fb70*/  @!P0 BRA `(.L_x_8487) ;  /* 0xfffffffc00f08947 */ /* 0x004fea000383ffff */
[----:B------:R-:W-:Y:S05]  /*fb80*/  BRA `(.L_x_8540) ;  /* 0xffffffec00607947 */ /* 0x000fea000383ffff */
.L_x_8488:
        /* <DEDUP_REMOVED lines=8> */
[----:B01----:R-:W-:Y:S05]  /*fc10*/  WARPSYNC.COLLECTIVE R15, `(.L_x_8542) ;  /* 0x000000000f087348 */ /* 0x003fea0003c00000 */
[----:B------:R2:W3:Y:S02]  /*fc20*/  SHFL.IDX P6, R14, R13, R12, R11 ;  /* 0x0000000c0d0e7389 */ /* 0x0004e400000c000b */
[----:B0123--:R-:W-:Y:S01]  /*fc30*/  ENDCOLLECTIVE ;  /* 0x000000000000791b */ /* 0x00ffe20003800000 */
.L_x_8542:
[----:B------:R-:W-:Y:S05]  /*fc40*/  BSYNC B0 ;  /* 0x0000000000007941 */ /* 0x000fea0003800000 */
.L_x_8541:
[----:B------:R-:W-:Y:S05]  /*fc50*/  BRA `(.L_x_8543) ;  /* 0xffffffec00487947 */ /* 0x000fea000383ffff */
.L_x_8491:
[----:B------:R-:W-:Y:S01]  /*fc60*/  BSSY B1, `(.L_x_8544) ;  /* 0x0000006000017945 */ /* 0x000fe20003800000 */
[----:B------:R-:W-:-:S07]  /*fc70*/  IMAD.MOV.U32 R15, RZ, RZ, -0x1 ;  /* 0xffffffffff0f7424 */ /* 0x000fce00078e00ff */
[----:B01----:R-:W-:Y:S05]  /*fc80*/  WARPSYNC.COLLECTIVE R15, `(.L_x_8545) ;  /* 0x000000000f0c7348 */ /* 0x003fea0003c00000 */
[----:B------:R-:W-:Y:S02]  /*fc90*/  ELECT P6, UR62, PT ;  /* 0x00000000003e782f */ /* 0x000fe400038c0000 */
[----:B------:R-:W-:Y:S01]  /*fca0*/  MOV R14, UR62 ;  /* 0x0000003e000e7c02 */ /* 0x000fe20008000f00 */
[----:B01----:R-:W-:Y:S10]  /*fcb0*/  ENDCOLLECTIVE ;  /* 0x000000000000791b */ /* 0x003ff40003800000 */
.L_x_8545:
[----:B------:R-:W-:Y:S05]  /*fcc0*/  BSYNC B1 ;  /* 0x0000000000017941 */ /* 0x000fea0003800000 */
.L_x_8544:
[----:B------:R-:W-:Y:S05]  /*fcd0*/  BRA `(.L_x_8546) ;  /* 0xffffffec00407947 */ /* 0x000fea000383ffff */
.L_x_8493:
[----:B0-----:R0:W2:Y:S02]  /*fce0*/  SYNCS.PHASECHK.TRANS64.TRYWAIT P0, [R7+URZ], R2 ;  /* 0x00000002070075a7 */ /* 0x0010a4000800017f */
[----:B--2---:R-:W-:Y:S05]  /*fcf0*/  @!P0 NANOSLEEP.SYNCS 0x989680 ;  /* 0x009896800000895d */ /* 0x004fea0003900000 */
[----:B------:R-:W2:Y:S02]  /*fd00*/  @!P0 SYNCS.PHASECHK.TRANS64 P0, [R7+URZ], R2 ;  /* 0x00000002070085a7 */ /* 0x000ea4000800007f */
[----:B--2---:R-:W-:Y:S05]  /*fd10*/  @!P0 BRA `(.L_x_8493) ;  /* 0xfffffffc00f08947 */ /* 0x004fea000383ffff */
[----:B------:R-:W-:Y:S05]  /*fd20*/  BRA `(.L_x_8547) ;  /* 0xffffffec00747947 */ /* 0x000fea000383ffff */
.L_x_8494:
[----:B--2---:R2:W3:Y:S02]  /*fd30*/  SYNCS.PHASECHK.TRANS64.TRYWAIT P0, [R3+URZ], R0 ;  /* 0x00000000030075a7 */ /* 0x0044e4000800017f */
[----:B---3--:R-:W-:Y:S05]  /*fd40*/  @!P0 NANOSLEEP.SYNCS 0x989680 ;  /* 0x009896800000895d */ /* 0x008fea0003900000 */
[----:B------:R-:W3:Y:S02]  /*fd50*/  @!P0 SYNCS.PHASECHK.TRANS64 P0, [R3+URZ], R0 ;  /* 0x00000000030085a7 */ /* 0x000ee4000800007f */
[----:B---3--:R-:W-:Y:S05]  /*fd60*/  @!P0 BRA `(.L_x_8494) ;  /* 0xfffffffc00f08947 */ /* 0x008fea000383ffff */
[----:B------:R-:W-:Y:S05]  /*fd70*/  BRA `(.L_x_8548) ;  /* 0xffffffec00687947 */ /* 0x000fea000383ffff */
.L_x_8496:
[----:B--2---:R2:W3:Y:S02]  /*fd80*/  SYNCS.PHASECHK.TRANS64.TRYWAIT P0, [R5+URZ], R2 ;  /* 0x00000002050075a7 */ /* 0x0044e4000800017f */
[----:B---3--:R-:W-:Y:S05]  /*fd90*/  @!P0 NANOSLEEP.SYNCS 0x989680 ;  /* 0x009896800000895d */ /* 0x008fea0003900000 */
[----:B------:R-:W3:Y:S02]  /*fda0*/  @!P0 SYNCS.PHASECHK.TRANS64 P0, [R5+URZ], R2 ;  /* 0x00000002050085a7 */ /* 0x000ee4000800007f */
[----:B---3--:R-:W-:Y:S05]  /*fdb0*/  @!P0 BRA `(.L_x_8496) ;  /* 0xfffffffc00f08947 */ /* 0x008fea000383ffff */
[----:B------:R-:W-:Y:S05]  /*fdc0*/  BRA `(.L_x_8549) ;  /* 0xffffffec006c7947 */ /* 0x000fea000383ffff */
.L_x_8550:
        /* <DEDUP_REMOVED lines=11> */
.L_x_12780:


//--------------------- .text._ZN7cutlass13device_kernelIN5flash11enable_sm90INS1_16FlashAttnFwdSm90INS1_25CollectiveMainloopFwdSm90ILi2EN4cute5tupleIJNS5_1CILi1EEES8_S8_EEENS6_IJNS7_ILi192EEENS7_ILi144EEENS7_ILi96EEEEEELi96ENS_10bfloat16_tEfNS_4arch4Sm90ELb0ELb0ELb0ELb1ELb0ELb1ELb0ELb0ELb1ELb0ELb0ELb0EEENS1_21CollectiveEpilogueFwdINS6_IJSA_SC_SB_EEES9_SE_SG_Li384ELb1ELb0ELb0ELb0EEENS1_36VarlenDynamicPersistentTileSchedulerILi192ELi144ELi384ELi32ELb0ELb0ELb1ELb0ELb1ELb1EEEEEEEEEvNT_6ParamsE --------------------------
	.section	.text._ZN7cutlass13device_kernelIN5flash11enable_sm90INS1_16FlashAttnFwdSm90INS1_25CollectiveMainloopFwdSm90ILi2EN4cute5tupleIJNS5_1CILi1EEES8_S8_EEENS6_IJNS7_ILi192EEENS7_ILi144EEENS7_ILi96EEEEEELi96ENS_10bfloat16_tEfNS_4arch4Sm90ELb0ELb0ELb0ELb1ELb0ELb1ELb0ELb0ELb1ELb0ELb0ELb0EEENS1_21CollectiveEpilogueFwdINS6_IJSA_SC_SB_EEES9_SE_SG_Li384ELb1ELb0ELb0ELb0EEENS1_36VarlenDynamicPersistentTileSchedulerILi192ELi144ELi384ELi32ELb0ELb0ELb1ELb0ELb1ELb1EEEEEEEEEvNT_6ParamsE,"ax",@progbits
	.align	128
.text._ZN7cutlass13device_kernelIN5flash11enable_sm90INS1_16FlashAttnFwdSm90INS1_25CollectiveMainloopFwdSm90ILi2EN4cute5tupleIJNS5_1CILi1EEES8_S8_EEENS6_IJNS7_ILi192EEENS7_ILi144EEENS7_ILi96EEEEEELi96ENS_10bfloat16_tEfNS_4arch4Sm90ELb0ELb0ELb0ELb1ELb0ELb1ELb0ELb0ELb1ELb0ELb0ELb0EEENS1_21CollectiveEpilogueFwdINS6_IJSA_SC_SB_EEES9_SE_SG_Li384ELb1ELb0ELb0ELb0EEENS1_36VarlenDynamicPersistentTileSchedulerILi192ELi144ELi384ELi32ELb0ELb0ELb1ELb0ELb1ELb1EEEEEEEEEvNT_6ParamsE:
        .type           _ZN7cutlass13device_kernelIN5flash11enable_sm90INS1_16FlashAttnFwdSm90INS1_25CollectiveMainloopFwdSm90ILi2EN4cute5tupleIJNS5_1CILi1EEES8_S8_EEENS6_IJNS7_ILi192EEENS7_ILi144EEENS7_ILi96EEEEEELi96ENS_10bfloat16_tEfNS_4arch4Sm90ELb0ELb0ELb0ELb1ELb0ELb1ELb0ELb0ELb1ELb0ELb0ELb0EEENS1_21CollectiveEpilogueFwdINS6_IJSA_SC_SB_EEES9_SE_SG_Li384ELb1ELb0ELb0ELb0EEENS1_36VarlenDynamicPersistentTileSchedulerILi192ELi144ELi384ELi32ELb0ELb0ELb1ELb0ELb1ELb1EEEEEEEEEvNT_6ParamsE,@function
        .size           _ZN7cutlass13device_kernelIN5flash11enable_sm90INS1_16FlashAttnFwdSm90INS1_25CollectiveMainloopFwdSm90ILi2EN4cute5tupleIJNS5_1CILi1EEES8_S8_EEENS6_IJNS7_ILi192EEENS7_ILi144EEENS7_ILi96EEEEEELi96ENS_10bfloat16_tEfNS_4arch4Sm90ELb0ELb0ELb0ELb1ELb0ELb1ELb0ELb0ELb1ELb0ELb0ELb0EEENS1_21CollectiveEpilogueFwdINS6_IJSA_SC_SB_EEES9_SE_SG_Li384ELb1ELb0ELb0ELb0EEENS1_36VarlenDynamicPersistentTileSchedulerILi192ELi144ELi384ELi32ELb0ELb0ELb1ELb0ELb1ELb1EEEEEEEEEvNT_6ParamsE,(.L_x_12781 - _ZN7cutlass13device_kernelIN5flash11enable_sm90INS1_16FlashAttnFwdSm90INS1_25CollectiveMainloopFwdSm90ILi2EN4cute5tupleIJNS5_1CILi1EEES8_S8_EEENS6_IJNS7_ILi192EEENS7_ILi144EEENS7_ILi96EEEEEELi96ENS_10bfloat16_tEfNS_4arch4Sm90ELb0ELb0ELb0ELb1ELb0ELb1ELb0ELb0ELb1ELb0ELb0ELb0EEENS1_21CollectiveEpilogueFwdINS6_IJSA_SC_SB_EEES9_SE_SG_Li384ELb1ELb0ELb0ELb0EEENS1_36VarlenDynamicPersistentTileSchedulerILi192ELi144ELi384ELi32ELb0ELb0ELb1ELb0ELb1ELb1EEEEEEEEEvNT_6ParamsE)
        .other          _ZN7cutlass13device_kernelIN5flash11enable_sm90INS1_16FlashAttnFwdSm90INS1_25CollectiveMainloopFwdSm90ILi2EN4cute5tupleIJNS5_1CILi1EEES8_S8_EEENS6_IJNS7_ILi192EEENS7_ILi144EEENS7_ILi96EEEEEELi96ENS_10bfloat16_tEfNS_4arch4Sm90ELb0ELb0ELb0ELb1ELb0ELb1ELb0ELb0ELb1ELb0ELb0ELb0EEENS1_21CollectiveEpilogueFwdINS6_IJSA_SC_SB_EEES9_SE_SG_Li384ELb1ELb0ELb0ELb0EEENS1_36VarlenDynamicPersistentTileSchedulerILi192ELi144ELi384ELi32ELb0ELb0ELb1ELb0ELb1ELb1EEEEEEEEEvNT_6ParamsE,@"STO_CUDA_ENTRY STV_DEFAULT"
_ZN7cutlass13device_kernelIN5flash11enable_sm90INS1_16FlashAttnFwdSm90INS1_25CollectiveMainloopFwdSm90ILi2EN4cute5tupleIJNS5_1CILi1EEES8_S8_EEENS6_IJNS7_ILi192EEENS7_ILi144EEENS7_ILi96EEEEEELi96ENS_10bfloat16_tEfNS_4arch4Sm90ELb0ELb0ELb0ELb1ELb0ELb1ELb0ELb0ELb1ELb0ELb0ELb0EEENS1_21CollectiveEpilogueFwdINS6_IJSA_SC_SB_EEES9_SE_SG_Li384ELb1ELb0ELb0ELb0EEENS1_36VarlenDynamicPersistentTileSchedulerILi192ELi144ELi384ELi32ELb0ELb0ELb1ELb0ELb1ELb1EEEEEEEEEvNT_6ParamsE:
        /* <DEDUP_REMOVED lines=27> */
.L_x_8552:
[----:B------:R-:W-:Y:S05]  /*01b0*/  BSYNC B0 ;  /* 0x0000000000007941 */ /* 0x000fea0003800000 */
.L_x_8551:
        /* <DEDUP_REMOVED lines=41> */
.L_x_8553:
        /* <DEDUP_REMOVED lines=22> */
.L_x_8554:
        /* <DEDUP_REMOVED lines=18> */
.L_x_8555:
        /* <DEDUP_REMOVED lines=22> */
.L_x_8556:
        /* <DEDUP_REMOVED lines=22> */
.L_x_8557:
        /* <DEDUP_REMOVED lines=10> */
.L_x_8560:
[----:B------:R-:W-:-:S08]  /*0a30*/  NOP ;  /* 0x0000000000007918 */ /* 0x000fd00000000000 */
[----:B------:R-:W1:Y:S02]  /*0a40*/  USETMAXREG.TRY_ALLOC.CTAPOOL UP0, 0xa0 ;  /* 0x000000a0000079c8 */ /* 0x000e640008000600 */
[----:B-1----:R-:W-:-:S13]  /*0a50*/  PLOP3.LUT P0, PT, PT, PT, UP0, 0x80, 0x0 ;  /* 0x000000000000781c */ /* 0x002fda0003f0f008 */
[----:B------:R-:W-:Y:S05]  /*0a60*/  @!P0 BRA `(.L_x_8560) ;  /* 0xfffffffc00f08947 */ /* 0x000fea000383ffff */
[----:B------:R-:W2:Y:S01]  /*0a70*/  LDL.LU R0, [R1+0x28] ;  /* 0x0000280001007983 */ /* 0x000ea20000300800 */
[----:B0-----:R-:W0:Y:S01]  /*0a80*/  S2R R2, SR_TID.X ;  /* 0x0000000000027919 */ /* 0x001e220000002100 */
[----:B------:R-:W1:Y:S01]  /*0a90*/  S2UR UR5, SR_CgaCtaId ;  /* 0x00000000000579c3 */ /* 0x000e620000008800 */
[----:B------:R-:W-:Y:S01]  /*0aa0*/  UMOV UR4, 0x400 ;  /* 0x0000040000047882 */ /* 0x000fe20000000000 */
[----:B0-----:R-:W-:-:S06]  /*0ab0*/  SHF.R.U32.HI R2, RZ, 0x7, R2 ;  /* 0x00000007ff027819 */ /* 0x001fcc0000011602 */
[----:B------:R-:W-:Y:S06]  /*0ac0*/  BAR.ARV 0x8, 0x1a0 ;  /* 0x0206800000007b1d */ /* 0x000fec0000002000 */
[----:B------:R-:W-:-:S13]  /*0ad0*/  ISETP.NE.AND P0, PT, R2, 0x1, PT ;  /* 0x000000010200780c */ /* 0x000fda0003f05270 */
[----:B------:R-:W-:Y:S08]  /*0ae0*/  @!P0 BAR.ARV 0x9, 0x100 ;  /* 0x0244000000008b1d */ /* 0x000ff00000002000 */
[----:B------:R-:W-:Y:S01]  /*0af0*/  BAR.SYNC.DEFER_BLOCKING 0x5, 0x1a0 ;  /* 0x0146800000007b1d */ /* 0x000fe20000010000 */
[----:B-1----:R-:W-:-:S06]  /*0b00*/  ULEA UR4, UR5, UR4, 0x18 ;  /* 0x0000000405047291 */ /* 0x002fcc000f8ec03f */
[----:B------:R-:W-:Y:S01]  /*0b10*/  IMAD.U32 R18, RZ, RZ, UR4 ;  /* 0x00000004ff127e24 */ /* 0x000fe2000f8e00ff */
[----:B------:R-:W-:-:S04]  /*0b20*/  ULDC UR4, c[0x0][0xc14] ;  /* 0x0003050000047ab9 */ /* 0x000fc80000000800 */
[----:B------:R-:W0:Y:S01]  /*0b30*/  LDS.128 R104, [R18+0x31cd0] ;  /* 0x031cd00012687984 */ /* 0x000e220000000c00 */
[----:B------:R-:W-:Y:S06]  /*0b40*/  BAR.ARV 0x4, 0x1a0 ;  /* 0x0106800000007b1d */ /* 0x000fec0000002000 */
[----:B--2---:R-:W-:-:S04]  /*0b50*/  LOP3.LUT R0, R0, 0xffffffef, RZ, 0xc0, !PT ;  /* 0xffffffef00007812 */ /* 0x004fc800078ec0ff */
[----:B------:R-:W-:-:S05]  /*0b60*/  @P0 LOP3.LUT R0, R0, 0x10, RZ, 0xfc, !PT ;  /* 0x0000001000000812 */ /* 0x000fca00078efcff */
[----:B------:R3:W-:Y:S01]  /*0b70*/  STL [R1+0x28], R0 ;  /* 0x0000280001007387 */ /* 0x0007e20000100800 */
[----:B0-----:R-:W-:-:S13]  /*0b80*/  ISETP.GE.AND P0, PT, R107, UR4, PT ;  /* 0x000000046b007c0c */ /* 0x001fda000bf06270 */
[----:B---3--:R-:W-:Y:S05]  /*0b90*/  @P0 BRA `(.L_x_8561) ;  /* 0x000001a800c40947 */ /* 0x008fea0003800000 */
[----:B------:R-:W2:Y:S01]  /*0ba0*/  LDL R2, [R1+0xa0] ;  /* 0x0000a00001027983 */ /* 0x000ea20000100800 */
[----:B------:R-:W-:Y:S01]  /*0bb0*/  IMAD.MOV.U32 R16, RZ, RZ, -0x2 ;  /* 0xfffffffeff107424 */ /* 0x000fe200078e00ff */
[----:B------:R-:W-:Y:S02]  /*0bc0*/  R2UR UR4, R18 ;  /* 0x00000000120472ca */ /* 0x000fe400000e0000 */
[----:B------:R-:W-:Y:S01]  /*0bd0*/  CS2R R148, SRZ ;  /* 0x0000000000947805 */ /* 0x000fe2000001ff00 */
[----:B------:R-:W0:Y:S10]  /*0be0*/  S2R R0, SR_TID.X ;  /* 0x0000000000007919 */ /* 0x000e340000002100 */
[----:B------:R-:W-:Y:S01]  /*0bf0*/  UIADD3 UR4, UR4, 0xda00, URZ ;  /* 0x0000da0004047890 */ /* 0x000fe2000fffe03f */
[----:B0-----:R-:W-:-:S05]  /*0c00*/  VIADD R21, R0, 0xffffff80 ;  /* 0xffffff8000157836 */ /* 0x001fca0000000000 */
[----:B------:R-:W-:Y:S02]  /*0c10*/  SHF.R.S32.HI R0, RZ, 0x1f, R21 ;  /* 0x0000001fff007819 */ /* 0x000fe40000011415 */
[-C--:B------:R-:W-:Y:S02]  /*0c20*/  LEA.HI R12, R21, R21.reuse, RZ, 0x1 ;  /* 0x00000015150c7211 */ /* 0x080fe400078f08ff */
[CC--:B------:R-:W-:Y:S02]  /*0c30*/  LEA.HI R3, R0.reuse, R21.reuse, RZ, 0x4 ;  /* 0x0000001500037211 */ /* 0x0c0fe400078f20ff */
[----:B------:R-:W-:Y:S02]  /*0c40*/  LEA.HI R5, R0, R21, RZ, 0x5 ;  /* 0x0000001500057211 */ /* 0x000fe400078f28ff */
[----:B------:R-:W-:Y:S02]  /*0c50*/  LOP3.LUT R4, R3, 0xfffffff0, RZ, 0xc0, !PT ;  /* 0xfffffff003047812 */ /* 0x000fe400078ec0ff */
[----:B------:R-:W-:-:S02]  /*0c60*/  SHF.R.S32.HI R145, RZ, 0x1, R12 ;  /* 0x00000001ff917819 */ /* 0x000fc4000001140c */
[----:B------:R-:W-:Y:S01]  /*0c70*/  SHF.R.S32.HI R9, RZ, 0x5, R5 ;  /* 0x00000005ff097819 */ /* 0x000fe20000011405 */
[----:B------:R-:W-:Y:S01]  /*0c80*/  IMAD.IADD R4, R21, 0x1, -R4 ;  /* 0x0000000115047824 */ /* 0x000fe200078e0a04 */
[----:B------:R-:W-:-:S03]  /*0c90*/  SHF.R.S32.HI R6, RZ, 0x4, R3 ;  /* 0x00000004ff067819 */ /* 0x000fc60000011403 */
[--C-:B------:R-:W-:Y:S01]  /*0ca0*/  IMAD R17, R9, 0x10, R4.reuse ;  /* 0x0000001009117824 */ /* 0x100fe200078e0204 */
[----:B------:R-:W-:Y:S02]  /*0cb0*/  SHF.R.S32.HI R5, RZ, 0x1f, R4 ;  /* 0x0000001fff057819 */ /* 0x000fe40000011404 */
[----:B------:R-:W-:-:S04]  /*0cc0*/  LEA.HI R3, R3, R6, RZ, 0x1 ;  /* 0x0000000603037211 */ /* 0x000fc800078f08ff */
[----:B------:R-:W-:-:S05]  /*0cd0*/  LOP3.LUT R3, R3, 0x1ffffffe, RZ, 0xc0, !PT ;  /* 0x1ffffffe03037812 */ /* 0x000fca00078ec0ff */
[----:B------:R-:W-:Y:S01]  /*0ce0*/  IMAD.IADD R3, R6, 0x1, -R3 ;  /* 0x0000000106037824 */ /* 0x000fe200078e0a03 */
[----:B--2---:R-:W-:Y:S02]  /*0cf0*/  R2UR UR5, R2 ;  /* 0x00000000020572ca */ /* 0x004fe400000e0000 */
[----:B------:R-:W-:-:S04]  /*0d00*/  LEA.HI R2, R0, R21, RZ, 0x7 ;  /* 0x0000001500027211 */ /* 0x000fc800078f38ff */
[----:B------:R-:W-:Y:S02]  /*0d10*/  LOP3.LUT R7, R2, 0xffffff80, RZ, 0xc0, !PT ;  /* 0xffffff8002077812 */ /* 0x000fe400078ec0ff */
[----:B------:R-:W-:-:S03]  /*0d20*/  SHF.R.S32.HI R19, RZ, 0x7, R2 ;  /* 0x00000007ff137819 */ /* 0x000fc60000011402 */
[----:B------:R-:W-:Y:S01]  /*0d30*/  IMAD.IADD R24, R21, 0x1, -R7 ;  /* 0x0000000115187824 */ /* 0x000fe200078e0a07 */
[C---:B------:R-:W-:Y:S01]  /*0d40*/  LEA.HI R7, R12.reuse, R145, RZ, 0x1 ;  /* 0x000000910c077211 */ /* 0x040fe200078f08ff */
[----:B------:R-:W-:Y:S01]  /*0d50*/  IMAD.HI R2, R19, 0x55555556, RZ ;  /* 0x5555555613027827 */ /* 0x000fe200078e02ff */
[----:B------:R-:W-:Y:S01]  /*0d60*/  LOP3.LUT R12, R12, 0xfffffffe, RZ, 0xc0, !PT ;  /* 0xfffffffe0c0c7812 */ /* 0x000fe200078ec0ff */
[----:B------:R-:W-:Y:S01]  /*0d70*/  ULOP3.LUT UR5, UR5, 0x1, URZ, 0xfc, !UPT ;  /* 0x0000000105057892 */ /* 0x000fe2000f8efc3f */
[----:B------:R-:W-:Y:S02]  /*0d80*/  SHF.R.S32.HI R10, RZ, 0x1f, R24 ;  /* 0x0000001fff0a7819 */ /* 0x000fe40000011418 */
[----:B------:R-:W-:Y:S01]  /*0d90*/  LOP3.LUT R14, R7, 0x7fffffe, RZ, 0xc0, !PT ;  /* 0x07fffffe070e7812 */ /* 0x000fe200078ec0ff */
[----:B------:R-:W-:Y:S01]  /*0da0*/  IMAD.IADD R20, R21, 0x1, -R12 ;  /* 0x0000000115147824 */ /* 0x000fe200078e0a0c */
[----:B------:R-:W-:Y:S02]  /*0db0*/  LEA.HI R11, R10, R24, RZ, 0x2 ;  /* 0x000000180a0b7211 */ /* 0x000fe400078f10ff */
[-C--:B------:R-:W-:Y:S01]  /*0dc0*/  LEA.HI R7, R5, R4.reuse, RZ, 0x3 ;  /* 0x0000000405077211 */ /* 0x080fe200078f18ff */
[----:B------:R-:W-:Y:S01]  /*0dd0*/  IMAD.IADD R13, R145, 0x1, -R14 ;  /* 0x00000001910d7824 */ /* 0x000fe200078e0a0e */
[----:B------:R-:W-:Y:S01]  /*0de0*/  LEA.HI R5, R5, R4, RZ, 0x2 ;  /* 0x0000000405057211 */ /* 0x000fe200078f10ff */
[----:B------:R-:W-:Y:S01]  /*0df0*/  IMAD.SHL.U32 R146, R20, 0x8, RZ ;  /* 0x0000000814927824 */ /* 0x000fe200078e00ff */
[----:B------:R-:W-:Y:S01]  /*0e00*/  LOP3.LUT R15, R11, 0x7ffffffc, RZ, 0xc0, !PT ;  /* 0x7ffffffc0b0f7812 */ /* 0x000fe200078ec0ff */
[----:B------:R-:W-:Y:S01]  /*0e10*/  IMAD.SHL.U32 R8, R7, 0x10, RZ ;  /* 0x0000001007087824 */ /* 0x000fe200078e00ff */
[----:B------:R-:W-:Y:S01]  /*0e20*/  LOP3.LUT R7, R5, 0x7fffffc, RZ, 0xc0, !PT ;  /* 0x07fffffc05077812 */ /* 0x000fe200078ec0ff */
[----:B------:R-:W-:Y:S01]  /*0e30*/  IMAD R13, R6, 0x8, R13 ;  /* 0x00000008060d7824 */ /* 0x000fe200078e020d */
[----:B------:R-:W-:Y:S01]  /*0e40*/  SHF.R.S32.HI R5, RZ, 0x2, R5 ;  /* 0x00000002ff057819 */ /* 0x000fe20000011405 */
[----:B------:R-:W-:Y:S01]  /*0e50*/  IMAD.IADD R15, R24, 0x1, -R15 ;  /* 0x00000001180f7824 */ /* 0x000fe200078e0a0f */
[----:B------:R-:W-:Y:S01]  /*0e60*/  LOP3.LUT R8, R8, 0x7fffff80, RZ, 0xc0, !PT ;  /* 0x7fffff8008087812 */ /* 0x000fe200078ec0ff */
[----:B------:R-:W-:Y:S01]  /*0e70*/  IMAD.IADD R7, R4, 0x1, -R7 ;  /* 0x0000000104077824 */ /* 0x000fe200078e0a07 */
[--C-:B------:R-:W-:Y:S01]  /*0e80*/  SHF.R.S32.HI R6, RZ, 0x2, R11.reuse ;  /* 0x00000002ff067819 */ /* 0x100fe2000001140b */
[----:B------:R-:W-:Y:S01]  /*0e90*/  IMAD R4, R15, R16, 0x90 ;  /* 0x000000900f047424 */ /* 0x000fe200078e0210 */
[----:B------:R-:W-:Y:S01]  /*0ea0*/  SHF.R.S32.HI R11, RZ, 0x1f, R11 ;  /* 0x0000001fff0b7819 */ /* 0x000fe2000001140b */
[----:B------:R-:W-:Y:S01]  /*0eb0*/  IMAD R8, R9, 0x100, R8 ;  /* 0x0000010009087824 */ /* 0x000fe200078e0208 */
[----:B------:R-:W-:Y:S01]  /*0ec0*/  LEA.HI R10, R10, R24, RZ, 0x5 ;  /* 0x000000180a0a7211 */ /* 0x000fe200078f28ff */
[----:B------:R-:W-:Y:S01]  /*0ed0*/  IMAD.SHL.U32 R5, R5, 0x40, RZ ;  /* 0x0000004005057824 */ /* 0x000fe200078e00ff */
[----:B------:R0:W-:Y:S01]  /*0ee0*/  STL [R1+0x90], R4 ;  /* 0x0000900401007387 */ /* 0x0001e20000100800 */
[----:B------:R-:W-:Y:S01]  /*0ef0*/  IMAD R7, R7, 0x10, R8 ;  /* 0x0000001007077824 */ /* 0x000fe200078e0208 */
[----:B------:R-:W-:Y:S01]  /*0f00*/  LEA.HI R11, R11, R6, RZ, 0x3 ;  /* 0x000000060b0b7211 */ /* 0x000fe200078f18ff */
[C---:B------:R-:W-:Y:S01]  /*0f10*/  VIADD R12, R146.reuse, 0x10 ;  /* 0x00000010920c7836 */ /* 0x040fe20000000000 */
[----:B------:R-:W-:Y:S01]  /*0f20*/  LOP3.LUT R5, R5, 0x40, RZ, 0xc0, !PT ;  /* 0x0000004005057812 */ /* 0x000fe200078ec0ff */
[----:B------:R-:W-:Y:S01]  /*0f30*/  VIADD R9, R146, 0x20 ;  /* 0x0000002092097836 */ /* 0x000fe20000000000 */
[----:B------:R-:W-:Y:S01]  /*0f40*/  LOP3.LUT R11, R11, 0xfffffff8, RZ, 0xc0, !PT ;  /* 0xfffffff80b0b7812 */ /* 0x000fe200078ec0ff */
[----:B------:R-:W-:Y:S01]  /*0f50*/  IMAD.SHL.U32 R14, R13, 0x20, RZ ;  /* 0x000000200d0e7824 */ /* 0x000fe200078e00ff */
[----:B------:R-:W-:-:S02]  /*0f60*/  LEA.HI R2, R2, R2, RZ, 0x1 ;  /* 0x0000000202027211 */ /* 0x000fc400078f08ff */
[----:B0-----:R-:W-:Y:S01]  /*0f70*/  LEA.HI R4, R0, R21, RZ, 0x2 ;  /* 0x0000001500047211 */ /* 0x001fe200078f10ff */
[----:B------:R-:W-:Y:S01]  /*0f80*/  IMAD.SHL.U32 R0, R3, 0x8, RZ ;  /* 0x0000000803007824 */ /* 0x000fe200078e00ff */
[----:B------:R-:W-:Y:S01]  /*0f90*/  SHF.R.S32.HI R10, RZ, 0x5, R10 ;  /* 0x00000005ff0a7819 */ /* 0x000fe2000001140a */
[----:B------:R-:W-:Y:S01]  /*0fa0*/  IMAD.IADD R11, R6, 0x1, -R11 ;  /* 0x00000001060b7824 */ /* 0x000fe200078e0a0b */
[----:B------:R-:W-:Y:S01]  /*0fb0*/  SHF.R.S32.HI R22, RZ, 0x2, R4 ;  /* 0x00000002ff167819 */ /* 0x000fe20000011404 */
[----:B------:R-:W-:Y:S01]  /*0fc0*/  IMAD.U32 R3, R17, 0x20, R0 ;  /* 0x0000002011037824 */ /* 0x000fe200078e0000 */
[----:B------:R-:W-:Y:S01]  /*0fd0*/  SHF.R.S32.HI R8, RZ, 0x1f, R4 ;  /* 0x0000001fff087819 */ /* 0x000fe20000011404 */
[----:B------:R-:W-:Y:S01]  /*0fe0*/  IMAD R11, R10, 0x10, R11 ;  /* 0x000000100a0b7824 */ /* 0x000fe200078e020b */
[----:B------:R-:W-:Y:S01]  /*0ff0*/  LOP3.LUT R0, R5, 0x8, R0, 0xf8, !PT ;  /* 0x0000000805007812 */ /* 0x000fe200078ef800 */
[----:B------:R-:W-:Y:S01]  /*1000*/  STL [R1+0x60], R22 ;  /* 0x0000601601007387 */ /* 0x000fe20000100800 */
[----:B------:R-:W-:Y:S01]  /*1010*/  LEA.HI R8, R8, R22, RZ, 0x2 ;  /* 0x0000001608087211 */ /* 0x000fe200078f10ff */
[----:B------:R-:W-:Y:S01]  /*1020*/  IMAD R2, R2, -0x3, R19 ;  /* 0xfffffffd02027824 */ /* 0x000fe200078e0213 */
[----:B------:R-:W-:Y:S01]  /*1030*/  SHF.R.U32.HI R5, RZ, 0x3, R5 ;  /* 0x00000003ff057819 */ /* 0x000fe20000011605 */
[----:B------:R0:W-:Y:S01]  /*1040*/  STL [R1+0x98], R3 ;  /* 0x0000980301007387 */ /* 0x0001e20000100800 */
[----:B------:R-:W-:Y:S01]  /*1050*/  LOP3.LUT R8, R8, 0xfffffffc, RZ, 0xc0, !PT ;  /* 0xfffffffc08087812 */ /* 0x000fe200078ec0ff */
[----:B------:R-:W-:Y:S01]  /*1060*/  IMAD.MOV.U32 R19, RZ, RZ, RZ ;  /* 0x000000ffff137224 */ /* 0x000fe200078e00ff */
[----:B------:R-:W-:Y:S01]  /*1070*/  LOP3.LUT R0, R0, R5, RZ, 0x3c, !PT ;  /* 0x0000000500007212 */ /* 0x000fe200078e3cff */
[----:B------:R1:W-:Y:S01]  /*1080*/  STL [R1+0x30], R12 ;  /* 0x0000300c01007387 */ /* 0x0003e20000100800 */
[----:B------:R-:W-:-:S02]  /*1090*/  SHF.R.S32.HI R5, RZ, 0x1f, R12 ;  /* 0x0000001fff057819 */ /* 0x000fc4000001140c */
[----:B------:R-:W-:Y:S01]  /*10a0*/  LOP3.LUT R4, R4, 0x1ffffffc, RZ, 0xc0, !PT ;  /* 0x1ffffffc04047812 */ /* 0x000fe200078ec0ff */
[----:B------:R2:W-:Y:S01]  /*10b0*/  STL [R1+0x34], R9 ;  /* 0x0000340901007387 */ /* 0x0005e20000100800 */
[CC--:B------:R-:W-:Y:S01]  /*10c0*/  LEA.HI R6, R5.reuse, R12.reuse, RZ, 0x3 ;  /* 0x0000000c05067211 */ /* 0x0c0fe200078f18ff */
[----:B0-----:R-:W-:Y:S01]  /*10d0*/  IMAD.IADD R3, R22, 0x1, -R8 ;  /* 0x0000000116037824 */ /* 0x001fe200078e0a08 */
[----:B------:R-:W-:Y:S01]  /*10e0*/  SHF.R.S32.HI R8, RZ, 0x1f, R9 ;  /* 0x0000001fff087819 */ /* 0x000fe20000011409 */
[----:B------:R-:W-:Y:S01]  /*10f0*/  IMAD.IADD R7, R0, 0x1, R7 ;  /* 0x0000000100077824 */ /* 0x000fe200078e0207 */
[----:B------:R-:W-:Y:S01]  /*1100*/  LEA.HI R5, R5, R12, RZ, 0x5 ;  /* 0x0000000c05057211 */ /* 0x000fe200078f28ff */
[----:B------:R-:W-:Y:S01]  /*1110*/  IMAD R0, R2, 0x40, R11 ;  /* 0x0000004002007824 */ /* 0x000fe200078e020b */
[----:B------:R0:W-:Y:S01]  /*1120*/  STL [R1+0x78], R3 ;  /* 0x0000780301007387 */ /* 0x0001e20000100800 */
[CC--:B-1----:R-:W-:Y:S01]  /*1130*/  LEA.HI R12, R8.reuse, R9.reuse, RZ, 0x5 ;  /* 0x00000009080c7211 */ /* 0x0c2fe200078f28ff */
[----:B------:R-:W-:Y:S01]  /*1140*/  IMAD.IADD R4, R21, 0x1, -R4 ;  /* 0x0000000115047824 */ /* 0x000fe200078e0a04 */
[----:B--2---:R-:W-:Y:S01]  /*1150*/  LEA.HI R9, R8, R9, RZ, 0x3 ;  /* 0x0000000908097211 */ /* 0x004fe200078f18ff */
[----:B------:R-:W-:Y:S01]  /*1160*/  STL [R1+0x3c], R14 ;  /* 0x00003c0e01007387 */ /* 0x000fe20000100800 */
[----:B------:R-:W-:Y:S01]  /*1170*/  SHF.R.S32.HI R8, RZ, 0x5, R12 ;  /* 0x00000005ff087819 */ /* 0x000fe2000001140c */
[----:B------:R-:W-:Y:S01]  /*1180*/  IMAD R144, R7, 0x2, R18 ;  /* 0x0000000207907824 */ /* 0x000fe200078e0212 */
[----:B------:R-:W-:Y:S01]  /*1190*/  SHF.R.S32.HI R5, RZ, 0x5, R5 ;  /* 0x00000005ff057819 */ /* 0x000fe20000011405 */
[----:B0-----:R-:W-:-:S02]  /*11a0*/  IMAD.SHL.U32 R3, R3, 0x40, RZ ;  /* 0x0000004003037824 */ /* 0x001fc400078e00ff */
[--C-:B------:R-:W-:Y:S02]  /*11b0*/  IMAD R13, R8, 0x1800, R14.reuse ;  /* 0x00001800080d7824 */ /* 0x100fe400078e020e */
[----:B------:R-:W-:Y:S01]  /*11c0*/  IMAD R5, R5, 0x1800, R14 ;  /* 0x0000180005057824 */ /* 0x000fe200078e020e */
[----:B------:R-:W-:-:S04]  /*11d0*/  LOP3.LUT R16, R3, 0xc0, RZ, 0xc0, !PT ;  /* 0x000000c003107812 */ /* 0x000fc800078ec0ff */
[----:B------:R-:W-:Y:S01]  /*11e0*/  SHF.R.U32.HI R15, RZ, 0x3, R16 ;  /* 0x00000003ff0f7819 */ /* 0x000fe20000011610 */
[----:B------:R-:W-:Y:S01]  /*11f0*/  STL [R1+0x2c], R16 ;  /* 0x00002c1001007387 */ /* 0x000fe20000100800 */
[C---:B------:R-:W-:Y:S02]  /*1200*/  LOP3.LUT R3, R16.reuse, 0x18, R6, 0xf8, !PT ;  /* 0x0000001810037812 */ /* 0x040fe400078ef806 */
[C---:B------:R-:W-:Y:S01]  /*1210*/  LOP3.LUT R12, R16.reuse, 0x18, R9, 0xf8, !PT ;  /* 0x00000018100c7812 */ /* 0x040fe200078ef809 */
[----:B------:R-:W-:Y:S01]  /*1220*/  STL [R1+0x38], R15 ;  /* 0x0000380f01007387 */ /* 0x000fe20000100800 */
[-C--:B------:R-:W-:Y:S01]  /*1230*/  LOP3.LUT R8, R3, R15.reuse, RZ, 0x3c, !PT ;  /* 0x0000000f03087212 */ /* 0x080fe200078e3cff */
[----:B------:R-:W-:Y:S01]  /*1240*/  IMAD.U32 R3, RZ, RZ, UR4 ;  /* 0x00000004ff037e24 */ /* 0x000fe2000f8e00ff */
[----:B------:R-:W-:Y:S01]  /*1250*/  LOP3.LUT R2, R16, 0x18, R146, 0xf8, !PT ;  /* 0x0000001810027812 */ /* 0x000fe200078ef892 */
[----:B------:R0:W-:Y:S01]  /*1260*/  STL [R1+0x94], R0 ;  /* 0x0000940001007387 */ /* 0x0001e20000100800 */
[-C--:B------:R-:W-:Y:S01]  /*1270*/  LOP3.LUT R12, R12, R15.reuse, RZ, 0x3c, !PT ;  /* 0x0000000f0c0c7212 */ /* 0x080fe200078e3cff */
[----:B------:R-:W-:Y:S01]  /*1280*/  IMAD.IADD R5, R5, 0x1, R8 ;  /* 0x0000000105057824 */ /* 0x000fe200078e0208 */
[----:B------:R-:W-:Y:S01]  /*1290*/  LOP3.LUT R2, R2, R15, RZ, 0x3c, !PT ;  /* 0x0000000f02027212 */ /* 0x000fe200078e3cff */
[----:B------:R-:W-:Y:S02]  /*12a0*/  STL [R1+0x70], RZ ;  /* 0x000070ff01007387 */ /* 0x000fe40000100800 */
[----:B------:R-:W-:-:S02]  /*12b0*/  IMAD.IADD R12, R13, 0x1, R12 ;  /* 0x000000010d0c7824 */ /* 0x000fc400078e020c */
[----:B------:R-:W-:Y:S02]  /*12c0*/  IMAD.IADD R2, R14, 0x1, R2 ;  /* 0x000000010e027824 */ /* 0x000fe400078e0202 */
[----:B0-----:R-:W-:-:S05]  /*12d0*/  IMAD.U32 R0, RZ, RZ, UR5 ;  /* 0x00000005ff007e24 */ /* 0x001fca000f8e00ff */
[----:B------:R0:W-:Y:S04]  /*12e0*/  STL [R1+0x44], R0 ;  /* 0x0000440001007387 */ /* 0x0001e80000100800 */
[----:B------:R-:W-:Y:S04]  /*12f0*/  STL [R1+0x40], RZ ;  /* 0x000040ff01007387 */ /* 0x000fe80000100800 */
[----:B------:R1:W-:Y:S01]  /*1300*/  STL [R1+0x9c], R3 ;  /* 0x00009c0301007387 */ /* 0x0003e20000100800 */
[----:B0-----:R-:W-:Y:S02]  /*1310*/  SHF.R.S32.HI R0, RZ, 0x1f, R145 ;  /* 0x0000001fff007819 */ /* 0x001fe40000011491 */
[----:B------:R-:W-:Y:S01]  /*1320*/  LOP3.LUT R0, R16, 0x8, R146, 0xf8, !PT ;  /* 0x0000000810007812 */ /* 0x000fe200078ef892 */
[----:B------:R-:W-:-:S03]  /*1330*/  IMAD.SHL.U32 R16, R20, 0x4, RZ ;  /* 0x0000000414107824 */ /* 0x000fc600078e00ff */
[----:B------:R-:W-:Y:S01]  /*1340*/  LOP3.LUT R0, R0, R15, RZ, 0x3c, !PT ;  /* 0x0000000f00007212 */ /* 0x000fe200078e3cff */
[----:B-1----:R-:W-:Y:S01]  /*1350*/  IMAD.SHL.U32 R3, R4, 0x8, RZ ;  /* 0x0000000804037824 */ /* 0x002fe200078e00ff */
[----:B------:R-:W-:-:S03]  /*1360*/  SHF.R.S32.HI R4, RZ, 0x3, R6 ;  /* 0x00000003ff047819 */ /* 0x000fc60000011406 */
[----:B------:R-:W-:Y:S01]  /*1370*/  IMAD.IADD R0, R14, 0x1, R0 ;  /* 0x000000010e007824 */ /* 0x000fe200078e0200 */
[----:B------:R0:W-:Y:S04]  /*1380*/  STL [R1+0x54], R3 ;  /* 0x0000540301007387 */ /* 0x0001e80000100800 */
[----:B------:R1:W-:Y:S01]  /*1390*/  STL [R1+0x8c], R4 ;  /* 0x00008c0401007387 */ /* 0x0003e20000100800 */
[----:B0-----:R-:W-:Y:S02]  /*13a0*/  SHF.R.S32.HI R3, RZ, 0x3, R9 ;  /* 0x00000003ff037819 */ /* 0x001fe40000011409 */
[----:B-1----:R-:W-:-:S03]  /*13b0*/  LEA R4, R5, UR4, 0x1 ;  /* 0x0000000405047c11 */ /* 0x002fc6000f8e08ff */
[----:B------:R0:W-:Y:S04]  /*13c0*/  STL [R1+0x88], R3 ;  /* 0x0000880301007387 */ /* 0x0001e80000100800 */
[----:B------:R1:W-:Y:S04]  /*13d0*/  STL [R1+0x58], R0 ;  /* 0x0000580001007387 */ /* 0x0003e80000100800 */
[----:B------:R2:W-:Y:S01]  /*13e0*/  STL [R1+0x80], R4 ;  /* 0x0000800401007387 */ /* 0x0005e20000100800 */
[----:B0-----:R-:W-:Y:S02]  /*13f0*/  LEA R3, R12, UR4, 0x1 ;  /* 0x000000040c037c11 */ /* 0x001fe4000f8e08ff */
[----:B-1----:R-:W-:-:S03]  /*1400*/  LEA R0, R2, UR4, 0x1 ;  /* 0x0000000402007c11 */ /* 0x002fc6000f8e08ff */
[----:B------:R2:W-:Y:S04]  /*1410*/  STL [R1+0x7c], R3 ;  /* 0x00007c0301007387 */ /* 0x0005e80000100800 */
[----:B------:R2:W-:Y:S02]  /*1420*/  STL [R1+0x84], R0 ;  /* 0x0000840001007387 */ /* 0x0005e40000100800 */
.L_x_8701:
[----:B0-2---:R-:W0:Y:S02]  /*1430*/  LDC.64 R2, c[0x0][0xc60] ;  /* 0x00031800ff027b82 */ /* 0x005e240000000a00 */
[----:B0-----:R-:W-:-:S05]  /*1440*/  IMAD.WIDE R2, R107, 0x4, R2 ;  /* 0x000000046b027825 */ /* 0x001fca00078e0202 */
[----:B-1---5:R0:W2:Y:S01]  /*1450*/  LDG.E R10, desc[UR60][R2.64] ;  /* 0x0000003c020a7981 */ /* 0x0220a2000c1e1900 */
[----:B------:R-:W-:Y:S05]  /*1460*/  YIELD ;  /* 0x0000000000007946 */ /* 0x000fea0003800000 */
[----:B------:R-:W-:Y:S01]  /*1470*/  ULDC.64 UR4, c[0x0][0xa28] ;  /* 0x00028a0000047ab9 */ /* 0x000fe20000000a00 */
[----:B------:R-:W-:Y:S01]  /*1480*/  ULDC.64 UR8, c[0x0][0xa18] ;  /* 0x0002860000087ab9 */ /* 0x000fe20000000a00 */
[----:B------:R-:W-:Y:S01]  /*1490*/  ISETP.NE.U32.AND P1, PT, RZ, UR4, PT ;  /* 0x00000004ff007c0c */ /* 0x000fe2000bf25070 */
[----:B------:R-:W-:Y:S01]  /*14a0*/  ULDC.64 UR6, c[0x0][0xa08] ;  /* 0x0002820000067ab9 */ /* 0x000fe20000000a00 */
[----:B0-----:R-:W-:Y:S01]  /*14b0*/  IMAD.MOV.U32 R3, RZ, RZ, RZ ;  /* 0x000000ffff037224 */ /* 0x001fe200078e00ff */
[----:B------:R-:W-:Y:S01]  /*14c0*/  ISETP.NE.U32.AND P0, PT, RZ, UR6, PT ;  /* 0x00000006ff007c0c */ /* 0x000fe2000bf05070 */
[----:B------:R-:W-:Y:S01]  /*14d0*/  IMAD.MOV.U32 R27, RZ, RZ, RZ ;  /* 0x000000ffff1b7224 */ /* 0x000fe200078e00ff */
[----:B------:R-:W-:-:S02]  /*14e0*/  ISETP.NE.AND.EX P1, PT, RZ, UR5, PT, P1 ;  /* 0x00000005ff007c0c */ /* 0x000fc4000bf25310 */
[----:B------:R-:W-:Y:S02]  /*14f0*/  ISETP.NE.AND.EX P0, PT, RZ, UR7, PT, P0 ;  /* 0x00000007ff007c0c */ /* 0x000fe4000bf05300 */
[----:B--2---:R-:W-:Y:S01]  /*1500*/  SHF.R.S32.HI R0, RZ, 0x1f, R10 ;  /* 0x0000001fff007819 */ /* 0x004fe2000001140a */
[----:B------:R-:W-:-:S08]  /*1510*/  IMAD.SHL.U32 R26, R10, 0x4, RZ ;  /* 0x000000040a1a7824 */ /* 0x000fd000078e00ff */
[C---:B---3--:R-:W-:Y:S01]  /*1520*/  @P1 LEA R4, P2, R10.reuse, UR4, 0x2 ;  /* 0x000000040a041c11 */ /* 0x048fe2000f8410ff */
[----:B------:R0:W-:Y:S01]  /*1530*/  STL [R1+0x68], R10 ;  /* 0x0000680a01007387 */ /* 0x0001e20000100800 */
        /* <DEDUP_REMOVED lines=34> */
.L_x_8562:
[----:B------:R-:W-:Y:S01]  /*1760*/  ULDC.64 UR4, c[0x0][0xa20] ;  /* 0x0002880000047ab9 */ /* 0x000fe20000000a00 */
[----:B------:R0:W-:Y:S01]  /*1770*/  STL [R1+0x74], R105 ;  /* 0x0000746901007387 */ /* 0x0001e20000100800 */
[----:B------:R-:W-:-:S03]  /*1780*/  ISETP.NE.U32.AND P1, PT, RZ, UR4, PT ;  /* 0x00000004ff007c0c */ /* 0x000fc6000bf25070 */
[----:B------:R0:W-:Y:S01]  /*1790*/  STL [R1+0x6c], R106 ;  /* 0x00006c6a01007387 */ /* 0x0001e20000100800 */
[----:B------:R-:W-:-:S13]  /*17a0*/  ISETP.NE.AND.EX P1, PT, RZ, UR5, PT, P1 ;  /* 0x00000005ff007c0c */ /* 0x000fda000bf25310 */
[----:B0-----:R-:W-:Y:S05]  /*17b0*/  @!P1 BRA `(.L_x_8563) ;  /* 0x0000000000109947 */ /* 0x001fea0003800000 */
[----:B------:R-:W-:-:S04]  /*17c0*/  IADD3 R4, P0, R26, UR4, RZ ;  /* 0x000000041a047c10 */ /* 0x000fc8000ff1e0ff */
[----:B------:R-:W-:-:S05]  /*17d0*/  IADD3.X R5, R28, UR5, RZ, P0, !PT ;  /* 0x000000051c057c10 */ /* 0x000fca00087fe4ff */
[----:B------:R0:W5:Y:S01]  /*17e0*/  LDG.E R24, desc[UR60][R4.64] ;  /* 0x0000003c04187981 */ /* 0x000162000c1e1900 */
[----:B------:R-:W-:Y:S05]  /*17f0*/  BRA `(.L_x_8564) ;  /* 0x0000000000107947 */ /* 0x000fea0003800000 */
.L_x_8563:
[----:B------:R-:W-:Y:S05]  /*1800*/  @!P0 BRA `(.L_x_8564) ;  /* 0x00000000000c8947 */ /* 0x000fea0003800000 */
[----:B------:R-:W2:Y:S04]  /*1810*/  LDG.E R5, desc[UR60][R8.64] ;  /* 0x0000003c08057981 */ /* 0x000ea8000c1e1900 */
[----:B------:R-:W2:Y:S02]  /*1820*/  LDG.E R24, desc[UR60][R8.64+0x4] ;  /* 0x0000043c08187981 */ /* 0x000ea4000c1e1900 */
[----:B--2---:R-:W-:-:S07]  /*1830*/  IMAD.IADD R24, R24, 0x1, -R5 ;  /* 0x0000000118187824 */ /* 0x004fce00078e0a05 */
.L_x_8564:
        /* <DEDUP_REMOVED lines=26> */
[----:B------:R-:W-:-:S05]  /*19e0*/  IMAD.WIDE.U32 R78, R78, 0x38e38e39, RZ ;  /* 0x38e38e394e4e7825 */ /* 0x000fca00078e00ff */
        /* <DEDUP_REMOVED lines=29> */
.L_x_8567:
[----:B------:R-:W-:Y:S05]  /*1bc0*/  BSYNC B6 ;  /* 0x0000000000067941 */ /* 0x000fea0003800000 */
.L_x_8566:
        /* <DEDUP_REMOVED lines=20> */
.L_x_8569:
[----:B------:R-:W-:Y:S05]  /*1d10*/  BSYNC B6 ;  /* 0x0000000000067941 */ /* 0x000fea0003800000 */
.L_x_8568:
[----:B------:R-:W-:Y:S01]  /*1d20*/  ULDC.64 UR4, c[0x0][0x9f8] ;  /* 0x00027e0000047ab9 */ /* 0x000fe20000000a00 */
[----:B------:R-:W2:Y:S01]  /*1d30*/  LDL R33, [R1+0x30] ;  /* 0x0000300001217983 */ /* 0x000ea20000100800 */
[----:B------:R-:W-:Y:S01]  /*1d40*/  ISETP.NE.U32.AND P0, PT, RZ, UR4, PT ;  /* 0x00000004ff007c0c */ /* 0x000fe2000bf05070 */
[----:B------:R-:W0:Y:S01]  /*1d50*/  LDC R0, c[0x0][0x428] ;  /* 0x00010a00ff007b82 */ /* 0x000e220000000800 */
[----:B------:R-:W-:Y:S01]  /*1d60*/  IMAD.IADD R74, R27, 0x1, R24 ;  /* 0x000000011b4a7824 */ /* 0x000fe200078e0218 */
[----:B------:R-:W1:Y:S01]  /*1d70*/  S2R R20, SR_TID.X ;  /* 0x0000000000147919 */ /* 0x000e620000002100 */
[----:B------:R-:W-:Y:S01]  /*1d80*/  ISETP.NE.AND.EX P0, PT, RZ, UR5, PT, P0 ;  /* 0x00000005ff007c0c */ /* 0x000fe2000bf05300 */
[----:B------:R-:W-:Y:S01]  /*1d90*/  ULDC.64 UR6, c[0x0][0xa08] ;  /* 0x0002820000067ab9 */ /* 0x000fe20000000a00 */
[----:B------:R-:W3:Y:S04]  /*1da0*/  LDL R14, [R1+0x34] ;  /* 0x00003400010e7983 */ /* 0x000ee80000100800 */
[----:B------:R-:W4:Y:S04]  /*1db0*/  LDL R38, [R1+0x3c] ;  /* 0x00003c0001267983 */ /* 0x000f280000100800 */
[----:B------:R-:W4:Y:S01]  /*1dc0*/  LDL R37, [R1+0x38] ;  /* 0x0000380001257983 */ /* 0x000f220000100800 */
[----:B------:R-:W-:Y:S01]  /*1dd0*/  SHF.R.S32.HI R147, RZ, 0x1f, R146 ;  /* 0x0000001fff937819 */ /* 0x000fe20000011492 */
[----:B------:R-:W1:Y:S01]  /*1de0*/  LDC.64 R66, c[0x0][0x3e8] ;  /* 0x0000fa00ff427b82 */ /* 0x000e620000000a00 */
[----:B------:R-:W-:-:S04]  /*1df0*/  @P0 IADD3 R4, P1, R26, UR4, RZ ;  /* 0x000000041a040c10 */ /* 0x000fc8000ff3e0ff */
[----:B------:R-:W-:Y:S01]  /*1e00*/  @P0 IADD3.X R5, R28, UR5, RZ, P1, !PT ;  /* 0x000000051c050c10 */ /* 0x000fe20008ffe4ff */
[----:B------:R-:W-:Y:S02]  /*1e10*/  ULDC.64 UR4, c[0x0][0x2f8] ;  /* 0x0000be0000047ab9 */ /* 0x000fe40000000a00 */
[----:B------:R-:W1:Y:S02]  /*1e20*/  LDC.64 R28, c[0x0][0x2f0] ;  /* 0x0000bc00ff1c7b82 */ /* 0x000e640000000a00 */
[----:B------:R1:W2:Y:S01]  /*1e30*/  @P0 LDG.E R25, desc[UR60][R4.64] ;  /* 0x0000003c04190981 */ /* 0x0002a2000c1e1900 */
[----:B0-----:R-:W-:Y:S02]  /*1e40*/  ISETP.NE.AND P0, PT, R0, 0x1, PT ;  /* 0x000000010000780c */ /* 0x001fe40003f05270 */
[----:B------:R-:W-:Y:S02]  /*1e50*/  SHF.R.S32.HI R9, RZ, 0x1f, R74 ;  /* 0x0000001fff097819 */ /* 0x000fe4000001144a */
[----:B------:R-:W-:Y:S01]  /*1e60*/  SHF.R.S32.HI R32, RZ, 0x1f, R145 ;  /* 0x0000001fff207819 */ /* 0x000fe20000011491 */
[----:B------:R-:W0:Y:S01]  /*1e70*/  LDC R13, c[0x0][0x3d4] ;  /* 0x0000f500ff0d7b82 */ /* 0x000e220000000800 */
[----:B-1----:R-:W-:-:S02]  /*1e80*/  SHF.R.U32.HI R34, RZ, 0x7, R20 ;  /* 0x00000007ff227819 */ /* 0x002fc40000011614 */
[----:B------:R-:W4:Y:S04]  /*1e90*/  LDL R20, [R1+0x2c] ;  /* 0x00002c0001147983 */ /* 0x000f280000100800 */
[----:B------:R-:W4:Y:S01]  /*1ea0*/  LDL.LU R35, [R1+0x28] ;  /* 0x0000280001237983 */ /* 0x000f220000300800 */
[----:B------:R-:W1:Y:S03]  /*1eb0*/  @P0 LDC R3, c[0x0][0x42c] ;  /* 0x00010b00ff030b82 */ /* 0x000e660000000800 */
[----:B------:R-:W4:Y:S01]  /*1ec0*/  LDL R36, [R1+0x78] ;  /* 0x0000780001247983 */ /* 0x000f220000100800 */
[----:B------:R-:W-:-:S04]  /*1ed0*/  IMAD.WIDE.U32 R4, R74, R28, RZ ;  /* 0x0000001c4a047225 */ /* 0x000fc800078e00ff */
[----:B------:R-:W0:Y:S01]  /*1ee0*/  @P0 LDC R7, c[0x0][0x430] ;  /* 0x00010c00ff070b82 */ /* 0x000e220000000800 */
[----:B------:R-:W-:-:S07]  /*1ef0*/  ISETP.NE.AND P6, PT, R34, 0x1, PT ;  /* 0x000000012200780c */ /* 0x000fce0003fc5270 */
[----:B------:R-:W0:Y:S01]  /*1f00*/  LDC.64 R72, c[0x0][0x3d8] ;  /* 0x0000f600ff487b82 */ /* 0x000e220000000a00 */
[----:B-1----:R-:W-:-:S04]  /*1f10*/  @P0 IMAD.HI.U32 R0, R106, R3, RZ ;  /* 0x000000036a000227 */ /* 0x002fc800078e00ff */
[----:B------:R-:W-:Y:S01]  /*1f20*/  IMAD R3, R9, R28, RZ ;  /* 0x0000001c09037224 */ /* 0x000fe200078e02ff */
[----:B0-----:R-:W-:-:S03]  /*1f30*/  @P0 SHF.R.U32.HI R106, RZ, R7, R0 ;  /* 0x00000007ff6a0219 */ /* 0x001fc60000011600 */
[----:B------:R-:W-:Y:S01]  /*1f40*/  IMAD R3, R74, R29, R3 ;  /* 0x0000001d4a037224 */ /* 0x000fe200078e0203 */
[----:B------:R-:W-:Y:S02]  /*1f50*/  ISETP.NE.U32.AND P0, PT, RZ, UR6, PT ;  /* 0x00000006ff007c0c */ /* 0x000fe4000bf05070 */
[----:B------:R-:W-:Y:S01]  /*1f60*/  SHF.R.S32.HI R6, RZ, 0x1f, R106 ;  /* 0x0000001fff067819 */ /* 0x000fe2000001146a */
[----:B------:R-:W-:Y:S01]  /*1f70*/  IMAD.IADD R5, R5, 0x1, R3 ;  /* 0x0000000105057824 */ /* 0x000fe200078e0203 */
[----:B------:R-:W-:-:S03]  /*1f80*/  ISETP.NE.AND.EX P0, PT, RZ, UR7, PT, P0 ;  /* 0x00000007ff007c0c */ /* 0x000fc6000bf05300 */
[----:B------:R-:W-:Y:S02]  /*1f90*/  IMAD R3, R6, UR4, RZ ;  /* 0x0000000406037c24 */ /* 0x000fe4000f8e02ff */
[----:B------:R-:W-:-:S04]  /*1fa0*/  IMAD.WIDE.U32 R4, R106, UR4, R4 ;  /* 0x000000046a047c25 */ /* 0x000fc8000f8e0004 */
[----:B------:R-:W-:Y:S01]  /*1fb0*/  IMAD R3, R106, UR5, R3 ;  /* 0x000000056a037c24 */ /* 0x000fe2000f8e0203 */
[----:B------:R-:W-:-:S03]  /*1fc0*/  ULDC.64 UR4, c[0x0][0x300] ;  /* 0x0000c00000047ab9 */ /* 0x000fc60000000a00 */
[----:B------:R-:W-:Y:S01]  /*1fd0*/  IMAD.IADD R5, R5, 0x1, R3 ;  /* 0x0000000105057824 */ /* 0x000fe200078e0203 */
[----:B------:R-:W-:Y:S01]  /*1fe0*/  SHF.R.S32.HI R17, RZ, 0x1f, R16 ;  /* 0x0000001fff117819 */ /* 0x000fe20000011410 */
[----:B------:R-:W-:-:S04]  /*1ff0*/  IMAD.WIDE.U32 R30, R145, R66, R146 ;  /* 0x00000042911e7225 */ /* 0x000fc800078e0092 */
[----:B------:R-:W-:-:S04]  /*2000*/  IMAD.WIDE.U32 R64, R145, R66, R16 ;  /* 0x0000004291407225 */ /* 0x000fc800078e0010 */
[----:B------:R-:W-:-:S04]  /*2010*/  IMAD.WIDE.U32 R68, R145, R72, R146 ;  /* 0x0000004891447225 */ /* 0x000fc800078e0092 */
[----:B------:R-:W-:-:S04]  /*2020*/  IMAD.WIDE.U32 R70, R145, R72, R16 ;  /* 0x0000004891467225 */ /* 0x000fc800078e0010 */
[----:B------:R-:W-:Y:S02]  /*2030*/  VIADD R77, R146, 0x50 ;  /* 0x00000050924d7836 */ /* 0x000fe40000000000 */
[----:B------:R-:W-:Y:S02]  /*2040*/  IMAD.SHL.U32 R104, R13, 0x2, RZ ;  /* 0x000000020d687824 */ /* 0x000fe400078e00ff */
[----:B------:R-:W-:Y:S02]  /*2050*/  IMAD R89, R29, 0x90, RZ ;  /* 0x000000901d597824 */ /* 0x000fe400078e02ff */
[----:B------:R-:W-:Y:S02]  /*2060*/  IMAD R95, R73, 0x90, RZ ;  /* 0x00000090495f7824 */ /* 0x000fe400078e02ff */
[----:B------:R-:W-:Y:S01]  /*2070*/  VIADD R109, R34, 0x8 ;  /* 0x00000008226d7836 */ /* 0x000fe20000000000 */
[----:B--2---:R-:W-:-:S04]  /*2080*/  SHF.R.S32.HI R0, RZ, 0x1f, R25 ;  /* 0x0000001fff007819 */ /* 0x004fc80000011419 */
[----:B------:R-:W-:Y:S02]  /*2090*/  SEL R11, R0, RZ, !P0 ;  /* 0x000000ff000b7207 */ /* 0x000fe40004000000 */
[----:B------:R-:W-:-:S03]  /*20a0*/  SEL R21, R25, RZ, !P0 ;  /* 0x000000ff19157207 */ /* 0x000fc60004000000 */
[----:B------:R-:W-:Y:S02]  /*20b0*/  IMAD R0, R11, UR4, RZ ;  /* 0x000000040b007c24 */ /* 0x000fe4000f8e02ff */
[----:B------:R-:W-:-:S04]  /*20c0*/  IMAD.WIDE.U32 R24, R21, UR4, R4 ;  /* 0x0000000415187c25 */ /* 0x000fc8000f8e0004 */
[----:B------:R-:W-:Y:S01]  /*20d0*/  IMAD R3, R21, UR5, R0 ;  /* 0x0000000515037c24 */ /* 0x000fe2000f8e0200 */
[----:B------:R-:W-:Y:S05]  /*20e0*/  @!P6 WARPSYNC.ALL ;  /* 0x000000000000e948 */ /* 0x000fea0003800000 */
[----:B------:R-:W-:Y:S01]  /*20f0*/  ULDC.64 UR4, c[0x0][0x320] ;  /* 0x0000c80000047ab9 */ /* 0x000fe20000000a00 */
[----:B------:R-:W-:Y:S01]  /*2100*/  IMAD R0, R32, R28, RZ ;  /* 0x0000001c20007224 */ /* 0x000fe200078e02ff */
[----:B------:R-:W-:Y:S01]  /*2110*/  @!P6 BAR.SYNC.DEFER_BLOCKING 0x9, 0x100 ;  /* 0x024400000000eb1d */ /* 0x000fe20000010000 */
[----:B------:R-:W-:Y:S02]  /*2120*/  IMAD R5, R6, UR4, RZ ;  /* 0x0000000406057c24 */ /* 0x000fe4000f8e02ff */
[----:B------:R-:W-:-:S03]  /*2130*/  IMAD.WIDE.U32 R26, R106, UR4, R146 ;  /* 0x000000046a1a7c25 */ /* 0x000fc6000f8e0092 */
[----:B------:R-:W-:Y:S01]  /*2140*/  ULDC UR4, c[0x0][0x2e4] ;  /* 0x0000b90000047ab9 */ /* 0x000fe20000000800 */
[----:B---3--:R-:W-:Y:S01]  /*2150*/  ISETP.GE.AND P2, PT, R14, R13, PT ;  /* 0x0000000d0e00720c */ /* 0x008fe20003f46270 */
[----:B------:R-:W-:Y:S01]  /*2160*/  ULDC.64 UR6, c[0x0][0x328] ;  /* 0x0000ca0000067ab9 */ /* 0x000fe20000000a00 */
[----:B------:R-:W-:Y:S01]  /*2170*/  ISETP.GE.AND P1, PT, R33, UR4, PT ;  /* 0x0000000421007c0c */ /* 0x000fe2000bf26270 */
[----:B------:R-:W-:Y:S02]  /*2180*/  IMAD R7, R106, UR5, R5 ;  /* 0x000000056a077c24 */ /* 0x000fe4000f8e0205 */
[C---:B------:R-:W-:Y:S01]  /*2190*/  IMAD.WIDE.U32 R4, R145.reuse, R28, R146 ;  /* 0x0000001c91047225 */ /* 0x040fe200078e0092 */
[----:B------:R-:W-:Y:S02]  /*21a0*/  SEL R6, RZ, 0xffffffff, P1 ;  /* 0xffffffffff067807 */ /* 0x000fe40000800000 */
[----:B------:R-:W-:Y:S01]  /*21b0*/  ISETP.GE.AND P0, PT, R146, UR4, PT ;  /* 0x0000000492007c0c */ /* 0x000fe2000bf06270 */
[----:B------:R-:W-:Y:S01]  /*21c0*/  IMAD R85, R145, R29, R0 ;  /* 0x0000001d91557224 */ /* 0x000fe200078e0200 */
[----:B------:R-:W-:Y:S01]  /*21d0*/  IADD3 R88, P1, R24, R4, RZ ;  /* 0x0000000418587210 */ /* 0x000fe20007f3e0ff */
[----:B------:R-:W-:Y:S01]  /*21e0*/  IMAD.IADD R0, R25, 0x1, R3 ;  /* 0x0000000119007824 */ /* 0x000fe200078e0203 */
[----:B------:R-:W-:Y:S01]  /*21f0*/  SEL R3, RZ, 0x1, P0 ;  /* 0x00000001ff037807 */ /* 0x000fe20000000000 */
[----:B------:R-:W-:-:S03]  /*2200*/  IMAD.SHL.U32 R6, R6, 0x2, RZ ;  /* 0x0000000206067824 */ /* 0x000fc600078e00ff */
[----:B------:R-:W-:Y:S02]  /*2210*/  IADD3.X R85, R0, R5, R85, P1, !PT ;  /* 0x0000000500557210 */ /* 0x000fe40000ffe455 */
[----:B------:R-:W-:Y:S01]  /*2220*/  LOP3.LUT R5, R6, 0x2, R3, 0xe2, !PT ;  /* 0x0000000206057812 */ /* 0x000fe200078ee203 */
[----:B------:R-:W-:Y:S01]  /*2230*/  VIADD R3, R146, 0x30 ;  /* 0x0000003092037836 */ /* 0x000fe20000000000 */
[----:B------:R-:W-:Y:S01]  /*2240*/  ISETP.GE.AND P0, PT, R14, UR4, PT ;  /* 0x000000040e007c0c */ /* 0x000fe2000bf06270 */
[----:B------:R-:W-:Y:S02]  /*2250*/  IMAD R6, R32, R66, RZ ;  /* 0x0000004220067224 */ /* 0x000fe400078e02ff */
[----:B------:R-:W-:Y:S01]  /*2260*/  VIADD R4, R146, 0x40 ;  /* 0x0000004092047836 */ /* 0x000fe20000000000 */
[----:B------:R-:W-:Y:S01]  /*2270*/  ISETP.GE.AND P1, PT, R3, UR4, PT ;  /* 0x0000000403007c0c */ /* 0x000fe2000bf26270 */
[----:B------:R-:W-:Y:S01]  /*2280*/  IMAD R15, R145, R67, R6 ;  /* 0x00000043910f7224 */ /* 0x000fe200078e0206 */
[----:B------:R-:W-:Y:S01]  /*2290*/  SEL R6, RZ, 0x4, P0 ;  /* 0x00000004ff067807 */ /* 0x000fe20000000000 */
[----:B------:R-:W-:Y:S01]  /*22a0*/  IMAD.IADD R27, R27, 0x1, R7 ;  /* 0x000000011b1b7824 */ /* 0x000fe200078e0207 */
[----:B------:R-:W-:-:S02]  /*22b0*/  SEL R7, RZ, 0x8, P1 ;  /* 0x00000008ff077807 */ /* 0x000fc40000800000 */
[----:B------:R-:W-:Y:S02]  /*22c0*/  ISETP.GE.AND P0, PT, R4, UR4, PT ;  /* 0x0000000404007c0c */ /* 0x000fe4000bf06270 */
[----:B------:R-:W-:Y:S02]  /*22d0*/  LOP3.LUT R5, R7, R5, R6, 0xfe, !PT ;  /* 0x0000000507057212 */ /* 0x000fe400078efe06 */
[----:B------:R-:W-:Y:S02]  /*22e0*/  SEL R10, RZ, 0x10, P0 ;  /* 0x00000010ff0a7807 */ /* 0x000fe40000000000 */
[-C--:B------:R-:W-:Y:S02]  /*22f0*/  ISETP.GE.AND P0, PT, R146, R13.reuse, PT ;  /* 0x0000000d9200720c */ /* 0x080fe40003f06270 */
[----:B------:R-:W-:Y:S01]  /*2300*/  ISETP.GE.AND P1, PT, R33, R13, PT ;  /* 0x0000000d2100720c */ /* 0x000fe20003f26270 */
[----:B------:R-:W-:Y:S01]  /*2310*/  IMAD R6, R32, R72, RZ ;  /* 0x0000004820067224 */ /* 0x000fe200078e02ff */
[----:B------:R-:W-:-:S02]  /*2320*/  LOP3.LUT R10, R5, R10, RZ, 0xfc, !PT ;  /* 0x0000000a050a7212 */ /* 0x000fc400078efcff */
[C---:B------:R-:W-:Y:S02]  /*2330*/  SEL R5, R13.reuse, RZ, P0 ;  /* 0x000000ff0d057207 */ /* 0x040fe40000000000 */
[----:B------:R-:W-:Y:S01]  /*2340*/  SEL R8, R13, RZ, P2 ;  /* 0x000000ff0d087207 */ /* 0x000fe20001000000 */
[----:B------:R-:W-:Y:S01]  /*2350*/  IMAD.IADD R31, R31, 0x1, R15 ;  /* 0x000000011f1f7824 */ /* 0x000fe200078e020f */
[----:B------:R-:W-:Y:S01]  /*2360*/  SEL R7, R13, RZ, P1 ;  /* 0x000000ff0d077207 */ /* 0x000fe20000800000 */
[----:B------:R-:W-:Y:S01]  /*2370*/  IMAD.IADD R65, R15, 0x1, R65 ;  /* 0x000000010f417824 */ /* 0x000fe200078e0241 */
[----:B----4-:R-:W-:Y:S01]  /*2380*/  LOP3.LUT P3, RZ, R36, 0x2, RZ, 0xc0, !PT ;  /* 0x0000000224ff7812 */ /* 0x010fe2000786c0ff */
[----:B------:R-:W-:Y:S01]  /*2390*/  IMAD R15, R145, R73, R6 ;  /* 0x00000049910f7224 */ /* 0x000fe200078e0206 */
[----:B------:R-:W-:Y:S01]  /*23a0*/  LOP3.LUT R35, R35, 0xfffffffe, RZ, 0xc0, !PT ;  /* 0xfffffffe23237812 */ /* 0x000fe200078ec0ff */
[----:B------:R-:W-:Y:S02]  /*23b0*/  IMAD.IADD R6, R146, 0x1, R5 ;  /* 0x0000000192067824 */ /* 0x000fe400078e0205 */
[----:B------:R-:W-:-:S02]  /*23c0*/  IMAD R11, R11, UR6, RZ ;  /* 0x000000060b0b7c24 */ /* 0x000fc4000f8e02ff */
[----:B------:R-:W-:Y:S02]  /*23d0*/  IMAD.IADD R14, R14, 0x1, R8 ;  /* 0x000000010e0e7824 */ /* 0x000fe400078e0208 */
[----:B------:R-:W-:Y:S01]  /*23e0*/  IMAD.IADD R12, R33, 0x1, R7 ;  /* 0x00000001210c7824 */ /* 0x000fe200078e0207 */
[----:B------:R-:W-:Y:S01]  /*23f0*/  @P2 LOP3.LUT R35, R35, 0x1, RZ, 0xfc, !PT ;  /* 0x0000000123232812 */ /* 0x000fe200078efcff */
[C---:B------:R-:W-:Y:S01]  /*2400*/  IMAD R11, R21.reuse, UR7, R11 ;  /* 0x00000007150b7c24 */ /* 0x040fe2000f8e020b */
[----:B------:R-:W-:Y:S01]  /*2410*/  SHF.R.S32.HI R7, RZ, 0x1f, R6 ;  /* 0x0000001fff077819 */ /* 0x000fe20000011406 */
[----:B------:R-:W-:Y:S01]  /*2420*/  IMAD.WIDE.U32 R26, R21, UR6, R26 ;  /* 0x00000006151a7c25 */ /* 0x000fe2000f8e001a */
[----:B------:R-:W-:-:S03]  /*2430*/  SHF.R.S32.HI R21, RZ, 0x1f, R14 ;  /* 0x0000001fff157819 */ /* 0x000fc6000001140e */
[----:B------:R-:W-:Y:S02]  /*2440*/  IMAD.IADD R69, R69, 0x1, R15 ;  /* 0x0000000145457824 */ /* 0x000fe400078e020f */
[----:B------:R-:W-:Y:S01]  /*2450*/  IMAD.IADD R71, R15, 0x1, R71 ;  /* 0x000000010f477824 */ /* 0x000fe200078e0247 */
[----:B------:R-:W-:Y:S02]  /*2460*/  SHF.R.S32.HI R15, RZ, 0x1f, R12 ;  /* 0x0000001fff0f7819 */ /* 0x000fe4000001140c */
[----:B------:R-:W-:Y:S02]  /*2470*/  LOP3.LUT R35, R35, 0xfffffffd, RZ, 0xc0, !PT ;  /* 0xfffffffd23237812 */ /* 0x000fe400078ec0ff */
[CC--:B------:R-:W-:Y:S02]  /*2480*/  LEA.HI R5, R7.reuse, R6.reuse, RZ, 0x3 ;  /* 0x0000000607057211 */ /* 0x0c0fe400078f18ff */
[----:B------:R-:W-:Y:S02]  /*2490*/  LEA.HI R8, R7, R6, RZ, 0x5 ;  /* 0x0000000607087211 */ /* 0x000fe400078f28ff */
[----:B------:R-:W-:-:S02]  /*24a0*/  LEA.HI R7, R21, R14, RZ, 0x3 ;  /* 0x0000000e15077211 */ /* 0x000fc400078f18ff */
[----:B------:R-:W-:Y:S02]  /*24b0*/  LEA.HI R6, R15, R12, RZ, 0x3 ;  /* 0x0000000c0f067211 */ /* 0x000fe400078f18ff */
[----:B------:R-:W-:Y:S02]  /*24c0*/  LEA.HI R14, R21, R14, RZ, 0x5 ;  /* 0x0000000e150e7211 */ /* 0x000fe400078f28ff */
[----:B------:R-:W-:Y:S02]  /*24d0*/  LEA.HI R15, R15, R12, RZ, 0x5 ;  /* 0x0000000c0f0f7211 */ /* 0x000fe400078f28ff */
[----:B------:R-:W-:Y:S02]  /*24e0*/  @P3 LOP3.LUT R35, R35, 0x2, RZ, 0xfc, !PT ;  /* 0x0000000223233812 */ /* 0x000fe400078efcff */
[----:B------:R-:W-:Y:S02]  /*24f0*/  SHF.R.S32.HI R21, RZ, 0x5, R14 ;  /* 0x00000005ff157819 */ /* 0x000fe4000001140e */
[----:B------:R-:W-:Y:S01]  /*2500*/  SHF.R.S32.HI R12, RZ, 0x5, R8 ;  /* 0x00000005ff0c7819 */ /* 0x000fe20000011408 */
[----:B------:R0:W-:Y:S01]  /*2510*/  STL [R1+0x28], R35 ;  /* 0x0000282301007387 */ /* 0x0001e20000100800 */
[----:B------:R-:W-:-:S02]  /*2520*/  SHF.R.S32.HI R15, RZ, 0x5, R15 ;  /* 0x00000005ff0f7819 */ /* 0x000fc4000001140f */
[C---:B------:R-:W-:Y:S02]  /*2530*/  LOP3.LUT R14, R20.reuse, 0x18, R6, 0xf8, !PT ;  /* 0x00000018140e7812 */ /* 0x040fe400078ef806 */
[----:B-----5:R-:W-:Y:S02]  /*2540*/  SHF.R.S32.HI R33, RZ, 0x1f, R102 ;  /* 0x0000001fff217819 */ /* 0x020fe40000011466 */
[----:B------:R-:W-:Y:S02]  /*2550*/  LOP3.LUT R8, R20, 0x18, R5, 0xf8, !PT ;  /* 0x0000001814087812 */ /* 0x000fe400078ef805 */
[----:B------:R-:W-:Y:S01]  /*2560*/  IADD3 R74, P2, R145, R74, RZ ;  /* 0x0000004a914a7210 */ /* 0x000fe20007f5e0ff */
[----:B------:R-:W-:Y:S01]  /*2570*/  IMAD R15, R15, 0x1200, R38 ;  /* 0x000012000f0f7824 */ /* 0x000fe200078e0226 */
[-C--:B------:R-:W-:Y:S02]  /*2580*/  LOP3.LUT R14, R14, R37.reuse, RZ, 0x3c, !PT ;  /* 0x000000250e0e7212 */ /* 0x080fe400078e3cff */
[----:B------:R-:W-:Y:S01]  /*2590*/  LOP3.LUT R101, R8, R37, RZ, 0x3c, !PT ;  /* 0x0000002508657212 */ /* 0x000fe200078e3cff */
[----:B------:R-:W-:-:S02]  /*25a0*/  IMAD R8, R33, R66, RZ ;  /* 0x0000004221087224 */ /* 0x000fc400078e02ff */
[----:B------:R-:W-:Y:S01]  /*25b0*/  IMAD.X R75, R32, 0x1, R9, P2 ;  /* 0x00000001204b7824 */ /* 0x000fe200010e0609 */
[----:B------:R-:W-:Y:S01]  /*25c0*/  ISETP.GE.AND P2, PT, R77, UR4, PT ;  /* 0x000000044d007c0c */ /* 0x000fe2000bf46270 */
[----:B------:R-:W-:Y:S02]  /*25d0*/  IMAD.IADD R100, R15, 0x1, R14 ;  /* 0x000000010f647824 */ /* 0x000fe400078e020e */
[C---:B------:R-:W-:Y:S02]  /*25e0*/  IMAD R81, R102.reuse, R67, R8 ;  /* 0x0000004366517224 */ /* 0x040fe400078e0208 */
[----:B------:R-:W-:Y:S02]  /*25f0*/  IMAD R15, R67, 0x90, RZ ;  /* 0x00000090430f7824 */ /* 0x000fe400078e02ff */
[----:B------:R-:W-:Y:S01]  /*2600*/  IMAD.WIDE.U32 R30, R102, R66, R30 ;  /* 0x00000042661e7225 */ /* 0x000fe200078e001e */
[----:B------:R-:W-:-:S03]  /*2610*/  LOP3.LUT R20, R20, 0x18, R7, 0xf8, !PT ;  /* 0x0000001814147812 */ /* 0x000fc600078ef807 */
[----:B------:R-:W-:Y:S01]  /*2620*/  IMAD.WIDE.U32 R64, R102, R66, R64 ;  /* 0x0000004266407225 */ /* 0x000fe200078e0040 */
[----:B------:R-:W-:-:S03]  /*2630*/  SEL R13, RZ, 0x20, P2 ;  /* 0x00000020ff0d7807 */ /* 0x000fc60001000000 */
[----:B------:R-:W-:-:S04]  /*2640*/  IMAD.WIDE.U32 R66, R66, 0x90, RZ ;  /* 0x0000009042427825 */ /* 0x000fc800078e00ff */
[-C--:B------:R-:W-:Y:S01]  /*2650*/  IMAD R33, R33, R72.reuse, RZ ;  /* 0x0000004821217224 */ /* 0x080fe200078e02ff */
[----:B------:R-:W-:Y:S01]  /*2660*/  LOP3.LUT R20, R20, R37, RZ, 0x3c, !PT ;  /* 0x0000002514147212 */ /* 0x000fe200078e3cff */
[----:B------:R-:W-:Y:S02]  /*2670*/  IMAD R12, R12, 0x1200, R38 ;  /* 0x000012000c0c7824 */ /* 0x000fe400078e0226 */
[----:B------:R-:W-:Y:S01]  /*2680*/  IMAD.IADD R94, R67, 0x1, R15 ;  /* 0x00000001435e7824 */ /* 0x000fe200078e020f */
[----:B------:R-:W-:Y:S01]  /*2690*/  LOP3.LUT R15, R10, R13, RZ, 0xfc, !PT ;  /* 0x0000000d0a0f7212 */ /* 0x000fe200078efcff */
[C---:B------:R-:W-:Y:S01]  /*26a0*/  IMAD R33, R102.reuse, R73, R33 ;  /* 0x0000004966217224 */ /* 0x040fe200078e0221 */
[----:B------:R-:W-:Y:S01]  /*26b0*/  LOP3.LUT R76, R5, 0xfffffff8, RZ, 0xc0, !PT ;  /* 0xfffffff8054c7812 */ /* 0x000fe200078ec0ff */
[-C--:B------:R-:W-:Y:S01]  /*26c0*/  IMAD.WIDE.U32 R68, R102, R72.reuse, R68 ;  /* 0x0000004866447225 */ /* 0x080fe200078e0044 */
[----:B------:R-:W-:Y:S02]  /*26d0*/  LOP3.LUT R8, R6, 0xfffffff8, RZ, 0xc0, !PT ;  /* 0xfffffff806087812 */ /* 0x000fe400078ec0ff */
[----:B------:R-:W-:Y:S01]  /*26e0*/  LOP3.LUT R9, R7, 0xfffffff8, RZ, 0xc0, !PT ;  /* 0xfffffff807097812 */ /* 0x000fe200078ec0ff */
[----:B------:R-:W-:Y:S01]  /*26f0*/  IMAD.WIDE.U32 R70, R102, R72, R70 ;  /* 0x0000004866467225 */ /* 0x000fe200078e0046 */
[----:B------:R-:W-:-:S03]  /*2700*/  LOP3.LUT R13, R15, 0x8, RZ, 0xc0, !PT ;  /* 0x000000080f0d7812 */ /* 0x000fc600078ec0ff */
[----:B------:R-:W-:Y:S02]  /*2710*/  IMAD R21, R21, 0x1200, R38 ;  /* 0x0000120015157824 */ /* 0x000fe400078e0226 */
[----:B------:R-:W-:Y:S01]  /*2720*/  IMAD.WIDE.U32 R28, R28, 0x90, RZ ;  /* 0x000000901c1c7825 */ /* 0x000fe200078e00ff */
[----:B------:R-:W-:-:S03]  /*2730*/  LOP3.LUT R14, R15, 0x10, RZ, 0xc0, !PT ;  /* 0x000000100f0e7812 */ /* 0x000fc600078ec0ff */
[----:B------:R-:W-:Y:S01]  /*2740*/  IMAD.WIDE.U32 R72, R72, 0x90, RZ ;  /* 0x0000009048487825 */ /* 0x000fe200078e00ff */
[----:B------:R-:W-:-:S03]  /*2750*/  SHF.R.S32.HI R98, RZ, 0x1f, R76 ;  /* 0x0000001fff627819 */ /* 0x000fc6000001144c */
[----:B------:R-:W-:Y:S01]  /*2760*/  IMAD.IADD R101, R12, 0x1, R101 ;  /* 0x000000010c657824 */ /* 0x000fe200078e0265 */
[----:B------:R-:W-:Y:S01]  /*2770*/  LOP3.LUT R12, R15, 0x4, RZ, 0xc0, !PT ;  /* 0x000000040f0c7812 */ /* 0x000fe200078ec0ff */
[----:B------:R-:W-:Y:S01]  /*2780*/  IMAD.IADD R84, R27, 0x1, R11 ;  /* 0x000000011b547824 */ /* 0x000fe200078e020b */
[----:B------:R-:W-:Y:S01]  /*2790*/  LOP3.LUT R11, R15, 0x2, RZ, 0xc0, !PT ;  /* 0x000000020f0b7812 */ /* 0x000fe200078ec0ff */
[----:B------:R-:W-:Y:S01]  /*27a0*/  IMAD.IADD R83, R31, 0x1, R81 ;  /* 0x000000011f537824 */ /* 0x000fe200078e0251 */
[----:B------:R-:W-:Y:S01]  /*27b0*/  SHF.R.S32.HI R97, RZ, 0x1f, R8 ;  /* 0x0000001fff617819 */ /* 0x000fe20000011408 */
[----:B------:R-:W-:Y:S01]  /*27c0*/  IMAD.IADD R99, R21, 0x1, R20 ;  /* 0x0000000115637824 */ /* 0x000fe200078e0214 */
[----:B------:R-:W-:Y:S01]  /*27d0*/  SHF.R.S32.HI R96, RZ, 0x1f, R9 ;  /* 0x0000001fff607819 */ /* 0x000fe20000011409 */
[----:B------:R-:W-:Y:S01]  /*27e0*/  IMAD.IADD R89, R29, 0x1, R89 ;  /* 0x000000011d597824 */ /* 0x000fe200078e0259 */
[----:B------:R-:W-:Y:S01]  /*27f0*/  LOP3.LUT R10, R10, 0x1, RZ, 0xc0, !PT ;  /* 0x000000010a0a7812 */ /* 0x000fe200078ec0ff */
[----:B------:R-:W-:Y:S01]  /*2800*/  IMAD.IADD R95, R73, 0x1, R95 ;  /* 0x00000001495f7824 */ /* 0x000fe200078e025f */
[----:B------:R-:W-:Y:S01]  /*2810*/  LOP3.LUT R15, R15, 0x20, RZ, 0xc0, !PT ;  /* 0x000000200f0f7812 */ /* 0x000fe200078ec0ff */
[----:B------:R-:W-:-:S02]  /*2820*/  IMAD.IADD R81, R81, 0x1, R65 ;  /* 0x0000000151517824 */ /* 0x000fc400078e0241 */
[----:B------:R-:W-:Y:S02]  /*2830*/  IMAD.IADD R82, R69, 0x1, R33 ;  /* 0x0000000145527824 */ /* 0x000fe400078e0221 */
[----:B0-----:R-:W-:-:S07]  /*2840*/  IMAD.IADD R80, R33, 0x1, R71 ;  /* 0x0000000121507824 */ /* 0x001fce00078e0247 */
.L_x_8625:
[----:B------:R-:W2:Y:S01]  /*2850*/  LDL R21, [R1+0x28] ;  /* 0x0000280001157983 */ /* 0x000ea20000100800 */
[----:B------:R-:W0:Y:S03]  /*2860*/  LDC.64 R90, c[0x0][0x2d8] ;  /* 0x0000b600ff5a7b82 */ /* 0x000e260000000a00 */
[----:B---3--:R-:W3:Y:S01]  /*2870*/  LDL R20, [R1+0x58] ;  /* 0x0000580001147983 */ /* 0x008ee20000100800 */
[----:B------:R-:W-:Y:S01]  /*2880*/  VIADD R39, R22, 0xffffffff ;  /* 0xffffffff16277836 */ /* 0x000fe20000000000 */
[----:B------:R-:W-:Y:S05]  /*2890*/  YIELD ;  /* 0x0000000000007946 */ /* 0x000fea0003800000 */
[----:B-1----:R-:W1:Y:S01]  /*28a0*/  LDC R103, c[0x0][0x3d4] ;  /* 0x0000f500ff677b82 */ /* 0x002e620000000800 */
[----:B------:R-:W-:Y:S01]  /*28b0*/  SHF.R.S32.HI R34, RZ, 0x1f, R39 ;  /* 0x0000001fff227819 */ /* 0x000fe20000011427 */
[----:B------:R-:W-:Y:S01]  /*28c0*/  IMAD.WIDE.U32 R60, R28, R39, RZ ;  /* 0x000000271c3c7225 */ /* 0x000fe200078e00ff */
[----:B------:R-:W-:Y:S01]  /*28d0*/  BSSY B0, `(.L_x_8570) ;  /* 0x0000415000007945 */ /* 0x000fe20003800000 */
[----:B--2---:R-:W-:-:S02]  /*28e0*/  LOP3.LUT P4, RZ, R21, 0x2, RZ, 0xc0, !PT ;  /* 0x0000000215ff7812 */ /* 0x004fc4000788c0ff */
[----:B------:R-:W-:Y:S02]  /*28f0*/  IMAD R21, R89, R39, RZ ;  /* 0x0000002759157224 */ /* 0x000fe400078e02ff */
[----:B---3--:R-:W-:Y:S02]  /*2900*/  IMAD R20, R19, 0x3600, R20 ;  /* 0x0000360013147824 */ /* 0x008fe400078e0214 */
[----:B------:R-:W-:Y:S01]  /*2910*/  IMAD R33, R34, R28, R21 ;  /* 0x0000001c22217224 */ /* 0x000fe200078e0215 */
[----:B------:R-:W-:Y:S01]  /*2920*/  IADD3 R21, P2, R88, R60, RZ ;  /* 0x0000003c58157210 */ /* 0x000fe20007f5e0ff */
[C---:B------:R-:W-:Y:S02]  /*2930*/  VIADD R32, R20.reuse, 0x10 ;  /* 0x0000001014207836 */ /* 0x040fe40000000000 */
[----:B------:R-:W-:Y:S01]  /*2940*/  IMAD.IADD R92, R61, 0x1, R33 ;  /* 0x000000013d5c7824 */ /* 0x000fe200078e0221 */
[----:B0-----:R-:W-:Y:S01]  /*2950*/  LEA R36, P3, R21, R90, 0x1 ;  /* 0x0000005a15247211 */ /* 0x001fe200078608ff */
[----:B------:R-:W-:-:S02]  /*2960*/  IMAD R79, R20, 0x2, R23 ;  /* 0x00000002144f7824 */ /* 0x000fc400078e0217 */
[----:B------:R-:W-:Y:S01]  /*2970*/  IMAD.X R22, R92, 0x1, R85, P2 ;  /* 0x000000015c167824 */ /* 0x000fe200010e0655 */
[----:B------:R-:W-:Y:S01]  /*2980*/  ISETP.GT.AND P2, PT, R39, R78, PT ;  /* 0x0000004e2700720c */ /* 0x000fe20003f44270 */
[----:B------:R-:W-:-:S03]  /*2990*/  @P4 VIADD R32, R20, 0xfffffff0 ;  /* 0xfffffff014204836 */ /* 0x000fc60000000000 */
[----:B------:R-:W-:Y:S01]  /*29a0*/  LEA.HI.X R37, R21, R91, R22, 0x1, P3 ;  /* 0x0000005b15257211 */ /* 0x000fe200018f0c16 */
[----:B------:R-:W-:Y:S01]  /*29b0*/  IMAD.MOV.U32 R22, RZ, RZ, R39 ;  /* 0x000000ffff167224 */ /* 0x000fe200078e0027 */
[----:B-1----:R-:W-:Y:S01]  /*29c0*/  ISETP.GE.AND P3, PT, R103, 0x1, PT ;  /* 0x000000016700780c */ /* 0x002fe20003f66270 */
[----:B------:R-:W-:-:S12]  /*29d0*/  IMAD R21, R32, 0x2, R23 ;  /* 0x0000000220157824 */ /* 0x000fd800078e0217 */
[----:B------:R-:W-:Y:S05]  /*29e0*/  @!P3 BRA `(.L_x_8571) ;  /* 0x0000003c0084b947 */ /* 0x000fea0003800000 */
        /* <DEDUP_REMOVED lines=28> */
[----:B------:R-:W-:Y:S01]  /*2bb0*/  IADD3 R58, P3, R70, R58, RZ ;  /* 0x0000003a463a7210 */ /* 0x000fe20007f7e0ff */
[----:B------:R-:W-:Y:S01]  /*2bc0*/  ULDC.64 UR4, c[0x0][0x3c8] ;  /* 0x0000f20000047ab9 */ /* 0x000fe20000000a00 */
[----:B------:R-:W-:Y:S02]  /*2bd0*/  CS2R R62, SRZ ;  /* 0x00000000003e7805 */ /* 0x000fe4000001ff00 */
[----:B------:R-:W-:Y:S01]  /*2be0*/  CS2R R90, SRZ ;  /* 0x00000000005a7805 */ /* 0x000fe2000001ff00 */
[----:B------:R-:W-:Y:S01]  /*2bf0*/  IMAD.X R33, R20, 0x1, R80, P3 ;  /* 0x0000000114217824 */ /* 0x000fe200018e0650 */
[----:B------:R-:W-:-:S05]  /*2c00*/  IADD3 R56, P3, R64, R56, RZ ;  /* 0x0000003840387210 */ /* 0x000fca0007f7e0ff */
[----:B------:R-:W-:Y:S01]  /*2c10*/  IMAD.X R87, R87, 0x1, R81, P3 ;  /* 0x0000000157577824 */ /* 0x000fe200018e0651 */
        /* <DEDUP_REMOVED lines=38> */
.L_x_8574:
[----:B------:R-:W-:Y:S05]  /*2e80*/  BSYNC B1 ;  /* 0x0000000000017941 */ /* 0x000fea0003800000 */
.L_x_8573:
[----:B------:R-:W2:Y:S01]  /*2e90*/  LDL R20, [R1+0x44] ;  /* 0x0000440001147983 */ /* 0x000ea20000100800 */
[----:B0----5:R-:W-:Y:S02]  /*2ea0*/  IMAD.MOV.U32 R32, RZ, RZ, R39 ;  /* 0x000000ffff207224 */ /* 0x021fe400078e0027 */
        /* <DEDUP_REMOVED lines=46> */
[----:B------:R-:W-:Y:S02]  /*3190*/  PRMT R112, R112, 0x5410, R32 ;  /* 0x0000541070707816 */ /* 0x000fe40000000020 */
[----:B------:R-:W-:Y:S01]  /*31a0*/  PRMT R126, R20, 0x7610, R126 ;  /* 0x00007610147e7816 */ /* 0x000fe2000000007e */
[----:B------:R-:W-:-:S05]  /*31b0*/  IMAD.MOV.U32 R20, RZ, RZ, R60 ;  /* 0x000000ffff147224 */ /* 0x000fca00078e003c */
[----:B------:R-:W-:Y:S01]  /*31c0*/  PRMT R111, R111, 0x5410, R20 ;  /* 0x000054106f6f7816 */ /* 0x000fe20000000014 */
[----:B------:R-:W-:Y:S06]  /*31d0*/  @!P3 BRA `(.L_x_8575) ;  /* 0x000000000004b947 */ /* 0x000fec0003800000 */
[----:B------:R-:W-:Y:S01]  /*31e0*/  BPT.TRAP 0x1 ;  /* 0x000000040000795c */ /* 0x000fe20000300000 */
.L_x_8575:
[----:B------:R-:W-:Y:S01]  /*31f0*/  IMAD R20, R19, 0x8, R18 ;  /* 0x0000000813147824 */ /* 0x000fe200078e0212 */
[----:B------:R-:W-:Y:S01]  /*3200*/  SHF.L.U32 R87, R149, 0x1f, RZ ;  /* 0x0000001f95577819 */ /* 0x000fe200000006ff */
[----:B------:R-:W-:Y:S03]  /*3210*/  BSSY B1, `(.L_x_8576) ;  /* 0x0000003000017945 */ /* 0x000fe60003800000 */
[----:B------:R-:W0:Y:S02]  /*3220*/  SYNCS.PHASECHK.TRANS64.TRYWAIT P5, [R20+URZ+0x31c90], R87 ;  /* 0x031c9057140075a7 */ /* 0x000e2400080a017f */
[----:B0-----:R-:W-:Y:S05]  /*3230*/  @!P5 BRA `(.L_x_8577) ;  /* 0x000001840024d947 */ /* 0x001fea0003800000 */
.L_x_8808:
[----:B------:R-:W-:Y:S05]  /*3240*/  BSYNC B1 ;  /* 0x0000000000017941 */ /* 0x000fea0003800000 */
.L_x_8576:
        /* <DEDUP_REMOVED lines=10> */
[----:B------:R-:W-:Y:S02]  /*32f0*/  SHF.R.U64 R56, R62, 0x10, R63 ;  /* 0x000000103e387819 */ /* 0x000fe4000000123f */
[C---:B------:R-:W-:Y:S02]  /*3300*/  PRMT R57, R58.reuse, 0x5410, R57 ;  /* 0x000054103a397816 */ /* 0x040fe40000000039 */
[----:B------:R-:W-:Y:S02]  /*3310*/  PRMT R56, R58, 0x5432, R56 ;  /* 0x000054323a387816 */ /* 0x000fe40000000038 */
[----:B------:R-:W-:Y:S02]  /*3320*/  SHF.R.U32.HI R59, RZ, 0x10, R63 ;  /* 0x00000010ff3b7819 */ /* 0x000fe4000001163f */
[----:B------:R-:W-:-:S02]  /*3330*/  SHF.R.U32.HI R62, RZ, 0x10, R91 ;  /* 0x00000010ff3e7819 */ /* 0x000fc4000001165b */
[----:B------:R-:W-:Y:S02]  /*3340*/  LOP3.LUT R92, R33, 0xffff0000, RZ, 0xc0, !PT ;  /* 0xffff0000215c7812 */ /* 0x000fe400078ec0ff */
[----:B------:R-:W-:Y:S02]  /*3350*/  LOP3.LUT R63, R57, 0xffff0000, RZ, 0xc0, !PT ;  /* 0xffff0000393f7812 */ /* 0x000fe400078ec0ff */
[C---:B------:R-:W-:Y:S01]  /*3360*/  LOP3.LUT R91, R56.reuse, 0xffff0000, RZ, 0xc0, !PT ;  /* 0xffff0000385b7812 */ /* 0x040fe200078ec0ff */
[----:B------:R-:W-:Y:S01]  /*3370*/  IMAD.U32 R56, R56, 0x10000, RZ ;  /* 0x0001000038387824 */ /* 0x000fe200078e00ff */
[C---:B------:R-:W-:Y:S01]  /*3380*/  PRMT R62, R93.reuse, 0x5432, R62 ;  /* 0x000054325d3e7816 */ /* 0x040fe2000000003e */
[C---:B------:R-:W-:Y:S01]  /*3390*/  FMUL.FTZ R33, R92.reuse, R63 ;  /* 0x0000003f5c217220 */ /* 0x040fe20000410000 */
[----:B------:R-:W-:Y:S01]  /*33a0*/  PRMT R59, R93, 0x5410, R59 ;  /* 0x000054105d3b7816 */ /* 0x000fe2000000003b */
[-C--:B------:R-:W-:Y:S02]  /*33b0*/  FMUL.FTZ R92, R92, R91.reuse ;  /* 0x0000005b5c5c7220 */ /* 0x080fe40000410000 */
[----:B------:R-:W-:-:S02]  /*33c0*/  FFMA.FTZ R58, R90, R91, -R33 ;  /* 0x0000005b5a3a7223 */ /* 0x000fc40000010821 */
[----:B------:R-:W-:Y:S01]  /*33d0*/  FFMA.FTZ R33, R90, R63, R92 ;  /* 0x0000003f5a217223 */ /* 0x000fe2000001005c */
[----:B------:R-:W-:Y:S01]  /*33e0*/  LOP3.LUT R92, R34, 0xffff0000, RZ, 0xc0, !PT ;  /* 0xffff0000225c7812 */ /* 0x000fe200078ec0ff */
[C---:B------:R-:W-:Y:S01]  /*33f0*/  IMAD.U32 R63, R62.reuse, 0x10000, RZ ;  /* 0x000100003e3f7824 */ /* 0x040fe200078e00ff */
[----:B------:R-:W-:Y:S01]  /*3400*/  LOP3.LUT R62, R62, 0xffff0000, RZ, 0xc0, !PT ;  /* 0xffff00003e3e7812 */ /* 0x000fe200078ec0ff */
[C---:B------:R-:W-:Y:S01]  /*3410*/  IMAD.U32 R91, R59.reuse, 0x10000, RZ ;  /* 0x000100003b5b7824 */ /* 0x040fe200078e00ff */
[----:B------:R-:W-:Y:S01]  /*3420*/  LOP3.LUT R59, R59, 0xffff0000, RZ, 0xc0, !PT ;  /* 0xffff00003b3b7812 */ /* 0x000fe200078ec0ff */
[----:B------:R-:W-:Y:S01]  /*3430*/  FMUL.FTZ R93, R92, R63 ;  /* 0x0000003f5c5d7220 */ /* 0x000fe20000410000 */
[----:B------:R-:W-:Y:S02]  /*3440*/  IMAD.U32 R90, R34, 0x10000, RZ ;  /* 0x00010000225a7824 */ /* 0x000fe400078e00ff */
[-C--:B------:R-:W-:Y:S01]  /*3450*/  FMUL.FTZ R92, R92, R91.reuse ;  /* 0x0000005b5c5c7220 */ /* 0x080fe20000410000 */
[----:B------:R-:W-:Y:S01]  /*3460*/  F2FP.BF16.F32.PACK_AB R33, R33, R58 ;  /* 0x0000003a2121723e */ /* 0x000fe200000010ff */
[----:B------:R-:W-:-:S02]  /*3470*/  FFMA.FTZ R34, R90, R91, -R93 ;  /* 0x0000005b5a227223 */ /* 0x000fc4000001085d */
[----:B------:R-:W-:Y:S01]  /*3480*/  FFMA.FTZ R63, R90, R63, R92 ;  /* 0x0000003f5a3f7223 */ /* 0x000fe2000001005c */
[C---:B------:R-:W-:Y:S01]  /*3490*/  LOP3.LUT R90, R35.reuse, 0xffff0000, RZ, 0xc0, !PT ;  /* 0xffff0000235a7812 */ /* 0x040fe200078ec0ff */
[----:B------:R-:W-:-:S03]  /*34a0*/  IMAD.U32 R35, R35, 0x10000, RZ ;  /* 0x0001000023237824 */ /* 0x000fc600078e00ff */
[----:B------:R-:W-:Y:S01]  /*34b0*/  F2FP.BF16.F32.PACK_AB R34, R63, R34 ;  /* 0x000000223f22723e */ /* 0x000fe200000010ff */
[CC--:B------:R-:W-:Y:S01]  /*34c0*/  FMUL.FTZ R92, R90.reuse, R62.reuse ;  /* 0x0000003e5a5c7220 */ /* 0x0c0fe20000410000 */
[-C--:B------:R-:W-:Y:S01]  /*34d0*/  FMUL.FTZ R91, R90, R59.reuse ;  /* 0x0000003b5a5b7220 */ /* 0x080fe20000410000 */
[----:B------:R-:W-:Y:S02]  /*34e0*/  IMAD.U32 R90, R57, 0x10000, RZ ;  /* 0x00010000395a7824 */ /* 0x000fe400078e00ff */
[C---:B------:R-:W-:Y:S01]  /*34f0*/  FFMA.FTZ R59, R35.reuse, R59, -R92 ;  /* 0x0000003b233b7223 */ /* 0x040fe2000001085c */
[----:B------:R-:W-:Y:S01]  /*3500*/  FFMA.FTZ R62, R35, R62, R91 ;  /* 0x0000003e233e7223 */ /* 0x000fe2000001005b */
[C---:B------:R-:W-:Y:S01]  /*3510*/  LOP3.LUT R35, R32.reuse, 0xffff0000, RZ, 0xc0, !PT ;  /* 0xffff000020237812 */ /* 0x040fe200078ec0ff */
[----:B------:R-:W-:-:S03]  /*3520*/  IMAD.U32 R57, R32, 0x10000, RZ ;  /* 0x0001000020397824 */ /* 0x000fc600078e00ff */
[----:B------:R-:W-:Y:S01]  /*3530*/  F2FP.BF16.F32.PACK_AB R59, R62, R59 ;  /* 0x0000003b3e3b723e */ /* 0x000fe200000010ff */
[C---:B------:R-:W-:Y:S01]  /*3540*/  FMUL.FTZ R32, R35.reuse, R90 ;  /* 0x0000005a23207220 */ /* 0x040fe20000410000 */
[----:B------:R-:W-:-:S03]  /*3550*/  FMUL.FTZ R35, R35, R56 ;  /* 0x0000003823237220 */ /* 0x000fc60000410000 */
[C---:B------:R-:W-:Y:S01]  /*3560*/  FFMA.FTZ R32, R57.reuse, R56, -R32 ;  /* 0x0000003839207223 */ /* 0x040fe20000010820 */
[----:B------:R-:W-:-:S05]  /*3570*/  FFMA.FTZ R35, R57, R90, R35 ;  /* 0x0000005a39237223 */ /* 0x000fca0000010023 */
[----:B------:R-:W-:Y:S01]  /*3580*/  F2FP.BF16.F32.PACK_AB R32, R35, R32 ;  /* 0x000000202320723e */ /* 0x000fe200000010ff */
[----:B------:R-:W-:-:S07]  /*3590*/  IMAD.MOV.U32 R35, RZ, RZ, R59 ;  /* 0x000000ffff237224 */ /* 0x000fce00078e003b */
.L_x_8582:
[----:B------:R-:W-:Y:S05]  /*35a0*/  BSYNC B2 ;  /* 0x0000000000027941 */ /* 0x000fea0003800000 */
.L_x_8581:
[----:B--2---:R1:W-:Y:S02]  /*35b0*/  STG.E.128 desc[UR60][R36.64], R32 ;  /* 0x0000002024007986 */ /* 0x0043e4000c101d3c */
.L_x_8580:
[----:B------:R-:W-:Y:S05]  /*35c0*/  BSYNC B1 ;  /* 0x0000000000017941 */ /* 0x000fea0003800000 */
.L_x_8579:
        /* <DEDUP_REMOVED lines=8> */
[----:B------:R-:W-:Y:S02]  /*3650*/  SHF.R.U64 R56, R60, 0x10, R61 ;  /* 0x000000103c387819 */ /* 0x000fe4000000123d */
[--C-:B------:R-:W-:Y:S02]  /*3660*/  SHF.R.U64 R54, R54, 0x10, R55.reuse ;  /* 0x0000001036367819 */ /* 0x100fe40000001237 */
[----:B------:R-:W-:Y:S02]  /*3670*/  PRMT R56, R111, 0x5432, R56 ;  /* 0x000054326f387816 */ /* 0x000fe40000000038 */
[----:B------:R-:W-:Y:S02]  /*3680*/  PRMT R54, R106, 0x5432, R54 ;  /* 0x000054326a367816 */ /* 0x000fe40000000036 */
[C---:B--2---:R-:W-:Y:S02]  /*3690*/  LOP3.LUT R59, R33.reuse, 0xffff0000, RZ, 0xc0, !PT ;  /* 0xffff0000213b7812 */ /* 0x044fe400078ec0ff */
[C---:B------:R-:W-:Y:S01]  /*36a0*/  LOP3.LUT R62, R56.reuse, 0xffff0000, RZ, 0xc0, !PT ;  /* 0xffff0000383e7812 */ /* 0x040fe200078ec0ff */
[----:B------:R-:W-:Y:S01]  /*36b0*/  IMAD.U32 R56, R56, 0x10000, RZ ;  /* 0x0001000038387824 */ /* 0x000fe200078e00ff */
[C---:B------:R-:W-:Y:S01]  /*36c0*/  LOP3.LUT R58, R54.reuse, 0xffff0000, RZ, 0xc0, !PT ;  /* 0xffff0000363a7812 */ /* 0x040fe200078ec0ff */
[----:B------:R-:W-:Y:S01]  /*36d0*/  IMAD.U32 R54, R54, 0x10000, RZ ;  /* 0x0001000036367824 */ /* 0x000fe200078e00ff */
[----:B------:R-:W-:Y:S01]  /*36e0*/  SHF.R.U32.HI R57, RZ, 0x10, R55 ;  /* 0x00000010ff397819 */ /* 0x000fe20000011637 */
[----:B------:R-:W-:-:S02]  /*36f0*/  IMAD.U32 R55, R33, 0x10000, RZ ;  /* 0x0001000021377824 */ /* 0x000fc400078e00ff */
[C---:B------:R-:W-:Y:S01]  /*3700*/  FMUL.FTZ R90, R59.reuse, R62 ;  /* 0x0000003e3b5a7220 */ /* 0x040fe20000410000 */
[-C--:B------:R-:W-:Y:S01]  /*3710*/  FMUL.FTZ R33, R59, R58.reuse ;  /* 0x0000003a3b217220 */ /* 0x080fe20000410000 */
[----:B------:R-:W-:Y:S02]  /*3720*/  SHF.R.U32.HI R60, RZ, 0x10, R61 ;  /* 0x00000010ff3c7819 */ /* 0x000fe4000001163d */
[C---:B------:R-:W-:Y:S01]  /*3730*/  FFMA.FTZ R58, R55.reuse, R58, -R90 ;  /* 0x0000003a373a7223 */ /* 0x040fe2000001085a */
[----:B------:R-:W-:Y:S01]  /*3740*/  FFMA.FTZ R55, R55, R62, R33 ;  /* 0x0000003e37377223 */ /* 0x000fe20000010021 */
[----:B------:R-:W-:Y:S01]  /*3750*/  PRMT R33, R124, 0x5410, R57 ;  /* 0x000054107c217816 */ /* 0x000fe20000000039 */
[----:B------:R-:W-:Y:S01]  /*3760*/  IMAD.U32 R62, R35, 0x10000, RZ ;  /* 0x00010000233e7824 */ /* 0x000fe200078e00ff */
[----:B------:R-:W-:Y:S02]  /*3770*/  PRMT R57, R112, 0x5432, R60 ;  /* 0x0000543270397816 */ /* 0x000fe4000000003c */
[C---:B------:R-:W-:Y:S01]  /*3780*/  LOP3.LUT R60, R34.reuse, 0xffff0000, RZ, 0xc0, !PT ;  /* 0xffff0000223c7812 */ /* 0x040fe200078ec0ff */
        /* <DEDUP_REMOVED lines=21> */
[----:B------:R-:W-:Y:S02]  /*38e0*/  F2FP.BF16.F32.PACK_AB R33, R55, R58 ;  /* 0x0000003a3721723e */ /* 0x000fe400000010ff */
[----:B------:R-:W-:Y:S02]  /*38f0*/  F2FP.BF16.F32.PACK_AB R34, R60, R63 ;  /* 0x0000003f3c22723e */ /* 0x000fe400000010ff */
[----:B------:R-:W-:-:S07]  /*3900*/  F2FP.BF16.F32.PACK_AB R32, R57, R32 ;  /* 0x000000203920723e */ /* 0x000fce00000010ff */
.L_x_8586:
[----:B------:R-:W-:Y:S05]  /*3910*/  BSYNC B2 ;  /* 0x0000000000027941 */ /* 0x000fea0003800000 */
.L_x_8585:
[----:B--2---:R2:W-:Y:S02]  /*3920*/  STG.E.128 desc[UR60][R36.64+0x20], R32 ;  /* 0x0000202024007986 */ /* 0x0045e4000c101d3c */
.L_x_8584:
[----:B------:R-:W-:Y:S05]  /*3930*/  BSYNC B1 ;  /* 0x0000000000017941 */ /* 0x000fea0003800000 */
.L_x_8583:
        /* <DEDUP_REMOVED lines=12> */
[----:B------:R-:W-:Y:S01]  /*3a00*/  SHF.R.U32.HI R54, RZ, 0x10, R51 ;  /* 0x00000010ff367819 */ /* 0x000fe20000011633 */
[----:B------:R-:W-:Y:S01]  /*3a10*/  IMAD.U32 R56, R32, 0x10000, RZ ;  /* 0x0001000020387824 */ /* 0x000fe200078e00ff */
[----:B------:R-:W-:Y:S02]  /*3a20*/  PRMT R125, R125, 0x5410, R50 ;  /* 0x000054107d7d7816 */ /* 0x000fe40000000032 */
[----:B------:R-:W-:Y:S02]  /*3a30*/  PRMT R122, R122, 0x5410, R55 ;  /* 0x000054107a7a7816 */ /* 0x000fe40000000037 */
[----:B------:R-:W-:-:S02]  /*3a40*/  SHF.R.U32.HI R53, RZ, 0x10, R53 ;  /* 0x00000010ff357819 */ /* 0x000fc40000011635 */
[----:B------:R-:W-:Y:S01]  /*3a50*/  LOP3.LUT R51, R35, 0xffff0000, RZ, 0xc0, !PT ;  /* 0xffff000023337812 */ /* 0x000fe200078ec0ff */
[C---:B------:R-:W-:Y:S01]  /*3a60*/  IMAD.U32 R35, R33.reuse, 0x10000, RZ ;  /* 0x0001000021237824 */ /* 0x040fe200078e00ff */
[----:B------:R-:W-:Y:S02]  /*3a70*/  LOP3.LUT R33, R33, 0xffff0000, RZ, 0xc0, !PT ;  /* 0xffff000021217812 */ /* 0x000fe400078ec0ff */
[C---:B------:R-:W-:Y:S01]  /*3a80*/  LOP3.LUT R50, R125.reuse, 0xffff0000, RZ, 0xc0, !PT ;  /* 0xffff00007d327812 */ /* 0x040fe200078ec0ff */
[----:B------:R-:W-:Y:S01]  /*3a90*/  IMAD.U32 R125, R125, 0x10000, RZ ;  /* 0x000100007d7d7824 */ /* 0x000fe200078e00ff */
[----:B------:R-:W-:Y:S02]  /*3aa0*/  LOP3.LUT R60, R122, 0xffff0000, RZ, 0xc0, !PT ;  /* 0xffff00007a3c7812 */ /* 0x000fe400078ec0ff */
[----:B------:R-:W-:Y:S01]  /*3ab0*/  PRMT R126, R126, 0x5410, R53 ;  /* 0x000054107e7e7816 */ /* 0x000fe20000000035 */
[----:B------:R-:W-:Y:S01]  /*3ac0*/  FMUL.FTZ R58, R33, R50 ;  /* 0x00000032213a7220 */ /* 0x000fe20000410000 */
[----:B------:R-:W-:Y:S01]  /*3ad0*/  PRMT R123, R123, 0x5410, R54 ;  /* 0x000054107b7b7816 */ /* 0x000fe20000000036 */
[----:B------:R-:W-:Y:S01]  /*3ae0*/  FMUL.FTZ R33, R33, R60 ;  /* 0x0000003c21217220 */ /* 0x000fe20000410000 */
[----:B------:R-:W-:Y:S01]  /*3af0*/  LOP3.LUT R34, R34, 0xffff0000, RZ, 0xc0, !PT ;  /* 0xffff000022227812 */ /* 0x000fe200078ec0ff */
[----:B------:R-:W-:-:S02]  /*3b00*/  IMAD.U32 R53, R126, 0x10000, RZ ;  /* 0x000100007e357824 */ /* 0x000fc400078e00ff */
[----:B------:R-:W-:Y:S01]  /*3b10*/  FFMA.FTZ R58, R35, R60, -R58 ;  /* 0x0000003c233a7223 */ /* 0x000fe2000001083a */
[----:B------:R-:W-:Y:S02]  /*3b20*/  IMAD.U32 R55, R123, 0x10000, RZ ;  /* 0x000100007b377824 */ /* 0x000fe400078e00ff */
[----:B------:R-:W-:Y:S01]  /*3b30*/  FFMA.FTZ R33, R35, R50, R33 ;  /* 0x0000003223217223 */ /* 0x000fe20000010021 */
[----:B------:R-:W-:Y:S01]  /*3b40*/  FMUL.FTZ R59, R34, R53 ;  /* 0x00000035223b7220 */ /* 0x000fe20000410000 */
[----:B------:R-:W-:Y:S01]  /*3b50*/  LOP3.LUT R126, R126, 0xffff0000, RZ, 0xc0, !PT ;  /* 0xffff00007e7e7812 */ /* 0x000fe200078ec0ff */
[-C--:B------:R-:W-:Y:S01]  /*3b60*/  FMUL.FTZ R35, R34, R55.reuse ;  /* 0x0000003722237220 */ /* 0x080fe20000410000 */
[----:B------:R-:W-:Y:S01]  /*3b70*/  LOP3.LUT R34, R123, 0xffff0000, RZ, 0xc0, !PT ;  /* 0xffff00007b227812 */ /* 0x000fe200078ec0ff */
[----:B------:R-:W-:Y:S01]  /*3b80*/  FFMA.FTZ R59, R52, R55, -R59 ;  /* 0x00000037343b7223 */ /* 0x000fe2000001083b */
[----:B------:R-:W-:Y:S01]  /*3b90*/  LOP3.LUT R32, R32, 0xffff0000, RZ, 0xc0, !PT ;  /* 0xffff000020207812 */ /* 0x000fe200078ec0ff */
[----:B------:R-:W-:Y:S01]  /*3ba0*/  FMUL.FTZ R50, R51, R126 ;  /* 0x0000007e33327220 */ /* 0x000fe20000410000 */
[----:B------:R-:W-:-:S02]  /*3bb0*/  IMAD.U32 R55, R122, 0x10000, RZ ;  /* 0x000100007a377824 */ /* 0x000fc400078e00ff */
        /* <DEDUP_REMOVED lines=13> */
.L_x_8590:
[----:B------:R-:W-:Y:S05]  /*3c90*/  BSYNC B2 ;  /* 0x0000000000027941 */ /* 0x000fea0003800000 */
.L_x_8589:
[----:B--2---:R3:W-:Y:S02]  /*3ca0*/  STG.E.128 desc[UR60][R36.64+0x40], R32 ;  /* 0x0000402024007986 */ /* 0x0047e4000c101d3c */
.L_x_8588:
[----:B------:R-:W-:Y:S05]  /*3cb0*/  BSYNC B1 ;  /* 0x0000000000017941 */ /* 0x000fea0003800000 */
.L_x_8587:
        /* <DEDUP_REMOVED lines=12> */
[----:B------:R-:W-:Y:S02]  /*3d80*/  PRMT R119, R119, 0x5410, R48 ;  /* 0x0000541077777816 */ /* 0x000fe40000000030 */
[----:B------:R-:W-:Y:S02]  /*3d90*/  PRMT R121, R121, 0x5410, R50 ;  /* 0x0000541079797816 */ /* 0x000fe40000000032 */
[----:B------:R-:W-:-:S02]  /*3da0*/  SHF.R.U32.HI R51, RZ, 0x10, R47 ;  /* 0x00000010ff337819 */ /* 0x000fc4000001162f */
[----:B------:R-:W-:Y:S02]  /*3db0*/  PRMT R120, R120, 0x5410, R49 ;  /* 0x0000541078787816 */ /* 0x000fe40000000031 */
[----:B------:R-:W-:Y:S02]  /*3dc0*/  LOP3.LUT R49, R33, 0xffff0000, RZ, 0xc0, !PT ;  /* 0xffff000021317812 */ /* 0x000fe400078ec0ff */
[----:B------:R-:W-:Y:S01]  /*3dd0*/  LOP3.LUT R54, R119, 0xffff0000, RZ, 0xc0, !PT ;  /* 0xffff000077367812 */ /* 0x000fe200078ec0ff */
[----:B------:R-:W-:Y:S01]  /*3de0*/  IMAD.U32 R48, R120, 0x10000, RZ ;  /* 0x0001000078307824 */ /* 0x000fe200078e00ff */
[----:B------:R-:W-:Y:S02]  /*3df0*/  LOP3.LUT R50, R121, 0xffff0000, RZ, 0xc0, !PT ;  /* 0xffff000079327812 */ /* 0x000fe400078ec0ff */
[----:B------:R-:W-:Y:S01]  /*3e00*/  PRMT R118, R118, 0x5410, R51 ;  /* 0x0000541076767816 */ /* 0x000fe20000000033 */
[----:B------:R-:W-:Y:S01]  /*3e10*/  IMAD.U32 R51, R33, 0x10000, RZ ;  /* 0x0001000021337824 */ /* 0x000fe200078e00ff */
[----:B------:R-:W-:Y:S01]  /*3e20*/  LOP3.LUT R47, R34, 0xffff0000, RZ, 0xc0, !PT ;  /* 0xffff0000222f7812 */ /* 0x000fe200078ec0ff */
[C---:B------:R-:W-:Y:S01]  /*3e30*/  FMUL.FTZ R56, R49.reuse, R54 ;  /* 0x0000003631387220 */ /* 0x040fe20000410000 */
[----:B------:R-:W-:Y:S01]  /*3e40*/  FMUL.FTZ R53, R49, R50 ;  /* 0x0000003231357220 */ /* 0x000fe20000410000 */
[----:B------:R-:W-:Y:S01]  /*3e50*/  IMAD.U32 R52, R118, 0x10000, RZ ;  /* 0x0001000076347824 */ /* 0x000fe200078e00ff */
[C---:B------:R-:W-:Y:S01]  /*3e60*/  LOP3.LUT R49, R32.reuse, 0xffff0000, RZ, 0xc0, !PT ;  /* 0xffff000020317812 */ /* 0x040fe200078ec0ff */
[----:B------:R-:W-:-:S02]  /*3e70*/  IMAD.U32 R33, R32, 0x10000, RZ ;  /* 0x0001000020217824 */ /* 0x000fc400078e00ff */
[----:B------:R-:W-:Y:S01]  /*3e80*/  FMUL.FTZ R55, R47, R48 ;  /* 0x000000302f377220 */ /* 0x000fe20000410000 */
[C---:B------:R-:W-:Y:S01]  /*3e90*/  FFMA.FTZ R32, R51.reuse, R50, -R56 ;  /* 0x0000003233207223 */ /* 0x040fe20000010838 */
[----:B------:R-:W-:Y:S01]  /*3ea0*/  FFMA.FTZ R51, R51, R54, R53 ;  /* 0x0000003633337223 */ /* 0x000fe20000010035 */
[----:B------:R-:W-:Y:S01]  /*3eb0*/  LOP3.LUT R34, R35, 0xffff0000, RZ, 0xc0, !PT ;  /* 0xffff000023227812 */ /* 0x000fe200078ec0ff */
[-C--:B------:R-:W-:Y:S01]  /*3ec0*/  FMUL.FTZ R53, R47, R52.reuse ;  /* 0x000000342f357220 */ /* 0x080fe20000410000 */
[----:B------:R-:W-:Y:S01]  /*3ed0*/  LOP3.LUT R120, R120, 0xffff0000, RZ, 0xc0, !PT ;  /* 0xffff000078787812 */ /* 0x000fe200078ec0ff */
[----:B------:R-:W-:Y:S01]  /*3ee0*/  FFMA.FTZ R47, R46, R52, -R55 ;  /* 0x000000342e2f7223 */ /* 0x000fe20000010837 */
[----:B------:R-:W-:Y:S01]  /*3ef0*/  LOP3.LUT R118, R118, 0xffff0000, RZ, 0xc0, !PT ;  /* 0xffff000076767812 */ /* 0x000fe200078ec0ff */
[----:B------:R-:W-:Y:S02]  /*3f00*/  IMAD.U32 R52, R119, 0x10000, RZ ;  /* 0x0001000077347824 */ /* 0x000fe400078e00ff */
[----:B------:R-:W-:Y:S01]  /*3f10*/  FFMA.FTZ R46, R46, R48, R53 ;  /* 0x000000302e2e7223 */ /* 0x000fe20000010035 */
[----:B------:R-:W-:-:S02]  /*3f20*/  IMAD.U32 R50, R121, 0x10000, RZ ;  /* 0x0001000079327824 */ /* 0x000fc400078e00ff */
        /* <DEDUP_REMOVED lines=14> */
.L_x_8594:
[----:B------:R-:W-:Y:S05]  /*4010*/  BSYNC B2 ;  /* 0x0000000000027941 */ /* 0x000fea0003800000 */
.L_x_8593:
[----:B--2---:R4:W-:Y:S02]  /*4020*/  STG.E.128 desc[UR60][R36.64+0x60], R32 ;  /* 0x0000602024007986 */ /* 0x0049e4000c101d3c */
.L_x_8592:
[----:B------:R-:W-:Y:S05]  /*4030*/  BSYNC B1 ;  /* 0x0000000000017941 */ /* 0x000fea0003800000 */
.L_x_8591:
        /* <DEDUP_REMOVED lines=12> */
[----:B------:R-:W-:Y:S02]  /*4100*/  SHF.R.U32.HI R44, RZ, 0x10, R45 ;  /* 0x00000010ff2c7819 */ /* 0x000fe4000001162d */
[----:B------:R-:W-:Y:S01]  /*4110*/  PRMT R116, R116, 0x5410, R43 ;  /* 0x0000541074747816 */ /* 0x000fe2000000002b */
[----:B------:R-:W-:Y:S01]  /*4120*/  IMAD.U32 R43, R33, 0x10000, RZ ;  /* 0x00010000212b7824 */ /* 0x000fe200078e00ff */
        /* <DEDUP_REMOVED lines=18> */
[----:B------:R-:W-:-:S02]  /*4250*/  IMAD.U32 R116, R116, 0x10000, RZ ;  /* 0x0001000074747824 */ /* 0x000fc400078e00ff */
[C---:B------:R-:W-:Y:S01]  /*4260*/  FFMA.FTZ R50, R43.reuse, R46, -R50 ;  /* 0x0000002e2b327223 */ /* 0x040fe20000010832 */
[----:B------:R-:W-:Y:S02]  /*4270*/  IMAD.U32 R114, R114, 0x10000, RZ ;  /* 0x0001000072727824 */ /* 0x000fe400078e00ff */
[----:B------:R-:W-:Y:S01]  /*4280*/  FFMA.FTZ R51, R43, R48, R51 ;  /* 0x000000302b337223 */ /* 0x000fe20000010033 */
[----:B------:R-:W-:Y:S01]  /*4290*/  FFMA.FTZ R53, R42, R47, -R53 ;  /* 0x0000002f2a357223 */ /* 0x000fe20000010835 */
[C---:B------:R-:W-:Y:S01]  /*42a0*/  FMUL.FTZ R44, R34.reuse, R117 ;  /* 0x00000075222c7220 */ /* 0x040fe20000410000 */
[----:B------:R-:W-:Y:S01]  /*42b0*/  FMUL.FTZ R46, R34, R115 ;  /* 0x00000073222e7220 */ /* 0x000fe20000410000 */
[----:B------:R-:W-:Y:S02]  /*42c0*/  IMAD.U32 R35, R35, 0x10000, RZ ;  /* 0x0001000023237824 */ /* 0x000fe400078e00ff */
        /* <DEDUP_REMOVED lines=11> */
[----:B------:R-:W-:-:S07]  /*4380*/  F2FP.BF16.F32.PACK_AB R35, R35, R44 ;  /* 0x0000002c2323723e */ /* 0x000fce00000010ff */
.L_x_8598:
[----:B------:R-:W-:Y:S05]  /*4390*/  BSYNC B2 ;  /* 0x0000000000027941 */ /* 0x000fea0003800000 */
.L_x_8597:
[----:B--2---:R1:W-:Y:S02]  /*43a0*/  STG.E.128 desc[UR60][R36.64+0x80], R32 ;  /* 0x0000802024007986 */ /* 0x0043e4000c101d3c */
.L_x_8596:
[----:B------:R-:W-:Y:S05]  /*43b0*/  BSYNC B1 ;  /* 0x0000000000017941 */ /* 0x000fea0003800000 */
.L_x_8595:
        /* <DEDUP_REMOVED lines=24> */
[C---:B------:R-:W-:Y:S01]  /*4540*/  LOP3.LUT R41, R35.reuse, 0xffff0000, RZ, 0xc0, !PT ;  /* 0xffff000023297812 */ /* 0x040fe200078ec0ff */
[----:B------:R-:W-:Y:S01]  /*4550*/  FMUL.FTZ R47, R38, R42 ;  /* 0x0000002a262f7220 */ /* 0x000fe20000410000 */
[----:B------:R-:W-:-:S02]  /*4560*/  IMAD.U32 R34, R35, 0x10000, RZ ;  /* 0x0001000023227824 */ /* 0x000fc400078e00ff */
[C---:B------:R-:W-:Y:S01]  /*4570*/  FMUL.FTZ R38, R40.reuse, R45 ;  /* 0x0000002d28267220 */ /* 0x040fe20000410000 */
[----:B------:R-:W-:Y:S02]  /*4580*/  IMAD.U32 R35, R33, 0x10000, RZ ;  /* 0x0001000021237824 */ /* 0x000fe400078e00ff */
[-C--:B------:R-:W-:Y:S01]  /*4590*/  FMUL.FTZ R40, R40, R43.reuse ;  /* 0x0000002b28287220 */ /* 0x080fe20000410000 */
[----:B------:R-:W-:Y:S01]  /*45a0*/  LOP3.LUT R113, R113, 0xffff0000, RZ, 0xc0, !PT ;  /* 0xffff000071717812 */ /* 0x000fe200078ec0ff */
[----:B------:R-:W-:Y:S01]  /*45b0*/  IMAD.U32 R33, R32, 0x10000, RZ ;  /* 0x0001000020217824 */ /* 0x000fe200078e00ff */
[----:B------:R-:W-:Y:S01]  /*45c0*/  LOP3.LUT R106, R106, 0xffff0000, RZ, 0xc0, !PT ;  /* 0xffff00006a6a7812 */ /* 0x000fe200078ec0ff */
[----:B------:R-:W-:Y:S01]  /*45d0*/  FFMA.FTZ R46, R35, R42, -R46 ;  /* 0x0000002a232e7223 */ /* 0x000fe2000001082e */
[----:B------:R-:W-:Y:S01]  /*45e0*/  LOP3.LUT R32, R32, 0xffff0000, RZ, 0xc0, !PT ;  /* 0xffff000020207812 */ /* 0x000fe200078ec0ff */
[C---:B------:R-:W-:Y:S01]  /*45f0*/  FFMA.FTZ R43, R39.reuse, R43, -R38 ;  /* 0x0000002b272b7223 */ /* 0x040fe20000010826 */
[----:B------:R-:W-:Y:S01]  /*4600*/  FFMA.FTZ R40, R39, R45, R40 ;  /* 0x0000002d27287223 */ /* 0x000fe20000010028 */
[----:B------:R-:W-:-:S02]  /*4610*/  IMAD.U32 R111, R111, 0x10000, RZ ;  /* 0x000100006f6f7824 */ /* 0x000fc400078e00ff */
[C---:B------:R-:W-:Y:S01]  /*4620*/  FMUL.FTZ R39, R41.reuse, R113 ;  /* 0x0000007129277220 */ /* 0x040fe20000410000 */
        /* <DEDUP_REMOVED lines=13> */
.L_x_8600:
[----:B------:R-:W-:Y:S05]  /*4700*/  BSYNC B1 ;  /* 0x0000000000017941 */ /* 0x000fea0003800000 */
.L_x_8599:
[----:B--2---:R1:W-:Y:S01]  /*4710*/  STG.E.128 desc[UR60][R36.64+0xa0], R32 ;  /* 0x0000a02024007986 */ /* 0x0043e2000c101d3c */
[----:B------:R-:W-:Y:S05]  /*4720*/  BRA `(.L_x_8578) ;  /* 0x0000002000bc7947 */ /* 0x000fea0003800000 */
.L_x_8572:
        /* <DEDUP_REMOVED lines=15> */
[----:B------:R-:W2:Y:S04]  /*4820*/  LDL R63, [R1+0x30] ;  /* 0x00003000013f7983 */ /* 0x000ea80000100800 */
[----:B------:R-:W3:Y:S01]  /*4830*/  LDL R62, [R1+0x34] ;  /* 0x00003400013e7983 */ /* 0x000ee20000100800 */
[----:B------:R-:W-:Y:S01]  /*4840*/  IADD3 R58, P3, R68, R58, RZ ;  /* 0x0000003a443a7210 */ /* 0x000fe20007f7e0ff */
[----:B------:R-:W-:Y:S01]  /*4850*/  ULDC.64 UR4, c[0x0][0x3c8] ;  /* 0x0000f20000047ab9 */ /* 0x000fe20000000a00 */
[----:B------:R-:W-:Y:S02]  /*4860*/  CS2R R42, SRZ ;  /* 0x00000000002a7805 */ /* 0x000fe4000001ff00 */
[----:B------:R-:W-:Y:S02]  /*4870*/  CS2R R40, SRZ ;  /* 0x0000000000287805 */ /* 0x000fe4000001ff00 */
[----:B------:R-:W-:Y:S01]  /*4880*/  CS2R R54, SRZ ;  /* 0x0000000000367805 */ /* 0x000fe2000001ff00 */
[----:B------:R-:W-:Y:S01]  /*4890*/  IMAD.X R33, R20, 0x1, R82, P3 ;  /* 0x0000000114217824 */ /* 0x000fe200018e0652 */
[----:B------:R-:W-:-:S02]  /*48a0*/  IADD3 R20, P3, R30, R56, RZ ;  /* 0x000000381e147210 */ /* 0x000fc40007f7e0ff */
[----:B------:R-:W-:-:S03]  /*48b0*/  CS2R R52, SRZ ;  /* 0x0000000000347805 */ /* 0x000fc6000001ff00 */
[----:B------:R-:W-:Y:S01]  /*48c0*/  IMAD.X R87, R87, 0x1, R83, P3 ;  /* 0x0000000157577824 */ /* 0x000fe200018e0653 */
        /* <DEDUP_REMOVED lines=12> */
[----:B------:R-:W-:Y:S02]  /*4990*/  CS2R R34, SRZ ;  /* 0x0000000000227805 */ /* 0x000fe4000001ff00 */
[----:B------:R-:W-:Y:S02]  /*49a0*/  CS2R R32, SRZ ;  /* 0x0000000000207805 */ /* 0x000fe4000001ff00 */
[----:B------:R-:W-:Y:S02]  /*49b0*/  CS2R R46, SRZ ;  /* 0x00000000002e7805 */ /* 0x000fe4000001ff00 */
[----:B------:R-:W-:-:S02]  /*49c0*/  CS2R R44, SRZ ;  /* 0x00000000002c7805 */ /* 0x000fc4000001ff00 */
[----:B--2---:R-:W-:-:S13]  /*49d0*/  ISETP.GE.AND P3, PT, R63, R103, PT ;  /* 0x000000673f00720c */ /* 0x004fda0003f66270 */
[----:B------:R0:W5:Y:S04]  /*49e0*/  @!P3 LDG.E.128 R36, desc[UR60][R56.64+0x20] ;  /* 0x0000203c3824b981 */ /* 0x000168000c1e1d00 */
[----:B------:R0:W5:Y:S01]  /*49f0*/  @!P3 LDG.E.128 R48, desc[UR60][R58.64+0x20] ;  /* 0x0000203c3a30b981 */ /* 0x000162000c1e1d00 */
[----:B---3--:R-:W-:-:S13]  /*4a00*/  ISETP.GE.AND P3, PT, R62, R103, PT ;  /* 0x000000673e00720c */ /* 0x008fda0003f66270 */
[----:B------:R0:W5:Y:S04]  /*4a10*/  @!P3 LDG.E.128 R32, desc[UR60][R56.64+0x40] ;  /* 0x0000403c3820b981 */ /* 0x000168000c1e1d00 */
[----:B------:R0:W5:Y:S02]  /*4a20*/  @!P3 LDG.E.128 R44, desc[UR60][R58.64+0x40] ;  /* 0x0000403c3a2cb981 */ /* 0x000164000c1e1d00 */
.L_x_8602:
[----:B------:R-:W-:Y:S05]  /*4a30*/  BSYNC B1 ;  /* 0x0000000000017941 */ /* 0x000fea0003800000 */
.L_x_8601:
[----:B------:R-:W2:Y:S01]  /*4a40*/  LDL R20, [R1+0x44] ;  /* 0x0000440001147983 */ /* 0x000ea20000100800 */
[----:B0----5:R-:W-:Y:S02]  /*4a50*/  IMAD.MOV.U32 R56, RZ, RZ, R35 ;  /* 0x000000ffff387224 */ /* 0x021fe400078e0023 */
[----:B------:R-:W-:Y:S02]  /*4a60*/  IMAD.MOV.U32 R57, RZ, RZ, R32 ;  /* 0x000000ffff397224 */ /* 0x000fe400078e0020 */
[----:B------:R-:W-:-:S05]  /*4a70*/  IMAD.MOV.U32 R58, RZ, RZ, R39 ;  /* 0x000000ffff3a7224 */ /* 0x000fca00078e0027 */
[----:B------:R-:W-:Y:S01]  /*4a80*/  PRMT R125, R58, 0x7610, R125 ;  /* 0x000076103a7d7816 */ /* 0x000fe2000000007d */
[----:B------:R-:W-:Y:S01]  /*4a90*/  IMAD.MOV.U32 R58, RZ, RZ, R43 ;  /* 0x000000ffff3a7224 */ /* 0x000fe200078e002b */
[----:B--2---:R-:W-:Y:S01]  /*4aa0*/  R2UR UR4, R20 ;  /* 0x00000000140472ca */ /* 0x004fe200000e0000 */
[----:B------:R-:W-:-:S05]  /*4ab0*/  IMAD.MOV.U32 R20, RZ, RZ, R34 ;  /* 0x000000ffff147224 */ /* 0x000fca00078e0022 */
[----:B------:R-:W-:Y:S01]  /*4ac0*/  PRMT R119, R20, 0x5410, R56 ;  /* 0x0000541014777816 */ /* 0x000fe20000000038 */
[----:B------:R-:W-:Y:S02]  /*4ad0*/  IMAD.MOV.U32 R20, RZ, RZ, R33 ;  /* 0x000000ffff147224 */ /* 0x000fe400078e0021 */
[----:B------:R-:W-:-:S03]  /*4ae0*/  IMAD.MOV.U32 R56, RZ, RZ, R38 ;  /* 0x000000ffff387224 */ /* 0x000fc600078e0026 */
        /* <DEDUP_REMOVED lines=37> */
.L_x_8603:
[----:B------:R-:W-:Y:S01]  /*4d40*/  IMAD R20, R19, 0x8, R18 ;  /* 0x0000000813147824 */ /* 0x000fe200078e0212 */
[----:B------:R-:W-:Y:S01]  /*4d50*/  SHF.L.U32 R87, R149, 0x1f, RZ ;  /* 0x0000001f95577819 */ /* 0x000fe200000006ff */
[----:B------:R-:W-:Y:S03]  /*4d60*/  BSSY B1, `(.L_x_8604) ;  /* 0x0000003000017945 */ /* 0x000fe60003800000 */
[----:B------:R-:W0:Y:S02]  /*4d70*/  SYNCS.PHASECHK.TRANS64.TRYWAIT P5, [R20+URZ+0x31c90], R87 ;  /* 0x031c9057140075a7 */ /* 0x000e2400080a017f */
[----:B0-----:R-:W-:Y:S05]  /*4d80*/  @!P5 BRA `(.L_x_8605) ;  /* 0x000001680064d947 */ /* 0x001fea0003800000 */
.L_x_8809:
[----:B------:R-:W-:Y:S05]  /*4d90*/  BSYNC B1 ;  /* 0x0000000000017941 */ /* 0x000fea0003800000 */
.L_x_8604:
[----:B------:R-:W-:Y:S05]  /*4da0*/  @P4 BRA `(.L_x_8578) ;  /* 0x0000001c001c4947 */ /* 0x000fea0003800000 */
[----:B------:R-:W1:Y:S01]  /*4db0*/  LDC R106, c[0x0][0x2e4] ;  /* 0x0000b900ff6a7b82 */ /* 0x000e620000000800 */
[----:B------:R-:W-:Y:S01]  /*4dc0*/  ISETP.NE.AND P4, PT, R10, RZ, PT ;  /* 0x000000ff0a00720c */ /* 0x000fe20003f85270 */
[----:B------:R-:W-:Y:S01]  /*4dd0*/  ULDC.64 UR4, c[0x0][0x2f0] ;  /* 0x0000bc0000047ab9 */ /* 0x000fe20000000a00 */
[----:B------:R-:W-:Y:S01]  /*4de0*/  SHF.R.S32.HI R56, RZ, 0x1f, R145 ;  /* 0x0000001fff387819 */ /* 0x000fe20000011491 */
[----:B------:R-:W-:Y:S01]  /*4df0*/  IMAD.MOV.U32 R93, RZ, RZ, R92 ;  /* 0x000000ffff5d7224 */ /* 0x000fe200078e005c */
[----:B------:R-:W-:Y:S01]  /*4e00*/  BSSY B1, `(.L_x_8606) ;  /* 0x000008d000017945 */ /* 0x000fe20003800000 */
[----:B------:R-:W-:Y:S02]  /*4e10*/  IMAD.MOV.U32 R92, RZ, RZ, R60 ;  /* 0x000000ffff5c7224 */ /* 0x000fe400078e003c */
[----:B------:R-:W-:Y:S02]  /*4e20*/  IMAD R56, R56, UR4, RZ ;  /* 0x0000000438387c24 */ /* 0x000fe4000f8e02ff */
[----:B------:R-:W-:-:S04]  /*4e30*/  IMAD.WIDE.U32 R92, R145, UR4, R92 ;  /* 0x00000004915c7c25 */ /* 0x000fc8000f8e005c */
[----:B------:R-:W-:-:S04]  /*4e40*/  IMAD R56, R145, UR5, R56 ;  /* 0x0000000591387c24 */ /* 0x000fc8000f8e0238 */
[----:B------:R-:W-:Y:S02]  /*4e50*/  IMAD.IADD R111, R56, 0x1, R93 ;  /* 0x00000001386f7824 */ /* 0x000fe400078e025d */
[----:B-1----:R-:W-:Y:S01]  /*4e60*/  IMAD.IADD R112, R106, 0x1, -R104 ;  /* 0x000000016a707824 */ /* 0x002fe200078e0a68 */
[----:B------:R-:W-:Y:S06]  /*4e70*/  @!P4 BRA `(.L_x_8607) ;  /* 0x000000080014c947 */ /* 0x000fec0003800000 */
[----:B------:R-:W2:Y:S04]  /*4e80*/  LDL R62, [R1+0x2c] ;  /* 0x00002c00013e7983 */ /* 0x000ea80000100800 */
[----:B------:R-:W3:Y:S04]  /*4e90*/  LDL R58, [R1+0x38] ;  /* 0x00003800013a7983 */ /* 0x000ee80000100800 */
[----:B------:R-:W4:Y:S01]  /*4ea0*/  LDL R59, [R1+0x3c] ;  /* 0x00003c00013b7983 */ /* 0x000f220000100800 */
[----:B------:R-:W-:-:S04]  /*4eb0*/  SEL R56, R104, R112, !P0 ;  /* 0x0000007068387207 */ /* 0x000fc80004000000 */
[----:B------:R-:W-:-:S04]  /*4ec0*/  SHF.R.S32.HI R57, RZ, 0x1f, R56 ;  /* 0x0000001fff397819 */ /* 0x000fc80000011438 */
[----:B------:R-:W-:-:S04]  /*4ed0*/  LEA.HI R57, R57, R56, RZ, 0x4 ;  /* 0x0000003839397211 */ /* 0x000fc800078f20ff */
[----:B------:R-:W-:-:S04]  /*4ee0*/  SHF.R.S32.HI R57, RZ, 0x4, R57 ;  /* 0x00000004ff397819 */ /* 0x000fc80000011439 */
[----:B------:R-:W-:-:S04]  /*4ef0*/  LEA.HI.SX32 R113, R5, R57, 0x1d ;  /* 0x0000003905717211 */ /* 0x000fc800078feaff */
[----:B------:R-:W-:-:S04]  /*4f00*/  SHF.R.S32.HI R57, RZ, 0x1f, R113 ;  /* 0x0000001fff397819 */ /* 0x000fc80000011471 */
[----:B------:R-:W-:Y:S01]  /*4f10*/  LEA.HI R57, R57, R113, RZ, 0x2 ;  /* 0x0000007139397211 */ /* 0x000fe200078f10ff */
[----:B------:R-:W-:-:S03]  /*4f20*/  IMAD.SHL.U32 R113, R113, 0x8, RZ ;  /* 0x0000000871717824 */ /* 0x000fc600078e00ff */
[----:B------:R-:W-:Y:S02]  /*4f30*/  SHF.R.S32.HI R57, RZ, 0x2, R57 ;  /* 0x00000002ff397819 */ /* 0x000fe40000011439 */
[----:B------:R-:W-:Y:S01]  /*4f40*/  ISETP.GE.AND P4, PT, R146, R103, PT ;  /* 0x000000679200720c */ /* 0x000fe20003f86270 */
[----:B------:R-:W-:Y:S01]  /*4f50*/  BSSY B2, `(.L_x_8608) ;  /* 0x000006b000027945 */ /* 0x000fe20003800000 */
[----:B--2---:R-:W-:-:S04]  /*4f60*/  LOP3.LUT R56, R62, 0x18, R113, 0xf8, !PT ;  /* 0x000000183e387812 */ /* 0x004fc800078ef871 */
[----:B---3--:R-:W-:Y:S01]  /*4f70*/  LOP3.LUT R56, R56, R58, RZ, 0x3c, !PT ;  /* 0x0000003a38387212 */ /* 0x008fe200078e3cff */
[----:B----4-:R-:W-:-:S04]  /*4f80*/  IMAD R57, R57, 0x1200, R59 ;  /* 0x0000120039397824 */ /* 0x010fc800078e023b */
[----:B------:R-:W-:-:S04]  /*4f90*/  IMAD.IADD R56, R57, 0x1, R56 ;  /* 0x0000000139387824 */ /* 0x000fc800078e0238 */
[C---:B------:R-:W-:Y:S02]  /*4fa0*/  IMAD R60, R19.reuse, 0x3600, R56 ;  /* 0x00003600133c7824 */ /* 0x040fe400078e0238 */
[----:B------:R-:W-:Y:S02]  /*4fb0*/  IMAD R56, R19, 0x3600, R101 ;  /* 0x0000360013387824 */ /* 0x000fe400078e0265 */
[--C-:B------:R-:W-:Y:S02]  /*4fc0*/  IMAD R60, R60, 0x2, R18.reuse ;  /* 0x000000023c3c7824 */ /* 0x100fe400078e0212 */
[----:B------:R-:W-:-:S04]  /*4fd0*/  IMAD R56, R56, 0x2, R18 ;  /* 0x0000000238387824 */ /* 0x000fc800078e0212 */
[----:B------:R-:W1:Y:S04]  /*4fe0*/  LDS.128 R60, [R60+0x16a00] ;  /* 0x016a00003c3c7984 */ /* 0x000e680000000c00 */
[----:B------:R-:W2:Y:S01]  /*4ff0*/  LDS.128 R56, [R56+0x16a00] ;  /* 0x016a000038387984 */ /* 0x000ea20000000c00 */
[----:B------:R-:W-:Y:S05]  /*5000*/  @P4 BRA `(.L_x_8609) ;  /* 0x00000004007c4947 */ /* 0x000fea0003800000 */
[--C-:B------:R-:W-:Y:S02]  /*5010*/  SHF.R.U64 R40, R40, 0x10, R41.reuse ;  /* 0x0000001028287819 */ /* 0x100fe40000001229 */
[----:B------:R-:W-:Y:S02]  /*5020*/  SHF.R.U32.HI R41, RZ, 0x10, R41 ;  /* 0x00000010ff297819 */ /* 0x000fe40000011629 */
[C---:B------:R-:W-:Y:S02]  /*5030*/  PRMT R40, R114.reuse, 0x5432, R40 ;  /* 0x0000543272287816 */ /* 0x040fe40000000028 */
[----:B------:R-:W-:Y:S02]  /*5040*/  PRMT R41, R114, 0x5410, R41 ;  /* 0x0000541072297816 */ /* 0x000fe40000000029 */
[----:B------:R-:W-:Y:S02]  /*5050*/  SHF.R.U64 R42, R42, 0x10, R43 ;  /* 0x000000102a2a7819 */ /* 0x000fe4000000122b */
[----:B------:R-:W-:-:S02]  /*5060*/  SHF.R.U32.HI R114, RZ, 0x10, R53 ;  /* 0x00000010ff727819 */ /* 0x000fc40000011635 */
[----:B------:R-:W-:Y:S02]  /*5070*/  SHF.R.U64 R52, R52, 0x10, R53 ;  /* 0x0000001034347819 */ /* 0x000fe40000001235 */
[--C-:B------:R-:W-:Y:S02]  /*5080*/  SHF.R.U64 R53, R54, 0x10, R55.reuse ;  /* 0x0000001036357819 */ /* 0x100fe40000001237 */
[----:B------:R-:W-:Y:S02]  /*5090*/  PRMT R54, R116, 0x5432, R42 ;  /* 0x0000543274367816 */ /* 0x000fe4000000002a */
[----:B------:R-:W-:Y:S01]  /*50a0*/  SHF.R.U32.HI R115, RZ, 0x10, R55 ;  /* 0x00000010ff737819 */ /* 0x000fe20000011637 */
[----:B------:R-:W-:Y:S01]  /*50b0*/  IMAD.U32 R55, R41, 0x10000, RZ ;  /* 0x0001000029377824 */ /* 0x000fe200078e00ff */
[----:B------:R-:W-:Y:S02]  /*50c0*/  PRMT R42, R118, 0x5432, R114 ;  /* 0x00005432762a7816 */ /* 0x000fe40000000072 */
[----:B------:R-:W-:-:S02]  /*50d0*/  SHF.R.U32.HI R43, RZ, 0x10, R43 ;  /* 0x00000010ff2b7819 */ /* 0x000fc4000001162b */
[C---:B------:R-:W-:Y:S02]  /*50e0*/  PRMT R52, R117.reuse, 0x5432, R52 ;  /* 0x0000543275347816 */ /* 0x040fe40000000034 */
[----:B------:R-:W-:Y:S01]  /*50f0*/  PRMT R53, R117, 0x5410, R53 ;  /* 0x0000541075357816 */ /* 0x000fe20000000035 */
[----:B------:R-:W-:Y:S01]  /*5100*/  IMAD.U32 R117, R42, 0x10000, RZ ;  /* 0x000100002a757824 */ /* 0x000fe200078e00ff */
[----:B------:R-:W-:Y:S01]  /*5110*/  PRMT R115, R118, 0x5410, R115 ;  /* 0x0000541076737816 */ /* 0x000fe20000000073 */
[----:B-1----:R-:W-:Y:S01]  /*5120*/  IMAD.U32 R118, R61, 0x10000, RZ ;  /* 0x000100003d767824 */ /* 0x002fe200078e00ff */
[----:B------:R-:W-:Y:S01]  /*5130*/  PRMT R43, R116, 0x5410, R43 ;  /* 0x00005410742b7816 */ /* 0x000fe2000000002b */
[----:B--2---:R-:W-:Y:S01]  /*5140*/  IMAD.U32 R116, R57, 0x10000, RZ ;  /* 0x0001000039747824 */ /* 0x004fe200078e00ff */
[----:B------:R-:W-:Y:S01]  /*5150*/  LOP3.LUT R42, R42, 0xffff0000, RZ, 0xc0, !PT ;  /* 0xffff00002a2a7812 */ /* 0x000fe200078ec0ff */
[----:B------:R-:W-:Y:S01]  /*5160*/  FMUL.FTZ R114, R118, R117 ;  /* 0x0000007576727220 */ /* 0x000fe20000410000 */
[----:B------:R-:W-:-:S02]  /*5170*/  LOP3.LUT R61, R61, 0xffff0000, RZ, 0xc0, !PT ;  /* 0xffff00003d3d7812 */ /* 0x000fc400078ec0ff */
[----:B------:R-:W-:Y:S01]  /*5180*/  LOP3.LUT R57, R57, 0xffff0000, RZ, 0xc0, !PT ;  /* 0xffff000039397812 */ /* 0x000fe200078ec0ff */
[-C--:B------:R-:W-:Y:S01]  /*5190*/  FFMA.FTZ R114, R116, R55.reuse, -R114 ;  /* 0x0000003774727223 */ /* 0x080fe20000010872 */
[----:B------:R-:W-:Y:S01]  /*51a0*/  FMUL.FTZ R55, R118, R55 ;  /* 0x0000003776377220 */ /* 0x000fe20000410000 */
[C---:B------:R-:W-:Y:S01]  /*51b0*/  IMAD.U32 R118, R43.reuse, 0x10000, RZ ;  /* 0x000100002b767824 */ /* 0x040fe200078e00ff */
[----:B------:R-:W-:Y:S02]  /*51c0*/  LOP3.LUT R43, R43, 0xffff0000, RZ, 0xc0, !PT ;  /* 0xffff00002b2b7812 */ /* 0x000fe400078ec0ff */
[----:B------:R-:W-:Y:S01]  /*51d0*/  FFMA.FTZ R55, R116, R117, R55 ;  /* 0x0000007574377223 */ /* 0x000fe20000010037 */
[----:B------:R-:W-:Y:S01]  /*51e0*/  LOP3.LUT R116, R41, 0xffff0000, RZ, 0xc0, !PT ;  /* 0xffff000029747812 */ /* 0x000fe200078ec0ff */
[----:B------:R-:W-:Y:S01]  /*51f0*/  FMUL.FTZ R41, R61, R42 ;  /* 0x0000002a3d297220 */ /* 0x000fe20000410000 */
[C---:B------:R-:W-:Y:S01]  /*5200*/  IMAD.U32 R117, R59.reuse, 0x10000, RZ ;  /* 0x000100003b757824 */ /* 0x040fe200078e00ff */
[----:B------:R-:W-:-:S02]  /*5210*/  LOP3.LUT R59, R59, 0xffff0000, RZ, 0xc0, !PT ;  /* 0xffff00003b3b7812 */ /* 0x000fc400078ec0ff */
[-C--:B------:R-:W-:Y:S01]  /*5220*/  FMUL.FTZ R61, R61, R116.reuse ;  /* 0x000000743d3d7220 */ /* 0x080fe20000410000 */
[----:B------:R-:W-:Y:S01]  /*5230*/  FFMA.FTZ R41, R57, R116, -R41 ;  /* 0x0000007439297223 */ /* 0x000fe20000010829 */
[C---:B------:R-:W-:Y:S01]  /*5240*/  IMAD.U32 R116, R115.reuse, 0x10000, RZ ;  /* 0x0001000073747824 */ /* 0x040fe200078e00ff */
[----:B------:R-:W-:Y:S01]  /*5250*/  LOP3.LUT R115, R115, 0xffff0000, RZ, 0xc0, !PT ;  /* 0xffff000073737812 */ /* 0x000fe200078ec0ff */
[----:B------:R-:W-:Y:S01]  /*5260*/  FFMA.FTZ R42, R57, R42, R61 ;  /* 0x0000002a392a7223 */ /* 0x000fe2000001003d */
[C---:B------:R-:W-:Y:S01]  /*5270*/  IMAD.U32 R61, R63.reuse, 0x10000, RZ ;  /* 0x000100003f3d7824 */ /* 0x040fe200078e00ff */
[----:B------:R-:W-:Y:S02]  /*5280*/  LOP3.LUT R63, R63, 0xffff0000, RZ, 0xc0, !PT ;  /* 0xffff00003f3f7812 */ /* 0x000fe400078ec0ff */
[----:B------:R-:W-:Y:S01]  /*5290*/  F2FP.BF16.F32.PACK_AB R41, R41, R114 ;  /* 0x000000722929723e */ /* 0x000fe200000010ff */
[C---:B------:R-:W-:Y:S01]  /*52a0*/  FMUL.FTZ R57, R61.reuse, R116 ;  /* 0x000000743d397220 */ /* 0x040fe20000410000 */
[----:B------:R-:W-:Y:S01]  /*52b0*/  FMUL.FTZ R61, R61, R118 ;  /* 0x000000763d3d7220 */ /* 0x000fe20000410000 */
[----:B------:R-:W-:Y:S01]  /*52c0*/  F2FP.BF16.F32.PACK_AB R42, R42, R55 ;  /* 0x000000372a2a723e */ /* 0x000fe200000010ff */
[----:B------:R-:W-:-:S02]  /*52d0*/  IMAD.U32 R55, R56, 0x10000, RZ ;  /* 0x0001000038377824 */ /* 0x000fc400078e00ff */
[C---:B------:R-:W-:Y:S01]  /*52e0*/  FFMA.FTZ R57, R117.reuse, R118, -R57 ;  /* 0x0000007675397223 */ /* 0x040fe20000010839 */
[----:B------:R-:W-:Y:S01]  /*52f0*/  FFMA.FTZ R61, R117, R116, R61 ;  /* 0x00000074753d7223 */ /* 0x000fe2000001003d */
[----:B------:R-:W-:Y:S01]  /*5300*/  FMUL.FTZ R116, R63, R115 ;  /* 0x000000733f747220 */ /* 0x000fe20000410000 */
[----:B------:R-:W-:-:S03]  /*5310*/  LOP3.LUT R56, R56, 0xffff0000, RZ, 0xc0, !PT ;  /* 0xffff000038387812 */ /* 0x000fc600078ec0ff */
[-C--:B------:R-:W-:Y:S01]  /*5320*/  FFMA.FTZ R116, R59, R43.reuse, -R116 ;  /* 0x0000002b3b747223 */ /* 0x080fe20000010874 */
[----:B------:R-:W-:-:S04]  /*5330*/  FMUL.FTZ R43, R63, R43 ;  /* 0x0000002b3f2b7220 */ /* 0x000fc80000410000 */
[----:B------:R-:W-:Y:S01]  /*5340*/  FFMA.FTZ R43, R59, R115, R43 ;  /* 0x000000733b2b7223 */ /* 0x000fe2000001002b */
[----:B------:R-:W-:Y:S01]  /*5350*/  F2FP.BF16.F32.PACK_AB R116, R116, R57 ;  /* 0x000000397474723e */ /* 0x000fe200000010ff */
[----:B------:R-:W-:Y:S02]  /*5360*/  IMAD.U32 R59, R60, 0x10000, RZ ;  /* 0x000100003c3b7824 */ /* 0x000fe400078e00ff */
[----:B------:R-:W-:Y:S01]  /*5370*/  IMAD.U32 R57, R52, 0x10000, RZ ;  /* 0x0001000034397824 */ /* 0x000fe200078e00ff */
[----:B------:R-:W-:Y:S01]  /*5380*/  F2FP.BF16.F32.PACK_AB R43, R43, R61 ;  /* 0x0000003d2b2b723e */ /* 0x000fe200000010ff */
[----:B------:R-:W-:Y:S01]  /*5390*/  IMAD.U32 R61, R40, 0x10000, RZ ;  /* 0x00010000283d7824 */ /* 0x000fe200078e00ff */
[----:B------:R-:W-:Y:S01]  /*53a0*/  LOP3.LUT R52, R52, 0xffff0000, RZ, 0xc0, !PT ;  /* 0xffff000034347812 */ /* 0x000fe200078ec0ff */
[C---:B------:R-:W-:Y:S01]  /*53b0*/  FMUL.FTZ R63, R59.reuse, R57 ;  /* 0x000000393b3f7220 */ /* 0x040fe20000410000 */
[----:B------:R-:W-:Y:S01]  /*53c0*/  LOP3.LUT R40, R40, 0xffff0000, RZ, 0xc0, !PT ;  /* 0xffff000028287812 */ /* 0x000fe200078ec0ff */
[----:B------:R-:W-:-:S02]  /*53d0*/  FMUL.FTZ R59, R59, R61 ;  /* 0x0000003d3b3b7220 */ /* 0x000fc40000410000 */
[C---:B------:R-:W-:Y:S01]  /*53e0*/  FFMA.FTZ R63, R55.reuse, R61, -R63 ;  /* 0x0000003d373f7223 */ /* 0x040fe2000001083f */
[----:B------:R-:W-:Y:S02]  /*53f0*/  IMAD.U32 R61, R62, 0x10000, RZ ;  /* 0x000100003e3d7824 */ /* 0x000fe400078e00ff */
[----:B------:R-:W-:Y:S01]  /*5400*/  FFMA.FTZ R59, R55, R57, R59 ;  /* 0x00000039373b7223 */ /* 0x000fe2000001003b */
[----:B------:R-:W-:-:S05]  /*5410*/  LOP3.LUT R55, R60, 0xffff0000, RZ, 0xc0, !PT ;  /* 0xffff00003c377812 */ /* 0x000fca00078ec0ff */
[C---:B------:R-:W-:Y:S01]  /*5420*/  FMUL.FTZ R57, R55.reuse, R52 ;  /* 0x0000003437397220 */ /* 0x040fe20000410000 */
[----:B------:R-:W-:-:S03]  /*5430*/  FMUL.FTZ R55, R55, R40 ;  /* 0x0000002837377220 */ /* 0x000fc60000410000 */
[C---:B------:R-:W-:Y:S01]  /*5440*/  FFMA.FTZ R40, R56.reuse, R40, -R57 ;  /* 0x0000002838287223 */ /* 0x040fe20000010839 */
[----:B------:R-:W-:Y:S01]  /*5450*/  FFMA.FTZ R52, R56, R52, R55 ;  /* 0x0000003438347223 */ /* 0x000fe20000010037 */
[C---:B------:R-:W-:Y:S01]  /*5460*/  IMAD.U32 R56, R53.reuse, 0x10000, RZ ;  /* 0x0001000035387824 */ /* 0x040fe200078e00ff */
[----:B------:R-:W-:Y:S01]  /*5470*/  LOP3.LUT R53, R53, 0xffff0000, RZ, 0xc0, !PT ;  /* 0xffff000035357812 */ /* 0x000fe200078ec0ff */
[C---:B------:R-:W-:Y:S01]  /*5480*/  IMAD.U32 R57, R54.reuse, 0x10000, RZ ;  /* 0x0001000036397824 */ /* 0x040fe200078e00ff */
[----:B------:R-:W-:Y:S01]  /*5490*/  LOP3.LUT R54, R54, 0xffff0000, RZ, 0xc0, !PT ;  /* 0xffff000036367812 */ /* 0x000fe200078ec0ff */
[C---:B------:R-:W-:Y:S01]  /*54a0*/  FMUL.FTZ R60, R61.reuse, R56 ;  /* 0x000000383d3c7220 */ /* 0x040fe20000410000 */
[----:B------:R-:W-:Y:S02]  /*54b0*/  IMAD.U32 R55, R58, 0x10000, RZ ;  /* 0x000100003a377824 */ /* 0x000fe400078e00ff */
[----:B------:R-:W-:Y:S01]  /*54c0*/  FMUL.FTZ R61, R61, R57 ;  /* 0x000000393d3d7220 */ /* 0x000fe20000410000 */
[----:B------:R-:W-:Y:S01]  /*54d0*/  F2FP.BF16.F32.PACK_AB R40, R40, R63 ;  /* 0x0000003f2828723e */ /* 0x000fe200000010ff */
[----:B------:R-:W-:-:S02]  /*54e0*/  IMAD.MOV.U32 R63, RZ, RZ, R43 ;  /* 0x000000ffff3f7224 */ /* 0x000fc400078e002b */
[C---:B------:R-:W-:Y:S01]  /*54f0*/  FFMA.FTZ R60, R55.reuse, R57, -R60 ;  /* 0x00000039373c7223 */ /* 0x040fe2000001083c */
[----:B------:R-:W-:Y:S01]  /*5500*/  FFMA.FTZ R61, R55, R56, R61 ;  /* 0x00000038373d7223 */ /* 0x000fe2000001003d */
[----:B------:R-:W-:Y:S02]  /*5510*/  LOP3.LUT R55, R62, 0xffff0000, RZ, 0xc0, !PT ;  /* 0xffff00003e377812 */ /* 0x000fe400078ec0ff */
[----:B------:R-:W-:Y:S02]  /*5520*/  LOP3.LUT R56, R58, 0xffff0000, RZ, 0xc0, !PT ;  /* 0xffff00003a387812 */ /* 0x000fe400078ec0ff */
[----:B------:R-:W-:Y:S01]  /*5530*/  F2FP.BF16.F32.PACK_AB R52, R52, R59 ;  /* 0x0000003b3434723e */ /* 0x000fe200000010ff */
[CC--:B------:R-:W-:Y:S01]  /*5540*/  FMUL.FTZ R57, R55.reuse, R53.reuse ;  /* 0x0000003537397220 */ /* 0x0c0fe20000410000 */
[-C--:B------:R-:W-:Y:S01]  /*5550*/  FMUL.FTZ R55, R55, R54.reuse ;  /* 0x0000003637377220 */ /* 0x080fe20000410000 */
[----:B------:R-:W-:Y:S02]  /*5560*/  IMAD.MOV.U32 R59, RZ, RZ, R116 ;  /* 0x000000ffff3b7224 */ /* 0x000fe400078e0074 */
[C---:B------:R-:W-:Y:S01]  /*5570*/  FFMA.FTZ R57, R56.reuse, R54, -R57 ;  /* 0x0000003638397223 */ /* 0x040fe20000010839 */
[----:B------:R-:W-:Y:S01]  /*5580*/  FFMA.FTZ R55, R56, R53, R55 ;  /* 0x0000003538377223 */ /* 0x000fe20000010037 */
[----:B------:R-:W-:-:S03]  /*5590*/  IMAD.MOV.U32 R56, RZ, RZ, R40 ;  /* 0x000000ffff387224 */ /* 0x000fc600078e0028 */
[----:B------:R-:W-:Y:S01]  /*55a0*/  F2FP.BF16.F32.PACK_AB R58, R57, R60 ;  /* 0x0000003c393a723e */ /* 0x000fe200000010ff */
[----:B------:R-:W-:Y:S01]  /*55b0*/  IMAD.MOV.U32 R57, RZ, RZ, R41 ;  /* 0x000000ffff397224 */ /* 0x000fe200078e0029 */
[----:B------:R-:W-:Y:S01]  /*55c0*/  F2FP.BF16.F32.PACK_AB R55, R55, R61 ;  /* 0x0000003d3737723e */ /* 0x000fe200000010ff */
[----:B------:R-:W-:Y:S02]  /*55d0*/  IMAD.MOV.U32 R60, RZ, RZ, R52 ;  /* 0x000000ffff3c7224 */ /* 0x000fe400078e0034 */
[----:B------:R-:W-:Y:S02]  /*55e0*/  IMAD.MOV.U32 R61, RZ, RZ, R42 ;  /* 0x000000ffff3d7224 */ /* 0x000fe400078e002a */
[----:B------:R-:W-:-:S07]  /*55f0*/  IMAD.MOV.U32 R62, RZ, RZ, R55 ;  /* 0x000000ffff3e7224 */ /* 0x000fce00078e0037 */
.L_x_8609:
[----:B------:R-:W-:Y:S05]  /*5600*/  BSYNC B2 ;  /* 0x0000000000027941 */ /* 0x000fea0003800000 */
.L_x_8608:
[----:B------:R-:W-:-:S13]  /*5610*/  ISETP.GE.AND P4, PT, R113, R106, PT ;  /* 0x0000006a7100720c */ /* 0x000fda0003f86270 */
[--C-:B------:R-:W-:Y:S02]  /*5620*/  @!P4 SHF.R.S32.HI R43, RZ, 0x1f, R113.reuse ;  /* 0x0000001fff2bc819 */ /* 0x100fe40000011471 */
[----:B------:R-:W-:-:S04]  /*5630*/  @!P4 IADD3 R113, P5, P6, R24, R92, R113 ;  /* 0x0000005c1871c210 */ /* 0x000fc80007ebe071 */
[----:B------:R-:W-:Y:S02]  /*5640*/  @!P4 IADD3.X R43, R0, R111, R43, P5, P6 ;  /* 0x0000006f002bc210 */ /* 0x000fe40002fec42b */
[----:B------:R-:W-:-:S04]  /*5650*/  IADD3 R41, P5, P6, R24, R92, R76 ;  /* 0x0000005c18297210 */ /* 0x000fc80007ebe04c */
[----:B------:R-:W-:Y:S02]  /*5660*/  IADD3.X R42, R0, R111, R98, P5, P6 ;  /* 0x0000006f002a7210 */ /* 0x000fe40002fec462 */
[----:B------:R-:W-:-:S04]  /*5670*/  LEA R40, P5, R41, R90, 0x1 ;  /* 0x0000005a29287211 */ /* 0x000fc800078a08ff */
[----:B------:R-:W-:Y:S02]  /*5680*/  LEA.HI.X R41, R41, R91, R42, 0x1, P5 ;  /* 0x0000005b29297211 */ /* 0x000fe400028f0c2a */
[----:B------:R-:W-:-:S03]  /*5690*/  @!P4 LEA R42, P5, R113, R90, 0x1 ;  /* 0x0000005a712ac211 */ /* 0x000fc600078a08ff */
[----:B--2---:R2:W-:Y:S01]  /*56a0*/  STG.E.128 desc[UR60][R40.64], R56 ;  /* 0x0000003828007986 */ /* 0x0045e2000c101d3c */
[----:B------:R-:W-:-:S05]  /*56b0*/  @!P4 LEA.HI.X R43, R113, R91, R43, 0x1, P5 ;  /* 0x0000005b712bc211 */ /* 0x000fca00028f0c2b */
[----:B-1----:R2:W-:Y:S04]  /*56c0*/  @!P4 STG.E.128 desc[UR60][R42.64], R60 ;  /* 0x0000003c2a00c986 */ /* 0x0025e8000c101d3c */
.L_x_8607:
[----:B------:R-:W-:Y:S05]  /*56d0*/  BSYNC B1 ;  /* 0x0000000000017941 */ /* 0x000fea0003800000 */
.L_x_8606:
[----:B------:R-:W-:Y:S01]  /*56e0*/  ISETP.NE.AND P4, PT, R11, RZ, PT ;  /* 0x000000ff0b00720c */ /* 0x000fe20003f85270 */
[----:B------:R-:W-:-:S12]  /*56f0*/  BSSY B1, `(.L_x_8610) ;  /* 0x0000083000017945 */ /* 0x000fd80003800000 */
[----:B------:R-:W-:Y:S05]  /*5700*/  @!P4 BRA `(.L_x_8611) ;  /* 0x000000080004c947 */ /* 0x000fea0003800000 */
[----:B------:R-:W3:Y:S04]  /*5710*/  LDL R52, [R1+0x2c] ;  /* 0x00002c0001347983 */ /* 0x000ee80000100800 */
[----:B--2---:R-:W2:Y:S04]  /*5720*/  LDL R42, [R1+0x38] ;  /* 0x00003800012a7983 */ /* 0x004ea80000100800 */
[----:B------:R-:W4:Y:S04]  /*5730*/  LDL R43, [R1+0x3c] ;  /* 0x00003c00012b7983 */ /* 0x000f280000100800 */
[----:B------:R-:W5:Y:S01]  /*5740*/  LDL R59, [R1+0x30] ;  /* 0x00003000013b7983 */ /* 0x000f620000100800 */
        /* <DEDUP_REMOVED lines=9> */
[----:B------:R-:W-:-:S04]  /*57e0*/  IADD3 R56, P4, P5, R24, R92, R8 ;  /* 0x0000005c18387210 */ /* 0x000fc80007d9e008 */
[----:B------:R-:W-:Y:S01]  /*57f0*/  IADD3.X R57, R0, R111, R97, P4, P5 ;  /* 0x0000006f00397210 */ /* 0x000fe200027ea461 */
[----:B------:R-:W-:Y:S01]  /*5800*/  BSSY B2, `(.L_x_8612) ;  /* 0x0000067000027945 */ /* 0x000fe20003800000 */
[----:B---3--:R-:W-:-:S04]  /*5810*/  LOP3.LUT R40, R52, 0x18, R58, 0xf8, !PT ;  /* 0x0000001834287812 */ /* 0x008fc800078ef83a */
[----:B--2---:R-:W-:Y:S01]  /*5820*/  LOP3.LUT R40, R40, R42, RZ, 0x3c, !PT ;  /* 0x0000002a28287212 */ /* 0x004fe200078e3cff */
[----:B----4-:R-:W-:-:S04]  /*5830*/  IMAD R41, R41, 0x1200, R43 ;  /* 0x0000120029297824 */ /* 0x010fc800078e022b */
[----:B------:R-:W-:Y:S02]  /*5840*/  IMAD.IADD R41, R41, 0x1, R40 ;  /* 0x0000000129297824 */ /* 0x000fe400078e0228 */
[C---:B------:R-:W-:Y:S02]  /*5850*/  IMAD R40, R19.reuse, 0x3600, R100 ;  /* 0x0000360013287824 */ /* 0x040fe400078e0264 */
[----:B------:R-:W-:Y:S02]  /*5860*/  IMAD R52, R19, 0x3600, R41 ;  /* 0x0000360013347824 */ /* 0x000fe400078e0229 */
[--C-:B------:R-:W-:Y:S02]  /*5870*/  IMAD R40, R40, 0x2, R18.reuse ;  /* 0x0000000228287824 */ /* 0x100fe400078e0212 */
[----:B------:R-:W-:-:S04]  /*5880*/  IMAD R52, R52, 0x2, R18 ;  /* 0x0000000234347824 */ /* 0x000fc800078e0212 */
[----:B------:R-:W1:Y:S04]  /*5890*/  LDS.128 R40, [R40+0x16a00] ;  /* 0x016a000028287984 */ /* 0x000e680000000c00 */
[----:B------:R-:W2:Y:S01]  /*58a0*/  LDS.128 R52, [R52+0x16a00] ;  /* 0x016a000034347984 */ /* 0x000ea20000000c00 */
[----:B-----5:R-:W-:-:S13]  /*58b0*/  ISETP.GE.AND P4, PT, R59, R103, PT ;  /* 0x000000673b00720c */ /* 0x020fda0003f86270 */
[----:B------:R-:W-:Y:S05]  /*58c0*/  @P4 BRA `(.L_x_8613) ;  /* 0x0000000400684947 */ /* 0x000fea0003800000 */
[--C-:B------:R-:W-:Y:S01]  /*58d0*/  SHF.R.U64 R60, R36, 0x10, R37.reuse ;  /* 0x00000010243c7819 */ /* 0x100fe20000001225 */
[----:B--2---:R-:W-:Y:S01]  /*58e0*/  IMAD.U32 R63, R53, 0x10000, RZ ;  /* 0x00010000353f7824 */ /* 0x004fe200078e00ff */
[----:B------:R-:W-:Y:S02]  /*58f0*/  SHF.R.U32.HI R37, RZ, 0x10, R37 ;  /* 0x00000010ff257819 */ /* 0x000fe40000011625 */
[--C-:B------:R-:W-:Y:S02]  /*5900*/  SHF.R.U64 R36, R38, 0x10, R39.reuse ;  /* 0x0000001026247819 */ /* 0x100fe40000001227 */
[----:B------:R-:W-:Y:S02]  /*5910*/  SHF.R.U32.HI R61, RZ, 0x10, R39 ;  /* 0x00000010ff3d7819 */ /* 0x000fe40000011627 */
[----:B------:R-:W-:Y:S02]  /*5920*/  SHF.R.U32.HI R39, RZ, 0x10, R49 ;  /* 0x00000010ff277819 */ /* 0x000fe40000011631 */
[----:B------:R-:W-:-:S02]  /*5930*/  PRMT R38, R126, 0x5432, R37 ;  /* 0x000054327e267816 */ /* 0x000fc40000000025 */
[----:B------:R-:W-:Y:S01]  /*5940*/  PRMT R37, R126, 0x5410, R39 ;  /* 0x000054107e257816 */ /* 0x000fe20000000027 */
[----:B-1----:R-:W-:Y:S01]  /*5950*/  IMAD.U32 R39, R41, 0x10000, RZ ;  /* 0x0001000029277824 */ /* 0x002fe200078e00ff */
[----:B------:R-:W-:Y:S01]  /*5960*/  PRMT R61, R125, 0x5410, R61 ;  /* 0x000054107d3d7816 */ /* 0x000fe2000000003d */
[C---:B------:R-:W-:Y:S01]  /*5970*/  IMAD.U32 R59, R38.reuse, 0x10000, RZ ;  /* 0x00010000263b7824 */ /* 0x040fe200078e00ff */
[----:B------:R-:W-:Y:S01]  /*5980*/  LOP3.LUT R38, R38, 0xffff0000, RZ, 0xc0, !PT ;  /* 0xffff000026267812 */ /* 0x000fe200078ec0ff */
[----:B------:R-:W-:Y:S01]  /*5990*/  IMAD.U32 R62, R37, 0x10000, RZ ;  /* 0x00010000253e7824 */ /* 0x000fe200078e00ff */
[----:B------:R-:W-:Y:S01]  /*59a0*/  SHF.R.U64 R48, R48, 0x10, R49 ;  /* 0x0000001030307819 */ /* 0x000fe20000001231 */
[----:B------:R-:W-:Y:S01]  /*59b0*/  IMAD.U32 R49, R43, 0x10000, RZ ;  /* 0x000100002b317824 */ /* 0x000fe200078e00ff */
[----:B------:R-:W-:Y:S01]  /*59c0*/  PRMT R60, R125, 0x5432, R60 ;  /* 0x000054327d3c7816 */ /* 0x000fe2000000003c */
[C---:B------:R-:W-:Y:S01]  /*59d0*/  FMUL.FTZ R113, R63.reuse, R62 ;  /* 0x0000003e3f717220 */ /* 0x040fe20000410000 */
[----:B------:R-:W-:Y:S01]  /*59e0*/  FMUL.FTZ R63, R63, R59 ;  /* 0x0000003b3f3f7220 */ /* 0x000fe20000410000 */
[----:B------:R-:W-:-:S02]  /*59f0*/  PRMT R48, R124, 0x5432, R48 ;  /* 0x000054327c307816 */ /* 0x000fc40000000030 */
[C---:B------:R-:W-:Y:S01]  /*5a00*/  FFMA.FTZ R59, R39.reuse, R59, -R113 ;  /* 0x0000003b273b7223 */ /* 0x040fe20000010871 */
[----:B------:R-:W-:Y:S01]  /*5a10*/  FFMA.FTZ R39, R39, R62, R63 ;  /* 0x0000003e27277223 */ /* 0x000fe2000001003f */
[----:B------:R-:W-:Y:S02]  /*5a20*/  LOP3.LUT R62, R37, 0xffff0000, RZ, 0xc0, !PT ;  /* 0xffff0000253e7812 */ /* 0x000fe400078ec0ff */
[----:B------:R-:W-:Y:S02]  /*5a30*/  LOP3.LUT R63, R53, 0xffff0000, RZ, 0xc0, !PT ;  /* 0xffff0000353f7812 */ /* 0x000fe400078ec0ff */
[----:B------:R-:W-:Y:S02]  /*5a40*/  LOP3.LUT R37, R41, 0xffff0000, RZ, 0xc0, !PT ;  /* 0xffff000029257812 */ /* 0x000fe400078ec0ff */
[----:B------:R-:W-:Y:S01]  /*5a50*/  SHF.R.U64 R50, R50, 0x10, R51 ;  /* 0x0000001032327819 */ /* 0x000fe20000001233 */
[C---:B------:R-:W-:Y:S01]  /*5a60*/  FMUL.FTZ R53, R63.reuse, R62 ;  /* 0x0000003e3f357220 */ /* 0x040fe20000410000 */
[-C--:B------:R-:W-:Y:S01]  /*5a70*/  FMUL.FTZ R41, R63, R38.reuse ;  /* 0x000000263f297220 */ /* 0x080fe20000410000 */
[C---:B------:R-:W-:Y:S01]  /*5a80*/  IMAD.U32 R63, R55.reuse, 0x10000, RZ ;  /* 0x00010000373f7824 */ /* 0x040fe200078e00ff */
[----:B------:R-:W-:Y:S01]  /*5a90*/  LOP3.LUT R55, R55, 0xffff0000, RZ, 0xc0, !PT ;  /* 0xffff000037377812 */ /* 0x000fe200078ec0ff */
[C---:B------:R-:W-:Y:S01]  /*5aa0*/  FFMA.FTZ R38, R37.reuse, R38, -R53 ;  /* 0x0000002625267223 */ /* 0x040fe20000010835 */
[----:B------:R-:W-:Y:S01]  /*5ab0*/  FFMA.FTZ R37, R37, R62, R41 ;  /* 0x0000003e25257223 */ /* 0x000fe20000010029 */
[----:B------:R-:W-:Y:S01]  /*5ac0*/  SHF.R.U32.HI R41, RZ, 0x10, R51 ;  /* 0x00000010ff297819 */ /* 0x000fe20000011633 */
[----:B------:R-:W-:Y:S01]  /*5ad0*/  IMAD.U32 R53, R61, 0x10000, RZ ;  /* 0x000100003d357824 */ /* 0x000fe200078e00ff */
[----:B------:R-:W-:-:S02]  /*5ae0*/  PRMT R50, R123, 0x5432, R50 ;  /* 0x000054327b327816 */ /* 0x000fc40000000032 */
[----:B------:R-:W-:Y:S02]  /*5af0*/  PRMT R41, R124, 0x5410, R41 ;  /* 0x000054107c297816 */ /* 0x000fe40000000029 */
[----:B------:R-:W-:Y:S02]  /*5b00*/  PRMT R36, R123, 0x5410, R36 ;  /* 0x000054107b247816 */ /* 0x000fe40000000024 */
[----:B------:R-:W-:Y:S01]  /*5b10*/  F2FP.BF16.F32.PACK_AB R38, R38, R59 ;  /* 0x0000003b2626723e */ /* 0x000fe200000010ff */
[----:B------:R-:W-:-:S04]  /*5b20*/  IMAD.U32 R62, R41, 0x10000, RZ ;  /* 0x00010000293e7824 */ /* 0x000fc800078e00ff */
[C---:B------:R-:W-:Y:S01]  /*5b30*/  FMUL.FTZ R113, R63.reuse, R62 ;  /* 0x0000003e3f717220 */ /* 0x040fe20000410000 */
[----:B------:R-:W-:-:S03]  /*5b40*/  FMUL.FTZ R63, R63, R53 ;  /* 0x000000353f3f7220 */ /* 0x000fc60000410000 */
[C---:B------:R-:W-:Y:S01]  /*5b50*/  FFMA.FTZ R53, R49.reuse, R53, -R113 ;  /* 0x0000003531357223 */ /* 0x040fe20000010871 */
[----:B------:R-:W-:Y:S01]  /*5b60*/  FFMA.FTZ R49, R49, R62, R63 ;  /* 0x0000003e31317223 */ /* 0x000fe2000001003f */
[----:B------:R-:W-:Y:S01]  /*5b70*/  LOP3.LUT R62, R61, 0xffff0000, RZ, 0xc0, !PT ;  /* 0xffff00003d3e7812 */ /* 0x000fe200078ec0ff */
[C---:B------:R-:W-:Y:S01]  /*5b80*/  IMAD.U32 R63, R60.reuse, 0x10000, RZ ;  /* 0x000100003c3f7824 */ /* 0x040fe200078e00ff */
[----:B------:R-:W-:Y:S02]  /*5b90*/  LOP3.LUT R61, R41, 0xffff0000, RZ, 0xc0, !PT ;  /* 0xffff0000293d7812 */ /* 0x000fe400078ec0ff */
[----:B------:R-:W-:Y:S02]  /*5ba0*/  LOP3.LUT R41, R43, 0xffff0000, RZ, 0xc0, !PT ;  /* 0xffff00002b297812 */ /* 0x000fe400078ec0ff */
[----:B------:R-:W-:Y:S01]  /*5bb0*/  LOP3.LUT R60, R60, 0xffff0000, RZ, 0xc0, !PT ;  /* 0xffff00003c3c7812 */ /* 0x000fe200078ec0ff */
        /* <DEDUP_REMOVED lines=8> */
[C---:B------:R-:W-:Y:S01]  /*5c40*/  IMAD.U32 R55, R40.reuse, 0x10000, RZ ;  /* 0x0001000028377824 */ /* 0x040fe200078e00ff */
[----:B------:R-:W-:Y:S01]  /*5c50*/  LOP3.LUT R40, R40, 0xffff0000, RZ, 0xc0, !PT ;  /* 0xffff000028287812 */ /* 0x000fe200078ec0ff */
[C---:B------:R-:W-:Y:S01]  /*5c60*/  FMUL.FTZ R113, R62.reuse, R61 ;  /* 0x0000003d3e717220 */ /* 0x040fe20000410000 */
[-C--:B------:R-:W-:Y:S01]  /*5c70*/  FMUL.FTZ R62, R62, R63.reuse ;  /* 0x0000003f3e3e7220 */ /* 0x080fe20000410000 */
[C---:B------:R-:W-:Y:S01]  /*5c80*/  FMUL.FTZ R51, R52.reuse, R48 ;  /* 0x0000003034337220 */ /* 0x040fe20000410000 */
[----:B------:R-:W-:Y:S01]  /*5c90*/  FMUL.FTZ R52, R52, R60 ;  /* 0x0000003c34347220 */ /* 0x000fe20000410000 */
[C---:B------:R-:W-:Y:S01]  /*5ca0*/  FFMA.FTZ R113, R55.reuse, R63, -R113 ;  /* 0x0000003f37717223 */ /* 0x040fe20000010871 */
[----:B------:R-:W-:Y:S01]  /*5cb0*/  FFMA.FTZ R62, R55, R61, R62 ;  /* 0x0000003d373e7223 */ /* 0x000fe2000001003e */
[----:B------:R-:W-:-:S02]  /*5cc0*/  IMAD.U32 R61, R54, 0x10000, RZ ;  /* 0x00010000363d7824 */ /* 0x000fc400078e00ff */
[----:B------:R-:W-:Y:S01]  /*5cd0*/  FFMA.FTZ R52, R40, R48, R52 ;  /* 0x0000003028347223 */ /* 0x000fe20000010034 */
[----:B------:R-:W-:Y:S02]  /*5ce0*/  IMAD.U32 R48, R50, 0x10000, RZ ;  /* 0x0001000032307824 */ /* 0x000fe400078e00ff */
[----:B------:R-:W-:Y:S01]  /*5cf0*/  FFMA.FTZ R51, R40, R60, -R51 ;  /* 0x0000003c28337223 */ /* 0x000fe20000010833 */
[----:B------:R-:W-:Y:S01]  /*5d00*/  IMAD.U32 R55, R36, 0x10000, RZ ;  /* 0x0001000024377824 */ /* 0x000fe200078e00ff */
[----:B------:R-:W-:Y:S01]  /*5d10*/  LOP3.LUT R54, R54, 0xffff0000, RZ, 0xc0, !PT ;  /* 0xffff000036367812 */ /* 0x000fe200078ec0ff */
[C---:B------:R-:W-:Y:S01]  /*5d20*/  FMUL.FTZ R60, R61.reuse, R48 ;  /* 0x000000303d3c7220 */ /* 0x040fe20000410000 */
[----:B------:R-:W-:Y:S02]  /*5d30*/  IMAD.U32 R40, R42, 0x10000, RZ ;  /* 0x000100002a287824 */ /* 0x000fe400078e00ff */
[----:B------:R-:W-:Y:S01]  /*5d40*/  FMUL.FTZ R61, R61, R55 ;  /* 0x000000373d3d7220 */ /* 0x000fe20000410000 */
[----:B------:R-:W-:-:S02]  /*5d50*/  LOP3.LUT R50, R50, 0xffff0000, RZ, 0xc0, !PT ;  /* 0xffff000032327812 */ /* 0x000fc400078ec0ff */
[----:B------:R-:W-:Y:S01]  /*5d60*/  LOP3.LUT R36, R36, 0xffff0000, RZ, 0xc0, !PT ;  /* 0xffff000024247812 */ /* 0x000fe200078ec0ff */
[C---:B------:R-:W-:Y:S01]  /*5d70*/  FFMA.FTZ R60, R40.reuse, R55, -R60 ;  /* 0x00000037283c7223 */ /* 0x040fe2000001083c */
[----:B------:R-:W-:Y:S01]  /*5d80*/  FFMA.FTZ R61, R40, R48, R61 ;  /* 0x00000030283d7223 */ /* 0x000fe2000001003d */
[----:B------:R-:W-:Y:S01]  /*5d90*/  LOP3.LUT R42, R42, 0xffff0000, RZ, 0xc0, !PT ;  /* 0xffff00002a2a7812 */ /* 0x000fe200078ec0ff */
[C---:B------:R-:W-:Y:S01]  /*5da0*/  FMUL.FTZ R40, R54.reuse, R50 ;  /* 0x0000003236287220 */ /* 0x040fe20000410000 */
[-C--:B------:R-:W-:Y:S01]  /*5db0*/  FMUL.FTZ R54, R54, R36.reuse ;  /* 0x0000002436367220 */ /* 0x080fe20000410000 */
[----:B------:R-:W-:Y:S02]  /*5dc0*/  F2FP.BF16.F32.PACK_AB R51, R51, R113 ;  /* 0x000000713333723e */ /* 0x000fe400000010ff */
[C---:B------:R-:W-:Y:S01]  /*5dd0*/  FFMA.FTZ R40, R42.reuse, R36, -R40 ;  /* 0x000000242a287223 */ /* 0x040fe20000010828 */
[----:B------:R-:W-:Y:S01]  /*5de0*/  FFMA.FTZ R54, R42, R50, R54 ;  /* 0x000000322a367223 */ /* 0x000fe20000010036 */
[----:B------:R-:W-:-:S02]  /*5df0*/  F2FP.BF16.F32.PACK_AB R43, R43, R53 ;  /* 0x000000352b2b723e */ /* 0x000fc400000010ff */
[----:B------:R-:W-:Y:S01]  /*5e00*/  F2FP.BF16.F32.PACK_AB R55, R41, R49 ;  /* 0x000000312937723e */ /* 0x000fe200000010ff */
[----:B------:R-:W-:Y:S01]  /*5e10*/  IMAD.MOV.U32 R41, RZ, RZ, R38 ;  /* 0x000000ffff297224 */ /* 0x000fe200078e0026 */
[----:B------:R-:W-:Y:S01]  /*5e20*/  F2FP.BF16.F32.PACK_AB R42, R40, R60 ;  /* 0x0000003c282a723e */ /* 0x000fe200000010ff */
[----:B------:R-:W-:Y:S01]  /*5e30*/  IMAD.MOV.U32 R40, RZ, RZ, R51 ;  /* 0x000000ffff287224 */ /* 0x000fe200078e0033 */
[----:B------:R-:W-:Y:S02]  /*5e40*/  F2FP.BF16.F32.PACK_AB R53, R37, R39 ;  /* 0x000000272535723e */ /* 0x000fe400000010ff */
[----:B------:R-:W-:Y:S02]  /*5e50*/  F2FP.BF16.F32.PACK_AB R52, R52, R62 ;  /* 0x0000003e3434723e */ /* 0x000fe400000010ff */
[----:B------:R-:W-:-:S07]  /*5e60*/  F2FP.BF16.F32.PACK_AB R54, R54, R61 ;  /* 0x0000003d3636723e */ /* 0x000fce00000010ff */
.L_x_8613:
[----:B------:R-:W-:Y:S05]  /*5e70*/  BSYNC B2 ;  /* 0x0000000000027941 */ /* 0x000fea0003800000 */
.L_x_8612:
[----:B------:R-:W-:-:S13]  /*5e80*/  ISETP.GE.AND P4, PT, R58, R106, PT ;  /* 0x0000006a3a00720c */ /* 0x000fda0003f86270 */
[--C-:B------:R-:W-:Y:S02]  /*5e90*/  @!P4 SHF.R.S32.HI R36, RZ, 0x1f, R58.reuse ;  /* 0x0000001fff24c819 */ /* 0x100fe4000001143a */
[----:B------:R-:W-:-:S04]  /*5ea0*/  @!P4 IADD3 R58, P5, P6, R24, R92, R58 ;  /* 0x0000005c183ac210 */ /* 0x000fc80007ebe03a */
[----:B------:R-:W-:Y:S02]  /*5eb0*/  @!P4 IADD3.X R39, R0, R111, R36, P5, P6 ;  /* 0x0000006f0027c210 */ /* 0x000fe40002fec424 */
[----:B------:R-:W-:-:S04]  /*5ec0*/  LEA R36, P5, R56, R90, 0x1 ;  /* 0x0000005a38247211 */ /* 0x000fc800078a08ff */
[----:B------:R-:W-:Y:S02]  /*5ed0*/  LEA.HI.X R37, R56, R91, R57, 0x1, P5 ;  /* 0x0000005b38257211 */ /* 0x000fe400028f0c39 */
[----:B------:R-:W-:-:S03]  /*5ee0*/  @!P4 LEA R38, P5, R58, R90, 0x1 ;  /* 0x0000005a3a26c211 */ /* 0x000fc600078a08ff */
[----:B-1----:R1:W-:Y:S01]  /*5ef0*/  STG.E.128 desc[UR60][R36.64], R40 ;  /* 0x0000002824007986 */ /* 0x0023e2000c101d3c */
[----:B------:R-:W-:-:S05]  /*5f00*/  @!P4 LEA.HI.X R39, R58, R91, R39, 0x1, P5 ;  /* 0x0000005b3a27c211 */ /* 0x000fca00028f0c27 */
[----:B--2---:R1:W-:Y:S04]  /*5f10*/  @!P4 STG.E.128 desc[UR60][R38.64], R52 ;  /* 0x000000342600c986 */ /* 0x0043e8000c101d3c */
.L_x_8611:
[----:B------:R-:W-:Y:S05]  /*5f20*/  BSYNC B1 ;  /* 0x0000000000017941 */ /* 0x000fea0003800000 */
.L_x_8610:
[----:B------:R-:W-:-:S13]  /*5f30*/  ISETP.NE.AND P4, PT, R12, RZ, PT ;  /* 0x000000ff0c00720c */ /* 0x000fda0003f85270 */
[----:B------:R-:W-:Y:S05]  /*5f40*/  @!P4 BRA `(.L_x_8578) ;  /* 0x0000000800b4c947 */ /* 0x000fea0003800000 */
[----:B-1----:R-:W3:Y:S04]  /*5f50*/  LDL R36, [R1+0x28] ;  /* 0x0000280001247983 */ /* 0x002ee80000100800 */
[----:B------:R-:W2:Y:S04]  /*5f60*/  LDL R39, [R1+0x2c] ;  /* 0x00002c0001277983 */ /* 0x000ea80000100800 */
[----:B------:R-:W4:Y:S04]  /*5f70*/  LDL R38, [R1+0x3c] ;  /* 0x00003c0001267983 */ /* 0x000f280000100800 */
[----:B------:R-:W5:Y:S04]  /*5f80*/  LDL R37, [R1+0x38] ;  /* 0x0000380001257983 */ /* 0x000f680000100800 */
[----:B------:R-:W5:Y:S01]  /*5f90*/  LDL R50, [R1+0x34] ;  /* 0x0000340001327983 */ /* 0x000f620000100800 */
[----:B------:R-:W-:Y:S01]  /*5fa0*/  BSSY B1, `(.L_x_8614) ;  /* 0x000007b000017945 */ /* 0x000fe20003800000 */
[----:B---3--:R-:W-:-:S02]  /*5fb0*/  LOP3.LUT P6, RZ, R36, 0x1, RZ, 0xc0, !PT ;  /* 0x0000000124ff7812 */ /* 0x008fc400078cc0ff */
[----:B------:R-:W-:Y:S01]  /*5fc0*/  IADD3 R36, P4, P5, R24, R92, R9 ;  /* 0x0000005c18247210 */ /* 0x000fe20007d9e009 */
[----:B--2---:R-:W-:Y:S02]  /*5fd0*/  IMAD.MOV.U32 R40, RZ, RZ, R39 ;  /* 0x000000ffff287224 */ /* 0x004fe400078e0027 */
[----:B----4-:R-:W-:Y:S01]  /*5fe0*/  IMAD.MOV.U32 R39, RZ, RZ, R38 ;  /* 0x000000ffff277224 */ /* 0x010fe200078e0026 */
[----:B------:R-:W-:Y:S01]  /*5ff0*/  SEL R112, R104, R112, !P6 ;  /* 0x0000007068707207 */ /* 0x000fe20007000000 */
[----:B-----5:R-:W-:Y:S01]  /*6000*/  IMAD.MOV.U32 R38, RZ, RZ, R37 ;  /* 0x000000ffff267224 */ /* 0x020fe200078e0025 */
[----:B------:R-:W-:Y:S02]  /*6010*/  IADD3.X R37, R0, R111, R96, P4, P5 ;  /* 0x0000006f00257210 */ /* 0x000fe400027ea460 */
[----:B------:R-:W-:-:S04]  /*6020*/  LEA R48, P4, R36, R90, 0x1 ;  /* 0x0000005a24307211 */ /* 0x000fc800078808ff */
[----:B------:R-:W-:Y:S02]  /*6030*/  LEA.HI.X R49, R36, R91, R37, 0x1, P4 ;  /* 0x0000005b24317211 */ /* 0x000fe400020f0c25 */
[----:B------:R-:W-:-:S04]  /*6040*/  SHF.R.S32.HI R37, RZ, 0x1f, R112 ;  /* 0x0000001fff257819 */ /* 0x000fc80000011470 */
[----:B------:R-:W-:-:S04]  /*6050*/  LEA.HI R37, R37, R112, RZ, 0x4 ;  /* 0x0000007025257211 */ /* 0x000fc800078f20ff */
[----:B------:R-:W-:-:S04]  /*6060*/  SHF.R.S32.HI R36, RZ, 0x4, R37 ;  /* 0x00000004ff247819 */ /* 0x000fc80000011425 */
        /* <DEDUP_REMOVED lines=13> */
[----:B------:R-:W1:Y:S04]  /*6140*/  LDS.128 R36, [R37+0x16a00] ;  /* 0x016a000025247984 */ /* 0x000e680000000c00 */
[----:B------:R-:W2:Y:S01]  /*6150*/  LDS.128 R40, [R40+0x16a00] ;  /* 0x016a000028287984 */ /* 0x000ea20000000c00 */
[----:B------:R-:W-:-:S13]  /*6160*/  ISETP.GE.AND P4, PT, R50, R103, PT ;  /* 0x000000673200720c */ /* 0x000fda0003f86270 */
[----:B------:R-:W-:Y:S05]  /*6170*/  @P4 BRA `(.L_x_8615) ;  /* 0x0000000400744947 */ /* 0x000fea0003800000 */
[----:B------:R-:W-:Y:S01]  /*6180*/  SHF.R.U64 R53, R32, 0x10, R33 ;  /* 0x0000001020357819 */ /* 0x000fe20000001221 */
[----:B--2---:R-:W-:Y:S01]  /*6190*/  IMAD.U32 R52, R41, 0x10000, RZ ;  /* 0x0001000029347824 */ /* 0x004fe200078e00ff */
[--C-:B------:R-:W-:Y:S01]  /*61a0*/  SHF.R.U64 R32, R34, 0x10, R35.reuse ;  /* 0x0000001022207819 */ /* 0x100fe20000001223 */
[----:B------:R-:W-:Y:S01]  /*61b0*/  IMAD.U32 R58, R43, 0x10000, RZ ;  /* 0x000100002b3a7824 */ /* 0x000fe200078e00ff */
[----:B------:R-:W-:Y:S01]  /*61c0*/  SHF.R.U32.HI R34, RZ, 0x10, R35 ;  /* 0x00000010ff227819 */ /* 0x000fe20000011623 */
[----:B-1----:R-:W-:Y:S01]  /*61d0*/  IMAD.U32 R56, R39, 0x10000, RZ ;  /* 0x0001000027387824 */ /* 0x002fe200078e00ff */
[--C-:B------:R-:W-:Y:S01]  /*61e0*/  SHF.R.U64 R35, R44, 0x10, R45.reuse ;  /* 0x000000102c237819 */ /* 0x100fe2000000122d */
[----:B------:R-:W-:Y:S01]  /*61f0*/  IMAD.U32 R55, R38, 0x10000, RZ ;  /* 0x0001000026377824 */ /* 0x000fe200078e00ff */
[----:B------:R-:W-:Y:S02]  /*6200*/  SHF.R.U32.HI R45, RZ, 0x10, R45 ;  /* 0x00000010ff2d7819 */ /* 0x000fe4000001162d */
        /* <DEDUP_REMOVED lines=10> */
[C---:B------:R-:W-:Y:S01]  /*62b0*/  FMUL.FTZ R60, R52.reuse, R45 ;  /* 0x0000002d343c7220 */ /* 0x040fe20000410000 */
[----:B------:R-:W-:Y:S01]  /*62c0*/  PRMT R44, R121, 0x5410, R44 ;  /* 0x00005410792c7816 */ /* 0x000fe2000000002c */
        /* <DEDUP_REMOVED lines=16> */
[C---:B------:R-:W-:Y:S01]  /*63d0*/  FMUL.FTZ R33, R58.reuse, R61 ;  /* 0x0000003d3a217220 */ /* 0x040fe20000410000 */
[-C--:B------:R-:W-:Y:S01]  /*63e0*/  FMUL.FTZ R58, R58, R45.reuse ;  /* 0x0000002d3a3a7220 */ /* 0x080fe20000410000 */
[----:B------:R-:W-:Y:S01]  /*63f0*/  PRMT R53, R120, 0x5410, R53 ;  /* 0x0000541078357816 */ /* 0x000fe20000000035 */
[----:B------:R-:W-:Y:S01]  /*6400*/  FMUL.FTZ R60, R43, R52 ;  /* 0x000000342b3c7220 */ /* 0x000fe20000410000 */
[----:B------:R-:W-:Y:S01]  /*6410*/  LOP3.LUT R34, R34, 0xffff0000, RZ, 0xc0, !PT ;  /* 0xffff000022227812 */ /* 0x000fe200078ec0ff */
[C---:B------:R-:W-:Y:S01]  /*6420*/  FFMA.FTZ R33, R56.reuse, R45, -R33 ;  /* 0x0000002d38217223 */ /* 0x040fe20000010821 */
[----:B------:R-:W-:Y:S01]  /*6430*/  LOP3.LUT R39, R39, 0xffff0000, RZ, 0xc0, !PT ;  /* 0xffff000027277812 */ /* 0x000fe200078ec0ff */
[----:B------:R-:W-:Y:S01]  /*6440*/  FFMA.FTZ R56, R56, R61, R58 ;  /* 0x0000003d38387223 */ /* 0x000fe2000001003a */
[----:B------:R-:W-:-:S02]  /*6450*/  IMAD.U32 R58, R122, 0x10000, RZ ;  /* 0x000100007a3a7824 */ /* 0x000fc400078e00ff */
[-C--:B------:R-:W-:Y:S01]  /*6460*/  FMUL.FTZ R62, R43, R34.reuse ;  /* 0x000000222b3e7220 */ /* 0x080fe20000410000 */
[----:B------:R-:W-:Y:S02]  /*6470*/  IMAD.U32 R54, R53, 0x10000, RZ ;  /* 0x0001000035367824 */ /* 0x000fe400078e00ff */
[----:B------:R-:W-:Y:S01]  /*6480*/  FFMA.FTZ R34, R39, R34, -R60 ;  /* 0x0000002227227223 */ /* 0x000fe2000001083c */
[----:B------:R-:W-:Y:S02]  /*6490*/  IMAD.U32 R37, R36, 0x10000, RZ ;  /* 0x0001000024257824 */ /* 0x000fe400078e00ff */
[C---:B------:R-:W-:Y:S01]  /*64a0*/  FMUL.FTZ R60, R41.reuse, R58 ;  /* 0x0000003a293c7220 */ /* 0x040fe20000410000 */
[----:B------:R-:W-:Y:S01]  /*64b0*/  LOP3.LUT R40, R40, 0xffff0000, RZ, 0xc0, !PT ;  /* 0xffff000028287812 */ /* 0x000fe200078ec0ff */
[-C--:B------:R-:W-:Y:S01]  /*64c0*/  FMUL.FTZ R45, R41, R54.reuse ;  /* 0x00000036292d7220 */ /* 0x080fe20000410000 */
[----:B------:R-:W-:Y:S01]  /*64d0*/  PRMT R32, R119, 0x5410, R32 ;  /* 0x0000541077207816 */ /* 0x000fe20000000020 */
[----:B------:R-:W-:Y:S01]  /*64e0*/  FFMA.FTZ R41, R37, R54, -R60 ;  /* 0x0000003625297223 */ /* 0x000fe2000001083c */
[----:B------:R-:W-:Y:S01]  /*64f0*/  LOP3.LUT R43, R122, 0xffff0000, RZ, 0xc0, !PT ;  /* 0xffff00007a2b7812 */ /* 0x000fe200078ec0ff */
[----:B------:R-:W-:Y:S01]  /*6500*/  FFMA.FTZ R50, R50, R59, R103 ;  /* 0x0000003b32327223 */ /* 0x000fe20000010067 */
[----:B------:R-:W-:Y:S01]  /*6510*/  LOP3.LUT R53, R53, 0xffff0000, RZ, 0xc0, !PT ;  /* 0xffff000035357812 */ /* 0x000fe200078ec0ff */
[----:B------:R-:W-:Y:S01]  /*6520*/  FFMA.FTZ R37, R37, R58, R45 ;  /* 0x0000003a25257223 */ /* 0x000fe2000001002d */
[----:B------:R-:W-:Y:S01]  /*6530*/  LOP3.LUT R36, R36, 0xffff0000, RZ, 0xc0, !PT ;  /* 0xffff000024247812 */ /* 0x000fe200078ec0ff */
[----:B------:R-:W-:Y:S01]  /*6540*/  FFMA.FTZ R39, R39, R52, R62 ;  /* 0x0000003427277223 */ /* 0x000fe2000001003e */
[----:B------:R-:W-:Y:S01]  /*6550*/  LOP3.LUT R57, R38, 0xffff0000, RZ, 0xc0, !PT ;  /* 0xffff000026397812 */ /* 0x000fe200078ec0ff */
[----:B------:R-:W-:-:S02]  /*6560*/  IMAD.U32 R38, R42, 0x10000, RZ ;  /* 0x000100002a267824 */ /* 0x000fc400078e00ff */
[----:B------:R-:W-:Y:S01]  /*6570*/  FMUL.FTZ R59, R40, R43 ;  /* 0x0000002b283b7220 */ /* 0x000fe20000410000 */
[----:B------:R-:W-:Y:S01]  /*6580*/  IMAD.U32 R45, R32, 0x10000, RZ ;  /* 0x00010000202d7824 */ /* 0x000fe200078e00ff */
[----:B------:R-:W-:Y:S01]  /*6590*/  LOP3.LUT R42, R42, 0xffff0000, RZ, 0xc0, !PT ;  /* 0xffff00002a2a7812 */ /* 0x000fe200078ec0ff */
[-C--:B------:R-:W-:Y:S01]  /*65a0*/  FMUL.FTZ R61, R40, R53.reuse ;  /* 0x00000035283d7220 */ /* 0x080fe20000410000 */
        /* <DEDUP_REMOVED lines=8> */
[----:B------:R-:W-:Y:S01]  /*6630*/  FMUL.FTZ R38, R42, R44 ;  /* 0x0000002c2a267220 */ /* 0x000fe20000410000 */
[C---:B------:R-:W-:Y:S01]  /*6640*/  FFMA.FTZ R54, R55.reuse, R45, -R54 ;  /* 0x0000002d37367223 */ /* 0x040fe20000010836 */
[----:B------:R-:W-:Y:S01]  /*6650*/  FFMA.FTZ R43, R55, R52, R43 ;  /* 0x00000034372b7223 */ /* 0x000fe2000001002b */
[C---:B------:R-:W-:Y:S01]  /*6660*/  FFMA.FTZ R44, R57.reuse, R44, R53 ;  /* 0x0000002c392c7223 */ /* 0x040fe20000010035 */
[----:B------:R-:W-:Y:S01]  /*6670*/  F2FP.BF16.F32.PACK_AB R33, R34, R33 ;  /* 0x000000212221723e */ /* 0x000fe200000010ff */
[----:B------:R-:W-:Y:S01]  /*6680*/  FFMA.FTZ R45, R57, R32, -R38 ;  /* 0x00000020392d7223 */ /* 0x000fe20000010826 */
        /* <DEDUP_REMOVED lines=12> */
.L_x_8615:
[----:B------:R-:W-:Y:S05]  /*6750*/  BSYNC B1 ;  /* 0x0000000000017941 */ /* 0x000fea0003800000 */
.L_x_8614:
[----:B-1----:R3:W-:Y:S01]  /*6760*/  STG.E.128 desc[UR60][R48.64], R36 ;  /* 0x0000002430007986 */ /* 0x0027e2000c101d3c */
[----:B------:R-:W-:-:S13]  /*6770*/  ISETP.GE.AND P4, PT, R51, R106, PT ;  /* 0x0000006a3300720c */ /* 0x000fda0003f86270 */
[----:B------:R-:W-:Y:S05]  /*6780*/  @P4 BRA `(.L_x_8578) ;  /* 0x0000000000a44947 */ /* 0x000fea0003800000 */
[--C-:B------:R-:W-:Y:S02]  /*6790*/  SHF.R.S32.HI R32, RZ, 0x1f, R51.reuse ;  /* 0x0000001fff207819 */ /* 0x100fe40000011433 */
[----:B------:R-:W-:-:S04]  /*67a0*/  IADD3 R51, P4, P5, R24, R92, R51 ;  /* 0x0000005c18337210 */ /* 0x000fc80007d9e033 */
[----:B------:R-:W-:Y:S02]  /*67b0*/  IADD3.X R32, R0, R111, R32, P4, P5 ;  /* 0x0000006f00207210 */ /* 0x000fe400027ea420 */
[----:B------:R-:W-:-:S04]  /*67c0*/  LEA R90, P4, R51, R90, 0x1 ;  /* 0x0000005a335a7211 */ /* 0x000fc800078808ff */
[----:B------:R-:W-:-:S05]  /*67d0*/  LEA.HI.X R91, R51, R91, R32, 0x1, P4 ;  /* 0x0000005b335b7211 */ /* 0x000fca00020f0c20 */
[----:B--2---:R4:W-:Y:S01]  /*67e0*/  STG.E.128 desc[UR60][R90.64], R40 ;  /* 0x000000285a007986 */ /* 0x0049e2000c101d3c */
[----:B------:R-:W-:Y:S05]  /*67f0*/  BRA `(.L_x_8578) ;  /* 0x0000000000887947 */ /* 0x000fea0003800000 */
.L_x_8571:
[----:B------:R-:W2:Y:S02]  /*6800*/  LDL R32, [R1+0x44] ;  /* 0x0000440001207983 */ /* 0x000ea40000100800 */
[----:B--2---:R-:W-:-:S13]  /*6810*/  R2UR UR4, R32 ;  /* 0x00000000200472ca */ /* 0x004fda00000e0000 */
[----:B------:R-:W-:-:S06]  /*6820*/  UISETP.NE.AND UP0, UPT, UR4, 0x3, UPT ;  /* 0x000000030400788c */ /* 0x000fcc000bf05270 */
[----:B------:R-:W-:-:S13]  /*6830*/  PLOP3.LUT P3, PT, PT, PT, UP0, 0x80, 0x0 ;  /* 0x000000000000781c */ /* 0x000fda0003f6f008 */
[----:B------:R-:W-:Y:S05]  /*6840*/  @!P3 BRA `(.L_x_8616) ;  /* 0x000000000004b947 */ /* 0x000fea0003800000 */
[----:B------:R-:W-:Y:S01]  /*6850*/  BPT.TRAP 0x1 ;  /* 0x000000040000795c */ /* 0x000fe20000300000 */
.L_x_8616:
[----:B------:R-:W-:Y:S01]  /*6860*/  IMAD R20, R19, 0x8, R18 ;  /* 0x0000000813147824 */ /* 0x000fe200078e0212 */
[----:B------:R-:W-:Y:S01]  /*6870*/  SHF.L.U32 R87, R149, 0x1f, RZ ;  /* 0x0000001f95577819 */ /* 0x000fe200000006ff */
[----:B------:R-:W-:Y:S01]  /*6880*/  IMAD R86, R22, -0x90, R2 ;  /* 0xffffff7016567824 */ /* 0x000fe200078e0202 */
[----:B------:R-:W-:Y:S02]  /*6890*/  BSSY B1, `(.L_x_8617) ;  /* 0x0000004000017945 */ /* 0x000fe40003800000 */
[----:B------:R-:W0:Y:S02]  /*68a0*/  SYNCS.PHASECHK.TRANS64.TRYWAIT P4, [R20+URZ+0x31c90], R87 ;  /* 0x031c9057140075a7 */ /* 0x000e24000808017f */
[----:B------:R-:W-:Y:S01]  /*68b0*/  VIMNMX R86, R86, 0x90, PT ;  /* 0x0000009056567848 */ /* 0x000fe20003fe0100 */
[----:B0-----:R-:W-:Y:S06]  /*68c0*/  @!P4 BRA `(.L_x_8618) ;  /* 0x0000014c00a8c947 */ /* 0x001fec0003800000 */
.L_x_8810:
[----:B------:R-:W-:Y:S05]  /*68d0*/  BSYNC B1 ;  /* 0x0000000000017941 */ /* 0x000fea0003800000 */
.L_x_8617:
[----:B------:R-:W-:-:S13]  /*68e0*/  ISETP.GE.AND P4, PT, R145, R86, PT ;  /* 0x000000569100720c */ /* 0x000fda0003f86270 */
[----:B------:R-:W-:Y:S05]  /*68f0*/  @P4 BRA `(.L_x_8578) ;  /* 0x0000000000484947 */ /* 0x000fea0003800000 */
        /* <DEDUP_REMOVED lines=18> */
.L_x_8578:
[----:B------:R-:W-:Y:S05]  /*6a20*/  BSYNC B0 ;  /* 0x0000000000007941 */ /* 0x000fea0003800000 */
.L_x_8570:
        /* <DEDUP_REMOVED lines=17> */
.L_x_8620:
[----:B------:R-:W-:Y:S05]  /*6b40*/  BSYNC B0 ;  /* 0x0000000000007941 */ /* 0x000fea0003800000 */
.L_x_8619:
[----:B------:R-:W2:Y:S01]  /*6b50*/  SYNCS.PHASECHK.TRANS64.TRYWAIT P3, [R20+URZ+0x31cb0], R87 ;  /* 0x031cb057140075a7 */ /* 0x000ea2000806017f */
[----:B------:R-:W-:Y:S04]  /*6b60*/  BSSY B0, `(.L_x_8621) ;  /* 0x0000002000007945 */ /* 0x000fe80003800000 */
[----:B--2---:R-:W-:Y:S05]  /*6b70*/  @!P3 BRA `(.L_x_8622) ;  /* 0x0000014c0010b947 */ /* 0x004fea0003800000 */
.L_x_8811:
[----:B------:R-:W-:Y:S05]  /*6b80*/  BSYNC B0 ;  /* 0x0000000000007941 */ /* 0x000fea0003800000 */
.L_x_8621:
[----:B------:R-:W-:Y:S01]  /*6b90*/  ISETP.GE.AND P3, PT, R145, R86, PT ;  /* 0x000000569100720c */ /* 0x000fe20003f66270 */
[----:B------:R-:W-:-:S12]  /*6ba0*/  BSSY B0, `(.L_x_8623) ;  /* 0x0000022000007945 */ /* 0x000fd80003800000 */
[----:B------:R-:W-:Y:S05]  /*6bb0*/  @P3 BRA `(.L_x_8624) ;  /* 0x0000000000803947 */ /* 0x000fea0003800000 */
[----:B------:R-:W3:Y:S04]  /*6bc0*/  LDL R39, [R1+0x34] ;  /* 0x0000340001277983 */ /* 0x000ee80000100800 */
[----:B------:R-:W4:Y:S01]  /*6bd0*/  LDL R38, [R1+0x30] ;  /* 0x0000300001267983 */ /* 0x000f220000100800 */
[----:B------:R-:W-:Y:S01]  /*6be0*/  IMAD.WIDE R34, R22, 0x90, R74 ;  /* 0x0000009016227825 */ /* 0x000fe200078e024a */
[----:B------:R-:W-:-:S03]  /*6bf0*/  ULDC.64 UR4, c[0x0][0x318] ;  /* 0x0000c60000047ab9 */ /* 0x000fc60000000a00 */
[----:B------:R-:W-:Y:S02]  /*6c00*/  IMAD R35, R35, UR4, RZ ;  /* 0x0000000423237c24 */ /* 0x000fe4000f8e02ff */
[----:B-1----:R-:W-:Y:S02]  /*6c10*/  IMAD.MOV.U32 R32, RZ, RZ, R26 ;  /* 0x000000ffff207224 */ /* 0x002fe400078e001a */
[----:B------:R-:W-:Y:S02]  /*6c20*/  IMAD.MOV.U32 R33, RZ, RZ, R84 ;  /* 0x000000ffff217224 */ /* 0x000fe400078e0054 */
[C---:B------:R-:W-:Y:S02]  /*6c30*/  IMAD R35, R34.reuse, UR5, R35 ;  /* 0x0000000522237c24 */ /* 0x040fe4000f8e0223 */
[----:B------:R-:W-:Y:S01]  /*6c40*/  IMAD.WIDE.U32 R32, R34, UR4, R32 ;  /* 0x0000000422207c25 */ /* 0x000fe2000f8e0020 */
[----:B------:R-:W-:-:S03]  /*6c50*/  ULDC.64 UR4, c[0x0][0x308] ;  /* 0x0000c20000047ab9 */ /* 0x000fc60000000a00 */
[----:B------:R-:W-:Y:S01]  /*6c60*/  IMAD.IADD R33, R33, 0x1, R35 ;  /* 0x0000000121217824 */ /* 0x000fe200078e0223 */
[----:B------:R-:W-:Y:S01]  /*6c70*/  LEA R36, P3, R32, UR4, 0x1 ;  /* 0x0000000420247c11 */ /* 0x000fe2000f8608ff */
[----:B------:R-:W-:-:S03]  /*6c80*/  ULDC UR4, c[0x0][0x2e4] ;  /* 0x0000b90000047ab9 */ /* 0x000fc60000000800 */
[----:B------:R-:W-:Y:S02]  /*6c90*/  LEA.HI.X R37, R32, UR5, R33, 0x1, P3 ;  /* 0x0000000520257c11 */ /* 0x000fe400098f0c21 */
[----:B------:R-:W-:-:S13]  /*6ca0*/  ISETP.GE.AND P3, PT, R146, UR4, PT ;  /* 0x0000000492007c0c */ /* 0x000fda000bf66270 */
[----:B------:R-:W1:Y:S04]  /*6cb0*/  @!P3 LDS.128 R32, [R79] ;  /* 0x000000004f20b984 */ /* 0x000e680000000c00 */
[----:B-1----:R-:W-:Y:S01]  /*6cc0*/  @!P3 STG.E.128 desc[UR60][R36.64], R32 ;  /* 0x000000202400b986 */ /* 0x002fe2000c101d3c */
[----:B---3--:R-:W-:-:S13]  /*6cd0*/  ISETP.GE.AND P3, PT, R39, UR4, PT ;  /* 0x0000000427007c0c */ /* 0x008fda000bf66270 */
[----:B------:R-:W1:Y:S04]  /*6ce0*/  @!P3 LDS.128 R32, [R79+0x2400] ;  /* 0x002400004f20b984 */ /* 0x000e680000000c00 */
[----:B-1----:R-:W-:Y:S01]  /*6cf0*/  @!P3 STG.E.128 desc[UR60][R36.64+0x40], R32 ;  /* 0x000040202400b986 */ /* 0x002fe2000c101d3c */
[----:B------:R-:W-:-:S13]  /*6d00*/  ISETP.GE.AND P3, PT, R4, UR4, PT ;  /* 0x0000000404007c0c */ /* 0x000fda000bf66270 */
[----:B------:R-:W1:Y:S04]  /*6d10*/  @!P3 LDS.128 R32, [R79+0x4800] ;  /* 0x004800004f20b984 */ /* 0x000e680000000c00 */
[----:B-1----:R-:W-:Y:S01]  /*6d20*/  @!P3 STG.E.128 desc[UR60][R36.64+0x80], R32 ;  /* 0x000080202400b986 */ /* 0x002fe2000c101d3c */
[----:B----4-:R-:W-:-:S13]  /*6d30*/  ISETP.GE.AND P3, PT, R38, UR4, PT ;  /* 0x0000000426007c0c */ /* 0x010fda000bf66270 */
[----:B------:R-:W1:Y:S04]  /*6d40*/  @!P3 LDS.128 R32, [R21] ;  /* 0x000000001520b984 */ /* 0x000e680000000c00 */
[----:B-1----:R-:W-:Y:S01]  /*6d50*/  @!P3 STG.E.128 desc[UR60][R36.64+0x20], R32 ;  /* 0x000020202400b986 */ /* 0x002fe2000c101d3c */
[----:B------:R-:W-:-:S13]  /*6d60*/  ISETP.GE.AND P3, PT, R3, UR4, PT ;  /* 0x0000000403007c0c */ /* 0x000fda000bf66270 */
[----:B------:R-:W1:Y:S04]  /*6d70*/  @!P3 LDS.128 R32, [R21+0x2400] ;  /* 0x002400001520b984 */ /* 0x000e680000000c00 */
[----:B-1----:R-:W-:Y:S01]  /*6d80*/  @!P3 STG.E.128 desc[UR60][R36.64+0x60], R32 ;  /* 0x000060202400b986 */ /* 0x002fe2000c101d3c */
[----:B------:R-:W-:-:S13]  /*6d90*/  ISETP.GE.AND P3, PT, R77, UR4, PT ;  /* 0x000000044d007c0c */ /* 0x000fda000bf66270 */
[----:B------:R-:W1:Y:S04]  /*6da0*/  @!P3 LDS.128 R32, [R21+0x4800] ;  /* 0x004800001520b984 */ /* 0x000e680000000c00 */
[----:B-1----:R3:W-:Y:S02]  /*6db0*/  @!P3 STG.E.128 desc[UR60][R36.64+0xa0], R32 ;  /* 0x0000a0202400b986 */ /* 0x0027e4000c101d3c */
.L_x_8624:
[----:B------:R-:W-:Y:S05]  /*6dc0*/  BSYNC B0 ;  /* 0x0000000000007941 */ /* 0x000fea0003800000 */
.L_x_8623:
[----:B------:R-:W-:Y:S01]  /*6dd0*/  @!PT LDS RZ, [RZ] ;  /* 0x00000000fffff984 */ /* 0x000fe20000000800 */
[----:B------:R-:W-:Y:S01]  /*6de0*/  @!PT LDS RZ, [RZ] ;  /* 0x00000000fffff984 */ /* 0x000fe20000000800 */
[----:B------:R-:W-:Y:S01]  /*6df0*/  @!PT LDS RZ, [RZ] ;  /* 0x00000000fffff984 */ /* 0x000fe20000000800 */
[----:B------:R-:W-:Y:S01]  /*6e00*/  @!PT LDS RZ, [RZ] ;  /* 0x00000000fffff984 */ /* 0x000fe20000000800 */
[----:B------:R4:W-:Y:S06]  /*6e10*/  MEMBAR.ALL.CTA ;  /* 0x0000000000007992 */ /* 0x0009ec0000008000 */
[----:B----4-:R-:W4:Y:S01]  /*6e20*/  FENCE.VIEW.ASYNC.S ;  /* 0x00000000000073c6 */ /* 0x010f220000000000 */
[----:B0-2---:R-:W-:Y:S02]  /*6e30*/  @!P4 VIADD R20, R20, 0x31cc0 ;  /* 0x00031cc01414c836 */ /* 0x005fe40000000000 */
[----:B------:R-:W-:-:S03]  /*6e40*/  VIADD R19, R19, 0x1 ;  /* 0x0000000113137836 */ /* 0x000fc60000000000 */
[----:B------:R-:W-:Y:S01]  /*6e50*/  @!P4 PRMT R20, RZ, 0x654, R20 ;  /* 0x00000654ff14c816 */ /* 0x000fe20000000014 */
[----:B----4-:R0:W-:Y:S01]  /*6e60*/  BAR.SYNC.DEFER_BLOCKING R109, 0x80 ;  /* 0x0002006d0000751d */ /* 0x0101e20000010000 */
[----:B------:R-:W-:-:S04]  /*6e70*/  ISETP.NE.AND P3, PT, R19, 0x2, PT ;  /* 0x000000021300780c */ /* 0x000fc80003f65270 */
[----:B------:R-:W-:Y:S01]  /*6e80*/  SEL R19, R19, RZ, P3 ;  /* 0x000000ff13137207 */ /* 0x000fe20001800000 */
[----:B------:R2:W-:Y:S02]  /*6e90*/  @!P4 SYNCS.ARRIVE.TRANS64.RED.A1T0 RZ, [R20+URZ], RZ ;  /* 0x000000ff14ffc9a7 */ /* 0x0005e4000810043f */
[----:B--2---:R-:W-:-:S04]  /*6ea0*/  SEL R20, RZ, 0x1, P3 ;  /* 0x00000001ff147807 */ /* 0x004fc80001800000 */
[----:B------:R-:W-:Y:S01]  /*6eb0*/  LOP3.LUT R149, R149, R20, RZ, 0x3c, !PT ;  /* 0x0000001495957212 */ /* 0x000fe200078e3cff */
[----:B0-----:R-:W-:Y:S06]  /*6ec0*/  @P2 BRA `(.L_x_8625) ;  /* 0xffffffb800602947 */ /* 0x001fec000383ffff */
[----:B------:R-:W0:Y:S01]  /*6ed0*/  S2R R21, SR_TID.X ;  /* 0x0000000000157919 */ /* 0x000e220000002100 */
[----:B------:R-:W-:Y:S02]  /*6ee0*/  PLOP3.LUT P0, PT, PT, PT, PT, 0x8, 0x0 ;  /* 0x000000000000781c */ /* 0x000fe40003f0e170 */
[----:B0-----:R-:W-:-:S04]  /*6ef0*/  SHF.R.U32.HI R21, RZ, 0x7, R21 ;  /* 0x00000007ff157819 */ /* 0x001fc80000011615 */
[----:B------:R-:W-:-:S13]  /*6f00*/  ISETP.NE.AND P5, PT, R21, 0x1, PT ;  /* 0x000000011500780c */ /* 0x000fda0003fa5270 */
[----:B------:R-:W-:Y:S06]  /*6f10*/  @!P5 BAR.ARV 0x9, 0x100 ;  /* 0x024400000000db1d */ /* 0x000fec0000002000 */
.L_x_8565:
[----:B------:R-:W-:Y:S02]  /*6f20*/  ISETP.GE.AND P2, PT, R108, 0x1, PT ;  /* 0x000000016c00780c */ /* 0x000fe40003f46270 */
[----:B------:R-:W-:Y:S02]  /*6f30*/  CS2R R2, SRZ ;  /* 0x0000000000027805 */ /* 0x000fe4000001ff00 */
[----:B------:R-:W-:Y:S02]  /*6f40*/  PLOP3.LUT P1, PT, PT, PT, PT, 0x80, 0x0 ;  /* 0x000000000000781c */ /* 0x000fe40003f2f070 */
[----:B---3--:R-:W-:Y:S02]  /*6f50*/  CS2R R34, SRZ ;  /* 0x0000000000227805 */ /* 0x008fe4000001ff00 */
[----:B------:R-:W-:Y:S02]  /*6f60*/  CS2R R30, SRZ ;  /* 0x00000000001e7805 */ /* 0x000fe4000001ff00 */
[----:B------:R-:W-:-:S02]  /*6f70*/  CS2R R52, SRZ ;  /* 0x0000000000347805 */ /* 0x000fc4000001ff00 */
[----:B------:R-:W-:Y:S02]  /*6f80*/  CS2R R36, SRZ ;  /* 0x0000000000247805 */ /* 0x000fe4000001ff00 */
[----:B------:R-:W-:Y:S02]  /*6f90*/  CS2R R44, SRZ ;  /* 0x00000000002c7805 */ /* 0x000fe4000001ff00 */
[----:B-1----:R-:W-:Y:S01]  /*6fa0*/  CS2R R32, SRZ ;  /* 0x0000000000207805 */ /* 0x002fe2000001ff00 */
[----:B------:R-:W-:Y:S01]  /*6fb0*/  IMAD.MOV.U32 R47, RZ, RZ, RZ ;  /* 0x000000ffff2f7224 */ /* 0x000fe200078e00ff */
        /* <DEDUP_REMOVED lines=17> */
[----:B------:R-:W-:Y:S01]  /*70d0*/  IMAD.MOV.U32 R79, RZ, RZ, RZ ;  /* 0x000000ffff4f7224 */ /* 0x000fe200078e00ff */
[----:B------:R-:W-:Y:S06]  /*70e0*/  @P0 BRA `(.L_x_8626) ;  /* 0x00000000000c0947 */ /* 0x000fec0003800000 */
[----:B------:R-:W0:Y:S01]  /*70f0*/  FENCE.VIEW.ASYNC.G ;  /* 0x00000000000073c6 */ /* 0x000e220000000100 */
[----:B------:R-:W-:Y:S05]  /*7100*/  WARPSYNC.ALL ;  /* 0x0000000000007948 */ /* 0x000fea0003800000 */
[----:B0-----:R-:W-:Y:S06]  /*7110*/  BAR.ARV 0xc, 0x1a0 ;  /* 0x0306800000007b1d */ /* 0x001fec0000002000 */
.L_x_8626:
        /* <DEDUP_REMOVED lines=12> */
.L_x_8814:
[----:B------:R-:W0:Y:S01]  /*71e0*/  LDL R3, [R1+0x48] ;  /* 0x0000480001037983 */ /* 0x000e220000100800 */
[----:B------:R-:W-:Y:S01]  /*71f0*/  BSSY B6, `(.L_x_8629) ;  /* 0x000001b000067945 */ /* 0x000fe20003800000 */
[----:B0-----:R-:W-:-:S05]  /*7200*/  IMAD.HI R0, R3, 0x55555556, RZ ;  /* 0x5555555603007827 */ /* 0x001fca00078e02ff */
[----:B------:R-:W-:-:S05]  /*7210*/  LEA.HI R2, R0, R0, RZ, 0x1 ;  /* 0x0000000000027211 */ /* 0x000fca00078f08ff */
[----:B------:R-:W-:Y:S02]  /*7220*/  IMAD R2, R2, -0x3, R3 ;  /* 0xfffffffd02027824 */ /* 0x000fe400078e0203 */
[----:B------:R-:W-:-:S04]  /*7230*/  VIADD R3, R18, 0x24300 ;  /* 0x0002430012037836 */ /* 0x000fc80000000000 */
[----:B------:R-:W-:Y:S01]  /*7240*/  IMAD R0, R2, 0x800, R3 ;  /* 0x0000080002007824 */ /* 0x000fe200078e0203 */
[----:B------:R-:W-:-:S04]  /*7250*/  LOP3.LUT P0, RZ, R3, 0x9f, RZ, 0xc0, !PT ;  /* 0x0000009f03ff7812 */ /* 0x000fc8000780c0ff */
[----:B------:R-:W-:-:S04]  /*7260*/  SHF.R.U32.HI R0, RZ, 0x4, R0 ;  /* 0x00000004ff007819 */ /* 0x000fc80000011600 */
[----:B------:R-:W-:-:S05]  /*7270*/  LOP3.LUT R0, R0, 0x3fff, RZ, 0xc0, !PT ;  /* 0x00003fff00007812 */ /* 0x000fca00078ec0ff */
[----:B------:R0:W-:Y:S01]  /*7280*/  STL [R1+0x50], R0 ;  /* 0x0000500001007387 */ /* 0x0001e20000100800 */
[----:B------:R-:W-:Y:S05]  /*7290*/  @!P0 BRA `(.L_x_8630) ;  /* 0x0000000000408947 */ /* 0x000fea0003800000 */
[----:B0-----:R-:W-:Y:S01]  /*72a0*/  MOV R0, 0x0 ;  /* 0x0000000000007802 */ /* 0x001fe20000000f00 */
        /* <DEDUP_REMOVED lines=15> */
.L_x_8630:
[----:B------:R-:W-:Y:S05]  /*73a0*/  BSYNC B6 ;  /* 0x0000000000067941 */ /* 0x000fea0003800000 */
.L_x_8629:
[----:B------:R-:W-:Y:S02]  /*73b0*/  ULDC UR4, c[0x0][0x3d4] ;  /* 0x0000f50000047ab9 */ /* 0x000fe40000000800 */
[----:B------:R-:W-:-:S13]  /*73c0*/  ISETP.LT.AND P0, PT, RZ, UR4, PT ;  /* 0x00000004ff007c0c */ /* 0x000fda000bf01270 */
[----:B------:R-:W-:Y:S05]  /*73d0*/  @P0 BRA `(.L_x_8631) ;  /* 0x0000000000400947 */ /* 0x000fea0003800000 */
[----:B------:R-:W0:Y:S02]  /*73e0*/  LDL R20, [R1+0x70] ;  /* 0x0000700001147983 */ /* 0x000e240000100800 */
[----:B0-----:R-:W-:-:S04]  /*73f0*/  LEA.HI R0, R20, R20, RZ, 0x1 ;  /* 0x0000001414007211 */ /* 0x001fc800078f08ff */
        /* <DEDUP_REMOVED lines=8> */
.L_x_8634:
[----:B--2---:R2:W3:Y:S02]  /*7480*/  SYNCS.PHASECHK.TRANS64.TRYWAIT P0, [R18+URZ+0x31c00], R3 ;  /* 0x031c0003120075a7 */ /* 0x0044e4000800017f */
[----:B---3--:R-:W-:Y:S05]  /*7490*/  @!P0 NANOSLEEP.SYNCS 0x989680 ;  /* 0x009896800000895d */ /* 0x008fea0003900000 */
[----:B------:R-:W3:Y:S02]  /*74a0*/  @!P0 SYNCS.PHASECHK.TRANS64 P0, [R18+URZ+0x31c00], R3 ;  /* 0x031c0003120085a7 */ /* 0x000ee4000800007f */
[----:B---3--:R-:W-:Y:S05]  /*74b0*/  @!P0 BRA `(.L_x_8634) ;  /* 0xfffffffc00f08947 */ /* 0x008fea000383ffff */
.L_x_8633:
[----:B------:R-:W-:Y:S05]  /*74c0*/  BSYNC B0 ;  /* 0x0000000000007941 */ /* 0x000fea0003800000 */
.L_x_8632:
[----:B------:R-:W-:Y:S05]  /*74d0*/  BRA `(.L_x_8635) ;  /* 0x0000003800a47947 */ /* 0x000fea0003800000 */
.L_x_8631:
[----:B0-----:R-:W2:Y:S01]  /*74e0*/  LDL R0, [R1+0x9c] ;  /* 0x00009c0001007983 */ /* 0x001ea20000100800 */
[----:B------:R-:W-:Y:S01]  /*74f0*/  ULDC.64 UR4, c[0x0][0x3d8] ;  /* 0x0000f60000047ab9 */ /* 0x000fe20000000a00 */
[----:B------:R-:W-:Y:S01]  /*7500*/  ULDC.64 UR6, c[0x0][0x3e8] ;  /* 0x0000fa0000067ab9 */ /* 0x000fe20000000a00 */
[----:B-----5:R-:W-:Y:S01]  /*7510*/  IMAD.WIDE.U32 R46, R102, UR4, RZ ;  /* 0x00000004662e7c25 */ /* 0x020fe2000f8e00ff */
[----:B------:R-:W-:Y:S02]  /*7520*/  SHF.R.S32.HI R8, RZ, 0x1f, R16 ;  /* 0x0000001fff087819 */ /* 0x000fe40000011410 */
[----:B------:R-:W-:Y:S02]  /*7530*/  SHF.R.S32.HI R10, RZ, 0x1f, R146 ;  /* 0x0000001fff0a7819 */ /* 0x000fe40000011492 */
[----:B--2---:R-:W-:Y:S02]  /*7540*/  R2UR UR8, R0 ;  /* 0x00000000000872ca */ /* 0x004fe400000e0000 */
[----:B------:R-:W-:-:S05]  /*7550*/  SHF.R.S32.HI R0, RZ, 0x1f, R102 ;  /* 0x0000001fff007819 */ /* 0x000fca0000011466 */
[C---:B------:R-:W-:Y:S02]  /*7560*/  IMAD R3, R0.reuse, UR4, RZ ;  /* 0x0000000400037c24 */ /* 0x040fe4000f8e02ff */
[----:B------:R-:W-:Y:S01]  /*7570*/  IMAD R5, R0, UR6, RZ ;  /* 0x0000000600057c24 */ /* 0x000fe2000f8e02ff */
[----:B------:R-:W-:Y:S01]  /*7580*/  IADD3 R0, P0, R16, R46, RZ ;  /* 0x0000002e10007210 */ /* 0x000fe20007f1e0ff */
[C---:B------:R-:W-:Y:S01]  /*7590*/  IMAD R3, R102.reuse, UR5, R3 ;  /* 0x0000000566037c24 */ /* 0x040fe2000f8e0203 */
[----:B------:R-:W-:Y:S01]  /*75a0*/  ULDC.64 UR4, c[0x0][0x3c8] ;  /* 0x0000f20000047ab9 */ /* 0x000fe20000000a00 */
[----:B------:R-:W-:Y:S01]  /*75b0*/  IMAD R7, R102, UR7, R5 ;  /* 0x0000000766077c24 */ /* 0x000fe2000f8e0205 */
[----:B------:R-:W-:Y:S01]  /*75c0*/  ULOP3.LUT UP0, URZ, UR8, 0x1bf, URZ, 0xc0, !UPT ;  /* 0x000001bf083f7892 */ /* 0x000fe2000f80c03f */
[----:B------:R-:W-:Y:S01]  /*75d0*/  IMAD.IADD R5, R3, 0x1, R47 ;  /* 0x0000000103057824 */ /* 0x000fe200078e022f */
[----:B------:R-:W-:Y:S01]  /*75e0*/  LEA R44, P1, R46, UR4, 0x1 ;  /* 0x000000042e2c7c11 */ /* 0x000fe2000f8208ff */
[----:B------:R-:W-:Y:S01]  /*75f0*/  IMAD.WIDE.U32 R102, R102, UR6, RZ ;  /* 0x0000000666667c25 */ /* 0x000fe2000f8e00ff */
[----:B------:R-:W-:Y:S01]  /*7600*/  LEA R26, P2, R0, UR4, 0x1 ;  /* 0x00000004001a7c11 */ /* 0x000fe2000f8408ff */
[----:B------:R-:W-:-:S02]  /*7610*/  ULDC.64 UR6, c[0x0][0x3e0] ;  /* 0x0000f80000067ab9 */ /* 0x000fc40000000a00 */
[----:B------:R-:W-:Y:S01]  /*7620*/  IMAD.X R3, R8, 0x1, R5, P0 ;  /* 0x0000000108037824 */ /* 0x000fe200000e0605 */
[----:B------:R-:W-:Y:S01]  /*7630*/  IADD3 R4, P0, R146, R46, RZ ;  /* 0x0000002e92047210 */ /* 0x000fe20007f1e0ff */
[----:B------:R-:W-:Y:S01]  /*7640*/  IMAD.IADD R47, R7, 0x1, R103 ;  /* 0x00000001072f7824 */ /* 0x000fe200078e0267 */
[--C-:B------:R-:W-:Y:S02]  /*7650*/  LEA.HI.X R46, R46, UR5, R5.reuse, 0x1, P1 ;  /* 0x000000052e2e7c11 */ /* 0x100fe400088f0c05 */
[----:B------:R-:W-:Y:S01]  /*7660*/  PLOP3.LUT P1, PT, PT, PT, UP0, 0x80, 0x0 ;  /* 0x000000000000781c */ /* 0x000fe20003f2f008 */
[----:B------:R-:W-:Y:S01]  /*7670*/  IMAD.X R5, R10, 0x1, R5, P0 ;  /* 0x000000010a057824 */ /* 0x000fe200000e0605 */
[----:B------:R-:W-:Y:S02]  /*7680*/  LEA.HI.X R27, R0, UR5, R3, 0x1, P2 ;  /* 0x00000005001b7c11 */ /* 0x000fe400090f0c03 */
[-C--:B------:R-:W-:Y:S02]  /*7690*/  IADD3 R6, P4, R16, R102.reuse, RZ ;  /* 0x0000006610067210 */ /* 0x080fe40007f9e0ff */
[----:B------:R-:W-:-:S02]  /*76a0*/  IADD3 R0, P3, R146, R102, RZ ;  /* 0x0000006692007210 */ /* 0x000fc40007f7e0ff */
[----:B------:R-:W-:Y:S01]  /*76b0*/  LEA R28, P2, R6, UR6, 0x1 ;  /* 0x00000006061c7c11 */ /* 0x000fe2000f8408ff */
[--C-:B------:R-:W-:Y:S01]  /*76c0*/  IMAD.X R7, R8, 0x1, R47.reuse, P4 ;  /* 0x0000000108077824 */ /* 0x100fe200020e062f */
[----:B------:R-:W-:Y:S01]  /*76d0*/  LEA R40, P0, R4, UR4, 0x1 ;  /* 0x0000000404287c11 */ /* 0x000fe2000f8008ff */
[----:B------:R-:W-:Y:S01]  /*76e0*/  IMAD.X R3, R10, 0x1, R47, P3 ;  /* 0x000000010a037824 */ /* 0x000fe200018e062f */
[----:B------:R-:W-:Y:S02]  /*76f0*/  LEA R42, P4, R0, UR6, 0x1 ;  /* 0x00000006002a7c11 */ /* 0x000fe4000f8808ff */
[----:B------:R-:W-:Y:S02]  /*7700*/  LEA R45, P3, R102, UR6, 0x1 ;  /* 0x00000006662d7c11 */ /* 0x000fe4000f8608ff */
[----:B------:R-:W-:Y:S02]  /*7710*/  LEA.HI.X R29, R6, UR7, R7, 0x1, P2 ;  /* 0x00000007061d7c11 */ /* 0x000fe400090f0c07 */
[----:B------:R-:W-:-:S02]  /*7720*/  LEA.HI.X R41, R4, UR5, R5, 0x1, P0 ;  /* 0x0000000504297c11 */ /* 0x000fc400080f0c05 */
[----:B------:R-:W-:Y:S02]  /*7730*/  LEA.HI.X R43, R0, UR7, R3, 0x1, P4 ;  /* 0x00000007002b7c11 */ /* 0x000fe4000a0f0c03 */
[----:B------:R-:W-:Y:S01]  /*7740*/  LEA.HI.X R47, R102, UR7, R47, 0x1, P3 ;  /* 0x00000007662f7c11 */ /* 0x000fe200098f0c2f */
[----:B------:R-:W-:Y:S06]  /*7750*/  @!P1 BRA `(.L_x_8636) ;  /* 0x0000000000409947 */ /* 0x000fec0003800000 */
        /* <DEDUP_REMOVED lines=16> */
.L_x_8636:
        /* <DEDUP_REMOVED lines=24> */
[----:B------:R-:W-:Y:S02]  /*79e0*/  ISETP.GE.AND P5, PT, R16, UR4, PT ;  /* 0x0000000410007c0c */ /* 0x000fe4000bfa6270 */
[----:B------:R-:W-:Y:S02]  /*79f0*/  CS2R R42, SRZ ;  /* 0x00000000002a7805 */ /* 0x000fe4000001ff00 */
[----:B------:R-:W-:Y:S01]  /*7a00*/  ISETP.GE.AND P4, PT, R0, UR4, PT ;  /* 0x0000000400007c0c */ /* 0x000fe2000bf86270 */
[C---:B------:R-:W-:Y:S01]  /*7a10*/  VIADD R0, R16.reuse, 0x18 ;  /* 0x0000001810007836 */ /* 0x040fe20000000000 */
[----:B------:R-:W-:Y:S02]  /*7a20*/  CS2R R48, SRZ ;  /* 0x0000000000307805 */ /* 0x000fe4000001ff00 */
[----:B------:R-:W-:Y:S01]  /*7a30*/  ISETP.GE.AND P3, PT, R3, UR4, PT ;  /* 0x0000000403007c0c */ /* 0x000fe2000bf66270 */
[----:B------:R-:W-:Y:S01]  /*7a40*/  VIADD R3, R16, 0x20 ;  /* 0x0000002010037836 */ /* 0x000fe20000000000 */
[----:B------:R-:W-:Y:S01]  /*7a50*/  ISETP.GE.AND P2, PT, R0, UR4, PT ;  /* 0x0000000400007c0c */ /* 0x000fe2000bf46270 */
[----:B------:R-:W-:-:S03]  /*7a60*/  VIADD R0, R16, 0x28 ;  /* 0x0000002810007836 */ /* 0x000fc60000000000 */
[----:B------:R-:W-:Y:S01]  /*7a70*/  ISETP.GE.AND P1, PT, R3, UR4, PT ;  /* 0x0000000403007c0c */ /* 0x000fe2000bf26270 */
[----:B------:R0:W5:Y:S04]  /*7a80*/  @!P5 LDG.E.64 R42, desc[UR60][R26.64] ;  /* 0x0000003c1a2ad981 */ /* 0x000168000c1e1b00 */
[----:B------:R0:W5:Y:S01]  /*7a90*/  @!P5 LDG.E.64 R48, desc[UR60][R28.64] ;  /* 0x0000003c1c30d981 */ /* 0x000162000c1e1b00 */
[----:B------:R-:W-:Y:S02]  /*7aa0*/  ISETP.GE.AND P5, PT, R0, UR4, PT ;  /* 0x0000000400007c0c */ /* 0x000fe4000bfa6270 */
        /* <DEDUP_REMOVED lines=20> */
.L_x_8640:
[----:B------:R-:W-:Y:S05]  /*7bf0*/  BSYNC B1 ;  /* 0x0000000000017941 */ /* 0x000fea0003800000 */
.L_x_8639:
[----:B------:R-:W2:Y:S01]  /*7c00*/  LDL R6, [R1+0x70] ;  /* 0x0000700001067983 */ /* 0x000ea20000100800 */
[----:B-----5:R-:W-:Y:S01]  /*7c10*/  IMAD.MOV.U32 R0, RZ, RZ, R48 ;  /* 0x000000ffff007224 */ /* 0x020fe200078e0030 */
[----:B------:R-:W-:Y:S01]  /*7c20*/  UMOV UR4, 0xffffffff ;  /* 0xffffffff00047882 */ /* 0x000fe20000000000 */
[----:B------:R-:W-:Y:S02]  /*7c30*/  IMAD.MOV.U32 R3, RZ, RZ, R49 ;  /* 0x000000ffff037224 */ /* 0x000fe400078e0031 */
[----:B------:R-:W-:Y:S01]  /*7c40*/  IMAD.MOV.U32 R4, RZ, RZ, R40 ;  /* 0x000000ffff047224 */ /* 0x000fe200078e0028 */
[----:B0-----:R-:W-:Y:S01]  /*7c50*/  PRMT R27, R27, 0x5410, R0 ;  /* 0x000054101b1b7816 */ /* 0x001fe20000000000 */
        /* <DEDUP_REMOVED lines=8> */
[----:B--2---:R-:W-:Y:S01]  /*7ce0*/  LEA.HI R0, R6, R6, RZ, 0x1 ;  /* 0x0000000606007211 */ /* 0x004fe200078f08ff */
[----:B------:R-:W-:Y:S06]  /*7cf0*/  BRA.DIV UR4, `(.L_x_8641) ;  /* 0x0000013e04047947 */ /* 0x000fec000b800000 */
.L_x_8817:
[----:B------:R-:W-:Y:S01]  /*7d00*/  UMOV UR4, 0xffffffff ;  /* 0xffffffff00047882 */ /* 0x000fe20000000000 */
[----:B------:R-:W-:Y:S02]  /*7d10*/  LOP3.LUT R0, R0, 0xfffffffe, RZ, 0xc0, !PT ;  /* 0xfffffffe00007812 */ /* 0x000fe400078ec0ff */
[----:B------:R-:W-:Y:S05]  /*7d20*/  BRA.DIV UR4, `(.L_x_8642) ;  /* 0x0000013e04207947 */ /* 0x000fea000b800000 */
.L_x_8820:
[----:B------:R-:W-:Y:S01]  /*7d30*/  UMOV UR4, 0xffffffff ;  /* 0xffffffff00047882 */ /* 0x000fe20000000000 */
[----:B------:R-:W-:Y:S02]  /*7d40*/  IMAD.IADD R0, R6, 0x1, -R0 ;  /* 0x0000000106007824 */ /* 0x000fe400078e0a00 */
[----:B------:R-:W-:Y:S05]  /*7d50*/  BRA.DIV UR4, `(.L_x_8643) ;  /* 0x0000013e043c7947 */ /* 0x000fea000b800000 */
.L_x_8823:
[----:B------:R-:W-:Y:S01]  /*7d60*/  UMOV UR4, 0xffffffff ;  /* 0xffffffff00047882 */ /* 0x000fe20000000000 */
[----:B------:R-:W-:Y:S02]  /*7d70*/  SHF.L.U32 R3, R0, 0x1f, RZ ;  /* 0x0000001f00037819 */ /* 0x000fe400000006ff */
[----:B------:R-:W-:Y:S05]  /*7d80*/  BRA.DIV UR4, `(.L_x_8644) ;  /* 0x0000013e04587947 */ /* 0x000fea000b800000 */
.L_x_8826:
        /* <DEDUP_REMOVED lines=9> */
[----:B-1----:R-:W-:Y:S01]  /*7e20*/  PRMT R14, R5, 0x7610, R14 ;  /* 0x00007610050e7816 */ /* 0x002fe2000000000e */
        /* <DEDUP_REMOVED lines=26> */
.L_x_8827:
[----:B------:R-:W-:Y:S05]  /*7fd0*/  BSYNC B1 ;  /* 0x0000000000017941 */ /* 0x000fea0003800000 */
.L_x_8645:
[----:B------:R-:W-:Y:S02]  /*7fe0*/  PRMT R12, R0, 0x7610, R12 ;  /* 0x00007610000c7816 */ /* 0x000fe4000000000c */
[----:B------:R-:W-:Y:S01]  /*7ff0*/  PRMT R13, R4, 0x7610, R13 ;  /* 0x00007610040d7816 */ /* 0x000fe2000000000d */
[----:B------:R-:W-:Y:S06]  /*8000*/  @P0 BRA `(.L_x_8647) ;  /* 0x0000002c00b40947 */ /* 0x000fec0003800000 */
[----:B------:R-:W0:Y:S01]  /*8010*/  LDL R52, [R1+0x58] ;  /* 0x0000580001347983 */ /* 0x000e220000100800 */
[----:B------:R-:W1:Y:S03]  /*8020*/  LDC R5, c[0x0][0x3d4] ;  /* 0x0000f500ff057b82 */ /* 0x000e660000000800 */
[----:B------:R-:W2:Y:S01]  /*8030*/  LDL R7, [R1+0x78] ;  /* 0x0000780001077983 */ /* 0x000ea20000100800 */
[C---:B------:R-:W-:Y:S01]  /*8040*/  VIADD R0, R16.reuse, 0x8 ;  /* 0x0000000810007836 */ /* 0x040fe20000000000 */
[----:B------:R-:W-:Y:S01]  /*8050*/  BSSY B1, `(.L_x_8648) ;  /* 0x000003d000017945 */ /* 0x000fe20003800000 */
[C---:B------:R-:W-:Y:S02]  /*8060*/  VIADD R4, R16.reuse, 0x10 ;  /* 0x0000001010047836 */ /* 0x040fe40000000000 */
[C---:B------:R-:W-:Y:S01]  /*8070*/  VIADD R6, R16.reuse, 0x18 ;  /* 0x0000001810067836 */ /* 0x040fe20000000000 */
[----:B-1----:R-:W-:-:S02]  /*8080*/  ISETP.GE.AND P6, PT, R16, R5, PT ;  /* 0x000000051000720c */ /* 0x002fc40003fc6270 */
[-C--:B------:R-:W-:Y:S01]  /*8090*/  ISETP.GE.AND P0, PT, R0, R5.reuse, PT ;  /* 0x000000050000720c */ /* 0x080fe20003f06270 */
[----:B------:R-:W-:Y:S01]  /*80a0*/  VIADD R0, R16, 0x20 ;  /* 0x0000002010007836 */ /* 0x000fe20000000000 */
[-C--:B------:R-:W-:Y:S01]  /*80b0*/  ISETP.GE.AND P1, PT, R4, R5.reuse, PT ;  /* 0x000000050400720c */ /* 0x080fe20003f26270 */
[----:B------:R-:W-:Y:S01]  /*80c0*/  VIADD R4, R16, 0x28 ;  /* 0x0000002810047836 */ /* 0x000fe20000000000 */
[-C--:B------:R-:W-:Y:S02]  /*80d0*/  ISETP.GE.AND P2, PT, R6, R5.reuse, PT ;  /* 0x000000050600720c */ /* 0x080fe40003f46270 */
[-C--:B------:R-:W-:Y:S02]  /*80e0*/  ISETP.GE.AND P3, PT, R0, R5.reuse, PT ;  /* 0x000000050000720c */ /* 0x080fe40003f66270 */
[----:B------:R-:W-:Y:S01]  /*80f0*/  ISETP.GE.AND P4, PT, R4, R5, PT ;  /* 0x000000050400720c */ /* 0x000fe20003f86270 */
[----:B0-----:R-:W-:-:S04]  /*8100*/  IMAD R3, R52, 0x2, R18 ;  /* 0x0000000234037824 */ /* 0x001fc800078e0212 */
[----:B------:R-:W-:Y:S01]  /*8110*/  VIADD R0, R3, 0x20 ;  /* 0x0000002003007836 */ /* 0x000fe20000000000 */
[----:B--2---:R-:W-:Y:S01]  /*8120*/  LOP3.LUT P5, RZ, R7, 0x2, RZ, 0xc0, !PT ;  /* 0x0000000207ff7812 */ /* 0x004fe200078ac0ff */
[----:B------:R-:W-:-:S12]  /*8130*/  @P6 BRA `(.L_x_8649) ;  /* 0x0000000000b86947 */ /* 0x000fd80003800000 */
[----:B------:R-:W0:Y:S01]  /*8140*/  LDS.128 R4, [R3+0xda00] ;  /* 0x00da000003047984 */ /* 0x000e220000000c00 */
        /* <DEDUP_REMOVED lines=8> */
[----:B------:R-:W-:-:S02]  /*81d0*/  LOP3.LUT R56, R56, 0xffff0000, RZ, 0xc0, !PT ;  /* 0xffff000038387812 */ /* 0x000fc400078ec0ff */
[----:B------:R-:W-:Y:S02]  /*81e0*/  LOP3.LUT R53, R53, 0xffff0000, RZ, 0xc0, !PT ;  /* 0xffff000035357812 */ /* 0x000fe400078ec0ff */
[----:B------:R-:W-:Y:S02]  /*81f0*/  PRMT R52, R11, 0x5432, R52 ;  /* 0x000054320b347816 */ /* 0x000fe40000000034 */
        /* <DEDUP_REMOVED lines=34> */
.L_x_8649:
[----:B------:R-:W-:Y:S05]  /*8420*/  BSYNC B1 ;  /* 0x0000000000017941 */ /* 0x000fea0003800000 */
.L_x_8648:
[----:B------:R-:W-:Y:S01]  /*8430*/  BSSY B1, `(.L_x_8650) ;  /* 0x0000031000017945 */ /* 0x000fe20003800000 */
[----:B------:R-:W-:-:S03]  /*8440*/  @P5 VIADD R0, R3, 0xffffffe0 ;  /* 0xffffffe003005836 */ /* 0x000fc60000000000 */
[----:B------:R-:W-:Y:S05]  /*8450*/  @P0 BRA `(.L_x_8651) ;  /* 0x0000000000b80947 */ /* 0x000fea0003800000 */
[----:B0-----:R-:W0:Y:S01]  /*8460*/  LDS.128 R4, [R0+0xda00] ;  /* 0x00da000000047984 */ /* 0x001e220000000c00 */
        /* <DEDUP_REMOVED lines=45> */
.L_x_8651:
[----:B------:R-:W-:Y:S05]  /*8740*/  BSYNC B1 ;  /* 0x0000000000017941 */ /* 0x000fea0003800000 */
.L_x_8650:
        /* <DEDUP_REMOVED lines=48> */
.L_x_8653:
[----:B------:R-:W-:Y:S05]  /*8a50*/  BSYNC B1 ;  /* 0x0000000000017941 */ /* 0x000fea0003800000 */
.L_x_8652:
[----:B------:R-:W-:Y:S04]  /*8a60*/  BSSY B1, `(.L_x_8654) ;  /* 0x0000030000017945 */ /* 0x000fe80003800000 */
[----:B------:R-:W-:Y:S05]  /*8a70*/  @P2 BRA `(.L_x_8655) ;  /* 0x0000000000b82947 */ /* 0x000fea0003800000 */
[----:B012---:R-:W0:Y:S01]  /*8a80*/  LDS.128 R4, [R0+0x10a00] ;  /* 0x010a000000047984 */ /* 0x007e220000000c00 */
[--C-:B------:R-:W-:Y:S02]  /*8a90*/  SHF.R.U64 R35, R32, 0x10, R33.reuse ;  /* 0x0000001020237819 */ /* 0x100fe40000001221 */
[----:B------:R-:W-:Y:S02]  /*8aa0*/  SHF.R.U32.HI R32, RZ, 0x10, R33 ;  /* 0x00000010ff207819 */ /* 0x000fe40000011621 */
[--C-:B------:R-:W-:Y:S02]  /*8ab0*/  SHF.R.U32.HI R34, RZ, 0x10, R31.reuse ;  /* 0x00000010ff227819 */ /* 0x100fe4000001161f */
[----:B------:R-:W-:Y:S02]  /*8ac0*/  PRMT R45, R45, 0x5410, R32 ;  /* 0x000054102d2d7816 */ /* 0x000fe40000000020 */
[----:B------:R-:W-:Y:S02]  /*8ad0*/  PRMT R34, R29, 0x5410, R34 ;  /* 0x000054101d227816 */ /* 0x000fe40000000022 */
[----:B------:R-:W-:Y:S01]  /*8ae0*/  SHF.R.U64 R33, R30, 0x10, R31 ;  /* 0x000000101e217819 */ /* 0x000fe2000000121f */
[----:B------:R-:W-:Y:S01]  /*8af0*/  IMAD.U32 R32, R45, 0x10000, RZ ;  /* 0x000100002d207824 */ /* 0x000fe200078e00ff */
[----:B------:R-:W-:Y:S01]  /*8b00*/  PRMT R44, R44, 0x5410, R35 ;  /* 0x000054102c2c7816 */ /* 0x000fe20000000023 */
[C---:B------:R-:W-:Y:S01]  /*8b10*/  IMAD.U32 R35, R34.reuse, 0x10000, RZ ;  /* 0x0001000022237824 */ /* 0x040fe200078e00ff */
[----:B------:R-:W-:-:S02]  /*8b20*/  LOP3.LUT R34, R34, 0xffff0000, RZ, 0xc0, !PT ;  /* 0xffff000022227812 */ /* 0x000fc400078ec0ff */
[----:B------:R-:W-:Y:S02]  /*8b30*/  PRMT R33, R28, 0x5410, R33 ;  /* 0x000054101c217816 */ /* 0x000fe40000000021 */
[----:B------:R-:W-:Y:S02]  /*8b40*/  LOP3.LUT R45, R45, 0xffff0000, RZ, 0xc0, !PT ;  /* 0xffff00002d2d7812 */ /* 0x000fe400078ec0ff */
        /* <DEDUP_REMOVED lines=33> */
.L_x_8655:
[----:B------:R-:W-:Y:S05]  /*8d60*/  BSYNC B1 ;  /* 0x0000000000017941 */ /* 0x000fea0003800000 */
.L_x_8654:
[----:B------:R-:W-:Y:S04]  /*8d70*/  BSSY B1, `(.L_x_8656) ;  /* 0x0000030000017945 */ /* 0x000fe80003800000 */
[----:B------:R-:W-:Y:S05]  /*8d80*/  @P3 BRA `(.L_x_8657) ;  /* 0x0000000000b83947 */ /* 0x000fea0003800000 */
[----:B0123--:R-:W0:Y:S01]  /*8d90*/  LDS.128 R4, [R3+0x13a00] ;  /* 0x013a000003047984 */ /* 0x00fe220000000c00 */
[----:B------:R-:W-:Y:S02]  /*8da0*/  SHF.R.U64 R29, R24, 0x10, R25 ;  /* 0x00000010181d7819 */ /* 0x000fe40000001219 */
[----:B------:R-:W-:Y:S02]  /*8db0*/  SHF.R.U32.HI R28, RZ, 0x10, R23 ;  /* 0x00000010ff1c7819 */ /* 0x000fe40000011617 */
[----:B------:R-:W-:Y:S02]  /*8dc0*/  SHF.R.U32.HI R24, RZ, 0x10, R25 ;  /* 0x00000010ff187819 */ /* 0x000fe40000011619 */
[----:B------:R-:W-:Y:S02]  /*8dd0*/  PRMT R28, R15, 0x5410, R28 ;  /* 0x000054100f1c7816 */ /* 0x000fe4000000001c */
[----:B------:R-:W-:Y:S02]  /*8de0*/  PRMT R27, R27, 0x5410, R24 ;  /* 0x000054101b1b7816 */ /* 0x000fe40000000018 */
[----:B------:R-:W-:Y:S01]  /*8df0*/  PRMT R26, R26, 0x5410, R29 ;  /* 0x000054101a1a7816 */ /* 0x000fe2000000001d */
[----:B------:R-:W-:Y:S01]  /*8e00*/  IMAD.U32 R29, R28, 0x10000, RZ ;  /* 0x000100001c1d7824 */ /* 0x000fe200078e00ff */
[----:B------:R-:W-:Y:S01]  /*8e10*/  SHF.R.U64 R25, R22, 0x10, R23 ;  /* 0x0000001016197819 */ /* 0x000fe20000001217 */
[----:B------:R-:W-:Y:S01]  /*8e20*/  IMAD.U32 R24, R27, 0x10000, RZ ;  /* 0x000100001b187824 */ /* 0x000fe200078e00ff */
        /* <DEDUP_REMOVED lines=36> */
.L_x_8657:
[----:B------:R-:W-:Y:S05]  /*9070*/  BSYNC B1 ;  /* 0x0000000000017941 */ /* 0x000fea0003800000 */
.L_x_8656:
[----:B------:R-:W-:Y:S05]  /*9080*/  @P4 BRA `(.L_x_8647) ;  /* 0x0000001c00944947 */ /* 0x000fea0003800000 */
[----:B01234-:R-:W0:Y:S01]  /*9090*/  LDS.128 R4, [R0+0x13a00] ;  /* 0x013a000000047984 */ /* 0x01fe220000000c00 */
[----:B------:R-:W-:Y:S02]  /*90a0*/  SHF.R.U64 R15, R20, 0x10, R21 ;  /* 0x00000010140f7819 */ /* 0x000fe40000001215 */
[--C-:B------:R-:W-:Y:S02]  /*90b0*/  SHF.R.U64 R3, R8, 0x10, R9.reuse ;  /* 0x0000001008037819 */ /* 0x100fe40000001209 */
[----:B------:R-:W-:Y:S02]  /*90c0*/  SHF.R.U32.HI R8, RZ, 0x10, R9 ;  /* 0x00000010ff087819 */ /* 0x000fe40000011609 */
[----:B------:R-:W-:Y:S02]  /*90d0*/  SHF.R.U32.HI R20, RZ, 0x10, R21 ;  /* 0x00000010ff147819 */ /* 0x000fe40000011615 */
[----:B------:R-:W-:Y:S02]  /*90e0*/  PRMT R12, R12, 0x5410, R15 ;  /* 0x000054100c0c7816 */ /* 0x000fe4000000000f */
[----:B------:R-:W-:-:S02]  /*90f0*/  PRMT R15, R11, 0x5410, R8 ;  /* 0x000054100b0f7816 */ /* 0x000fc40000000008 */
[----:B------:R-:W-:Y:S02]  /*9100*/  PRMT R13, R13, 0x5410, R20 ;  /* 0x000054100d0d7816 */ /* 0x000fe40000000014 */
[----:B------:R-:W-:Y:S01]  /*9110*/  PRMT R14, R10, 0x5410, R3 ;  /* 0x000054100a0e7816 */ /* 0x000fe20000000003 */
[C---:B------:R-:W-:Y:S01]  /*9120*/  IMAD.U32 R20, R15.reuse, 0x10000, RZ ;  /* 0x000100000f147824 */ /* 0x040fe200078e00ff */
[----:B------:R-:W-:Y:S01]  /*9130*/  LOP3.LUT R15, R15, 0xffff0000, RZ, 0xc0, !PT ;  /* 0xffff00000f0f7812 */ /* 0x000fe200078ec0ff */
[C---:B------:R-:W-:Y:S01]  /*9140*/  IMAD.U32 R11, R13.reuse, 0x10000, RZ ;  /* 0x000100000d0b7824 */ /* 0x040fe200078e00ff */
[----:B------:R-:W-:Y:S02]  /*9150*/  LOP3.LUT R13, R13, 0xffff0000, RZ, 0xc0, !PT ;  /* 0xffff00000d0d7812 */ /* 0x000fe400078ec0ff */
        /* <DEDUP_REMOVED lines=34> */
.L_x_8638:
        /* <DEDUP_REMOVED lines=15> */
[----:B------:R-:W2:Y:S01]  /*9470*/  LDL R8, [R1+0x30] ;  /* 0x0000300001087983 */ /* 0x000ea20000100800 */
[----:B------:R-:W-:-:S03]  /*9480*/  ULDC UR4, c[0x0][0x3d4] ;  /* 0x0000f50000047ab9 */ /* 0x000fc60000000800 */
[----:B------:R-:W3:Y:S01]  /*9490*/  LDL R3, [R1+0x34] ;  /* 0x0000340001037983 */ /* 0x000ee20000100800 */
        /* <DEDUP_REMOVED lines=13> */
[----:B------:R0:W5:Y:S04]  /*9570*/  @!P1 LDG.E.128 R28, desc[UR60][R40.64] ;  /* 0x0000003c281c9981 */ /* 0x000168000c1e1d00 */
[----:B------:R0:W5:Y:S01]  /*9580*/  @!P1 LDG.E.128 R4, desc[UR60][R42.64] ;  /* 0x0000003c2a049981 */ /* 0x000162000c1e1d00 */
[----:B--2---:R-:W-:Y:S02]  /*9590*/  ISETP.GE.AND P2, PT, R8, UR4, PT ;  /* 0x0000000408007c0c */ /* 0x004fe4000bf46270 */
[----:B---3--:R-:W-:-:S11]  /*95a0*/  ISETP.GE.AND P3, PT, R3, UR4, PT ;  /* 0x0000000403007c0c */ /* 0x008fd6000bf66270 */
[----:B------:R0:W5:Y:S04]  /*95b0*/  @!P2 LDG.E.128 R32, desc[UR60][R40.64+0x20] ;  /* 0x0000203c2820a981 */ /* 0x000168000c1e1d00 */
[----:B------:R0:W5:Y:S04]  /*95c0*/  @!P3 LDG.E.128 R36, desc[UR60][R40.64+0x40] ;  /* 0x0000403c2824b981 */ /* 0x000168000c1e1d00 */
[----:B------:R0:W5:Y:S04]  /*95d0*/  @!P2 LDG.E.128 R20, desc[UR60][R42.64+0x20] ;  /* 0x0000203c2a14a981 */ /* 0x000168000c1e1d00 */
[----:B------:R0:W5:Y:S02]  /*95e0*/  @!P3 LDG.E.128 R24, desc[UR60][R42.64+0x40] ;  /* 0x0000403c2a18b981 */ /* 0x000164000c1e1d00 */
.L_x_8659:
[----:B------:R-:W-:Y:S05]  /*95f0*/  BSYNC B1 ;  /* 0x0000000000017941 */ /* 0x000fea0003800000 */
.L_x_8658:
[----:B------:R-:W2:Y:S01]  /*9600*/  LDL R10, [R1+0x70] ;  /* 0x00007000010a7983 */ /* 0x000ea20000100800 */
[----:B-----5:R-:W-:Y:S01]  /*9610*/  IMAD.MOV.U32 R0, RZ, RZ, R4 ;  /* 0x000000ffff007224 */ /* 0x020fe200078e0004 */
[----:B------:R-:W-:Y:S01]  /*9620*/  UMOV UR4, 0xffffffff ;  /* 0xffffffff00047882 */ /* 0x000fe20000000000 */
        /* <DEDUP_REMOVED lines=8> */
[----:B0-----:R-:W-:-:S02]  /*96b0*/  PRMT R40, R40, 0x5410, R0 ;  /* 0x0000541028287816 */ /* 0x001fc40000000000 */
[----:B------:R-:W-:Y:S02]  /*96c0*/  PRMT R48, R3, 0x7610, R48 ;  /* 0x0000761003307816 */ /* 0x000fe40000000030 */
[----:B------:R-:W-:Y:S02]  /*96d0*/  PRMT R49, R9, 0x7610, R49 ;  /* 0x0000761009317816 */ /* 0x000fe40000000031 */
[----:B--2---:R-:W-:Y:S01]  /*96e0*/  LEA.HI R0, R10, R10, RZ, 0x1 ;  /* 0x0000000a0a007211 */ /* 0x004fe200078f08ff */
[----:B------:R-:W-:Y:S06]  /*96f0*/  BRA.DIV UR4, `(.L_x_8660) ;  /* 0x0000012604387947 */ /* 0x000fec000b800000 */
.L_x_8830:
[----:B------:R-:W-:Y:S01]  /*9700*/  UMOV UR4, 0xffffffff ;  /* 0xffffffff00047882 */ /* 0x000fe20000000000 */
[----:B------:R-:W-:Y:S02]  /*9710*/  LOP3.LUT R0, R0, 0xfffffffe, RZ, 0xc0, !PT ;  /* 0xfffffffe00007812 */ /* 0x000fe400078ec0ff */
[----:B------:R-:W-:Y:S05]  /*9720*/  BRA.DIV UR4, `(.L_x_8661) ;  /* 0x0000012604547947 */ /* 0x000fea000b800000 */
.L_x_8833:
[----:B------:R-:W-:Y:S01]  /*9730*/  UMOV UR4, 0xffffffff ;  /* 0xffffffff00047882 */ /* 0x000fe20000000000 */
[----:B------:R-:W-:Y:S02]  /*9740*/  IMAD.IADD R0, R10, 0x1, -R0 ;  /* 0x000000010a007824 */ /* 0x000fe400078e0a00 */
[----:B------:R-:W-:Y:S05]  /*9750*/  BRA.DIV UR4, `(.L_x_8662) ;  /* 0x0000012604707947 */ /* 0x000fea000b800000 */
.L_x_8836:
[----:B------:R-:W-:Y:S01]  /*9760*/  UMOV UR4, 0xffffffff ;  /* 0xffffffff00047882 */ /* 0x000fe20000000000 */
[----:B------:R-:W-:Y:S02]  /*9770*/  SHF.L.U32 R3, R0, 0x1f, RZ ;  /* 0x0000001f00037819 */ /* 0x000fe400000006ff */
[----:B------:R-:W-:Y:S05]  /*9780*/  BRA.DIV UR4, `(.L_x_8663) ;  /* 0x00000126048c7947 */ /* 0x000fea000b800000 */
.L_x_8839:
        /* <DEDUP_REMOVED lines=37> */
.L_x_8840:
[----:B------:R-:W-:Y:S05]  /*99e0*/  BSYNC B1 ;  /* 0x0000000000017941 */ /* 0x000fea0003800000 */
.L_x_8664:
[----:B------:R-:W-:Y:S02]  /*99f0*/  PRMT R46, R0, 0x7610, R46 ;  /* 0x00007610002e7816 */ /* 0x000fe4000000002e */
[----:B------:R-:W-:Y:S01]  /*9a00*/  PRMT R47, R8, 0x7610, R47 ;  /* 0x00007610082f7816 */ /* 0x000fe2000000002f */
[----:B------:R-:W-:Y:S06]  /*9a10*/  @P0 BRA `(.L_x_8647) ;  /* 0x0000001400300947 */ /* 0x000fec0003800000 */
[----:B------:R-:W2:Y:S01]  /*9a20*/  LDL R10, [R1+0x30] ;  /* 0x00003000010a7983 */ /* 0x000ea20000100800 */
[----:B0-----:R-:W0:Y:S03]  /*9a30*/  LDC R3, c[0x0][0x3d4] ;  /* 0x0000f500ff037b82 */ /* 0x001e260000000800 */
[----:B------:R-:W3:Y:S04]  /*9a40*/  LDL R9, [R1+0x34] ;  /* 0x0000340001097983 */ /* 0x000ee80000100800 */
[----:B------:R4:W5:Y:S04]  /*9a50*/  LDL R72, [R1+0x2c] ;  /* 0x00002c0001487983 */ /* 0x0009680000100800 */
[----:B------:R4:W5:Y:S04]  /*9a60*/  LDL R71, [R1+0x3c] ;  /* 0x00003c0001477983 */ /* 0x0009680000100800 */
[----:B------:R4:W5:Y:S01]  /*9a70*/  LDL R69, [R1+0x38] ;  /* 0x0000380001457983 */ /* 0x0009620000100800 */
[----:B------:R-:W-:Y:S01]  /*9a80*/  BSSY B1, `(.L_x_8666) ;  /* 0x0000071000017945 */ /* 0x000fe20003800000 */
[----:B0-----:R-:W-:-:S02]  /*9a90*/  ISETP.GE.AND P0, PT, R146, R3, PT ;  /* 0x000000039200720c */ /* 0x001fc40003f06270 */
[-C--:B--2---:R-:W-:Y:S02]  /*9aa0*/  ISETP.GE.AND P1, PT, R10, R3.reuse, PT ;  /* 0x000000030a00720c */ /* 0x084fe40003f26270 */
[----:B---3--:R-:W-:-:S09]  /*9ab0*/  ISETP.GE.AND P2, PT, R9, R3, PT ;  /* 0x000000030900720c */ /* 0x008fd20003f46270 */
[----:B----4-:R-:W-:Y:S05]  /*9ac0*/  @P0 BRA `(.L_x_8667) ;  /* 0x0000000400b00947 */ /* 0x010fea0003800000 */
[----:B------:R-:W2:Y:S01]  /*9ad0*/  LDL R73, [R1+0x84] ;  /* 0x0000840001497983 */ /* 0x000ea20000100800 */
[----:B------:R-:W0:Y:S02]  /*9ae0*/  S2R R9, SR_TID.X ;  /* 0x0000000000097919 */ /* 0x000e240000002100 */
[----:B0-----:R-:W-:-:S05]  /*9af0*/  VIADD R10, R9, 0xffffff80 ;  /* 0xffffff80090a7836 */ /* 0x001fca0000000000 */
[----:B------:R-:W-:-:S04]  /*9b00*/  LEA.HI R9, R10, R10, RZ, 0x1 ;  /* 0x0000000a0a097211 */ /* 0x000fc800078f08ff */
[----:B------:R-:W-:-:S05]  /*9b10*/  LOP3.LUT R9, R9, 0xfffffffe, RZ, 0xc0, !PT ;  /* 0xfffffffe09097812 */ /* 0x000fca00078ec0ff */
[----:B------:R-:W-:-:S05]  /*9b20*/  IMAD.IADD R9, R10, 0x1, -R9 ;  /* 0x000000010a097824 */ /* 0x000fca00078e0a09 */
[----:B------:R-:W-:-:S04]  /*9b30*/  LEA.HI R0, R3, R9, RZ, 0x1d ;  /* 0x0000000903007211 */ /* 0x000fc800078fe8ff */
[----:B------:R-:W-:-:S04]  /*9b40*/  SHF.R.S32.HI R9, RZ, 0x1f, R0 ;  /* 0x0000001fff097819 */ /* 0x000fc80000011400 */
[----:B------:R-:W-:Y:S01]  /*9b50*/  LEA.HI R9, R9, R0, RZ, 0x2 ;  /* 0x0000000009097211 */ /* 0x000fe200078f10ff */
[----:B------:R-:W-:-:S03]  /*9b60*/  IMAD.SHL.U32 R0, R0, 0x8, RZ ;  /* 0x0000000800007824 */ /* 0x000fc600078e00ff */
[----:B------:R-:W-:Y:S02]  /*9b70*/  SHF.R.S32.HI R9, RZ, 0x2, R9 ;  /* 0x00000002ff097819 */ /* 0x000fe40000011409 */
[----:B-----5:R-:W-:-:S03]  /*9b80*/  LOP3.LUT R0, R72, 0x18, R0, 0xf8, !PT ;  /* 0x0000001848007812 */ /* 0x020fc600078ef800 */
[----:B------:R-:W-:Y:S01]  /*9b90*/  IMAD R9, R9, 0x1800, R71 ;  /* 0x0000180009097824 */ /* 0x000fe200078e0247 */
[----:B------:R-:W-:-:S05]  /*9ba0*/  LOP3.LUT R0, R0, R69, RZ, 0x3c, !PT ;  /* 0x0000004500007212 */ /* 0x000fca00078e3cff */
[----:B------:R-:W-:-:S04]  /*9bb0*/  IMAD.IADD R13, R9, 0x1, R0 ;  /* 0x00000001090d7824 */ /* 0x000fc800078e0200 */
[----:B------:R-:W-:-:S05]  /*9bc0*/  IMAD R0, R13, 0x2, R18 ;  /* 0x000000020d007824 */ /* 0x000fca00078e0212 */
[----:B-1----:R-:W0:Y:S01]  /*9bd0*/  LDS.128 R12, [R0+0xda00] ;  /* 0x00da0000000c7984 */ /* 0x002e220000000c00 */
[----:B------:R-:W-:Y:S02]  /*9be0*/  SHF.R.U64 R61, R4, 0x10, R5 ;  /* 0x00000010043d7819 */ /* 0x000fe40000001205 */
[----:B------:R-:W-:Y:S02]  /*9bf0*/  SHF.R.U64 R58, R28, 0x10, R29 ;  /* 0x000000101c3a7819 */ /* 0x000fe4000000121d */
[--C-:B------:R-:W-:Y:S02]  /*9c00*/  SHF.R.U64 R28, R30, 0x10, R31.reuse ;  /* 0x000000101e1c7819 */ /* 0x100fe4000000121f */
[----:B------:R-:W-:Y:S02]  /*9c10*/  SHF.R.U32.HI R30, RZ, 0x10, R31 ;  /* 0x00000010ff1e7819 */ /* 0x000fe4000001161f */
[----:B------:R-:W-:Y:S02]  /*9c20*/  SHF.R.U32.HI R59, RZ, 0x10, R29 ;  /* 0x00000010ff3b7819 */ /* 0x000fe4000001161d */
[----:B------:R-:W-:-:S02]  /*9c30*/  SHF.R.U32.HI R63, RZ, 0x10, R5 ;  /* 0x00000010ff3f7819 */ /* 0x000fc40000011605 */
[----:B------:R-:W-:Y:S02]  /*9c40*/  PRMT R61, R56, 0x5410, R61 ;  /* 0x00005410383d7816 */ /* 0x000fe4000000003d */
[----:B------:R-:W-:Y:S02]  /*9c50*/  SHF.R.U64 R65, R6, 0x10, R7 ;  /* 0x0000001006417819 */ /* 0x000fe40000001207 */
[----:B------:R-:W-:Y:S02]  /*9c60*/  PRMT R58, R41, 0x5432, R58 ;  /* 0x00005432293a7816 */ /* 0x000fe4000000003a */
[----:B------:R-:W-:Y:S02]  /*9c70*/  PRMT R5, R43, 0x5432, R30 ;  /* 0x000054322b057816 */ /* 0x000fe4000000001e */
[----:B------:R-:W-:Y:S01]  /*9c80*/  PRMT R59, R62, 0x5410, R59 ;  /* 0x000054103e3b7816 */ /* 0x000fe2000000003b */
[----:B------:R-:W-:Y:S01]  /*9c90*/  IMAD.U32 R62, R61, 0x10000, RZ ;  /* 0x000100003d3e7824 */ /* 0x000fe200078e00ff */
[----:B------:R-:W-:-:S02]  /*9ca0*/  PRMT R63, R57, 0x5410, R63 ;  /* 0x00005410393f7816 */ /* 0x000fc4000000003f */
[----:B------:R-:W-:Y:S02]  /*9cb0*/  SHF.R.U32.HI R66, RZ, 0x10, R7 ;  /* 0x00000010ff427819 */ /* 0x000fe40000011607 */
[----:B------:R-:W-:Y:S01]  /*9cc0*/  PRMT R65, R60, 0x5410, R65 ;  /* 0x000054103c417816 */ /* 0x000fe20000000041 */
[----:B------:R-:W-:Y:S01]  /*9cd0*/  IMAD.U32 R60, R58, 0x10000, RZ ;  /* 0x000100003a3c7824 */ /* 0x000fe200078e00ff */
[----:B------:R-:W-:Y:S01]  /*9ce0*/  PRMT R66, R40, 0x5432, R66 ;  /* 0x0000543228427816 */ /* 0x000fe20000000042 */
[----:B------:R-:W-:Y:S01]  /*9cf0*/  IMAD.U32 R64, R63, 0x10000, RZ ;  /* 0x000100003f407824 */ /* 0x000fe200078e00ff */
[----:B------:R-:W-:Y:S01]  /*9d00*/  PRMT R6, R42, 0x5432, R28 ;  /* 0x000054322a067816 */ /* 0x000fe2000000001c */
[----:B0-----:R-:W-:Y:S02]  /*9d10*/  IMAD.U32 R31, R13, 0x10000, RZ ;  /* 0x000100000d1f7824 */ /* 0x001fe400078e00ff */
[----:B------:R-:W-:Y:S02]  /*9d20*/  IMAD.U32 R57, R15, 0x10000, RZ ;  /* 0x000100000f397824 */ /* 0x000fe400078e00ff */
[----:B------:R-:W-:Y:S01]  /*9d30*/  FMUL.FTZ R67, R31, R64 ;  /* 0x000000401f437220 */ /* 0x000fe20000410000 */
[----:B------:R-:W-:-:S02]  /*9d40*/  LOP3.LUT R61, R61, 0xffff0000, RZ, 0xc0, !PT ;  /* 0xffff00003d3d7812 */ /* 0x000fc400078ec0ff */
[----:B------:R-:W-:Y:S01]  /*9d50*/  LOP3.LUT R13, R13, 0xffff0000, RZ, 0xc0, !PT ;  /* 0xffff00000d0d7812 */ /* 0x000fe200078ec0ff */
        /* <DEDUP_REMOVED lines=8> */
[----:B------:R-:W-:-:S02]  /*9de0*/  IMAD.U32 R11, R12, 0x10000, RZ ;  /* 0x000100000c0b7824 */ /* 0x000fc400078e00ff */
[----:B------:R-:W-:Y:S02]  /*9df0*/  IMAD.U32 R7, R8, 0x10000, RZ ;  /* 0x0001000008077824 */ /* 0x000fe400078e00ff */
[C---:B------:R-:W-:Y:S01]  /*9e00*/  FMUL.FTZ R68, R11.reuse, R62 ;  /* 0x0000003e0b447220 */ /* 0x040fe20000410000 */
[-C--:B------:R-:W-:Y:S01]  /*9e10*/  FMUL.FTZ R70, R11, R60.reuse ;  /* 0x0000003c0b467220 */ /* 0x080fe20000410000 */
[----:B------:R-:W-:Y:S02]  /*9e20*/  IMAD.U32 R28, R9, 0x10000, RZ ;  /* 0x00010000091c7824 */ /* 0x000fe400078e00ff */
[----:B------:R-:W-:Y:S01]  /*9e30*/  FFMA.FTZ R68, R7, R60, -R68 ;  /* 0x0000003c07447223 */ /* 0x000fe20000010844 */
[----:B------:R-:W-:Y:S02]  /*9e40*/  IMAD.U32 R11, R59, 0x10000, RZ ;  /* 0x000100003b0b7824 */ /* 0x000fe400078e00ff */
[----:B------:R-:W-:Y:S02]  /*9e50*/  IMAD.U32 R60, R66, 0x10000, RZ ;  /* 0x00010000423c7824 */ /* 0x000fe400078e00ff */
[----:B------:R-:W-:Y:S01]  /*9e60*/  FFMA.FTZ R70, R7, R62, R70 ;  /* 0x0000003e07467223 */ /* 0x000fe20000010046 */
[----:B------:R-:W-:-:S02]  /*9e70*/  IMAD.U32 R7, R5, 0x10000, RZ ;  /* 0x0001000005077824 */ /* 0x000fc400078e00ff */
[-C--:B------:R-:W-:Y:S01]  /*9e80*/  FMUL.FTZ R31, R31, R11.reuse ;  /* 0x0000000b1f1f7220 */ /* 0x080fe20000410000 */
[----:B------:R-:W-:Y:S01]  /*9e90*/  FFMA.FTZ R67, R28, R11, -R67 ;  /* 0x0000000b1c437223 */ /* 0x000fe20000010843 */
[CC--:B------:R-:W-:Y:S01]  /*9ea0*/  FMUL.FTZ R11, R57.reuse, R60.reuse ;  /* 0x0000003c390b7220 */ /* 0x0c0fe20000410000 */
[----:B------:R-:W-:Y:S01]  /*9eb0*/  LOP3.LUT R12, R12, 0xffff0000, RZ, 0xc0, !PT ;  /* 0xffff00000c0c7812 */ /* 0x000fe200078ec0ff */
[-C--:B------:R-:W-:Y:S01]  /*9ec0*/  FMUL.FTZ R57, R57, R7.reuse ;  /* 0x0000000739397220 */ /* 0x080fe20000410000 */
[----:B------:R-:W-:Y:S01]  /*9ed0*/  LOP3.LUT R8, R8, 0xffff0000, RZ, 0xc0, !PT ;  /* 0xffff000008087812 */ /* 0x000fe200078ec0ff */
[----:B------:R-:W-:Y:S01]  /*9ee0*/  FFMA.FTZ R62, R30, R7, -R11 ;  /* 0x000000071e3e7223 */ /* 0x000fe2000001080b */
[----:B------:R-:W-:Y:S01]  /*9ef0*/  LOP3.LUT R7, R58, 0xffff0000, RZ, 0xc0, !PT ;  /* 0xffff00003a077812 */ /* 0x000fe200078ec0ff */
[----:B------:R-:W-:Y:S01]  /*9f00*/  FMUL.FTZ R11, R12, R61 ;  /* 0x0000003d0c0b7220 */ /* 0x000fe20000410000 */
[----:B------:R-:W-:Y:S01]  /*9f10*/  FFMA.FTZ R60, R30, R60, R57 ;  /* 0x0000003c1e3c7223 */ /* 0x000fe20000010039 */
[----:B------:R-:W-:Y:S01]  /*9f20*/  FFMA.FTZ R64, R28, R64, R31 ;  /* 0x000000401c407223 */ /* 0x000fe2000001001f */
[----:B------:R-:W-:Y:S01]  /*9f30*/  LOP3.LUT R30, R63, 0xffff0000, RZ, 0xc0, !PT ;  /* 0xffff00003f1e7812 */ /* 0x000fe200078ec0ff */
[-C--:B------:R-:W-:Y:S01]  /*9f40*/  FMUL.FTZ R57, R12, R7.reuse ;  /* 0x000000070c397220 */ /* 0x080fe20000410000 */
[----:B------:R-:W-:Y:S01]  /*9f50*/  LOP3.LUT R28, R59, 0xffff0000, RZ, 0xc0, !PT ;  /* 0xffff00003b1c7812 */ /* 0x000fe200078ec0ff */
[----:B------:R-:W-:Y:S01]  /*9f60*/  FFMA.FTZ R31, R8, R7, -R11 ;  /* 0x00000007081f7223 */ /* 0x000fe2000001080b */
[----:B------:R-:W-:Y:S01]  /*9f70*/  IMAD.U32 R11, R65, 0x10000, RZ ;  /* 0x00010000410b7824 */ /* 0x000fe200078e00ff */
[----:B------:R-:W-:Y:S01]  /*9f80*/  LOP3.LUT R9, R9, 0xffff0000, RZ, 0xc0, !PT ;  /* 0xffff000009097812 */ /* 0x000fe200078ec0ff */
[----:B------:R-:W-:Y:S01]  /*9f90*/  FMUL.FTZ R12, R13, R30 ;  /* 0x0000001e0d0c7220 */ /* 0x000fe20000410000 */
[----:B------:R-:W-:-:S02]  /*9fa0*/  IMAD.U32 R7, R6, 0x10000, RZ ;  /* 0x0001000006077824 */ /* 0x000fc400078e00ff */
[-C--:B------:R-:W-:Y:S01]  /*9fb0*/  FMUL.FTZ R13, R13, R28.reuse ;  /* 0x0000001c0d0d7220 */ /* 0x080fe20000410000 */
[----:B------:R-:W-:Y:S01]  /*9fc0*/  FFMA.FTZ R57, R8, R61, R57 ;  /* 0x0000003d08397223 */ /* 0x000fe20000010039 */
[C---:B------:R-:W-:Y:S01]  /*9fd0*/  FMUL.FTZ R8, R56.reuse, R11 ;  /* 0x0000000b38087220 */ /* 0x040fe20000410000 */
[C---:B------:R-:W-:Y:S01]  /*9fe0*/  FFMA.FTZ R12, R9.reuse, R28, -R12 ;  /* 0x0000001c090c7223 */ /* 0x040fe2000001080c */
[----:B------:R-:W-:Y:S01]  /*9ff0*/  FFMA.FTZ R9, R9, R30, R13 ;  /* 0x0000001e09097223 */ /* 0x000fe2000001000d */
[-C--:B------:R-:W-:Y:S01]  /*a000*/  FMUL.FTZ R56, R56, R7.reuse ;  /* 0x0000000738387220 */ /* 0x080fe20000410000 */
[----:B------:R-:W-:Y:S01]  /*a010*/  LOP3.LUT R65, R65, 0xffff0000, RZ, 0xc0, !PT ;  /* 0xffff000041417812 */ /* 0x000fe200078ec0ff */
[----:B------:R-:W-:Y:S01]  /*a020*/  FFMA.FTZ R13, R29, R7, -R8 ;  /* 0x000000071d0d7223 */ /* 0x000fe20000010808 */
[----:B------:R-:W-:Y:S02]  /*a030*/  LOP3.LUT R66, R66, 0xffff0000, RZ, 0xc0, !PT ;  /* 0xffff000042427812 */ /* 0x000fe400078ec0ff */
[----:B------:R-:W-:-:S02]  /*a040*/  LOP3.LUT R7, R6, 0xffff0000, RZ, 0xc0, !PT ;  /* 0xffff000006077812 */ /* 0x000fc400078ec0ff */
[----:B------:R-:W-:Y:S01]  /*a050*/  LOP3.LUT R5, R5, 0xffff0000, RZ, 0xc0, !PT ;  /* 0xffff000005057812 */ /* 0x000fe200078ec0ff */
[----:B------:R-:W-:Y:S01]  /*a060*/  FFMA.FTZ R56, R29, R11, R56 ;  /* 0x0000000b1d387223 */ /* 0x000fe20000010038 */
[C---:B------:R-:W-:Y:S01]  /*a070*/  FMUL.FTZ R11, R14.reuse, R65 ;  /* 0x000000410e0b7220 */ /* 0x040fe20000410000 */
[CC--:B------:R-:W-:Y:S01]  /*a080*/  FMUL.FTZ R29, R15.reuse, R66.reuse ;  /* 0x000000420f1d7220 */ /* 0x0c0fe20000410000 */
        /* <DEDUP_REMOVED lines=16> */
.L_x_8667:
[----:B------:R-:W-:Y:S05]  /*a190*/  BSYNC B1 ;  /* 0x0000000000017941 */ /* 0x000fea0003800000 */
.L_x_8666:
[----:B------:R-:W-:Y:S04]  /*a1a0*/  BSSY B1, `(.L_x_8668) ;  /* 0x000006a000017945 */ /* 0x000fe80003800000 */
[----:B------:R-:W-:Y:S05]  /*a1b0*/  @P1 BRA `(.L_x_8669) ;  /* 0x0000000400a01947 */ /* 0x000fea0003800000 */
[----:B0-----:R-:W2:Y:S04]  /*a1c0*/  LDL R0, [R1+0x8c] ;  /* 0x00008c0001007983 */ /* 0x001ea80000100800 */
        /* <DEDUP_REMOVED lines=10> */
[----:B------:R-:W-:Y:S02]  /*a270*/  PRMT R49, R49, 0x5410, R20 ;  /* 0x0000541031317816 */ /* 0x000fe40000000014 */
[----:B------:R-:W-:Y:S02]  /*a280*/  SHF.R.U64 R15, R34, 0x10, R35 ;  /* 0x00000010220f7819 */ /* 0x000fe40000001223 */
[----:B------:R-:W-:Y:S01]  /*a290*/  SHF.R.U32.HI R23, RZ, 0x10, R23 ;  /* 0x00000010ff177819 */ /* 0x000fe20000011617 */
[----:B------:R-:W-:Y:S01]  /*a2a0*/  IMAD.U32 R28, R49, 0x10000, RZ ;  /* 0x00010000311c7824 */ /* 0x000fe200078e00ff */
[----:B------:R-:W-:-:S02]  /*a2b0*/  SHF.R.U32.HI R34, RZ, 0x10, R35 ;  /* 0x00000010ff227819 */ /* 0x000fc40000011623 */
        /* <DEDUP_REMOVED lines=8> */
[----:B------:R-:W-:-:S04]  /*a340*/  SHF.R.S32.HI R5, RZ, 0x1f, R0 ;  /* 0x0000001fff057819 */ /* 0x000fc80000011400 */
[----:B------:R-:W-:Y:S01]  /*a350*/  LEA.HI R5, R5, R0, RZ, 0x2 ;  /* 0x0000000005057211 */ /* 0x000fe200078f10ff */
[----:B------:R-:W-:-:S03]  /*a360*/  IMAD.SHL.U32 R0, R0, 0x8, RZ ;  /* 0x0000000800007824 */ /* 0x000fc600078e00ff */
[----:B------:R-:W-:Y:S02]  /*a370*/  SHF.R.S32.HI R5, RZ, 0x2, R5 ;  /* 0x00000002ff057819 */ /* 0x000fe40000011405 */
[----:B-----5:R-:W-:-:S03]  /*a380*/  LOP3.LUT R0, R72, 0x18, R0, 0xf8, !PT ;  /* 0x0000001848007812 */ /* 0x020fc600078ef800 */
[----:B------:R-:W-:Y:S01]  /*a390*/  IMAD R5, R5, 0x1800, R71 ;  /* 0x0000180005057824 */ /* 0x000fe200078e0247 */
[----:B------:R-:W-:-:S05]  /*a3a0*/  LOP3.LUT R0, R0, R69, RZ, 0x3c, !PT ;  /* 0x0000004500007212 */ /* 0x000fca00078e3cff */
[----:B------:R-:W-:Y:S02]  /*a3b0*/  IMAD.IADD R9, R5, 0x1, R0 ;  /* 0x0000000105097824 */ /* 0x000fe400078e0200 */
[----:B---3--:R-:W0:Y:S02]  /*a3c0*/  LDS.128 R4, [R56] ;  /* 0x0000000038047984 */ /* 0x008e240000000c00 */
[----:B------:R-:W-:-:S05]  /*a3d0*/  IMAD R0, R9, 0x2, R18 ;  /* 0x0000000209007824 */ /* 0x000fca00078e0212 */
[----:B------:R-:W2:Y:S01]  /*a3e0*/  LDS.128 R8, [R0+0xda00] ;  /* 0x00da000000087984 */ /* 0x000ea20000000c00 */
[C---:B0-----:R-:W-:Y:S01]  /*a3f0*/  IMAD.U32 R12, R4.reuse, 0x10000, RZ ;  /* 0x00010000040c7824 */ /* 0x041fe200078e00ff */
[----:B------:R-:W-:Y:S01]  /*a400*/  LOP3.LUT R4, R4, 0xffff0000, RZ, 0xc0, !PT ;  /* 0xffff000004047812 */ /* 0x000fe200078ec0ff */
[C---:B------:R-:W-:Y:S01]  /*a410*/  IMAD.U32 R13, R5.reuse, 0x10000, RZ ;  /* 0x00010000050d7824 */ /* 0x040fe200078e00ff */
[----:B------:R-:W-:Y:S01]  /*a420*/  LOP3.LUT R5, R5, 0xffff0000, RZ, 0xc0, !PT ;  /* 0xffff000005057812 */ /* 0x000fe200078ec0ff */
[C---:B------:R-:W-:Y:S01]  /*a430*/  IMAD.U32 R15, R7.reuse, 0x10000, RZ ;  /* 0x00010000070f7824 */ /* 0x040fe200078e00ff */
[----:B------:R-:W-:Y:S01]  /*a440*/  LOP3.LUT R7, R7, 0xffff0000, RZ, 0xc0, !PT ;  /* 0xffff000007077812 */ /* 0x000fe200078ec0ff */
[C---:B-1----:R-:W-:Y:S01]  /*a450*/  IMAD.U32 R14, R6.reuse, 0x10000, RZ ;  /* 0x00010000060e7824 */ /* 0x042fe200078e00ff */
[----:B------:R-:W-:Y:S01]  /*a460*/  LOP3.LUT R6, R6, 0xffff0000, RZ, 0xc0, !PT ;  /* 0xffff000006067812 */ /* 0x000fe200078ec0ff */
[C---:B--2---:R-:W-:Y:S01]  /*a470*/  IMAD.U32 R20, R8.reuse, 0x10000, RZ ;  /* 0x0001000008147824 */ /* 0x044fe200078e00ff */
        /* <DEDUP_REMOVED lines=17> */
[----:B------:R-:W-:Y:S01]  /*a590*/  LOP3.LUT R13, R50, 0xffff0000, RZ, 0xc0, !PT ;  /* 0xffff0000320d7812 */ /* 0x000fe200078ec0ff */
[C---:B------:R-:W-:Y:S01]  /*a5a0*/  FFMA.FTZ R31, R15.reuse, R12, -R20 ;  /* 0x0000000c0f1f7223 */ /* 0x040fe20000010814 */
[----:B------:R-:W-:Y:S01]  /*a5b0*/  FFMA.FTZ R48, R15, R30, R23 ;  /* 0x0000001e0f307223 */ /* 0x000fe20000010017 */
[C---:B------:R-:W-:Y:S01]  /*a5c0*/  FMUL.FTZ R15, R8.reuse, R21 ;  /* 0x00000015080f7220 */ /* 0x040fe20000410000 */
[----:B------:R-:W-:Y:S01]  /*a5d0*/  LOP3.LUT R12, R55, 0xffff0000, RZ, 0xc0, !PT ;  /* 0xffff0000370c7812 */ /* 0x000fe200078ec0ff */
[-C--:B------:R-:W-:Y:S01]  /*a5e0*/  FMUL.FTZ R23, R8, R13.reuse ;  /* 0x0000000d08177220 */ /* 0x080fe20000410000 */
[----:B------:R-:W-:Y:S01]  /*a5f0*/  LOP3.LUT R20, R49, 0xffff0000, RZ, 0xc0, !PT ;  /* 0xffff000031147812 */ /* 0x000fe200078ec0ff */
[----:B------:R-:W-:Y:S01]  /*a600*/  FFMA.FTZ R8, R4, R13, -R15 ;  /* 0x0000000d04087223 */ /* 0x000fe2000001080f */
[----:B------:R-:W-:-:S02]  /*a610*/  IMAD.U32 R22, R10, 0x10000, RZ ;  /* 0x000100000a167824 */ /* 0x000fc400078e00ff */
[----:B------:R-:W-:Y:S01]  /*a620*/  FMUL.FTZ R29, R9, R12 ;  /* 0x0000000c091d7220 */ /* 0x000fe20000410000 */
[----:B------:R-:W-:Y:S02]  /*a630*/  IMAD.U32 R15, R53, 0x10000, RZ ;  /* 0x00010000350f7824 */ /* 0x000fe400078e00ff */
[----:B------:R-:W-:Y:S01]  /*a640*/  FMUL.FTZ R30, R9, R20 ;  /* 0x00000014091e7220 */ /* 0x000fe20000410000 */
[----:B------:R-:W-:Y:S02]  /*a650*/  IMAD.U32 R13, R54, 0x10000, RZ ;  /* 0x00010000360d7824 */ /* 0x000fe400078e00ff */
[----:B------:R-:W-:Y:S01]  /*a660*/  FFMA.FTZ R28, R4, R21, R23 ;  /* 0x00000015041c7223 */ /* 0x000fe20000010017 */
[----:B------:R-:W-:Y:S01]  /*a670*/  LOP3.LUT R10, R10, 0xffff0000, RZ, 0xc0, !PT ;  /* 0xffff00000a0a7812 */ /* 0x000fe200078ec0ff */
[C---:B------:R-:W-:Y:S01]  /*a680*/  FMUL.FTZ R21, R22.reuse, R15 ;  /* 0x0000000f16157220 */ /* 0x040fe20000410000 */
[----:B------:R-:W-:Y:S01]  /*a690*/  LOP3.LUT R11, R11, 0xffff0000, RZ, 0xc0, !PT ;  /* 0xffff00000b0b7812 */ /* 0x000fe200078ec0ff */
[C---:B------:R-:W-:Y:S01]  /*a6a0*/  FFMA.FTZ R9, R5.reuse, R12, -R30 ;  /* 0x0000000c05097223 */ /* 0x040fe2000001081e */
        /* <DEDUP_REMOVED lines=25> */
.L_x_8669:
[----:B------:R-:W-:Y:S05]  /*a840*/  BSYNC B1 ;  /* 0x0000000000017941 */ /* 0x000fea0003800000 */
.L_x_8668:
[----:B------:R-:W-:Y:S05]  /*a850*/  @P2 BRA `(.L_x_8647) ;  /* 0x0000000400a02947 */ /* 0x000fea0003800000 */
[----:B0-2---:R-:W2:Y:S04]  /*a860*/  LDL R0, [R1+0x88] ;  /* 0x0000880001007983 */ /* 0x005ea80000100800 */
[----:B------:R-:W3:Y:S01]  /*a870*/  LDL R32, [R1+0x7c] ;  /* 0x00007c0001207983 */ /* 0x000ee20000100800 */
[----:B------:R-:W-:Y:S02]  /*a880*/  SHF.R.U64 R21, R36, 0x10, R37 ;  /* 0x0000001024157819 */ /* 0x000fe40000001225 */
[----:B------:R-:W-:Y:S02]  /*a890*/  SHF.R.U64 R13, R24, 0x10, R25 ;  /* 0x00000010180d7819 */ /* 0x000fe40000001219 */
[----:B------:R-:W-:Y:S02]  /*a8a0*/  SHF.R.U64 R15, R38, 0x10, R39 ;  /* 0x00000010260f7819 */ /* 0x000fe40000001227 */
[----:B------:R-:W-:-:S02]  /*a8b0*/  SHF.R.U32.HI R24, RZ, 0x10, R25 ;  /* 0x00000010ff187819 */ /* 0x000fc40000011619 */
[----:B------:R-:W-:Y:S02]  /*a8c0*/  PRMT R44, R44, 0x5410, R21 ;  /* 0x000054102c2c7816 */ /* 0x000fe40000000015 */
[----:B------:R-:W-:Y:S02]  /*a8d0*/  PRMT R40, R40, 0x5410, R13 ;  /* 0x0000541028287816 */ /* 0x000fe4000000000d */
[----:B------:R-:W-:Y:S02]  /*a8e0*/  PRMT R46, R46, 0x5410, R15 ;  /* 0x000054102e2e7816 */ /* 0x000fe4000000000f */
[----:B------:R-:W-:Y:S01]  /*a8f0*/  PRMT R41, R41, 0x5410, R24 ;  /* 0x0000541029297816 */ /* 0x000fe20000000018 */
[----:B------:R-:W-:Y:S01]  /*a900*/  IMAD.U32 R24, R44, 0x10000, RZ ;  /* 0x000100002c187824 */ /* 0x000fe200078e00ff */
[----:B------:R-:W-:Y:S02]  /*a910*/  SHF.R.U32.HI R38, RZ, 0x10, R39 ;  /* 0x00000010ff267819 */ /* 0x000fe40000011627 */
[----:B------:R-:W-:Y:S01]  /*a920*/  SHF.R.U32.HI R36, RZ, 0x10, R37 ;  /* 0x00000010ff247819 */ /* 0x000fe20000011625 */
[----:B------:R-:W-:Y:S01]  /*a930*/  IMAD.U32 R23, R41, 0x10000, RZ ;  /* 0x0001000029177824 */ /* 0x000fe200078e00ff */
[----:B------:R-:W-:-:S02]  /*a940*/  PRMT R47, R47, 0x5410, R38 ;  /* 0x000054102f2f7816 */ /* 0x000fc40000000026 */
[----:B------:R-:W-:Y:S02]  /*a950*/  PRMT R45, R45, 0x5410, R36 ;  /* 0x000054102d2d7816 */ /* 0x000fe40000000024 */
[----:B--2---:R-:W-:-:S04]  /*a960*/  LEA.HI R3, R3, R0, RZ, 0x1d ;  /* 0x0000000003037211 */ /* 0x004fc800078fe8ff */
[----:B------:R-:W-:Y:S01]  /*a970*/  SHF.R.S32.HI R0, RZ, 0x1f, R3 ;  /* 0x0000001fff007819 */ /* 0x000fe20000011403 */
[----:B---3--:R-:W0:Y:S03]  /*a980*/  LDS.128 R4, [R32] ;  /* 0x0000000020047984 */ /* 0x008e260000000c00 */
[----:B------:R-:W-:Y:S01]  /*a990*/  LEA.HI R0, R0, R3, RZ, 0x2 ;  /* 0x0000000300007211 */ /* 0x000fe200078f10ff */
[----:B------:R-:W-:-:S03]  /*a9a0*/  IMAD.SHL.U32 R3, R3, 0x8, RZ ;  /* 0x0000000803037824 */ /* 0x000fc600078e00ff */
[----:B------:R-:W-:Y:S02]  /*a9b0*/  SHF.R.S32.HI R0, RZ, 0x2, R0 ;  /* 0x00000002ff007819 */ /* 0x000fe40000011400 */
[----:B-----5:R-:W-:-:S03]  /*a9c0*/  LOP3.LUT R3, R72, 0x18, R3, 0xf8, !PT ;  /* 0x0000001848037812 */ /* 0x020fc600078ef803 */
[----:B------:R-:W-:Y:S01]  /*a9d0*/  IMAD R0, R0, 0x1800, R71 ;  /* 0x0000180000007824 */ /* 0x000fe200078e0247 */
[----:B------:R-:W-:-:S05]  /*a9e0*/  LOP3.LUT R3, R3, R69, RZ, 0x3c, !PT ;  /* 0x0000004503037212 */ /* 0x000fca00078e3cff */
[----:B------:R-:W-:-:S04]  /*a9f0*/  IMAD.IADD R3, R0, 0x1, R3 ;  /* 0x0000000100037824 */ /* 0x000fc800078e0203 */
[----:B------:R-:W-:Y:S01]  /*aa00*/  IMAD R0, R3, 0x2, R18 ;  /* 0x0000000203007824 */ /* 0x000fe200078e0212 */
[--C-:B------:R-:W-:Y:S02]  /*aa10*/  SHF.R.U64 R3, R26, 0x10, R27.reuse ;  /* 0x000000101a037819 */ /* 0x100fe4000000121b */
[----:B------:R-:W-:Y:S02]  /*aa20*/  SHF.R.U32.HI R26, RZ, 0x10, R27 ;  /* 0x00000010ff1a7819 */ /* 0x000fe4000001161b */
[----:B------:R-:W2:Y:S01]  /*aa30*/  LDS.128 R8, [R0+0xda00] ;  /* 0x00da000000087984 */ /* 0x000ea20000000c00 */
[----:B------:R-:W-:Y:S02]  /*aa40*/  PRMT R42, R42, 0x5410, R3 ;  /* 0x000054102a2a7816 */ /* 0x000fe40000000003 */
[----:B------:R-:W-:Y:S01]  /*aa50*/  PRMT R43, R43, 0x5410, R26 ;  /* 0x000054102b2b7816 */ /* 0x000fe2000000001a */
[----:B------:R-:W-:-:S04]  /*aa60*/  IMAD.U32 R26, R40, 0x10000, RZ ;  /* 0x00010000281a7824 */ /* 0x000fc800078e00ff */
[----:B------:R-:W-:Y:S02]  /*aa70*/  IMAD.U32 R25, R43, 0x10000, RZ ;  /* 0x000100002b197824 */ /* 0x000fe400078e00ff */
        /* <DEDUP_REMOVED lines=70> */
.L_x_8647:
[----:B------:R-:W-:Y:S05]  /*aee0*/  BSYNC B0 ;  /* 0x0000000000007941 */ /* 0x000fea0003800000 */
.L_x_8637:
        /* <DEDUP_REMOVED lines=8> */
.L_x_8635:
[----:B0-23--:R-:W2:Y:S02]  /*af70*/  LDL R0, [R1+0x44] ;  /* 0x0000440001007983 */ /* 0x00dea40000100800 */
[----:B--2---:R-:W-:-:S13]  /*af80*/  R2UR UR4, R0 ;  /* 0x00000000000472ca */ /* 0x004fda00000e0000 */
[----:B------:R-:W-:-:S05]  /*af90*/  IMAD.U32 R0, RZ, RZ, UR4 ;  /* 0x00000004ff007e24 */ /* 0x000fca000f8e00ff */
[----:B------:R-:W-:-:S13]  /*afa0*/  ISETP.NE.AND P0, PT, R0, 0x3, PT ;  /* 0x000000030000780c */ /* 0x000fda0003f05270 */
[----:B------:R-:W-:Y:S05]  /*afb0*/  @!P0 BRA `(.L_x_8670) ;  /* 0x0000000000048947 */ /* 0x000fea0003800000 */
[----:B------:R-:W-:Y:S01]  /*afc0*/  BPT.TRAP 0x1 ;  /* 0x000000040000795c */ /* 0x000fe20000300000 */
.L_x_8670:
[----:B------:R-:W4:Y:S01]  /*afd0*/  LDL R0, [R1+0x40] ;  /* 0x0000400001007983 */ /* 0x000f220000100800 */
[----:B------:R-:W-:Y:S01]  /*afe0*/  IMAD R15, R148, 0x8, R18 ;  /* 0x00000008940f7824 */ /* 0x000fe200078e0212 */
[----:B----4-:R-:W-:-:S04]  /*aff0*/  SHF.L.U32 R4, R0, 0x1f, RZ ;  /* 0x0000001f00047819 */ /* 0x010fc800000006ff */
[----:B------:R0:W2:Y:S01]  /*b000*/  SYNCS.PHASECHK.TRANS64.TRYWAIT P1, [R15+URZ+0x31c30], R4 ;  /* 0x031c30040f0075a7 */ /* 0x0000a2000802017f */
[----:B------:R-:W-:Y:S05]  /*b010*/  @!P0 BRA `(.L_x_8671) ;  /* 0x0000000000048947 */ /* 0x000fea0003800000 */
[----:B------:R-:W-:Y:S01]  /*b020*/  BPT.TRAP 0x1 ;  /* 0x000000040000795c */ /* 0x000fe20000300000 */
.L_x_8671:
[----:B------:R-:W-:Y:S02]  /*b030*/  VIADD R0, R18, 0x16a00 ;  /* 0x00016a0012007836 */ /* 0x000fe40000000000 */
[----:B------:R-:W-:-:S03]  /*b040*/  IMAD R2, R2, 0x1000, R18 ;  /* 0x0000100002027824 */ /* 0x000fc600078e0212 */
[----:B------:R-:W-:Y:S01]  /*b050*/  SHF.R.U32.HI R0, RZ, 0x4, R0 ;  /* 0x00000004ff007819 */ /* 0x000fe20000011600 */
[----:B------:R-:W-:-:S03]  /*b060*/  VIADD R2, R2, 0xda00 ;  /* 0x0000da0002027836 */ /* 0x000fc60000000000 */
[----:B------:R-:W-:Y:S02]  /*b070*/  LOP3.LUT R0, R0, 0x3fff, RZ, 0xc0, !PT ;  /* 0x00003fff00007812 */ /* 0x000fe400078ec0ff */
[----:B------:R-:W-:Y:S02]  /*b080*/  SHF.R.U32.HI R2, RZ, 0x4, R2 ;  /* 0x00000004ff027819 */ /* 0x000fe40000011602 */
[----:B------:R-:W-:Y:S02]  /*b090*/  LOP3.LUT R0, R0, 0x10000, RZ, 0xfc, !PT ;  /* 0x0001000000007812 */ /* 0x000fe400078efcff */
[----:B------:R-:W-:-:S03]  /*b0a0*/  LOP3.LUT R2, R2, 0x3fff, RZ, 0xc0, !PT ;  /* 0x00003fff02027812 */ /* 0x000fc600078ec0ff */
[----:B------:R3:W-:Y:S01]  /*b0b0*/  STL [R1+0x4c], R0 ;  /* 0x00004c0001007387 */ /* 0x0007e20000100800 */
[----:B--2---:R-:W-:Y:S05]  /*b0c0*/  @P1 BRA `(.L_x_8672) ;  /* 0x0000000000081947 */ /* 0x004fea0003800000 */
[----:B------:R-:W2:Y:S02]  /*b0d0*/  SYNCS.PHASECHK.TRANS64.TRYWAIT P1, [R15+URZ+0x31c30], R4 ;  /* 0x031c30040f0075a7 */ /* 0x000ea4000802017f */
[----:B--2---:R-:W-:Y:S05]  /*b0e0*/  @!P1 BRA `(.L_x_8673) ;  /* 0x0000010c00709947 */ /* 0x004fea0003800000 */
.L_x_8672:
[----:B---3--:R-:W3:Y:S01]  /*b0f0*/  LDL R0, [R1+0x4c] ;  /* 0x00004c0001007983 */ /* 0x008ee20000100800 */
[----:B------:R-:W-:Y:S01]  /*b100*/  IMAD.MOV.U32 R21, RZ, RZ, -0x7fffffe0 ;  /* 0x80000020ff157424 */ /* 0x000fe200078e00ff */
[----:B------:R-:W-:Y:S01]  /*b110*/  LOP3.LUT R2, R2, 0x10000, RZ, 0xfc, !PT ;  /* 0x0001000002027812 */ /* 0x000fe200078efcff */
[----:B------:R-:W-:Y:S01]  /*b120*/  IMAD.MOV.U32 R3, RZ, RZ, -0x7fffffe0 ;  /* 0x80000020ff037424 */ /* 0x000fe200078e00ff */
[----:B------:R-:W-:Y:S05]  /*b130*/  WARPSYNC.ALL ;  /* 0x0000000000007948 */ /* 0x000fea0003800000 */
[----:B------:R-:W-:Y:S02]  /*b140*/  R2UR UR7, R21 ;  /* 0x00000000150772ca */ /* 0x000fe400000e0000 */
[----:B------:R-:W-:-:S02]  /*b150*/  R2UR UR4, R2 ;  /* 0x00000000020472ca */ /* 0x000fc400000e0000 */
[C---:B------:R-:W-:Y:S01]  /*b160*/  R2UR UR5, R3.reuse ;  /* 0x00000000030572ca */ /* 0x040fe200000e0000 */
[----:B------:R-:W-:Y:S01]  /*b170*/  WARPGROUP.ARRIVE ;  /* 0x00000000000079c5 */ /* 0x000fe20000000000 */
[----:B------:R-:W-:Y:S01]  /*b180*/  IMAD.MOV.U32 R5, RZ, RZ, -0x7fffffe0 ;  /* 0x80000020ff057424 */ /* 0x000fe200078e00ff */
[----:B------:R-:W-:Y:S01]  /*b190*/  P2R R98, PR, RZ, 0x1 ;  /* 0x00000001ff627803 */ /* 0x000fe20000000000 */
[----:B------:R-:W-:Y:S01]  /*b1a0*/  IMAD.MOV.U32 R7, RZ, RZ, -0x7fffffe0 ;  /* 0x80000020ff077424 */ /* 0x000fe200078e00ff */
[C---:B------:R-:W-:Y:S02]  /*b1b0*/  R2UR UR8, R2.reuse ;  /* 0x00000000020872ca */ /* 0x040fe400000e0000 */
[----:B------:R-:W-:Y:S02]  /*b1c0*/  R2UR UR9, R3 ;  /* 0x00000000030972ca */ /* 0x000fe400000e0000 */
[----:B------:R-:W-:Y:S02]  /*b1d0*/  R2UR UR11, R7 ;  /* 0x00000000070b72ca */ /* 0x000fe400000e0000 */
[----:B------:R-:W-:-:S02]  /*b1e0*/  R2UR UR12, R2 ;  /* 0x00000000020c72ca */ /* 0x000fc400000e0000 */
[C---:B------:R-:W-:Y:S01]  /*b1f0*/  R2UR UR13, R3.reuse ;  /* 0x00000000030d72ca */ /* 0x040fe200000e0000 */
[----:B------:R-:W-:Y:S01]  /*b200*/  IMAD.MOV.U32 R9, RZ, RZ, -0x7fffffe0 ;  /* 0x80000020ff097424 */ /* 0x000fe200078e00ff */
[----:B------:R-:W-:Y:S02]  /*b210*/  R2UR UR16, R2 ;  /* 0x00000000021072ca */ /* 0x000fe400000e0000 */
[----:B------:R-:W-:Y:S02]  /*b220*/  R2UR UR17, R3 ;  /* 0x00000000031172ca */ /* 0x000fe400000e0000 */
[----:B------:R-:W-:Y:S01]  /*b230*/  R2UR UR19, R9 ;  /* 0x00000000091372ca */ /* 0x000fe200000e0000 */
[----:B---3--:R-:W-:Y:S02]  /*b240*/  IMAD R20, R148, 0x6c0, R0 ;  /* 0x000006c094147824 */ /* 0x008fe400078e0200 */
[----:B------:R-:W-:Y:S01]  /*b250*/  IMAD.MOV.U32 R7, RZ, RZ, -0x7fffffe0 ;  /* 0x80000020ff077424 */ /* 0x000fe200078e00ff */
[----:B------:R-:W-:-:S02]  /*b260*/  R2UR UR20, R2 ;  /* 0x00000000021472ca */ /* 0x000fc400000e0000 */
[C---:B------:R-:W-:Y:S02]  /*b270*/  R2UR UR21, R3.reuse ;  /* 0x00000000031572ca */ /* 0x040fe400000e0000 */
[----:B------:R-:W-:Y:S02]  /*b280*/  R2UR UR24, R2 ;  /* 0x00000000021872ca */ /* 0x000fe400000e0000 */
[C---:B------:R-:W-:Y:S01]  /*b290*/  R2UR UR25, R3.reuse ;  /* 0x00000000031972ca */ /* 0x040fe200000e0000 */
[----:B------:R-:W-:Y:S01]  /*b2a0*/  IMAD.MOV.U32 R9, RZ, RZ, -0x7fffffe0 ;  /* 0x80000020ff097424 */ /* 0x000fe200078e00ff */
[----:B------:R-:W-:Y:S01]  /*b2b0*/  R2UR UR6, R20 ;  /* 0x00000000140672ca */ /* 0x000fe200000e0000 */
[----:B------:R-:W-:Y:S01]  /*b2c0*/  IMAD.MOV.U32 R11, RZ, RZ, -0x7fffffe0 ;  /* 0x80000020ff0b7424 */ /* 0x000fe200078e00ff */
[C---:B------:R-:W-:Y:S01]  /*b2d0*/  R2UR UR28, R2.reuse ;  /* 0x00000000021c72ca */ /* 0x040fe200000e0000 */
[----:B------:R-:W-:Y:S01]  /*b2e0*/  VIADD R12, R2, 0x300 ;  /* 0x00000300020c7836 */ /* 0x000fe20000000000 */
[----:B------:R-:W-:Y:S01]  /*b2f0*/  R2UR UR29, R3 ;  /* 0x00000000031d72ca */ /* 0x000fe200000e0000 */
[----:B------:R-:W-:Y:S01]  /*b300*/  IMAD.MOV.U32 R13, RZ, RZ, -0x7fffffe0 ;  /* 0x80000020ff0d7424 */ /* 0x000fe200078e00ff */
[----:B------:R-:W3:Y:S01]  /*b310*/  LDL R0, [R1+0x90] ;  /* 0x0000900001007983 */ /* 0x000ee20000100800 */
[C---:B0-2---:R-:W-:Y:S01]  /*b320*/  VIADD R4, R20.reuse, 0x40 ;  /* 0x0000004014047836 */ /* 0x045fe20000000000 */
[----:B------:R-:W-:Y:S01]  /*b330*/  R2UR UR23, R7 ;  /* 0x00000000071772ca */ /* 0x000fe200000e0000 */
[C---:B------:R-:W-:Y:S01]  /*b340*/  VIADD R6, R20.reuse, 0x80 ;  /* 0x0000008014067836 */ /* 0x040fe20000000000 */
[----:B------:R-:W-:Y:S01]  /*b350*/  R2UR UR31, R9 ;  /* 0x00000000091f72ca */ /* 0x000fe200000e0000 */
[----:B------:R-:W-:Y:S01]  /*b360*/  VIADD R8, R20, 0x100 ;  /* 0x0000010014087836 */ /* 0x000fe20000000000 */
[----:B------:R-:W0:Y:S01]  /*b370*/  S2R R101, SR_TID.X ;  /* 0x0000000000657919 */ /* 0x000e220000002100 */
[----:B------:R-:W-:Y:S01]  /*b380*/  HGMMA.64x16x16.F32.BF16 R88, gdesc[UR4], RZ, !UPT, gsb0 ;  /* 0x00200000045879f0 */ /* 0x000fe2000c0018ff */
[----:B------:R-:W-:Y:S01]  /*b390*/  R2UR UR6, R4 ;  /* 0x00000000040672ca */ /* 0x000fe200000e0000 */
[----:B------:R-:W-:Y:S01]  /*b3a0*/  VIADD R4, R20, 0xc0 ;  /* 0x000000c014047836 */ /* 0x000fe20000000000 */
[----:B------:R-:W-:Y:S01]  /*b3b0*/  R2UR UR7, R5 ;  /* 0x00000000050772ca */ /* 0x000fe200000e0000 */
[----:B------:R-:W-:Y:S01]  /*b3c0*/  IMAD.MOV.U32 R5, RZ, RZ, -0x7fffffe0 ;  /* 0x80000020ff057424 */ /* 0x000fe200078e00ff */
[----:B------:R-:W-:Y:S01]  /*b3d0*/  R2UR UR4, R2 ;  /* 0x00000000020472ca */ /* 0x000fe200000e0000 */
[----:B------:R-:W-:Y:S01]  /*b3e0*/  IMAD.MOV.U32 R7, RZ, RZ, -0x7fffffe0 ;  /* 0x80000020ff077424 */ /* 0x000fe200078e00ff */
[----:B------:R-:W-:Y:S01]  /*b3f0*/  R2UR UR5, R3 ;  /* 0x00000000030572ca */ /* 0x000fe200000e0000 */
[----:B------:R-:W-:Y:S01]  /*b400*/  IMAD.MOV.U32 R9, RZ, RZ, -0x7fffffe0 ;  /* 0x80000020ff097424 */ /* 0x000fe200078e00ff */
[----:B------:R-:W-:Y:S01]  /*b410*/  R2UR UR10, R6 ;  /* 0x00000000060a72ca */ /* 0x000fe200000e0000 */
[----:B------:R-:W-:Y:S01]  /*b420*/  VIADD R6, R20, 0x140 ;  /* 0x0000014014067836 */ /* 0x000fe20000000000 */
[----:B------:R-:W-:Y:S01]  /*b430*/  R2UR UR14, R4 ;  /* 0x00000000040e72ca */ /* 0x000fe200000e0000 */
[----:B------:R-:W-:Y:S01]  /*b440*/  VIADD R4, R20, 0x180 ;  /* 0x0000018014047836 */ /* 0x000fe20000000000 */
        /* <DEDUP_REMOVED lines=11> */
[C---:B------:R-:W-:Y:S01]  /*b500*/  VIADD R6, R20.reuse, 0x82 ;  /* 0x0000008214067836 */ /* 0x040fe20000000000 */
[----:B------:R-:W-:Y:S01]  /*b510*/  R2UR UR33, R9 ;  /* 0x00000000092172ca */ /* 0x000fe200000e0000 */
[----:B------:R-:W-:Y:S01]  /*b520*/  VIADD R10, R20, 0x102 ;  /* 0x00000102140a7836 */ /* 0x000fe20000000000 */
[----:B------:R-:W-:Y:S01]  /*b530*/  R2UR UR32, R8 ;  /* 0x00000000082072ca */ /* 0x000fe200000e0000 */
[----:B------:R-:W-:-:S02]  /*b540*/  VIADD R22, R20, 0x342 ;  /* 0x0000034214167836 */ /* 0x000fc40000000000 */
[----:B------:R-:W-:Y:S01]  /*b550*/  IMAD.MOV.U32 R23, RZ, RZ, -0x7fffffe0 ;  /* 0x80000020ff177424 */ /* 0x000fe200078e00ff */
[----:B0-----:R-:W-:Y:S01]  /*b560*/  LOP3.LUT R101, R101, 0x7f, RZ, 0xc0, !PT ;  /* 0x0000007f65657812 */ /* 0x001fe200078ec0ff */
[----:B------:R-:W-:Y:S02]  /*b570*/  VIADD R96, R20, 0x580 ;  /* 0x0000058014607836 */ /* 0x000fe40000000000 */
[----:B------:R-:W-:Y:S01]  /*b580*/  IMAD.MOV.U32 R97, RZ, RZ, -0x7fffffe0 ;  /* 0x80000020ff617424 */ /* 0x000fe200078e00ff */
[----:B------:R-:W-:Y:S02]  /*b590*/  WARPGROUP.DEPBAR.LE gsb0, 0x0 ;  /* 0x00008000000079c5 */ /* 0x000fe40000010000 */
[----:B------:R-:W-:-:S06]  /*b5a0*/  WARPGROUP.ARRIVE ;  /* 0x00000000000079c5 */ /* 0x000fcc0000000000 */
[----:B------:R-:W-:Y:S01]  /*b5b0*/  HGMMA.64x16x16.F32.BF16 R80, gdesc[UR4], RZ, !UPT, gsb0 ;  /* 0x00200000045079f0 */ /* 0x000fe2000c0018ff */
[----:B------:R-:W-:Y:S01]  /*b5c0*/  R2UR UR6, R4 ;  /* 0x00000000040672ca */ /* 0x000fe200000e0000 */
[----:B------:R-:W-:Y:S01]  /*b5d0*/  VIADD R4, R20, 0x2 ;  /* 0x0000000214047836 */ /* 0x000fe20000000000 */
[----:B------:R-:W-:Y:S01]  /*b5e0*/  R2UR UR7, R5 ;  /* 0x00000000050772ca */ /* 0x000fe200000e0000 */
[----:B------:R-:W-:Y:S01]  /*b5f0*/  IMAD.MOV.U32 R5, RZ, RZ, -0x7fffffe0 ;  /* 0x80000020ff057424 */ /* 0x000fe200078e00ff */
[----:B------:R-:W-:Y:S02]  /*b600*/  R2UR UR4, R2 ;  /* 0x00000000020472ca */ /* 0x000fe400000e0000 */
[----:B------:R-:W-:Y:S02]  /*b610*/  R2UR UR5, R3 ;  /* 0x00000000030572ca */ /* 0x000fe400000e0000 */
[----:B------:R-:W-:Y:S01]  /*b620*/  R2UR UR34, R4 ;  /* 0x00000000042272ca */ /* 0x000fe200000e0000 */
[----:B------:R-:W-:Y:S01]  /*b630*/  VIADD R4, R20, 0x42 ;  /* 0x0000004214047836 */ /* 0x000fe20000000000 */
[----:B------:R-:W-:Y:S01]  /*b640*/  R2UR UR35, R5 ;  /* 0x00000000052372ca */ /* 0x000fe200000e0000 */
[----:B------:R-:W-:Y:S01]  /*b650*/  IMAD.MOV.U32 R5, RZ, RZ, -0x7fffffe0 ;  /* 0x80000020ff057424 */ /* 0x000fe200078e00ff */
[----:B------:R-:W-:-:S02]  /*b660*/  WARPGROUP.DEPBAR.LE gsb0, 0x0 ;  /* 0x00008000000079c5 */ /* 0x000fc40000010000 */
[----:B-----5:R-:W-:-:S06]  /*b670*/  WARPGROUP.ARRIVE ;  /* 0x00000000000079c5 */ /* 0x020fcc0000000000 */
[----:B------:R-:W-:Y:S01]  /*b680*/  HGMMA.64x16x16.F32.BF16 R72, gdesc[UR8], RZ, !UPT, gsb0 ;  /* 0x00200000084879f0 */ /* 0x000fe2000c0018ff */
[----:B------:R-:W-:Y:S01]  /*b690*/  R2UR UR10, R6 ;  /* 0x00000000060a72ca */ /* 0x000fe200000e0000 */
[----:B------:R-:W-:Y:S01]  /*b6a0*/  VIADD R6, R20, 0x142 ;  /* 0x0000014214067836 */ /* 0x000fe20000000000 */
[----:B------:R-:W-:Y:S01]  /*b6b0*/  R2UR UR11, R7 ;  /* 0x00000000070b72ca */ /* 0x000fe200000e0000 */
[----:B------:R-:W-:Y:S01]  /*b6c0*/  IMAD.MOV.U32 R7, RZ, RZ, -0x7fffffe0 ;  /* 0x80000020ff077424 */ /* 0x000fe200078e00ff */
[----:B------:R-:W-:Y:S02]  /*b6d0*/  R2UR UR8, R8 ;  /* 0x00000000080872ca */ /* 0x000fe400000e0000 */
[----:B------:R-:W-:Y:S01]  /*b6e0*/  R2UR UR9, R9 ;  /* 0x00000000090972ca */ /* 0x000fe200000e0000 */
[----:B------:R-:W-:Y:S02]  /*b6f0*/  WARPGROUP.DEPBAR.LE gsb0, 0x0 ;  /* 0x00008000000079c5 */ /* 0x000fe40000010000 */
[----:B------:R-:W-:-:S06]  /*b700*/  WARPGROUP.ARRIVE ;  /* 0x00000000000079c5 */ /* 0x000fcc0000000000 */
[----:B------:R-:W-:Y:S01]  /*b710*/  HGMMA.64x16x16.F32.BF16 R64, gdesc[UR12], RZ, !UPT, gsb0 ;  /* 0x002000000c4079f0 */ /* 0x000fe2000c0018ff */
[----:B------:R-:W-:Y:S02]  /*b720*/  R2UR UR12, R8 ;  /* 0x00000000080c72ca */ /* 0x000fe400000e0000 */
[----:B------:R-:W-:Y:S01]  /*b730*/  R2UR UR13, R9 ;  /* 0x00000000090d72ca */ /* 0x000fe200000e0000 */
        /* <DEDUP_REMOVED lines=10> */
[----:B------:R-:W-:Y:S01]  /*b7e0*/  WARPGROUP.ARRIVE ;  /* 0x00000000000079c5 */ /* 0x000fe20000000000 */
[----:B---3--:R-:W-:-:S04]  /*b7f0*/  IMAD.IADD R21, R0, 0x1, R108 ;  /* 0x0000000100157824 */ /* 0x008fc800078e026c */
[----:B------:R-:W-:Y:S01]  /*b800*/  IMAD R21, R110, -0x90, R21 ;  /* 0xffffff706e157824 */ /* 0x000fe200078e0215 */
[----:B------:R-:W-:Y:S01]  /*b810*/  HGMMA.64x16x16.F32.BF16 R48, gdesc[UR20], RZ, !UPT, gsb0 ;  /* 0x00200000143079f0 */ /* 0x000fe2000c0018ff */
[----:B------:R-:W-:Y:S01]  /*b820*/  R2UR UR22, R6 ;  /* 0x00000000061672ca */ /* 0x000fe200000e0000 */
[----:B------:R-:W-:Y:S01]  /*b830*/  VIADD R6, R20, 0x1c2 ;  /* 0x000001c214067836 */ /* 0x000fe20000000000 */
[----:B------:R-:W-:Y:S01]  /*b840*/  R2UR UR23, R7 ;  /* 0x00000000071772ca */ /* 0x000fe200000e0000 */
[----:B------:R-:W-:Y:S01]  /*b850*/  IMAD.MOV.U32 R7, RZ, RZ, -0x7fffffe0 ;  /* 0x80000020ff077424 */ /* 0x000fe200078e00ff */
[----:B------:R-:W-:Y:S02]  /*b860*/  R2UR UR20, R8 ;  /* 0x00000000081472ca */ /* 0x000fe400000e0000 */
[----:B------:R-:W-:Y:S02]  /*b870*/  R2UR UR21, R9 ;  /* 0x00000000091572ca */ /* 0x000fe400000e0000 */
[----:B------:R-:W-:-:S02]  /*b880*/  ISETP.GT.AND P1, PT, R21, RZ, PT ;  /* 0x000000ff1500720c */ /* 0x000fc40003f24270 */
[C---:B------:R-:W-:Y:S02]  /*b890*/  ISETP.GT.AND P2, PT, R21.reuse, 0x1, PT ;  /* 0x000000011500780c */ /* 0x040fe40003f44270 */
[C---:B------:R-:W-:Y:S02]  /*b8a0*/  ISETP.GT.AND P3, PT, R21.reuse, 0x8, PT ;  /* 0x000000081500780c */ /* 0x040fe40003f64270 */
[C---:B------:R-:W-:Y:S02]  /*b8b0*/  ISETP.GT.AND P4, PT, R21.reuse, 0x9, PT ;  /* 0x000000091500780c */ /* 0x040fe40003f84270 */
[C---:B------:R-:W-:Y:S02]  /*b8c0*/  ISETP.GT.AND P5, PT, R21.reuse, 0x30, PT ;  /* 0x000000301500780c */ /* 0x040fe40003fa4270 */
[C---:B------:R-:W-:Y:S02]  /*b8d0*/  ISETP.GT.AND P0, PT, R21.reuse, 0x69, PT ;  /* 0x000000691500780c */ /* 0x040fe40003f04270 */
[----:B------:R-:W-:Y:S01]  /*b8e0*/  ISETP.GT.AND P6, PT, R21, 0x70, PT ;  /* 0x000000701500780c */ /* 0x000fe20003fc4270 */
[----:B------:R-:W-:-:S02]  /*b8f0*/  WARPGROUP.DEPBAR.LE gsb0, 0x0 ;  /* 0x00008000000079c5 */ /* 0x000fc40000010000 */
        /* <DEDUP_REMOVED lines=50> */
[----:B------:R-:W-:Y:S01]  /*bc20*/  HGMMA.64x16x16.F32.BF16 R72, gdesc[UR8], R72, gsb0 ;  /* 0x00200000084879f0 */ /* 0x000fe20008001848 */
        /* <DEDUP_REMOVED lines=217> */
[----:B------:R-:W-:Y:S02]  /*c9c0*/  R2UR UR31, R97 ;  /* 0x00000000611f72ca */ /* 0x000fe400000e0000 */
        /* <DEDUP_REMOVED lines=55> */
[----:B------:R-:W-:Y:S01]  /*cd40*/  WARPGROUP.ARRIVE ;  /* 0x00000000000079c5 */ /* 0x000fe20000000000 */
[----:B------:R-:W-:Y:S01]  /*cd50*/  FSEL R96, R88, -INF , P1 ;  /* 0xff80000058607808 */ /* 0x000fe20000800000 */
[----:B------:R-:W-:Y:S01]  /*cd60*/  VIADD R88, R20, 0x602 ;  /* 0x0000060214587836 */ /* 0x000fe20000000000 */
[----:B------:R-:W-:Y:S01]  /*cd70*/  FSEL R97, R89, -INF , P2 ;  /* 0xff80000059617808 */ /* 0x000fe20001000000 */
[----:B------:R-:W-:Y:S01]  /*cd80*/  IMAD.MOV.U32 R89, RZ, RZ, -0x7fffffe0 ;  /* 0x80000020ff597424 */ /* 0x000fe200078e00ff */
[----:B------:R-:W-:Y:S01]  /*cd90*/  FSEL R91, R91, -INF , P2 ;  /* 0xff8000005b5b7808 */ /* 0x000fe20001000000 */
[----:B------:R-:W-:Y:S01]  /*cda0*/  HGMMA.64x16x16.F32.BF16 R80, gdesc[UR4], R80, gsb0 ;  /* 0x00200000045079f0 */ /* 0x000fe20008001850 */
[----:B------:R-:W-:Y:S01]  /*cdb0*/  R2UR UR6, R22 ;  /* 0x00000000160672ca */ /* 0x000fe200000e0000 */
[----:B------:R-:W-:Y:S01]  /*cdc0*/  VIADD R22, R20, 0x542 ;  /* 0x0000054214167836 */ /* 0x000fe20000000000 */
[----:B------:R-:W-:Y:S01]  /*cdd0*/  R2UR UR7, R23 ;  /* 0x00000000170772ca */ /* 0x000fe200000e0000 */
[----:B------:R-:W-:Y:S01]  /*cde0*/  IMAD.MOV.U32 R23, RZ, RZ, -0x7fffffe0 ;  /* 0x80000020ff177424 */ /* 0x000fe200078e00ff */
[----:B------:R-:W-:-:S02]  /*cdf0*/  R2UR UR4, R4 ;  /* 0x00000000040472ca */ /* 0x000fc400000e0000 */
[----:B------:R-:W-:Y:S02]  /*ce00*/  R2UR UR5, R5 ;  /* 0x00000000050572ca */ /* 0x000fe400000e0000 */
[----:B------:R-:W-:Y:S02]  /*ce10*/  ISETP.GT.AND P2, PT, R21, 0x11, PT ;  /* 0x000000111500780c */ /* 0x000fe40003f44270 */
[----:B------:R-:W-:Y:S02]  /*ce20*/  FSEL R92, R92, -INF , P3 ;  /* 0xff8000005c5c7808 */ /* 0x000fe40001800000 */
[----:B------:R-:W-:Y:S02]  /*ce30*/  FSEL R90, R90, -INF , P1 ;  /* 0xff8000005a5a7808 */ /* 0x000fe40000800000 */
        /* <DEDUP_REMOVED lines=9> */
[----:B------:R-:W-:Y:S02]  /*ced0*/  FMNMX.FTZ R81, R96, R97, !PT ;  /* 0x0000006160517209 */ /* 0x000fe40007810000 */
[----:B------:R-:W-:Y:S01]  /*cee0*/  FSEL R99, R80, -INF , P1 ;  /* 0xff80000050637808 */ /* 0x000fe20000800000 */
[----:B------:R-:W-:Y:S01]  /*cef0*/  HGMMA.64x16x16.F32.BF16 R72, gdesc[UR4], R72, gsb0 ;  /* 0x00200000044879f0 */ /* 0x000fe20008001848 */
[----:B------:R-:W-:Y:S01]  /*cf00*/  R2UR UR6, R22 ;  /* 0x00000000160672ca */ /* 0x000fe200000e0000 */
[----:B------:R-:W-:Y:S01]  /*cf10*/  VIADD R22, R20, 0x582 ;  /* 0x0000058214167836 */ /* 0x000fe20000000000 */
[----:B------:R-:W-:Y:S01]  /*cf20*/  R2UR UR7, R23 ;  /* 0x00000000170772ca */ /* 0x000fe200000e0000 */
[----:B------:R-:W-:Y:S01]  /*cf30*/  IMAD.MOV.U32 R23, RZ, RZ, -0x7fffffe0 ;  /* 0x80000020ff177424 */ /* 0x000fe200078e00ff */
[----:B------:R-:W-:Y:S01]  /*cf40*/  R2UR UR4, R4 ;  /* 0x00000000040472ca */ /* 0x000fe200000e0000 */
[----:B------:R-:W-:Y:S01]  /*cf50*/  VIADD R80, R20, 0x682 ;  /* 0x0000068214507836 */ /* 0x000fe20000000000 */
[----:B------:R-:W-:-:S02]  /*cf60*/  R2UR UR5, R5 ;  /* 0x00000000050572ca */ /* 0x000fc400000e0000 */
[----:B------:R-:W-:Y:S01]  /*cf70*/  R2UR UR10, R22 ;  /* 0x00000000160a72ca */ /* 0x000fe200000e0000 */
[----:B------:R-:W-:Y:S01]  /*cf80*/  VIADD R22, R20, 0x5c2 ;  /* 0x000005c214167836 */ /* 0x000fe20000000000 */
[----:B------:R-:W-:Y:S01]  /*cf90*/  R2UR UR11, R23 ;  /* 0x00000000170b72ca */ /* 0x000fe200000e0000 */
[----:B------:R-:W-:Y:S01]  /*cfa0*/  IMAD.MOV.U32 R23, RZ, RZ, -0x7fffffe0 ;  /* 0x80000020ff177424 */ /* 0x000fe200078e00ff */
[----:B------:R-:W-:Y:S01]  /*cfb0*/  FMNMX.FTZ R0, R92, R81, !PT ;  /* 0x000000515c007209 */ /* 0x000fe20007810000 */
[----:B------:R-:W-:Y:S01]  /*cfc0*/  IMAD.MOV.U32 R81, RZ, RZ, -0x7fffffe0 ;  /* 0x80000020ff517424 */ /* 0x000fe200078e00ff */
[----:B------:R-:W-:Y:S02]  /*cfd0*/  FSEL R84, R84, -INF , P3 ;  /* 0xff80000054547808 */ /* 0x000fe40001800000 */
[----:B------:R-:W-:Y:S02]  /*cfe0*/  FMNMX.FTZ R0, R93, R0, !PT ;  /* 0x000000005d007209 */ /* 0x000fe40007810000 */
[----:B------:R-:W-:-:S02]  /*cff0*/  FSEL R82, R82, -INF , P1 ;  /* 0xff80000052527808 */ /* 0x000fc40000800000 */
[----:B------:R-:W-:Y:S02]  /*d000*/  FSEL R85, R85, -INF , P4 ;  /* 0xff80000055557808 */ /* 0x000fe40002000000 */
[----:B------:R-:W-:Y:S02]  /*d010*/  ISETP.GT.AND P1, PT, R21, 0x20, PT ;  /* 0x000000201500780c */ /* 0x000fe40003f24270 */
[----:B------:R-:W-:Y:S02]  /*d020*/  FSEL R83, R83, -INF , P2 ;  /* 0xff80000053537808 */ /* 0x000fe40001000000 */
[C---:B------:R-:W-:Y:S02]  /*d030*/  ISETP.GT.AND P2, PT, R21.reuse, 0x21, PT ;  /* 0x000000211500780c */ /* 0x040fe40003f44270 */
[----:B------:R-:W-:Y:S02]  /*d040*/  FSEL R86, R86, -INF , P3 ;  /* 0xff80000056567808 */ /* 0x000fe40001800000 */
[----:B------:R-:W-:-:S02]  /*d050*/  ISETP.GT.AND P3, PT, R21, 0x28, PT ;  /* 0x000000281500780c */ /* 0x000fc40003f64270 */
[----:B------:R-:W-:Y:S02]  /*d060*/  FSEL R87, R87, -INF , P4 ;  /* 0xff80000057577808 */ /* 0x000fe40002000000 */
[----:B------:R-:W-:Y:S02]  /*d070*/  ISETP.GT.AND P4, PT, R21, 0x29, PT ;  /* 0x000000291500780c */ /* 0x000fe40003f84270 */
[----:B------:R-:W-:Y:S02]  /*d080*/  R2UR UR14, R80 ;  /* 0x00000000500e72ca */ /* 0x000fe400000e0000 */
[----:B------:R-:W-:Y:S01]  /*d090*/  R2UR UR15, R81 ;  /* 0x00000000510f72ca */ /* 0x000fe200000e0000 */
[----:B------:R-:W-:Y:S02]  /*d0a0*/  WARPGROUP.DEPBAR.LE gsb0, 0x0 ;  /* 0x00008000000079c5 */ /* 0x000fe40000010000 */
[----:B------:R-:W-:Y:S01]  /*d0b0*/  WARPGROUP.ARRIVE ;  /* 0x00000000000079c5 */ /* 0x000fe20000000000 */
[----:B------:R-:W-:-:S02]  /*d0c0*/  FSEL R72, R72, -INF , P1 ;  /* 0xff80000048487808 */ /* 0x000fc40000800000 */
[----:B------:R-:W-:Y:S02]  /*d0d0*/  FSEL R73, R73, -INF , P2 ;  /* 0xff80000049497808 */ /* 0x000fe40001000000 */
[----:B------:R-:W-:Y:S01]  /*d0e0*/  FSEL R76, R76, -INF , P3 ;  /* 0xff8000004c4c7808 */ /* 0x000fe20001800000 */
[----:B------:R-:W-:Y:S01]  /*d0f0*/  HGMMA.64x16x16.F32.BF16 R64, gdesc[UR4], R64, gsb0 ;  /* 0x00200000044079f0 */ /* 0x000fe20008001840 */
[----:B------:R-:W-:Y:S01]  /*d100*/  R2UR UR6, R22 ;  /* 0x00000000160672ca */ /* 0x000fe200000e0000 */
[----:B------:R-:W-:Y:S01]  /*d110*/  VIADD R22, R20, 0x642 ;  /* 0x0000064214167836 */ /* 0x000fe20000000000 */
[----:B------:R-:W-:Y:S02]  /*d120*/  R2UR UR7, R23 ;  /* 0x00000000170772ca */ /* 0x000fe400000e0000 */
[----:B------:R-:W-:Y:S02]  /*d130*/  R2UR UR4, R4 ;  /* 0x00000000040472ca */ /* 0x000fe400000e0000 */
[----:B------:R-:W-:-:S02]  /*d140*/  R2UR UR5, R5 ;  /* 0x00000000050572ca */ /* 0x000fc400000e0000 */
[----:B------:R-:W-:Y:S02]  /*d150*/  FMNMX.FTZ R23, R99, R0, !PT ;  /* 0x0000000063177209 */ /* 0x000fe40007810000 */
[----:B------:R-:W-:Y:S02]  /*d160*/  FSEL R77, R77, -INF , P4 ;  /* 0xff8000004d4d7808 */ /* 0x000fe40002000000 */
[----:B------:R-:W-:Y:S02]  /*d170*/  FMNMX.FTZ R23, R100, R23, !PT ;  /* 0x0000001764177209 */ /* 0x000fe40007810000 */
[----:B------:R-:W-:Y:S02]  /*d180*/  FSEL R79, R79, -INF , P4 ;  /* 0xff8000004f4f7808 */ /* 0x000fe40002000000 */
[----:B------:R-:W-:Y:S02]  /*d190*/  FMNMX.FTZ R0, R84, R23, !PT ;  /* 0x0000001754007209 */ /* 0x000fe40007810000 */
[----:B------:R-:W-:-:S02]  /*d1a0*/  ISETP.GT.AND P4, PT, R21, 0x31, PT ;  /* 0x000000311500780c */ /* 0x000fc40003f84270 */
[----:B------:R-:W-:Y:S02]  /*d1b0*/  FMNMX.FTZ R23, R85, R0, !PT ;  /* 0x0000000055177209 */ /* 0x000fe40007810000 */
[----:B------:R-:W-:Y:S02]  /*d1c0*/  FSEL R74, R74, -INF , P1 ;  /* 0xff8000004a4a7808 */ /* 0x000fe40000800000 */
[----:B------:R-:W-:Y:S01]  /*d1d0*/  FMNMX.FTZ R0, R72, R23, !PT ;  /* 0x0000001748007209 */ /* 0x000fe20007810000 */
[----:B------:R-:W-:Y:S01]  /*d1e0*/  IMAD.MOV.U32 R23, RZ, RZ, -0x7fffffe0 ;  /* 0x80000020ff177424 */ /* 0x000fe200078e00ff */
[C---:B------:R-:W-:Y:S02]  /*d1f0*/  ISETP.GT.AND P1, PT, R21.reuse, 0x38, PT ;  /* 0x000000381500780c */ /* 0x040fe40003f24270 */
        /* <DEDUP_REMOVED lines=8> */
[----:B------:R-:W-:Y:S01]  /*d280*/  FSEL R68, R68, -INF , P1 ;  /* 0xff80000044447808 */ /* 0x000fe20000800000 */
[----:B------:R-:W-:Y:S01]  /*d290*/  HGMMA.64x16x16.F32.BF16 R56, gdesc[UR8], R56, gsb0 ;  /* 0x00200000083879f0 */ /* 0x000fe20008001838 */
[----:B------:R-:W-:-:S02]  /*d2a0*/  R2UR UR10, R88 ;  /* 0x00000000580a72ca */ /* 0x000fc400000e0000 */
[----:B------:R-:W-:Y:S02]  /*d2b0*/  R2UR UR11, R89 ;  /* 0x00000000590b72ca */ /* 0x000fe400000e0000 */
[----:B------:R-:W-:Y:S02]  /*d2c0*/  R2UR UR8, R4 ;  /* 0x00000000040872ca */ /* 0x000fe400000e0000 */
[----:B------:R-:W-:Y:S02]  /*d2d0*/  R2UR UR9, R5 ;  /* 0x00000000050972ca */ /* 0x000fe400000e0000 */
[----:B------:R-:W-:Y:S02]  /*d2e0*/  FSEL R69, R69, -INF , P3 ;  /* 0xff80000045457808 */ /* 0x000fe40001800000 */
[----:B------:R-:W-:Y:S02]  /*d2f0*/  FSEL R66, R66, -INF , P5 ;  /* 0xff80000042427808 */ /* 0x000fe40002800000 */
[----:B------:R-:W-:-:S02]  /*d300*/  ISETP.GT.AND P5, PT, R21, 0x41, PT ;  /* 0x000000411500780c */ /* 0x000fc40003fa4270 */
[----:B------:R-:W-:Y:S02]  /*d310*/  FSEL R67, R67, -INF , P4 ;  /* 0xff80000043437808 */ /* 0x000fe40002000000 */
[----:B------:R-:W-:Y:S02]  /*d320*/  ISETP.GT.AND P4, PT, R21, 0x48, PT ;  /* 0x000000481500780c */ /* 0x000fe40003f84270 */
[----:B------:R-:W-:Y:S02]  /*d330*/  FSEL R71, R71, -INF , P3 ;  /* 0xff80000047477808 */ /* 0x000fe40001800000 */
[C---:B------:R-:W-:Y:S02]  /*d340*/  ISETP.GT.AND P3, PT, R21.reuse, 0x49, PT ;  /* 0x000000491500780c */ /* 0x040fe40003f64270 */
[----:B------:R-:W-:Y:S02]  /*d350*/  FSEL R70, R70, -INF , P1 ;  /* 0xff80000046467808 */ /* 0x000fe40000800000 */
[----:B------:R-:W-:-:S02]  /*d360*/  ISETP.GT.AND P1, PT, R21, 0x50, PT ;  /* 0x000000501500780c */ /* 0x000fc40003f24270 */
[----:B------:R-:W-:Y:S01]  /*d370*/  FMNMX.FTZ R89, R90, R91, !PT ;  /* 0x0000005b5a597209 */ /* 0x000fe20007810000 */
        /* <DEDUP_REMOVED lines=10> */
[----:B------:R-:W-:Y:S02]  /*d420*/  FMNMX.FTZ R23, R73, R0, !PT ;  /* 0x0000000049177209 */ /* 0x000fe40007810000 */
[----:B------:R-:W-:Y:S02]  /*d430*/  FSEL R61, R61, -INF , P3 ;  /* 0xff8000003d3d7808 */ /* 0x000fe40001800000 */
[----:B------:R-:W-:-:S02]  /*d440*/  FMNMX.FTZ R0, R76, R23, !PT ;  /* 0x000000174c007209 */ /* 0x000fc40007810000 */
[----:B------:R-:W-:Y:S02]  /*d450*/  FSEL R58, R58, -INF , P2 ;  /* 0xff8000003a3a7808 */ /* 0x000fe40001000000 */
[----:B------:R-:W-:Y:S02]  /*d460*/  FMNMX.FTZ R23, R77, R0, !PT ;  /* 0x000000004d177209 */ /* 0x000fe40007810000 */
[----:B------:R-:W-:Y:S02]  /*d470*/  ISETP.GT.AND P2, PT, R21, 0x51, PT ;  /* 0x000000511500780c */ /* 0x000fe40003f44270 */
[----:B------:R-:W-:Y:S02]  /*d480*/  FMNMX.FTZ R0, R64, R23, !PT ;  /* 0x0000001740007209 */ /* 0x000fe40007810000 */
[----:B------:R-:W-:Y:S02]  /*d490*/  FSEL R59, R59, -INF , P5 ;  /* 0xff8000003b3b7808 */ /* 0x000fe40002800000 */
        /* <DEDUP_REMOVED lines=15> */
[----:B------:R-:W-:Y:S02]  /*d590*/  FSEL R49, R49, -INF , P2 ;  /* 0xff80000031317808 */ /* 0x000fe40001000000 */
[----:B------:R-:W-:Y:S01]  /*d5a0*/  FMNMX.FTZ R0, R48, R23, !PT ;  /* 0x0000001730007209 */ /* 0x000fe20007810000 */
[----:B------:R-:W-:Y:S01]  /*d5b0*/  HGMMA.64x16x16.F32.BF16 R40, gdesc[UR8], R40, gsb0 ;  /* 0x00200000082879f0 */ /* 0x000fe20008001828 */
[----:B------:R-:W-:-:S02]  /*d5c0*/  FSEL R52, R52, -INF , P5 ;  /* 0xff80000034347808 */ /* 0x000fc40002800000 */
[----:B------:R-:W-:Y:S02]  /*d5d0*/  FMNMX.FTZ R23, R49, R0, !PT ;  /* 0x0000000031177209 */ /* 0x000fe40007810000 */
        /* <DEDUP_REMOVED lines=8> */
[C---:B------:R-:W-:Y:S02]  /*d660*/  ISETP.GT.AND P4, PT, R21.reuse, 0x81, PT ;  /* 0x000000811500780c */ /* 0x040fe40003f84270 */
        /* <DEDUP_REMOVED lines=8> */
[----:B------:R-:W-:Y:S01]  /*d6f0*/  FSEL R44, R44, -INF , P2 ;  /* 0xff8000002c2c7808 */ /* 0x000fe20001000000 */
[----:B------:R-:W-:Y:S01]  /*d700*/  ULDC UR4, c[0x0][0x988] ;  /* 0x0002620000047ab9 */ /* 0x000fe20000000800 */
[----:B------:R-:W-:Y:S01]  /*d710*/  FMNMX.FTZ R23, R41, R0, !PT ;  /* 0x0000000029177209 */ /* 0x000fe20007810000 */
[----:B-1----:R-:W-:Y:S01]  /*d720*/  IMAD.U32 R14, RZ, RZ, UR4 ;  /* 0x00000004ff0e7e24 */ /* 0x002fe2000f8e00ff */
[----:B------:R-:W-:-:S02]  /*d730*/  FSEL R45, R45, -INF , P0 ;  /* 0xff8000002d2d7808 */ /* 0x000fc40000000000 */
[----:B------:R-:W-:Y:S02]  /*d740*/  FMNMX.FTZ R0, R44, R23, !PT ;  /* 0x000000172c007209 */ /* 0x000fe40007810000 */
[----:B------:R-:W-:Y:S02]  /*d750*/  ISETP.GT.AND P0, PT, R21, 0x71, PT ;  /* 0x000000711500780c */ /* 0x000fe40003f04270 */
[----:B------:R-:W-:Y:S02]  /*d760*/  FMNMX.FTZ R23, R45, R0, !PT ;  /* 0x000000002d177209 */ /* 0x000fe40007810000 */
[----:B------:R-:W-:Y:S02]  /*d770*/  FSEL R43, R43, -INF , P1 ;  /* 0xff8000002b2b7808 */ /* 0x000fe40000800000 */
[----:B------:R-:W-:Y:S02]  /*d780*/  ISETP.GT.AND P1, PT, R21, 0x78, PT ;  /* 0x000000781500780c */ /* 0x000fe40003f24270 */
[----:B------:R-:W-:-:S02]  /*d790*/  FSEL R46, R46, -INF , P2 ;  /* 0xff8000002e2e7808 */ /* 0x000fc40001000000 */
[C---:B------:R-:W-:Y:S02]  /*d7a0*/  ISETP.GT.AND P2, PT, R21.reuse, 0x79, PT ;  /* 0x000000791500780c */ /* 0x040fe40003f44270 */
[----:B------:R-:W-:Y:S02]  /*d7b0*/  FSEL R42, R42, -INF , P3 ;  /* 0xff8000002a2a7808 */ /* 0x000fe40001800000 */
[----:B------:R-:W-:Y:S02]  /*d7c0*/  ISETP.GT.AND P3, PT, R21, 0x80, PT ;  /* 0x000000801500780c */ /* 0x000fe40003f64270 */
[----:B------:R-:W-:Y:S02]  /*d7d0*/  P2R R81, PR, RZ, 0x4 ;  /* 0x00000004ff517803 */ /* 0x000fe40000000000 */
[----:B------:R-:W-:Y:S02]  /*d7e0*/  P2R R20, PR, RZ, 0x1 ;  /* 0x00000001ff147803 */ /* 0x000fe40000000000 */
[----:B------:R-:W-:Y:S01]  /*d7f0*/  P2R R80, PR, RZ, 0x2 ;  /* 0x00000002ff507803 */ /* 0x000fe20000000000 */
[----:B------:R-:W-:-:S02]  /*d800*/  WARPGROUP.DEPBAR.LE gsb0, 0x0 ;  /* 0x00008000000079c5 */ /* 0x000fc40000010000 */
[----:B------:R-:W-:Y:S01]  /*d810*/  WARPGROUP.ARRIVE ;  /* 0x00000000000079c5 */ /* 0x000fe20000000000 */
[----:B------:R-:W-:Y:S02]  /*d820*/  FSEL R32, R32, -INF , P6 ;  /* 0xff80000020207808 */ /* 0x000fe40003000000 */
[----:B------:R-:W-:Y:S02]  /*d830*/  FSEL R33, R33, -INF , P0 ;  /* 0xff80000021217808 */ /* 0x000fe40000000000 */
[----:B------:R-:W-:Y:S01]  /*d840*/  FMNMX.FTZ R0, R32, R23, !PT ;  /* 0x0000001720007209 */ /* 0x000fe20007810000 */
[----:B------:R-:W-:Y:S01]  /*d850*/  HGMMA.64x16x16.F32.BF16 R24, gdesc[UR12], R24, gsb0 ;  /* 0x002000000c1879f0 */ /* 0x000fe20008001818 */
[----:B------:R-:W-:Y:S02]  /*d860*/  FSEL R36, R36, -INF , P1 ;  /* 0xff80000024247808 */ /* 0x000fe40000800000 */
[----:B------:R-:W-:Y:S02]  /*d870*/  FMNMX.FTZ R23, R33, R0, !PT ;  /* 0x0000000021177209 */ /* 0x000fe40007810000 */
[----:B------:R-:W-:-:S02]  /*d880*/  FSEL R37, R37, -INF , P2 ;  /* 0xff80000025257808 */ /* 0x000fc40001000000 */
[----:B------:R-:W-:Y:S02]  /*d890*/  FMNMX.FTZ R0, R36, R23, !PT ;  /* 0x0000001724007209 */ /* 0x000fe40007810000 */
[----:B------:R-:W-:Y:S02]  /*d8a0*/  ISETP.GT.AND P6, PT, R21, 0x89, PT ;  /* 0x000000891500780c */ /* 0x000fe40003fc4270 */
[----:B------:R-:W-:Y:S02]  /*d8b0*/  FMNMX.FTZ R23, R37, R0, !PT ;  /* 0x0000000025177209 */ /* 0x000fe40007810000 */
[C---:B------:R-:W-:Y:S02]  /*d8c0*/  ISETP.GT.AND P1, PT, R21.reuse, 0x69, PT ;  /* 0x000000691500780c */ /* 0x040fe40003f24270 */
[----:B------:R-:W-:Y:S02]  /*d8d0*/  ISETP.GT.AND P0, PT, R21, 0x70, PT ;  /* 0x000000701500780c */ /* 0x000fe40003f04270 */
[----:B------:R-:W-:-:S02]  /*d8e0*/  FSEL R47, R47, -INF , P1 ;  /* 0xff8000002f2f7808 */ /* 0x000fc40000800000 */
[----:B------:R-:W-:Y:S02]  /*d8f0*/  ISETP.NE.AND P1, PT, R80, RZ, PT ;  /* 0x000000ff5000720c */ /* 0x000fe40003f25270 */
[----:B------:R-:W-:Y:S02]  /*d900*/  FSEL R34, R34, -INF , P0 ;  /* 0xff80000022227808 */ /* 0x000fe40000000000 */
[----:B------:R-:W-:Y:S02]  /*d910*/  ISETP.NE.AND P0, PT, R20, RZ, PT ;  /* 0x000000ff1400720c */ /* 0x000fe40003f05270 */
[----:B------:R-:W-:Y:S02]  /*d920*/  FSEL R38, R38, -INF , P1 ;  /* 0xff80000026267808 */ /* 0x000fe40000800000 */
[----:B------:R-:W-:Y:S02]  /*d930*/  FSEL R35, R35, -INF , P0 ;  /* 0xff80000023237808 */ /* 0x000fe40000000000 */
[----:B------:R-:W-:Y:S01]  /*d940*/  ISETP.NE.AND P0, PT, R98, RZ, PT ;  /* 0x000000ff6200720c */ /* 0x000fe20003f05270 */
[----:B------:R-:W-:-:S02]  /*d950*/  WARPGROUP.DEPBAR.LE gsb0, 0x0 ;  /* 0x00008000000079c5 */ /* 0x000fc40000010000 */
[----:B------:R-:W-:Y:S02]  /*d960*/  FSEL R24, R24, -INF , P3 ;  /* 0xff80000018187808 */ /* 0x000fe40001800000 */
[----:B------:R-:W-:Y:S02]  /*d970*/  FSEL R25, R25, -INF , P4 ;  /* 0xff80000019197808 */ /* 0x000fe40002000000 */
[----:B------:R-:W-:Y:S02]  /*d980*/  FMNMX.FTZ R0, R24, R23, !PT ;  /* 0x0000001718007209 */ /* 0x000fe40007810000 */
[----:B------:R-:W-:Y:S02]  /*d990*/  FSEL R28, R28, -INF , P5 ;  /* 0xff8000001c1c7808 */ /* 0x000fe40002800000 */
[----:B------:R-:W-:Y:S02]  /*d9a0*/  FMNMX.FTZ R23, R25, R0, !PT ;  /* 0x0000000019177209 */ /* 0x000fe40007810000 */
[----:B------:R-:W-:-:S02]  /*d9b0*/  FSEL R29, R29, -INF , P6 ;  /* 0xff8000001d1d7808 */ /* 0x000fc40003000000 */
[----:B------:R-:W-:Y:S02]  /*d9c0*/  FMNMX.FTZ R0, R28, R23, !PT ;  /* 0x000000171c007209 */ /* 0x000fe40007810000 */
[----:B------:R-:W-:Y:S02]  /*d9d0*/  FSEL R26, R26, -INF , P3 ;  /* 0xff8000001a1a7808 */ /* 0x000fe40001800000 */
[----:B------:R-:W-:Y:S02]  /*d9e0*/  FMNMX.FTZ R22, R29, R0, !PT ;  /* 0x000000001d167209 */ /* 0x000fe40007810000 */
[----:B------:R-:W-:Y:S02]  /*d9f0*/  FSEL R27, R27, -INF , P4 ;  /* 0xff8000001b1b7808 */ /* 0x000fe40002000000 */
[----:B------:R-:W-:Y:S01]  /*da00*/  FSEL R30, R30, -INF , P5 ;  /* 0xff8000001e1e7808 */ /* 0x000fe20002800000 */
[----:B------:R-:W0:Y:S01]  /*da10*/  SHFL.BFLY PT, R23, R22, 0x2, 0x1f ;  /* 0x0c401f0016177f89 */ /* 0x000e2200000e0000 */
[----:B------:R-:W-:-:S02]  /*da20*/  FSEL R31, R31, -INF , P6 ;  /* 0xff8000001f1f7808 */ /* 0x000fc40003000000 */
[----:B0-----:R-:W-:-:S05]  /*da30*/  FMNMX.FTZ R23, R22, R23, !PT ;  /* 0x0000001716177209 */ /* 0x001fca0007810000 */
[----:B------:R-:W0:Y:S02]  /*da40*/  SHFL.BFLY PT, R0, R23, 0x1, 0x1f ;  /* 0x0c201f0017007f89 */ /* 0x000e2400000e0000 */
[----:B0-----:R-:W-:-:S04]  /*da50*/  FMNMX.FTZ R0, R23, R0, !PT ;  /* 0x0000000017007209 */ /* 0x001fc80007810000 */
[C---:B------:R-:W-:Y:S01]  /*da60*/  FSETP.NEU.FTZ.AND P2, PT, R0.reuse, -INF , PT ;  /* 0xff8000000000780b */ /* 0x040fe20003f5d000 */
[----:B------:R-:W-:-:S05]  /*da70*/  FMUL.FTZ R88, R0, R14 ;  /* 0x0000000e00587220 */ /* 0x000fca0000410000 */
[----:B------:R-:W-:Y:S02]  /*da80*/  FSEL R21, R88, RZ, P2 ;  /* 0x000000ff58157208 */ /* 0x000fe40001000000 */
[----:B------:R-:W-:-:S03]  /*da90*/  ISETP.NE.AND P2, PT, R81, RZ, PT ;  /* 0x000000ff5100720c */ /* 0x000fc60003f45270 */
[-CC-:B------:R-:W-:Y:S01]  /*daa0*/  FFMA.FTZ R23, R92, R14.reuse, -R21.reuse ;  /* 0x0000000e5c177223 */ /* 0x180fe20000010815 */
[----:B------:R-:W-:Y:S01]  /*dab0*/  FMNMX.FTZ R92, R94, R89, !PT ;  /* 0x000000595e5c7209 */ /* 0x000fe20007810000 */
[-CC-:B------:R-:W-:Y:S01]  /*dac0*/  FFMA.FTZ R80, R93, R14.reuse, -R21.reuse ;  /* 0x0000000e5d507223 */ /* 0x180fe20000010815 */
[-CC-:B------:R-:W-:Y:S01]  /*dad0*/  FFMA.FTZ R22, R97, R14.reuse, -R21.reuse ;  /* 0x0000000e61167223 */ /* 0x180fe20000010815 */
[----:B------:R-:W-:Y:S01]  /*dae0*/  FSEL R97, R39, -INF , P2 ;  /* 0xff80000027617808 */ /* 0x000fe20001000000 */
        /* <DEDUP_REMOVED lines=41> */
[----:B------:R-:W-:-:S02]  /*dd80*/  FMNMX.FTZ R93, R67, R72, !PT ;  /* 0x00000048435d7209 */ /* 0x000fc40007810000 */
[----:B------:R-:W-:Y:S02]  /*dd90*/  ISETP.GE.AND P2, PT, R108, 0x91, PT ;  /* 0x000000916c00780c */ /* 0x000fe40003f46270 */
[----:B------:R-:W-:-:S03]  /*dda0*/  FMNMX.FTZ R72, R70, R93, !PT ;  /* 0x0000005d46487209 */ /* 0x000fc60007810000 */
[----:B------:R-:W0:Y:S01]  /*ddb0*/  MUFU.EX2 R22, R22 ;  /* 0x0000001600167308 */ /* 0x000e220000000800 */
[----:B------:R-:W-:-:S04]  /*ddc0*/  FMNMX.FTZ R93, R71, R72, !PT ;  /* 0x00000048475d7209 */ /* 0x000fc80007810000 */
[----:B------:R-:W-:-:S03]  /*ddd0*/  FMNMX.FTZ R72, R58, R93, !PT ;  /* 0x0000005d3a487209 */ /* 0x000fc60007810000 */
[----:B------:R-:W1:Y:S01]  /*dde0*/  MUFU.EX2 R23, R23 ;  /* 0x0000001700177308 */ /* 0x000e620000000800 */
[----:B------:R-:W-:-:S04]  /*ddf0*/  FMNMX.FTZ R93, R59, R72, !PT ;  /* 0x000000483b5d7209 */ /* 0x000fc80007810000 */
[----:B------:R-:W-:-:S03]  /*de00*/  FMNMX.FTZ R72, R62, R93, !PT ;  /* 0x0000005d3e487209 */ /* 0x000fc60007810000 */
[----:B------:R-:W2:Y:S01]  /*de10*/  MUFU.EX2 R80, R80 ;  /* 0x0000005000507308 */ /* 0x000ea20000000800 */
[----:B------:R-:W-:-:S04]  /*de20*/  FMNMX.FTZ R93, R63, R72, !PT ;  /* 0x000000483f5d7209 */ /* 0x000fc80007810000 */
[----:B------:R-:W-:-:S03]  /*de30*/  FMNMX.FTZ R72, R50, R93, !PT ;  /* 0x0000005d32487209 */ /* 0x000fc60007810000 */
[----:B------:R-:W3:Y:S01]  /*de40*/  MUFU.EX2 R81, R81 ;  /* 0x0000005100517308 */ /* 0x000ee20000000800 */
[----:B------:R-:W-:-:S04]  /*de50*/  FMNMX.FTZ R93, R51, R72, !PT ;  /* 0x00000048335d7209 */ /* 0x000fc80007810000 */
[----:B------:R-:W-:-:S03]  /*de60*/  FMNMX.FTZ R72, R54, R93, !PT ;  /* 0x0000005d36487209 */ /* 0x000fc60007810000 */
[----:B------:R-:W4:Y:S01]  /*de70*/  MUFU.EX2 R88, R88 ;  /* 0x0000005800587308 */ /* 0x000f220000000800 */
        /* <DEDUP_REMOVED lines=17> */
[-CC-:B------:R-:W-:Y:S01]  /*df90*/  FFMA.FTZ R93, R44, R14.reuse, -R21.reuse ;  /* 0x0000000e2c5d7223 */ /* 0x180fe20000010815 */
[----:B------:R-:W-:Y:S01]  /*dfa0*/  FFMA.FTZ R44, R24, R14, -R21 ;  /* 0x0000000e182c7223 */ /* 0x000fe20000010815 */
[----:B------:R-:W-:Y:S01]  /*dfb0*/  MUFU.EX2 R77, R77 ;  /* 0x0000004d004d7308 */ /* 0x000fe20000000800 */
[----:B------:R-:W-:-:S05]  /*dfc0*/  FMNMX.FTZ R72, R31, R48, !PT ;  /* 0x000000301f487209 */ /* 0x000fca0007810000 */
[----:B------:R-:W0:Y:S02]  /*dfd0*/  SHFL.BFLY PT, R99, R72, 0x2, 0x1f ;  /* 0x0c401f0048637f89 */ /* 0x000e2400000e0000 */
[----:B------:R-:W-:Y:S08]  /*dfe0*/  MUFU.EX2 R48, R96 ;  /* 0x0000006000307308 */ /* 0x000ff00000000800 */
[----:B------:R1:W-:Y:S08]  /*dff0*/  MUFU.EX2 R96, R45 ;  /* 0x0000002d00607308 */ /* 0x0003f00000000800 */
[----:B------:R-:W-:Y:S01]  /*e000*/  MUFU.EX2 R64, R64 ;  /* 0x0000004000407308 */ /* 0x000fe20000000800 */
[----:B-1----:R-:W-:Y:S01]  /*e010*/  FFMA.FTZ R45, R25, R14, -R21 ;  /* 0x0000000e192d7223 */ /* 0x002fe20000010815 */
[----:B0-----:R-:W-:-:S06]  /*e020*/  FMNMX.FTZ R99, R72, R99, !PT ;  /* 0x0000006348637209 */ /* 0x001fcc0007810000 */
[----:B------:R-:W-:Y:S01]  /*e030*/  MUFU.EX2 R65, R65 ;  /* 0x0000004100417308 */ /* 0x000fe20000000800 */
[----:B------:R-:W0:Y:S07]  /*e040*/  SHFL.BFLY PT, R72, R99, 0x1, 0x1f ;  /* 0x0c201f0063487f89 */ /* 0x000e2e00000e0000 */
[----:B------:R-:W-:Y:S08]  /*e050*/  MUFU.EX2 R68, R68 ;  /* 0x0000004400447308 */ /* 0x000ff00000000800 */
[----:B------:R-:W-:Y:S08]  /*e060*/  MUFU.EX2 R69, R69 ;  /* 0x0000004500457308 */ /* 0x000ff00000000800 */
[----:B------:R-:W-:Y:S01]  /*e070*/  MUFU.EX2 R56, R56 ;  /* 0x0000003800387308 */ /* 0x000fe20000000800 */
[----:B0-----:R-:W-:-:S04]  /*e080*/  FMNMX.FTZ R72, R99, R72, !PT ;  /* 0x0000004863487209 */ /* 0x001fc80007810000 */
[C---:B------:R-:W-:Y:S01]  /*e090*/  FSETP.NEU.FTZ.AND P1, PT, R72.reuse, -INF , PT ;  /* 0xff8000004800780b */ /* 0x040fe20003f3d000 */
[----:B------:R-:W-:Y:S02]  /*e0a0*/  FMUL.FTZ R99, R72, R14 ;  /* 0x0000000e48637220 */ /* 0x000fe40000410000 */
[----:B------:R-:W-:Y:S03]  /*e0b0*/  MUFU.EX2 R57, R57 ;  /* 0x0000003900397308 */ /* 0x000fe60000000800 */
[----:B------:R-:W-:Y:S02]  /*e0c0*/  FSEL R99, R99, RZ, P1 ;  /* 0x000000ff63637208 */ /* 0x000fe40000800000 */
[----:B------:R-:W-:-:S03]  /*e0d0*/  ISETP.NE.AND P1, PT, R101, RZ, PT ;  /* 0x000000ff6500720c */ /* 0x000fc60003f25270 */
        /* <DEDUP_REMOVED lines=10> */
[----:B------:R-:W-:Y:S01]  /*e180*/  FADD.FTZ R54, R20, R22 ;  /* 0x0000001614367221 */ /* 0x000fe20000010000 */
[-CC-:B------:R-:W-:Y:S01]  /*e190*/  FFMA.FTZ R87, R87, R14.reuse, -R99.reuse ;  /* 0x0000000e57577223 */ /* 0x180fe20000010863 */
[-CC-:B------:R-:W-:Y:S01]  /*e1a0*/  FFMA.FTZ R94, R43, R14.reuse, -R99.reuse ;  /* 0x0000000e2b5e7223 */ /* 0x180fe20000010863 */
[-CC-:B------:R-:W-:Y:S01]  /*e1b0*/  FFMA.FTZ R74, R74, R14.reuse, -R99.reuse ;  /* 0x0000000e4a4a7223 */ /* 0x180fe20000010863 */
[----:B------:R-:W-:Y:S01]  /*e1c0*/  FADD.FTZ R43, R23, R54 ;  /* 0x00000036172b7221 */ /* 0x000fe20000010000 */
[----:B------:R-:W-:Y:S01]  /*e1d0*/  @!P1 VIADD R15, R15, 0x31c40 ;  /* 0x00031c400f0f9836 */ /* 0x000fe20000000000 */
[----:B------:R-:W0:Y:S01]  /*e1e0*/  MUFU.EX2 R25, R25 ;  /* 0x0000001900197308 */ /* 0x000e220000000800 */
[-C--:B------:R-:W-:Y:S01]  /*e1f0*/  FFMA.FTZ R91, R46, R14.reuse, -R99 ;  /* 0x0000000e2e5b7223 */ /* 0x080fe20000010863 */
[----:B--2---:R-:W-:Y:S01]  /*e200*/  FADD.FTZ R46, R80, R43 ;  /* 0x0000002b502e7221 */ /* 0x004fe20000010000 */
[-C--:B------:R-:W-:Y:S01]  /*e210*/  FFMA.FTZ R75, R75, R14.reuse, -R99 ;  /* 0x0000000e4b4b7223 */ /* 0x080fe20000010863 */
[----:B------:R-:W-:Y:S01]  /*e220*/  @!P1 PRMT R15, RZ, 0x654, R15 ;  /* 0x00000654ff0f9816 */ /* 0x000fe2000000000f */
[-CC-:B------:R-:W-:Y:S01]  /*e230*/  FFMA.FTZ R95, R51, R14.reuse, -R99.reuse ;  /* 0x0000000e335f7223 */ /* 0x180fe20000010863 */
[----:B---3--:R-:W-:Y:S01]  /*e240*/  FADD.FTZ R43, R81, R46 ;  /* 0x0000002e512b7221 */ /* 0x008fe20000010000 */
[-CC-:B------:R-:W-:Y:S01]  /*e250*/  FFMA.FTZ R50, R50, R14.reuse, -R99.reuse ;  /* 0x0000000e32327223 */ /* 0x180fe20000010863 */
[----:B------:R-:W1:Y:S01]  /*e260*/  MUFU.EX2 R29, R29 ;  /* 0x0000001d001d7308 */ /* 0x000e620000000800 */
[-CC-:B------:R-:W-:Y:S01]  /*e270*/  FFMA.FTZ R78, R78, R14.reuse, -R99.reuse ;  /* 0x0000000e4e4e7223 */ /* 0x180fe20000010863 */
[-C--:B------:R-:W-:Y:S01]  /*e280*/  FFMA.FTZ R28, R42, R14.reuse, -R99 ;  /* 0x0000000e2a1c7223 */ /* 0x080fe20000010863 */
[----:B----4-:R-:W-:Y:S01]  /*e290*/  FADD.FTZ R43, R88, R43 ;  /* 0x0000002b582b7221 */ /* 0x010fe20000010000 */
[----:B------:R2:W-:Y:S01]  /*e2a0*/  @!P1 SYNCS.ARRIVE.TRANS64.RED.A1T0 RZ, [R15+URZ], RZ ;  /* 0x000000ff0fff99a7 */ /* 0x0005e2000810043f */
[-CC-:B------:R-:W-:Y:S01]  /*e2b0*/  FFMA.FTZ R79, R79, R14.reuse, -R99.reuse ;  /* 0x0000000e4f4f7223 */ /* 0x180fe20000010863 */
[-CC-:B------:R-:W-:Y:S01]  /*e2c0*/  FFMA.FTZ R24, R55, R14.reuse, -R99.reuse ;  /* 0x0000000e37187223 */ /* 0x180fe20000010863 */
[-C--:B------:R-:W-:Y:S01]  /*e2d0*/  FFMA.FTZ R55, R47, R14.reuse, -R99 ;  /* 0x0000000e2f377223 */ /* 0x080fe20000010863 */
[----:B------:R-:W3:Y:S01]  /*e2e0*/  MUFU.EX2 R90, R90 ;  /* 0x0000005a005a7308 */ /* 0x000ee20000000800 */
[----:B0-----:R-:W-:Y:S01]  /*e2f0*/  FADD.FTZ R100, R21, R25 ;  /* 0x0000001915647221 */ /* 0x001fe20000010000 */
[-CC-:B------:R-:W-:Y:S01]  /*e300*/  FFMA.FTZ R47, R26, R14.reuse, -R99.reuse ;  /* 0x0000000e1a2f7223 */ /* 0x180fe20000010863 */
[-CC-:B------:R-:W-:Y:S01]  /*e310*/  FFMA.FTZ R66, R66, R14.reuse, -R99.reuse ;  /* 0x0000000e42427223 */ /* 0x180fe20000010863 */
[-CC-:B------:R-:W-:Y:S01]  /*e320*/  FFMA.FTZ R67, R67, R14.reuse, -R99.reuse ;  /* 0x0000000e43437223 */ /* 0x180fe20000010863 */
[--C-:B------:R-:W-:Y:S01]  /*e330*/  FFMA.FTZ R70, R70, R14, -R99.reuse ;  /* 0x0000000e46467223 */ /* 0x100fe20000010863 */
[----:B------:R-:W-:Y:S01]  /*e340*/  F2FP.BF16.F32.PACK_AB R20, R22, R20 ;  /* 0x000000141614723e */ /* 0x000fe200000010ff */
[-CC-:B------:R-:W-:Y:S01]  /*e350*/  FFMA.FTZ R71, R71, R14.reuse, -R99.reuse ;  /* 0x0000000e47477223 */ /* 0x180fe20000010863 */
[----:B------:R-:W0:Y:S01]  /*e360*/  MUFU.EX2 R82, R82 ;  /* 0x0000005200527308 */ /* 0x000e220000000800 */
[----:B-1----:R-:W-:Y:S01]  /*e370*/  FADD.FTZ R101, R29, R100 ;  /* 0x000000641d657221 */ /* 0x002fe20000010000 */
[----:B------:R-:W-:Y:S01]  /*e380*/  F2FP.BF16.F32.PACK_AB R22, R80, R23 ;  /* 0x000000175016723e */ /* 0x000fe200000010ff */
[-CC-:B------:R-:W-:Y:S01]  /*e390*/  FFMA.FTZ R58, R58, R14.reuse, -R99.reuse ;  /* 0x0000000e3a3a7223 */ /* 0x180fe20000010863 */
[-CC-:B------:R-:W-:Y:S01]  /*e3a0*/  FFMA.FTZ R59, R59, R14.reuse, -R99.reuse ;  /* 0x0000000e3b3b7223 */ /* 0x180fe20000010863 */
[-CC-:B------:R-:W-:Y:S01]  /*e3b0*/  FFMA.FTZ R62, R62, R14.reuse, -R99.reuse ;  /* 0x0000000e3e3e7223 */ /* 0x180fe20000010863 */
[-C--:B------:R-:W-:Y:S01]  /*e3c0*/  FFMA.FTZ R63, R63, R14.reuse, -R99 ;  /* 0x0000000e3f3f7223 */ /* 0x080fe20000010863 */
[----:B------:R-:W-:Y:S01]  /*e3d0*/  F2FP.BF16.F32.PACK_AB R21, R25, R21 ;  /* 0x000000151915723e */ /* 0x000fe200000010ff */
[----:B------:R-:W1:Y:S01]  /*e3e0*/  MUFU.EX2 R83, R83 ;  /* 0x0000005300537308 */ /* 0x000e620000000800 */
[----:B---3--:R-:W-:Y:S01]  /*e3f0*/  FADD.FTZ R101, R90, R101 ;  /* 0x000000655a657221 */ /* 0x008fe20000010000 */
[-CC-:B------:R-:W-:Y:S01]  /*e400*/  FFMA.FTZ R51, R34, R14.reuse, -R99.reuse ;  /* 0x0000000e22337223 */ /* 0x180fe20000010863 */
[-CC-:B------:R-:W-:Y:S01]  /*e410*/  FFMA.FTZ R54, R35, R14.reuse, -R99.reuse ;  /* 0x0000000e23367223 */ /* 0x180fe20000010863 */
[----:B------:R-:W-:-:S04]  /*e420*/  FFMA.FTZ R97, R97, R14, -R99 ;  /* 0x0000000e61617223 */ /* 0x000fc80000010863 */
[----:B------:R-:W3:Y:S01]  /*e430*/  MUFU.EX2 R86, R86 ;  /* 0x0000005600567308 */ /* 0x000ee20000000800 */
[----:B0-----:R-:W-:-:S07]  /*e440*/  FADD.FTZ R46, R82, R101 ;  /* 0x00000065522e7221 */ /* 0x001fce0000010000 */
[----:B------:R-:W0:Y:S01]  /*e450*/  MUFU.EX2 R87, R87 ;  /* 0x0000005700577308 */ /* 0x000e220000000800 */
[----:B-1----:R-:W-:-:S07]  /*e460*/  F2FP.BF16.F32.PACK_AB R25, R83, R82 ;  /* 0x000000525319723e */ /* 0x002fce00000010ff */
[----:B------:R-:W1:Y:S08]  /*e470*/  MUFU.EX2 R74, R74 ;  /* 0x0000004a004a7308 */ /* 0x000e700000000800 */
[----:B------:R-:W4:Y:S08]  /*e480*/  MUFU.EX2 R75, R75 ;  /* 0x0000004b004b7308 */ /* 0x000f300000000800 */
[----:B------:R3:W-:Y:S08]  /*e490*/  MUFU.EX2 R42, R95 ;  /* 0x0000005f002a7308 */ /* 0x0007f00000000800 */
[----:B--2---:R2:W-:Y:S01]  /*e4a0*/  MUFU.EX2 R15, R50 ;  /* 0x00000032000f7308 */ /* 0x0045e20000000800 */
[----:B---3--:R-:W-:Y:S01]  /*e4b0*/  FADD.FTZ R95, R83, R46 ;  /* 0x0000002e535f7221 */ /* 0x008fe20000010000 */
[----:B------:R-:W-:-:S03]  /*e4c0*/  FFMA.FTZ R46, R27, R14, -R99 ;  /* 0x0000000e1b2e7223 */ /* 0x000fc60000010863 */
[----:B------:R-:W-:-:S03]  /*e4d0*/  FADD.FTZ R26, R86, R95 ;  /* 0x0000005f561a7221 */ /* 0x000fc60000010000 */
[----:B------:R-:W3:Y:S01]  /*e4e0*/  MUFU.EX2 R78, R78 ;  /* 0x0000004e004e7308 */ /* 0x000ee20000000800 */
[----:B--2---:R-:W-:Y:S01]  /*e4f0*/  FFMA.FTZ R50, R38, R14, -R99 ;  /* 0x0000000e26327223 */ /* 0x004fe20000010863 */
[----:B------:R-:W-:Y:S01]  /*e500*/  FADD.FTZ R38, R84, R43 ;  /* 0x0000002b54267221 */ /* 0x000fe20000010000 */
[----:B0-----:R-:W-:-:S03]  /*e510*/  FADD.FTZ R27, R87, R26 ;  /* 0x0000001a571b7221 */ /* 0x001fc60000010000 */
[----:B------:R-:W-:Y:S01]  /*e520*/  FADD.FTZ R100, R85, R38 ;  /* 0x0000002655647221 */ /* 0x000fe20000010000 */
[----:B-1----:R-:W-:Y:S01]  /*e530*/  FADD.FTZ R26, R74, R27 ;  /* 0x0000001b4a1a7221 */ /* 0x002fe20000010000 */
[----:B------:R-:W0:Y:S01]  /*e540*/  MUFU.EX2 R79, R79 ;  /* 0x0000004f004f7308 */ /* 0x000e220000000800 */
[-CC-:B------:R-:W-:Y:S01]  /*e550*/  FFMA.FTZ R38, R30, R14.reuse, -R99.reuse ;  /* 0x0000000e1e267223 */ /* 0x180fe20000010863 */
[----:B------:R-:W-:Y:S01]  /*e560*/  FADD.FTZ R100, R89, R100 ;  /* 0x0000006459647221 */ /* 0x000fe20000010000 */
[----:B----4-:R-:W-:Y:S01]  /*e570*/  FADD.FTZ R23, R75, R26 ;  /* 0x0000001a4b177221 */ /* 0x010fe20000010000 */
[----:B------:R-:W-:Y:S02]  /*e580*/  FFMA.FTZ R99, R31, R14, -R99 ;  /* 0x0000000e1f637223 */ /* 0x000fe40000010863 */
[----:B------:R-:W-:Y:S02]  /*e590*/  FADD.FTZ R27, R73, R100 ;  /* 0x00000064491b7221 */ /* 0x000fe40000010000 */
[----:B------:R-:W1:Y:S01]  /*e5a0*/  MUFU.EX2 R66, R66 ;  /* 0x0000004200427308 */ /* 0x000e620000000800 */
[----:B---3--:R-:W-:Y:S01]  /*e5b0*/  FADD.FTZ R30, R78, R23 ;  /* 0x000000174e1e7221 */ /* 0x008fe20000010000 */
[----:B------:R-:W-:-:S04]  /*e5c0*/  FADD.FTZ R26, R76, R27 ;  /* 0x0000001b4c1a7221 */ /* 0x000fc80000010000 */
[----:B------:R-:W-:Y:S01]  /*e5d0*/  FADD.FTZ R23, R77, R26 ;  /* 0x0000001a4d177221 */ /* 0x000fe20000010000 */
[----:B------:R-:W-:Y:S01]  /*e5e0*/  F2FP.BF16.F32.PACK_AB R26, R85, R84 ;  /* 0x00000054551a723e */ /* 0x000fe200000010ff */
[----:B------:R-:W2:Y:S01]  /*e5f0*/  MUFU.EX2 R67, R67 ;  /* 0x0000004300437308 */ /* 0x000ea20000000800 */
[----:B0-----:R-:W-:Y:S01]  /*e600*/  FADD.FTZ R27, R79, R30 ;  /* 0x0000001e4f1b7221 */ /* 0x001fe20000010000 */
[----:B------:R-:W-:Y:S01]  /*e610*/  FADD.FTZ R84, R64, R23 ;  /* 0x0000001740547221 */ /* 0x000fe20000010000 */
[----:B------:R-:W-:Y:S02]  /*e620*/  F2FP.BF16.F32.PACK_AB R30, R77, R76 ;  /* 0x0000004c4d1e723e */ /* 0x000fe400000010ff */
[----:B------:R-:W-:-:S03]  /*e630*/  F2FP.BF16.F32.PACK_AB R23, R90, R29 ;  /* 0x0000001d5a17723e */ /* 0x000fc600000010ff */
[----:B------:R-:W0:Y:S01]  /*e640*/  MUFU.EX2 R70, R70 ;  /* 0x0000004600467308 */ /* 0x000e220000000800 */
[----:B-1----:R-:W-:Y:S01]  /*e650*/  FADD.FTZ R76, R66, R27 ;  /* 0x0000001b424c7221 */ /* 0x002fe20000010000 */
[----:B------:R-:W-:Y:S01]  /*e660*/  FADD.FTZ R27, R65, R84 ;  /* 0x00000054411b7221 */ /* 0x000fe20000010000 */
[----:B------:R1:W-:Y:S03]  /*e670*/  STSM.16.M88.4 [R144+0x24300], R20 ;  /* 0x0243001490007844 */ /* 0x0003e60000000200 */
[----:B------:R-:W-:Y:S01]  /*e680*/  FADD.FTZ R84, R68, R27 ;  /* 0x0000001b44547221 */ /* 0x000fe20000010000 */
[----:B------:R-:W-:Y:S01]  /*e690*/  F2FP.BF16.F32.PACK_AB R27, R87, R86 ;  /* 0x00000056571b723e */ /* 0x000fe200000010ff */
[----:B------:R-:W3:Y:S01]  /*e6a0*/  MUFU.EX2 R71, R71 ;  /* 0x0000004700477308 */ /* 0x000ee20000000800 */
[----:B--2---:R-:W-:Y:S01]  /*e6b0*/  FADD.FTZ R29, R67, R76 ;  /* 0x0000004c431d7221 */ /* 0x004fe20000010000 */
[----:B------:R-:W-:-:S06]  /*e6c0*/  FADD.FTZ R31, R69, R84 ;  /* 0x00000054451f7221 */ /* 0x000fcc0000010000 */
[----:B------:R-:W2:Y:S01]  /*e6d0*/  MUFU.EX2 R58, R58 ;  /* 0x0000003a003a7308 */ /* 0x000ea20000000800 */
[----:B0-----:R-:W-:Y:S01]  /*e6e0*/  FADD.FTZ R82, R70, R29 ;  /* 0x0000001d46527221 */ /* 0x001fe20000010000 */
[----:B------:R-:W-:Y:S01]  /*e6f0*/  F2FP.BF16.F32.PACK_AB R29, R75, R74 ;  /* 0x0000004a4b1d723e */ /* 0x000fe200000010ff */
[----:B------:R-:W-:Y:S01]  /*e700*/  FADD.FTZ R74, R56, R31 ;  /* 0x0000001f384a7221 */ /* 0x000fe20000010000 */
[----:B------:R-:W-:Y:S02]  /*e710*/  F2FP.BF16.F32.PACK_AB R31, R79, R78 ;  /* 0x0000004e4f1f723e */ /* 0x000fe400000010ff */
[----:B-1----:R-:W-:Y:S02]  /*e720*/  F2FP.BF16.F32.PACK_AB R20, R65, R64 ;  /* 0x000000404114723e */ /* 0x002fe400000010ff */
[----:B------:R-:W-:Y:S01]  /*e730*/  MUFU.EX2 R59, R59 ;  /* 0x0000003b003b7308 */ /* 0x000fe20000000800 */
[----:B---3--:R-:W-:Y:S01]  /*e740*/  FADD.FTZ R75, R71, R82 ;  /* 0x00000052474b7221 */ /* 0x008fe20000010000 */
[----:B------:R-:W-:-:S02]  /*e750*/  F2FP.BF16.F32.PACK_AB R22, R69, R68 ;  /* 0x000000444516723e */ /* 0x000fc400000010ff */
[----:B------:R-:W-:-:S04]  /*e760*/  F2FP.BF16.F32.PACK_AB R21, R67, R66 ;  /* 0x000000424315723e */ /* 0x000fc800000010ff */
[----:B------:R-:W-:Y:S01]  /*e770*/  MUFU.EX2 R62, R62 ;  /* 0x0000003e003e7308 */ /* 0x000fe20000000800 */
[----:B--2---:R-:W-:Y:S01]  /*e780*/  FADD.FTZ R78, R58, R75 ;  /* 0x0000004b3a4e7221 */ /* 0x004fe20000010000 */
[----:B------:R-:W-:-:S04]  /*e790*/  FADD.FTZ R75, R57, R74 ;  /* 0x0000004a394b7221 */ /* 0x000fc80000010000 */
[----:B------:R-:W-:Y:S02]  /*e7a0*/  FADD.FTZ R74, R60, R75 ;  /* 0x0000004b3c4a7221 */ /* 0x000fe40000010000 */
[----:B------:R-:W0:Y:S08]  /*e7b0*/  MUFU.EX2 R61, R61 ;  /* 0x0000003d003d7308 */ /* 0x000e300000000800 */
[----:B------:R-:W-:Y:S08]  /*e7c0*/  MUFU.EX2 R63, R63 ;  /* 0x0000003f003f7308 */ /* 0x000ff00000000800 */
[----:B------:R-:W1:Y:S01]  /*e7d0*/  MUFU.EX2 R39, R39 ;  /* 0x0000002700277308 */ /* 0x000e620000000800 */
[----:B0-----:R-:W-:-:S07]  /*e7e0*/  FADD.FTZ R74, R61, R74 ;  /* 0x0000004a3d4a7221 */ /* 0x001fce0000010000 */
[----:B------:R-:W0:Y:S08]  /*e7f0*/  MUFU.EX2 R49, R49 ;  /* 0x0000003100317308 */ /* 0x000e300000000800 */
[----:B------:R2:W-:Y:S01]  /*e800*/  MUFU.EX2 R76, R55 ;  /* 0x00000037004c7308 */ /* 0x0005e20000000800 */
[----:B-1----:R-:W-:-:S07]  /*e810*/  FADD.FTZ R74, R39, R74 ;  /* 0x0000004a274a7221 */ /* 0x002fce0000010000 */
[----:B------:R-:W1:Y:S01]  /*e820*/  MUFU.EX2 R34, R98 ;  /* 0x0000006200227308 */ /* 0x000e620000000800 */
[----:B--2---:R-:W-:-:S04]  /*e830*/  FADD.FTZ R55, R59, R78 ;  /* 0x0000004e3b377221 */ /* 0x004fc80000010000 */
[----:B------:R-:W-:-:S03]  /*e840*/  FADD.FTZ R78, R62, R55 ;  /* 0x000000373e4e7221 */ /* 0x000fc60000010000 */
[----:B------:R-:W2:Y:S01]  /*e850*/  MUFU.EX2 R52, R52 ;  /* 0x0000003400347308 */ /* 0x000ea20000000800 */
[----:B------:R-:W-:-:S04]  /*e860*/  FADD.FTZ R78, R63, R78 ;  /* 0x0000004e3f4e7221 */ /* 0x000fc80000010000 */
[----:B------:R-:W-:-:S03]  /*e870*/  FADD.FTZ R23, R15, R78 ;  /* 0x0000004e0f177221 */ /* 0x000fc60000010000 */
[----:B------:R3:W4:Y:S08]  /*e880*/  MUFU.EX2 R35, R24 ;  /* 0x0000001800237308 */ /* 0x0007300000000800 */
[----:B------:R-:W4:Y:S01]  /*e890*/  MUFU.EX2 R53, R53 ;  /* 0x0000003500357308 */ /* 0x000f220000000800 */
[----:B---3--:R-:W-:-:S05]  /*e8a0*/  F2FP.BF16.F32.PACK_AB R24, R88, R81 ;  /* 0x000000515818723e */ /* 0x008fca00000010ff */
[----:B------:R0:W-:Y:S02]  /*e8b0*/  STSM.16.M88.4 [R144+0x25b00], R24 ;  /* 0x025b001890007844 */ /* 0x0001e40000000200 */
[----:B------:R3:W4:Y:S08]  /*e8c0*/  MUFU.EX2 R43, R28 ;  /* 0x0000001c002b7308 */ /* 0x0007300000000800 */
[----:B------:R-:W4:Y:S01]  /*e8d0*/  MUFU.EX2 R92, R92 ;  /* 0x0000005c005c7308 */ /* 0x000f220000000800 */
[----:B---3--:R-:W-:Y:S01]  /*e8e0*/  F2FP.BF16.F32.PACK_AB R28, R73, R89 ;  /* 0x00000059491c723e */ /* 0x008fe200000010ff */
[----:B0-----:R-:W-:Y:S01]  /*e8f0*/  FADD.FTZ R25, R49, R74 ;  /* 0x0000004a31197221 */ /* 0x001fe20000010000 */
[----:B------:R-:W-:-:S05]  /*e900*/  FADD.FTZ R27, R42, R23 ;  /* 0x000000172a1b7221 */ /* 0x000fca0000010000 */
[----:B------:R-:W0:Y:S01]  /*e910*/  MUFU.EX2 R80, R94 ;  /* 0x0000005e00507308 */ /* 0x000e220000000800 */
[----:B------:R1:W-:Y:S01]  /*e920*/  STSM.16.M88.4 [R144+0x27300], R28 ;  /* 0x0273001c90007844 */ /* 0x0003e20000000200 */
[----:B------:R-:W-:Y:S01]  /*e930*/  FADD.FTZ R25, R48, R25 ;  /* 0x0000001930197221 */ /* 0x000fe20000010000 */
[----:B------:R-:W-:Y:S01]  /*e940*/  F2FP.BF16.F32.PACK_AB R23, R71, R70 ;  /* 0x000000464717723e */ /* 0x000fe200000010ff */
[----:B------:R-:W-:Y:S01]  /*e950*/  IMAD.MOV.U32 R71, RZ, RZ, RZ ;  /* 0x000000ffff477224 */ /* 0x000fe200078e00ff */
[----:B------:R-:W-:Y:S02]  /*e960*/  F2FP.BF16.F32.PACK_AB R24, R57, R56 ;  /* 0x000000383918723e */ /* 0x000fe400000010ff */
[----:B------:R-:W-:Y:S01]  /*e970*/  F2FP.BF16.F32.PACK_AB R26, R61, R60 ;  /* 0x0000003c3d1a723e */ /* 0x000fe200000010ff */
[----:B------:R-:W3:Y:S01]  /*e980*/  MUFU.EX2 R93, R93 ;  /* 0x0000005d005d7308 */ /* 0x000ee20000000800 */
[----:B------:R0:W-:Y:S01]  /*e990*/  STSM.16.M88.4 [R144+0x28b00], R20 ;  /* 0x028b001490007844 */ /* 0x0001e20000000200 */
[----:B------:R-:W-:-:S02]  /*e9a0*/  IMAD.MOV.U32 R70, RZ, RZ, R71 ;  /* 0x000000ffff467224 */ /* 0x000fc400078e0047 */
[--C-:B------:R-:W-:Y:S02]  /*e9b0*/  IMAD.MOV.U32 R69, RZ, RZ, R71.reuse ;  /* 0x000000ffff457224 */ /* 0x100fe400078e0047 */
[----:B------:R-:W-:Y:S02]  /*e9c0*/  IMAD.MOV.U32 R68, RZ, RZ, R71 ;  /* 0x000000ffff447224 */ /* 0x000fe400078e0047 */
[----:B------:R-:W3:Y:S01]  /*e9d0*/  MUFU.EX2 R73, R91 ;  /* 0x0000005b00497308 */ /* 0x000ee20000000800 */
[----:B-1----:R-:W-:Y:S01]  /*e9e0*/  FADD.FTZ R28, R34, R27 ;  /* 0x0000001b221c7221 */ /* 0x002fe20000010000 */
[----:B--2---:R-:W-:Y:S01]  /*e9f0*/  FADD.FTZ R30, R52, R25 ;  /* 0x00000019341e7221 */ /* 0x004fe20000010000 */
[----:B------:R-:W-:Y:S01]  /*ea00*/  F2FP.BF16.F32.PACK_AB R25, R59, R58 ;  /* 0x0000003a3b19723e */ /* 0x000fe200000010ff */
[----:B------:R-:W-:Y:S02]  /*ea10*/  IMAD.MOV.U32 R67, RZ, RZ, R71 ;  /* 0x000000ffff437224 */ /* 0x000fe400078e0047 */
[----:B----4-:R-:W-:Y:S01]  /*ea20*/  FADD.FTZ R28, R35, R28 ;  /* 0x0000001c231c7221 */ /* 0x010fe20000010000 */
[----:B------:R-:W-:Y:S01]  /*ea30*/  FADD.FTZ R29, R53, R30 ;  /* 0x0000001e351d7221 */ /* 0x000fe20000010000 */
[----:B------:R-:W-:Y:S01]  /*ea40*/  F2FP.BF16.F32.PACK_AB R27, R63, R62 ;  /* 0x0000003e3f1b723e */ /* 0x000fe200000010ff */
[----:B------:R-:W1:Y:S01]  /*ea50*/  MUFU.EX2 R40, R40 ;  /* 0x0000002800287308 */ /* 0x000e620000000800 */
[----:B------:R-:W-:Y:S01]  /*ea60*/  FADD.FTZ R55, R43, R28 ;  /* 0x0000001c2b377221 */ /* 0x000fe20000010000 */
[----:B------:R-:W-:Y:S01]  /*ea70*/  FADD.FTZ R28, R92, R29 ;  /* 0x0000001d5c1c7221 */ /* 0x000fe20000010000 */
[----:B0-----:R-:W-:Y:S01]  /*ea80*/  F2FP.BF16.F32.PACK_AB R20, R49, R39 ;  /* 0x000000273114723e */ /* 0x001fe200000010ff */
[----:B------:R0:W-:Y:S01]  /*ea90*/  STSM.16.M88.4 [R144+0x2a300], R24 ;  /* 0x02a3001890007844 */ /* 0x0001e20000000200 */
[----:B------:R-:W-:Y:S01]  /*eaa0*/  FADD.FTZ R30, R80, R55 ;  /* 0x00000037501e7221 */ /* 0x000fe20000010000 */
[----:B---3--:R-:W-:Y:S01]  /*eab0*/  FADD.FTZ R29, R93, R28 ;  /* 0x0000001c5d1d7221 */ /* 0x008fe20000010000 */
[----:B------:R-:W-:Y:S01]  /*eac0*/  F2FP.BF16.F32.PACK_AB R21, R42, R15 ;  /* 0x0000000f2a15723e */ /* 0x000fe200000010ff */
[----:B------:R-:W2:Y:S01]  /*ead0*/  MUFU.EX2 R51, R51 ;  /* 0x0000003300337308 */ /* 0x000ea20000000800 */
[----:B------:R-:W-:Y:S01]  /*eae0*/  FADD.FTZ R39, R73, R30 ;  /* 0x0000001e49277221 */ /* 0x000fe20000010000 */
[----:B------:R-:W-:Y:S01]  /*eaf0*/  FADD.FTZ R29, R96, R29 ;  /* 0x0000001d601d7221 */ /* 0x000fe20000010000 */
[----:B------:R-:W-:Y:S01]  /*eb00*/  F2FP.BF16.F32.PACK_AB R23, R35, R34 ;  /* 0x000000222317723e */ /* 0x000fe200000010ff */
[----:B------:R-:W-:-:S02]  /*eb10*/  IMAD.MOV.U32 R66, RZ, RZ, R71 ;  /* 0x000000ffff427224 */ /* 0x000fc400078e0047 */
[----:B------:R-:W-:Y:S01]  /*eb20*/  FADD.FTZ R28, R76, R39 ;  /* 0x000000274c1c7221 */ /* 0x000fe20000010000 */
[----:B------:R-:W-:Y:S01]  /*eb30*/  F2FP.BF16.F32.PACK_AB R22, R52, R48 ;  /* 0x000000303416723e */ /* 0x000fe200000010ff */
[----:B------:R-:W-:Y:S01]  /*eb40*/  IMAD.MOV.U32 R65, RZ, RZ, R71 ;  /* 0x000000ffff417224 */ /* 0x000fe200078e0047 */
[----:B------:R-:W3:Y:S01]  /*eb50*/  MUFU.EX2 R41, R41 ;  /* 0x0000002900297308 */ /* 0x000ee20000000800 */
[----:B-1----:R-:W-:Y:S01]  /*eb60*/  FADD.FTZ R30, R40, R29 ;  /* 0x0000001d281e7221 */ /* 0x002fe20000010000 */
[--C-:B------:R-:W-:Y:S01]  /*eb70*/  IMAD.MOV.U32 R64, RZ, RZ, R71.reuse ;  /* 0x000000ffff407224 */ /* 0x100fe200078e0047 */
[----:B------:R-:W-:Y:S01]  /*eb80*/  STSM.16.M88.4 [R144+0x2bb00], R20 ;  /* 0x02bb001490007844 */ /* 0x000fe20000000200 */
[----:B0-----:R-:W-:Y:S01]  /*eb90*/  F2FP.BF16.F32.PACK_AB R24, R92, R53 ;  /* 0x000000355c18723e */ /* 0x001fe200000010ff */
[--C-:B------:R-:W-:Y:S01]  /*eba0*/  IMAD.MOV.U32 R63, RZ, RZ, R71.reuse ;  /* 0x000000ffff3f7224 */ /* 0x100fe200078e0047 */
[----:B------:R-:W-:Y:S01]  /*ebb0*/  F2FP.BF16.F32.PACK_AB R26, R96, R93 ;  /* 0x0000005d601a723e */ /* 0x000fe200000010ff */
[--C-:B------:R-:W-:Y:S01]  /*ebc0*/  IMAD.MOV.U32 R62, RZ, RZ, R71.reuse ;  /* 0x000000ffff3e7224 */ /* 0x100fe200078e0047 */
[----:B------:R-:W0:Y:S01]  /*ebd0*/  MUFU.EX2 R54, R54 ;  /* 0x0000003600367308 */ /* 0x000e220000000800 */
[----:B--2---:R-:W-:Y:S01]  /*ebe0*/  FADD.FTZ R15, R51, R28 ;  /* 0x0000001c330f7221 */ /* 0x004fe20000010000 */
[----:B------:R-:W-:Y:S01]  /*ebf0*/  F2FP.BF16.F32.PACK_AB R25, R80, R43 ;  /* 0x0000002b5019723e */ /* 0x000fe200000010ff */
[----:B------:R-:W-:-:S02]  /*ec00*/  IMAD.MOV.U32 R61, RZ, RZ, R71 ;  /* 0x000000ffff3d7224 */ /* 0x000fc400078e0047 */
[--C-:B------:R-:W-:Y:S02]  /*ec10*/  IMAD.MOV.U32 R60, RZ, RZ, R71.reuse ;  /* 0x000000ffff3c7224 */ /* 0x100fe400078e0047 */
[--C-:B------:R-:W-:Y:S01]  /*ec20*/  IMAD.MOV.U32 R59, RZ, RZ, R71.reuse ;  /* 0x000000ffff3b7224 */ /* 0x100fe200078e0047 */
[----:B------:R-:W1:Y:S01]  /*ec30*/  MUFU.EX2 R36, R36 ;  /* 0x0000002400247308 */ /* 0x000e620000000800 */
[----:B---3--:R-:W-:Y:S01]  /*ec40*/  FADD.FTZ R27, R41, R30 ;  /* 0x0000001e291b7221 */ /* 0x008fe20000010000 */
[--C-:B------:R-:W-:Y:S02]  /*ec50*/  IMAD.MOV.U32 R58, RZ, RZ, R71.reuse ;  /* 0x000000ffff3a7224 */ /* 0x100fe400078e0047 */
[--C-:B------:R-:W-:Y:S02]  /*ec60*/  IMAD.MOV.U32 R57, RZ, RZ, R71.reuse ;  /* 0x000000ffff397224 */ /* 0x100fe400078e0047 */
[----:B------:R-:W-:Y:S02]  /*ec70*/  IMAD.MOV.U32 R56, RZ, RZ, R71 ;  /* 0x000000ffff387224 */ /* 0x000fe400078e0047 */
        /* <DEDUP_REMOVED lines=8> */
[----:B------:R-:W-:Y:S01]  /*ed00*/  F2FP.BF16.F32.PACK_AB R27, R76, R73 ;  /* 0x000000494c1b723e */ /* 0x000fe200000010ff */
[--C-:B------:R-:W-:Y:S02]  /*ed10*/  IMAD.MOV.U32 R52, RZ, RZ, R71.reuse ;  /* 0x000000ffff347224 */ /* 0x100fe400078e0047 */
[----:B------:R-:W-:Y:S02]  /*ed20*/  IMAD.MOV.U32 R51, RZ, RZ, R71 ;  /* 0x000000ffff337224 */ /* 0x000fe400078e0047 */
[----:B------:R1:W-:Y:S01]  /*ed30*/  STSM.16.M88.4 [R144+0x2d300], R24 ;  /* 0x02d3001890007844 */ /* 0x0003e20000000200 */
[----:B------:R-:W3:Y:S01]  /*ed40*/  MUFU.EX2 R31, R97 ;  /* 0x00000061001f7308 */ /* 0x000ee20000000800 */
[----:B--2---:R-:W-:Y:S01]  /*ed50*/  FADD.FTZ R30, R50, R15 ;  /* 0x0000000f321e7221 */ /* 0x004fe20000010000 */
[----:B------:R-:W-:-:S02]  /*ed60*/  IMAD.MOV.U32 R49, RZ, RZ, R71 ;  /* 0x000000ffff317224 */ /* 0x000fc400078e0047 */
[--C-:B------:R-:W-:Y:S02]  /*ed70*/  IMAD.MOV.U32 R48, RZ, RZ, R71.reuse ;  /* 0x000000ffff307224 */ /* 0x100fe400078e0047 */
[--C-:B------:R-:W-:Y:S02]  /*ed80*/  IMAD.MOV.U32 R43, RZ, RZ, R71.reuse ;  /* 0x000000ffff2b7224 */ /* 0x100fe400078e0047 */
[----:B------:R-:W2:Y:S01]  /*ed90*/  MUFU.EX2 R44, R44 ;  /* 0x0000002c002c7308 */ /* 0x000ea20000000800 */
[----:B0-----:R-:W-:Y:S01]  /*eda0*/  FADD.FTZ R15, R37, R28 ;  /* 0x0000001c250f7221 */ /* 0x001fe20000010000 */
[----:B------:R-:W-:Y:S01]  /*edb0*/  F2FP.BF16.F32.PACK_AB R28, R41, R40 ;  /* 0x00000028291c723e */ /* 0x000fe200000010ff */
[--C-:B------:R-:W-:Y:S02]  /*edc0*/  IMAD.MOV.U32 R41, RZ, RZ, R71.reuse ;  /* 0x000000ffff297224 */ /* 0x100fe400078e0047 */
[--C-:B------:R-:W-:Y:S02]  /*edd0*/  IMAD.MOV.U32 R40, RZ, RZ, R71.reuse ;  /* 0x000000ffff287224 */ /* 0x100fe400078e0047 */
[--C-:B------:R-:W-:Y:S01]  /*ede0*/  IMAD.MOV.U32 R39, RZ, RZ, R71.reuse ;  /* 0x000000ffff277224 */ /* 0x100fe200078e0047 */
[----:B------:R-:W0:Y:S01]  /*edf0*/  MUFU.EX2 R47, R47 ;  /* 0x0000002f002f7308 */ /* 0x000e220000000800 */
[----:B---3--:R-:W-:Y:S01]  /*ee00*/  FADD.FTZ R34, R31, R30 ;  /* 0x0000001e1f227221 */ /* 0x008fe20000010000 */
[----:B------:R-:W-:Y:S01]  /*ee10*/  F2FP.BF16.F32.PACK_AB R30, R37, R36 ;  /* 0x00000024251e723e */ /* 0x000fe200000010ff */
[--C-:B------:R-:W-:Y:S01]  /*ee20*/  IMAD.MOV.U32 R37, RZ, RZ, R71.reuse ;  /* 0x000000ffff257224 */ /* 0x100fe200078e0047 */
[----:B------:R-:W-:Y:S01]  /*ee30*/  F2FP.BF16.F32.PACK_AB R31, R31, R50 ;  /* 0x000000321f1f723e */ /* 0x000fe200000010ff */
[----:B------:R-:W-:-:S02]  /*ee40*/  IMAD.MOV.U32 R50, RZ, RZ, R71 ;  /* 0x000000ffff327224 */ /* 0x000fc400078e0047 */
[----:B------:R-:W-:Y:S01]  /*ee50*/  IMAD.MOV.U32 R36, RZ, RZ, R71 ;  /* 0x000000ffff247224 */ /* 0x000fe200078e0047 */
[----:B------:R-:W3:Y:S01]  /*ee60*/  MUFU.EX2 R45, R45 ;  /* 0x0000002d002d7308 */ /* 0x000ee20000000800 */
[----:B--2---:R-:W-:Y:S01]  /*ee70*/  FADD.FTZ R42, R44, R15 ;  /* 0x0000000f2c2a7221 */ /* 0x004fe20000010000 */
[----:B------:R2:W-:Y:S01]  /*ee80*/  STSM.16.M88.4 [R144+0x2eb00], R28 ;  /* 0x02eb001c90007844 */ /* 0x0005e20000000200 */
[--C-:B-1----:R-:W-:Y:S02]  /*ee90*/  IMAD.MOV.U32 R27, RZ, RZ, R71.reuse ;  /* 0x000000ffff1b7224 */ /* 0x102fe400078e0047 */
[--C-:B------:R-:W-:Y:S02]  /*eea0*/  IMAD.MOV.U32 R26, RZ, RZ, R71.reuse ;  /* 0x000000ffff1a7224 */ /* 0x100fe400078e0047 */
[--C-:B------:R-:W-:Y:S01]  /*eeb0*/  IMAD.MOV.U32 R25, RZ, RZ, R71.reuse ;  /* 0x000000ffff197224 */ /* 0x100fe200078e0047 */
[----:B------:R-:W-:Y:S01]  /*eec0*/  MUFU.EX2 R32, R32 ;  /* 0x0000002000207308 */ /* 0x000fe20000000800 */
[----:B0-----:R-:W-:Y:S01]  /*eed0*/  FADD.FTZ R15, R47, R34 ;  /* 0x000000222f0f7221 */ /* 0x001fe20000010000 */
[----:B------:R-:W-:-:S02]  /*eee0*/  IMAD.MOV.U32 R34, RZ, RZ, R71 ;  /* 0x000000ffff227224 */ /* 0x000fc400078e0047 */
[----:B------:R-:W-:-:S04]  /*eef0*/  IMAD.MOV.U32 R24, RZ, RZ, R71 ;  /* 0x000000ffff187224 */ /* 0x000fc800078e0047 */
[----:B------:R-:W0:Y:S01]  /*ef00*/  MUFU.EX2 R33, R33 ;  /* 0x0000002100217308 */ /* 0x000e220000000800 */
[C---:B---3--:R-:W-:Y:S01]  /*ef10*/  FADD.FTZ R35, R45.reuse, R42 ;  /* 0x0000002a2d237221 */ /* 0x048fe20000010000 */
[----:B------:R-:W-:Y:S01]  /*ef20*/  F2FP.BF16.F32.PACK_AB R20, R45, R44 ;  /* 0x0000002c2d14723e */ /* 0x000fe200000010ff */
[--C-:B------:R-:W-:Y:S02]  /*ef30*/  IMAD.MOV.U32 R45, RZ, RZ, R71.reuse ;  /* 0x000000ffff2d7224 */ /* 0x100fe400078e0047 */
[--C-:B------:R-:W-:Y:S02]  /*ef40*/  IMAD.MOV.U32 R44, RZ, RZ, R71.reuse ;  /* 0x000000ffff2c7224 */ /* 0x100fe400078e0047 */
[--C-:B------:R-:W-:Y:S01]  /*ef50*/  IMAD.MOV.U32 R42, RZ, RZ, R71.reuse ;  /* 0x000000ffff2a7224 */ /* 0x100fe200078e0047 */
[----:B------:R-:W1:Y:S01]  /*ef60*/  MUFU.EX2 R46, R46 ;  /* 0x0000002e002e7308 */ /* 0x000e620000000800 */
[--C-:B--2---:R-:W-:Y:S02]  /*ef70*/  IMAD.MOV.U32 R31, RZ, RZ, R71.reuse ;  /* 0x000000ffff1f7224 */ /* 0x104fe400078e0047 */
[----:B------:R-:W-:-:S02]  /*ef80*/  IMAD.MOV.U32 R30, RZ, RZ, R71 ;  /* 0x000000ffff1e7224 */ /* 0x000fc400078e0047 */
[--C-:B------:R-:W-:Y:S02]  /*ef90*/  IMAD.MOV.U32 R29, RZ, RZ, R71.reuse ;  /* 0x000000ffff1d7224 */ /* 0x100fe400078e0047 */
[----:B------:R-:W-:Y:S01]  /*efa0*/  IMAD.MOV.U32 R28, RZ, RZ, R71 ;  /* 0x000000ffff1c7224 */ /* 0x000fe200078e0047 */
[----:B------:R-:W-:Y:S01]  /*efb0*/  MUFU.EX2 R38, R38 ;  /* 0x0000002600267308 */ /* 0x000fe20000000800 */
[----:B0-----:R-:W-:Y:S01]  /*efc0*/  F2FP.BF16.F32.PACK_AB R22, R33, R32 ;  /* 0x000000202116723e */ /* 0x001fe200000010ff */
[----:B------:R-:W-:Y:S01]  /*efd0*/  FADD.FTZ R32, R32, R35 ;  /* 0x0000002320207221 */ /* 0x000fe20000010000 */
[----:B------:R-:W-:-:S05]  /*efe0*/  IMAD.MOV.U32 R35, RZ, RZ, R71 ;  /* 0x000000ffff237224 */ /* 0x000fca00078e0047 */
[----:B------:R-:W0:Y:S01]  /*eff0*/  MUFU.EX2 R99, R99 ;  /* 0x0000006300637308 */ /* 0x000e220000000800 */
[C---:B-1----:R-:W-:Y:S01]  /*f000*/  FADD.FTZ R15, R46.reuse, R15 ;  /* 0x0000000f2e0f7221 */ /* 0x042fe20000010000 */
[----:B------:R-:W-:Y:S01]  /*f010*/  F2FP.BF16.F32.PACK_AB R21, R46, R47 ;  /* 0x0000002f2e15723e */ /* 0x000fe200000010ff */
[--C-:B------:R-:W-:Y:S02]  /*f020*/  IMAD.MOV.U32 R47, RZ, RZ, R71.reuse ;  /* 0x000000ffff2f7224 */ /* 0x100fe400078e0047 */
[----:B------:R-:W-:Y:S01]  /*f030*/  IMAD.MOV.U32 R46, RZ, RZ, R71 ;  /* 0x000000ffff2e7224 */ /* 0x000fe200078e0047 */
[----:B0-----:R-:W-:Y:S01]  /*f040*/  F2FP.BF16.F32.PACK_AB R23, R99, R38 ;  /* 0x000000266317723e */ /* 0x001fe200000010ff */
[----:B------:R-:W-:-:S04]  /*f050*/  FADD.FTZ R38, R38, R15 ;  /* 0x0000000f26267221 */ /* 0x000fc80000010000 */
[----:B------:R0:W-:Y:S01]  /*f060*/  STSM.16.M88.4 [R144+0x30300], R20 ;  /* 0x0303001490007844 */ /* 0x0001e20000000200 */
[----:B------:R-:W-:Y:S01]  /*f070*/  FADD.FTZ R15, R99, R38 ;  /* 0x00000026630f7221 */ /* 0x000fe20000010000 */
[--C-:B------:R-:W-:Y:S01]  /*f080*/  IMAD.MOV.U32 R38, RZ, RZ, R71.reuse ;  /* 0x000000ffff267224 */ /* 0x100fe200078e0047 */
[----:B------:R1:W-:Y:S06]  /*f090*/  MEMBAR.ALL.CTA ;  /* 0x0000000000007992 */ /* 0x0003ec0000008000 */
[----:B-1----:R-:W1:Y:S01]  /*f0a0*/  FENCE.VIEW.ASYNC.S ;  /* 0x00000000000073c6 */ /* 0x002e620000000000 */
[----:B0-----:R-:W-:Y:S01]  /*f0b0*/  FADD.FTZ R20, R33, R32 ;  /* 0x0000002021147221 */ /* 0x001fe20000010000 */
[----:B------:R-:W-:-:S02]  /*f0c0*/  IMAD.MOV.U32 R33, RZ, RZ, R71 ;  /* 0x000000ffff217224 */ /* 0x000fc400078e0047 */
[----:B------:R-:W-:Y:S02]  /*f0d0*/  IMAD.MOV.U32 R32, RZ, RZ, R71 ;  /* 0x000000ffff207224 */ /* 0x000fe400078e0047 */
[----:B------:R0:W-:Y:S04]  /*f0e0*/  STL [R1+0x20], R20 ;  /* 0x0000201401007387 */ /* 0x0001e80000100800 */
[----:B------:R0:W-:Y:S01]  /*f0f0*/  STL [R1+0x24], R15 ;  /* 0x0000240f01007387 */ /* 0x0001e20000100800 */
[----:B-1----:R-:W-:Y:S01]  /*f100*/  NOP ;  /* 0x0000000000007918 */ /* 0x002fe20000000000 */
[----:B------:R-:W-:Y:S05]  /*f110*/  @!P2 BRA `(.L_x_8674) ;  /* 0x000000480054a947 */ /* 0x000fea0003800000 */
[----:B------:R-:W-:Y:S02]  /*f120*/  VIADD R14, R110, 0xfffffffe ;  /* 0xfffffffe6e0e7836 */ /* 0x000fe40000000000 */
[----:B------:R-:W-:Y:S02]  /*f130*/  IMAD.MOV.U32 R155, RZ, RZ, R72 ;  /* 0x000000ffff9b7224 */ /* 0x000fe400078e0048 */
[----:B------:R-:W-:Y:S01]  /*f140*/  IMAD.MOV.U32 R154, RZ, RZ, R0 ;  /* 0x000000ffff9a7224 */ /* 0x000fe200078e0000 */
[----:B------:R1:W-:Y:S04]  /*f150*/  STL [R1+0x1c], R14 ;  /* 0x00001c0e01007387 */ /* 0x0003e80000100800 */
[----:B------:R1:W5:Y:S01]  /*f160*/  LDL.LU R156, [R1+0x40] ;  /* 0x00004000019c7983 */ /* 0x0003620000300800 */
[----:B0-----:R-:W-:Y:S01]  /*f170*/  IMAD.MOV.U32 R15, RZ, RZ, R148 ;  /* 0x000000ffff0f7224 */ /* 0x001fe200078e0094 */
        /* <DEDUP_REMOVED lines=23> */
[----:B-1----:R-:W-:-:S07]  /*f2f0*/  CS2R R24, SRZ ;  /* 0x0000000000187805 */ /* 0x002fce000001ff00 */
.L_x_8685:
        /* <DEDUP_REMOVED lines=12> */
.L_x_8676:
[----:B------:R-:W-:Y:S01]  /*f3c0*/  IMAD R0, R148, 0x8, R18 ;  /* 0x0000000894007824 */ /* 0x000fe200078e0212 */
[----:B------:R-:W-:-:S04]  /*f3d0*/  SHF.L.U32 R21, R14, 0x1f, RZ ;  /* 0x0000001f0e157819 */ /* 0x000fc800000006ff */
[----:B------:R0:W1:Y:S01]  /*f3e0*/  SYNCS.PHASECHK.TRANS64.TRYWAIT P3, [R0+URZ+0x31c30], R21 ;  /* 0x031c3015000075a7 */ /* 0x000062000806017f */
[----:B------:R-:W-:Y:S05]  /*f3f0*/  @!P0 BRA `(.L_x_8677) ;  /* 0x0000000000048947 */ /* 0x000fea0003800000 */
[----:B------:R-:W-:Y:S01]  /*f400*/  BPT.TRAP 0x1 ;  /* 0x000000040000795c */ /* 0x000fe20000300000 */
.L_x_8677:
[----:B------:R-:W-:Y:S04]  /*f410*/  BSSY B0, `(.L_x_8675) ;  /* 0x0000004000007945 */ /* 0x000fe80003800000 */
[----:B-1----:R-:W-:Y:S05]  /*f420*/  @P3 BRA `(.L_x_8678) ;  /* 0x0000000000083947 */ /* 0x002fea0003800000 */
[----:B------:R-:W1:Y:S02]  /*f430*/  SYNCS.PHASECHK.TRANS64.TRYWAIT P3, [R0+URZ+0x31c30], R21 ;  /* 0x031c3015000075a7 */ /* 0x000e64000806017f */
[----:B-1----:R-:W-:Y:S05]  /*f440*/  @!P3 BRA `(.L_x_8679) ;  /* 0x000000c800acb947 */ /* 0x002fea0003800000 */
.L_x_8678:
[----:B------:R-:W-:Y:S05]  /*f450*/  BSYNC B0 ;  /* 0x0000000000007941 */ /* 0x000fea0003800000 */
.L_x_8675:
[----:B------:R-:W2:Y:S01]  /*f460*/  LDL R14, [R1+0x4c] ;  /* 0x00004c00010e7983 */ /* 0x000ea20000100800 */
[----:B------:R-:W-:Y:S01]  /*f470*/  IMAD.MOV.U32 R23, RZ, RZ, -0x7fffffe0 ;  /* 0x80000020ff177424 */ /* 0x000fe200078e00ff */
[----:B------:R-:W-:Y:S05]  /*f480*/  WARPSYNC.ALL ;  /* 0x0000000000007948 */ /* 0x000fea0003800000 */
[----:B01----:R-:W0:Y:S01]  /*f490*/  S2R R0, SR_TID.X ;  /* 0x0000000000007919 */ /* 0x003e220000002100 */
[----:B------:R-:W-:Y:S01]  /*f4a0*/  R2UR UR59, R23 ;  /* 0x00000000173b72ca */ /* 0x000fe200000e0000 */
[----:B------:R-:W-:Y:S01]  /*f4b0*/  IMAD.MOV.U32 R151, RZ, RZ, -0x7fffffe0 ;  /* 0x80000020ff977424 */ /* 0x000fe200078e00ff */
[----:B------:R-:W-:Y:S01]  /*f4c0*/  R2UR UR56, R2 ;  /* 0x00000000023872ca */ /* 0x000fe200000e0000 */
[----:B------:R-:W-:Y:S01]  /*f4d0*/  IMAD.MOV.U32 R73, RZ, RZ, -0x7fffffe0 ;  /* 0x80000020ff497424 */ /* 0x000fe200078e00ff */
[----:B------:R-:W-:Y:S01]  /*f4e0*/  R2UR UR57, R3 ;  /* 0x00000000033972ca */ /* 0x000fe200000e0000 */
[----:B------:R-:W-:Y:S01]  /*f4f0*/  IMAD.MOV.U32 R21, RZ, RZ, -0x7fffffe0 ;  /* 0x80000020ff157424 */ /* 0x000fe200078e00ff */
[----:B------:R-:W-:Y:S01]  /*f500*/  R2UR UR19, R23 ;  /* 0x00000000171372ca */ /* 0x000fe200000e0000 */
[----:B------:R-:W-:Y:S01]  /*f510*/  STL [R1+0xbc], R25 ;  /* 0x0000bc1901007387 */ /* 0x000fe20000100800 */
[C---:B------:R-:W-:Y:S01]  /*f520*/  R2UR UR7, R73.reuse ;  /* 0x00000000490772ca */ /* 0x040fe200000e0000 */
[----:B------:R-:W-:Y:S01]  /*f530*/  IMAD.MOV.U32 R153, RZ, RZ, -0x7fffffe0 ;  /* 0x80000020ff997424 */ /* 0x000fe200078e00ff */
[----:B------:R-:W-:Y:S01]  /*f540*/  R2UR UR11, R73 ;  /* 0x00000000490b72ca */ /* 0x000fe200000e0000 */
[----:B------:R-:W-:Y:S01]  /*f550*/  STL [R1+0xb8], R24 ;  /* 0x0000b81801007387 */ /* 0x000fe20000100800 */
[----:B------:R-:W-:-:S02]  /*f560*/  R2UR UR9, R21 ;  /* 0x00000000150972ca */ /* 0x000fc400000e0000 */
[----:B------:R-:W-:Y:S01]  /*f570*/  MOV R78, UR59 ;  /* 0x0000003b004e7c02 */ /* 0x000fe20008000f00 */
[----:B------:R-:W-:Y:S01]  /*f580*/  STL [R1+0xb4], R19 ;  /* 0x0000b41301007387 */ /* 0x000fe20000100800 */
[----:B------:R-:W-:Y:S02]  /*f590*/  R2UR UR59, R151 ;  /* 0x00000000973b72ca */ /* 0x000fe400000e0000 */
[C---:B------:R-:W-:Y:S01]  /*f5a0*/  R2UR UR5, R21.reuse ;  /* 0x00000000150572ca */ /* 0x040fe200000e0000 */
[----:B------:R1:W-:Y:S01]  /*f5b0*/  STL [R1+0xb0], R18 ;  /* 0x0000b01201007387 */ /* 0x0003e20000100800 */
[C---:B------:R-:W-:Y:S02]  /*f5c0*/  R2UR UR15, R21.reuse ;  /* 0x00000000150f72ca */ /* 0x040fe400000e0000 */
[C---:B------:R-:W-:Y:S01]  /*f5d0*/  R2UR UR23, R21.reuse ;  /* 0x00000000151772ca */ /* 0x040fe200000e0000 */
[----:B------:R3:W-:Y:S01]  /*f5e0*/  STL [R1+0xac], R17 ;  /* 0x0000ac1101007387 */ /* 0x0007e20000100800 */
[----:B------:R-:W-:-:S02]  /*f5f0*/  R2UR UR35, R21 ;  /* 0x00000000152372ca */ /* 0x000fc400000e0000 */
[----:B------:R-:W-:Y:S01]  /*f600*/  MOV R75, UR9 ;  /* 0x00000009004b7c02 */ /* 0x000fe20008000f00 */
[----:B------:R-:W-:Y:S01]  /*f610*/  STL [R1+0xa8], R16 ;  /* 0x0000a81001007387 */ /* 0x000fe20000100800 */
[----:B------:R-:W-:Y:S02]  /*f620*/  R2UR UR9, R3 ;  /* 0x00000000030972ca */ /* 0x000fe400000e0000 */
[C---:B------:R-:W-:Y:S01]  /*f630*/  R2UR UR47, R21.reuse ;  /* 0x00000000152f72ca */ /* 0x040fe200000e0000 */
[----:B------:R4:W-:Y:S01]  /*f640*/  STL [R1+0xa4], R15 ;  /* 0x0000a40f01007387 */ /* 0x0009e20000100800 */
[----:B0-----:R-:W-:Y:S02]  /*f650*/  SHF.R.U32.HI R0, RZ, 0x7, R0 ;  /* 0x00000007ff007819 */ /* 0x001fe40000011600 */
[----:B------:R-:W-:Y:S02]  /*f660*/  R2UR UR55, R21 ;  /* 0x00000000153772ca */ /* 0x000fe400000e0000 */
[C---:B------:R-:W-:Y:S01]  /*f670*/  R2UR UR31, R23.reuse ;  /* 0x00000000171f72ca */ /* 0x040fe200000e0000 */
[----:B------:R-:W-:Y:S01]  /*f680*/  VIADD R0, R0, 0x8 ;  /* 0x0000000800007836 */ /* 0x000fe20000000000 */
[----:B------:R-:W-:-:S02]  /*f690*/  R2UR UR39, R23 ;  /* 0x00000000172772ca */ /* 0x000fc400000e0000 */
[C---:B------:R-:W-:Y:S02]  /*f6a0*/  R2UR UR41, R23.reuse ;  /* 0x00000000172972ca */ /* 0x040fe400000e0000 */
[----:B------:R0:W-:Y:S01]  /*f6b0*/  BAR.SYNC.DEFER_BLOCKING R0, 0x100 ;  /* 0x000400000000751d */ /* 0x0001e20000010000 */
[----:B------:R-:W-:Y:S02]  /*f6c0*/  R2UR UR45, R23 ;  /* 0x00000000172d72ca */ /* 0x000fe400000e0000 */
[----:B------:R-:W-:Y:S02]  /*f6d0*/  R2UR UR12, R2 ;  /* 0x00000000020c72ca */ /* 0x000fe400000e0000 */
[----:B------:R-:W-:Y:S02]  /*f6e0*/  R2UR UR13, R3 ;  /* 0x00000000030d72ca */ /* 0x000fe400000e0000 */
[----:B------:R-:W-:Y:S02]  /*f6f0*/  R2UR UR27, R73 ;  /* 0x00000000491b72ca */ /* 0x000fe400000e0000 */
[----:B0-----:R-:W-:Y:S01]  /*f700*/  MOV R0, UR7 ;  /* 0x0000000700007c02 */ /* 0x001fe20008000f00 */
[----:B------:R-:W-:Y:S01]  /*f710*/  UMOV UR7, UR11 ;  /* 0x0000000b00077c82 */ /* 0x000fe20008000000 */
[----:B------:R-:W-:-:S02]  /*f720*/  R2UR UR11, R23 ;  /* 0x00000000170b72ca */ /* 0x000fc400000e0000 */
[C---:B------:R-:W-:Y:S02]  /*f730*/  R2UR UR43, R73.reuse ;  /* 0x00000000492b72ca */ /* 0x040fe400000e0000 */
[C---:B------:R-:W-:Y:S02]  /*f740*/  R2UR UR51, R73.reuse ;  /* 0x00000000493372ca */ /* 0x040fe400000e0000 */
[C---:B------:R-:W-:Y:S02]  /*f750*/  R2UR UR29, R73.reuse ;  /* 0x00000000491d72ca */ /* 0x040fe400000e0000 */
[C---:B------:R-:W-:Y:S02]  /*f760*/  R2UR UR49, R73.reuse ;  /* 0x00000000493172ca */ /* 0x040fe400000e0000 */
[----:B------:R-:W-:Y:S01]  /*f770*/  R2UR UR37, R73 ;  /* 0x00000000492572ca */ /* 0x000fe200000e0000 */
[----:B------:R-:W-:Y:S01]  /*f780*/  IMAD.MOV.U32 R73, RZ, RZ, -0x7fffffe0 ;  /* 0x80000020ff497424 */ /* 0x000fe200078e00ff */
[----:B-1----:R-:W-:Y:S01]  /*f790*/  MOV R18, UR61 ;  /* 0x0000003d00127c02 */ /* 0x002fe20008000f00 */
[----:B------:R-:W-:Y:S01]  /*f7a0*/  WARPGROUP.ARRIVE ;  /* 0x00000000000079c5 */ /* 0x000fe20000000000 */
[----:B------:R-:W-:Y:S01]  /*f7b0*/  MOV R76, UR11 ;  /* 0x0000000b004c7c02 */ /* 0x000fe20008000f00 */
[----:B------:R-:W-:Y:S01]  /*f7c0*/  UMOV UR11, UR5 ;  /* 0x00000005000b7c82 */ /* 0x000fe20008000000 */
[----:B------:R-:W-:Y:S01]  /*f7d0*/  R2UR UR5, R23 ;  /* 0x00000000170572ca */ /* 0x000fe200000e0000 */
[----:B------:R-:W-:Y:S01]  /*f7e0*/  IMAD.MOV.U32 R23, RZ, RZ, -0x7fffffe0 ;  /* 0x80000020ff177424 */ /* 0x000fe200078e00ff */
[----:B------:R-:W-:Y:S01]  /*f7f0*/  R2UR UR33, R73 ;  /* 0x00000000492172ca */ /* 0x000fe200000e0000 */
[----:B------:R-:W-:Y:S01]  /*f800*/  IMAD.MOV.U32 R73, RZ, RZ, -0x7fffffe0 ;  /* 0x80000020ff497424 */ /* 0x000fe200078e00ff */
[----:B---3--:R-:W-:-:S02]  /*f810*/  MOV R17, UR60 ;  /* 0x0000003c00117c02 */ /* 0x008fc40008000f00 */
[----:B------:R-:W-:Y:S01]  /*f820*/  R2UR UR25, R23 ;  /* 0x00000000171972ca */ /* 0x000fe200000e0000 */
[----:B------:R-:W-:Y:S01]  /*f830*/  IMAD.MOV.U32 R23, RZ, RZ, -0x7fffffe0 ;  /* 0x80000020ff177424 */ /* 0x000fe200078e00ff */
[----:B------:R-:W-:Y:S01]  /*f840*/  R2UR UR61, R73 ;  /* 0x00000000493d72ca */ /* 0x000fe200000e0000 */
[----:B------:R-:W-:Y:S01]  /*f850*/  IMAD.MOV.U32 R73, RZ, RZ, -0x7fffffe0 ;  /* 0x80000020ff497424 */ /* 0x000fe200078e00ff */
[----:B------:R-:W-:Y:S02]  /*f860*/  R2UR UR16, R2 ;  /* 0x00000000021072ca */ /* 0x000fe400000e0000 */
[C---:B------:R-:W-:Y:S01]  /*f870*/  R2UR UR17, R3.reuse ;  /* 0x00000000031172ca */ /* 0x040fe200000e0000 */
[----:B------:R-:W-:Y:S01]  /*f880*/  IMAD.U32 R21, RZ, RZ, UR5 ;  /* 0x00000005ff157e24 */ /* 0x000fe2000f8e00ff */
[----:B------:R-:W-:Y:S02]  /*f890*/  R2UR UR5, R3 ;  /* 0x00000000030572ca */ /* 0x000fe400000e0000 */
[----:B------:R-:W-:-:S02]  /*f8a0*/  R2UR UR20, R8 ;  /* 0x00000000081472ca */ /* 0x000fc400000e0000 */
[C---:B------:R-:W-:Y:S02]  /*f8b0*/  R2UR UR21, R9.reuse ;  /* 0x00000000091572ca */ /* 0x040fe400000e0000 */
[----:B------:R-:W-:Y:S02]  /*f8c0*/  R2UR UR52, R8 ;  /* 0x00000000083472ca */ /* 0x000fe400000e0000 */
[----:B------:R-:W-:Y:S01]  /*f8d0*/  R2UR UR53, R9 ;  /* 0x00000000093572ca */ /* 0x000fe200000e0000 */
[----:B--2---:R-:W-:-:S04]  /*f8e0*/  IMAD R150, R148, 0x6c0, R14 ;  /* 0x000006c094967824 */ /* 0x004fc800078e020e */
[C---:B------:R-:W-:Y:S02]  /*f8f0*/  VIADD R22, R150.reuse, 0xc0 ;  /* 0x000000c096167836 */ /* 0x040fe40000000000 */
[C---:B------:R-:W-:Y:S02]  /*f900*/  VIADD R72, R150.reuse, 0x80 ;  /* 0x0000008096487836 */ /* 0x040fe40000000000 */
[----:B------:R-:W-:Y:S01]  /*f910*/  VIADD R20, R150, 0x40 ;  /* 0x0000004096147836 */ /* 0x000fe20000000000 */
[----:B------:R-:W-:Y:S01]  /*f920*/  R2UR UR58, R22 ;  /* 0x00000000163a72ca */ /* 0x000fe200000e0000 */
[----:B------:R-:W-:Y:S01]  /*f930*/  VIADD R22, R150, 0x180 ;  /* 0x0000018096167836 */ /* 0x000fe20000000000 */
[----:B------:R-:W-:Y:S01]  /*f940*/  R2UR UR10, R72 ;  /* 0x00000000480a72ca */ /* 0x000fe200000e0000 */
[----:B------:R-:W-:Y:S01]  /*f950*/  VIADD R72, R150, 0x140 ;  /* 0x0000014096487836 */ /* 0x000fe20000000000 */
[----:B------:R-:W-:Y:S01]  /*f960*/  R2UR UR4, R20 ;  /* 0x00000000140472ca */ /* 0x000fe200000e0000 */
[----:B------:R-:W-:-:S02]  /*f970*/  VIADD R20, R150, 0x100 ;  /* 0x0000010096147836 */ /* 0x000fc40000000000 */
[----:B------:R-:W-:Y:S01]  /*f980*/  VIADD R152, R150, 0x382 ;  /* 0x0000038296987836 */ /* 0x000fe20000000000 */
[----:B------:R-:W-:Y:S01]  /*f990*/  R2UR UR6, R72 ;  /* 0x00000000480672ca */ /* 0x000fe200000e0000 */
[----:B------:R-:W-:Y:S01]  /*f9a0*/  VIADD R72, R150, 0x42 ;  /* 0x0000004296487836 */ /* 0x000fe20000000000 */
[----:B------:R-:W-:Y:S01]  /*f9b0*/  R2UR UR8, R20 ;  /* 0x00000000140872ca */ /* 0x000fe200000e0000 */
[C---:B------:R-:W-:Y:S02]  /*f9c0*/  VIADD R20, R150.reuse, 0x1c0 ;  /* 0x000001c096147836 */ /* 0x040fe40000000000 */
[----:B------:R-:W-:Y:S02]  /*f9d0*/  MOV R79, UR58 ;  /* 0x0000003a004f7c02 */ /* 0x000fe40008000f00 */
[----:B------:R-:W-:Y:S02]  /*f9e0*/  R2UR UR58, R150 ;  /* 0x00000000963a72ca */ /* 0x000fe400000e0000 */
[----:B------:R-:W-:Y:S01]  /*f9f0*/  R2UR UR14, R20 ;  /* 0x00000000140e72ca */ /* 0x000fe200000e0000 */
[----:B------:R-:W-:Y:S01]  /*fa00*/  VIADD R20, R150, 0x2 ;  /* 0x0000000296147836 */ /* 0x000fe20000000000 */
[----:B------:R-:W-:Y:S01]  /*fa10*/  R2UR UR26, R72 ;  /* 0x00000000481a72ca */ /* 0x000fe200000e0000 */
[----:B------:R-:W-:Y:S01]  /*fa20*/  VIADD R72, R150, 0x142 ;  /* 0x0000014296487836 */ /* 0x000fe20000000000 */
[----:B------:R-:W-:Y:S01]  /*fa30*/  MOV R14, UR6 ;  /* 0x00000006000e7c02 */ /* 0x000fe20008000f00 */
[----:B------:R-:W-:Y:S01]  /*fa40*/  UMOV UR6, UR10 ;  /* 0x0000000a00067c82 */ /* 0x000fe20008000000 */
[----:B------:R-:W-:Y:S01]  /*fa50*/  R2UR UR10, R22 ;  /* 0x00000000160a72ca */ /* 0x000fe200000e0000 */
[----:B------:R-:W-:Y:S01]  /*fa60*/  VIADD R22, R150, 0x200 ;  /* 0x0000020096167836 */ /* 0x000fe20000000000 */
[----:B------:R-:W-:-:S02]  /*fa70*/  MOV R74, UR8 ;  /* 0x00000008004a7c02 */ /* 0x000fc40008000f00 */
[----:B------:R-:W-:Y:S01]  /*fa80*/  R2UR UR8, R2 ;  /* 0x00000000020872ca */ /* 0x000fe200000e0000 */
[----:B------:R-:W-:Y:S01]  /*fa90*/  HGMMA.64x16x16.F32.BF16 R136, gdesc[UR56], RZ, !UPT, gsb0 ;  /* 0x00200000388879f0 */ /* 0x000fe2000c0018ff */
[----:B------:R-:W-:Y:S01]  /*faa0*/  R2UR UR18, R22 ;  /* 0x00000000161272ca */ /* 0x000fe200000e0000 */
[----:B------:R-:W-:Y:S01]  /*fab0*/  VIADD R22, R150, 0x82 ;  /* 0x0000008296167836 */ /* 0x000fe20000000000 */
[----:B------:R-:W-:Y:S01]  /*fac0*/  R2UR UR22, R20 ;  /* 0x00000000141672ca */ /* 0x000fe200000e0000 */
[----:B------:R-:W-:Y:S01]  /*fad0*/  VIADD R20, R150, 0xc2 ;  /* 0x000000c296147836 */ /* 0x000fe20000000000 */
[----:B------:R-:W-:Y:S02]  /*fae0*/  R2UR UR59, R78 ;  /* 0x000000004e3b72ca */ /* 0x000fe400000e0000 */
[----:B------:R-:W-:Y:S01]  /*faf0*/  R2UR UR30, R22 ;  /* 0x00000000161e72ca */ /* 0x000fe200000e0000 */
[----:B------:R-:W-:Y:S01]  /*fb00*/  VIADD R22, R150, 0x102 ;  /* 0x0000010296167836 */ /* 0x000fe20000000000 */
[----:B------:R-:W-:Y:S01]  /*fb10*/  MOV R77, UR10 ;  /* 0x0000000a004d7c02 */ /* 0x000fe20008000f00 */
[----:B------:R-:W-:Y:S01]  /*fb20*/  UMOV UR10, UR4 ;  /* 0x00000004000a7c82 */ /* 0x000fe20008000000 */
[----:B------:R-:W-:Y:S01]  /*fb30*/  R2UR UR34, R20 ;  /* 0x00000000142272ca */ /* 0x000fe200000e0000 */
[----:B------:R-:W-:Y:S01]  /*fb40*/  VIADD R20, R150, 0x182 ;  /* 0x0000018296147836 */ /* 0x000fe20000000000 */
[----:B------:R-:W-:Y:S01]  /*fb50*/  R2UR UR38, R22 ;  /* 0x00000000162672ca */ /* 0x000fe200000e0000 */
[----:B------:R-:W-:Y:S01]  /*fb60*/  VIADD R22, R150, 0x240 ;  /* 0x0000024096167836 */ /* 0x000fe20000000000 */
[----:B------:R-:W-:-:S02]  /*fb70*/  R2UR UR58, R79 ;  /* 0x000000004f3a72ca */ /* 0x000fc400000e0000 */
[----:B------:R-:W-:Y:S01]  /*fb80*/  R2UR UR46, R20 ;  /* 0x00000000142e72ca */ /* 0x000fe200000e0000 */
[----:B------:R-:W-:Y:S01]  /*fb90*/  VIADD R20, R150, 0x202 ;  /* 0x0000020296147836 */ /* 0x000fe20000000000 */
[----:B------:R-:W-:Y:S01]  /*fba0*/  R2UR UR4, R22 ;  /* 0x00000000160472ca */ /* 0x000fe200000e0000 */
[----:B------:R-:W-:Y:S01]  /*fbb0*/  VIADD R22, R150, 0x2c0 ;  /* 0x000002c096167836 */ /* 0x000fe20000000000 */
[----:B------:R-:W-:Y:S02]  /*fbc0*/  R2UR UR56, R2 ;  /* 0x00000000023872ca */ /* 0x000fe400000e0000 */
[----:B------:R-:W-:Y:S02]  /*fbd0*/  R2UR UR54, R20 ;  /* 0x00000000143672ca */ /* 0x000fe400000e0000 */
[----:B------:R-:W-:Y:S02]  /*fbe0*/  R2UR UR57, R3 ;  /* 0x00000000033972ca */ /* 0x000fe400000e0000 */
[----:B------:R-:W-:Y:S01]  /*fbf0*/  R2UR UR40, R22 ;  /* 0x00000000162872ca */ /* 0x000fe200000e0000 */
[----:B------:R-:W-:Y:S01]  /*fc00*/  VIADD R22, R150, 0x340 ;  /* 0x0000034096167836 */ /* 0x000fe20000000000 */
[----:B------:R-:W-:Y:S01]  /*fc10*/  R2UR UR42, R72 ;  /* 0x00000000482a72ca */ /* 0x000fe200000e0000 */
[----:B------:R-:W-:-:S02]  /*fc20*/  VIADD R72, R150, 0x1c2 ;  /* 0x000001c296487836 */ /* 0x000fc40000000000 */
[----:B------:R-:W-:Y:S01]  /*fc30*/  IMAD.U32 R20, RZ, RZ, UR4 ;  /* 0x00000004ff147e24 */ /* 0x000fe2000f8e00ff */
[----:B------:R-:W-:Y:S02]  /*fc40*/  R2UR UR4, R2 ;  /* 0x00000000020472ca */ /* 0x000fe400000e0000 */
[----:B------:R-:W-:Y:S01]  /*fc50*/  R2UR UR44, R22 ;  /* 0x00000000162c72ca */ /* 0x000fe200000e0000 */
[----:B------:R-:W-:Y:S01]  /*fc60*/  VIADD R22, R150, 0x3c0 ;  /* 0x000003c096167836 */ /* 0x000fe20000000000 */
[----:B------:R-:W-:Y:S01]  /*fc70*/  R2UR UR50, R72 ;  /* 0x00000000483272ca */ /* 0x000fe200000e0000 */
[----:B------:R-:W-:-:S03]  /*fc80*/  VIADD R72, R150, 0x280 ;  /* 0x0000028096487836 */ /* 0x000fc60000000000 */
[----:B------:R-:W-:Y:S01]  /*fc90*/  R2UR UR24, R22 ;  /* 0x00000000161872ca */ /* 0x000fe200000e0000 */
[----:B------:R-:W-:Y:S01]  /*fca0*/  VIADD R22, R150, 0x440 ;  /* 0x0000044096167836 */ /* 0x000fe20000000000 */
[----:B------:R-:W-:Y:S01]  /*fcb0*/  R2UR UR28, R72 ;  /* 0x00000000481c72ca */ /* 0x000fe200000e0000 */
[----:B------:R-:W-:-:S05]  /*fcc0*/  VIADD R72, R150, 0x300 ;  /* 0x0000030096487836 */ /* 0x000fca0000000000 */
[----:B------:R-:W-:Y:S01]  /*fcd0*/  R2UR UR48, R72 ;  /* 0x00000000483072ca */ /* 0x000fe200000e0000 */
[----:B------:R-:W-:Y:S01]  /*fce0*/  VIADD R72, R150, 0x380 ;  /* 0x0000038096487836 */ /* 0x000fe20000000000 */
[----:B------:R-:W-:Y:S02]  /*fcf0*/  WARPGROUP.DEPBAR.LE gsb0, 0x0 ;  /* 0x00008000000079c5 */ /* 0x000fe40000010000 */
[----:B------:R-:W-:Y:S02]  /*fd00*/  WARPGROUP.ARRIVE ;  /* 0x00000000000079c5 */ /* 0x000fe40000000000 */
[----:B------:R-:W-:Y:S01]  /*fd10*/  R2UR UR36, R72 ;  /* 0x00000000482472ca */ /* 0x000fe200000e0000 */
[----:B------:R-:W-:-:S03]  /*fd20*/  VIADD R72, R150, 0x400 ;  /* 0x0000040096487836 */ /* 0x000fc60000000000 */
[----:B------:R-:W-:Y:S01]  /*fd30*/  HGMMA.64x16x16.F32.BF16 R128, gdesc[UR8], RZ, !UPT, gsb0 ;  /* 0x00200000088079f0 */ /* 0x000fe2000c0018ff */
[----:B------:R-:W-:Y:S01]  /*fd40*/  R2UR UR9, R75 ;  /* 0x000000004b0972ca */ /* 0x000fe200000e0000 */
[----:B------:R-:W-:Y:S01]  /*fd50*/  IMAD.MOV.U32 R75, RZ, RZ, -0x7fffffe0 ;  /* 0x80000020ff4b7424 */ /* 0x000fe200078e00ff */
[----:B------:R-:W-:Y:S01]  /*fd60*/  R2UR UR8, R74 ;  /* 0x000000004a0872ca */ /* 0x000fe200000e0000 */
[----:B------:R-:W-:Y:S01]  /*fd70*/  VIADD R74, R150, 0x302 ;  /* 0x00000302964a7836 */ /* 0x000fe20000000000 */
[----:B------:R-:W-:Y:S02]  /*fd80*/  R2UR UR11, R76 ;  /* 0x000000004c0b72ca */ /* 0x000fe400000e0000 */
[----:B------:R-:W-:Y:S02]  /*fd90*/  R2UR UR10, R77 ;  /* 0x000000004d0a72ca */ /* 0x000fe400000e0000 */
[----:B------:R-:W-:Y:S01]  /*fda0*/  R2UR UR32, R72 ;  /* 0x00000000482072ca */ /* 0x000fe200000e0000 */
[----:B------:R-:W-:-:S05]  /*fdb0*/  VIADD R72, R150, 0x242 ;  /* 0x0000024296487836 */ /* 0x000fca0000000000 */
[----:B------:R-:W-:Y:S01]  /*fdc0*/  R2UR UR60, R72 ;  /* 0x00000000483c72ca */ /* 0x000fe200000e0000 */
[----:B------:R-:W-:Y:S01]  /*fdd0*/  VIADD R72, R150, 0x2c2 ;  /* 0x000002c296487836 */ /* 0x000fe20000000000 */
[----:B------:R-:W-:Y:S02]  /*fde0*/  WARPGROUP.DEPBAR.LE gsb0, 0x0 ;  /* 0x00008000000079c5 */ /* 0x000fe40000010000 */
[----:B------:R-:W-:-:S06]  /*fdf0*/  WARPGROUP.ARRIVE ;  /* 0x00000000000079c5 */ /* 0x000fcc0000000000 */
[----:B------:R-:W-:Y:S01]  /*fe00*/  HGMMA.64x16x16.F32.BF16 R120, gdesc[UR4], RZ, !UPT, gsb0 ;  /* 0x00200000047879f0 */ /* 0x000fe2000c0018ff */
[----:B------:R-:W-:Y:S02]  /*fe10*/  R2UR UR7, R0 ;  /* 0x00000000000772ca */ /* 0x000fe400000e0000 */
[----:B------:R-:W-:Y:S02]  /*fe20*/  R2UR UR6, R14 ;  /* 0x000000000e0672ca */ /* 0x000fe400000e0000 */
        /* <DEDUP_REMOVED lines=10> */
[----:B------:R-:W-:-:S07]  /*fed0*/  R2UR UR57, R3 ;  /* 0x00000000033972ca */ /* 0x000fce00000e0000 */
[----:B------:R-:W-:Y:S01]  /*fee0*/  MOV R25, UR58 ;  /* 0x0000003a00197c02 */ /* 0x000fe20008000f00 */
[----:B------:R-:W-:Y:S01]  /*fef0*/  UMOV UR58, UR8 ;  /* 0x00000008003a7c82 */ /* 0x000fe20008000000 */
[----:B------:R-:W-:Y:S01]  /*ff00*/  MOV R0, UR59 ;  /* 0x0000003b00007c02 */ /* 0x000fe20008000f00 */
[----:B------:R-:W-:Y:S01]  /*ff10*/  UMOV UR59, UR9 ;  /* 0x00000009003b7c82 */ /* 0x000fe20008000000 */
        /* <DEDUP_REMOVED lines=8> */
[----:B------:R-:W-:-:S03]  /*ffa0*/  IMAD.MOV.U32 R73, RZ, RZ, -0x7fffffe0 ;  /* 0x80000020ff497424 */ /* 0x000fc600078e00ff */
[----:B------:R-:W-:Y:S02]  /*ffb0*/  R2UR UR56, R72 ;  /* 0x00000000483872ca */ /* 0x000fe400000e0000 */
[----:B------:R-:W-:Y:S01]  /*ffc0*/  R2UR UR57, R73 ;  /* 0x00000000493972ca */ /* 0x000fe200000e0000 */
[----:B------:R-:W-:Y:S02]  /*ffd0*/  WARPGROUP.DEPBAR.LE gsb0, 0x0 ;  /* 0x00008000000079c5 */ /* 0x000fe40000010000 */
[----:B------:R-:W-:-:S06]  /*ffe0*/  WARPGROUP.ARRIVE ;  /* 0x00000000000079c5 */ /* 0x000fcc0000000000 */
[----:B------:R-:W-:Y:S01]  /*fff0*/  HGMMA.64x16x16.F32.BF16 R96, gdesc[UR4], RZ, !UPT, gsb0 ;  /* 0x00200000046079f0 */ /* 0x000fe2000c0018ff */
[----:B------:R-:W-:Y:S02]  /*10000*/  R2UR UR4, R22 ;  /* 0x00000000160472ca */ /* 0x000fe400000e0000 */
[----:B------:R-:W-:Y:S02]  /*10010*/  R2UR UR5, R23 ;  /* 0x00000000170572ca */ /* 0x000fe400000e0000 */
[----:B------:R-:W-:Y:S01]  /*10020*/  R2UR UR6, R152 ;  /* 0x00000000980672ca */ /* 0x000fe200000e0000 */
[----:B------:R-:W-:Y:S01]  /*10030*/  VIADD R152, R150, 0x3c2 ;  /* 0x000003c296987836 */ /* 0x000fe20000000000 */
[----:B------:R-:W-:Y:S01]  /*10040*/  R2UR UR7, R153 ;  /* 0x00000000990772ca */ /* 0x000fe200000e0000 */
[----:B------:R-:W-:-:S06]  /*10050*/  IMAD.MOV.U32 R153, RZ, RZ, -0x7fffffe0 ;  /* 0x80000020ff997424 */ /* 0x000fcc00078e00ff */
[----:B------:R-:W-:Y:S01]  /*10060*/  IMAD.U32 R22, RZ, RZ, UR4 ;  /* 0x00000004ff167e24 */ /* 0x000fe2000f8e00ff */
[----:B------:R-:W-:Y:S01]  /*10070*/  UMOV UR4, UR44 ;  /* 0x0000002c00047c82 */ /* 0x000fe20008000000 */
[----:B------:R-:W-:Y:S01]  /*10080*/  IMAD.U32 R23, RZ, RZ, UR5 ;  /* 0x00000005ff177e24 */ /* 0x000fe2000f8e00ff */
[----:B------:R-:W-:Y:S01]  /*10090*/  UMOV UR5, UR45 ;  /* 0x0000002d00057c82 */ /* 0x000fe20008000000 */
[C---:B------:R-:W-:Y:S02]  /*100a0*/  R2UR UR44, R8.reuse ;  /* 0x00000000082c72ca */ /* 0x040fe400000e0000 */
[----:B------:R-:W-:Y:S02]  /*100b0*/  R2UR UR45, R9 ;  /* 0x00000000092d72ca */ /* 0x000fe400000e0000 */
[----:B------:R-:W-:Y:S01]  /*100c0*/  MOV R24, UR7 ;  /* 0x0000000700187c02 */ /* 0x000fe20008000f00 */
[----:B------:R-:W-:Y:S01]  /*100d0*/  UMOV UR7, UR49 ;  /* 0x0000003100077c82 */ /* 0x000fe20008000000 */
[----:B------:R-:W-:Y:S01]  /*100e0*/  MOV R19, UR6 ;  /* 0x0000000600137c02 */ /* 0x000fe20008000f00 */
[----:B------:R-:W-:Y:S01]  /*100f0*/  UMOV UR6, UR48 ;  /* 0x0000003000067c82 */ /* 0x000fe20008000000 */
[----:B------:R-:W-:-:S02]  /*10100*/  R2UR UR48, R8 ;  /* 0x00000000083072ca */ /* 0x000fc400000e0000 */
        /* <DEDUP_REMOVED lines=9> */
[----:B------:R-:W-:Y:S01]  /*101a0*/  IMAD.MOV.U32 R153, RZ, RZ, -0x7fffffe0 ;  /* 0x80000020ff997424 */ /* 0x000fe200078e00ff */
[----:B------:R-:W-:Y:S02]  /*101b0*/  WARPGROUP.DEPBAR.LE gsb0, 0x0 ;  /* 0x00008000000079c5 */ /* 0x000fe40000010000 */
[----:B------:R-:W-:-:S06]  /*101c0*/  WARPGROUP.ARRIVE ;  /* 0x00000000000079c5 */ /* 0x000fcc0000000000 */
[----:B------:R-:W-:Y:S01]  /*101d0*/  HGMMA.64x16x16.F32.BF16 R80, gdesc[UR12], RZ, !UPT, gsb0 ;  /* 0x002000000c5079f0 */ /* 0x000fe2000c0018ff */
[----:B------:R-:W-:Y:S01]  /*101e0*/  UMOV UR12, UR36 ;  /* 0x00000024000c7c82 */ /* 0x000fe20008000000 */
[----:B------:R-:W-:Y:S01]  /*101f0*/  UMOV UR13, UR37 ;  /* 0x00000025000d7c82 */ /* 0x000fe20008000000 */
        /* <DEDUP_REMOVED lines=20> */
[----:B------:R-:W-:Y:S01]  /*10340*/  UMOV UR20, UR28 ;  /* 0x0000001c00147c82 */ /* 0x000fe20008000000 */
[----:B------:R-:W-:Y:S01]  /*10350*/  UMOV UR21, UR29 ;  /* 0x0000001d00157c82 */ /* 0x000fe20008000000 */
[C---:B------:R-:W-:Y:S01]  /*10360*/  R2UR UR28, R8.reuse ;  /* 0x00000000081c72ca */ /* 0x040fe200000e0000 */
[----:B------:R-:W-:Y:S01]  /*10370*/  UMOV UR22, UR32 ;  /* 0x0000002000167c82 */ /* 0x000fe20008000000 */
[C---:B------:R-:W-:Y:S01]  /*10380*/  R2UR UR29, R9.reuse ;  /* 0x00000000091d72ca */ /* 0x040fe200000e0000 */
[----:B------:R-:W-:Y:S01]  /*10390*/  UMOV UR23, UR33 ;  /* 0x0000002100177c82 */ /* 0x000fe20008000000 */
[----:B------:R-:W-:Y:S02]  /*103a0*/  R2UR UR32, R8 ;  /* 0x00000000082072ca */ /* 0x000fe400000e0000 */
[----:B------:R-:W-:Y:S01]  /*103b0*/  R2UR UR33, R9 ;  /* 0x00000000092172ca */ /* 0x000fe200000e0000 */
        /* <DEDUP_REMOVED lines=11> */
[----:B------:R-:W-:Y:S02]  /*10470*/  R2UR UR40, R8 ;  /* 0x00000000082872ca */ /* 0x000fe400000e0000 */
[----:B------:R-:W-:Y:S02]  /*10480*/  R2UR UR41, R9 ;  /* 0x00000000092972ca */ /* 0x000fe400000e0000 */
[----:B------:R-:W-:Y:S02]  /*10490*/  R2UR UR32, R12 ;  /* 0x000000000c2072ca */ /* 0x000fe400000e0000 */
[----:B------:R-:W-:Y:S01]  /*104a0*/  R2UR UR33, R13 ;  /* 0x000000000d2172ca */ /* 0x000fe200000e0000 */
        /* <DEDUP_REMOVED lines=8> */
[----:B------:R-:W-:Y:S01]  /*10530*/  UMOV UR42, UR22 ;  /* 0x00000016002a7c82 */ /* 0x000fe20008000000 */
[----:B------:R-:W-:Y:S01]  /*10540*/  UMOV UR43, UR23 ;  /* 0x00000017002b7c82 */ /* 0x000fe20008000000 */
[----:B------:R-:W-:Y:S01]  /*10550*/  R2UR UR22, R152 ;  /* 0x00000000981672ca */ /* 0x000fe200000e0000 */
[----:B------:R-:W-:Y:S01]  /*10560*/  VIADD R152, R150, 0x4c0 ;  /* 0x000004c096987836 */ /* 0x000fe20000000000 */
[----:B------:R-:W-:Y:S01]  /*10570*/  R2UR UR23, R153 ;  /* 0x00000000991772ca */ /* 0x000fe200000e0000 */
[----:B------:R-:W-:-:S03]  /*10580*/  IMAD.MOV.U32 R153, RZ, RZ, -0x7fffffe0 ;  /* 0x80000020ff997424 */ /* 0x000fc600078e00ff */
[----:B------:R-:W-:Y:S02]  /*10590*/  R2UR UR38, R152 ;  /* 0x00000000982672ca */ /* 0x000fe400000e0000 */
[----:B------:R-:W-:-:S05]  /*105a0*/  R2UR UR39, R153 ;  /* 0x00000000992772ca */ /* 0x000fca00000e0000 */
[----:B----4-:R-:W-:Y:S01]  /*105b0*/  MOV R15, UR22 ;  /* 0x00000016000f7c02 */ /* 0x010fe20008000f00 */
[----:B------:R-:W-:Y:S01]  /*105c0*/  UMOV UR22, UR20 ;  /* 0x0000001400167c82 */ /* 0x000fe20008000000 */
[----:B------:R-:W-:Y:S01]  /*105d0*/  MOV R16, UR23 ;  /* 0x0000001700107c02 */ /* 0x000fe20008000f00 */
[----:B------:R-:W-:Y:S01]  /*105e0*/  UMOV UR23, UR21 ;  /* 0x0000001500177c82 */ /* 0x000fe20008000000 */
[----:B------:R-:W-:Y:S02]  /*105f0*/  R2UR UR20, R12 ;  /* 0x000000000c1472ca */ /* 0x000fe400000e0000 */
[----:B------:R-:W-:Y:S02]  /*10600*/  MOV R153, UR38 ;  /* 0x0000002600997c02 */ /* 0x000fe40008000f00 */
[----:B------:R-:W-:Y:S02]  /*10610*/  MOV R157, UR39 ;  /* 0x00000027009d7c02 */ /* 0x000fe40008000f00 */
[----:B------:R-:W-:Y:S01]  /*10620*/  R2UR UR38, R20 ;  /* 0x00000000142672ca */ /* 0x000fe200000e0000 */
[----:B------:R-:W-:Y:S01]  /*10630*/  VIADD R20, R150, 0x500 ;  /* 0x0000050096147836 */ /* 0x000fe20000000000 */
[----:B------:R-:W-:Y:S01]  /*10640*/  R2UR UR39, R21 ;  /* 0x00000000152772ca */ /* 0x000fe200000e0000 */
[----:B------:R-:W-:Y:S01]  /*10650*/  IMAD.MOV.U32 R21, RZ, RZ, -0x7fffffe0 ;  /* 0x80000020ff157424 */ /* 0x000fe200078e00ff */
[----:B------:R-:W-:-:S02]  /*10660*/  R2UR UR21, R13 ;  /* 0x000000000d1572ca */ /* 0x000fc400000e0000 */
[----:B------:R-:W-:Y:S02]  /*10670*/  R2UR UR40, R12 ;  /* 0x000000000c2872ca */ /* 0x000fe400000e0000 */
[----:B------:R-:W-:Y:S02]  /*10680*/  R2UR UR41, R13 ;  /* 0x000000000d2972ca */ /* 0x000fe400000e0000 */
[----:B------:R-:W-:Y:S01]  /*10690*/  R2UR UR30, R20 ;  /* 0x00000000141e72ca */ /* 0x000fe200000e0000 */
[----:B------:R-:W-:Y:S01]  /*106a0*/  VIADD R20, R150, 0x540 ;  /* 0x0000054096147836 */ /* 0x000fe20000000000 */
[----:B------:R-:W-:Y:S01]  /*106b0*/  R2UR UR31, R21 ;  /* 0x00000000151f72ca */ /* 0x000fe200000e0000 */
[----:B------:R-:W-:-:S03]  /*106c0*/  IMAD.MOV.U32 R21, RZ, RZ, -0x7fffffe0 ;  /* 0x80000020ff157424 */ /* 0x000fc600078e00ff */
[----:B------:R-:W-:Y:S01]  /*106d0*/  R2UR UR26, R20 ;  /* 0x00000000141a72ca */ /* 0x000fe200000e0000 */
[----:B------:R-:W-:Y:S01]  /*106e0*/  IMAD.MOV.U32 R20, RZ, RZ, R0 ;  /* 0x000000ffff147224 */ /* 0x000fe200078e0000 */
[----:B------:R-:W-:-:S05]  /*106f0*/  R2UR UR27, R21 ;  /* 0x00000000151b72ca */ /* 0x000fca00000e0000 */
[----:B------:R-:W-:Y:S01]  /*10700*/  MOV R151, UR30 ;  /* 0x0000001e00977c02 */ /* 0x000fe20008000f00 */
[----:B------:R-:W-:Y:S01]  /*10710*/  UMOV UR30, UR58 ;  /* 0x0000003a001e7c82 */ /* 0x000fe20008000000 */
[----:B------:R-:W-:Y:S01]  /*10720*/  MOV R152, UR31 ;  /* 0x0000001f00987c02 */ /* 0x000fe20008000f00 */
[----:B------:R-:W-:Y:S02]  /*10730*/  WARPGROUP.DEPBAR.LE gsb0, 0x0 ;  /* 0x00008000000079c5 */ /* 0x000fe40000010000 */
[----:B------:R-:W-:Y:S01]  /*10740*/  WARPGROUP.ARRIVE ;  /* 0x00000000000079c5 */ /* 0x000fe20000000000 */
[----:B------:R-:W-:Y:S01]  /*10750*/  UMOV UR31, UR59 ;  /* 0x0000003b001f7c82 */ /* 0x000fe20008000000 */
[----:B------:R-:W-:Y:S02]  /*10760*/  R2UR UR59, R20 ;  /* 0x00000000143b72ca */ /* 0x000fe400000e0000 */
[----:B------:R-:W-:Y:S02]  /*10770*/  R2UR UR58, R25 ;  /* 0x00000000193a72ca */ /* 0x000fe400000e0000 */
[----:B------:R-:W-:Y:S01]  /*10780*/  HGMMA.64x16x16.F32.BF16 R88, gdesc[UR44], R88, gsb0 ;  /* 0x002000002c5879f0 */ /* 0x000fe20008001858 */
[----:B------:R-:W-:Y:S01]  /*10790*/  R2UR UR44, R12 ;  /* 0x000000000c2c72ca */ /* 0x000fe200000e0000 */
[----:B------:R-:W-:Y:S01]  /*107a0*/  UMOV UR46, UR16 ;  /* 0x00000010002e7c82 */ /* 0x000fe20008000000 */
[----:B------:R-:W-:Y:S01]  /*107b0*/  R2UR UR45, R13 ;  /* 0x000000000d2d72ca */ /* 0x000fe200000e0000 */
[----:B------:R-:W-:Y:S01]  /*107c0*/  UMOV UR47, UR17 ;  /* 0x00000011002f7c82 */ /* 0x000fe20008000000 */
[----:B------:R-:W-:-:S02]  /*107d0*/  MOV R14, UR27 ;  /* 0x0000001b000e7c02 */ /* 0x000fc40008000f00 */
[----:B------:R-:W-:Y:S02]  /*107e0*/  MOV R0, UR26 ;  /* 0x0000001a00007c02 */ /* 0x000fe40008000f00 */
[C---:B------:R-:W-:Y:S02]  /*107f0*/  R2UR UR24, R10.reuse ;  /* 0x000000000a1872ca */ /* 0x040fe400000e0000 */
[C---:B------:R-:W-:Y:S02]  /*10800*/  R2UR UR25, R11.reuse ;  /* 0x000000000b1972ca */ /* 0x040fe400000e0000 */
[----:B------:R-:W-:Y:S02]  /*10810*/  R2UR UR28, R10 ;  /* 0x000000000a1c72ca */ /* 0x000fe400000e0000 */
[----:B------:R-:W-:Y:S01]  /*10820*/  R2UR UR29, R11 ;  /* 0x000000000b1d72ca */ /* 0x000fe200000e0000 */
[----:B------:R-:W-:Y:S01]  /*10830*/  VIADD R20, R150, 0x580 ;  /* 0x0000058096147836 */ /* 0x000fe20000000000 */
[----:B------:R-:W-:Y:S01]  /*10840*/  R2UR UR26, R22 ;  /* 0x00000000161a72ca */ /* 0x000fe200000e0000 */
[----:B------:R-:W-:Y:S01]  /*10850*/  IMAD.MOV.U32 R21, RZ, RZ, -0x7fffffe0 ;  /* 0x80000020ff157424 */ /* 0x000fe200078e00ff */
[----:B------:R-:W-:Y:S01]  /*10860*/  R2UR UR27, R23 ;  /* 0x00000000171b72ca */ /* 0x000fe200000e0000 */
[----:B------:R0:W5:Y:S01]  /*10870*/  LDL.LU R25, [R1+0xbc] ;  /* 0x0000bc0001197983 */ /* 0x0001620000300800 */
        /* <DEDUP_REMOVED lines=10> */
[----:B------:R-:W-:Y:S01]  /*10920*/  UMOV UR54, UR4 ;  /* 0x0000000400367c82 */ /* 0x000fe20008000000 */
[----:B------:R-:W-:Y:S01]  /*10930*/  UMOV UR55, UR5 ;  /* 0x0000000500377c82 */ /* 0x000fe20008000000 */
[C---:B------:R-:W-:Y:S02]  /*10940*/  R2UR UR4, R12.reuse ;  /* 0x000000000c0472ca */ /* 0x040fe400000e0000 */
[C---:B------:R-:W-:Y:S02]  /*10950*/  R2UR UR5, R13.reuse ;  /* 0x000000000d0572ca */ /* 0x040fe400000e0000 */
        /* <DEDUP_REMOVED lines=29> */
[----:B------:R-:W-:Y:S01]  /*10b30*/  R2UR UR57, R13 ;  /* 0x000000000d3972ca */ /* 0x000fe200000e0000 */
[----:B------:R-:W-:Y:S02]  /*10b40*/  WARPGROUP.DEPBAR.LE gsb0, 0x0 ;  /* 0x00008000000079c5 */ /* 0x000fe40000010000 */
[----:B------:R-:W-:-:S10]  /*10b50*/  WARPGROUP.ARRIVE ;  /* 0x00000000000079c5 */ /* 0x000fd40000000000 */
[----:B------:R-:W-:Y:S01]  /*10b60*/  HGMMA.64x16x16.F32.BF16 R72, gdesc[UR56], R72, gsb0 ;  /* 0x00200000384879f0 */ /* 0x000fe20008001848 */
[----:B------:R-:W-:Y:S02]  /*10b70*/  R2UR UR56, R10 ;  /* 0x000000000a3872ca */ /* 0x000fe400000e0000 */
[----:B------:R-:W-:Y:S01]  /*10b80*/  R2UR UR57, R11 ;  /* 0x000000000b3972ca */ /* 0x000fe200000e0000 */
[----:B------:R-:W-:Y:S01]  /*10b90*/  UMOV UR58, UR60 ;  /* 0x0000003c003a7c82 */ /* 0x000fe20008000000 */
[----:B------:R-:W-:Y:S01]  /*10ba0*/  UMOV UR59, UR61 ;  /* 0x0000003d003b7c82 */ /* 0x000fe20008000000 */
[----:B------:R-:W-:Y:S02]  /*10bb0*/  WARPGROUP.DEPBAR.LE gsb0, 0x0 ;  /* 0x00008000000079c5 */ /* 0x000fe40000010000 */
[----:B------:R-:W-:-:S08]  /*10bc0*/  WARPGROUP.ARRIVE ;  /* 0x00000000000079c5 */ /* 0x000fd00000000000 */
[----:B------:R-:W-:Y:S03]  /*10bd0*/  HGMMA.64x16x16.F32.BF16 R136, gdesc[UR56], R136, gsb0 ;  /* 0x00200000388879f0 */ /* 0x000fe60008001888 */
[----:B------:R-:W-:Y:S02]  /*10be0*/  WARPGROUP.DEPBAR.LE gsb0, 0x0 ;  /* 0x00008000000079c5 */ /* 0x000fe40000010000 */
[----:B------:R-:W-:-:S06]  /*10bf0*/  WARPGROUP.ARRIVE ;  /* 0x00000000000079c5 */ /* 0x000fcc0000000000 */
[----:B------:R-:W-:Y:S03]  /*10c00*/  HGMMA.64x16x16.F32.BF16 R128, gdesc[UR24], R128, gsb0 ;  /* 0x00200000188079f0 */ /* 0x000fe60008001880 */
        /* <DEDUP_REMOVED lines=12> */
[----:B------:R-:W-:Y:S02]  /*10cd0*/  WARPGROUP.DEPBAR.LE gsb0, 0x0 ;  /* 0x00008000000079c5 */ /* 0x000fe40000010000 */
[----:B------:R-:W-:-:S10]  /*10ce0*/  WARPGROUP.ARRIVE ;  /* 0x00000000000079c5 */ /* 0x000fd40000000000 */
[----:B------:R-:W-:Y:S01]  /*10cf0*/  HGMMA.64x16x16.F32.BF16 R104, gdesc[UR20], R104, gsb0 ;  /* 0x00200000146879f0 */ /* 0x000fe20008001868 */
[----:B------:R-:W-:Y:S02]  /*10d00*/  R2UR UR7, R24 ;  /* 0x00000000180772ca */ /* 0x000fe400000e0000 */
[----:B------:R-:W-:Y:S01]  /*10d10*/  R2UR UR6, R19 ;  /* 0x00000000130672ca */ /* 0x000fe200000e0000 */
[----:B------:R0:W5:Y:S01]  /*10d20*/  LDL.LU R24, [R1+0xb8] ;  /* 0x0000b80001187983 */ /* 0x0001620000300800 */
[----:B------:R-:W-:Y:S02]  /*10d30*/  R2UR UR4, R10 ;  /* 0x000000000a0472ca */ /* 0x000fe400000e0000 */
[----:B------:R-:W-:Y:S01]  /*10d40*/  R2UR UR5, R11 ;  /* 0x000000000b0572ca */ /* 0x000fe200000e0000 */
[----:B------:R0:W5:Y:S01]  /*10d50*/  LDL.LU R19, [R1+0xb4] ;  /* 0x0000b40001137983 */ /* 0x0001620000300800 */
[----:B------:R-:W-:Y:S02]  /*10d60*/  WARPGROUP.DEPBAR.LE gsb0, 0x0 ;  /* 0x00008000000079c5 */ /* 0x000fe40000010000 */
[----:B------:R-:W-:-:S09]  /*10d70*/  WARPGROUP.ARRIVE ;  /* 0x00000000000079c5 */ /* 0x000fd20000000000 */
        /* <DEDUP_REMOVED lines=17> */
[----:B------:R-:W-:Y:S02]  /*10e90*/  R2UR UR22, R15 ;  /* 0x000000000f1672ca */ /* 0x000fe400000e0000 */
        /* <DEDUP_REMOVED lines=33> */
[----:B------:R-:W-:Y:S02]  /*110b0*/  VIADD R20, R150, 0x5c0 ;  /* 0x000005c096147836 */ /* 0x000fe40000000000 */
[----:B------:R-:W-:Y:S01]  /*110c0*/  IMAD.MOV.U32 R21, RZ, RZ, -0x7fffffe0 ;  /* 0x80000020ff157424 */ /* 0x000fe200078e00ff */
        /* <DEDUP_REMOVED lines=75> */
[----:B------:R-:W-:-:S02]  /*11580*/  R2UR UR17, R5 ;  /* 0x00000000051172ca */ /* 0x000fc400000e0000 */
[----:B------:R-:W-:Y:S02]  /*11590*/  R2UR UR61, R18 ;  /* 0x00000000123d72ca */ /* 0x000fe400000e0000 */
[----:B------:R0:W5:Y:S01]  /*115a0*/  LDL.LU R18, [R1+0xb0] ;  /* 0x0000b00001127983 */ /* 0x0001620000300800 */
[----:B------:R-:W-:-:S03]  /*115b0*/  R2UR UR60, R17 ;  /* 0x00000000113c72ca */ /* 0x000fc600000e0000 */
[----:B------:R0:W5:Y:S04]  /*115c0*/  LDL.LU R17, [R1+0xac] ;  /* 0x0000ac0001117983 */ /* 0x0001680000300800 */
[----:B------:R0:W5:Y:S04]  /*115d0*/  LDL.LU R16, [R1+0xa8] ;  /* 0x0000a80001107983 */ /* 0x0001680000300800 */
[----:B------:R0:W5:Y:S01]  /*115e0*/  LDL.LU R15, [R1+0xa4] ;  /* 0x0000a400010f7983 */ /* 0x0001620000300800 */
[----:B------:R-:W-:Y:S02]  /*115f0*/  WARPGROUP.DEPBAR.LE gsb0, 0x0 ;  /* 0x00008000000079c5 */ /* 0x000fe40000010000 */
[----:B------:R-:W-:-:S06]  /*11600*/  WARPGROUP.ARRIVE ;  /* 0x00000000000079c5 */ /* 0x000fcc0000000000 */
        /* <DEDUP_REMOVED lines=36> */
[----:B------:R-:W-:Y:S03]  /*11850*/  HGMMA.64x16x16.F32.BF16 R72, gdesc[UR32], R72, gsb0 ;  /* 0x00200000204879f0 */ /* 0x000fe60008001848 */
[----:B------:R-:W-:Y:S02]  /*11860*/  WARPGROUP.DEPBAR.LE gsb0, 0x0 ;  /* 0x00008000000079c5 */ /* 0x000fe40000010000 */
[----:B0-----:R-:W-:Y:S05]  /*11870*/  @P2 BRA `(.L_x_8680) ;  /* 0x0000000000302947 */ /* 0x001fea0003800000 */
[----:B------:R-:W-:Y:S05]  /*11880*/  @!P0 BRA `(.L_x_8681) ;  /* 0x0000000000048947 */ /* 0x000fea0003800000 */
[----:B------:R-:W-:Y:S01]  /*11890*/  BPT.TRAP 0x1 ;  /* 0x000000040000795c */ /* 0x000fe20000300000 */
.L_x_8681:
[----:B------:R-:W-:Y:S01]  /*118a0*/  SHF.L.U32 R0, R156, 0x1f, RZ ;  /* 0x0000001f9c007819 */ /* 0x000fe200000006ff */
[----:B-----5:R-:W-:-:S04]  /*118b0*/  IMAD R14, R15, 0x8, R18 ;  /* 0x000000080f0e7824 */ /* 0x020fc800078e0212 */
[----:B------:R0:W1:Y:S01]  /*118c0*/  SYNCS.PHASECHK.TRANS64.TRYWAIT P2, [R14+URZ+0x31c50], R0 ;  /* 0x031c50000e0075a7 */ /* 0x000062000804017f */
[----:B------:R-:W-:Y:S05]  /*118d0*/  @!P0 BRA `(.L_x_8682) ;  /* 0x0000000000048947 */ /* 0x000fea0003800000 */
[----:B------:R-:W-:Y:S01]  /*118e0*/  BPT.TRAP 0x1 ;  /* 0x000000040000795c */ /* 0x000fe20000300000 */
.L_x_8682:
[----:B------:R-:W-:Y:S04]  /*118f0*/  BSSY B0, `(.L_x_8680) ;  /* 0x0000004000007945 */ /* 0x000fe80003800000 */
[----:B-1----:R-:W-:Y:S05]  /*11900*/  @P2 BRA `(.L_x_8683) ;  /* 0x0000000000082947 */ /* 0x002fea0003800000 */
[----:B------:R-:W1:Y:S02]  /*11910*/  SYNCS.PHASECHK.TRANS64.TRYWAIT P2, [R14+URZ+0x31c50], R0 ;  /* 0x031c50000e0075a7 */ /* 0x000e64000804017f */
[----:B-1----:R-:W-:Y:S05]  /*11920*/  @!P2 BRA `(.L_x_8684) ;  /* 0x000000a40088a947 */ /* 0x002fea0003800000 */
.L_x_8683:
[----:B------:R-:W-:Y:S05]  /*11930*/  BSYNC B0 ;  /* 0x0000000000007941 */ /* 0x000fea0003800000 */
.L_x_8680:
[----:B------:R-:W2:Y:S01]  /*11940*/  LDL.LU R22, [R1+0x20] ;  /* 0x0000200001167983 */ /* 0x000ea20000300800 */
[----:B01----:R-:W-:Y:S01]  /*11950*/  FMNMX.FTZ R0, R136, R154, !PT ;  /* 0x0000009a88007209 */ /* 0x003fe20007810000 */
[----:B------:R-:W-:Y:S05]  /*11960*/  WARPSYNC.ALL ;  /* 0x0000000000007948 */ /* 0x000fea0003800000 */
[----:B------:R-:W-:Y:S01]  /*11970*/  FMNMX.FTZ R0, R137, R0, !PT ;  /* 0x0000000089007209 */ /* 0x000fe20007810000 */
[----:B------:R-:W-:-:S03]  /*11980*/  ULDC UR4, c[0x0][0x988] ;  /* 0x0002620000047ab9 */ /* 0x000fc60000000800 */
        /* <DEDUP_REMOVED lines=38> */
[----:B------:R-:W-:-:S04]  /*11bf0*/  IMAD.U32 R14, RZ, RZ, UR4 ;  /* 0x00000004ff0e7e24 */ /* 0x000fc8000f8e00ff */
[C---:B------:R-:W-:Y:S01]  /*11c00*/  FMUL.FTZ R21, R0.reuse, R14 ;  /* 0x0000000e00157220 */ /* 0x040fe20000410000 */
[----:B------:R-:W-:-:S03]  /*11c10*/  FADD.FTZ R20, -R0, R154 ;  /* 0x0000009a00147221 */ /* 0x000fc60000010100 */
[-CC-:B------:R-:W-:Y:S01]  /*11c20*/  FFMA.FTZ R151, R121, R14.reuse, -R21.reuse ;  /* 0x0000000e79977223 */ /* 0x180fe20000010815 */
[-C--:B------:R-:W-:Y:S01]  /*11c30*/  FMUL.FTZ R20, R20, R14.reuse ;  /* 0x0000000e14147220 */ /* 0x080fe20000410000 */
[----:B------:R-:W3:Y:S01]  /*11c40*/  LDL R121, [R1+0x50] ;  /* 0x0000500001797983 */ /* 0x000ee20000100800 */
        /* <DEDUP_REMOVED lines=39> */
[----:B-----5:R-:W-:Y:S01]  /*11ec0*/  WARPGROUP.ARRIVE ;  /* 0x00000000000079c5 */ /* 0x020fe20000000000 */
[----:B0-----:R-:W4:Y:S01]  /*11ed0*/  LDL.LU R136, [R1+0x24] ;  /* 0x0000240001887983 */ /* 0x001f220000300800 */
[----:B--2---:R-:W-:-:S05]  /*11ee0*/  FFMA.FTZ R21, R80, R22, R20 ;  /* 0x0000001650157223 */ /* 0x004fca0000010014 */
[----:B------:R-:W0:Y:S01]  /*11ef0*/  MUFU.EX2 R22, R140 ;  /* 0x0000008c00167308 */ /* 0x000e220000000800 */
[C---:B-1----:R-:W-:Y:S01]  /*11f00*/  FADD.FTZ R21, R137.reuse, R21 ;  /* 0x0000001589157221 */ /* 0x042fe20000010000 */
[----:B------:R-:W-:-:S03]  /*11f10*/  F2FP.BF16.F32.PACK_AB R20, R137, R20 ;  /* 0x000000148914723e */ /* 0x000fc600000010ff */
[----:B0-----:R-:W-:-:S04]  /*11f20*/  FADD.FTZ R21, R22, R21 ;  /* 0x0000001516157221 */ /* 0x001fc80000010000 */
[----:B------:R-:W-:Y:S01]  /*11f30*/  FADD.FTZ R137, R141, R21 ;  /* 0x000000158d897221 */ /* 0x000fe20000010000 */
        /* <DEDUP_REMOVED lines=38> */
[----:B------:R-:W0:Y:S01]  /*121a0*/  SHFL.BFLY PT, R72, R23, 0x1, 0x1f ;  /* 0x0c201f0017487f89 */ /* 0x000e2200000e0000 */
[----:B------:R-:W-:-:S05]  /*121b0*/  VIADD R21, R18, 0x200 ;  /* 0x0000020012157836 */ /* 0x000fca0000000000 */
[----:B------:R-:W-:-:S04]  /*121c0*/  SHF.R.U32.HI R21, RZ, 0x4, R21 ;  /* 0x00000004ff157819 */ /* 0x000fc80000011615 */
[----:B------:R-:W-:-:S04]  /*121d0*/  LOP3.LUT R21, R21, 0x3fff, RZ, 0xc0, !PT ;  /* 0x00003fff15157812 */ /* 0x000fc800078ec0ff */
[----:B------:R-:W-:Y:S02]  /*121e0*/  LOP3.LUT R21, R21, 0x2400000, RZ, 0xfc, !PT ;  /* 0x0240000015157812 */ /* 0x000fe400078efcff */
[----:B0-----:R-:W-:-:S03]  /*121f0*/  FMNMX.FTZ R72, R23, R72, !PT ;  /* 0x0000004817487209 */ /* 0x001fc60007810000 */
[----:B------:R-:W-:Y:S02]  /*12200*/  IMAD R76, R15, 0x6c0, R21 ;  /* 0x000006c00f4c7824 */ /* 0x000fe400078e0215 */
[----:B------:R-:W-:-:S04]  /*12210*/  FMUL.FTZ R81, R72, R14 ;  /* 0x0000000e48517220 */ /* 0x000fc80000410000 */
[----:B------:R-:W-:Y:S01]  /*12220*/  FFMA.FTZ R73, R78, R14, -R81 ;  /* 0x0000000e4e497223 */ /* 0x000fe20000010851 */
[----:B------:R-:W-:-:S05]  /*12230*/  VIADD R78, R76, 0x40 ;  /* 0x000000404c4e7836 */ /* 0x000fca0000000000 */
[----:B------:R-:W-:Y:S01]  /*12240*/  R2UR UR10, R78 ;  /* 0x000000004e0a72ca */ /* 0x000fe200000e0000 */
        /* <DEDUP_REMOVED lines=8> */
[C---:B------:R-:W-:Y:S01]  /*122d0*/  VIADD R78, R76.reuse, 0x180 ;  /* 0x000001804c4e7836 */ /* 0x040fe20000000000 */
[----:B------:R-:W-:Y:S01]  /*122e0*/  R2UR UR6, R76 ;  /* 0x000000004c0672ca */ /* 0x000fe200000e0000 */
[----:B------:R-:W-:-:S03]  /*122f0*/  IMAD.MOV.U32 R77, RZ, RZ, -0x7fffffe0 ;  /* 0x80000020ff4d7424 */ /* 0x000fc600078e00ff */
[----:B------:R-:W-:Y:S01]  /*12300*/  R2UR UR30, R78 ;  /* 0x000000004e1e72ca */ /* 0x000fe200000e0000 */
[C---:B------:R-:W-:Y:S02]  /*12310*/  VIADD R78, R76.reuse, 0x1c0 ;  /* 0x000001c04c4e7836 */ /* 0x040fe40000000000 */
[----:B------:R-:W-:Y:S01]  /*12320*/  VIADD R76, R76, 0x200 ;  /* 0x000002004c4c7836 */ /* 0x000fe20000000000 */
[C---:B------:R-:W-:Y:S02]  /*12330*/  R2UR UR7, R77.reuse ;  /* 0x000000004d0772ca */ /* 0x040fe400000e0000 */
[----:B------:R-:W-:Y:S01]  /*12340*/  R2UR UR39, R77 ;  /* 0x000000004d2772ca */ /* 0x000fe200000e0000 */
[----:B------:R-:W-:Y:S01]  /*12350*/  IMAD.MOV.U32 R77, RZ, RZ, -0x3ffffff0 ;  /* 0xc0000010ff4d7424 */ /* 0x000fe200078e00ff */
[----:B------:R-:W-:Y:S02]  /*12360*/  R2UR UR38, R76 ;  /* 0x000000004c2672ca */ /* 0x000fe400000e0000 */
[----:B---3--:R-:W-:-:S02]  /*12370*/  LOP3.LUT R76, R121, 0x10000, RZ, 0xfc, !PT ;  /* 0x00010000794c7812 */ /* 0x008fc400078efcff */
[----:B------:R-:W-:Y:S02]  /*12380*/  R2UR UR5, R77 ;  /* 0x000000004d0572ca */ /* 0x000fe400000e0000 */
[----:B------:R-:W-:-:S13]  /*12390*/  R2UR UR4, R76 ;  /* 0x000000004c0472ca */ /* 0x000fda00000e0000 */
[----:B------:R-:W-:Y:S01]  /*123a0*/  HGMMA.64x96x16.F32.BF16 R24, gdesc[UR4].tnspB, R24, gsb0 ;  /* 0x41600000041879f0 */ /* 0x000fe20008001818 */
        /* <DEDUP_REMOVED lines=35> */
[----:B------:R-:W-:Y:S01]  /*125e0*/  IMAD.MOV.U32 R79, RZ, RZ, -0x7fffffe0 ;  /* 0x80000020ff4f7424 */ /* 0x000fe200078e00ff */
[----:B------:R-:W-:Y:S01]  /*125f0*/  R2UR UR34, R78 ;  /* 0x000000004e2272ca */ /* 0x000fe200000e0000 */
[----:B------:R-:W-:-:S03]  /*12600*/  VIADD R78, R76, 0x180 ;  /* 0x000001804c4e7836 */ /* 0x000fc60000000000 */
[C---:B------:R-:W-:Y:S02]  /*12610*/  R2UR UR11, R79.reuse ;  /* 0x000000004f0b72ca */ /* 0x040fe400000e0000 */
[C---:B------:R-:W-:Y:S02]  /*12620*/  R2UR UR15, R79.reuse ;  /* 0x000000004f0f72ca */ /* 0x040fe400000e0000 */
[C---:B------:R-:W-:Y:S02]  /*12630*/  R2UR UR19, R79.reuse ;  /* 0x000000004f1372ca */ /* 0x040fe400000e0000 */
[C---:B------:R-:W-:Y:S02]  /*12640*/  R2UR UR23, R79.reuse ;  /* 0x000000004f1772ca */ /* 0x040fe400000e0000 */
[C---:B------:R-:W-:Y:S02]  /*12650*/  R2UR UR27, R79.reuse ;  /* 0x000000004f1b72ca */ /* 0x040fe400000e0000 */
[----:B------:R-:W-:-:S02]  /*12660*/  R2UR UR31, R79 ;  /* 0x000000004f1f72ca */ /* 0x000fc400000e0000 */
[----:B------:R-:W-:Y:S01]  /*12670*/  R2UR UR35, R79 ;  /* 0x000000004f2372ca */ /* 0x000fe200000e0000 */
[----:B------:R-:W-:Y:S01]  /*12680*/  IMAD.MOV.U32 R79, RZ, RZ, -0x3ffffff0 ;  /* 0xc0000010ff4f7424 */ /* 0x000fe200078e00ff */
[----:B------:R-:W-:-:S04]  /*12690*/  R2UR UR8, R78 ;  /* 0x000000004e0872ca */ /* 0x000fc800000e0000 */
[----:B------:R-:W-:Y:S01]  /*126a0*/  R2UR UR9, R79 ;  /* 0x000000004f0972ca */ /* 0x000fe200000e0000 */
[----:B------:R-:W-:Y:S02]  /*126b0*/  WARPGROUP.DEPBAR.LE gsb0, 0x0 ;  /* 0x00008000000079c5 */ /* 0x000fe40000010000 */
[----:B------:R-:W-:-:S10]  /*126c0*/  WARPGROUP.ARRIVE ;  /* 0x00000000000079c5 */ /* 0x000fd40000000000 */
[----:B------:R-:W-:Y:S01]  /*126d0*/  HGMMA.64x96x16.F32.BF16 R24, gdesc[UR8].tnspB, R24, gsb0 ;  /* 0x41600000081879f0 */ /* 0x000fe20008001818 */
[----:B------:R-:W-:Y:S02]  /*126e0*/  VIADD R78, R76, 0x300 ;  /* 0x000003004c4e7836 */ /* 0x000fe40000000000 */
[----:B------:R-:W-:-:S03]  /*126f0*/  IMAD.MOV.U32 R79, RZ, RZ, -0x3ffffff0 ;  /* 0xc0000010ff4f7424 */ /* 0x000fc600078e00ff */
[----:B------:R-:W-:Y:S02]  /*12700*/  R2UR UR12, R78 ;  /* 0x000000004e0c72ca */ /* 0x000fe400000e0000 */
[----:B------:R-:W-:Y:S01]  /*12710*/  R2UR UR13, R79 ;  /* 0x000000004f0d72ca */ /* 0x000fe200000e0000 */
[----:B------:R-:W-:Y:S02]  /*12720*/  VIADD R78, R76, 0x480 ;  /* 0x000004804c4e7836 */ /* 0x000fe40000000000 */
[----:B------:R-:W-:Y:S01]  /*12730*/  IMAD.MOV.U32 R79, RZ, RZ, -0x3ffffff0 ;  /* 0xc0000010ff4f7424 */ /* 0x000fe200078e00ff */
[----:B------:R-:W-:Y:S02]  /*12740*/  WARPGROUP.DEPBAR.LE gsb0, 0x0 ;  /* 0x00008000000079c5 */ /* 0x000fe40000010000 */
[----:B------:R-:W-:-:S07]  /*12750*/  WARPGROUP.ARRIVE ;  /* 0x00000000000079c5 */ /* 0x000fce0000000000 */
[----:B------:R-:W-:Y:S01]  /*12760*/  HGMMA.64x96x16.F32.BF16 R24, gdesc[UR12].tnspB, R24, gsb0 ;  /* 0x416000000c1879f0 */ /* 0x000fe20008001818 */
[----:B------:R-:W-:Y:S02]  /*12770*/  R2UR UR16, R78 ;  /* 0x000000004e1072ca */ /* 0x000fe400000e0000 */
[----:B------:R-:W-:Y:S01]  /*12780*/  R2UR UR17, R79 ;  /* 0x000000004f1172ca */ /* 0x000fe200000e0000 */
[----:B------:R-:W-:Y:S02]  /*12790*/  VIADD R78, R76, 0x600 ;  /* 0x000006004c4e7836 */ /* 0x000fe40000000000 */
[----:B------:R-:W-:-:S03]  /*127a0*/  IMAD.MOV.U32 R79, RZ, RZ, -0x3ffffff0 ;  /* 0xc0000010ff4f7424 */ /* 0x000fc600078e00ff */
[----:B------:R-:W-:Y:S01]  /*127b0*/  R2UR UR20, R78 ;  /* 0x000000004e1472ca */ /* 0x000fe200000e0000 */
[----:B------:R-:W-:Y:S02]  /*127c0*/  WARPGROUP.DEPBAR.LE gsb0, 0x0 ;  /* 0x00008000000079c5 */ /* 0x000fe40000010000 */
[----:B------:R-:W-:-:S06]  /*127d0*/  WARPGROUP.ARRIVE ;  /* 0x00000000000079c5 */ /* 0x000fcc0000000000 */
[----:B------:R-:W-:Y:S01]  /*127e0*/  HGMMA.64x96x16.F32.BF16 R24, gdesc[UR16].tnspB, R24, gsb0 ;  /* 0x41600000101879f0 */ /* 0x000fe20008001818 */
[----:B------:R-:W-:Y:S01]  /*127f0*/  R2UR UR21, R79 ;  /* 0x000000004f1572ca */ /* 0x000fe200000e0000 */
[----:B------:R-:W-:Y:S02]  /*12800*/  VIADD R78, R76, 0x780 ;  /* 0x000007804c4e7836 */ /* 0x000fe40000000000 */
[----:B------:R-:W-:-:S03]  /*12810*/  IMAD.MOV.U32 R79, RZ, RZ, -0x3ffffff0 ;  /* 0xc0000010ff4f7424 */ /* 0x000fc600078e00ff */
[----:B------:R-:W-:Y:S02]  /*12820*/  R2UR UR24, R78 ;  /* 0x000000004e1872ca */ /* 0x000fe400000e0000 */
[----:B------:R-:W-:Y:S01]  /*12830*/  R2UR UR25, R79 ;  /* 0x000000004f1972ca */ /* 0x000fe200000e0000 */
[----:B------:R-:W-:Y:S02]  /*12840*/  WARPGROUP.DEPBAR.LE gsb0, 0x0 ;  /* 0x00008000000079c5 */ /* 0x000fe40000010000 */
[----:B------:R-:W-:-:S06]  /*12850*/  WARPGROUP.ARRIVE ;  /* 0x00000000000079c5 */ /* 0x000fcc0000000000 */
[----:B------:R-:W-:Y:S01]  /*12860*/  HGMMA.64x96x16.F32.BF16 R24, gdesc[UR20].tnspB, R24, gsb0 ;  /* 0x41600000141879f0 */ /* 0x000fe20008001818 */
        /* <DEDUP_REMOVED lines=21> */
[----:B------:R-:W-:Y:S02]  /*129c0*/  F2FP.BF16.F32.PACK_AB R22, R141, R22 ;  /* 0x000000168d16723e */ /* 0x000fe400000010ff */
[----:B------:R-:W0:Y:S01]  /*129d0*/  S2R R141, SR_TID.X ;  /* 0x00000000008d7919 */ /* 0x000e220000002100 */
[----:B------:R-:W-:-:S04]  /*129e0*/  FADD.FTZ R21, -R72, R155 ;  /* 0x0000009b48157221 */ /* 0x000fc80000010100 */
[----:B------:R-:W-:-:S04]  /*129f0*/  FMUL.FTZ R21, R21, R14 ;  /* 0x0000000e15157220 */ /* 0x000fc80000410000 */
[----:B------:R-:W-:Y:S01]  /*12a00*/  MUFU.EX2 R121, R21 ;  /* 0x0000001500797308 */ /* 0x000fe20000000800 */
[----:B------:R-:W-:Y:S02]  /*12a10*/  WARPGROUP.DEPBAR.LE gsb0, 0x0 ;  /* 0x00008000000079c5 */ /* 0x000fe40000010000 */
[----:B------:R-:W-:-:S06]  /*12a20*/  WARPGROUP.ARRIVE ;  /* 0x00000000000079c5 */ /* 0x000fcc0000000000 */
[----:B------:R-:W-:Y:S01]  /*12a30*/  HGMMA.64x96x16.F32.BF16 R24, gdesc[UR36].tnspB, R24, gsb0 ;  /* 0x41600000241879f0 */ /* 0x000fe20008001818 */
[----:B------:R-:W4:Y:S01]  /*12a40*/  MUFU.EX2 R21, R138 ;  /* 0x0000008a00157308 */ /* 0x000f220000000800 */
[----:B0-----:R-:W-:Y:S02]  /*12a50*/  SHF.R.U32.HI R140, RZ, 0x7, R141 ;  /* 0x00000007ff8c7819 */ /* 0x001fe4000001168d */
[----:B------:R-:W-:-:S03]  /*12a60*/  ISETP.GE.U32.AND P2, PT, R141, 0x180, PT ;  /* 0x000001808d00780c */ /* 0x000fc60003f46070 */
[----:B------:R-:W-:Y:S02]  /*12a70*/  VIADD R76, R140, 0x9 ;  /* 0x000000098c4c7836 */ /* 0x000fe40000000000 */
[----:B------:R-:W0:Y:S03]  /*12a80*/  MUFU.EX2 R139, R139 ;  /* 0x0000008b008b7308 */ /* 0x000e260000000800 */
[----:B------:R-:W-:-:S05]  /*12a90*/  SEL R76, R76, 0x9, !P2 ;  /* 0x000000094c4c7807 */ /* 0x000fca0005000000 */
[----:B------:R-:W1:Y:S08]  /*12aa0*/  MUFU.EX2 R23, R142 ;  /* 0x0000008e00177308 */ /* 0x000e700000000800 */
[----:B------:R-:W2:Y:S01]  /*12ab0*/  MUFU.EX2 R143, R143 ;  /* 0x0000008f008f7308 */ /* 0x000ea20000000800 */
[----:B----4-:R-:W-:Y:S01]  /*12ac0*/  FFMA.FTZ R77, R121, R136, R21 ;  /* 0x00000088794d7223 */ /* 0x010fe20000010015 */
[----:B------:R-:W-:-:S03]  /*12ad0*/  @!P1 IMAD R15, R15, 0x8, R18 ;  /* 0x000000080f0f9824 */ /* 0x000fc600078e0212 */
[----:B0-----:R-:W-:Y:S01]  /*12ae0*/  FADD.FTZ R77, R139, R77 ;  /* 0x0000004d8b4d7221 */ /* 0x001fe20000010000 */
[----:B------:R-:W-:Y:S01]  /*12af0*/  @!P1 VIADD R15, R15, 0x31c60 ;  /* 0x00031c600f0f9836 */ /* 0x000fe20000000000 */
[----:B------:R-:W-:Y:S02]  /*12b00*/  F2FP.BF16.F32.PACK_AB R21, R139, R21 ;  /* 0x000000158b15723e */ /* 0x000fe400000010ff */
[----:B-1----:R-:W-:Y:S02]  /*12b10*/  FADD.FTZ R77, R23, R77 ;  /* 0x0000004d174d7221 */ /* 0x002fe40000010000 */
[----:B------:R-:W-:Y:S01]  /*12b20*/  @!P1 PRMT R15, RZ, 0x654, R15 ;  /* 0x00000654ff0f9816 */ /* 0x000fe2000000000f */
[----:B------:R-:W0:Y:S01]  /*12b30*/  MUFU.EX2 R157, R157 ;  /* 0x0000009d009d7308 */ /* 0x000e220000000800 */
[----:B--2---:R-:W-:-:S07]  /*12b40*/  F2FP.BF16.F32.PACK_AB R23, R143, R23 ;  /* 0x000000178f17723e */ /* 0x004fce00000010ff */
[----:B------:R-:W-:Y:S08]  /*12b50*/  MUFU.EX2 R154, R154 ;  /* 0x0000009a009a7308 */ /* 0x000ff00000000800 */
[----:B------:R-:W-:Y:S01]  /*12b60*/  MUFU.EX2 R131, R131 ;  /* 0x0000008300837308 */ /* 0x000fe20000000800 */
[----:B0-----:R-:W-:Y:S01]  /*12b70*/  FADD.FTZ R137, R157, R137 ;  /* 0x000000899d897221 */ /* 0x001fe20000010000 */
[----:B------:R-:W-:-:S06]  /*12b80*/  FADD.FTZ R77, R143, R77 ;  /* 0x0000004d8f4d7221 */ /* 0x000fcc0000010000 */
[----:B------:R-:W-:Y:S08]  /*12b90*/  MUFU.EX2 R152, R152 ;  /* 0x0000009800987308 */ /* 0x000ff00000000800 */
[----:B------:R-:W-:Y:S01]  /*12ba0*/  MUFU.EX2 R135, R135 ;  /* 0x0000008700877308 */ /* 0x000fe20000000800 */
[----:B------:R-:W-:Y:S02]  /*12bb0*/  WARPGROUP.DEPBAR.LE gsb0, 0x0 ;  /* 0x00008000000079c5 */ /* 0x000fe40000010000 */
[----:B------:R0:W-:Y:S06]  /*12bc0*/  BAR.ARV R76, 0x100 ;  /* 0x0004004c0000751d */ /* 0x0001ec0000002000 */
[----:B0-----:R-:W-:-:S04]  /*12bd0*/  @!P1 IMAD R76, R148, 0x8, R18 ;  /* 0x00000008944c9824 */ /* 0x001fc800078e0212 */
[----:B------:R-:W-:-:S05]  /*12be0*/  @!P1 VIADD R76, R76, 0x31c40 ;  /* 0x00031c404c4c9836 */ /* 0x000fca0000000000 */
[----:B------:R-:W-:-:S04]  /*12bf0*/  @!P1 PRMT R76, RZ, 0x654, R76 ;  /* 0x00000654ff4c9816 */ /* 0x000fc8000000004c */
[----:B------:R0:W-:Y:S01]  /*12c00*/  @!P1 SYNCS.ARRIVE.TRANS64.RED.A1T0 RZ, [R76+URZ], RZ ;  /* 0x000000ff4cff99a7 */ /* 0x0001e2000810043f */
[----:B------:R1:W-:Y:S01]  /*12c10*/  @!P1 SYNCS.ARRIVE.TRANS64.RED.A1T0 RZ, [R15+URZ], RZ ;  /* 0x000000ff0fff99a7 */ /* 0x0003e2000810043f */
[----:B------:R2:W-:Y:S02]  /*12c20*/  STSM.16.M88.4 [R144+0x24300], R20 ;  /* 0x0243001490007844 */ /* 0x0005e40000000200 */
[----:B--2---:R-:W2:Y:S08]  /*12c30*/  MUFU.EX2 R20, R156 ;  /* 0x0000009c00147308 */ /* 0x004eb00000000800 */
[----:B------:R-:W3:Y:S08]  /*12c40*/  MUFU.EX2 R21, R130 ;  /* 0x0000008200157308 */ /* 0x000ef00000000800 */
[----:B------:R-:W4:Y:S01]  /*12c50*/  MUFU.EX2 R22, R153 ;  /* 0x0000009900167308 */ /* 0x000f220000000800 */
[----:B--2---:R-:W-:-:S07]  /*12c60*/  FADD.FTZ R137, R20, R137 ;  /* 0x0000008914897221 */ /* 0x004fce0000010000 */
[----:B------:R-:W2:Y:S01]  /*12c70*/  MUFU.EX2 R23, R134 ;  /* 0x0000008600177308 */ /* 0x000ea20000000800 */
[----:B---3--:R-:W-:Y:S01]  /*12c80*/  FADD.FTZ R77, R21, R77 ;  /* 0x0000004d154d7221 */ /* 0x008fe20000010000 */
[----:B------:R-:W-:-:S06]  /*12c90*/  FADD.FTZ R137, R154, R137 ;  /* 0x000000899a897221 */ /* 0x000fcc0000010000 */
[----:B0-----:R-:W0:Y:S01]  /*12ca0*/  MUFU.EX2 R76, R151 ;  /* 0x00000097004c7308 */ /* 0x001e220000000800 */
[----:B------:R-:W-:-:S07]  /*12cb0*/  FADD.FTZ R77, R131, R77 ;  /* 0x0000004d834d7221 */ /* 0x000fce0000010000 */
[----:B------:R-:W3:Y:S01]  /*12cc0*/  MUFU.EX2 R122, R122 ;  /* 0x0000007a007a7308 */ /* 0x000ee20000000800 */
[----:B----4-:R-:W-:-:S07]  /*12cd0*/  FADD.FTZ R137, R22, R137 ;  /* 0x0000008916897221 */ /* 0x010fce0000010000 */
[----:B------:R-:W-:Y:S01]  /*12ce0*/  MUFU.EX2 R150, R150 ;  /* 0x0000009600967308 */ /* 0x000fe20000000800 */
[----:B--2---:R-:W-:-:S07]  /*12cf0*/  FADD.FTZ R77, R23, R77 ;  /* 0x0000004d174d7221 */ /* 0x004fce0000010000 */
[----:B------:R-:W2:Y:S01]  /*12d00*/  MUFU.EX2 R123, R123 ;  /* 0x0000007b007b7308 */ /* 0x000ea20000000800 */
[----:B------:R-:W-:-:S07]  /*12d10*/  FADD.FTZ R137, R152, R137 ;  /* 0x0000008998897221 */ /* 0x000fce0000010000 */
[----:B------:R-:W-:Y:S01]  /*12d20*/  MUFU.EX2 R78, R133 ;  /* 0x00000085004e7308 */ /* 0x000fe20000000800 */
[----:B------:R-:W-:-:S07]  /*12d30*/  FADD.FTZ R77, R135, R77 ;  /* 0x0000004d874d7221 */ /* 0x000fce0000010000 */
[----:B------:R-:W4:Y:S01]  /*12d40*/  MUFU.EX2 R79, R126 ;  /* 0x0000007e004f7308 */ /* 0x000f220000000800 */
[----:B0-----:R-:W-:-:S07]  /*12d50*/  FADD.FTZ R137, R76, R137 ;  /* 0x000000894c897221 */ /* 0x001fce0000010000 */
[----:B------:R-:W0:Y:S01]  /*12d60*/  MUFU.EX2 R136, R132 ;  /* 0x0000008400887308 */ /* 0x000e220000000800 */
[----:B---3--:R-:W-:-:S07]  /*12d70*/  FADD.FTZ R77, R122, R77 ;  /* 0x0000004d7a4d7221 */ /* 0x008fce0000010000 */
[----:B------:R-:W3:Y:S08]  /*12d80*/  MUFU.EX2 R127, R127 ;  /* 0x0000007f007f7308 */ /* 0x000ef00000000800 */
[----:B------:R-:W-:Y:S01]  /*12d90*/  MUFU.EX2 R133, R128 ;  /* 0x0000008000857308 */ /* 0x000fe20000000800 */
[----:B--2---:R-:W-:-:S07]  /*12da0*/  FADD.FTZ R77, R123, R77 ;  /* 0x0000004d7b4d7221 */ /* 0x004fce0000010000 */
[----:B------:R-:W2:Y:S08]  /*12db0*/  MUFU.EX2 R129, R129 ;  /* 0x0000008100817308 */ /* 0x000eb00000000800 */
[----:B------:R-:W-:Y:S08]  /*12dc0*/  MUFU.EX2 R128, R117 ;  /* 0x0000007500807308 */ /* 0x000ff00000000800 */
[----:B------:R-:W-:Y:S08]  /*12dd0*/  MUFU.EX2 R117, R109 ;  /* 0x0000006d00757308 */ /* 0x000ff00000000800 */
[----:B-1----:R-:W-:Y:S08]  /*12de0*/  MUFU.EX2 R15, R89 ;  /* 0x00000059000f7308 */ /* 0x002ff00000000800 */
[----:B------:R-:W-:Y:S08]  /*12df0*/  MUFU.EX2 R109, R104 ;  /* 0x00000068006d7308 */ /* 0x000ff00000000800 */
[----:B------:R-:W1:Y:S08]  /*12e00*/  MUFU.EX2 R89, R114 ;  /* 0x0000007200597308 */ /* 0x000e700000000800 */
[----:B------:R-:W-:Y:S01]  /*12e10*/  MUFU.EX2 R104, R92 ;  /* 0x0000005c00687308 */ /* 0x000fe20000000800 */
[----:B----4-:R-:W-:-:S07]  /*12e20*/  FADD.FTZ R77, R79, R77 ;  /* 0x0000004d4f4d7221 */ /* 0x010fce0000010000 */
[----:B------:R4:W-:Y:S08]  /*12e30*/  MUFU.EX2 R92, R88 ;  /* 0x00000058005c7308 */ /* 0x0009f00000000800 */
[----:B------:R-:W1:Y:S01]  /*12e40*/  MUFU.EX2 R115, R115 ;  /* 0x0000007300737308 */ /* 0x000e620000000800 */
[----:B----4-:R-:W-:-:S04]  /*12e50*/  FADD.FTZ R88, R150, R137 ;  /* 0x0000008996587221 */ /* 0x010fc80000010000 */
[----:B------:R-:W-:-:S03]  /*12e60*/  FADD.FTZ R88, R78, R88 ;  /* 0x000000584e587221 */ /* 0x000fc60000010000 */
[----:B------:R-:W4:Y:S01]  /*12e70*/  MUFU.EX2 R125, R125 ;  /* 0x0000007d007d7308 */ /* 0x000f220000000800 */
[----:B0-----:R-:W-:Y:S01]  /*12e80*/  FADD.FTZ R88, R136, R88 ;  /* 0x0000005888587221 */ /* 0x001fe20000010000 */
[----:B---3--:R-:W-:-:S06]  /*12e90*/  FADD.FTZ R77, R127, R77 ;  /* 0x0000004d7f4d7221 */ /* 0x008fcc0000010000 */
[----:B------:R-:W0:Y:S01]  /*12ea0*/  MUFU.EX2 R118, R118 ;  /* 0x0000007600767308 */ /* 0x000e220000000800 */
[----:B--2---:R-:W-:-:S07]  /*12eb0*/  FADD.FTZ R88, R129, R88 ;  /* 0x0000005881587221 */ /* 0x004fce0000010000 */
[----:B------:R-:W2:Y:S01]  /*12ec0*/  MUFU.EX2 R132, R124 ;  /* 0x0000007c00847308 */ /* 0x000ea20000000800 */
[----:B-1----:R-:W-:-:S07]  /*12ed0*/  FADD.FTZ R77, R89, R77 ;  /* 0x0000004d594d7221 */ /* 0x002fce0000010000 */
[----:B------:R-:W1:Y:S01]  /*12ee0*/  MUFU.EX2 R119, R119 ;  /* 0x0000007700777308 */ /* 0x000e620000000800 */
[----:B------:R-:W-:-:S07]  /*12ef0*/  FADD.FTZ R88, R133, R88 ;  /* 0x0000005885587221 */ /* 0x000fce0000010000 */
[----:B------:R-:W3:Y:S01]  /*12f00*/  MUFU.EX2 R120, R120 ;  /* 0x0000007800787308 */ /* 0x000ee20000000800 */
[----:B------:R-:W-:-:S07]  /*12f10*/  FADD.FTZ R77, R115, R77 ;  /* 0x0000004d734d7221 */ /* 0x000fce0000010000 */
[----:B------:R-:W3:Y:S01]  /*12f20*/  MUFU.EX2 R106, R106 ;  /* 0x0000006a006a7308 */ /* 0x000ee20000000800 */
[----:B----4-:R-:W-:Y:S01]  /*12f30*/  FADD.FTZ R88, R125, R88 ;  /* 0x000000587d587221 */ /* 0x010fe20000010000 */
[----:B0-----:R-:W-:-:S06]  /*12f40*/  FADD.FTZ R77, R118, R77 ;  /* 0x0000004d764d7221 */ /* 0x001fcc0000010000 */
[----:B------:R-:W0:Y:S08]  /*12f50*/  MUFU.EX2 R107, R107 ;  /* 0x0000006b006b7308 */ /* 0x000e300000000800 */
[----:B------:R-:W4:Y:S08]  /*12f60*/  MUFU.EX2 R116, R116 ;  /* 0x0000007400747308 */ /* 0x000f300000000800 */
[----:B------:R-:W4:Y:S08]  /*12f70*/  MUFU.EX2 R124, R113 ;  /* 0x00000071007c7308 */ /* 0x000f300000000800 */
[----:B------:R-:W4:Y:S08]  /*12f80*/  MUFU.EX2 R110, R110 ;  /* 0x0000006e006e7308 */ /* 0x000f300000000800 */
[----:B------:R-:W-:Y:S08]  /*12f90*/  MUFU.EX2 R113, R84 ;  /* 0x0000005400717308 */ /* 0x000ff00000000800 */
[----:B------:R2:W-:Y:S01]  /*12fa0*/  MUFU.EX2 R84, R90 ;  /* 0x0000005a00547308 */ /* 0x0005e20000000800 */
[----:B------:R-:W-:-:S07]  /*12fb0*/  F2FP.BF16.F32.PACK_AB R20, R20, R157 ;  /* 0x0000009d1414723e */ /* 0x000fce00000010ff */
[----:B------:R-:W-:Y:S01]  /*12fc0*/  MUFU.EX2 R111, R111 ;  /* 0x0000006f006f7308 */ /* 0x000fe20000000800 */
[----:B--2---:R-:W-:Y:S01]  /*12fd0*/  FADD.FTZ R90, R132, R88 ;  /* 0x00000058845a7221 */ /* 0x004fe20000010000 */
[----:B-1----:R-:W-:-:S03]  /*12fe0*/  FADD.FTZ R88, R119, R77 ;  /* 0x0000004d77587221 */ /* 0x002fc60000010000 */
[----:B---3--:R-:W-:-:S03]  /*12ff0*/  FADD.FTZ R90, R120, R90 ;  /* 0x0000005a785a7221 */ /* 0x008fc60000010000 */
[----:B------:R-:W1:Y:S01]  /*13000*/  MUFU.EX2 R112, R112 ;  /* 0x0000007000707308 */ /* 0x000e620000000800 */
[----:B------:R-:W-:Y:S01]  /*13010*/  FADD.FTZ R88, R106, R88 ;  /* 0x000000586a587221 */ /* 0x000fe20000010000 */
[----:B------:R-:W-:Y:S01]  /*13020*/  F2FP.BF16.F32.PACK_AB R21, R131, R21 ;  /* 0x000000158315723e */ /* 0x000fe200000010ff */
[----:B------:R-:W-:Y:S01]  /*13030*/  FADD.FTZ R90, R128, R90 ;  /* 0x0000005a805a7221 */ /* 0x000fe20000010000 */
[----:B------:R-:W-:-:S04]  /*13040*/  F2FP.BF16.F32.PACK_AB R22, R22, R154 ;  /* 0x0000009a1616723e */ /* 0x000fc800000010ff */
[----:B------:R-:W2:Y:S01]  /*13050*/  MUFU.EX2 R98, R98 ;  /* 0x0000006200627308 */ /* 0x000ea20000000800 */
[----:B------:R-:W-:Y:S01]  /*13060*/  F2FP.BF16.F32.PACK_AB R23, R135, R23 ;  /* 0x000000178717723e */ /* 0x000fe200000010ff */
[----:B0-----:R-:W-:Y:S01]  /*13070*/  FADD.FTZ R88, R107, R88 ;  /* 0x000000586b587221 */ /* 0x001fe20000010000 */
[----:B----4-:R-:W-:-:S05]  /*13080*/  FADD.FTZ R90, R116, R90 ;  /* 0x0000005a745a7221 */ /* 0x010fca0000010000 */
[----:B------:R-:W0:Y:S01]  /*13090*/  MUFU.EX2 R99, R99 ;  /* 0x0000006300637308 */ /* 0x000e220000000800 */
[----:B------:R3:W-:Y:S01]  /*130a0*/  STSM.16.M88.4 [R144+0x25b00], R20 ;  /* 0x025b001490007844 */ /* 0x0007e20000000200 */
[----:B------:R-:W-:-:S06]  /*130b0*/  FADD.FTZ R90, R124, R90 ;  /* 0x0000005a7c5a7221 */ /* 0x000fcc0000010000 */
[----:B------:R-:W4:Y:S08]  /*130c0*/  MUFU.EX2 R108, R108 ;  /* 0x0000006c006c7308 */ /* 0x000f300000000800 */
[----:B------:R-:W4:Y:S01]  /*130d0*/  MUFU.EX2 R102, R102 ;  /* 0x0000006600667308 */ /* 0x000f220000000800 */
[----:B---3--:R-:W-:Y:S01]  /*130e0*/  FADD.FTZ R20, R110, R88 ;  /* 0x000000586e147221 */ /* 0x008fe20000010000 */
[----:B-1----:R-:W-:-:S03]  /*130f0*/  FADD.FTZ R21, R112, R90 ;  /* 0x0000005a70157221 */ /* 0x002fc60000010000 */
[----:B------:R-:W-:-:S03]  /*13100*/  FADD.FTZ R20, R111, R20 ;  /* 0x000000146f147221 */ /* 0x000fc60000010000 */
[----:B------:R-:W1:Y:S01]  /*13110*/  MUFU.EX2 R105, R105 ;  /* 0x0000006900697308 */ /* 0x000e620000000800 */
[----:B--2---:R-:W-:-:S07]  /*13120*/  FADD.FTZ R20, R98, R20 ;  /* 0x0000001462147221 */ /* 0x004fce0000010000 */
[----:B------:R-:W2:Y:S01]  /*13130*/  MUFU.EX2 R103, R103 ;  /* 0x0000006700677308 */ /* 0x000ea20000000800 */
[----:B------:R-:W-:Y:S01]  /*13140*/  F2FP.BF16.F32.PACK_AB R76, R76, R152 ;  /* 0x000000984c4c723e */ /* 0x000fe200000010ff */
[----:B------:R-:W-:Y:S01]  /*13150*/  FADD.FTZ R21, R117, R21 ;  /* 0x0000001575157221 */ /* 0x000fe20000010000 */
[----:B------:R-:W-:Y:S02]  /*13160*/  F2FP.BF16.F32.PACK_AB R77, R123, R122 ;  /* 0x0000007a7b4d723e */ /* 0x000fe400000010ff */
[----:B------:R-:W-:Y:S02]  /*13170*/  F2FP.BF16.F32.PACK_AB R78, R78, R150 ;  /* 0x000000964e4e723e */ /* 0x000fe400000010ff */
[----:B------:R-:W-:Y:S01]  /*13180*/  F2FP.BF16.F32.PACK_AB R79, R127, R79 ;  /* 0x0000004f7f4f723e */ /* 0x000fe200000010ff */
[----:B------:R-:W3:Y:S01]  /*13190*/  MUFU.EX2 R101, R101 ;  /* 0x0000006500657308 */ /* 0x000ee20000000800 */
[----:B0-----:R-:W-:Y:S01]  /*131a0*/  FADD.FTZ R22, R99, R20 ;  /* 0x0000001463167221 */ /* 0x001fe20000010000 */
[----:B----4-:R-:W-:-:S06]  /*131b0*/  FADD.FTZ R23, R108, R21 ;  /* 0x000000156c177221 */ /* 0x010fcc0000010000 */
[----:B------:R-:W-:Y:S01]  /*131c0*/  MUFU.EX2 R138, R85 ;  /* 0x00000055008a7308 */ /* 0x000fe20000000800 */
[----:B------:R0:W-:Y:S07]  /*131d0*/  STSM.16.M88.4 [R144+0x27300], R76 ;  /* 0x0273004c90007844 */ /* 0x0001ee0000000200 */
[----:B------:R-:W4:Y:S08]  /*131e0*/  MUFU.EX2 R85, R91 ;  /* 0x0000005b00557308 */ /* 0x000f300000000800 */
[----:B------:R-:W4:Y:S01]  /*131f0*/  MUFU.EX2 R100, R100 ;  /* 0x0000006400647308 */ /* 0x000f220000000800 */
[----:B0-----:R-:W-:Y:S01]  /*13200*/  FADD.FTZ R76, R102, R22 ;  /* 0x00000016664c7221 */ /* 0x001fe20000010000 */
[----:B-1----:R-:W-:-:S06]  /*13210*/  FADD.FTZ R77, R105, R23 ;  /* 0x00000017694d7221 */ /* 0x002fcc0000010000 */
[----:B------:R-:W0:Y:S01]  /*13220*/  MUFU.EX2 R94, R94 ;  /* 0x0000005e005e7308 */ /* 0x000e220000000800 */
[----:B--2---:R-:W-:Y:S01]  /*13230*/  FADD.FTZ R76, R103, R76 ;  /* 0x0000004c674c7221 */ /* 0x004fe20000010000 */
[----:B------:R-:W-:-:S06]  /*13240*/  FADD.FTZ R78, R109, R77 ;  /* 0x0000004d6d4e7221 */ /* 0x000fcc0000010000 */
[----:B------:R-:W1:Y:S01]  /*13250*/  MUFU.EX2 R97, R97 ;  /* 0x0000006100617308 */ /* 0x000e620000000800 */
[----:B------:R-:W-:Y:S01]  /*13260*/  FADD.FTZ R76, R84, R76 ;  /* 0x0000004c544c7221 */ /* 0x000fe20000010000 */
[----:B---3--:R-:W-:-:S06]  /*13270*/  FADD.FTZ R79, R101, R78 ;  /* 0x0000004e654f7221 */ /* 0x008fcc0000010000 */
[----:B------:R-:W2:Y:S01]  /*13280*/  MUFU.EX2 R95, R95 ;  /* 0x0000005f005f7308 */ /* 0x000ea20000000800 */
[----:B----4-:R-:W-:-:S07]  /*13290*/  FADD.FTZ R77, R85, R76 ;  /* 0x0000004c554d7221 */ /* 0x010fce0000010000 */
[----:B------:R-:W3:Y:S01]  /*132a0*/  MUFU.EX2 R96, R96 ;  /* 0x0000006000607308 */ /* 0x000ee20000000800 */
[----:B------:R-:W-:-:S07]  /*132b0*/  FADD.FTZ R78, R100, R79 ;  /* 0x0000004f644e7221 */ /* 0x000fce0000010000 */
[----:B------:R-:W4:Y:S01]  /*132c0*/  MUFU.EX2 R82, R82 ;  /* 0x0000005200527308 */ /* 0x000f220000000800 */
[----:B------:R-:W-:-:S07]  /*132d0*/  F2FP.BF16.F32.PACK_AB R88, R129, R136 ;  /* 0x000000888158723e */ /* 0x000fce00000010ff */
[----:B------:R-:W4:Y:S01]  /*132e0*/  MUFU.EX2 R93, R93 ;  /* 0x0000005d005d7308 */ /* 0x000f220000000800 */
[----:B------:R-:W-:Y:S02]  /*132f0*/  F2FP.BF16.F32.PACK_AB R89, R115, R89 ;  /* 0x000000597359723e */ /* 0x000fe400000010ff */
[----:B------:R-:W-:Y:S02]  /*13300*/  F2FP.BF16.F32.PACK_AB R90, R125, R133 ;  /* 0x000000857d5a723e */ /* 0x000fe400000010ff */
[----:B------:R-:W-:-:S03]  /*13310*/  F2FP.BF16.F32.PACK_AB R91, R119, R118 ;  /* 0x00000076775b723e */ /* 0x000fc600000010ff */
[----:B------:R0:W-:Y:S01]  /*13320*/  MUFU.EX2 R114, R86 ;  /* 0x0000005600727308 */ /* 0x0001e20000000800 */
[----:B------:R-:W-:Y:S01]  /*13330*/  F2FP.BF16.F32.PACK_AB R20, R120, R132 ;  /* 0x000000847814723e */ /* 0x000fe200000010ff */
[----:B------:R2:W-:Y:S01]  /*13340*/  STSM.16.M88.4 [R144+0x28b00], R88 ;  /* 0x028b005890007844 */ /* 0x0005e20000000200 */
[----:B------:R-:W-:Y:S02]  /*13350*/  F2FP.BF16.F32.PACK_AB R21, R107, R106 ;  /* 0x0000006a6b15723e */ /* 0x000fe400000010ff */
[----:B------:R-:W-:Y:S01]  /*13360*/  F2FP.BF16.F32.PACK_AB R22, R116, R128 ;  /* 0x000000807416723e */ /* 0x000fe200000010ff */
[----:B0-----:R-:W-:Y:S01]  /*13370*/  FADD.FTZ R86, R94, R77 ;  /* 0x0000004d5e567221 */ /* 0x001fe20000010000 */
[----:B------:R-:W-:Y:S01]  /*13380*/  F2FP.BF16.F32.PACK_AB R77, R99, R98 ;  /* 0x00000062634d723e */ /* 0x000fe200000010ff */
[----:B-1----:R-:W-:Y:S01]  /*13390*/  FADD.FTZ R99, R97, R78 ;  /* 0x0000004e61637221 */ /* 0x002fe20000010000 */
[----:B------:R-:W-:Y:S01]  /*133a0*/  F2FP.BF16.F32.PACK_AB R23, R111, R110 ;  /* 0x0000006e6f17723e */ /* 0x000fe200000010ff */
[----:B--2---:R-:W-:-:S02]  /*133b0*/  FADD.FTZ R89, R95, R86 ;  /* 0x000000565f597221 */ /* 0x004fc40000010000 */
[----:B---3--:R-:W-:Y:S02]  /*133c0*/  FADD.FTZ R86, R96, R99 ;  /* 0x0000006360567221 */ /* 0x008fe40000010000 */
[----:B------:R4:W-:Y:S02]  /*133d0*/  STSM.16.M88.4 [R144+0x2a300], R20 ;  /* 0x02a3001490007844 */ /* 0x0009e40000000200 */
[----:B----4-:R-:W-:Y:S01]  /*133e0*/  FADD.FTZ R22, R82, R89 ;  /* 0x0000005952167221 */ /* 0x010fe20000010000 */
[----:B------:R-:W-:Y:S01]  /*133f0*/  FADD.FTZ R89, R93, R86 ;  /* 0x000000565d597221 */ /* 0x000fe20000010000 */
[----:B------:R-:W-:-:S03]  /*13400*/  F2FP.BF16.F32.PACK_AB R21, R85, R84 ;  /* 0x000000545515723e */ /* 0x000fc600000010ff */
[----:B------:R-:W-:-:S04]  /*13410*/  FADD.FTZ R84, R104, R89 ;  /* 0x0000005968547221 */ /* 0x000fc80000010000 */
[----:B------:R-:W-:-:S04]  /*13420*/  FADD.FTZ R91, R15, R84 ;  /* 0x000000540f5b7221 */ /* 0x000fc80000010000 */
[C---:B------:R-:W-:Y:S01]  /*13430*/  FADD.FTZ R91, R92.reuse, R91 ;  /* 0x0000005b5c5b7221 */ /* 0x040fe20000010000 */
[----:B------:R-:W-:Y:S02]  /*13440*/  F2FP.BF16.F32.PACK_AB R92, R92, R15 ;  /* 0x0000000f5c5c723e */ /* 0x000fe400000010ff */
[----:B------:R-:W2:Y:S01]  /*13450*/  LDL.LU R15, [R1+0x1c] ;  /* 0x00001c00010f7983 */ /* 0x000ea20000300800 */
[----:B------:R-:W0:Y:S08]  /*13460*/  MUFU.EX2 R83, R83 ;  /* 0x0000005300537308 */ /* 0x000e300000000800 */
[----:B------:R-:W1:Y:S08]  /*13470*/  MUFU.EX2 R87, R87 ;  /* 0x0000005700577308 */ /* 0x000e700000000800 */
[----:B------:R-:W-:Y:S01]  /*13480*/  MUFU.EX2 R74, R74 ;  /* 0x0000004a004a7308 */ /* 0x000fe20000000800 */
[----:B0-----:R-:W-:-:S07]  /*13490*/  FADD.FTZ R23, R83, R22 ;  /* 0x0000001653177221 */ /* 0x001fce0000010000 */
[----:B------:R-:W0:Y:S08]  /*134a0*/  MUFU.EX2 R75, R75 ;  /* 0x0000004b004b7308 */ /* 0x000e300000000800 */
[----:B------:R-:W-:Y:S08]  /*134b0*/  MUFU.EX2 R73, R73 ;  /* 0x0000004900497308 */ /* 0x000ff00000000800 */
[----:B------:R-:W3:Y:S01]  /*134c0*/  MUFU.EX2 R88, R81 ;  /* 0x0000005100587308 */ /* 0x000ee20000000800 */
[----:B------:R-:W-:Y:S01]  /*134d0*/  FADD.FTZ R86, R114, R23 ;  /* 0x0000001772567221 */ /* 0x000fe20000010000 */
[----:B------:R-:W-:-:S02]  /*134e0*/  F2FP.BF16.F32.PACK_AB R76, R112, R124 ;  /* 0x0000007c704c723e */ /* 0x000fc400000010ff */
[----:B------:R-:W-:Y:S01]  /*134f0*/  F2FP.BF16.F32.PACK_AB R78, R108, R117 ;  /* 0x000000756c4e723e */ /* 0x000fe200000010ff */
[----:B-1----:R-:W-:Y:S01]  /*13500*/  FADD.FTZ R89, R87, R86 ;  /* 0x0000005657597221 */ /* 0x002fe20000010000 */
        /* <DEDUP_REMOVED lines=8> */
[----:B0-----:R-:W-:Y:S02]  /*13590*/  F2FP.BF16.F32.PACK_AB R93, R75, R74 ;  /* 0x0000004a4b5d723e */ /* 0x001fe400000010ff */
[----:B------:R-:W-:Y:S02]  /*135a0*/  F2FP.BF16.F32.PACK_AB R94, R113, R138 ;  /* 0x0000008a715e723e */ /* 0x000fe400000010ff */
[----:B---3--:R-:W-:Y:S01]  /*135b0*/  F2FP.BF16.F32.PACK_AB R95, R88, R73 ;  /* 0x00000049585f723e */ /* 0x008fe200000010ff */
[----:B------:R-:W-:Y:S04]  /*135c0*/  STSM.16.M88.4 [R144+0x2bb00], R76 ;  /* 0x02bb004c90007844 */ /* 0x000fe80000000200 */
[----:B------:R0:W-:Y:S04]  /*135d0*/  STSM.16.M88.4 [R144+0x2d300], R20 ;  /* 0x02d3001490007844 */ /* 0x0001e80000000200 */
[----:B------:R-:W-:Y:S04]  /*135e0*/  STSM.16.M88.4 [R144+0x2eb00], R84 ;  /* 0x02eb005490007844 */ /* 0x000fe80000000200 */
[----:B------:R-:W-:Y:S01]  /*135f0*/  STSM.16.M88.4 [R144+0x30300], R92 ;  /* 0x0303005c90007844 */ /* 0x000fe20000000200 */
[----:B------:R-:W-:Y:S01]  /*13600*/  @!PT LDS RZ, [RZ] ;  /* 0x00000000fffff984 */ /* 0x000fe20000000800 */
[----:B------:R-:W-:Y:S01]  /*13610*/  @!PT LDS RZ, [RZ] ;  /* 0x00000000fffff984 */ /* 0x000fe20000000800 */
[----:B------:R-:W-:Y:S01]  /*13620*/  @!PT LDS RZ, [RZ] ;  /* 0x00000000fffff984 */ /* 0x000fe20000000800 */
[----:B------:R-:W-:Y:S01]  /*13630*/  @!PT LDS RZ, [RZ] ;  /* 0x00000000fffff984 */ /* 0x000fe20000000800 */
[----:B------:R1:W-:Y:S06]  /*13640*/  MEMBAR.ALL.CTA ;  /* 0x0000000000007992 */ /* 0x0003ec0000008000 */
[----:B-1----:R-:W1:Y:S01]  /*13650*/  FENCE.VIEW.ASYNC.S ;  /* 0x00000000000073c6 */ /* 0x002e620000000000 */
[----:B------:R-:W-:Y:S01]  /*13660*/  FADD.FTZ R82, R74, R89 ;  /* 0x000000594a527221 */ /* 0x000fe20000010000 */
[----:B------:R-:W-:-:S03]  /*13670*/  FADD.FTZ R90, R138, R91 ;  /* 0x0000005b8a5a7221 */ /* 0x000fc60000010000 */
[----:B------:R-:W-:Y:S01]  /*13680*/  FADD.FTZ R82, R75, R82 ;  /* 0x000000524b527221 */ /* 0x000fe20000010000 */
[----:B------:R-:W-:-:S03]  /*13690*/  FADD.FTZ R74, R113, R90 ;  /* 0x0000005a714a7221 */ /* 0x000fc60000010000 */
[----:B------:R-:W-:-:S04]  /*136a0*/  FADD.FTZ R73, R73, R82 ;  /* 0x0000005249497221 */ /* 0x000fc80000010000 */
[----:B0-----:R-:W-:Y:S01]  /*136b0*/  FADD.FTZ R20, R88, R73 ;  /* 0x0000004958147221 */ /* 0x001fe20000010000 */
[----:B------:R-:W-:Y:S01]  /*136c0*/  STL [R1+0x20], R74 ;  /* 0x0000204a01007387 */ /* 0x000fe20000100800 */
[----:B------:R-:W-:-:S03]  /*136d0*/  FMUL.FTZ R24, R24, R80 ;  /* 0x0000005018187220 */ /* 0x000fc60000410000 */
[----:B------:R-:W-:Y:S01]  /*136e0*/  STL [R1+0x24], R20 ;  /* 0x0000241401007387 */ /* 0x000fe20000100800 */
[-C--:B------:R-:W-:Y:S01]  /*136f0*/  FMUL.FTZ R25, R25, R80.reuse ;  /* 0x0000005019197220 */ /* 0x080fe20000410000 */
[-C--:B------:R-:W-:Y:S02]  /*13700*/  FMUL.FTZ R28, R28, R80.reuse ;  /* 0x000000501c1c7220 */ /* 0x080fe40000410000 */
[----:B------:R3:W5:Y:S01]  /*13710*/  LDL R156, [R1+0x40] ;  /* 0x00004000019c7983 */ /* 0x0007620000100800 */
        /* <DEDUP_REMOVED lines=47> */
[C---:B--2---:R-:W-:Y:S01]  /*13a10*/  ISETP.GT.AND P2, PT, R15.reuse, RZ, PT ;  /* 0x000000ff0f00720c */ /* 0x044fe20003f44270 */
[----:B------:R-:W-:-:S05]  /*13a20*/  VIADD R15, R15, 0xffffffff ;  /* 0xffffffff0f0f7836 */ /* 0x000fca0000000000 */
[----:B------:R0:W-:Y:S02]  /*13a30*/  STL [R1+0x1c], R15 ;  /* 0x00001c0f01007387 */ /* 0x0001e40000100800 */
[----:B0-----:R-:W-:Y:S01]  /*13a40*/  IMAD.MOV.U32 R15, RZ, RZ, R148 ;  /* 0x000000ffff0f7224 */ /* 0x001fe200078e0094 */
[----:B-1----:R-:W-:-:S04]  /*13a50*/  NOP ;  /* 0x0000000000007918 */ /* 0x002fc80000000000 */
[----:B---3--:R-:W-:Y:S05]  /*13a60*/  @P2 BRA `(.L_x_8685) ;  /* 0xffffffb800242947 */ /* 0x008fea000383ffff */
.L_x_8674:
[----:B------:R-:W-:Y:S05]  /*13a70*/  WARPSYNC.ALL ;  /* 0x0000000000007948 */ /* 0x000fea0003800000 */
[----:B------:R-:W-:Y:S06]  /*13a80*/  BAR.ARV 0x8, 0x1a0 ;  /* 0x0206800000007b1d */ /* 0x000fec0000002000 */
[----:B------:R-:W-:Y:S05]  /*13a90*/  @!P0 BRA `(.L_x_8686) ;  /* 0x0000000000048947 */ /* 0x000fea0003800000 */
[----:B------:R-:W-:Y:S01]  /*13aa0*/  BPT.TRAP 0x1 ;  /* 0x000000040000795c */ /* 0x000fe20000300000 */
.L_x_8686:
[----:B------:R-:W2:Y:S01]  /*13ab0*/  LDL R2, [R1+0x40] ;  /* 0x0000400001027983 */ /* 0x000ea20000100800 */
[----:B------:R-:W-:Y:S01]  /*13ac0*/  IMAD R7, R148, 0x8, R18 ;  /* 0x0000000894077824 */ /* 0x000fe200078e0212 */
[----:B--2---:R-:W-:-:S04]  /*13ad0*/  SHF.L.U32 R4, R2, 0x1f, RZ ;  /* 0x0000001f02047819 */ /* 0x004fc800000006ff */
[----:B------:R1:W2:Y:S01]  /*13ae0*/  SYNCS.PHASECHK.TRANS64.TRYWAIT P2, [R7+URZ+0x31c50], R4 ;  /* 0x031c5004070075a7 */ /* 0x0002a2000804017f */
[----:B------:R-:W-:Y:S05]  /*13af0*/  @!P0 BRA `(.L_x_8687) ;  /* 0x0000000000048947 */ /* 0x000fea0003800000 */
[----:B------:R-:W-:Y:S01]  /*13b00*/  BPT.TRAP 0x1 ;  /* 0x000000040000795c */ /* 0x000fe20000300000 */
.L_x_8687:
[----:B------:R-:W3:Y:S01]  /*13b10*/  LDL.LU R2, [R1+0x50] ;  /* 0x0000500001027983 */ /* 0x000ee20000300800 */
[----:B------:R-:W-:Y:S02]  /*13b20*/  VIADD R18, R18, 0x200 ;  /* 0x0000020012127836 */ /* 0x000fe40000000000 */
[----:B------:R-:W-:-:S03]  /*13b30*/  IMAD.MOV.U32 R3, RZ, RZ, -0x3ffffff0 ;  /* 0xc0000010ff037424 */ /* 0x000fc600078e00ff */
[----:B------:R-:W-:-:S04]  /*13b40*/  SHF.R.U32.HI R18, RZ, 0x4, R18 ;  /* 0x00000004ff127819 */ /* 0x000fc80000011612 */
[----:B------:R-:W-:-:S04]  /*13b50*/  LOP3.LUT R18, R18, 0x3fff, RZ, 0xc0, !PT ;  /* 0x00003fff12127812 */ /* 0x000fc800078ec0ff */
[----:B------:R-:W-:Y:S02]  /*13b60*/  LOP3.LUT R5, R18, 0x2400000, RZ, 0xfc, !PT ;  /* 0x0240000012057812 */ /* 0x000fe400078efcff */
[----:B---3--:R-:W-:Y:S01]  /*13b70*/  LOP3.LUT R2, R2, 0x10000, RZ, 0xfc, !PT ;  /* 0x0001000002027812 */ /* 0x008fe200078efcff */
[----:B--2---:R-:W-:Y:S06]  /*13b80*/  @P2 BRA `(.L_x_8688) ;  /* 0x0000000000082947 */ /* 0x004fec0003800000 */
[----:B------:R-:W2:Y:S02]  /*13b90*/  SYNCS.PHASECHK.TRANS64.TRYWAIT P0, [R7+URZ+0x31c50], R4 ;  /* 0x031c5004070075a7 */ /* 0x000ea4000800017f */
[----:B--2---:R-:W-:Y:S05]  /*13ba0*/  @!P0 BRA `(.L_x_8689) ;  /* 0x0000008000fc8947 */ /* 0x004fea0003800000 */
.L_x_8688:
[----:B-12---:R-:W-:Y:S01]  /*13bb0*/  IMAD R4, R148, 0x6c0, R5 ;  /* 0x000006c094047824 */ /* 0x006fe200078e0205 */
[----:B------:R-:W2:Y:S01]  /*13bc0*/  LDL.LU R12, [R1+0x20] ;  /* 0x00002000010c7983 */ /* 0x000ea20000300800 */
[----:B------:R-:W-:Y:S01]  /*13bd0*/  IMAD.MOV.U32 R5, RZ, RZ, -0x7fffffe0 ;  /* 0x80000020ff057424 */ /* 0x000fe200078e00ff */
[----:B------:R-:W-:Y:S05]  /*13be0*/  WARPSYNC.ALL ;  /* 0x0000000000007948 */ /* 0x000fea0003800000 */
[C---:B------:R-:W-:Y:S01]  /*13bf0*/  R2UR UR4, R2.reuse ;  /* 0x00000000020472ca */ /* 0x040fe200000e0000 */
[----:B------:R-:W-:Y:S01]  /*13c00*/  VIADD R10, R2, 0x180 ;  /* 0x00000180020a7836 */ /* 0x000fe20000000000 */
[----:B------:R-:W-:Y:S01]  /*13c10*/  R2UR UR5, R3 ;  /* 0x00000000030572ca */ /* 0x000fe200000e0000 */
[C---:B------:R-:W-:Y:S01]  /*13c20*/  VIADD R8, R4.reuse, 0x40 ;  /* 0x0000004004087836 */ /* 0x040fe20000000000 */
[----:B------:R-:W-:Y:S01]  /*13c30*/  R2UR UR6, R4 ;  /* 0x00000000040672ca */ /* 0x000fe200000e0000 */
[----:B------:R-:W-:Y:S01]  /*13c40*/  IMAD.MOV.U32 R11, RZ, RZ, -0x3ffffff0 ;  /* 0xc0000010ff0b7424 */ /* 0x000fe200078e00ff */
[----:B------:R-:W-:Y:S01]  /*13c50*/  R2UR UR7, R5 ;  /* 0x00000000050772ca */ /* 0x000fe200000e0000 */
[----:B------:R-:W-:Y:S01]  /*13c60*/  WARPGROUP.ARRIVE ;  /* 0x00000000000079c5 */ /* 0x000fe20000000000 */
[----:B------:R-:W-:Y:S01]  /*13c70*/  IMAD.MOV.U32 R9, RZ, RZ, -0x7fffffe0 ;  /* 0x80000020ff097424 */ /* 0x000fe200078e00ff */
[----:B------:R-:W3:Y:S01]  /*13c80*/  LDL.LU R6, [R1+0x24] ;  /* 0x0000240001067983 */ /* 0x000ee20000300800 */
[----:B------:R-:W-:-:S02]  /*13c90*/  IMAD.MOV.U32 R3, RZ, RZ, -0x3ffffff0 ;  /* 0xc0000010ff037424 */ /* 0x000fc400078e00ff */
[----:B------:R-:W-:Y:S01]  /*13ca0*/  IMAD.MOV.U32 R5, RZ, RZ, -0x7fffffe0 ;  /* 0x80000020ff057424 */ /* 0x000fe200078e00ff */
[----:B------:R-:W4:Y:S01]  /*13cb0*/  LDL.LU R13, [R1+0x40] ;  /* 0x00004000010d7983 */ /* 0x000f220000300800 */
[----:B------:R-:W-:-:S05]  /*13cc0*/  VIADD R148, R148, 0x1 ;  /* 0x0000000194947836 */ /* 0x000fca0000000000 */
[----:B------:R-:W-:Y:S01]  /*13cd0*/  HGMMA.64x96x16.F32.BF16 R24, gdesc[UR4].tnspB, R24, gsb0 ;  /* 0x41600000041879f0 */ /* 0x000fe20008001818 */
[----:B------:R-:W-:Y:S01]  /*13ce0*/  R2UR UR4, R10 ;  /* 0x000000000a0472ca */ /* 0x000fe200000e0000 */
[----:B------:R-:W-:Y:S01]  /*13cf0*/  VIADD R10, R2, 0x300 ;  /* 0x00000300020a7836 */ /* 0x000fe20000000000 */
[----:B------:R-:W-:Y:S01]  /*13d00*/  R2UR UR5, R11 ;  /* 0x000000000b0572ca */ /* 0x000fe200000e0000 */
[----:B------:R-:W-:Y:S01]  /*13d10*/  IMAD.MOV.U32 R11, RZ, RZ, -0x3ffffff0 ;  /* 0xc0000010ff0b7424 */ /* 0x000fe200078e00ff */
[----:B------:R-:W-:Y:S01]  /*13d20*/  R2UR UR6, R8 ;  /* 0x00000000080672ca */ /* 0x000fe200000e0000 */
[----:B------:R-:W-:Y:S01]  /*13d30*/  VIADD R8, R4, 0x80 ;  /* 0x0000008004087836 */ /* 0x000fe20000000000 */
[----:B------:R-:W-:Y:S01]  /*13d40*/  R2UR UR7, R9 ;  /* 0x00000000090772ca */ /* 0x000fe200000e0000 */
[----:B------:R-:W-:Y:S01]  /*13d50*/  IMAD.MOV.U32 R9, RZ, RZ, -0x7fffffe0 ;  /* 0x80000020ff097424 */ /* 0x000fe200078e00ff */
[----:B------:R-:W-:Y:S01]  /*13d60*/  ISETP.NE.AND P0, PT, R148, 0x2, PT ;  /* 0x000000029400780c */ /* 0x000fe20003f05270 */
[----:B------:R-:W-:-:S02]  /*13d70*/  WARPGROUP.DEPBAR.LE gsb0, 0x0 ;  /* 0x00008000000079c5 */ /* 0x000fc40000010000 */
[----:B------:R-:W-:-:S08]  /*13d80*/  WARPGROUP.ARRIVE ;  /* 0x00000000000079c5 */ /* 0x000fd00000000000 */
        /* <DEDUP_REMOVED lines=9> */
[----:B------:R-:W-:Y:S02]  /*13e20*/  WARPGROUP.DEPBAR.LE gsb0, 0x0 ;  /* 0x00008000000079c5 */ /* 0x000fe40000010000 */
[----:B------:R-:W-:-:S09]  /*13e30*/  WARPGROUP.ARRIVE ;  /* 0x00000000000079c5 */ /* 0x000fd20000000000 */
        /* <DEDUP_REMOVED lines=41> */
[----:B------:R-:W-:Y:S02]  /*140d0*/  IMAD.MOV.U32 R9, RZ, RZ, -0x7fffffe0 ;  /* 0x80000020ff097424 */ /* 0x000fe400078e00ff */
[----:B------:R-:W-:-:S02]  /*140e0*/  VIADD R2, R2, 0xc00 ;  /* 0x00000c0002027836 */ /* 0x000fc40000000000 */
[----:B------:R-:W-:Y:S01]  /*140f0*/  VIADD R4, R4, 0x200 ;  /* 0x0000020004047836 */ /* 0x000fe20000000000 */
[----:B------:R-:W-:Y:S02]  /*14100*/  WARPGROUP.DEPBAR.LE gsb0, 0x0 ;  /* 0x00008000000079c5 */ /* 0x000fe40000010000 */
[----:B------:R-:W-:-:S06]  /*14110*/  WARPGROUP.ARRIVE ;  /* 0x00000000000079c5 */ /* 0x000fcc0000000000 */
[----:B------:R-:W-:Y:S01]  /*14120*/  HGMMA.64x96x16.F32.BF16 R24, gdesc[UR4].tnspB, R24, gsb0 ;  /* 0x41600000041879f0 */ /* 0x000fe20008001818 */
[----:B------:R-:W-:Y:S02]  /*14130*/  R2UR UR4, R10 ;  /* 0x000000000a0472ca */ /* 0x000fe400000e0000 */
[----:B------:R-:W-:Y:S02]  /*14140*/  R2UR UR5, R11 ;  /* 0x000000000b0572ca */ /* 0x000fe400000e0000 */
[----:B------:R-:W-:Y:S02]  /*14150*/  R2UR UR6, R8 ;  /* 0x00000000080672ca */ /* 0x000fe400000e0000 */
[----:B------:R-:W-:Y:S01]  /*14160*/  R2UR UR7, R9 ;  /* 0x00000000090772ca */ /* 0x000fe200000e0000 */
[----:B------:R-:W-:Y:S02]  /*14170*/  WARPGROUP.DEPBAR.LE gsb0, 0x0 ;  /* 0x00008000000079c5 */ /* 0x000fe40000010000 */
[----:B------:R-:W-:-:S10]  /*14180*/  WARPGROUP.ARRIVE ;  /* 0x00000000000079c5 */ /* 0x000fd40000000000 */
[----:B------:R-:W-:Y:S01]  /*14190*/  HGMMA.64x96x16.F32.BF16 R24, gdesc[UR4].tnspB, R24, gsb0 ;  /* 0x41600000041879f0 */ /* 0x000fe20008001818 */
[----:B------:R-:W-:Y:S02]  /*141a0*/  R2UR UR4, R2 ;  /* 0x00000000020472ca */ /* 0x000fe400000e0000 */
[----:B--2---:R-:W1:Y:S01]  /*141b0*/  SHFL.BFLY PT, R2, R12, 0x2, 0x1f ;  /* 0x0c401f000c027f89 */ /* 0x004e6200000e0000 */
[----:B------:R-:W-:Y:S02]  /*141c0*/  R2UR UR5, R3 ;  /* 0x00000000030572ca */ /* 0x000fe400000e0000 */
[----:B------:R-:W-:Y:S01]  /*141d0*/  R2UR UR6, R4 ;  /* 0x00000000040672ca */ /* 0x000fe200000e0000 */
[----:B---3--:R-:W2:Y:S01]  /*141e0*/  SHFL.BFLY PT, R3, R6, 0x2, 0x1f ;  /* 0x0c401f0006037f89 */ /* 0x008ea200000e0000 */
[----:B------:R-:W-:Y:S01]  /*141f0*/  R2UR UR7, R5 ;  /* 0x00000000050772ca */ /* 0x000fe200000e0000 */
[----:B-1----:R-:W-:Y:S01]  /*14200*/  FADD.FTZ R2, R2, R12 ;  /* 0x0000000c02027221 */ /* 0x002fe20000010000 */
[----:B--2---:R-:W-:-:S04]  /*14210*/  FADD.FTZ R4, R3, R6 ;  /* 0x0000000603047221 */ /* 0x004fc80000010000 */
[----:B------:R-:W1:Y:S04]  /*14220*/  SHFL.BFLY PT, R3, R2, 0x1, 0x1f ;  /* 0x0c201f0002037f89 */ /* 0x000e6800000e0000 */
[----:B------:R-:W2:Y:S01]  /*14230*/  SHFL.BFLY PT, R5, R4, 0x1, 0x1f ;  /* 0x0c201f0004057f89 */ /* 0x000ea200000e0000 */
[----:B-1----:R-:W-:Y:S01]  /*14240*/  FADD.FTZ R11, R2, R3 ;  /* 0x00000003020b7221 */ /* 0x002fe20000010000 */
[----:B------:R-:W-:Y:S01]  /*14250*/  SEL R2, RZ, 0x1, P0 ;  /* 0x00000001ff027807 */ /* 0x000fe20000000000 */
[----:B--2---:R-:W-:-:S03]  /*14260*/  FADD.FTZ R12, R4, R5 ;  /* 0x00000005040c7221 */ /* 0x004fc60000010000 */
[----:B------:R-:W-:Y:S02]  /*14270*/  FSETP.NE.FTZ.AND P2, PT, R11, RZ, PT ;  /* 0x000000ff0b00720b */ /* 0x000fe40003f55000 */
[----:B------:R-:W-:Y:S02]  /*14280*/  CS2R R4, SRZ ;  /* 0x0000000000047805 */ /* 0x000fe4000001ff00 */
[----:B----4-:R-:W-:Y:S02]  /*14290*/  LOP3.LUT R13, R13, R2, RZ, 0x3c, !PT ;  /* 0x000000020d0d7212 */ /* 0x010fe400078e3cff */
[----:B------:R-:W-:-:S07]  /*142a0*/  FSETP.NE.FTZ.AND P3, PT, R12, RZ, PT ;  /* 0x000000ff0c00720b */ /* 0x000fce0003f75000 */
[----:B------:R-:W-:Y:S08]  /*142b0*/  @P2 MUFU.LG2 R6, R11 ;  /* 0x0000000b00062308 */ /* 0x000ff00000000c00 */
[----:B------:R1:W-:Y:S08]  /*142c0*/  @P2 MUFU.RCP R5, R11 ;  /* 0x0000000b00052308 */ /* 0x0003f00000001000 */
[----:B------:R-:W2:Y:S01]  /*142d0*/  @P3 MUFU.LG2 R8, R12 ;  /* 0x0000000c00083308 */ /* 0x000ea20000000c00 */
[----:B-1----:R-:W3:Y:S01]  /*142e0*/  LDL.LU R11, [R1+0x70] ;  /* 0x00007000010b7983 */ /* 0x002ee20000300800 */
[----:B------:R-:W-:-:S02]  /*142f0*/  WARPGROUP.DEPBAR.LE gsb0, 0x0 ;  /* 0x00008000000079c5 */ /* 0x000fc40000010000 */
[----:B------:R-:W-:-:S06]  /*14300*/  WARPGROUP.ARRIVE ;  /* 0x00000000000079c5 */ /* 0x000fcc0000000000 */
[----:B------:R-:W-:Y:S01]  /*14310*/  HGMMA.64x96x16.F32.BF16 R24, gdesc[UR4].tnspB, R24, gsb0 ;  /* 0x41600000041879f0 */ /* 0x000fe20008001818 */
[----:B------:R1:W-:Y:S01]  /*14320*/  STL [R1+0x40], R13 ;  /* 0x0000400d01007387 */ /* 0x0003e20000100800 */
[----:B------:R-:W4:Y:S01]  /*14330*/  @P3 MUFU.RCP R4, R12 ;  /* 0x0000000c00043308 */ /* 0x000f220000001000 */
[----:B------:R-:W-:Y:S02]  /*14340*/  @!P1 VIADD R10, R7, 0x31c60 ;  /* 0x00031c60070a9836 */ /* 0x000fe40000000000 */
[C---:B------:R-:W-:Y:S01]  /*14350*/  @P2 FMUL.FTZ R7, R14.reuse, 0.69314718246459960938 ;  /* 0x3f3172180e072820 */ /* 0x040fe20000410000 */
[----:B------:R-:W-:Y:S01]  /*14360*/  @P3 FMUL.FTZ R14, R14, 0.69314718246459960938 ;  /* 0x3f3172180e0e3820 */ /* 0x000fe20000410000 */
[----:B--2---:R-:W-:Y:S01]  /*14370*/  @P3 FMUL.FTZ R9, R8, 0.69314718246459960938 ;  /* 0x3f31721808093820 */ /* 0x004fe20000410000 */
[----:B------:R-:W-:Y:S01]  /*14380*/  @P2 FMUL.FTZ R6, R6, 0.69314718246459960938 ;  /* 0x3f31721806062820 */ /* 0x000fe20000410000 */
[----:B------:R-:W-:Y:S01]  /*14390*/  IMAD.MOV.U32 R3, RZ, RZ, -0x800000 ;  /* 0xff800000ff037424 */ /* 0x000fe200078e00ff */
[----:B------:R-:W-:Y:S01]  /*143a0*/  @!P1 PRMT R10, RZ, 0x654, R10 ;  /* 0x00000654ff0a9816 */ /* 0x000fe2000000000a */
[----:B------:R-:W-:-:S02]  /*143b0*/  IMAD.MOV.U32 R2, RZ, RZ, -0x800000 ;  /* 0xff800000ff027424 */ /* 0x000fc400078e00ff */
[----:B------:R-:W-:Y:S01]  /*143c0*/  @P3 FFMA.FTZ R3, R14, R72, R9 ;  /* 0x000000480e033223 */ /* 0x000fe20000010009 */
[----:B------:R-:W-:Y:S01]  /*143d0*/  @P2 FFMA.FTZ R2, R7, R0, R6 ;  /* 0x0000000007022223 */ /* 0x000fe20000010006 */
[----:B------:R-:W-:Y:S01]  /*143e0*/  SEL R148, R148, RZ, P0 ;  /* 0x000000ff94947207 */ /* 0x000fe20000000000 */
        /* <DEDUP_REMOVED lines=51> */
[----:B---3--:R-:W-:-:S05]  /*14720*/  VIADD R11, R11, 0x1 ;  /* 0x000000010b0b7836 */ /* 0x008fca0000000000 */
[----:B------:R1:W-:Y:S02]  /*14730*/  STL [R1+0x70], R11 ;  /* 0x0000700b01007387 */ /* 0x0003e40000100800 */
.L_x_8627:
[----:B------:R-:W2:Y:S01]  /*14740*/  LDL R62, [R1+0x68] ;  /* 0x00006800013e7983 */ /* 0x000ea20000100800 */
[----:B------:R-:W-:Y:S05]  /*14750*/  WARPSYNC.ALL ;  /* 0x0000000000007948 */ /* 0x000fea0003800000 */
[----:B------:R-:W3:Y:S01]  /*14760*/  S2UR UR5, SR_CgaCtaId ;  /* 0x00000000000579c3 */ /* 0x000ee20000008800 */
[----:B------:R-:W-:Y:S01]  /*14770*/  UMOV UR4, 0x400 ;  /* 0x0000040000047882 */ /* 0x000fe20000000000 */
[----:B------:R-:W-:Y:S01]  /*14780*/  BSSY B0, `(.L_x_8690) ;  /* 0x0000180000007945 */ /* 0x000fe20003800000 */
[----:B---3--:R-:W-:-:S06]  /*14790*/  ULEA UR4, UR5, UR4, 0x18 ;  /* 0x0000000405047291 */ /* 0x008fcc000f8ec03f */
[----:B------:R-:W-:Y:S01]  /*147a0*/  IMAD.U32 R18, RZ, RZ, UR4 ;  /* 0x00000004ff127e24 */ /* 0x000fe2000f8e00ff */
[----:B------:R-:W-:Y:S06]  /*147b0*/  BAR.SYNC.DEFER_BLOCKING 0x5, 0x1a0 ;  /* 0x0146800000007b1d */ /* 0x000fec0000010000 */
[----:B------:R3:W4:Y:S02]  /*147c0*/  LDS.128 R104, [R18+0x31cd0] ;  /* 0x031cd00012687984 */ /* 0x0007240000000c00 */
[----:B------:R-:W-:Y:S06]  /*147d0*/  BAR.ARV 0x4, 0x1a0 ;  /* 0x0106800000007b1d */ /* 0x000fec0000002000 */
[----:B--2---:R-:W-:Y:S01]  /*147e0*/  SHF.R.S32.HI R26, RZ, 0x1f, R62 ;  /* 0x0000001fff1a7819 */ /* 0x004fe2000001143e */
[----:B------:R-:W-:-:S03]  /*147f0*/  IMAD.SHL.U32 R46, R62, 0x4, RZ ;  /* 0x000000043e2e7824 */ /* 0x000fc600078e00ff */
[----:B------:R-:W-:Y:S01]  /*14800*/  SHF.L.U64.HI R27, R62, 0x2, R26 ;  /* 0x000000023e1b7819 */ /* 0x000fe2000001021a */
[----:B---34-:R-:W-:Y:S06]  /*14810*/  @P1 BRA `(.L_x_8691) ;  /* 0x0000000c00e41947 */ /* 0x018fec0003800000 */
[----:B------:R-:W2:Y:S01]  /*14820*/  LDL R4, [R1+0x98] ;  /* 0x0000980001047983 */ /* 0x000ea20000100800 */
[----:B------:R-:W3:Y:S01]  /*14830*/  S2R R5, SR_SWINHI ;  /* 0x0000000000057919 */ /* 0x000ee20000002f00 */
[----:B------:R-:W-:Y:S05]  /*14840*/  WARPSYNC.ALL ;  /* 0x0000000000007948 */ /* 0x000fea0003800000 */
[----:B------:R-:W-:Y:S01]  /*14850*/  F2FP.BF16.F32.PACK_AB R6, R77, R6 ;  /* 0x000000064d06723e */ /* 0x000fe200000010ff */
[----:B------:R-:W-:Y:S01]  /*14860*/  ULDC.64 UR4, c[0x0][0xbd8] ;  /* 0x0002f60000047ab9 */ /* 0x000fe20000000a00 */
[----:B------:R-:W4:Y:S01]  /*14870*/  LDL R66, [R1+0x6c] ;  /* 0x00006c0001427983 */ /* 0x000f220000100800 */
[----:B------:R-:W-:-:S02]  /*14880*/  MOV R24, R18 ;  /* 0x0000001200187202 */ /* 0x000fc40000000f00 */
[----:B---3--:R-:W-:Y:S02]  /*14890*/  MOV R25, R5 ;  /* 0x0000000500197202 */ /* 0x008fe40000000f00 */
[----:B------:R-:W-:Y:S01]  /*148a0*/  F2FP.BF16.F32.PACK_AB R22, R37, R22 ;  /* 0x000000162516723e */ /* 0x000fe200000010ff */
[----:B------:R-:W-:Y:S01]  /*148b0*/  IMAD.MOV.U32 R37, RZ, RZ, RZ ;  /* 0x000000ffff257224 */ /* 0x000fe200078e00ff */
[----:B------:R-:W-:Y:S01]  /*148c0*/  BAR.SYNC.DEFER_BLOCKING 0x1, 0x180 ;  /* 0x0046000000007b1d */ /* 0x000fe20000010000 */
[----:B--2---:R-:W-:-:S03]  /*148d0*/  IMAD.WIDE R4, R4, 0x2, R24 ;  /* 0x0000000204047825 */ /* 0x004fc600078e0218 */
[----:B------:R-:W-:-:S04]  /*148e0*/  IADD3 R55, P4, R4, 0x20, RZ ;  /* 0x0000002004377810 */ /* 0x000fc80007f9e0ff */
[----:B------:R-:W-:Y:S02]  /*148f0*/  LOP3.LUT R8, R55, 0x180, RZ, 0xc0, !PT ;  /* 0x0000018037087812 */ /* 0x000fe400078ec0ff */
[----:B------:R-:W-:Y:S02]  /*14900*/  IADD3 R59, P3, R4, 0x3000, RZ ;  /* 0x00003000043b7810 */ /* 0x000fe40007f7e0ff */
[----:B------:R-:W-:Y:S02]  /*14910*/  SHF.R.U64 R8, R8, 0x3, RZ ;  /* 0x0000000308087819 */ /* 0x000fe400000012ff */
[C---:B------:R-:W-:Y:S02]  /*14920*/  IADD3 R63, P2, R4.reuse, 0x3020, RZ ;  /* 0x00003020043f7810 */ /* 0x040fe40007f5e0ff */
[C---:B------:R-:W-:Y:S02]  /*14930*/  IADD3 R67, P1, R4.reuse, 0x6000, RZ ;  /* 0x0000600004437810 */ /* 0x040fe40007f3e0ff */
[----:B------:R-:W-:-:S02]  /*14940*/  LOP3.LUT R9, R4, 0x180, RZ, 0xc0, !PT ;  /* 0x0000018004097812 */ /* 0x000fc400078ec0ff */
[----:B------:R-:W-:Y:S02]  /*14950*/  LOP3.LUT R12, R8, R55, RZ, 0x3c, !PT ;  /* 0x00000037080c7212 */ /* 0x000fe400078e3cff */
[----:B------:R-:W-:Y:S02]  /*14960*/  IADD3 R58, P0, R4, 0x6020, RZ ;  /* 0x00006020043a7810 */ /* 0x000fe40007f1e0ff */
[----:B------:R-:W-:Y:S02]  /*14970*/  LOP3.LUT R8, R59, 0x180, RZ, 0xc0, !PT ;  /* 0x000001803b087812 */ /* 0x000fe400078ec0ff */
[----:B-1----:R-:W-:Y:S02]  /*14980*/  LOP3.LUT R10, R63, 0x180, RZ, 0xc0, !PT ;  /* 0x000001803f0a7812 */ /* 0x002fe400078ec0ff */
[----:B------:R-:W-:Y:S02]  /*14990*/  LOP3.LUT R54, R67, 0x180, RZ, 0xc0, !PT ;  /* 0x0000018043367812 */ /* 0x000fe400078ec0ff */
[----:B------:R-:W-:-:S02]  /*149a0*/  SHF.R.U64 R9, R9, 0x3, RZ ;  /* 0x0000000309097819 */ /* 0x000fc400000012ff */
[----:B------:R-:W-:Y:S02]  /*149b0*/  LOP3.LUT R55, R58, 0x180, RZ, 0xc0, !PT ;  /* 0x000001803a377812 */ /* 0x000fe400078ec0ff */
[----:B------:R-:W-:Y:S02]  /*149c0*/  SHF.R.U64 R8, R8, 0x3, RZ ;  /* 0x0000000308087819 */ /* 0x000fe400000012ff */
[----:B------:R-:W-:Y:S02]  /*149d0*/  SHF.R.U64 R10, R10, 0x3, RZ ;  /* 0x000000030a0a7819 */ /* 0x000fe400000012ff */
[----:B------:R-:W-:Y:S02]  /*149e0*/  SHF.R.U64 R54, R54, 0x3, RZ ;  /* 0x0000000336367819 */ /* 0x000fe400000012ff */
[----:B------:R-:W-:Y:S01]  /*149f0*/  LOP3.LUT R4, R9, R4, RZ, 0x3c, !PT ;  /* 0x0000000409047212 */ /* 0x000fe200078e3cff */
[--C-:B------:R-:W-:Y:S01]  /*14a00*/  IMAD.X R13, RZ, RZ, R5.reuse, P4 ;  /* 0x000000ffff0d7224 */ /* 0x100fe200020e0605 */
[----:B------:R-:W-:Y:S01]  /*14a10*/  SHF.R.U64 R55, R55, 0x3, RZ ;  /* 0x0000000337377819 */ /* 0x000fe200000012ff */
[--C-:B0-----:R-:W-:Y:S01]  /*14a20*/  IMAD.X R15, RZ, RZ, R5.reuse, P3 ;  /* 0x000000ffff0f7224 */ /* 0x101fe200018e0605 */
[----:B------:R-:W-:Y:S01]  /*14a30*/  LOP3.LUT R14, R8, R59, RZ, 0x3c, !PT ;  /* 0x0000003b080e7212 */ /* 0x000fe200078e3cff */
[----:B------:R-:W-:Y:S01]  /*14a40*/  IMAD.X R21, RZ, RZ, R5, P2 ;  /* 0x000000ffff157224 */ /* 0x000fe200010e0605 */
[----:B------:R-:W-:-:S02]  /*14a50*/  LOP3.LUT R20, R10, R63, RZ, 0x3c, !PT ;  /* 0x0000003f0a147212 */ /* 0x000fc400078e3cff */
[----:B------:R-:W-:Y:S01]  /*14a60*/  LOP3.LUT R8, R54, R67, RZ, 0x3c, !PT ;  /* 0x0000004336087212 */ /* 0x000fe200078e3cff */
[--C-:B------:R-:W-:Y:S01]  /*14a70*/  IMAD.X R9, RZ, RZ, R5.reuse, P1 ;  /* 0x000000ffff097224 */ /* 0x100fe200008e0605 */
[----:B------:R-:W-:Y:S01]  /*14a80*/  MOV R54, R4 ;  /* 0x0000000400367202 */ /* 0x000fe20000000f00 */
[----:B------:R-:W-:Y:S01]  /*14a90*/  IMAD.X R11, RZ, RZ, R5, P0 ;  /* 0x000000ffff0b7224 */ /* 0x000fe200000e0605 */
[----:B------:R-:W-:Y:S02]  /*14aa0*/  F2FP.BF16.F32.PACK_AB R4, R78, R7 ;  /* 0x000000074e04723e */ /* 0x000fe400000010ff */
[----:B------:R-:W-:Y:S02]  /*14ab0*/  LOP3.LUT R10, R55, R58, RZ, 0x3c, !PT ;  /* 0x0000003a370a7212 */ /* 0x000fe400078e3cff */
[----:B------:R-:W-:Y:S02]  /*14ac0*/  F2FP.BF16.F32.PACK_AB R5, R80, R79 ;  /* 0x0000004f5005723e */ /* 0x000fe400000010ff */
[----:B------:R-:W-:-:S02]  /*14ad0*/  F2FP.BF16.F32.PACK_AB R7, R81, R68 ;  /* 0x000000445107723e */ /* 0x000fc400000010ff */
[----:B------:R-:W-:Y:S02]  /*14ae0*/  MOV R59, R12 ;  /* 0x0000000c003b7202 */ /* 0x000fe40000000f00 */
[----:B------:R-:W-:Y:S02]  /*14af0*/  MOV R58, R14 ;  /* 0x0000000e003a7202 */ /* 0x000fe40000000f00 */
[----:B------:R-:W-:Y:S02]  /*14b00*/  MOV R55, R20 ;  /* 0x0000001400377202 */ /* 0x000fe40000000f00 */
[----:B------:R-:W-:Y:S02]  /*14b10*/  F2FP.BF16.F32.PACK_AB R12, R76, R73 ;  /* 0x000000494c0c723e */ /* 0x000fe400000010ff */
[----:B------:R-:W-:Y:S02]  /*14b20*/  F2FP.BF16.F32.PACK_AB R13, R69, R60 ;  /* 0x0000003c450d723e */ /* 0x000fe400000010ff */
[----:B------:R-:W-:-:S02]  /*14b30*/  F2FP.BF16.F32.PACK_AB R14, R75, R72 ;  /* 0x000000484b0e723e */ /* 0x000fc400000010ff */
[----:B------:R-:W-:Y:S02]  /*14b40*/  F2FP.BF16.F32.PACK_AB R15, R64, R57 ;  /* 0x00000039400f723e */ /* 0x000fe400000010ff */
[----:B------:R-:W-:Y:S02]  /*14b50*/  F2FP.BF16.F32.PACK_AB R20, R74, R23 ;  /* 0x000000174a14723e */ /* 0x000fe400000010ff */
[----:B------:R-:W-:Y:S02]  /*14b60*/  F2FP.BF16.F32.PACK_AB R21, R61, R56 ;  /* 0x000000383d15723e */ /* 0x000fe400000010ff */
[----:B------:R-:W-:Y:S01]  /*14b70*/  F2FP.BF16.F32.PACK_AB R23, R65, R52 ;  /* 0x000000344117723e */ /* 0x000fe200000010ff */
[----:B------:R0:W-:Y:S01]  /*14b80*/  STSM.16.M88.4 [R54], R4 ;  /* 0x0000000436007844 */ /* 0x0001e20000000200 */
[----:B------:R-:W-:Y:S02]  /*14b90*/  MOV R52, R10 ;  /* 0x0000000a00347202 */ /* 0x000fe40000000f00 */
[----:B------:R-:W-:Y:S01]  /*14ba0*/  F2FP.BF16.F32.PACK_AB R10, R49, R32 ;  /* 0x00000020310a723e */ /* 0x000fe200000010ff */
[----:B------:R1:W-:Y:S01]  /*14bb0*/  STSM.16.M88.4 [R59], R12 ;  /* 0x0000000c3b007844 */ /* 0x0003e20000000200 */
[----:B------:R-:W-:-:S02]  /*14bc0*/  F2FP.BF16.F32.PACK_AB R11, R47, R38 ;  /* 0x000000262f0b723e */ /* 0x000fc400000010ff */
[----:B------:R-:W-:Y:S01]  /*14bd0*/  ISETP.NE.U32.AND P0, PT, RZ, UR4, PT ;  /* 0x00000004ff007c0c */ /* 0x000fe2000bf05070 */
[----:B------:R2:W-:Y:S01]  /*14be0*/  STSM.16.M88.4 [R58], R20 ;  /* 0x000000143a007844 */ /* 0x0005e20000000200 */
[----:B0-----:R-:W-:Y:S02]  /*14bf0*/  MOV R54, R8 ;  /* 0x0000000800367202 */ /* 0x001fe40000000f00 */
[----:B------:R-:W-:Y:S02]  /*14c00*/  F2FP.BF16.F32.PACK_AB R4, R41, R0 ;  /* 0x000000002904723e */ /* 0x000fe400000010ff */
[----:B------:R-:W-:Y:S02]  /*14c10*/  F2FP.BF16.F32.PACK_AB R5, R50, R43 ;  /* 0x0000002b3205723e */ /* 0x000fe400000010ff */
[----:B------:R-:W-:Y:S02]  /*14c20*/  F2FP.BF16.F32.PACK_AB R6, R45, R28 ;  /* 0x0000001c2d06723e */ /* 0x000fe400000010ff */
[----:B------:R-:W-:-:S02]  /*14c30*/  F2FP.BF16.F32.PACK_AB R7, R51, R42 ;  /* 0x0000002a3307723e */ /* 0x000fc400000010ff */
[----:B------:R-:W-:Y:S02]  /*14c40*/  F2FP.BF16.F32.PACK_AB R8, R40, R29 ;  /* 0x0000001d2808723e */ /* 0x000fe400000010ff */
[----:B------:R-:W-:Y:S02]  /*14c50*/  F2FP.BF16.F32.PACK_AB R9, R48, R39 ;  /* 0x000000273009723e */ /* 0x000fe400000010ff */
[----:B-1----:R-:W-:Y:S02]  /*14c60*/  F2FP.BF16.F32.PACK_AB R12, R44, R33 ;  /* 0x000000212c0c723e */ /* 0x002fe400000010ff */
[----:B------:R-:W-:Y:S02]  /*14c70*/  F2FP.BF16.F32.PACK_AB R13, R35, R30 ;  /* 0x0000001e230d723e */ /* 0x000fe400000010ff */
[----:B------:R-:W-:Y:S02]  /*14c80*/  F2FP.BF16.F32.PACK_AB R14, R53, R36 ;  /* 0x00000024350e723e */ /* 0x000fe400000010ff */
[----:B------:R-:W-:-:S02]  /*14c90*/  F2FP.BF16.F32.PACK_AB R15, R34, R31 ;  /* 0x0000001f220f723e */ /* 0x000fc400000010ff */
[----:B--2---:R-:W-:Y:S01]  /*14ca0*/  IADD3 R20, P1, R46, UR4, RZ ;  /* 0x000000042e147c10 */ /* 0x004fe2000ff3e0ff */
[----:B------:R0:W-:Y:S01]  /*14cb0*/  STSM.16.M88.4 [R55], R4 ;  /* 0x0000000437007844 */ /* 0x0001e20000000200 */
[----:B------:R-:W-:Y:S02]  /*14cc0*/  ISETP.NE.AND.EX P0, PT, RZ, UR5, PT, P0 ;  /* 0x00000005ff007c0c */ /* 0x000fe4000bf05300 */
[----:B------:R-:W-:Y:S01]  /*14cd0*/  IADD3.X R21, R27, UR5, RZ, P1, !PT ;  /* 0x000000051b157c10 */ /* 0x000fe20008ffe4ff */
[----:B------:R0:W-:Y:S01]  /*14ce0*/  STSM.16.M88.4 [R54], R8 ;  /* 0x0000000836007844 */ /* 0x0001e20000000200 */
[----:B------:R-:W-:-:S03]  /*14cf0*/  ULDC.64 UR4, c[0x0][0xbe0] ;  /* 0x0002f80000047ab9 */ /* 0x000fc60000000a00 */
        /* <DEDUP_REMOVED lines=8> */
[----:B------:R-:W2:Y:S04]  /*14d80*/  @P0 LDG.E R37, desc[UR60][R20.64] ;  /* 0x0000003c14250981 */ /* 0x000ea8000c1e1900 */
[----:B------:R0:W5:Y:S01]  /*14d90*/  @P1 LDG.E R0, desc[UR60][R46.64] ;  /* 0x0000003c2e001981 */ /* 0x000162000c1e1900 */
[----:B----4-:R-:W-:-:S02]  /*14da0*/  SHF.R.S32.HI R38, RZ, 0x1f, R66 ;  /* 0x0000001fff267819 */ /* 0x010fc40000011442 */
[----:B--2---:R-:W-:Y:S01]  /*14db0*/  SHF.R.S32.HI R36, RZ, 0x1f, R37 ;  /* 0x0000001fff247819 */ /* 0x004fe20000011425 */
[----:B0-----:R-:W-:Y:S06]  /*14dc0*/  @P1 BRA `(.L_x_8692) ;  /* 0x0000000000101947 */ /* 0x001fec0003800000 */
[----:B------:R-:W-:Y:S05]  /*14dd0*/  @!P0 BRA `(.L_x_8692) ;  /* 0x00000000000c8947 */ /* 0x000fea0003800000 */
[----:B------:R-:W2:Y:S04]  /*14de0*/  LDG.E R5, desc[UR60][R20.64] ;  /* 0x0000003c14057981 */ /* 0x000ea8000c1e1900 */
[----:B-----5:R-:W2:Y:S02]  /*14df0*/  LDG.E R0, desc[UR60][R20.64+0x4] ;  /* 0x0000043c14007981 */ /* 0x020ea4000c1e1900 */
[----:B--2---:R-:W-:-:S07]  /*14e00*/  IMAD.IADD R0, R0, 0x1, -R5 ;  /* 0x0000000100007824 */ /* 0x004fce00078e0a05 */
.L_x_8692:
[----:B------:R-:W2:Y:S01]  /*14e10*/  LDL.64 R4, [R1+0x60] ;  /* 0x0000600001047983 */ /* 0x000ea20000100a00 */
[----:B------:R-:W-:-:S03]  /*14e20*/  ULDC.64 UR4, c[0x0][0xb70] ;  /* 0x0002dc0000047ab9 */ /* 0x000fc60000000a00 */
[----:B------:R0:W3:Y:S04]  /*14e30*/  LDL.64 R44, [R1+0x60] ;  /* 0x00006000012c7983 */ /* 0x0000e80000100a00 */
[----:B------:R-:W4:Y:S04]  /*14e40*/  LDL R8, [R1+0x94] ;  /* 0x0000940001087983 */ /* 0x000f280000100800 */
[----:B------:R-:W4:Y:S04]  /*14e50*/  LDL.LU R42, [R1+0x74] ;  /* 0x00007400012a7983 */ /* 0x000f280000300800 */
[----:B------:R-:W4:Y:S01]  /*14e60*/  LDL R41, [R1+0x54] ;  /* 0x0000540001297983 */ /* 0x000f220000100800 */
[----:B------:R-:W1:Y:S01]  /*14e70*/  S2R R10, SR_TID.X ;  /* 0x00000000000a7919 */ /* 0x000e620000002100 */
[----:B------:R-:W-:Y:S01]  /*14e80*/  IMAD R6, R38, UR4, RZ ;  /* 0x0000000426067c24 */ /* 0x000fe2000f8e02ff */
[----:B------:R-:W-:-:S03]  /*14e90*/  SEL R40, R26, RZ, !P0 ;  /* 0x000000ff1a287207 */ /* 0x000fc60004000000 */
[----:B------:R-:W-:Y:S01]  /*14ea0*/  IMAD R9, R66, UR5, R6 ;  /* 0x0000000542097c24 */ /* 0x000fe2000f8e0206 */
[----:B------:R-:W-:Y:S01]  /*14eb0*/  SEL R39, R62, RZ, !P0 ;  /* 0x000000ff3e277207 */ /* 0x000fe20004000000 */
[----:B-1----:R-:W-:-:S05]  /*14ec0*/  VIADD R14, R10, 0xffffff80 ;  /* 0xffffff800a0e7836 */ /* 0x002fca0000000000 */
[----:B------:R-:W-:-:S04]  /*14ed0*/  SHF.R.S32.HI R10, RZ, 0x1f, R14 ;  /* 0x0000001fff0a7819 */ /* 0x000fc8000001140e */
[----:B------:R-:W-:-:S04]  /*14ee0*/  LEA.HI R10, R10, R14, RZ, 0x7 ;  /* 0x0000000e0a0a7211 */ /* 0x000fc800078f38ff */
[----:B------:R-:W-:-:S05]  /*14ef0*/  LOP3.LUT R10, R10, 0xffffff80, RZ, 0xc0, !PT ;  /* 0xffffff800a0a7812 */ /* 0x000fca00078ec0ff */
[----:B------:R-:W-:Y:S01]  /*14f00*/  IMAD.IADD R10, R14, 0x1, -R10 ;  /* 0x000000010e0a7824 */ /* 0x000fe200078e0a0a */
[----:B------:R-:W-:Y:S01]  /*14f10*/  BSSY B1, `(.L_x_8693) ;  /* 0x0000071000017945 */ /* 0x000fe20003800000 */
[----:B--2---:R-:W-:Y:S02]  /*14f20*/  IMAD.MOV.U32 R5, RZ, RZ, R36 ;  /* 0x000000ffff057224 */ /* 0x004fe400078e0024 */
[----:B---3--:R-:W-:Y:S02]  /*14f30*/  IMAD.MOV.U32 R44, RZ, RZ, R4 ;  /* 0x000000ffff2c7224 */ /* 0x008fe400078e0004 */
[----:B------:R-:W-:-:S04]  /*14f40*/  IMAD.MOV.U32 R4, RZ, RZ, R37 ;  /* 0x000000ffff047224 */ /* 0x000fc800078e0025 */
[----:B------:R-:W-:Y:S01]  /*14f50*/  IMAD.WIDE.U32 R4, R66, UR4, R4 ;  /* 0x0000000442047c25 */ /* 0x000fe2000f8e0004 */
[----:B------:R-:W-:-:S03]  /*14f60*/  ULDC.64 UR4, c[0x0][0xb78] ;  /* 0x0002de0000047ab9 */ /* 0x000fc60000000a00 */
[----:B----4-:R-:W-:Y:S02]  /*14f70*/  IMAD R7, R44, 0x20, R41 ;  /* 0x000000202c077824 */ /* 0x010fe400078e0229 */
[----:B------:R-:W-:Y:S02]  /*14f80*/  IMAD.IADD R5, R5, 0x1, R9 ;  /* 0x0000000105057824 */ /* 0x000fe400078e0209 */
[----:B------:R-:W-:-:S04]  /*14f90*/  IMAD.WIDE R24, R7, 0x2, R24 ;  /* 0x0000000207187825 */ /* 0x000fc800078e0218 */
[----:B------:R-:W-:Y:S01]  /*14fa0*/  IMAD R6, R40, UR4, RZ ;  /* 0x0000000428067c24 */ /* 0x000fe2000f8e02ff */
[----:B------:R-:W-:Y:S01]  /*14fb0*/  IADD3 R9, P2, R24, 0x1800, RZ ;  /* 0x0000180018097810 */ /* 0x000fe20007f5e0ff */
[----:B------:R-:W-:Y:S02]  /*14fc0*/  IMAD R11, R42, 0xc0, R8 ;  /* 0x000000c02a0b7824 */ /* 0x000fe400078e0208 */
[----:B------:R-:W-:Y:S01]  /*14fd0*/  IMAD.WIDE.U32 R4, R39, UR4, R4 ;  /* 0x0000000427047c25 */ /* 0x000fe2000f8e0004 */
[----:B------:R-:W-:Y:S02]  /*14fe0*/  LOP3.LUT R8, R9, 0x180, RZ, 0xc0, !PT ;  /* 0x0000018009087812 */ /* 0x000fe400078ec0ff */
[----:B------:R-:W-:Y:S01]  /*14ff0*/  SHF.R.S32.HI R7, RZ, 0x1f, R11 ;  /* 0x0000001fff077819 */ /* 0x000fe2000001140b */
[----:B------:R-:W-:Y:S01]  /*15000*/  IMAD R6, R39, UR5, R6 ;  /* 0x0000000527067c24 */ /* 0x000fe2000f8e0206 */
[----:B------:R-:W-:Y:S01]  /*15010*/  IADD3 R4, P0, R11, R4, RZ ;  /* 0x000000040b047210 */ /* 0x000fe20007f1e0ff */
[----:B------:R-:W-:Y:S01]  /*15020*/  ULDC.64 UR4, c[0x0][0xb40] ;  /* 0x0002d00000047ab9 */ /* 0x000fe20000000a00 */
[----:B------:R-:W-:-:S02]  /*15030*/  SHF.R.U64 R8, R8, 0x3, RZ ;  /* 0x0000000308087819 */ /* 0x000fc400000012ff */
[----:B------:R-:W-:Y:S02]  /*15040*/  IADD3.X R7, R7, R5, R6, P0, !PT ;  /* 0x0000000507077210 */ /* 0x000fe400007fe406 */
[----:B------:R-:W-:Y:S01]  /*15050*/  LEA R34, P1, R4, UR4, 0x2 ;  /* 0x0000000404227c11 */ /* 0x000fe2000f8210ff */
[----:B------:R-:W-:Y:S01]  /*15060*/  VIADD R5, R11, 0x8 ;  /* 0x000000080b057836 */ /* 0x000fe20000000000 */
[----:B------:R-:W-:Y:S01]  /*15070*/  LOP3.LUT R8, R8, R9, RZ, 0x3c, !PT ;  /* 0x0000000908087212 */ /* 0x000fe200078e3cff */
[----:B------:R-:W-:Y:S01]  /*15080*/  IMAD.X R9, RZ, RZ, R25, P2 ;  /* 0x000000ffff097224 */ /* 0x000fe200010e0619 */
[C---:B------:R-:W-:Y:S02]  /*15090*/  IADD3 R13, P5, R24.reuse, 0x3000, RZ ;  /* 0x00003000180d7810 */ /* 0x040fe40007fbe0ff */
[C---:B------:R-:W-:Y:S02]  /*150a0*/  IADD3 R21, P4, R24.reuse, 0x4800, RZ ;  /* 0x0000480018157810 */ /* 0x040fe40007f9e0ff */
[----:B------:R-:W-:-:S02]  /*150b0*/  IADD3 R27, P3, R24, 0x6000, RZ ;  /* 0x00006000181b7810 */ /* 0x000fc40007f7e0ff */
[----:B------:R-:W-:Y:S02]  /*150c0*/  LOP3.LUT P0, RZ, R10, 0x3, RZ, 0xc0, !PT ;  /* 0x000000030aff7812 */ /* 0x000fe4000780c0ff */
[----:B------:R-:W-:Y:S01]  /*150d0*/  LEA.HI.X R35, R4, UR5, R7, 0x2, P1 ;  /* 0x0000000504237c11 */ /* 0x000fe200088f1407 */
[----:B------:R-:W-:Y:S01]  /*150e0*/  ULDC.64 UR4, c[0x0][0xaa0] ;  /* 0x0002a80000047ab9 */ /* 0x000fe20000000a00 */
[----:B------:R-:W-:Y:S02]  /*150f0*/  IADD3 R7, P2, R24, 0x7800, RZ ;  /* 0x0000780018077810 */ /* 0x000fe40007f5e0ff */
[----:B------:R-:W-:Y:S02]  /*15100*/  LOP3.LUT R12, R13, 0x180, RZ, 0xc0, !PT ;  /* 0x000001800d0c7812 */ /* 0x000fe400078ec0ff */
[----:B------:R-:W-:Y:S02]  /*15110*/  LOP3.LUT R20, R21, 0x180, RZ, 0xc0, !PT ;  /* 0x0000018015147812 */ /* 0x000fe400078ec0ff */
[----:B------:R-:W-:-:S02]  /*15120*/  LOP3.LUT R26, R27, 0x180, RZ, 0xc0, !PT ;  /* 0x000001801b1a7812 */ /* 0x000fc400078ec0ff */
[-C--:B-----5:R-:W-:Y:S02]  /*15130*/  ISETP.GE.OR P1, PT, R11, R0.reuse, P0 ;  /* 0x000000000b00720c */ /* 0x0a0fe40000726670 */
[----:B------:R-:W-:Y:S02]  /*15140*/  LOP3.LUT R4, R24, 0x180, RZ, 0xc0, !PT ;  /* 0x0000018018047812 */ /* 0x000fe400078ec0ff */
[----:B------:R-:W-:Y:S02]  /*15150*/  ISETP.GE.OR P0, PT, R5, R0, P0 ;  /* 0x000000000500720c */ /* 0x000fe40000706670 */
[----:B------:R-:W-:Y:S02]  /*15160*/  LOP3.LUT R6, R7, 0x180, RZ, 0xc0, !PT ;  /* 0x0000018007067812 */ /* 0x000fe400078ec0ff */
        /* <DEDUP_REMOVED lines=15> */
[----:B------:R-:W-:Y:S01]  /*15260*/  @!P1 STG.E desc[UR60][R34.64], R2 ;  /* 0x0000000222009986 */ /* 0x000fe2000c10193c */
[----:B------:R-:W-:-:S03]  /*15270*/  SHF.R.S32.HI R33, RZ, 0x1f, R41 ;  /* 0x0000001fff217819 */ /* 0x000fc60000011429 */
[----:B------:R1:W-:Y:S01]  /*15280*/  @!P0 STG.E desc[UR60][R34.64+0x20], R3 ;  /* 0x0000200322008986 */ /* 0x0003e2000c10193c */
[----:B------:R-:W-:-:S03]  /*15290*/  IMAD.MOV.U32 R32, RZ, RZ, R41 ;  /* 0x000000ffff207224 */ /* 0x000fc600078e0029 */
[----:B------:R-:W5:Y:S01]  /*152a0*/  LD.E.128 R4, desc[UR60][R4.64] ;  /* 0x0000003c04047980 */ /* 0x000f62000c101d00 */
[----:B------:R-:W-:-:S03]  /*152b0*/  SHF.R.S32.HI R45, RZ, 0x1f, R44 ;  /* 0x0000001fff2d7819 */ /* 0x000fc6000001142c */
        /* <DEDUP_REMOVED lines=12> */
[----:B-1----:R-:W-:-:S03]  /*15380*/  IMAD.WIDE.U32 R2, R37, UR4, R32 ;  /* 0x0000000425027c25 */ /* 0x002fc6000f8e0020 */
[----:B------:R0:W-:Y:S01]  /*15390*/  STL [R1+0x64], R45 ;  /* 0x0000642d01007387 */ /* 0x0001e20000100800 */
[----:B------:R-:W-:Y:S01]  /*153a0*/  IMAD R37, R37, UR5, R36 ;  /* 0x0000000525257c24 */ /* 0x000fe2000f8e0224 */
[----:B------:R-:W-:Y:S01]  /*153b0*/  ULDC.64 UR4, c[0x0][0xae0] ;  /* 0x0002b80000047ab9 */ /* 0x000fe20000000a00 */
[----:B------:R-:W-:Y:S02]  /*153c0*/  IMAD R35, R42, -0xc0, R0 ;  /* 0xffffff402a237824 */ /* 0x000fe400078e0200 */
[----:B------:R-:W-:Y:S02]  /*153d0*/  IMAD.IADD R3, R3, 0x1, R37 ;  /* 0x0000000103037824 */ /* 0x000fe400078e0225 */
[----:B------:R-:W-:Y:S01]  /*153e0*/  IMAD R33, R38, UR4, RZ ;  /* 0x0000000426217c24 */ /* 0x000fe2000f8e02ff */
[C---:B------:R-:W-:Y:S01]  /*153f0*/  ISETP.GE.AND P0, PT, R44.reuse, R35, PT ;  /* 0x000000232c00720c */ /* 0x040fe20003f06270 */
[----:B------:R-:W-:Y:S02]  /*15400*/  VIADD R0, R44, 0x60 ;  /* 0x000000602c007836 */ /* 0x000fe40000000000 */
[----:B------:R-:W-:-:S02]  /*15410*/  VIADD R32, R18, 0x31c20 ;  /* 0x00031c2012207836 */ /* 0x000fc40000000000 */
[C---:B------:R-:W-:Y:S02]  /*15420*/  IMAD R33, R66.reuse, UR5, R33 ;  /* 0x0000000542217c24 */ /* 0x040fe4000f8e0221 */
[----:B------:R-:W-:Y:S01]  /*15430*/  IMAD.WIDE.U32 R2, R66, UR4, R2 ;  /* 0x0000000442027c25 */ /* 0x000fe2000f8e0002 */
[----:B------:R-:W-:Y:S01]  /*15440*/  ULDC.64 UR4, c[0x0][0xae8] ;  /* 0x0002ba0000047ab9 */ /* 0x000fe20000000a00 */
[----:B------:R-:W-:Y:S02]  /*15450*/  ISETP.GE.AND P3, PT, R0, R35, PT ;  /* 0x000000230000720c */ /* 0x000fe40003f66270 */
[----:B------:R-:W-:Y:S01]  /*15460*/  IMAD.IADD R3, R3, 0x1, R33 ;  /* 0x0000000103037824 */ /* 0x000fe200078e0221 */
[----:B------:R-:W-:Y:S01]  /*15470*/  PRMT R32, RZ, 0x654, R32 ;  /* 0x00000654ff207816 */ /* 0x000fe20000000020 */
[----:B------:R-:W-:Y:S02]  /*15480*/  IMAD R0, R40, UR4, RZ ;  /* 0x0000000428007c24 */ /* 0x000fe4000f8e02ff */
[C---:B------:R-:W-:Y:S01]  /*15490*/  IMAD.WIDE.U32 R34, R39.reuse, UR4, R2 ;  /* 0x0000000427227c25 */ /* 0x040fe2000f8e0002 */
[----:B--2---:R1:W-:Y:S03]  /*154a0*/  SYNCS.ARRIVE.TRANS64.RED.A1T0 RZ, [R32+URZ], RZ ;  /* 0x000000ff20ff79a7 */ /* 0x0043e6000810043f */
[----:B------:R-:W-:-:S04]  /*154b0*/  IMAD R37, R39, UR5, R0 ;  /* 0x0000000527257c24 */ /* 0x000fc8000f8e0200 */
[----:B------:R-:W-:Y:S02]  /*154c0*/  IMAD.IADD R39, R35, 0x1, R37 ;  /* 0x0000000123277824 */ /* 0x000fe400078e0225 */
[----:B-1----:R-:W-:Y:S01]  /*154d0*/  IMAD.WIDE R32, R42, 0xc0, R44 ;  /* 0x000000c02a207825 */ /* 0x002fe200078e022c */
        /* <DEDUP_REMOVED lines=20> */
.L_x_8694:
[----:B------:R-:W-:Y:S05]  /*15620*/  BSYNC B1 ;  /* 0x0000000000017941 */ /* 0x000fea0003800000 */
.L_x_8693:
[----:B------:R-:W-:Y:S05]  /*15630*/  @P3 BRA `(.L_x_8695) ;  /* 0x0000000800503947 */ /* 0x000fea0003800000 */
[----:B0----5:R-:W-:Y:S01]  /*15640*/  IADD3 R5, P0, R32, 0x60, RZ ;  /* 0x0000006020057810 */ /* 0x021fe20007f1e0ff */
        /* <DEDUP_REMOVED lines=22> */
.L_x_8691:
[----:B------:R-:W2:Y:S01]  /*157b0*/  S2R R0, SR_TID.X ;  /* 0x0000000000007919 */ /* 0x000ea20000002100 */
[----:B------:R-:W-:Y:S01]  /*157c0*/  ULDC.64 UR4, c[0x0][0xbd8] ;  /* 0x0002f60000047ab9 */ /* 0x000fe20000000a00 */
[----:B------:R-:W-:Y:S01]  /*157d0*/  IMAD.MOV.U32 R7, RZ, RZ, RZ ;  /* 0x000000ffff077224 */ /* 0x000fe200078e00ff */
[----:B------:R-:W-:Y:S02]  /*157e0*/  ISETP.NE.U32.AND P0, PT, RZ, UR4, PT ;  /* 0x00000004ff007c0c */ /* 0x000fe4000bf05070 */
[----:B------:R-:W-:Y:S02]  /*157f0*/  IADD3 R2, P1, R46, UR4, RZ ;  /* 0x000000042e027c10 */ /* 0x000fe4000ff3e0ff */
[----:B------:R-:W-:Y:S02]  /*15800*/  ISETP.NE.AND.EX P0, PT, RZ, UR5, PT, P0 ;  /* 0x00000005ff007c0c */ /* 0x000fe4000bf05300 */
[----:B------:R-:W-:Y:S01]  /*15810*/  IADD3.X R3, R27, UR5, RZ, P1, !PT ;  /* 0x000000051b037c10 */ /* 0x000fe20008ffe4ff */
[----:B------:R-:W-:-:S02]  /*15820*/  ULDC.64 UR4, c[0x0][0xbe0] ;  /* 0x0002f80000047ab9 */ /* 0x000fc40000000a00 */
[----:B------:R-:W-:-:S04]  /*15830*/  ISETP.NE.U32.AND P1, PT, RZ, UR4, PT ;  /* 0x00000004ff007c0c */ /* 0x000fc8000bf25070 */
[----:B------:R-:W-:-:S04]  /*15840*/  ISETP.NE.AND.EX P1, PT, RZ, UR5, PT, P1 ;  /* 0x00000005ff007c0c */ /* 0x000fc8000bf25310 */
[----:B------:R3:W5:Y:S09]  /*15850*/  @P0 LDG.E R7, desc[UR60][R2.64] ;  /* 0x0000003c02070981 */ /* 0x000772000c1e1900 */
[----:B------:R-:W-:Y:S01]  /*15860*/  @P1 IADD3 R46, P2, R46, UR4, RZ ;  /* 0x000000042e2e1c10 */ /* 0x000fe2000ff5e0ff */
[----:B------:R-:W-:Y:S01]  /*15870*/  ULDC UR4, c[0x0][0xa88] ;  /* 0x0002a20000047ab9 */ /* 0x000fe20000000800 */
[----:B--2---:R-:W-:-:S02]  /*15880*/  VIADD R4, R0, 0xffffff80 ;  /* 0xffffff8000047836 */ /* 0x004fc40000000000 */
[----:B------:R-:W-:Y:S01]  /*15890*/  @P1 IADD3.X R47, R27, UR5, RZ, P2, !PT ;  /* 0x000000051b2f1c10 */ /* 0x000fe200097fe4ff */
[----:B------:R-:W-:-:S06]  /*158a0*/  IMAD.U32 R0, RZ, RZ, UR4 ;  /* 0x00000004ff007e24 */ /* 0x000fcc000f8e00ff */
[----:B------:R3:W5:Y:S01]  /*158b0*/  @P1 LDG.E R0, desc[UR60][R46.64] ;  /* 0x0000003c2e001981 */ /* 0x000762000c1e1900 */
[----:B------:R-:W-:Y:S01]  /*158c0*/  ISETP.GT.AND P2, PT, R4, 0xbf, PT ;  /* 0x000000bf0400780c */ /* 0x000fe20003f44270 */
[----:B------:R-:W-:-:S12]  /*158d0*/  @P1 BRA `(.L_x_8696) ;  /* 0x0000000000101947 */ /* 0x000fd80003800000 */
[----:B------:R-:W-:Y:S05]  /*158e0*/  @!P0 BRA `(.L_x_8696) ;  /* 0x00000000000c8947 */ /* 0x000fea0003800000 */
[----:B------:R-:W2:Y:S04]  /*158f0*/  LDG.E R5, desc[UR60][R2.64] ;  /* 0x0000003c02057981 */ /* 0x000ea8000c1e1900 */
[----:B-----5:R-:W2:Y:S02]  /*15900*/  LDG.E R0, desc[UR60][R2.64+0x4] ;  /* 0x0000043c02007981 */ /* 0x020ea4000c1e1900 */
[----:B--2---:R-:W-:-:S07]  /*15910*/  IMAD.IADD R0, R0, 0x1, -R5 ;  /* 0x0000000100007824 */ /* 0x004fce00078e0a05 */
.L_x_8696:
[----:B-1----:R-:W2:Y:S04]  /*15920*/  LDL R13, [R1+0x6c] ;  /* 0x00006c00010d7983 */ /* 0x002ea80000100800 */
[----:B------:R-:W4:Y:S04]  /*15930*/  LDL R10, [R1+0x54] ;  /* 0x00005400010a7983 */ /* 0x000f280000100800 */
[----:B------:R1:W5:Y:S01]  /*15940*/  LDL R12, [R1+0x74] ;  /* 0x00007400010c7983 */ /* 0x0003620000100800 */
[----:B------:R-:W-:Y:S01]  /*15950*/  BSSY B1, `(.L_x_8697) ;  /* 0x000001d000017945 */ /* 0x000fe20003800000 */
[----:B------:R-:W-:-:S02]  /*15960*/  SEL R11, R62, RZ, !P0 ;  /* 0x000000ff3e0b7207 */ /* 0x000fc40004000000 */
[----:B------:R-:W-:Y:S02]  /*15970*/  SEL R26, R26, RZ, !P0 ;  /* 0x000000ff1a1a7207 */ /* 0x000fe40004000000 */
[----:B-----5:R-:W-:Y:S02]  /*15980*/  SHF.R.S32.HI R6, RZ, 0x1f, R7 ;  /* 0x0000001fff067819 */ /* 0x020fe40000011407 */
[----:B--2---:R-:W-:Y:S02]  /*15990*/  SHF.R.S32.HI R8, RZ, 0x1f, R13 ;  /* 0x0000001fff087819 */ /* 0x004fe4000001140d */
[----:B----4-:R-:W-:Y:S01]  /*159a0*/  SHF.R.S32.HI R9, RZ, 0x1f, R10 ;  /* 0x0000001fff097819 */ /* 0x010fe2000001140a */
[----:B-1----:R-:W-:Y:S06]  /*159b0*/  @P2 BRA `(.L_x_8698) ;  /* 0x0000000000582947 */ /* 0x002fec0003800000 */
[----:B---3--:R-:W1:Y:S02]  /*159c0*/  S2R R2, SR_TID.X ;  /* 0x0000000000027919 */ /* 0x008e640000002100 */
[----:B-1----:R-:W-:-:S04]  /*159d0*/  IMAD R2, R12, 0xc0, R2 ;  /* 0x000000c00c027824 */ /* 0x002fc800078e0202 */
[----:B------:R-:W-:-:S05]  /*159e0*/  VIADD R3, R2, 0xffffff80 ;  /* 0xffffff8002037836 */ /* 0x000fca0000000000 */
[----:B------:R-:W-:-:S13]  /*159f0*/  ISETP.GE.AND P0, PT, R3, R0, PT ;  /* 0x000000000300720c */ /* 0x000fda0003f06270 */
[----:B------:R-:W-:Y:S05]  /*15a00*/  @P0 BRA `(.L_x_8698) ;  /* 0x0000000000440947 */ /* 0x000fea0003800000 */
[C---:B------:R-:W-:Y:S01]  /*15a10*/  IADD3 R2, P0, R3.reuse, R7, RZ ;  /* 0x0000000703027210 */ /* 0x040fe20007f1e0ff */
        /* <DEDUP_REMOVED lines=16> */
.L_x_8698:
[----:B------:R-:W-:Y:S05]  /*15b20*/  BSYNC B1 ;  /* 0x0000000000017941 */ /* 0x000fea0003800000 */
.L_x_8697:
[----:B0-----:R-:W2:Y:S01]  /*15b30*/  LDL.64 R14, [R1+0x60] ;  /* 0x00006000010e7983 */ /* 0x001ea20000100a00 */
[----:B------:R-:W-:Y:S01]  /*15b40*/  ULDC.64 UR4, c[0x0][0xaa0] ;  /* 0x0002a80000047ab9 */ /* 0x000fe20000000a00 */
[----:B---3--:R-:W-:Y:S01]  /*15b50*/  IMAD.MOV.U32 R2, RZ, RZ, R10 ;  /* 0x000000ffff027224 */ /* 0x008fe200078e000a */
[----:B------:R-:W-:Y:S01]  /*15b60*/  BSSY B1, `(.L_x_8699) ;  /* 0x000002b000017945 */ /* 0x000fe20003800000 */
[----:B-1----:R-:W-:Y:S02]  /*15b70*/  IMAD.MOV.U32 R3, RZ, RZ, R9 ;  /* 0x000000ffff037224 */ /* 0x002fe400078e0009 */
[----:B------:R-:W-:Y:S02]  /*15b80*/  IMAD R4, R6, UR4, RZ ;  /* 0x0000000406047c24 */ /* 0x000fe4000f8e02ff */
[----:B------:R-:W-:-:S04]  /*15b90*/  IMAD.WIDE.U32 R2, R7, UR4, R2 ;  /* 0x0000000407027c25 */ /* 0x000fc8000f8e0002 */
[----:B------:R-:W-:Y:S01]  /*15ba0*/  IMAD R7, R7, UR5, R4 ;  /* 0x0000000507077c24 */ /* 0x000fe2000f8e0204 */
[----:B------:R-:W-:Y:S02]  /*15bb0*/  ULDC.64 UR4, c[0x0][0xae0] ;  /* 0x0002b80000047ab9 */ /* 0x000fe40000000a00 */
[----:B------:R-:W-:Y:S02]  /*15bc0*/  IMAD R4, R8, UR4, RZ ;  /* 0x0000000408047c24 */ /* 0x000fe4000f8e02ff */
[----:B------:R-:W-:Y:S02]  /*15bd0*/  IMAD.IADD R3, R3, 0x1, R7 ;  /* 0x0000000103037824 */ /* 0x000fe400078e0207 */
[C---:B------:R-:W-:Y:S02]  /*15be0*/  IMAD R5, R13.reuse, UR5, R4 ;  /* 0x000000050d057c24 */ /* 0x040fe4000f8e0204 */
[----:B------:R-:W-:Y:S02]  /*15bf0*/  IMAD R4, R12, -0xc0, R0 ;  /* 0xffffff400c047824 */ /* 0x000fe400078e0200 */
[----:B------:R-:W-:Y:S01]  /*15c00*/  IMAD.WIDE.U32 R2, R13, UR4, R2 ;  /* 0x000000040d027c25 */ /* 0x000fe2000f8e0002 */
[----:B------:R-:W-:-:S03]  /*15c10*/  ULDC.64 UR4, c[0x0][0xae8] ;  /* 0x0002ba0000047ab9 */ /* 0x000fc60000000a00 */
[----:B------:R-:W-:Y:S02]  /*15c20*/  IMAD.IADD R3, R3, 0x1, R5 ;  /* 0x0000000103037824 */ /* 0x000fe400078e0205 */
[----:B------:R-:W-:-:S04]  /*15c30*/  IMAD R0, R26, UR4, RZ ;  /* 0x000000041a007c24 */ /* 0x000fc8000f8e02ff */
[----:B------:R-:W-:Y:S01]  /*15c40*/  IMAD R9, R11, UR5, R0 ;  /* 0x000000050b097c24 */ /* 0x000fe2000f8e0200 */
[C---:B--2---:R-:W-:Y:S01]  /*15c50*/  ISETP.GE.AND P0, PT, R14.reuse, R4, PT ;  /* 0x000000040e00720c */ /* 0x044fe20003f06270 */
[----:B------:R-:W-:Y:S02]  /*15c60*/  VIADD R7, R14, 0x60 ;  /* 0x000000600e077836 */ /* 0x000fe40000000000 */
[----:B------:R-:W-:-:S03]  /*15c70*/  IMAD.MOV.U32 R6, RZ, RZ, R14 ;  /* 0x000000ffff067224 */ /* 0x000fc600078e000e */
[----:B------:R-:W-:Y:S01]  /*15c80*/  ISETP.GE.AND P1, PT, R7, R4, PT ;  /* 0x000000040700720c */ /* 0x000fe20003f26270 */
[----:B------:R-:W-:Y:S01]  /*15c90*/  IMAD.WIDE.U32 R4, R11, UR4, R2 ;  /* 0x000000040b047c25 */ /* 0x000fe2000f8e0002 */
[----:B------:R-:W-:-:S03]  /*15ca0*/  SHF.R.S32.HI R7, RZ, 0x1f, R14 ;  /* 0x0000001fff077819 */ /* 0x000fc6000001140e */
        /* <DEDUP_REMOVED lines=22> */
.L_x_8700:
[----:B------:R-:W-:Y:S05]  /*15e10*/  BSYNC B1 ;  /* 0x0000000000017941 */ /* 0x000fea0003800000 */
.L_x_8699:
        /* <DEDUP_REMOVED lines=22> */
.L_x_8695:
[----:B------:R-:W-:Y:S05]  /*15f80*/  BSYNC B0 ;  /* 0x0000000000007941 */ /* 0x000fea0003800000 */
.L_x_8690:
[----:B------:R-:W-:Y:S02]  /*15f90*/  ULDC UR4, c[0x0][0xc14] ;  /* 0x0003050000047ab9 */ /* 0x000fe40000000800 */
[----:B------:R-:W-:-:S13]  /*15fa0*/  ISETP.GE.AND P0, PT, R107, UR4, PT ;  /* 0x000000046b007c0c */ /* 0x000fda000bf06270 */
[----:B------:R-:W-:Y:S05]  /*15fb0*/  @!P0 BRA `(.L_x_8701) ;  /* 0xfffffeb4001c8947 */ /* 0x000fea000383ffff */
[----:B------:R-:W-:Y:S05]  /*15fc0*/  BRA `(.L_x_8561) ;  /* 0x0000005400b87947 */ /* 0x000fea0003800000 */
.L_x_8559:
        /* <DEDUP_REMOVED lines=9> */
[----:B------:R-:W-:Y:S01]  /*16060*/  IMAD.MOV.U32 R0, RZ, RZ, RZ ;  /* 0x000000ffff007224 */ /* 0x000fe200078e00ff */
        /* <DEDUP_REMOVED lines=17> */
[----:B------:R-:W-:Y:S02]  /*16180*/  IMAD.MOV.U32 R16, RZ, RZ, RZ ;  /* 0x000000ffff107224 */ /* 0x000fe400078e00ff */
        /* <DEDUP_REMOVED lines=35> */
.L_x_8706:
[----:B------:R-:W-:Y:S02]  /*163c0*/  VIADD R0, R19, 0x1f ;  /* 0x0000001f13007836 */ /* 0x000fe40000000000 */
[----:B------:R-:W-:-:S03]  /*163d0*/  IMAD.U32 R19, RZ, RZ, UR7 ;  /* 0x00000007ff137e24 */ /* 0x000fc6000f8e00ff */
[----:B------:R-:W-:-:S13]  /*163e0*/  ISETP.GE.AND P0, PT, R0, UR5, PT ;  /* 0x0000000500007c0c */ /* 0x000fda000bf06270 */
[----:B------:R-:W-:Y:S05]  /*163f0*/  @P0 BRA `(.L_x_8703) ;  /* 0x00000004003c0947 */ /* 0x000fea0003800000 */
[----:B------:R-:W-:Y:S01]  /*16400*/  IMAD.MOV.U32 R19, RZ, RZ, R0 ;  /* 0x000000ffff137224 */ /* 0x000fe200078e0000 */
[C---:B------:R-:W-:Y:S01]  /*16410*/  ISETP.NE.AND P1, PT, R28.reuse, 0x1f, PT ;  /* 0x0000001f1c00780c */ /* 0x040fe20003f25270 */
[----:B------:R-:W-:Y:S01]  /*16420*/  BSSY B0, `(.L_x_8704) ;  /* 0x0000008000007945 */ /* 0x000fe20003800000 */
[----:B------:R-:W-:Y:S02]  /*16430*/  IMAD.MOV.U32 R0, RZ, RZ, RZ ;  /* 0x000000ffff007224 */ /* 0x000fe400078e00ff */
[----:B------:R-:W-:-:S05]  /*16440*/  IMAD.IADD R5, R28, 0x1, R19 ;  /* 0x000000011c057824 */ /* 0x000fca00078e0213 */
[----:B------:R-:W-:-:S13]  /*16450*/  ISETP.GE.OR P0, PT, R5, UR5, !P1 ;  /* 0x0000000505007c0c */ /* 0x000fda000cf06670 */
[----:B------:R-:W-:Y:S05]  /*16460*/  @P0 BRA `(.L_x_8705) ;  /* 0x00000000000c0947 */ /* 0x000fea0003800000 */
[----:B------:R-:W0:Y:S02]  /*16470*/  LDC.64 R2, c[0x0][0xc58] ;  /* 0x00031600ff027b82 */ /* 0x000e240000000a00 */
[----:B0-----:R-:W-:-:S05]  /*16480*/  IMAD.WIDE R2, R5, 0x4, R2 ;  /* 0x0000000405027825 */ /* 0x001fca00078e0202 */
[----:B------:R0:W5:Y:S02]  /*16490*/  LDG.E R0, desc[UR60][R2.64] ;  /* 0x0000003c02007981 */ /* 0x000164000c1e1900 */
.L_x_8705:
[----:B------:R-:W-:Y:S05]  /*164a0*/  BSYNC B0 ;  /* 0x0000000000007941 */ /* 0x000fea0003800000 */
.L_x_8704:
        /* <DEDUP_REMOVED lines=25> */
.L_x_8702:
        /* <DEDUP_REMOVED lines=15> */
.L_x_8707:
        /* <DEDUP_REMOVED lines=28> */
.L_x_8703:
[----:B------:R-:W-:Y:S02]  /*168f0*/  IMAD.MOV.U32 R17, RZ, RZ, RZ ;  /* 0x000000ffff117224 */ /* 0x000fe400078e00ff */
[----:B------:R-:W-:Y:S02]  /*16900*/  IMAD.U32 R16, RZ, RZ, UR6 ;  /* 0x00000006ff107e24 */ /* 0x000fe4000f8e00ff */
[----:B------:R-:W-:-:S07]  /*16910*/  IMAD.MOV.U32 R18, RZ, RZ, RZ ;  /* 0x000000ffff127224 */ /* 0x000fce00078e00ff */
.L_x_8708:
[----:B------:R-:W2:Y:S01]  /*16920*/  LDL.LU R2, [R1+0x28] ;  /* 0x0000280001027983 */ /* 0x000ea20000300800 */
[----:B------:R-:W-:Y:S01]  /*16930*/  ISETP.NE.AND P0, PT, R28, RZ, PT ;  /* 0x000000ff1c00720c */ /* 0x000fe20003f05270 */
[----:B------:R-:W-:Y:S02]  /*16940*/  IMAD.MOV.U32 R24, RZ, RZ, 0x1 ;  /* 0x00000001ff187424 */ /* 0x000fe400078e00ff */
[----:B------:R-:W-:-:S10]  /*16950*/  IMAD.MOV.U32 R22, RZ, RZ, RZ ;  /* 0x000000ffff167224 */ /* 0x000fd400078e00ff */
[----:B------:R-:W0:Y:S01]  /*16960*/  @!P0 S2R R3, SR_CgaCtaId ;  /* 0x0000000000038919 */ /* 0x000e220000008800 */
[----:B------:R-:W-:-:S04]  /*16970*/  @!P0 MOV R0, 0x400 ;  /* 0x0000040000008802 */ /* 0x000fc80000000f00 */
[----:B0-----:R-:W-:-:S05]  /*16980*/  @!P0 LEA R0, R3, R0, 0x18 ;  /* 0x0000000003008211 */ /* 0x001fca00078ec0ff */
[----:B------:R0:W-:Y:S01]  /*16990*/  @!P0 STS.128 [R0+0x31cd0], R16 ;  /* 0x031cd01000008388 */ /* 0x0001e20000000c00 */
[----:B------:R-:W-:Y:S06]  /*169a0*/  BAR.ARV 0x5, 0x1a0 ;  /* 0x0146800000007b1d */ /* 0x000fec0000002000 */
[----:B--2---:R-:W-:-:S04]  /*169b0*/  LOP3.LUT R2, R2, 0xfffffeff, RZ, 0xc0, !PT ;  /* 0xfffffeff02027812 */ /* 0x004fc800078ec0ff */
[----:B------:R-:W-:Y:S02]  /*169c0*/  @P0 LOP3.LUT R2, R2, 0x100, RZ, 0xfc, !PT ;  /* 0x0000010002020812 */ /* 0x000fe400078efcff */
[----:B------:R-:W-:-:S03]  /*169d0*/  ISETP.GE.AND P0, PT, R19, UR5, PT ;  /* 0x0000000513007c0c */ /* 0x000fc6000bf06270 */
[----:B------:R0:W-:Y:S04]  /*169e0*/  STL [R1+0x28], R2 ;  /* 0x0000280201007387 */ /* 0x0001e80000100800 */
[----:B------:R0:W-:Y:S06]  /*169f0*/  STL [R1+0x10], RZ ;  /* 0x000010ff01007387 */ /* 0x0001ec0000100800 */
[----:B------:R-:W-:Y:S05]  /*16a00*/  @P0 BRA `(.L_x_8709) ;  /* 0x0000004800440947 */ /* 0x000fea0003800000 */
[----:B------:R-:W2:Y:S01]  /*16a10*/  LDL R4, [R1+0xa0] ;  /* 0x0000a00001047983 */ /* 0x000ea20000100800 */
[----:B------:R-:W-:Y:S01]  /*16a20*/  ISETP.NE.AND P1, PT, R28, RZ, PT ;  /* 0x000000ff1c00720c */ /* 0x000fe20003f25270 */
[----:B------:R-:W-:Y:S01]  /*16a30*/  IMAD.MOV.U32 R27, RZ, RZ, 0x1 ;  /* 0x00000001ff1b7424 */ /* 0x000fe200078e00ff */
[----:B0-----:R-:W-:Y:S01]  /*16a40*/  LOP3.LUT R2, R2, 0xffffffbf, RZ, 0xc0, !PT ;  /* 0xffffffbf02027812 */ /* 0x001fe200078ec0ff */
[----:B------:R0:W-:Y:S01]  /*16a50*/  STL [R1+0x10], RZ ;  /* 0x000010ff01007387 */ /* 0x0001e20000100800 */
[----:B------:R-:W-:Y:S01]  /*16a60*/  IMAD.MOV.U32 R26, RZ, RZ, RZ ;  /* 0x000000ffff1a7224 */ /* 0x000fe200078e00ff */
[----:B------:R-:W-:Y:S01]  /*16a70*/  ULDC.64 UR36, c[0x0][0x198] ;  /* 0x0000660000247ab9 */ /* 0x000fe20000000a00 */
[----:B------:R-:W-:Y:S01]  /*16a80*/  LOP3.LUT R2, R2, 0xfffffffd, RZ, 0xc0, !PT ;  /* 0xfffffffd02027812 */ /* 0x000fe200078ec0ff */
[----:B------:R-:W-:Y:S01]  /*16a90*/  IMAD.MOV.U32 R24, RZ, RZ, 0x1 ;  /* 0x00000001ff187424 */ /* 0x000fe200078e00ff */
[----:B------:R-:W-:Y:S01]  /*16aa0*/  ULDC UR39, c[0x0][0xc] ;  /* 0x0000030000277ab9 */ /* 0x000fe20000000800 */
[----:B------:R-:W-:Y:S01]  /*16ab0*/  IMAD.MOV.U32 R22, RZ, RZ, RZ ;  /* 0x000000ffff167224 */ /* 0x000fe200078e00ff */
        /* <DEDUP_REMOVED lines=9> */
.L_x_8797:
[----:B01----:R-:W0:Y:S02]  /*16b50*/  LDC.64 R2, c[0x0][0xc60] ;  /* 0x00031800ff027b82 */ /* 0x003e240000000a00 */
[----:B0-----:R-:W-:-:S05]  /*16b60*/  IMAD.WIDE R2, R19, 0x4, R2 ;  /* 0x0000000413027825 */ /* 0x001fca00078e0202 */
[----:B------:R-:W2:Y:S01]  /*16b70*/  LDG.E R9, desc[UR60][R2.64] ;  /* 0x0000003c02097981 */ /* 0x000ea2000c1e1900 */
[----:B------:R-:W-:Y:S05]  /*16b80*/  YIELD ;  /* 0x0000000000007946 */ /* 0x000fea0003800000 */
[----:B------:R-:W-:Y:S01]  /*16b90*/  ULDC.64 UR4, c[0x0][0xa28] ;  /* 0x00028a0000047ab9 */ /* 0x000fe20000000a00 */
[----:B------:R-:W-:Y:S01]  /*16ba0*/  IMAD.MOV.U32 R6, RZ, RZ, RZ ;  /* 0x000000ffff067224 */ /* 0x000fe200078e00ff */
[----:B------:R-:W-:Y:S01]  /*16bb0*/  ISETP.NE.U32.AND P1, PT, RZ, UR4, PT ;  /* 0x00000004ff007c0c */ /* 0x000fe2000bf25070 */
[----:B------:R-:W-:Y:S01]  /*16bc0*/  IMAD.MOV.U32 R23, RZ, RZ, RZ ;  /* 0x000000ffff177224 */ /* 0x000fe200078e00ff */
[----:B------:R-:W-:-:S02]  /*16bd0*/  ULDC.64 UR6, c[0x0][0xa10] ;  /* 0x0002840000067ab9 */ /* 0x000fc40000000a00 */
[----:B------:R-:W-:Y:S02]  /*16be0*/  ISETP.NE.AND.EX P1, PT, RZ, UR5, PT, P1 ;  /* 0x00000005ff007c0c */ /* 0x000fe4000bf25310 */
[----:B--2---:R-:W-:Y:S01]  /*16bf0*/  SHF.R.S32.HI R0, RZ, 0x1f, R9 ;  /* 0x0000001fff007819 */ /* 0x004fe20000011409 */
[----:B------:R-:W-:Y:S10]  /*16c00*/  STL [R1], R9 ;  /* 0x0000000901007387 */ /* 0x000ff40000100800 */
[----:B------:R-:W-:-:S04]  /*16c10*/  @P1 LEA R4, P0, R9, UR4, 0x2 ;  /* 0x0000000409041c11 */ /* 0x000fc8000f8010ff */
[----:B------:R-:W-:Y:S01]  /*16c20*/  @P1 LEA.HI.X R5, R9, UR5, R0, 0x2, P0 ;  /* 0x0000000509051c11 */ /* 0x000fe200080f1400 */
[----:B------:R-:W-:Y:S02]  /*16c30*/  ULDC.64 UR4, c[0x0][0xa00] ;  /* 0x0002800000047ab9 */ /* 0x000fe40000000a00 */
[----:B------:R-:W-:Y:S02]  /*16c40*/  ISETP.NE.U32.AND P0, PT, RZ, UR4, PT ;  /* 0x00000004ff007c0c */ /* 0x000fe4000bf05070 */
[----:B------:R0:W5:Y:S02]  /*16c50*/  @P1 LDG.E R23, desc[UR60][R4.64] ;  /* 0x0000003c04171981 */ /* 0x000164000c1e1900 */
[----:B------:R-:W-:-:S13]  /*16c60*/  ISETP.NE.AND.EX P0, PT, RZ, UR5, PT, P0 ;  /* 0x00000005ff007c0c */ /* 0x000fda000bf05300 */
[----:B------:R-:W-:-:S04]  /*16c70*/  @P0 LEA R2, P2, R9, UR4, 0x2 ;  /* 0x0000000409020c11 */ /* 0x000fc8000f8410ff */
[----:B------:R-:W-:Y:S01]  /*16c80*/  @P0 LEA.HI.X R3, R9, UR5, R0, 0x2, P2 ;  /* 0x0000000509030c11 */ /* 0x000fe200090f1400 */
[----:B------:R-:W-:-:S04]  /*16c90*/  ULDC.64 UR4, c[0x0][0xa20] ;  /* 0x0002880000047ab9 */ /* 0x000fc80000000a00 */
[----:B------:R-:W2:Y:S01]  /*16ca0*/  @P0 LDG.E R6, desc[UR60][R2.64] ;  /* 0x0000003c02060981 */ /* 0x000ea2000c1e1900 */
[----:B------:R-:W-:-:S04]  /*16cb0*/  ISETP.NE.U32.AND P1, PT, RZ, UR4, PT ;  /* 0x00000004ff007c0c */ /* 0x000fc8000bf25070 */
[----:B------:R-:W-:Y:S01]  /*16cc0*/  ISETP.NE.AND.EX P1, PT, RZ, UR5, PT, P1 ;  /* 0x00000005ff007c0c */ /* 0x000fe2000bf25310 */
[C---:B0-----:R-:W-:Y:S01]  /*16cd0*/  IMAD.SHL.U32 R4, R9.reuse, 0x4, RZ ;  /* 0x0000000409047824 */ /* 0x041fe200078e00ff */
[----:B------:R-:W-:-:S04]  /*16ce0*/  SHF.L.U64.HI R0, R9, 0x2, R0 ;  /* 0x0000000209007819 */ /* 0x000fc80000010200 */
[----:B------:R-:W-:Y:S01]  /*16cf0*/  STL [R1+0x8], R4 ;  /* 0x0000080401007387 */ /* 0x000fe20000100800 */
[----:B------:R-:W-:-:S03]  /*16d00*/  IMAD.MOV.U32 R8, RZ, RZ, RZ ;  /* 0x000000ffff087224 */ /* 0x000fc600078e00ff */
[----:B--2---:R0:W-:Y:S03]  /*16d10*/  STL [R1+0x18], R6 ;  /* 0x0000180601007387 */ /* 0x0041e60000100800 */
[----:B0-----:R-:W-:-:S04]  /*16d20*/  @P1 IADD3 R6, P0, R4, UR4, RZ ;  /* 0x0000000404061c10 */ /* 0x001fc8000ff1e0ff */
[----:B------:R-:W-:Y:S01]  /*16d30*/  @P1 IADD3.X R7, R0, UR5, RZ, P0, !PT ;  /* 0x0000000500071c10 */ /* 0x000fe200087fe4ff */
[----:B------:R-:W-:Y:S02]  /*16d40*/  ULDC.64 UR4, c[0x0][0xa08] ;  /* 0x0002820000047ab9 */ /* 0x000fe40000000a00 */
[----:B------:R-:W-:Y:S02]  /*16d50*/  IADD3 R2, P0, R4, UR4, RZ ;  /* 0x0000000404027c10 */ /* 0x000fe4000ff1e0ff */
[----:B------:R-:W-:Y:S02]  /*16d60*/  ISETP.NE.U32.AND P2, PT, RZ, UR4, PT ;  /* 0x00000004ff007c0c */ /* 0x000fe4000bf45070 */
[----:B------:R-:W-:Y:S02]  /*16d70*/  IADD3.X R3, R0, UR5, RZ, P0, !PT ;  /* 0x0000000500037c10 */ /* 0x000fe400087fe4ff */
[----:B------:R-:W-:Y:S01]  /*16d80*/  ISETP.NE.AND.EX P2, PT, RZ, UR5, PT, P2 ;  /* 0x00000005ff007c0c */ /* 0x000fe2000bf45320 */
[----:B------:R-:W-:-:S02]  /*16d90*/  ULDC.64 UR4, c[0x0][0x3f8] ;  /* 0x0000fe0000047ab9 */ /* 0x000fc40000000a00 */
[----:B------:R-:W-:-:S03]  /*16da0*/  UISETP.NE.U32.AND UP0, UPT, UR4, URZ, UPT ;  /* 0x0000003f0400728c */ /* 0x000fc6000bf05070 */
[----:B------:R-:W-:Y:S01]  /*16db0*/  ULDC UR4, c[0x0][0x404] ;  /* 0x0001010000047ab9 */ /* 0x000fe20000000800 */
[----:B------:R-:W-:-:S03]  /*16dc0*/  UISETP.NE.AND.EX UP0, UPT, UR5, URZ, UPT, UP0 ;  /* 0x0000003f0500728c */ /* 0x000fc6000bf05300 */
[----:B------:R-:W-:Y:S01]  /*16dd0*/  ULDC UR5, c[0x0][0x2e0] ;  /* 0x0000b80000057ab9 */ /* 0x000fe20000000800 */
[----:B------:R-:W-:Y:S02]  /*16de0*/  USEL UR4, UR4, 0x1, UP0 ;  /* 0x0000000104047887 */ /* 0x000fe40008000000 */
[----:B------:R0:W5:Y:S02]  /*16df0*/  @P2 LDG.E R8, desc[UR60][R2.64] ;  /* 0x0000003c02082981 */ /* 0x000164000c1e1900 */
[----:B------:R-:W-:-:S06]  /*16e00*/  UIMAD UR4, UR4, UR5, URZ ;  /* 0x00000005040472a4 */ /* 0x000fcc000f8e023f */
[----:B------:R-:W-:-:S06]  /*16e10*/  IMAD.U32 R10, RZ, RZ, UR4 ;  /* 0x00000004ff0a7e24 */ /* 0x000fcc000f8e00ff */
[----:B------:R0:W5:Y:S01]  /*16e20*/  @P1 LDG.E R10, desc[UR60][R6.64] ;  /* 0x0000003c060a1981 */ /* 0x000162000c1e1900 */
[----:B------:R-:W-:Y:S01]  /*16e30*/  IADD3 R4, P0, R4, UR6, RZ ;  /* 0x0000000604047c10 */ /* 0x000fe2000ff1e0ff */
[----:B------:R-:W-:-:S03]  /*16e40*/  ULDC UR4, c[0x0][0x338] ;  /* 0x0000ce0000047ab9 */ /* 0x000fc60000000800 */
[----:B------:R-:W-:Y:S02]  /*16e50*/  IADD3.X R5, R0, UR7, RZ, P0, !PT ;  /* 0x0000000700057c10 */ /* 0x000fe400087fe4ff */
[----:B------:R-:W-:Y:S01]  /*16e60*/  ISETP.NE.U32.AND P0, PT, RZ, UR6, PT ;  /* 0x00000006ff007c0c */ /* 0x000fe2000bf05070 */
[----:B------:R1:W-:Y:S03]  /*16e70*/  STL [R1+0xc], R0 ;  /* 0x00000c0001007387 */ /* 0x0003e60000100800 */
[----:B------:R-:W-:Y:S01]  /*16e80*/  ISETP.NE.AND.EX P0, PT, RZ, UR7, PT, P0 ;  /* 0x00000007ff007c0c */ /* 0x000fe2000bf05300 */
[----:B-1----:R-:W-:Y:S01]  /*16e90*/  IMAD.U32 R0, RZ, RZ, UR4 ;  /* 0x00000004ff007e24 */ /* 0x002fe2000f8e00ff */
[----:B0-----:R-:W-:Y:S11]  /*16ea0*/  @P1 BRA `(.L_x_8710) ;  /* 0x0000000000101947 */ /* 0x001ff60003800000 */
[----:B------:R-:W-:Y:S05]  /*16eb0*/  @!P2 BRA `(.L_x_8710) ;  /* 0x00000000000ca947 */ /* 0x000fea0003800000 */
[----:B------:R-:W2:Y:S04]  /*16ec0*/  LDG.E R7, desc[UR60][R2.64] ;  /* 0x0000003c02077981 */ /* 0x000ea8000c1e1900 */
[----:B-----5:R-:W2:Y:S02]  /*16ed0*/  LDG.E R10, desc[UR60][R2.64+0x4] ;  /* 0x0000043c020a7981 */ /* 0x020ea4000c1e1900 */
[----:B--2---:R-:W-:-:S07]  /*16ee0*/  IMAD.IADD R10, R10, 0x1, -R7 ;  /* 0x000000010a0a7824 */ /* 0x004fce00078e0a07 */
.L_x_8710:
[----:B------:R-:W2:Y:S04]  /*16ef0*/  @P0 LDG.E R3, desc[UR60][R4.64] ;  /* 0x0000003c04030981 */ /* 0x000ea8000c1e1900 */
[----:B------:R-:W2:Y:S02]  /*16f00*/  @P0 LDG.E R2, desc[UR60][R4.64+0x4] ;  /* 0x0000043c04020981 */ /* 0x000ea4000c1e1900 */
[----:B--2---:R-:W-:Y:S02]  /*16f10*/  @P0 IMAD.IADD R0, R2, 0x1, -R3 ;  /* 0x0000000102000824 */ /* 0x004fe400078e0a03 */
[----:B-----5:R-:W-:-:S04]  /*16f20*/  IMAD.IADD R3, R10, 0x1, -R23 ;  /* 0x000000010a037824 */ /* 0x020fc800078e0a17 */
[----:B------:R-:W-:-:S04]  /*16f30*/  IMAD.IADD R6, R3, 0x1, R0 ;  /* 0x0000000103067824 */ /* 0x000fc800078e0200 */
[----:B------:R-:W-:Y:S01]  /*16f40*/  VIADD R2, R6, 0x8f ;  /* 0x0000008f06027836 */ /* 0x000fe20000000000 */
[----:B------:R0:W-:Y:S03]  /*16f50*/  STL [R1+0x14], R6 ;  /* 0x0000140601007387 */ /* 0x0001e60000100800 */
[----:B------:R-:W-:-:S05]  /*16f60*/  IMAD.HI R2, R2, 0x38e38e39, RZ ;  /* 0x38e38e3902027827 */ /* 0x000fca00078e02ff */
[----:B------:R-:W-:-:S04]  /*16f70*/  SHF.R.U32.HI R7, RZ, 0x1f, R2 ;  /* 0x0000001fff077819 */ /* 0x000fc80000011602 */
[----:B0-----:R-:W-:Y:S01]  /*16f80*/  LEA.HI.SX32 R6, R2, R7, 0x1b ;  /* 0x0000000702067211 */ /* 0x001fe200078fdaff */
[----:B------:R-:W-:-:S04]  /*16f90*/  IMAD.MOV R2, RZ, RZ, -R3 ;  /* 0x000000ffff027224 */ /* 0x000fc800078e0a03 */
[----:B------:R-:W-:Y:S01]  /*16fa0*/  IMAD R7, R6, 0x90, -R3 ;  /* 0x0000009006077824 */ /* 0x000fe200078e0a03 */
[----:B------:R-:W-:Y:S01]  /*16fb0*/  VIMNMX R2, RZ, R2, !PT ;  /* 0x00000002ff027248 */ /* 0x000fe20007fe0100 */
[----:B------:R0:W-:Y:S03]  /*16fc0*/  STL [R1+0x4], R6 ;  /* 0x0000040601007387 */ /* 0x0001e60000100800 */
[----:B------:R-:W-:-:S04]  /*16fd0*/  VIMNMX R7, R7, R0, PT ;  /* 0x0000000007077248 */ /* 0x000fc80003fe0100 */
[----:B------:R-:W-:Y:S01]  /*16fe0*/  ISETP.GT.AND P1, PT, R7, R2, PT ;  /* 0x000000020700720c */ /* 0x000fe20003f24270 */
[----:B------:R-:W-:-:S05]  /*16ff0*/  IMAD.WIDE.U32 R2, R2, 0x38e38e39, RZ ;  /* 0x38e38e3902027825 */ /* 0x000fca00078e00ff */
[----:B------:R-:W-:-:S05]  /*17000*/  SHF.R.U32.HI R0, RZ, 0x5, R3 ;  /* 0x00000005ff007819 */ /* 0x000fca0000011603 */
[----:B------:R-:W-:Y:S02]  /*17010*/  IMAD.MOV.U32 R2, RZ, RZ, R0 ;  /* 0x000000ffff027224 */ /* 0x000fe400078e0000 */
[----:B0-----:R-:W-:-:S04]  /*17020*/  @P1 VIADD R6, R7, 0x8f ;  /* 0x0000008f07061836 */ /* 0x001fc80000000000 */
[----:B------:R-:W-:-:S05]  /*17030*/  @P1 IMAD.HI R6, R6, 0x38e38e39, RZ ;  /* 0x38e38e3906061827 */ /* 0x000fca00078e02ff */
[----:B------:R-:W-:-:S04]  /*17040*/  @P1 SHF.R.U32.HI R3, RZ, 0x1f, R6 ;  /* 0x0000001fff031819 */ /* 0x000fc80000011606 */
[----:B------:R-:W-:Y:S01]  /*17050*/  @P1 LEA.HI.SX32 R2, R6, R3, 0x1b ;  /* 0x0000000306021211 */ /* 0x000fe200078fdaff */
[----:B------:R-:W-:-:S06]  /*17060*/  IMAD.MOV.U32 R3, RZ, RZ, RZ ;  /* 0x000000ffff037224 */ /* 0x000fcc00078e00ff */
[----:B------:R0:W5:Y:S01]  /*17070*/  @P0 LDG.E R3, desc[UR60][R4.64] ;  /* 0x0000003c04030981 */ /* 0x000162000c1e1900 */
[----:B------:R-:W-:Y:S01]  /*17080*/  ISETP.GT.AND P1, PT, R2, R0, PT ;  /* 0x000000000200720c */ /* 0x000fe20003f24270 */
[----:B------:R-:W-:Y:S01]  /*17090*/  BSSY B0, `(.L_x_8711) ;  /* 0x00000c3000007945 */ /* 0x000fe20003800000 */
[----:B------:R-:W-:Y:S01]  /*170a0*/  IMAD.IADD R23, R8, 0x1, R23 ;  /* 0x0000000108177824 */ /* 0x000fe200078e0217 */
[----:B------:R-:W-:-:S10]  /*170b0*/  PLOP3.LUT P2, PT, PT, PT, PT, 0x80, 0x0 ;  /* 0x000000000000781c */ /* 0x000fd40003f4f070 */
[----:B0-----:R-:W-:Y:S05]  /*170c0*/  @!P1 BRA `(.L_x_8712) ;  /* 0x0000000800fc9947 */ /* 0x001fea0003800000 */
[----:B------:R-:W0:Y:S01]  /*170d0*/  LDC R4, c[0x0][0x428] ;  /* 0x00010a00ff047b82 */ /* 0x000e220000000800 */
[----:B------:R-:W-:Y:S01]  /*170e0*/  UMOV UR4, 0xffffffff ;  /* 0xffffffff00047882 */ /* 0x000fe20000000000 */
[----:B0-----:R-:W-:-:S13]  /*170f0*/  ISETP.NE.AND P1, PT, R4, 0x1, PT ;  /* 0x000000010400780c */ /* 0x001fda0003f25270 */
[----:B------:R-:W0:Y:S08]  /*17100*/  @P1 LDC R5, c[0x0][0x42c] ;  /* 0x00010b00ff051b82 */ /* 0x000e300000000800 */
[----:B------:R-:W1:Y:S01]  /*17110*/  @P1 LDC R7, c[0x0][0x430] ;  /* 0x00010c00ff071b82 */ /* 0x000e620000000800 */
[----:B0-----:R-:W-:-:S04]  /*17120*/  @P1 IMAD.HI.U32 R4, R18, R5, RZ ;  /* 0x0000000512041227 */ /* 0x001fc800078e00ff */
[----:B------:R-:W-:Y:S01]  /*17130*/  IMAD.MOV.U32 R5, RZ, RZ, R18 ;  /* 0x000000ffff057224 */ /* 0x000fe200078e0012 */
[----:B-1----:R-:W-:Y:S02]  /*17140*/  @P1 SHF.R.U32.HI R5, RZ, R7, R4 ;  /* 0x00000007ff051219 */ /* 0x002fe40000011604 */
[----:B------:R-:W-:Y:S01]  /*17150*/  SEL R4, R9, RZ, !P0 ;  /* 0x000000ff09047207 */ /* 0x000fe20004000000 */
[----:B------:R-:W-:Y:S06]  /*17160*/  BRA.DIV UR4, `(.L_x_8713) ;  /* 0x0000004e04a07947 */ /* 0x000fec000b800000 */
.L_x_8843:
[----:B------:R-:W-:-:S03]  /*17170*/  UMOV UR4, 0xffffffff ;  /* 0xffffffff00047882 */ /* 0x000fc60000000000 */
[----:B------:R-:W-:Y:S05]  /*17180*/  BRA.DIV UR4, `(.L_x_8714) ;  /* 0x0000004e04cc7947 */ /* 0x000fea000b800000 */
[----:B------:R-:W-:-:S13]  /*17190*/  ELECT P6, URZ, PT ;  /* 0x00000000003f782f */ /* 0x000fda00038c0000 */
.L_x_8846:
[----:B------:R-:W2:Y:S01]  /*171a0*/  LDL R6, [R1+0x10] ;  /* 0x0000100001067983 */ /* 0x000ea20000100800 */
[----:B------:R-:W-:Y:S01]  /*171b0*/  MOV R8, 0x400 ;  /* 0x0000040000087802 */ /* 0x000fe20000000f00 */
[----:B------:R-:W-:Y:S01]  /*171c0*/  BSSY B1, `(.L_x_8715) ;  /* 0x000000a000017945 */ /* 0x000fe20003800000 */
[----:B--2---:R-:W-:-:S05]  /*171d0*/  VIADD R7, R6, 0x1 ;  /* 0x0000000106077836 */ /* 0x004fca0000000000 */
[----:B------:R-:W-:-:S04]  /*171e0*/  LEA.HI R6, R7, R7, RZ, 0x1 ;  /* 0x0000000707067211 */ /* 0x000fc800078f08ff */
[----:B------:R-:W-:-:S05]  /*171f0*/  LOP3.LUT R6, R6, 0xfffffffe, RZ, 0xc0, !PT ;  /* 0xfffffffe06067812 */ /* 0x000fca00078ec0ff */
[----:B------:R-:W-:Y:S02]  /*17200*/  IMAD.IADD R7, R7, 0x1, -R6 ;  /* 0x0000000107077824 */ /* 0x000fe400078e0a06 */
[----:B------:R-:W0:Y:S03]  /*17210*/  S2R R6, SR_CgaCtaId ;  /* 0x0000000000067919 */ /* 0x000e260000008800 */
[----:B------:R-:W-:Y:S02]  /*17220*/  SHF.L.U32 R7, R7, 0x1f, RZ ;  /* 0x0000001f07077819 */ /* 0x000fe400000006ff */
[----:B0-----:R-:W-:-:S04]  /*17230*/  LEA R6, R6, R8, 0x18 ;  /* 0x0000000806067211 */ /* 0x001fc800078ec0ff */
[----:B------:R-:W0:Y:S02]  /*17240*/  SYNCS.PHASECHK.TRANS64.TRYWAIT P0, [R6+URZ+0x31c20], R7 ;  /* 0x031c2007060075a7 */ /* 0x000e24000800017f */
[----:B0-----:R-:W-:Y:S05]  /*17250*/  @!P0 BRA `(.L_x_8716) ;  /* 0x0000004c00b88947 */ /* 0x001fea0003800000 */
.L_x_8847:
[----:B------:R-:W-:Y:S05]  /*17260*/  BSYNC B1 ;  /* 0x0000000000017941 */ /* 0x000fea0003800000 */
.L_x_8715:
[----:B------:R-:W-:Y:S04]  /*17270*/  BSSY B1, `(.L_x_8717) ;  /* 0x0000049000017945 */ /* 0x000fe80003800000 */
[----:B------:R-:W-:Y:S05]  /*17280*/  @!P6 BRA `(.L_x_8718) ;  /* 0x00000004001ce947 */ /* 0x000fea0003800000 */
[----:B0-----:R-:W-:Y:S01]  /*17290*/  IMAD R7, R26, 0x8, R6 ;  /* 0x000000081a077824 */ /* 0x001fe200078e0206 */
[----:B------:R-:W-:-:S04]  /*172a0*/  SHF.L.U32 R8, R27, 0x1f, RZ ;  /* 0x0000001f1b087819 */ /* 0x000fc800000006ff */
[----:B------:R-:W0:Y:S02]  /*172b0*/  SYNCS.PHASECHK.TRANS64.TRYWAIT P0, [R7+URZ+0x31ca0], R8 ;  /* 0x031ca008070075a7 */ /* 0x000e24000800017f */
[----:B0-----:R-:W-:Y:S05]  /*172c0*/  @!P0 BRA `(.L_x_8719) ;  /* 0x0000004c00b08947 */ /* 0x001fea0003800000 */
.L_x_8848:
[----:B------:R-:W1:Y:S02]  /*172d0*/  S2R R9, SR_TID.X ;  /* 0x0000000000097919 */ /* 0x000e640000002100 */
[----:B-1----:R-:W-:-:S04]  /*172e0*/  LOP3.LUT R9, R9, 0x7f, RZ, 0xc0, !PT ;  /* 0x0000007f09097812 */ /* 0x002fc800078ec0ff */
[----:B------:R-:W-:-:S13]  /*172f0*/  ISETP.NE.AND P1, PT, R9, RZ, PT ;  /* 0x000000ff0900720c */ /* 0x000fda0003f25270 */
[----:B------:R-:W-:Y:S05]  /*17300*/  @P1 BRA `(.L_x_8720) ;  /* 0x0000000000141947 */ /* 0x000fea0003800000 */
[----:B------:R-:W-:Y:S01]  /*17310*/  ISETP.NE.AND P0, PT, R28, RZ, PT ;  /* 0x000000ff1c00720c */ /* 0x000fe20003f05270 */
[----:B------:R-:W-:-:S04]  /*17320*/  IMAD.MOV.U32 R9, RZ, RZ, 0x6c00 ;  /* 0x00006c00ff097424 */ /* 0x000fc800078e00ff */
[----:B------:R1:W-:Y:S08]  /*17330*/  SYNCS.ARRIVE.TRANS64 RZ, [R7+URZ+0x31c90], R9 ;  /* 0x031c900907ff79a7 */ /* 0x0003f0000800003f */
[----:B------:R-:W-:Y:S05]  /*17340*/  @!P0 BRA `(.L_x_8720) ;  /* 0x0000000000048947 */ /* 0x000fea0003800000 */
[----:B------:R-:W-:Y:S01]  /*17350*/  BPT.TRAP 0x1 ;  /* 0x000000040000795c */ /* 0x000fe20000300000 */
.L_x_8720:
[----:B-1----:R-:W-:Y:S01]  /*17360*/  IMAD R9, R26, 0x6c00, R6 ;  /* 0x00006c001a097824 */ /* 0x002fe200078e0206 */
[----:B------:R-:W-:Y:S01]  /*17370*/  R2UR UR9, R7 ;  /* 0x00000000070972ca */ /* 0x000fe200000e0000 */
[----:B-----5:R-:W-:Y:S01]  /*17380*/  IMAD R10, R2, 0x90, R3 ;  /* 0x00000090020a7824 */ /* 0x020fe200078e0203 */
[----:B------:R-:W-:Y:S01]  /*17390*/  UIADD3 UR4, UP0, UR36, 0x570, URZ ;  /* 0x0000057024047890 */ /* 0x000fe2000ff1e03f */
[----:B------:R-:W-:Y:S01]  /*173a0*/  R2UR UR12, R5 ;  /* 0x00000000050c72ca */ /* 0x000fe200000e0000 */
[----:B------:R-:W-:Y:S01]  /*173b0*/  UMOV UR10, URZ ;  /* 0x0000003f000a7c82 */ /* 0x000fe20008000000 */
[----:B------:R-:W-:Y:S01]  /*173c0*/  R2UR UR15, R9 ;  /* 0x00000000090f72ca */ /* 0x000fe200000e0000 */
[----:B------:R-:W-:Y:S01]  /*173d0*/  VIADD R10, R10, 0xffffff70 ;  /* 0xffffff700a0a7836 */ /* 0x000fe20000000000 */
[----:B------:R-:W-:Y:S01]  /*173e0*/  R2UR UR13, R4 ;  /* 0x00000000040d72ca */ /* 0x000fe200000e0000 */
[----:B------:R-:W-:Y:S01]  /*173f0*/  UIADD3.X UR5, URZ, UR37, URZ, UP0, !UPT ;  /* 0x000000253f057290 */ /* 0x000fe200087fe43f */
[----:B------:R-:W-:-:S02]  /*17400*/  UMOV UR6, 0x0 ;  /* 0x0000000000067882 */ /* 0x000fc40000000000 */
[----:B------:R-:W-:Y:S01]  /*17410*/  R2UR UR11, R10 ;  /* 0x000000000a0b72ca */ /* 0x000fe200000e0000 */
[----:B------:R-:W-:Y:S01]  /*17420*/  UMOV UR7, 0x12f00000 ;  /* 0x12f0000000077882 */ /* 0x000fe20000000000 */
[----:B------:R-:W-:Y:S01]  /*17430*/  UIADD3 UR9, UR9, 0x31c90, URZ ;  /* 0x00031c9009097890 */ /* 0x000fe2000fffe03f */
[----:B------:R-:W-:-:S04]  /*17440*/  UMOV UR16, 0x20 ;  /* 0x0000002000107882 */ /* 0x000fc80000000000 */
        /* <DEDUP_REMOVED lines=13> */
.L_x_8849:
[----:B------:R-:W-:Y:S05]  /*17520*/  @P1 BRA `(.L_x_8722) ;  /* 0x0000000000141947 */ /* 0x000fea0003800000 */
[----:B------:R-:W-:Y:S01]  /*17530*/  ISETP.NE.AND P0, PT, R28, RZ, PT ;  /* 0x000000ff1c00720c */ /* 0x000fe20003f05270 */
[----:B01----:R-:W-:-:S04]  /*17540*/  IMAD.MOV.U32 R8, RZ, RZ, 0x6c00 ;  /* 0x00006c00ff087424 */ /* 0x003fc800078e00ff */
[----:B------:R2:W-:Y:S08]  /*17550*/  SYNCS.ARRIVE.TRANS64 RZ, [R7+URZ+0x31cb0], R8 ;  /* 0x031cb00807ff79a7 */ /* 0x0005f0000800003f */
[----:B------:R-:W-:Y:S05]  /*17560*/  @!P0 BRA `(.L_x_8722) ;  /* 0x0000000000048947 */ /* 0x000fea0003800000 */
[----:B------:R-:W-:Y:S01]  /*17570*/  BPT.TRAP 0x1 ;  /* 0x000000040000795c */ /* 0x000fe20000300000 */
.L_x_8722:
        /* <DEDUP_REMOVED lines=24> */
.L_x_8718:
[----:B------:R-:W-:Y:S05]  /*17700*/  BSYNC B1 ;  /* 0x0000000000017941 */ /* 0x000fea0003800000 */
.L_x_8717:
[----:B------:R-:W-:Y:S01]  /*17710*/  VIADD R26, R26, 0x1 ;  /* 0x000000011a1a7836 */ /* 0x000fe20000000000 */
[----:B------:R-:W-:Y:S01]  /*17720*/  PLOP3.LUT P2, PT, PT, PT, PT, 0x8, 0x0 ;  /* 0x000000000000781c */ /* 0x000fe20003f4e170 */
[----:B------:R-:W-:-:S03]  /*17730*/  VIADD R2, R2, 0xfffffffe ;  /* 0xfffffffe02027836 */ /* 0x000fc60000000000 */
[----:B------:R-:W-:-:S04]  /*17740*/  ISETP.NE.AND P0, PT, R26, 0x2, PT ;  /* 0x000000021a00780c */ /* 0x000fc80003f05270 */
[----:B------:R-:W-:Y:S02]  /*17750*/  SEL R26, R26, RZ, P0 ;  /* 0x000000ff1a1a7207 */ /* 0x000fe40000000000 */
[----:B012---:R-:W-:Y:S02]  /*17760*/  SEL R8, RZ, 0x1, P0 ;  /* 0x00000001ff087807 */ /* 0x007fe40000000000 */
[----:B------:R-:W-:Y:S02]  /*17770*/  ISETP.GE.AND P0, PT, R2, R0, PT ;  /* 0x000000000200720c */ /* 0x000fe40003f06270 */
[----:B------:R-:W-:-:S11]  /*17780*/  LOP3.LUT R27, R27, R8, RZ, 0x3c, !PT ;  /* 0x000000081b1b7212 */ /* 0x000fd600078e3cff */
[----:B------:R-:W-:Y:S05]  /*17790*/  @!P0 BRA `(.L_x_8712) ;  /* 0x0000000400488947 */ /* 0x000fea0003800000 */
.L_x_8729:
[----:B------:R-:W-:Y:S05]  /*177a0*/  YIELD ;  /* 0x0000000000007946 */ /* 0x000fea0003800000 */
[----:B------:R-:W-:Y:S04]  /*177b0*/  BSSY B1, `(.L_x_8723) ;  /* 0x0000048000017945 */ /* 0x000fe80003800000 */
[----:B------:R-:W-:Y:S05]  /*177c0*/  @!P6 BRA `(.L_x_8724) ;  /* 0x000000040018e947 */ /* 0x000fea0003800000 */
[----:B------:R-:W-:Y:S01]  /*177d0*/  IMAD R7, R26, 0x8, R6 ;  /* 0x000000081a077824 */ /* 0x000fe200078e0206 */
[----:B------:R-:W-:-:S04]  /*177e0*/  SHF.L.U32 R8, R27, 0x1f, RZ ;  /* 0x0000001f1b087819 */ /* 0x000fc800000006ff */
[----:B------:R-:W0:Y:S02]  /*177f0*/  SYNCS.PHASECHK.TRANS64.TRYWAIT P0, [R7+URZ+0x31ca0], R8 ;  /* 0x031ca008070075a7 */ /* 0x000e24000800017f */
[----:B0-----:R-:W-:Y:S05]  /*17800*/  @!P0 BRA `(.L_x_8725) ;  /* 0x0000004800888947 */ /* 0x001fea0003800000 */
.L_x_8850:
        /* <DEDUP_REMOVED lines=9> */
.L_x_8726:
[----:B-1----:R-:W-:Y:S01]  /*178a0*/  IMAD R9, R26, 0x6c00, R6 ;  /* 0x00006c001a097824 */ /* 0x002fe200078e0206 */
[----:B------:R-:W-:Y:S01]  /*178b0*/  R2UR UR9, R7 ;  /* 0x00000000070972ca */ /* 0x000fe200000e0000 */
[----:B-----5:R-:W-:Y:S01]  /*178c0*/  IMAD R10, R2, 0x90, R3 ;  /* 0x00000090020a7824 */ /* 0x020fe200078e0203 */
        /* <DEDUP_REMOVED lines=9> */
[----:B------:R-:W-:-:S02]  /*17960*/  UMOV UR16, 0x20 ;  /* 0x0000002000107882 */ /* 0x000fc40000000000 */
[----:B------:R-:W-:-:S05]  /*17970*/  UIADD3 UR9, UR9, 0x31c90, URZ ;  /* 0x00031c9009097890 */ /* 0x000fca000fffe03f */
        /* <DEDUP_REMOVED lines=13> */
.L_x_8851:
[----:B------:R-:W-:Y:S05]  /*17a50*/  @P0 BRA `(.L_x_8728) ;  /* 0x0000000000140947 */ /* 0x000fea0003800000 */
[----:B------:R-:W-:Y:S01]  /*17a60*/  ISETP.NE.AND P1, PT, R28, RZ, PT ;  /* 0x000000ff1c00720c */ /* 0x000fe20003f25270 */
[----:B01----:R-:W-:-:S04]  /*17a70*/  IMAD.MOV.U32 R8, RZ, RZ, 0x6c00 ;  /* 0x00006c00ff087424 */ /* 0x003fc800078e00ff */
[----:B------:R2:W-:Y:S08]  /*17a80*/  SYNCS.ARRIVE.TRANS64 RZ, [R7+URZ+0x31cb0], R8 ;  /* 0x031cb00807ff79a7 */ /* 0x0005f0000800003f */
[----:B------:R-:W-:Y:S05]  /*17a90*/  @!P1 BRA `(.L_x_8728) ;  /* 0x0000000000049947 */ /* 0x000fea0003800000 */
[----:B------:R-:W-:Y:S01]  /*17aa0*/  BPT.TRAP 0x1 ;  /* 0x000000040000795c */ /* 0x000fe20000300000 */
.L_x_8728:
        /* <DEDUP_REMOVED lines=24> */
.L_x_8724:
[----:B------:R-:W-:Y:S05]  /*17c30*/  BSYNC B1 ;  /* 0x0000000000017941 */ /* 0x000fea0003800000 */
.L_x_8723:
[----:B------:R-:W-:-:S05]  /*17c40*/  VIADD R26, R26, 0x1 ;  /* 0x000000011a1a7836 */ /* 0x000fca0000000000 */
[----:B------:R-:W-:-:S04]  /*17c50*/  ISETP.NE.AND P0, PT, R26, 0x2, PT ;  /* 0x000000021a00780c */ /* 0x000fc80003f05270 */
[----:B012---:R-:W-:Y:S02]  /*17c60*/  SEL R8, RZ, 0x1, P0 ;  /* 0x00000001ff087807 */ /* 0x007fe40000000000 */
[----:B------:R-:W-:Y:S02]  /*17c70*/  SEL R26, R26, RZ, P0 ;  /* 0x000000ff1a1a7207 */ /* 0x000fe40000000000 */
[C---:B------:R-:W-:Y:S01]  /*17c80*/  ISETP.GT.AND P0, PT, R2.reuse, R0, PT ;  /* 0x000000000200720c */ /* 0x040fe20003f04270 */
[----:B------:R-:W-:Y:S01]  /*17c90*/  VIADD R2, R2, 0xffffffff ;  /* 0xffffffff02027836 */ /* 0x000fe20000000000 */
[----:B------:R-:W-:-:S11]  /*17ca0*/  LOP3.LUT R27, R27, R8, RZ, 0x3c, !PT ;  /* 0x000000081b1b7212 */ /* 0x000fd600078e3cff */
[----:B------:R-:W-:Y:S05]  /*17cb0*/  @P0 BRA `(.L_x_8729) ;  /* 0xfffffff800b80947 */ /* 0x000fea000383ffff */
.L_x_8712:
[----:B------:R-:W-:Y:S05]  /*17cc0*/  BSYNC B0 ;  /* 0x0000000000007941 */ /* 0x000fea0003800000 */
.L_x_8711:
[----:B------:R-:W2:Y:S01]  /*17cd0*/  LDL R7, [R1+0x14] ;  /* 0x0000140001077983 */ /* 0x000ea20000100800 */
[----:B------:R-:W-:Y:S05]  /*17ce0*/  @!P2 WARPSYNC.ALL ;  /* 0x000000000000a948 */ /* 0x000fea0003800000 */
[----:B------:R-:W-:Y:S01]  /*17cf0*/  BSSY B6, `(.L_x_8730) ;  /* 0x00002cb000067945 */ /* 0x000fe20003800000 */
[----:B------:R-:W-:Y:S01]  /*17d00*/  @!P2 BAR.SYNC.DEFER_BLOCKING 0xc, 0x1a0 ;  /* 0x030680000000ab1d */ /* 0x000fe20000010000 */
[----:B--2---:R-:W-:-:S13]  /*17d10*/  ISETP.GT.AND P0, PT, R7, RZ, PT ;  /* 0x000000ff0700720c */ /* 0x004fda0003f04270 */
[----:B------:R-:W-:Y:S05]  /*17d20*/  @P0 BRA `(.L_x_8731) ;  /* 0x00000000003c0947 */ /* 0x000fea0003800000 */
[----:B------:R-:W-:-:S13]  /*17d30*/  ISETP.NE.AND P1, PT, R28, RZ, PT ;  /* 0x000000ff1c00720c */ /* 0x000fda0003f25270 */
[----:B------:R-:W-:Y:S05]  /*17d40*/  @P1 BRA `(.L_x_8732) ;  /* 0x0000002c00141947 */ /* 0x000fea0003800000 */
[----:B------:R-:W0:Y:S01]  /*17d50*/  S2R R7, SR_LANEID ;  /* 0x0000000000077919 */ /* 0x000e220000000000 */
[----:B------:R-:W-:Y:S01]  /*17d60*/  VOTEU.ANY UR4, UPT, PT ;  /* 0x0000000000047886 */ /* 0x000fe200038e0100 */
[----:B-----5:R-:W1:Y:S01]  /*17d70*/  LDC.64 R2, c[0x0][0xc38] ;  /* 0x00030e00ff027b82 */ /* 0x020e620000000a00 */
        /* <DEDUP_REMOVED lines=10> */
.L_x_8731:
        /* <DEDUP_REMOVED lines=11> */
[----:B-----5:R-:W0:Y:S01]  /*17ed0*/  LDC.64 R2, c[0x4][R2] ;  /* 0x0100000002027b82 */ /* 0x020e220000000a00 */
        /* <DEDUP_REMOVED lines=10> */
.L_x_8733:
[----:B------:R-:W-:-:S05]  /*17f80*/  VIADD R0, R29, 0x200 ;  /* 0x000002001d007836 */ /* 0x000fca0000000000 */
[----:B------:R-:W-:-:S13]  /*17f90*/  LOP3.LUT P0, RZ, R0, 0x1bf, RZ, 0xc0, !PT ;  /* 0x000001bf00ff7812 */ /* 0x000fda000780c0ff */
[----:B------:R-:W-:Y:S05]  /*17fa0*/  @!P0 BRA `(.L_x_8734) ;  /* 0x0000000000808947 */ /* 0x000fea0003800000 */
[----:B------:R-:W-:Y:S01]  /*17fb0*/  MOV R0, 0x0 ;  /* 0x0000000000007802 */ /* 0x000fe20000000f00 */
[----:B------:R-:W-:Y:S01]  /*17fc0*/  ULDC.64 UR6, c[0x4][0x1b8] ;  /* 0x01006e0000067ab9 */ /* 0x000fe20000000a00 */
[----:B------:R-:W-:Y:S01]  /*17fd0*/  ULDC.64 UR8, c[0x4][0x1c0] ;  /* 0x0100700000087ab9 */ /* 0x000fe20000000a00 */
[----:B------:R-:W-:Y:S01]  /*17fe0*/  ULDC.64 UR4, c[0x4][0x58] ;  /* 0x0100160000047ab9 */ /* 0x000fe20000000a00 */
[----:B-----5:R0:W1:Y:S01]  /*17ff0*/  LDC.64 R2, c[0x4][R0] ;  /* 0x0100000000027b82 */ /* 0x0200620000000a00 */
        /* <DEDUP_REMOVED lines=11> */
.L_x_8735:
        /* <DEDUP_REMOVED lines=16> */
.L_x_8734:
[----:B------:R-:W2:Y:S01]  /*181b0*/  LDL.LU R2, [R1+0x8] ;  /* 0x0000080001027983 */ /* 0x000ea20000300800 */
[----:B------:R-:W-:-:S03]  /*181c0*/  ULDC.64 UR4, c[0x0][0x9f8] ;  /* 0x00027e0000047ab9 */ /* 0x000fc60000000a00 */
[----:B------:R-:W3:Y:S04]  /*181d0*/  LDL.LU R0, [R1+0xc] ;  /* 0x00000c0001007983 */ /* 0x000ee80000300800 */
[----:B------:R-:W4:Y:S04]  /*181e0*/  LDL.LU R21, [R1] ;  /* 0x0000000001157983 */ /* 0x000f280000300800 */
[----:B------:R-:W4:Y:S01]  /*181f0*/  LDL.LU R20, [R1+0x18] ;  /* 0x0000180001147983 */ /* 0x000f220000300800 */
[----:B------:R-:W-:-:S04]  /*18200*/  ISETP.NE.U32.AND P0, PT, RZ, UR4, PT ;  /* 0x00000004ff007c0c */ /* 0x000fc8000bf05070 */
[----:B------:R-:W-:Y:S02]  /*18210*/  ISETP.NE.AND.EX P0, PT, RZ, UR5, PT, P0 ;  /* 0x00000005ff007c0c */ /* 0x000fe4000bf05300 */
[----:B------:R-:W-:-:S13]  /*18220*/  ISETP.NE.AND P6, PT, R28, RZ, PT ;  /* 0x000000ff1c00720c */ /* 0x000fda0003fc5270 */
[----:B------:R-:W-:-:S05]  /*18230*/  VOTEU.ALL UP1, P6 ;  /* 0x00000000003f7886 */ /* 0x000fca0003020000 */
[----:B------:R-:W-:-:S04]  /*18240*/  @!UP1 UIADD3 UR8, UP0, UR36, 0x270, URZ ;  /* 0x0000027024089890 */ /* 0x000fc8000ff1e03f */
[----:B------:R-:W-:-:S03]  /*18250*/  @!UP1 UIADD3.X UR9, URZ, UR37, URZ, UP0, !UPT ;  /* 0x000000253f099290 */ /* 0x000fc600087fe43f */
[----:B------:R-:W-:Y:S01]  /*18260*/  VOTEU.ALL UP0, P6 ;  /* 0x00000000003f7886 */ /* 0x000fe20003000000 */
[----:B--2---:R-:W-:-:S04]  /*18270*/  @P0 IADD3 R2, P1, R2, UR4, RZ ;  /* 0x0000000402020c10 */ /* 0x004fc8000ff3e0ff */
[----:B---3-5:R-:W-:Y:S01]  /*18280*/  @P0 IADD3.X R3, R0, UR5, RZ, P1, !PT ;  /* 0x0000000500030c10 */ /* 0x028fe20008ffe4ff */
[----:B------:R-:W-:Y:S01]  /*18290*/  ULDC.64 UR4, c[0x0][0xa00] ;  /* 0x0002800000047ab9 */ /* 0x000fe20000000a00 */
[----:B------:R-:W0:Y:S01]  /*182a0*/  LDC R0, c[0x0][0x428] ;  /* 0x00010a00ff007b82 */ /* 0x000e220000000800 */
[----:B----4-:R-:W-:-:S06]  /*182b0*/  IMAD.MOV.U32 R6, RZ, RZ, R21 ;  /* 0x000000ffff067224 */ /* 0x010fcc00078e0015 */
[----:B------:R1:W5:Y:S01]  /*182c0*/  @P0 LDG.E R6, desc[UR60][R2.64] ;  /* 0x0000003c02060981 */ /* 0x000362000c1e1900 */
[----:B------:R-:W-:Y:S01]  /*182d0*/  IMAD R17, R17, 0xc0, R20 ;  /* 0x000000c011117824 */ /* 0x000fe200078e0214 */
        /* <DEDUP_REMOVED lines=10> */
.L_x_8736:
        /* <DEDUP_REMOVED lines=14> */
.L_x_8737:
        /* <DEDUP_REMOVED lines=13> */
.L_x_8738:
        /* <DEDUP_REMOVED lines=16> */
.L_x_8854:
[----:B------:R-:W2:Y:S01]  /*18630*/  LDL R4, [R1+0x4] ;  /* 0x0000040001047983 */ /* 0x000ea20000100800 */
[----:B------:R-:W-:Y:S01]  /*18640*/  UMOV UR4, 0xffffffff ;  /* 0xffffffff00047882 */ /* 0x000fe20000000000 */
[----:B------:R-:W-:Y:S01]  /*18650*/  SHF.R.S32.HI R11, RZ, 0x1f, R6 ;  /* 0x0000001fff0b7819 */ /* 0x000fe20000011406 */
[----:B--2---:R-:W-:Y:S01]  /*18660*/  VIADD R9, R4, 0xffffffff ;  /* 0xffffffff04097836 */ /* 0x004fe20000000000 */
[----:B------:R-:W-:Y:S06]  /*18670*/  BRA.DIV UR4, `(.L_x_8740) ;  /* 0x0000003e04487947 */ /* 0x000fec000b800000 */
[----:B------:R-:W-:-:S13]  /*18680*/  ELECT P6, URZ, PT ;  /* 0x00000000003f782f */ /* 0x000fda00038c0000 */
.L_x_8857:
[----:B------:R-:W-:Y:S05]  /*18690*/  @!P6 BRA `(.L_x_8741) ;  /* 0x0000000000f8e947 */ /* 0x000fea0003800000 */
[----:B------:R-:W-:Y:S01]  /*186a0*/  ISETP.NE.U32.AND P0, PT, R2, RZ, PT ;  /* 0x000000ff0200720c */ /* 0x000fe20003f05070 */
[----:B------:R-:W-:-:S03]  /*186b0*/  IMAD.MOV.U32 R25, RZ, RZ, R9 ;  /* 0x000000ffff197224 */ /* 0x000fc600078e0009 */
[----:B------:R-:W-:-:S13]  /*186c0*/  ISETP.NE.AND.EX P0, PT, R3, RZ, PT, P0 ;  /* 0x000000ff0300720c */ /* 0x000fda0003f05300 */
[----:B------:R-:W-:Y:S05]  /*186d0*/  @!P0 BRA `(.L_x_8742) ;  /* 0x0000000000448947 */ /* 0x000fea0003800000 */
[----:B------:R-:W0:Y:S01]  /*186e0*/  LDC R10, c[0x0][0x41c] ;  /* 0x00010700ff0a7b82 */ /* 0x000e220000000800 */
[----:B------:R-:W-:Y:S02]  /*186f0*/  ULDC.64 UR4, c[0x0][0x408] ;  /* 0x0001020000047ab9 */ /* 0x000fe40000000a00 */
[----:B------:R-:W-:-:S04]  /*18700*/  IMAD R7, R11, UR4, RZ ;  /* 0x000000040b077c24 */ /* 0x000fc8000f8e02ff */
[----:B------:R-:W-:Y:S01]  /*18710*/  IMAD R7, R6, UR5, R7 ;  /* 0x0000000506077c24 */ /* 0x000fe2000f8e0207 */
[----:B0-----:R-:W-:-:S13]  /*18720*/  ISETP.NE.AND P0, PT, R10, 0x1, PT ;  /* 0x000000010a00780c */ /* 0x001fda0003f05270 */
[----:B------:R-:W0:Y:S02]  /*18730*/  @P0 LDC.64 R4, c[0x0][0x420] ;  /* 0x00010800ff040b82 */ /* 0x000e240000000a00 */
[----:B0-----:R-:W-:-:S04]  /*18740*/  @P0 IMAD.HI.U32 R12, R9, R4, RZ ;  /* 0x00000004090c0227 */ /* 0x001fc800078e00ff */
[----:B------:R-:W-:Y:S01]  /*18750*/  IMAD.MOV.U32 R4, RZ, RZ, R9 ;  /* 0x000000ffff047224 */ /* 0x000fe200078e0009 */
[----:B------:R-:W-:-:S04]  /*18760*/  @P0 SHF.R.U32.HI R4, RZ, R5, R12 ;  /* 0x00000005ff040219 */ /* 0x000fc8000001160c */
[--C-:B------:R-:W-:Y:S01]  /*18770*/  SHF.R.S32.HI R5, RZ, 0x1f, R4.reuse ;  /* 0x0000001fff057819 */ /* 0x100fe20000011404 */
[--C-:B------:R-:W-:Y:S02]  /*18780*/  IMAD.MOV R25, RZ, RZ, -R4.reuse ;  /* 0x000000ffff197224 */ /* 0x100fe400078e0a04 */
[----:B------:R-:W-:-:S04]  /*18790*/  IMAD.WIDE.U32 R4, R6, UR4, R4 ;  /* 0x0000000406047c25 */ /* 0x000fc8000f8e0004 */
[----:B------:R-:W-:Y:S01]  /*187a0*/  IMAD.IADD R7, R5, 0x1, R7 ;  /* 0x0000000105077824 */ /* 0x000fe200078e0207 */
[----:B------:R-:W-:Y:S01]  /*187b0*/  LEA R12, P0, R4, R2, 0x2 ;  /* 0x00000002040c7211 */ /* 0x000fe200078010ff */
[----:B------:R-:W-:-:S03]  /*187c0*/  IMAD R25, R10, R25, R9 ;  /* 0x000000190a197224 */ /* 0x000fc600078e0209 */
[----:B------:R-:W-:-:S05]  /*187d0*/  LEA.HI.X R13, R4, R3, R7, 0x2, P0 ;  /* 0x00000003040d7211 */ /* 0x000fca00000f1407 */
[----:B------:R0:W5:Y:S04]  /*187e0*/  LDG.E R7, desc[UR60][R12.64] ;  /* 0x0000003c0c077981 */ /* 0x000168000c1e1900 */
.L_x_8742:
[----:B------:R-:W-:Y:S01]  /*187f0*/  IMAD R4, R22, 0x8, R29 ;  /* 0x0000000816047824 */ /* 0x000fe200078e021d */
[----:B------:R-:W-:-:S04]  /*18800*/  SHF.L.U32 R5, R24, 0x1f, RZ ;  /* 0x0000001f18057819 */ /* 0x000fc800000006ff */
[----:B------:R-:W1:Y:S02]  /*18810*/  SYNCS.PHASECHK.TRANS64.TRYWAIT P0, [R4+URZ+0x31c40], R5 ;  /* 0x031c4005040075a7 */ /* 0x000e64000800017f */
[----:B-1----:R-:W-:Y:S05]  /*18820*/  @!P0 BRA `(.L_x_8743) ;  /* 0x0000003800fc8947 */ /* 0x002fea0003800000 */
.L_x_8858:
[----:B------:R-:W2:Y:S02]  /*18830*/  S2R R10, SR_TID.X ;  /* 0x00000000000a7919 */ /* 0x000ea40000002100 */
[----:B--2---:R-:W-:-:S04]  /*18840*/  LOP3.LUT R10, R10, 0x7f, RZ, 0xc0, !PT ;  /* 0x0000007f0a0a7812 */ /* 0x004fc800078ec0ff */
[----:B------:R-:W-:-:S13]  /*18850*/  ISETP.NE.AND P0, PT, R10, RZ, PT ;  /* 0x000000ff0a00720c */ /* 0x000fda0003f05270 */
[----:B------:R-:W-:Y:S05]  /*18860*/  @P0 BRA `(.L_x_8744) ;  /* 0x0000000000140947 */ /* 0x000fea0003800000 */
[----:B------:R-:W-:Y:S01]  /*18870*/  ISETP.NE.AND P1, PT, R28, RZ, PT ;  /* 0x000000ff1c00720c */ /* 0x000fe20003f25270 */
[----:B-1----:R-:W-:-:S04]  /*18880*/  IMAD.MOV.U32 R5, RZ, RZ, 0x6c00 ;  /* 0x00006c00ff057424 */ /* 0x002fc800078e00ff */
[----:B------:R2:W-:Y:S08]  /*18890*/  SYNCS.ARRIVE.TRANS64 RZ, [R4+URZ+0x31c30], R5 ;  /* 0x031c300504ff79a7 */ /* 0x0005f0000800003f */
[----:B------:R-:W-:Y:S05]  /*188a0*/  @!P1 BRA `(.L_x_8744) ;  /* 0x0000000000049947 */ /* 0x000fea0003800000 */
[----:B------:R-:W-:Y:S01]  /*188b0*/  BPT.TRAP 0x1 ;  /* 0x000000040000795c */ /* 0x000fe20000300000 */
.L_x_8744:
[----:B------:R-:W-:Y:S01]  /*188c0*/  R2UR UR9, R4 ;  /* 0x00000000040972ca */ /* 0x000fe200000e0000 */
[----:B-12---:R-:W-:Y:S01]  /*188d0*/  IMAD R4, R22, 0x6c00, R29 ;  /* 0x00006c0016047824 */ /* 0x006fe200078e021d */
        /* <DEDUP_REMOVED lines=8> */
[----:B-----5:R-:W-:Y:S01]  /*18960*/  R2UR UR13, R7 ;  /* 0x00000000070d72ca */ /* 0x020fe200000e0000 */
[----:B------:R-:W-:-:S02]  /*18970*/  UMOV UR17, 0x20 ;  /* 0x0000002000117882 */ /* 0x000fc40000000000 */
[----:B------:R-:W-:-:S04]  /*18980*/  UIADD3 UR9, UR9, 0x31c30, URZ ;  /* 0x00031c3009097890 */ /* 0x000fc8000fffe03f */
[----:B------:R-:W-:Y:S02]  /*18990*/  UIMAD UR11, UR11, 0x90, UR5 ;  /* 0x000000900b0b78a4 */ /* 0x000fe4000f8e0205 */
[----:B------:R-:W-:Y:S02]  /*189a0*/  UIADD3 UR14, UR8, 0x16a00, URZ ;  /* 0x00016a00080e7890 */ /* 0x000fe4000fffe03f */
[----:B------:R-:W-:Y:S02]  /*189b0*/  UIADD3.X UR5, URZ, UR37, URZ, UP0, !UPT ;  /* 0x000000253f057290 */ /* 0x000fe400087fe43f */
        /* <DEDUP_REMOVED lines=12> */
.L_x_8741:
[----:B------:R-:W2:Y:S01]  /*18a80*/  LDL.LU R5, [R1+0x10] ;  /* 0x0000100001057983 */ /* 0x000ea20000300800 */
[----:B------:R-:W-:Y:S05]  /*18a90*/  WARPSYNC.ALL ;  /* 0x0000000000007948 */ /* 0x000fea0003800000 */
[----:B------:R-:W-:Y:S02]  /*18aa0*/  R2UR UR24, R29 ;  /* 0x000000001d1872ca */ /* 0x000fe400000e0000 */
        /* <DEDUP_REMOVED lines=27> */
[----:B---3--:R-:W-:Y:S01]  /*18c60*/  @P0 R2UR UR13, R8 ;  /* 0x00000000080d02ca */ /* 0x008fe200000e0000 */
[----:B------:R-:W-:Y:S01]  /*18c70*/  UIADD3 UR8, UR24, 0x13a00, URZ ;  /* 0x00013a0018087890 */ /* 0x000fe2000fffe03f */
[----:B------:R-:W-:Y:S01]  /*18c80*/  @P0 R2UR UR12, R18 ;  /* 0x00000000120c02ca */ /* 0x000fe200000e0000 */
[----:B------:R-:W-:Y:S01]  /*18c90*/  UMOV UR10, 0x40 ;  /* 0x00000040000a7882 */ /* 0x000fe20000000000 */
[----:B------:R-:W-:-:S13]  /*18ca0*/  @P0 R2UR UR11, R17 ;  /* 0x00000000110b02ca */ /* 0x000fda00000e0000 */
[----:B------:R4:W-:Y:S01]  /*18cb0*/  UTMALDG.4D [UR8], [UR4], desc[UR22] ;  /* 0x00001608040075b4 */ /* 0x0009e20008019000 */
[----:B--2---:R-:W-:-:S05]  /*18cc0*/  VIADD R5, R5, 0x1 ;  /* 0x0000000105057836 */ /* 0x004fca0000000000 */
[----:B-1----:R-:W-:Y:S01]  /*18cd0*/  LEA.HI R4, R5, R5, RZ, 0x1 ;  /* 0x0000000505047211 */ /* 0x002fe200078f08ff */
[----:B------:R4:W-:Y:S03]  /*18ce0*/  STL [R1+0x10], R5 ;  /* 0x0000100501007387 */ /* 0x0009e60000100800 */
[----:B------:R-:W-:-:S05]  /*18cf0*/  LOP3.LUT R4, R4, 0xfffffffe, RZ, 0xc0, !PT ;  /* 0xfffffffe04047812 */ /* 0x000fca00078ec0ff */
[----:B------:R-:W-:-:S05]  /*18d00*/  IMAD.IADD R4, R5, 0x1, -R4 ;  /* 0x0000000105047824 */ /* 0x000fca00078e0a04 */
[----:B------:R-:W-:-:S04]  /*18d10*/  SHF.L.U32 R4, R4, 0x1f, RZ ;  /* 0x0000001f04047819 */ /* 0x000fc800000006ff */
[----:B------:R-:W1:Y:S02]  /*18d20*/  SYNCS.PHASECHK.TRANS64.TRYWAIT P0, [R29+URZ+0x31c20], R4 ;  /* 0x031c20041d0075a7 */ /* 0x000e64000800017f */
[----:B-1--4-:R-:W-:Y:S05]  /*18d30*/  @!P0 BRA `(.L_x_8746) ;  /* 0x0000003400cc8947 */ /* 0x012fea0003800000 */
.L_x_8859:
[----:B------:R-:W-:Y:S05]  /*18d40*/  BSYNC B0 ;  /* 0x0000000000007941 */ /* 0x000fea0003800000 */
.L_x_8745:
[----:B------:R-:W2:Y:S01]  /*18d50*/  LDL.LU R5, [R1+0x14] ;  /* 0x0000140001057983 */ /* 0x000ea20000300800 */
[----:B------:R-:W-:Y:S01]  /*18d60*/  BSSY B0, `(.L_x_8747) ;  /* 0x000017d000007945 */ /* 0x000fe20003800000 */
[----:B--2---:R-:W-:-:S13]  /*18d70*/  ISETP.GE.AND P0, PT, R5, 0x91, PT ;  /* 0x000000910500780c */ /* 0x004fda0003f06270 */
[----:B------:R-:W-:Y:S05]  /*18d80*/  @!P0 BRA `(.L_x_8748) ;  /* 0x0000001400e88947 */ /* 0x000fea0003800000 */
[----:B------:R-:W0:Y:S01]  /*18d90*/  LDL R5, [R1+0x4] ;  /* 0x0000040001057983 */ /* 0x000e220000100800 */
[----:B-1----:R-:W-:Y:S01]  /*18da0*/  IMAD.MOV.U32 R4, RZ, RZ, 0x1 ;  /* 0x00000001ff047424 */ /* 0x002fe200078e00ff */
[----:B------:R-:W-:Y:S01]  /*18db0*/  BSSY B1, `(.L_x_8749) ;  /* 0x0000081000017945 */ /* 0x000fe20003800000 */
[----:B0-----:R-:W-:Y:S02]  /*18dc0*/  IMAD.MOV R13, RZ, RZ, -R5 ;  /* 0x000000ffff0d7224 */ /* 0x001fe400078e0a05 */
        /* <DEDUP_REMOVED lines=35> */
.L_x_8753:
[----:B0-----:R-:W-:Y:S01]  /*19000*/  IMAD R3, R10, 0x8, R29 ;  /* 0x000000080a037824 */ /* 0x001fe200078e021d */
[----:B------:R-:W-:-:S04]  /*19010*/  SHF.L.U32 R2, R14, 0x1f, RZ ;  /* 0x0000001f0e027819 */ /* 0x000fc800000006ff */
[----:B------:R-:W0:Y:S02]  /*19020*/  SYNCS.PHASECHK.TRANS64.TRYWAIT P0, [R3+URZ+0x31c40], R2 ;  /* 0x031c4002030075a7 */ /* 0x000e24000800017f */
[----:B0-----:R-:W-:Y:S05]  /*19030*/  @!P0 BRA `(.L_x_8754) ;  /* 0x0000003400208947 */ /* 0x001fea0003800000 */
.L_x_8860:
[----:B------:R-:W1:Y:S02]  /*19040*/  S2R R5, SR_TID.X ;  /* 0x0000000000057919 */ /* 0x000e640000002100 */
[----:B-1----:R-:W-:-:S04]  /*19050*/  LOP3.LUT R5, R5, 0x7f, RZ, 0xc0, !PT ;  /* 0x0000007f05057812 */ /* 0x002fc800078ec0ff */
[----:B------:R-:W-:-:S13]  /*19060*/  ISETP.NE.AND P0, PT, R5, RZ, PT ;  /* 0x000000ff0500720c */ /* 0x000fda0003f05270 */
[----:B------:R-:W-:Y:S05]  /*19070*/  @P0 BRA `(.L_x_8755) ;  /* 0x0000000000140947 */ /* 0x000fea0003800000 */
[----:B------:R-:W-:Y:S01]  /*19080*/  ISETP.NE.AND P1, PT, R28, RZ, PT ;  /* 0x000000ff1c00720c */ /* 0x000fe20003f25270 */
[----:B0-----:R-:W-:-:S04]  /*19090*/  IMAD.MOV.U32 R2, RZ, RZ, 0x6c00 ;  /* 0x00006c00ff027424 */ /* 0x001fc800078e00ff */
[----:B------:R1:W-:Y:S08]  /*190a0*/  SYNCS.ARRIVE.TRANS64 RZ, [R3+URZ+0x31c30], R2 ;  /* 0x031c300203ff79a7 */ /* 0x0003f0000800003f */
[----:B------:R-:W-:Y:S05]  /*190b0*/  @!P1 BRA `(.L_x_8755) ;  /* 0x0000000000049947 */ /* 0x000fea0003800000 */
[----:B------:R-:W-:Y:S01]  /*190c0*/  BPT.TRAP 0x1 ;  /* 0x000000040000795c */ /* 0x000fe20000300000 */
.L_x_8755:
[--C-:B01----:R-:W-:Y:S01]  /*190d0*/  IMAD R2, R10, 0x6c00, R29.reuse ;  /* 0x00006c000a027824 */ /* 0x103fe200078e021d */
        /* <DEDUP_REMOVED lines=12> */
[----:B------:R-:W-:Y:S01]  /*191a0*/  SHF.L.U32 R3, R24, 0x1f, RZ ;  /* 0x0000001f18037819 */ /* 0x000fe200000006ff */
[----:B------:R-:W-:-:S02]  /*191b0*/  IMAD R2, R22, 0x8, R29 ;  /* 0x0000000816027824 */ /* 0x000fc400078e021d */
[----:B------:R-:W-:Y:S02]  /*191c0*/  UIMAD UR11, UR11, 0x90, UR5 ;  /* 0x000000900b0b78a4 */ /* 0x000fe4000f8e0205 */
[----:B------:R-:W-:Y:S02]  /*191d0*/  UIADD3 UR9, UR9, 0x31c30, URZ ;  /* 0x00031c3009097890 */ /* 0x000fe4000fffe03f */
        /* <DEDUP_REMOVED lines=14> */
.L_x_8861:
        /* <DEDUP_REMOVED lines=10> */
.L_x_8757:
[----:B------:R-:W2:Y:S02]  /*19360*/  LDL R3, [R1+0x28] ;  /* 0x0000280001037983 */ /* 0x000ea40000100800 */
[----:B--2---:R-:W-:-:S13]  /*19370*/  LOP3.LUT P0, RZ, R3, 0x40, RZ, 0xc0, !PT ;  /* 0x0000004003ff7812 */ /* 0x004fda000780c0ff */
[----:B------:R-:W-:Y:S05]  /*19380*/  @P0 BRA `(.L_x_8758) ;  /* 0x0000000000040947 */ /* 0x000fea0003800000 */
[----:B------:R-:W-:Y:S01]  /*19390*/  BPT.TRAP 0x1 ;  /* 0x000000040000795c */ /* 0x000fe20000300000 */
.L_x_8758:
        /* <DEDUP_REMOVED lines=29> */
.L_x_8752:
[----:B------:R-:W-:Y:S05]  /*19570*/  BSYNC B2 ;  /* 0x0000000000027941 */ /* 0x000fea0003800000 */
.L_x_8751:
[----:B------:R-:W2:Y:S01]  /*19580*/  LDL.LU R2, [R1+0x4] ;  /* 0x0000040001027983 */ /* 0x000ea20000300800 */
[----:B------:R-:W-:Y:S02]  /*19590*/  IMAD.MOV.U32 R22, RZ, RZ, R10 ;  /* 0x000000ffff167224 */ /* 0x000fe400078e000a */
[----:B------:R-:W-:Y:S02]  /*195a0*/  IMAD.MOV.U32 R24, RZ, RZ, R14 ;  /* 0x000000ffff187224 */ /* 0x000fe400078e000e */
[----:B--2---:R-:W-:-:S07]  /*195b0*/  VIADD R8, R2, 0xfffffffd ;  /* 0xfffffffd02087836 */ /* 0x004fce0000000000 */
.L_x_8750:
[----:B------:R-:W-:Y:S05]  /*195c0*/  BSYNC B1 ;  /* 0x0000000000017941 */ /* 0x000fea0003800000 */
.L_x_8749:
[----:B------:R-:W-:-:S05]  /*195d0*/  IMAD.MOV R2, RZ, RZ, -R13 ;  /* 0x000000ffff027224 */ /* 0x000fca00078e0a0d */
[----:B------:R-:W-:-:S13]  /*195e0*/  ISETP.NE.AND P0, PT, R9, R2, PT ;  /* 0x000000020900720c */ /* 0x000fda0003f05270 */
[----:B------:R-:W-:Y:S05]  /*195f0*/  @!P0 BRA `(.L_x_8748) ;  /* 0x0000000c00cc8947 */ /* 0x000fea0003800000 */
[----:B------:R-:W-:-:S07]  /*19600*/  IMAD.MOV.U32 R4, RZ, RZ, R7 ;  /* 0x000000ffff047224 */ /* 0x000fce00078e0007 */
.L_x_8775:
        /* <DEDUP_REMOVED lines=31> */
.L_x_8761:
[----:B------:R-:W-:Y:S01]  /*19800*/  IMAD R3, R9, 0x8, R29 ;  /* 0x0000000809037824 */ /* 0x000fe200078e021d */
[----:B------:R-:W-:-:S04]  /*19810*/  SHF.L.U32 R2, R10, 0x1f, RZ ;  /* 0x0000001f0a027819 */ /* 0x000fc800000006ff */
[----:B------:R-:W1:Y:S02]  /*19820*/  SYNCS.PHASECHK.TRANS64.TRYWAIT P0, [R3+URZ+0x31c40], R2 ;  /* 0x031c4002030075a7 */ /* 0x000e64000800017f */
[----:B-1----:R-:W-:Y:S05]  /*19830*/  @!P0 BRA `(.L_x_8762) ;  /* 0x0000002c00488947 */ /* 0x002fea0003800000 */
.L_x_8862:
[----:B0-----:R-:W0:Y:S02]  /*19840*/  S2R R5, SR_TID.X ;  /* 0x0000000000057919 */ /* 0x001e240000002100 */
[----:B0-----:R-:W-:-:S04]  /*19850*/  LOP3.LUT R5, R5, 0x7f, RZ, 0xc0, !PT ;  /* 0x0000007f05057812 */ /* 0x001fc800078ec0ff */
[----:B------:R-:W-:-:S13]  /*19860*/  ISETP.NE.AND P0, PT, R5, RZ, PT ;  /* 0x000000ff0500720c */ /* 0x000fda0003f05270 */
[----:B------:R-:W-:Y:S05]  /*19870*/  @P0 BRA `(.L_x_8763) ;  /* 0x0000000000140947 */ /* 0x000fea0003800000 */
[----:B------:R-:W-:Y:S01]  /*19880*/  ISETP.NE.AND P1, PT, R28, RZ, PT ;  /* 0x000000ff1c00720c */ /* 0x000fe20003f25270 */
[----:B-1----:R-:W-:-:S04]  /*19890*/  IMAD.MOV.U32 R2, RZ, RZ, 0x6c00 ;  /* 0x00006c00ff027424 */ /* 0x002fc800078e00ff */
[----:B------:R0:W-:Y:S08]  /*198a0*/  SYNCS.ARRIVE.TRANS64 RZ, [R3+URZ+0x31c30], R2 ;  /* 0x031c300203ff79a7 */ /* 0x0001f0000800003f */
[----:B------:R-:W-:Y:S05]  /*198b0*/  @!P1 BRA `(.L_x_8763) ;  /* 0x0000000000049947 */ /* 0x000fea0003800000 */
[----:B------:R-:W-:Y:S01]  /*198c0*/  BPT.TRAP 0x1 ;  /* 0x000000040000795c */ /* 0x000fe20000300000 */
.L_x_8763:
        /* <DEDUP_REMOVED lines=31> */
.L_x_8863:
        /* <DEDUP_REMOVED lines=10> */
.L_x_8765:
[----:B------:R-:W2:Y:S02]  /*19b60*/  LDL R2, [R1+0x28] ;  /* 0x0000280001027983 */ /* 0x000ea40000100800 */
[----:B--2---:R-:W-:-:S13]  /*19b70*/  LOP3.LUT P0, RZ, R2, 0x40, RZ, 0xc0, !PT ;  /* 0x0000004002ff7812 */ /* 0x004fda000780c0ff */
[----:B------:R-:W-:Y:S05]  /*19b80*/  @P0 BRA `(.L_x_8766) ;  /* 0x0000000000040947 */ /* 0x000fea0003800000 */
[----:B------:R-:W-:Y:S01]  /*19b90*/  BPT.TRAP 0x1 ;  /* 0x000000040000795c */ /* 0x000fe20000300000 */
.L_x_8766:
        /* <DEDUP_REMOVED lines=30> */
.L_x_8760:
[----:B------:R-:W-:Y:S05]  /*19d80*/  BSYNC B1 ;  /* 0x0000000000017941 */ /* 0x000fea0003800000 */
.L_x_8759:
        /* <DEDUP_REMOVED lines=26> */
[----:B------:R-:W-:Y:S01]  /*19f30*/  LEA.HI.X R5, R2, UR5, R3, 0x2, P0 ;  /* 0x0000000502057c11 */ /* 0x000fe200080f1403 */
[----:B------:R-:W-:-:S04]  /*19f40*/  IMAD.MOV R2, RZ, RZ, -R14 ;  /* 0x000000ffff027224 */ /* 0x000fc800078e0a0e */
[----:B------:R0:W5:Y:S01]  /*19f50*/  LDG.E R4, desc[UR60][R4.64] ;  /* 0x0000003c04047981 */ /* 0x000162000c1e1900 */
[----:B------:R-:W-:-:S07]  /*19f60*/  IMAD R13, R12, R2, R13 ;  /* 0x000000020c0d7224 */ /* 0x000fce00078e020d */
.L_x_8769:
[----:B------:R-:W-:Y:S01]  /*19f70*/  IMAD R2, R22, 0x8, R29 ;  /* 0x0000000816027824 */ /* 0x000fe200078e021d */
[----:B------:R-:W-:-:S04]  /*19f80*/  SHF.L.U32 R3, R24, 0x1f, RZ ;  /* 0x0000001f18037819 */ /* 0x000fc800000006ff */
[----:B------:R-:W1:Y:S02]  /*19f90*/  SYNCS.PHASECHK.TRANS64.TRYWAIT P0, [R2+URZ+0x31c40], R3 ;  /* 0x031c4003020075a7 */ /* 0x000e64000800017f */
[----:B-1----:R-:W-:Y:S05]  /*19fa0*/  @!P0 BRA `(.L_x_8770) ;  /* 0x0000002400948947 */ /* 0x002fea0003800000 */
.L_x_8864:
        /* <DEDUP_REMOVED lines=9> */
.L_x_8771:
[----:B------:R-:W-:Y:S01]  /*1a040*/  R2UR UR9, R2 ;  /* 0x00000000020972ca */ /* 0x000fe200000e0000 */
        /* <DEDUP_REMOVED lines=12> */
[----:B------:R-:W-:Y:S01]  /*1a110*/  UIADD3 UR9, UR9, 0x31c30, URZ ;  /* 0x00031c3009097890 */ /* 0x000fe2000fffe03f */
[----:B------:R-:W-:Y:S01]  /*1a120*/  SHF.L.U32 R3, R10, 0x1f, RZ ;  /* 0x0000001f0a037819 */ /* 0x000fe200000006ff */
[----:B------:R-:W-:-:S02]  /*1a130*/  IMAD R2, R9, 0x8, R29 ;  /* 0x0000000809027824 */ /* 0x000fc400078e021d */
[----:B------:R-:W-:Y:S02]  /*1a140*/  UIMAD UR11, UR11, 0x90, UR5 ;  /* 0x000000900b0b78a4 */ /* 0x000fe4000f8e0205 */
        /* <DEDUP_REMOVED lines=14> */
.L_x_8865:
        /* <DEDUP_REMOVED lines=10> */
.L_x_8773:
[----:B------:R-:W2:Y:S02]  /*1a2d0*/  LDL R3, [R1+0x28] ;  /* 0x0000280001037983 */ /* 0x000ea40000100800 */
[----:B--2---:R-:W-:-:S13]  /*1a2e0*/  LOP3.LUT P0, RZ, R3, 0x40, RZ, 0xc0, !PT ;  /* 0x0000004003ff7812 */ /* 0x004fda000780c0ff */
[----:B------:R-:W-:Y:S05]  /*1a2f0*/  @P0 BRA `(.L_x_8774) ;  /* 0x0000000000040947 */ /* 0x000fea0003800000 */
[----:B------:R-:W-:Y:S01]  /*1a300*/  BPT.TRAP 0x1 ;  /* 0x000000040000795c */ /* 0x000fe20000300000 */
.L_x_8774:
        /* <DEDUP_REMOVED lines=29> */
.L_x_8768:
[----:B------:R-:W-:Y:S05]  /*1a4e0*/  BSYNC B1 ;  /* 0x0000000000017941 */ /* 0x000fea0003800000 */
.L_x_8767:
[C---:B------:R-:W-:Y:S01]  /*1a4f0*/  ISETP.GT.AND P0, PT, R8.reuse, 0x1, PT ;  /* 0x000000010800780c */ /* 0x040fe20003f04270 */
[----:B------:R-:W-:-:S04]  /*1a500*/  VIADD R2, R8, 0xfffffffe ;  /* 0xfffffffe08027836 */ /* 0x000fc80000000000 */
[----:B------:R-:W-:-:S08]  /*1a510*/  IMAD.MOV.U32 R8, RZ, RZ, R2 ;  /* 0x000000ffff087224 */ /* 0x000fd000078e0002 */
[----:B------:R-:W-:Y:S05]  /*1a520*/  @P0 BRA `(.L_x_8775) ;  /* 0xfffffff000380947 */ /* 0x000fea000383ffff */
.L_x_8748:
[----:B------:R-:W-:Y:S05]  /*1a530*/  BSYNC B0 ;  /* 0x0000000000007941 */ /* 0x000fea0003800000 */
.L_x_8747:
[----:B------:R-:W-:Y:S01]  /*1a540*/  ISETP.NE.AND P0, PT, R28, RZ, PT ;  /* 0x000000ff1c00720c */ /* 0x000fe20003f05270 */
[----:B------:R-:W-:-:S12]  /*1a550*/  BSSY B0, `(.L_x_8776) ;  /* 0x000000e000007945 */ /* 0x000fd80003800000 */
[----:B------:R-:W-:Y:S05]  /*1a560*/  @P0 BRA `(.L_x_8777) ;  /* 0x0000000000300947 */ /* 0x000fea0003800000 */
[----:B------:R-:W2:Y:S01]  /*1a570*/  S2R R9, SR_LANEID ;  /* 0x0000000000097919 */ /* 0x000ea20000000000 */
[----:B------:R-:W-:Y:S01]  /*1a580*/  VOTEU.ANY UR4, UPT, PT ;  /* 0x0000000000047886 */ /* 0x000fe200038e0100 */
[----:B------:R-:W3:Y:S01]  /*1a590*/  LDC.64 R2, c[0x0][0xc38] ;  /* 0x00030e00ff027b82 */ /* 0x000ee20000000a00 */
[----:B-1----:R-:W2:Y:S08]  /*1a5a0*/  FLO.U32 R4, UR4 ;  /* 0x0000000400047d00 */ /* 0x002eb000080e0000 */
[----:B------:R-:W3:Y:S01]  /*1a5b0*/  POPC R5, UR4 ;  /* 0x0000000400057d09 */ /* 0x000ee20008000000 */
[----:B--2---:R-:W-:-:S13]  /*1a5c0*/  ISETP.EQ.U32.AND P0, PT, R4, R9, PT ;  /* 0x000000090400720c */ /* 0x004fda0003f02070 */
[----:B---3--:R-:W2:Y:S01]  /*1a5d0*/  @P0 ATOMG.E.ADD.STRONG.GPU PT, R3, desc[UR60][R2.64], R5 ;  /* 0x00000005020309a8 */ /* 0x008ea200081ee1fc */
[----:B------:R-:W1:Y:S02]  /*1a5e0*/  S2R R6, SR_LTMASK ;  /* 0x0000000000067919 */ /* 0x000e640000003900 */
[----:B-1----:R-:W-:-:S04]  /*1a5f0*/  LOP3.LUT R6, R6, UR4, RZ, 0xc0, !PT ;  /* 0x0000000406067c12 */ /* 0x002fc8000f8ec0ff */
[----:B------:R-:W1:Y:S01]  /*1a600*/  POPC R9, R6 ;  /* 0x0000000600097309 */ /* 0x000e620000000000 */
[----:B--2---:R-:W1:Y:S02]  /*1a610*/  SHFL.IDX PT, R4, R3, R4, 0x1f ;  /* 0x00001f0403047589 */ /* 0x004e6400000e0000 */
[----:B-1----:R-:W-:-:S07]  /*1a620*/  IADD3 R16, R4, UR39, R9 ;  /* 0x0000002704107c10 */ /* 0x002fce000fffe009 */
.L_x_8777:
[----:B------:R-:W-:Y:S05]  /*1a630*/  BSYNC B0 ;  /* 0x0000000000007941 */ /* 0x000fea0003800000 */
.L_x_8776:
[----:B------:R-:W-:Y:S04]  /*1a640*/  BSSY B0, `(.L_x_8778) ;  /* 0x0000030000007945 */ /* 0x000fe80003800000 */
[----:B------:R-:W-:Y:S05]  /*1a650*/  @!P6 BRA `(.L_x_8779) ;  /* 0x0000000000b8e947 */ /* 0x000fea0003800000 */
[----:B------:R-:W-:Y:S01]  /*1a660*/  IMAD R3, R22, 0x8, R29 ;  /* 0x0000000816037824 */ /* 0x000fe200078e021d */
[----:B------:R-:W-:-:S04]  /*1a670*/  SHF.L.U32 R2, R24, 0x1f, RZ ;  /* 0x0000001f18027819 */ /* 0x000fc800000006ff */
[----:B------:R-:W2:Y:S02]  /*1a680*/  SYNCS.PHASECHK.TRANS64.TRYWAIT P0, [R3+URZ+0x31c60], R2 ;  /* 0x031c6002030075a7 */ /* 0x000ea4000800017f */
[----:B--2---:R-:W-:Y:S05]  /*1a690*/  @!P0 BRA `(.L_x_8780) ;  /* 0x0000002000008947 */ /* 0x004fea0003800000 */
.L_x_8866:
[----:B-1----:R-:W1:Y:S01]  /*1a6a0*/  S2R R4, SR_TID.X ;  /* 0x0000000000047919 */ /* 0x002e620000002100 */
[----:B------:R-:W-:-:S04]  /*1a6b0*/  UPRMT UR4, UR38, 0x9910, URZ ;  /* 0x0000991026047896 */ /* 0x000fc8000800003f */
[----:B------:R-:W-:Y:S01]  /*1a6c0*/  UISETP.NE.AND UP0, UPT, UR4, 0x2, UPT ;  /* 0x000000020400788c */ /* 0x000fe2000bf05270 */
[----:B-1----:R-:W-:-:S04]  /*1a6d0*/  LOP3.LUT R4, R4, 0x7f, RZ, 0xc0, !PT ;  /* 0x0000007f04047812 */ /* 0x002fc800078ec0ff */
[----:B------:R-:W-:-:S13]  /*1a6e0*/  ISETP.NE.AND P0, PT, R4, RZ, PT ;  /* 0x000000ff0400720c */ /* 0x000fda0003f05270 */
[----:B--2---:R-:W-:-:S04]  /*1a6f0*/  @!P0 IMAD.MOV.U32 R2, RZ, RZ, 0x6c00 ;  /* 0x00006c00ff028424 */ /* 0x004fc800078e00ff */
[----:B------:R1:W-:Y:S01]  /*1a700*/  @!P0 SYNCS.ARRIVE.TRANS64 RZ, [R3+URZ+0x31c50], R2 ;  /* 0x031c500203ff89a7 */ /* 0x0003e2000800003f */
[----:B------:R-:W-:-:S13]  /*1a710*/  PLOP3.LUT P0, PT, PT, PT, UP0, 0x40, 0x0 ;  /* 0x000000000000781c */ /* 0x000fda0003f0e808 */
[----:B-1----:R-:W-:Y:S05]  /*1a720*/  @!P0 BRA `(.L_x_8781) ;  /* 0x0000000000048947 */ /* 0x002fea0003800000 */
[----:B------:R-:W-:Y:S01]  /*1a730*/  BPT.TRAP 0x1 ;  /* 0x000000040000795c */ /* 0x000fe20000300000 */
.L_x_8781:
[----:B------:R-:W2:Y:S02]  /*1a740*/  LDL R2, [R1+0x28] ;  /* 0x0000280001027983 */ /* 0x000ea40000100800 */
[----:B--2---:R-:W-:-:S13]  /*1a750*/  LOP3.LUT P0, RZ, R2, 0x40, RZ, 0xc0, !PT ;  /* 0x0000004002ff7812 */ /* 0x004fda000780c0ff */
[----:B------:R-:W-:Y:S05]  /*1a760*/  @P0 BRA `(.L_x_8782) ;  /* 0x0000000000040947 */ /* 0x000fea0003800000 */
[----:B------:R-:W-:Y:S01]  /*1a770*/  BPT.TRAP 0x1 ;  /* 0x000000040000795c */ /* 0x000fe20000300000 */
.L_x_8782:
        /* <DEDUP_REMOVED lines=27> */
[----:B--2---:R-:W-:Y:S01]  /*1a930*/  NOP ;  /* 0x0000000000007918 */ /* 0x004fe20000000000 */
.L_x_8779:
[----:B------:R-:W-:Y:S05]  /*1a940*/  BSYNC B0 ;  /* 0x0000000000007941 */ /* 0x000fea0003800000 */
.L_x_8778:
[----:B------:R-:W-:-:S05]  /*1a950*/  VIADD R22, R22, 0x1 ;  /* 0x0000000116167836 */ /* 0x000fca0000000000 */
[----:B------:R-:W-:-:S04]  /*1a960*/  ISETP.NE.AND P0, PT, R22, 0x2, PT ;  /* 0x000000021600780c */ /* 0x000fc80003f05270 */
[----:B------:R-:W-:Y:S02]  /*1a970*/  SEL R3, RZ, 0x1, P0 ;  /* 0x00000001ff037807 */ /* 0x000fe40000000000 */
[----:B------:R-:W-:Y:S02]  /*1a980*/  SEL R22, R22, RZ, P0 ;  /* 0x000000ff16167207 */ /* 0x000fe40000000000 */
[----:B------:R-:W-:-:S07]  /*1a990*/  LOP3.LUT R24, R24, R3, RZ, 0x3c, !PT ;  /* 0x0000000318187212 */ /* 0x000fce00078e3cff */
.L_x_8732:
[----:B------:R-:W-:Y:S05]  /*1a9a0*/  BSYNC B6 ;  /* 0x0000000000067941 */ /* 0x000fea0003800000 */
.L_x_8730:
[----:B------:R-:W-:-:S03]  /*1a9b0*/  UMOV UR4, 0xffffffff ;  /* 0xffffffff00047882 */ /* 0x000fc60000000000 */
[----:B------:R-:W-:Y:S05]  /*1a9c0*/  BRA.DIV UR4, `(.L_x_8783) ;  /* 0x0000001e04487947 */ /* 0x000fea000b800000 */
[----:B-1----:R1:W2:Y:S04]  /*1a9d0*/  SHFL.IDX PT, R4, R16, RZ, 0x1f ;  /* 0x00001fff10047589 */ /* 0x0022a800000e0000 */
[----:B------:R1:W3:Y:S02]  /*1a9e0*/  SHFL.IDX PT, R5, R16, 0x1, 0x1f ;  /* 0x00201f0010057f89 */ /* 0x0002e400000e0000 */
.L_x_8870:
        /* <DEDUP_REMOVED lines=8> */
[----:B-----5:R-:W4:Y:S02]  /*1aa70*/  LDC.64 R2, c[0x0][0xc58] ;  /* 0x00031600ff027b82 */ /* 0x020f240000000a00 */
[----:B----4-:R-:W-:-:S06]  /*1aa80*/  IMAD.WIDE R2, R7, 0x4, R2 ;  /* 0x0000000407027825 */ /* 0x010fcc00078e0202 */
[----:B------:R4:W5:Y:S02]  /*1aa90*/  LDG.E R2, desc[UR60][R2.64] ;  /* 0x0000003c02027981 */ /* 0x000964000c1e1900 */
.L_x_8785:
[----:B------:R-:W-:Y:S05]  /*1aaa0*/  BSYNC B0 ;  /* 0x0000000000007941 */ /* 0x000fea0003800000 */
.L_x_8784:
[----:B------:R-:W-:-:S03]  /*1aab0*/  UMOV UR4, 0xffffffff ;  /* 0xffffffff00047882 */ /* 0x000fc60000000000 */
[----:B------:R-:W-:Y:S05]  /*1aac0*/  BRA.DIV UR4, `(.L_x_8786) ;  /* 0x0000001e04547947 */ /* 0x000fea000b800000 */
[----:B-----5:R-:W0:Y:S01]  /*1aad0*/  SHFL.UP PT, R14, R2, 0x1, RZ ;  /* 0x04200000020e7989 */ /* 0x020e2200000e00ff */
        /* <DEDUP_REMOVED lines=20> */
.L_x_8878:
[----:B------:R-:W-:Y:S02]  /*1ac20*/  ULDC UR4, c[0x0][0xc10] ;  /* 0x0003040000047ab9 */ /* 0x000fe40000000800 */
[----:B-1----:R-:W-:-:S04]  /*1ac30*/  IMAD.U32 R16, RZ, RZ, UR4 ;  /* 0x00000004ff107e24 */ /* 0x002fc8000f8e00ff */
[----:B----4-:R-:W-:-:S04]  /*1ac40*/  IMAD R14, R14, R16, RZ ;  /* 0x000000100e0e7224 */ /* 0x010fc800078e02ff */
[----:B---3--:R-:W-:-:S05]  /*1ac50*/  IMAD.IADD R5, R5, 0x1, R14 ;  /* 0x0000000105057824 */ /* 0x008fca00078e020e */
[----:B--2---:R-:W-:-:S13]  /*1ac60*/  ISETP.GT.AND P0, PT, R5, R4, PT ;  /* 0x000000040500720c */ /* 0x004fda0003f04270 */
[----:B------:R-:W-:Y:S05]  /*1ac70*/  @P0 BRA `(.L_x_8787) ;  /* 0x0000000000ac0947 */ /* 0x000fea0003800000 */
[----:B------:R-:W1:Y:S02]  /*1ac80*/  LDC R0, c[0x0][0xc14] ;  /* 0x00030500ff007b82 */ /* 0x000e640000000800 */
.L_x_8792:
[----:B------:R-:W-:-:S05]  /*1ac90*/  VIADD R19, R19, 0x1f ;  /* 0x0000001f13137836 */ /* 0x000fca0000000000 */
[----:B-1----:R-:W-:-:S13]  /*1aca0*/  ISETP.GE.AND P0, PT, R19, R0, PT ;  /* 0x000000001300720c */ /* 0x002fda0003f06270 */
[----:B------:R-:W-:Y:S05]  /*1acb0*/  @P0 BRA `(.L_x_8788) ;  /* 0x0000000400540947 */ /* 0x000fea0003800000 */
[C---:B------:R-:W-:Y:S01]  /*1acc0*/  IMAD.IADD R7, R28.reuse, 0x1, R19 ;  /* 0x000000011c077824 */ /* 0x040fe200078e0213 */
[----:B------:R-:W-:Y:S01]  /*1acd0*/  ISETP.NE.AND P1, PT, R28, 0x1f, PT ;  /* 0x0000001f1c00780c */ /* 0x000fe20003f25270 */
[----:B------:R-:W-:Y:S01]  /*1ace0*/  BSSY B0, `(.L_x_8789) ;  /* 0x0000007000007945 */ /* 0x000fe20003800000 */
[----:B------:R-:W-:Y:S02]  /*1acf0*/  IMAD.MOV.U32 R2, RZ, RZ, RZ ;  /* 0x000000ffff027224 */ /* 0x000fe400078e00ff */
[----:B------:R-:W-:-:S13]  /*1ad00*/  ISETP.GE.OR P0, PT, R7, R0, !P1 ;  /* 0x000000000700720c */ /* 0x000fda0004f06670 */
[----:B------:R-:W-:Y:S05]  /*1ad10*/  @P0 BRA `(.L_x_8790) ;  /* 0x00000000000c0947 */ /* 0x000fea0003800000 */
[----:B0-----:R-:W0:Y:S02]  /*1ad20*/  LDC.64 R2, c[0x0][0xc58] ;  /* 0x00031600ff027b82 */ /* 0x001e240000000a00 */
[----:B0-----:R-:W-:-:S06]  /*1ad30*/  IMAD.WIDE R2, R7, 0x4, R2 ;  /* 0x0000000407027825 */ /* 0x001fcc00078e0202 */
[----:B------:R1:W5:Y:S02]  /*1ad40*/  LDG.E R2, desc[UR60][R2.64] ;  /* 0x0000003c02027981 */ /* 0x000364000c1e1900 */
.L_x_8790:
[----:B------:R-:W-:Y:S05]  /*1ad50*/  BSYNC B0 ;  /* 0x0000000000007941 */ /* 0x000fea0003800000 */
.L_x_8789:
[----:B------:R-:W-:-:S03]  /*1ad60*/  UMOV UR4, 0xffffffff ;  /* 0xffffffff00047882 */ /* 0x000fc60000000000 */
[----:B------:R-:W-:Y:S05]  /*1ad70*/  BRA.DIV UR4, `(.L_x_8791) ;  /* 0x0000001e04787947 */ /* 0x000fea000b800000 */
[----:B-----5:R-:W2:Y:S01]  /*1ad80*/  SHFL.UP PT, R14, R2, 0x1, RZ ;  /* 0x04200000020e7989 */ /* 0x020ea200000e00ff */
[C---:B------:R-:W-:Y:S02]  /*1ad90*/  ISETP.NE.AND P0, PT, R28.reuse, RZ, PT ;  /* 0x000000ff1c00720c */ /* 0x040fe40003f05270 */
[----:B------:R-:W-:Y:S02]  /*1ada0*/  ISETP.GE.U32.AND P1, PT, R28, 0x2, PT ;  /* 0x000000021c00780c */ /* 0x000fe40003f26070 */
[----:B--2---:R-:W-:Y:S02]  /*1adb0*/  SEL R13, R14, RZ, P0 ;  /* 0x000000ff0e0d7207 */ /* 0x004fe40000000000 */
[----:B------:R-:W-:-:S03]  /*1adc0*/  ISETP.GE.U32.AND P0, PT, R28, 0x4, PT ;  /* 0x000000041c00780c */ /* 0x000fc60003f06070 */
[----:B------:R-:W-:-:S05]  /*1add0*/  IMAD.IADD R13, R2, 0x1, R13 ;  /* 0x00000001020d7824 */ /* 0x000fca00078e020d */
[----:B------:R-:W2:Y:S02]  /*1ade0*/  SHFL.UP PT, R14, R13, 0x2, RZ ;  /* 0x044000000d0e7989 */ /* 0x000ea400000e00ff */
[----:B--2---:R-:W-:Y:S02]  /*1adf0*/  SEL R14, R14, RZ, P1 ;  /* 0x000000ff0e0e7207 */ /* 0x004fe40000800000 */
[----:B------:R-:W-:-:S03]  /*1ae00*/  ISETP.GE.U32.AND P1, PT, R28, 0x8, PT ;  /* 0x000000081c00780c */ /* 0x000fc60003f26070 */
[----:B01----:R-:W-:-:S05]  /*1ae10*/  IMAD.IADD R3, R13, 0x1, R14 ;  /* 0x000000010d037824 */ /* 0x003fca00078e020e */
        /* <DEDUP_REMOVED lines=11> */
.L_x_8886:
[----:B------:R-:W-:Y:S02]  /*1aed0*/  ULDC UR4, c[0x0][0xc10] ;  /* 0x0003040000047ab9 */ /* 0x000fe40000000800 */
[----:B------:R-:W-:-:S04]  /*1aee0*/  IMAD.U32 R16, RZ, RZ, UR4 ;  /* 0x00000004ff107e24 */ /* 0x000fc8000f8e00ff */
[----:B-1----:R-:W-:-:S04]  /*1aef0*/  IMAD R14, R14, R16, RZ ;  /* 0x000000100e0e7224 */ /* 0x002fc800078e02ff */
[----:B------:R-:W-:-:S05]  /*1af00*/  IMAD.IADD R5, R14, 0x1, R5 ;  /* 0x000000010e057824 */ /* 0x000fca00078e0205 */
[----:B------:R-:W-:-:S13]  /*1af10*/  ISETP.GT.AND P0, PT, R5, R4, PT ;  /* 0x000000040500720c */ /* 0x000fda0003f04270 */
[----:B------:R-:W-:Y:S05]  /*1af20*/  @!P0 BRA `(.L_x_8792) ;  /* 0xfffffffc00588947 */ /* 0x000fea000383ffff */
.L_x_8787:
        /* <DEDUP_REMOVED lines=8> */
.L_x_8890:
[----:B------:R-:W-:Y:S01]  /*1afb0*/  ISETP.NE.AND P0, PT, R6, RZ, PT ;  /* 0x000000ff0600720c */ /* 0x000fe20003f05270 */
[----:B------:R-:W-:-:S12]  /*1afc0*/  IMAD.MOV.U32 R14, RZ, RZ, RZ ;  /* 0x000000ffff0e7224 */ /* 0x000fd800078e00ff */
[----:B------:R-:W-:Y:S05]  /*1afd0*/  @!P0 BRA `(.L_x_8794) ;  /* 0x0000000000108947 */ /* 0x000fea0003800000 */
[----:B------:R-:W-:Y:S01]  /*1afe0*/  UMOV UR4, 0xffffffff ;  /* 0xffffffff00047882 */ /* 0x000fe20000000000 */
[----:B------:R-:W-:Y:S02]  /*1aff0*/  VIADD R12, R5, 0xffffffff ;  /* 0xffffffff050c7836 */ /* 0x000fe40000000000 */
[----:B------:R-:W-:Y:S05]  /*1b000*/  BRA.DIV UR4, `(.L_x_8795) ;  /* 0x0000001e04ec7947 */ /* 0x000fea000b800000 */
[----:B------:R3:W4:Y:S02]  /*1b010*/  SHFL.IDX PT, R14, R3, R12, 0x1f ;  /* 0x00001f0c030e7589 */ /* 0x00072400000e0000 */
.L_x_8794:
[-C--:B--2---:R-:W-:Y:S01]  /*1b020*/  IABS R6, R17.reuse ;  /* 0x0000001100067213 */ /* 0x084fe20000000000 */
[----:B----4-:R-:W-:Y:S01]  /*1b030*/  IMAD R16, R14, R16, R7 ;  /* 0x000000100e107224 */ /* 0x010fe200078e0207 */
[----:B------:R-:W-:Y:S01]  /*1b040*/  IABS R9, R17 ;  /* 0x0000001100097213 */ /* 0x000fe20000000000 */
[----:B-1----:R-:W-:Y:S01]  /*1b050*/  IMAD.MOV.U32 R2, RZ, RZ, RZ ;  /* 0x000000ffff027224 */ /* 0x002fe200078e00ff */
[----:B------:R-:W1:Y:S01]  /*1b060*/  I2F.RP R8, R6 ;  /* 0x0000000600087306 */ /* 0x000e620000209400 */
[----:B------:R-:W-:-:S07]  /*1b070*/  IMAD.IADD R19, R5, 0x1, R19 ;  /* 0x0000000105137824 */ /* 0x000fce00078e0213 */
[----:B-1----:R-:W0:Y:S02]  /*1b080*/  MUFU.RCP R8, R8 ;  /* 0x0000000800087308 */ /* 0x002e240000001000 */
[----:B0--3--:R-:W-:-:S06]  /*1b090*/  VIADD R3, R8, 0xffffffe ;  /* 0x0ffffffe08037836 */ /* 0x009fcc0000000000 */
[----:B------:R-:W0:Y:S02]  /*1b0a0*/  F2I.FTZ.U32.TRUNC.NTZ R3, R3 ;  /* 0x0000000300037305 */ /* 0x000e24000021f000 */
[----:B0-----:R-:W-:-:S04]  /*1b0b0*/  IMAD.MOV R7, RZ, RZ, -R3 ;  /* 0x000000ffff077224 */ /* 0x001fc800078e0a03 */
[----:B------:R-:W-:-:S04]  /*1b0c0*/  IMAD R7, R7, R6, RZ ;  /* 0x0000000607077224 */ /* 0x000fc800078e02ff */
[----:B------:R-:W-:-:S04]  /*1b0d0*/  IMAD.HI.U32 R7, R3, R7, R2 ;  /* 0x0000000703077227 */ /* 0x000fc800078e0002 */
[----:B------:R-:W-:Y:S02]  /*1b0e0*/  IMAD.IADD R2, R4, 0x1, -R16 ;  /* 0x0000000104027824 */ /* 0x000fe400078e0a10 */
[----:B------:R-:W-:-:S03]  /*1b0f0*/  IMAD.MOV R3, RZ, RZ, -R9 ;  /* 0x000000ffff037224 */ /* 0x000fc600078e0a09 */
        /* <DEDUP_REMOVED lines=17> */
.L_x_8788:
[----:B------:R-:W-:Y:S01]  /*1b210*/  UMOV UR4, URZ ;  /* 0x0000003f00047c82 */ /* 0x000fe20008000000 */
[----:B------:R-:W-:Y:S01]  /*1b220*/  UMOV UR5, URZ ;  /* 0x0000003f00057c82 */ /* 0x000fe20008000000 */
[----:B------:R-:W-:Y:S01]  /*1b230*/  ULDC UR6, c[0x0][0xc14] ;  /* 0x0003050000067ab9 */ /* 0x000fe20000000800 */
[----:B------:R-:W-:Y:S02]  /*1b240*/  IMAD.MOV.U32 R16, RZ, RZ, R4 ;  /* 0x000000ffff107224 */ /* 0x000fe400078e0004 */
[----:B------:R-:W-:Y:S02]  /*1b250*/  IMAD.U32 R17, RZ, RZ, UR4 ;  /* 0x00000004ff117e24 */ /* 0x000fe4000f8e00ff */
[----:B------:R-:W-:Y:S02]  /*1b260*/  IMAD.U32 R18, RZ, RZ, UR5 ;  /* 0x00000005ff127e24 */ /* 0x000fe4000f8e00ff */
[----:B------:R-:W-:-:S07]  /*1b270*/  IMAD.U32 R19, RZ, RZ, UR6 ;  /* 0x00000006ff137e24 */ /* 0x000fce000f8e00ff */
.L_x_8796:
[----:B------:R-:W-:Y:S01]  /*1b280*/  ISETP.NE.AND P0, PT, R28, RZ, PT ;  /* 0x000000ff1c00720c */ /* 0x000fe20003f05270 */
[----:B------:R-:W-:Y:S05]  /*1b290*/  WARPSYNC.ALL ;  /* 0x0000000000007948 */ /* 0x000fea0003800000 */
[----:B------:R-:W-:Y:S07]  /*1b2a0*/  BAR.SYNC.DEFER_BLOCKING 0x4, 0x1a0 ;  /* 0x0106800000007b1d */ /* 0x000fee0000010000 */
[----:B------:R-:W-:Y:S01]  /*1b2b0*/  @!P0 MOV R2, 0x400 ;  /* 0x0000040000028802 */ /* 0x000fe20000000f00 */
[----:B0-----:R-:W0:Y:S03]  /*1b2c0*/  @!P0 S2R R3, SR_CgaCtaId ;  /* 0x0000000000038919 */ /* 0x001e260000008800 */
[----:B0-----:R-:W-:-:S05]  /*1b2d0*/  @!P0 LEA R2, R3, R2, 0x18 ;  /* 0x0000000203028211 */ /* 0x001fca00078ec0ff */
[----:B------:R1:W-:Y:S01]  /*1b2e0*/  @!P0 STS.128 [R2+0x31cd0], R16 ;  /* 0x031cd01002008388 */ /* 0x0003e20000000c00 */
[----:B------:R-:W-:Y:S06]  /*1b2f0*/  BAR.ARV 0x5, 0x1a0 ;  /* 0x0146800000007b1d */ /* 0x000fec0000002000 */
[----:B------:R-:W-:-:S13]  /*1b300*/  ISETP.GE.AND P0, PT, R19, R0, PT ;  /* 0x000000001300720c */ /* 0x000fda0003f06270 */
[----:B------:R-:W-:Y:S05]  /*1b310*/  @!P0 BRA `(.L_x_8797) ;  /* 0xffffffb8000c8947 */ /* 0x000fea000383ffff */
.L_x_8709:
[----:B0-----:R-:W2:Y:S01]  /*1b320*/  LDL.LU R0, [R1+0x10] ;  /* 0x0000100001007983 */ /* 0x001ea20000300800 */
[----:B------:R-:W-:Y:S01]  /*1b330*/  BSSY B0, `(.L_x_8798) ;  /* 0x000000b000007945 */ /* 0x000fe20003800000 */
[----:B------:R-:W0:Y:S01]  /*1b340*/  S2R R5, SR_CgaCtaId ;  /* 0x0000000000057919 */ /* 0x000e220000008800 */
[----:B--2---:R-:W-:-:S05]  /*1b350*/  VIADD R0, R0, 0x1 ;  /* 0x0000000100007836 */ /* 0x004fca0000000000 */
[----:B-1----:R-:W-:-:S04]  /*1b360*/  LEA.HI R2, R0, R0, RZ, 0x1 ;  /* 0x0000000000027211 */ /* 0x002fc800078f08ff */
[----:B------:R-:W-:Y:S02]  /*1b370*/  LOP3.LUT R3, R2, 0xfffffffe, RZ, 0xc0, !PT ;  /* 0xfffffffe02037812 */ /* 0x000fe400078ec0ff */
[----:B------:R-:W-:-:S03]  /*1b380*/  MOV R2, 0x400 ;  /* 0x0000040000027802 */ /* 0x000fc60000000f00 */
[----:B------:R-:W-:Y:S01]  /*1b390*/  IMAD.IADD R0, R0, 0x1, -R3 ;  /* 0x0000000100007824 */ /* 0x000fe200078e0a03 */
[----:B0-----:R-:W-:-:S04]  /*1b3a0*/  LEA R9, R5, R2, 0x18 ;  /* 0x0000000205097211 */ /* 0x001fc800078ec0ff */
[----:B------:R-:W-:-:S04]  /*1b3b0*/  SHF.L.U32 R0, R0, 0x1f, RZ ;  /* 0x0000001f00007819 */ /* 0x000fc800000006ff */
[----:B------:R-:W0:Y:S02]  /*1b3c0*/  SYNCS.PHASECHK.TRANS64.TRYWAIT P0, [R9+URZ+0x31c20], R0 ;  /* 0x031c2000090075a7 */ /* 0x000e24000800017f */
[----:B0-----:R-:W-:Y:S05]  /*1b3d0*/  @!P0 BRA `(.L_x_8799) ;  /* 0x0000001c001c8947 */ /* 0x001fea0003800000 */
.L_x_8893:
[----:B------:R-:W-:Y:S05]  /*1b3e0*/  BSYNC B0 ;  /* 0x0000000000007941 */ /* 0x000fea0003800000 */
.L_x_8798:
[----:B------:R-:W-:-:S03]  /*1b3f0*/  UMOV UR4, 0xffffffff ;  /* 0xffffffff00047882 */ /* 0x000fc60000000000 */
[----:B------:R-:W-:Y:S05]  /*1b400*/  BRA.DIV UR4, `(.L_x_8800) ;  /* 0x0000001e04247947 */ /* 0x000fea000b800000 */
[----:B0-----:R-:W0:Y:S02]  /*1b410*/  S2R R0, SR_TID.X ;  /* 0x0000000000007919 */ /* 0x001e240000002100 */
[----:B0-----:R-:W-:-:S04]  /*1b420*/  SHF.R.U32.HI R0, RZ, 0x5, R0 ;  /* 0x00000005ff007819 */ /* 0x001fc80000011600 */
[----:B------:R-:W-:-:S05]  /*1b430*/  LOP3.LUT R0, R0, 0x3, RZ, 0xc0, !PT ;  /* 0x0000000300007812 */ /* 0x000fca00078ec0ff */
[----:B------:R0:W1:Y:S02]  /*1b440*/  SHFL.IDX PT, R14, R0, RZ, 0x1f ;  /* 0x00001fff000e7589 */ /* 0x00006400000e0000 */
.L_x_8896:
[----:B-1----:R-:W-:-:S13]  /*1b450*/  ISETP.NE.AND P0, PT, R14, RZ, PT ;  /* 0x000000ff0e00720c */ /* 0x002fda0003f05270 */
[----:B------:R-:W-:Y:S05]  /*1b460*/  @P0 BRA `(.L_x_8561) ;  /* 0x0000000000900947 */ /* 0x000fea0003800000 */
[----:B------:R-:W-:-:S03]  /*1b470*/  UMOV UR4, 0xffffffff ;  /* 0xffffffff00047882 */ /* 0x000fc60000000000 */
[----:B------:R-:W-:Y:S05]  /*1b480*/  BRA.DIV UR4, `(.L_x_8801) ;  /* 0x0000001e04387947 */ /* 0x000fea000b800000 */
[----:B------:R-:W-:-:S13]  /*1b490*/  ELECT P6, URZ, PT ;  /* 0x00000000003f782f */ /* 0x000fda00038c0000 */
.L_x_8899:
[----:B------:R-:W-:Y:S05]  /*1b4a0*/  @!P6 BRA `(.L_x_8561) ;  /* 0x000000000080e947 */ /* 0x000fea0003800000 */
[----:B0-----:R-:W2:Y:S02]  /*1b4b0*/  LDL R0, [R1+0xa0] ;  /* 0x0000a00001007983 */ /* 0x001ea40000100800 */
[----:B--2---:R-:W-:-:S13]  /*1b4c0*/  R2UR UR4, R0 ;  /* 0x00000000000472ca */ /* 0x004fda00000e0000 */
[----:B------:R-:W-:-:S06]  /*1b4d0*/  ULOP3.LUT UR4, UR4, 0x2, URZ, 0xfc, !UPT ;  /* 0x0000000204047892 */ /* 0x000fcc000f8efc3f */
[----:B------:R-:W-:-:S05]  /*1b4e0*/  IMAD.U32 R0, RZ, RZ, UR4 ;  /* 0x00000004ff007e24 */ /* 0x000fca000f8e00ff */
[----:B------:R-:W-:-:S13]  /*1b4f0*/  ISETP.NE.AND P2, PT, R0, 0x3, PT ;  /* 0x000000030000780c */ /* 0x000fda0003f45270 */
[----:B------:R-:W-:Y:S05]  /*1b500*/  @!P2 BRA `(.L_x_8802) ;  /* 0x000000000004a947 */ /* 0x000fea0003800000 */
[----:B------:R-:W-:Y:S01]  /*1b510*/  BPT.TRAP 0x1 ;  /* 0x000000040000795c */ /* 0x000fe20000300000 */
.L_x_8802:
        /* <DEDUP_REMOVED lines=12> */
.L_x_8900:
[----:B------:R-:W1:Y:S02]  /*1b5e0*/  SYNCS.PHASECHK.TRANS64.TRYWAIT P0, [R3+URZ], R0 ;  /* 0x00000000030075a7 */ /* 0x000e64000800017f */
[----:B-1----:R-:W-:Y:S05]  /*1b5f0*/  @!P0 BRA `(.L_x_8804) ;  /* 0x0000001c00108947 */ /* 0x002fea0003800000 */
.L_x_8901:
[----:B------:R-:W-:Y:S05]  /*1b600*/  @!P2 BRA `(.L_x_8805) ;  /* 0x000000000004a947 */ /* 0x000fea0003800000 */
[----:B------:R-:W-:Y:S01]  /*1b610*/  BPT.TRAP 0x1 ;  /* 0x000000040000795c */ /* 0x000fe20000300000 */
.L_x_8805:
[----:B-1----:R-:W-:-:S04]  /*1b620*/  VIADD R3, R9, 0x31c60 ;  /* 0x00031c6009037836 */ /* 0x002fc80000000000 */
[----:B------:R-:W-:-:S04]  /*1b630*/  IMAD R5, R22, 0x8, R3 ;  /* 0x0000000816057824 */ /* 0x000fc800078e0203 */
[----:B------:R-:W1:Y:S02]  /*1b640*/  SYNCS.PHASECHK.TRANS64.TRYWAIT P0, [R5+URZ], R2 ;  /* 0x00000002050075a7 */ /* 0x000e64000800017f */
[----:B-1----:R-:W-:Y:S05]  /*1b650*/  @!P0 BRA `(.L_x_8806) ;  /* 0x0000001c000c8947 */ /* 0x002fea0003800000 */
.L_x_8902:
[----:B------:R-:W-:-:S07]  /*1b660*/  IMAD R3, R4, 0x8, R3 ;  /* 0x0000000804037824 */ /* 0x000fce00078e0203 */
.L_x_8807:
[----:B--2---:R2:W3:Y:S02]  /*1b670*/  SYNCS.PHASECHK.TRANS64.TRYWAIT P0, [R3+URZ], R0 ;  /* 0x00000000030075a7 */ /* 0x0044e4000800017f */
[----:B---3--:R-:W-:Y:S05]  /*1b680*/  @!P0 NANOSLEEP.SYNCS 0x989680 ;  /* 0x009896800000895d */ /* 0x008fea0003900000 */
[----:B------:R-:W3:Y:S02]  /*1b690*/  @!P0 SYNCS.PHASECHK.TRANS64 P0, [R3+URZ], R0 ;  /* 0x00000000030085a7 */ /* 0x000ee4000800007f */
[----:B---3--:R-:W-:Y:S05]  /*1b6a0*/  @!P0 BRA `(.L_x_8807) ;  /* 0xfffffffc00f08947 */ /* 0x008fea000383ffff */
.L_x_8561:
[----:B------:R-:W-:Y:S05]  /*1b6b0*/  BSYNC B7 ;  /* 0x0000000000077941 */ /* 0x000fea0003800000 */
.L_x_8558:
[----:B------:R-:W-:Y:S05]  /*1b6c0*/  EXIT ;  /* 0x000000000000794d */ /* 0x000fea0003800000 */
.L_x_8577:
[----:B0-----:R0:W1:Y:S02]  /*1b6d0*/  SYNCS.PHASECHK.TRANS64.TRYWAIT P5, [R20+URZ+0x31c90], R87 ;  /* 0x031c9057140075a7 */ /* 0x00106400080a017f */
[----:B-1----:R-:W-:Y:S05]  /*1b6e0*/  @!P5 NANOSLEEP.SYNCS 0x989680 ;  /* 0x009896800000d95d */ /* 0x002fea0003900000 */
[----:B------:R-:W1:Y:S02]  /*1b6f0*/  @!P5 SYNCS.PHASECHK.TRANS64 P5, [R20+URZ+0x31c90], R87 ;  /* 0x031c90571400d5a7 */ /* 0x000e6400080a007f */
[----:B-1----:R-:W-:Y:S05]  /*1b700*/  @!P5 BRA `(.L_x_8577) ;  /* 0xfffffffc00f0d947 */ /* 0x002fea000383ffff */
[----:B------:R-:W-:Y:S05]  /*1b710*/  BRA `(.L_x_8808) ;  /* 0xfffffe7800c87947 */ /* 0x000fea000383ffff */
.L_x_8605:
[----:B0-----:R0:W1:Y:S02]  /*1b720*/  SYNCS.PHASECHK.TRANS64.TRYWAIT P5, [R20+URZ+0x31c90], R87 ;  /* 0x031c9057140075a7 */ /* 0x00106400080a017f */
[----:B-1----:R-:W-:Y:S05]  /*1b730*/  @!P5 NANOSLEEP.SYNCS 0x989680 ;  /* 0x009896800000d95d */ /* 0x002fea0003900000 */
[----:B------:R-:W1:Y:S02]  /*1b740*/  @!P5 SYNCS.PHASECHK.TRANS64 P5, [R20+URZ+0x31c90], R87 ;  /* 0x031c90571400d5a7 */ /* 0x000e6400080a007f */
[----:B-1----:R-:W-:Y:S05]  /*1b750*/  @!P5 BRA `(.L_x_8605) ;  /* 0xfffffffc00f0d947 */ /* 0x002fea000383ffff */
[----:B------:R-:W-:Y:S05]  /*1b760*/  BRA `(.L_x_8809) ;  /* 0xfffffe9400887947 */ /* 0x000fea000383ffff */
.L_x_8618:
[----:B0-----:R0:W1:Y:S02]  /*1b770*/  SYNCS.PHASECHK.TRANS64.TRYWAIT P4, [R20+URZ+0x31c90], R87 ;  /* 0x031c9057140075a7 */ /* 0x001064000808017f */
[----:B-1----:R-:W-:Y:S05]  /*1b780*/  @!P4 NANOSLEEP.SYNCS 0x989680 ;  /* 0x009896800000c95d */ /* 0x002fea0003900000 */
[----:B------:R-:W1:Y:S02]  /*1b790*/  @!P4 SYNCS.PHASECHK.TRANS64 P4, [R20+URZ+0x31c90], R87 ;  /* 0x031c90571400c5a7 */ /* 0x000e64000808007f */
[----:B-1----:R-:W-:Y:S05]  /*1b7a0*/  @!P4 BRA `(.L_x_8618) ;  /* 0xfffffffc00f0c947 */ /* 0x002fea000383ffff */
[----:B------:R-:W-:Y:S05]  /*1b7b0*/  BRA `(.L_x_8810) ;  /* 0xfffffeb000447947 */ /* 0x000fea000383ffff */
.L_x_8622:
[----:B--2---:R2:W3:Y:S02]  /*1b7c0*/  SYNCS.PHASECHK.TRANS64.TRYWAIT P3, [R20+URZ+0x31cb0], R87 ;  /* 0x031cb057140075a7 */ /* 0x0044e4000806017f */
[----:B---3--:R-:W-:Y:S05]  /*1b7d0*/  @!P3 NANOSLEEP.SYNCS 0x989680 ;  /* 0x009896800000b95d */ /* 0x008fea0003900000 */
[----:B------:R-:W3:Y:S02]  /*1b7e0*/  @!P3 SYNCS.PHASECHK.TRANS64 P3, [R20+URZ+0x31cb0], R87 ;  /* 0x031cb0571400b5a7 */ /* 0x000ee4000806007f */
[----:B---3--:R-:W-:Y:S05]  /*1b7f0*/  @!P3 BRA `(.L_x_8622) ;  /* 0xfffffffc00f0b947 */ /* 0x008fea000383ffff */
[----:B------:R-:W-:Y:S05]  /*1b800*/  BRA `(.L_x_8811) ;  /* 0xfffffeb000dc7947 */ /* 0x000fea000383ffff */
.L_x_8628:
        /* <DEDUP_REMOVED lines=13> */
.L_x_8813:
[----:B------:R-:W-:Y:S05]  /*1b8e0*/  BSYNC B0 ;  /* 0x0000000000007941 */ /* 0x000fea0003800000 */
.L_x_8812:
[----:B------:R1:W-:Y:S01]  /*1b8f0*/  STL [R1+0x48], R14 ;  /* 0x0000480e01007387 */ /* 0x0003e20000100800 */
[----:B------:R-:W-:Y:S05]  /*1b900*/  BRA `(.L_x_8814) ;  /* 0xfffffeb800347947 */ /* 0x000fea000383ffff */
.L_x_8641:
[----:B------:R-:W-:Y:S01]  /*1b910*/  BSSY B1, `(.L_x_8815) ;  /* 0x0000008000017945 */ /* 0x000fe20003800000 */
[----:B------:R-:W-:Y:S02]  /*1b920*/  IMAD.MOV.U32 R13, RZ, RZ, R46 ;  /* 0x000000ffff0d7224 */ /* 0x000fe400078e002e */
[----:B------:R-:W-:Y:S02]  /*1b930*/  IMAD.MOV.U32 R12, RZ, RZ, RZ ;  /* 0x000000ffff0c7224 */ /* 0x000fe400078e00ff */
[----:B------:R-:W-:Y:S02]  /*1b940*/  IMAD.MOV.U32 R11, RZ, RZ, 0x1e1f ;  /* 0x00001e1fff0b7424 */ /* 0x000fe400078e00ff */
[----:B------:R-:W-:-:S07]  /*1b950*/  IMAD.MOV.U32 R15, RZ, RZ, -0x1 ;  /* 0xffffffffff0f7424 */ /* 0x000fce00078e00ff */
[----:B-1----:R-:W-:Y:S05]  /*1b960*/  WARPSYNC.COLLECTIVE R15, `(.L_x_8816) ;  /* 0x000000000f087348 */ /* 0x002fea0003c00000 */
[----:B-1----:R0:W1:Y:S02]  /*1b970*/  SHFL.IDX P6, R14, R13, R12, R11 ;  /* 0x0000000c0d0e7389 */ /* 0x00206400000c000b */
[----:B01----:R-:W-:Y:S01]  /*1b980*/  ENDCOLLECTIVE ;  /* 0x000000000000791b */ /* 0x003fe20003800000 */
.L_x_8816:
[----:B------:R-:W-:Y:S05]  /*1b990*/  BSYNC B1 ;  /* 0x0000000000017941 */ /* 0x000fea0003800000 */
.L_x_8815:
[----:B------:R-:W-:Y:S05]  /*1b9a0*/  BRA `(.L_x_8817) ;  /* 0xfffffec000d47947 */ /* 0x000fea000383ffff */
.L_x_8642:
        /* <DEDUP_REMOVED lines=8> */
.L_x_8819:
[----:B------:R-:W-:Y:S05]  /*1ba30*/  BSYNC B1 ;  /* 0x0000000000017941 */ /* 0x000fea0003800000 */
.L_x_8818:
[----:B------:R-:W-:Y:S05]  /*1ba40*/  BRA `(.L_x_8820) ;  /* 0xfffffec000b87947 */ /* 0x000fea000383ffff */
.L_x_8643:
        /* <DEDUP_REMOVED lines=8> */
.L_x_8822:
[----:B------:R-:W-:Y:S05]  /*1bad0*/  BSYNC B1 ;  /* 0x0000000000017941 */ /* 0x000fea0003800000 */
.L_x_8821:
[----:B------:R-:W-:Y:S05]  /*1bae0*/  BRA `(.L_x_8823) ;  /* 0xfffffec0009c7947 */ /* 0x000fea000383ffff */
.L_x_8644:
        /* <DEDUP_REMOVED lines=8> */
.L_x_8825:
[----:B------:R-:W-:Y:S05]  /*1bb70*/  BSYNC B1 ;  /* 0x0000000000017941 */ /* 0x000fea0003800000 */
.L_x_8824:
[----:B------:R-:W-:Y:S05]  /*1bb80*/  BRA `(.L_x_8826) ;  /* 0xfffffec000807947 */ /* 0x000fea000383ffff */
.L_x_8646:
[----:B0-----:R0:W1:Y:S02]  /*1bb90*/  SYNCS.PHASECHK.TRANS64.TRYWAIT P1, [R18+URZ+0x31c00], R3 ;  /* 0x031c0003120075a7 */ /* 0x001064000802017f */
[----:B-1----:R-:W-:Y:S05]  /*1bba0*/  @!P1 NANOSLEEP.SYNCS 0x989680 ;  /* 0x009896800000995d */ /* 0x002fea0003900000 */
[----:B------:R-:W1:Y:S02]  /*1bbb0*/  @!P1 SYNCS.PHASECHK.TRANS64 P1, [R18+URZ+0x31c00], R3 ;  /* 0x031c0003120095a7 */ /* 0x000e64000802007f */
[----:B-1----:R-:W-:Y:S05]  /*1bbc0*/  @!P1 BRA `(.L_x_8646) ;  /* 0xfffffffc00f09947 */ /* 0x002fea000383ffff */
[----:B------:R-:W-:Y:S05]  /*1bbd0*/  BRA `(.L_x_8827) ;  /* 0xfffffec000fc7947 */ /* 0x000fea000383ffff */
.L_x_8660:
        /* <DEDUP_REMOVED lines=8> */
.L_x_8829:
[----:B------:R-:W-:Y:S05]  /*1bc60*/  BSYNC B1 ;  /* 0x0000000000017941 */ /* 0x000fea0003800000 */
.L_x_8828:
[----:B------:R-:W-:Y:S05]  /*1bc70*/  BRA `(.L_x_8830) ;  /* 0xfffffed800a07947 */ /* 0x000fea000383ffff */
.L_x_8661:
        /* <DEDUP_REMOVED lines=8> */
.L_x_8832:
[----:B------:R-:W-:Y:S05]  /*1bd00*/  BSYNC B1 ;  /* 0x0000000000017941 */ /* 0x000fea0003800000 */
.L_x_8831:
[----:B------:R-:W-:Y:S05]  /*1bd10*/  BRA `(.L_x_8833) ;  /* 0xfffffed800847947 */ /* 0x000fea000383ffff */
.L_x_8662:
        /* <DEDUP_REMOVED lines=8> */
.L_x_8835:
[----:B------:R-:W-:Y:S05]  /*1bda0*/  BSYNC B1 ;  /* 0x0000000000017941 */ /* 0x000fea0003800000 */
.L_x_8834:
[----:B------:R-:W-:Y:S05]  /*1bdb0*/  BRA `(.L_x_8836) ;  /* 0xfffffed800687947 */ /* 0x000fea000383ffff */
.L_x_8663:
        /* <DEDUP_REMOVED lines=8> */
.L_x_8838:
[----:B------:R-:W-:Y:S05]  /*1be40*/  BSYNC B1 ;  /* 0x0000000000017941 */ /* 0x000fea0003800000 */
.L_x_8837:
[----:B------:R-:W-:Y:S05]  /*1be50*/  BRA `(.L_x_8839) ;  /* 0xfffffed8004c7947 */ /* 0x000fea000383ffff */
.L_x_8665:
[----:B0-----:R0:W2:Y:S02]  /*1be60*/  SYNCS.PHASECHK.TRANS64.TRYWAIT P1, [R18+URZ+0x31c00], R3 ;  /* 0x031c0003120075a7 */ /* 0x0010a4000802017f */
[----:B--2---:R-:W-:Y:S05]  /*1be70*/  @!P1 NANOSLEEP.SYNCS 0x989680 ;  /* 0x009896800000995d */ /* 0x004fea0003900000 */
[----:B------:R-:W2:Y:S02]  /*1be80*/  @!P1 SYNCS.PHASECHK.TRANS64 P1, [R18+URZ+0x31c00], R3 ;  /* 0x031c0003120095a7 */ /* 0x000ea4000802007f */
[----:B--2---:R-:W-:Y:S05]  /*1be90*/  @!P1 BRA `(.L_x_8665) ;  /* 0xfffffffc00f09947 */ /* 0x004fea000383ffff */
[----:B------:R-:W-:Y:S05]  /*1bea0*/  BRA `(.L_x_8840) ;  /* 0xfffffed800cc7947 */ /* 0x000fea000383ffff */
.L_x_8673:
[----:B--2---:R2:W4:Y:S02]  /*1beb0*/  SYNCS.PHASECHK.TRANS64.TRYWAIT P1, [R15+URZ+0x31c30], R4 ;  /* 0x031c30040f0075a7 */ /* 0x004524000802017f */
[----:B----4-:R-:W-:Y:S05]  /*1bec0*/  @!P1 NANOSLEEP.SYNCS 0x989680 ;  /* 0x009896800000995d */ /* 0x010fea0003900000 */
[----:B------:R-:W4:Y:S02]  /*1bed0*/  @!P1 SYNCS.PHASECHK.TRANS64 P1, [R15+URZ+0x31c30], R4 ;  /* 0x031c30040f0095a7 */ /* 0x000f24000802007f */
[----:B----4-:R-:W-:Y:S05]  /*1bee0*/  @!P1 BRA `(.L_x_8673) ;  /* 0xfffffffc00f09947 */ /* 0x010fea000383ffff */
[----:B------:R-:W-:Y:S05]  /*1bef0*/  BRA `(.L_x_8672) ;  /* 0xfffffef0007c7947 */ /* 0x000fea000383ffff */
.L_x_8679:
[----:B-1----:R1:W2:Y:S02]  /*1bf00*/  SYNCS.PHASECHK.TRANS64.TRYWAIT P3, [R0+URZ+0x31c30], R21 ;  /* 0x031c3015000075a7 */ /* 0x0022a4000806017f */
[----:B--2---:R-:W-:Y:S05]  /*1bf10*/  @!P3 NANOSLEEP.SYNCS 0x989680 ;  /* 0x009896800000b95d */ /* 0x004fea0003900000 */
[----:B------:R-:W2:Y:S02]  /*1bf20*/  @!P3 SYNCS.PHASECHK.TRANS64 P3, [R0+URZ+0x31c30], R21 ;  /* 0x031c30150000b5a7 */ /* 0x000ea4000806007f */
[----:B--2---:R-:W-:Y:S05]  /*1bf30*/  @!P3 BRA `(.L_x_8679) ;  /* 0xfffffffc00f0b947 */ /* 0x004fea000383ffff */
[----:B------:R-:W-:Y:S05]  /*1bf40*/  BRA `(.L_x_8678) ;  /* 0xffffff3400407947 */ /* 0x000fea000383ffff */
.L_x_8684:
[----:B-1----:R1:W2:Y:S02]  /*1bf50*/  SYNCS.PHASECHK.TRANS64.TRYWAIT P2, [R14+URZ+0x31c50], R0 ;  /* 0x031c50000e0075a7 */ /* 0x0022a4000804017f */
[----:B--2---:R-:W-:Y:S05]  /*1bf60*/  @!P2 NANOSLEEP.SYNCS 0x989680 ;  /* 0x009896800000a95d */ /* 0x004fea0003900000 */
[----:B------:R-:W2:Y:S02]  /*1bf70*/  @!P2 SYNCS.PHASECHK.TRANS64 P2, [R14+URZ+0x31c50], R0 ;  /* 0x031c50000e00a5a7 */ /* 0x000ea4000804007f */
[----:B--2---:R-:W-:Y:S05]  /*1bf80*/  @!P2 BRA `(.L_x_8684) ;  /* 0xfffffffc00f0a947 */ /* 0x004fea000383ffff */
[----:B------:R-:W-:Y:S05]  /*1bf90*/  BRA `(.L_x_8683) ;  /* 0xffffff5800647947 */ /* 0x000fea000383ffff */
.L_x_8689:
[----:B--2---:R2:W3:Y:S02]  /*1bfa0*/  SYNCS.PHASECHK.TRANS64.TRYWAIT P0, [R7+URZ+0x31c50], R4 ;  /* 0x031c5004070075a7 */ /* 0x0044e4000800017f */
[----:B---3--:R-:W-:Y:S05]  /*1bfb0*/  @!P0 NANOSLEEP.SYNCS 0x989680 ;  /* 0x009896800000895d */ /* 0x008fea0003900000 */
[----:B------:R-:W3:Y:S02]  /*1bfc0*/  @!P0 SYNCS.PHASECHK.TRANS64 P0, [R7+URZ+0x31c50], R4 ;  /* 0x031c5004070085a7 */ /* 0x000ee4000800007f */
[----:B---3--:R-:W-:Y:S05]  /*1bfd0*/  @!P0 BRA `(.L_x_8689) ;  /* 0xfffffffc00f08947 */ /* 0x008fea000383ffff */
[----:B------:R-:W-:Y:S05]  /*1bfe0*/  BRA `(.L_x_8688) ;  /* 0xffffff7800f07947 */ /* 0x000fea000383ffff */
.L_x_8713:
        /* <DEDUP_REMOVED lines=8> */
[----:B-----5:R-:W-:Y:S05]  /*1c070*/  WARPSYNC.COLLECTIVE R15, `(.L_x_8842) ;  /* 0x000000000f087348 */ /* 0x020fea0003c00000 */
[----:B------:R0:W1:Y:S02]  /*1c080*/  SHFL.IDX P6, R14, R13, R12, R11 ;  /* 0x0000000c0d0e7389 */ /* 0x00006400000c000b */
[----:B01---5:R-:W-:Y:S01]  /*1c090*/  ENDCOLLECTIVE ;  /* 0x000000000000791b */ /* 0x023fe20003800000 */
.L_x_8842:
[----:B------:R-:W-:Y:S05]  /*1c0a0*/  BSYNC B1 ;  /* 0x0000000000017941 */ /* 0x000fea0003800000 */
.L_x_8841:
[----:B------:R-:W-:Y:S05]  /*1c0b0*/  BRA `(.L_x_8843) ;  /* 0xffffffb0002c7947 */ /* 0x000fea000383ffff */
.L_x_8714:
[----:B------:R-:W-:Y:S01]  /*1c0c0*/  BSSY B1, `(.L_x_8844) ;  /* 0x0000006000017945 */ /* 0x000fe20003800000 */
[----:B------:R-:W-:-:S07]  /*1c0d0*/  IMAD.MOV.U32 R15, RZ, RZ, -0x1 ;  /* 0xffffffffff0f7424 */ /* 0x000fce00078e00ff */
[----:B-----5:R-:W-:Y:S05]  /*1c0e0*/  WARPSYNC.COLLECTIVE R15, `(.L_x_8845) ;  /* 0x000000000f0c7348 */ /* 0x020fea0003c00000 */
[----:B------:R-:W-:Y:S02]  /*1c0f0*/  ELECT P6, UR62, PT ;  /* 0x00000000003e782f */ /* 0x000fe400038c0000 */
[----:B------:R-:W-:Y:S01]  /*1c100*/  MOV R14, UR62 ;  /* 0x0000003e000e7c02 */ /* 0x000fe20008000f00 */
[----:B-----5:R-:W-:Y:S10]  /*1c110*/  ENDCOLLECTIVE ;  /* 0x000000000000791b */ /* 0x020ff40003800000 */
.L_x_8845:
[----:B------:R-:W-:Y:S05]  /*1c120*/  BSYNC B1 ;  /* 0x0000000000017941 */ /* 0x000fea0003800000 */
.L_x_8844:
[----:B------:R-:W-:Y:S05]  /*1c130*/  BRA `(.L_x_8846) ;  /* 0xffffffb000187947 */ /* 0x000fea000383ffff */
.L_x_8716:
[----:B0-----:R0:W1:Y:S02]  /*1c140*/  SYNCS.PHASECHK.TRANS64.TRYWAIT P0, [R6+URZ+0x31c20], R7 ;  /* 0x031c2007060075a7 */ /* 0x001064000800017f */
[----:B-1----:R-:W-:Y:S05]  /*1c150*/  @!P0 NANOSLEEP.SYNCS 0x989680 ;  /* 0x009896800000895d */ /* 0x002fea0003900000 */
[----:B------:R-:W1:Y:S02]  /*1c160*/  @!P0 SYNCS.PHASECHK.TRANS64 P0, [R6+URZ+0x31c20], R7 ;  /* 0x031c2007060085a7 */ /* 0x000e64000800007f */
[----:B-1----:R-:W-:Y:S05]  /*1c170*/  @!P0 BRA `(.L_x_8716) ;  /* 0xfffffffc00f08947 */ /* 0x002fea000383ffff */
[----:B------:R-:W-:Y:S05]  /*1c180*/  BRA `(.L_x_8847) ;  /* 0xffffffb000347947 */ /* 0x000fea000383ffff */
.L_x_8719:
[----:B0-----:R0:W1:Y:S02]  /*1c190*/  SYNCS.PHASECHK.TRANS64.TRYWAIT P0, [R7+URZ+0x31ca0], R8 ;  /* 0x031ca008070075a7 */ /* 0x001064000800017f */
[----:B-1----:R-:W-:Y:S05]  /*1c1a0*/  @!P0 NANOSLEEP.SYNCS 0x989680 ;  /* 0x009896800000895d */ /* 0x002fea0003900000 */
[----:B------:R-:W1:Y:S02]  /*1c1b0*/  @!P0 SYNCS.PHASECHK.TRANS64 P0, [R7+URZ+0x31ca0], R8 ;  /* 0x031ca008070085a7 */ /* 0x000e64000800007f */
[----:B-1----:R-:W-:Y:S05]  /*1c1c0*/  @!P0 BRA `(.L_x_8719) ;  /* 0xfffffffc00f08947 */ /* 0x002fea000383ffff */
[----:B------:R-:W-:Y:S05]  /*1c1d0*/  BRA `(.L_x_8848) ;  /* 0xffffffb0003c7947 */ /* 0x000fea000383ffff */
.L_x_8721:
[----:B-1----:R1:W2:Y:S02]  /*1c1e0*/  SYNCS.PHASECHK.TRANS64.TRYWAIT P0, [R7+URZ+0x31cc0], R8 ;  /* 0x031cc008070075a7 */ /* 0x0022a4000800017f */
[----:B--2---:R-:W-:Y:S05]  /*1c1f0*/  @!P0 NANOSLEEP.SYNCS 0x989680 ;  /* 0x009896800000895d */ /* 0x004fea0003900000 */
[----:B------:R-:W2:Y:S02]  /*1c200*/  @!P0 SYNCS.PHASECHK.TRANS64 P0, [R7+URZ+0x31cc0], R8 ;  /* 0x031cc008070085a7 */ /* 0x000ea4000800007f */
[----:B--2---:R-:W-:Y:S05]  /*1c210*/  @!P0 BRA `(.L_x_8721) ;  /* 0xfffffffc00f08947 */ /* 0x004fea000383ffff */
[----:B------:R-:W-:Y:S05]  /*1c220*/  BRA `(.L_x_8849) ;  /* 0xffffffb000bc7947 */ /* 0x000fea000383ffff */
.L_x_8725:
[----:B0-----:R0:W1:Y:S02]  /*1c230*/  SYNCS.PHASECHK.TRANS64.TRYWAIT P0, [R7+URZ+0x31ca0], R8 ;  /* 0x031ca008070075a7 */ /* 0x001064000800017f */
[----:B-1----:R-:W-:Y:S05]  /*1c240*/  @!P0 NANOSLEEP.SYNCS 0x989680 ;  /* 0x009896800000895d */ /* 0x002fea0003900000 */
[----:B------:R-:W1:Y:S02]  /*1c250*/  @!P0 SYNCS.PHASECHK.TRANS64 P0, [R7+URZ+0x31ca0], R8 ;  /* 0x031ca008070085a7 */ /* 0x000e64000800007f */
[----:B-1----:R-:W-:Y:S05]  /*1c260*/  @!P0 BRA `(.L_x_8725) ;  /* 0xfffffffc00f08947 */ /* 0x002fea000383ffff */
[----:B------:R-:W-:Y:S05]  /*1c270*/  BRA `(.L_x_8850) ;  /* 0xffffffb400647947 */ /* 0x000fea000383ffff */
.L_x_8727:
[----:B-1----:R1:W2:Y:S02]  /*1c280*/  SYNCS.PHASECHK.TRANS64.TRYWAIT P1, [R7+URZ+0x31cc0], R8 ;  /* 0x031cc008070075a7 */ /* 0x0022a4000802017f */
[----:B--2---:R-:W-:Y:S05]  /*1c290*/  @!P1 NANOSLEEP.SYNCS 0x989680 ;  /* 0x009896800000995d */ /* 0x004fea0003900000 */
[----:B------:R-:W2:Y:S02]  /*1c2a0*/  @!P1 SYNCS.PHASECHK.TRANS64 P1, [R7+URZ+0x31cc0], R8 ;  /* 0x031cc008070095a7 */ /* 0x000ea4000802007f */
[----:B--2---:R-:W-:Y:S05]  /*1c2b0*/  @!P1 BRA `(.L_x_8727) ;  /* 0xfffffffc00f09947 */ /* 0x004fea000383ffff */
[----:B------:R-:W-:Y:S05]  /*1c2c0*/  BRA `(.L_x_8851) ;  /* 0xffffffb400e07947 */ /* 0x000fea000383ffff */
.L_x_8739:
        /* <DEDUP_REMOVED lines=11> */
.L_x_8853:
[----:B------:R-:W-:Y:S05]  /*1c380*/  BSYNC B0 ;  /* 0x0000000000007941 */ /* 0x000fea0003800000 */
.L_x_8852:
[----:B------:R-:W-:Y:S05]  /*1c390*/  BRA `(.L_x_8854) ;  /* 0xffffffc000a47947 */ /* 0x000fea000383ffff */
.L_x_8740:
[----:B------:R-:W-:Y:S01]  /*1c3a0*/  BSSY B0, `(.L_x_8855) ;  /* 0x0000006000007945 */ /* 0x000fe20003800000 */
[----:B------:R-:W-:-:S07]  /*1c3b0*/  IMAD.MOV.U32 R15, RZ, RZ, -0x1 ;  /* 0xffffffffff0f7424 */ /* 0x000fce00078e00ff */
[----:B------:R-:W-:Y:S05]  /*1c3c0*/  WARPSYNC.COLLECTIVE R15, `(.L_x_8856) ;  /* 0x000000000f0c7348 */ /* 0x000fea0003c00000 */
[----:B------:R-:W-:Y:S02]  /*1c3d0*/  ELECT P6, UR62, PT ;  /* 0x00000000003e782f */ /* 0x000fe400038c0000 */
[----:B------:R-:W-:Y:S01]  /*1c3e0*/  MOV R14, UR62 ;  /* 0x0000003e000e7c02 */ /* 0x000fe20008000f00 */
[----:B------:R-:W-:Y:S10]  /*1c3f0*/  ENDCOLLECTIVE ;  /* 0x000000000000791b */ /* 0x000ff40003800000 */
.L_x_8856:
[----:B------:R-:W-:Y:S05]  /*1c400*/  BSYNC B0 ;  /* 0x0000000000007941 */ /* 0x000fea0003800000 */
.L_x_8855:
[----:B------:R-:W-:Y:S05]  /*1c410*/  BRA `(.L_x_8857) ;  /* 0xffffffc0009c7947 */ /* 0x000fea000383ffff */
.L_x_8743:
[----:B-1----:R1:W2:Y:S02]  /*1c420*/  SYNCS.PHASECHK.TRANS64.TRYWAIT P0, [R4+URZ+0x31c40], R5 ;  /* 0x031c4005040075a7 */ /* 0x0022a4000800017f */
[----:B--2---:R-:W-:Y:S05]  /*1c430*/  @!P0 NANOSLEEP.SYNCS 0x989680 ;  /* 0x009896800000895d */ /* 0x004fea0003900000 */
[----:B------:R-:W2:Y:S02]  /*1c440*/  @!P0 SYNCS.PHASECHK.TRANS64 P0, [R4+URZ+0x31c40], R5 ;  /* 0x031c4005040085a7 */ /* 0x000ea4000800007f */
[----:B--2---:R-:W-:Y:S05]  /*1c450*/  @!P0 BRA `(.L_x_8743) ;  /* 0xfffffffc00f08947 */ /* 0x004fea000383ffff */
[----:B------:R-:W-:Y:S05]  /*1c460*/  BRA `(.L_x_8858) ;  /* 0xffffffc000f07947 */ /* 0x000fea000383ffff */
.L_x_8746:
[----:B-1----:R1:W2:Y:S02]  /*1c470*/  SYNCS.PHASECHK.TRANS64.TRYWAIT P0, [R29+URZ+0x31c20], R4 ;  /* 0x031c20041d0075a7 */ /* 0x0022a4000800017f */
[----:B--2---:R-:W-:Y:S05]  /*1c480*/  @!P0 NANOSLEEP.SYNCS 0x989680 ;  /* 0x009896800000895d */ /* 0x004fea0003900000 */
[----:B------:R-:W2:Y:S02]  /*1c490*/  @!P0 SYNCS.PHASECHK.TRANS64 P0, [R29+URZ+0x31c20], R4 ;  /* 0x031c20041d0085a7 */ /* 0x000ea4000800007f */
[----:B--2---:R-:W-:Y:S05]  /*1c4a0*/  @!P0 BRA `(.L_x_8746) ;  /* 0xfffffffc00f08947 */ /* 0x004fea000383ffff */
[----:B------:R-:W-:Y:S05]  /*1c4b0*/  BRA `(.L_x_8859) ;  /* 0xffffffc800207947 */ /* 0x000fea000383ffff */
.L_x_8754:
[----:B0-----:R0:W1:Y:S02]  /*1c4c0*/  SYNCS.PHASECHK.TRANS64.TRYWAIT P0, [R3+URZ+0x31c40], R2 ;  /* 0x031c4002030075a7 */ /* 0x001064000800017f */
[----:B-1----:R-:W-:Y:S05]  /*1c4d0*/  @!P0 NANOSLEEP.SYNCS 0x989680 ;  /* 0x009896800000895d */ /* 0x002fea0003900000 */
[----:B------:R-:W1:Y:S02]  /*1c4e0*/  @!P0 SYNCS.PHASECHK.TRANS64 P0, [R3+URZ+0x31c40], R2 ;  /* 0x031c4002030085a7 */ /* 0x000e64000800007f */
[----:B-1----:R-:W-:Y:S05]  /*1c4f0*/  @!P0 BRA `(.L_x_8754) ;  /* 0xfffffffc00f08947 */ /* 0x002fea000383ffff */
[----:B------:R-:W-:Y:S05]  /*1c500*/  BRA `(.L_x_8860) ;  /* 0xffffffc800cc7947 */ /* 0x000fea000383ffff */
.L_x_8756:
[----:B0-----:R0:W1:Y:S02]  /*1c510*/  SYNCS.PHASECHK.TRANS64.TRYWAIT P0, [R2+URZ+0x31c60], R3 ;  /* 0x031c6003020075a7 */ /* 0x001064000800017f */
[----:B-1----:R-:W-:Y:S05]  /*1c520*/  @!P0 NANOSLEEP.SYNCS 0x989680 ;  /* 0x009896800000895d */ /* 0x002fea0003900000 */
[----:B------:R-:W1:Y:S02]  /*1c530*/  @!P0 SYNCS.PHASECHK.TRANS64 P0, [R2+URZ+0x31c60], R3 ;  /* 0x031c6003020085a7 */ /* 0x000e64000800007f */
[----:B-1----:R-:W-:Y:S05]  /*1c540*/  @!P0 BRA `(.L_x_8756) ;  /* 0xfffffffc00f08947 */ /* 0x002fea000383ffff */
[----:B------:R-:W-:Y:S05]  /*1c550*/  BRA `(.L_x_8861) ;  /* 0xffffffcc00587947 */ /* 0x000fea000383ffff */
.L_x_8762:
[----:B-1----:R1:W2:Y:S02]  /*1c560*/  SYNCS.PHASECHK.TRANS64.TRYWAIT P0, [R3+URZ+0x31c40], R2 ;  /* 0x031c4002030075a7 */ /* 0x0022a4000800017f */
[----:B--2---:R-:W-:Y:S05]  /*1c570*/  @!P0 NANOSLEEP.SYNCS 0x989680 ;  /* 0x009896800000895d */ /* 0x004fea0003900000 */
[----:B------:R-:W2:Y:S02]  /*1c580*/  @!P0 SYNCS.PHASECHK.TRANS64 P0, [R3+URZ+0x31c40], R2 ;  /* 0x031c4002030085a7 */ /* 0x000ea4000800007f */
[----:B--2---:R-:W-:Y:S05]  /*1c590*/  @!P0 BRA `(.L_x_8762) ;  /* 0xfffffffc00f08947 */ /* 0x004fea000383ffff */
[----:B------:R-:W-:Y:S05]  /*1c5a0*/  BRA `(.L_x_8862) ;  /* 0xffffffd000a47947 */ /* 0x000fea000383ffff */
.L_x_8764:
[----:B0-----:R0:W1:Y:S02]  /*1c5b0*/  SYNCS.PHASECHK.TRANS64.TRYWAIT P0, [R3+URZ+0x31c60], R24 ;  /* 0x031c6018030075a7 */ /* 0x001064000800017f */
[----:B-1----:R-:W-:Y:S05]  /*1c5c0*/  @!P0 NANOSLEEP.SYNCS 0x989680 ;  /* 0x009896800000895d */ /* 0x002fea0003900000 */
[----:B------:R-:W1:Y:S02]  /*1c5d0*/  @!P0 SYNCS.PHASECHK.TRANS64 P0, [R3+URZ+0x31c60], R24 ;  /* 0x031c6018030085a7 */ /* 0x000e64000800007f */
[----:B-1----:R-:W-:Y:S05]  /*1c5e0*/  @!P0 BRA `(.L_x_8764) ;  /* 0xfffffffc00f08947 */ /* 0x002fea000383ffff */
[----:B------:R-:W-:Y:S05]  /*1c5f0*/  BRA `(.L_x_8863) ;  /* 0xffffffd400307947 */ /* 0x000fea000383ffff */
.L_x_8770:
[----:B-1----:R1:W2:Y:S02]  /*1c600*/  SYNCS.PHASECHK.TRANS64.TRYWAIT P0, [R2+URZ+0x31c40], R3 ;  /* 0x031c4003020075a7 */ /* 0x0022a4000800017f */
[----:B--2---:R-:W-:Y:S05]  /*1c610*/  @!P0 NANOSLEEP.SYNCS 0x989680 ;  /* 0x009896800000895d */ /* 0x004fea0003900000 */
[----:B------:R-:W2:Y:S02]  /*1c620*/  @!P0 SYNCS.PHASECHK.TRANS64 P0, [R2+URZ+0x31c40], R3 ;  /* 0x031c4003020085a7 */ /* 0x000ea4000800007f */
[----:B--2---:R-:W-:Y:S05]  /*1c630*/  @!P0 BRA `(.L_x_8770) ;  /* 0xfffffffc00f08947 */ /* 0x004fea000383ffff */
[----:B------:R-:W-:Y:S05]  /*1c640*/  BRA `(.L_x_8864) ;  /* 0xffffffd800587947 */ /* 0x000fea000383ffff */
.L_x_8772:
[----:B0-----:R0:W1:Y:S02]  /*1c650*/  SYNCS.PHASECHK.TRANS64.TRYWAIT P0, [R2+URZ+0x31c60], R3 ;  /* 0x031c6003020075a7 */ /* 0x001064000800017f */
[----:B-1----:R-:W-:Y:S05]  /*1c660*/  @!P0 NANOSLEEP.SYNCS 0x989680 ;  /* 0x009896800000895d */ /* 0x002fea0003900000 */
[----:B------:R-:W1:Y:S02]  /*1c670*/  @!P0 SYNCS.PHASECHK.TRANS64 P0, [R2+URZ+0x31c60], R3 ;  /* 0x031c6003020085a7 */ /* 0x000e64000800007f */
[----:B-1----:R-:W-:Y:S05]  /*1c680*/  @!P0 BRA `(.L_x_8772) ;  /* 0xfffffffc00f08947 */ /* 0x002fea000383ffff */
[----:B------:R-:W-:Y:S05]  /*1c690*/  BRA `(.L_x_8865) ;  /* 0xffffffd800e47947 */ /* 0x000fea000383ffff */
.L_x_8780:
[----:B--2---:R2:W3:Y:S02]  /*1c6a0*/  SYNCS.PHASECHK.TRANS64.TRYWAIT P0, [R3+URZ+0x31c60], R2 ;  /* 0x031c6002030075a7 */ /* 0x0044e4000800017f */
[----:B---3--:R-:W-:Y:S05]  /*1c6b0*/  @!P0 NANOSLEEP.SYNCS 0x989680 ;  /* 0x009896800000895d */ /* 0x008fea0003900000 */
[----:B------:R-:W3:Y:S02]  /*1c6c0*/  @!P0 SYNCS.PHASECHK.TRANS64 P0, [R3+URZ+0x31c60], R2 ;  /* 0x031c6002030085a7 */ /* 0x000ee4000800007f */
[----:B---3--:R-:W-:Y:S05]  /*1c6d0*/  @!P0 BRA `(.L_x_8780) ;  /* 0xfffffffc00f08947 */ /* 0x008fea000383ffff */
[----:B------:R-:W-:Y:S05]  /*1c6e0*/  BRA `(.L_x_8866) ;  /* 0xffffffdc00ec7947 */ /* 0x000fea000383ffff */
.L_x_8783:
        /* <DEDUP_REMOVED lines=8> */
.L_x_8868:
[----:B------:R-:W-:Y:S05]  /*1c770*/  BSYNC B0 ;  /* 0x0000000000007941 */ /* 0x000fea0003800000 */
.L_x_8867:
        /* <DEDUP_REMOVED lines=8> */
.L_x_8869:
[----:B------:R-:W-:Y:S01]  /*1c800*/  IMAD.MOV.U32 R5, RZ, RZ, R14 ;  /* 0x000000ffff057224 */ /* 0x000fe200078e000e */
[----:B------:R-:W-:Y:S06]  /*1c810*/  BRA `(.L_x_8870) ;  /* 0xffffffe000747947 */ /* 0x000fec000383ffff */
.L_x_8786:
        /* <DEDUP_REMOVED lines=8> */
.L_x_8872:
[----:B------:R-:W-:Y:S05]  /*1c8a0*/  BSYNC B0 ;  /* 0x0000000000007941 */ /* 0x000fea0003800000 */
.L_x_8871:
        /* <DEDUP_REMOVED lines=10> */
.L_x_8873:
        /* <DEDUP_REMOVED lines=8> */
.L_x_8874:
        /* <DEDUP_REMOVED lines=8> */
.L_x_8875:
        /* <DEDUP_REMOVED lines=8> */
.L_x_8876:
        /* <DEDUP_REMOVED lines=8> */
.L_x_8877:
[----:B------:R-:W-:Y:S05]  /*1cb50*/  BRA `(.L_x_8878) ;  /* 0xffffffe000307947 */ /* 0x000fea000383ffff */
.L_x_8791:
        /* <DEDUP_REMOVED lines=8> */
.L_x_8880:
[----:B------:R-:W-:Y:S05]  /*1cbe0*/  BSYNC B0 ;  /* 0x0000000000007941 */ /* 0x000fea0003800000 */
.L_x_8879:
        /* <DEDUP_REMOVED lines=10> */
.L_x_8881:
        /* <DEDUP_REMOVED lines=8> */
.L_x_8882:
        /* <DEDUP_REMOVED lines=8> */
.L_x_8883:
        /* <DEDUP_REMOVED lines=8> */
.L_x_8884:
        /* <DEDUP_REMOVED lines=8> */
.L_x_8885:
[----:B------:R-:W-:Y:S05]  /*1ce90*/  BRA `(.L_x_8886) ;  /* 0xffffffe0000c7947 */ /* 0x000fea000383ffff */
.L_x_8793:
[----:B------:R-:W-:Y:S01]  /*1cea0*/  BSSY B0, `(.L_x_8887) ;  /* 0x0000006000007945 */ /* 0x000fe20003800000 */
[----:B------:R-:W-:Y:S01]  /*1ceb0*/  PLOP3.LUT P6, PT, P6, PT, PT, 0x8, 0x0 ;  /* 0x000000000000781c */ /* 0x000fe200037ce170 */
[----:B------:R-:W-:-:S12]  /*1cec0*/  IMAD.MOV.U32 R15, RZ, RZ, -0x1 ;  /* 0xffffffffff0f7424 */ /* 0x000fd800078e00ff */
[----:B0-----:R-:W-:Y:S05]  /*1ced0*/  WARPSYNC.COLLECTIVE R15, `(.L_x_8888) ;  /* 0x000000000f087348 */ /* 0x001fea0003c00000 */
[----:B------:R-:W-:Y:S01]  /*1cee0*/  VOTE.ANY R14, PT, P6 ;  /* 0x00000000000e7806 */ /* 0x000fe200030e0100 */
[----:B0-----:R-:W-:Y:S06]  /*1cef0*/  ENDCOLLECTIVE ;  /* 0x000000000000791b */ /* 0x001fec0003800000 */
.L_x_8888:
[----:B------:R-:W-:Y:S05]  /*1cf00*/  BSYNC B0 ;  /* 0x0000000000007941 */ /* 0x000fea0003800000 */
.L_x_8887:
        /* <DEDUP_REMOVED lines=9> */
.L_x_8889:
[----:B------:R-:W-:Y:S01]  /*1cfa0*/  IMAD.MOV.U32 R17, RZ, RZ, R14 ;  /* 0x000000ffff117224 */ /* 0x000fe200078e000e */
[----:B------:R-:W-:Y:S06]  /*1cfb0*/  BRA `(.L_x_8890) ;  /* 0xffffffdc00fc7947 */ /* 0x000fec000383ffff */
.L_x_8795:
[----:B------:R-:W-:Y:S01]  /*1cfc0*/  BSSY B0, `(.L_x_8891) ;  /* 0x0000007000007945 */ /* 0x000fe20003800000 */
[----:B------:R-:W-:Y:S02]  /*1cfd0*/  IMAD.MOV.U32 R13, RZ, RZ, R3 ;  /* 0x000000ffff0d7224 */ /* 0x000fe400078e0003 */
[----:B------:R-:W-:Y:S02]  /*1cfe0*/  IMAD.MOV.U32 R11, RZ, RZ, 0x1f ;  /* 0x0000001fff0b7424 */ /* 0x000fe400078e00ff */
[----:B------:R-:W-:-:S07]  /*1cff0*/  IMAD.MOV.U32 R15, RZ, RZ, -0x1 ;  /* 0xffffffffff0f7424 */ /* 0x000fce00078e00ff */
[----:B012---:R-:W-:Y:S05]  /*1d000*/  WARPSYNC.COLLECTIVE R15, `(.L_x_8892) ;  /* 0x000000000f087348 */ /* 0x007fea0003c00000 */
[----:B------:R3:W4:Y:S02]  /*1d010*/  SHFL.IDX P6, R14, R13, R12, R11 ;  /* 0x0000000c0d0e7389 */ /* 0x00072400000c000b */
[----:B01234-:R-:W-:Y:S01]  /*1d020*/  ENDCOLLECTIVE ;  /* 0x000000000000791b */ /* 0x01ffe20003800000 */
.L_x_8892:
[----:B------:R-:W-:Y:S05]  /*1d030*/  BSYNC B0 ;  /* 0x0000000000007941 */ /* 0x000fea0003800000 */
.L_x_8891:
[----:B------:R-:W-:Y:S05]  /*1d040*/  BRA `(.L_x_8794) ;  /* 0xffffffdc00f47947 */ /* 0x000fea000383ffff */
.L_x_8799:
[----:B0-----:R0:W1:Y:S02]  /*1d050*/  SYNCS.PHASECHK.TRANS64.TRYWAIT P0, [R9+URZ+0x31c20], R0 ;  /* 0x031c2000090075a7 */ /* 0x001064000800017f */
[----:B-1----:R-:W-:Y:S05]  /*1d060*/  @!P0 NANOSLEEP.SYNCS 0x989680 ;  /* 0x009896800000895d */ /* 0x002fea0003900000 */
[----:B------:R-:W1:Y:S02]  /*1d070*/  @!P0 SYNCS.PHASECHK.TRANS64 P0, [R9+URZ+0x31c20], R0 ;  /* 0x031c2000090085a7 */ /* 0x000e64000800007f */
[----:B-1----:R-:W-:Y:S05]  /*1d080*/  @!P0 BRA `(.L_x_8799) ;  /* 0xfffffffc00f08947 */ /* 0x002fea000383ffff */
[----:B------:R-:W-:Y:S05]  /*1d090*/  BRA `(.L_x_8893) ;  /* 0xffffffe000d07947 */ /* 0x000fea000383ffff */
.L_x_8800:
        /* <DEDUP_REMOVED lines=11> */
.L_x_8895:
[----:B------:R-:W-:Y:S05]  /*1d150*/  BSYNC B0 ;  /* 0x0000000000007941 */ /* 0x000fea0003800000 */
.L_x_8894:
[----:B------:R-:W-:Y:S05]  /*1d160*/  BRA `(.L_x_8896) ;  /* 0xffffffe000b87947 */ /* 0x000fea000383ffff */
.L_x_8801:
[----:B------:R-:W-:Y:S01]  /*1d170*/  BSSY B0, `(.L_x_8897) ;  /* 0x0000006000007945 */ /* 0x000fe20003800000 */
[----:B------:R-:W-:-:S07]  /*1d180*/  IMAD.MOV.U32 R15, RZ, RZ, -0x1 ;  /* 0xffffffffff0f7424 */ /* 0x000fce00078e00ff */
[----:B0-----:R-:W-:Y:S05]  /*1d190*/  WARPSYNC.COLLECTIVE R15, `(.L_x_8898) ;  /* 0x000000000f0c7348 */ /* 0x001fea0003c00000 */
[----:B------:R-:W-:Y:S02]  /*1d1a0*/  ELECT P6, UR62, PT ;  /* 0x00000000003e782f */ /* 0x000fe400038c0000 */
[----:B------:R-:W-:Y:S01]  /*1d1b0*/  MOV R14, UR62 ;  /* 0x0000003e000e7c02 */ /* 0x000fe20008000f00 */
[----:B0-----:R-:W-:Y:S10]  /*1d1c0*/  ENDCOLLECTIVE ;  /* 0x000000000000791b */ /* 0x001ff40003800000 */
.L_x_8898:
[----:B------:R-:W-:Y:S05]  /*1d1d0*/  BSYNC B0 ;  /* 0x0000000000007941 */ /* 0x000fea0003800000 */
.L_x_8897:
[----:B------:R-:W-:Y:S05]  /*1d1e0*/  BRA `(.L_x_8899) ;  /* 0xffffffe000ac7947 */ /* 0x000fea000383ffff */
.L_x_8803:
[----:B0-----:R0:W1:Y:S02]  /*1d1f0*/  SYNCS.PHASECHK.TRANS64.TRYWAIT P0, [R7+URZ], R2 ;  /* 0x00000002070075a7 */ /* 0x001064000800017f */
[----:B-1----:R-:W-:Y:S05]  /*1d200*/  @!P0 NANOSLEEP.SYNCS 0x989680 ;  /* 0x009896800000895d */ /* 0x002fea0003900000 */
[----:B------:R-:W1:Y:S02]  /*1d210*/  @!P0 SYNCS.PHASECHK.TRANS64 P0, [R7+URZ], R2 ;  /* 0x00000002070085a7 */ /* 0x000e64000800007f */
[----:B-1----:R-:W-:Y:S05]  /*1d220*/  @!P0 BRA `(.L_x_8803) ;  /* 0xfffffffc00f08947 */ /* 0x002fea000383ffff */
[----:B------:R-:W-:Y:S05]  /*1d230*/  BRA `(.L_x_8900) ;  /* 0xffffffe000e87947 */ /* 0x000fea000383ffff */
.L_x_8804:
[----:B-1----:R1:W2:Y:S02]  /*1d240*/  SYNCS.PHASECHK.TRANS64.TRYWAIT P0, [R3+URZ], R0 ;  /* 0x00000000030075a7 */ /* 0x0022a4000800017f */
[----:B--2---:R-:W-:Y:S05]  /*1d250*/  @!P0 NANOSLEEP.SYNCS 0x989680 ;  /* 0x009896800000895d */ /* 0x004fea0003900000 */
[----:B------:R-:W2:Y:S02]  /*1d260*/  @!P0 SYNCS.PHASECHK.TRANS64 P0, [R3+URZ], R0 ;  /* 0x00000000030085a7 */ /* 0x000ea4000800007f */
[----:B--2---:R-:W-:Y:S05]  /*1d270*/  @!P0 BRA `(.L_x_8804) ;  /* 0xfffffffc00f08947 */ /* 0x004fea000383ffff */
[----:B------:R-:W-:Y:S05]  /*1d280*/  BRA `(.L_x_8901) ;  /* 0xffffffe000dc7947 */ /* 0x000fea000383ffff */
.L_x_8806:
[----:B-1----:R1:W2:Y:S02]  /*1d290*/  SYNCS.PHASECHK.TRANS64.TRYWAIT P0, [R5+URZ], R2 ;  /* 0x00000002050075a7 */ /* 0x0022a4000800017f */
[----:B--2---:R-:W-:Y:S05]  /*1d2a0*/  @!P0 NANOSLEEP.SYNCS 0x989680 ;  /* 0x009896800000895d */ /* 0x004fea0003900000 */
[----:B------:R-:W2:Y:S02]  /*1d2b0*/  @!P0 SYNCS.PHASECHK.TRANS64 P0, [R5+URZ], R2 ;  /* 0x00000002050085a7 */ /* 0x000ea4000800007f */
[----:B--2---:R-:W-:Y:S05]  /*1d2c0*/  @!P0 BRA `(.L_x_8806) ;  /* 0xfffffffc00f08947 */ /* 0x004fea000383ffff */
[----:B------:R-:W-:Y:S05]  /*1d2d0*/  BRA `(.L_x_8902) ;  /* 0xffffffe000e07947 */ /* 0x000fea000383ffff */
.L_x_8903:
        /* <DEDUP_REMOVED lines=10> */
.L_x_12781:


//--------------------- .text._ZN7cutlass13device_kernelIN5flash11enable_sm90INS1_16FlashAttnFwdSm90INS1_25CollectiveMainloopFwdSm90ILi2EN4cute5tupleIJNS5_1CILi1EEES8_S8_EEENS6_IJNS7_ILi192EEENS7_ILi128EEENS7_ILi96EEEEEELi96ENS_10bfloat16_tEfNS_4arch4Sm90ELb0ELb1ELb0ELb0ELb0ELb0ELb0ELb0ELb1ELb0ELb0ELb0EEENS1_21CollectiveEpilogueFwdINS6_IJSA_SC_SB_EEES9_SE_SG_Li384ELb0ELb0ELb0ELb0EEENS1_30DynamicPersistentTileSchedulerILi384ELi32ELb0ELb0ELb1EEEEEEEEEvNT_6ParamsE --------------------------
	.section	.text._ZN7cutlass13device_kernelIN5flash11enable_sm90INS1_16FlashAttnFwdSm90INS1_25CollectiveMainloopFwdSm90ILi2EN4cute5tupleIJNS5_1CILi1EEES8_S8_EEENS6_IJNS7_ILi192EEENS7_ILi128EEENS7_ILi96EEEEEELi96ENS_10bfloat16_tEfNS_4arch4Sm90ELb0ELb1ELb0ELb0ELb0ELb0ELb0ELb0ELb1ELb0ELb0ELb0EEENS1_21CollectiveEpilogueFwdINS6_IJSA_SC_SB_EEES9_SE_SG_Li384ELb0ELb0ELb0ELb0EEENS1_30DynamicPersistentTileSchedulerILi384ELi32ELb0ELb0ELb1EEEEEEEEEvNT_6ParamsE,"ax",@progbits
	.align	128
.text._ZN7cutlass13device_kernelIN5flash11enable_sm90INS1_16FlashAttnFwdSm90INS1_25CollectiveMainloopFwdSm90ILi2EN4cute5tupleIJNS5_1CILi1EEES8_S8_EEENS6_IJNS7_ILi192EEENS7_ILi128EEENS7_ILi96EEEEEELi96ENS_10bfloat16_tEfNS_4arch4Sm90ELb0ELb1ELb0ELb0ELb0ELb0ELb0ELb0ELb1ELb0ELb0ELb0EEENS1_21CollectiveEpilogueFwdINS6_IJSA_SC_SB_EEES9_SE_SG_Li384ELb0ELb0ELb0ELb0EEENS1_30DynamicPersistentTileSchedulerILi384ELi32ELb0ELb0ELb1EEEEEEEEEvNT_6ParamsE:
        .type           _ZN7cutlass13device_kernelIN5flash11enable_sm90INS1_16FlashAttnFwdSm90INS1_25CollectiveMainloopFwdSm90ILi2EN4cute5tupleIJNS5_1CILi1EEES8_S8_EEENS6_IJNS7_ILi192EEENS7_ILi128EEENS7_ILi96EEEEEELi96ENS_10bfloat16_tEfNS_4arch4Sm90ELb0ELb1ELb0ELb0ELb0ELb0ELb0ELb0ELb1ELb0ELb0ELb0EEENS1_21CollectiveEpilogueFwdINS6_IJSA_SC_SB_EEES9_SE_SG_Li384ELb0ELb0ELb0ELb0EEENS1_30DynamicPersistentTileSchedulerILi384ELi32ELb0ELb0ELb1EEEEEEEEEvNT_6ParamsE,@function
        .size           _ZN7cutlass13device_kernelIN5flash11enable_sm90INS1_16FlashAttnFwdSm90INS1_25CollectiveMainloopFwdSm90ILi2EN4cute5tupleIJNS5_1CILi1EEES8_S8_EEENS6_IJNS7_ILi192EEENS7_ILi128EEENS7_ILi96EEEEEELi96ENS_10bfloat16_tEfNS_4arch4Sm90ELb0ELb1ELb0ELb0ELb0ELb0ELb0ELb0ELb1ELb0ELb0ELb0EEENS1_21CollectiveEpilogueFwdINS6_IJSA_SC_SB_EEES9_SE_SG_Li384ELb0ELb0ELb0ELb0EEENS1_30DynamicPersistentTileSchedulerILi384ELi32ELb0ELb0ELb1EEEEEEEEEvNT_6ParamsE,(.L_x_12782 - _ZN7cutlass13device_kernelIN5flash11enable_sm90INS1_16FlashAttnFwdSm90INS1_25CollectiveMainloopFwdSm90ILi2EN4cute5tupleIJNS5_1CILi1EEES8_S8_EEENS6_IJNS7_ILi192EEENS7_ILi128EEENS7_ILi96EEEEEELi96ENS_10bfloat16_tEfNS_4arch4Sm90ELb0ELb1ELb0ELb0ELb0ELb0ELb0ELb0ELb1ELb0ELb0ELb0EEENS1_21CollectiveEpilogueFwdINS6_IJSA_SC_SB_EEES9_SE_SG_Li384ELb0ELb0ELb0ELb0EEENS1_30DynamicPersistentTileSchedulerILi384ELi32ELb0ELb0ELb1EEEEEEEEEvNT_6ParamsE)
        .other          _ZN7cutlass13device_kernelIN5flash11enable_sm90INS1_16FlashAttnFwdSm90INS1_25CollectiveMainloopFwdSm90ILi2EN4cute5tupleIJNS5_1CILi1EEES8_S8_EEENS6_IJNS7_ILi192EEENS7_ILi128EEENS7_ILi96EEEEEELi96ENS_10bfloat16_tEfNS_4arch4Sm90ELb0ELb1ELb0ELb0ELb0ELb0ELb0ELb0ELb1ELb0ELb0ELb0EEENS1_21CollectiveEpilogueFwdINS6_IJSA_SC_SB_EEES9_SE_SG_Li384ELb0ELb0ELb0ELb0EEENS1_30DynamicPersistentTileSchedulerILi384ELi32ELb0ELb0ELb1EEEEEEEEEvNT_6ParamsE,@"STO_CUDA_ENTRY STV_DEFAULT"
_ZN7cutlass13device_kernelIN5flash11enable_sm90INS1_16FlashAttnFwdSm90INS1_25CollectiveMainloopFwdSm90ILi2EN4cute5tupleIJNS5_1CILi1EEES8_S8_EEENS6_IJNS7_ILi192EEENS7_ILi128EEENS7_ILi96EEEEEELi96ENS_10bfloat16_tEfNS_4arch4Sm90ELb0ELb1ELb0ELb0ELb0ELb0ELb0ELb0ELb1ELb0ELb0ELb0EEENS1_21CollectiveEpilogueFwdINS6_IJSA_SC_SB_EEES9_SE_SG_Li384ELb0ELb0ELb0ELb0EEENS1_30DynamicPersistentTileSchedulerILi384ELi32ELb0ELb0ELb1EEEEEEEEEvNT_6ParamsE:
        /* <DEDUP_REMOVED lines=23> */
.L_x_8905:
[----:B------:R-:W-:Y:S05]  /*0170*/  BSYNC B0 ;  /* 0x0000000000007941 */ /* 0x000fea0003800000 */
.L_x_8904:
        /* <DEDUP_REMOVED lines=37> */
.L_x_8906:
        /* <DEDUP_REMOVED lines=22> */
.L_x_8907:
        /* <DEDUP_REMOVED lines=18> */
.L_x_8908:
        /* <DEDUP_REMOVED lines=22> */
.L_x_8909:
        /* <DEDUP_REMOVED lines=22> */
.L_x_8910:
[----:B------:R-:W-:Y:S01]  /*0910*/  PLOP3.LUT P0, PT, PT, PT, UP0, 0x80, 0x0 ;  /* 0x000000000000781c */ /* 0x000fe20003f0f008 */
[----:B------:R-:W-:Y:S01]  /*0920*/  UMOV UR46, 0x1 ;  /* 0x00000001002e7882 */ /* 0x000fe20000000000 */
[----:B------:R-:W-:Y:S01]  /*0930*/  NOP ;  /* 0x0000000000007918 */ /* 0x000fe20000000000 */
[----:B------:R-:W-:Y:S01]  /*0940*/  USEL UR46, UR46, 0x2, !UP0 ;  /* 0x000000022e2e7887 */ /* 0x000fe2000c000000 */
[----:B------:R-:W-:Y:S01]  /*0950*/  LOP3.LUT R17, R2, 0x7f, RZ, 0xc0, !PT ;  /* 0x0000007f02117812 */ /* 0x000fe200078ec0ff */
[----:B------:R-:W-:Y:S01]  /*0960*/  ULDC.64 UR50, c[0x0][0x208] ;  /* 0x0000820000327ab9 */ /* 0x000fe20000000a00 */
[----:B-123--:R-:W-:Y:S07]  /*0970*/  BAR.SYNC.DEFER_BLOCKING 0x0 ;  /* 0x0000000000007b1d */ /* 0x00efee0000010000 */
[----:B------:R-:W-:Y:S05]  /*0980*/  @!P0 BRA `(.L_x_8911) ;  /* 0x000000e000488947 */ /* 0x000fea0003800000 */
.L_x_8912:
[----:B------:R-:W-:-:S08]  /*0990*/  NOP ;  /* 0x0000000000007918 */ /* 0x000fd00000000000 */
[----:B------:R-:W1:Y:S02]  /*09a0*/  USETMAXREG.TRY_ALLOC.CTAPOOL UP0, 0xa0 ;  /* 0x000000a0000079c8 */ /* 0x000e640008000600 */
[----:B-1----:R-:W-:-:S13]  /*09b0*/  PLOP3.LUT P0, PT, PT, PT, UP0, 0x80, 0x0 ;  /* 0x000000000000781c */ /* 0x002fda0003f0f008 */
[----:B------:R-:W-:Y:S05]  /*09c0*/  @!P0 BRA `(.L_x_8912) ;  /* 0xfffffffc00f08947 */ /* 0x000fea000383ffff */
[----:B------:R-:W-:Y:S01]  /*09d0*/  LOP3.LUT R0, R2, 0xffffff80, RZ, 0xc0, !PT ;  /* 0xffffff8002007812 */ /* 0x000fe200078ec0ff */
[----:B------:R-:W1:Y:S08]  /*09e0*/  S2UR UR7, SR_CTAID.X ;  /* 0x00000000000779c3 */ /* 0x000e700000002500 */
[----:B------:R-:W-:Y:S08]  /*09f0*/  BAR.ARV 0x4, 0x1a0 ;  /* 0x0106800000007b1d */ /* 0x000ff00000002000 */
[----:B------:R-:W-:Y:S06]  /*0a00*/  BAR.ARV 0x8, 0x1a0 ;  /* 0x0206800000007b1d */ /* 0x000fec0000002000 */
[----:B------:R-:W-:-:S02]  /*0a10*/  ISETP.NE.AND P0, PT, R0, 0x80, PT ;  /* 0x000000800000780c */ /* 0x000fc40003f05270 */
[----:B------:R-:W1:Y:S11]  /*0a20*/  LDC R0, c[0x0][0xda8] ;  /* 0x00036a00ff007b82 */ /* 0x000e760000000800 */
[----:B------:R-:W-:Y:S06]  /*0a30*/  @!P0 BAR.ARV 0x9, 0x100 ;  /* 0x0244000000008b1d */ /* 0x000fec0000002000 */
[----:B-1----:R-:W-:-:S13]  /*0a40*/  ISETP.LE.AND P0, PT, R0, UR7, PT ;  /* 0x0000000700007c0c */ /* 0x002fda000bf03270 */
[----:B------:R-:W-:Y:S05]  /*0a50*/  @P0 EXIT ;  /* 0x000000000000094d */ /* 0x000fea0003800000 */
[----:B------:R-:W-:Y:S01]  /*0a60*/  VIADD R0, R2, 0xffffff80 ;  /* 0xffffff8002007836 */ /* 0x000fe20000000000 */
[----:B------:R-:W1:Y:S01]  /*0a70*/  S2UR UR4, SR_CgaCtaId ;  /* 0x00000000000479c3 */ /* 0x000e620000008800 */
[----:B------:R-:W-:Y:S01]  /*0a80*/  UMOV UR39, 0x400 ;  /* 0x0000040000277882 */ /* 0x000fe20000000000 */
[----:B------:R-:W-:Y:S01]  /*0a90*/  IMAD.MOV.U32 R18, RZ, RZ, 0x40 ;  /* 0x00000040ff127424 */ /* 0x000fe200078e00ff */
[----:B------:R-:W-:Y:S01]  /*0aa0*/  ULOP3.LUT UR38, UR46, 0x1, URZ, 0xfc, !UPT ;  /* 0x000000012e267892 */ /* 0x000fe2000f8efc3f */
[----:B------:R-:W-:Y:S01]  /*0ab0*/  SHF.R.S32.HI R3, RZ, 0x1f, R0 ;  /* 0x0000001fff037819 */ /* 0x000fe20000011400 */
[----:B------:R-:W-:Y:S01]  /*0ac0*/  UMOV UR37, URZ ;  /* 0x0000003f00257c82 */ /* 0x000fe20008000000 */
[----:B------:R-:W-:Y:S01]  /*0ad0*/  UMOV UR49, URZ ;  /* 0x0000003f00317c82 */ /* 0x000fe20008000000 */
[----:B------:R-:W-:Y:S01]  /*0ae0*/  UMOV UR36, URZ ;  /* 0x0000003f00247c82 */ /* 0x000fe20008000000 */
[CC--:B------:R-:W-:Y:S01]  /*0af0*/  LEA.HI R6, R3.reuse, R0.reuse, RZ, 0x4 ;  /* 0x0000000003067211 */ /* 0x0c0fe200078f20ff */
[----:B------:R-:W2:Y:S01]  /*0b00*/  S2UR UR6, SR_SWINHI ;  /* 0x00000000000679c3 */ /* 0x000ea20000002f00 */
[----:B------:R-:W-:-:S02]  /*0b10*/  LEA.HI R4, R3, R0, RZ, 0x7 ;  /* 0x0000000003047211 */ /* 0x000fc400078f38ff */
[----:B------:R-:W-:Y:S02]  /*0b20*/  LOP3.LUT R5, R6, 0xfffffff0, RZ, 0xc0, !PT ;  /* 0xfffffff006057812 */ /* 0x000fe400078ec0ff */
[----:B------:R-:W-:Y:S02]  /*0b30*/  LOP3.LUT R11, R4, 0xffffff80, RZ, 0xc0, !PT ;  /* 0xffffff80040b7812 */ /* 0x000fe400078ec0ff */
[----:B------:R-:W-:Y:S01]  /*0b40*/  SHF.R.S32.HI R9, RZ, 0x4, R6 ;  /* 0x00000004ff097819 */ /* 0x000fe20000011406 */
[C---:B------:R-:W-:Y:S01]  /*0b50*/  IMAD.IADD R7, R0.reuse, 0x1, -R5 ;  /* 0x0000000100077824 */ /* 0x040fe200078e0a05 */
[----:B------:R-:W-:Y:S01]  /*0b60*/  SHF.R.S32.HI R5, RZ, 0x7, R4 ;  /* 0x00000007ff057819 */ /* 0x000fe20000011404 */
[----:B------:R-:W-:Y:S01]  /*0b70*/  IMAD.IADD R11, R0, 0x1, -R11 ;  /* 0x00000001000b7824 */ /* 0x000fe200078e0a0b */
[----:B------:R-:W-:Y:S02]  /*0b80*/  LEA.HI R3, R3, R0, RZ, 0x5 ;  /* 0x0000000003037211 */ /* 0x000fe400078f28ff */
[----:B------:R-:W-:Y:S01]  /*0b90*/  SHF.R.S32.HI R4, RZ, 0x1f, R7 ;  /* 0x0000001fff047819 */ /* 0x000fe20000011407 */
[----:B------:R-:W-:Y:S01]  /*0ba0*/  IMAD.HI R8, R5, 0x55555556, RZ ;  /* 0x5555555605087827 */ /* 0x000fe200078e02ff */
[----:B------:R-:W-:Y:S01]  /*0bb0*/  LEA.HI R6, R6, R9, RZ, 0x1 ;  /* 0x0000000906067211 */ /* 0x000fe200078f08ff */
[----:B-1----:R-:W-:Y:S01]  /*0bc0*/  ULEA UR39, UR4, UR39, 0x18 ;  /* 0x0000002704277291 */ /* 0x002fe2000f8ec03f */
[----:B------:R-:W-:-:S02]  /*0bd0*/  LEA.HI R4, R4, R7, RZ, 0x3 ;  /* 0x0000000704047211 */ /* 0x000fc400078f18ff */
[----:B------:R-:W-:Y:S02]  /*0be0*/  LEA.HI R8, R8, R8, RZ, 0x1 ;  /* 0x0000000808087211 */ /* 0x000fe400078f08ff */
[C---:B------:R-:W-:Y:S01]  /*0bf0*/  LOP3.LUT R0, R4.reuse, 0xfffffff8, RZ, 0xc0, !PT ;  /* 0xfffffff804007812 */ /* 0x040fe200078ec0ff */
[----:B------:R-:W-:Y:S01]  /*0c00*/  IMAD.SHL.U32 R4, R4, 0x40, RZ ;  /* 0x0000004004047824 */ /* 0x000fe200078e00ff */
[----:B------:R-:W-:Y:S01]  /*0c10*/  LOP3.LUT R6, R6, 0x1ffffffe, RZ, 0xc0, !PT ;  /* 0x1ffffffe06067812 */ /* 0x000fe200078ec0ff */
[----:B------:R-:W-:Y:S01]  /*0c20*/  IMAD R137, R8, -0x3, R5 ;  /* 0xfffffffd08897824 */ /* 0x000fe200078e0205 */
[----:B------:R-:W-:Y:S01]  /*0c30*/  SHF.R.S32.HI R8, RZ, 0x5, R3 ;  /* 0x00000005ff087819 */ /* 0x000fe20000011403 */
[----:B------:R-:W-:Y:S01]  /*0c40*/  IMAD.IADD R0, R7, 0x1, -R0 ;  /* 0x0000000107007824 */ /* 0x000fe200078e0a00 */
[----:B------:R-:W-:Y:S01]  /*0c50*/  SHF.R.S32.HI R10, RZ, 0x1f, R11 ;  /* 0x0000001fff0a7819 */ /* 0x000fe2000001140b */
[----:B------:R-:W-:Y:S01]  /*0c60*/  IMAD.IADD R6, R9, 0x1, -R6 ;  /* 0x0000000109067824 */ /* 0x000fe200078e0a06 */
[----:B------:R-:W-:Y:S01]  /*0c70*/  LOP3.LUT R5, R4, 0x7ffffe00, RZ, 0xc0, !PT ;  /* 0x7ffffe0004057812 */ /* 0x000fe200078ec0ff */
[C---:B------:R-:W-:Y:S01]  /*0c80*/  IMAD.SHL.U32 R3, R0.reuse, 0x40, RZ ;  /* 0x0000004000037824 */ /* 0x040fe200078e00ff */
[----:B------:R-:W-:Y:S01]  /*0c90*/  R2P PR, R0, 0x6 ;  /* 0x0000000600007804 */ /* 0x000fe20000000000 */
[----:B------:R-:W-:Y:S01]  /*0ca0*/  IMAD.SHL.U32 R6, R6, 0x8, RZ ;  /* 0x0000000806067824 */ /* 0x000fe200078e00ff */
[----:B------:R-:W-:Y:S01]  /*0cb0*/  UMOV UR4, UR39 ;  /* 0x0000002700047c82 */ /* 0x000fe20008000000 */
[----:B--2---:R-:W-:Y:S01]  /*0cc0*/  UMOV UR5, UR6 ;  /* 0x0000000600057c82 */ /* 0x004fe20008000000 */
[C---:B------:R-:W-:Y:S01]  /*0cd0*/  IMAD R13, R8.reuse, 0x10, R7 ;  /* 0x00000010080d7824 */ /* 0x040fe200078e0207 */
[----:B------:R-:W-:Y:S01]  /*0ce0*/  LOP3.LUT R3, R3, 0x1c0, RZ, 0xc0, !PT ;  /* 0x000001c003037812 */ /* 0x000fe200078ec0ff */
[----:B------:R-:W-:Y:S01]  /*0cf0*/  IMAD R5, R8, 0x400, R5 ;  /* 0x0000040008057824 */ /* 0x000fe200078e0205 */
[----:B------:R-:W-:Y:S01]  /*0d00*/  LEA.HI R7, R10, R11, RZ, 0x2 ;  /* 0x0000000b0a077211 */ /* 0x000fe200078f10ff */
[----:B------:R-:W-:Y:S01]  /*0d10*/  IMAD.U32 R140, RZ, RZ, UR4 ;  /* 0x00000004ff8c7e24 */ /* 0x000fe2000f8e00ff */
[----:B------:R-:W-:Y:S01]  /*0d20*/  LOP3.LUT R4, R3, 0x8, R6, 0xf8, !PT ;  /* 0x0000000803047812 */ /* 0x000fe200078ef806 */
[----:B------:R-:W-:Y:S01]  /*0d30*/  IMAD.U32 R141, RZ, RZ, UR5 ;  /* 0x00000005ff8d7e24 */ /* 0x000fe2000f8e00ff */
[----:B------:R-:W-:Y:S01]  /*0d40*/  SHF.R.U32.HI R3, RZ, 0x3, R3 ;  /* 0x00000003ff037819 */ /* 0x000fe20000011603 */
[----:B------:R-:W-:Y:S01]  /*0d50*/  UMOV UR4, UR7 ;  /* 0x0000000700047c82 */ /* 0x000fe20008000000 */
[----:B------:R-:W-:-:S02]  /*0d60*/  SHF.R.S32.HI R9, RZ, 0x2, R7 ;  /* 0x00000002ff097819 */ /* 0x000fc40000011407 */
[----:B------:R-:W-:Y:S01]  /*0d70*/  LOP3.LUT R4, R4, R3, RZ, 0x3c, !PT ;  /* 0x0000000304047212 */ /* 0x000fe200078e3cff */
[----:B------:R-:W-:Y:S01]  /*0d80*/  IMAD.U32 R3, R13, 0x20, R6 ;  /* 0x000000200d037824 */ /* 0x000fe200078e0006 */
[----:B------:R-:W-:Y:S02]  /*0d90*/  SHF.R.S32.HI R12, RZ, 0x1f, R7 ;  /* 0x0000001fff0c7819 */ /* 0x000fe40000011407 */
[----:B------:R-:W-:Y:S01]  /*0da0*/  LEA.HI R10, R10, R11, RZ, 0x5 ;  /* 0x0000000b0a0a7211 */ /* 0x000fe200078f28ff */
[----:B------:R-:W-:Y:S01]  /*0db0*/  IMAD.IADD R4, R5, 0x1, R4 ;  /* 0x0000000105047824 */ /* 0x000fe200078e0204 */
[----:B------:R-:W-:Y:S01]  /*0dc0*/  LEA.HI R12, R12, R9, RZ, 0x3 ;  /* 0x000000090c0c7211 */ /* 0x000fe200078f18ff */
[----:B------:R-:W-:Y:S01]  /*0dd0*/  IMAD.WIDE R140, R3, 0x2, R140 ;  /* 0x00000002038c7825 */ /* 0x000fe200078e028c */
[----:B------:R-:W-:Y:S02]  /*0de0*/  SHF.R.S32.HI R10, RZ, 0x5, R10 ;  /* 0x00000005ff0a7819 */ /* 0x000fe4000001140a */
[----:B------:R-:W-:-:S02]  /*0df0*/  LOP3.LUT R12, R12, 0xfffffff8, RZ, 0xc0, !PT ;  /* 0xfffffff80c0c7812 */ /* 0x000fc400078ec0ff */
[----:B------:R-:W-:Y:S02]  /*0e00*/  LEA R136, R4, UR39, 0x1 ;  /* 0x0000002704887c11 */ /* 0x000fe4000f8e08ff */
[----:B------:R-:W-:Y:S01]  /*0e10*/  SEL R18, R18, 0xffffffc0, !P2 ;  /* 0xffffffc012127807 */ /* 0x000fe20005000000 */
[----:B------:R-:W-:Y:S01]  /*0e20*/  IMAD.IADD R9, R9, 0x1, -R12 ;  /* 0x0000000109097824 */ /* 0x000fe200078e0a0c */
[----:B------:R-:W-:Y:S01]  /*0e30*/  LOP3.LUT R0, R7, 0x7ffffffc, RZ, 0xc0, !PT ;  /* 0x7ffffffc07007812 */ /* 0x000fe200078ec0ff */
[C---:B------:R-:W-:Y:S02]  /*0e40*/  VIADD R22, R136.reuse, 0x21800 ;  /* 0x0002180088167836 */ /* 0x040fe40000000000 */
[----:B------:R-:W-:Y:S02]  /*0e50*/  VIADD R23, R136, 0x21820 ;  /* 0x0002182088177836 */ /* 0x000fe40000000000 */
[----:B------:R-:W-:Y:S02]  /*0e60*/  IMAD R10, R10, 0x10, R9 ;  /* 0x000000100a0a7824 */ /* 0x000fe400078e0209 */
[----:B------:R-:W-:-:S02]  /*0e70*/  @P1 VIADD R23, R22, 0xffffffe0 ;  /* 0xffffffe016171836 */ /* 0x000fc40000000000 */
[----:B------:R-:W-:Y:S02]  /*0e80*/  IMAD.IADD R22, R22, 0x1, R18 ;  /* 0x0000000116167824 */ /* 0x000fe400078e0212 */
[----:B------:R-:W-:Y:S02]  /*0e90*/  IMAD.IADD R19, R11, 0x1, -R0 ;  /* 0x000000010b137824 */ /* 0x000fe400078e0a00 */
[----:B------:R-:W-:Y:S02]  /*0ea0*/  IMAD R137, R137, 0x40, R10 ;  /* 0x0000004089897824 */ /* 0x000fe400078e020a */
[----:B------:R-:W-:Y:S02]  /*0eb0*/  IMAD.IADD R18, R18, 0x1, R23 ;  /* 0x0000000112127824 */ /* 0x000fe400078e0217 */
[----:B------:R-:W-:-:S07]  /*0ec0*/  VIADD R17, R23, 0x6000 ;  /* 0x0000600017117836 */ /* 0x000fce0000000000 */
.L_x_9001:
        /* <DEDUP_REMOVED lines=20> */
.L_x_8913:
[----:B------:R-:W-:Y:S01]  /*1010*/  ULDC UR6, c[0x0][0xdc4] ;  /* 0x0003710000067ab9 */ /* 0x000fe20000000800 */
[----:B------:R-:W-:Y:S01]  /*1020*/  UMOV UR48, UR7 ;  /* 0x0000000700307c82 */ /* 0x000fe20008000000 */
[----:B------:R-:W-:-:S11]  /*1030*/  UISETP.NE.AND UP0, UPT, UR6, 0x1, UPT ;  /* 0x000000010600788c */ /* 0x000fd6000bf05270 */
[----:B------:R-:W-:Y:S02]  /*1040*/  @UP0 ULDC.64 UR10, c[0x0][0xdc8] ;  /* 0x00037200000a0ab9 */ /* 0x000fe40000000a00 */
[----:B------:R-:W-:-:S04]  /*1050*/  UIMAD.WIDE.U32 UR4, UR7, UR10, URZ ;  /* 0x0000000a070472a5 */ /* 0x000fc8000f8e003f */
[----:B------:R-:W-:-:S04]  /*1060*/  @UP0 USHF.R.U32.HI UR48, URZ, UR11, UR5 ;  /* 0x0000000b3f300299 */ /* 0x000fc80008011605 */
[----:B------:R-:W-:-:S12]  /*1070*/  UIMAD UR4, UR48, UR6, URZ ;  /* 0x00000006300472a4 */ /* 0x000fd8000f8e023f */
.L_x_8914:
        /* <DEDUP_REMOVED lines=12> */
[----:B------:R-:W-:Y:S01]  /*1140*/  UIMAD UR42, UR42, 0xc0, URZ ;  /* 0x000000c02a2a78a4 */ /* 0x000fe2000f8e023f */
        /* <DEDUP_REMOVED lines=28> */
.L_x_8916:
[----:B------:R-:W-:-:S11]  /*1310*/  UISETP.NE.AND UP0, UPT, UR5, 0x1, UPT ;  /* 0x000000010500788c */ /* 0x000fd6000bf05270 */
[----:B------:R-:W-:Y:S02]  /*1320*/  @UP0 ULDC.64 UR12, c[0x0][0x9e8] ;  /* 0x00027a00000c0ab9 */ /* 0x000fe40000000a00 */
[----:B------:R-:W-:-:S04]  /*1330*/  UIMAD.WIDE.U32 UR6, UR4, UR12, URZ ;  /* 0x0000000c040672a5 */ /* 0x000fc8000f8e003f */
[----:B------:R-:W-:-:S12]  /*1340*/  @UP0 USHF.R.U32.HI UR4, URZ, UR13, UR7 ;  /* 0x0000000d3f040299 */ /* 0x000fd80008011607 */
.L_x_8917:
[----:B------:R-:W-:-:S06]  /*1350*/  UIMAD UR4, UR4, UR5, UR5 ;  /* 0x00000005040472a4 */ /* 0x000fcc000f8e0205 */
[----:B------:R-:W-:-:S07]  /*1360*/  VIMNMX R0, R0, UR4, PT ;  /* 0x0000000400007c48 */ /* 0x000fce000bfe0100 */
.L_x_8915:
        /* <DEDUP_REMOVED lines=25> */
.L_x_8919:
[----:B------:R-:W-:-:S11]  /*1500*/  UISETP.NE.AND UP0, UPT, UR5, 0x1, UPT ;  /* 0x000000010500788c */ /* 0x000fd6000bf05270 */
[----:B------:R-:W-:Y:S02]  /*1510*/  @UP0 ULDC.64 UR10, c[0x0][0x9e8] ;  /* 0x00027a00000a0ab9 */ /* 0x000fe40000000a00 */
[----:B------:R-:W-:-:S04]  /*1520*/  UIMAD.WIDE.U32 UR6, UR4, UR10, URZ ;  /* 0x0000000a040672a5 */ /* 0x000fc8000f8e003f */
[----:B------:R-:W-:-:S12]  /*1530*/  @UP0 USHF.R.U32.HI UR4, URZ, UR11, UR7 ;  /* 0x0000000b3f040299 */ /* 0x000fd80008011607 */
.L_x_8920:
[----:B------:R-:W-:-:S04]  /*1540*/  UIMAD UR4, UR4, UR5, URZ ;  /* 0x00000005040472a4 */ /* 0x000fc8000f8e023f */
[----:B------:R-:W-:-:S04]  /*1550*/  UISETP.LT.AND UP0, UPT, UR8, UR4, UPT ;  /* 0x000000040800728c */ /* 0x000fc8000bf01270 */
[----:B------:R-:W-:-:S12]  /*1560*/  USEL UR8, UR8, UR4, !UP0 ;  /* 0x0000000408087287 */ /* 0x000fd8000c000000 */
.L_x_8918:
[----:B------:R-:W-:Y:S01]  /*1570*/  USHF.R.S32.HI UR4, URZ, 0x1f, UR8 ;  /* 0x0000001f3f047899 */ /* 0x000fe20008011408 */
[----:B------:R-:W-:Y:S01]  /*1580*/  PLOP3.LUT P0, PT, PT, PT, PT, 0x80, 0x0 ;  /* 0x000000000000781c */ /* 0x000fe20003f0f070 */
[----:B------:R-:W-:Y:S01]  /*1590*/  IMAD.MOV.U32 R0, RZ, RZ, RZ ;  /* 0x000000ffff007224 */ /* 0x000fe200078e00ff */
[----:B------:R-:W-:Y:S01]  /*15a0*/  CS2R R134, SRZ ;  /* 0x0000000000867805 */ /* 0x000fe2000001ff00 */
[----:B------:R-:W-:Y:S01]  /*15b0*/  ULEA.HI UR4, UR4, UR8, URZ, 0x7 ;  /* 0x0000000804047291 */ /* 0x000fe2000f8f383f */
[----:B------:R-:W-:Y:S01]  /*15c0*/  IMAD.MOV.U32 R3, RZ, RZ, RZ ;  /* 0x000000ffff037224 */ /* 0x000fe200078e00ff */
[----:B------:R-:W-:Y:S02]  /*15d0*/  CS2R R132, SRZ ;  /* 0x0000000000847805 */ /* 0x000fe4000001ff00 */
[----:B------:R-:W-:Y:S01]  /*15e0*/  CS2R R130, SRZ ;  /* 0x0000000000827805 */ /* 0x000fe2000001ff00 */
[----:B------:R-:W-:Y:S01]  /*15f0*/  USHF.R.S32.HI UR4, URZ, 0x7, UR4 ;  /* 0x000000073f047899 */ /* 0x000fe20008011404 */
[----:B------:R-:W-:Y:S01]  /*1600*/  CS2R R128, SRZ ;  /* 0x0000000000807805 */ /* 0x000fe2000001ff00 */
[----:B------:R-:W-:Y:S01]  /*1610*/  IMAD.MOV.U32 R123, RZ, RZ, RZ ;  /* 0x000000ffff7b7224 */ /* 0x000fe200078e00ff */
[----:B------:R-:W-:Y:S01]  /*1620*/  CS2R R124, SRZ ;  /* 0x00000000007c7805 */ /* 0x000fe2000001ff00 */
[----:B------:R-:W-:Y:S01]  /*1630*/  UISETP.LT.AND UP0, UPT, URZ, UR4, UPT ;  /* 0x000000043f00728c */ /* 0x000fe2000bf01270 */
[----:B------:R-:W-:Y:S01]  /*1640*/  IMAD.MOV.U32 R126, RZ, RZ, RZ ;  /* 0x000000ffff7e7224 */ /* 0x000fe200078e00ff */
[----:B------:R-:W-:-:S02]  /*1650*/  CS2R R26, SRZ ;  /* 0x00000000001a7805 */ /* 0x000fc4000001ff00 */
[----:B------:R-:W-:Y:S01]  /*1660*/  CS2R R120, SRZ ;  /* 0x0000000000787805 */ /* 0x000fe2000001ff00 */
[----:B------:R-:W-:Y:S01]  /*1670*/  USEL UR40, URZ, UR4, !UP0 ;  /* 0x000000043f287287 */ /* 0x000fe2000c000000 */
[----:B------:R-:W-:Y:S01]  /*1680*/  CS2R R14, SRZ ;  /* 0x00000000000e7805 */ /* 0x000fe2000001ff00 */
[----:B------:R-:W-:Y:S01]  /*1690*/  IMAD.MOV.U32 R118, RZ, RZ, RZ ;  /* 0x000000ffff767224 */ /* 0x000fe200078e00ff */
[----:B------:R-:W-:Y:S01]  /*16a0*/  CS2R R114, SRZ ;  /* 0x0000000000727805 */ /* 0x000fe2000001ff00 */
[----:B------:R-:W-:Y:S01]  /*16b0*/  IMAD.MOV.U32 R117, RZ, RZ, RZ ;  /* 0x000000ffff757224 */ /* 0x000fe200078e00ff */
        /* <DEDUP_REMOVED lines=16> */
[----:B------:R-:W-:Y:S06]  /*17c0*/  @!P1 BRA `(.L_x_8921) ;  /* 0x000000c000cc9947 */ /* 0x000fec0003800000 */
[----:B------:R-:W-:-:S05]  /*17d0*/  VIADD R0, R2, 0xffffff80 ;  /* 0xffffff8002007836 */ /* 0x000fca0000000000 */
[----:B------:R-:W-:-:S04]  /*17e0*/  SHF.R.S32.HI R3, RZ, 0x1f, R0 ;  /* 0x0000001fff037819 */ /* 0x000fc80000011400 */
[----:B------:R-:W-:-:S04]  /*17f0*/  LEA.HI R3, R3, R0, RZ, 0x7 ;  /* 0x0000000003037211 */ /* 0x000fc800078f38ff */
[----:B------:R-:W-:-:S06]  /*1800*/  SHF.R.S32.HI R3, RZ, 0x7, R3 ;  /* 0x00000007ff037819 */ /* 0x000fcc0000011403 */
[----:B------:R-:W1:Y:S02]  /*1810*/  SHFL.IDX PT, R3, R3, RZ, 0x1f ;  /* 0x00001fff03037589 */ /* 0x000e6400000e0000 */
[----:B-1----:R-:W-:-:S13]  /*1820*/  R2UR UR45, R3 ;  /* 0x00000000032d72ca */ /* 0x002fda00000e0000 */
[----:B------:R-:W-:-:S04]  /*1830*/  UIMAD.WIDE UR4, UR45, 0x55555556, URZ ;  /* 0x555555562d0478a5 */ /* 0x000fc8000f8e023f */
[----:B------:R-:W-:Y:S02]  /*1840*/  ULEA.HI UR52, UR5, UR5, URZ, 0x1 ;  /* 0x0000000505347291 */ /* 0x000fe4000f8f083f */
[----:B------:R-:W-:Y:S02]  /*1850*/  UIADD3 UR5, UR39, 0x21800, URZ ;  /* 0x0002180027057890 */ /* 0x000fe4000fffe03f */
[----:B------:R-:W-:Y:S02]  /*1860*/  UIMAD UR52, UR52, -0x3, UR45 ;  /* 0xfffffffd343478a4 */ /* 0x000fe4000f8e022d */
[----:B------:R-:W-:Y:S02]  /*1870*/  ULOP3.LUT UP0, URZ, UR5, 0x3ff, URZ, 0xc0, !UPT ;  /* 0x000003ff053f7892 */ /* 0x000fe4000f80c03f */
[----:B------:R-:W-:Y:S02]  /*1880*/  ULEA UR4, UR52, UR39, 0xc ;  /* 0x0000002734047291 */ /* 0x000fe4000f8e603f */
[----:B------:R-:W-:-:S02]  /*1890*/  ULEA UR5, UR52, UR5, 0xd ;  /* 0x0000000534057291 */ /* 0x000fc4000f8e683f */
[----:B------:R-:W-:Y:S01]  /*18a0*/  PLOP3.LUT P0, PT, PT, PT, UP0, 0x80, 0x0 ;  /* 0x000000000000781c */ /* 0x000fe20003f0f008 */
[----:B------:R-:W-:Y:S02]  /*18b0*/  UIADD3 UR4, UR4, 0xc400, URZ ;  /* 0x0000c40004047890 */ /* 0x000fe4000fffe03f */
[----:B------:R-:W-:Y:S02]  /*18c0*/  USHF.R.U32.HI UR5, URZ, 0x4, UR5 ;  /* 0x000000043f057899 */ /* 0x000fe40008011605 */
[----:B------:R-:W-:Y:S02]  /*18d0*/  USHF.R.U32.HI UR4, URZ, 0x4, UR4 ;  /* 0x000000043f047899 */ /* 0x000fe40008011604 */
[----:B------:R-:W-:Y:S02]  /*18e0*/  ULOP3.LUT UR41, UR5, 0x3fff, URZ, 0xc0, !UPT ;  /* 0x00003fff05297892 */ /* 0x000fe4000f8ec03f */
[----:B------:R-:W-:-:S04]  /*18f0*/  ULOP3.LUT UR54, UR4, 0x3fff, URZ, 0xc0, !UPT ;  /* 0x00003fff04367892 */ /* 0x000fc8000f8ec03f */
[----:B------:R-:W-:Y:S08]  /*1900*/  @!P0 BRA `(.L_x_8922) ;  /* 0x0000000000408947 */ /* 0x000ff00003800000 */
        /* <DEDUP_REMOVED lines=16> */
.L_x_8922:
        /* <DEDUP_REMOVED lines=9> */
.L_x_9066:
[----:B------:R-:W-:Y:S05]  /*1aa0*/  @!P0 BRA `(.L_x_8924) ;  /* 0x0000000000048947 */ /* 0x000fea0003800000 */
[----:B------:R-:W-:Y:S01]  /*1ab0*/  BPT.TRAP 0x1 ;  /* 0x000000040000795c */ /* 0x000fe20000300000 */
.L_x_8924:
[----:B------:R-:W-:Y:S02]  /*1ac0*/  IMAD.U32 R7, RZ, RZ, UR36 ;  /* 0x00000024ff077e24 */ /* 0x000fe4000f8e00ff */
[----:B-1----:R-:W-:-:S03]  /*1ad0*/  IMAD.U32 R0, RZ, RZ, UR49 ;  /* 0x00000031ff007e24 */ /* 0x002fc6000f8e00ff */
[----:B------:R-:W-:Y:S02]  /*1ae0*/  LEA R7, R7, UR39, 0x3 ;  /* 0x0000002707077c11 */ /* 0x000fe4000f8e18ff */
[----:B------:R-:W-:-:S04]  /*1af0*/  SHF.L.U32 R0, R0, 0x1f, RZ ;  /* 0x0000001f00007819 */ /* 0x000fc800000006ff */
[----:B------:R1:W2:Y:S01]  /*1b00*/  SYNCS.PHASECHK.TRANS64.TRYWAIT P2, [R7+URZ+0x2d830], R0 ;  /* 0x02d83000070075a7 */ /* 0x0002a2000804017f */
[----:B------:R-:W-:Y:S05]  /*1b10*/  @!P0 BRA `(.L_x_8925) ;  /* 0x0000000000048947 */ /* 0x000fea0003800000 */
[----:B------:R-:W-:Y:S01]  /*1b20*/  BPT.TRAP 0x1 ;  /* 0x000000040000795c */ /* 0x000fe20000300000 */
.L_x_8925:
[----:B------:R-:W-:Y:S01]  /*1b30*/  LOP3.LUT P1, RZ, R2, 0x7f, RZ, 0xc0, !PT ;  /* 0x0000007f02ff7812 */ /* 0x000fe2000782c0ff */
[----:B--2---:R-:W-:-:S12]  /*1b40*/  @P2 BRA `(.L_x_8926) ;  /* 0x0000000000082947 */ /* 0x004fd80003800000 */
[----:B------:R-:W2:Y:S02]  /*1b50*/  SYNCS.PHASECHK.TRANS64.TRYWAIT P2, [R7+URZ+0x2d830], R0 ;  /* 0x02d83000070075a7 */ /* 0x000ea4000804017f */
[----:B--2---:R-:W-:Y:S05]  /*1b60*/  @!P2 BRA `(.L_x_8927) ;  /* 0x0000010000b8a947 */ /* 0x004fea0003800000 */
.L_x_8926:
[----:B------:R-:W-:Y:S05]  /*1b70*/  WARPSYNC.ALL ;  /* 0x0000000000007948 */ /* 0x000fea0003800000 */
[----:B------:R-:W-:Y:S01]  /*1b80*/  UIADD3 UR4, UR39, 0x15400, URZ ;  /* 0x0001540027047890 */ /* 0x000fe2000fffe03f */
[----:B------:R-:W-:Y:S01]  /*1b90*/  WARPGROUP.ARRIVE ;  /* 0x00000000000079c5 */ /* 0x000fe20000000000 */
[----:B------:R-:W-:Y:S01]  /*1ba0*/  UMOV UR5, 0x80000020 ;  /* 0x8000002000057882 */ /* 0x000fe20000000000 */
[----:B------:R-:W-:Y:S01]  /*1bb0*/  UMOV UR7, 0x80000020 ;  /* 0x8000002000077882 */ /* 0x000fe20000000000 */
[----:B------:R-:W-:Y:S01]  /*1bc0*/  USHF.R.U32.HI UR4, URZ, 0x4, UR4 ;  /* 0x000000043f047899 */ /* 0x000fe20008011604 */
[----:B------:R-:W3:Y:S01]  /*1bd0*/  LDC R5, c[0x0][0x2e0] ;  /* 0x0000b800ff057b82 */ /* 0x000ee20000000800 */
[----:B------:R-:W-:Y:S01]  /*1be0*/  UMOV UR9, 0x80000020 ;  /* 0x8000002000097882 */ /* 0x000fe20000000000 */
[----:B------:R-:W-:Y:S01]  /*1bf0*/  UMOV UR11, 0x80000020 ;  /* 0x80000020000b7882 */ /* 0x000fe20000000000 */
[----:B------:R-:W-:Y:S01]  /*1c00*/  ULOP3.LUT UR4, UR4, 0x3fff, URZ, 0xc0, !UPT ;  /* 0x00003fff04047892 */ /* 0x000fe2000f8ec03f */
[----:B------:R-:W-:Y:S01]  /*1c10*/  IMAD.MOV.U32 R3, RZ, RZ, -0x80 ;  /* 0xffffff80ff037424 */ /* 0x000fe200078e00ff */
[----:B------:R-:W-:Y:S01]  /*1c20*/  UMOV UR13, 0x80000020 ;  /* 0x80000020000d7882 */ /* 0x000fe20000000000 */
[----:B------:R-:W-:Y:S01]  /*1c30*/  UMOV UR15, 0x80000020 ;  /* 0x80000020000f7882 */ /* 0x000fe20000000000 */
[----:B------:R-:W-:Y:S01]  /*1c40*/  ULOP3.LUT UR32, UR4, 0x10000, URZ, 0xfc, !UPT ;  /* 0x0001000004207892 */ /* 0x000fe2000f8efc3f */
[----:B------:R-:W4:Y:S01]  /*1c50*/  LDC R4, c[0x0][0x288] ;  /* 0x0000a200ff047b82 */ /* 0x000f220000000800 */
[----:B------:R-:W-:Y:S01]  /*1c60*/  ULOP3.LUT UR4, UR54, 0x10000, URZ, 0xfc, !UPT ;  /* 0x0001000036047892 */ /* 0x000fe2000f8efc3f */
[----:B-12---:R-:W-:Y:S01]  /*1c70*/  @!P1 VIADD R0, R7, 0x2d840 ;  /* 0x0002d84007009836 */ /* 0x006fe20000000000 */
[----:B------:R-:W-:Y:S01]  /*1c80*/  UIMAD UR6, UR36, 0x600, UR32 ;  /* 0x00000600240678a4 */ /* 0x000fe2000f8e0220 */
[C---:B------:R-:W-:Y:S01]  /*1c90*/  IMAD R12, R88.reuse, R3, 0x80 ;  /* 0x00000080580c7424 */ /* 0x040fe200078e0203 */
[----:B------:R-:W-:Y:S01]  /*1ca0*/  UIADD3 UR8, UR4, 0x2, URZ ;  /* 0x0000000204087890 */ /* 0x000fe2000fffe03f */
[----:B------:R-:W-:Y:S01]  /*1cb0*/  LEA R10, R88, 0xffffff80, 0x7 ;  /* 0xffffff80580a7811 */ /* 0x000fe200078e38ff */
[----:B------:R-:W-:Y:S01]  /*1cc0*/  UIADD3 UR10, UR6, 0x2, URZ ;  /* 0x00000002060a7890 */ /* 0x000fe2000fffe03f */
[----:B------:R-:W-:Y:S01]  /*1cd0*/  @!P1 PRMT R0, RZ, 0x654, R0 ;  /* 0x00000654ff009816 */ /* 0x000fe20000000000 */
[----:B------:R-:W-:-:S02]  /*1ce0*/  UIADD3 UR12, UR4, 0x300, URZ ;  /* 0x00000300040c7890 */ /* 0x000fc4000fffe03f */
[----:B------:R-:W-:Y:S02]  /*1cf0*/  UIADD3 UR14, UR6, 0x200, URZ ;  /* 0x00000200060e7890 */ /* 0x000fe4000fffe03f */
[----:B------:R-:W-:Y:S01]  /*1d00*/  HGMMA.64x128x16.F32.BF16 R24, gdesc[UR4], RZ, !UPT, gsb0 ;  /* 0x01e00000041879f0 */ /* 0x000fe2000c0018ff */
[----:B------:R-:W-:Y:S02]  /*1d10*/  UIADD3 UR16, UR4, 0x302, URZ ;  /* 0x0000030204107890 */ /* 0x000fe4000fffe03f */
[----:B------:R-:W-:Y:S01]  /*1d20*/  UIADD3 UR18, UR6, 0x202, URZ ;  /* 0x0000020206127890 */ /* 0x000fe2000fffe03f */
[----:B---3--:R-:W-:Y:S01]  /*1d30*/  IMAD R3, R5, UR47, R12 ;  /* 0x0000002f05037c24 */ /* 0x008fe2000f8e020c */
        /* <DEDUP_REMOVED lines=11> */
[----:B------:R-:W-:Y:S01]  /*1df0*/  ULDC.64 UR6, c[0x0][0x9e0] ;  /* 0x0002780000067ab9 */ /* 0x000fe20000000a00 */
[----:B------:R-:W-:Y:S01]  /*1e00*/  ULDC UR35, c[0x0][0x9dc] ;  /* 0x0002770000237ab9 */ /* 0x000fe20000000800 */
[----:B------:R-:W-:-:S06]  /*1e10*/  UISETP.GE.AND UP0, UPT, UR7, 0x1, UPT ;  /* 0x000000010700788c */ /* 0x000fcc000bf06270 */
[----:B------:R-:W-:Y:S01]  /*1e20*/  PLOP3.LUT P2, PT, PT, PT, UP0, 0x40, 0x0 ;  /* 0x000000000000781c */ /* 0x000fe20003f4e808 */
[----:B------:R-:W-:Y:S02]  /*1e30*/  WARPGROUP.DEPBAR.LE gsb0, 0x0 ;  /* 0x00008000000079c5 */ /* 0x000fe40000010000 */
[----:B------:R-:W-:-:S06]  /*1e40*/  WARPGROUP.ARRIVE ;  /* 0x00000000000079c5 */ /* 0x000fcc0000000000 */
[----:B------:R-:W-:Y:S01]  /*1e50*/  HGMMA.64x128x16.F32.BF16 R24, gdesc[UR8], R24, gsb0 ;  /* 0x01e00000081879f0 */ /* 0x000fe20008001818 */
[----:B------:R-:W-:Y:S02]  /*1e60*/  ULOP3.LUT UR10, URZ, UR35, URZ, 0x33, !UPT ;  /* 0x000000233f0a7292 */ /* 0x000fe4000f8e333f */
        /* <DEDUP_REMOVED lines=14> */
[----:B----4-:R-:W-:-:S05]  /*1f50*/  IADD3 R0, R3, 0x1, -R4 ;  /* 0x0000000103007810 */ /* 0x010fca0007ffe804 */
[----:B------:R-:W-:Y:S02]  /*1f60*/  IMAD R6, R19, -0x2, R0 ;  /* 0xfffffffe13067824 */ /* 0x000fe400078e0200 */
[----:B------:R-:W-:Y:S02]  /*1f70*/  VIADD R0, R137, UR42 ;  /* 0x0000002a89007c36 */ /* 0x000fe40008000000 */
[C---:B------:R-:W-:Y:S02]  /*1f80*/  VIADD R14, R6.reuse, UR6 ;  /* 0x00000006060e7c36 */ /* 0x040fe40008000000 */
[----:B------:R-:W-:-:S03]  /*1f90*/  VIADD R13, R6, UR10 ;  /* 0x0000000a060d7c36 */ /* 0x000fc60008000000 */
[----:B------:R-:W-:Y:S01]  /*1fa0*/  VIADDMNMX R3, R0, R14, R11, PT ;  /* 0x0000000e00037246 */ /* 0x000fe2000380010b */
[----:B------:R-:W-:Y:S01]  /*1fb0*/  IMAD.IADD R6, R13, 0x1, R0 ;  /* 0x000000010d067824 */ /* 0x000fe200078e0200 */
        /* <DEDUP_REMOVED lines=14> */
.L_x_8930:
[----:B------:R-:W-:-:S06]  /*20a0*/  UISETP.NE.AND UP1, UPT, UR7, 0x1, UPT ;  /* 0x000000010700788c */ /* 0x000fcc000bf25270 */
[----:B------:R-:W-:-:S05]  /*20b0*/  PLOP3.LUT P2, PT, PT, PT, UP1, 0x80, 0x0 ;  /* 0x000000000000781c */ /* 0x000fca0003f4f018 */
[----:B------:R-:W-:-:S08]  /*20c0*/  @UP1 ULDC.64 UR10, c[0x0][0x9e8] ;  /* 0x00027a00000a1ab9 */ /* 0x000fd00000000a00 */
[----:B------:R-:W-:-:S05]  /*20d0*/  @P2 IMAD.HI.U32 R8, R7, UR10, RZ ;  /* 0x0000000a07082c27 */ /* 0x000fca000f8e00ff */
[----:B------:R-:W-:-:S07]  /*20e0*/  @P2 SHF.R.U32.HI R7, RZ, UR11, R8 ;  /* 0x0000000bff072c19 */ /* 0x000fce0008011608 */
.L_x_8931:
[----:B------:R-:W-:Y:S05]  /*20f0*/  BSYNC B0 ;  /* 0x0000000000007941 */ /* 0x000fea0003800000 */
.L_x_8929:
[----:B------:R-:W-:-:S04]  /*2100*/  IMAD R8, R7, UR7, -R10 ;  /* 0x0000000707087c24 */ /* 0x000fc8000f8e0a0a */
[----:B------:R-:W-:-:S05]  /*2110*/  IMAD R8, R19, -0x2, R8 ;  /* 0xfffffffe13087824 */ /* 0x000fca00078e0208 */
[----:B------:R-:W-:Y:S02]  /*2120*/  VIMNMX R6, R6, R8, !PT ;  /* 0x0000000806067248 */ /* 0x000fe40007fe0100 */
[----:B------:R-:W-:-:S07]  /*2130*/  VIADDMNMX R3, R8, UR7, R3, PT ;  /* 0x0000000708037c46 */ /* 0x000fce000b800103 */
.L_x_8928:
[C---:B------:R-:W-:Y:S02]  /*2140*/  ISETP.GE.AND P4, PT, R12.reuse, 0x9, PT ;  /* 0x000000090c00780c */ /* 0x040fe40003f86270 */
[C---:B------:R-:W-:Y:S02]  /*2150*/  ISETP.GE.AND P2, PT, R12.reuse, 0x2, PT ;  /* 0x000000020c00780c */ /* 0x040fe40003f46270 */
[----:B------:R-:W-:Y:S02]  /*2160*/  ISETP.GE.AND P5, PT, R12, 0xa, PT ;  /* 0x0000000a0c00780c */ /* 0x000fe40003fa6270 */
[----:B------:R-:W-:Y:S02]  /*2170*/  LOP3.LUT R138, R138, 0xfffffffd, RZ, 0xc0, !PT ;  /* 0xfffffffd8a8a7812 */ /* 0x000fe400078ec0ff */
[----:B------:R-:W-:-:S04]  /*2180*/  ISETP.GT.AND P3, PT, R6, 0x1, !P2 ;  /* 0x000000010600780c */ /* 0x000fc80005764270 */
[----:B------:R-:W-:Y:S02]  /*2190*/  ISETP.LT.OR P3, PT, R3, 0x2, P3 ;  /* 0x000000020300780c */ /* 0x000fe40001f61670 */
[----:B------:R-:W-:Y:S02]  /*21a0*/  @P4 LOP3.LUT R138, R138, 0x2, RZ, 0xfc, !PT ;  /* 0x000000028a8a4812 */ /* 0x000fe400078efcff */
[----:B------:R-:W-:Y:S02]  /*21b0*/  FSEL R25, R25, -INF , !P3 ;  /* 0xff80000019197808 */ /* 0x000fe40005800000 */
[----:B------:R-:W-:Y:S02]  /*21c0*/  LOP3.LUT R138, R138, 0xfffffffb, RZ, 0xc0, !PT ;  /* 0xfffffffb8a8a7812 */ /* 0x000fe400078ec0ff */
[----:B------:R-:W-:Y:S02]  /*21d0*/  ISETP.GT.AND P4, PT, R6, 0x8, !P4 ;  /* 0x000000080600780c */ /* 0x000fe40006784270 */
[----:B------:R-:W-:-:S02]  /*21e0*/  @P5 LOP3.LUT R138, R138, 0x4, RZ, 0xfc, !PT ;  /* 0x000000048a8a5812 */ /* 0x000fc400078efcff */
[----:B------:R-:W-:Y:S02]  /*21f0*/  ISETP.GT.AND P3, PT, R6, 0x9, !P5 ;  /* 0x000000090600780c */ /* 0x000fe40006f64270 */
[----:B------:R-:W-:Y:S02]  /*2200*/  ISETP.GE.AND P5, PT, R12, 0x11, PT ;  /* 0x000000110c00780c */ /* 0x000fe40003fa6270 */
[C---:B------:R-:W-:Y:S02]  /*2210*/  ISETP.LT.OR P4, PT, R3.reuse, 0x9, P4 ;  /* 0x000000090300780c */ /* 0x040fe40002781670 */
[----:B------:R-:W-:Y:S02]  /*2220*/  ISETP.LT.OR P3, PT, R3, 0xa, P3 ;  /* 0x0000000a0300780c */ /* 0x000fe40001f61670 */
[----:B------:R-:W-:Y:S02]  /*2230*/  FSEL R28, R28, -INF , !P4 ;  /* 0xff8000001c1c7808 */ /* 0x000fe40006000000 */
[----:B------:R-:W-:-:S02]  /*2240*/  ISETP.GE.AND P4, PT, R12, 0x12, PT ;  /* 0x000000120c00780c */ /* 0x000fc40003f86270 */
[----:B------:R-:W-:Y:S02]  /*2250*/  LOP3.LUT R138, R138, 0xfffffff7, RZ, 0xc0, !PT ;  /* 0xfffffff78a8a7812 */ /* 0x000fe400078ec0ff */
[----:B------:R-:W-:Y:S02]  /*2260*/  FSEL R29, R29, -INF , !P3 ;  /* 0xff8000001d1d7808 */ /* 0x000fe40005800000 */
[----:B------:R-:W-:Y:S02]  /*2270*/  ISETP.GT.AND P3, PT, R6, 0x10, !P5 ;  /* 0x000000100600780c */ /* 0x000fe40006f64270 */
[----:B------:R-:W-:Y:S02]  /*2280*/  @P5 LOP3.LUT R138, R138, 0x8, RZ, 0xfc, !PT ;  /* 0x000000088a8a5812 */ /* 0x000fe400078efcff */
[----:B------:R-:W-:Y:S02]  /*2290*/  ISETP.LT.OR P3, PT, R3, 0x11, P3 ;  /* 0x000000110300780c */ /* 0x000fe40001f61670 */
[----:B------:R-:W-:-:S02]  /*22a0*/  LOP3.LUT R138, R138, 0xfdffffff, RZ, 0xc0, !PT ;  /* 0xfdffffff8a8a7812 */ /* 0x000fc400078ec0ff */
[----:B------:R-:W-:Y:S02]  /*22b0*/  FSEL R32, R32, -INF , !P3 ;  /* 0xff80000020207808 */ /* 0x000fe40005800000 */
[----:B------:R-:W-:Y:S02]  /*22c0*/  @P4 LOP3.LUT R138, R138, 0x2000000, RZ, 0xfc, !PT ;  /* 0x020000008a8a4812 */ /* 0x000fe400078efcff */
[----:B------:R-:W-:Y:S02]  /*22d0*/  ISETP.GT.AND P3, PT, R6, 0x11, !P4 ;  /* 0x000000110600780c */ /* 0x000fe40006764270 */
[----:B------:R-:W-:Y:S02]  /*22e0*/  ISETP.GE.AND P4, PT, R12, 0x19, PT ;  /* 0x000000190c00780c */ /* 0x000fe40003f86270 */
[----:B------:R-:W-:Y:S02]  /*22f0*/  ISETP.LT.OR P3, PT, R3, 0x12, P3 ;  /* 0x000000120300780c */ /* 0x000fe40001f61670 */
[----:B------:R-:W-:-:S02]  /*2300*/  LOP3.LUT R138, R138, 0xfeffffff, RZ, 0xc0, !PT ;  /* 0xfeffffff8a8a7812 */ /* 0x000fc400078ec0ff */
[----:B------:R-:W-:Y:S02]  /*2310*/  FSEL R33, R33, -INF , !P3 ;  /* 0xff80000021217808 */ /* 0x000fe40005800000 */
[----:B------:R-:W-:-:S04]  /*2320*/  ISETP.GT.AND P3, PT, R6, 0x18, !P4 ;  /* 0x000000180600780c */ /* 0x000fc80006764270 */
[----:B------:R-:W-:Y:S02]  /*2330*/  ISETP.LT.OR P3, PT, R3, 0x19, P3 ;  /* 0x000000190300780c */ /* 0x000fe40001f61670 */
        /* <DEDUP_REMOVED lines=150> */
[----:B------:R-:W-:Y:S01]  /*2ca0*/  ISETP.LT.OR P6, PT, R3, 0x7a, P6 ;  /* 0x0000007a0300780c */ /* 0x000fe200037c1670 */
[----:B------:R-:W-:-:S03]  /*2cb0*/  VIADD R3, R0, 0x8 ;  /* 0x0000000800037836 */ /* 0x000fc60000000000 */
[----:B------:R-:W-:Y:S01]  /*2cc0*/  FSEL R85, R85, -INF , !P6 ;  /* 0xff80000055557808 */ /* 0x000fe20007000000 */
[----:B------:R-:W-:Y:S01]  /*2cd0*/  IMAD.IADD R8, R13, 0x1, R3 ;  /* 0x000000010d087824 */ /* 0x000fe200078e0203 */
[----:B------:R-:W-:Y:S02]  /*2ce0*/  PLOP3.LUT P6, PT, PT, PT, UP0, 0x40, 0x0 ;  /* 0x000000000000781c */ /* 0x000fe40003fce808 */
[----:B------:R-:W-:-:S11]  /*2cf0*/  VIADDMNMX R6, R3, R14, R11, PT ;  /* 0x0000000e03067246 */ /* 0x000fd6000380010b */
        /* <DEDUP_REMOVED lines=15> */
.L_x_8934:
[----:B------:R-:W-:-:S06]  /*2df0*/  UISETP.NE.AND UP1, UPT, UR7, 0x1, UPT ;  /* 0x000000010700788c */ /* 0x000fcc000bf25270 */
[----:B------:R-:W-:-:S05]  /*2e00*/  PLOP3.LUT P6, PT, PT, PT, UP1, 0x80, 0x0 ;  /* 0x000000000000781c */ /* 0x000fca0003fcf018 */
[----:B------:R-:W-:-:S08]  /*2e10*/  @UP1 ULDC.64 UR10, c[0x0][0x9e8] ;  /* 0x00027a00000a1ab9 */ /* 0x000fd00000000a00 */
[----:B------:R-:W-:Y:S01]  /*2e20*/  @P6 IMAD.HI.U32 R11, R7, UR10, RZ ;  /* 0x0000000a070b6c27 */ /* 0x000fe2000f8e00ff */
[----:B------:R-:W-:-:S13]  /*2e30*/  PLOP3.LUT P6, PT, PT, PT, UP1, 0x80, 0x0 ;  /* 0x000000000000781c */ /* 0x000fda0003fcf018 */
[----:B------:R-:W-:-:S07]  /*2e40*/  @P6 SHF.R.U32.HI R7, RZ, UR11, R11 ;  /* 0x0000000bff076c19 */ /* 0x000fce000801160b */
.L_x_8935:
[----:B------:R-:W-:Y:S05]  /*2e50*/  BSYNC B0 ;  /* 0x0000000000007941 */ /* 0x000fea0003800000 */
.L_x_8933:
[----:B------:R-:W-:-:S04]  /*2e60*/  IMAD R10, R7, UR7, -R10 ;  /* 0x00000007070a7c24 */ /* 0x000fc8000f8e0a0a */
[----:B------:R-:W-:-:S05]  /*2e70*/  IMAD R7, R19, -0x2, R10 ;  /* 0xfffffffe13077824 */ /* 0x000fca00078e020a */
[----:B------:R-:W-:Y:S02]  /*2e80*/  VIMNMX R8, R8, R7, !PT ;  /* 0x0000000708087248 */ /* 0x000fe40007fe0100 */
[----:B------:R-:W-:-:S07]  /*2e90*/  VIADDMNMX R6, R7, UR7, R6, PT ;  /* 0x0000000707067c46 */ /* 0x000fce000b800106 */
.L_x_8932:
[----:B------:R-:W-:Y:S01]  /*2ea0*/  ISETP.GT.AND P2, PT, R8, 0x1, !P2 ;  /* 0x000000010800780c */ /* 0x000fe20005744270 */
[----:B------:R-:W-:Y:S01]  /*2eb0*/  ULDC UR33, c[0x0][0x988] ;  /* 0x0002620000217ab9 */ /* 0x000fe20000000800 */
[----:B------:R-:W-:Y:S01]  /*2ec0*/  LOP3.LUT P6, RZ, R138, 0x8, RZ, 0xc0, !PT ;  /* 0x000000088aff7812 */ /* 0x000fe200078cc0ff */
[----:B------:R-:W-:Y:S01]  /*2ed0*/  IMAD R5, R5, UR47, -R4 ;  /* 0x0000002f05057c24 */ /* 0x000fe2000f8e0a04 */
[----:B------:R-:W-:Y:S02]  /*2ee0*/  ISETP.LT.OR P2, PT, R6, 0x2, P2 ;  /* 0x000000020600780c */ /* 0x000fe40001741670 */
[----:B------:R-:W-:Y:S02]  /*2ef0*/  FMNMX.FTZ R7, R9, R25, !PT ;  /* 0x0000001909077209 */ /* 0x000fe40007810000 */
[----:B------:R-:W-:Y:S02]  /*2f00*/  FSEL R27, R27, -INF , !P2 ;  /* 0xff8000001b1b7808 */ /* 0x000fe40005000000 */
[----:B------:R-:W-:-:S02]  /*2f10*/  LOP3.LUT P2, RZ, R138, 0x2, RZ, 0xc0, !PT ;  /* 0x000000028aff7812 */ /* 0x000fc4000784c0ff */
[----:B------:R-:W-:Y:S02]  /*2f20*/  FMNMX.FTZ R10, R28, R7, !PT ;  /* 0x000000071c0a7209 */ /* 0x000fe40007810000 */
[----:B------:R-:W-:Y:S02]  /*2f30*/  ISETP.GT.AND P2, PT, R8, 0x8, !P2 ;  /* 0x000000080800780c */ /* 0x000fe40005744270 */
[----:B------:R-:W-:Y:S02]  /*2f40*/  FMNMX.FTZ R7, R29, R10, !PT ;  /* 0x0000000a1d077209 */ /* 0x000fe40007810000 */
[----:B------:R-:W-:Y:S02]  /*2f50*/  ISETP.LT.OR P2, PT, R6, 0x9, P2 ;  /* 0x000000090600780c */ /* 0x000fe40001741670 */
[----:B------:R-:W-:Y:S02]  /*2f60*/  FMNMX.FTZ R10, R32, R7, !PT ;  /* 0x00000007200a7209 */ /* 0x000fe40007810000 */
        /* <DEDUP_REMOVED lines=67> */
[----:B------:R-:W-:Y:S01]  /*33a0*/  ISETP.GT.AND P3, PT, R8, 0x70, !P3 ;  /* 0x000000700800780c */ /* 0x000fe20005f64270 */
[----:B------:R-:W1:Y:S01]  /*33b0*/  SHFL.BFLY PT, R7, R10, 0x2, 0x1f ;  /* 0x0c401f000a077f89 */ /* 0x000e6200000e0000 */
[----:B------:R-:W-:Y:S02]  /*33c0*/  FSEL R50, R50, -INF , !P2 ;  /* 0xff80000032327808 */ /* 0x000fe40005000000 */
[----:B------:R-:W-:Y:S02]  /*33d0*/  LOP3.LUT P2, RZ, R138, 0x20000, RZ, 0xc0, !PT ;  /* 0x000200008aff7812 */ /* 0x000fe4000784c0ff */
[C---:B------:R-:W-:Y:S02]  /*33e0*/  ISETP.GT.AND P4, PT, R8.reuse, 0x71, !P4 ;  /* 0x000000710800780c */ /* 0x040fe40006784270 */
[----:B------:R-:W-:Y:S02]  /*33f0*/  ISETP.GT.AND P2, PT, R8, 0x31, !P2 ;  /* 0x000000310800780c */ /* 0x000fe40005744270 */
[----:B------:R-:W-:-:S02]  /*3400*/  ISETP.LT.OR P3, PT, R6, 0x71, P3 ;  /* 0x000000710600780c */ /* 0x000fc40001f61670 */
[----:B------:R-:W-:Y:S02]  /*3410*/  ISETP.LT.OR P2, PT, R6, 0x32, P2 ;  /* 0x000000320600780c */ /* 0x000fe40001741670 */
[----:B------:R-:W-:Y:S02]  /*3420*/  ISETP.GT.AND P5, PT, R8, 0x78, !P5 ;  /* 0x000000780800780c */ /* 0x000fe40006fa4270 */
[----:B------:R-:W-:Y:S02]  /*3430*/  FSEL R51, R51, -INF , !P2 ;  /* 0xff80000033337808 */ /* 0x000fe40005000000 */
[----:B------:R-:W-:Y:S02]  /*3440*/  LOP3.LUT P2, RZ, R138, 0x10000, RZ, 0xc0, !PT ;  /* 0x000100008aff7812 */ /* 0x000fe4000784c0ff */
[----:B------:R-:W-:Y:S02]  /*3450*/  ISETP.LT.OR P4, PT, R6, 0x72, P4 ;  /* 0x000000720600780c */ /* 0x000fe40002781670 */
[----:B------:R-:W-:-:S02]  /*3460*/  ISETP.GT.AND P2, PT, R8, 0x38, !P2 ;  /* 0x000000380800780c */ /* 0x000fc40005744270 */
[----:B------:R-:W-:Y:S02]  /*3470*/  FSEL R82, R82, -INF , !P3 ;  /* 0xff80000052527808 */ /* 0x000fe40005800000 */
[----:B------:R-:W-:Y:S02]  /*3480*/  ISETP.LT.OR P2, PT, R6, 0x39, P2 ;  /* 0x000000390600780c */ /* 0x000fe40001741670 */
[----:B-1----:R-:W-:Y:S02]  /*3490*/  FMNMX.FTZ R11, R10, R7, !PT ;  /* 0x000000070a0b7209 */ /* 0x002fe40007810000 */
[----:B------:R-:W-:Y:S02]  /*34a0*/  FSEL R54, R54, -INF , !P2 ;  /* 0xff80000036367808 */ /* 0x000fe40005000000 */
[----:B------:R-:W-:Y:S01]  /*34b0*/  ISETP.GT.AND P2, PT, R8, 0x39, !P6 ;  /* 0x000000390800780c */ /* 0x000fe20007744270 */
[----:B------:R-:W1:Y:S01]  /*34c0*/  SHFL.BFLY PT, R12, R11, 0x1, 0x1f ;  /* 0x0c201f000b0c7f89 */ /* 0x000e6200000e0000 */
[----:B------:R-:W-:-:S02]  /*34d0*/  LOP3.LUT P6, RZ, R138, 0x10, RZ, 0xc0, !PT ;  /* 0x000000108aff7812 */ /* 0x000fc400078cc0ff */
[C---:B------:R-:W-:Y:S02]  /*34e0*/  ISETP.LT.OR P2, PT, R6.reuse, 0x3a, P2 ;  /* 0x0000003a0600780c */ /* 0x040fe40001741670 */
[----:B------:R-:W-:Y:S02]  /*34f0*/  ISETP.LT.OR P5, PT, R6, 0x79, P5 ;  /* 0x000000790600780c */ /* 0x000fe40002fa1670 */
[----:B------:R-:W-:Y:S02]  /*3500*/  FSEL R55, R55, -INF , !P2 ;  /* 0xff80000037377808 */ /* 0x000fe40005000000 */
[----:B------:R-:W-:Y:S02]  /*3510*/  LOP3.LUT P2, RZ, R138, 0x4000, RZ, 0xc0, !PT ;  /* 0x000040008aff7812 */ /* 0x000fe4000784c0ff */
[----:B------:R-:W-:Y:S02]  /*3520*/  FSEL R83, R83, -INF , !P4 ;  /* 0xff80000053537808 */ /* 0x000fe40006000000 */
[----:B------:R-:W-:-:S02]  /*3530*/  ISETP.GT.AND P2, PT, R8, 0x40, !P2 ;  /* 0x000000400800780c */ /* 0x000fc40005744270 */
[----:B------:R-:W-:Y:S02]  /*3540*/  FSEL R86, R86, -INF , !P5 ;  /* 0xff80000056567808 */ /* 0x000fe40006800000 */
[----:B------:R-:W-:Y:S02]  /*3550*/  ISETP.LT.OR P2, PT, R6, 0x41, P2 ;  /* 0x000000410600780c */ /* 0x000fe40001741670 */
[----:B------:R-:W-:Y:S02]  /*3560*/  R2UR UR10, R5 ;  /* 0x00000000050a72ca */ /* 0x000fe400000e0000 */
[----:B------:R-:W-:Y:S02]  /*3570*/  FSEL R58, R58, -INF , !P2 ;  /* 0xff8000003a3a7808 */ /* 0x000fe40005000000 */
[----:B------:R-:W-:Y:S02]  /*3580*/  LOP3.LUT P2, RZ, R138, 0x2000, RZ, 0xc0, !PT ;  /* 0x000020008aff7812 */ /* 0x000fe4000784c0ff */
[----:B-1----:R-:W-:-:S02]  /*3590*/  FMNMX.FTZ R7, R11, R12, !PT ;  /* 0x0000000c0b077209 */ /* 0x002fc40007810000 */
[----:B------:R-:W-:-:S03]  /*35a0*/  ISETP.GT.AND P2, PT, R8, 0x41, !P2 ;  /* 0x000000410800780c */ /* 0x000fc60005744270 */
[----:B------:R-:W-:Y:S01]  /*35b0*/  FMUL.FTZ R90, R7, UR33 ;  /* 0x00000021075a7c20 */ /* 0x000fe20008410000 */
[----:B------:R-:W-:Y:S01]  /*35c0*/  ISETP.LT.OR P2, PT, R6, 0x42, P2 ;  /* 0x000000420600780c */ /* 0x000fe20001741670 */
[----:B------:R-:W-:-:S03]  /*35d0*/  UIADD3 UR10, UR42, UR10, URZ ;  /* 0x0000000a2a0a7290 */ /* 0x000fc6000fffe03f */
[----:B------:R-:W-:Y:S01]  /*35e0*/  FSEL R59, R59, -INF , !P2 ;  /* 0xff8000003b3b7808 */ /* 0x000fe20005000000 */
[----:B------:R-:W-:Y:S01]  /*35f0*/  UIADD3 UR6, UR10, UR6, URZ ;  /* 0x000000060a067290 */ /* 0x000fe2000fffe03f */
[----:B------:R-:W-:-:S04]  /*3600*/  LOP3.LUT P2, RZ, R138, 0x1000, RZ, 0xc0, !PT ;  /* 0x000010008aff7812 */ /* 0x000fc8000784c0ff */
[----:B------:R-:W-:-:S04]  /*3610*/  ISETP.GT.AND P2, PT, R8, 0x48, !P2 ;  /* 0x000000480800780c */ /* 0x000fc80005744270 */
[----:B------:R-:W-:-:S04]  /*3620*/  ISETP.LT.OR P2, PT, R6, 0x49, P2 ;  /* 0x000000490600780c */ /* 0x000fc80001741670 */
[----:B------:R-:W-:Y:S02]  /*3630*/  FSEL R62, R62, -INF , !P2 ;  /* 0xff8000003e3e7808 */ /* 0x000fe40005000000 */
        /* <DEDUP_REMOVED lines=32> */
[----:B------:R-:W-:-:S04]  /*3840*/  FSETP.NEU.FTZ.AND P2, PT, R7, -INF , PT ;  /* 0xff8000000700780b */ /* 0x000fc80003f5d000 */
[----:B------:R-:W-:Y:S02]  /*3850*/  FSEL R90, R90, RZ, P2 ;  /* 0x000000ff5a5a7208 */ /* 0x000fe40001000000 */
[----:B------:R-:W-:Y:S02]  /*3860*/  ISETP.GT.AND P2, PT, R8, RZ, !P6 ;  /* 0x000000ff0800720c */ /* 0x000fe40007744270 */
[----:B------:R-:W-:Y:S01]  /*3870*/  LOP3.LUT P6, RZ, R138, 0x8000000, RZ, 0xc0, !PT ;  /* 0x080000008aff7812 */ /* 0x000fe200078cc0ff */
[--C-:B------:R-:W-:Y:S01]  /*3880*/  FFMA.FTZ R12, R9, UR33, -R90.reuse ;  /* 0x00000021090c7c23 */ /* 0x100fe2000801085a */
[----:B------:R-:W-:Y:S01]  /*3890*/  ISETP.LT.OR P2, PT, R6, 0x1, P2 ;  /* 0x000000010600780c */ /* 0x000fe20001741670 */
[--C-:B------:R-:W-:Y:S01]  /*38a0*/  FFMA.FTZ R24, R32, UR33, -R90.reuse ;  /* 0x0000002120187c23 */ /* 0x100fe2000801085a */
[--C-:B------:R-:W-:Y:S01]  /*38b0*/  FFMA.FTZ R14, R28, UR33, -R90.reuse ;  /* 0x000000211c0e7c23 */ /* 0x100fe2000801085a */
[--C-:B------:R-:W-:Y:S01]  /*38c0*/  FFMA.FTZ R28, R40, UR33, -R90.reuse ;  /* 0x00000021281c7c23 */ /* 0x100fe2000801085a */
[----:B------:R-:W-:Y:S01]  /*38d0*/  FSEL R20, R26, -INF , !P2 ;  /* 0xff8000001a147808 */ /* 0x000fe20005000000 */
[--C-:B------:R-:W-:Y:S01]  /*38e0*/  FFMA.FTZ R26, R36, UR33, -R90.reuse ;  /* 0x00000021241a7c23 */ /* 0x100fe2000801085a */
[----:B------:R-:W-:Y:S01]  /*38f0*/  LOP3.LUT P2, RZ, R138, 0x4000000, RZ, 0xc0, !PT ;  /* 0x040000008aff7812 */ /* 0x000fe2000784c0ff */
[--C-:B------:R-:W-:Y:S01]  /*3900*/  FFMA.FTZ R11, R25, UR33, -R90.reuse ;  /* 0x00000021190b7c23 */ /* 0x100fe2000801085a */
[----:B------:R-:W-:Y:S01]  /*3910*/  FMNMX.FTZ R9, R20, R27, !PT ;  /* 0x0000001b14097209 */ /* 0x000fe20007810000 */
        /* <DEDUP_REMOVED lines=8> */
[----:B------:R-:W1:Y:S01]  /*39a0*/  MUFU.EX2 R11, R11 ;  /* 0x0000000b000b7308 */ /* 0x000e620000000800 */
[----:B------:R-:W-:Y:S01]  /*39b0*/  FSEL R79, R79, -INF , !P2 ;  /* 0xff8000004f4f7808 */ /* 0x000fe20005000000 */
[--C-:B------:R-:W-:Y:S01]  /*39c0*/  FFMA.FTZ R25, R37, UR33, -R90.reuse ;  /* 0x0000002125197c23 */ /* 0x100fe2000801085a */
[----:B------:R-:W-:Y:S01]  /*39d0*/  FMNMX.FTZ R10, R34, R9, !PT ;  /* 0x00000009220a7209 */ /* 0x000fe20007810000 */
[--C-:B------:R-:W-:Y:S01]  /*39e0*/  FFMA.FTZ R37, R49, UR33, -R90.reuse ;  /* 0x0000002131257c23 */ /* 0x100fe2000801085a */
[----:B------:R-:W-:Y:S01]  /*39f0*/  ISETP.GT.AND P6, PT, R8, 0x79, !P6 ;  /* 0x000000790800780c */ /* 0x000fe200077c4270 */
[--C-:B------:R-:W-:Y:S01]  /*3a00*/  FFMA.FTZ R49, R61, UR33, -R90.reuse ;  /* 0x000000213d317c23 */ /* 0x100fe2000801085a */
[----:B------:R-:W-:Y:S01]  /*3a10*/  FMNMX.FTZ R9, R35, R10, !PT ;  /* 0x0000000a23097209 */ /* 0x000fe20007810000 */
[----:B------:R-:W2:Y:S01]  /*3a20*/  MUFU.EX2 R14, R14 ;  /* 0x0000000e000e7308 */ /* 0x000ea20000000800 */
[----:B------:R-:W-:Y:S01]  /*3a30*/  ISETP.LT.OR P6, PT, R6, 0x7a, P6 ;  /* 0x0000007a0600780c */ /* 0x000fe200037c1670 */
[--C-:B------:R-:W-:Y:S01]  /*3a40*/  FFMA.FTZ R6, R60, UR33, -R90.reuse ;  /* 0x000000213c067c23 */ /* 0x100fe2000801085a */
[----:B------:R-:W-:Y:S01]  /*3a50*/  FMNMX.FTZ R10, R38, R9, !PT ;  /* 0x00000009260a7209 */ /* 0x000fe20007810000 */
[--C-:B------:R-:W-:Y:S01]  /*3a60*/  FFMA.FTZ R29, R41, UR33, -R90.reuse ;  /* 0x00000021291d7c23 */ /* 0x100fe2000801085a */
[----:B------:R-:W-:Y:S01]  /*3a70*/  FSEL R87, R87, -INF , !P6 ;  /* 0xff80000057577808 */ /* 0x000fe20007000000 */
        /* <DEDUP_REMOVED lines=18> */
[----:B------:R-:W-:Y:S03]  /*3ba0*/  MUFU.EX2 R21, R21 ;  /* 0x0000001500157308 */ /* 0x000fe60000000800 */
[----:B------:R-:W-:-:S04]  /*3bb0*/  FMNMX.FTZ R10, R50, R9, !PT ;  /* 0x00000009320a7209 */ /* 0x000fc80007810000 */
[----:B------:R-:W-:Y:S01]  /*3bc0*/  FMNMX.FTZ R9, R51, R10, !PT ;  /* 0x0000000a33097209 */ /* 0x000fe20007810000 */
[----:B------:R-:W-:Y:S01]  /*3bd0*/  FFMA.FTZ R10, R44, UR33, -R90 ;  /* 0x000000212c0a7c23 */ /* 0x000fe2000801085a */
[----:B------:R-:W-:Y:S02]  /*3be0*/  MUFU.EX2 R26, R26 ;  /* 0x0000001a001a7308 */ /* 0x000fe40000000800 */
[----:B------:R-:W-:-:S04]  /*3bf0*/  FMNMX.FTZ R32, R54, R9, !PT ;  /* 0x0000000936207209 */ /* 0x000fc80007810000 */
[----:B------:R-:W-:Y:S02]  /*3c00*/  FMNMX.FTZ R9, R55, R32, !PT ;  /* 0x0000002037097209 */ /* 0x000fe40007810000 */
[----:B------:R-:W-:Y:S02]  /*3c10*/  MUFU.EX2 R25, R25 ;  /* 0x0000001900197308 */ /* 0x000fe40000000800 */
[----:B------:R-:W-:-:S04]  /*3c20*/  FMNMX.FTZ R32, R58, R9, !PT ;  /* 0x000000093a207209 */ /* 0x000fc80007810000 */
[----:B------:R-:W-:Y:S01]  /*3c30*/  FMNMX.FTZ R9, R59, R32, !PT ;  /* 0x000000203b097209 */ /* 0x000fe20007810000 */
[--C-:B------:R-:W-:Y:S01]  /*3c40*/  FFMA.FTZ R32, R48, UR33, -R90.reuse ;  /* 0x0000002130207c23 */ /* 0x100fe2000801085a */
[----:B------:R-:W-:Y:S01]  /*3c50*/  FFMA.FTZ R48, R68, UR33, -R90 ;  /* 0x0000002144307c23 */ /* 0x000fe2000801085a */
[----:B------:R-:W-:Y:S01]  /*3c60*/  MUFU.EX2 R28, R28 ;  /* 0x0000001c001c7308 */ /* 0x000fe20000000800 */
[----:B------:R-:W-:-:S04]  /*3c70*/  FMNMX.FTZ R36, R62, R9, !PT ;  /* 0x000000093e247209 */ /* 0x000fc80007810000 */
[----:B------:R-:W-:-:S03]  /*3c80*/  FMNMX.FTZ R9, R63, R36, !PT ;  /* 0x000000243f097209 */ /* 0x000fc60007810000 */
[----:B------:R-:W-:Y:S01]  /*3c90*/  MUFU.EX2 R29, R29 ;  /* 0x0000001d001d7308 */ /* 0x000fe20000000800 */
        /* <DEDUP_REMOVED lines=19> */
[----:B------:R-:W-:Y:S02]  /*3dd0*/  FFMA.FTZ R40, R64, UR33, -R90 ;  /* 0x0000002140287c23 */ /* 0x000fe4000801085a */
[----:B------:R-:W-:Y:S02]  /*3de0*/  MUFU.EX2 R41, R41 ;  /* 0x0000002900297308 */ /* 0x000fe40000000800 */
[----:B------:R-:W5:Y:S06]  /*3df0*/  SHFL.BFLY PT, R44, R9, 0x2, 0x1f ;  /* 0x0c401f00092c7f89 */ /* 0x000f6c00000e0000 */
[----:B------:R-:W-:Y:S08]  /*3e00*/  MUFU.EX2 R8, R8 ;  /* 0x0000000800087308 */ /* 0x000ff00000000800 */
[----:B------:R-:W-:Y:S08]  /*3e10*/  MUFU.EX2 R45, R45 ;  /* 0x0000002d002d7308 */ /* 0x000ff00000000800 */
[----:B------:R-:W-:Y:S01]  /*3e20*/  MUFU.EX2 R6, R6 ;  /* 0x0000000600067308 */ /* 0x000fe20000000800 */
[----:B-----5:R-:W-:-:S05]  /*3e30*/  FMNMX.FTZ R15, R9, R44, !PT ;  /* 0x0000002c090f7209 */ /* 0x020fca0007810000 */
[----:B------:R-:W5:Y:S02]  /*3e40*/  SHFL.BFLY PT, R60, R15, 0x1, 0x1f ;  /* 0x0c201f000f3c7f89 */ /* 0x000f6400000e0000 */
[----:B------:R-:W-:Y:S08]  /*3e50*/  MUFU.EX2 R44, R72 ;  /* 0x00000048002c7308 */ /* 0x000ff00000000800 */
[----:B------:R-:W-:Y:S08]  /*3e60*/  MUFU.EX2 R49, R49 ;  /* 0x0000003100317308 */ /* 0x000ff00000000800 */
[----:B------:R-:W-:Y:S01]  /*3e70*/  MUFU.EX2 R40, R40 ;  /* 0x0000002800287308 */ /* 0x000fe20000000800 */
[----:B-----5:R-:W-:-:S07]  /*3e80*/  FMNMX.FTZ R9, R15, R60, !PT ;  /* 0x0000003c0f097209 */ /* 0x020fce0007810000 */
[----:B------:R-:W-:Y:S01]  /*3e90*/  MUFU.EX2 R53, R53 ;  /* 0x0000003500357308 */ /* 0x000fe20000000800 */
[----:B------:R-:W-:Y:S01]  /*3ea0*/  FFMA.FTZ R60, R84, UR33, -R90 ;  /* 0x00000021543c7c23 */ /* 0x000fe2000801085a */
[C---:B------:R-:W-:Y:S01]  /*3eb0*/  FSETP.NEU.FTZ.AND P2, PT, R9.reuse, -INF , PT ;  /* 0xff8000000900780b */ /* 0x040fe20003f5d000 */
[----:B------:R-:W-:-:S05]  /*3ec0*/  FMUL.FTZ R64, R9, UR33 ;  /* 0x0000002109407c20 */ /* 0x000fca0008410000 */
[----:B------:R-:W-:Y:S01]  /*3ed0*/  MUFU.EX2 R48, R48 ;  /* 0x0000003000307308 */ /* 0x000fe20000000800 */
[----:B------:R-:W-:Y:S02]  /*3ee0*/  FSEL R64, R64, RZ, P2 ;  /* 0x000000ff40407208 */ /* 0x000fe40001000000 */
[----:B------:R-:W-:-:S03]  /*3ef0*/  PLOP3.LUT P2, PT, PT, PT, UP0, 0x40, 0x0 ;  /* 0x000000000000781c */ /* 0x000fc60003f4e808 */
[--C-:B------:R-:W-:Y:S01]  /*3f00*/  FFMA.FTZ R15, R20, UR33, -R64.reuse ;  /* 0x00000021140f7c23 */ /* 0x100fe20008010840 */
[--C-:B------:R-:W-:Y:S01]  /*3f10*/  FFMA.FTZ R68, R27, UR33, -R64.reuse ;  /* 0x000000211b447c23 */ /* 0x100fe20008010840 */
        /* <DEDUP_REMOVED lines=11> */
[----:B------:R-:W4:Y:S01]  /*3fd0*/  MUFU.EX2 R15, R15 ;  /* 0x0000000f000f7308 */ /* 0x000f220000000800 */
[--C-:B-----5:R-:W-:Y:S01]  /*3fe0*/  FFMA.FTZ R68, R46, UR33, -R64.reuse ;  /* 0x000000212e447c23 */ /* 0x120fe20008010840 */
[--C-:B------:R-:W-:Y:S01]  /*3ff0*/  FFMA.FTZ R46, R55, UR33, -R64.reuse ;  /* 0x00000021372e7c23 */ /* 0x100fe20008010840 */
[----:B-1----:R-:W-:Y:S01]  /*4000*/  FADD.FTZ R55, R12, R11 ;  /* 0x0000000b0c377221 */ /* 0x002fe20000010000 */
[----:B------:R-:W-:Y:S01]  /*4010*/  F2FP.BF16.F32.PACK_AB R12, R11, R12 ;  /* 0x0000000c0b0c723e */ /* 0x000fe200000010ff */
[--C-:B------:R-:W-:Y:S01]  /*4020*/  FFMA.FTZ R42, R42, UR33, -R64.reuse ;  /* 0x000000212a2a7c23 */ /* 0x100fe20008010840 */
[--C-:B------:R-:W-:Y:S01]  /*4030*/  FFMA.FTZ R43, R43, UR33, -R64.reuse ;  /* 0x000000212b2b7c23 */ /* 0x100fe20008010840 */
[----:B--2---:R-:W-:Y:S01]  /*4040*/  FADD.FTZ R58, R14, R55 ;  /* 0x000000370e3a7221 */ /* 0x004fe20000010000 */
[----:B------:R-:W1:Y:S01]  /*4050*/  MUFU.EX2 R30, R30 ;  /* 0x0000001e001e7308 */ /* 0x000e620000000800 */
[C---:B---3--:R-:W-:Y:S01]  /*4060*/  F2FP.BF16.F32.PACK_AB R14, R13.reuse, R14 ;  /* 0x0000000e0d0e723e */ /* 0x048fe200000010ff */
[----:B------:R-:W-:Y:S01]  /*4070*/  FFMA.FTZ R35, R50, UR33, -R64 ;  /* 0x0000002132237c23 */ /* 0x000fe20008010840 */
[----:B------:R-:W-:Y:S01]  /*4080*/  FADD.FTZ R55, R13, R58 ;  /* 0x0000003a0d377221 */ /* 0x000fe20000010000 */
[--C-:B------:R-:W-:Y:S01]  /*4090*/  FFMA.FTZ R39, R54, UR33, -R64.reuse ;  /* 0x0000002136277c23 */ /* 0x100fe20008010840 */
[--C-:B------:R-:W-:Y:S01]  /*40a0*/  FFMA.FTZ R50, R59, UR33, -R64.reuse ;  /* 0x000000213b327c23 */ /* 0x100fe20008010840 */
[----:B------:R-:W-:Y:S01]  /*40b0*/  FFMA.FTZ R54, R63, UR33, -R64 ;  /* 0x000000213f367c23 */ /* 0x000fe20008010840 */
[----:B----4-:R-:W-:Y:S01]  /*40c0*/  FADD.FTZ R62, R24, R55 ;  /* 0x00000037183e7221 */ /* 0x010fe20000010000 */
[----:B------:R-:W2:Y:S01]  /*40d0*/  MUFU.EX2 R81, R76 ;  /* 0x0000004c00517308 */ /* 0x000ea20000000800 */
[----:B------:R-:W-:Y:S01]  /*40e0*/  FADD.FTZ R11, R15, R72 ;  /* 0x000000480f0b7221 */ /* 0x000fe20000010000 */
[----:B------:R-:W-:Y:S01]  /*40f0*/  F2FP.BF16.F32.PACK_AB R13, R72, R15 ;  /* 0x0000000f480d723e */ /* 0x000fe200000010ff */
[----:B------:R-:W-:Y:S01]  /*4100*/  FADD.FTZ R55, R21, R62 ;  /* 0x0000003e15377221 */ /* 0x000fe20000010000 */
[--C-:B------:R-:W-:Y:S01]  /*4110*/  FFMA.FTZ R4, R66, UR33, -R64.reuse ;  /* 0x0000002142047c23 */ /* 0x100fe20008010840 */
[--C-:B------:R-:W-:Y:S01]  /*4120*/  FFMA.FTZ R67, R67, UR33, -R64.reuse ;  /* 0x0000002143437c23 */ /* 0x100fe20008010840 */
[--C-:B------:R-:W-:Y:S01]  /*4130*/  FFMA.FTZ R70, R70, UR33, -R64.reuse ;  /* 0x0000002146467c23 */ /* 0x100fe20008010840 */
[----:B------:R-:W-:Y:S01]  /*4140*/  F2FP.BF16.F32.PACK_AB R24, R21, R24 ;  /* 0x000000181518723e */ /* 0x000fe200000010ff */
[----:B------:R-:W3:Y:S01]  /*4150*/  MUFU.EX2 R20, R20 ;  /* 0x0000001400147308 */ /* 0x000ee20000000800 */
[----:B-1----:R-:W-:Y:S01]  /*4160*/  FADD.FTZ R58, R30, R11 ;  /* 0x0000000b1e3a7221 */ /* 0x002fe20000010000 */
[--C-:B------:R-:W-:Y:S01]  /*4170*/  FFMA.FTZ R71, R71, UR33, -R64.reuse ;  /* 0x0000002147477c23 */ /* 0x100fe20008010840 */
[--C-:B------:R-:W-:Y:S01]  /*4180*/  FFMA.FTZ R74, R74, UR33, -R64.reuse ;  /* 0x000000214a4a7c23 */ /* 0x100fe20008010840 */
[--C-:B------:R-:W-:Y:S01]  /*4190*/  FFMA.FTZ R75, R75, UR33, -R64.reuse ;  /* 0x000000214b4b7c23 */ /* 0x100fe20008010840 */
[--C-:B------:R-:W-:Y:S01]  /*41a0*/  FFMA.FTZ R78, R78, UR33, -R64.reuse ;  /* 0x000000214e4e7c23 */ /* 0x100fe20008010840 */
[--C-:B------:R-:W-:Y:S01]  /*41b0*/  FFMA.FTZ R79, R79, UR33, -R64.reuse ;  /* 0x000000214f4f7c23 */ /* 0x100fe20008010840 */
[----:B------:R-:W-:Y:S01]  /*41c0*/  FFMA.FTZ R82, R82, UR33, -R64 ;  /* 0x0000002152527c23 */ /* 0x000fe20008010840 */
[----:B------:R-:W1:Y:S01]  /*41d0*/  MUFU.EX2 R27, R27 ;  /* 0x0000001b001b7308 */ /* 0x000e620000000800 */
[C---:B--2---:R-:W-:Y:S01]  /*41e0*/  FADD.FTZ R11, R81.reuse, R58 ;  /* 0x0000003a510b7221 */ /* 0x044fe20000010000 */
[----:B------:R-:W-:Y:S01]  /*41f0*/  F2FP.BF16.F32.PACK_AB R15, R81, R30 ;  /* 0x0000001e510f723e */ /* 0x000fe200000010ff */
[----:B------:R-:W-:Y:S01]  /*4200*/  FADD.FTZ R58, R26, R55 ;  /* 0x000000371a3a7221 */ /* 0x000fe20000010000 */
[----:B------:R-:W-:Y:S01]  /*4210*/  F2FP.BF16.F32.PACK_AB R26, R25, R26 ;  /* 0x0000001a191a723e */ /* 0x000fe200000010ff */
[--C-:B------:R-:W-:Y:S01]  /*4220*/  FFMA.FTZ R83, R83, UR33, -R64.reuse ;  /* 0x0000002153537c23 */ /* 0x100fe20008010840 */
[----:B------:R-:W-:Y:S01]  /*4230*/  FFMA.FTZ R86, R86, UR33, -R64 ;  /* 0x0000002156567c23 */ /* 0x000fe20008010840 */
[----:B------:R2:W-:Y:S01]  /*4240*/  STSM.16.M88.4 [R136+0x21800], R12 ;  /* 0x0218000c88007844 */ /* 0x0005e20000000200 */
[----:B------:R-:W4:Y:S01]  /*4250*/  MUFU.EX2 R31, R31 ;  /* 0x0000001f001f7308 */ /* 0x000f220000000800 */
[----:B---3--:R-:W-:Y:S01]  /*4260*/  FADD.FTZ R30, R20, R11 ;  /* 0x0000000b141e7221 */ /* 0x008fe20000010000 */
[----:B------:R-:W-:Y:S01]  /*4270*/  FADD.FTZ R11, R25, R58 ;  /* 0x0000003a190b7221 */ /* 0x000fe20000010000 */
[----:B------:R-:W-:-:S03]  /*4280*/  FFMA.FTZ R64, R87, UR33, -R64 ;  /* 0x0000002157407c23 */ /* 0x000fc60008010840 */
[----:B------:R-:W-:Y:S01]  /*4290*/  FADD.FTZ R58, R28, R11 ;  /* 0x0000000b1c3a7221 */ /* 0x000fe20000010000 */
[----:B------:R-:W-:Y:S01]  /*42a0*/  F2FP.BF16.F32.PACK_AB R28, R29, R28 ;  /* 0x0000001c1d1c723e */ /* 0x000fe200000010ff */
[----:B------:R-:W3:Y:S01]  /*42b0*/  MUFU.EX2 R34, R34 ;  /* 0x0000002200227308 */ /* 0x000ee20000000800 */
[----:B-1----:R-:W-:Y:S01]  /*42c0*/  FADD.FTZ R30, R27, R30 ;  /* 0x0000001e1b1e7221 */ /* 0x002fe20000010000 */
[----:B------:R-:W-:Y:S01]  /*42d0*/  FADD.FTZ R55, R29, R58 ;  /* 0x0000003a1d377221 */ /* 0x000fe20000010000 */
[----:B------:R-:W-:-:S03]  /*42e0*/  F2FP.BF16.F32.PACK_AB R25, R27, R20 ;  /* 0x000000141b19723e */ /* 0x000fc600000010ff */
[----:B------:R-:W-:Y:S01]  /*42f0*/  FADD.FTZ R58, R10, R55 ;  /* 0x000000370a3a7221 */ /* 0x000fe20000010000 */
[----:B--2---:R-:W-:Y:S01]  /*4300*/  F2FP.BF16.F32.PACK_AB R14, R41, R36 ;  /* 0x00000024290e723e */ /* 0x004fe200000010ff */
[----:B------:R-:W1:Y:S01]  /*4310*/  MUFU.EX2 R42, R42 ;  /* 0x0000002a002a7308 */ /* 0x000e620000000800 */
[----:B----4-:R-:W-:Y:S01]  /*4320*/  FADD.FTZ R11, R31, R30 ;  /* 0x0000001e1f0b7221 */ /* 0x010fe20000010000 */
[----:B------:R-:W-:-:S04]  /*4330*/  FADD.FTZ R55, R33, R58 ;  /* 0x0000003a21377221 */ /* 0x000fc80000010000 */
[----:B------:R-:W-:Y:S02]  /*4340*/  FADD.FTZ R58, R32, R55 ;  /* 0x00000037203a7221 */ /* 0x000fe40000010000 */
[----:B------:R-:W2:Y:S01]  /*4350*/  MUFU.EX2 R43, R43 ;  /* 0x0000002b002b7308 */ /* 0x000ea20000000800 */
[C---:B---3--:R-:W-:Y:S01]  /*4360*/  FADD.FTZ R11, R34.reuse, R11 ;  /* 0x0000000b220b7221 */ /* 0x048fe20000010000 */
[----:B------:R-:W-:Y:S02]  /*4370*/  F2FP.BF16.F32.PACK_AB R27, R34, R31 ;  /* 0x0000001f221b723e */ /* 0x000fe400000010ff */
[----:B------:R-:W-:-:S03]  /*4380*/  F2FP.BF16.F32.PACK_AB R34, R49, R6 ;  /* 0x000000063122723e */ /* 0x000fc600000010ff */
[----:B------:R3:W-:Y:S01]  /*4390*/  STSM.16.M88.4 [R23], R24 ;  /* 0x0000001817007844 */ /* 0x0007e20000000200 */
[----:B------:R-:W4:Y:S01]  /*43a0*/  MUFU.EX2 R68, R68 ;  /* 0x0000004400447308 */ /* 0x000f220000000800 */
[----:B-1----:R-:W-:-:S07]  /*43b0*/  FADD.FTZ R30, R42, R11 ;  /* 0x0000000b2a1e7221 */ /* 0x002fce0000010000 */
[----:B------:R-:W1:Y:S01]  /*43c0*/  MUFU.EX2 R77, R77 ;  /* 0x0000004d004d7308 */ /* 0x000e620000000800 */
[C---:B--2---:R-:W-:Y:S01]  /*43d0*/  FADD.FTZ R11, R43.reuse, R30 ;  /* 0x0000001e2b0b7221 */ /* 0x044fe20000010000 */
[----:B------:R-:W-:Y:S02]  /*43e0*/  F2FP.BF16.F32.PACK_AB R29, R43, R42 ;  /* 0x0000002a2b1d723e */ /* 0x000fe400000010ff */
[----:B---3--:R-:W-:-:S04]  /*43f0*/  F2FP.BF16.F32.PACK_AB R24, R53, R40 ;  /* 0x000000283518723e */ /* 0x008fc800000010ff */
[----:B------:R-:W2:Y:S01]  /*4400*/  MUFU.EX2 R35, R35 ;  /* 0x0000002300237308 */ /* 0x000ea20000000800 */
[----:B----4-:R-:W-:Y:S01]  /*4410*/  FADD.FTZ R30, R68, R11 ;  /* 0x0000000b441e7221 */ /* 0x010fe20000010000 */
[----:B------:R-:W-:-:S04]  /*4420*/  FADD.FTZ R11, R37, R58 ;  /* 0x0000003a250b7221 */ /* 0x000fc80000010000 */
[----:B------:R-:W-:Y:S02]  /*4430*/  FADD.FTZ R58, R36, R11 ;  /* 0x0000000b243a7221 */ /* 0x000fe40000010000 */
[----:B------:R-:W3:Y:S01]  /*4440*/  MUFU.EX2 R38, R38 ;  /* 0x0000002600267308 */ /* 0x000ee20000000800 */
[----:B-1----:R-:W-:Y:S01]  /*4450*/  FADD.FTZ R30, R77, R30 ;  /* 0x0000001e4d1e7221 */ /* 0x002fe20000010000 */
[----:B------:R-:W-:Y:S01]  /*4460*/  FADD.FTZ R21, R41, R58 ;  /* 0x0000003a29157221 */ /* 0x000fe20000010000 */
[----:B------:R-:W-:-:S03]  /*4470*/  F2FP.BF16.F32.PACK_AB R31, R77, R68 ;  /* 0x000000444d1f723e */ /* 0x000fc600000010ff */
[----:B------:R-:W-:Y:S02]  /*4480*/  FADD.FTZ R12, R8, R21 ;  /* 0x00000015080c7221 */ /* 0x000fe40000010000 */
[----:B------:R-:W1:Y:S01]  /*4490*/  MUFU.EX2 R39, R39 ;  /* 0x0000002700277308 */ /* 0x000e620000000800 */
[----:B--2---:R-:W-:Y:S01]  /*44a0*/  FADD.FTZ R11, R35, R30 ;  /* 0x0000001e230b7221 */ /* 0x004fe20000010000 */
[----:B------:R-:W-:Y:S01]  /*44b0*/  F2FP.BF16.F32.PACK_AB R30, R33, R10 ;  /* 0x0000000a211e723e */ /* 0x000fe200000010ff */
[----:B------:R-:W-:-:S04]  /*44c0*/  FADD.FTZ R13, R45, R12 ;  /* 0x0000000c2d0d7221 */ /* 0x000fc80000010000 */
[----:B------:R-:W-:Y:S01]  /*44d0*/  FADD.FTZ R12, R6, R13 ;  /* 0x0000000d060c7221 */ /* 0x000fe20000010000 */
[----:B------:R-:W2:Y:S01]  /*44e0*/  MUFU.EX2 R46, R46 ;  /* 0x0000002e002e7308 */ /* 0x000ea20000000800 */
[----:B---3--:R-:W-:Y:S01]  /*44f0*/  FADD.FTZ R10, R38, R11 ;  /* 0x0000000b260a7221 */ /* 0x008fe20000010000 */
[----:B------:R3:W-:Y:S01]  /*4500*/  STSM.16.M88.4 [R22], R28 ;  /* 0x0000001c16007844 */ /* 0x0007e20000000200 */
[----:B------:R-:W-:Y:S01]  /*4510*/  FADD.FTZ R13, R49, R12 ;  /* 0x0000000c310d7221 */ /* 0x000fe20000010000 */
[----:B------:R-:W-:Y:S02]  /*4520*/  F2FP.BF16.F32.PACK_AB R12, R37, R32 ;  /* 0x00000020250c723e */ /* 0x000fe400000010ff */
[----:B------:R-:W-:Y:S01]  /*4530*/  F2FP.BF16.F32.PACK_AB R32, R45, R8 ;  /* 0x000000082d20723e */ /* 0x000fe200000010ff */
[----:B------:R-:W-:Y:S01]  /*4540*/  FADD.FTZ R20, R40, R13 ;  /* 0x0000000d28147221 */ /* 0x000fe20000010000 */
[----:B------:R-:W4:Y:S01]  /*4550*/  MUFU.EX2 R47, R47 ;  /* 0x0000002f002f7308 */ /* 0x000f220000000800 */
[----:B-1----:R-:W-:-:S02]  /*4560*/  FADD.FTZ R11, R39, R10 ;  /* 0x0000000a270b7221 */ /* 0x002fc40000010000 */
[----:B------:R-:W-:-:S04]  /*4570*/  FADD.FTZ R13, R53, R20 ;  /* 0x00000014350d7221 */ /* 0x000fc80000010000 */
[----:B------:R-:W-:Y:S01]  /*4580*/  FADD.FTZ R8, R48, R13 ;  /* 0x0000000d30087221 */ /* 0x000fe20000010000 */
[----:B------:R-:W1:Y:S01]  /*4590*/  MUFU.EX2 R50, R50 ;  /* 0x0000003200327308 */ /* 0x000e620000000800 */
[----:B--2---:R-:W-:Y:S01]  /*45a0*/  FADD.FTZ R10, R46, R11 ;  /* 0x0000000b2e0a7221 */ /* 0x004fe20000010000 */
[----:B------:R-:W-:Y:S02]  /*45b0*/  F2FP.BF16.F32.PACK_AB R13, R38, R35 ;  /* 0x00000023260d723e */ /* 0x000fe400000010ff */
[----:B------:R-:W-:-:S04]  /*45c0*/  F2FP.BF16.F32.PACK_AB R15, R46, R39 ;  /* 0x000000272e0f723e */ /* 0x000fc800000010ff */
[----:B------:R-:W2:Y:S01]  /*45d0*/  MUFU.EX2 R51, R51 ;  /* 0x0000003300337308 */ /* 0x000ea20000000800 */
[----:B----4-:R-:W-:Y:S01]  /*45e0*/  FADD.FTZ R11, R47, R10 ;  /* 0x0000000a2f0b7221 */ /* 0x010fe20000010000 */
[----:B------:R4:W-:Y:S06]  /*45f0*/  STSM.16.M88.4 [R18], R12 ;  /* 0x0000000c12007844 */ /* 0x0009ec0000000200 */
[----:B------:R-:W5:Y:S01]  /*4600*/  MUFU.EX2 R54, R54 ;  /* 0x0000003600367308 */ /* 0x000f620000000800 */
[C---:B-1----:R-:W-:Y:S01]  /*4610*/  FADD.FTZ R10, R50.reuse, R11 ;  /* 0x0000000b320a7221 */ /* 0x042fe20000010000 */
[----:B------:R-:W-:-:S06]  /*4620*/  F2FP.BF16.F32.PACK_AB R33, R50, R47 ;  /* 0x0000002f3221723e */ /* 0x000fcc00000010ff */
[----:B------:R-:W1:Y:S01]  /*4630*/  MUFU.EX2 R4, R4 ;  /* 0x0000000400047308 */ /* 0x000e620000000800 */
[----:B--2---:R-:W-:-:S07]  /*4640*/  FADD.FTZ R11, R51, R10 ;  /* 0x0000000a330b7221 */ /* 0x004fce0000010000 */
[----:B------:R-:W2:Y:S01]  /*4650*/  MUFU.EX2 R67, R67 ;  /* 0x0000004300437308 */ /* 0x000ea20000000800 */
[C---:B-----5:R-:W-:Y:S01]  /*4660*/  FADD.FTZ R11, R54.reuse, R11 ;  /* 0x0000000b360b7221 */ /* 0x060fe20000010000 */
[----:B------:R-:W-:-:S05]  /*4670*/  F2FP.BF16.F32.PACK_AB R35, R54, R51 ;  /* 0x000000333623723e */ /* 0x000fca00000010ff */
[----:B------:R3:W-:Y:S01]  /*4680*/  STSM.16.M88.4 [R136+0x27800], R32 ;  /* 0x0278002088007844 */ /* 0x0007e20000000200 */
[----:B------:R-:W5:Y:S01]  /*4690*/  MUFU.EX2 R70, R70 ;  /* 0x0000004600467308 */ /* 0x000f620000000800 */
[----:B-1----:R-:W-:-:S07]  /*46a0*/  FADD.FTZ R6, R4, R11 ;  /* 0x0000000b04067221 */ /* 0x002fce0000010000 */
[----:B------:R-:W1:Y:S01]  /*46b0*/  MUFU.EX2 R61, R61 ;  /* 0x0000003d003d7308 */ /* 0x000e620000000800 */
[C---:B--2---:R-:W-:Y:S01]  /*46c0*/  FADD.FTZ R11, R67.reuse, R6 ;  /* 0x00000006430b7221 */ /* 0x044fe20000010000 */
[----:B------:R-:W-:-:S06]  /*46d0*/  F2FP.BF16.F32.PACK_AB R25, R67, R4 ;  /* 0x000000044319723e */ /* 0x000fcc00000010ff */
[----:B------:R-:W2:Y:S01]  /*46e0*/  MUFU.EX2 R71, R71 ;  /* 0x0000004700477308 */ /* 0x000ea20000000800 */
[----:B-----5:R-:W-:-:S07]  /*46f0*/  FADD.FTZ R6, R70, R11 ;  /* 0x0000000b46067221 */ /* 0x020fce0000010000 */
[----:B------:R-:W5:Y:S01]  /*4700*/  MUFU.EX2 R57, R57 ;  /* 0x0000003900397308 */ /* 0x000f620000000800 */
[C---:B-1----:R-:W-:Y:S01]  /*4710*/  FADD.FTZ R21, R61.reuse, R8 ;  /* 0x000000083d157221 */ /* 0x042fe20000010000 */
[----:B------:R-:W-:Y:S01]  /*4720*/  F2FP.BF16.F32.PACK_AB R26, R61, R48 ;  /* 0x000000303d1a723e */ /* 0x000fe200000010ff */
[----:B------:R-:W-:Y:S02]  /*4730*/  VIADD R8, R88, 0xfffffffe ;  /* 0xfffffffe58087836 */ /* 0x000fe40000000000 */
[----:B------:R-:W-:-:S03]  /*4740*/  FADD.FTZ R4, R44, R21 ;  /* 0x000000152c047221 */ /* 0x000fc60000010000 */
[----:B------:R-:W1:Y:S01]  /*4750*/  MUFU.EX2 R52, R52 ;  /* 0x0000003400347308 */ /* 0x000e620000000800 */
[C---:B--2---:R-:W-:Y:S01]  /*4760*/  F2FP.BF16.F32.PACK_AB R27, R71.reuse, R70 ;  /* 0x00000046471b723e */ /* 0x044fe200000010ff */
[----:B---3--:R-:W-:-:S04]  /*4770*/  FADD.FTZ R29, R71, R6 ;  /* 0x00000006471d7221 */ /* 0x008fc80000010000 */
[----:B------:R2:W-:Y:S02]  /*4780*/  STSM.16.M88.4 [R17], R24 ;  /* 0x0000001811007844 */ /* 0x0005e40000000200 */
[----:B------:R-:W3:Y:S01]  /*4790*/  MUFU.EX2 R65, R65 ;  /* 0x0000004100417308 */ /* 0x000ee20000000800 */
[C---:B-----5:R-:W-:Y:S01]  /*47a0*/  F2FP.BF16.F32.PACK_AB R44, R57.reuse, R44 ;  /* 0x0000002c392c723e */ /* 0x060fe200000010ff */
[----:B------:R-:W-:-:S06]  /*47b0*/  FADD.FTZ R21, R57, R4 ;  /* 0x0000000439157221 */ /* 0x000fcc0000010000 */
[----:B------:R-:W5:Y:S01]  /*47c0*/  MUFU.EX2 R74, R74 ;  /* 0x0000004a004a7308 */ /* 0x000f620000000800 */
[----:B-1----:R-:W-:-:S07]  /*47d0*/  FADD.FTZ R4, R52, R21 ;  /* 0x0000001534047221 */ /* 0x002fce0000010000 */
[----:B------:R-:W1:Y:S01]  /*47e0*/  MUFU.EX2 R75, R75 ;  /* 0x0000004b004b7308 */ /* 0x000e620000000800 */
[C---:B---3--:R-:W-:Y:S01]  /*47f0*/  F2FP.BF16.F32.PACK_AB R46, R65.reuse, R52 ;  /* 0x00000034412e723e */ /* 0x048fe200000010ff */
[----:B------:R-:W-:-:S06]  /*4800*/  FADD.FTZ R21, R65, R4 ;  /* 0x0000000441157221 */ /* 0x000fcc0000010000 */
[----:B------:R-:W3:Y:S01]  /*4810*/  MUFU.EX2 R78, R78 ;  /* 0x0000004e004e7308 */ /* 0x000ee20000000800 */
[----:B-----5:R-:W-:-:S07]  /*4820*/  FADD.FTZ R6, R74, R29 ;  /* 0x0000001d4a067221 */ /* 0x020fce0000010000 */
[----:B------:R-:W5:Y:S01]  /*4830*/  MUFU.EX2 R79, R79 ;  /* 0x0000004f004f7308 */ /* 0x000f620000000800 */
[C---:B-1----:R-:W-:Y:S01]  /*4840*/  F2FP.BF16.F32.PACK_AB R45, R75.reuse, R74 ;  /* 0x0000004a4b2d723e */ /* 0x042fe200000010ff */
[----:B------:R-:W-:-:S06]  /*4850*/  FADD.FTZ R29, R75, R6 ;  /* 0x000000064b1d7221 */ /* 0x000fcc0000010000 */
[----:B------:R-:W-:Y:S01]  /*4860*/  MUFU.EX2 R56, R56 ;  /* 0x0000003800387308 */ /* 0x000fe20000000800 */
[----:B---3--:R-:W-:-:S07]  /*4870*/  FADD.FTZ R6, R78, R29 ;  /* 0x0000001d4e067221 */ /* 0x008fce0000010000 */
[----:B------:R-:W4:Y:S01]  /*4880*/  MUFU.EX2 R69, R69 ;  /* 0x0000004500457308 */ /* 0x000f220000000800 */
[C---:B-----5:R-:W-:Y:S01]  /*4890*/  F2FP.BF16.F32.PACK_AB R47, R79.reuse, R78 ;  /* 0x0000004e4f2f723e */ /* 0x060fe200000010ff */
[----:B------:R-:W-:-:S04]  /*48a0*/  FADD.FTZ R29, R79, R6 ;  /* 0x000000064f1d7221 */ /* 0x000fc80000010000 */
[----:B------:R2:W-:Y:S02]  /*48b0*/  STSM.16.M88.4 [R22+0x6000], R44 ;  /* 0x0060002c16007844 */ /* 0x0005e40000000200 */
[----:B------:R-:W1:Y:S08]  /*48c0*/  MUFU.EX2 R60, R60 ;  /* 0x0000003c003c7308 */ /* 0x000e700000000800 */
[----:B------:R-:W3:Y:S01]  /*48d0*/  MUFU.EX2 R73, R73 ;  /* 0x0000004900497308 */ /* 0x000ee20000000800 */
[----:B----4-:R-:W-:Y:S01]  /*48e0*/  F2FP.BF16.F32.PACK_AB R12, R69, R56 ;  /* 0x00000038450c723e */ /* 0x010fe200000010ff */
[----:B------:R-:W-:-:S04]  /*48f0*/  FADD.FTZ R56, R56, R21 ;  /* 0x0000001538387221 */ /* 0x000fc80000010000 */
[----:B------:R-:W-:Y:S02]  /*4900*/  FADD.FTZ R69, R69, R56 ;  /* 0x0000003845457221 */ /* 0x000fe40000010000 */
[----:B------:R-:W-:Y:S02]  /*4910*/  MUFU.EX2 R82, R82 ;  /* 0x0000005200527308 */ /* 0x000fe40000000800 */
[----:B-1----:R-:W-:-:S06]  /*4920*/  FADD.FTZ R6, R60, R69 ;  /* 0x000000453c067221 */ /* 0x002fcc0000010000 */
[----:B------:R-:W1:Y:S01]  /*4930*/  MUFU.EX2 R83, R83 ;  /* 0x0000005300537308 */ /* 0x000e620000000800 */
[C---:B---3--:R-:W-:Y:S01]  /*4940*/  F2FP.BF16.F32.PACK_AB R14, R73.reuse, R60 ;  /* 0x0000003c490e723e */ /* 0x048fe200000010ff */
[----:B------:R-:W-:-:S06]  /*4950*/  FADD.FTZ R6, R73, R6 ;  /* 0x0000000649067221 */ /* 0x000fcc0000010000 */
[----:B------:R-:W3:Y:S08]  /*4960*/  MUFU.EX2 R86, R86 ;  /* 0x0000005600567308 */ /* 0x000ef00000000800 */
[----:B------:R-:W4:Y:S01]  /*4970*/  MUFU.EX2 R11, R64 ;  /* 0x00000040000b7308 */ /* 0x000f220000000800 */
[----:B-1----:R-:W-:Y:S01]  /*4980*/  F2FP.BF16.F32.PACK_AB R13, R83, R82 ;  /* 0x00000052530d723e */ /* 0x002fe200000010ff */
[----:B------:R-:W-:-:S04]  /*4990*/  FADD.FTZ R82, R82, R29 ;  /* 0x0000001d52527221 */ /* 0x000fc80000010000 */
[----:B------:R-:W-:-:S04]  /*49a0*/  FADD.FTZ R83, R83, R82 ;  /* 0x0000005253537221 */ /* 0x000fc80000010000 */
[----:B---3--:R-:W-:Y:S01]  /*49b0*/  FADD.FTZ R4, R86, R83 ;  /* 0x0000005356047221 */ /* 0x008fe20000010000 */
[----:B----4-:R-:W-:-:S03]  /*49c0*/  F2FP.BF16.F32.PACK_AB R15, R11, R86 ;  /* 0x000000560b0f723e */ /* 0x010fc600000010ff */
[----:B------:R-:W-:Y:S02]  /*49d0*/  FADD.FTZ R4, R11, R4 ;  /* 0x000000040b047221 */ /* 0x000fe40000010000 */
[----:B------:R2:W-:Y:S01]  /*49e0*/  STSM.16.M88.4 [R18+0x6000], R12 ;  /* 0x0060000c12007844 */ /* 0x0005e20000000200 */
[----:B------:R1:W-:Y:S06]  /*49f0*/  MEMBAR.ALL.CTA ;  /* 0x0000000000007992 */ /* 0x0003ec0000008000 */
[----:B-1----:R-:W1:Y:S02]  /*4a00*/  FENCE.VIEW.ASYNC.S ;  /* 0x00000000000073c6 */ /* 0x002e640000000000 */
[----:B-1----:R-:W-:Y:S01]  /*4a10*/  NOP ;  /* 0x0000000000007918 */ /* 0x002fe20000000000 */
[----:B------:R-:W-:Y:S05]  /*4a20*/  @P2 BRA `(.L_x_8936) ;  /* 0x0000000000442947 */ /* 0x000fea0003800000 */
        /* <DEDUP_REMOVED lines=10> */
.L_x_8937:
[----:B------:R-:W-:-:S11]  /*4ad0*/  UISETP.NE.AND UP1, UPT, UR7, 0x1, UPT ;  /* 0x000000010700788c */ /* 0x000fd6000bf25270 */
[----:B------:R-:W-:Y:S02]  /*4ae0*/  @UP1 ULDC.64 UR10, c[0x0][0x9e8] ;  /* 0x00027a00000a1ab9 */ /* 0x000fe40000000a00 */
[----:B------:R-:W-:-:S04]  /*4af0*/  UIMAD.WIDE.U32 UR14, UR18, UR10, URZ ;  /* 0x0000000a120e72a5 */ /* 0x000fc8000f8e003f */
[----:B------:R-:W-:-:S12]  /*4b00*/  @UP1 USHF.R.U32.HI UR18, URZ, UR11, UR15 ;  /* 0x0000000b3f121299 */ /* 0x000fd8000801160f */
.L_x_8938:
[----:B------:R-:W-:-:S04]  /*4b10*/  UIMAD UR7, UR18, UR7, UR7 ;  /* 0x00000007120772a4 */ /* 0x000fc8000f8e0207 */
[----:B------:R-:W-:-:S04]  /*4b20*/  UISETP.LT.AND UP1, UPT, UR6, UR7, UPT ;  /* 0x000000070600728c */ /* 0x000fc8000bf21270 */
[----:B------:R-:W-:-:S12]  /*4b30*/  USEL UR6, UR6, UR7, UP1 ;  /* 0x0000000706067287 */ /* 0x000fd80008800000 */
.L_x_8936:
        /* <DEDUP_REMOVED lines=33> */
[----:B------:R-:W-:Y:S01]  /*4d50*/  IMAD.MOV.U32 R135, RZ, RZ, RZ ;  /* 0x000000ffff877224 */ /* 0x000fe200078e00ff */
[----:B------:R-:W-:Y:S01]  /*4d60*/  ULDC UR35, c[0x0][0x9dc] ;  /* 0x0002770000237ab9 */ /* 0x000fe20000000800 */
[----:B------:R-:W-:Y:S01]  /*4d70*/  ULDC UR55, c[0x0][0x288] ;  /* 0x0000a20000377ab9 */ /* 0x000fe20000000800 */
[----:B------:R-:W-:Y:S01]  /*4d80*/  ULDC UR33, c[0x0][0x988] ;  /* 0x0002620000217ab9 */ /* 0x000fe20000000800 */
[----:B------:R-:W-:-:S05]  /*4d90*/  ULDC UR54, c[0x0][0x9e0] ;  /* 0x0002780000367ab9 */ /* 0x000fca0000000800 */
.L_x_8956:
[----:B------:R-:W-:Y:S01]  /*4da0*/  UIADD3 UR57, UR36, 0x1, URZ ;  /* 0x0000000124397890 */ /* 0x000fe2000fffe03f */
[----:B------:R-:W-:-:S03]  /*4db0*/  ISETP.NE.AND P3, PT, RZ, UR45, PT ;  /* 0x0000002dff007c0c */ /* 0x000fc6000bf65270 */
[----:B------:R-:W-:-:S04]  /*4dc0*/  UISETP.NE.AND UP1, UPT, UR57, 0x2, UPT ;  /* 0x000000023900788c */ /* 0x000fc8000bf25270 */
[----:B------:R-:W-:Y:S02]  /*4dd0*/  USEL UR56, URZ, 0x1, UP1 ;  /* 0x000000013f387887 */ /* 0x000fe40008800000 */
[----:B------:R-:W-:Y:S02]  /*4de0*/  USEL UR57, UR57, URZ, UP1 ;  /* 0x0000003f39397287 */ /* 0x000fe40008800000 */
[----:B------:R-:W-:Y:S02]  /*4df0*/  ULOP3.LUT UR56, UR49, UR56, URZ, 0x3c, !UPT ;  /* 0x0000003831387292 */ /* 0x000fe4000f8e3c3f */
[----:B----4-:R-:W-:Y:S10]  /*4e00*/  @P3 BRA `(.L_x_8940) ;  /* 0x00000000002c3947 */ /* 0x010ff40003800000 */
[----:B------:R-:W-:Y:S05]  /*4e10*/  @!P0 BRA `(.L_x_8941) ;  /* 0x0000000000048947 */ /* 0x000fea0003800000 */
[----:B------:R-:W-:Y:S01]  /*4e20*/  BPT.TRAP 0x1 ;  /* 0x000000040000795c */ /* 0x000fe20000300000 */
.L_x_8941:
[----:B------:R-:W-:Y:S01]  /*4e30*/  ULEA UR6, UR57, UR39, 0x3 ;  /* 0x0000002739067291 */ /* 0x000fe2000f8e183f */
[----:B------:R-:W-:-:S05]  /*4e40*/  IMAD.U32 R10, RZ, RZ, UR56 ;  /* 0x00000038ff0a7e24 */ /* 0x000fca000f8e00ff */
[----:B------:R-:W-:-:S04]  /*4e50*/  SHF.L.U32 R10, R10, 0x1f, RZ ;  /* 0x0000001f0a0a7819 */ /* 0x000fc800000006ff */
[----:B------:R1:W3:Y:S01]  /*4e60*/  SYNCS.PHASECHK.TRANS64.TRYWAIT P2, [UR6+0x2d830], R10 ;  /* 0x02d8300aff0075a7 */ /* 0x0002e20008040146 */
[----:B------:R-:W-:Y:S05]  /*4e70*/  @!P0 BRA `(.L_x_8942) ;  /* 0x0000000000048947 */ /* 0x000fea0003800000 */
[----:B------:R-:W-:Y:S01]  /*4e80*/  BPT.TRAP 0x1 ;  /* 0x000000040000795c */ /* 0x000fe20000300000 */
.L_x_8942:
[----:B---3--:R-:W-:Y:S05]  /*4e90*/  @P2 BRA `(.L_x_8940) ;  /* 0x0000000000082947 */ /* 0x008fea0003800000 */
[----:B------:R-:W3:Y:S02]  /*4ea0*/  SYNCS.PHASECHK.TRANS64.TRYWAIT P2, [UR6+0x2d830], R10 ;  /* 0x02d8300aff0075a7 */ /* 0x000ee40008040146 */
[----:B---3--:R-:W-:Y:S05]  /*4eb0*/  @!P2 BRA `(.L_x_8943) ;  /* 0x000000cc00f8a947 */ /* 0x008fea0003800000 */
.L_x_8940:
[----:B-1-3--:R-:W-:Y:S01]  /*4ec0*/  VIADD R10, R16, 0x8 ;  /* 0x00000008100a7836 */ /* 0x00afe20000000000 */
[----:B------:R-:W-:Y:S01]  /*4ed0*/  UIMAD UR6, UR57, 0x600, UR32 ;  /* 0x00000600390678a4 */ /* 0x000fe2000f8e0220 */
        /* <DEDUP_REMOVED lines=12> */
[----:B--2---:R-:W-:-:S06]  /*4fa0*/  WARPGROUP.ARRIVE ;  /* 0x00000000000079c5 */ /* 0x004fcc0000000000 */
        /* <DEDUP_REMOVED lines=20> */
.L_x_8945:
[----:B------:R-:W-:Y:S01]  /*50f0*/  ULEA UR6, UR36, UR39, 0x3 ;  /* 0x0000002724067291 */ /* 0x000fe2000f8e183f */
[----:B------:R-:W-:-:S05]  /*5100*/  IMAD.U32 R10, RZ, RZ, UR49 ;  /* 0x00000031ff0a7e24 */ /* 0x000fca000f8e00ff */
[----:B------:R-:W-:-:S04]  /*5110*/  SHF.L.U32 R10, R10, 0x1f, RZ ;  /* 0x0000001f0a0a7819 */ /* 0x000fc800000006ff */
[----:B------:R1:W2:Y:S01]  /*5120*/  SYNCS.PHASECHK.TRANS64.TRYWAIT P2, [UR6+0x2d850], R10 ;  /* 0x02d8500aff0075a7 */ /* 0x0002a20008040146 */
[----:B------:R-:W-:Y:S05]  /*5130*/  @!P0 BRA `(.L_x_8946) ;  /* 0x0000000000048947 */ /* 0x000fea0003800000 */
[----:B------:R-:W-:Y:S01]  /*5140*/  BPT.TRAP 0x1 ;  /* 0x000000040000795c */ /* 0x000fe20000300000 */
.L_x_8946:
[----:B--2---:R-:W-:Y:S05]  /*5150*/  @P2 BRA `(.L_x_8944) ;  /* 0x0000000000082947 */ /* 0x004fea0003800000 */
[----:B------:R-:W2:Y:S02]  /*5160*/  SYNCS.PHASECHK.TRANS64.TRYWAIT P2, [UR6+0x2d850], R10 ;  /* 0x02d8500aff0075a7 */ /* 0x000ea40008040146 */
[----:B--2---:R-:W-:Y:S05]  /*5170*/  @!P2 BRA `(.L_x_8947) ;  /* 0x000000cc0060a947 */ /* 0x004fea0003800000 */
.L_x_8944:
[----:B------:R-:W-:Y:S01]  /*5180*/  UIADD3 UR6, UR39, 0x400, URZ ;  /* 0x0000040027067890 */ /* 0x000fe2000fffe03f */
[----:B------:R-:W-:Y:S01]  /*5190*/  WARPGROUP.ARRIVE ;  /* 0x00000000000079c5 */ /* 0x000fe20000000000 */
[----:B------:R-:W-:Y:S01]  /*51a0*/  ULEA UR7, UR52, UR39, 0xd ;  /* 0x0000002734077291 */ /* 0x000fe2000f8e683f */
[----:B------:R-:W3:Y:S01]  /*51b0*/  LDC R13, c[0x0][0x2e0] ;  /* 0x0000b800ff0d7b82 */ /* 0x000ee20000000800 */
[----:B------:R-:W-:Y:S01]  /*51c0*/  USHF.R.U32.HI UR6, URZ, 0x4, UR6 ;  /* 0x000000043f067899 */ /* 0x000fe20008011606 */
[----:B------:R-:W-:Y:S01]  /*51d0*/  IMAD.SHL.U32 R20, R8, 0x80, RZ ;  /* 0x0000008008147824 */ /* 0x000fe200078e00ff */
[----:B------:R-:W-:Y:S01]  /*51e0*/  UIADD3 UR7, UR7, 0x21800, URZ ;  /* 0x0002180007077890 */ /* 0x000fe2000fffe03f */
[----:B--2---:R-:W-:Y:S01]  /*51f0*/  IMAD.U32 R11, RZ, RZ, UR57 ;  /* 0x00000039ff0b7e24 */ /* 0x004fe2000f8e00ff */
[----:B------:R-:W-:Y:S01]  /*5200*/  ULOP3.LUT UR6, UR6, 0x3fff, URZ, 0xc0, !UPT ;  /* 0x00003fff06067892 */ /* 0x000fe2000f8ec03f */
[----:B-1----:R-:W-:Y:S01]  /*5210*/  VIADD R10, R16, 0x9 ;  /* 0x00000009100a7836 */ /* 0x002fe20000000000 */
[----:B------:R-:W-:Y:S01]  /*5220*/  USHF.R.U32.HI UR7, URZ, 0x4, UR7 ;  /* 0x000000043f077899 */ /* 0x000fe20008011607 */
[----:B------:R-:W-:Y:S01]  /*5230*/  IADD3 R12, -R20, 0x1, RZ ;  /* 0x00000001140c7810 */ /* 0x000fe20007ffe1ff */
[----:B------:R-:W-:Y:S01]  /*5240*/  ULOP3.LUT UR10, UR6, 0x2000000, URZ, 0xfc, !UPT ;  /* 0x02000000060a7892 */ /* 0x000fe2000f8efc3f */
[----:B------:R-:W-:Y:S01]  /*5250*/  ISETP.GE.U32.AND P2, PT, R2, 0x180, PT ;  /* 0x000001800200780c */ /* 0x000fe20003f46070 */
[----:B------:R-:W-:Y:S01]  /*5260*/  ULOP3.LUT UR6, UR7, 0x3fff, URZ, 0xc0, !UPT ;  /* 0x00003fff07067892 */ /* 0x000fe2000f8ec03f */
[----:B------:R-:W-:Y:S01]  /*5270*/  @!P1 LEA R11, R11, UR39, 0x3 ;  /* 0x000000270b0b9c11 */ /* 0x000fe2000f8e18ff */
[----:B------:R-:W-:-:S02]  /*5280*/  UIMAD UR7, UR36, 0x600, UR10 ;  /* 0x00000600240778a4 */ /* 0x000fc4000f8e020a */
[----:B------:R-:W-:Y:S01]  /*5290*/  ULOP3.LUT UR6, UR6, 0x10000, URZ, 0xfc, !UPT ;  /* 0x0001000006067892 */ /* 0x000fe2000f8efc3f */
[----:B------:R-:W-:Y:S01]  /*52a0*/  UMOV UR31, 0x80000020 ;  /* 0x80000020001f7882 */ /* 0x000fe20000000000 */
[----:B------:R-:W-:Y:S01]  /*52b0*/  UMOV UR29, 0x40000040 ;  /* 0x40000040001d7882 */ /* 0x000fe20000000000 */
[----:B------:R-:W-:Y:S02]  /*52c0*/  @!P1 VIADD R11, R11, 0x2d840 ;  /* 0x0002d8400b0b9836 */ /* 0x000fe40000000000 */
[----:B------:R-:W-:Y:S02]  /*52d0*/  UMOV UR30, UR7 ;  /* 0x00000007001e7c82 */ /* 0x000fe40008000000 */
[----:B------:R-:W-:Y:S02]  /*52e0*/  UMOV UR28, UR6 ;  /* 0x00000006001c7c82 */ /* 0x000fe40008000000 */
[----:B------:R-:W-:Y:S01]  /*52f0*/  HGMMA.64x96x16.F32.BF16 R88, gdesc[UR28].tnspB, R88, gsb0 ;  /* 0x416000001c5879f0 */ /* 0x000fe20008001858 */
[----:B------:R-:W-:Y:S01]  /*5300*/  UIADD3 UR30, UR7, 0x40, URZ ;  /* 0x00000040071e7890 */ /* 0x000fe2000fffe03f */
[----:B---3--:R-:W-:Y:S01]  /*5310*/  IMAD R13, R13, UR47, R12 ;  /* 0x0000002f0d0d7c24 */ /* 0x008fe2000f8e020c */
[----:B------:R-:W-:Y:S01]  /*5320*/  UIADD3 UR28, UR6, 0x2, URZ ;  /* 0x00000002061c7890 */ /* 0x000fe2000fffe03f */
[----:B------:R-:W-:Y:S01]  /*5330*/  SEL R12, R10, 0x9, !P2 ;  /* 0x000000090a0c7807 */ /* 0x000fe20005000000 */
[----:B------:R-:W-:Y:S01]  /*5340*/  UMOV UR31, 0x80000020 ;  /* 0x80000020001f7882 */ /* 0x000fe20000000000 */
[----:B------:R-:W-:Y:S01]  /*5350*/  UMOV UR29, 0x40000040 ;  /* 0x40000040001d7882 */ /* 0x000fe20000000000 */
[----:B------:R-:W-:Y:S01]  /*5360*/  PLOP3.LUT P2, PT, PT, PT, UP0, 0x40, 0x0 ;  /* 0x000000000000781c */ /* 0x000fe20003f4e808 */
[----:B------:R-:W-:Y:S01]  /*5370*/  VIADD R10, R13, -UR55 ;  /* 0x800000370d0a7c36 */ /* 0x000fe20008000000 */
[----:B------:R-:W-:-:S03]  /*5380*/  @!P1 PRMT R11, RZ, 0x654, R11 ;  /* 0x00000654ff0b9816 */ /* 0x000fc6000000000b */
[----:B------:R-:W-:-:S04]  /*5390*/  IMAD R10, R19, -0x2, R10 ;  /* 0xfffffffe130a7824 */ /* 0x000fc800078e020a */
[----:B------:R-:W-:Y:S01]  /*53a0*/  VIADD R15, R10, UR54 ;  /* 0x000000360a0f7c36 */ /* 0x000fe20008000000 */
        /* <DEDUP_REMOVED lines=42> */
[----:B------:R-:W-:-:S06]  /*5650*/  ULOP3.LUT UR6, URZ, UR35, URZ, 0x33, !UPT ;  /* 0x000000233f067292 */ /* 0x000fcc000f8e333f */
[----:B------:R-:W-:-:S04]  /*5660*/  VIADD R14, R10, UR6 ;  /* 0x000000060a0e7c36 */ /* 0x000fc80008000000 */
[----:B------:R-:W-:Y:S01]  /*5670*/  IMAD.IADD R10, R0, 0x1, R14 ;  /* 0x00000001000a7824 */ /* 0x000fe200078e020e */
[----:B------:R-:W-:Y:S02]  /*5680*/  WARPGROUP.DEPBAR.LE gsb0, 0x0 ;  /* 0x00008000000079c5 */ /* 0x000fe40000010000 */
[----:B------:R-:W-:-:S06]  /*5690*/  WARPGROUP.ARRIVE ;  /* 0x00000000000079c5 */ /* 0x000fcc0000000000 */
[----:B------:R-:W-:Y:S03]  /*56a0*/  HGMMA.64x96x16.F32.BF16 R88, gdesc[UR28].tnspB, R88, gsb0 ;  /* 0x416000001c5879f0 */ /* 0x000fe60008001858 */
[----:B------:R-:W-:Y:S02]  /*56b0*/  WARPGROUP.DEPBAR.LE gsb0, 0x0 ;  /* 0x00008000000079c5 */ /* 0x000fe40000010000 */
[----:B------:R1:W-:Y:S06]  /*56c0*/  BAR.ARV R12, 0x100 ;  /* 0x0004000c0000751d */ /* 0x0003ec0000002000 */
[----:B------:R2:W-:Y:S02]  /*56d0*/  @!P1 SYNCS.ARRIVE.TRANS64.RED.A1T0 RZ, [R11+URZ], RZ ;  /* 0x000000ff0bff99a7 */ /* 0x0005e4000810043f */
[----:B--2---:R-:W-:Y:S01]  /*56e0*/  IMAD.IADD R11, R0, 0x1, R15 ;  /* 0x00000001000b7824 */ /* 0x004fe200078e020f */
[----:B-1----:R-:W-:Y:S06]  /*56f0*/  @P2 BRA `(.L_x_8948) ;  /* 0x00000000005c2947 */ /* 0x002fec0003800000 */
        /* <DEDUP_REMOVED lines=11> */
.L_x_8950:
[----:B------:R-:W-:-:S05]  /*57b0*/  IMAD.U32 R142, RZ, RZ, UR34 ;  /* 0x00000022ff8e7e24 */ /* 0x000fca000f8e00ff */
[----:B------:R-:W-:-:S13]  /*57c0*/  ISETP.NE.AND P2, PT, R142, 0x1, PT ;  /* 0x000000018e00780c */ /* 0x000fda0003f45270 */
[----:B------:R-:W1:Y:S01]  /*57d0*/  @P2 LDC.64 R12, c[0x0][0x9e8] ;  /* 0x00027a00ff0c2b82 */ /* 0x000e620000000a00 */
[----:B------:R-:W-:-:S04]  /*57e0*/  @P2 IMAD.IADD R139, R0, 0x1, R5 ;  /* 0x00000001008b2824 */ /* 0x000fc800078e0205 */
[----:B-1----:R-:W-:-:S04]  /*57f0*/  @P2 IMAD.HI.U32 R12, R139, R12, RZ ;  /* 0x0000000c8b0c2227 */ /* 0x002fc800078e00ff */
[----:B------:R-:W-:Y:S01]  /*5800*/  IMAD.MOV.U32 R139, RZ, RZ, R21 ;  /* 0x000000ffff8b7224 */ /* 0x000fe200078e0015 */
[----:B------:R-:W-:-:S07]  /*5810*/  @P2 SHF.R.U32.HI R139, RZ, R13, R12 ;  /* 0x0000000dff8b2219 */ /* 0x000fce000001160c */
.L_x_8951:
[----:B------:R-:W-:Y:S05]  /*5820*/  BSYNC B0 ;  /* 0x0000000000007941 */ /* 0x000fea0003800000 */
.L_x_8949:
[----:B------:R-:W-:-:S04]  /*5830*/  IMAD R12, R139, R142, -R20 ;  /* 0x0000008e8b0c7224 */ /* 0x000fc800078e0a14 */
[----:B------:R-:W-:-:S05]  /*5840*/  IMAD R12, R19, -0x2, R12 ;  /* 0xfffffffe130c7824 */ /* 0x000fca00078e020c */
[----:B------:R-:W-:Y:S02]  /*5850*/  VIADDMNMX R11, R12, R142, R11, PT ;  /* 0x0000008e0c0b7246 */ /* 0x000fe4000380010b */
[----:B------:R-:W-:-:S07]  /*5860*/  VIMNMX R10, R10, R12, !PT ;  /* 0x0000000c0a0a7248 */ /* 0x000fce0007fe0100 */
.L_x_8948:
[----:B------:R-:W-:Y:S01]  /*5870*/  ISETP.GT.AND P2, PT, R8, -0x1, PT ;  /* 0xffffffff0800780c */ /* 0x000fe20003f44270 */
[C---:B------:R-:W-:Y:S02]  /*5880*/  IMAD.IADD R15, R3.reuse, 0x1, R15 ;  /* 0x00000001030f7824 */ /* 0x040fe400078e020f */
[----:B------:R-:W-:Y:S01]  /*5890*/  IMAD.IADD R14, R3, 0x1, R14 ;  /* 0x00000001030e7824 */ /* 0x000fe200078e020e */
        /* <DEDUP_REMOVED lines=110> */
.L_x_8954:
[----:B------:R-:W-:-:S05]  /*5f80*/  IMAD.U32 R12, RZ, RZ, UR34 ;  /* 0x00000022ff0c7e24 */ /* 0x000fca000f8e00ff */
[----:B------:R-:W-:-:S13]  /*5f90*/  ISETP.NE.AND P3, PT, R12, 0x1, PT ;  /* 0x000000010c00780c */ /* 0x000fda0003f65270 */
[----:B------:R-:W1:Y:S02]  /*5fa0*/  @P3 LDC.64 R10, c[0x0][0x9e8] ;  /* 0x00027a00ff0a3b82 */ /* 0x000e640000000a00 */
[----:B-1----:R-:W-:-:S05]  /*5fb0*/  @P3 IMAD.HI.U32 R10, R13, R10, RZ ;  /* 0x0000000a0d0a3227 */ /* 0x002fca00078e00ff */
[----:B------:R-:W-:-:S07]  /*5fc0*/  @P3 SHF.R.U32.HI R13, RZ, R11, R10 ;  /* 0x0000000bff0d3219 */ /* 0x000fce000001160a */
.L_x_8955:
[----:B------:R-:W-:Y:S05]  /*5fd0*/  BSYNC B0 ;  /* 0x0000000000007941 */ /* 0x000fea0003800000 */
.L_x_8953:
[----:B------:R-:W-:-:S04]  /*5fe0*/  IMAD R20, R13, R12, -R20 ;  /* 0x0000000c0d147224 */ /* 0x000fc800078e0a14 */
[----:B------:R-:W-:-:S05]  /*5ff0*/  IMAD R20, R19, -0x2, R20 ;  /* 0xfffffffe13147824 */ /* 0x000fca00078e0214 */
[----:B------:R-:W-:Y:S02]  /*6000*/  VIADDMNMX R15, R20, R12, R15, PT ;  /* 0x0000000c140f7246 */ /* 0x000fe4000380010f */
[----:B------:R-:W-:-:S07]  /*6010*/  VIMNMX R14, R14, R20, !PT ;  /* 0x000000140e0e7248 */ /* 0x000fce0007fe0100 */
.L_x_8952:
[----:B------:R-:W-:Y:S01]  /*6020*/  FMNMX.FTZ R10, R24, R7, !PT ;  /* 0x00000007180a7209 */ /* 0x000fe20007810000 */
[----:B------:R-:W-:Y:S01]  /*6030*/  UMOV UR49, UR56 ;  /* 0x0000003800317c82 */ /* 0x000fe20008000000 */
        /* <DEDUP_REMOVED lines=18> */
[----:B------:R-:W-:Y:S02]  /*6160*/  ISETP.GT.AND P5, PT, R14, RZ, P2 ;  /* 0x000000ff0e00720c */ /* 0x000fe400017a4270 */
        /* <DEDUP_REMOVED lines=45> */
[----:B------:R-:W1:Y:S01]  /*6440*/  SHFL.BFLY PT, R10, R11, 0x2, 0x1f ;  /* 0x0c401f000b0a7f89 */ /* 0x000e6200000e0000 */
[----:B------:R-:W-:-:S02]  /*6450*/  FSEL R46, R46, -INF , !P4 ;  /* 0xff8000002e2e7808 */ /* 0x000fc40006000000 */
[C---:B------:R-:W-:Y:S02]  /*6460*/  ISETP.GT.AND P4, PT, R14.reuse, 0x30, P2 ;  /* 0x000000300e00780c */ /* 0x040fe40001784270 */
[----:B------:R-:W-:Y:S02]  /*6470*/  ISETP.LT.OR P5, PT, R15, 0x2a, P3 ;  /* 0x0000002a0f00780c */ /* 0x000fe40001fa1670 */
[C---:B------:R-:W-:Y:S02]  /*6480*/  ISETP.GT.AND P3, PT, R14.reuse, 0x31, P2 ;  /* 0x000000310e00780c */ /* 0x040fe40001764270 */
[----:B------:R-:W-:Y:S02]  /*6490*/  FSEL R47, R47, -INF , !P5 ;  /* 0xff8000002f2f7808 */ /* 0x000fe40006800000 */
[----:B------:R-:W-:Y:S02]  /*64a0*/  ISETP.LT.OR P4, PT, R15, 0x31, P4 ;  /* 0x000000310f00780c */ /* 0x000fe40002781670 */
[----:B------:R-:W-:-:S02]  /*64b0*/  ISETP.GT.AND P5, PT, R14, 0x38, P2 ;  /* 0x000000380e00780c */ /* 0x000fc400017a4270 */
[----:B------:R-:W-:Y:S02]  /*64c0*/  ISETP.LT.OR P3, PT, R15, 0x32, P3 ;  /* 0x000000320f00780c */ /* 0x000fe40001f61670 */
[----:B------:R-:W-:Y:S02]  /*64d0*/  FSEL R50, R50, -INF , !P4 ;  /* 0xff80000032327808 */ /* 0x000fe40006000000 */
[----:B------:R-:W-:Y:S02]  /*64e0*/  ISETP.GT.AND P4, PT, R14, 0x39, P2 ;  /* 0x000000390e00780c */ /* 0x000fe40001784270 */
[----:B------:R-:W-:Y:S02]  /*64f0*/  FSEL R51, R51, -INF , !P3 ;  /* 0xff80000033337808 */ /* 0x000fe40005800000 */
[----:B------:R-:W-:Y:S02]  /*6500*/  ISETP.LT.OR P5, PT, R15, 0x39, P5 ;  /* 0x000000390f00780c */ /* 0x000fe40002fa1670 */
[----:B-1----:R-:W-:-:S02]  /*6510*/  FMNMX.FTZ R12, R11, R10, !PT ;  /* 0x0000000a0b0c7209 */ /* 0x002fc40007810000 */
[----:B------:R-:W-:Y:S02]  /*6520*/  ISETP.GT.AND P3, PT, R14, 0x40, P2 ;  /* 0x000000400e00780c */ /* 0x000fe40001764270 */
[----:B------:R-:W-:Y:S01]  /*6530*/  ISETP.LT.OR P4, PT, R15, 0x3a, P4 ;  /* 0x0000003a0f00780c */ /* 0x000fe20002781670 */
[----:B------:R-:W1:Y:S01]  /*6540*/  SHFL.BFLY PT, R13, R12, 0x1, 0x1f ;  /* 0x0c201f000c0d7f89 */ /* 0x000e6200000e0000 */
[----:B------:R-:W-:Y:S02]  /*6550*/  FSEL R54, R54, -INF , !P5 ;  /* 0xff80000036367808 */ /* 0x000fe40006800000 */
[----:B------:R-:W-:Y:S02]  /*6560*/  ISETP.GT.AND P5, PT, R14, 0x41, P2 ;  /* 0x000000410e00780c */ /* 0x000fe400017a4270 */
[----:B------:R-:W-:Y:S02]  /*6570*/  FSEL R55, R55, -INF , !P4 ;  /* 0xff80000037377808 */ /* 0x000fe40006000000 */
[----:B------:R-:W-:-:S02]  /*6580*/  ISETP.LT.OR P3, PT, R15, 0x41, P3 ;  /* 0x000000410f00780c */ /* 0x000fc40001f61670 */
[----:B------:R-:W-:Y:S02]  /*6590*/  ISETP.GT.AND P4, PT, R14, 0x48, P2 ;  /* 0x000000480e00780c */ /* 0x000fe40001784270 */
[----:B------:R-:W-:Y:S02]  /*65a0*/  ISETP.LT.OR P5, PT, R15, 0x42, P5 ;  /* 0x000000420f00780c */ /* 0x000fe40002fa1670 */
[----:B------:R-:W-:Y:S02]  /*65b0*/  FSEL R58, R58, -INF , !P3 ;  /* 0xff8000003a3a7808 */ /* 0x000fe40005800000 */
[----:B------:R-:W-:Y:S02]  /*65c0*/  ISETP.GT.AND P3, PT, R14, 0x49, P2 ;  /* 0x000000490e00780c */ /* 0x000fe40001764270 */
[----:B------:R-:W-:Y:S02]  /*65d0*/  FSEL R59, R59, -INF , !P5 ;  /* 0xff8000003b3b7808 */ /* 0x000fe40006800000 */
[----:B------:R-:W-:-:S02]  /*65e0*/  ISETP.LT.OR P4, PT, R15, 0x49, P4 ;  /* 0x000000490f00780c */ /* 0x000fc40002781670 */
[----:B------:R-:W-:Y:S02]  /*65f0*/  ISETP.GT.AND P5, PT, R14, 0x50, P2 ;  /* 0x000000500e00780c */ /* 0x000fe400017a4270 */
[----:B------:R-:W-:Y:S02]  /*6600*/  ISETP.LT.OR P3, PT, R15, 0x4a, P3 ;  /* 0x0000004a0f00780c */ /* 0x000fe40001f61670 */
[----:B-1----:R-:W-:Y:S02]  /*6610*/  FMNMX.FTZ R10, R12, R13, !PT ;  /* 0x0000000d0c0a7209 */ /* 0x002fe40007810000 */
[----:B------:R-:W-:Y:S02]  /*6620*/  FSEL R62, R62, -INF , !P4 ;  /* 0xff8000003e3e7808 */ /* 0x000fe40006000000 */
[C---:B------:R-:W-:Y:S01]  /*6630*/  FSETP.NEU.FTZ.AND P6, PT, R10.reuse, -INF , PT ;  /* 0xff8000000a00780b */ /* 0x040fe20003fdd000 */
[----:B------:R-:W-:Y:S01]  /*6640*/  FMUL.FTZ R13, R10, UR33 ;  /* 0x000000210a0d7c20 */ /* 0x000fe20008410000 */
[----:B------:R-:W-:-:S02]  /*6650*/  ISETP.GT.AND P4, PT, R14, 0x51, P2 ;  /* 0x000000510e00780c */ /* 0x000fc40001784270 */
[----:B------:R-:W-:Y:S02]  /*6660*/  FSEL R63, R63, -INF , !P3 ;  /* 0xff8000003f3f7808 */ /* 0x000fe40005800000 */
[----:B------:R-:W-:Y:S02]  /*6670*/  FSEL R11, R13, RZ, P6 ;  /* 0x000000ff0d0b7208 */ /* 0x000fe40003000000 */
[----:B------:R-:W-:Y:S02]  /*6680*/  ISETP.LT.OR P5, PT, R15, 0x51, P5 ;  /* 0x000000510f00780c */ /* 0x000fe40002fa1670 */
[----:B------:R-:W-:Y:S01]  /*6690*/  ISETP.GT.AND P3, PT, R14, 0x58, P2 ;  /* 0x000000580e00780c */ /* 0x000fe20001764270 */
        /* <DEDUP_REMOVED lines=15> */
[----:B------:R1:W-:Y:S01]  /*6790*/  MUFU.EX2 R28, R36 ;  /* 0x00000024001c7308 */ /* 0x0003e20000000800 */
[----:B------:R-:W-:Y:S01]  /*67a0*/  ISETP.LT.OR P4, PT, R15, 0x52, P4 ;  /* 0x000000520f00780c */ /* 0x000fe20002781670 */
[--C-:B------:R-:W-:Y:S01]  /*67b0*/  FFMA.FTZ R56, R56, UR33, -R11.reuse ;  /* 0x0000002138387c23 */ /* 0x100fe2000801080b */
[----:B------:R-:W-:Y:S01]  /*67c0*/  FMNMX.FTZ R32, R34, R33, !PT ;  /* 0x0000002122207209 */ /* 0x000fe20007810000 */
[--C-:B------:R-:W-:Y:S01]  /*67d0*/  FFMA.FTZ R33, R37, UR33, -R11.reuse ;  /* 0x0000002125217c23 */ /* 0x100fe2000801080b */
[----:B------:R-:W-:Y:S01]  /*67e0*/  FSEL R66, R66, -INF , !P5 ;  /* 0xff80000042427808 */ /* 0x000fe20006800000 */
[--C-:B------:R-:W-:Y:S01]  /*67f0*/  FFMA.FTZ R60, R60, UR33, -R11.reuse ;  /* 0x000000213c3c7c23 */ /* 0x100fe2000801080b */
[----:B------:R-:W-:Y:S01]  /*6800*/  FMNMX.FTZ R37, R35, R32, !PT ;  /* 0x0000002023257209 */ /* 0x000fe20007810000 */
[----:B------:R-:W-:Y:S01]  /*6810*/  FFMA.FTZ R85, R85, UR33, -R11 ;  /* 0x0000002155557c23 */ /* 0x000fe2000801080b */
[----:B------:R-:W-:Y:S01]  /*6820*/  ISETP.GT.AND P5, PT, R14, 0x59, P2 ;  /* 0x000000590e00780c */ /* 0x000fe200017a4270 */
[----:B------:R-:W-:Y:S01]  /*6830*/  MUFU.EX2 R13, R13 ;  /* 0x0000000d000d7308 */ /* 0x000fe20000000800 */
[----:B------:R-:W-:-:S02]  /*6840*/  FMNMX.FTZ R32, R38, R37, !PT ;  /* 0x0000002526207209 */ /* 0x000fc40007810000 */
[----:B------:R-:W-:Y:S02]  /*6850*/  FSEL R67, R67, -INF , !P4 ;  /* 0xff80000043437808 */ /* 0x000fe40006000000 */
[----:B------:R-:W-:Y:S02]  /*6860*/  FMNMX.FTZ R37, R39, R32, !PT ;  /* 0x0000002027257209 */ /* 0x000fe40007810000 */
[----:B------:R-:W-:Y:S01]  /*6870*/  ISETP.LT.OR P3, PT, R15, 0x59, P3 ;  /* 0x000000590f00780c */ /* 0x000fe20001f61670 */
[----:B------:R2:W-:Y:S01]  /*6880*/  MUFU.EX2 R32, R40 ;  /* 0x0000002800207308 */ /* 0x0005e20000000800 */
[----:B-1----:R-:W-:Y:S01]  /*6890*/  FMNMX.FTZ R36, R42, R37, !PT ;  /* 0x000000252a247209 */ /* 0x002fe20007810000 */
[----:B------:R-:W-:Y:S01]  /*68a0*/  FFMA.FTZ R37, R41, UR33, -R11 ;  /* 0x0000002129257c23 */ /* 0x000fe2000801080b */
[----:B------:R-:W-:Y:S02]  /*68b0*/  ISETP.GT.AND P4, PT, R14, 0x60, P2 ;  /* 0x000000600e00780c */ /* 0x000fe40001784270 */
[----:B------:R-:W-:-:S02]  /*68c0*/  FMNMX.FTZ R41, R43, R36, !PT ;  /* 0x000000242b297209 */ /* 0x000fc40007810000 */
[----:B------:R-:W-:Y:S01]  /*68d0*/  ISETP.LT.OR P5, PT, R15, 0x5a, P5 ;  /* 0x0000005a0f00780c */ /* 0x000fe20002fa1670 */
[----:B------:R-:W-:Y:S01]  /*68e0*/  MUFU.EX2 R12, R12 ;  /* 0x0000000c000c7308 */ /* 0x000fe20000000800 */
[----:B------:R-:W-:Y:S02]  /*68f0*/  FMNMX.FTZ R36, R46, R41, !PT ;  /* 0x000000292e247209 */ /* 0x000fe40007810000 */
[----:B------:R-:W-:Y:S02]  /*6900*/  FSEL R70, R70, -INF , !P3 ;  /* 0xff80000046467808 */ /* 0x000fe40005800000 */
[----:B------:R-:W-:Y:S02]  /*6910*/  FMNMX.FTZ R41, R47, R36, !PT ;  /* 0x000000242f297209 */ /* 0x000fe40007810000 */
[----:B------:R-:W-:Y:S01]  /*6920*/  ISETP.GT.AND P3, PT, R14, 0x61, P2 ;  /* 0x000000610e00780c */ /* 0x000fe20001764270 */
[----:B------:R1:W-:Y:S01]  /*6930*/  MUFU.EX2 R36, R44 ;  /* 0x0000002c00247308 */ /* 0x0003e20000000800 */
[----:B--2---:R-:W-:Y:S01]  /*6940*/  FMNMX.FTZ R40, R50, R41, !PT ;  /* 0x0000002932287209 */ /* 0x004fe20007810000 */
[----:B------:R-:W-:Y:S01]  /*6950*/  FFMA.FTZ R41, R45, UR33, -R11 ;  /* 0x000000212d297c23 */ /* 0x000fe2000801080b */
[----:B------:R-:W-:-:S02]  /*6960*/  FSEL R71, R71, -INF , !P5 ;  /* 0xff80000047477808 */ /* 0x000fc40006800000 */
[----:B------:R-:W-:Y:S02]  /*6970*/  FMNMX.FTZ R45, R51, R40, !PT ;  /* 0x00000028332d7209 */ /* 0x000fe40007810000 */
[----:B------:R-:W-:Y:S01]  /*6980*/  ISETP.LT.OR P4, PT, R15, 0x61, P4 ;  /* 0x000000610f00780c */ /* 0x000fe20002781670 */
[----:B------:R-:W-:Y:S01]  /*6990*/  MUFU.EX2 R20, R20 ;  /* 0x0000001400147308 */ /* 0x000fe20000000800 */
[----:B------:R-:W-:Y:S02]  /*69a0*/  FMNMX.FTZ R40, R54, R45, !PT ;  /* 0x0000002d36287209 */ /* 0x000fe40007810000 */
[----:B------:R-:W-:Y:S02]  /*69b0*/  ISETP.GT.AND P5, PT, R14, 0x68, P2 ;  /* 0x000000680e00780c */ /* 0x000fe400017a4270 */
[----:B------:R-:W-:Y:S02]  /*69c0*/  FMNMX.FTZ R45, R55, R40, !PT ;  /* 0x00000028372d7209 */ /* 0x000fe40007810000 */
[----:B------:R-:W-:Y:S01]  /*69d0*/  ISETP.LT.OR P3, PT, R15, 0x62, P3 ;  /* 0x000000620f00780c */ /* 0x000fe20001f61670 */
[----:B------:R2:W-:Y:S01]  /*69e0*/  MUFU.EX2 R40, R48 ;  /* 0x0000003000287308 */ /* 0x0005e20000000800 */
[----:B-1----:R-:W-:Y:S01]  /*69f0*/  FMNMX.FTZ R44, R58, R45, !PT ;  /* 0x0000002d3a2c7209 */ /* 0x002fe20007810000 */
[----:B------:R-:W-:Y:S01]  /*6a00*/  FFMA.FTZ R45, R49, UR33, -R11 ;  /* 0x00000021312d7c23 */ /* 0x000fe2000801080b */
[----:B------:R-:W-:-:S02]  /*6a10*/  FSEL R74, R74, -INF , !P4 ;  /* 0xff8000004a4a7808 */ /* 0x000fc40006000000 */
[----:B------:R-:W-:Y:S02]  /*6a20*/  FMNMX.FTZ R49, R59, R44, !PT ;  /* 0x0000002c3b317209 */ /* 0x000fe40007810000 */
[----:B------:R-:W-:Y:S01]  /*6a30*/  ISETP.GT.AND P4, PT, R14, 0x69, P2 ;  /* 0x000000690e00780c */ /* 0x000fe20001784270 */
[----:B------:R-:W-:Y:S01]  /*6a40*/  MUFU.EX2 R25, R25 ;  /* 0x0000001900197308 */ /* 0x000fe20000000800 */
[----:B------:R-:W-:Y:S02]  /*6a50*/  FMNMX.FTZ R44, R62, R49, !PT ;  /* 0x000000313e2c7209 */ /* 0x000fe40007810000 */
[----:B------:R-:W-:Y:S02]  /*6a60*/  FSEL R75, R75, -INF , !P3 ;  /* 0xff8000004b4b7808 */ /* 0x000fe40005800000 */
[----:B------:R-:W-:Y:S02]  /*6a70*/  FMNMX.FTZ R49, R63, R44, !PT ;  /* 0x0000002c3f317209 */ /* 0x000fe40007810000 */
[----:B------:R-:W-:Y:S01]  /*6a80*/  ISETP.LT.OR P5, PT, R15, 0x69, P5 ;  /* 0x000000690f00780c */ /* 0x000fe20002fa1670 */
[----:B------:R1:W-:Y:S01]  /*6a90*/  MUFU.EX2 R44, R52 ;  /* 0x00000034002c7308 */ /* 0x0003e20000000800 */
[----:B--2---:R-:W-:Y:S01]  /*6aa0*/  FMNMX.FTZ R48, R66, R49, !PT ;  /* 0x0000003142307209 */ /* 0x004fe20007810000 */
[----:B------:R-:W-:Y:S01]  /*6ab0*/  FFMA.FTZ R49, R53, UR33, -R11 ;  /* 0x0000002135317c23 */ /* 0x000fe2000801080b */
[----:B------:R-:W-:-:S02]  /*6ac0*/  ISETP.GT.AND P3, PT, R14, 0x70, P2 ;  /* 0x000000700e00780c */ /* 0x000fc40001764270 */
[----:B------:R-:W-:Y:S02]  /*6ad0*/  FMNMX.FTZ R53, R67, R48, !PT ;  /* 0x0000003043357209 */ /* 0x000fe40007810000 */
[----:B------:R-:W-:Y:S01]  /*6ae0*/  ISETP.LT.OR P4, PT, R15, 0x6a, P4 ;  /* 0x0000006a0f00780c */ /* 0x000fe20002781670 */
[----:B------:R-:W-:Y:S01]  /*6af0*/  MUFU.EX2 R24, R24 ;  /* 0x0000001800187308 */ /* 0x000fe20000000800 */
[----:B------:R-:W-:Y:S02]  /*6b00*/  FMNMX.FTZ R48, R70, R53, !PT ;  /* 0x0000003546307209 */ /* 0x000fe40007810000 */
[----:B------:R-:W-:Y:S02]  /*6b10*/  FSEL R139, R78, -INF , !P5 ;  /* 0xff8000004e8b7808 */ /* 0x000fe40006800000 */
[----:B------:R-:W-:Y:S02]  /*6b20*/  FMNMX.FTZ R53, R71, R48, !PT ;  /* 0x0000003047357209 */ /* 0x000fe40007810000 */
[----:B------:R-:W-:Y:S01]  /*6b30*/  ISETP.GT.AND P5, PT, R14, 0x71, P2 ;  /* 0x000000710e00780c */ /* 0x000fe200017a4270 */
[----:B------:R2:W-:Y:S01]  /*6b40*/  MUFU.EX2 R48, R56 ;  /* 0x0000003800307308 */ /* 0x0005e20000000800 */
[----:B-1----:R-:W-:Y:S01]  /*6b50*/  FMNMX.FTZ R52, R74, R53, !PT ;  /* 0x000000354a347209 */ /* 0x002fe20007810000 */
[----:B------:R-:W-:Y:S01]  /*6b60*/  FFMA.FTZ R53, R57, UR33, -R11 ;  /* 0x0000002139357c23 */ /* 0x000fe2000801080b */
[----:B------:R-:W-:-:S02]  /*6b70*/  FSEL R79, R79, -INF , !P4 ;  /* 0xff8000004f4f7808 */ /* 0x000fc40006000000 */
[----:B------:R-:W-:Y:S02]  /*6b80*/  FMNMX.FTZ R52, R75, R52, !PT ;  /* 0x000000344b347209 */ /* 0x000fe40007810000 */
[----:B------:R-:W-:Y:S01]  /*6b90*/  ISETP.LT.OR P3, PT, R15, 0x71, P3 ;  /* 0x000000710f00780c */ /* 0x000fe20001f61670 */
[----:B------:R-:W-:Y:S01]  /*6ba0*/  MUFU.EX2 R29, R29 ;  /* 0x0000001d001d7308 */ /* 0x000fe20000000800 */
[----:B------:R-:W-:Y:S01]  /*6bb0*/  FMNMX.FTZ R52, R139, R52, !PT ;  /* 0x000000348b347209 */ /* 0x000fe20007810000 */
[--C-:B--2---:R-:W-:Y:S01]  /*6bc0*/  FFMA.FTZ R56, R64, UR33, -R11.reuse ;  /* 0x0000002140387c23 */ /* 0x104fe2000801080b */
[----:B------:R-:W-:Y:S01]  /*6bd0*/  ISETP.GT.AND P4, PT, R14, 0x78, P2 ;  /* 0x000000780e00780c */ /* 0x000fe20001784270 */
[--C-:B------:R-:W-:Y:S01]  /*6be0*/  FFMA.FTZ R64, R72, UR33, -R11.reuse ;  /* 0x0000002148407c23 */ /* 0x100fe2000801080b */
[----:B------:R-:W-:Y:S01]  /*6bf0*/  ISETP.LT.OR P5, PT, R15, 0x72, P5 ;  /* 0x000000720f00780c */ /* 0x000fe20002fa1670 */
[----:B------:R-:W-:Y:S01]  /*6c00*/  FFMA.FTZ R72, R80, UR33, -R11 ;  /* 0x0000002150487c23 */ /* 0x000fe2000801080b */
[----:B------:R-:W-:Y:S01]  /*6c10*/  FSEL R82, R82, -INF , !P3 ;  /* 0xff80000052527808 */ /* 0x000fe20005800000 */
[----:B------:R-:W-:Y:S01]  /*6c20*/  MUFU.EX2 R33, R33 ;  /* 0x0000002100217308 */ /* 0x000fe20000000800 */
[----:B------:R-:W-:-:S02]  /*6c30*/  FMNMX.FTZ R57, R79, R52, !PT ;  /* 0x000000344f397209 */ /* 0x000fc40007810000 */
[----:B------:R-:W-:Y:S02]  /*6c40*/  ISETP.GT.AND P2, PT, R14, 0x79, P2 ;  /* 0x000000790e00780c */ /* 0x000fe40001744270 */
[----:B------:R-:W-:Y:S02]  /*6c50*/  ISETP.LT.OR P4, PT, R15, 0x79, P4 ;  /* 0x000000790f00780c */ /* 0x000fe40002781670 */
[----:B------:R-:W-:Y:S01]  /*6c60*/  FSEL R83, R83, -INF , !P5 ;  /* 0xff80000053537808 */ /* 0x000fe20006800000 */
[----:B------:R1:W-:Y:S01]  /*6c70*/  MUFU.EX2 R52, R60 ;  /* 0x0000003c00347308 */ /* 0x0003e20000000800 */
[----:B------:R-:W-:Y:S01]  /*6c80*/  FMNMX.FTZ R14, R82, R57, !PT ;  /* 0x00000039520e7209 */ /* 0x000fe20007810000 */
[--C-:B------:R-:W-:Y:S01]  /*6c90*/  FFMA.FTZ R57, R61, UR33, -R11.reuse ;  /* 0x000000213d397c23 */ /* 0x100fe2000801080b */
[----:B------:R-:W-:Y:S01]  /*6ca0*/  ISETP.LT.OR P2, PT, R15, 0x7a, P2 ;  /* 0x0000007a0f00780c */ /* 0x000fe20001741670 */
[--C-:B------:R-:W-:Y:S01]  /*6cb0*/  FFMA.FTZ R61, R65, UR33, -R11.reuse ;  /* 0x00000021413d7c23 */ /* 0x100fe2000801080b */
[----:B------:R-:W-:Y:S01]  /*6cc0*/  FSEL R86, R86, -INF , !P4 ;  /* 0xff80000056567808 */ /* 0x000fe20006000000 */
[--C-:B------:R-:W-:Y:S01]  /*6cd0*/  FFMA.FTZ R65, R69, UR33, -R11.reuse ;  /* 0x0000002145417c23 */ /* 0x100fe2000801080b */
[----:B------:R-:W-:Y:S01]  /*6ce0*/  FMNMX.FTZ R15, R83, R14, !PT ;  /* 0x0000000e530f7209 */ /* 0x000fe20007810000 */
[--C-:B------:R-:W-:Y:S01]  /*6cf0*/  FFMA.FTZ R69, R73, UR33, -R11.reuse ;  /* 0x0000002149457c23 */ /* 0x100fe2000801080b */
[----:B------:R-:W-:Y:S01]  /*6d00*/  FSEL R87, R87, -INF , !P2 ;  /* 0xff80000057577808 */ /* 0x000fe20005000000 */
[--C-:B-1----:R-:W-:Y:S01]  /*6d10*/  FFMA.FTZ R60, R68, UR33, -R11.reuse ;  /* 0x00000021443c7c23 */ /* 0x102fe2000801080b */
[----:B------:R-:W-:Y:S01]  /*6d20*/  FMNMX.FTZ R14, R86, R15, !PT ;  /* 0x0000000f560e7209 */ /* 0x000fe20007810000 */
[--C-:B------:R-:W-:Y:S01]  /*6d30*/  FFMA.FTZ R68, R76, UR33, -R11.reuse ;  /* 0x000000214c447c23 */ /* 0x100fe2000801080b */
[--C-:B------:R-:W-:Y:S01]  /*6d40*/  FFMA.FTZ R73, R77, UR33, -R11.reuse ;  /* 0x000000214d497c23 */ /* 0x100fe2000801080b */
[--C-:B------:R-:W-:Y:S01]  /*6d50*/  FFMA.FTZ R77, R81, UR33, -R11.reuse ;  /* 0x00000021514d7c23 */ /* 0x100fe2000801080b */
[----:B------:R-:W-:Y:S01]  /*6d60*/  FMNMX.FTZ R14, R87, R14, !PT ;  /* 0x0000000e570e7209 */ /* 0x000fe20007810000 */
[----:B------:R-:W-:Y:S01]  /*6d70*/  FFMA.FTZ R76, R84, UR33, -R11 ;  /* 0x00000021544c7c23 */ /* 0x000fe2000801080b */
[----:B------:R-:W-:Y:S01]  /*6d80*/  FSEL R78, R10, RZ, P6 ;  /* 0x000000ff0a4e7208 */ /* 0x000fe20003000000 */
[----:B------:R-:W-:Y:S02]  /*6d90*/  MUFU.EX2 R37, R37 ;  /* 0x0000002500257308 */ /* 0x000fe40000000800 */
[----:B------:R-:W1:Y:S02]  /*6da0*/  SHFL.BFLY PT, R15, R14, 0x2, 0x1f ;  /* 0x0c401f000e0f7f89 */ /* 0x000e6400000e0000 */
[----:B------:R-:W-:-:S04]  /*6db0*/  FADD.FTZ R78, -R78, R7 ;  /* 0x000000074e4e7221 */ /* 0x000fc80000010100 */
[----:B------:R-:W-:Y:S01]  /*6dc0*/  FMUL.FTZ R78, R78, UR33 ;  /* 0x000000214e4e7c20 */ /* 0x000fe20008410000 */
[----:B------:R-:W-:Y:S08]  /*6dd0*/  MUFU.EX2 R7, R85 ;  /* 0x0000005500077308 */ /* 0x000ff00000000800 */
[----:B------:R-:W2:Y:S08]  /*6de0*/  MUFU.EX2 R78, R78 ;  /* 0x0000004e004e7308 */ /* 0x000eb00000000800 */
[----:B------:R-:W-:Y:S01]  /*6df0*/  MUFU.EX2 R41, R41 ;  /* 0x0000002900297308 */ /* 0x000fe20000000800 */
[----:B-1----:R-:W-:-:S05]  /*6e00*/  FMNMX.FTZ R15, R14, R15, !PT ;  /* 0x0000000f0e0f7209 */ /* 0x002fca0007810000 */
[----:B------:R-:W1:Y:S02]  /*6e10*/  SHFL.BFLY PT, R14, R15, 0x1, 0x1f ;  /* 0x0c201f000f0e7f89 */ /* 0x000e6400000e0000 */
[----:B------:R-:W-:Y:S01]  /*6e20*/  MUFU.EX2 R45, R45 ;  /* 0x0000002d002d7308 */ /* 0x000fe20000000800 */
[-C--:B--2---:R-:W-:Y:S01]  /*6e30*/  FMUL.FTZ R88, R88, R78.reuse ;  /* 0x0000004e58587220 */ /* 0x084fe20000410000 */
        /* <DEDUP_REMOVED lines=19> */
[----:B------:R-:W-:Y:S01]  /*6f70*/  FMUL.FTZ R124, R124, R78 ;  /* 0x0000004e7c7c7220 */ /* 0x000fe20000410000 */
[----:B-1----:R-:W-:Y:S01]  /*6f80*/  FMNMX.FTZ R11, R15, R14, !PT ;  /* 0x0000000e0f0b7209 */ /* 0x002fe20007810000 */
[-C--:B------:R-:W-:Y:S01]  /*6f90*/  FMUL.FTZ R125, R125, R78.reuse ;  /* 0x0000004e7d7d7220 */ /* 0x080fe20000410000 */
[----:B------:R-:W-:Y:S01]  /*6fa0*/  MUFU.EX2 R57, R57 ;  /* 0x0000003900397308 */ /* 0x000fe20000000800 */
[-C--:B------:R-:W-:Y:S01]  /*6fb0*/  FMUL.FTZ R128, R128, R78.reuse ;  /* 0x0000004e80807220 */ /* 0x080fe20000410000 */
[C---:B------:R-:W-:Y:S01]  /*6fc0*/  FSETP.NEU.FTZ.AND P2, PT, R11.reuse, -INF , PT ;  /* 0xff8000000b00780b */ /* 0x040fe20003f5d000 */
[----:B------:R-:W-:Y:S01]  /*6fd0*/  FMUL.FTZ R80, R11, UR33 ;  /* 0x000000210b507c20 */ /* 0x000fe20008410000 */
[-C--:B------:R-:W-:Y:S01]  /*6fe0*/  FMUL.FTZ R129, R129, R78.reuse ;  /* 0x0000004e81817220 */ /* 0x080fe20000410000 */
[-C--:B------:R-:W-:Y:S01]  /*6ff0*/  FMUL.FTZ R132, R132, R78.reuse ;  /* 0x0000004e84847220 */ /* 0x080fe20000410000 */
[----:B------:R-:W-:Y:S01]  /*7000*/  FSEL R14, R11, RZ, P2 ;  /* 0x000000ff0b0e7208 */ /* 0x000fe20001000000 */
[----:B------:R-:W-:Y:S01]  /*7010*/  FMUL.FTZ R133, R133, R78 ;  /* 0x0000004e85857220 */ /* 0x000fe20000410000 */
[----:B------:R-:W-:Y:S01]  /*7020*/  FSEL R80, R80, RZ, P2 ;  /* 0x000000ff50507208 */ /* 0x000fe20001000000 */
[----:B------:R-:W-:Y:S01]  /*7030*/  MUFU.EX2 R56, R56 ;  /* 0x0000003800387308 */ /* 0x000fe20000000800 */
[----:B------:R-:W-:Y:S01]  /*7040*/  ISETP.GT.AND P2, PT, R8, UR58, PT ;  /* 0x0000003a08007c0c */ /* 0x000fe2000bf44270 */
[----:B------:R-:W-:Y:S01]  /*7050*/  FADD.FTZ R14, -R14, R9 ;  /* 0x000000090e0e7221 */ /* 0x000fe20000010100 */
[----:B------:R-:W-:-:S02]  /*7060*/  VIADD R8, R8, 0xffffffff ;  /* 0xffffffff08087836 */ /* 0x000fc40000000000 */
[--C-:B------:R-:W-:Y:S01]  /*7070*/  FFMA.FTZ R26, R26, UR33, -R80.reuse ;  /* 0x000000211a1a7c23 */ /* 0x100fe20008010850 */
[--C-:B------:R-:W-:Y:S01]  /*7080*/  FFMA.FTZ R15, R27, UR33, -R80.reuse ;  /* 0x000000211b0f7c23 */ /* 0x100fe20008010850 */
[----:B------:R-:W-:Y:S01]  /*7090*/  FMUL.FTZ R9, R14, UR33 ;  /* 0x000000210e097c20 */ /* 0x000fe20008410000 */
[----:B------:R-:W-:Y:S02]  /*70a0*/  IMAD.U32 R14, RZ, RZ, UR36 ;  /* 0x00000024ff0e7e24 */ /* 0x000fe4000f8e00ff */
[--C-:B------:R-:W-:Y:S01]  /*70b0*/  FFMA.FTZ R84, R35, UR33, -R80.reuse ;  /* 0x0000002123547c23 */ /* 0x100fe20008010850 */
[--C-:B------:R-:W-:Y:S01]  /*70c0*/  FFMA.FTZ R30, R30, UR33, -R80.reuse ;  /* 0x000000211e1e7c23 */ /* 0x100fe20008010850 */
[----:B------:R-:W-:Y:S01]  /*70d0*/  MUFU.EX2 R26, R26 ;  /* 0x0000001a001a7308 */ /* 0x000fe20000000800 */
[--C-:B------:R-:W-:Y:S01]  /*70e0*/  FFMA.FTZ R35, R38, UR33, -R80.reuse ;  /* 0x0000002126237c23 */ /* 0x100fe20008010850 */
[----:B------:R-:W-:Y:S01]  /*70f0*/  @!P1 LEA R14, R14, UR39, 0x3 ;  /* 0x000000270e0e9c11 */ /* 0x000fe2000f8e18ff */
[--C-:B------:R-:W-:Y:S01]  /*7100*/  FFMA.FTZ R38, R39, UR33, -R80.reuse ;  /* 0x0000002127267c23 */ /* 0x100fe20008010850 */
[--C-:B------:R-:W-:Y:S01]  /*7110*/  FFMA.FTZ R142, R31, UR33, -R80.reuse ;  /* 0x000000211f8e7c23 */ /* 0x100fe20008010850 */
[--C-:B------:R-:W-:Y:S01]  /*7120*/  FFMA.FTZ R39, R42, UR33, -R80.reuse ;  /* 0x000000212a277c23 */ /* 0x100fe20008010850 */
[--C-:B------:R-:W-:Y:S01]  /*7130*/  FFMA.FTZ R42, R43, UR33, -R80.reuse ;  /* 0x000000212b2a7c23 */ /* 0x100fe20008010850 */
[----:B------:R-:W-:Y:S01]  /*7140*/  FFMA.FTZ R43, R54, UR33, -R80 ;  /* 0x00000021362b7c23 */ /* 0x000fe20008010850 */
[----:B------:R-:W1:Y:S01]  /*7150*/  MUFU.EX2 R9, R9 ;  /* 0x0000000900097308 */ /* 0x000e620000000800 */
[----:B------:R-:W-:-:S02]  /*7160*/  @!P1 VIADD R14, R14, 0x2d860 ;  /* 0x0002d8600e0e9836 */ /* 0x000fc40000000000 */
[--C-:B------:R-:W-:Y:S01]  /*7170*/  FFMA.FTZ R54, R55, UR33, -R80.reuse ;  /* 0x0000002137367c23 */ /* 0x100fe20008010850 */
[--C-:B------:R-:W-:Y:S01]  /*7180*/  FFMA.FTZ R27, R34, UR33, -R80.reuse ;  /* 0x00000021221b7c23 */ /* 0x100fe20008010850 */
[----:B------:R-:W-:Y:S01]  /*7190*/  FFMA.FTZ R55, R78, R6, R13 ;  /* 0x000000064e377223 */ /* 0x000fe2000001000d */
[----:B------:R-:W-:Y:S01]  /*71a0*/  FFMA.FTZ R81, R47, UR33, -R80 ;  /* 0x000000212f517c23 */ /* 0x000fe20008010850 */
[----:B------:R-:W-:Y:S01]  /*71b0*/  @!P1 PRMT R14, RZ, 0x654, R14 ;  /* 0x00000654ff0e9816 */ /* 0x000fe2000000000e */
[--C-:B------:R-:W-:Y:S01]  /*71c0*/  FFMA.FTZ R47, R58, UR33, -R80.reuse ;  /* 0x000000213a2f7c23 */ /* 0x100fe20008010850 */
[----:B------:R-:W2:Y:S01]  /*71d0*/  MUFU.EX2 R15, R15 ;  /* 0x0000000f000f7308 */ /* 0x000ea20000000800 */
[C---:B------:R-:W-:Y:S01]  /*71e0*/  FADD.FTZ R55, R12.reuse, R55 ;  /* 0x000000370c377221 */ /* 0x040fe20000010000 */
[----:B------:R3:W-:Y:S01]  /*71f0*/  @!P1 SYNCS.ARRIVE.TRANS64.RED.A1T0 RZ, [R14+URZ], RZ ;  /* 0x000000ff0eff99a7 */ /* 0x0007e2000810043f */
[----:B------:R-:W-:Y:S01]  /*7200*/  F2FP.BF16.F32.PACK_AB R12, R12, R13 ;  /* 0x0000000d0c0c723e */ /* 0x000fe200000010ff */
[--C-:B------:R-:W-:Y:S01]  /*7210*/  FFMA.FTZ R58, R59, UR33, -R80.reuse ;  /* 0x000000213b3a7c23 */ /* 0x100fe20008010850 */
[--C-:B------:R-:W-:Y:S01]  /*7220*/  FFMA.FTZ R46, R46, UR33, -R80.reuse ;  /* 0x000000212e2e7c23 */ /* 0x100fe20008010850 */
[--C-:B------:R-:W-:Y:S01]  /*7230*/  FFMA.FTZ R6, R63, UR33, -R80.reuse ;  /* 0x000000213f067c23 */ /* 0x100fe20008010850 */
[----:B------:R-:W-:Y:S01]  /*7240*/  FFMA.FTZ R31, R51, UR33, -R80 ;  /* 0x00000021331f7c23 */ /* 0x000fe20008010850 */
[----:B------:R4:W5:Y:S01]  /*7250*/  MUFU.EX2 R85, R30 ;  /* 0x0000001e00557308 */ /* 0x0009620000000800 */
[----:B-1----:R-:W-:Y:S01]  /*7260*/  FFMA.FTZ R4, R9, R4, R26 ;  /* 0x0000000409047223 */ /* 0x002fe2000001001a */
[----:B---3--:R-:W-:Y:S01]  /*7270*/  FADD.FTZ R14, R20, R55 ;  /* 0x00000037140e7221 */ /* 0x008fe20000010000 */
[--C-:B------:R-:W-:Y:S01]  /*7280*/  FFMA.FTZ R51, R62, UR33, -R80.reuse ;  /* 0x000000213e337c23 */ /* 0x100fe20008010850 */
[--C-:B------:R-:W-:Y:S01]  /*7290*/  FFMA.FTZ R62, R74, UR33, -R80.reuse ;  /* 0x000000214a3e7c23 */ /* 0x100fe20008010850 */
[----:B------:R-:W-:Y:S01]  /*72a0*/  FFMA.FTZ R75, R75, UR33, -R80 ;  /* 0x000000214b4b7c23 */ /* 0x000fe20008010850 */
[C---:B------:R-:W-:Y:S01]  /*72b0*/  FADD.FTZ R55, R25.reuse, R14 ;  /* 0x0000000e19377221 */ /* 0x040fe20000010000 */
[----:B------:R-:W-:Y:S01]  /*72c0*/  F2FP.BF16.F32.PACK_AB R14, R25, R20 ;  /* 0x00000014190e723e */ /* 0x000fe200000010ff */
[----:B------:R-:W1:Y:S01]  /*72d0*/  MUFU.EX2 R142, R142 ;  /* 0x0000008e008e7308 */ /* 0x000e620000000800 */
[C---:B--2---:R-:W-:Y:S01]  /*72e0*/  FADD.FTZ R4, R15.reuse, R4 ;  /* 0x000000040f047221 */ /* 0x044fe20000010000 */
[----:B------:R-:W-:Y:S01]  /*72f0*/  F2FP.BF16.F32.PACK_AB R13, R15, R26 ;  /* 0x0000001a0f0d723e */ /* 0x000fe200000010ff */
[----:B------:R-:W-:Y:S01]  /*7300*/  FADD.FTZ R26, R24, R55 ;  /* 0x00000037181a7221 */ /* 0x000fe20000010000 */
[--C-:B----4-:R-:W-:Y:S01]  /*7310*/  FFMA.FTZ R30, R50, UR33, -R80.reuse ;  /* 0x00000021321e7c23 */ /* 0x110fe20008010850 */
[--C-:B------:R-:W-:Y:S01]  /*7320*/  FFMA.FTZ R55, R67, UR33, -R80.reuse ;  /* 0x0000002143377c23 */ /* 0x100fe20008010850 */
[----:B------:R-:W-:Y:S01]  /*7330*/  FFMA.FTZ R139, R139, UR33, -R80 ;  /* 0x000000218b8b7c23 */ /* 0x000fe20008010850 */
[----:B------:R-:W-:Y:S01]  /*7340*/  FADD.FTZ R59, R29, R26 ;  /* 0x0000001a1d3b7221 */ /* 0x000fe20000010000 */
[----:B------:R-:W2:Y:S01]  /*7350*/  MUFU.EX2 R27, R27 ;  /* 0x0000001b001b7308 */ /* 0x000ea20000000800 */
[----:B-----5:R-:W-:Y:S01]  /*7360*/  FADD.FTZ R25, R85, R4 ;  /* 0x0000000455197221 */ /* 0x020fe20000010000 */
[--C-:B------:R-:W-:Y:S01]  /*7370*/  FFMA.FTZ R4, R66, UR33, -R80.reuse ;  /* 0x0000002142047c23 */ /* 0x100fe20008010850 */
[----:B------:R-:W-:Y:S01]  /*7380*/  FADD.FTZ R34, R28, R59 ;  /* 0x0000003b1c227221 */ /* 0x000fe20000010000 */
[--C-:B------:R-:W-:Y:S01]  /*7390*/  FFMA.FTZ R59, R70, UR33, -R80.reuse ;  /* 0x00000021463b7c23 */ /* 0x100fe20008010850 */
[--C-:B------:R-:W-:Y:S01]  /*73a0*/  FFMA.FTZ R79, R79, UR33, -R80.reuse ;  /* 0x000000214f4f7c23 */ /* 0x100fe20008010850 */
[----:B------:R-:W-:Y:S01]  /*73b0*/  FFMA.FTZ R82, R82, UR33, -R80 ;  /* 0x0000002152527c23 */ /* 0x000fe20008010850 */
[----:B------:R-:W-:Y:S01]  /*73c0*/  FADD.FTZ R63, R33, R34 ;  /* 0x00000022213f7221 */ /* 0x000fe20000010000 */
[----:B------:R-:W3:Y:S01]  /*73d0*/  MUFU.EX2 R84, R84 ;  /* 0x0000005400547308 */ /* 0x000ee20000000800 */
[C---:B-1----:R-:W-:Y:S01]  /*73e0*/  FADD.FTZ R20, R142.reuse, R25 ;  /* 0x000000198e147221 */ /* 0x042fe20000010000 */
[----:B------:R-:W-:Y:S01]  /*73f0*/  F2FP.BF16.F32.PACK_AB R15, R142, R85 ;  /* 0x000000558e0f723e */ /* 0x000fe200000010ff */
[----:B------:R-:W-:Y:S01]  /*7400*/  FADD.FTZ R34, R32, R63 ;  /* 0x0000003f20227221 */ /* 0x000fe20000010000 */
[--C-:B------:R-:W-:Y:S01]  /*7410*/  FFMA.FTZ R83, R83, UR33, -R80.reuse ;  /* 0x0000002153537c23 */ /* 0x100fe20008010850 */
[----:B------:R-:W-:Y:S01]  /*7420*/  FFMA.FTZ R86, R86, UR33, -R80 ;  /* 0x0000002156567c23 */ /* 0x000fe20008010850 */
[----:B------:R-:W-:Y:S01]  /*7430*/  F2FP.BF16.F32.PACK_AB R24, R29, R24 ;  /* 0x000000181d18723e */ /* 0x000fe200000010ff */
[----:B------:R-:W-:Y:S01]  /*7440*/  FADD.FTZ R63, R37, R34 ;  /* 0x00000022253f7221 */ /* 0x000fe20000010000 */
[----:B------:R-:W1:Y:S01]  /*7450*/  MUFU.EX2 R35, R35 ;  /* 0x0000002300237308 */ /* 0x000e620000000800 */
[----:B--2---:R-:W-:Y:S01]  /*7460*/  FADD.FTZ R25, R27, R20 ;  /* 0x000000141b197221 */ /* 0x004fe20000010000 */
[----:B------:R2:W-:Y:S01]  /*7470*/  STSM.16.M88.4 [R136+0x21800], R12 ;  /* 0x0218000c88007844 */ /* 0x0005e20000000200 */
[--C-:B------:R-:W-:Y:S01]  /*7480*/  FFMA.FTZ R20, R71, UR33, -R80.reuse ;  /* 0x0000002147147c23 */ /* 0x100fe20008010850 */
[----:B------:R-:W-:Y:S01]  /*7490*/  FFMA.FTZ R80, R87, UR33, -R80 ;  /* 0x0000002157507c23 */ /* 0x000fe20008010850 */
[----:B------:R-:W-:Y:S01]  /*74a0*/  F2FP.BF16.F32.PACK_AB R32, R37, R32 ;  /* 0x000000202520723e */ /* 0x000fe200000010ff */
[----:B------:R-:W-:Y:S01]  /*74b0*/  UMOV UR36, UR57 ;  /* 0x0000003900247c82 */ /* 0x000fe20008000000 */
[-C--:B------:R-:W-:Y:S01]  /*74c0*/  FMUL.FTZ R90, R90, R9.reuse ;  /* 0x000000095a5a7220 */ /* 0x080fe20000410000 */
[----:B------:R-:W4:Y:S01]  /*74d0*/  MUFU.EX2 R38, R38 ;  /* 0x0000002600267308 */ /* 0x000f220000000800 */
        /* <DEDUP_REMOVED lines=16> */
[----:B----4-:R-:W-:Y:S01]  /*75e0*/  FADD.FTZ R26, R38, R25 ;  /* 0x00000019261a7221 */ /* 0x010fe20000010000 */
[-C--:B------:R-:W-:Y:S01]  /*75f0*/  FMUL.FTZ R115, R115, R9.reuse ;  /* 0x0000000973737220 */ /* 0x080fe20000410000 */
[-C--:B------:R-:W-:Y:S01]  /*7600*/  FMUL.FTZ R118, R118, R9.reuse ;  /* 0x0000000976767220 */ /* 0x080fe20000410000 */
[-C--:B------:R-:W-:Y:S01]  /*7610*/  FMUL.FTZ R119, R119, R9.reuse ;  /* 0x0000000977777220 */ /* 0x080fe20000410000 */
[-C--:B------:R-:W-:Y:S01]  /*7620*/  FMUL.FTZ R122, R122, R9.reuse ;  /* 0x000000097a7a7220 */ /* 0x080fe20000410000 */
[-C--:B------:R-:W-:Y:S01]  /*7630*/  FMUL.FTZ R123, R123, R9.reuse ;  /* 0x000000097b7b7220 */ /* 0x080fe20000410000 */
[-C--:B------:R-:W-:Y:S01]  /*7640*/  FMUL.FTZ R126, R126, R9.reuse ;  /* 0x000000097e7e7220 */ /* 0x080fe20000410000 */
[----:B------:R-:W4:Y:S01]  /*7650*/  MUFU.EX2 R46, R46 ;  /* 0x0000002e002e7308 */ /* 0x000f220000000800 */
[----:B---3--:R-:W-:Y:S01]  /*7660*/  FADD.FTZ R25, R39, R26 ;  /* 0x0000001a27197221 */ /* 0x008fe20000010000 */
[----:B------:R-:W-:Y:S01]  /*7670*/  FADD.FTZ R26, R36, R63 ;  /* 0x0000003f241a7221 */ /* 0x000fe20000010000 */
[-C--:B------:R-:W-:Y:S01]  /*7680*/  FMUL.FTZ R127, R127, R9.reuse ;  /* 0x000000097f7f7220 */ /* 0x080fe20000410000 */
[-C--:B------:R-:W-:Y:S01]  /*7690*/  FMUL.FTZ R130, R130, R9.reuse ;  /* 0x0000000982827220 */ /* 0x080fe20000410000 */
[-C--:B------:R-:W-:Y:S01]  /*76a0*/  FMUL.FTZ R131, R131, R9.reuse ;  /* 0x0000000983837220 */ /* 0x080fe20000410000 */
[----:B------:R-:W-:Y:S01]  /*76b0*/  FADD.FTZ R63, R41, R26 ;  /* 0x0000001a293f7221 */ /* 0x000fe20000010000 */
[-C--:B------:R-:W-:Y:S01]  /*76c0*/  FMUL.FTZ R134, R134, R9.reuse ;  /* 0x0000000986867220 */ /* 0x080fe20000410000 */
[----:B------:R-:W3:Y:S01]  /*76d0*/  MUFU.EX2 R81, R81 ;  /* 0x0000005100517308 */ /* 0x000ee20000000800 */
[----:B-1----:R-:W-:Y:S01]  /*76e0*/  FADD.FTZ R25, R42, R25 ;  /* 0x000000192a197221 */ /* 0x002fe20000010000 */
[----:B------:R-:W-:Y:S01]  /*76f0*/  FADD.FTZ R34, R40, R63 ;  /* 0x0000003f28227221 */ /* 0x000fe20000010000 */
[----:B------:R-:W-:Y:S01]  /*7700*/  F2FP.BF16.F32.PACK_AB R40, R45, R40 ;  /* 0x000000282d28723e */ /* 0x000fe200000010ff */
[----:B------:R-:W-:Y:S01]  /*7710*/  FMUL.FTZ R135, R135, R9 ;  /* 0x0000000987877220 */ /* 0x000fe20000410000 */
[----:B------:R-:W-:-:S02]  /*7720*/  IMAD.MOV.U32 R9, RZ, RZ, R11 ;  /* 0x000000ffff097224 */ /* 0x000fc400078e000b */
[----:B------:R-:W-:Y:S01]  /*7730*/  FADD.FTZ R63, R45, R34 ;  /* 0x000000222d3f7221 */ /* 0x000fe20000010000 */
[----:B------:R-:W1:Y:S01]  /*7740*/  MUFU.EX2 R30, R30 ;  /* 0x0000001e001e7308 */ /* 0x000e620000000800 */
[----:B----4-:R-:W-:Y:S02]  /*7750*/  FADD.FTZ R26, R46, R25 ;  /* 0x000000192e1a7221 */ /* 0x010fe40000010000 */
[----:B------:R-:W-:-:S05]  /*7760*/  FADD.FTZ R50, R44, R63 ;  /* 0x0000003f2c327221 */ /* 0x000fca0000010000 */
[----:B------:R-:W4:Y:S01]  /*7770*/  MUFU.EX2 R31, R31 ;  /* 0x0000001f001f7308 */ /* 0x000f220000000800 */
[----:B---3--:R-:W-:Y:S01]  /*7780*/  FADD.FTZ R25, R81, R26 ;  /* 0x0000001a51197221 */ /* 0x008fe20000010000 */
[----:B------:R-:W-:Y:S02]  /*7790*/  F2FP.BF16.F32.PACK_AB R26, R33, R28 ;  /* 0x0000001c211a723e */ /* 0x000fe400000010ff */
[----:B------:R-:W-:Y:S02]  /*77a0*/  F2FP.BF16.F32.PACK_AB R33, R42, R39 ;  /* 0x000000272a21723e */ /* 0x000fe400000010ff */
[C---:B------:R-:W-:Y:S02]  /*77b0*/  F2FP.BF16.F32.PACK_AB R42, R49.reuse, R44 ;  /* 0x0000002c312a723e */ /* 0x040fe400000010ff */
[----:B------:R-:W3:Y:S01]  /*77c0*/  MUFU.EX2 R43, R43 ;  /* 0x0000002b002b7308 */ /* 0x000ee20000000800 */
[----:B-1----:R-:W-:Y:S01]  /*77d0*/  FADD.FTZ R34, R30, R25 ;  /* 0x000000191e227221 */ /* 0x002fe20000010000 */
[----:B------:R-:W-:Y:S01]  /*77e0*/  FADD.FTZ R25, R49, R50 ;  /* 0x0000003231197221 */ /* 0x000fe20000010000 */
[----:B------:R-:W-:-:S03]  /*77f0*/  F2FP.BF16.F32.PACK_AB R50, R57, R52 ;  /* 0x000000343932723e */ /* 0x000fc600000010ff */
[----:B--2---:R-:W-:Y:S01]  /*7800*/  FADD.FTZ R14, R48, R25 ;  /* 0x00000019300e7221 */ /* 0x004fe20000010000 */
[----:B------:R-:W-:Y:S01]  /*7810*/  F2FP.BF16.F32.PACK_AB R25, R84, R27 ;  /* 0x0000001b5419723e */ /* 0x000fe200000010ff */
[----:B------:R-:W1:Y:S01]  /*7820*/  MUFU.EX2 R54, R54 ;  /* 0x0000003600367308 */ /* 0x000e620000000800 */
[----:B----4-:R-:W-:Y:S01]  /*7830*/  FADD.FTZ R28, R31, R34 ;  /* 0x000000221f1c7221 */ /* 0x010fe20000010000 */
[----:B------:R-:W-:Y:S01]  /*7840*/  FADD.FTZ R15, R53, R14 ;  /* 0x0000000e350f7221 */ /* 0x000fe20000010000 */
[----:B------:R-:W-:Y:S02]  /*7850*/  F2FP.BF16.F32.PACK_AB R27, R38, R35 ;  /* 0x00000023261b723e */ /* 0x000fe400000010ff */
[----:B------:R-:W-:Y:S01]  /*7860*/  F2FP.BF16.F32.PACK_AB R34, R41, R36 ;  /* 0x000000242922723e */ /* 0x000fe200000010ff */
[----:B------:R-:W-:Y:S01]  /*7870*/  FADD.FTZ R14, R52, R15 ;  /* 0x0000000f340e7221 */ /* 0x000fe20000010000 */
[----:B------:R-:W-:Y:S01]  /*7880*/  F2FP.BF16.F32.PACK_AB R35, R81, R46 ;  /* 0x0000002e5123723e */ /* 0x000fe200000010ff */
[----:B------:R-:W2:Y:S01]  /*7890*/  MUFU.EX2 R47, R47 ;  /* 0x0000002f002f7308 */ /* 0x000ea20000000800 */
[----:B---3--:R-:W-:Y:S01]  /*78a0*/  FADD.FTZ R13, R43, R28 ;  /* 0x0000001c2b0d7221 */ /* 0x008fe20000010000 */
[----:B------:R-:W-:Y:S01]  /*78b0*/  FADD.FTZ R15, R57, R14 ;  /* 0x0000000e390f7221 */ /* 0x000fe20000010000 */
[----:B------:R3:W-:Y:S01]  /*78c0*/  STSM.16.M88.4 [R23], R24 ;  /* 0x0000001817007844 */ /* 0x0007e20000000200 */
[----:B------:R-:W-:-:S02]  /*78d0*/  F2FP.BF16.F32.PACK_AB R41, R31, R30 ;  /* 0x0000001e1f29723e */ /* 0x000fc400000010ff */
[----:B------:R-:W-:Y:S01]  /*78e0*/  F2FP.BF16.F32.PACK_AB R48, R53, R48 ;  /* 0x000000303530723e */ /* 0x000fe200000010ff */
[----:B------:R4:W-:Y:S01]  /*78f0*/  STSM.16.M88.4 [R22], R32 ;  /* 0x0000002016007844 */ /* 0x0009e20000000200 */
[----:B------:R-:W5:Y:S01]  /*7900*/  MUFU.EX2 R58, R58 ;  /* 0x0000003a003a7308 */ /* 0x000f620000000800 */
[C---:B-1----:R-:W-:Y:S01]  /*7910*/  FADD.FTZ R12, R54.reuse, R13 ;  /* 0x0000000d360c7221 */ /* 0x042fe20000010000 */
[----:B------:R-:W-:-:S05]  /*7920*/  F2FP.BF16.F32.PACK_AB R43, R54, R43 ;  /* 0x0000002b362b723e */ /* 0x000fca00000010ff */
[----:B------:R4:W-:Y:S01]  /*7930*/  STSM.16.M88.4 [R18], R40 ;  /* 0x0000002812007844 */ /* 0x0009e20000000200 */
[----:B------:R-:W1:Y:S01]  /*7940*/  MUFU.EX2 R51, R51 ;  /* 0x0000003300337308 */ /* 0x000e620000000800 */
[----:B--2---:R-:W-:-:S07]  /*7950*/  FADD.FTZ R13, R47, R12 ;  /* 0x0000000c2f0d7221 */ /* 0x004fce0000010000 */
[----:B------:R-:W2:Y:S01]  /*7960*/  MUFU.EX2 R6, R6 ;  /* 0x0000000600067308 */ /* 0x000ea20000000800 */
[C---:B-----5:R-:W-:Y:S01]  /*7970*/  FADD.FTZ R12, R58.reuse, R13 ;  /* 0x0000000d3a0c7221 */ /* 0x060fe20000010000 */
[----:B------:R-:W-:-:S06]  /*7980*/  F2FP.BF16.F32.PACK_AB R49, R58, R47 ;  /* 0x0000002f3a31723e */ /* 0x000fcc00000010ff */
[----:B------:R-:W5:Y:S01]  /*7990*/  MUFU.EX2 R61, R61 ;  /* 0x0000003d003d7308 */ /* 0x000f620000000800 */
[----:B-1----:R-:W-:Y:S01]  /*79a0*/  FADD.FTZ R13, R51, R12 ;  /* 0x0000000c330d7221 */ /* 0x002fe20000010000 */
[----:B------:R-:W-:-:S06]  /*79b0*/  FADD.FTZ R12, R56, R15 ;  /* 0x0000000f380c7221 */ /* 0x000fcc0000010000 */
[----:B------:R-:W1:Y:S01]  /*79c0*/  MUFU.EX2 R4, R4 ;  /* 0x0000000400047308 */ /* 0x000e620000000800 */
[C---:B--2---:R-:W-:Y:S01]  /*79d0*/  FADD.FTZ R13, R6.reuse, R13 ;  /* 0x0000000d060d7221 */ /* 0x044fe20000010000 */
[----:B------:R-:W-:-:S05]  /*79e0*/  F2FP.BF16.F32.PACK_AB R51, R6, R51 ;  /* 0x000000330633723e */ /* 0x000fca00000010ff */
[----:B------:R4:W-:Y:S01]  /*79f0*/  STSM.16.M88.4 [R136+0x27800], R48 ;  /* 0x0278003088007844 */ /* 0x0009e20000000200 */
[----:B------:R-:W2:Y:S01]  /*7a00*/  MUFU.EX2 R60, R60 ;  /* 0x0000003c003c7308 */ /* 0x000ea20000000800 */
[C---:B-----5:R-:W-:Y:S01]  /*7a10*/  FADD.FTZ R15, R61.reuse, R12 ;  /* 0x0000000c3d0f7221 */ /* 0x060fe20000010000 */
[----:B------:R-:W-:-:S06]  /*7a20*/  F2FP.BF16.F32.PACK_AB R56, R61, R56 ;  /* 0x000000383d38723e */ /* 0x000fcc00000010ff */
[----:B------:R-:W5:Y:S01]  /*7a30*/  MUFU.EX2 R55, R55 ;  /* 0x0000003700377308 */ /* 0x000f620000000800 */
[----:B-1----:R-:W-:-:S07]  /*7a40*/  FADD.FTZ R12, R4, R13 ;  /* 0x0000000d040c7221 */ /* 0x002fce0000010000 */
[----:B------:R-:W1:Y:S01]  /*7a50*/  MUFU.EX2 R65, R65 ;  /* 0x0000004100417308 */ /* 0x000e620000000800 */
[----:B--2---:R-:W-:-:S07]  /*7a60*/  FADD.FTZ R14, R60, R15 ;  /* 0x0000000f3c0e7221 */ /* 0x004fce0000010000 */
[----:B------:R-:W2:Y:S01]  /*7a70*/  MUFU.EX2 R59, R59 ;  /* 0x0000003b003b7308 */ /* 0x000ea20000000800 */
[C---:B-----5:R-:W-:Y:S01]  /*7a80*/  FADD.FTZ R12, R55.reuse, R12 ;  /* 0x0000000c370c7221 */ /* 0x060fe20000010000 */
[----:B------:R-:W-:-:S06]  /*7a90*/  F2FP.BF16.F32.PACK_AB R57, R55, R4 ;  /* 0x000000043739723e */ /* 0x000fcc00000010ff */
[----:B------:R-:W5:Y:S01]  /*7aa0*/  MUFU.EX2 R64, R64 ;  /* 0x0000004000407308 */ /* 0x000f620000000800 */
[C---:B-1----:R-:W-:Y:S01]  /*7ab0*/  FADD.FTZ R15, R65.reuse, R14 ;  /* 0x0000000e410f7221 */ /* 0x042fe20000010000 */
[----:B------:R-:W-:-:S06]  /*7ac0*/  F2FP.BF16.F32.PACK_AB R58, R65, R60 ;  /* 0x0000003c413a723e */ /* 0x000fcc00000010ff */
[----:B------:R-:W1:Y:S01]  /*7ad0*/  MUFU.EX2 R20, R20 ;  /* 0x0000001400147308 */ /* 0x000e620000000800 */
[----:B--2---:R-:W-:-:S07]  /*7ae0*/  FADD.FTZ R13, R59, R12 ;  /* 0x0000000c3b0d7221 */ /* 0x004fce0000010000 */
[----:B------:R-:W2:Y:S01]  /*7af0*/  MUFU.EX2 R69, R69 ;  /* 0x0000004500457308 */ /* 0x000ea20000000800 */
[----:B-----5:R-:W-:-:S07]  /*7b00*/  FADD.FTZ R12, R64, R15 ;  /* 0x0000000f400c7221 */ /* 0x020fce0000010000 */
[----:B------:R-:W5:Y:S01]  /*7b10*/  MUFU.EX2 R62, R62 ;  /* 0x0000003e003e7308 */ /* 0x000f620000000800 */
[C---:B-1----:R-:W-:Y:S01]  /*7b20*/  FADD.FTZ R13, R20.reuse, R13 ;  /* 0x0000000d140d7221 */ /* 0x042fe20000010000 */
[----:B------:R-:W-:-:S05]  /*7b30*/  F2FP.BF16.F32.PACK_AB R59, R20, R59 ;  /* 0x0000003b143b723e */ /* 0x000fca00000010ff */
[----:B------:R4:W-:Y:S01]  /*7b40*/  STSM.16.M88.4 [R17], R56 ;  /* 0x0000003811007844 */ /* 0x0009e20000000200 */
[----:B------:R-:W1:Y:S01]  /*7b50*/  MUFU.EX2 R68, R68 ;  /* 0x0000004400447308 */ /* 0x000e620000000800 */
[C---:B--2---:R-:W-:Y:S01]  /*7b60*/  FADD.FTZ R15, R69.reuse, R12 ;  /* 0x0000000c450f7221 */ /* 0x044fe20000010000 */
[----:B------:R-:W-:-:S06]  /*7b70*/  F2FP.BF16.F32.PACK_AB R64, R69, R64 ;  /* 0x000000404540723e */ /* 0x000fcc00000010ff */
[----:B------:R-:W2:Y:S01]  /*7b80*/  MUFU.EX2 R75, R75 ;  /* 0x0000004b004b7308 */ /* 0x000ea20000000800 */
[----:B-----5:R-:W-:-:S07]  /*7b90*/  FADD.FTZ R6, R62, R13 ;  /* 0x0000000d3e067221 */ /* 0x020fce0000010000 */
[----:B------:R-:W5:Y:S01]  /*7ba0*/  MUFU.EX2 R73, R73 ;  /* 0x0000004900497308 */ /* 0x000f620000000800 */
[----:B-1----:R-:W-:-:S07]  /*7bb0*/  FADD.FTZ R12, R68, R15 ;  /* 0x0000000f440c7221 */ /* 0x002fce0000010000 */
[----:B------:R-:W1:Y:S01]  /*7bc0*/  MUFU.EX2 R67, R139 ;  /* 0x0000008b00437308 */ /* 0x000e620000000800 */
[C---:B--2---:R-:W-:Y:S01]  /*7bd0*/  FADD.FTZ R6, R75.reuse, R6 ;  /* 0x000000064b067221 */ /* 0x044fe20000010000 */
[----:B------:R-:W-:-:S06]  /*7be0*/  F2FP.BF16.F32.PACK_AB R65, R75, R62 ;  /* 0x0000003e4b41723e */ /* 0x000fcc00000010ff */
        /* <DEDUP_REMOVED lines=8> */
[C---:B-----5:R-:W-:Y:S01]  /*7c70*/  F2FP.BF16.F32.PACK_AB R67, R79.reuse, R67 ;  /* 0x000000434f43723e */ /* 0x060fe200000010ff */
[----:B------:R-:W-:-:S04]  /*7c80*/  FADD.FTZ R6, R79, R6 ;  /* 0x000000064f067221 */ /* 0x000fc80000010000 */
[----:B------:R4:W-:Y:S02]  /*7c90*/  STSM.16.M88.4 [R22+0x6000], R64 ;  /* 0x0060004016007844 */ /* 0x0009e40000000200 */
[----:B---3--:R-:W3:Y:S01]  /*7ca0*/  MUFU.EX2 R25, R82 ;  /* 0x0000005200197308 */ /* 0x008ee20000000800 */
[C---:B-1----:R-:W-:Y:S01]  /*7cb0*/  F2FP.BF16.F32.PACK_AB R72, R77.reuse, R72 ;  /* 0x000000484d48723e */ /* 0x042fe200000010ff */
[----:B------:R-:W-:-:S06]  /*7cc0*/  FADD.FTZ R13, R77, R12 ;  /* 0x0000000c4d0d7221 */ /* 0x000fcc0000010000 */
[----:B------:R-:W1:Y:S01]  /*7cd0*/  MUFU.EX2 R83, R83 ;  /* 0x0000005300537308 */ /* 0x000e620000000800 */
[----:B--2---:R-:W-:Y:S01]  /*7ce0*/  F2FP.BF16.F32.PACK_AB R74, R7, R76 ;  /* 0x0000004c074a723e */ /* 0x004fe200000010ff */
[----:B------:R-:W-:-:S06]  /*7cf0*/  FADD.FTZ R76, R76, R13 ;  /* 0x0000000d4c4c7221 */ /* 0x000fcc0000010000 */
[----:B------:R-:W2:Y:S01]  /*7d00*/  MUFU.EX2 R27, R86 ;  /* 0x00000056001b7308 */ /* 0x000ea20000000800 */
[----:B---3--:R-:W-:-:S07]  /*7d10*/  FADD.FTZ R6, R25, R6 ;  /* 0x0000000619067221 */ /* 0x008fce0000010000 */
[----:B------:R-:W3:Y:S01]  /*7d20*/  MUFU.EX2 R80, R80 ;  /* 0x0000005000507308 */ /* 0x000ee20000000800 */
[C---:B-1----:R-:W-:Y:S01]  /*7d30*/  F2FP.BF16.F32.PACK_AB R73, R83.reuse, R25 ;  /* 0x000000195349723e */ /* 0x042fe200000010ff */
[----:B------:R-:W-:-:S04]  /*7d40*/  FADD.FTZ R6, R83, R6 ;  /* 0x0000000653067221 */ /* 0x000fc80000010000 */
[----:B--2---:R-:W-:Y:S01]  /*7d50*/  FADD.FTZ R4, R27, R6 ;  /* 0x000000061b047221 */ /* 0x004fe20000010000 */
[----:B------:R-:W-:Y:S01]  /*7d60*/  FADD.FTZ R6, R7, R76 ;  /* 0x0000004c07067221 */ /* 0x000fe20000010000 */
[----:B------:R-:W-:Y:S01]  /*7d70*/  IMAD.MOV.U32 R7, RZ, RZ, R10 ;  /* 0x000000ffff077224 */ /* 0x000fe200078e000a */
[C---:B---3--:R-:W-:Y:S01]  /*7d80*/  F2FP.BF16.F32.PACK_AB R75, R80.reuse, R27 ;  /* 0x0000001b504b723e */ /* 0x048fe200000010ff */
[----:B------:R-:W-:-:S04]  /*7d90*/  FADD.FTZ R4, R80, R4 ;  /* 0x0000000450047221 */ /* 0x000fc80000010000 */
[----:B------:R4:W-:Y:S01]  /*7da0*/  STSM.16.M88.4 [R18+0x6000], R72 ;  /* 0x0060004812007844 */ /* 0x0009e20000000200 */
[----:B------:R1:W-:Y:S06]  /*7db0*/  MEMBAR.ALL.CTA ;  /* 0x0000000000007992 */ /* 0x0003ec0000008000 */
[----:B-1----:R-:W1:Y:S02]  /*7dc0*/  FENCE.VIEW.ASYNC.S ;  /* 0x00000000000073c6 */ /* 0x002e640000000000 */
[----:B-1----:R-:W-:Y:S01]  /*7dd0*/  NOP ;  /* 0x0000000000007918 */ /* 0x002fe20000000000 */
[----:B------:R-:W-:Y:S05]  /*7de0*/  @P2 BRA `(.L_x_8956) ;  /* 0xffffffcc00ec2947 */ /* 0x000fea000383ffff */
[----:B------:R-:W-:Y:S01]  /*7df0*/  IMAD.MOV.U32 R9, RZ, RZ, R11 ;  /* 0x000000ffff097224 */ /* 0x000fe200078e000b */
[----:B------:R-:W-:Y:S01]  /*7e00*/  UMOV UR36, UR57 ;  /* 0x0000003900247c82 */ /* 0x000fe20008000000 */
[----:B------:R-:W-:Y:S01]  /*7e10*/  IMAD.MOV.U32 R7, RZ, RZ, R10 ;  /* 0x000000ffff077224 */ /* 0x000fe200078e000a */
[----:B------:R-:W-:-:S06]  /*7e20*/  UMOV UR49, UR56 ;  /* 0x0000003800317c82 */ /* 0x000fcc0008000000 */
.L_x_8939:
        /* <DEDUP_REMOVED lines=15> */
.L_x_8958:
[----:B------:R-:W-:-:S11]  /*7f20*/  UISETP.NE.AND UP0, UPT, UR10, 0x1, UPT ;  /* 0x000000010a00788c */ /* 0x000fd6000bf05270 */
[----:B------:R-:W-:Y:S02]  /*7f30*/  @UP0 ULDC.64 UR14, c[0x0][0x9e8] ;  /* 0x00027a00000e0ab9 */ /* 0x000fe40000000a00 */
[----:B------:R-:W-:-:S04]  /*7f40*/  UIMAD.WIDE.U32 UR6, UR53, UR14, URZ ;  /* 0x0000000e350672a5 */ /* 0x000fc8000f8e003f */
[----:B------:R-:W-:-:S12]  /*7f50*/  @UP0 USHF.R.U32.HI UR53, URZ, UR15, UR7 ;  /* 0x0000000f3f350299 */ /* 0x000fd80008011607 */
.L_x_8959:
[----:B------:R-:W-:-:S04]  /*7f60*/  UIMAD UR53, UR53, UR10, URZ ;  /* 0x0000000a353572a4 */ /* 0x000fc8000f8e023f */
[----:B------:R-:W-:-:S04]  /*7f70*/  UISETP.LT.AND UP0, UPT, UR35, UR53, UPT ;  /* 0x000000352300728c */ /* 0x000fc8000bf01270 */
[----:B------:R-:W-:-:S12]  /*7f80*/  USEL UR35, UR35, UR53, !UP0 ;  /* 0x0000003523237287 */ /* 0x000fd8000c000000 */
.L_x_8957:
        /* <DEDUP_REMOVED lines=13> */
.L_x_8969:
        /* <DEDUP_REMOVED lines=9> */
.L_x_8962:
[----:B------:R-:W-:Y:S01]  /*80f0*/  ULEA UR6, UR36, UR39, 0x3 ;  /* 0x0000002724067291 */ /* 0x000fe2000f8e183f */
[----:B------:R-:W-:-:S05]  /*8100*/  IMAD.U32 R7, RZ, RZ, UR49 ;  /* 0x00000031ff077e24 */ /* 0x000fca000f8e00ff */
[----:B------:R-:W-:-:S04]  /*8110*/  SHF.L.U32 R7, R7, 0x1f, RZ ;  /* 0x0000001f07077819 */ /* 0x000fc800000006ff */
[----:B------:R1:W3:Y:S01]  /*8120*/  SYNCS.PHASECHK.TRANS64.TRYWAIT P2, [UR6+0x2d830], R7 ;  /* 0x02d83007ff0075a7 */ /* 0x0002e20008040146 */
[----:B------:R-:W-:Y:S05]  /*8130*/  @!P0 BRA `(.L_x_8963) ;  /* 0x0000000000048947 */ /* 0x000fea0003800000 */
[----:B------:R-:W-:Y:S01]  /*8140*/  BPT.TRAP 0x1 ;  /* 0x000000040000795c */ /* 0x000fe20000300000 */
.L_x_8963:
[----:B---3--:R-:W-:Y:S05]  /*8150*/  @P2 BRA `(.L_x_8961) ;  /* 0x0000000000082947 */ /* 0x008fea0003800000 */
[----:B------:R-:W3:Y:S02]  /*8160*/  SYNCS.PHASECHK.TRANS64.TRYWAIT P2, [UR6+0x2d830], R7 ;  /* 0x02d83007ff0075a7 */ /* 0x000ee40008040146 */
[----:B---3--:R-:W-:Y:S05]  /*8170*/  @!P2 BRA `(.L_x_8964) ;  /* 0x0000009c0078a947 */ /* 0x008fea0003800000 */
.L_x_8961:
[----:B-12---:R-:W-:Y:S01]  /*8180*/  VIADD R7, R16, 0x8 ;  /* 0x0000000810077836 */ /* 0x006fe20000000000 */
        /* <DEDUP_REMOVED lines=13> */
[----:B----4-:R-:W-:-:S06]  /*8260*/  WARPGROUP.ARRIVE ;  /* 0x00000000000079c5 */ /* 0x010fcc0000000000 */
        /* <DEDUP_REMOVED lines=20> */
.L_x_8966:
[----:B------:R-:W-:Y:S01]  /*83b0*/  ULEA UR6, UR35, UR39, 0x3 ;  /* 0x0000002723067291 */ /* 0x000fe2000f8e183f */
[----:B------:R-:W-:-:S05]  /*83c0*/  IMAD.U32 R7, RZ, RZ, UR28 ;  /* 0x0000001cff077e24 */ /* 0x000fca000f8e00ff */
[----:B------:R-:W-:-:S04]  /*83d0*/  SHF.L.U32 R7, R7, 0x1f, RZ ;  /* 0x0000001f07077819 */ /* 0x000fc800000006ff */
[----:B------:R1:W2:Y:S01]  /*83e0*/  SYNCS.PHASECHK.TRANS64.TRYWAIT P2, [UR6+0x2d850], R7 ;  /* 0x02d85007ff0075a7 */ /* 0x0002a20008040146 */
[----:B------:R-:W-:Y:S05]  /*83f0*/  @!P0 BRA `(.L_x_8967) ;  /* 0x0000000000048947 */ /* 0x000fea0003800000 */
[----:B------:R-:W-:Y:S01]  /*8400*/  BPT.TRAP 0x1 ;  /* 0x000000040000795c */ /* 0x000fe20000300000 */
.L_x_8967:
[----:B--2---:R-:W-:Y:S05]  /*8410*/  @P2 BRA `(.L_x_8965) ;  /* 0x0000000000082947 */ /* 0x004fea0003800000 */
[----:B------:R-:W2:Y:S02]  /*8420*/  SYNCS.PHASECHK.TRANS64.TRYWAIT P2, [UR6+0x2d850], R7 ;  /* 0x02d85007ff0075a7 */ /* 0x000ea40008040146 */
[----:B--2---:R-:W-:Y:S05]  /*8430*/  @!P2 BRA `(.L_x_8968) ;  /* 0x0000009800e0a947 */ /* 0x004fea0003800000 */
.L_x_8965:
[----:B------:R-:W-:Y:S01]  /*8440*/  UIADD3 UR6, UR39, 0x400, URZ ;  /* 0x0000040027067890 */ /* 0x000fe2000fffe03f */
[----:B------:R-:W-:Y:S01]  /*8450*/  WARPGROUP.ARRIVE ;  /* 0x00000000000079c5 */ /* 0x000fe20000000000 */
[----:B------:R-:W-:Y:S01]  /*8460*/  UMOV UR29, 0x40000040 ;  /* 0x40000040001d7882 */ /* 0x000fe20000000000 */
[----:B------:R-:W-:Y:S01]  /*8470*/  UMOV UR31, 0x80000020 ;  /* 0x80000020001f7882 */ /* 0x000fe20000000000 */
[----:B------:R-:W-:Y:S01]  /*8480*/  USHF.R.U32.HI UR6, URZ, 0x4, UR6 ;  /* 0x000000043f067899 */ /* 0x000fe20008011606 */
[----:B--2---:R-:W-:Y:S02]  /*8490*/  FMNMX.FTZ R12, R24, R11, !PT ;  /* 0x0000000b180c7209 */ /* 0x004fe40007810000 */
[----:B------:R-:W-:Y:S01]  /*84a0*/  ISETP.GE.U32.AND P2, PT, R2, 0x180, PT ;  /* 0x000001800200780c */ /* 0x000fe20003f46070 */
[----:B------:R-:W-:Y:S01]  /*84b0*/  ULOP3.LUT UR6, UR6, 0x3fff, URZ, 0xc0, !UPT ;  /* 0x00003fff06067892 */ /* 0x000fe2000f8ec03f */
[----:B-1----:R-:W-:-:S03]  /*84c0*/  FMNMX.FTZ R7, R25, R12, !PT ;  /* 0x0000000c19077209 */ /* 0x002fc60007810000 */
[----:B------:R-:W-:Y:S01]  /*84d0*/  ULOP3.LUT UR7, UR6, 0x2000000, URZ, 0xfc, !UPT ;  /* 0x0200000006077892 */ /* 0x000fe2000f8efc3f */
[----:B------:R-:W-:Y:S01]  /*84e0*/  FMNMX.FTZ R12, R28, R7, !PT ;  /* 0x000000071c0c7209 */ /* 0x000fe20007810000 */
[----:B------:R-:W-:Y:S02]  /*84f0*/  ULOP3.LUT UR6, UR41, 0x10000, URZ, 0xfc, !UPT ;  /* 0x0001000029067892 */ /* 0x000fe4000f8efc3f */
[----:B------:R-:W-:Y:S01]  /*8500*/  UIMAD UR7, UR35, 0x600, UR7 ;  /* 0x00000600230778a4 */ /* 0x000fe2000f8e0207 */
[----:B------:R-:W-:-:S04]  /*8510*/  FMNMX.FTZ R7, R29, R12, !PT ;  /* 0x0000000c1d077209 */ /* 0x000fc80007810000 */
[----:B------:R-:W-:Y:S01]  /*8520*/  UMOV UR28, UR6 ;  /* 0x00000006001c7c82 */ /* 0x000fe20008000000 */
[----:B------:R-:W-:Y:S01]  /*8530*/  FMNMX.FTZ R12, R32, R7, !PT ;  /* 0x00000007200c7209 */ /* 0x000fe20007810000 */
        /* <DEDUP_REMOVED lines=38> */
[----:B------:R-:W1:Y:S01]  /*87a0*/  SHFL.BFLY PT, R7, R12, 0x2, 0x1f ;  /* 0x0c401f000c077f89 */ /* 0x000e6200000e0000 */
[----:B------:R-:W-:Y:S01]  /*87b0*/  UMOV UR29, 0x40000040 ;  /* 0x40000040001d7882 */ /* 0x000fe20000000000 */
[----:B------:R-:W-:Y:S01]  /*87c0*/  UMOV UR31, 0x80000020 ;  /* 0x80000020001f7882 */ /* 0x000fe20000000000 */
[----:B-1----:R-:W-:-:S05]  /*87d0*/  FMNMX.FTZ R9, R12, R7, !PT ;  /* 0x000000070c097209 */ /* 0x002fca0007810000 */
[----:B------:R-:W1:Y:S02]  /*87e0*/  SHFL.BFLY PT, R14, R9, 0x1, 0x1f ;  /* 0x0c201f00090e7f89 */ /* 0x000e6400000e0000 */
[----:B-1----:R-:W-:-:S05]  /*87f0*/  FMNMX.FTZ R7, R9, R14, !PT ;  /* 0x0000000e09077209 */ /* 0x002fca0007810000 */
[C---:B------:R-:W-:Y:S01]  /*8800*/  FMUL.FTZ R12, R7.reuse, UR33 ;  /* 0x00000021070c7c20 */ /* 0x040fe20008410000 */
[----:B------:R-:W-:-:S03]  /*8810*/  FADD.FTZ R11, -R7, R11 ;  /* 0x0000000b070b7221 */ /* 0x000fc60000010100 */
        /* <DEDUP_REMOVED lines=18> */
[----:B------:R-:W-:Y:S01]  /*8940*/  FFMA.FTZ R85, R85, UR33, -R12 ;  /* 0x0000002155557c23 */ /* 0x000fe2000801080c */
[----:B------:R-:W-:-:S02]  /*8950*/  FMUL.FTZ R11, R11, UR33 ;  /* 0x000000210b0b7c20 */ /* 0x000fc40008410000 */
[----:B------:R-:W-:-:S03]  /*8960*/  FMNMX.FTZ R9, R35, R28, !PT ;  /* 0x0000001c23097209 */ /* 0x000fc60007810000 */
[----:B------:R-:W-:Y:S01]  /*8970*/  MUFU.EX2 R14, R14 ;  /* 0x0000000e000e7308 */ /* 0x000fe20000000800 */
[----:B------:R-:W-:Y:S01]  /*8980*/  FMNMX.FTZ R28, R38, R9, !PT ;  /* 0x00000009261c7209 */ /* 0x000fe20007810000 */
[--C-:B-1----:R-:W-:Y:S01]  /*8990*/  FFMA.FTZ R33, R44, UR33, -R12.reuse ;  /* 0x000000212c217c23 */ /* 0x102fe2000801080c */
        /* <DEDUP_REMOVED lines=8> */
[----:B------:R-:W-:Y:S01]  /*8a20*/  FFMA.FTZ R73, R80, UR33, -R12 ;  /* 0x0000002150497c23 */ /* 0x000fe2000801080c */
[----:B------:R-:W-:-:S02]  /*8a30*/  WARPGROUP.DEPBAR.LE gsb0, 0x0 ;  /* 0x00008000000079c5 */ /* 0x000fc40000010000 */
[----:B------:R-:W-:Y:S01]  /*8a40*/  WARPGROUP.ARRIVE ;  /* 0x00000000000079c5 */ /* 0x000fe20000000000 */
[----:B------:R-:W-:Y:S01]  /*8a50*/  FMNMX.FTZ R9, R43, R32, !PT ;  /* 0x000000202b097209 */ /* 0x000fe20007810000 */
[----:B------:R-:W-:Y:S01]  /*8a60*/  MUFU.EX2 R11, R11 ;  /* 0x0000000b000b7308 */ /* 0x000fe20000000800 */
[--C-:B-1----:R-:W-:Y:S01]  /*8a70*/  FFMA.FTZ R37, R48, UR33, -R12.reuse ;  /* 0x0000002130257c23 */ /* 0x102fe2000801080c */
[--C-:B------:R-:W-:Y:S01]  /*8a80*/  FFMA.FTZ R48, R53, UR33, -R12.reuse ;  /* 0x0000002135307c23 */ /* 0x100fe2000801080c */
[----:B------:R-:W-:Y:S01]  /*8a90*/  FMNMX.FTZ R32, R46, R9, !PT ;  /* 0x000000092e207209 */ /* 0x000fe20007810000 */
[----:B------:R-:W-:Y:S01]  /*8aa0*/  HGMMA.64x96x16.F32.BF16 R88, gdesc[UR28].tnspB, R88, gsb0 ;  /* 0x416000001c5879f0 */ /* 0x000fe20008001858 */
[----:B------:R-:W-:Y:S01]  /*8ab0*/  UIADD3 UR28, UR6, 0x6, URZ ;  /* 0x00000006061c7890 */ /* 0x000fe2000fffe03f */
[--C-:B------:R-:W-:Y:S01]  /*8ac0*/  FFMA.FTZ R53, R60, UR33, -R12.reuse ;  /* 0x000000213c357c23 */ /* 0x100fe2000801080c */
[----:B------:R-:W-:Y:S01]  /*8ad0*/  UIADD3 UR30, UR7, 0xc0, URZ ;  /* 0x000000c0071e7890 */ /* 0x000fe2000fffe03f */
[----:B------:R-:W-:Y:S01]  /*8ae0*/  FMNMX.FTZ R9, R47, R32, !PT ;  /* 0x000000202f097209 */ /* 0x000fe20007810000 */
[----:B------:R-:W-:Y:S01]  /*8af0*/  UMOV UR29, 0x40000040 ;  /* 0x40000040001d7882 */ /* 0x000fe20000000000 */
[----:B------:R-:W-:Y:S01]  /*8b00*/  UMOV UR31, 0x80000020 ;  /* 0x80000020001f7882 */ /* 0x000fe20000000000 */
        /* <DEDUP_REMOVED lines=11> */
[----:B------:R-:W-:-:S04]  /*8bc0*/  FMNMX.FTZ R40, R58, R9, !PT ;  /* 0x000000093a287209 */ /* 0x000fc80007810000 */
[----:B------:R-:W-:-:S03]  /*8bd0*/  FMNMX.FTZ R9, R59, R40, !PT ;  /* 0x000000283b097209 */ /* 0x000fc60007810000 */
[----:B------:R1:W-:Y:S01]  /*8be0*/  MUFU.EX2 R45, R52 ;  /* 0x00000034002d7308 */ /* 0x0003e20000000800 */
[----:B------:R-:W-:-:S04]  /*8bf0*/  FMNMX.FTZ R40, R62, R9, !PT ;  /* 0x000000093e287209 */ /* 0x000fc80007810000 */
        /* <DEDUP_REMOVED lines=24> */
[----:B------:R-:W-:Y:S02]  /*8d80*/  MUFU.EX2 R37, R37 ;  /* 0x0000002500257308 */ /* 0x000fe40000000800 */
[----:B------:R-:W1:Y:S06]  /*8d90*/  SHFL.BFLY PT, R9, R40, 0x2, 0x1f ;  /* 0x0c401f0028097f89 */ /* 0x000e6c00000e0000 */
[----:B------:R-:W-:Y:S01]  /*8da0*/  MUFU.EX2 R44, R44 ;  /* 0x0000002c002c7308 */ /* 0x000fe20000000800 */
[----:B------:R-:W-:Y:S02]  /*8db0*/  WARPGROUP.DEPBAR.LE gsb0, 0x0 ;  /* 0x00008000000079c5 */ /* 0x000fe40000010000 */
[----:B------:R-:W-:-:S05]  /*8dc0*/  WARPGROUP.ARRIVE ;  /* 0x00000000000079c5 */ /* 0x000fca0000000000 */
[----:B------:R-:W-:Y:S01]  /*8dd0*/  MUFU.EX2 R48, R48 ;  /* 0x0000003000307308 */ /* 0x000fe20000000800 */
[----:B------:R-:W-:Y:S01]  /*8de0*/  HGMMA.64x96x16.F32.BF16 R88, gdesc[UR28].tnspB, R88, gsb0 ;  /* 0x416000001c5879f0 */ /* 0x000fe20008001858 */
[----:B------:R-:W-:Y:S02]  /*8df0*/  UIADD3 UR28, UR6, 0x600, URZ ;  /* 0x00000600061c7890 */ /* 0x000fe4000fffe03f */
[----:B------:R-:W-:Y:S01]  /*8e00*/  UIADD3 UR30, UR7, 0x100, URZ ;  /* 0x00000100071e7890 */ /* 0x000fe2000fffe03f */
[----:B-1----:R-:W-:Y:S01]  /*8e10*/  FMNMX.FTZ R41, R40, R9, !PT ;  /* 0x0000000928297209 */ /* 0x002fe20007810000 */
[----:B------:R-:W-:Y:S01]  /*8e20*/  UMOV UR29, 0x40000040 ;  /* 0x40000040001d7882 */ /* 0x000fe20000000000 */
[----:B------:R-:W-:Y:S01]  /*8e30*/  UMOV UR31, 0x80000020 ;  /* 0x80000020001f7882 */ /* 0x000fe20000000000 */
[----:B------:R-:W-:Y:S02]  /*8e40*/  MUFU.EX2 R49, R49 ;  /* 0x0000003100317308 */ /* 0x000fe40000000800 */
[----:B------:R-:W1:Y:S06]  /*8e50*/  SHFL.BFLY PT, R40, R41, 0x1, 0x1f ;  /* 0x0c201f0029287f89 */ /* 0x000e6c00000e0000 */
[----:B------:R-:W-:Y:S08]  /*8e60*/  MUFU.EX2 R52, R52 ;  /* 0x0000003400347308 */ /* 0x000ff00000000800 */
[----:B------:R-:W-:Y:S08]  /*8e70*/  MUFU.EX2 R53, R53 ;  /* 0x0000003500357308 */ /* 0x000ff00000000800 */
[----:B------:R-:W-:Y:S01]  /*8e80*/  MUFU.EX2 R56, R56 ;  /* 0x0000003800387308 */ /* 0x000fe20000000800 */
[----:B-1----:R-:W-:-:S05]  /*8e90*/  FMNMX.FTZ R9, R41, R40, !PT ;  /* 0x0000002829097209 */ /* 0x002fca0007810000 */
[C---:B------:R-:W-:Y:S02]  /*8ea0*/  FADD.FTZ R12, -R9.reuse, R10 ;  /* 0x0000000a090c7221 */ /* 0x040fe40000010100 */
[----:B------:R-:W-:Y:S02]  /*8eb0*/  MUFU.EX2 R57, R57 ;  /* 0x0000003900397308 */ /* 0x000fe40000000800 */
[----:B------:R-:W-:Y:S01]  /*8ec0*/  FMUL.FTZ R81, R12, UR33 ;  /* 0x000000210c517c20 */ /* 0x000fe20008410000 */
[----:B------:R-:W-:-:S05]  /*8ed0*/  FMUL.FTZ R12, R9, UR33 ;  /* 0x00000021090c7c20 */ /* 0x000fca0008410000 */
[----:B------:R1:W-:Y:S01]  /*8ee0*/  MUFU.EX2 R10, R85 ;  /* 0x00000055000a7308 */ /* 0x0003e20000000800 */
[--C-:B------:R-:W-:Y:S01]  /*8ef0*/  FFMA.FTZ R26, R26, UR33, -R12.reuse ;  /* 0x000000211a1a7c23 */ /* 0x100fe2000801080c */
[--C-:B------:R-:W-:Y:S01]  /*8f00*/  FFMA.FTZ R27, R27, UR33, -R12.reuse ;  /* 0x000000211b1b7c23 */ /* 0x100fe2000801080c */
[--C-:B------:R-:W-:Y:S01]  /*8f10*/  FFMA.FTZ R139, R43, UR33, -R12.reuse ;  /* 0x000000212b8b7c23 */ /* 0x100fe2000801080c */
[----:B------:R-:W-:Y:S02]  /*8f20*/  IMAD.U32 R43, RZ, RZ, UR35 ;  /* 0x00000023ff2b7e24 */ /* 0x000fe4000f8e00ff */
[--C-:B------:R-:W-:Y:S01]  /*8f30*/  FFMA.FTZ R40, R30, UR33, -R12.reuse ;  /* 0x000000211e287c23 */ /* 0x100fe2000801080c */
[--C-:B------:R-:W-:Y:S01]  /*8f40*/  FFMA.FTZ R41, R34, UR33, -R12.reuse ;  /* 0x0000002122297c23 */ /* 0x100fe2000801080c */
[----:B------:R-:W-:Y:S01]  /*8f50*/  VIADD R34, R16, 0x9 ;  /* 0x0000000910227836 */ /* 0x000fe20000000000 */
[----:B------:R-:W-:Y:S01]  /*8f60*/  MUFU.EX2 R81, R81 ;  /* 0x0000005100517308 */ /* 0x000fe20000000800 */
[----:B-1----:R-:W-:Y:S01]  /*8f70*/  FFMA.FTZ R85, R39, UR33, -R12 ;  /* 0x0000002127557c23 */ /* 0x002fe2000801080c */
[----:B------:R-:W-:-:S02]  /*8f80*/  IMAD.U32 R39, RZ, RZ, UR36 ;  /* 0x00000024ff277e24 */ /* 0x000fc4000f8e00ff */
[--C-:B------:R-:W-:Y:S01]  /*8f90*/  FFMA.FTZ R143, R31, UR33, -R12.reuse ;  /* 0x000000211f8f7c23 */ /* 0x100fe2000801080c */
[----:B------:R-:W-:Y:S01]  /*8fa0*/  @!P1 LEA R43, R43, UR39, 0x3 ;  /* 0x000000272b2b9c11 */ /* 0x000fe2000f8e18ff */
[--C-:B------:R-:W-:Y:S01]  /*8fb0*/  FFMA.FTZ R31, R54, UR33, -R12.reuse ;  /* 0x00000021361f7c23 */ /* 0x100fe2000801080c */
[--C-:B------:R-:W-:Y:S01]  /*8fc0*/  FFMA.FTZ R80, R38, UR33, -R12.reuse ;  /* 0x0000002126507c23 */ /* 0x100fe2000801080c */
[----:B------:R-:W-:Y:S01]  /*8fd0*/  @!P1 LEA R39, R39, UR39, 0x3 ;  /* 0x0000002727279c11 */ /* 0x000fe2000f8e18ff */
[----:B------:R-:W1:Y:S01]  /*8fe0*/  MUFU.EX2 R26, R26 ;  /* 0x0000001a001a7308 */ /* 0x000e620000000800 */
[----:B------:R-:W-:Y:S01]  /*8ff0*/  SEL R54, R34, 0x9, !P2 ;  /* 0x0000000922367807 */ /* 0x000fe20005000000 */
[--C-:B------:R-:W-:Y:S01]  /*9000*/  FFMA.FTZ R38, R42, UR33, -R12.reuse ;  /* 0x000000212a267c23 */ /* 0x100fe2000801080c */
[----:B------:R-:W-:Y:S02]  /*9010*/  @!P1 VIADD R43, R43, 0x2d860 ;  /* 0x0002d8602b2b9836 */ /* 0x000fe40000000000 */
[----:B------:R-:W-:Y:S01]  /*9020*/  FFMA.FTZ R84, R35, UR33, -R12 ;  /* 0x0000002123547c23 */ /* 0x000fe2000801080c */
[----:B------:R-:W-:-:S02]  /*9030*/  @!P1 VIADD R39, R39, 0x2d840 ;  /* 0x0002d84027279836 */ /* 0x000fc40000000000 */
[--C-:B------:R-:W-:Y:S01]  /*9040*/  FFMA.FTZ R34, R58, UR33, -R12.reuse ;  /* 0x000000213a227c23 */ /* 0x100fe2000801080c */
[--C-:B------:R-:W-:Y:S01]  /*9050*/  FFMA.FTZ R35, R46, UR33, -R12.reuse ;  /* 0x000000212e237c23 */ /* 0x100fe2000801080c */
[----:B------:R-:W2:Y:S01]  /*9060*/  MUFU.EX2 R27, R27 ;  /* 0x0000001b001b7308 */ /* 0x000ea20000000800 */
[----:B------:R-:W-:Y:S01]  /*9070*/  @!P1 PRMT R43, RZ, 0x654, R43 ;  /* 0x00000654ff2b9816 */ /* 0x000fe2000000002b */
[--C-:B------:R-:W-:Y:S01]  /*9080*/  FFMA.FTZ R46, R47, UR33, -R12.reuse ;  /* 0x000000212f2e7c23 */ /* 0x100fe2000801080c */
[----:B------:R-:W-:Y:S01]  /*9090*/  @!P1 PRMT R42, RZ, 0x654, R39 ;  /* 0x00000654ff2a9816 */ /* 0x000fe20000000027 */
[--C-:B------:R-:W-:Y:S01]  /*90a0*/  FFMA.FTZ R39, R59, UR33, -R12.reuse ;  /* 0x000000213b277c23 */ /* 0x100fe2000801080c */
[--C-:B------:R-:W-:Y:S01]  /*90b0*/  FFMA.FTZ R30, R50, UR33, -R12.reuse ;  /* 0x00000021321e7c23 */ /* 0x100fe2000801080c */
[--C-:B------:R-:W-:Y:S01]  /*90c0*/  FFMA.FTZ R47, R51, UR33, -R12.reuse ;  /* 0x00000021332f7c23 */ /* 0x100fe2000801080c */
[----:B------:R-:W-:Y:S01]  /*90d0*/  FFMA.FTZ R50, R55, UR33, -R12 ;  /* 0x0000002137327c23 */ /* 0x000fe2000801080c */
[----:B------:R-:W-:Y:S01]  /*90e0*/  MUFU.EX2 R40, R40 ;  /* 0x0000002800287308 */ /* 0x000fe20000000800 */
[----:B-1----:R-:W-:Y:S01]  /*90f0*/  FFMA.FTZ R4, R81, R4, R26 ;  /* 0x0000000451047223 */ /* 0x002fe2000001001a */
        /* <DEDUP_REMOVED lines=9> */
[--C-:B------:R-:W-:Y:S01]  /*9190*/  FFMA.FTZ R82, R82, UR33, -R12.reuse ;  /* 0x0000002152527c23 */ /* 0x100fe2000801080c */
[--C-:B------:R-:W-:Y:S01]  /*91a0*/  FFMA.FTZ R83, R83, UR33, -R12.reuse ;  /* 0x0000002153537c23 */ /* 0x100fe2000801080c */
[--C-:B------:R-:W-:Y:S01]  /*91b0*/  FFMA.FTZ R86, R86, UR33, -R12.reuse ;  /* 0x0000002156567c23 */ /* 0x100fe2000801080c */
[----:B------:R-:W-:Y:S01]  /*91c0*/  FFMA.FTZ R87, R87, UR33, -R12 ;  /* 0x0000002157577c23 */ /* 0x000fe2000801080c */
[C---:B------:R-:W-:Y:S01]  /*91d0*/  ISETP.GT.AND P2, PT, R8.reuse, UR34, PT ;  /* 0x0000002208007c0c */ /* 0x040fe2000bf44270 */
[----:B------:R-:W3:Y:S01]  /*91e0*/  MUFU.EX2 R41, R41 ;  /* 0x0000002900297308 */ /* 0x000ee20000000800 */
[----:B------:R-:W-:Y:S01]  /*91f0*/  UMOV UR35, UR36 ;  /* 0x0000002400237c82 */ /* 0x000fe20008000000 */
[----:B------:R-:W-:Y:S01]  /*9200*/  VIADD R8, R8, 0xffffffff ;  /* 0xffffffff08087836 */ /* 0x000fe20000000000 */
[----:B------:R-:W-:-:S02]  /*9210*/  WARPGROUP.DEPBAR.LE gsb0, 0x0 ;  /* 0x00008000000079c5 */ /* 0x000fc40000010000 */
[----:B------:R-:W-:-:S03]  /*9220*/  WARPGROUP.ARRIVE ;  /* 0x00000000000079c5 */ /* 0x000fc60000000000 */
[----:B------:R-:W4:Y:S03]  /*9230*/  MUFU.EX2 R84, R84 ;  /* 0x0000005400547308 */ /* 0x000f260000000800 */
[----:B------:R-:W-:Y:S01]  /*9240*/  HGMMA.64x96x16.F32.BF16 R88, gdesc[UR28].tnspB, R88, gsb0 ;  /* 0x416000001c5879f0 */ /* 0x000fe20008001858 */
[----:B------:R-:W-:Y:S02]  /*9250*/  UIADD3 UR28, UR6, 0x602, URZ ;  /* 0x00000602061c7890 */ /* 0x000fe4000fffe03f */
[----:B------:R-:W-:Y:S02]  /*9260*/  UIADD3 UR30, UR7, 0x140, URZ ;  /* 0x00000140071e7890 */ /* 0x000fe4000fffe03f */
[----:B------:R-:W5:Y:S01]  /*9270*/  MUFU.EX2 R80, R80 ;  /* 0x0000005000507308 */ /* 0x000f620000000800 */
[----:B------:R-:W-:Y:S01]  /*9280*/  UMOV UR29, 0x40000040 ;  /* 0x40000040001d7882 */ /* 0x000fe20000000000 */
[----:B------:R-:W-:-:S06]  /*9290*/  UMOV UR31, 0x80000020 ;  /* 0x80000020001f7882 */ /* 0x000fcc0000000000 */
        /* <DEDUP_REMOVED lines=49> */
[----:B------:R-:W-:Y:S02]  /*95b0*/  UMOV UR28, UR49 ;  /* 0x00000031001c7c82 */ /* 0x000fe40008000000 */
[----:B------:R-:W-:Y:S02]  /*95c0*/  WARPGROUP.DEPBAR.LE gsb0, 0x0 ;  /* 0x00008000000079c5 */ /* 0x000fe40000010000 */
[----:B------:R2:W-:Y:S06]  /*95d0*/  BAR.ARV R54, 0x100 ;  /* 0x000400360000751d */ /* 0x0005ec0000002000 */
[----:B------:R1:W-:Y:S01]  /*95e0*/  @!P1 SYNCS.ARRIVE.TRANS64.RED.A1T0 RZ, [R42+URZ], RZ ;  /* 0x000000ff2aff99a7 */ /* 0x0003e2000810043f */
[-C--:B------:R-:W-:Y:S01]  /*95f0*/  FMUL.FTZ R88, R88, R11.reuse ;  /* 0x0000000b58587220 */ /* 0x080fe20000410000 */
[----:B--2---:R-:W-:Y:S01]  /*9600*/  FFMA.FTZ R54, R70, UR33, -R12 ;  /* 0x0000002146367c23 */ /* 0x004fe2000801080c */
[-C--:B------:R-:W-:Y:S01]  /*9610*/  FMUL.FTZ R89, R89, R11.reuse ;  /* 0x0000000b59597220 */ /* 0x080fe20000410000 */
[-C--:B------:R-:W-:Y:S01]  /*9620*/  FMUL.FTZ R92, R92, R11.reuse ;  /* 0x0000000b5c5c7220 */ /* 0x080fe20000410000 */
[-C--:B------:R-:W-:Y:S01]  /*9630*/  FMUL.FTZ R93, R93, R11.reuse ;  /* 0x0000000b5d5d7220 */ /* 0x080fe20000410000 */
[-C--:B------:R-:W-:Y:S01]  /*9640*/  FMUL.FTZ R96, R96, R11.reuse ;  /* 0x0000000b60607220 */ /* 0x080fe20000410000 */
[----:B------:R-:W-:Y:S01]  /*9650*/  FMUL.FTZ R97, R97, R11 ;  /* 0x0000000b61617220 */ /* 0x000fe20000410000 */
[----:B-1----:R-:W-:Y:S01]  /*9660*/  FFMA.FTZ R42, R11, R6, R14 ;  /* 0x000000060b2a7223 */ /* 0x002fe2000001000e */
[----:B------:R1:W-:Y:S01]  /*9670*/  @!P1 SYNCS.ARRIVE.TRANS64.RED.A1T0 RZ, [R43+URZ], RZ ;  /* 0x000000ff2bff99a7 */ /* 0x0003e2000810043f */
[----:B------:R-:W-:Y:S01]  /*9680*/  FFMA.FTZ R6, R66, UR33, -R12 ;  /* 0x0000002142067c23 */ /* 0x000fe2000801080c */
[C---:B------:R-:W-:Y:S01]  /*9690*/  F2FP.BF16.F32.PACK_AB R12, R13.reuse, R14 ;  /* 0x0000000e0d0c723e */ /* 0x040fe200000010ff */
[----:B------:R-:W-:Y:S01]  /*96a0*/  FADD.FTZ R42, R13, R42 ;  /* 0x0000002a0d2a7221 */ /* 0x000fe20000010000 */
[----:B------:R-:W-:Y:S01]  /*96b0*/  F2FP.BF16.F32.PACK_AB R14, R20, R15 ;  /* 0x0000000f140e723e */ /* 0x000fe200000010ff */
[----:B------:R-:W-:Y:S01]  /*96c0*/  MUFU.EX2 R54, R54 ;  /* 0x0000003600367308 */ /* 0x000fe20000000800 */
[----:B------:R-:W-:Y:S01]  /*96d0*/  F2FP.BF16.F32.PACK_AB R13, R27, R26 ;  /* 0x0000001a1b0d723e */ /* 0x000fe200000010ff */
[----:B------:R-:W-:Y:S01]  /*96e0*/  FADD.FTZ R59, R15, R42 ;  /* 0x0000002a0f3b7221 */ /* 0x000fe20000010000 */
[----:B-1----:R-:W-:Y:S01]  /*96f0*/  FADD.FTZ R43, R27, R4 ;  /* 0x000000041b2b7221 */ /* 0x002fe20000010000 */
[----:B------:R-:W-:Y:S01]  /*9700*/  F2FP.BF16.F32.PACK_AB R15, R143, R40 ;  /* 0x000000288f0f723e */ /* 0x000fe200000010ff */
[----:B------:R-:W-:Y:S01]  /*9710*/  FMUL.FTZ R100, R100, R11 ;  /* 0x0000000b64647220 */ /* 0x000fe20000410000 */
[----:B------:R-:W-:Y:S01]  /*9720*/  FADD.FTZ R58, R20, R59 ;  /* 0x0000003b143a7221 */ /* 0x000fe20000010000 */
[----:B------:R-:W-:Y:S01]  /*9730*/  FADD.FTZ R42, R40, R43 ;  /* 0x0000002b282a7221 */ /* 0x000fe20000010000 */
[----:B------:R-:W-:Y:S01]  /*9740*/  F2FP.BF16.F32.PACK_AB R40, R24, R21 ;  /* 0x000000151828723e */ /* 0x000fe200000010ff */
[----:B------:R-:W1:Y:S01]  /*9750*/  MUFU.EX2 R4, R63 ;  /* 0x0000003f00047308 */ /* 0x000e620000000800 */
[----:B------:R-:W-:Y:S01]  /*9760*/  FADD.FTZ R43, R21, R58 ;  /* 0x0000003a152b7221 */ /* 0x000fe20000010000 */
[----:B------:R-:W-:Y:S01]  /*9770*/  FADD.FTZ R42, R143, R42 ;  /* 0x0000002a8f2a7221 */ /* 0x000fe20000010000 */
[----:B------:R2:W-:Y:S01]  /*9780*/  STSM.16.M88.4 [R136+0x21800], R12 ;  /* 0x0218000c88007844 */ /* 0x0005e20000000200 */
[-C--:B------:R-:W-:Y:S01]  /*9790*/  FMUL.FTZ R101, R101, R11.reuse ;  /* 0x0000000b65657220 */ /* 0x080fe20000410000 */
[----:B------:R-:W-:Y:S01]  /*97a0*/  FMUL.FTZ R104, R104, R11 ;  /* 0x0000000b68687220 */ /* 0x000fe20000410000 */
[----:B---3--:R-:W-:Y:S01]  /*97b0*/  FADD.FTZ R59, R41, R42 ;  /* 0x0000002a293b7221 */ /* 0x008fe20000010000 */
[----:B------:R-:W-:Y:S01]  /*97c0*/  FADD.FTZ R42, R24, R43 ;  /* 0x0000002b182a7221 */ /* 0x000fe20000010000 */
[----:B------:R-:W-:Y:S01]  /*97d0*/  F2FP.BF16.F32.PACK_AB R24, R32, R29 ;  /* 0x0000001d2018723e */ /* 0x000fe200000010ff */
[----:B------:R-:W3:Y:S01]  /*97e0*/  MUFU.EX2 R6, R6 ;  /* 0x0000000600067308 */ /* 0x000ee20000000800 */
[C---:B----4-:R-:W-:Y:S01]  /*97f0*/  FADD.FTZ R59, R84.reuse, R59 ;  /* 0x0000003b543b7221 */ /* 0x050fe20000010000 */
[----:B------:R-:W-:Y:S01]  /*9800*/  FADD.FTZ R43, R25, R42 ;  /* 0x0000002a192b7221 */ /* 0x000fe20000010000 */
[----:B------:R-:W-:Y:S01]  /*9810*/  F2FP.BF16.F32.PACK_AB R41, R84, R41 ;  /* 0x000000295429723e */ /* 0x000fe200000010ff */
        /* <DEDUP_REMOVED lines=32> */
[----:B------:R-:W-:Y:S01]  /*9a20*/  STSM.16.M88.4 [R23], R40 ;  /* 0x0000002817007844 */ /* 0x000fe20000000200 */
[----:B------:R-:W-:Y:S01]  /*9a30*/  FADD.FTZ R29, R31, R20 ;  /* 0x000000141f1d7221 */ /* 0x000fe20000010000 */
[----:B------:R-:W-:Y:S01]  /*9a40*/  FADD.FTZ R20, R48, R21 ;  /* 0x0000001530147221 */ /* 0x000fe20000010000 */
[----:B------:R-:W-:Y:S01]  /*9a50*/  F2FP.BF16.F32.PACK_AB R27, R46, R35 ;  /* 0x000000232e1b723e */ /* 0x000fe200000010ff */
[----:B------:R-:W-:Y:S01]  /*9a60*/  FMUL.FTZ R129, R129, R11 ;  /* 0x0000000b81817220 */ /* 0x000fe20000410000 */
[C---:B------:R-:W-:Y:S01]  /*9a70*/  FADD.FTZ R29, R50.reuse, R29 ;  /* 0x0000001d321d7221 */ /* 0x040fe20000010000 */
[----:B------:R-:W-:Y:S01]  /*9a80*/  FADD.FTZ R21, R49, R20 ;  /* 0x0000001431157221 */ /* 0x000fe20000010000 */
[----:B------:R-:W-:Y:S01]  /*9a90*/  F2FP.BF16.F32.PACK_AB R31, R50, R31 ;  /* 0x0000001f321f723e */ /* 0x000fe200000010ff */
[----:B------:R4:W-:Y:S01]  /*9aa0*/  STSM.16.M88.4 [R22], R24 ;  /* 0x0000001816007844 */ /* 0x0009e20000000200 */
[----:B------:R-:W-:Y:S01]  /*9ab0*/  FADD.FTZ R20, R34, R29 ;  /* 0x0000001d22147221 */ /* 0x000fe20000010000 */
[----:B------:R-:W-:Y:S01]  /*9ac0*/  FADD.FTZ R28, R52, R21 ;  /* 0x00000015341c7221 */ /* 0x000fe20000010000 */
[----:B------:R-:W-:Y:S01]  /*9ad0*/  F2FP.BF16.F32.PACK_AB R29, R47, R30 ;  /* 0x0000001e2f1d723e */ /* 0x000fe200000010ff */
[----:B------:R-:W-:Y:S01]  /*9ae0*/  FMUL.FTZ R132, R132, R11 ;  /* 0x0000000b84847220 */ /* 0x000fe20000410000 */
[----:B------:R-:W-:Y:S01]  /*9af0*/  FADD.FTZ R20, R39, R20 ;  /* 0x0000001427147221 */ /* 0x000fe20000010000 */
[----:B------:R-:W-:Y:S01]  /*9b00*/  FADD.FTZ R21, R53, R28 ;  /* 0x0000001c35157221 */ /* 0x000fe20000010000 */
[----:B------:R-:W-:Y:S01]  /*9b10*/  F2FP.BF16.F32.PACK_AB R28, R44, R37 ;  /* 0x000000252c1c723e */ /* 0x000fe200000010ff */
[----:B------:R-:W-:Y:S01]  /*9b20*/  FMUL.FTZ R133, R133, R11 ;  /* 0x0000000b85857220 */ /* 0x000fe20000410000 */
[----:B------:R-:W-:Y:S01]  /*9b30*/  FADD.FTZ R33, R51, R20 ;  /* 0x0000001433217221 */ /* 0x000fe20000010000 */
[----:B--2---:R-:W-:Y:S01]  /*9b40*/  FADD.FTZ R12, R56, R21 ;  /* 0x00000015380c7221 */ /* 0x004fe20000010000 */
[----:B------:R-:W-:Y:S01]  /*9b50*/  F2FP.BF16.F32.PACK_AB R30, R48, R45 ;  /* 0x0000002d301e723e */ /* 0x000fe200000010ff */
[----:B------:R-:W-:Y:S01]  /*9b60*/  FMUL.FTZ R90, R90, R81 ;  /* 0x000000515a5a7220 */ /* 0x000fe20000410000 */
[----:B-1----:R-:W-:Y:S01]  /*9b70*/  FADD.FTZ R33, R4, R33 ;  /* 0x0000002104217221 */ /* 0x002fe20000010000 */
[----:B------:R-:W-:Y:S01]  /*9b80*/  FADD.FTZ R13, R57, R12 ;  /* 0x0000000c390d7221 */ /* 0x000fe20000010000 */
[----:B------:R-:W-:Y:S01]  /*9b90*/  F2FP.BF16.F32.PACK_AB R12, R52, R49 ;  /* 0x00000031340c723e */ /* 0x000fe200000010ff */
[----:B------:R1:W-:Y:S01]  /*9ba0*/  STSM.16.M88.4 [R18], R28 ;  /* 0x0000001c12007844 */ /* 0x0003e20000000200 */
[----:B---3--:R-:W-:Y:S01]  /*9bb0*/  FADD.FTZ R14, R6, R33 ;  /* 0x00000021060e7221 */ /* 0x008fe20000010000 */
        /* <DEDUP_REMOVED lines=8> */
[----:B------:R-:W-:Y:S01]  /*9c40*/  F2FP.BF16.F32.PACK_AB R15, R4, R51 ;  /* 0x00000033040f723e */ /* 0x000fe200000010ff */
[----:B------:R-:W-:Y:S01]  /*9c50*/  FADD.FTZ R4, R64, R21 ;  /* 0x0000001540047221 */ /* 0x000fe20000010000 */
[----:B----4-:R-:W-:Y:S01]  /*9c60*/  F2FP.BF16.F32.PACK_AB R24, R60, R57 ;  /* 0x000000393c18723e */ /* 0x010fe200000010ff */
[----:B------:R-:W-:Y:S01]  /*9c70*/  FADD.FTZ R21, R71, R20 ;  /* 0x0000001447157221 */ /* 0x000fe20000010000 */
[----:B------:R-:W-:Y:S01]  /*9c80*/  F2FP.BF16.F32.PACK_AB R26, R64, R61 ;  /* 0x0000003d401a723e */ /* 0x000fe200000010ff */
[----:B------:R-:W-:Y:S01]  /*9c90*/  FADD.FTZ R25, R65, R4 ;  /* 0x0000000441197221 */ /* 0x000fe20000010000 */
[----:B------:R2:W-:Y:S01]  /*9ca0*/  STSM.16.M88.4 [R136+0x27800], R12 ;  /* 0x0278000c88007844 */ /* 0x0005e20000000200 */
[----:B------:R-:W-:Y:S01]  /*9cb0*/  FADD.FTZ R4, R74, R21 ;  /* 0x000000154a047221 */ /* 0x000fe20000010000 */
[----:B------:R-:W-:Y:S01]  /*9cc0*/  F2FP.BF16.F32.PACK_AB R27, R71, R54 ;  /* 0x00000036471b723e */ /* 0x000fe200000010ff */
[----:B------:R-:W-:Y:S01]  /*9cd0*/  FADD.FTZ R20, R68, R25 ;  /* 0x0000001944147221 */ /* 0x000fe20000010000 */
[----:B------:R-:W-:Y:S01]  /*9ce0*/  F2FP.BF16.F32.PACK_AB R25, R55, R6 ;  /* 0x000000063719723e */ /* 0x000fe200000010ff */
[----:B------:R-:W-:Y:S01]  /*9cf0*/  FADD.FTZ R21, R75, R4 ;  /* 0x000000044b157221 */ /* 0x000fe20000010000 */
[----:B-1----:R-:W-:Y:S01]  /*9d00*/  F2FP.BF16.F32.PACK_AB R28, R76, R73 ;  /* 0x000000494c1c723e */ /* 0x002fe200000010ff */
[----:B------:R-:W-:Y:S01]  /*9d10*/  FADD.FTZ R29, R69, R20 ;  /* 0x00000014451d7221 */ /* 0x000fe20000010000 */
[----:B------:R-:W-:Y:S01]  /*9d20*/  F2FP.BF16.F32.PACK_AB R30, R10, R77 ;  /* 0x0000004d0a1e723e */ /* 0x000fe200000010ff */
[----:B------:R1:W-:Y:S01]  /*9d30*/  STSM.16.M88.4 [R17], R24 ;  /* 0x0000001811007844 */ /* 0x0003e20000000200 */
[----:B------:R-:W-:Y:S01]  /*9d40*/  F2FP.BF16.F32.PACK_AB R31, R87, R86 ;  /* 0x00000056571f723e */ /* 0x000fe200000010ff */
[----:B------:R-:W-:Y:S01]  /*9d50*/  FADD.FTZ R4, R72, R29 ;  /* 0x0000001d48047221 */ /* 0x000fe20000010000 */
[----:B------:R-:W-:Y:S01]  /*9d60*/  FADD.FTZ R21, R78, R21 ;  /* 0x000000154e157221 */ /* 0x000fe20000010000 */
[-C--:B------:R-:W-:Y:S01]  /*9d70*/  FMUL.FTZ R95, R95, R81.reuse ;  /* 0x000000515f5f7220 */ /* 0x080fe20000410000 */
[----:B------:R-:W-:Y:S01]  /*9d80*/  FMUL.FTZ R98, R98, R81 ;  /* 0x0000005162627220 */ /* 0x000fe20000410000 */
[----:B------:R-:W-:Y:S01]  /*9d90*/  FADD.FTZ R29, R73, R4 ;  /* 0x00000004491d7221 */ /* 0x000fe20000010000 */
        /* <DEDUP_REMOVED lines=8> */
[C---:B------:R-:W-:Y:S01]  /*9e20*/  F2FP.BF16.F32.PACK_AB R29, R83.reuse, R82 ;  /* 0x00000052531d723e */ /* 0x040fe200000010ff */
[----:B------:R-:W-:Y:S01]  /*9e30*/  FADD.FTZ R21, R83, R21 ;  /* 0x0000001553157221 */ /* 0x000fe20000010000 */
[-C--:B------:R-:W-:Y:S01]  /*9e40*/  FMUL.FTZ R99, R99, R81.reuse ;  /* 0x0000005163637220 */ /* 0x080fe20000410000 */
[----:B------:R1:W-:Y:S01]  /*9e50*/  STSM.16.M88.4 [R22+0x6000], R12 ;  /* 0x0060000c16007844 */ /* 0x0003e20000000200 */
[----:B------:R-:W-:Y:S01]  /*9e60*/  FADD.FTZ R6, R10, R77 ;  /* 0x0000004d0a067221 */ /* 0x000fe20000010000 */
[----:B------:R-:W-:Y:S01]  /*9e70*/  FADD.FTZ R21, R86, R21 ;  /* 0x0000001556157221 */ /* 0x000fe20000010000 */
[-C--:B------:R-:W-:Y:S01]  /*9e80*/  FMUL.FTZ R102, R102, R81.reuse ;  /* 0x0000005166667220 */ /* 0x080fe20000410000 */
[----:B------:R1:W-:Y:S01]  /*9e90*/  STSM.16.M88.4 [R18+0x6000], R28 ;  /* 0x0060001c12007844 */ /* 0x0003e20000000200 */
[-C--:B------:R-:W-:Y:S01]  /*9ea0*/  FMUL.FTZ R103, R103, R81.reuse ;  /* 0x0000005167677220 */ /* 0x080fe20000410000 */
[----:B------:R-:W-:Y:S01]  /*9eb0*/  FADD.FTZ R4, R87, R21 ;  /* 0x0000001557047221 */ /* 0x000fe20000010000 */
[-C--:B------:R-:W-:Y:S01]  /*9ec0*/  FMUL.FTZ R106, R106, R81.reuse ;  /* 0x000000516a6a7220 */ /* 0x080fe20000410000 */
[----:B------:R-:W-:Y:S01]  /*9ed0*/  @!PT LDS RZ, [RZ] ;  /* 0x00000000fffff984 */ /* 0x000fe20000000800 */
[----:B------:R-:W-:Y:S01]  /*9ee0*/  @!PT LDS RZ, [RZ] ;  /* 0x00000000fffff984 */ /* 0x000fe20000000800 */
[----:B------:R-:W-:Y:S01]  /*9ef0*/  @!PT LDS RZ, [RZ] ;  /* 0x00000000fffff984 */ /* 0x000fe20000000800 */
[----:B------:R-:W-:Y:S01]  /*9f00*/  @!PT LDS RZ, [RZ] ;  /* 0x00000000fffff984 */ /* 0x000fe20000000800 */
[----:B------:R2:W-:Y:S06]  /*9f10*/  MEMBAR.ALL.CTA ;  /* 0x0000000000007992 */ /* 0x0005ec0000008000 */
[----:B--2---:R-:W2:Y:S01]  /*9f20*/  FENCE.VIEW.ASYNC.S ;  /* 0x00000000000073c6 */ /* 0x004ea20000000000 */
        /* <DEDUP_REMOVED lines=17> */
[----:B--2---:R-:W-:Y:S01]  /*a040*/  NOP ;  /* 0x0000000000007918 */ /* 0x004fe20000000000 */
[----:B-1----:R-:W-:Y:S05]  /*a050*/  @P2 BRA `(.L_x_8969) ;  /* 0xffffffe000002947 */ /* 0x002fea000383ffff */
.L_x_8960:
[----:B------:R-:W-:-:S13]  /*a060*/  ISETP.GE.AND P2, PT, R8, UR40, PT ;  /* 0x0000002808007c0c */ /* 0x000fda000bf46270 */
[----:B------:R-:W-:Y:S05]  /*a070*/  @!P2 BRA `(.L_x_8970) ;  /* 0x000000300024a947 */ /* 0x000fea0003800000 */
[----:B--2---:R-:W-:Y:S01]  /*a080*/  IMAD.MOV.U32 R12, RZ, RZ, R9 ;  /* 0x000000ffff0c7224 */ /* 0x004fe200078e0009 */
[----:B------:R-:W-:Y:S01]  /*a090*/  UMOV UR28, UR49 ;  /* 0x00000031001c7c82 */ /* 0x000fe20008000000 */
[----:B------:R-:W-:Y:S01]  /*a0a0*/  IMAD.MOV.U32 R11, RZ, RZ, R7 ;  /* 0x000000ffff0b7224 */ /* 0x000fe200078e0007 */
[----:B------:R-:W-:Y:S01]  /*a0b0*/  UMOV UR54, UR36 ;  /* 0x0000002400367c82 */ /* 0x000fe20008000000 */
[----:B------:R-:W-:Y:S01]  /*a0c0*/  IMAD.IADD R10, R0, 0x1, R5 ;  /* 0x00000001000a7824 */ /* 0x000fe200078e0205 */
[----:B------:R-:W-:Y:S01]  /*a0d0*/  ULDC UR34, c[0x0][0x9e4] ;  /* 0x0002790000227ab9 */ /* 0x000fe20000000800 */
[----:B------:R-:W-:Y:S01]  /*a0e0*/  ULDC UR53, c[0x0][0x9dc] ;  /* 0x0002770000357ab9 */ /* 0x000fe20000000800 */
[----:B------:R-:W-:Y:S01]  /*a0f0*/  ULDC UR52, c[0x0][0x288] ;  /* 0x0000a20000347ab9 */ /* 0x000fe20000000800 */
[----:B------:R-:W-:Y:S01]  /*a100*/  ULDC UR33, c[0x0][0x988] ;  /* 0x0002620000217ab9 */ /* 0x000fe20000000800 */
[----:B------:R-:W-:-:S05]  /*a110*/  ULDC UR35, c[0x0][0x9e0] ;  /* 0x0002780000237ab9 */ /* 0x000fca0000000800 */
.L_x_8987:
        /* <DEDUP_REMOVED lines=9> */
.L_x_8972:
[----:B------:R-:W-:Y:S01]  /*a1b0*/  ULEA UR6, UR36, UR39, 0x3 ;  /* 0x0000002724067291 */ /* 0x000fe2000f8e183f */
[----:B------:R-:W-:-:S05]  /*a1c0*/  IMAD.U32 R7, RZ, RZ, UR49 ;  /* 0x00000031ff077e24 */ /* 0x000fca000f8e00ff */
[----:B------:R-:W-:-:S04]  /*a1d0*/  SHF.L.U32 R7, R7, 0x1f, RZ ;  /* 0x0000001f07077819 */ /* 0x000fc800000006ff */
[----:B------:R1:W2:Y:S01]  /*a1e0*/  SYNCS.PHASECHK.TRANS64.TRYWAIT P2, [UR6+0x2d830], R7 ;  /* 0x02d83007ff0075a7 */ /* 0x0002a20008040146 */
[----:B------:R-:W-:Y:S05]  /*a1f0*/  @!P0 BRA `(.L_x_8973) ;  /* 0x0000000000048947 */ /* 0x000fea0003800000 */
[----:B------:R-:W-:Y:S01]  /*a200*/  BPT.TRAP 0x1 ;  /* 0x000000040000795c */ /* 0x000fe20000300000 */
.L_x_8973:
[----:B--2---:R-:W-:Y:S05]  /*a210*/  @P2 BRA `(.L_x_8971) ;  /* 0x0000000000082947 */ /* 0x004fea0003800000 */
[----:B------:R-:W2:Y:S02]  /*a220*/  SYNCS.PHASECHK.TRANS64.TRYWAIT P2, [UR6+0x2d830], R7 ;  /* 0x02d83007ff0075a7 */ /* 0x000ea40008040146 */
[----:B--2---:R-:W-:Y:S05]  /*a230*/  @!P2 BRA `(.L_x_8974) ;  /* 0x0000007c0078a947 */ /* 0x004fea0003800000 */
.L_x_8971:
        /* <DEDUP_REMOVED lines=35> */
.L_x_8976:
[----:B------:R-:W-:Y:S01]  /*a470*/  ULEA UR6, UR54, UR39, 0x3 ;  /* 0x0000002736067291 */ /* 0x000fe2000f8e183f */
[----:B------:R-:W-:-:S05]  /*a480*/  IMAD.U32 R7, RZ, RZ, UR28 ;  /* 0x0000001cff077e24 */ /* 0x000fca000f8e00ff */
[----:B------:R-:W-:-:S04]  /*a490*/  SHF.L.U32 R7, R7, 0x1f, RZ ;  /* 0x0000001f07077819 */ /* 0x000fc800000006ff */
[----:B------:R1:W2:Y:S01]  /*a4a0*/  SYNCS.PHASECHK.TRANS64.TRYWAIT P2, [UR6+0x2d850], R7 ;  /* 0x02d85007ff0075a7 */ /* 0x0002a20008040146 */
[----:B------:R-:W-:Y:S05]  /*a4b0*/  @!P0 BRA `(.L_x_8977) ;  /* 0x0000000000048947 */ /* 0x000fea0003800000 */
[----:B------:R-:W-:Y:S01]  /*a4c0*/  BPT.TRAP 0x1 ;  /* 0x000000040000795c */ /* 0x000fe20000300000 */
.L_x_8977:
[----:B--2---:R-:W-:Y:S05]  /*a4d0*/  @P2 BRA `(.L_x_8975) ;  /* 0x0000000000082947 */ /* 0x004fea0003800000 */
[----:B------:R-:W2:Y:S02]  /*a4e0*/  SYNCS.PHASECHK.TRANS64.TRYWAIT P2, [UR6+0x2d850], R7 ;  /* 0x02d85007ff0075a7 */ /* 0x000ea40008040146 */
[----:B--2---:R-:W-:Y:S05]  /*a4f0*/  @!P2 BRA `(.L_x_8978) ;  /* 0x0000007800e0a947 */ /* 0x004fea0003800000 */
.L_x_8975:
[----:B------:R-:W-:Y:S01]  /*a500*/  UIADD3 UR6, UR39, 0x400, URZ ;  /* 0x0000040027067890 */ /* 0x000fe2000fffe03f */
[----:B------:R-:W-:Y:S01]  /*a510*/  WARPGROUP.ARRIVE ;  /* 0x00000000000079c5 */ /* 0x000fe20000000000 */
[----:B------:R-:W-:Y:S01]  /*a520*/  UMOV UR29, 0x40000040 ;  /* 0x40000040001d7882 */ /* 0x000fe20000000000 */
[----:B------:R-:W-:Y:S01]  /*a530*/  UMOV UR31, 0x80000020 ;  /* 0x80000020001f7882 */ /* 0x000fe20000000000 */
[----:B------:R-:W-:Y:S01]  /*a540*/  USHF.R.U32.HI UR6, URZ, 0x4, UR6 ;  /* 0x000000043f067899 */ /* 0x000fe20008011606 */
[----:B--2---:R-:W2:Y:S01]  /*a550*/  LDC R14, c[0x0][0x2e0] ;  /* 0x0000b800ff0e7b82 */ /* 0x004ea20000000800 */
[----:B------:R-:W-:Y:S01]  /*a560*/  IMAD.SHL.U32 R21, R8, 0x80, RZ ;  /* 0x0000008008157824 */ /* 0x000fe200078e00ff */
[----:B------:R-:W-:Y:S01]  /*a570*/  ISETP.GE.U32.AND P2, PT, R2, 0x180, PT ;  /* 0x000001800200780c */ /* 0x000fe20003f46070 */
[----:B------:R-:W-:Y:S01]  /*a580*/  ULOP3.LUT UR6, UR6, 0x3fff, URZ, 0xc0, !UPT ;  /* 0x00003fff06067892 */ /* 0x000fe2000f8ec03f */
[----:B------:R-:W-:Y:S02]  /*a590*/  IMAD.U32 R13, RZ, RZ, UR36 ;  /* 0x00000024ff0d7e24 */ /* 0x000fe4000f8e00ff */
[----:B-1----:R-:W-:Y:S01]  /*a5a0*/  IADD3 R7, -R21, 0x1, RZ ;  /* 0x0000000115077810 */ /* 0x002fe20007ffe1ff */
[----:B------:R-:W-:Y:S01]  /*a5b0*/  ULOP3.LUT UR7, UR6, 0x2000000, URZ, 0xfc, !UPT ;  /* 0x0200000006077892 */ /* 0x000fe2000f8efc3f */
[----:B------:R-:W-:Y:S01]  /*a5c0*/  VIADD R9, R16, 0x9 ;  /* 0x0000000910097836 */ /* 0x000fe20000000000 */
[----:B------:R-:W-:Y:S01]  /*a5d0*/  ULOP3.LUT UR6, UR41, 0x10000, URZ, 0xfc, !UPT ;  /* 0x0001000029067892 */ /* 0x000fe2000f8efc3f */
[----:B------:R-:W-:Y:S01]  /*a5e0*/  @!P1 LEA R13, R13, UR39, 0x3 ;  /* 0x000000270d0d9c11 */ /* 0x000fe2000f8e18ff */
[----:B------:R-:W-:-:S02]  /*a5f0*/  UIMAD UR7, UR54, 0x600, UR7 ;  /* 0x00000600360778a4 */ /* 0x000fc4000f8e0207 */
[----:B------:R-:W-:Y:S02]  /*a600*/  SEL R15, R9, 0x9, !P2 ;  /* 0x00000009090f7807 */ /* 0x000fe40005000000 */
[----:B------:R-:W-:Y:S01]  /*a610*/  @!P1 VIADD R13, R13, 0x2d840 ;  /* 0x0002d8400d0d9836 */ /* 0x000fe20000000000 */
[----:B------:R-:W-:Y:S02]  /*a620*/  UMOV UR28, UR6 ;  /* 0x00000006001c7c82 */ /* 0x000fe40008000000 */
[----:B------:R-:W-:Y:S02]  /*a630*/  UMOV UR30, UR7 ;  /* 0x00000007001e7c82 */ /* 0x000fe40008000000 */
[----:B------:R-:W-:Y:S01]  /*a640*/  HGMMA.64x96x16.F32.BF16 R88, gdesc[UR28].tnspB, R88, gsb0 ;  /* 0x416000001c5879f0 */ /* 0x000fe20008001858 */
[----:B------:R-:W-:Y:S01]  /*a650*/  UIADD3 UR28, UR6, 0x2, URZ ;  /* 0x00000002061c7890 */ /* 0x000fe2000fffe03f */
[----:B------:R-:W-:Y:S01]  /*a660*/  @!P1 PRMT R13, RZ, 0x654, R13 ;  /* 0x00000654ff0d9816 */ /* 0x000fe2000000000d */
[----:B------:R-:W-:Y:S01]  /*a670*/  UIADD3 UR30, UR7, 0x40, URZ ;  /* 0x00000040071e7890 */ /* 0x000fe2000fffe03f */
[----:B--2---:R-:W-:Y:S01]  /*a680*/  IMAD R7, R14, UR47, R7 ;  /* 0x0000002f0e077c24 */ /* 0x004fe2000f8e0207 */
[----:B------:R-:W-:Y:S01]  /*a690*/  UMOV UR29, 0x40000040 ;  /* 0x40000040001d7882 */ /* 0x000fe20000000000 */
[----:B------:R-:W-:-:S02]  /*a6a0*/  UMOV UR31, 0x80000020 ;  /* 0x80000020001f7882 */ /* 0x000fc40000000000 */
[----:B------:R-:W-:-:S04]  /*a6b0*/  VIADD R14, R7, -UR52 ;  /* 0x80000034070e7c36 */ /* 0x000fc80008000000 */
[----:B------:R-:W-:-:S04]  /*a6c0*/  IMAD R14, R19, -0x2, R14 ;  /* 0xfffffffe130e7824 */ /* 0x000fc800078e020e */
[----:B------:R-:W-:-:S04]  /*a6d0*/  VIADD R20, R14, UR35 ;  /* 0x000000230e147c36 */ /* 0x000fc80008000000 */
[----:B------:R-:W-:Y:S01]  /*a6e0*/  IMAD.IADD R9, R0, 0x1, R20 ;  /* 0x0000000100097824 */ /* 0x000fe200078e0214 */
        /* <DEDUP_REMOVED lines=42> */
[----:B------:R-:W-:Y:S01]  /*a990*/  ULOP3.LUT UR6, URZ, UR53, URZ, 0x33, !UPT ;  /* 0x000000353f067292 */ /* 0x000fe2000f8e333f */
[----:B------:R-:W-:Y:S02]  /*a9a0*/  WARPGROUP.DEPBAR.LE gsb0, 0x0 ;  /* 0x00008000000079c5 */ /* 0x000fe40000010000 */
[----:B------:R-:W-:-:S06]  /*a9b0*/  WARPGROUP.ARRIVE ;  /* 0x00000000000079c5 */ /* 0x000fcc0000000000 */
[----:B------:R-:W-:Y:S03]  /*a9c0*/  HGMMA.64x96x16.F32.BF16 R88, gdesc[UR28].tnspB, R88, gsb0 ;  /* 0x416000001c5879f0 */ /* 0x000fe60008001858 */
[----:B------:R-:W-:Y:S02]  /*a9d0*/  WARPGROUP.DEPBAR.LE gsb0, 0x0 ;  /* 0x00008000000079c5 */ /* 0x000fe40000010000 */
[----:B------:R1:W-:Y:S06]  /*a9e0*/  BAR.ARV R15, 0x100 ;  /* 0x0004000f0000751d */ /* 0x0003ec0000002000 */
[----:B------:R2:W-:Y:S02]  /*a9f0*/  @!P1 SYNCS.ARRIVE.TRANS64.RED.A1T0 RZ, [R13+URZ], RZ ;  /* 0x000000ff0dff99a7 */ /* 0x0005e4000810043f */
[----:B--2---:R-:W-:-:S04]  /*aa00*/  VIADD R13, R14, UR6 ;  /* 0x000000060e0d7c36 */ /* 0x004fc80008000000 */
        /* <DEDUP_REMOVED lines=13> */
.L_x_8981:
[----:B------:R-:W-:-:S05]  /*aae0*/  IMAD.U32 R142, RZ, RZ, UR34 ;  /* 0x00000022ff8e7e24 */ /* 0x000fca000f8e00ff */
[----:B------:R-:W-:-:S13]  /*aaf0*/  ISETP.NE.AND P2, PT, R142, 0x1, PT ;  /* 0x000000018e00780c */ /* 0x000fda0003f45270 */
[----:B------:R-:W1:Y:S01]  /*ab00*/  @P2 LDC.64 R14, c[0x0][0x9e8] ;  /* 0x00027a00ff0e2b82 */ /* 0x000e620000000a00 */
[----:B------:R-:W-:-:S04]  /*ab10*/  @P2 IMAD.IADD R139, R0, 0x1, R5 ;  /* 0x00000001008b2824 */ /* 0x000fc800078e0205 */
[----:B-1----:R-:W-:-:S04]  /*ab20*/  @P2 IMAD.HI.U32 R144, R139, R14, RZ ;  /* 0x0000000e8b902227 */ /* 0x002fc800078e00ff */
[----:B------:R-:W-:Y:S01]  /*ab30*/  IMAD.MOV.U32 R14, RZ, RZ, R10 ;  /* 0x000000ffff0e7224 */ /* 0x000fe200078e000a */
[----:B------:R-:W-:-:S07]  /*ab40*/  @P2 SHF.R.U32.HI R14, RZ, R15, R144 ;  /* 0x0000000fff0e2219 */ /* 0x000fce0000011690 */
.L_x_8982:
[----:B------:R-:W-:Y:S05]  /*ab50*/  BSYNC B0 ;  /* 0x0000000000007941 */ /* 0x000fea0003800000 */
.L_x_8980:
[----:B------:R-:W-:-:S04]  /*ab60*/  IMAD R14, R14, R142, -R21 ;  /* 0x0000008e0e0e7224 */ /* 0x000fc800078e0a15 */
[----:B------:R-:W-:-:S05]  /*ab70*/  IMAD R14, R19, -0x2, R14 ;  /* 0xfffffffe130e7824 */ /* 0x000fca00078e020e */
[----:B------:R-:W-:Y:S02]  /*ab80*/  VIADDMNMX R9, R14, R142, R9, PT ;  /* 0x0000008e0e097246 */ /* 0x000fe40003800109 */
[----:B------:R-:W-:-:S07]  /*ab90*/  VIMNMX R7, R7, R14, !PT ;  /* 0x0000000e07077248 */ /* 0x000fce0007fe0100 */
.L_x_8979:
[----:B------:R-:W-:Y:S01]  /*aba0*/  ISETP.GT.AND P2, PT, R8, -0x1, PT ;  /* 0xffffffff0800780c */ /* 0x000fe20003f44270 */
[C---:B------:R-:W-:Y:S02]  /*abb0*/  IMAD.IADD R20, R3.reuse, 0x1, R20 ;  /* 0x0000000103147824 */ /* 0x040fe400078e0214 */
[----:B------:R-:W-:Y:S01]  /*abc0*/  IMAD.IADD R13, R3, 0x1, R13 ;  /* 0x00000001030d7824 */ /* 0x000fe200078e020d */
[C---:B------:R-:W-:Y:S02]  /*abd0*/  ISETP.GT.AND P4, PT, R7.reuse, RZ, P2 ;  /* 0x000000ff0700720c */ /* 0x040fe40001784270 */
[----:B------:R-:W-:Y:S02]  /*abe0*/  ISETP.GT.AND P6, PT, R7, 0x1, P2 ;  /* 0x000000010700780c */ /* 0x000fe400017c4270 */
[C---:B------:R-:W-:Y:S02]  /*abf0*/  ISETP.LT.OR P4, PT, R9.reuse, 0x1, P4 ;  /* 0x000000010900780c */ /* 0x040fe40002781670 */
[----:B------:R-:W-:-:S02]  /*ac00*/  ISETP.LT.OR P6, PT, R9, 0x2, P6 ;  /* 0x000000020900780c */ /* 0x000fc400037c1670 */
        /* <DEDUP_REMOVED lines=105> */
.L_x_8985:
[----:B------:R-:W-:-:S05]  /*b2a0*/  IMAD.U32 R9, RZ, RZ, UR34 ;  /* 0x00000022ff097e24 */ /* 0x000fca000f8e00ff */
[----:B------:R-:W-:-:S13]  /*b2b0*/  ISETP.NE.AND P3, PT, R9, 0x1, PT ;  /* 0x000000010900780c */ /* 0x000fda0003f65270 */
[----:B------:R-:W1:Y:S02]  /*b2c0*/  @P3 LDC.64 R14, c[0x0][0x9e8] ;  /* 0x00027a00ff0e3b82 */ /* 0x000e640000000a00 */
[----:B-1----:R-:W-:-:S05]  /*b2d0*/  @P3 IMAD.HI.U32 R14, R142, R14, RZ ;  /* 0x0000000e8e0e3227 */ /* 0x002fca00078e00ff */
[----:B------:R-:W-:-:S07]  /*b2e0*/  @P3 SHF.R.U32.HI R142, RZ, R15, R14 ;  /* 0x0000000fff8e3219 */ /* 0x000fce000001160e */
.L_x_8986:
[----:B------:R-:W-:Y:S05]  /*b2f0*/  BSYNC B0 ;  /* 0x0000000000007941 */ /* 0x000fea0003800000 */
.L_x_8984:
[----:B------:R-:W-:-:S04]  /*b300*/  IMAD R142, R142, R9, -R21 ;  /* 0x000000098e8e7224 */ /* 0x000fc800078e0a15 */
[----:B------:R-:W-:-:S05]  /*b310*/  IMAD R142, R19, -0x2, R142 ;  /* 0xfffffffe138e7824 */ /* 0x000fca00078e028e */
[----:B------:R-:W-:Y:S02]  /*b320*/  VIADDMNMX R20, R142, R9, R20, PT ;  /* 0x000000098e147246 */ /* 0x000fe40003800114 */
[----:B------:R-:W-:-:S07]  /*b330*/  VIMNMX R13, R13, R142, !PT ;  /* 0x0000008e0d0d7248 */ /* 0x000fce0007fe0100 */
.L_x_8983:
        /* <DEDUP_REMOVED lines=20> */
[----:B------:R-:W-:Y:S02]  /*b480*/  ISETP.GT.AND P4, PT, R13, 0x1, P2 ;  /* 0x000000010d00780c */ /* 0x000fe40001784270 */
[----:B------:R-:W-:Y:S02]  /*b490*/  FMNMX.FTZ R14, R44, R7, !PT ;  /* 0x000000072c0e7209 */ /* 0x000fe40007810000 */
[----:B------:R-:W-:Y:S02]  /*b4a0*/  FSEL R39, R39, -INF , !P3 ;  /* 0xff80000027277808 */ /* 0x000fe40005800000 */
[----:B------:R-:W-:Y:S02]  /*b4b0*/  FMNMX.FTZ R7, R45, R14, !PT ;  /* 0x0000000e2d077209 */ /* 0x000fe40007810000 */
[----:B------:R-:W-:-:S02]  /*b4c0*/  ISETP.GT.AND P3, PT, R13, 0x21, P2 ;  /* 0x000000210d00780c */ /* 0x000fc40001764270 */
[----:B------:R-:W-:Y:S02]  /*b4d0*/  FMNMX.FTZ R14, R48, R7, !PT ;  /* 0x00000007300e7209 */ /* 0x000fe40007810000 */
[C---:B------:R-:W-:Y:S02]  /*b4e0*/  ISETP.LT.OR P6, PT, R20.reuse, 0x9, P6 ;  /* 0x000000091400780c */ /* 0x040fe400037c1670 */
[----:B------:R-:W-:Y:S02]  /*b4f0*/  FMNMX.FTZ R7, R49, R14, !PT ;  /* 0x0000000e31077209 */ /* 0x000fe40007810000 */
[----:B------:R-:W-:Y:S02]  /*b500*/  ISETP.LT.OR P4, PT, R20, 0x2, P4 ;  /* 0x000000021400780c */ /* 0x000fe40002781670 */
        /* <DEDUP_REMOVED lines=11> */
[----:B------:R-:W-:Y:S02]  /*b5c0*/  ISETP.GT.AND P3, PT, R13, RZ, P2 ;  /* 0x000000ff0d00720c */ /* 0x000fe40001764270 */
        /* <DEDUP_REMOVED lines=24> */
[----:B------:R-:W-:Y:S01]  /*b750*/  ISETP.GT.AND P4, PT, R13, 0x29, P2 ;  /* 0x000000290d00780c */ /* 0x000fe20001784270 */
[----:B------:R-:W1:Y:S03]  /*b760*/  SHFL.BFLY PT, R7, R14, 0x2, 0x1f ;  /* 0x0c401f000e077f89 */ /* 0x000e6600000e0000 */
[----:B------:R-:W-:-:S04]  /*b770*/  ISETP.LT.OR P4, PT, R20, 0x2a, P4 ;  /* 0x0000002a1400780c */ /* 0x000fc80002781670 */
[----:B------:R-:W-:Y:S02]  /*b780*/  FSEL R47, R47, -INF , !P4 ;  /* 0xff8000002f2f7808 */ /* 0x000fe40006000000 */
[----:B------:R-:W-:-:S04]  /*b790*/  ISETP.GT.AND P4, PT, R13, 0x31, P2 ;  /* 0x000000310d00780c */ /* 0x000fc80001784270 */
[----:B------:R-:W-:-:S04]  /*b7a0*/  ISETP.LT.OR P4, PT, R20, 0x32, P4 ;  /* 0x000000321400780c */ /* 0x000fc80002781670 */
[----:B------:R-:W-:Y:S02]  /*b7b0*/  FSEL R51, R51, -INF , !P4 ;  /* 0xff80000033337808 */ /* 0x000fe40006000000 */
[----:B------:R-:W-:-:S04]  /*b7c0*/  ISETP.GT.AND P4, PT, R13, 0x39, P2 ;  /* 0x000000390d00780c */ /* 0x000fc80001784270 */
[----:B------:R-:W-:Y:S02]  /*b7d0*/  ISETP.LT.OR P4, PT, R20, 0x3a, P4 ;  /* 0x0000003a1400780c */ /* 0x000fe40002781670 */
[----:B-1----:R-:W-:Y:S02]  /*b7e0*/  FMNMX.FTZ R9, R14, R7, !PT ;  /* 0x000000070e097209 */ /* 0x002fe40007810000 */
        /* <DEDUP_REMOVED lines=12> */
[C---:B------:R-:W-:Y:S01]  /*b8b0*/  FSETP.NEU.FTZ.AND P6, PT, R7.reuse, -INF , PT ;  /* 0xff8000000700780b */ /* 0x040fe20003fdd000 */
[----:B------:R-:W-:Y:S01]  /*b8c0*/  FMUL.FTZ R9, R7, UR33 ;  /* 0x0000002107097c20 */ /* 0x000fe20008410000 */
[----:B------:R-:W-:-:S04]  /*b8d0*/  ISETP.GT.AND P4, PT, R13, 0x59, P2 ;  /* 0x000000590d00780c */ /* 0x000fc80001784270 */
[----:B------:R-:W-:Y:S02]  /*b8e0*/  FSEL R9, R9, RZ, P6 ;  /* 0x000000ff09097208 */ /* 0x000fe40003000000 */
[----:B------:R-:W-:-:S03]  /*b8f0*/  ISETP.LT.OR P4, PT, R20, 0x5a, P4 ;  /* 0x0000005a1400780c */ /* 0x000fc60002781670 */
[--C-:B------:R-:W-:Y:S01]  /*b900*/  FFMA.FTZ R14, R25, UR33, -R9.reuse ;  /* 0x00000021190e7c23 */ /* 0x100fe20008010809 */
[----:B------:R-:W-:Y:S01]  /*b910*/  FSEL R25, R26, -INF , !P3 ;  /* 0xff8000001a197808 */ /* 0x000fe20005800000 */
[--C-:B------:R-:W-:Y:S01]  /*b920*/  FFMA.FTZ R21, R28, UR33, -R9.reuse ;  /* 0x000000211c157c23 */ /* 0x100fe20008010809 */
[--C-:B------:R-:W-:Y:S01]  /*b930*/  FFMA.FTZ R15, R24, UR33, -R9.reuse ;  /* 0x00000021180f7c23 */ /* 0x100fe20008010809 */
[--C-:B------:R-:W-:Y:S01]  /*b940*/  FFMA.FTZ R24, R29, UR33, -R9.reuse ;  /* 0x000000211d187c23 */ /* 0x100fe20008010809 */
[----:B------:R-:W-:Y:S01]  /*b950*/  FMNMX.FTZ R28, R25, R12, !PT ;  /* 0x0000000c191c7209 */ /* 0x000fe20007810000 */
[--C-:B------:R-:W-:Y:S01]  /*b960*/  FFMA.FTZ R29, R33, UR33, -R9.reuse ;  /* 0x00000021211d7c23 */ /* 0x100fe20008010809 */
        /* <DEDUP_REMOVED lines=13> */
[----:B------:R1:W-:Y:S01]  /*ba40*/  MUFU.EX2 R28, R36 ;  /* 0x00000024001c7308 */ /* 0x0003e20000000800 */
[----:B------:R-:W-:Y:S01]  /*ba50*/  ISETP.GT.AND P3, PT, R13, 0x38, P2 ;  /* 0x000000380d00780c */ /* 0x000fe20001764270 */
[--C-:B------:R-:W-:Y:S01]  /*ba60*/  FFMA.FTZ R142, R64, UR33, -R9.reuse ;  /* 0x00000021408e7c23 */ /* 0x100fe20008010809 */
[----:B------:R-:W-:Y:S01]  /*ba70*/  FMNMX.FTZ R32, R34, R33, !PT ;  /* 0x0000002122207209 */ /* 0x000fe20007810000 */
[--C-:B------:R-:W-:Y:S01]  /*ba80*/  FFMA.FTZ R33, R37, UR33, -R9.reuse ;  /* 0x0000002125217c23 */ /* 0x100fe20008010809 */
[----:B------:R-:W-:Y:S01]  /*ba90*/  ISETP.LT.OR P3, PT, R20, 0x39, P3 ;  /* 0x000000391400780c */ /* 0x000fe20001f61670 */
[--C-:B------:R-:W-:Y:S01]  /*baa0*/  FFMA.FTZ R60, R60, UR33, -R9.reuse ;  /* 0x000000213c3c7c23 */ /* 0x100fe20008010809 */
        /* <DEDUP_REMOVED lines=8> */
[----:B------:R2:W-:Y:S01]  /*bb30*/  MUFU.EX2 R32, R40 ;  /* 0x0000002800207308 */ /* 0x0005e20000000800 */
[----:B-1----:R-:W-:Y:S01]  /*bb40*/  FMNMX.FTZ R36, R42, R37, !PT ;  /* 0x000000252a247209 */ /* 0x002fe20007810000 */
[----:B------:R-:W-:Y:S01]  /*bb50*/  FFMA.FTZ R37, R41, UR33, -R9 ;  /* 0x0000002129257c23 */ /* 0x000fe20008010809 */
[----:B------:R-:W-:Y:S02]  /*bb60*/  FSEL R58, R58, -INF , !P3 ;  /* 0xff8000003a3a7808 */ /* 0x000fe40005800000 */
[----:B------:R-:W-:-:S02]  /*bb70*/  FMNMX.FTZ R41, R43, R36, !PT ;  /* 0x000000242b297209 */ /* 0x000fc40007810000 */
[----:B------:R-:W-:Y:S01]  /*bb80*/  ISETP.GT.AND P3, PT, R13, 0x48, P2 ;  /* 0x000000480d00780c */ /* 0x000fe20001764270 */
[----:B------:R-:W-:Y:S01]  /*bb90*/  MUFU.EX2 R14, R14 ;  /* 0x0000000e000e7308 */ /* 0x000fe20000000800 */
[----:B------:R-:W-:Y:S02]  /*bba0*/  FMNMX.FTZ R36, R46, R41, !PT ;  /* 0x000000292e247209 */ /* 0x000fe40007810000 */
[----:B------:R-:W-:Y:S02]  /*bbb0*/  ISETP.LT.OR P3, PT, R20, 0x49, P3 ;  /* 0x000000491400780c */ /* 0x000fe40001f61670 */
[----:B------:R-:W-:Y:S02]  /*bbc0*/  FMNMX.FTZ R41, R47, R36, !PT ;  /* 0x000000242f297209 */ /* 0x000fe40007810000 */
[----:B------:R-:W-:Y:S01]  /*bbd0*/  FSEL R62, R62, -INF , !P3 ;  /* 0xff8000003e3e7808 */ /* 0x000fe20005800000 */
        /* <DEDUP_REMOVED lines=14> */
[----:B------:R-:W-:-:S02]  /*bcc0*/  ISETP.LT.OR P3, PT, R20, 0x59, P3 ;  /* 0x000000591400780c */ /* 0x000fc40001f61670 */
[----:B------:R-:W-:Y:S02]  /*bcd0*/  FMNMX.FTZ R49, R59, R44, !PT ;  /* 0x0000002c3b317209 */ /* 0x000fe40007810000 */
[----:B------:R-:W-:Y:S01]  /*bce0*/  FSEL R70, R70, -INF , !P3 ;  /* 0xff80000046467808 */ /* 0x000fe20005800000 */
[----:B------:R-:W-:Y:S01]  /*bcf0*/  MUFU.EX2 R24, R24 ;  /* 0x0000001800187308 */ /* 0x000fe20000000800 */
[----:B------:R-:W-:Y:S02]  /*bd00*/  FMNMX.FTZ R44, R62, R49, !PT ;  /* 0x000000313e2c7209 */ /* 0x000fe40007810000 */
[----:B------:R-:W-:Y:S02]  /*bd10*/  ISETP.GT.AND P3, PT, R13, 0x60, P2 ;  /* 0x000000600d00780c */ /* 0x000fe40001764270 */
[----:B------:R-:W-:Y:S02]  /*bd20*/  FMNMX.FTZ R49, R63, R44, !PT ;  /* 0x0000002c3f317209 */ /* 0x000fe40007810000 */
[----:B------:R-:W-:Y:S01]  /*bd30*/  ISETP.LT.OR P3, PT, R20, 0x61, P3 ;  /* 0x000000611400780c */ /* 0x000fe20001f61670 */
[----:B------:R1:W-:Y:S01]  /*bd40*/  MUFU.EX2 R44, R52 ;  /* 0x00000034002c7308 */ /* 0x0003e20000000800 */
[----:B--2---:R-:W-:Y:S01]  /*bd50*/  FMNMX.FTZ R48, R66, R49, !PT ;  /* 0x0000003142307209 */ /* 0x004fe20007810000 */
[----:B------:R-:W-:Y:S01]  /*bd60*/  FFMA.FTZ R49, R53, UR33, -R9 ;  /* 0x0000002135317c23 */ /* 0x000fe20008010809 */
[----:B------:R-:W-:-:S02]  /*bd70*/  FSEL R71, R71, -INF , !P4 ;  /* 0xff80000047477808 */ /* 0x000fc40006000000 */
[----:B------:R-:W-:Y:S02]  /*bd80*/  FMNMX.FTZ R53, R67, R48, !PT ;  /* 0x0000003043357209 */ /* 0x000fe40007810000 */
[C---:B------:R-:W-:Y:S01]  /*bd90*/  ISETP.GT.AND P4, PT, R13.reuse, 0x61, P2 ;  /* 0x000000610d00780c */ /* 0x040fe20001784270 */
[----:B------:R-:W-:Y:S01]  /*bda0*/  MUFU.EX2 R26, R26 ;  /* 0x0000001a001a7308 */ /* 0x000fe20000000800 */
[----:B------:R-:W-:Y:S02]  /*bdb0*/  FSEL R74, R74, -INF , !P3 ;  /* 0xff8000004a4a7808 */ /* 0x000fe40005800000 */
[----:B------:R-:W-:Y:S02]  /*bdc0*/  ISETP.GT.AND P3, PT, R13, 0x68, P2 ;  /* 0x000000680d00780c */ /* 0x000fe40001764270 */
[----:B------:R-:W-:Y:S02]  /*bdd0*/  FMNMX.FTZ R48, R70, R53, !PT ;  /* 0x0000003546307209 */ /* 0x000fe40007810000 */
[C---:B------:R-:W-:Y:S01]  /*bde0*/  ISETP.LT.OR P4, PT, R20.reuse, 0x62, P4 ;  /* 0x000000621400780c */ /* 0x040fe20002781670 */
[----:B------:R-:W-:Y:S01]  /*bdf0*/  MUFU.EX2 R29, R29 ;  /* 0x0000001d001d7308 */ /* 0x000fe20000000800 */
[----:B------:R-:W-:-:S02]  /*be00*/  ISETP.LT.OR P3, PT, R20, 0x69, P3 ;  /* 0x000000691400780c */ /* 0x000fc40001f61670 */
[----:B------:R-:W-:Y:S02]  /*be10*/  FMNMX.FTZ R53, R71, R48, !PT ;  /* 0x0000003047357209 */ /* 0x000fe40007810000 */
[----:B------:R-:W-:Y:S02]  /*be20*/  FSEL R75, R75, -INF , !P4 ;  /* 0xff8000004b4b7808 */ /* 0x000fe40006000000 */
[----:B------:R-:W-:Y:S01]  /*be30*/  ISETP.GT.AND P4, PT, R13, 0x69, P2 ;  /* 0x000000690d00780c */ /* 0x000fe20001784270 */
[----:B------:R2:W-:Y:S01]  /*be40*/  MUFU.EX2 R48, R56 ;  /* 0x0000003800307308 */ /* 0x0005e20000000800 */
[----:B------:R-:W-:Y:S02]  /*be50*/  FSEL R78, R78, -INF , !P3 ;  /* 0xff8000004e4e7808 */ /* 0x000fe40005800000 */
[----:B-1----:R-:W-:Y:S01]  /*be60*/  FMNMX.FTZ R52, R74, R53, !PT ;  /* 0x000000354a347209 */ /* 0x002fe20007810000 */
[----:B------:R-:W-:Y:S01]  /*be70*/  FFMA.FTZ R53, R57, UR33, -R9 ;  /* 0x0000002139357c23 */ /* 0x000fe20008010809 */
[----:B------:R-:W-:-:S02]  /*be80*/  ISETP.GT.AND P3, PT, R13, 0x70, P2 ;  /* 0x000000700d00780c */ /* 0x000fc40001764270 */
[C---:B------:R-:W-:Y:S01]  /*be90*/  ISETP.LT.OR P4, PT, R20.reuse, 0x6a, P4 ;  /* 0x0000006a1400780c */ /* 0x040fe20002781670 */
[----:B------:R-:W-:Y:S01]  /*bea0*/  MUFU.EX2 R33, R33 ;  /* 0x0000002100217308 */ /* 0x000fe20000000800 */
[----:B------:R-:W-:Y:S02]  /*beb0*/  FMNMX.FTZ R57, R75, R52, !PT ;  /* 0x000000344b397209 */ /* 0x000fe40007810000 */
[----:B------:R-:W-:Y:S02]  /*bec0*/  ISETP.LT.OR P3, PT, R20, 0x71, P3 ;  /* 0x000000711400780c */ /* 0x000fe40001f61670 */
[----:B------:R-:W-:Y:S01]  /*bed0*/  FSEL R139, R79, -INF , !P4 ;  /* 0xff8000004f8b7808 */ /* 0x000fe20006000000 */
[--C-:B------:R-:W-:Y:S01]  /*bee0*/  FFMA.FTZ R79, R61, UR33, -R9.reuse ;  /* 0x000000213d4f7c23 */ /* 0x100fe20008010809 */
[----:B------:R-:W-:Y:S01]  /*bef0*/  ISETP.GT.AND P4, PT, R13, 0x71, P2 ;  /* 0x000000710d00780c */ /* 0x000fe20001784270 */
[--C-:B------:R-:W-:Y:S01]  /*bf00*/  FFMA.FTZ R61, R69, UR33, -R9.reuse ;  /* 0x00000021453d7c23 */ /* 0x100fe20008010809 */
[----:B------:R-:W-:Y:S01]  /*bf10*/  FMNMX.FTZ R52, R78, R57, !PT ;  /* 0x000000394e347209 */ /* 0x000fe20007810000 */
[--C-:B------:R-:W-:Y:S01]  /*bf20*/  FFMA.FTZ R57, R65, UR33, -R9.reuse ;  /* 0x0000002141397c23 */ /* 0x100fe20008010809 */
[----:B------:R-:W-:Y:S01]  /*bf30*/  FSEL R82, R82, -INF , !P3 ;  /* 0xff80000052527808 */ /* 0x000fe20005800000 */
[--C-:B------:R-:W-:Y:S01]  /*bf40*/  FFMA.FTZ R65, R73, UR33, -R9.reuse ;  /* 0x0000002149417c23 */ /* 0x100fe20008010809 */
[----:B------:R-:W-:Y:S01]  /*bf50*/  ISETP.GT.AND P3, PT, R13, 0x78, P2 ;  /* 0x000000780d00780c */ /* 0x000fe20001764270 */
[--C-:B------:R-:W-:Y:S01]  /*bf60*/  FFMA.FTZ R69, R77, UR33, -R9.reuse ;  /* 0x000000214d457c23 */ /* 0x100fe20008010809 */
[----:B------:R-:W-:Y:S01]  /*bf70*/  ISETP.GT.AND P2, PT, R13, 0x79, P2 ;  /* 0x000000790d00780c */ /* 0x000fe20001744270 */
[----:B------:R-:W-:Y:S01]  /*bf80*/  FFMA.FTZ R73, R81, UR33, -R9 ;  /* 0x0000002151497c23 */ /* 0x000fe20008010809 */
[----:B------:R-:W-:Y:S01]  /*bf90*/  ISETP.LT.OR P4, PT, R20, 0x72, P4 ;  /* 0x000000721400780c */ /* 0x000fe20002781670 */
[----:B------:R-:W-:Y:S01]  /*bfa0*/  MUFU.EX2 R37, R37 ;  /* 0x0000002500257308 */ /* 0x000fe20000000800 */
[----:B------:R-:W-:-:S02]  /*bfb0*/  FMNMX.FTZ R13, R139, R52, !PT ;  /* 0x000000348b0d7209 */ /* 0x000fc40007810000 */
[----:B------:R-:W-:Y:S02]  /*bfc0*/  ISETP.LT.OR P3, PT, R20, 0x79, P3 ;  /* 0x000000791400780c */ /* 0x000fe40001f61670 */
[----:B------:R-:W-:Y:S02]  /*bfd0*/  FSEL R83, R83, -INF , !P4 ;  /* 0xff80000053537808 */ /* 0x000fe40006000000 */
[----:B--2---:R-:W-:Y:S01]  /*bfe0*/  FMNMX.FTZ R56, R82, R13, !PT ;  /* 0x0000000d52387209 */ /* 0x004fe20007810000 */
[----:B------:R1:W-:Y:S01]  /*bff0*/  MUFU.EX2 R52, R60 ;  /* 0x0000003c00347308 */ /* 0x0003e20000000800 */
[----:B------:R-:W-:Y:S02]  /*c000*/  ISETP.LT.OR P2, PT, R20, 0x7a, P2 ;  /* 0x0000007a1400780c */ /* 0x000fe40001741670 */
[----:B------:R-:W-:Y:S02]  /*c010*/  FSEL R86, R86, -INF , !P3 ;  /* 0xff80000056567808 */ /* 0x000fe40005800000 */
[----:B------:R-:W-:Y:S01]  /*c020*/  FMNMX.FTZ R13, R83, R56, !PT ;  /* 0x00000038530d7209 */ /* 0x000fe20007810000 */
[--C-:B------:R-:W-:Y:S01]  /*c030*/  FFMA.FTZ R56, R68, UR33, -R9.reuse ;  /* 0x0000002144387c23 */ /* 0x100fe20008010809 */
[----:B------:R-:W-:Y:S01]  /*c040*/  FSEL R87, R87, -INF , !P2 ;  /* 0xff80000057577808 */ /* 0x000fe20005000000 */
[--C-:B------:R-:W-:Y:S01]  /*c050*/  FFMA.FTZ R68, R84, UR33, -R9.reuse ;  /* 0x0000002154447c23 */ /* 0x100fe20008010809 */
[----:B------:R-:W-:Y:S01]  /*c060*/  FMNMX.FTZ R20, R86, R13, !PT ;  /* 0x0000000d56147209 */ /* 0x000fe20007810000 */
[--C-:B-1----:R-:W-:Y:S01]  /*c070*/  FFMA.FTZ R60, R72, UR33, -R9.reuse ;  /* 0x00000021483c7c23 */ /* 0x102fe20008010809 */
[----:B------:R-:W-:Y:S01]  /*c080*/  FFMA.FTZ R72, R80, UR33, -R9 ;  /* 0x0000002150487c23 */ /* 0x000fe20008010809 */
[----:B------:R-:W-:Y:S01]  /*c090*/  MUFU.EX2 R41, R41 ;  /* 0x0000002900297308 */ /* 0x000fe20000000800 */
[----:B------:R-:W-:-:S05]  /*c0a0*/  FMNMX.FTZ R13, R87, R20, !PT ;  /* 0x00000014570d7209 */ /* 0x000fca0007810000 */
[----:B------:R-:W1:Y:S02]  /*c0b0*/  SHFL.BFLY PT, R64, R13, 0x2, 0x1f ;  /* 0x0c401f000d407f89 */ /* 0x000e6400000e0000 */
[----:B------:R1:W-:Y:S08]  /*c0c0*/  MUFU.EX2 R20, R142 ;  /* 0x0000008e00147308 */ /* 0x0003f00000000800 */
[----:B------:R-:W-:Y:S08]  /*c0d0*/  MUFU.EX2 R45, R45 ;  /* 0x0000002d002d7308 */ /* 0x000ff00000000800 */
[----:B------:R-:W-:Y:S01]  /*c0e0*/  MUFU.EX2 R49, R49 ;  /* 0x0000003100317308 */ /* 0x000fe20000000800 */
[----:B-1----:R-:W-:Y:S01]  /*c0f0*/  FMNMX.FTZ R142, R13, R64, !PT ;  /* 0x000000400d8e7209 */ /* 0x002fe20007810000 */
[----:B------:R-:W-:Y:S01]  /*c100*/  FFMA.FTZ R64, R76, UR33, -R9 ;  /* 0x000000214c407c23 */ /* 0x000fe20008010809 */
[----:B------:R-:W-:-:S05]  /*c110*/  FSEL R76, R7, RZ, P6 ;  /* 0x000000ff074c7208 */ /* 0x000fca0003000000 */
[----:B------:R-:W-:Y:S01]  /*c120*/  MUFU.EX2 R53, R53 ;  /* 0x0000003500357308 */ /* 0x000fe20000000800 */
[----:B------:R-:W1:Y:S01]  /*c130*/  SHFL.BFLY PT, R13, R142, 0x1, 0x1f ;  /* 0x0c201f008e0d7f89 */ /* 0x000e6200000e0000 */
[----:B------:R-:W-:-:S04]  /*c140*/  FADD.FTZ R76, -R76, R11 ;  /* 0x0000000b4c4c7221 */ /* 0x000fc80000010100 */
[----:B------:R-:W-:Y:S02]  /*c150*/  FMUL.FTZ R76, R76, UR33 ;  /* 0x000000214c4c7c20 */ /* 0x000fe40008410000 */
[----:B------:R-:W-:Y:S08]  /*c160*/  MUFU.EX2 R79, R79 ;  /* 0x0000004f004f7308 */ /* 0x000ff00000000800 */
[----:B------:R-:W2:Y:S08]  /*c170*/  MUFU.EX2 R76, R76 ;  /* 0x0000004c004c7308 */ /* 0x000eb00000000800 */
[----:B------:R-:W-:Y:S01]  /*c180*/  MUFU.EX2 R57, R57 ;  /* 0x0000003900397308 */ /* 0x000fe20000000800 */
[----:B-1----:R-:W-:-:S04]  /*c190*/  FMNMX.FTZ R9, R142, R13, !PT ;  /* 0x0000000d8e097209 */ /* 0x002fc80007810000 */
[C---:B------:R-:W-:Y:S01]  /*c1a0*/  FSETP.NEU.FTZ.AND P2, PT, R9.reuse, -INF , PT ;  /* 0xff8000000900780b */ /* 0x040fe20003f5d000 */
[----:B------:R-:W-:Y:S02]  /*c1b0*/  FMUL.FTZ R80, R9, UR33 ;  /* 0x0000002109507c20 */ /* 0x000fe40008410000 */
[----:B------:R-:W-:Y:S01]  /*c1c0*/  MUFU.EX2 R56, R56 ;  /* 0x0000003800387308 */ /* 0x000fe20000000800 */
[-C--:B--2---:R-:W-:Y:S01]  /*c1d0*/  FMUL.FTZ R88, R88, R76.reuse ;  /* 0x0000004c58587220 */ /* 0x084fe20000410000 */
[-C--:B------:R-:W-:Y:S01]  /*c1e0*/  FMUL.FTZ R89, R89, R76.reuse ;  /* 0x0000004c59597220 */ /* 0x080fe20000410000 */
[----:B------:R-:W-:Y:S01]  /*c1f0*/  FSEL R80, R80, RZ, P2 ;  /* 0x000000ff50507208 */ /* 0x000fe20001000000 */
[-C--:B------:R-:W-:Y:S01]  /*c200*/  FMUL.FTZ R92, R92, R76.reuse ;  /* 0x0000004c5c5c7220 */ /* 0x080fe20000410000 */
[-C--:B------:R-:W-:Y:S01]  /*c210*/  FMUL.FTZ R93, R93, R76.reuse ;  /* 0x0000004c5d5d7220 */ /* 0x080fe20000410000 */
[-C--:B------:R-:W-:Y:S01]  /*c220*/  FMUL.FTZ R96, R96, R76.reuse ;  /* 0x0000004c60607220 */ /* 0x080fe20000410000 */
[----:B------:R-:W-:Y:S01]  /*c230*/  FMUL.FTZ R97, R97, R76 ;  /* 0x0000004c61617220 */ /* 0x000fe20000410000 */
[--C-:B------:R-:W-:Y:S01]  /*c240*/  FFMA.FTZ R144, R31, UR33, -R80.reuse ;  /* 0x000000211f907c23 */ /* 0x100fe20008010850 */
[----:B------:R-:W-:Y:S01]  /*c250*/  FSEL R31, R9, RZ, P2 ;  /* 0x000000ff091f7208 */ /* 0x000fe20001000000 */
[--C-:B------:R-:W-:Y:S01]  /*c260*/  FFMA.FTZ R142, R25, UR33, -R80.reuse ;  /* 0x00000021198e7c23 */ /* 0x100fe20008010850 */
[--C-:B------:R-:W-:Y:S01]  /*c270*/  FFMA.FTZ R13, R27, UR33, -R80.reuse ;  /* 0x000000211b0d7c23 */ /* 0x100fe20008010850 */
[--C-:B------:R-:W-:Y:S01]  /*c280*/  FFMA.FTZ R81, R30, UR33, -R80.reuse ;  /* 0x000000211e517c23 */ /* 0x100fe20008010850 */
[----:B------:R-:W-:Y:S01]  /*c290*/  FFMA.FTZ R84, R35, UR33, -R80 ;  /* 0x0000002123547c23 */ /* 0x000fe20008010850 */
[----:B------:R-:W-:Y:S01]  /*c2a0*/  FADD.FTZ R31, -R31, R12 ;  /* 0x0000000c1f1f7221 */ /* 0x000fe20000010100 */
[----:B------:R-:W-:Y:S01]  /*c2b0*/  IMAD.U32 R12, RZ, RZ, UR54 ;  /* 0x00000036ff0c7e24 */ /* 0x000fe2000f8e00ff */
[----:B------:R-:W-:Y:S01]  /*c2c0*/  MUFU.EX2 R142, R142 ;  /* 0x0000008e008e7308 */ /* 0x000fe20000000800 */
[--C-:B------:R-:W-:Y:S01]  /*c2d0*/  FFMA.FTZ R35, R42, UR33, -R80.reuse ;  /* 0x000000212a237c23 */ /* 0x100fe20008010850 */
[----:B------:R-:W-:Y:S01]  /*c2e0*/  FMUL.FTZ R31, R31, UR33 ;  /* 0x000000211f1f7c20 */ /* 0x000fe20008410000 */
[--C-:B------:R-:W-:Y:S01]  /*c2f0*/  FFMA.FTZ R42, R43, UR33, -R80.reuse ;  /* 0x000000212b2a7c23 */ /* 0x100fe20008010850 */
[--C-:B------:R-:W-:Y:S01]  /*c300*/  FFMA.FTZ R43, R54, UR33, -R80.reuse ;  /* 0x00000021362b7c23 */ /* 0x100fe20008010850 */
[--C-:B------:R-:W-:Y:S01]  /*c310*/  FFMA.FTZ R54, R55, UR33, -R80.reuse ;  /* 0x0000002137367c23 */ /* 0x100fe20008010850 */
[----:B------:R-:W-:Y:S01]  /*c320*/  @!P1 LEA R12, R12, UR39, 0x3 ;  /* 0x000000270c0c9c11 */ /* 0x000fe2000f8e18ff */
[--C-:B------:R-:W-:Y:S01]  /*c330*/  FFMA.FTZ R25, R34, UR33, -R80.reuse ;  /* 0x0000002122197c23 */ /* 0x100fe20008010850 */
[----:B------:R-:W1:Y:S01]  /*c340*/  MUFU.EX2 R31, R31 ;  /* 0x0000001f001f7308 */ /* 0x000e620000000800 */
[----:B------:R-:W-:Y:S01]  /*c350*/  FFMA.FTZ R55, R76, R6, R15 ;  /* 0x000000064c377223 */ /* 0x000fe2000001000f */
[----:B------:R-:W-:Y:S01]  /*c360*/  FFMA.FTZ R27, R38, UR33, -R80 ;  /* 0x00000021261b7c23 */ /* 0x000fe20008010850 */
[----:B------:R-:W-:-:S02]  /*c370*/  @!P1 VIADD R12, R12, 0x2d860 ;  /* 0x0002d8600c0c9836 */ /* 0x000fc40000000000 */
[--C-:B------:R-:W-:Y:S01]  /*c380*/  FFMA.FTZ R38, R39, UR33, -R80.reuse ;  /* 0x0000002127267c23 */ /* 0x100fe20008010850 */
[----:B------:R-:W-:Y:S01]  /*c390*/  FADD.FTZ R6, R14, R55 ;  /* 0x000000370e067221 */ /* 0x000fe20000010000 */
[--C-:B------:R-:W-:Y:S01]  /*c3a0*/  FFMA.FTZ R77, R47, UR33, -R80.reuse ;  /* 0x000000212f4d7c23 */ /* 0x100fe20008010850 */
[----:B------:R-:W-:Y:S01]  /*c3b0*/  FFMA.FTZ R47, R58, UR33, -R80 ;  /* 0x000000213a2f7c23 */ /* 0x000fe20008010850 */
[----:B------:R-:W2:Y:S01]  /*c3c0*/  MUFU.EX2 R13, R13 ;  /* 0x0000000d000d7308 */ /* 0x000ea20000000800 */
[----:B------:R-:W-:Y:S01]  /*c3d0*/  FADD.FTZ R55, R21, R6 ;  /* 0x0000000615377221 */ /* 0x000fe20000010000 */
[----:B------:R-:W-:Y:S01]  /*c3e0*/  @!P1 PRMT R12, RZ, 0x654, R12 ;  /* 0x00000654ff0c9816 */ /* 0x000fe2000000000c */
[--C-:B------:R-:W-:Y:S01]  /*c3f0*/  FFMA.FTZ R58, R59, UR33, -R80.reuse ;  /* 0x000000213b3a7c23 */ /* 0x100fe20008010850 */
[--C-:B------:R-:W-:Y:S01]  /*c400*/  FFMA.FTZ R46, R46, UR33, -R80.reuse ;  /* 0x000000212e2e7c23 */ /* 0x100fe20008010850 */
[----:B------:R-:W-:Y:S01]  /*c410*/  FADD.FTZ R55, R24, R55 ;  /* 0x0000003718377221 */ /* 0x000fe20000010000 */
[----:B------:R3:W-:Y:S01]  /*c420*/  @!P1 SYNCS.ARRIVE.TRANS64.RED.A1T0 RZ, [R12+URZ], RZ ;  /* 0x000000ff0cff99a7 */ /* 0x0007e2000810043f */
[----:B------:R-:W-:Y:S01]  /*c430*/  FFMA.FTZ R6, R63, UR33, -R80 ;  /* 0x000000213f067c23 */ /* 0x000fe20008010850 */
[----:B------:R-:W4:Y:S01]  /*c440*/  MUFU.EX2 R81, R81 ;  /* 0x0000005100517308 */ /* 0x000f220000000800 */
[----:B-1----:R-:W-:Y:S01]  /*c450*/  FFMA.FTZ R4, R31, R4, R142 ;  /* 0x000000041f047223 */ /* 0x002fe2000001008e */
[----:B------:R-:W-:Y:S01]  /*c460*/  FADD.FTZ R34, R26, R55 ;  /* 0x000000371a227221 */ /* 0x000fe20000010000 */
[--C-:B------:R-:W-:Y:S01]  /*c470*/  FFMA.FTZ R30, R50, UR33, -R80.reuse ;  /* 0x00000021321e7c23 */ /* 0x100fe20008010850 */
[--C-:B------:R-:W-:Y:S01]  /*c480*/  FFMA.FTZ R39, R51, UR33, -R80.reuse ;  /* 0x0000002133277c23 */ /* 0x100fe20008010850 */
[----:B------:R-:W-:Y:S01]  /*c490*/  FFMA.FTZ R51, R62, UR33, -R80 ;  /* 0x000000213e337c23 */ /* 0x000fe20008010850 */
[----:B---3--:R-:W-:Y:S01]  /*c4a0*/  F2FP.BF16.F32.PACK_AB R12, R14, R15 ;  /* 0x0000000f0e0c723e */ /* 0x008fe200000010ff */
[----:B------:R-:W-:Y:S01]  /*c4b0*/  FADD.FTZ R55, R29, R34 ;  /* 0x000000221d377221 */ /* 0x000fe20000010000 */
[----:B------:R-:W1:Y:S01]  /*c4c0*/  MUFU.EX2 R144, R144 ;  /* 0x0000009000907308 */ /* 0x000e620000000800 */
[----:B--2---:R-:W-:Y:S01]  /*c4d0*/  FADD.FTZ R4, R13, R4 ;  /* 0x000000040d047221 */ /* 0x004fe20000010000 */
[----:B------:R-:W-:Y:S01]  /*c4e0*/  F2FP.BF16.F32.PACK_AB R14, R24, R21 ;  /* 0x00000015180e723e */ /* 0x000fe200000010ff */
[----:B------:R-:W-:Y:S01]  /*c4f0*/  FADD.FTZ R34, R28, R55 ;  /* 0x000000371c227221 */ /* 0x000fe20000010000 */
[--C-:B------:R-:W-:Y:S01]  /*c500*/  FFMA.FTZ R21, R67, UR33, -R80.reuse ;  /* 0x0000002143157c23 */ /* 0x100fe20008010850 */
[----:B------:R-:W-:Y:S01]  /*c510*/  F2FP.BF16.F32.PACK_AB R13, R13, R142 ;  /* 0x0000008e0d0d723e */ /* 0x000fe200000010ff */
[----:B------:R-:W-:Y:S01]  /*c520*/  FFMA.FTZ R55, R70, UR33, -R80 ;  /* 0x0000002146377c23 */ /* 0x000fe20008010850 */
[----:B------:R-:W-:Y:S01]  /*c530*/  FADD.FTZ R67, R33, R34 ;  /* 0x0000002221437221 */ /* 0x000fe20000010000 */
[----:B------:R-:W2:Y:S01]  /*c540*/  MUFU.EX2 R25, R25 ;  /* 0x0000001900197308 */ /* 0x000ea20000000800 */
[----:B----4-:R-:W-:Y:S01]  /*c550*/  FADD.FTZ R15, R81, R4 ;  /* 0x00000004510f7221 */ /* 0x010fe20000010000 */
        /* <DEDUP_REMOVED lines=9> */
[--C-:B------:R-:W-:Y:S01]  /*c5f0*/  FFMA.FTZ R139, R139, UR33, -R80.reuse ;  /* 0x000000218b8b7c23 */ /* 0x100fe20008010850 */
[--C-:B------:R-:W-:Y:S01]  /*c600*/  FFMA.FTZ R82, R82, UR33, -R80.reuse ;  /* 0x0000002152527c23 */ /* 0x100fe20008010850 */
[--C-:B------:R-:W-:Y:S01]  /*c610*/  FFMA.FTZ R83, R83, UR33, -R80.reuse ;  /* 0x0000002153537c23 */ /* 0x100fe20008010850 */
[----:B------:R-:W-:Y:S01]  /*c620*/  FFMA.FTZ R86, R86, UR33, -R80 ;  /* 0x0000002156567c23 */ /* 0x000fe20008010850 */
[----:B------:R1:W-:Y:S01]  /*c630*/  STSM.16.M88.4 [R136+0x21800], R12 ;  /* 0x0218000c88007844 */ /* 0x0003e20000000200 */
[----:B------:R-:W4:Y:S01]  /*c640*/  MUFU.EX2 R27, R27 ;  /* 0x0000001b001b7308 */ /* 0x000f220000000800 */
[----:B--2---:R-:W-:Y:S01]  /*c650*/  FADD.FTZ R59, R25, R24 ;  /* 0x00000018193b7221 */ /* 0x004fe20000010000 */
[----:B------:R-:W-:Y:S01]  /*c660*/  F2FP.BF16.F32.PACK_AB R32, R37, R32 ;  /* 0x000000202520723e */ /* 0x000fe200000010ff */
[----:B------:R-:W-:Y:S01]  /*c670*/  UMOV UR54, UR36 ;  /* 0x0000002400367c82 */ /* 0x000fe20008000000 */
[----:B------:R-:W-:Y:S01]  /*c680*/  ISETP.GT.AND P2, PT, R8, UR40, PT ;  /* 0x0000002808007c0c */ /* 0x000fe2000bf44270 */
[-C--:B------:R-:W-:Y:S01]  /*c690*/  FMUL.FTZ R100, R100, R76.reuse ;  /* 0x0000004c64647220 */ /* 0x080fe20000410000 */
[-C--:B------:R-:W-:Y:S01]  /*c6a0*/  FMUL.FTZ R101, R101, R76.reuse ;  /* 0x0000004c65657220 */ /* 0x080fe20000410000 */
[-C--:B------:R-:W-:Y:S01]  /*c6b0*/  FMUL.FTZ R104, R104, R76.reuse ;  /* 0x0000004c68687220 */ /* 0x080fe20000410000 */
[----:B------:R-:W2:Y:S01]  /*c6c0*/  MUFU.EX2 R38, R38 ;  /* 0x0000002600267308 */ /* 0x000ea20000000800 */
[----:B---3--:R-:W-:Y:S01]  /*c6d0*/  FADD.FTZ R24, R84, R59 ;  /* 0x0000003b54187221 */ /* 0x008fe20000010000 */
[--C-:B------:R-:W-:Y:S01]  /*c6e0*/  FFMA.FTZ R59, R74, UR33, -R80.reuse ;  /* 0x000000214a3b7c23 */ /* 0x100fe20008010850 */
[----:B------:R-:W-:Y:S01]  /*c6f0*/  FFMA.FTZ R80, R87, UR33, -R80 ;  /* 0x0000002157507c23 */ /* 0x000fe20008010850 */
[----:B------:R-:W-:Y:S01]  /*c700*/  F2FP.BF16.F32.PACK_AB R25, R84, R25 ;  /* 0x000000195419723e */ /* 0x000fe200000010ff */
[-C--:B------:R-:W-:Y:S01]  /*c710*/  FMUL.FTZ R105, R105, R76.reuse ;  /* 0x0000004c69697220 */ /* 0x080fe20000410000 */
[-C--:B------:R-:W-:Y:S01]  /*c720*/  FMUL.FTZ R108, R108, R76.reuse ;  /* 0x0000004c6c6c7220 */ /* 0x080fe20000410000 */
[-C--:B------:R-:W-:Y:S01]  /*c730*/  FMUL.FTZ R109, R109, R76.reuse ;  /* 0x0000004c6d6d7220 */ /* 0x080fe20000410000 */
[----:B------:R-:W3:Y:S01]  /*c740*/  MUFU.EX2 R35, R35 ;  /* 0x0000002300237308 */ /* 0x000ee20000000800 */
        /* <DEDUP_REMOVED lines=16> */
[----:B---3--:R-:W-:Y:S01]  /*c850*/  FADD.FTZ R63, R35, R24 ;  /* 0x00000018233f7221 */ /* 0x008fe20000010000 */
[----:B------:R-:W-:Y:S01]  /*c860*/  FADD.FTZ R24, R36, R67 ;  /* 0x0000004324187221 */ /* 0x000fe20000010000 */
[----:B------:R-:W-:Y:S01]  /*c870*/  FMUL.FTZ R133, R133, R76 ;  /* 0x0000004c85857220 */ /* 0x000fe20000410000 */
[----:B------:R-:W-:-:S02]  /*c880*/  VIADD R8, R8, 0xffffffff ;  /* 0xffffffff08087836 */ /* 0x000fc40000000000 */
[-C--:B------:R-:W-:Y:S01]  /*c890*/  FMUL.FTZ R90, R90, R31.reuse ;  /* 0x0000001f5a5a7220 */ /* 0x080fe20000410000 */
[----:B------:R-:W-:Y:S01]  /*c8a0*/  FADD.FTZ R67, R41, R24 ;  /* 0x0000001829437221 */ /* 0x000fe20000010000 */
[-C--:B------:R-:W-:Y:S01]  /*c8b0*/  FMUL.FTZ R91, R91, R31.reuse ;  /* 0x0000001f5b5b7220 */ /* 0x080fe20000410000 */
[----:B------:R-:W3:Y:S01]  /*c8c0*/  MUFU.EX2 R77, R77 ;  /* 0x0000004d004d7308 */ /* 0x000ee20000000800 */
[----:B----4-:R-:W-:Y:S01]  /*c8d0*/  FADD.FTZ R63, R42, R63 ;  /* 0x0000003f2a3f7221 */ /* 0x010fe20000010000 */
[----:B------:R-:W-:Y:S01]  /*c8e0*/  FADD.FTZ R34, R40, R67 ;  /* 0x0000004328227221 */ /* 0x000fe20000010000 */
[----:B------:R-:W-:Y:S01]  /*c8f0*/  F2FP.BF16.F32.PACK_AB R40, R45, R40 ;  /* 0x000000282d28723e */ /* 0x000fe200000010ff */
[-C--:B------:R-:W-:Y:S01]  /*c900*/  FMUL.FTZ R94, R94, R31.reuse ;  /* 0x0000001f5e5e7220 */ /* 0x080fe20000410000 */
[-C--:B------:R-:W-:Y:S01]  /*c910*/  FMUL.FTZ R95, R95, R31.reuse ;  /* 0x0000001f5f5f7220 */ /* 0x080fe20000410000 */
[----:B------:R-:W-:Y:S01]  /*c920*/  FADD.FTZ R67, R45, R34 ;  /* 0x000000222d437221 */ /* 0x000fe20000010000 */
[-C--:B------:R-:W-:Y:S01]  /*c930*/  FMUL.FTZ R98, R98, R31.reuse ;  /* 0x0000001f62627220 */ /* 0x080fe20000410000 */
[----:B------:R-:W4:Y:S01]  /*c940*/  MUFU.EX2 R30, R30 ;  /* 0x0000001e001e7308 */ /* 0x000f220000000800 */
[----:B--2---:R-:W-:Y:S01]  /*c950*/  FADD.FTZ R24, R46, R63 ;  /* 0x0000003f2e187221 */ /* 0x004fe20000010000 */
[----:B------:R-:W-:Y:S01]  /*c960*/  FADD.FTZ R62, R44, R67 ;  /* 0x000000432c3e7221 */ /* 0x000fe20000010000 */
[-C--:B------:R-:W-:Y:S01]  /*c970*/  FMUL.FTZ R99, R99, R31.reuse ;  /* 0x0000001f63637220 */ /* 0x080fe20000410000 */
[-C--:B------:R-:W-:Y:S01]  /*c980*/  FMUL.FTZ R102, R102, R31.reuse ;  /* 0x0000001f66667220 */ /* 0x080fe20000410000 */
[-C--:B------:R-:W-:Y:S01]  /*c990*/  FMUL.FTZ R103, R103, R31.reuse ;  /* 0x0000001f67677220 */ /* 0x080fe20000410000 */
[-C--:B------:R-:W-:Y:S01]  /*c9a0*/  FMUL.FTZ R106, R106, R31.reuse ;  /* 0x0000001f6a6a7220 */ /* 0x080fe20000410000 */
[-C--:B------:R-:W-:Y:S01]  /*c9b0*/  FMUL.FTZ R107, R107, R31.reuse ;  /* 0x0000001f6b6b7220 */ /* 0x080fe20000410000 */
[----:B------:R-:W2:Y:S01]  /*c9c0*/  MUFU.EX2 R39, R39 ;  /* 0x0000002700277308 */ /* 0x000ea20000000800 */
[----:B---3--:R-:W-:Y:S01]  /*c9d0*/  FADD.FTZ R63, R77, R24 ;  /* 0x000000184d3f7221 */ /* 0x008fe20000010000 */
[----:B------:R-:W-:Y:S01]  /*c9e0*/  F2FP.BF16.F32.PACK_AB R24, R29, R26 ;  /* 0x0000001a1d18723e */ /* 0x000fe200000010ff */
[----:B------:R-:W-:Y:S01]  /*c9f0*/  FADD.FTZ R29, R49, R62 ;  /* 0x0000003e311d7221 */ /* 0x000fe20000010000 */
[----:B------:R-:W-:Y:S01]  /*ca00*/  F2FP.BF16.F32.PACK_AB R26, R33, R28 ;  /* 0x0000001c211a723e */ /* 0x000fe200000010ff */
[----:B------:R-:W-:Y:S01]  /*ca10*/  FMUL.FTZ R110, R110, R31 ;  /* 0x0000001f6e6e7220 */ /* 0x000fe20000410000 */
[----:B------:R-:W-:Y:S01]  /*ca20*/  F2FP.BF16.F32.PACK_AB R33, R42, R35 ;  /* 0x000000232a21723e */ /* 0x000fe200000010ff */
[----:B-1----:R-:W-:Y:S01]  /*ca30*/  FADD.FTZ R14, R48, R29 ;  /* 0x0000001d300e7221 */ /* 0x002fe20000010000 */
[----:B------:R-:W1:Y:S01]  /*ca40*/  MUFU.EX2 R43, R43 ;  /* 0x0000002b002b7308 */ /* 0x000e620000000800 */
[----:B----4-:R-:W-:Y:S01]  /*ca50*/  FADD.FTZ R34, R30, R63 ;  /* 0x0000003f1e227221 */ /* 0x010fe20000010000 */
[----:B------:R3:W-:Y:S01]  /*ca60*/  STSM.16.M88.4 [R23], R24 ;  /* 0x0000001817007844 */ /* 0x0007e20000000200 */
[----:B------:R-:W-:Y:S01]  /*ca70*/  FADD.FTZ R15, R53, R14 ;  /* 0x0000000e350f7221 */ /* 0x000fe20000010000 */
[----:B------:R-:W-:Y:S01]  /*ca80*/  F2FP.BF16.F32.PACK_AB R35, R77, R46 ;  /* 0x0000002e4d23723e */ /* 0x000fe200000010ff */
[-C--:B------:R-:W-:Y:S01]  /*ca90*/  FMUL.FTZ R111, R111, R31.reuse ;  /* 0x0000001f6f6f7220 */ /* 0x080fe20000410000 */
[----:B------:R-:W-:Y:S01]  /*caa0*/  F2FP.BF16.F32.PACK_AB R42, R49, R44 ;  /* 0x0000002c312a723e */ /* 0x000fe200000010ff */
[----:B------:R-:W-:Y:S01]  /*cab0*/  FADD.FTZ R14, R52, R15 ;  /* 0x0000000f340e7221 */ /* 0x000fe20000010000 */
[----:B------:R-:W4:Y:S01]  /*cac0*/  MUFU.EX2 R54, R54 ;  /* 0x0000003600367308 */ /* 0x000f220000000800 */
[----:B--2---:R-:W-:Y:S01]  /*cad0*/  FADD.FTZ R50, R39, R34 ;  /* 0x0000002227327221 */ /* 0x004fe20000010000 */
[----:B------:R-:W-:Y:S01]  /*cae0*/  F2FP.BF16.F32.PACK_AB R34, R41, R36 ;  /* 0x000000242922723e */ /* 0x000fe200000010ff */
[----:B------:R-:W-:Y:S01]  /*caf0*/  FADD.FTZ R15, R79, R14 ;  /* 0x0000000e4f0f7221 */ /* 0x000fe20000010000 */
[----:B------:R-:W-:Y:S01]  /*cb00*/  F2FP.BF16.F32.PACK_AB R41, R39, R30 ;  /* 0x0000001e2729723e */ /* 0x000fe200000010ff */
[-C--:B------:R-:W-:Y:S01]  /*cb10*/  FMUL.FTZ R114, R114, R31.reuse ;  /* 0x0000001f72727220 */ /* 0x080fe20000410000 */
[----:B------:R-:W-:Y:S01]  /*cb20*/  F2FP.BF16.F32.PACK_AB R48, R53, R48 ;  /* 0x000000303530723e */ /* 0x000fe200000010ff */
[----:B------:R-:W-:Y:S01]  /*cb30*/  STSM.16.M88.4 [R22], R32 ;  /* 0x0000002016007844 */ /* 0x000fe20000000200 */
[----:B------:R-:W2:Y:S01]  /*cb40*/  MUFU.EX2 R47, R47 ;  /* 0x0000002f002f7308 */ /* 0x000ea20000000800 */
[----:B-1----:R-:W-:Y:S01]  /*cb50*/  FADD.FTZ R13, R43, R50 ;  /* 0x000000322b0d7221 */ /* 0x002fe20000010000 */
[----:B------:R-:W-:Y:S01]  /*cb60*/  F2FP.BF16.F32.PACK_AB R50, R79, R52 ;  /* 0x000000344f32723e */ /* 0x000fe200000010ff */
[-C--:B------:R-:W-:Y:S01]  /*cb70*/  FMUL.FTZ R115, R115, R31.reuse ;  /* 0x0000001f73737220 */ /* 0x080fe20000410000 */
[-C--:B------:R-:W-:Y:S01]  /*cb80*/  FMUL.FTZ R118, R118, R31.reuse ;  /* 0x0000001f76767220 */ /* 0x080fe20000410000 */
[-C--:B------:R-:W-:Y:S01]  /*cb90*/  FMUL.FTZ R119, R119, R31.reuse ;  /* 0x0000001f77777220 */ /* 0x080fe20000410000 */
[-C--:B------:R-:W-:Y:S01]  /*cba0*/  FMUL.FTZ R122, R122, R31.reuse ;  /* 0x0000001f7a7a7220 */ /* 0x080fe20000410000 */
[----:B------:R-:W-:Y:S01]  /*cbb0*/  FMUL.FTZ R123, R123, R31 ;  /* 0x0000001f7b7b7220 */ /* 0x000fe20000410000 */
[----:B------:R-:W1:Y:S01]  /*cbc0*/  MUFU.EX2 R58, R58 ;  /* 0x0000003a003a7308 */ /* 0x000e620000000800 */
[C---:B----4-:R-:W-:Y:S01]  /*cbd0*/  FADD.FTZ R12, R54.reuse, R13 ;  /* 0x0000000d360c7221 */ /* 0x050fe20000010000 */
[----:B------:R-:W-:Y:S01]  /*cbe0*/  F2FP.BF16.F32.PACK_AB R43, R54, R43 ;  /* 0x0000002b362b723e */ /* 0x000fe200000010ff */
[-C--:B------:R-:W-:Y:S01]  /*cbf0*/  FMUL.FTZ R126, R126, R31.reuse ;  /* 0x0000001f7e7e7220 */ /* 0x080fe20000410000 */
[-C--:B------:R-:W-:Y:S01]  /*cc00*/  FMUL.FTZ R127, R127, R31.reuse ;  /* 0x0000001f7f7f7220 */ /* 0x080fe20000410000 */
[-C--:B------:R-:W-:Y:S01]  /*cc10*/  FMUL.FTZ R130, R130, R31.reuse ;  /* 0x0000001f82827220 */ /* 0x080fe20000410000 */
[-C--:B------:R-:W-:Y:S01]  /*cc20*/  FMUL.FTZ R131, R131, R31.reuse ;  /* 0x0000001f83837220 */ /* 0x080fe20000410000 */
[----:B------:R-:W-:Y:S01]  /*cc30*/  STSM.16.M88.4 [R18], R40 ;  /* 0x0000002812007844 */ /* 0x000fe20000000200 */
[----:B------:R-:W4:Y:S01]  /*cc40*/  MUFU.EX2 R51, R51 ;  /* 0x0000003300337308 */ /* 0x000f220000000800 */
[----:B--2---:R-:W-:Y:S01]  /*cc50*/  FADD.FTZ R13, R47, R12 ;  /* 0x0000000c2f0d7221 */ /* 0x004fe20000010000 */
[-C--:B------:R-:W-:Y:S01]  /*cc60*/  FMUL.FTZ R134, R134, R31.reuse ;  /* 0x0000001f86867220 */ /* 0x080fe20000410000 */
[----:B------:R-:W-:-:S05]  /*cc70*/  FMUL.FTZ R135, R135, R31 ;  /* 0x0000001f87877220 */ /* 0x000fca0000410000 */
[----:B------:R-:W2:Y:S01]  /*cc80*/  MUFU.EX2 R6, R6 ;  /* 0x0000000600067308 */ /* 0x000ea20000000800 */
[C---:B-1----:R-:W-:Y:S01]  /*cc90*/  FADD.FTZ R12, R58.reuse, R13 ;  /* 0x0000000d3a0c7221 */ /* 0x042fe20000010000 */
[----:B------:R-:W-:-:S06]  /*cca0*/  F2FP.BF16.F32.PACK_AB R49, R58, R47 ;  /* 0x0000002f3a31723e */ /* 0x000fcc00000010ff */
[----:B------:R-:W1:Y:S01]  /*ccb0*/  MUFU.EX2 R4, R4 ;  /* 0x0000000400047308 */ /* 0x000e620000000800 */
[----:B----4-:R-:W-:Y:S01]  /*ccc0*/  FADD.FTZ R13, R51, R12 ;  /* 0x0000000c330d7221 */ /* 0x010fe20000010000 */
[----:B------:R-:W-:-:S04]  /*ccd0*/  FADD.FTZ R12, R20, R15 ;  /* 0x0000000f140c7221 */ /* 0x000fc80000010000 */
[----:B------:R-:W-:Y:S02]  /*cce0*/  FADD.FTZ R15, R57, R12 ;  /* 0x0000000c390f7221 */ /* 0x000fe40000010000 */
[----:B------:R-:W4:Y:S01]  /*ccf0*/  MUFU.EX2 R21, R21 ;  /* 0x0000001500157308 */ /* 0x000f220000000800 */
[----:B--2---:R-:W-:Y:S01]  /*cd00*/  FADD.FTZ R13, R6, R13 ;  /* 0x0000000d060d7221 */ /* 0x004fe20000010000 */
[----:B------:R-:W-:Y:S01]  /*cd10*/  FADD.FTZ R14, R56, R15 ;  /* 0x0000000f380e7221 */ /* 0x000fe20000010000 */
[----:B------:R-:W-:-:S05]  /*cd20*/  F2FP.BF16.F32.PACK_AB R51, R6, R51 ;  /* 0x000000330633723e */ /* 0x000fca00000010ff */
[----:B------:R-:W2:Y:S01]  /*cd30*/  MUFU.EX2 R61, R61 ;  /* 0x0000003d003d7308 */ /* 0x000ea20000000800 */
[----:B-1----:R-:W-:Y:S01]  /*cd40*/  FADD.FTZ R12, R4, R13 ;  /* 0x0000000d040c7221 */ /* 0x002fe20000010000 */
[----:B------:R-:W-:Y:S06]  /*cd50*/  STSM.16.M88.4 [R136+0x27800], R48 ;  /* 0x0278003088007844 */ /* 0x000fec0000000200 */
[----:B------:R-:W1:Y:S01]  /*cd60*/  MUFU.EX2 R55, R55 ;  /* 0x0000003700377308 */ /* 0x000e620000000800 */
[----:B----4-:R-:W-:-:S07]  /*cd70*/  FADD.FTZ R12, R21, R12 ;  /* 0x0000000c150c7221 */ /* 0x010fce0000010000 */
[----:B------:R-:W4:Y:S01]  /*cd80*/  MUFU.EX2 R60, R60 ;  /* 0x0000003c003c7308 */ /* 0x000f220000000800 */
[----:B--2---:R-:W-:-:S07]  /*cd90*/  FADD.FTZ R15, R61, R14 ;  /* 0x0000000e3d0f7221 */ /* 0x004fce0000010000 */
[----:B------:R-:W2:Y:S01]  /*cda0*/  MUFU.EX2 R66, R66 ;  /* 0x0000004200427308 */ /* 0x000ea20000000800 */
[----:B-1----:R-:W-:-:S07]  /*cdb0*/  FADD.FTZ R13, R55, R12 ;  /* 0x0000000c370d7221 */ /* 0x002fce0000010000 */
[----:B------:R-:W1:Y:S01]  /*cdc0*/  MUFU.EX2 R65, R65 ;  /* 0x0000004100417308 */ /* 0x000e620000000800 */
[----:B----4-:R-:W-:-:S07]  /*cdd0*/  FADD.FTZ R12, R60, R15 ;  /* 0x0000000f3c0c7221 */ /* 0x010fce0000010000 */
[----:B------:R-:W4:Y:S01]  /*cde0*/  MUFU.EX2 R59, R59 ;  /* 0x0000003b003b7308 */ /* 0x000f220000000800 */
[----:B--2---:R-:W-:-:S07]  /*cdf0*/  FADD.FTZ R6, R66, R13 ;  /* 0x0000000d42067221 */ /* 0x004fce0000010000 */
[----:B------:R-:W2:Y:S01]  /*ce00*/  MUFU.EX2 R64, R64 ;  /* 0x0000004000407308 */ /* 0x000ea20000000800 */
[----:B-1----:R-:W-:Y:S01]  /*ce10*/  FADD.FTZ R15, R65, R12 ;  /* 0x0000000c410f7221 */ /* 0x002fe20000010000 */
[----:B------:R-:W-:Y:S02]  /*ce20*/  F2FP.BF16.F32.PACK_AB R12, R57, R20 ;  /* 0x00000014390c723e */ /* 0x000fe400000010ff */
[----:B------:R-:W-:-:S04]  /*ce30*/  F2FP.BF16.F32.PACK_AB R60, R65, R60 ;  /* 0x0000003c413c723e */ /* 0x000fc800000010ff */
[----:B------:R-:W1:Y:S01]  /*ce40*/  MUFU.EX2 R28, R75 ;  /* 0x0000004b001c7308 */ /* 0x000e620000000800 */
[----:B----4-:R-:W-:-:S07]  /*ce50*/  FADD.FTZ R13, R59, R6 ;  /* 0x000000063b0d7221 */ /* 0x010fce0000010000 */
[----:B------:R-:W4:Y:S01]  /*ce60*/  MUFU.EX2 R69, R69 ;  /* 0x0000004500457308 */ /* 0x000f220000000800 */
[----:B--2---:R-:W-:Y:S01]  /*ce70*/  FADD.FTZ R14, R64, R15 ;  /* 0x0000000f400e7221 */ /* 0x004fe20000010000 */
[----:B------:R-:W-:-:S06]  /*ce80*/  F2FP.BF16.F32.PACK_AB R15, R66, R55 ;  /* 0x00000037420f723e */ /* 0x000fcc00000010ff */
[----:B------:R-:W2:Y:S01]  /*ce90*/  MUFU.EX2 R72, R72 ;  /* 0x0000004800487308 */ /* 0x000ea20000000800 */
[----:B-1----:R-:W-:-:S07]  /*cea0*/  FADD.FTZ R6, R28, R13 ;  /* 0x0000000d1c067221 */ /* 0x002fce0000010000 */
[----:B------:R-:W1:Y:S01]  /*ceb0*/  MUFU.EX2 R63, R78 ;  /* 0x0000004e003f7308 */ /* 0x000e620000000800 */
[----:B----4-:R-:W-:Y:S01]  /*cec0*/  FADD.FTZ R13, R69, R14 ;  /* 0x0000000e450d7221 */ /* 0x010fe20000010000 */
[----:B------:R-:W-:Y:S02]  /*ced0*/  F2FP.BF16.F32.PACK_AB R14, R61, R56 ;  /* 0x000000383d0e723e */ /* 0x000fe400000010ff */
[----:B------:R-:W-:Y:S02]  /*cee0*/  F2FP.BF16.F32.PACK_AB R62, R69, R64 ;  /* 0x00000040453e723e */ /* 0x000fe400000010ff */
[----:B------:R-:W-:Y:S02]  /*cef0*/  F2FP.BF16.F32.PACK_AB R61, R28, R59 ;  /* 0x0000003b1c3d723e */ /* 0x000fe400000010ff */
[----:B------:R-:W3:Y:S01]  /*cf00*/  MUFU.EX2 R73, R73 ;  /* 0x0000004900497308 */ /* 0x000ee20000000800 */
[----:B--2---:R-:W-:Y:S01]  /*cf10*/  FADD.FTZ R20, R72, R13 ;  /* 0x0000000d48147221 */ /* 0x004fe20000010000 */
[----:B------:R-:W-:-:S05]  /*cf20*/  F2FP.BF16.F32.PACK_AB R13, R21, R4 ;  /* 0x00000004150d723e */ /* 0x000fca00000010ff */
[----:B------:R2:W-:Y:S01]  /*cf30*/  STSM.16.M88.4 [R17], R12 ;  /* 0x0000000c11007844 */ /* 0x0005e20000000200 */
[----:B------:R-:W4:Y:S01]  /*cf40*/  MUFU.EX2 R139, R139 ;  /* 0x0000008b008b7308 */ /* 0x000f220000000800 */
[----:B-1----:R-:W-:-:S07]  /*cf50*/  FADD.FTZ R6, R63, R6 ;  /* 0x000000063f067221 */ /* 0x002fce0000010000 */
[----:B------:R-:W-:Y:S01]  /*cf60*/  MUFU.EX2 R68, R68 ;  /* 0x0000004400447308 */ /* 0x000fe20000000800 */
[C---:B---3--:R-:W-:Y:S01]  /*cf70*/  FADD.FTZ R25, R73.reuse, R20 ;  /* 0x0000001449197221 */ /* 0x048fe20000010000 */
[----:B------:R-:W-:Y:S01]  /*cf80*/  F2FP.BF16.F32.PACK_AB R72, R73, R72 ;  /* 0x000000484948723e */ /* 0x000fe200000010ff */
[----:B--2---:R-:W-:-:S05]  /*cf90*/  IMAD.MOV.U32 R12, RZ, RZ, R9 ;  /* 0x000000ffff0c7224 */ /* 0x004fca00078e0009 */
[----:B------:R-:W1:Y:S01]  /*cfa0*/  MUFU.EX2 R11, R85 ;  /* 0x00000055000b7308 */ /* 0x000e620000000800 */
[C---:B----4-:R-:W-:Y:S01]  /*cfb0*/  F2FP.BF16.F32.PACK_AB R63, R139.reuse, R63 ;  /* 0x0000003f8b3f723e */ /* 0x050fe200000010ff */
[----:B------:R-:W-:-:S04]  /*cfc0*/  FADD.FTZ R6, R139, R6 ;  /* 0x000000068b067221 */ /* 0x000fc80000010000 */
[----:B------:R3:W-:Y:S02]  /*cfd0*/  STSM.16.M88.4 [R22+0x6000], R60 ;  /* 0x0060003c16007844 */ /* 0x0007e40000000200 */
[----:B------:R-:W2:Y:S08]  /*cfe0*/  MUFU.EX2 R27, R82 ;  /* 0x00000052001b7308 */ /* 0x000eb00000000800 */
[----:B------:R-:W4:Y:S01]  /*cff0*/  MUFU.EX2 R83, R83 ;  /* 0x0000005300537308 */ /* 0x000f220000000800 */
[----:B-1----:R-:W-:Y:S01]  /*d000*/  F2FP.BF16.F32.PACK_AB R74, R11, R68 ;  /* 0x000000440b4a723e */ /* 0x002fe200000010ff */
[----:B------:R-:W-:-:S06]  /*d010*/  FADD.FTZ R68, R68, R25 ;  /* 0x0000001944447221 */ /* 0x000fcc0000010000 */
[----:B------:R-:W1:Y:S01]  /*d020*/  MUFU.EX2 R29, R86 ;  /* 0x00000056001d7308 */ /* 0x000e620000000800 */
[----:B--2---:R-:W-:-:S07]  /*d030*/  FADD.FTZ R6, R27, R6 ;  /* 0x000000061b067221 */ /* 0x004fce0000010000 */
[----:B------:R-:W2:Y:S01]  /*d040*/  MUFU.EX2 R80, R80 ;  /* 0x0000005000507308 */ /* 0x000ea20000000800 */
[C---:B----4-:R-:W-:Y:S01]  /*d050*/  F2FP.BF16.F32.PACK_AB R73, R83.reuse, R27 ;  /* 0x0000001b5349723e */ /* 0x050fe200000010ff */
[----:B------:R-:W-:-:S04]  /*d060*/  FADD.FTZ R6, R83, R6 ;  /* 0x0000000653067221 */ /* 0x000fc80000010000 */
[----:B-1----:R-:W-:Y:S01]  /*d070*/  FADD.FTZ R4, R29, R6 ;  /* 0x000000061d047221 */ /* 0x002fe20000010000 */
[----:B------:R-:W-:Y:S01]  /*d080*/  FADD.FTZ R6, R11, R68 ;  /* 0x000000440b067221 */ /* 0x000fe20000010000 */
[----:B------:R-:W-:Y:S01]  /*d090*/  IMAD.MOV.U32 R11, RZ, RZ, R7 ;  /* 0x000000ffff0b7224 */ /* 0x000fe200078e0007 */
[C---:B--2---:R-:W-:Y:S01]  /*d0a0*/  F2FP.BF16.F32.PACK_AB R75, R80.reuse, R29 ;  /* 0x0000001d504b723e */ /* 0x044fe200000010ff */
[----:B------:R-:W-:-:S04]  /*d0b0*/  FADD.FTZ R4, R80, R4 ;  /* 0x0000000450047221 */ /* 0x000fc80000010000 */
[----:B------:R3:W-:Y:S01]  /*d0c0*/  STSM.16.M88.4 [R18+0x6000], R72 ;  /* 0x0060004812007844 */ /* 0x0007e20000000200 */
[----:B------:R1:W-:Y:S06]  /*d0d0*/  MEMBAR.ALL.CTA ;  /* 0x0000000000007992 */ /* 0x0003ec0000008000 */
[----:B-1----:R-:W1:Y:S02]  /*d0e0*/  FENCE.VIEW.ASYNC.S ;  /* 0x00000000000073c6 */ /* 0x002e640000000000 */
[----:B-1----:R-:W-:Y:S01]  /*d0f0*/  NOP ;  /* 0x0000000000007918 */ /* 0x002fe20000000000 */
[----:B------:R-:W-:Y:S05]  /*d100*/  @P2 BRA `(.L_x_8987) ;  /* 0xffffffd000042947 */ /* 0x000fea000383ffff */
.L_x_8970:
[----:B------:R-:W-:Y:S06]  /*d110*/  BAR.ARV 0x8, 0x1a0 ;  /* 0x0206800000007b1d */ /* 0x000fec0000002000 */
[----:B------:R-:W-:Y:S05]  /*d120*/  @!P0 BRA `(.L_x_8988) ;  /* 0x0000000000048947 */ /* 0x000fea0003800000 */
[----:B------:R-:W-:Y:S01]  /*d130*/  BPT.TRAP 0x1 ;  /* 0x000000040000795c */ /* 0x000fe20000300000 */
.L_x_8988:
[----:B------:R-:W-:Y:S01]  /*d140*/  ULEA UR9, UR36, UR39, 0x3 ;  /* 0x0000002724097291 */ /* 0x000fe2000f8e183f */
[----:B------:R-:W-:-:S05]  /*d150*/  IMAD.U32 R0, RZ, RZ, UR49 ;  /* 0x00000031ff007e24 */ /* 0x000fca000f8e00ff */
[----:B------:R-:W-:-:S04]  /*d160*/  SHF.L.U32 R0, R0, 0x1f, RZ ;  /* 0x0000001f00007819 */ /* 0x000fc800000006ff */
[----:B------:R1:W1:Y:S01]  /*d170*/  SYNCS.PHASECHK.TRANS64.TRYWAIT P2, [UR9+0x2d850], R0 ;  /* 0x02d85000ff0075a7 */ /* 0x0002620008040149 */
[----:B------:R-:W-:Y:S05]  /*d180*/  @!P0 BRA `(.L_x_8989) ;  /* 0x0000000000048947 */ /* 0x000fea0003800000 */
[----:B------:R-:W-:Y:S01]  /*d190*/  BPT.TRAP 0x1 ;  /* 0x000000040000795c */ /* 0x000fe20000300000 */
.L_x_8989:
[----:B-1----:R-:W-:Y:S05]  /*d1a0*/  @P2 BRA `(.L_x_8990) ;  /* 0x0000000000082947 */ /* 0x002fea0003800000 */
[----:B------:R-:W1:Y:S02]  /*d1b0*/  SYNCS.PHASECHK.TRANS64.TRYWAIT P0, [UR9+0x2d850], R0 ;  /* 0x02d85000ff0075a7 */ /* 0x000e640008000149 */
[----:B-1----:R-:W-:Y:S05]  /*d1c0*/  @!P0 BRA `(.L_x_8991) ;  /* 0x0000004c00c48947 */ /* 0x002fea0003800000 */
.L_x_8990:
[----:B------:R-:W-:Y:S01]  /*d1d0*/  UIADD3 UR39, UR39, 0x400, URZ ;  /* 0x0000040027277890 */ /* 0x000fe2000fffe03f */
[----:B------:R-:W-:Y:S01]  /*d1e0*/  WARPGROUP.ARRIVE ;  /* 0x00000000000079c5 */ /* 0x000fe20000000000 */
[----:B------:R-:W-:Y:S01]  /*d1f0*/  ULOP3.LUT UR41, UR41, 0x10000, URZ, 0xfc, !UPT ;  /* 0x0001000029297892 */ /* 0x000fe2000f8efc3f */
[----:B------:R-:W1:Y:S01]  /*d200*/  SHFL.BFLY PT, R3, R6, 0x2, 0x1f ;  /* 0x0c401f0006037f89 */ /* 0x000e6200000e0000 */
[----:B------:R-:W-:Y:S01]  /*d210*/  USHF.R.U32.HI UR39, URZ, 0x4, UR39 ;  /* 0x000000043f277899 */ /* 0x000fe20008011627 */
[----:B--2---:R-:W-:Y:S01]  /*d220*/  IMAD.U32 R14, RZ, RZ, UR9 ;  /* 0x00000009ff0e7e24 */ /* 0x004fe2000f8e00ff */
[----:B------:R-:W-:Y:S01]  /*d230*/  UMOV UR5, 0x40000040 ;  /* 0x4000004000057882 */ /* 0x000fe20000000000 */
[----:B------:R-:W-:Y:S01]  /*d240*/  UMOV UR7, 0x80000020 ;  /* 0x8000002000077882 */ /* 0x000fe20000000000 */
[----:B------:R-:W-:Y:S01]  /*d250*/  ULOP3.LUT UR39, UR39, 0x3fff, URZ, 0xc0, !UPT ;  /* 0x00003fff27277892 */ /* 0x000fe2000f8ec03f */
[----:B------:R-:W2:Y:S01]  /*d260*/  SHFL.BFLY PT, R5, R4, 0x2, 0x1f ;  /* 0x0c401f0004057f89 */ /* 0x000ea200000e0000 */
[----:B------:R-:W-:Y:S01]  /*d270*/  UMOV UR4, UR41 ;  /* 0x0000002900047c82 */ /* 0x000fe20008000000 */
[----:B------:R-:W-:Y:S01]  /*d280*/  IMAD.MOV.U32 R10, RZ, RZ, RZ ;  /* 0x000000ffff0a7224 */ /* 0x000fe200078e00ff */
[----:B------:R-:W-:Y:S01]  /*d290*/  ULOP3.LUT UR8, UR39, 0x2000000, URZ, 0xfc, !UPT ;  /* 0x0200000027087892 */ /* 0x000fe2000f8efc3f */
[----:B------:R-:W-:Y:S01]  /*d2a0*/  IMAD.U32 R15, RZ, RZ, UR33 ;  /* 0x00000021ff0f7e24 */ /* 0x000fe2000f8e00ff */
[----:B------:R-:W-:-:S02]  /*d2b0*/  UIADD3 UR37, UR37, 0x1, URZ ;  /* 0x0000000125257890 */ /* 0x000fc4000fffe03f */
        /* <DEDUP_REMOVED lines=8> */
[----:B------:R-:W-:Y:S01]  /*d340*/  IMAD.U32 R6, RZ, RZ, UR33 ;  /* 0x00000021ff067e24 */ /* 0x000fe2000f8e00ff */
[----:B------:R-:W-:Y:S01]  /*d350*/  UMOV UR5, 0x40000040 ;  /* 0x4000004000057882 */ /* 0x000fe20000000000 */
[----:B------:R-:W-:Y:S01]  /*d360*/  UMOV UR7, 0x80000020 ;  /* 0x8000002000077882 */ /* 0x000fe20000000000 */
[----:B--2---:R-:W-:Y:S01]  /*d370*/  FADD.FTZ R5, R5, R4 ;  /* 0x0000000405057221 */ /* 0x004fe20000010000 */
[----:B------:R-:W1:Y:S01]  /*d380*/  SHFL.BFLY PT, R0, R3, 0x1, 0x1f ;  /* 0x0c201f0003007f89 */ /* 0x000e6200000e0000 */
[----:B------:R-:W-:Y:S01]  /*d390*/  IMAD.MOV.U32 R4, RZ, RZ, RZ ;  /* 0x000000ffff047224 */ /* 0x000fe200078e00ff */
[----:B------:R-:W-:-:S02]  /*d3a0*/  USEL UR36, UR36, URZ, UP0 ;  /* 0x0000003f24247287 */ /* 0x000fc40008000000 */
[----:B------:R-:W2:Y:S01]  /*d3b0*/  SHFL.BFLY PT, R8, R5, 0x1, 0x1f ;  /* 0x0c201f0005087f89 */ /* 0x000ea200000e0000 */
[----:B-1----:R-:W-:Y:S01]  /*d3c0*/  FADD.FTZ R12, R3, R0 ;  /* 0x00000000030c7221 */ /* 0x002fe20000010000 */
[----:B------:R-:W-:Y:S02]  /*d3d0*/  IMAD.MOV.U32 R3, RZ, RZ, -0x800000 ;  /* 0xff800000ff037424 */ /* 0x000fe400078e00ff */
[----:B------:R-:W-:Y:S02]  /*d3e0*/  IMAD.MOV.U32 R0, RZ, RZ, -0x800000 ;  /* 0xff800000ff007424 */ /* 0x000fe400078e00ff */
[----:B--2---:R-:W-:Y:S01]  /*d3f0*/  FADD.FTZ R13, R5, R8 ;  /* 0x00000008050d7221 */ /* 0x004fe20000010000 */
[----:B------:R-:W-:-:S04]  /*d400*/  FSETP.NE.FTZ.AND P0, PT, R12, RZ, PT ;  /* 0x000000ff0c00720b */ /* 0x000fc80003f15000 */
[----:B------:R-:W-:-:S09]  /*d410*/  FSETP.NE.FTZ.AND P2, PT, R13, RZ, PT ;  /* 0x000000ff0d00720b */ /* 0x000fd20003f55000 */
[----:B------:R-:W1:Y:S01]  /*d420*/  @P0 MUFU.LG2 R8, R12 ;  /* 0x0000000c00080308 */ /* 0x000e620000000c00 */
[----:B------:R-:W-:-:S03]  /*d430*/  @P0 FMUL.FTZ R6, R6, 0.69314718246459960938 ;  /* 0x3f31721806060820 */ /* 0x000fc60000410000 */
[----:B------:R-:W-:-:S04]  /*d440*/  @P2 FMUL.FTZ R15, R15, 0.69314718246459960938 ;  /* 0x3f3172180f0f2820 */ /* 0x000fc80000410000 */
[----:B------:R-:W2:Y:S08]  /*d450*/  @P2 MUFU.LG2 R11, R13 ;  /* 0x0000000d000b2308 */ /* 0x000eb00000000c00 */
[----:B------:R-:W5:Y:S01]  /*d460*/  @P2 MUFU.RCP R10, R13 ;  /* 0x0000000d000a2308 */ /* 0x000f620000001000 */
[----:B-1----:R-:W-:-:S04]  /*d470*/  @P0 FMUL.FTZ R5, R8, 0.69314718246459960938 ;  /* 0x3f31721808050820 */ /* 0x002fc80000410000 */
[----:B------:R-:W-:-:S03]  /*d480*/  @P0 FFMA.FTZ R3, R6, R7, R5 ;  /* 0x0000000706030223 */ /* 0x000fc60000010005 */
[----:B------:R-:W1:Y:S01]  /*d490*/  @P0 MUFU.RCP R4, R12 ;  /* 0x0000000c00040308 */ /* 0x000e620000001000 */
[----:B--2---:R-:W-:Y:S01]  /*d4a0*/  @P2 FMUL.FTZ R8, R11, 0.69314718246459960938 ;  /* 0x3f3172180b082820 */ /* 0x004fe20000410000 */
[----:B------:R-:W-:Y:S01]  /*d4b0*/  @!P1 VIADD R11, R14, 0x2d860 ;  /* 0x0002d8600e0b9836 */ /* 0x000fe20000000000 */
[----:B------:R-:W-:Y:S02]  /*d4c0*/  PLOP3.LUT P0, PT, PT, PT, PT, 0x8, 0x0 ;  /* 0x000000000000781c */ /* 0x000fe40003f0e170 */
[----:B------:R-:W-:Y:S02]  /*d4d0*/  @P2 FFMA.FTZ R0, R15, R9, R8 ;  /* 0x000000090f002223 */ /* 0x000fe40000010008 */
[----:B------:R-:W-:Y:S01]  /*d4e0*/  @!P1 PRMT R11, RZ, 0x654, R11 ;  /* 0x00000654ff0b9816 */ /* 0x000fe2000000000b */
        /* <DEDUP_REMOVED lines=45> */
[----:B------:R-:W-:-:S04]  /*d7c0*/  USEL UR4, URZ, 0x1, UP0 ;  /* 0x000000013f047887 */ /* 0x000fc80008000000 */
[----:B------:R-:W-:Y:S01]  /*d7d0*/  ULOP3.LUT UR49, UR49, UR4, URZ, 0x3c, !UPT ;  /* 0x0000000431317292 */ /* 0x000fe2000f8e3c3f */
[----:B------:R-:W-:Y:S02]  /*d7e0*/  WARPGROUP.DEPBAR.LE gsb0, 0x0 ;  /* 0x00008000000079c5 */ /* 0x000fe40000010000 */
[----:B------:R2:W-:Y:S01]  /*d7f0*/  @!P1 SYNCS.ARRIVE.TRANS64.RED.A1T0 RZ, [R11+URZ], RZ ;  /* 0x000000ff0bff99a7 */ /* 0x0005e2000810043f */
[----:B-----5:R-:W-:Y:S01]  /*d800*/  FMUL.FTZ R26, R123, R10 ;  /* 0x0000000a7b1a7220 */ /* 0x020fe20000410000 */
        /* <DEDUP_REMOVED lines=47> */
.L_x_8921:
[----:B------:R-:W1:Y:S08]  /*db00*/  S2UR UR4, SR_CgaCtaId ;  /* 0x00000000000479c3 */ /* 0x000e700000008800 */
[----:B------:R-:W-:Y:S01]  /*db10*/  BAR.SYNC.DEFER_BLOCKING 0x5, 0x1a0 ;  /* 0x0146800000007b1d */ /* 0x000fe20000010000 */
[----:B------:R-:W-:-:S05]  /*db20*/  VIADD R29, R2, 0xffffff80 ;  /* 0xffffff80021d7836 */ /* 0x000fca0000000000 */
[----:B------:R-:W-:Y:S02]  /*db30*/  UMOV UR39, 0x400 ;  /* 0x0000040000277882 */ /* 0x000fe40000000000 */
        /* <DEDUP_REMOVED lines=10> */
[----:B------:R-:W-:-:S03]  /*dbe0*/  IADD3 R25, P1, R140, 0x6020, RZ ;  /* 0x000060208c197810 */ /* 0x000fc60007f3e0ff */
[----:B----4-:R-:W1:Y:S01]  /*dbf0*/  LDC.64 R34, c[0x0][0xb78] ;  /* 0x0002de00ff227b82 */ /* 0x010e620000000a00 */
[----:B------:R-:W-:Y:S01]  /*dc00*/  SHF.R.U64 R8, R8, 0x3, RZ ;  /* 0x0000000308087819 */ /* 0x000fe200000012ff */
[----:B------:R-:W-:Y:S01]  /*dc10*/  ULDC.64 UR6, c[0x0][0xb70] ;  /* 0x0002dc0000067ab9 */ /* 0x000fe20000000a00 */
[----:B------:R-:W-:Y:S01]  /*dc20*/  IADD3 R13, P3, R140, 0x3020, RZ ;  /* 0x000030208c0d7810 */ /* 0x000fe20007f7e0ff */
[----:B------:R-:W-:Y:S01]  /*dc30*/  UIMAD UR5, UR5, UR6, URZ ;  /* 0x00000006050572a4 */ /* 0x000fe2000f8e023f */
[----:B------:R-:W-:Y:S01]  /*dc40*/  LOP3.LUT R8, R8, R5, RZ, 0x3c, !PT ;  /* 0x0000000508087212 */ /* 0x000fe200078e3cff */
[----:B------:R-:W-:Y:S01]  /*dc50*/  UIMAD.WIDE.U32 UR8, UR43, UR6, URZ ;  /* 0x000000062b0872a5 */ /* 0x000fe2000f8e003f */
[----:B------:R-:W-:Y:S01]  /*dc60*/  LOP3.LUT R5, R140, 0x180, RZ, 0xc0, !PT ;  /* 0x000001808c057812 */ /* 0x000fe200078ec0ff */
[----:B------:R-:W-:Y:S01]  /*dc70*/  UIMAD UR5, UR43, UR7, UR5 ;  /* 0x000000072b0572a4 */ /* 0x000fe2000f8e0205 */
[----:B------:R-:W-:Y:S01]  /*dc80*/  LOP3.LUT R10, R11, 0x180, RZ, 0xc0, !PT ;  /* 0x000001800b0a7812 */ /* 0x000fe200078ec0ff */
[----:B------:R-:W-:Y:S01]  /*dc90*/  USHF.R.S32.HI UR6, URZ, 0x1f, UR44 ;  /* 0x0000001f3f067899 */ /* 0x000fe2000801142c */
[----:B------:R-:W-:Y:S01]  /*dca0*/  SHF.R.U64 R5, R5, 0x3, RZ ;  /* 0x0000000305057819 */ /* 0x000fe200000012ff */
[----:B------:R-:W-:Y:S01]  /*dcb0*/  UIADD3 UR5, UR9, UR5, URZ ;  /* 0x0000000509057290 */ /* 0x000fe2000fffe03f */
[----:B------:R-:W-:-:S02]  /*dcc0*/  LOP3.LUT R24, R25, 0x180, RZ, 0xc0, !PT ;  /* 0x0000018019187812 */ /* 0x000fc400078ec0ff */
[----:B------:R-:W-:Y:S02]  /*dcd0*/  LOP3.LUT R12, R13, 0x180, RZ, 0xc0, !PT ;  /* 0x000001800d0c7812 */ /* 0x000fe400078ec0ff */
[----:B------:R-:W-:Y:S01]  /*dce0*/  LOP3.LUT R4, R5, R140, RZ, 0x3c, !PT ;  /* 0x0000008c05047212 */ /* 0x000fe200078e3cff */
[----:B------:R-:W-:Y:S01]  /*dcf0*/  IMAD.MOV.U32 R5, RZ, RZ, R141 ;  /* 0x000000ffff057224 */ /* 0x000fe200078e008d */
[----:B------:R-:W-:Y:S02]  /*dd00*/  SHF.R.U64 R10, R10, 0x3, RZ ;  /* 0x000000030a0a7819 */ /* 0x000fe400000012ff */
[----:B------:R-:W-:Y:S02]  /*dd10*/  SHF.R.U64 R24, R24, 0x3, RZ ;  /* 0x0000000318187819 */ /* 0x000fe400000012ff */
[----:B------:R-:W-:Y:S02]  /*dd20*/  SHF.R.S32.HI R30, RZ, 0x1f, R29 ;  /* 0x0000001fff1e7819 */ /* 0x000fe4000001141d */
[----:B------:R-:W-:-:S02]  /*dd30*/  SHF.R.U64 R12, R12, 0x3, RZ ;  /* 0x000000030c0c7819 */ /* 0x000fc400000012ff */
[----:B------:R-:W-:Y:S02]  /*dd40*/  LOP3.LUT R10, R10, R11, RZ, 0x3c, !PT ;  /* 0x0000000b0a0a7212 */ /* 0x000fe400078e3cff */
[----:B------:R-:W-:Y:S02]  /*dd50*/  IADD3 R21, P2, R140, 0x6000, RZ ;  /* 0x000060008c157810 */ /* 0x000fe40007f5e0ff */
[----:B------:R-:W-:Y:S02]  /*dd60*/  LOP3.LUT R24, R24, R25, RZ, 0x3c, !PT ;  /* 0x0000001918187212 */ /* 0x000fe400078e3cff */
[----:B------:R-:W-:Y:S02]  /*dd70*/  LEA.HI R11, R30, R29, RZ, 0x7 ;  /* 0x0000001d1e0b7211 */ /* 0x000fe400078f38ff */
[----:B------:R-:W-:Y:S02]  /*dd80*/  MOV R25, R4 ;  /* 0x0000000400197202 */ /* 0x000fe40000000f00 */
[----:B------:R-:W-:-:S02]  /*dd90*/  F2FP.BF16.F32.PACK_AB R4, R89, R28 ;  /* 0x0000001c5904723e */ /* 0x000fc400000010ff */
[----:B------:R-:W-:Y:S02]  /*dda0*/  F2FP.BF16.F32.PACK_AB R5, R91, R90 ;  /* 0x0000005a5b05723e */ /* 0x000fe400000010ff */
[----:B------:R-:W-:Y:S01]  /*ddb0*/  F2FP.BF16.F32.PACK_AB R6, R6, R9 ;  /* 0x000000090606723e */ /* 0x000fe200000010ff */
[--C-:B------:R-:W-:Y:S01]  /*ddc0*/  IMAD.X R9, RZ, RZ, R141.reuse, P5 ;  /* 0x000000ffff097224 */ /* 0x100fe200028e068d */
[----:B------:R-:W-:Y:S02]  /*ddd0*/  F2FP.BF16.F32.PACK_AB R7, R7, R94 ;  /* 0x0000005e0707723e */ /* 0x000fe400000010ff */
[----:B------:R-:W-:Y:S01]  /*dde0*/  LOP3.LUT R12, R12, R13, RZ, 0x3c, !PT ;  /* 0x0000000d0c0c7212 */ /* 0x000fe200078e3cff */
[--C-:B------:R-:W-:Y:S01]  /*ddf0*/  IMAD.X R13, RZ, RZ, R141.reuse, P3 ;  /* 0x000000ffff0d7224 */ /* 0x100fe200018e068d */
[----:B------:R-:W-:Y:S01]  /*de00*/  LOP3.LUT R20, R21, 0x180, RZ, 0xc0, !PT ;  /* 0x0000018015147812 */ /* 0x000fe200078ec0ff */
[----:B------:R2:W-:Y:S01]  /*de10*/  STSM.16.M88.4 [R25], R4 ;  /* 0x0000000419007844 */ /* 0x0005e20000000200 */
[----:B------:R-:W-:Y:S01]  /*de20*/  LOP3.LUT R32, R11, 0xffffff80, RZ, 0xc0, !PT ;  /* 0xffffff800b207812 */ /* 0x000fe200078ec0ff */
[----:B------:R-:W-:Y:S01]  /*de30*/  IMAD.X R11, RZ, RZ, R141, P4 ;  /* 0x000000ffff0b7224 */ /* 0x000fe200020e068d */
[----:B------:R-:W-:-:S02]  /*de40*/  SHF.R.U64 R20, R20, 0x3, RZ ;  /* 0x0000000314147819 */ /* 0x000fc400000012ff */
[----:B------:R-:W-:Y:S01]  /*de50*/  MOV R28, R12 ;  /* 0x0000000c001c7202 */ /* 0x000fe20000000f00 */
[----:B------:R-:W-:Y:S01]  /*de60*/  IMAD.IADD R32, R29, 0x1, -R32 ;  /* 0x000000011d207824 */ /* 0x000fe200078e0a20 */
[----:B------:R-:W-:Y:S01]  /*de70*/  LOP3.LUT R20, R20, R21, RZ, 0x3c, !PT ;  /* 0x0000001514147212 */ /* 0x000fe200078e3cff */
[----:B------:R-:W-:Y:S01]  /*de80*/  IMAD.U32 R13, RZ, RZ, UR9 ;  /* 0x00000009ff0d7e24 */ /* 0x000fe2000f8e00ff */
[----:B------:R-:W-:Y:S01]  /*de90*/  LEA.HI R31, R30, R29, RZ, 0x5 ;  /* 0x0000001d1e1f7211 */ /* 0x000fe200078f28ff */
[----:B------:R-:W-:Y:S01]  /*dea0*/  IMAD.U32 R12, RZ, RZ, UR8 ;  /* 0x00000008ff0c7e24 */ /* 0x000fe2000f8e00ff */
[----:B------:R-:W-:Y:S01]  /*deb0*/  LOP3.LUT P0, RZ, R32, 0x3, RZ, 0xc0, !PT ;  /* 0x0000000320ff7812 */ /* 0x000fe2000780c0ff */
[----:B------:R-:W-:Y:S01]  /*dec0*/  IMAD.U32 R13, RZ, RZ, UR5 ;  /* 0x00000005ff0d7e24 */ /* 0x000fe2000f8e00ff */
[----:B------:R-:W-:Y:S01]  /*ded0*/  ULDC UR5, c[0x0][0xa88] ;  /* 0x0002a20000057ab9 */ /* 0x000fe20000000800 */
[--C-:B------:R-:W-:Y:S01]  /*dee0*/  IMAD.X R21, RZ, RZ, R141.reuse, P2 ;  /* 0x000000ffff157224 */ /* 0x100fe200010e068d */
[----:B------:R-:W-:Y:S01]  /*def0*/  MOV R30, R8 ;  /* 0x00000008001e7202 */ /* 0x000fe20000000f00 */
[----:B--2---:R-:W-:Y:S01]  /*df00*/  IMAD.X R25, RZ, RZ, R141, P1 ;  /* 0x000000ffff197224 */ /* 0x004fe200008e068d */
[----:B------:R-:W-:Y:S01]  /*df10*/  MOV R29, R10 ;  /* 0x0000000a001d7202 */ /* 0x000fe20000000f00 */
[C---:B-1----:R-:W-:Y:S01]  /*df20*/  IMAD R4, R34.reuse, UR6, RZ ;  /* 0x0000000622047c24 */ /* 0x042fe2000f8e02ff */
[----:B------:R-:W-:Y:S01]  /*df30*/  MOV R20, R20 ;  /* 0x0000001400147202 */ /* 0x000fe20000000f00 */
[----:B------:R-:W-:Y:S01]  /*df40*/  IMAD.WIDE.U32 R12, R34, UR44, R12 ;  /* 0x0000002c220c7c25 */ /* 0x000fe2000f8e000c */
[----:B------:R-:W-:Y:S01]  /*df50*/  MOV R24, R24 ;  /* 0x0000001800187202 */ /* 0x000fe20000000f00 */
[----:B------:R-:W-:Y:S01]  /*df60*/  ULDC.64 UR6, c[0x0][0xb40] ;  /* 0x0002d00000067ab9 */ /* 0x000fe20000000a00 */
[----:B------:R-:W-:Y:S01]  /*df70*/  F2FP.BF16.F32.PACK_AB R5, R99, R98 ;  /* 0x000000626305723e */ /* 0x000fe200000010ff */
[----:B------:R-:W-:Y:S01]  /*df80*/  VIADD R25, R137, UR42 ;  /* 0x0000002a89197c36 */ /* 0x000fe20008000000 */
[----:B------:R-:W-:Y:S01]  /*df90*/  F2FP.BF16.F32.PACK_AB R6, R101, R100 ;  /* 0x000000646506723e */ /* 0x000fe200000010ff */
[----:B------:R-:W-:Y:S01]  /*dfa0*/  IMAD R32, R35, UR44, R4 ;  /* 0x0000002c23207c24 */ /* 0x000fe2000f8e0204 */
[----:B------:R-:W-:Y:S01]  /*dfb0*/  F2FP.BF16.F32.PACK_AB R4, R97, R96 ;  /* 0x000000606104723e */ /* 0x000fe200000010ff */
[----:B------:R-:W-:Y:S01]  /*dfc0*/  VIADD R33, R25, 0x8 ;  /* 0x0000000819217836 */ /* 0x000fe20000000000 */
[----:B------:R-:W-:-:S02]  /*dfd0*/  SHF.R.S32.HI R21, RZ, 0x1f, R25 ;  /* 0x0000001fff157819 */ /* 0x000fc40000011419 */
[C---:B------:R-:W-:Y:S02]  /*dfe0*/  ISETP.GE.OR P1, PT, R25.reuse, UR5, P0 ;  /* 0x0000000519007c0c */ /* 0x040fe40008726670 */
[----:B------:R-:W-:Y:S02]  /*dff0*/  IADD3 R25, P2, R25, R12, RZ ;  /* 0x0000000c19197210 */ /* 0x000fe40007f5e0ff */
[----:B------:R-:W-:Y:S02]  /*e000*/  F2FP.BF16.F32.PACK_AB R7, R103, R102 ;  /* 0x000000666707723e */ /* 0x000fe400000010ff */
[----:B------:R-:W-:Y:S02]  /*e010*/  F2FP.BF16.F32.PACK_AB R8, R105, R104 ;  /* 0x000000686908723e */ /* 0x000fe400000010ff */
[----:B------:R-:W-:Y:S01]  /*e020*/  F2FP.BF16.F32.PACK_AB R9, R107, R106 ;  /* 0x0000006a6b09723e */ /* 0x000fe200000010ff */
[----:B------:R1:W-:Y:S01]  /*e030*/  STSM.16.M88.4 [R30], R4 ;  /* 0x000000041e007844 */ /* 0x0003e20000000200 */
[----:B------:R-:W-:-:S02]  /*e040*/  F2FP.BF16.F32.PACK_AB R10, R109, R108 ;  /* 0x0000006c6d0a723e */ /* 0x000fc400000010ff */
[----:B------:R-:W-:Y:S02]  /*e050*/  F2FP.BF16.F32.PACK_AB R11, R111, R110 ;  /* 0x0000006e6f0b723e */ /* 0x000fe400000010ff */
[----:B------:R-:W-:Y:S02]  /*e060*/  IADD3.X R32, R21, R13, R32, P2, !PT ;  /* 0x0000000d15207210 */ /* 0x000fe400017fe420 */
[----:B------:R-:W-:Y:S01]  /*e070*/  F2FP.BF16.F32.PACK_AB R12, R113, R112 ;  /* 0x00000070710c723e */ /* 0x000fe200000010ff */
[----:B------:R-:W-:Y:S01]  /*e080*/  STSM.16.M88.4 [R29], R8 ;  /* 0x000000081d007844 */ /* 0x000fe20000000200 */
        /* <DEDUP_REMOVED lines=9> */
[----:B------:R-:W-:-:S02]  /*e120*/  F2FP.BF16.F32.PACK_AB R129, R131, R130 ;  /* 0x000000828381723e */ /* 0x000fc400000010ff */
[----:B------:R-:W-:Y:S01]  /*e130*/  F2FP.BF16.F32.PACK_AB R130, R133, R132 ;  /* 0x000000848582723e */ /* 0x000fe200000010ff */
[----:B------:R-:W-:Y:S01]  /*e140*/  STSM.16.M88.4 [R20], R120 ;  /* 0x0000007814007844 */ /* 0x000fe20000000200 */
[----:B------:R-:W-:Y:S02]  /*e150*/  F2FP.BF16.F32.PACK_AB R131, R135, R134 ;  /* 0x000000868783723e */ /* 0x000fe400000010ff */
[----:B-1----:R-:W-:Y:S02]  /*e160*/  SHF.R.S32.HI R6, RZ, 0x5, R31 ;  /* 0x00000005ff067819 */ /* 0x002fe4000001141f */
[----:B------:R-:W-:Y:S01]  /*e170*/  ISETP.GE.OR P0, PT, R33, UR5, P0 ;  /* 0x0000000521007c0c */ /* 0x000fe20008706670 */
[----:B------:R-:W-:Y:S01]  /*e180*/  STSM.16.M88.4 [R24], R128 ;  /* 0x0000008018007844 */ /* 0x000fe20000000200 */
[C---:B------:R-:W-:Y:S01]  /*e190*/  LEA R4, P2, R25.reuse, UR6, 0x2 ;  /* 0x0000000619047c11 */ /* 0x040fe2000f8410ff */
[----:B------:R-:W-:Y:S01]  /*e1a0*/  @!PT LDS RZ, [RZ] ;  /* 0x00000000fffff984 */ /* 0x000fe20000000800 */
[----:B------:R-:W-:Y:S01]  /*e1b0*/  @!PT LDS RZ, [RZ] ;  /* 0x00000000fffff984 */ /* 0x000fe20000000800 */
[----:B------:R-:W-:Y:S01]  /*e1c0*/  @!PT LDS RZ, [RZ] ;  /* 0x00000000fffff984 */ /* 0x000fe20000000800 */
[----:B------:R-:W-:Y:S01]  /*e1d0*/  @!PT LDS RZ, [RZ] ;  /* 0x00000000fffff984 */ /* 0x000fe20000000800 */
[----:B------:R1:W-:Y:S06]  /*e1e0*/  MEMBAR.ALL.CTA ;  /* 0x0000000000007992 */ /* 0x0003ec0000008000 */
[----:B-1----:R-:W1:Y:S01]  /*e1f0*/  FENCE.VIEW.ASYNC.S ;  /* 0x00000000000073c6 */ /* 0x002e620000000000 */
[----:B------:R-:W-:-:S03]  /*e200*/  LEA.HI.X R5, R25, UR7, R32, 0x2, P2 ;  /* 0x0000000719057c11 */ /* 0x000fc600090f1420 */
[----:B-1----:R-:W1:Y:S01]  /*e210*/  SHFL.IDX PT, R6, R6, RZ, 0x1f ;  /* 0x00001fff06067589 */ /* 0x002e6200000e0000 */
[----:B------:R-:W-:Y:S06]  /*e220*/  BAR.ARV 0x1, 0x1a0 ;  /* 0x0046800000007b1d */ /* 0x000fec0000002000 */
        /* <DEDUP_REMOVED lines=30> */
.L_x_8995:
[----:B------:R-:W-:Y:S05]  /*e410*/  BSYNC B0 ;  /* 0x0000000000007941 */ /* 0x000fea0003800000 */
.L_x_8994:
[----:B------:R-:W-:Y:S05]  /*e420*/  BRA `(.L_x_8993) ;  /* 0x0000000400907947 */ /* 0x000fea0003800000 */
.L_x_8992:
[----:B------:R-:W1:Y:S01]  /*e430*/  LDC.64 R12, c[0x0][0xae0] ;  /* 0x0002b800ff0c7b82 */ /* 0x000e620000000a00 */
[----:B------:R-:W-:Y:S01]  /*e440*/  SHF.R.S32.HI R0, RZ, 0x1f, R29 ;  /* 0x0000001fff007819 */ /* 0x000fe2000001141d */
[----:B------:R-:W-:Y:S01]  /*e450*/  USHF.R.S32.HI UR5, URZ, 0x1f, UR43 ;  /* 0x0000001f3f057899 */ /* 0x000fe2000801142b */
[----:B------:R-:W-:Y:S01]  /*e460*/  ISETP.GT.AND P0, PT, R29, 0xbf, PT ;  /* 0x000000bf1d00780c */ /* 0x000fe20003f04270 */
[----:B------:R-:W-:Y:S01]  /*e470*/  USHF.R.S32.HI UR6, URZ, 0x1f, UR44 ;  /* 0x0000001f3f067899 */ /* 0x000fe2000801142c */
[----:B------:R-:W-:Y:S01]  /*e480*/  LEA.HI R25, R0, R29, RZ, 0x2 ;  /* 0x0000001d00197211 */ /* 0x000fe200078f10ff */
[----:B------:R-:W-:Y:S02]  /*e490*/  BSSY B0, `(.L_x_8996) ;  /* 0x000001e000007945 */ /* 0x000fe40003800000 */
[----:B------:R-:W2:Y:S01]  /*e4a0*/  LDC R11, c[0x0][0xdac] ;  /* 0x00036b00ff0b7b82 */ /* 0x000ea20000000800 */
[----:B------:R-:W-:-:S05]  /*e4b0*/  LOP3.LUT R0, R25, 0x1ffffffc, RZ, 0xc0, !PT ;  /* 0x1ffffffc19007812 */ /* 0x000fca00078ec0ff */
[----:B------:R-:W-:Y:S02]  /*e4c0*/  IMAD.IADD R0, R29, 0x1, -R0 ;  /* 0x000000011d007824 */ /* 0x000fe400078e0a00 */
[----:B------:R-:W2:Y:S02]  /*e4d0*/  LDC R24, c[0x0][0xa88] ;  /* 0x0002a200ff187b82 */ /* 0x000ea40000000800 */
[----:B------:R-:W-:-:S06]  /*e4e0*/  IMAD.SHL.U32 R8, R0, 0x8, RZ ;  /* 0x0000000800087824 */ /* 0x000fcc00078e00ff */
[----:B------:R-:W2:Y:S01]  /*e4f0*/  LDC.64 R14, c[0x0][0xae8] ;  /* 0x0002ba00ff0e7b82 */ /* 0x000ea20000000a00 */
[----:B-1----:R-:W-:Y:S01]  /*e500*/  IMAD R10, R12, UR5, RZ ;  /* 0x000000050c0a7c24 */ /* 0x002fe2000f8e02ff */
[----:B------:R-:W-:Y:S06]  /*e510*/  @P0 BRA `(.L_x_8997) ;  /* 0x0000000000540947 */ /* 0x000fec0003800000 */
[----:B------:R-:W-:Y:S01]  /*e520*/  IMAD.U32 R5, RZ, RZ, UR42 ;  /* 0x0000002aff057e24 */ /* 0x000fe2000f8e00ff */
[----:B------:R-:W-:-:S04]  /*e530*/  ULDC UR7, c[0x0][0xa88] ;  /* 0x0002a20000077ab9 */ /* 0x000fc80000000800 */
[----:B------:R-:W-:-:S04]  /*e540*/  IADD3 R4, R5, -0x80, R2 ;  /* 0xffffff8005047810 */ /* 0x000fc80007ffe002 */
[----:B------:R-:W-:-:S13]  /*e550*/  ISETP.GE.AND P0, PT, R4, UR7, PT ;  /* 0x0000000704007c0c */ /* 0x000fda000bf06270 */
[----:B------:R-:W-:Y:S05]  /*e560*/  @P0 BRA `(.L_x_8997) ;  /* 0x0000000000400947 */ /* 0x000fea0003800000 */
[----:B------:R-:W1:Y:S01]  /*e570*/  LDC.64 R6, c[0x0][0xb70] ;  /* 0x0002dc00ff067b82 */ /* 0x000e620000000a00 */
[----:B------:R-:W-:Y:S01]  /*e580*/  SHF.R.S32.HI R5, RZ, 0x1f, R4 ;  /* 0x0000001fff057819 */ /* 0x000fe20000011404 */
[----:B------:R-:W-:-:S06]  /*e590*/  ULDC.64 UR8, c[0x0][0xb40] ;  /* 0x0002d00000087ab9 */ /* 0x000fcc0000000a00 */
[----:B------:R-:W5:Y:S01]  /*e5a0*/  LDC.64 R20, c[0x0][0xb78] ;  /* 0x0002de00ff147b82 */ /* 0x000f620000000a00 */
[C---:B-1----:R-:W-:Y:S02]  /*e5b0*/  IMAD R0, R6.reuse, UR5, RZ ;  /* 0x0000000506007c24 */ /* 0x042fe4000f8e02ff */
        /* <DEDUP_REMOVED lines=11> */
.L_x_8997:
[----:B------:R-:W-:Y:S05]  /*e670*/  BSYNC B0 ;  /* 0x0000000000007941 */ /* 0x000fea0003800000 */
.L_x_8996:
[----:B------:R-:W-:Y:S01]  /*e680*/  ULOP3.LUT UR48, URZ, UR48, URZ, 0x33, !UPT ;  /* 0x000000303f307292 */ /* 0x000fe2000f8e333f */
[----:B-1----:R-:W-:Y:S01]  /*e690*/  IMAD R3, R13, UR43, R10 ;  /* 0x0000002b0d037c24 */ /* 0x002fe2000f8e020a */
[----:B------:R-:W-:Y:S01]  /*e6a0*/  SHF.R.S32.HI R4, RZ, 0x2, R25 ;  /* 0x00000002ff047819 */ /* 0x000fe20000011419 */
[----:B--2---:R-:W-:Y:S01]  /*e6b0*/  IMAD R10, R14, UR6, RZ ;  /* 0x000000060e0a7c24 */ /* 0x004fe2000f8e02ff */
[----:B------:R-:W-:Y:S01]  /*e6c0*/  SHF.R.S32.HI R9, RZ, 0x1f, R8 ;  /* 0x0000001fff097819 */ /* 0x000fe20000011408 */
[----:B------:R-:W-:Y:S01]  /*e6d0*/  BSSY B0, `(.L_x_8998) ;  /* 0x0000021000007945 */ /* 0x000fe20003800000 */
[----:B------:R-:W-:Y:S02]  /*e6e0*/  VIADD R13, R11, UR48 ;  /* 0x000000300b0d7c36 */ /* 0x000fe40008000000 */
[----:B------:R-:W-:Y:S02]  /*e6f0*/  VIADD R0, R4, 0x60 ;  /* 0x0000006004007836 */ /* 0x000fe40000000000 */
[----:B------:R-:W-:-:S02]  /*e700*/  IMAD R5, R13, -0xc0, R24 ;  /* 0xffffff400d057824 */ /* 0x000fc400078e0218 */
[----:B------:R-:W-:-:S03]  /*e710*/  IMAD.WIDE.U32 R6, R12, UR43, R8 ;  /* 0x0000002b0c067c25 */ /* 0x000fc6000f8e0008 */
[-C--:B------:R-:W-:Y:S01]  /*e720*/  ISETP.GE.AND P0, PT, R4, R5.reuse, PT ;  /* 0x000000050400720c */ /* 0x080fe20003f06270 */
[----:B------:R-:W-:Y:S01]  /*e730*/  IMAD.IADD R7, R7, 0x1, R3 ;  /* 0x0000000107077824 */ /* 0x000fe200078e0203 */
[----:B------:R-:W-:Y:S01]  /*e740*/  ISETP.GE.AND P3, PT, R0, R5, PT ;  /* 0x000000050000720c */ /* 0x000fe20003f66270 */
[----:B------:R-:W-:Y:S01]  /*e750*/  IMAD R3, R15, UR44, R10 ;  /* 0x0000002c0f037c24 */ /* 0x000fe2000f8e020a */
[----:B------:R-:W-:Y:S01]  /*e760*/  SHF.R.S32.HI R5, RZ, 0x1f, R4 ;  /* 0x0000001fff057819 */ /* 0x000fe20000011404 */
        /* <DEDUP_REMOVED lines=23> */
.L_x_8999:
[----:B------:R-:W-:Y:S05]  /*e8e0*/  BSYNC B0 ;  /* 0x0000000000007941 */ /* 0x000fea0003800000 */
.L_x_8998:
[----:B------:R-:W-:Y:S04]  /*e8f0*/  BSSY B0, `(.L_x_8993) ;  /* 0x0000017000007945 */ /* 0x000fe80003800000 */
[----:B------:R-:W-:Y:S05]  /*e900*/  @P3 BRA `(.L_x_9000) ;  /* 0x0000000000543947 */ /* 0x000fea0003800000 */
[----:B------:R-:W-:Y:S01]  /*e910*/  IADD3 R3, P0, R6, 0x60, RZ ;  /* 0x0000006006037810 */ /* 0x000fe20007f1e0ff */
[----:B------:R-:W-:Y:S01]  /*e920*/  ULDC UR5, c[0x0][0xa8c] ;  /* 0x0002a30000057ab9 */ /* 0x000fe20000000800 */
[----:B------:R-:W-:Y:S01]  /*e930*/  ULDC.64 UR6, c[0x0][0xad8] ;  /* 0x0002b60000067ab9 */ /* 0x000fe20000000a00 */
[----:B------:R-:W-:Y:S01]  /*e940*/  IMAD.MOV.U32 R4, RZ, RZ, R10 ;  /* 0x000000ffff047224 */ /* 0x000fe200078e000a */
[C---:B------:R-:W-:Y:S01]  /*e950*/  ISETP.GE.AND P1, PT, R8.reuse, UR5, PT ;  /* 0x0000000508007c0c */ /* 0x040fe2000bf26270 */
[----:B------:R-:W-:Y:S02]  /*e960*/  IMAD.X R6, RZ, RZ, R7, P0 ;  /* 0x000000ffff067224 */ /* 0x000fe400000e0607 */
[----:B------:R-:W-:Y:S02]  /*e970*/  IMAD.MOV.U32 R5, RZ, RZ, R13 ;  /* 0x000000ffff057224 */ /* 0x000fe400078e000d */
[----:B------:R-:W-:Y:S02]  /*e980*/  VIADD R0, R8, 0x20 ;  /* 0x0000002008007836 */ /* 0x000fe40000000000 */
        /* <DEDUP_REMOVED lines=13> */
.L_x_9000:
[----:B------:R-:W-:Y:S05]  /*ea60*/  BSYNC B0 ;  /* 0x0000000000007941 */ /* 0x000fea0003800000 */
.L_x_8993:
[----:B------:R-:W5:Y:S02]  /*ea70*/  LDC R0, c[0x0][0xda8] ;  /* 0x00036a00ff007b82 */ /* 0x000f640000000800 */
[----:B-----5:R-:W-:-:S13]  /*ea80*/  ISETP.LE.AND P0, PT, R0, UR4, PT ;  /* 0x0000000400007c0c */ /* 0x020fda000bf03270 */
[----:B------:R-:W-:Y:S05]  /*ea90*/  @!P0 BRA `(.L_x_9001) ;  /* 0xffffff24000c8947 */ /* 0x000fea000383ffff */
[----:B------:R-:W-:Y:S05]  /*eaa0*/  EXIT ;  /* 0x000000000000794d */ /* 0x000fea0003800000 */
.L_x_8911:
[----:B------:R-:W-:-:S08]  /*eab0*/  NOP ;  /* 0x0000000000007918 */ /* 0x000fd00000000000 */
[----:B------:R-:W1:-:S00]  /*eac0*/  USETMAXREG.DEALLOC.CTAPOOL 0x20 ;  /* 0x00000020000079c8 */ /* 0x000e4000080e0500 */
[----:B-1----:R-:W-:-:S05]  /*ead0*/  LOP3.LUT R16, R0, 0x3, RZ, 0xc0, !PT ;  /* 0x0000000300107812 */ /* 0x002fca00078ec0ff */
        /* <DEDUP_REMOVED lines=10> */
[----:B------:R-:W-:Y:S01]  /*eb80*/  LOP3.LUT R23, R2, 0x1f, RZ, 0xc0, !PT ;  /* 0x0000001f02177812 */ /* 0x000fe200078ec0ff */
[----:B------:R-:W-:Y:S01]  /*eb90*/  IMAD.U32 R22, RZ, RZ, UR4 ;  /* 0x00000004ff167e24 */ /* 0x000fe2000f8e00ff */
[----:B------:R-:W-:Y:S01]  /*eba0*/  ULDC UR45, c[0x0][0xc] ;  /* 0x00000300002d7ab9 */ /* 0x000fe20000000800 */
[----:B------:R-:W-:Y:S01]  /*ebb0*/  IMAD.MOV.U32 R18, RZ, RZ, 0x1 ;  /* 0x00000001ff127424 */ /* 0x000fe200078e00ff */
[----:B------:R-:W-:Y:S01]  /*ebc0*/  ULDC.64 UR48, c[0x0][0x198] ;  /* 0x0000660000307ab9 */ /* 0x000fe20000000a00 */
[----:B------:R-:W-:Y:S01]  /*ebd0*/  IMAD.MOV.U32 R19, RZ, RZ, RZ ;  /* 0x000000ffff137224 */ /* 0x000fe200078e00ff */
[----:B------:R-:W-:-:S06]  /*ebe0*/  UMOV UR47, URZ ;  /* 0x0000003f002f7c82 */ /* 0x000fcc0008000000 */
.L_x_9056:
        /* <DEDUP_REMOVED lines=21> */
.L_x_9003:
[----:B------:R-:W-:Y:S01]  /*ed40*/  ULDC UR9, c[0x0][0xdc4] ;  /* 0x0003710000097ab9 */ /* 0x000fe20000000800 */
[----:B------:R-:W-:Y:S01]  /*ed50*/  UMOV UR7, UR8 ;  /* 0x0000000800077c82 */ /* 0x000fe20008000000 */
[----:B------:R-:W-:-:S11]  /*ed60*/  UISETP.NE.AND UP0, UPT, UR9, 0x1, UPT ;  /* 0x000000010900788c */ /* 0x000fd6000bf05270 */
[----:B------:R-:W-:Y:S02]  /*ed70*/  @UP0 ULDC.64 UR10, c[0x0][0xdc8] ;  /* 0x00037200000a0ab9 */ /* 0x000fe40000000a00 */
[----:B------:R-:W-:-:S04]  /*ed80*/  UIMAD.WIDE.U32 UR4, UR8, UR10, URZ ;  /* 0x0000000a080472a5 */ /* 0x000fc8000f8e003f */
[----:B------:R-:W-:-:S04]  /*ed90*/  @UP0 USHF.R.U32.HI UR7, URZ, UR11, UR5 ;  /* 0x0000000b3f070299 */ /* 0x000fc80008011605 */
[----:B------:R-:W-:-:S12]  /*eda0*/  UIMAD UR4, UR7, UR9, URZ ;  /* 0x00000009070472a4 */ /* 0x000fd8000f8e023f */
.L_x_9004:
        /* <DEDUP_REMOVED lines=15> */
[----:B------:R-:W-:Y:S02]  /*eea0*/  UIMAD UR37, UR37, 0xc0, URZ ;  /* 0x000000c0252578a4 */ /* 0x000fe4000f8e023f */
        /* <DEDUP_REMOVED lines=24> */
.L_x_9006:
[----:B------:R-:W-:-:S11]  /*f030*/  UISETP.NE.AND UP0, UPT, UR5, 0x1, UPT ;  /* 0x000000010500788c */ /* 0x000fd6000bf05270 */
[----:B------:R-:W-:Y:S02]  /*f040*/  @UP0 ULDC.64 UR14, c[0x0][0x9e8] ;  /* 0x00027a00000e0ab9 */ /* 0x000fe40000000a00 */
[----:B------:R-:W-:-:S04]  /*f050*/  UIMAD.WIDE.U32 UR6, UR8, UR14, URZ ;  /* 0x0000000e080672a5 */ /* 0x000fc8000f8e003f */
[----:B------:R-:W-:-:S12]  /*f060*/  @UP0 USHF.R.U32.HI UR8, URZ, UR15, UR7 ;  /* 0x0000000f3f080299 */ /* 0x000fd80008011607 */
.L_x_9007:
[----:B------:R-:W-:-:S04]  /*f070*/  UIMAD UR8, UR8, UR5, UR5 ;  /* 0x00000005080872a4 */ /* 0x000fc8000f8e0205 */
[----:B------:R-:W-:-:S04]  /*f080*/  UISETP.LT.AND UP0, UPT, UR4, UR8, UPT ;  /* 0x000000080400728c */ /* 0x000fc8000bf01270 */
[----:B------:R-:W-:-:S12]  /*f090*/  USEL UR4, UR4, UR8, UP0 ;  /* 0x0000000804047287 */ /* 0x000fd80008000000 */
.L_x_9005:
        /* <DEDUP_REMOVED lines=25> */
.L_x_9009:
[----:B------:R-:W-:-:S11]  /*f230*/  UISETP.NE.AND UP0, UPT, UR5, 0x1, UPT ;  /* 0x000000010500788c */ /* 0x000fd6000bf05270 */
[----:B------:R-:W-:Y:S02]  /*f240*/  @UP0 ULDC.64 UR10, c[0x0][0x9e8] ;  /* 0x00027a00000a0ab9 */ /* 0x000fe40000000a00 */
[----:B------:R-:W-:-:S04]  /*f250*/  UIMAD.WIDE.U32 UR6, UR4, UR10, URZ ;  /* 0x0000000a040672a5 */ /* 0x000fc8000f8e003f */
[----:B------:R-:W-:-:S12]  /*f260*/  @UP0 USHF.R.U32.HI UR4, URZ, UR11, UR7 ;  /* 0x0000000b3f040299 */ /* 0x000fd80008011607 */
.L_x_9010:
[----:B------:R-:W-:-:S04]  /*f270*/  UIMAD UR4, UR4, UR5, URZ ;  /* 0x00000005040472a4 */ /* 0x000fc8000f8e023f */
[----:B------:R-:W-:-:S04]  /*f280*/  UISETP.LT.AND UP0, UPT, UR8, UR4, UPT ;  /* 0x000000040800728c */ /* 0x000fc8000bf01270 */
[----:B------:R-:W-:-:S12]  /*f290*/  USEL UR8, UR8, UR4, !UP0 ;  /* 0x0000000408087287 */ /* 0x000fd8000c000000 */
.L_x_9008:
        /* <DEDUP_REMOVED lines=9> */
[----:B------:R-:W-:Y:S01]  /*f330*/  ISETP.NE.AND P0, PT, R23, RZ, PT ;  /* 0x000000ff1700720c */ /* 0x000fe20003f05270 */
[----:B------:R-:W-:-:S12]  /*f340*/  IMAD.MOV.U32 R13, RZ, RZ, R22 ;  /* 0x000000ffff0d7224 */ /* 0x000fd800078e0016 */
        /* <DEDUP_REMOVED lines=14> */
.L_x_9012:
        /* <DEDUP_REMOVED lines=10> */
[----:B------:R-:W-:Y:S02]  /*f4d0*/  IMAD.U32 R4, RZ, RZ, UR4 ;  /* 0x00000004ff047e24 */ /* 0x000fe4000f8e00ff */
[----:B------:R-:W-:Y:S01]  /*f4e0*/  IMAD.U32 R5, RZ, RZ, UR5 ;  /* 0x00000005ff057e24 */ /* 0x000fe2000f8e00ff */
[----:B------:R-:W1:Y:S01]  /*f4f0*/  LDC.64 R2, c[0x4][R2] ;  /* 0x0100000002027b82 */ /* 0x000e620000000a00 */
[----:B------:R-:W-:Y:S01]  /*f500*/  ULDC.64 UR4, c[0x4][0x78] ;  /* 0x01001e0000047ab9 */ /* 0x000fe20000000a00 */
        /* <DEDUP_REMOVED lines=9> */
.L_x_9014:
[----:B------:R-:W-:-:S04]  /*f5a0*/  UIADD3 UR4, UR42, 0x400, URZ ;  /* 0x000004002a047890 */ /* 0x000fc8000fffe03f */
[----:B------:R-:W-:-:S06]  /*f5b0*/  ULOP3.LUT UP0, URZ, UR4, 0x1bf, URZ, 0xc0, !UPT ;  /* 0x000001bf043f7892 */ /* 0x000fcc000f80c03f */
[----:B------:R-:W-:-:S13]  /*f5c0*/  PLOP3.LUT P0, PT, PT, PT, UP0, 0x80, 0x0 ;  /* 0x000000000000781c */ /* 0x000fda0003f0f008 */
[----:B------:R-:W-:Y:S05]  /*f5d0*/  @!P0 BRA `(.L_x_9015) ;  /* 0x00000000007c8947 */ /* 0x000fea0003800000 */
        /* <DEDUP_REMOVED lines=16> */
.L_x_9016:
[----:B------:R1:W2:Y:S01]  /*f6e0*/  LDC.64 R2, c[0x4][R24] ;  /* 0x0100000018027b82 */ /* 0x0002a20000000a00 */
[----:B------:R-:W-:Y:S01]  /*f6f0*/  ULDC.64 UR4, c[0x4][0x1b8] ;  /* 0x01006e0000047ab9 */ /* 0x000fe20000000a00 */
[----:B------:R-:W-:Y:S01]  /*f700*/  ULDC.64 UR6, c[0x4][0x1c0] ;  /* 0x0100700000067ab9 */ /* 0x000fe20000000a00 */
[----:B------:R-:W-:Y:S02]  /*f710*/  IMAD.U32 R4, RZ, RZ, UR4 ;  /* 0x00000004ff047e24 */ /* 0x000fe4000f8e00ff */
        /* <DEDUP_REMOVED lines=11> */
.L_x_9015:
[----:B------:R-:W-:Y:S01]  /*f7d0*/  ULDC.64 UR4, c[0x0][0x9f8] ;  /* 0x00027e0000047ab9 */ /* 0x000fe20000000a00 */
[----:B------:R-:W-:Y:S01]  /*f7e0*/  IMAD.U32 R5, RZ, RZ, UR39 ;  /* 0x00000027ff057e24 */ /* 0x000fe2000f8e00ff */
[----:B------:R-:W-:Y:S01]  /*f7f0*/  ISETP.NE.U32.AND P0, PT, RZ, UR4, PT ;  /* 0x00000004ff007c0c */ /* 0x000fe2000bf05070 */
[----:B------:R-:W-:-:S03]  /*f800*/  IMAD.U32 R0, RZ, RZ, UR39 ;  /* 0x00000027ff007e24 */ /* 0x000fc6000f8e00ff */
[----:B------:R-:W-:-:S13]  /*f810*/  ISETP.NE.AND.EX P0, PT, RZ, UR5, PT, P0 ;  /* 0x00000005ff007c0c */ /* 0x000fda000bf05300 */
[----:B------:R-:W1:Y:S02]  /*f820*/  @P0 LDC.64 R2, c[0x0][0x9f8] ;  /* 0x00027e00ff020b82 */ /* 0x000e640000000a00 */
[----:B-1----:R-:W-:-:S06]  /*f830*/  @P0 IMAD.WIDE R4, R5, 0x4, R2 ;  /* 0x0000000405040825 */ /* 0x002fcc00078e0202 */
[----:B------:R-:W1:Y:S01]  /*f840*/  LDC R2, c[0x0][0x428] ;  /* 0x00010a00ff027b82 */ /* 0x000e620000000800 */
[----:B------:R2:W3:Y:S01]  /*f850*/  @P0 LDG.E R0, desc[UR50][R4.64] ;  /* 0x0000003204000981 */ /* 0x0004e2000c1e1900 */
[----:B------:R-:W-:Y:S01]  /*f860*/  ISETP.NE.AND P1, PT, R23, RZ, PT ;  /* 0x000000ff1700720c */ /* 0x000fe20003f25270 */
[----:B------:R-:W-:Y:S01]  /*f870*/  UMOV UR36, URZ ;  /* 0x0000003f00247c82 */ /* 0x000fe20008000000 */
[----:B------:R-:W-:Y:S01]  /*f880*/  UMOV UR12, 0x20 ;  /* 0x00000020000c7882 */ /* 0x000fe20000000000 */
[----:B------:R-:W-:Y:S01]  /*f890*/  UMOV UR13, UR37 ;  /* 0x00000025000d7c82 */ /* 0x000fe20008000000 */
[----:B------:R-:W-:Y:S01]  /*f8a0*/  UMOV UR14, UR38 ;  /* 0x00000026000e7c82 */ /* 0x000fe20008000000 */
[----:B------:R-:W-:Y:S01]  /*f8b0*/  UMOV UR15, UR39 ;  /* 0x00000027000f7c82 */ /* 0x000fe20008000000 */
[----:B------:R-:W-:Y:S01]  /*f8c0*/  UMOV UR8, 0x40 ;  /* 0x0000004000087882 */ /* 0x000fe20000000000 */
[----:B------:R-:W-:Y:S01]  /*f8d0*/  UMOV UR9, UR37 ;  /* 0x0000002500097c82 */ /* 0x000fe20008000000 */
[----:B------:R-:W-:Y:S01]  /*f8e0*/  UMOV UR10, UR38 ;  /* 0x00000026000a7c82 */ /* 0x000fe20008000000 */
[----:B------:R-:W-:Y:S01]  /*f8f0*/  UMOV UR11, UR39 ;  /* 0x00000027000b7c82 */ /* 0x000fe20008000000 */
[----:B------:R-:W-:Y:S01]  /*f900*/  UMOV UR6, 0xffffffff ;  /* 0xffffffff00067882 */ /* 0x000fe20000000000 */
[----:B------:R-:W-:-:S02]  /*f910*/  IMAD.U32 R7, RZ, RZ, UR44 ;  /* 0x0000002cff077e24 */ /* 0x000fc4000f8e00ff */
[----:B------:R-:W-:Y:S02]  /*f920*/  VOTEU.ALL UP1, P1 ;  /* 0x00000000003f7886 */ /* 0x000fe40000820000 */
[----:B------:R-:W-:-:S03]  /*f930*/  VIADD R7, R7, 0xffffffff ;  /* 0xffffffff07077836 */ /* 0x000fc60000000000 */
[----:B------:R-:W-:Y:S01]  /*f940*/  @!UP1 UIADD3 UR4, UP0, UR48, 0x270, URZ ;  /* 0x0000027030049890 */ /* 0x000fe2000ff1e03f */
[----:B-1----:R-:W-:Y:S02]  /*f950*/  ISETP.NE.AND P2, PT, R2, 0x1, PT ;  /* 0x000000010200780c */ /* 0x002fe40003f45270 */
[----:B------:R-:W1:Y:S01]  /*f960*/  LDC.64 R2, c[0x0][0x3f8] ;  /* 0x0000fe00ff027b82 */ /* 0x000e620000000a00 */
[----:B------:R-:W-:-:S09]  /*f970*/  @!UP1 UIADD3.X UR5, URZ, UR49, URZ, UP0, !UPT ;  /* 0x000000313f059290 */ /* 0x000fd200087fe43f */
[----:B------:R4:W-:Y:S01]  /*f980*/  @!UP1 UTMAPF.L2.4D [UR36], [UR4] ;  /* 0x00000024040095b8 */ /* 0x0009e20008018000 */
[----:B------:R-:W2:Y:S01]  /*f990*/  @P2 LDC R6, c[0x0][0x42c] ;  /* 0x00010b00ff062b82 */ /* 0x000ea20000000800 */
[----:B------:R4:W-:Y:S07]  /*f9a0*/  @!UP1 UTMAPF.L2.4D [UR12], [UR4] ;  /* 0x0000000c040095b8 */ /* 0x0009ee0008018000 */
[----:B------:R-:W5:Y:S01]  /*f9b0*/  @P2 LDC R9, c[0x0][0x430] ;  /* 0x00010c00ff092b82 */ /* 0x000f620000000800 */
[----:B-1----:R-:W-:Y:S01]  /*f9c0*/  ISETP.NE.U32.AND P0, PT, R2, RZ, PT ;  /* 0x000000ff0200720c */ /* 0x002fe20003f05070 */
[----:B------:R4:W-:Y:S03]  /*f9d0*/  @!UP1 UTMAPF.L2.4D [UR8], [UR4] ;  /* 0x00000008040095b8 */ /* 0x0009e60008018000 */
[----:B------:R-:W-:Y:S01]  /*f9e0*/  ISETP.NE.AND.EX P0, PT, R3, RZ, PT, P0 ;  /* 0x000000ff0300720c */ /* 0x000fe20003f05300 */
[----:B--2---:R-:W-:-:S04]  /*f9f0*/  @P2 IMAD.HI.U32 R4, R6, UR38, RZ ;  /* 0x0000002606042c27 */ /* 0x004fc8000f8e00ff */
[----:B------:R-:W-:Y:S01]  /*fa00*/  IMAD.U32 R6, RZ, RZ, UR38 ;  /* 0x00000026ff067e24 */ /* 0x000fe2000f8e00ff */
[----:B-----5:R-:W-:Y:S02]  /*fa10*/  @P2 SHF.R.U32.HI R6, RZ, R9, R4 ;  /* 0x00000009ff062219 */ /* 0x020fe40000011604 */
[----:B---3--:R-:W-:Y:S01]  /*fa20*/  SEL R9, R0, RZ, !P0 ;  /* 0x000000ff00097207 */ /* 0x008fe20004000000 */
[----:B----4-:R-:W-:Y:S06]  /*fa30*/  BRA.DIV UR6, `(.L_x_9017) ;  /* 0x0000002606c07947 */ /* 0x010fec000b800000 */
.L_x_9068:
[----:B------:R-:W-:Y:S01]  /*fa40*/  UMOV UR4, 0xffffffff ;  /* 0xffffffff00047882 */ /* 0x000fe20000000000 */
[----:B------:R-:W-:Y:S02]  /*fa50*/  SHF.R.S32.HI R8, RZ, 0x1f, R0 ;  /* 0x0000001fff087819 */ /* 0x000fe40000011400 */
[----:B------:R-:W-:Y:S05]  /*fa60*/  BRA.DIV UR4, `(.L_x_9018) ;  /* 0x0000002604d47947 */ /* 0x000fea000b800000 */
[----:B------:R-:W-:-:S13]  /*fa70*/  ELECT P6, URZ, PT ;  /* 0x00000000003f782f */ /* 0x000fda00038c0000 */
.L_x_9071:
[----:B------:R-:W-:Y:S05]  /*fa80*/  @!P6 BRA `(.L_x_9019) ;  /* 0x0000000000e8e947 */ /* 0x000fea0003800000 */
[----:B------:R-:W-:Y:S01]  /*fa90*/  LEA R13, R19, UR42, 0x3 ;  /* 0x0000002a130d7c11 */ /* 0x000fe2000f8e18ff */
[----:B------:R-:W-:Y:S01]  /*faa0*/  IMAD.MOV.U32 R9, RZ, RZ, R0 ;  /* 0x000000ffff097224 */ /* 0x000fe200078e0000 */
[----:B------:R-:W-:Y:S01]  /*fab0*/  SHF.L.U32 R12, R18, 0x1f, RZ ;  /* 0x0000001f120c7819 */ /* 0x000fe200000006ff */
        /* <DEDUP_REMOVED lines=19> */
.L_x_9020:
[----:B------:R-:W2:Y:S01]  /*fbf0*/  SYNCS.PHASECHK.TRANS64.TRYWAIT P2, [R13+URZ+0x2d840], R12 ;  /* 0x02d8400c0d0075a7 */ /* 0x000ea2000804017f */
[----:B------:R-:W-:Y:S01]  /*fc00*/  ISETP.NE.AND P3, PT, R17, RZ, PT ;  /* 0x000000ff1100720c */ /* 0x000fe20003f65270 */
[----:B--2---:R-:W-:-:S12]  /*fc10*/  @!P2 BRA `(.L_x_9021) ;  /* 0x000000240088a947 */ /* 0x004fd80003800000 */
.L_x_9072:
[----:B------:R-:W-:Y:S05]  /*fc20*/  @P3 BRA `(.L_x_9022) ;  /* 0x0000000000143947 */ /* 0x000fea0003800000 */
[----:B------:R-:W-:Y:S01]  /*fc30*/  ISETP.NE.AND P2, PT, R23, RZ, PT ;  /* 0x000000ff1700720c */ /* 0x000fe20003f45270 */
[----:B-1----:R-:W-:-:S04]  /*fc40*/  IMAD.MOV.U32 R4, RZ, RZ, 0x6000 ;  /* 0x00006000ff047424 */ /* 0x002fc800078e00ff */
[----:B------:R3:W-:Y:S08]  /*fc50*/  SYNCS.ARRIVE.TRANS64 RZ, [R13+URZ+0x2d830], R4 ;  /* 0x02d830040dff79a7 */ /* 0x0007f0000800003f */
[----:B------:R-:W-:Y:S05]  /*fc60*/  @!P2 BRA `(.L_x_9022) ;  /* 0x000000000004a947 */ /* 0x000fea0003800000 */
[----:B------:R-:W-:Y:S01]  /*fc70*/  BPT.TRAP 0x1 ;  /* 0x000000040000795c */ /* 0x000fe20000300000 */
.L_x_9022:
        /* <DEDUP_REMOVED lines=12> */
[----:B------:R-:W-:Y:S02]  /*fd40*/  USHF.L.U32 UR11, UR11, 0x7, URZ ;  /* 0x000000070b0b7899 */ /* 0x000fe4000800063f */
[----:B------:R-:W-:Y:S02]  /*fd50*/  UIADD3 UR9, UR9, 0x2d830, URZ ;  /* 0x0002d83009097890 */ /* 0x000fe4000fffe03f */
[----:B------:R-:W-:Y:S02]  /*fd60*/  UIADD3 UR14, UR8, 0x15400, URZ ;  /* 0x00015400080e7890 */ /* 0x000fe4000fffe03f */
[----:B------:R-:W-:Y:S02]  /*fd70*/  UIADD3 UR15, UR8, 0x17400, URZ ;  /* 0x00017400080f7890 */ /* 0x000fe4000fffe03f */
[----:B------:R-:W-:-:S03]  /*fd80*/  UIADD3 UR17, UR8, 0x19400, URZ ;  /* 0x0001940008117890 */ /* 0x000fc6000fffe03f */
[----:B------:R-:W-:Y:S01]  /*fd90*/  UMOV UR8, UR14 ;  /* 0x0000000e00087c82 */ /* 0x000fe20008000000 */
[----:B------:R-:W-:Y:S01]  /*fda0*/  UMOV UR14, 0x40 ;  /* 0x00000040000e7882 */ /* 0x000fe20000000000 */
[----:B------:R4:W-:Y:S02]  /*fdb0*/  UTMALDG.4D [UR8], [UR4], desc[UR6] ;  /* 0x00000608040075b4 */ /* 0x0009e40008019000 */
[----:B----4-:R-:W-:Y:S01]  /*fdc0*/  UMOV UR8, UR15 ;  /* 0x0000000f00087c82 */ /* 0x010fe20008000000 */
[----:B------:R-:W-:Y:S02]  /*fdd0*/  UMOV UR10, UR16 ;  /* 0x00000010000a7c82 */ /* 0x000fe40008000000 */
[----:B------:R4:W-:Y:S02]  /*fde0*/  UTMALDG.4D [UR8], [UR4], desc[UR6] ;  /* 0x00000608040075b4 */ /* 0x0009e40008019000 */
[----:B----4-:R-:W-:Y:S01]  /*fdf0*/  UMOV UR8, UR17 ;  /* 0x0000001100087c82 */ /* 0x010fe20008000000 */
[----:B------:R-:W-:-:S02]  /*fe00*/  UMOV UR10, UR14 ;  /* 0x0000000e000a7c82 */ /* 0x000fc40008000000 */
[----:B------:R4:W-:Y:S02]  /*fe10*/  UTMALDG.4D [UR8], [UR4], desc[UR6] ;  /* 0x00000608040075b4 */ /* 0x0009e40008019000 */
[----:B----4-:R-:W-:Y:S01]  /*fe20*/  NOP ;  /* 0x0000000000007918 */ /* 0x010fe20000000000 */
.L_x_9019:
        /* <DEDUP_REMOVED lines=9> */
[----:B-1-3--:R-:W-:Y:S01]  /*fec0*/  @P2 IMAD.MOV.U32 R4, RZ, RZ, 0x9000 ;  /* 0x00009000ff042424 */ /* 0x00afe200078e00ff */
        /* <DEDUP_REMOVED lines=26> */
[----:B------:R-:W3:Y:S02]  /*10070*/  SYNCS.PHASECHK.TRANS64.TRYWAIT P2, [UR42+0x2d820], R4 ;  /* 0x02d82004ff0075a7 */ /* 0x000ee4000804016a */
[----:B-1-3--:R-:W-:Y:S05]  /*10080*/  @!P2 BRA `(.L_x_9023) ;  /* 0x000000200080a947 */ /* 0x00afea0003800000 */
.L_x_9073:
[----:B------:R-:W-:-:S04]  /*10090*/  UIADD3 UR4, UR44, -0x2, URZ ;  /* 0xfffffffe2c047890 */ /* 0x000fc8000fffe03f */
[----:B------:R-:W-:-:S06]  /*100a0*/  UISETP.GE.AND UP0, UPT, UR4, UR43, UPT ;  /* 0x0000002b0400728c */ /* 0x000fcc000bf06270 */
[----:B------:R-:W-:-:S13]  /*100b0*/  PLOP3.LUT P2, PT, PT, PT, UP0, 0x80, 0x0 ;  /* 0x000000000000781c */ /* 0x000fda0003f4f008 */
[----:B------:R-:W-:Y:S05]  /*100c0*/  @!P2 BRA `(.L_x_9024) ;  /* 0x00000014004ca947 */ /* 0x000fea0003800000 */
[----:B-1----:R-:W-:Y:S01]  /*100d0*/  IMAD R5, RZ, RZ, -UR44 ;  /* 0x8000002cff057e24 */ /* 0x002fe2000f8e02ff */
[----:B------:R-:W-:Y:S01]  /*100e0*/  LOP3.LUT R10, RZ, UR43, RZ, 0x33, !PT ;  /* 0x0000002bff0a7c12 */ /* 0x000fe2000f8e33ff */
[----:B------:R-:W-:Y:S01]  /*100f0*/  IMAD.U32 R11, RZ, RZ, UR4 ;  /* 0x00000004ff0b7e24 */ /* 0x000fe2000f8e00ff */
[----:B------:R-:W-:Y:S02]  /*10100*/  ULDC.64 UR40, c[0x0][0x408] ;  /* 0x0001020000287ab9 */ /* 0x000fe40000000a00 */
[----:B------:R-:W-:-:S05]  /*10110*/  VIADDMNMX R10, R5, 0x1, R10, !PT ;  /* 0x00000001050a7846 */ /* 0x000fca000780010a */
[----:B------:R-:W-:-:S05]  /*10120*/  VIADD R4, R10, UR44 ;  /* 0x0000002c0a047c36 */ /* 0x000fca0008000000 */
[----:B------:R-:W-:-:S04]  /*10130*/  LOP3.LUT R4, R4, 0x1, RZ, 0xc0, !PT ;  /* 0x0000000104047812 */ /* 0x000fc800078ec0ff */
[----:B------:R-:W-:-:S13]  /*10140*/  ISETP.NE.U32.AND P2, PT, R4, 0x1, PT ;  /* 0x000000010400780c */ /* 0x000fda0003f45070 */
[----:B------:R-:W-:Y:S05]  /*10150*/  @P2 BRA `(.L_x_9025) ;  /* 0x0000000400b42947 */ /* 0x000fea0003800000 */
[----:B--2---:R-:W-:Y:S01]  /*10160*/  VIADD R12, R19, 0x1 ;  /* 0x00000001130c7836 */ /* 0x004fe20000000000 */
        /* <DEDUP_REMOVED lines=26> */
.L_x_9028:
[----:B-1----:R-:W-:Y:S02]  /*10310*/  LEA R3, R12, UR42, 0x3 ;  /* 0x0000002a0c037c11 */ /* 0x002fe4000f8e18ff */
[----:B------:R-:W-:Y:S02]  /*10320*/  SHF.L.U32 R2, R13, 0x1f, RZ ;  /* 0x0000001f0d027819 */ /* 0x000fe400000006ff */
[----:B------:R-:W-:Y:S02]  /*10330*/  ISETP.NE.AND P2, PT, R17, RZ, PT ;  /* 0x000000ff1100720c */ /* 0x000fe40003f45270 */
[----:B------:R-:W1:Y:S02]  /*10340*/  SYNCS.PHASECHK.TRANS64.TRYWAIT P3, [R3+URZ+0x2d840], R2 ;  /* 0x02d84002030075a7 */ /* 0x000e64000806017f */
[----:B-1----:R-:W-:Y:S09]  /*10350*/  @!P3 BRA `(.L_x_9029) ;  /* 0x0000001c00e4b947 */ /* 0x002ff20003800000 */
.L_x_9074:
[----:B------:R-:W-:Y:S05]  /*10360*/  @P2 BRA `(.L_x_9030) ;  /* 0x0000000000142947 */ /* 0x000fea0003800000 */
[----:B------:R-:W-:Y:S01]  /*10370*/  ISETP.NE.AND P3, PT, R23, RZ, PT ;  /* 0x000000ff1700720c */ /* 0x000fe20003f65270 */
[----:B-1----:R-:W-:-:S04]  /*10380*/  IMAD.MOV.U32 R2, RZ, RZ, 0x6000 ;  /* 0x00006000ff027424 */ /* 0x002fc800078e00ff */
[----:B------:R2:W-:Y:S08]  /*10390*/  SYNCS.ARRIVE.TRANS64 RZ, [R3+URZ+0x2d830], R2 ;  /* 0x02d8300203ff79a7 */ /* 0x0005f0000800003f */
[----:B------:R-:W-:Y:S05]  /*103a0*/  @!P3 BRA `(.L_x_9030) ;  /* 0x000000000004b947 */ /* 0x000fea0003800000 */
[----:B------:R-:W-:Y:S01]  /*103b0*/  BPT.TRAP 0x1 ;  /* 0x000000040000795c */ /* 0x000fe20000300000 */
.L_x_9030:
        /* <DEDUP_REMOVED lines=14> */
[----:B-12---:R-:W-:Y:S01]  /*104a0*/  SHF.L.U32 R3, R18, 0x1f, RZ ;  /* 0x0000001f12037819 */ /* 0x006fe200000006ff */
[----:B------:R-:W-:Y:S01]  /*104b0*/  UIADD3 UR9, UR9, 0x2d830, URZ ;  /* 0x0002d83009097890 */ /* 0x000fe2000fffe03f */
[----:B------:R-:W-:Y:S01]  /*104c0*/  LEA R2, R19, UR19, 0x3 ;  /* 0x0000001313027c11 */ /* 0x000fe2000f8e18ff */
[----:B------:R-:W-:-:S02]  /*104d0*/  USHF.L.U32 UR11, UR11, 0x7, URZ ;  /* 0x000000070b0b7899 */ /* 0x000fc4000800063f */
        /* <DEDUP_REMOVED lines=13> */
.L_x_9075:
[----:B------:R-:W-:Y:S05]  /*105b0*/  @P2 BRA `(.L_x_9032) ;  /* 0x0000000000182947 */ /* 0x000fea0003800000 */
[----:B------:R-:W-:Y:S01]  /*105c0*/  ISETP.NE.AND P2, PT, R23, RZ, PT ;  /* 0x000000ff1700720c */ /* 0x000fe20003f45270 */
[----:B-1----:R-:W-:Y:S01]  /*105d0*/  IMAD.MOV.U32 R3, RZ, RZ, 0x6000 ;  /* 0x00006000ff037424 */ /* 0x002fe200078e00ff */
[----:B------:R-:W-:-:S04]  /*105e0*/  LEA R2, R19, UR42, 0x3 ;  /* 0x0000002a13027c11 */ /* 0x000fc8000f8e18ff */
[----:B------:R2:W-:Y:S07]  /*105f0*/  SYNCS.ARRIVE.TRANS64 RZ, [R2+URZ+0x2d850], R3 ;  /* 0x02d8500302ff79a7 */ /* 0x0005ee000800003f */
[----:B------:R-:W-:Y:S05]  /*10600*/  @!P2 BRA `(.L_x_9032) ;  /* 0x000000000004a947 */ /* 0x000fea0003800000 */
[----:B------:R-:W-:Y:S01]  /*10610*/  BPT.TRAP 0x1 ;  /* 0x000000040000795c */ /* 0x000fe20000300000 */
.L_x_9032:
        /* <DEDUP_REMOVED lines=14> */
[----:B------:R-:W-:Y:S02]  /*10700*/  USHF.L.U32 UR11, UR11, 0x7, URZ ;  /* 0x000000070b0b7899 */ /* 0x000fe4000800063f */
[----:B------:R-:W-:Y:S02]  /*10710*/  UIADD3 UR8, UR15, 0x400, URZ ;  /* 0x000004000f087890 */ /* 0x000fe4000fffe03f */
[----:B------:R-:W-:Y:S02]  /*10720*/  UIADD3 UR9, UR9, 0x2d850, URZ ;  /* 0x0002d85009097890 */ /* 0x000fe4000fffe03f */
        /* <DEDUP_REMOVED lines=11> */
.L_x_9027:
[----:B------:R-:W-:Y:S05]  /*107e0*/  BSYNC B0 ;  /* 0x0000000000007941 */ /* 0x000fea0003800000 */
.L_x_9026:
[----:B------:R-:W-:Y:S01]  /*107f0*/  UIADD3 UR4, UR44, -0x3, URZ ;  /* 0xfffffffd2c047890 */ /* 0x000fe2000fffe03f */
[----:B------:R-:W-:Y:S02]  /*10800*/  IMAD.MOV.U32 R19, RZ, RZ, R12 ;  /* 0x000000ffff137224 */ /* 0x000fe400078e000c */
[----:B------:R-:W-:-:S03]  /*10810*/  IMAD.MOV.U32 R18, RZ, RZ, R13 ;  /* 0x000000ffff127224 */ /* 0x000fc600078e000d */
[----:B------:R-:W-:-:S07]  /*10820*/  IMAD.U32 R11, RZ, RZ, UR4 ;  /* 0x00000004ff0b7e24 */ /* 0x000fce000f8e00ff */
.L_x_9025:
[----:B------:R-:W-:Y:S01]  /*10830*/  ULOP3.LUT UR4, URZ, UR44, URZ, 0x33, !UPT ;  /* 0x0000002c3f047292 */ /* 0x000fe2000f8e333f */
[----:B------:R-:W-:Y:S01]  /*10840*/  VIADD R10, R10, 0xfffffffe ;  /* 0xfffffffe0a0a7836 */ /* 0x000fe20000000000 */
[----:B------:R-:W-:Y:S04]  /*10850*/  BSSY B0, `(.L_x_9024) ;  /* 0x00000da000007945 */ /* 0x000fe80003800000 */
[----:B------:R-:W-:-:S13]  /*10860*/  ISETP.NE.AND P2, PT, R10, UR4, PT ;  /* 0x000000040a007c0c */ /* 0x000fda000bf45270 */
[----:B------:R-:W-:Y:S05]  /*10870*/  @!P2 BRA `(.L_x_9033) ;  /* 0x0000000c005ca947 */ /* 0x000fea0003800000 */
[----:B-12---:R-:W-:-:S07]  /*10880*/  IMAD.MOV.U32 R2, RZ, RZ, R9 ;  /* 0x000000ffff027224 */ /* 0x006fce00078e0009 */
.L_x_9048:
        /* <DEDUP_REMOVED lines=11> */
[----:B------:R-:W-:Y:S02]  /*10940*/  IMAD.MOV.U32 R13, RZ, RZ, R11 ;  /* 0x000000ffff0d7224 */ /* 0x000fe400078e000b */
[----:B------:R-:W-:-:S04]  /*10950*/  IMAD R15, R8, UR40, RZ ;  /* 0x00000028080f7c24 */ /* 0x000fc8000f8e02ff */
[----:B------:R-:W-:Y:S01]  /*10960*/  IMAD R15, R0, UR41, R15 ;  /* 0x00000029000f7c24 */ /* 0x000fe2000f8e020f */
[----:B------:R-:W2:Y:S01]  /*10970*/  LDC.64 R2, c[0x0][0x3f8] ;  /* 0x0000fe00ff027b82 */ /* 0x000ea20000000a00 */
        /* <DEDUP_REMOVED lines=13> */
.L_x_9036:
[----:B------:R-:W-:Y:S02]  /*10a50*/  LEA R4, R10, UR42, 0x3 ;  /* 0x0000002a0a047c11 */ /* 0x000fe4000f8e18ff */
[----:B-1----:R-:W-:Y:S02]  /*10a60*/  SHF.L.U32 R3, R12, 0x1f, RZ ;  /* 0x0000001f0c037819 */ /* 0x002fe400000006ff */
[----:B------:R-:W-:Y:S02]  /*10a70*/  ISETP.NE.AND P2, PT, R17, RZ, PT ;  /* 0x000000ff1100720c */ /* 0x000fe40003f45270 */
[----:B------:R-:W1:Y:S02]  /*10a80*/  SYNCS.PHASECHK.TRANS64.TRYWAIT P3, [R4+URZ+0x2d840], R3 ;  /* 0x02d84003040075a7 */ /* 0x000e64000806017f */
[----:B-1----:R-:W-:Y:S09]  /*10a90*/  @!P3 BRA `(.L_x_9037) ;  /* 0x00000018003cb947 */ /* 0x002ff20003800000 */
.L_x_9076:
[----:B------:R-:W-:Y:S05]  /*10aa0*/  @P2 BRA `(.L_x_9038) ;  /* 0x0000000000142947 */ /* 0x000fea0003800000 */
[----:B------:R-:W-:Y:S01]  /*10ab0*/  ISETP.NE.AND P3, PT, R23, RZ, PT ;  /* 0x000000ff1700720c */ /* 0x000fe20003f65270 */
[----:B-1----:R-:W-:-:S04]  /*10ac0*/  IMAD.MOV.U32 R3, RZ, RZ, 0x6000 ;  /* 0x00006000ff037424 */ /* 0x002fc800078e00ff */
[----:B------:R2:W-:Y:S08]  /*10ad0*/  SYNCS.ARRIVE.TRANS64 RZ, [R4+URZ+0x2d830], R3 ;  /* 0x02d8300304ff79a7 */ /* 0x0005f0000800003f */
[----:B------:R-:W-:Y:S05]  /*10ae0*/  @!P3 BRA `(.L_x_9038) ;  /* 0x000000000004b947 */ /* 0x000fea0003800000 */
[----:B------:R-:W-:Y:S01]  /*10af0*/  BPT.TRAP 0x1 ;  /* 0x000000040000795c */ /* 0x000fe20000300000 */
.L_x_9038:
        /* <DEDUP_REMOVED lines=16> */
[----:B-12---:R-:W-:Y:S01]  /*10c00*/  LEA R3, R19, UR19, 0x3 ;  /* 0x0000001313037c11 */ /* 0x006fe2000f8e18ff */
        /* <DEDUP_REMOVED lines=14> */
.L_x_9077:
[----:B------:R-:W-:Y:S05]  /*10cf0*/  @P2 BRA `(.L_x_9040) ;  /* 0x0000000000142947 */ /* 0x000fea0003800000 */
[----:B------:R-:W-:Y:S01]  /*10d00*/  ISETP.NE.AND P2, PT, R23, RZ, PT ;  /* 0x000000ff1700720c */ /* 0x000fe20003f45270 */
[----:B------:R-:W-:-:S04]  /*10d10*/  IMAD.MOV.U32 R4, RZ, RZ, 0x6000 ;  /* 0x00006000ff047424 */ /* 0x000fc800078e00ff */
[----:B------:R2:W-:Y:S08]  /*10d20*/  SYNCS.ARRIVE.TRANS64 RZ, [R3+URZ+0x50], R4 ;  /* 0x0000500403ff79a7 */ /* 0x0005f0000800003f */
[----:B------:R-:W-:Y:S05]  /*10d30*/  @!P2 BRA `(.L_x_9040) ;  /* 0x000000000004a947 */ /* 0x000fea0003800000 */
[----:B------:R-:W-:Y:S01]  /*10d40*/  BPT.TRAP 0x1 ;  /* 0x000000040000795c */ /* 0x000fe20000300000 */
.L_x_9040:
        /* <DEDUP_REMOVED lines=29> */
.L_x_9035:
[----:B------:R-:W-:Y:S05]  /*10f20*/  BSYNC B1 ;  /* 0x0000000000017941 */ /* 0x000fea0003800000 */
.L_x_9034:
[----:B------:R-:W-:Y:S01]  /*10f30*/  VIADD R19, R10, 0x1 ;  /* 0x000000010a137836 */ /* 0x000fe20000000000 */
[----:B------:R-:W-:Y:S01]  /*10f40*/  BSSY B1, `(.L_x_9041) ;  /* 0x0000067000017945 */ /* 0x000fe20003800000 */
[----:B------:R-:W-:-:S03]  /*10f50*/  VIADD R13, R11, 0xffffffff ;  /* 0xffffffff0b0d7836 */ /* 0x000fc60000000000 */
[----:B------:R-:W-:-:S04]  /*10f60*/  ISETP.NE.AND P2, PT, R19, 0x2, PT ;  /* 0x000000021300780c */ /* 0x000fc80003f45270 */
[----:B-12---:R-:W-:Y:S02]  /*10f70*/  SEL R3, RZ, 0x1, P2 ;  /* 0x00000001ff037807 */ /* 0x006fe40001000000 */
        /* <DEDUP_REMOVED lines=9> */
[----:B-1----:R-:W-:-:S13]  /*11010*/  ISETP.NE.AND P2, PT, R14, 0x1, PT ;  /* 0x000000010e00780c */ /* 0x002fda0003f45270 */
[----:B------:R-:W1:Y:S02]  /*11020*/  @P2 LDC.64 R2, c[0x0][0x420] ;  /* 0x00010800ff022b82 */ /* 0x000e640000000a00 */
[----:B-1----:R-:W-:-:S05]  /*11030*/  @P2 IMAD.HI.U32 R2, R13, R2, RZ ;  /* 0x000000020d022227 */ /* 0x002fca00078e00ff */
[----:B------:R-:W-:Y:S02]  /*11040*/  @P2 SHF.R.U32.HI R15, RZ, R3, R2 ;  /* 0x00000003ff0f2219 */ /* 0x000fe40000011602 */
[----:B------:R-:W1:Y:S02]  /*11050*/  LDC.64 R2, c[0x0][0x3f8] ;  /* 0x0000fe00ff027b82 */ /* 0x000e640000000a00 */
[--C-:B------:R-:W-:Y:S01]  /*11060*/  SHF.R.S32.HI R5, RZ, 0x1f, R15.reuse ;  /* 0x0000001fff057819 */ /* 0x100fe2000001140f */
[----:B------:R-:W-:-:S04]  /*11070*/  IMAD.MOV.U32 R4, RZ, RZ, R15 ;  /* 0x000000ffff047224 */ /* 0x000fc800078e000f */
[----:B------:R-:W-:-:S04]  /*11080*/  IMAD.WIDE.U32 R4, R0, UR40, R4 ;  /* 0x0000002800047c25 */ /* 0x000fc8000f8e0004 */
[----:B------:R-:W-:Y:S01]  /*11090*/  IMAD.IADD R5, R21, 0x1, R5 ;  /* 0x0000000115057824 */ /* 0x000fe200078e0205 */
[----:B-1----:R-:W-:-:S04]  /*110a0*/  LEA R2, P2, R4, R2, 0x2 ;  /* 0x0000000204027211 */ /* 0x002fc800078410ff */
[----:B------:R-:W-:-:S05]  /*110b0*/  LEA.HI.X R3, R4, R3, R5, 0x2, P2 ;  /* 0x0000000304037211 */ /* 0x000fca00010f1405 */
[----:B------:R1:W5:Y:S01]  /*110c0*/  LDG.E R2, desc[UR50][R2.64] ;  /* 0x0000003202027981 */ /* 0x000362000c1e1900 */
[----:B------:R-:W-:-:S04]  /*110d0*/  IMAD.MOV R4, RZ, RZ, -R15 ;  /* 0x000000ffff047224 */ /* 0x000fc800078e0a0f */
[----:B------:R-:W-:-:S07]  /*110e0*/  IMAD R14, R14, R4, R13 ;  /* 0x000000040e0e7224 */ /* 0x000fce00078e020d */
.L_x_9043:
[----:B-1----:R-:W-:Y:S02]  /*110f0*/  LEA R3, R19, UR42, 0x3 ;  /* 0x0000002a13037c11 */ /* 0x002fe4000f8e18ff */
[----:B------:R-:W-:Y:S02]  /*11100*/  SHF.L.U32 R4, R18, 0x1f, RZ ;  /* 0x0000001f12047819 */ /* 0x000fe400000006ff */
[----:B------:R-:W-:Y:S02]  /*11110*/  ISETP.NE.AND P2, PT, R17, RZ, PT ;  /* 0x000000ff1100720c */ /* 0x000fe40003f45270 */
[----:B------:R-:W1:Y:S02]  /*11120*/  SYNCS.PHASECHK.TRANS64.TRYWAIT P3, [R3+URZ+0x2d840], R4 ;  /* 0x02d84004030075a7 */ /* 0x000e64000806017f */
[----:B-1----:R-:W-:Y:S09]  /*11130*/  @!P3 BRA `(.L_x_9044) ;  /* 0x0000001000bcb947 */ /* 0x002ff20003800000 */
.L_x_9078:
[----:B------:R-:W-:Y:S05]  /*11140*/  @P2 BRA `(.L_x_9045) ;  /* 0x0000000000142947 */ /* 0x000fea0003800000 */
[----:B------:R-:W-:Y:S01]  /*11150*/  ISETP.NE.AND P3, PT, R23, RZ, PT ;  /* 0x000000ff1700720c */ /* 0x000fe20003f65270 */
[----:B-1----:R-:W-:-:S04]  /*11160*/  IMAD.MOV.U32 R4, RZ, RZ, 0x6000 ;  /* 0x00006000ff047424 */ /* 0x002fc800078e00ff */
[----:B------:R2:W-:Y:S08]  /*11170*/  SYNCS.ARRIVE.TRANS64 RZ, [R3+URZ+0x2d830], R4 ;  /* 0x02d8300403ff79a7 */ /* 0x0005f0000800003f */
[----:B------:R-:W-:Y:S05]  /*11180*/  @!P3 BRA `(.L_x_9045) ;  /* 0x000000000004b947 */ /* 0x000fea0003800000 */
[----:B------:R-:W-:Y:S01]  /*11190*/  BPT.TRAP 0x1 ;  /* 0x000000040000795c */ /* 0x000fe20000300000 */
.L_x_9045:
        /* <DEDUP_REMOVED lines=16> */
[----:B------:R-:W-:Y:S02]  /*112a0*/  USHF.L.U32 UR11, UR11, 0x7, URZ ;  /* 0x000000070b0b7899 */ /* 0x000fe4000800063f */
        /* <DEDUP_REMOVED lines=14> */
.L_x_9079:
[----:B------:R-:W-:Y:S05]  /*11390*/  @P2 BRA `(.L_x_9047) ;  /* 0x0000000000142947 */ /* 0x000fea0003800000 */
[----:B------:R-:W-:Y:S01]  /*113a0*/  ISETP.NE.AND P2, PT, R23, RZ, PT ;  /* 0x000000ff1700720c */ /* 0x000fe20003f45270 */
[----:B------:R-:W-:-:S04]  /*113b0*/  IMAD.MOV.U32 R4, RZ, RZ, 0x6000 ;  /* 0x00006000ff047424 */ /* 0x000fc800078e00ff */
[----:B------:R2:W-:Y:S08]  /*113c0*/  SYNCS.ARRIVE.TRANS64 RZ, [R3+URZ+0x50], R4 ;  /* 0x0000500403ff79a7 */ /* 0x0005f0000800003f */
[----:B------:R-:W-:Y:S05]  /*113d0*/  @!P2 BRA `(.L_x_9047) ;  /* 0x000000000004a947 */ /* 0x000fea0003800000 */
[----:B------:R-:W-:Y:S01]  /*113e0*/  BPT.TRAP 0x1 ;  /* 0x000000040000795c */ /* 0x000fe20000300000 */
.L_x_9047:
        /* <DEDUP_REMOVED lines=28> */
.L_x_9042:
[----:B------:R-:W-:Y:S05]  /*115b0*/  BSYNC B1 ;  /* 0x0000000000017941 */ /* 0x000fea0003800000 */
.L_x_9041:
[----:B------:R-:W-:Y:S01]  /*115c0*/  ISETP.GT.AND P2, PT, R13, UR43, PT ;  /* 0x0000002b0d007c0c */ /* 0x000fe2000bf44270 */
[----:B------:R-:W-:-:S12]  /*115d0*/  VIADD R11, R11, 0xfffffffe ;  /* 0xfffffffe0b0b7836 */ /* 0x000fd80000000000 */
[----:B------:R-:W-:Y:S05]  /*115e0*/  @P2 BRA `(.L_x_9048) ;  /* 0xfffffff000a82947 */ /* 0x000fea000383ffff */
.L_x_9033:
[----:B------:R-:W-:Y:S05]  /*115f0*/  BSYNC B0 ;  /* 0x0000000000007941 */ /* 0x000fea0003800000 */
.L_x_9024:
[----:B------:R-:W-:Y:S04]  /*11600*/  BSSY B0, `(.L_x_9049) ;  /* 0x000000e000007945 */ /* 0x000fe80003800000 */
[----:B------:R-:W-:Y:S05]  /*11610*/  @P1 BRA `(.L_x_9050) ;  /* 0x0000000000301947 */ /* 0x000fea0003800000 */
[----:B------:R-:W3:Y:S01]  /*11620*/  S2R R11, SR_LANEID ;  /* 0x00000000000b7919 */ /* 0x000ee20000000000 */
[----:B------:R-:W-:Y:S01]  /*11630*/  VOTEU.ANY UR4, UPT, PT ;  /* 0x0000000000047886 */ /* 0x000fe200038e0100 */
[----:B-12---:R-:W1:Y:S01]  /*11640*/  LDC.64 R2, c[0x0][0xdf0] ;  /* 0x00037c00ff027b82 */ /* 0x006e620000000a00 */
[----:B------:R-:W3:Y:S08]  /*11650*/  FLO.U32 R0, UR4 ;  /* 0x0000000400007d00 */ /* 0x000ef000080e0000 */
[----:B------:R-:W1:Y:S01]  /*11660*/  POPC R5, UR4 ;  /* 0x0000000400057d09 */ /* 0x000e620008000000 */
[----:B---3--:R-:W-:-:S13]  /*11670*/  ISETP.EQ.U32.AND P0, PT, R0, R11, PT ;  /* 0x0000000b0000720c */ /* 0x008fda0003f02070 */
[----:B-1----:R-:W2:Y:S01]  /*11680*/  @P0 ATOMG.E.ADD.STRONG.GPU PT, R3, desc[UR50][R2.64], R5 ;  /* 0x00000005020309a8 */ /* 0x002ea200081ee1f2 */
[----:B------:R-:W1:Y:S02]  /*11690*/  S2R R4, SR_LTMASK ;  /* 0x0000000000047919 */ /* 0x000e640000003900 */
[----:B-1----:R-:W-:-:S04]  /*116a0*/  LOP3.LUT R4, R4, UR4, RZ, 0xc0, !PT ;  /* 0x0000000404047c12 */ /* 0x002fc8000f8ec0ff */
[----:B------:R-:W1:Y:S01]  /*116b0*/  POPC R11, R4 ;  /* 0x00000004000b7309 */ /* 0x000e620000000000 */
[----:B--2---:R-:W1:Y:S02]  /*116c0*/  SHFL.IDX PT, R0, R3, R0, 0x1f ;  /* 0x00001f0003007589 */ /* 0x004e6400000e0000 */
[----:B-1----:R-:W-:-:S07]  /*116d0*/  IADD3 R22, R0, UR45, R11 ;  /* 0x0000002d00167c10 */ /* 0x002fce000fffe00b */
.L_x_9050:
[----:B------:R-:W-:Y:S05]  /*116e0*/  BSYNC B0 ;  /* 0x0000000000007941 */ /* 0x000fea0003800000 */
.L_x_9049:
[----:B------:R-:W-:Y:S04]  /*116f0*/  BSSY B0, `(.L_x_9051) ;  /* 0x0000028000007945 */ /* 0x000fe80003800000 */
[----:B------:R-:W-:Y:S05]  /*11700*/  @!P6 BRA `(.L_x_9052) ;  /* 0x000000000098e947 */ /* 0x000fea0003800000 */
[----:B-12---:R-:W-:Y:S02]  /*11710*/  LEA R3, R19, UR42, 0x3 ;  /* 0x0000002a13037c11 */ /* 0x006fe4000f8e18ff */
[----:B------:R-:W-:Y:S02]  /*11720*/  SHF.L.U32 R0, R18, 0x1f, RZ ;  /* 0x0000001f12007819 */ /* 0x000fe400000006ff */
[----:B------:R-:W-:Y:S02]  /*11730*/  ISETP.NE.AND P1, PT, R17, RZ, PT ;  /* 0x000000ff1100720c */ /* 0x000fe40003f25270 */
[----:B------:R-:W1:Y:S02]  /*11740*/  SYNCS.PHASECHK.TRANS64.TRYWAIT P0, [R3+URZ+0x2d860], R0 ;  /* 0x02d86000030075a7 */ /* 0x000e64000800017f */
[----:B-1----:R-:W-:Y:S09]  /*11750*/  @!P0 BRA `(.L_x_9053) ;  /* 0x0000000c005c8947 */ /* 0x002ff20003800000 */
.L_x_9080:
[----:B------:R-:W-:Y:S05]  /*11760*/  @P1 BRA `(.L_x_9054) ;  /* 0x0000000000141947 */ /* 0x000fea0003800000 */
[----:B------:R-:W-:Y:S01]  /*11770*/  ISETP.NE.AND P0, PT, R23, RZ, PT ;  /* 0x000000ff1700720c */ /* 0x000fe20003f05270 */
[----:B-1----:R-:W-:-:S04]  /*11780*/  IMAD.MOV.U32 R0, RZ, RZ, 0x6000 ;  /* 0x00006000ff007424 */ /* 0x002fc800078e00ff */
[----:B------:R2:W-:Y:S08]  /*11790*/  SYNCS.ARRIVE.TRANS64 RZ, [R3+URZ+0x2d850], R0 ;  /* 0x02d8500003ff79a7 */ /* 0x0005f0000800003f */
[----:B------:R-:W-:Y:S05]  /*117a0*/  @!P0 BRA `(.L_x_9054) ;  /* 0x0000000000048947 */ /* 0x000fea0003800000 */
[----:B------:R-:W-:Y:S01]  /*117b0*/  BPT.TRAP 0x1 ;  /* 0x000000040000795c */ /* 0x000fe20000300000 */
.L_x_9054:
        /* <DEDUP_REMOVED lines=27> */
.L_x_9052:
[----:B------:R-:W-:Y:S05]  /*11970*/  BSYNC B0 ;  /* 0x0000000000007941 */ /* 0x000fea0003800000 */
.L_x_9051:
[----:B------:R-:W-:Y:S02]  /*11980*/  VIADD R19, R19, 0x1 ;  /* 0x0000000113137836 */ /* 0x000fe40000000000 */
[----:B--2---:R-:W-:-:S03]  /*11990*/  IMAD.MOV.U32 R13, RZ, RZ, R22 ;  /* 0x000000ffff0d7224 */ /* 0x004fc600078e0016 */
[----:B------:R-:W-:-:S04]  /*119a0*/  ISETP.NE.AND P0, PT, R19, 0x2, PT ;  /* 0x000000021300780c */ /* 0x000fc80003f05270 */
[----:B-1----:R-:W-:Y:S02]  /*119b0*/  SEL R3, RZ, 0x1, P0 ;  /* 0x00000001ff037807 */ /* 0x002fe40000000000 */
[----:B------:R-:W-:Y:S02]  /*119c0*/  SEL R19, R19, RZ, P0 ;  /* 0x000000ff13137207 */ /* 0x000fe40000000000 */
[----:B------:R-:W-:-:S07]  /*119d0*/  LOP3.LUT R18, R18, R3, RZ, 0x3c, !PT ;  /* 0x0000000312127212 */ /* 0x000fce00078e3cff */
.L_x_9013:
[----:B------:R-:W-:Y:S05]  /*119e0*/  BSYNC B6 ;  /* 0x0000000000067941 */ /* 0x000fea0003800000 */
.L_x_9011:
[----:B------:R-:W-:-:S03]  /*119f0*/  UMOV UR4, 0xffffffff ;  /* 0xffffffff00047882 */ /* 0x000fc60000000000 */
[----:B------:R-:W-:Y:S05]  /*11a00*/  BRA.DIV UR4, `(.L_x_9055) ;  /* 0x0000000a04c47947 */ /* 0x000fea000b800000 */
[----:B------:R1:W2:Y:S02]  /*11a10*/  SHFL.IDX PT, R14, R13, RZ, 0x1f ;  /* 0x00001fff0d0e7589 */ /* 0x0002a400000e0000 */
.L_x_9083:
        /* <DEDUP_REMOVED lines=12> */
.L_x_9002:
[----:B------:R-:W2:Y:S01]  /*11ae0*/  S2R R3, SR_CgaCtaId ;  /* 0x0000000000037919 */ /* 0x000ea20000008800 */
[----:B------:R-:W-:Y:S01]  /*11af0*/  UIADD3 UR47, UR47, 0x1, URZ ;  /* 0x000000012f2f7890 */ /* 0x000fe2000fffe03f */
[----:B------:R-:W-:-:S03]  /*11b00*/  MOV R0, 0x400 ;  /* 0x0000040000007802 */ /* 0x000fc60000000f00 */
[----:B------:R-:W-:-:S04]  /*11b10*/  ULEA.HI UR4, UR47, UR47, URZ, 0x1 ;  /* 0x0000002f2f047291 */ /* 0x000fc8000f8f083f */
[----:B------:R-:W-:-:S04]  /*11b20*/  ULOP3.LUT UR4, UR4, 0xfffffffe, URZ, 0xc0, !UPT ;  /* 0xfffffffe04047892 */ /* 0x000fc8000f8ec03f */
[----:B------:R-:W-:-:S06]  /*11b30*/  UIADD3 UR4, UR47, -UR4, URZ ;  /* 0x800000042f047290 */ /* 0x000fcc000fffe03f */
[----:B------:R-:W-:Y:S01]  /*11b40*/  IMAD.U32 R2, RZ, RZ, UR4 ;  /* 0x00000004ff027e24 */ /* 0x000fe2000f8e00ff */
[----:B--2---:R-:W-:-:S04]  /*11b50*/  LEA R9, R3, R0, 0x18 ;  /* 0x0000000003097211 */ /* 0x004fc800078ec0ff */
[----:B------:R-:W-:-:S04]  /*11b60*/  SHF.L.U32 R0, R2, 0x1f, RZ ;  /* 0x0000001f02007819 */ /* 0x000fc800000006ff */
[----:B------:R-:W2:Y:S02]  /*11b70*/  SYNCS.PHASECHK.TRANS64.TRYWAIT P0, [R9+URZ+0x2d820], R0 ;  /* 0x02d82000090075a7 */ /* 0x000ea4000800017f */
[----:B--2---:R-:W-:Y:S05]  /*11b80*/  @!P0 BRA `(.L_x_9057) ;  /* 0x0000000800888947 */ /* 0x004fea0003800000 */
.L_x_9084:
[----:B------:R-:W3:Y:S02]  /*11b90*/  SHFL.IDX PT, R16, R16, RZ, 0x1f ;  /* 0x00001fff10107589 */ /* 0x000ee400000e0000 */
[----:B---3--:R-:W-:-:S13]  /*11ba0*/  ISETP.NE.AND P0, PT, R16, RZ, PT ;  /* 0x000000ff1000720c */ /* 0x008fda0003f05270 */
[----:B------:R-:W-:Y:S05]  /*11bb0*/  @P0 EXIT ;  /* 0x000000000000094d */ /* 0x000fea0003800000 */
[----:B------:R-:W-:Y:S01]  /*11bc0*/  ELECT P0, URZ, PT ;  /* 0x00000000003f782f */ /* 0x000fe20003800000 */
[----:B------:R-:W-:-:S12]  /*11bd0*/  BSSY B0, `(.L_x_9058) ;  /* 0x0000020000007945 */ /* 0x000fd80003800000 */
[----:B------:R-:W-:Y:S05]  /*11be0*/  @!P0 BRA `(.L_x_9059) ;  /* 0x0000000000788947 */ /* 0x000fea0003800000 */
[----:B------:R-:W-:-:S06]  /*11bf0*/  ULOP3.LUT UR4, UR46, 0x2, URZ, 0xfc, !UPT ;  /* 0x000000022e047892 */ /* 0x000fcc000f8efc3f */
[----:B--2---:R-:W-:-:S05]  /*11c00*/  IMAD.U32 R0, RZ, RZ, UR4 ;  /* 0x00000004ff007e24 */ /* 0x004fca000f8e00ff */
[----:B------:R-:W-:-:S13]  /*11c10*/  ISETP.NE.AND P2, PT, R0, 0x3, PT ;  /* 0x000000030000780c */ /* 0x000fda0003f45270 */
[----:B------:R-:W-:Y:S05]  /*11c20*/  @!P2 BRA `(.L_x_9060) ;  /* 0x000000000004a947 */ /* 0x000fea0003800000 */
[----:B------:R-:W-:Y:S01]  /*11c30*/  BPT.TRAP 0x1 ;  /* 0x000000040000795c */ /* 0x000fe20000300000 */
.L_x_9060:
        /* <DEDUP_REMOVED lines=12> */
.L_x_9085:
[----:B------:R-:W3:Y:S02]  /*11d00*/  SYNCS.PHASECHK.TRANS64.TRYWAIT P0, [R3+URZ], R2 ;  /* 0x00000002030075a7 */ /* 0x000ee4000800017f */
[----:B---3--:R-:W-:Y:S05]  /*11d10*/  @!P0 BRA `(.L_x_9062) ;  /* 0x00000008004c8947 */ /* 0x008fea0003800000 */
.L_x_9086:
[----:B------:R-:W-:Y:S05]  /*11d20*/  @!P2 BRA `(.L_x_9063) ;  /* 0x000000000004a947 */ /* 0x000fea0003800000 */
[----:B------:R-:W-:Y:S01]  /*11d30*/  BPT.TRAP 0x1 ;  /* 0x000000040000795c */ /* 0x000fe20000300000 */
.L_x_9063:
[----:B------:R-:W-:-:S04]  /*11d40*/  VIADD R0, R9, 0x2d860 ;  /* 0x0002d86009007836 */ /* 0x000fc80000000000 */
[----:B------:R-:W-:-:S04]  /*11d50*/  IMAD R19, R19, 0x8, R0 ;  /* 0x0000000813137824 */ /* 0x000fc800078e0200 */
[----:B------:R-:W4:Y:S02]  /*11d60*/  SYNCS.PHASECHK.TRANS64.TRYWAIT P0, [R19+URZ], R4 ;  /* 0x00000004130075a7 */ /* 0x000f24000800017f */
[----:B----4-:R-:W-:Y:S05]  /*11d70*/  @!P0 BRA `(.L_x_9064) ;  /* 0x0000000800488947 */ /* 0x010fea0003800000 */
.L_x_9087:
[----:B------:R-:W-:-:S07]  /*11d80*/  IMAD R7, R7, 0x8, R0 ;  /* 0x0000000807077824 */ /* 0x000fce00078e0200 */
.L_x_9065:
[----:B------:R1:W1:Y:S02]  /*11d90*/  SYNCS.PHASECHK.TRANS64.TRYWAIT P0, [R7+URZ], R2 ;  /* 0x00000002070075a7 */ /* 0x000264000800017f */
[----:B-1----:R-:W-:Y:S05]  /*11da0*/  @!P0 NANOSLEEP.SYNCS 0x989680 ;  /* 0x009896800000895d */ /* 0x002fea0003900000 */
[----:B------:R-:W1:Y:S02]  /*11db0*/  @!P0 SYNCS.PHASECHK.TRANS64 P0, [R7+URZ], R2 ;  /* 0x00000002070085a7 */ /* 0x000e64000800007f */
[----:B-1----:R-:W-:Y:S05]  /*11dc0*/  @!P0 BRA `(.L_x_9065) ;  /* 0xfffffffc00f08947 */ /* 0x002fea000383ffff */
.L_x_9059:
[----:B------:R-:W-:Y:S05]  /*11dd0*/  BSYNC B0 ;  /* 0x0000000000007941 */ /* 0x000fea0003800000 */
.L_x_9058:
[----:B------:R-:W-:Y:S05]  /*11de0*/  EXIT ;  /* 0x000000000000794d */ /* 0x000fea0003800000 */
.L_x_8923:
[----:B-1----:R-:W-:-:S04]  /*11df0*/  IMAD.U32 R3, RZ, RZ, UR39 ;  /* 0x00000027ff037e24 */ /* 0x002fc8000f8e00ff */
[----:B------:R1:W2:Y:S03]  /*11e00*/  SYNCS.PHASECHK.TRANS64.TRYWAIT P1, [R3+URZ+0x2d800], R0 ;  /* 0x02d80000030075a7 */ /* 0x0002a6000802017f */
[----:B--2---:R-:W-:Y:S05]  /*11e10*/  @!P1 NANOSLEEP.SYNCS 0x989680 ;  /* 0x009896800000995d */ /* 0x004fea0003900000 */
[----:B------:R-:W2:Y:S02]  /*11e20*/  @!P1 SYNCS.PHASECHK.TRANS64 P1, [R3+URZ+0x2d800], R0 ;  /* 0x02d80000030095a7 */ /* 0x000ea4000802007f */
[----:B--2---:R-:W-:Y:S05]  /*11e30*/  @!P1 BRA `(.L_x_8923) ;  /* 0xfffffffc00ec9947 */ /* 0x004fea000383ffff */
[----:B------:R-:W-:Y:S05]  /*11e40*/  BRA `(.L_x_9066) ;  /* 0xfffffefc00147947 */ /* 0x000fea000383ffff */
.L_x_8927:
[----:B--2---:R2:W3:Y:S02]  /*11e50*/  SYNCS.PHASECHK.TRANS64.TRYWAIT P2, [R7+URZ+0x2d830], R0 ;  /* 0x02d83000070075a7 */ /* 0x0044e4000804017f */
[----:B---3--:R-:W-:Y:S05]  /*11e60*/  @!P2 NANOSLEEP.SYNCS 0x989680 ;  /* 0x009896800000a95d */ /* 0x008fea0003900000 */
[----:B------:R-:W3:Y:S02]  /*11e70*/  @!P2 SYNCS.PHASECHK.TRANS64 P2, [R7+URZ+0x2d830], R0 ;  /* 0x02d830000700a5a7 */ /* 0x000ee4000804007f */
[----:B---3--:R-:W-:Y:S05]  /*11e80*/  @!P2 BRA `(.L_x_8927) ;  /* 0xfffffffc00f0a947 */ /* 0x008fea000383ffff */
[----:B------:R-:W-:Y:S05]  /*11e90*/  BRA `(.L_x_8926) ;  /* 0xfffffefc00347947 */ /* 0x000fea000383ffff */
.L_x_8943:
[----:B---3--:R-:W-:-:S04]  /*11ea0*/  IMAD.U32 R11, RZ, RZ, UR6 ;  /* 0x00000006ff0b7e24 */ /* 0x008fc8000f8e00ff */
[----:B------:R3:W4:Y:S03]  /*11eb0*/  SYNCS.PHASECHK.TRANS64.TRYWAIT P2, [R11+URZ+0x2d830], R10 ;  /* 0x02d8300a0b0075a7 */ /* 0x000726000804017f */
[----:B----4-:R-:W-:Y:S05]  /*11ec0*/  @!P2 NANOSLEEP.SYNCS 0x989680 ;  /* 0x009896800000a95d */ /* 0x010fea0003900000 */
[----:B------:R-:W4:Y:S02]  /*11ed0*/  @!P2 SYNCS.PHASECHK.TRANS64 P2, [R11+URZ+0x2d830], R10 ;  /* 0x02d8300a0b00a5a7 */ /* 0x000f24000804007f */
[----:B----4-:R-:W-:Y:S05]  /*11ee0*/  @!P2 BRA `(.L_x_8943) ;  /* 0xfffffffc00eca947 */ /* 0x010fea000383ffff */
[----:B------:R-:W-:Y:S05]  /*11ef0*/  BRA `(.L_x_8940) ;  /* 0xffffff2c00f07947 */ /* 0x000fea000383ffff */
.L_x_8947:
[----:B--2---:R-:W-:-:S04]  /*11f00*/  IMAD.U32 R11, RZ, RZ, UR6 ;  /* 0x00000006ff0b7e24 */ /* 0x004fc8000f8e00ff */
[----:B------:R2:W3:Y:S03]  /*11f10*/  SYNCS.PHASECHK.TRANS64.TRYWAIT P2, [R11+URZ+0x2d850], R10 ;  /* 0x02d8500a0b0075a7 */ /* 0x0004e6000804017f */
[----:B---3--:R-:W-:Y:S05]  /*11f20*/  @!P2 NANOSLEEP.SYNCS 0x989680 ;  /* 0x009896800000a95d */ /* 0x008fea0003900000 */
[----:B------:R-:W3:Y:S02]  /*11f30*/  @!P2 SYNCS.PHASECHK.TRANS64 P2, [R11+URZ+0x2d850], R10 ;  /* 0x02d8500a0b00a5a7 */ /* 0x000ee4000804007f */
[----:B---3--:R-:W-:Y:S05]  /*11f40*/  @!P2 BRA `(.L_x_8947) ;  /* 0xfffffffc00eca947 */ /* 0x008fea000383ffff */
[----:B------:R-:W-:Y:S05]  /*11f50*/  BRA `(.L_x_8944) ;  /* 0xffffff3000887947 */ /* 0x000fea000383ffff */
.L_x_8964:
[----:B--2---:R-:W-:-:S04]  /*11f60*/  IMAD.U32 R12, RZ, RZ, UR6 ;  /* 0x00000006ff0c7e24 */ /* 0x004fc8000f8e00ff */
[----:B------:R2:W3:Y:S03]  /*11f70*/  SYNCS.PHASECHK.TRANS64.TRYWAIT P2, [R12+URZ+0x2d830], R7 ;  /* 0x02d830070c0075a7 */ /* 0x0004e6000804017f */
[----:B---3--:R-:W-:Y:S05]  /*11f80*/  @!P2 NANOSLEEP.SYNCS 0x989680 ;  /* 0x009896800000a95d */ /* 0x008fea0003900000 */
[----:B------:R-:W3:Y:S02]  /*11f90*/  @!P2 SYNCS.PHASECHK.TRANS64 P2, [R12+URZ+0x2d830], R7 ;  /* 0x02d830070c00a5a7 */ /* 0x000ee4000804007f */
[----:B---3--:R-:W-:Y:S05]  /*11fa0*/  @!P2 BRA `(.L_x_8964) ;  /* 0xfffffffc00eca947 */ /* 0x008fea000383ffff */
[----:B------:R-:W-:Y:S05]  /*11fb0*/  BRA `(.L_x_8961) ;  /* 0xffffff6000707947 */ /* 0x000fea000383ffff */
.L_x_8968:
[----:B--2---:R-:W-:-:S04]  /*11fc0*/  IMAD.U32 R12, RZ, RZ, UR6 ;  /* 0x00000006ff0c7e24 */ /* 0x004fc8000f8e00ff */
[----:B------:R2:W3:Y:S03]  /*11fd0*/  SYNCS.PHASECHK.TRANS64.TRYWAIT P2, [R12+URZ+0x2d850], R7 ;  /* 0x02d850070c0075a7 */ /* 0x0004e6000804017f */
[----:B---3--:R-:W-:Y:S05]  /*11fe0*/  @!P2 NANOSLEEP.SYNCS 0x989680 ;  /* 0x009896800000a95d */ /* 0x008fea0003900000 */
[----:B------:R-:W3:Y:S02]  /*11ff0*/  @!P2 SYNCS.PHASECHK.TRANS64 P2, [R12+URZ+0x2d850], R7 ;  /* 0x02d850070c00a5a7 */ /* 0x000ee4000804007f */
[----:B---3--:R-:W-:Y:S05]  /*12000*/  @!P2 BRA `(.L_x_8968) ;  /* 0xfffffffc00eca947 */ /* 0x008fea000383ffff */
[----:B------:R-:W-:Y:S05]  /*12010*/  BRA `(.L_x_8965) ;  /* 0xffffff6400087947 */ /* 0x000fea000383ffff */
.L_x_8974:
[----:B--2---:R-:W-:-:S04]  /*12020*/  IMAD.U32 R14, RZ, RZ, UR6 ;  /* 0x00000006ff0e7e24 */ /* 0x004fc8000f8e00ff */
[----:B------:R2:W3:Y:S03]  /*12030*/  SYNCS.PHASECHK.TRANS64.TRYWAIT P2, [R14+URZ+0x2d830], R7 ;  /* 0x02d830070e0075a7 */ /* 0x0004e6000804017f */
[----:B---3--:R-:W-:Y:S05]  /*12040*/  @!P2 NANOSLEEP.SYNCS 0x989680 ;  /* 0x009896800000a95d */ /* 0x008fea0003900000 */
[----:B------:R-:W3:Y:S02]  /*12050*/  @!P2 SYNCS.PHASECHK.TRANS64 P2, [R14+URZ+0x2d830], R7 ;  /* 0x02d830070e00a5a7 */ /* 0x000ee4000804007f */
[----:B---3--:R-:W-:Y:S05]  /*12060*/  @!P2 BRA `(.L_x_8974) ;  /* 0xfffffffc00eca947 */ /* 0x008fea000383ffff */
[----:B------:R-:W-:Y:S05]  /*12070*/  BRA `(.L_x_8971) ;  /* 0xffffff8000707947 */ /* 0x000fea000383ffff */
.L_x_8978:
[----:B--2---:R-:W-:-:S04]  /*12080*/  IMAD.U32 R14, RZ, RZ, UR6 ;  /* 0x00000006ff0e7e24 */ /* 0x004fc8000f8e00ff */
[----:B------:R2:W3:Y:S03]  /*12090*/  SYNCS.PHASECHK.TRANS64.TRYWAIT P2, [R14+URZ+0x2d850], R7 ;  /* 0x02d850070e0075a7 */ /* 0x0004e6000804017f */
[----:B---3--:R-:W-:Y:S05]  /*120a0*/  @!P2 NANOSLEEP.SYNCS 0x989680 ;  /* 0x009896800000a95d */ /* 0x008fea0003900000 */
[----:B------:R-:W3:Y:S02]  /*120b0*/  @!P2 SYNCS.PHASECHK.TRANS64 P2, [R14+URZ+0x2d850], R7 ;  /* 0x02d850070e00a5a7 */ /* 0x000ee4000804007f */
[----:B---3--:R-:W-:Y:S05]  /*120c0*/  @!P2 BRA `(.L_x_8978) ;  /* 0xfffffffc00eca947 */ /* 0x008fea000383ffff */
[----:B------:R-:W-:Y:S05]  /*120d0*/  BRA `(.L_x_8975) ;  /* 0xffffff8400087947 */ /* 0x000fea000383ffff */
.L_x_8991:
[----:B------:R-:W-:-:S04]  /*120e0*/  IMAD.U32 R3, RZ, RZ, UR9 ;  /* 0x00000009ff037e24 */ /* 0x000fc8000f8e00ff */
[----:B------:R1:W1:Y:S03]  /*120f0*/  SYNCS.PHASECHK.TRANS64.TRYWAIT P0, [R3+URZ+0x2d850], R0 ;  /* 0x02d85000030075a7 */ /* 0x000266000800017f */
[----:B-1----:R-:W-:Y:S05]  /*12100*/  @!P0 NANOSLEEP.SYNCS 0x989680 ;  /* 0x009896800000895d */ /* 0x002fea0003900000 */
[----:B------:R-:W1:Y:S02]  /*12110*/  @!P0 SYNCS.PHASECHK.TRANS64 P0, [R3+URZ+0x2d850], R0 ;  /* 0x02d85000030085a7 */ /* 0x000e64000800007f */
[----:B-1----:R-:W-:Y:S05]  /*12120*/  @!P0 BRA `(.L_x_8991) ;  /* 0xfffffffc00ec8947 */ /* 0x002fea000383ffff */
[----:B------:R-:W-:Y:S05]  /*12130*/  BRA `(.L_x_8990) ;  /* 0xffffffb000247947 */ /* 0x000fea000383ffff */
.L_x_9017:
[----:B------:R-:W-:Y:S02]  /*12140*/  IMAD.MOV.U32 R13, RZ, RZ, R16 ;  /* 0x000000ffff0d7224 */ /* 0x000fe400078e0010 */
[----:B------:R-:W-:Y:S02]  /*12150*/  IMAD.MOV.U32 R12, RZ, RZ, RZ ;  /* 0x000000ffff0c7224 */ /* 0x000fe400078e00ff */
[----:B------:R-:W-:Y:S02]  /*12160*/  IMAD.MOV.U32 R11, RZ, RZ, 0x1f ;  /* 0x0000001fff0b7424 */ /* 0x000fe400078e00ff */
[----:B------:R-:W-:-:S07]  /*12170*/  IMAD.MOV.U32 R15, RZ, RZ, -0x1 ;  /* 0xffffffffff0f7424 */ /* 0x000fce00078e00ff */
[----:B------:R-:W-:Y:S05]  /*12180*/  WARPSYNC.COLLECTIVE R15, `(.L_x_9067) ;  /* 0x000000000f087348 */ /* 0x000fea0003c00000 */
[----:B------:R1:W2:Y:S02]  /*12190*/  SHFL.IDX P6, R14, R13, R12, R11 ;  /* 0x0000000c0d0e7389 */ /* 0x0002a400000c000b */
[----:B-12---:R-:W-:Y:S01]  /*121a0*/  ENDCOLLECTIVE ;  /* 0x000000000000791b */ /* 0x006fe20003800000 */
.L_x_9067:
[----:B------:R-:W-:Y:S05]  /*121b0*/  BRA `(.L_x_9068) ;  /* 0xffffffd800207947 */ /* 0x000fea000383ffff */
.L_x_9018:
[----:B------:R-:W-:Y:S01]  /*121c0*/  BSSY B0, `(.L_x_9069) ;  /* 0x0000006000007945 */ /* 0x000fe20003800000 */
[----:B------:R-:W-:-:S07]  /*121d0*/  IMAD.MOV.U32 R15, RZ, RZ, -0x1 ;  /* 0xffffffffff0f7424 */ /* 0x000fce00078e00ff */
[----:B------:R-:W-:Y:S05]  /*121e0*/  WARPSYNC.COLLECTIVE R15, `(.L_x_9070) ;  /* 0x000000000f0c7348 */ /* 0x000fea0003c00000 */
[----:B------:R-:W-:Y:S02]  /*121f0*/  ELECT P6, UR62, PT ;  /* 0x00000000003e782f */ /* 0x000fe400038c0000 */
[----:B------:R-:W-:Y:S01]  /*12200*/  MOV R14, UR62 ;  /* 0x0000003e000e7c02 */ /* 0x000fe20008000f00 */
[----:B------:R-:W-:Y:S10]  /*12210*/  ENDCOLLECTIVE ;  /* 0x000000000000791b */ /* 0x000ff40003800000 */
.L_x_9070:
[----:B------:R-:W-:Y:S05]  /*12220*/  BSYNC B0 ;  /* 0x0000000000007941 */ /* 0x000fea0003800000 */
.L_x_9069:
[----:B------:R-:W-:Y:S05]  /*12230*/  BRA `(.L_x_9071) ;  /* 0xffffffd800107947 */ /* 0x000fea000383ffff */
.L_x_9021:
[----:B--2---:R2:W3:Y:S02]  /*12240*/  SYNCS.PHASECHK.TRANS64.TRYWAIT P2, [R13+URZ+0x2d840], R12 ;  /* 0x02d8400c0d0075a7 */ /* 0x0044e4000804017f */
[----:B---3--:R-:W-:Y:S05]  /*12250*/  @!P2 NANOSLEEP.SYNCS 0x989680 ;  /* 0x009896800000a95d */ /* 0x008fea0003900000 */
[----:B------:R-:W3:Y:S02]  /*12260*/  @!P2 SYNCS.PHASECHK.TRANS64 P2, [R13+URZ+0x2d840], R12 ;  /* 0x02d8400c0d00a5a7 */ /* 0x000ee4000804007f */
[----:B---3--:R-:W-:Y:S05]  /*12270*/  @!P2 BRA `(.L_x_9021) ;  /* 0xfffffffc00f0a947 */ /* 0x008fea000383ffff */
[----:B------:R-:W-:Y:S05]  /*12280*/  BRA `(.L_x_9072) ;  /* 0xffffffd800647947 */ /* 0x000fea000383ffff */
.L_x_9023:
[----:B-1----:R-:W-:-:S04]  /*12290*/  IMAD.U32 R5, RZ, RZ, UR42 ;  /* 0x0000002aff057e24 */ /* 0x002fc8000f8e00ff */
[----:B------:R1:W3:Y:S03]  /*122a0*/  SYNCS.PHASECHK.TRANS64.TRYWAIT P2, [R5+URZ+0x2d820], R4 ;  /* 0x02d82004050075a7 */ /* 0x0002e6000804017f */
[----:B---3--:R-:W-:Y:S05]  /*122b0*/  @!P2 NANOSLEEP.SYNCS 0x989680 ;  /* 0x009896800000a95d */ /* 0x008fea0003900000 */
[----:B------:R-:W3:Y:S02]  /*122c0*/  @!P2 SYNCS.PHASECHK.TRANS64 P2, [R5+URZ+0x2d820], R4 ;  /* 0x02d820040500a5a7 */ /* 0x000ee4000804007f */
[----:B---3--:R-:W-:Y:S05]  /*122d0*/  @!P2 BRA `(.L_x_9023) ;  /* 0xfffffffc00eca947 */ /* 0x008fea000383ffff */
[----:B------:R-:W-:Y:S05]  /*122e0*/  BRA `(.L_x_9073) ;  /* 0xffffffdc00687947 */ /* 0x000fea000383ffff */
.L_x_9029:
[----:B-1----:R1:W2:Y:S02]  /*122f0*/  SYNCS.PHASECHK.TRANS64.TRYWAIT P3, [R3+URZ+0x2d840], R2 ;  /* 0x02d84002030075a7 */ /* 0x0022a4000806017f */
[----:B--2---:R-:W-:Y:S05]  /*12300*/  @!P3 NANOSLEEP.SYNCS 0x989680 ;  /* 0x009896800000b95d */ /* 0x004fea0003900000 */
[----:B------:R-:W2:Y:S02]  /*12310*/  @!P3 SYNCS.PHASECHK.TRANS64 P3, [R3+URZ+0x2d840], R2 ;  /* 0x02d840020300b5a7 */ /* 0x000ea4000806007f */
[----:B--2---:R-:W-:Y:S05]  /*12320*/  @!P3 BRA `(.L_x_9029) ;  /* 0xfffffffc00f0b947 */ /* 0x004fea000383ffff */
[----:B------:R-:W-:Y:S05]  /*12330*/  BRA `(.L_x_9074) ;  /* 0xffffffe000087947 */ /* 0x000fea000383ffff */
.L_x_9031:
[----:B-1----:R1:W2:Y:S02]  /*12340*/  SYNCS.PHASECHK.TRANS64.TRYWAIT P3, [R2+URZ+0x60], R3 ;  /* 0x00006003020075a7 */ /* 0x0022a4000806017f */
[----:B--2---:R-:W-:Y:S05]  /*12350*/  @!P3 NANOSLEEP.SYNCS 0x989680 ;  /* 0x009896800000b95d */ /* 0x004fea0003900000 */
[----:B------:R-:W2:Y:S02]  /*12360*/  @!P3 SYNCS.PHASECHK.TRANS64 P3, [R2+URZ+0x60], R3 ;  /* 0x000060030200b5a7 */ /* 0x000ea4000806007f */
[----:B--2---:R-:W-:Y:S05]  /*12370*/  @!P3 BRA `(.L_x_9031) ;  /* 0xfffffffc00f0b947 */ /* 0x004fea000383ffff */
[----:B------:R-:W-:Y:S05]  /*12380*/  BRA `(.L_x_9075) ;  /* 0xffffffe000887947 */ /* 0x000fea000383ffff */
.L_x_9037:
[----:B-1----:R1:W2:Y:S02]  /*12390*/  SYNCS.PHASECHK.TRANS64.TRYWAIT P3, [R4+URZ+0x2d840], R3 ;  /* 0x02d84003040075a7 */ /* 0x0022a4000806017f */
[----:B--2---:R-:W-:Y:S05]  /*123a0*/  @!P3 NANOSLEEP.SYNCS 0x989680 ;  /* 0x009896800000b95d */ /* 0x004fea0003900000 */
[----:B------:R-:W2:Y:S02]  /*123b0*/  @!P3 SYNCS.PHASECHK.TRANS64 P3, [R4+URZ+0x2d840], R3 ;  /* 0x02d840030400b5a7 */ /* 0x000ea4000806007f */
[----:B--2---:R-:W-:Y:S05]  /*123c0*/  @!P3 BRA `(.L_x_9037) ;  /* 0xfffffffc00f0b947 */ /* 0x004fea000383ffff */
[----:B------:R-:W-:Y:S05]  /*123d0*/  BRA `(.L_x_9076) ;  /* 0xffffffe400b07947 */ /* 0x000fea000383ffff */
.L_x_9039:
[----:B-1----:R1:W2:Y:S02]  /*123e0*/  SYNCS.PHASECHK.TRANS64.TRYWAIT P3, [R3+URZ+0x60], R18 ;  /* 0x00006012030075a7 */ /* 0x0022a4000806017f */
[----:B--2---:R-:W-:Y:S05]  /*123f0*/  @!P3 NANOSLEEP.SYNCS 0x989680 ;  /* 0x009896800000b95d */ /* 0x004fea0003900000 */
[----:B------:R-:W2:Y:S02]  /*12400*/  @!P3 SYNCS.PHASECHK.TRANS64 P3, [R3+URZ+0x60], R18 ;  /* 0x000060120300b5a7 */ /* 0x000ea4000806007f */
[----:B--2---:R-:W-:Y:S05]  /*12410*/  @!P3 BRA `(.L_x_9039) ;  /* 0xfffffffc00f0b947 */ /* 0x004fea000383ffff */
[----:B------:R-:W-:Y:S05]  /*12420*/  BRA `(.L_x_9077) ;  /* 0xffffffe800307947 */ /* 0x000fea000383ffff */
.L_x_9044:
[----:B-1----:R1:W2:Y:S02]  /*12430*/  SYNCS.PHASECHK.TRANS64.TRYWAIT P3, [R3+URZ+0x2d840], R4 ;  /* 0x02d84004030075a7 */ /* 0x0022a4000806017f */
[----:B--2---:R-:W-:Y:S05]  /*12440*/  @!P3 NANOSLEEP.SYNCS 0x989680 ;  /* 0x009896800000b95d */ /* 0x004fea0003900000 */
[----:B------:R-:W2:Y:S02]  /*12450*/  @!P3 SYNCS.PHASECHK.TRANS64 P3, [R3+URZ+0x2d840], R4 ;  /* 0x02d840040300b5a7 */ /* 0x000ea4000806007f */
[----:B--2---:R-:W-:Y:S05]  /*12460*/  @!P3 BRA `(.L_x_9044) ;  /* 0xfffffffc00f0b947 */ /* 0x004fea000383ffff */
[----:B------:R-:W-:Y:S05]  /*12470*/  BRA `(.L_x_9078) ;  /* 0xffffffec00307947 */ /* 0x000fea000383ffff */
.L_x_9046:
[----:B-1----:R1:W2:Y:S02]  /*12480*/  SYNCS.PHASECHK.TRANS64.TRYWAIT P3, [R3+URZ+0x60], R12 ;  /* 0x0000600c030075a7 */ /* 0x0022a4000806017f */
[----:B--2---:R-:W-:Y:S05]  /*12490*/  @!P3 NANOSLEEP.SYNCS 0x989680 ;  /* 0x009896800000b95d */ /* 0x004fea0003900000 */
[----:B------:R-:W2:Y:S02]  /*124a0*/  @!P3 SYNCS.PHASECHK.TRANS64 P3, [R3+URZ+0x60], R12 ;  /* 0x0000600c0300b5a7 */ /* 0x000ea4000806007f */
[----:B--2---:R-:W-:Y:S05]  /*124b0*/  @!P3 BRA `(.L_x_9046) ;  /* 0xfffffffc00f0b947 */ /* 0x004fea000383ffff */
[----:B------:R-:W-:Y:S05]  /*124c0*/  BRA `(.L_x_9079) ;  /* 0xffffffec00b07947 */ /* 0x000fea000383ffff */
.L_x_9053:
[----:B-1----:R1:W2:Y:S02]  /*124d0*/  SYNCS.PHASECHK.TRANS64.TRYWAIT P0, [R3+URZ+0x2d860], R0 ;  /* 0x02d86000030075a7 */ /* 0x0022a4000800017f */
[----:B--2---:R-:W-:Y:S05]  /*124e0*/  @!P0 NANOSLEEP.SYNCS 0x989680 ;  /* 0x009896800000895d */ /* 0x004fea0003900000 */
[----:B------:R-:W2:Y:S02]  /*124f0*/  @!P0 SYNCS.PHASECHK.TRANS64 P0, [R3+URZ+0x2d860], R0 ;  /* 0x02d86000030085a7 */ /* 0x000ea4000800007f */
[----:B--2---:R-:W-:Y:S05]  /*12500*/  @!P0 BRA `(.L_x_9053) ;  /* 0xfffffffc00f08947 */ /* 0x004fea000383ffff */
[----:B------:R-:W-:Y:S05]  /*12510*/  BRA `(.L_x_9080) ;  /* 0xfffffff000907947 */ /* 0x000fea000383ffff */
.L_x_9055:
[----:B------:R-:W-:Y:S01]  /*12520*/  BSSY B0, `(.L_x_9081) ;  /* 0x0000007000007945 */ /* 0x000fe20003800000 */
[----:B------:R-:W-:Y:S02]  /*12530*/  IMAD.MOV.U32 R12, RZ, RZ, RZ ;  /* 0x000000ffff0c7224 */ /* 0x000fe400078e00ff */
[----:B------:R-:W-:Y:S02]  /*12540*/  IMAD.MOV.U32 R11, RZ, RZ, 0x1f ;  /* 0x0000001fff0b7424 */ /* 0x000fe400078e00ff */
[----:B------:R-:W-:-:S07]  /*12550*/  IMAD.MOV.U32 R15, RZ, RZ, -0x1 ;  /* 0xffffffffff0f7424 */ /* 0x000fce00078e00ff */
[----:B------:R-:W-:Y:S05]  /*12560*/  WARPSYNC.COLLECTIVE R15, `(.L_x_9082) ;  /* 0x000000000f087348 */ /* 0x000fea0003c00000 */
[----:B------:R1:W2:Y:S02]  /*12570*/  SHFL.IDX P6, R14, R13, R12, R11 ;  /* 0x0000000c0d0e7389 */ /* 0x0002a400000c000b */
[----:B-12---:R-:W-:Y:S01]  /*12580*/  ENDCOLLECTIVE ;  /* 0x000000000000791b */ /* 0x006fe20003800000 */
.L_x_9082:
[----:B------:R-:W-:Y:S05]  /*12590*/  BSYNC B0 ;  /* 0x0000000000007941 */ /* 0x000fea0003800000 */
.L_x_9081:
[----:B------:R-:W-:Y:S05]  /*125a0*/  BRA `(.L_x_9083) ;  /* 0xfffffff4001c7947 */ /* 0x000fea000383ffff */
.L_x_9057:
[----:B--2---:R2:W3:Y:S02]  /*125b0*/  SYNCS.PHASECHK.TRANS64.TRYWAIT P0, [R9+URZ+0x2d820], R0 ;  /* 0x02d82000090075a7 */ /* 0x0044e4000800017f */
[----:B---3--:R-:W-:Y:S05]  /*125c0*/  @!P0 NANOSLEEP.SYNCS 0x989680 ;  /* 0x009896800000895d */ /* 0x008fea0003900000 */
[----:B------:R-:W3:Y:S02]  /*125d0*/  @!P0 SYNCS.PHASECHK.TRANS64 P0, [R9+URZ+0x2d820], R0 ;  /* 0x02d82000090085a7 */ /* 0x000ee4000800007f */
[----:B---3--:R-:W-:Y:S05]  /*125e0*/  @!P0 BRA `(.L_x_9057) ;  /* 0xfffffffc00f08947 */ /* 0x008fea000383ffff */
[----:B------:R-:W-:Y:S05]  /*125f0*/  BRA `(.L_x_9084) ;  /* 0xfffffff400647947 */ /* 0x000fea000383ffff */
.L_x_9061:
[----:B--2---:R2:W3:Y:S02]  /*12600*/  SYNCS.PHASECHK.TRANS64.TRYWAIT P0, [R5+URZ], R4 ;  /* 0x00000004050075a7 */ /* 0x0044e4000800017f */
[----:B---3--:R-:W-:Y:S05]  /*12610*/  @!P0 NANOSLEEP.SYNCS 0x989680 ;  /* 0x009896800000895d */ /* 0x008fea0003900000 */
[----:B------:R-:W3:Y:S02]  /*12620*/  @!P0 SYNCS.PHASECHK.TRANS64 P0, [R5+URZ], R4 ;  /* 0x00000004050085a7 */ /* 0x000ee4000800007f */
[----:B---3--:R-:W-:Y:S05]  /*12630*/  @!P0 BRA `(.L_x_9061) ;  /* 0xfffffffc00f08947 */ /* 0x008fea000383ffff */
[----:B------:R-:W-:Y:S05]  /*12640*/  BRA `(.L_x_9085) ;  /* 0xfffffff400ac7947 */ /* 0x000fea000383ffff */
.L_x_9062:
[----:B---3--:R3:W4:Y:S02]  /*12650*/  SYNCS.PHASECHK.TRANS64.TRYWAIT P0, [R3+URZ], R2 ;  /* 0x00000002030075a7 */ /* 0x008724000800017f */
[----:B----4-:R-:W-:Y:S05]  /*12660*/  @!P0 NANOSLEEP.SYNCS 0x989680 ;  /* 0x009896800000895d */ /* 0x010fea0003900000 */
[----:B------:R-:W4:Y:S02]  /*12670*/  @!P0 SYNCS.PHASECHK.TRANS64 P0, [R3+URZ], R2 ;  /* 0x00000002030085a7 */ /* 0x000f24000800007f */
[----:B----4-:R-:W-:Y:S05]  /*12680*/  @!P0 BRA `(.L_x_9062) ;  /* 0xfffffffc00f08947 */ /* 0x010fea000383ffff */
[----:B------:R-:W-:Y:S05]  /*12690*/  BRA `(.L_x_9086) ;  /* 0xfffffff400a07947 */ /* 0x000fea000383ffff */
.L_x_9064:
[----:B----4-:R4:W1:Y:S02]  /*126a0*/  SYNCS.PHASECHK.TRANS64.TRYWAIT P0, [R19+URZ], R4 ;  /* 0x00000004130075a7 */ /* 0x010864000800017f */
[----:B-1----:R-:W-:Y:S05]  /*126b0*/  @!P0 NANOSLEEP.SYNCS 0x989680 ;  /* 0x009896800000895d */ /* 0x002fea0003900000 */
[----:B------:R-:W1:Y:S02]  /*126c0*/  @!P0 SYNCS.PHASECHK.TRANS64 P0, [R19+URZ], R4 ;  /* 0x00000004130085a7 */ /* 0x000e64000800007f */
[----:B-1----:R-:W-:Y:S05]  /*126d0*/  @!P0 BRA `(.L_x_9064) ;  /* 0xfffffffc00f08947 */ /* 0x002fea000383ffff */
[----:B------:R-:W-:Y:S05]  /*126e0*/  BRA `(.L_x_9087) ;  /* 0xfffffff400a47947 */ /* 0x000fea000383ffff */
.L_x_9088:
        /* <DEDUP_REMOVED lines=9> */
.L_x_12782:


//--------------------- .text._ZN7cutlass13device_kernelIN5flash11enable_sm90INS1_16FlashAttnFwdSm90INS1_25CollectiveMainloopFwdSm90ILi2EN4cute5tupleIJNS5_1CILi1EEES8_S8_EEENS6_IJNS7_ILi192EEENS7_ILi128EEENS7_ILi96EEEEEELi96ENS_10bfloat16_tEfNS_4arch4Sm90ELb0ELb1ELb0ELb1ELb0ELb0ELb0ELb0ELb1ELb0ELb0ELb0EEENS1_21CollectiveEpilogueFwdINS6_IJSA_SC_SB_EEES9_SE_SG_Li384ELb1ELb0ELb0ELb0EEENS1_36VarlenDynamicPersistentTileSchedulerILi192ELi128ELi384ELi32ELb0ELb0ELb1ELb1ELb0ELb1EEEEEEEEEvNT_6ParamsE --------------------------
	.section	.text._ZN7cutlass13device_kernelIN5flash11enable_sm90INS1_16FlashAttnFwdSm90INS1_25CollectiveMainloopFwdSm90ILi2EN4cute5tupleIJNS5_1CILi1EEES8_S8_EEENS6_IJNS7_ILi192EEENS7_ILi128EEENS7_ILi96EEEEEELi96ENS_10bfloat16_tEfNS_4arch4Sm90ELb0ELb1ELb0ELb1ELb0ELb0ELb0ELb0ELb1ELb0ELb0ELb0EEENS1_21CollectiveEpilogueFwdINS6_IJSA_SC_SB_EEES9_SE_SG_Li384ELb1ELb0ELb0ELb0EEENS1_36VarlenDynamicPersistentTileSchedulerILi192ELi128ELi384ELi32ELb0ELb0ELb1ELb1ELb0ELb1EEEEEEEEEvNT_6ParamsE,"ax",@progbits
	.align	128
.text._ZN7cutlass13device_kernelIN5flash11enable_sm90INS1_16FlashAttnFwdSm90INS1_25CollectiveMainloopFwdSm90ILi2EN4cute5tupleIJNS5_1CILi1EEES8_S8_EEENS6_IJNS7_ILi192EEENS7_ILi128EEENS7_ILi96EEEEEELi96ENS_10bfloat16_tEfNS_4arch4Sm90ELb0ELb1ELb0ELb1ELb0ELb0ELb0ELb0ELb1ELb0ELb0ELb0EEENS1_21CollectiveEpilogueFwdINS6_IJSA_SC_SB_EEES9_SE_SG_Li384ELb1ELb0ELb0ELb0EEENS1_36VarlenDynamicPersistentTileSchedulerILi192ELi128ELi384ELi32ELb0ELb0ELb1ELb1ELb0ELb1EEEEEEEEEvNT_6ParamsE:
        .type           _ZN7cutlass13device_kernelIN5flash11enable_sm90INS1_16FlashAttnFwdSm90INS1_25CollectiveMainloopFwdSm90ILi2EN4cute5tupleIJNS5_1CILi1EEES8_S8_EEENS6_IJNS7_ILi192EEENS7_ILi128EEENS7_ILi96EEEEEELi96ENS_10bfloat16_tEfNS_4arch4Sm90ELb0ELb1ELb0ELb1ELb0ELb0ELb0ELb0ELb1ELb0ELb0ELb0EEENS1_21CollectiveEpilogueFwdINS6_IJSA_SC_SB_EEES9_SE_SG_Li384ELb1ELb0ELb0ELb0EEENS1_36VarlenDynamicPersistentTileSchedulerILi192ELi128ELi384ELi32ELb0ELb0ELb1ELb1ELb0ELb1EEEEEEEEEvNT_6ParamsE,@function
        .size           _ZN7cutlass13device_kernelIN5flash11enable_sm90INS1_16FlashAttnFwdSm90INS1_25CollectiveMainloopFwdSm90ILi2EN4cute5tupleIJNS5_1CILi1EEES8_S8_EEENS6_IJNS7_ILi192EEENS7_ILi128EEENS7_ILi96EEEEEELi96ENS_10bfloat16_tEfNS_4arch4Sm90ELb0ELb1ELb0ELb1ELb0ELb0ELb0ELb0ELb1ELb0ELb0ELb0EEENS1_21CollectiveEpilogueFwdINS6_IJSA_SC_SB_EEES9_SE_SG_Li384ELb1ELb0ELb0ELb0EEENS1_36VarlenDynamicPersistentTileSchedulerILi192ELi128ELi384ELi32ELb0ELb0ELb1ELb1ELb0ELb1EEEEEEEEEvNT_6ParamsE,(.L_x_12783 - _ZN7cutlass13device_kernelIN5flash11enable_sm90INS1_16FlashAttnFwdSm90INS1_25CollectiveMainloopFwdSm90ILi2EN4cute5tupleIJNS5_1CILi1EEES8_S8_EEENS6_IJNS7_ILi192EEENS7_ILi128EEENS7_ILi96EEEEEELi96ENS_10bfloat16_tEfNS_4arch4Sm90ELb0ELb1ELb0ELb1ELb0ELb0ELb0ELb0ELb1ELb0ELb0ELb0EEENS1_21CollectiveEpilogueFwdINS6_IJSA_SC_SB_EEES9_SE_SG_Li384ELb1ELb0ELb0ELb0EEENS1_36VarlenDynamicPersistentTileSchedulerILi192ELi128ELi384ELi32ELb0ELb0ELb1ELb1ELb0ELb1EEEEEEEEEvNT_6ParamsE)
        .other          _ZN7cutlass13device_kernelIN5flash11enable_sm90INS1_16FlashAttnFwdSm90INS1_25CollectiveMainloopFwdSm90ILi2EN4cute5tupleIJNS5_1CILi1EEES8_S8_EEENS6_IJNS7_ILi192EEENS7_ILi128EEENS7_ILi96EEEEEELi96ENS_10bfloat16_tEfNS_4arch4Sm90ELb0ELb1ELb0ELb1ELb0ELb0ELb0ELb0ELb1ELb0ELb0ELb0EEENS1_21CollectiveEpilogueFwdINS6_IJSA_SC_SB_EEES9_SE_SG_Li384ELb1ELb0ELb0ELb0EEENS1_36VarlenDynamicPersistentTileSchedulerILi192ELi128ELi384ELi32ELb0ELb0ELb1ELb1ELb0ELb1EEEEEEEEEvNT_6ParamsE,@"STO_CUDA_ENTRY STV_DEFAULT"
_ZN7cutlass13device_kernelIN5flash11enable_sm90INS1_16FlashAttnFwdSm90INS1_25CollectiveMainloopFwdSm90ILi2EN4cute5tupleIJNS5_1CILi1EEES8_S8_EEENS6_IJNS7_ILi192EEENS7_ILi128EEENS7_ILi96EEEEEELi96ENS_10bfloat16_tEfNS_4arch4Sm90ELb0ELb1ELb0ELb1ELb0ELb0ELb0ELb0ELb1ELb0ELb0ELb0EEENS1_21CollectiveEpilogueFwdINS6_IJSA_SC_SB_EEES9_SE_SG_Li384ELb1ELb0ELb0ELb0EEENS1_36VarlenDynamicPersistentTileSchedulerILi192ELi128ELi384ELi32ELb0ELb0ELb1ELb1ELb0ELb1EEEEEEEEEvNT_6ParamsE:
        /* <DEDUP_REMOVED lines=21> */
.L_x_9090:
[----:B------:R-:W-:Y:S05]  /*0150*/  BSYNC B0 ;  /* 0x0000000000007941 */ /* 0x000fea0003800000 */
.L_x_9089:
        /* <DEDUP_REMOVED lines=41> */
.L_x_9091:
        /* <DEDUP_REMOVED lines=22> */
.L_x_9092:
        /* <DEDUP_REMOVED lines=18> */
.L_x_9093:
        /* <DEDUP_REMOVED lines=22> */
.L_x_9094:
        /* <DEDUP_REMOVED lines=22> */
.L_x_9095:
[----:B------:R-:W-:Y:S01]  /*0930*/  PLOP3.LUT P0, PT, PT, PT, UP0, 0x80, 0x0 ;  /* 0x000000000000781c */ /* 0x000fe20003f0f008 */
[----:B------:R-:W-:Y:S01]  /*0940*/  UMOV UR36, 0x1 ;  /* 0x0000000100247882 */ /* 0x000fe20000000000 */
[----:B------:R-:W-:Y:S01]  /*0950*/  NOP ;  /* 0x0000000000007918 */ /* 0x000fe20000000000 */
[----:B------:R-:W-:Y:S01]  /*0960*/  USEL UR36, UR36, 0x2, !UP0 ;  /* 0x0000000224247887 */ /* 0x000fe2000c000000 */
[----:B------:R-:W-:Y:S01]  /*0970*/  ULDC.64 UR48, c[0x0][0x208] ;  /* 0x0000820000307ab9 */ /* 0x000fe20000000a00 */
[----:B012-4-:R-:W-:Y:S08]  /*0980*/  BAR.SYNC.DEFER_BLOCKING 0x0 ;  /* 0x0000000000007b1d */ /* 0x017ff00000010000 */
[----:B------:R-:W-:Y:S05]  /*0990*/  @!P0 BRA `(.L_x_9096) ;  /* 0x000000e800ac8947 */ /* 0x000fea0003800000 */
.L_x_9097:
        /* <DEDUP_REMOVED lines=18> */
[----:B------:R-:W-:Y:S01]  /*0ac0*/  VIADD R153, R2, 0xffffff80 ;  /* 0xffffff8002997836 */ /* 0x000fe20000000000 */
[----:B------:R-:W-:Y:S01]  /*0ad0*/  R2UR UR6, R146 ;  /* 0x00000000920672ca */ /* 0x000fe200000e0000 */
[----:B------:R-:W-:Y:S01]  /*0ae0*/  IMAD.MOV.U32 R18, RZ, RZ, 0x40 ;  /* 0x00000040ff127424 */ /* 0x000fe200078e00ff */
[----:B------:R-:W-:Y:S01]  /*0af0*/  R2UR UR5, R147 ;  /* 0x00000000930572ca */ /* 0x000fe200000e0000 */
[----:B------:R-:W-:Y:S01]  /*0b00*/  ULOP3.LUT UR45, UR36, 0x1, URZ, 0xfc, !UPT ;  /* 0x00000001242d7892 */ /* 0x000fe2000f8efc3f */
[----:B------:R-:W-:Y:S01]  /*0b10*/  SHF.R.S32.HI R0, RZ, 0x1f, R153 ;  /* 0x0000001fff007819 */ /* 0x000fe20000011499 */
[----:B------:R-:W-:Y:S01]  /*0b20*/  UMOV UR44, URZ ;  /* 0x0000003f002c7c82 */ /* 0x000fe20008000000 */
[----:B------:R-:W-:Y:S01]  /*0b30*/  UMOV UR46, URZ ;  /* 0x0000003f002e7c82 */ /* 0x000fe20008000000 */
[----:B------:R-:W-:Y:S01]  /*0b40*/  UMOV UR43, URZ ;  /* 0x0000003f002b7c82 */ /* 0x000fe20008000000 */
[CC--:B------:R-:W-:Y:S02]  /*0b50*/  LEA.HI R151, R0.reuse, R153.reuse, RZ, 0x7 ;  /* 0x0000009900977211 */ /* 0x0c0fe400078f38ff */
[----:B------:R-:W-:-:S02]  /*0b60*/  LEA.HI R2, R0, R153, RZ, 0x4 ;  /* 0x0000009900027211 */ /* 0x000fc400078f20ff */
[----:B------:R-:W-:Y:S02]  /*0b70*/  LOP3.LUT R4, R151, 0xffffff80, RZ, 0xc0, !PT ;  /* 0xffffff8097047812 */ /* 0x000fe400078ec0ff */
[----:B------:R-:W-:Y:S02]  /*0b80*/  SHF.R.S32.HI R7, RZ, 0x4, R2 ;  /* 0x00000004ff077819 */ /* 0x000fe40000011402 */
[----:B------:R-:W-:Y:S01]  /*0b90*/  LEA.HI R6, R0, R153, RZ, 0x5 ;  /* 0x0000009900067211 */ /* 0x000fe200078f28ff */
[C---:B------:R-:W-:Y:S01]  /*0ba0*/  IMAD.IADD R149, R153.reuse, 0x1, -R4 ;  /* 0x0000000199957824 */ /* 0x040fe200078e0a04 */
[C---:B------:R-:W-:Y:S02]  /*0bb0*/  LOP3.LUT R4, R2.reuse, 0xfffffff0, RZ, 0xc0, !PT ;  /* 0xfffffff002047812 */ /* 0x040fe400078ec0ff */
[----:B------:R-:W-:Y:S02]  /*0bc0*/  LEA.HI R2, R2, R7, RZ, 0x1 ;  /* 0x0000000702027211 */ /* 0x000fe400078f08ff */
[----:B------:R-:W-:Y:S01]  /*0bd0*/  SHF.R.S32.HI R10, RZ, 0x1f, R149 ;  /* 0x0000001fff0a7819 */ /* 0x000fe20000011495 */
[----:B------:R-:W-:Y:S01]  /*0be0*/  IMAD.IADD R4, R153, 0x1, -R4 ;  /* 0x0000000199047824 */ /* 0x000fe200078e0a04 */
[----:B------:R-:W-:-:S02]  /*0bf0*/  LOP3.LUT R2, R2, 0x1ffffffe, RZ, 0xc0, !PT ;  /* 0x1ffffffe02027812 */ /* 0x000fc400078ec0ff */
[----:B------:R-:W-:Y:S02]  /*0c00*/  LEA.HI R11, R10, R149, RZ, 0x2 ;  /* 0x000000950a0b7211 */ /* 0x000fe400078f10ff */
[----:B------:R-:W-:Y:S01]  /*0c10*/  SHF.R.S32.HI R3, RZ, 0x1f, R4 ;  /* 0x0000001fff037819 */ /* 0x000fe20000011404 */
[----:B------:R-:W-:Y:S01]  /*0c20*/  IMAD.IADD R2, R7, 0x1, -R2 ;  /* 0x0000000107027824 */ /* 0x000fe200078e0a02 */
[--C-:B------:R-:W-:Y:S02]  /*0c30*/  SHF.R.S32.HI R8, RZ, 0x2, R11.reuse ;  /* 0x00000002ff087819 */ /* 0x100fe4000001140b */
[----:B------:R-:W-:Y:S02]  /*0c40*/  SHF.R.S32.HI R5, RZ, 0x1f, R11 ;  /* 0x0000001fff057819 */ /* 0x000fe4000001140b */
[----:B------:R-:W-:Y:S02]  /*0c50*/  LEA.HI R3, R3, R4, RZ, 0x3 ;  /* 0x0000000403037211 */ /* 0x000fe400078f18ff */
[----:B------:R-:W-:-:S02]  /*0c60*/  LEA.HI R9, R5, R8, RZ, 0x3 ;  /* 0x0000000805097211 */ /* 0x000fc400078f18ff */
[C---:B------:R-:W-:Y:S02]  /*0c70*/  LOP3.LUT R5, R3.reuse, 0xfffffff8, RZ, 0xc0, !PT ;  /* 0xfffffff803057812 */ /* 0x040fe400078ec0ff */
[----:B------:R-:W-:Y:S01]  /*0c80*/  SHF.R.S32.HI R7, RZ, 0x5, R6 ;  /* 0x00000005ff077819 */ /* 0x000fe20000011406 */
[----:B------:R-:W-:Y:S01]  /*0c90*/  IMAD.SHL.U32 R6, R3, 0x40, RZ ;  /* 0x0000004003067824 */ /* 0x000fe200078e00ff */
[----:B------:R-:W-:Y:S01]  /*0ca0*/  LOP3.LUT R9, R9, 0xfffffff8, RZ, 0xc0, !PT ;  /* 0xfffffff809097812 */ /* 0x000fe200078ec0ff */
[----:B------:R-:W-:Y:S01]  /*0cb0*/  IMAD.IADD R5, R4, 0x1, -R5 ;  /* 0x0000000104057824 */ /* 0x000fe200078e0a05 */
[----:B------:R-:W-:Y:S01]  /*0cc0*/  SHF.R.S32.HI R151, RZ, 0x7, R151 ;  /* 0x00000007ff977819 */ /* 0x000fe20000011497 */
[----:B------:R-:W-:Y:S01]  /*0cd0*/  IMAD R152, R7, 0x10, R4 ;  /* 0x0000001007987824 */ /* 0x000fe200078e0204 */
[----:B------:R-:W-:Y:S01]  /*0ce0*/  LOP3.LUT R6, R6, 0x7ffffe00, RZ, 0xc0, !PT ;  /* 0x7ffffe0006067812 */ /* 0x000fe200078ec0ff */
[C---:B------:R-:W-:Y:S01]  /*0cf0*/  IMAD.SHL.U32 R4, R5.reuse, 0x40, RZ ;  /* 0x0000004005047824 */ /* 0x040fe200078e00ff */
[----:B------:R-:W-:Y:S01]  /*0d00*/  R2P PR, R5, 0x6 ;  /* 0x0000000605007804 */ /* 0x000fe20000000000 */
[----:B------:R-:W-:Y:S01]  /*0d10*/  IMAD.SHL.U32 R3, R2, 0x8, RZ ;  /* 0x0000000802037824 */ /* 0x000fe200078e00ff */
[----:B------:R-:W-:Y:S01]  /*0d20*/  LEA.HI R10, R10, R149, RZ, 0x5 ;  /* 0x000000950a0a7211 */ /* 0x000fe200078f28ff */
[----:B------:R-:W-:Y:S01]  /*0d30*/  IMAD.IADD R13, R8, 0x1, -R9 ;  /* 0x00000001080d7824 */ /* 0x000fe200078e0a09 */
[----:B------:R-:W-:Y:S01]  /*0d40*/  LOP3.LUT R4, R4, 0x1c0, RZ, 0xc0, !PT ;  /* 0x000001c004047812 */ /* 0x000fe200078ec0ff */
[----:B------:R-:W-:Y:S01]  /*0d50*/  IMAD R6, R7, 0x400, R6 ;  /* 0x0000040007067824 */ /* 0x000fe200078e0206 */
[----:B------:R-:W-:Y:S01]  /*0d60*/  LEA.HI R0, R0, R153, RZ, 0x2 ;  /* 0x0000009900007211 */ /* 0x000fe200078f10ff */
[----:B------:R-:W-:Y:S01]  /*0d70*/  IMAD.HI R8, R151, 0x55555556, RZ ;  /* 0x5555555697087827 */ /* 0x000fe200078e02ff */
[----:B------:R-:W-:-:S02]  /*0d80*/  LOP3.LUT R2, R4, 0x8, R3, 0xf8, !PT ;  /* 0x0000000804027812 */ /* 0x000fc400078ef803 */
[----:B------:R-:W-:Y:S01]  /*0d90*/  SHF.R.U32.HI R9, RZ, 0x3, R4 ;  /* 0x00000003ff097819 */ /* 0x000fe20000011604 */
[----:B------:R-:W-:Y:S01]  /*0da0*/  IMAD.U32 R152, R152, 0x20, R3 ;  /* 0x0000002098987824 */ /* 0x000fe200078e0003 */
[----:B------:R-:W-:Y:S02]  /*0db0*/  LEA.HI R8, R8, R8, RZ, 0x1 ;  /* 0x0000000808087211 */ /* 0x000fe400078f08ff */
[----:B------:R-:W-:Y:S02]  /*0dc0*/  LOP3.LUT R9, R2, R9, RZ, 0x3c, !PT ;  /* 0x0000000902097212 */ /* 0x000fe400078e3cff */
[----:B------:R-:W-:Y:S01]  /*0dd0*/  SHF.R.S32.HI R10, RZ, 0x5, R10 ;  /* 0x00000005ff0a7819 */ /* 0x000fe2000001140a */
[----:B------:R-:W-:Y:S01]  /*0de0*/  IMAD R8, R8, -0x3, R151 ;  /* 0xfffffffd08087824 */ /* 0x000fe200078e0297 */
[----:B------:R-:W-:Y:S01]  /*0df0*/  LOP3.LUT R2, R0, 0x1ffffffc, RZ, 0xc0, !PT ;  /* 0x1ffffffc00027812 */ /* 0x000fe200078ec0ff */
[----:B------:R-:W-:Y:S01]  /*0e00*/  IMAD.IADD R6, R6, 0x1, R9 ;  /* 0x0000000106067824 */ /* 0x000fe200078e0209 */
[----:B------:R-:W-:Y:S01]  /*0e10*/  SEL R18, R18, 0xffffffc0, !P2 ;  /* 0xffffffc012127807 */ /* 0x000fe20005000000 */
[----:B------:R-:W-:Y:S01]  /*0e20*/  IMAD R13, R10, 0x10, R13 ;  /* 0x000000100a0d7824 */ /* 0x000fe200078e020d */
[----:B------:R-:W-:Y:S01]  /*0e30*/  LOP3.LUT R16, R11, 0x7ffffffc, RZ, 0xc0, !PT ;  /* 0x7ffffffc0b107812 */ /* 0x000fe200078ec0ff */
[----:B------:R-:W-:Y:S01]  /*0e40*/  IMAD.IADD R2, R153, 0x1, -R2 ;  /* 0x0000000199027824 */ /* 0x000fe200078e0a02 */
[----:B------:R-:W-:Y:S01]  /*0e50*/  LEA R17, R6, UR42, 0x1 ;  /* 0x0000002a06117c11 */ /* 0x000fe2000f8e08ff */
[----:B------:R-:W-:Y:S01]  /*0e60*/  IMAD R150, R8, 0x40, R13 ;  /* 0x0000004008967824 */ /* 0x000fe200078e020d */
[----:B------:R-:W-:Y:S01]  /*0e70*/  SHF.R.S32.HI R142, RZ, 0x2, R0 ;  /* 0x00000002ff8e7819 */ /* 0x000fe20000011400 */
[----:B------:R-:W-:-:S02]  /*0e80*/  IMAD.SHL.U32 R140, R2, 0x8, RZ ;  /* 0x00000008028c7824 */ /* 0x000fc400078e00ff */
[C---:B------:R-:W-:Y:S02]  /*0e90*/  VIADD R19, R17.reuse, 0x21800 ;  /* 0x0002180011137836 */ /* 0x040fe40000000000 */
[----:B------:R-:W-:Y:S02]  /*0ea0*/  VIADD R23, R17, 0x21820 ;  /* 0x0002182011177836 */ /* 0x000fe40000000000 */
[C---:B------:R-:W-:Y:S02]  /*0eb0*/  @P1 VIADD R23, R19.reuse, 0xffffffe0 ;  /* 0xffffffe013171836 */ /* 0x040fe40000000000 */
[----:B------:R-:W-:Y:S02]  /*0ec0*/  IMAD.IADD R19, R19, 0x1, R18 ;  /* 0x0000000113137824 */ /* 0x000fe400078e0212 */
[----:B------:R-:W-:Y:S02]  /*0ed0*/  IMAD.IADD R16, R149, 0x1, -R16 ;  /* 0x0000000195107824 */ /* 0x000fe400078e0a10 */
[----:B------:R-:W-:-:S02]  /*0ee0*/  IMAD.IADD R18, R18, 0x1, R23 ;  /* 0x0000000112127824 */ /* 0x000fc400078e0217 */
[----:B------:R-:W-:-:S07]  /*0ef0*/  VIADD R136, R23, 0x6000 ;  /* 0x0000600017887836 */ /* 0x000fce0000000000 */
.L_x_9189:
[----:B------:R-:W-:Y:S01]  /*0f00*/  ULDC.64 UR8, c[0x0][0xa28] ;  /* 0x00028a0000087ab9 */ /* 0x000fe20000000a00 */
[----:B0-----:R-:W0:Y:S01]  /*0f10*/  LDC R139, c[0x0][0x288] ;  /* 0x0000a200ff8b7b82 */ /* 0x001e220000000800 */
[----:B------:R-:W-:Y:S01]  /*0f20*/  UISETP.NE.U32.AND UP0, UPT, UR8, URZ, UPT ;  /* 0x0000003f0800728c */ /* 0x000fe2000bf05070 */
[----:B-1---5:R-:W-:-:S03]  /*0f30*/  IMAD.MOV.U32 R6, RZ, RZ, RZ ;  /* 0x000000ffff067224 */ /* 0x022fc600078e00ff */
[----:B------:R-:W-:-:S03]  /*0f40*/  UISETP.NE.AND.EX UP0, UPT, UR9, URZ, UPT, UP0 ;  /* 0x0000003f0900728c */ /* 0x000fc6000bf05300 */
[----:B------:R-:W-:Y:S01]  /*0f50*/  ULDC.64 UR8, c[0x0][0xa18] ;  /* 0x0002860000087ab9 */ /* 0x000fe20000000a00 */
[----:B--2---:R-:W1:Y:S01]  /*0f60*/  LDC.64 R8, c[0x0][0x3f8] ;  /* 0x0000fe00ff087b82 */ /* 0x004e620000000a00 */
        /* <DEDUP_REMOVED lines=12> */
[----:B----4-:R4:W5:Y:S02]  /*1030*/  @P0 LDG.E R6, desc[UR48][R2.64] ;  /* 0x0000003002060981 */ /* 0x010964000c1e1900 */
        /* <DEDUP_REMOVED lines=22> */
.L_x_9098:
        /* <DEDUP_REMOVED lines=10> */
.L_x_9099:
        /* <DEDUP_REMOVED lines=11> */
.L_x_9100:
[----:B------:R-:W1:Y:S01]  /*12f0*/  LDC.64 R8, c[0x0][0x9e0] ;  /* 0x00027800ff087b82 */ /* 0x000e620000000a00 */
[----:B------:R-:W-:Y:S02]  /*1300*/  IMAD.MOV.U32 R0, RZ, RZ, 0xc0 ;  /* 0x000000c0ff007424 */ /* 0x000fe400078e00ff */
[----:B-----5:R-:W-:Y:S02]  /*1310*/  IMAD.IADD R137, R137, 0x1, -R6 ;  /* 0x0000000189897824 */ /* 0x020fe400078e0a06 */
[----:B------:R-:W-:-:S05]  /*1320*/  IMAD R0, R145, R0, 0xc0 ;  /* 0x000000c091007424 */ /* 0x000fca00078e0200 */
        /* <DEDUP_REMOVED lines=14> */
.L_x_9102:
[----:B------:R-:W-:-:S13]  /*1410*/  ISETP.NE.AND P0, PT, R9, 0x1, PT ;  /* 0x000000010900780c */ /* 0x000fda0003f05270 */
[----:B------:R-:W0:Y:S02]  /*1420*/  @P0 LDC.64 R4, c[0x0][0x9e8] ;  /* 0x00027a00ff040b82 */ /* 0x000e240000000a00 */
[----:B0-----:R-:W-:-:S05]  /*1430*/  @P0 IMAD.HI.U32 R4, R2, R4, RZ ;  /* 0x0000000402040227 */ /* 0x001fca00078e00ff */
[----:B------:R-:W-:-:S07]  /*1440*/  @P0 SHF.R.U32.HI R2, RZ, R5, R4 ;  /* 0x00000005ff020219 */ /* 0x000fce0000011604 */
.L_x_9103:
[----:B------:R-:W-:-:S05]  /*1450*/  IMAD R3, R2, R9, R9 ;  /* 0x0000000902037224 */ /* 0x000fca00078e0209 */
[----:B------:R-:W-:-:S07]  /*1460*/  VIMNMX R0, R0, R3, PT ;  /* 0x0000000300007248 */ /* 0x000fce0003fe0100 */
.L_x_9101:
        /* <DEDUP_REMOVED lines=24> */
.L_x_9105:
[----:B------:R-:W-:-:S13]  /*15f0*/  ISETP.NE.AND P0, PT, R9, 0x1, PT ;  /* 0x000000010900780c */ /* 0x000fda0003f05270 */
[----:B------:R-:W0:Y:S02]  /*1600*/  @P0 LDC.64 R2, c[0x0][0x9e8] ;  /* 0x00027a00ff020b82 */ /* 0x000e240000000a00 */
[----:B0-----:R-:W-:-:S05]  /*1610*/  @P0 IMAD.HI.U32 R0, R4, R2, RZ ;  /* 0x0000000204000227 */ /* 0x001fca00078e00ff */
[----:B------:R-:W-:-:S07]  /*1620*/  @P0 SHF.R.U32.HI R4, RZ, R3, R0 ;  /* 0x00000003ff040219 */ /* 0x000fce0000011600 */
.L_x_9106:
[----:B------:R-:W-:-:S05]  /*1630*/  IMAD R4, R4, R9, RZ ;  /* 0x0000000904047224 */ /* 0x000fca00078e02ff */
[----:B------:R-:W-:-:S13]  /*1640*/  R2UR UR5, R4 ;  /* 0x00000000040572ca */ /* 0x000fda00000e0000 */
[----:B------:R-:W-:-:S04]  /*1650*/  UISETP.LT.AND UP0, UPT, UR4, UR5, UPT ;  /* 0x000000050400728c */ /* 0x000fc8000bf01270 */
[----:B------:R-:W-:-:S12]  /*1660*/  USEL UR4, UR4, UR5, !UP0 ;  /* 0x0000000504047287 */ /* 0x000fd8000c000000 */
.L_x_9104:
        /* <DEDUP_REMOVED lines=17> */
[----:B------:R-:W-:Y:S02]  /*1780*/  CS2R R116, SRZ ;  /* 0x0000000000747805 */ /* 0x000fe4000001ff00 */
[----:B------:R-:W-:Y:S02]  /*1790*/  CS2R R114, SRZ ;  /* 0x0000000000727805 */ /* 0x000fe4000001ff00 */
[----:B------:R-:W-:Y:S02]  /*17a0*/  CS2R R112, SRZ ;  /* 0x0000000000707805 */ /* 0x000fe4000001ff00 */
[----:B------:R-:W-:Y:S02]  /*17b0*/  CS2R R110, SRZ ;  /* 0x00000000006e7805 */ /* 0x000fe4000001ff00 */
[----:B------:R-:W-:-:S02]  /*17c0*/  CS2R R108, SRZ ;  /* 0x00000000006c7805 */ /* 0x000fc4000001ff00 */
[----:B------:R-:W-:Y:S02]  /*17d0*/  ISETP.GT.AND P1, PT, R88, UR39, PT ;  /* 0x0000002758007c0c */ /* 0x000fe4000bf24270 */
        /* <DEDUP_REMOVED lines=21> */
[----:B------:R-:W-:Y:S02]  /*1930*/  ULEA UR4, UR5, UR42, 0xc ;  /* 0x0000002a05047291 */ /* 0x000fe4000f8e603f */
[----:B------:R-:W-:Y:S02]  /*1940*/  ULEA UR5, UR5, UR6, 0xd ;  /* 0x0000000605057291 */ /* 0x000fe4000f8e683f */
[----:B------:R-:W-:Y:S02]  /*1950*/  UIADD3 UR4, UR4, 0xc400, URZ ;  /* 0x0000c40004047890 */ /* 0x000fe4000fffe03f */
[----:B------:R-:W-:Y:S02]  /*1960*/  USHF.R.U32.HI UR5, URZ, 0x4, UR5 ;  /* 0x000000043f057899 */ /* 0x000fe40008011605 */
[----:B------:R-:W-:Y:S02]  /*1970*/  USHF.R.U32.HI UR4, URZ, 0x4, UR4 ;  /* 0x000000043f047899 */ /* 0x000fe40008011604 */
[----:B------:R-:W-:-:S02]  /*1980*/  ULOP3.LUT UR37, UR5, 0x3fff, URZ, 0xc0, !UPT ;  /* 0x00003fff05257892 */ /* 0x000fc4000f8ec03f */
        /* <DEDUP_REMOVED lines=18> */
.L_x_9108:
        /* <DEDUP_REMOVED lines=9> */
.L_x_9285:
[----:B------:R-:W-:Y:S05]  /*1b40*/  @!P0 BRA `(.L_x_9110) ;  /* 0x0000000000048947 */ /* 0x000fea0003800000 */
[----:B------:R-:W-:Y:S01]  /*1b50*/  BPT.TRAP 0x1 ;  /* 0x000000040000795c */ /* 0x000fe20000300000 */
.L_x_9110:
[----:B------:R-:W-:Y:S02]  /*1b60*/  IMAD.U32 R5, RZ, RZ, UR43 ;  /* 0x0000002bff057e24 */ /* 0x000fe4000f8e00ff */
[----:B0-----:R-:W-:-:S03]  /*1b70*/  IMAD.U32 R0, RZ, RZ, UR46 ;  /* 0x0000002eff007e24 */ /* 0x001fc6000f8e00ff */
[----:B------:R-:W-:Y:S02]  /*1b80*/  LEA R5, R5, UR42, 0x3 ;  /* 0x0000002a05057c11 */ /* 0x000fe4000f8e18ff */
[----:B------:R-:W-:-:S04]  /*1b90*/  SHF.L.U32 R0, R0, 0x1f, RZ ;  /* 0x0000001f00007819 */ /* 0x000fc800000006ff */
[----:B------:R0:W1:Y:S01]  /*1ba0*/  SYNCS.PHASECHK.TRANS64.TRYWAIT P2, [R5+URZ+0x2d830], R0 ;  /* 0x02d83000050075a7 */ /* 0x000062000804017f */
[----:B------:R-:W-:Y:S05]  /*1bb0*/  @!P0 BRA `(.L_x_9111) ;  /* 0x0000000000048947 */ /* 0x000fea0003800000 */
[----:B------:R-:W-:Y:S01]  /*1bc0*/  BPT.TRAP 0x1 ;  /* 0x000000040000795c */ /* 0x000fe20000300000 */
.L_x_9111:
[----:B------:R-:W2:Y:S02]  /*1bd0*/  S2R R2, SR_TID.X ;  /* 0x0000000000027919 */ /* 0x000ea40000002100 */
[----:B--2---:R-:W-:Y:S01]  /*1be0*/  LOP3.LUT P1, RZ, R2, 0x7f, RZ, 0xc0, !PT ;  /* 0x0000007f02ff7812 */ /* 0x004fe2000782c0ff */
[----:B-1----:R-:W-:-:S12]  /*1bf0*/  @P2 BRA `(.L_x_9112) ;  /* 0x0000000000082947 */ /* 0x002fd80003800000 */
[----:B------:R-:W1:Y:S02]  /*1c00*/  SYNCS.PHASECHK.TRANS64.TRYWAIT P2, [R5+URZ+0x2d830], R0 ;  /* 0x02d83000050075a7 */ /* 0x000e64000804017f */
[----:B-1----:R-:W-:Y:S05]  /*1c10*/  @!P2 BRA `(.L_x_9113) ;  /* 0x00000124008ca947 */ /* 0x002fea0003800000 */
.L_x_9112:
[----:B------:R-:W-:Y:S05]  /*1c20*/  WARPSYNC.ALL ;  /* 0x0000000000007948 */ /* 0x000fea0003800000 */
[----:B------:R-:W-:Y:S01]  /*1c30*/  UIADD3 UR4, UR42, 0x15400, URZ ;  /* 0x000154002a047890 */ /* 0x000fe2000fffe03f */
[----:B------:R-:W-:Y:S01]  /*1c40*/  WARPGROUP.ARRIVE ;  /* 0x00000000000079c5 */ /* 0x000fe20000000000 */
[----:B------:R-:W-:Y:S01]  /*1c50*/  UMOV UR5, 0x80000020 ;  /* 0x8000002000057882 */ /* 0x000fe20000000000 */
[----:B------:R-:W-:Y:S01]  /*1c60*/  UMOV UR7, 0x80000020 ;  /* 0x8000002000077882 */ /* 0x000fe20000000000 */
[----:B------:R-:W-:Y:S01]  /*1c70*/  USHF.R.U32.HI UR4, URZ, 0x4, UR4 ;  /* 0x000000043f047899 */ /* 0x000fe20008011604 */
[----:B------:R-:W-:Y:S01]  /*1c80*/  IMAD.MOV.U32 R3, RZ, RZ, -0x80 ;  /* 0xffffff80ff037424 */ /* 0x000fe200078e00ff */
        /* <DEDUP_REMOVED lines=8> */
[----:B------:R-:W-:Y:S01]  /*1d10*/  ULOP3.LUT UR4, UR47, 0x10000, URZ, 0xfc, !UPT ;  /* 0x000100002f047892 */ /* 0x000fe2000f8efc3f */
[----:B01----:R-:W-:Y:S01]  /*1d20*/  @!P1 VIADD R0, R5, 0x2d840 ;  /* 0x0002d84005009836 */ /* 0x003fe20000000000 */
[----:B------:R-:W-:Y:S01]  /*1d30*/  UIMAD UR6, UR43, 0x600, UR32 ;  /* 0x000006002b0678a4 */ /* 0x000fe2000f8e0220 */
[----:B------:R-:W-:Y:S01]  /*1d40*/  IMAD R6, R145, 0xc0, R150 ;  /* 0x000000c091067824 */ /* 0x000fe200078e0296 */
[----:B------:R-:W-:Y:S01]  /*1d50*/  UIADD3 UR8, UR4, 0x2, URZ ;  /* 0x0000000204087890 */ /* 0x000fe2000fffe03f */
[----:B------:R-:W-:Y:S01]  /*1d60*/  IADD3 R3, -R139, 0x1, R2 ;  /* 0x000000018b037810 */ /* 0x000fe20007ffe102 */
[----:B------:R-:W-:Y:S01]  /*1d70*/  UIADD3 UR10, UR6, 0x2, URZ ;  /* 0x00000002060a7890 */ /* 0x000fe2000fffe03f */
[----:B------:R-:W-:Y:S01]  /*1d80*/  @!P1 PRMT R0, RZ, 0x654, R0 ;  /* 0x00000654ff009816 */ /* 0x000fe20000000000 */
[----:B------:R-:W-:Y:S01]  /*1d90*/  UIADD3 UR12, UR4, 0x300, URZ ;  /* 0x00000300040c7890 */ /* 0x000fe2000fffe03f */
[----:B------:R-:W-:Y:S01]  /*1da0*/  IMAD R8, R16, -0x2, R2 ;  /* 0xfffffffe10087824 */ /* 0x000fe200078e0202 */
[----:B------:R-:W-:-:S02]  /*1db0*/  UIADD3 UR14, UR6, 0x200, URZ ;  /* 0x00000200060e7890 */ /* 0x000fc4000fffe03f */
[----:B------:R-:W-:Y:S01]  /*1dc0*/  HGMMA.64x128x16.F32.BF16 R24, gdesc[UR4], RZ, !UPT, gsb0 ;  /* 0x01e00000041879f0 */ /* 0x000fe2000c0018ff */
[----:B------:R-:W-:Y:S01]  /*1dd0*/  UIADD3 UR16, UR4, 0x302, URZ ;  /* 0x0000030204107890 */ /* 0x000fe2000fffe03f */
[----:B------:R-:W-:Y:S01]  /*1de0*/  IMAD R3, R16, -0x2, R3 ;  /* 0xfffffffe10037824 */ /* 0x000fe200078e0203 */
[----:B------:R-:W-:Y:S01]  /*1df0*/  UIADD3 UR18, UR6, 0x202, URZ ;  /* 0x0000020206127890 */ /* 0x000fe2000fffe03f */
[----:B------:R-:W-:Y:S01]  /*1e00*/  LEA R9, R88, 0xffffff80, 0x7 ;  /* 0xffffff8058097811 */ /* 0x000fe200078e38ff */
        /* <DEDUP_REMOVED lines=49> */
.L_x_9116:
[----:B------:R-:W-:-:S06]  /*2120*/  UISETP.NE.AND UP1, UPT, UR7, 0x1, UPT ;  /* 0x000000010700788c */ /* 0x000fcc000bf25270 */
[----:B------:R-:W-:-:S05]  /*2130*/  PLOP3.LUT P2, PT, PT, PT, UP1, 0x80, 0x0 ;  /* 0x000000000000781c */ /* 0x000fca0003f4f018 */
[----:B------:R-:W-:-:S08]  /*2140*/  @UP1 ULDC.64 UR10, c[0x0][0x9e8] ;  /* 0x00027a00000a1ab9 */ /* 0x000fd00000000a00 */
[----:B------:R-:W-:-:S05]  /*2150*/  @P2 IMAD.HI.U32 R5, R3, UR10, RZ ;  /* 0x0000000a03052c27 */ /* 0x000fca000f8e00ff */
[----:B------:R-:W-:-:S07]  /*2160*/  @P2 SHF.R.U32.HI R3, RZ, UR11, R5 ;  /* 0x0000000bff032c19 */ /* 0x000fce0008011605 */
.L_x_9117:
[----:B------:R-:W-:Y:S05]  /*2170*/  BSYNC B0 ;  /* 0x0000000000007941 */ /* 0x000fea0003800000 */
.L_x_9115:
[----:B------:R-:W-:-:S04]  /*2180*/  IMAD R3, R3, UR7, -R9 ;  /* 0x0000000703037c24 */ /* 0x000fc8000f8e0a09 */
[----:B------:R-:W-:-:S05]  /*2190*/  IMAD R3, R16, -0x2, R3 ;  /* 0xfffffffe10037824 */ /* 0x000fca00078e0203 */
[----:B------:R-:W-:Y:S02]  /*21a0*/  VIMNMX R2, R2, R3, !PT ;  /* 0x0000000302027248 */ /* 0x000fe40007fe0100 */
[----:B------:R-:W-:-:S07]  /*21b0*/  VIADDMNMX R0, R3, UR7, R0, PT ;  /* 0x0000000703007c46 */ /* 0x000fce000b800100 */
.L_x_9114:
[----:B------:R-:W-:Y:S01]  /*21c0*/  ISETP.GE.AND P4, PT, R4, 0x9, PT ;  /* 0x000000090400780c */ /* 0x000fe20003f86270 */
[----:B------:R-:W-:Y:S01]  /*21d0*/  VIADD R5, R6, 0x8 ;  /* 0x0000000806057836 */ /* 0x000fe20000000000 */
[C---:B------:R-:W-:Y:S02]  /*21e0*/  ISETP.GE.AND P2, PT, R4.reuse, 0x2, PT ;  /* 0x000000020400780c */ /* 0x040fe40003f46270 */
[----:B------:R-:W-:Y:S01]  /*21f0*/  ISETP.GE.AND P5, PT, R4, 0xa, PT ;  /* 0x0000000a0400780c */ /* 0x000fe20003fa6270 */
[----:B------:R-:W-:Y:S01]  /*2200*/  IMAD.IADD R3, R10, 0x1, R5 ;  /* 0x000000010a037824 */ /* 0x000fe200078e0205 */
        /* <DEDUP_REMOVED lines=178> */
[----:B------:R-:W-:Y:S02]  /*2d30*/  ISETP.GT.AND P6, PT, R2, 0x79, !P6 ;  /* 0x000000790200780c */ /* 0x000fe400077c4270 */
[----:B------:R-:W-:Y:S02]  /*2d40*/  VIADDMNMX R2, R5, R11, R8, PT ;  /* 0x0000000b05027246 */ /* 0x000fe40003800108 */
        /* <DEDUP_REMOVED lines=18> */
.L_x_9120:
[----:B------:R-:W-:-:S06]  /*2e70*/  UISETP.NE.AND UP1, UPT, UR7, 0x1, UPT ;  /* 0x000000010700788c */ /* 0x000fcc000bf25270 */
[----:B------:R-:W-:-:S05]  /*2e80*/  PLOP3.LUT P6, PT, PT, PT, UP1, 0x80, 0x0 ;  /* 0x000000000000781c */ /* 0x000fca0003fcf018 */
[----:B------:R-:W-:-:S08]  /*2e90*/  @UP1 ULDC.64 UR10, c[0x0][0x9e8] ;  /* 0x00027a00000a1ab9 */ /* 0x000fd00000000a00 */
[----:B------:R-:W-:Y:S01]  /*2ea0*/  @P6 IMAD.HI.U32 R4, R0, UR10, RZ ;  /* 0x0000000a00046c27 */ /* 0x000fe2000f8e00ff */
[----:B------:R-:W-:-:S13]  /*2eb0*/  PLOP3.LUT P6, PT, PT, PT, UP1, 0x80, 0x0 ;  /* 0x000000000000781c */ /* 0x000fda0003fcf018 */
[----:B------:R-:W-:-:S07]  /*2ec0*/  @P6 SHF.R.U32.HI R0, RZ, UR11, R4 ;  /* 0x0000000bff006c19 */ /* 0x000fce0008011604 */
.L_x_9121:
[----:B------:R-:W-:Y:S05]  /*2ed0*/  BSYNC B0 ;  /* 0x0000000000007941 */ /* 0x000fea0003800000 */
.L_x_9119:
[----:B------:R-:W-:-:S04]  /*2ee0*/  IMAD R9, R0, UR7, -R9 ;  /* 0x0000000700097c24 */ /* 0x000fc8000f8e0a09 */
[----:B------:R-:W-:-:S05]  /*2ef0*/  IMAD R9, R16, -0x2, R9 ;  /* 0xfffffffe10097824 */ /* 0x000fca00078e0209 */
[----:B------:R-:W-:Y:S02]  /*2f00*/  VIMNMX R3, R3, R9, !PT ;  /* 0x0000000903037248 */ /* 0x000fe40007fe0100 */
[----:B------:R-:W-:-:S07]  /*2f10*/  VIADDMNMX R2, R9, UR7, R2, PT ;  /* 0x0000000709027c46 */ /* 0x000fce000b800102 */
.L_x_9118:
[----:B------:R-:W-:Y:S01]  /*2f20*/  ISETP.GT.AND P2, PT, R3, 0x1, !P2 ;  /* 0x000000010300780c */ /* 0x000fe20005744270 */
[----:B------:R-:W-:Y:S01]  /*2f30*/  ULDC UR33, c[0x0][0x988] ;  /* 0x0002620000217ab9 */ /* 0x000fe20000000800 */
[----:B------:R-:W-:Y:S02]  /*2f40*/  LOP3.LUT P6, RZ, R22, 0x8, RZ, 0xc0, !PT ;  /* 0x0000000816ff7812 */ /* 0x000fe400078cc0ff */
        /* <DEDUP_REMOVED lines=76> */
[C---:B------:R-:W-:Y:S01]  /*3410*/  ISETP.GT.AND P3, PT, R3.reuse, 0x70, !P3 ;  /* 0x000000700300780c */ /* 0x040fe20005f64270 */
[----:B------:R-:W0:Y:S01]  /*3420*/  SHFL.BFLY PT, R9, R8, 0x2, 0x1f ;  /* 0x0c401f0008097f89 */ /* 0x000e2200000e0000 */
[----:B------:R-:W-:Y:S02]  /*3430*/  FSEL R50, R50, -INF , !P2 ;  /* 0xff80000032327808 */ /* 0x000fe40005000000 */
[----:B------:R-:W-:Y:S02]  /*3440*/  LOP3.LUT P2, RZ, R22, 0x20000, RZ, 0xc0, !PT ;  /* 0x0002000016ff7812 */ /* 0x000fe4000784c0ff */
[C---:B------:R-:W-:Y:S02]  /*3450*/  ISETP.GT.AND P4, PT, R3.reuse, 0x71, !P4 ;  /* 0x000000710300780c */ /* 0x040fe40006784270 */
[C---:B------:R-:W-:Y:S02]  /*3460*/  ISETP.GT.AND P2, PT, R3.reuse, 0x31, !P2 ;  /* 0x000000310300780c */ /* 0x040fe40005744270 */
[----:B------:R-:W-:-:S02]  /*3470*/  ISETP.GT.AND P5, PT, R3, 0x78, !P5 ;  /* 0x000000780300780c */ /* 0x000fc40006fa4270 */
[C---:B------:R-:W-:Y:S02]  /*3480*/  ISETP.LT.OR P2, PT, R2.reuse, 0x32, P2 ;  /* 0x000000320200780c */ /* 0x040fe40001741670 */
[----:B------:R-:W-:Y:S02]  /*3490*/  ISETP.LT.OR P3, PT, R2, 0x71, P3 ;  /* 0x000000710200780c */ /* 0x000fe40001f61670 */
[----:B------:R-:W-:Y:S02]  /*34a0*/  FSEL R51, R51, -INF , !P2 ;  /* 0xff80000033337808 */ /* 0x000fe40005000000 */
[----:B------:R-:W-:Y:S02]  /*34b0*/  LOP3.LUT P2, RZ, R22, 0x10000, RZ, 0xc0, !PT ;  /* 0x0001000016ff7812 */ /* 0x000fe4000784c0ff */
        /* <DEDUP_REMOVED lines=16> */
[----:B------:R-:W-:-:S04]  /*35c0*/  ISETP.LT.OR P2, PT, R2, 0x41, P2 ;  /* 0x000000410200780c */ /* 0x000fc80001741670 */
[----:B------:R-:W-:Y:S02]  /*35d0*/  FSEL R58, R58, -INF , !P2 ;  /* 0xff8000003a3a7808 */ /* 0x000fe40005000000 */
[----:B------:R-:W-:Y:S02]  /*35e0*/  LOP3.LUT P2, RZ, R22, 0x2000, RZ, 0xc0, !PT ;  /* 0x0000200016ff7812 */ /* 0x000fe4000784c0ff */
[----:B0-----:R-:W-:Y:S02]  /*35f0*/  FMNMX.FTZ R0, R9, R0, !PT ;  /* 0x0000000009007209 */ /* 0x001fe40007810000 */
[----:B------:R-:W-:-:S03]  /*3600*/  ISETP.GT.AND P2, PT, R3, 0x41, !P2 ;  /* 0x000000410300780c */ /* 0x000fc60005744270 */
[----:B------:R-:W-:Y:S01]  /*3610*/  FMUL.FTZ R20, R0, UR33 ;  /* 0x0000002100147c20 */ /* 0x000fe20008410000 */
        /* <DEDUP_REMOVED lines=46> */
[----:B------:R-:W-:Y:S01]  /*3900*/  ISETP.GT.AND P6, PT, R3, 0x79, !P6 ;  /* 0x000000790300780c */ /* 0x000fe200077c4270 */
[--C-:B------:R-:W-:Y:S01]  /*3910*/  FFMA.FTZ R56, R56, UR33, -R20.reuse ;  /* 0x0000002138387c23 */ /* 0x100fe20008010814 */
[----:B------:R-:W-:Y:S01]  /*3920*/  FSEL R4, R26, -INF , !P2 ;  /* 0xff8000001a047808 */ /* 0x000fe20005000000 */
[--C-:B------:R-:W-:Y:S01]  /*3930*/  FFMA.FTZ R57, R57, UR33, -R20.reuse ;  /* 0x0000002139397c23 */ /* 0x100fe20008010814 */
[----:B------:R-:W-:Y:S01]  /*3940*/  LOP3.LUT P2, RZ, R22, 0x4000000, RZ, 0xc0, !PT ;  /* 0x0400000016ff7812 */ /* 0x000fe2000784c0ff */
[--C-:B------:R-:W-:Y:S01]  /*3950*/  FFMA.FTZ R9, R25, UR33, -R20.reuse ;  /* 0x0000002119097c23 */ /* 0x100fe20008010814 */
[----:B------:R-:W-:Y:S01]  /*3960*/  FMNMX.FTZ R7, R4, R27, !PT ;  /* 0x0000001b04077209 */ /* 0x000fe20007810000 */
[--C-:B------:R-:W-:Y:S01]  /*3970*/  FFMA.FTZ R11, R29, UR33, -R20.reuse ;  /* 0x000000211d0b7c23 */ /* 0x100fe20008010814 */
[----:B------:R-:W-:Y:S01]  /*3980*/  ISETP.GT.AND P2, PT, R3, 0x69, !P2 ;  /* 0x000000690300780c */ /* 0x000fe20005744270 */
        /* <DEDUP_REMOVED lines=26> */
[----:B0-----:R-:W-:-:S03]  /*3b30*/  FFMA.FTZ R57, R76, UR33, -R20 ;  /* 0x000000214c397c23 */ /* 0x001fc60008010814 */
[----:B------:R-:W-:Y:S01]  /*3b40*/  FMNMX.FTZ R7, R43, R24, !PT ;  /* 0x000000182b077209 */ /* 0x000fe20007810000 */
[----:B------:R-:W-:Y:S02]  /*3b50*/  FFMA.FTZ R24, R40, UR33, -R20 ;  /* 0x0000002128187c23 */ /* 0x000fe40008010814 */
[----:B------:R-:W0:Y:S01]  /*3b60*/  MUFU.EX2 R9, R9 ;  /* 0x0000000900097308 */ /* 0x000e220000000800 */
[----:B------:R-:W-:-:S04]  /*3b70*/  FMNMX.FTZ R26, R46, R7, !PT ;  /* 0x000000072e1a7209 */ /* 0x000fc80007810000 */
[----:B------:R-:W-:-:S03]  /*3b80*/  FMNMX.FTZ R7, R47, R26, !PT ;  /* 0x0000001a2f077209 */ /* 0x000fc60007810000 */
[----:B------:R-:W1:Y:S01]  /*3b90*/  MUFU.EX2 R10, R10 ;  /* 0x0000000a000a7308 */ /* 0x000e620000000800 */
[----:B------:R-:W-:-:S04]  /*3ba0*/  FMNMX.FTZ R26, R50, R7, !PT ;  /* 0x00000007321a7209 */ /* 0x000fc80007810000 */
[----:B------:R-:W-:Y:S01]  /*3bb0*/  FMNMX.FTZ R7, R51, R26, !PT ;  /* 0x0000001a33077209 */ /* 0x000fe20007810000 */
[----:B------:R-:W-:Y:S02]  /*3bc0*/  FFMA.FTZ R26, R44, UR33, -R20 ;  /* 0x000000212c1a7c23 */ /* 0x000fe40008010814 */
[----:B------:R-:W2:Y:S01]  /*3bd0*/  MUFU.EX2 R11, R11 ;  /* 0x0000000b000b7308 */ /* 0x000ea20000000800 */
        /* <DEDUP_REMOVED lines=26> */
[----:B------:R-:W-:Y:S01]  /*3d80*/  FMNMX.FTZ R7, R83, R36, !PT ;  /* 0x0000002453077209 */ /* 0x000fe20007810000 */
[--C-:B------:R-:W-:Y:S02]  /*3d90*/  FFMA.FTZ R36, R60, UR33, -R20.reuse ;  /* 0x000000213c247c23 */ /* 0x100fe40008010814 */
[----:B------:R-:W-:Y:S01]  /*3da0*/  MUFU.EX2 R26, R26 ;  /* 0x0000001a001a7308 */ /* 0x000fe20000000800 */
[----:B------:R-:W-:Y:S01]  /*3db0*/  FMNMX.FTZ R40, R86, R7, !PT ;  /* 0x0000000756287209 */ /* 0x000fe20007810000 */
[----:B---3--:R-:W-:-:S03]  /*3dc0*/  FFMA.FTZ R56, R73, UR33, -R20 ;  /* 0x0000002149387c23 */ /* 0x008fc60008010814 */
[----:B------:R-:W-:Y:S01]  /*3dd0*/  FMNMX.FTZ R7, R87, R40, !PT ;  /* 0x0000002857077209 */ /* 0x000fe20007810000 */
[--C-:B------:R-:W-:Y:S02]  /*3de0*/  FFMA.FTZ R40, R64, UR33, -R20.reuse ;  /* 0x0000002140287c23 */ /* 0x100fe40008010814 */
[----:B------:R-:W-:Y:S02]  /*3df0*/  MUFU.EX2 R25, R25 ;  /* 0x0000001900197308 */ /* 0x000fe40000000800 */
[----:B------:R-:W3:Y:S06]  /*3e00*/  SHFL.BFLY PT, R44, R7, 0x2, 0x1f ;  /* 0x0c401f00072c7f89 */ /* 0x000eec00000e0000 */
[----:B------:R-:W-:Y:S08]  /*3e10*/  MUFU.EX2 R28, R28 ;  /* 0x0000001c001c7308 */ /* 0x000ff00000000800 */
[----:B------:R-:W-:Y:S08]  /*3e20*/  MUFU.EX2 R29, R29 ;  /* 0x0000001d001d7308 */ /* 0x000ff00000000800 */
[----:B------:R-:W-:Y:S01]  /*3e30*/  MUFU.EX2 R32, R32 ;  /* 0x0000002000207308 */ /* 0x000fe20000000800 */
[----:B---3--:R-:W-:Y:S01]  /*3e40*/  FMNMX.FTZ R60, R7, R44, !PT ;  /* 0x0000002c073c7209 */ /* 0x008fe20007810000 */
[----:B------:R-:W-:-:S04]  /*3e50*/  FFMA.FTZ R44, R77, UR33, -R20 ;  /* 0x000000214d2c7c23 */ /* 0x000fc80008010814 */
[----:B------:R-:W3:Y:S02]  /*3e60*/  SHFL.BFLY PT, R7, R60, 0x1, 0x1f ;  /* 0x0c201f003c077f89 */ /* 0x000ee400000e0000 */
[----:B------:R-:W-:Y:S08]  /*3e70*/  MUFU.EX2 R33, R33 ;  /* 0x0000002100217308 */ /* 0x000ff00000000800 */
[----:B------:R-:W-:Y:S08]  /*3e80*/  MUFU.EX2 R36, R36 ;  /* 0x0000002400247308 */ /* 0x000ff00000000800 */
[----:B------:R-:W-:Y:S01]  /*3e90*/  MUFU.EX2 R37, R37 ;  /* 0x0000002500257308 */ /* 0x000fe20000000800 */
[----:B---3--:R-:W-:Y:S01]  /*3ea0*/  FMNMX.FTZ R7, R60, R7, !PT ;  /* 0x000000073c077209 */ /* 0x008fe20007810000 */
[----:B------:R-:W-:-:S06]  /*3eb0*/  FFMA.FTZ R60, R84, UR33, -R20 ;  /* 0x00000021543c7c23 */ /* 0x000fcc0008010814 */
[----:B------:R-:W-:Y:S01]  /*3ec0*/  MUFU.EX2 R40, R40 ;  /* 0x0000002800287308 */ /* 0x000fe20000000800 */
[C---:B------:R-:W-:Y:S01]  /*3ed0*/  FSETP.NEU.FTZ.AND P2, PT, R7.reuse, -INF , PT ;  /* 0xff8000000700780b */ /* 0x040fe20003f5d000 */
[----:B------:R-:W-:-:S05]  /*3ee0*/  FMUL.FTZ R64, R7, UR33 ;  /* 0x0000002107407c20 */ /* 0x000fca0008410000 */
[----:B------:R-:W-:Y:S01]  /*3ef0*/  FSEL R20, R64, RZ, P2 ;  /* 0x000000ff40147208 */ /* 0x000fe20001000000 */
[----:B------:R-:W-:Y:S01]  /*3f00*/  MUFU.EX2 R41, R41 ;  /* 0x0000002900297308 */ /* 0x000fe20000000800 */
[----:B------:R-:W-:-:S03]  /*3f10*/  PLOP3.LUT P2, PT, PT, PT, UP0, 0x40, 0x0 ;  /* 0x000000000000781c */ /* 0x000fc60003f4e808 */
        /* <DEDUP_REMOVED lines=10> */
[----:B0-----:R-:W-:Y:S01]  /*3fc0*/  FADD.FTZ R59, R8, R9 ;  /* 0x00000009083b7221 */ /* 0x001fe20000010000 */
[--C-:B------:R-:W-:Y:S01]  /*3fd0*/  FFMA.FTZ R34, R42, UR33, -R20.reuse ;  /* 0x000000212a227c23 */ /* 0x100fe20008010814 */
[--C-:B------:R-:W-:Y:S01]  /*3fe0*/  FFMA.FTZ R35, R43, UR33, -R20.reuse ;  /* 0x000000212b237c23 */ /* 0x100fe20008010814 */
[--C-:B------:R-:W-:Y:S01]  /*3ff0*/  FFMA.FTZ R42, R50, UR33, -R20.reuse ;  /* 0x00000021322a7c23 */ /* 0x100fe20008010814 */
[----:B------:R-:W0:Y:S01]  /*4000*/  MUFU.EX2 R65, R65 ;  /* 0x0000004100417308 */ /* 0x000e220000000800 */
[--C-:B------:R-:W-:Y:S01]  /*4010*/  FFMA.FTZ R43, R47, UR33, -R20.reuse ;  /* 0x000000212f2b7c23 */ /* 0x100fe20008010814 */
[--C-:B------:R-:W-:Y:S01]  /*4020*/  FFMA.FTZ R50, R62, UR33, -R20.reuse ;  /* 0x000000213e327c23 */ /* 0x100fe20008010814 */
[--C-:B------:R-:W-:Y:S01]  /*4030*/  FFMA.FTZ R47, R51, UR33, -R20.reuse ;  /* 0x00000021332f7c23 */ /* 0x100fe20008010814 */
[----:B-1----:R-:W-:Y:S01]  /*4040*/  FADD.FTZ R62, R10, R59 ;  /* 0x0000003b0a3e7221 */ /* 0x002fe20000010000 */
[--C-:B------:R-:W-:Y:S01]  /*4050*/  FFMA.FTZ R51, R54, UR33, -R20.reuse ;  /* 0x0000002136337c23 */ /* 0x100fe20008010814 */
[----:B------:R-:W-:Y:S01]  /*4060*/  F2FP.BF16.F32.PACK_AB R8, R9, R8 ;  /* 0x000000080908723e */ /* 0x000fe200000010ff */
[--C-:B------:R-:W-:Y:S01]  /*4070*/  FFMA.FTZ R54, R55, UR33, -R20.reuse ;  /* 0x0000002137367c23 */ /* 0x100fe20008010814 */
[----:B------:R-:W1:Y:S01]  /*4080*/  MUFU.EX2 R68, R68 ;  /* 0x0000004400447308 */ /* 0x000e620000000800 */
[--C-:B------:R-:W-:Y:S01]  /*4090*/  FFMA.FTZ R31, R39, UR33, -R20.reuse ;  /* 0x00000021271f7c23 */ /* 0x100fe20008010814 */
[----:B------:R-:W-:Y:S01]  /*40a0*/  FFMA.FTZ R55, R63, UR33, -R20 ;  /* 0x000000213f377c23 */ /* 0x000fe20008010814 */
[C---:B--2---:R-:W-:Y:S01]  /*40b0*/  FADD.FTZ R63, R11.reuse, R62 ;  /* 0x0000003e0b3f7221 */ /* 0x044fe20000010000 */
[--C-:B------:R-:W-:Y:S01]  /*40c0*/  FFMA.FTZ R39, R58, UR33, -R20.reuse ;  /* 0x000000213a277c23 */ /* 0x100fe20008010814 */
[--C-:B------:R-:W-:Y:S01]  /*40d0*/  FFMA.FTZ R58, R66, UR33, -R20.reuse ;  /* 0x00000021423a7c23 */ /* 0x100fe20008010814 */
[----:B------:R-:W-:Y:S01]  /*40e0*/  F2FP.BF16.F32.PACK_AB R10, R11, R10 ;  /* 0x0000000a0b0a723e */ /* 0x000fe200000010ff */
[--C-:B------:R-:W-:Y:S01]  /*40f0*/  FFMA.FTZ R59, R67, UR33, -R20.reuse ;  /* 0x00000021433b7c23 */ /* 0x100fe20008010814 */
[----:B------:R-:W2:Y:S01]  /*4100*/  MUFU.EX2 R69, R69 ;  /* 0x0000004500457308 */ /* 0x000ea20000000800 */
[----:B0-----:R-:W-:Y:S01]  /*4110*/  FADD.FTZ R9, R64, R65 ;  /* 0x0000004140097221 */ /* 0x001fe20000010000 */
[--C-:B------:R-:W-:Y:S01]  /*4120*/  FFMA.FTZ R71, R71, UR33, -R20.reuse ;  /* 0x0000002147477c23 */ /* 0x100fe20008010814 */
[--C-:B------:R-:W-:Y:S01]  /*4130*/  FFMA.FTZ R74, R74, UR33, -R20.reuse ;  /* 0x000000214a4a7c23 */ /* 0x100fe20008010814 */
[--C-:B------:R-:W-:Y:S01]  /*4140*/  FFMA.FTZ R75, R75, UR33, -R20.reuse ;  /* 0x000000214b4b7c23 */ /* 0x100fe20008010814 */
[--C-:B------:R-:W-:Y:S01]  /*4150*/  FFMA.FTZ R78, R78, UR33, -R20.reuse ;  /* 0x000000214e4e7c23 */ /* 0x100fe20008010814 */
[--C-:B------:R-:W-:Y:S01]  /*4160*/  FFMA.FTZ R79, R79, UR33, -R20.reuse ;  /* 0x000000214f4f7c23 */ /* 0x100fe20008010814 */
[--C-:B------:R-:W-:Y:S01]  /*4170*/  FFMA.FTZ R82, R82, UR33, -R20.reuse ;  /* 0x0000002152527c23 */ /* 0x100fe20008010814 */
[----:B------:R-:W0:Y:S01]  /*4180*/  MUFU.EX2 R4, R4 ;  /* 0x0000000400047308 */ /* 0x000e220000000800 */
[----:B-1----:R-:W-:Y:S01]  /*4190*/  FADD.FTZ R62, R68, R9 ;  /* 0x00000009443e7221 */ /* 0x002fe20000010000 */
[----:B------:R-:W-:Y:S01]  /*41a0*/  F2FP.BF16.F32.PACK_AB R9, R65, R64 ;  /* 0x000000404109723e */ /* 0x000fe200000010ff */
[----:B------:R-:W-:Y:S01]  /*41b0*/  FADD.FTZ R64, R12, R63 ;  /* 0x0000003f0c407221 */ /* 0x000fe20000010000 */
[----:B------:R-:W-:Y:S01]  /*41c0*/  F2FP.BF16.F32.PACK_AB R12, R13, R12 ;  /* 0x0000000c0d0c723e */ /* 0x000fe200000010ff */
[--C-:B------:R-:W-:Y:S01]  /*41d0*/  FFMA.FTZ R83, R83, UR33, -R20.reuse ;  /* 0x0000002153537c23 */ /* 0x100fe20008010814 */
[----:B------:R-:W-:Y:S01]  /*41e0*/  FFMA.FTZ R86, R86, UR33, -R20 ;  /* 0x0000002156567c23 */ /* 0x000fe20008010814 */
[----:B------:R-:W-:Y:S01]  /*41f0*/  FADD.FTZ R65, R13, R64 ;  /* 0x000000400d417221 */ /* 0x000fe20000010000 */
[----:B------:R-:W1:Y:S01]  /*4200*/  MUFU.EX2 R27, R27 ;  /* 0x0000001b001b7308 */ /* 0x000e620000000800 */
[C---:B--2---:R-:W-:Y:S01]  /*4210*/  FADD.FTZ R63, R69.reuse, R62 ;  /* 0x0000003e453f7221 */ /* 0x044fe20000010000 */
[----:B------:R-:W-:Y:S01]  /*4220*/  F2FP.BF16.F32.PACK_AB R11, R69, R68 ;  /* 0x00000044450b723e */ /* 0x000fe200000010ff */
[----:B------:R-:W-:Y:S01]  /*4230*/  FADD.FTZ R66, R14, R65 ;  /* 0x000000410e427221 */ /* 0x000fe20000010000 */
[----:B------:R-:W-:Y:S01]  /*4240*/  F2FP.BF16.F32.PACK_AB R14, R15, R14 ;  /* 0x0000000e0f0e723e */ /* 0x000fe200000010ff */
[--C-:B------:R-:W-:Y:S01]  /*4250*/  FFMA.FTZ R62, R70, UR33, -R20.reuse ;  /* 0x00000021463e7c23 */ /* 0x100fe20008010814 */
[----:B------:R-:W-:Y:S01]  /*4260*/  FFMA.FTZ R20, R87, UR33, -R20 ;  /* 0x0000002157147c23 */ /* 0x000fe20008010814 */
[----:B------:R-:W-:Y:S01]  /*4270*/  FADD.FTZ R65, R15, R66 ;  /* 0x000000420f417221 */ /* 0x000fe20000010000 */
[----:B------:R-:W2:Y:S01]  /*4280*/  MUFU.EX2 R30, R30 ;  /* 0x0000001e001e7308 */ /* 0x000ea20000000800 */
[----:B0-----:R-:W-:Y:S01]  /*4290*/  FADD.FTZ R64, R4, R63 ;  /* 0x0000003f04407221 */ /* 0x001fe20000010000 */
[----:B------:R0:W-:Y:S01]  /*42a0*/  STSM.16.M88.4 [R17+0x21800], R8 ;  /* 0x0218000811007844 */ /* 0x0001e20000000200 */
[----:B------:R-:W-:Y:S01]  /*42b0*/  FADD.FTZ R66, R24, R65 ;  /* 0x0000004118427221 */ /* 0x000fe20000010000 */
[----:B------:R-:W-:-:S03]  /*42c0*/  F2FP.BF16.F32.PACK_AB R24, R21, R24 ;  /* 0x000000181518723e */ /* 0x000fc600000010ff */
[----:B------:R-:W-:Y:S01]  /*42d0*/  FADD.FTZ R65, R21, R66 ;  /* 0x0000004215417221 */ /* 0x000fe20000010000 */
[----:B------:R-:W3:Y:S01]  /*42e0*/  MUFU.EX2 R31, R31 ;  /* 0x0000001f001f7308 */ /* 0x000ee20000000800 */
[----:B-1----:R-:W-:Y:S02]  /*42f0*/  FADD.FTZ R63, R27, R64 ;  /* 0x000000401b3f7221 */ /* 0x002fe40000010000 */
[----:B------:R-:W-:Y:S01]  /*4300*/  FADD.FTZ R66, R26, R65 ;  /* 0x000000411a427221 */ /* 0x000fe20000010000 */
[----:B------:R-:W-:-:S03]  /*4310*/  F2FP.BF16.F32.PACK_AB R26, R25, R26 ;  /* 0x0000001a191a723e */ /* 0x000fc600000010ff */
[----:B------:R-:W-:Y:S01]  /*4320*/  FADD.FTZ R65, R25, R66 ;  /* 0x0000004219417221 */ /* 0x000fe20000010000 */
[----:B------:R-:W1:Y:S01]  /*4330*/  MUFU.EX2 R34, R34 ;  /* 0x0000002200227308 */ /* 0x000e620000000800 */
[----:B--2---:R-:W-:Y:S01]  /*4340*/  FADD.FTZ R64, R30, R63 ;  /* 0x0000003f1e407221 */ /* 0x004fe20000010000 */
[----:B0-----:R-:W-:Y:S01]  /*4350*/  F2FP.BF16.F32.PACK_AB R8, R29, R28 ;  /* 0x0000001c1d08723e */ /* 0x001fe200000010ff */
[----:B------:R-:W-:-:S04]  /*4360*/  FADD.FTZ R66, R28, R65 ;  /* 0x000000411c427221 */ /* 0x000fc80000010000 */
[----:B------:R-:W-:Y:S01]  /*4370*/  FADD.FTZ R15, R29, R66 ;  /* 0x000000421d0f7221 */ /* 0x000fe20000010000 */
[----:B------:R-:W0:Y:S01]  /*4380*/  MUFU.EX2 R35, R35 ;  /* 0x0000002300237308 */ /* 0x000e220000000800 */
[C---:B---3--:R-:W-:Y:S02]  /*4390*/  FADD.FTZ R63, R31.reuse, R64 ;  /* 0x000000401f3f7221 */ /* 0x048fe40000010000 */
[----:B------:R-:W-:Y:S01]  /*43a0*/  FADD.FTZ R10, R32, R15 ;  /* 0x0000000f200a7221 */ /* 0x000fe20000010000 */
[----:B------:R-:W-:Y:S02]  /*43b0*/  F2FP.BF16.F32.PACK_AB R15, R31, R30 ;  /* 0x0000001e1f0f723e */ /* 0x000fe400000010ff */
[----:B------:R-:W-:Y:S01]  /*43c0*/  F2FP.BF16.F32.PACK_AB R30, R37, R36 ;  /* 0x00000024251e723e */ /* 0x000fe200000010ff */
[C---:B------:R-:W-:Y:S01]  /*43d0*/  FADD.FTZ R28, R33.reuse, R10 ;  /* 0x0000000a211c7221 */ /* 0x040fe20000010000 */
[----:B------:R-:W2:Y:S01]  /*43e0*/  MUFU.EX2 R38, R38 ;  /* 0x0000002600267308 */ /* 0x000ea20000000800 */
[----:B-1----:R-:W-:Y:S01]  /*43f0*/  FADD.FTZ R64, R34, R63 ;  /* 0x0000003f22407221 */ /* 0x002fe20000010000 */
[----:B------:R-:W-:Y:S01]  /*4400*/  F2FP.BF16.F32.PACK_AB R10, R33, R32 ;  /* 0x00000020210a723e */ /* 0x000fe200000010ff */
[----:B------:R-:W-:Y:S01]  /*4410*/  FADD.FTZ R11, R3, R28 ;  /* 0x0000001c030b7221 */ /* 0x000fe20000010000 */
[----:B------:R-:W-:-:S03]  /*4420*/  IMAD.IADD R32, R137, 0x1, -R139 ;  /* 0x0000000189207824 */ /* 0x000fc600078e0a8b */
[----:B------:R-:W-:Y:S01]  /*4430*/  FADD.FTZ R11, R2, R11 ;  /* 0x0000000b020b7221 */ /* 0x000fe20000010000 */
[----:B------:R-:W1:Y:S01]  /*4440*/  MUFU.EX2 R43, R43 ;  /* 0x0000002b002b7308 */ /* 0x000e620000000800 */
[C---:B0-----:R-:W-:Y:S01]  /*4450*/  FADD.FTZ R63, R35.reuse, R64 ;  /* 0x00000040233f7221 */ /* 0x041fe20000010000 */
[----:B------:R-:W-:Y:S01]  /*4460*/  F2FP.BF16.F32.PACK_AB R25, R35, R34 ;  /* 0x000000222319723e */ /* 0x000fe200000010ff */
[----:B------:R-:W-:-:S05]  /*4470*/  IMAD R32, R145, 0xc0, R32 ;  /* 0x000000c091207824 */ /* 0x000fca00078e0220 */
[----:B------:R-:W0:Y:S01]  /*4480*/  MUFU.EX2 R42, R42 ;  /* 0x0000002a002a7308 */ /* 0x000e220000000800 */
[----:B--2---:R-:W-:Y:S01]  /*4490*/  FADD.FTZ R64, R38, R63 ;  /* 0x0000003f26407221 */ /* 0x004fe20000010000 */
[----:B------:R-:W-:-:S06]  /*44a0*/  R2UR UR10, R32 ;  /* 0x00000000200a72ca */ /* 0x000fcc00000e0000 */
[----:B------:R-:W2:Y:S01]  /*44b0*/  MUFU.EX2 R47, R47 ;  /* 0x0000002f002f7308 */ /* 0x000ea20000000800 */
[----:B-1----:R-:W-:-:S06]  /*44c0*/  FADD.FTZ R13, R43, R64 ;  /* 0x000000402b0d7221 */ /* 0x002fcc0000010000 */
[----:B------:R-:W-:Y:S01]  /*44d0*/  UIADD3 UR6, UR10, UR6, URZ ;  /* 0x000000060a067290 */ /* 0x000fe2000fffe03f */
[----:B------:R-:W1:Y:S01]  /*44e0*/  MUFU.EX2 R51, R51 ;  /* 0x0000003300337308 */ /* 0x000e620000000800 */
[----:B0-----:R-:W-:Y:S01]  /*44f0*/  FADD.FTZ R64, R42, R13 ;  /* 0x0000000d2a407221 */ /* 0x001fe20000010000 */
[----:B------:R-:W-:Y:S02]  /*4500*/  F2FP.BF16.F32.PACK_AB R13, R27, R4 ;  /* 0x000000041b0d723e */ /* 0x000fe400000010ff */
[----:B------:R-:W-:-:S03]  /*4510*/  F2FP.BF16.F32.PACK_AB R27, R43, R38 ;  /* 0x000000262b1b723e */ /* 0x000fc600000010ff */
[----:B------:R0:W-:Y:S01]  /*4520*/  STSM.16.M88.4 [R23], R12 ;  /* 0x0000000c17007844 */ /* 0x0001e20000000200 */
[----:B------:R-:W3:Y:S01]  /*4530*/  MUFU.EX2 R54, R54 ;  /* 0x0000003600367308 */ /* 0x000ee20000000800 */
[----:B--2---:R-:W-:Y:S02]  /*4540*/  FADD.FTZ R64, R47, R64 ;  /* 0x000000402f407221 */ /* 0x004fe40000010000 */
[----:B------:R-:W-:Y:S05]  /*4550*/  STSM.16.M88.4 [R19], R24 ;  /* 0x0000001813007844 */ /* 0x000fea0000000200 */
[----:B------:R-:W2:Y:S01]  /*4560*/  MUFU.EX2 R39, R39 ;  /* 0x0000002700277308 */ /* 0x000ea20000000800 */
[----:B-1----:R-:W-:Y:S01]  /*4570*/  FADD.FTZ R9, R51, R64 ;  /* 0x0000004033097221 */ /* 0x002fe20000010000 */
[----:B0-----:R-:W-:-:S06]  /*4580*/  F2FP.BF16.F32.PACK_AB R12, R41, R40 ;  /* 0x00000028290c723e */ /* 0x001fcc00000010ff */
[----:B------:R-:W0:Y:S01]  /*4590*/  MUFU.EX2 R46, R46 ;  /* 0x0000002e002e7308 */ /* 0x000e220000000800 */
[----:B---3--:R-:W-:Y:S01]  /*45a0*/  FADD.FTZ R4, R54, R9 ;  /* 0x0000000936047221 */ /* 0x008fe20000010000 */
[----:B------:R-:W-:-:S06]  /*45b0*/  F2FP.BF16.F32.PACK_AB R9, R47, R42 ;  /* 0x0000002a2f09723e */ /* 0x000fcc00000010ff */
[----:B------:R-:W1:Y:S01]  /*45c0*/  MUFU.EX2 R50, R50 ;  /* 0x0000003200327308 */ /* 0x000e620000000800 */
[----:B--2---:R-:W-:Y:S01]  /*45d0*/  FADD.FTZ R21, R39, R4 ;  /* 0x0000000427157221 */ /* 0x004fe20000010000 */
[----:B------:R-:W-:Y:S01]  /*45e0*/  FADD.FTZ R4, R36, R11 ;  /* 0x0000000b24047221 */ /* 0x000fe20000010000 */
[----:B------:R-:W-:-:S03]  /*45f0*/  F2FP.BF16.F32.PACK_AB R11, R54, R51 ;  /* 0x00000033360b723e */ /* 0x000fc600000010ff */
[----:B------:R-:W-:Y:S02]  /*4600*/  FADD.FTZ R29, R37, R4 ;  /* 0x00000004251d7221 */ /* 0x000fe40000010000 */
[----:B------:R-:W2:Y:S01]  /*4610*/  MUFU.EX2 R55, R55 ;  /* 0x0000003700377308 */ /* 0x000ea20000000800 */
[----:B0-----:R-:W-:Y:S01]  /*4620*/  FADD.FTZ R21, R46, R21 ;  /* 0x000000152e157221 */ /* 0x001fe20000010000 */
[----:B------:R-:W-:Y:S01]  /*4630*/  FADD.FTZ R28, R40, R29 ;  /* 0x0000001d281c7221 */ /* 0x000fe20000010000 */
[----:B------:R0:W-:Y:S01]  /*4640*/  STSM.16.M88.4 [R18], R8 ;  /* 0x0000000812007844 */ /* 0x0001e20000000200 */
[----:B------:R-:W-:-:S04]  /*4650*/  F2FP.BF16.F32.PACK_AB R29, R46, R39 ;  /* 0x000000272e1d723e */ /* 0x000fc800000010ff */
[----:B------:R-:W3:Y:S01]  /*4660*/  MUFU.EX2 R58, R58 ;  /* 0x0000003a003a7308 */ /* 0x000ee20000000800 */
[----:B-1----:R-:W-:-:S07]  /*4670*/  FADD.FTZ R4, R50, R21 ;  /* 0x0000001532047221 */ /* 0x002fce0000010000 */
[----:B------:R-:W1:Y:S01]  /*4680*/  MUFU.EX2 R59, R59 ;  /* 0x0000003b003b7308 */ /* 0x000e620000000800 */
[----:B--2---:R-:W-:Y:S01]  /*4690*/  FADD.FTZ R21, R55, R4 ;  /* 0x0000000437157221 */ /* 0x004fe20000010000 */
[----:B------:R-:W-:Y:S01]  /*46a0*/  FADD.FTZ R4, R41, R28 ;  /* 0x0000001c29047221 */ /* 0x000fe20000010000 */
[----:B------:R-:W-:Y:S02]  /*46b0*/  F2FP.BF16.F32.PACK_AB R28, R2, R3 ;  /* 0x00000003021c723e */ /* 0x000fe400000010ff */
[----:B------:R-:W-:-:S03]  /*46c0*/  F2FP.BF16.F32.PACK_AB R31, R55, R50 ;  /* 0x00000032371f723e */ /* 0x000fc600000010ff */
[----:B------:R-:W2:Y:S01]  /*46d0*/  MUFU.EX2 R45, R45 ;  /* 0x0000002d002d7308 */ /* 0x000ea20000000800 */
[----:B---3--:R-:W-:Y:S01]  /*46e0*/  FADD.FTZ R2, R58, R21 ;  /* 0x000000153a027221 */ /* 0x008fe20000010000 */
[----:B------:R3:W-:Y:S06]  /*46f0*/  STSM.16.M88.4 [R17+0x27800], R28 ;  /* 0x0278001c11007844 */ /* 0x0007ec0000000200 */
[----:B------:R-:W4:Y:S01]  /*4700*/  MUFU.EX2 R62, R62 ;  /* 0x0000003e003e7308 */ /* 0x000f220000000800 */
[----:B-1----:R-:W-:-:S07]  /*4710*/  FADD.FTZ R3, R59, R2 ;  /* 0x000000023b037221 */ /* 0x002fce0000010000 */
[----:B------:R-:W1:Y:S01]  /*4720*/  MUFU.EX2 R52, R52 ;  /* 0x0000003400347308 */ /* 0x000e620000000800 */
[----:B--2---:R-:W-:-:S07]  /*4730*/  FADD.FTZ R13, R45, R4 ;  /* 0x000000042d0d7221 */ /* 0x004fce0000010000 */
[----:B------:R-:W0:Y:S01]  /*4740*/  MUFU.EX2 R71, R71 ;  /* 0x0000004700477308 */ /* 0x000e220000000800 */
[----:B----4-:R-:W-:-:S07]  /*4750*/  FADD.FTZ R2, R62, R3 ;  /* 0x000000033e027221 */ /* 0x010fce0000010000 */
[----:B------:R-:W2:Y:S01]  /*4760*/  MUFU.EX2 R49, R49 ;  /* 0x0000003100317308 */ /* 0x000ea20000000800 */
[C---:B-1----:R-:W-:Y:S01]  /*4770*/  FADD.FTZ R4, R52.reuse, R13 ;  /* 0x0000000d34047221 */ /* 0x042fe20000010000 */
[----:B------:R-:W-:Y:S02]  /*4780*/  F2FP.BF16.F32.PACK_AB R14, R52, R45 ;  /* 0x0000002d340e723e */ /* 0x000fe400000010ff */
[----:B------:R-:W-:-:S04]  /*4790*/  F2FP.BF16.F32.PACK_AB R13, R59, R58 ;  /* 0x0000003a3b0d723e */ /* 0x000fc800000010ff */
[----:B------:R-:W1:Y:S01]  /*47a0*/  MUFU.EX2 R74, R74 ;  /* 0x0000004a004a7308 */ /* 0x000e620000000800 */
[C---:B0-----:R-:W-:Y:S01]  /*47b0*/  FADD.FTZ R9, R71.reuse, R2 ;  /* 0x0000000247097221 */ /* 0x041fe20000010000 */
[----:B------:R-:W-:-:S05]  /*47c0*/  F2FP.BF16.F32.PACK_AB R15, R71, R62 ;  /* 0x0000003e470f723e */ /* 0x000fca00000010ff */
[----:B------:R3:W-:Y:S01]  /*47d0*/  STSM.16.M88.4 [R136], R12 ;  /* 0x0000000c88007844 */ /* 0x0007e20000000200 */
        /* <DEDUP_REMOVED lines=9> */
[----:B------:R-:W-:-:S06]  /*4870*/  F2FP.BF16.F32.PACK_AB R9, R75, R74 ;  /* 0x0000004a4b09723e */ /* 0x000fcc00000010ff */
[----:B------:R-:W2:Y:S01]  /*4880*/  MUFU.EX2 R44, R44 ;  /* 0x0000002c002c7308 */ /* 0x000ea20000000800 */
[----:B-1----:R-:W-:-:S07]  /*4890*/  FADD.FTZ R2, R78, R11 ;  /* 0x0000000b4e027221 */ /* 0x002fce0000010000 */
[----:B------:R-:W1:Y:S01]  /*48a0*/  MUFU.EX2 R79, R79 ;  /* 0x0000004f004f7308 */ /* 0x000e620000000800 */
[----:B0-----:R-:W-:-:S07]  /*48b0*/  FADD.FTZ R21, R57, R4 ;  /* 0x0000000439157221 */ /* 0x001fce0000010000 */
[----:B------:R-:W-:Y:S01]  /*48c0*/  MUFU.EX2 R48, R48 ;  /* 0x0000003000307308 */ /* 0x000fe20000000800 */
[C---:B--2---:R-:W-:Y:S01]  /*48d0*/  F2FP.BF16.F32.PACK_AB R10, R44.reuse, R57 ;  /* 0x000000392c0a723e */ /* 0x044fe200000010ff */
[----:B------:R-:W-:-:S06]  /*48e0*/  FADD.FTZ R21, R44, R21 ;  /* 0x000000152c157221 */ /* 0x000fcc0000010000 */
[----:B------:R-:W0:Y:S01]  /*48f0*/  MUFU.EX2 R53, R53 ;  /* 0x0000003500357308 */ /* 0x000e220000000800 */
[C---:B-1----:R-:W-:Y:S01]  /*4900*/  F2FP.BF16.F32.PACK_AB R11, R79.reuse, R78 ;  /* 0x0000004e4f0b723e */ /* 0x042fe200000010ff */
[----:B------:R-:W-:Y:S01]  /*4910*/  FADD.FTZ R79, R79, R2 ;  /* 0x000000024f4f7221 */ /* 0x000fe20000010000 */
[----:B------:R-:W-:-:S03]  /*4920*/  VIADD R2, R88, 0xfffffffe ;  /* 0xfffffffe58027836 */ /* 0x000fc60000000000 */
[----:B------:R3:W-:Y:S02]  /*4930*/  STSM.16.M88.4 [R19+0x6000], R8 ;  /* 0x0060000813007844 */ /* 0x0007e40000000200 */
[----:B------:R-:W1:Y:S08]  /*4940*/  MUFU.EX2 R60, R60 ;  /* 0x0000003c003c7308 */ /* 0x000e700000000800 */
[----:B------:R-:W2:Y:S01]  /*4950*/  MUFU.EX2 R61, R61 ;  /* 0x0000003d003d7308 */ /* 0x000ea20000000800 */
[----:B0-----:R-:W-:Y:S01]  /*4960*/  F2FP.BF16.F32.PACK_AB R24, R53, R48 ;  /* 0x000000303518723e */ /* 0x001fe200000010ff */
[----:B------:R-:W-:-:S04]  /*4970*/  FADD.FTZ R48, R48, R21 ;  /* 0x0000001530307221 */ /* 0x000fc80000010000 */
[----:B------:R-:W-:Y:S02]  /*4980*/  FADD.FTZ R53, R53, R48 ;  /* 0x0000003035357221 */ /* 0x000fe40000010000 */
[----:B------:R-:W-:Y:S02]  /*4990*/  MUFU.EX2 R82, R82 ;  /* 0x0000005200527308 */ /* 0x000fe40000000800 */
[----:B-1----:R-:W-:-:S06]  /*49a0*/  FADD.FTZ R4, R60, R53 ;  /* 0x000000353c047221 */ /* 0x002fcc0000010000 */
[----:B------:R-:W0:Y:S01]  /*49b0*/  MUFU.EX2 R83, R83 ;  /* 0x0000005300537308 */ /* 0x000e220000000800 */
[C---:B--2---:R-:W-:Y:S01]  /*49c0*/  F2FP.BF16.F32.PACK_AB R26, R61.reuse, R60 ;  /* 0x0000003c3d1a723e */ /* 0x044fe200000010ff */
[----:B------:R-:W-:-:S06]  /*49d0*/  FADD.FTZ R4, R61, R4 ;  /* 0x000000043d047221 */ /* 0x000fcc0000010000 */
[----:B------:R-:W-:Y:S08]  /*49e0*/  MUFU.EX2 R86, R86 ;  /* 0x0000005600567308 */ /* 0x000ff00000000800 */
[----:B------:R-:W1:Y:S01]  /*49f0*/  MUFU.EX2 R3, R20 ;  /* 0x0000001400037308 */ /* 0x000e620000000800 */
[----:B0-----:R-:W-:Y:S01]  /*4a00*/  F2FP.BF16.F32.PACK_AB R25, R83, R82 ;  /* 0x000000525319723e */ /* 0x001fe200000010ff */
[----:B------:R-:W-:-:S04]  /*4a10*/  FADD.FTZ R82, R82, R79 ;  /* 0x0000004f52527221 */ /* 0x000fc80000010000 */
[----:B------:R-:W-:Y:S01]  /*4a20*/  FADD.FTZ R83, R83, R82 ;  /* 0x0000005253537221 */ /* 0x000fe20000010000 */
[----:B-1----:R-:W-:-:S03]  /*4a30*/  F2FP.BF16.F32.PACK_AB R27, R3, R86 ;  /* 0x00000056031b723e */ /* 0x002fc600000010ff */
[----:B------:R-:W-:Y:S02]  /*4a40*/  FADD.FTZ R86, R86, R83 ;  /* 0x0000005356567221 */ /* 0x000fe40000010000 */
[----:B------:R3:W-:Y:S02]  /*4a50*/  STSM.16.M88.4 [R18+0x6000], R24 ;  /* 0x0060001812007844 */ /* 0x0007e40000000200 */
[----:B------:R-:W-:Y:S01]  /*4a60*/  FADD.FTZ R3, R3, R86 ;  /* 0x0000005603037221 */ /* 0x000fe20000010000 */
[----:B------:R0:W-:Y:S06]  /*4a70*/  MEMBAR.ALL.CTA ;  /* 0x0000000000007992 */ /* 0x0001ec0000008000 */
[----:B0-----:R-:W0:Y:S02]  /*4a80*/  FENCE.VIEW.ASYNC.S ;  /* 0x00000000000073c6 */ /* 0x001e240000000000 */
[----:B0-----:R-:W-:Y:S01]  /*4a90*/  NOP ;  /* 0x0000000000007918 */ /* 0x001fe20000000000 */
[----:B------:R-:W-:Y:S05]  /*4aa0*/  @P2 BRA `(.L_x_9122) ;  /* 0x0000000000482947 */ /* 0x000fea0003800000 */
[C---:B------:R-:W-:Y:S01]  /*4ab0*/  ISETP.GT.AND P2, PT, R32.reuse, RZ, PT ;  /* 0x000000ff2000720c */ /* 0x040fe20003f44270 */
[----:B---3--:R-:W-:-:S05]  /*4ac0*/  VIADD R8, R32, 0xffffffff ;  /* 0xffffffff20087836 */ /* 0x008fca0000000000 */
        /* <DEDUP_REMOVED lines=9> */
.L_x_9123:
[----:B------:R-:W-:-:S11]  /*4b60*/  UISETP.NE.AND UP1, UPT, UR7, 0x1, UPT ;  /* 0x000000010700788c */ /* 0x000fd6000bf25270 */
[----:B------:R-:W-:Y:S02]  /*4b70*/  @UP1 ULDC.64 UR18, c[0x0][0x9e8] ;  /* 0x00027a0000121ab9 */ /* 0x000fe40000000a00 */
[----:B------:R-:W-:-:S04]  /*4b80*/  UIMAD.WIDE.U32 UR10, UR14, UR18, URZ ;  /* 0x000000120e0a72a5 */ /* 0x000fc8000f8e003f */
[----:B------:R-:W-:-:S12]  /*4b90*/  @UP1 USHF.R.U32.HI UR14, URZ, UR19, UR11 ;  /* 0x000000133f0e1299 */ /* 0x000fd8000801160b */
.L_x_9124:
[----:B------:R-:W-:-:S04]  /*4ba0*/  UIMAD UR7, UR14, UR7, UR7 ;  /* 0x000000070e0772a4 */ /* 0x000fc8000f8e0207 */
[----:B------:R-:W-:-:S04]  /*4bb0*/  UISETP.LT.AND UP1, UPT, UR6, UR7, UPT ;  /* 0x000000070600728c */ /* 0x000fc8000bf21270 */
[----:B------:R-:W-:-:S12]  /*4bc0*/  USEL UR6, UR6, UR7, UP1 ;  /* 0x0000000706067287 */ /* 0x000fd80008800000 */
.L_x_9122:
        /* <DEDUP_REMOVED lines=31> */
[----:B---3--:R-:W-:Y:S01]  /*4dc0*/  IADD3 R8, R6, R137, -R139 ;  /* 0x0000008906087210 */ /* 0x008fe20007ffe88b */
[----:B------:R-:W-:Y:S01]  /*4dd0*/  IMAD.MOV.U32 R135, RZ, RZ, RZ ;  /* 0x000000ffff877224 */ /* 0x000fe200078e00ff */
[----:B------:R-:W-:Y:S01]  /*4de0*/  ULDC UR34, c[0x0][0x9e4] ;  /* 0x0002790000227ab9 */ /* 0x000fe20000000800 */
[----:B------:R-:W-:Y:S01]  /*4df0*/  ULDC UR35, c[0x0][0x9dc] ;  /* 0x0002770000237ab9 */ /* 0x000fe20000000800 */
[----:B------:R-:W-:Y:S01]  /*4e00*/  LOP3.LUT R10, RZ, R8, RZ, 0x33, !PT ;  /* 0x00000008ff0a7212 */ /* 0x000fe200078e33ff */
[----:B------:R-:W-:Y:S01]  /*4e10*/  VIADD R9, R8, 0x8 ;  /* 0x0000000808097836 */ /* 0x000fe20000000000 */
[----:B------:R-:W-:Y:S01]  /*4e20*/  ULDC UR33, c[0x0][0x988] ;  /* 0x0002620000217ab9 */ /* 0x000fe20000000800 */
[----:B------:R-:W-:-:S03]  /*4e30*/  ULDC UR47, c[0x0][0x9e0] ;  /* 0x00027800002f7ab9 */ /* 0x000fc60000000800 */
[----:B------:R-:W-:-:S07]  /*4e40*/  LOP3.LUT R11, RZ, R9, RZ, 0x33, !PT ;  /* 0x00000009ff0b7212 */ /* 0x000fce00078e33ff */
.L_x_9142:
[----:B------:R-:W-:Y:S01]  /*4e50*/  UIADD3 UR51, UR43, 0x1, URZ ;  /* 0x000000012b337890 */ /* 0x000fe2000fffe03f */
[----:B------:R-:W-:-:S03]  /*4e60*/  ISETP.NE.AND P3, PT, RZ, UR38, PT ;  /* 0x00000026ff007c0c */ /* 0x000fc6000bf65270 */
[----:B------:R-:W-:-:S04]  /*4e70*/  UISETP.NE.AND UP1, UPT, UR51, 0x2, UPT ;  /* 0x000000023300788c */ /* 0x000fc8000bf25270 */
[----:B------:R-:W-:Y:S02]  /*4e80*/  USEL UR50, URZ, 0x1, UP1 ;  /* 0x000000013f327887 */ /* 0x000fe40008800000 */
[----:B------:R-:W-:Y:S02]  /*4e90*/  USEL UR51, UR51, URZ, UP1 ;  /* 0x0000003f33337287 */ /* 0x000fe40008800000 */
[----:B------:R-:W-:Y:S02]  /*4ea0*/  ULOP3.LUT UR50, UR46, UR50, URZ, 0x3c, !UPT ;  /* 0x000000322e327292 */ /* 0x000fe4000f8e3c3f */
[----:B--2---:R-:W-:Y:S10]  /*4eb0*/  @P3 BRA `(.L_x_9126) ;  /* 0x00000000002c3947 */ /* 0x004ff40003800000 */
[----:B------:R-:W-:Y:S05]  /*4ec0*/  @!P0 BRA `(.L_x_9127) ;  /* 0x0000000000048947 */ /* 0x000fea0003800000 */
[----:B------:R-:W-:Y:S01]  /*4ed0*/  BPT.TRAP 0x1 ;  /* 0x000000040000795c */ /* 0x000fe20000300000 */
.L_x_9127:
[----:B------:R-:W-:Y:S01]  /*4ee0*/  ULEA UR6, UR51, UR42, 0x3 ;  /* 0x0000002a33067291 */ /* 0x000fe2000f8e183f */
[----:B------:R-:W-:-:S05]  /*4ef0*/  IMAD.U32 R12, RZ, RZ, UR50 ;  /* 0x00000032ff0c7e24 */ /* 0x000fca000f8e00ff */
[----:B------:R-:W-:-:S04]  /*4f00*/  SHF.L.U32 R12, R12, 0x1f, RZ ;  /* 0x0000001f0c0c7819 */ /* 0x000fc800000006ff */
[----:B------:R0:W1:Y:S01]  /*4f10*/  SYNCS.PHASECHK.TRANS64.TRYWAIT P2, [UR6+0x2d830], R12 ;  /* 0x02d8300cff0075a7 */ /* 0x0000620008040146 */
[----:B------:R-:W-:Y:S05]  /*4f20*/  @!P0 BRA `(.L_x_9128) ;  /* 0x0000000000048947 */ /* 0x000fea0003800000 */
[----:B------:R-:W-:Y:S01]  /*4f30*/  BPT.TRAP 0x1 ;  /* 0x000000040000795c */ /* 0x000fe20000300000 */
.L_x_9128:
[----:B-1----:R-:W-:Y:S05]  /*4f40*/  @P2 BRA `(.L_x_9126) ;  /* 0x0000000000082947 */ /* 0x002fea0003800000 */
[----:B------:R-:W1:Y:S02]  /*4f50*/  SYNCS.PHASECHK.TRANS64.TRYWAIT P2, [UR6+0x2d830], R12 ;  /* 0x02d8300cff0075a7 */ /* 0x000e640008040146 */
[----:B-1----:R-:W-:Y:S05]  /*4f60*/  @!P2 BRA `(.L_x_9129) ;  /* 0x000000f000cca947 */ /* 0x002fea0003800000 */
.L_x_9126:
[----:B-1----:R-:W1:Y:S01]  /*4f70*/  S2R R13, SR_TID.X ;  /* 0x00000000000d7919 */ /* 0x002e620000002100 */
[----:B------:R-:W-:Y:S01]  /*4f80*/  UIMAD UR6, UR51, 0x600, UR32 ;  /* 0x00000600330678a4 */ /* 0x000fe2000f8e0220 */
        /* <DEDUP_REMOVED lines=35> */
.L_x_9131:
[----:B------:R-:W-:Y:S01]  /*51c0*/  ULEA UR6, UR43, UR42, 0x3 ;  /* 0x0000002a2b067291 */ /* 0x000fe2000f8e183f */
[----:B------:R-:W-:-:S05]  /*51d0*/  IMAD.U32 R12, RZ, RZ, UR46 ;  /* 0x0000002eff0c7e24 */ /* 0x000fca000f8e00ff */
[----:B------:R-:W-:-:S04]  /*51e0*/  SHF.L.U32 R12, R12, 0x1f, RZ ;  /* 0x0000001f0c0c7819 */ /* 0x000fc800000006ff */
[----:B------:R0:W1:Y:S01]  /*51f0*/  SYNCS.PHASECHK.TRANS64.TRYWAIT P2, [UR6+0x2d850], R12 ;  /* 0x02d8500cff0075a7 */ /* 0x0000620008040146 */
[----:B------:R-:W-:Y:S05]  /*5200*/  @!P0 BRA `(.L_x_9132) ;  /* 0x0000000000048947 */ /* 0x000fea0003800000 */
[----:B------:R-:W-:Y:S01]  /*5210*/  BPT.TRAP 0x1 ;  /* 0x000000040000795c */ /* 0x000fe20000300000 */
.L_x_9132:
[----:B-1----:R-:W-:Y:S05]  /*5220*/  @P2 BRA `(.L_x_9130) ;  /* 0x0000000000082947 */ /* 0x002fea0003800000 */
[----:B------:R-:W1:Y:S02]  /*5230*/  SYNCS.PHASECHK.TRANS64.TRYWAIT P2, [UR6+0x2d850], R12 ;  /* 0x02d8500cff0075a7 */ /* 0x000e640008040146 */
[----:B-1----:R-:W-:Y:S05]  /*5240*/  @!P2 BRA `(.L_x_9133) ;  /* 0x000000f0002ca947 */ /* 0x002fea0003800000 */
.L_x_9130:
[----:B------:R-:W-:Y:S01]  /*5250*/  UIADD3 UR6, UR42, 0x400, URZ ;  /* 0x000004002a067890 */ /* 0x000fe2000fffe03f */
[----:B------:R-:W-:Y:S01]  /*5260*/  WARPGROUP.ARRIVE ;  /* 0x00000000000079c5 */ /* 0x000fe20000000000 */
[----:B------:R-:W-:Y:S01]  /*5270*/  UMOV UR29, 0x40000040 ;  /* 0x40000040001d7882 */ /* 0x000fe20000000000 */
[----:B------:R-:W-:Y:S01]  /*5280*/  UMOV UR31, 0x80000020 ;  /* 0x80000020001f7882 */ /* 0x000fe20000000000 */
[----:B------:R-:W-:-:S03]  /*5290*/  USHF.R.U32.HI UR6, URZ, 0x4, UR6 ;  /* 0x000000043f067899 */ /* 0x000fc60008011606 */
[----:B------:R-:W1:Y:S01]  /*52a0*/  S2R R15, SR_TID.X ;  /* 0x00000000000f7919 */ /* 0x000e620000002100 */
[----:B------:R-:W-:Y:S01]  /*52b0*/  IMAD.U32 R14, RZ, RZ, UR51 ;  /* 0x00000033ff0e7e24 */ /* 0x000fe2000f8e00ff */
[----:B------:R-:W-:-:S04]  /*52c0*/  ULOP3.LUT UR6, UR6, 0x3fff, URZ, 0xc0, !UPT ;  /* 0x00003fff06067892 */ /* 0x000fc8000f8ec03f */
[----:B------:R-:W-:Y:S01]  /*52d0*/  @!P1 LEA R14, R14, UR42, 0x3 ;  /* 0x0000002a0e0e9c11 */ /* 0x000fe2000f8e18ff */
[----:B------:R-:W-:Y:S02]  /*52e0*/  ULOP3.LUT UR7, UR6, 0x2000000, URZ, 0xfc, !UPT ;  /* 0x0200000006077892 */ /* 0x000fe4000f8efc3f */
[----:B------:R-:W-:Y:S02]  /*52f0*/  ULOP3.LUT UR6, UR37, 0x10000, URZ, 0xfc, !UPT ;  /* 0x0001000025067892 */ /* 0x000fe4000f8efc3f */
[----:B------:R-:W-:Y:S01]  /*5300*/  UIMAD UR7, UR43, 0x600, UR7 ;  /* 0x000006002b0778a4 */ /* 0x000fe2000f8e0207 */
[----:B------:R-:W-:-:S04]  /*5310*/  @!P1 VIADD R14, R14, 0x2d840 ;  /* 0x0002d8400e0e9836 */ /* 0x000fc80000000000 */
[----:B------:R-:W-:Y:S01]  /*5320*/  UMOV UR28, UR6 ;  /* 0x00000006001c7c82 */ /* 0x000fe20008000000 */
[----:B------:R-:W-:Y:S01]  /*5330*/  @!P1 PRMT R14, RZ, 0x654, R14 ;  /* 0x00000654ff0e9816 */ /* 0x000fe2000000000e */
[----:B------:R-:W-:Y:S02]  /*5340*/  UMOV UR30, UR7 ;  /* 0x00000007001e7c82 */ /* 0x000fe40008000000 */
[----:B------:R-:W-:Y:S01]  /*5350*/  HGMMA.64x96x16.F32.BF16 R88, gdesc[UR28].tnspB, R88, gsb0 ;  /* 0x416000001c5879f0 */ /* 0x000fe20008001858 */
[----:B------:R-:W-:Y:S02]  /*5360*/  UIADD3 UR28, UR6, 0x2, URZ ;  /* 0x00000002061c7890 */ /* 0x000fe4000fffe03f */
[----:B------:R-:W-:Y:S01]  /*5370*/  UIADD3 UR30, UR7, 0x40, URZ ;  /* 0x00000040071e7890 */ /* 0x000fe2000fffe03f */
[----:B------:R-:W-:Y:S01]  /*5380*/  UMOV UR29, 0x40000040 ;  /* 0x40000040001d7882 */ /* 0x000fe20000000000 */
[----:B------:R-:W-:Y:S01]  /*5390*/  UMOV UR31, 0x80000020 ;  /* 0x80000020001f7882 */ /* 0x000fe20000000000 */
[----:B-1----:R-:W-:-:S02]  /*53a0*/  SHF.R.U32.HI R13, RZ, 0x7, R15 ;  /* 0x00000007ff0d7819 */ /* 0x002fc4000001160f */
[----:B------:R-:W-:-:S03]  /*53b0*/  ISETP.GE.U32.AND P2, PT, R15, 0x180, PT ;  /* 0x000001800f00780c */ /* 0x000fc60003f46070 */
[----:B0-----:R-:W-:-:S05]  /*53c0*/  VIADD R12, R13, 0x9 ;  /* 0x000000090d0c7836 */ /* 0x001fca0000000000 */
[----:B------:R-:W-:Y:S01]  /*53d0*/  SEL R13, R12, 0x9, !P2 ;  /* 0x000000090c0d7807 */ /* 0x000fe20005000000 */
[----:B------:R-:W-:Y:S01]  /*53e0*/  IMAD.SHL.U32 R12, R2, 0x80, RZ ;  /* 0x00000080020c7824 */ /* 0x000fe200078e00ff */
[----:B------:R-:W-:-:S04]  /*53f0*/  PLOP3.LUT P2, PT, PT, PT, UP0, 0x40, 0x0 ;  /* 0x000000000000781c */ /* 0x000fc80003f4e808 */
[----:B------:R-:W-:-:S05]  /*5400*/  IADD3 R20, R137, 0x1, -R12 ;  /* 0x0000000189147810 */ /* 0x000fca0007ffe80c */
[----:B------:R-:W-:-:S04]  /*5410*/  IMAD.IADD R15, R20, 0x1, -R139 ;  /* 0x00000001140f7824 */ /* 0x000fc800078e0a8b */
        /* <DEDUP_REMOVED lines=46> */
[----:B------:R-:W-:Y:S01]  /*5700*/  VIADD R21, R15, UR6 ;  /* 0x000000060f157c36 */ /* 0x000fe20008000000 */
[----:B------:R-:W-:Y:S02]  /*5710*/  WARPGROUP.DEPBAR.LE gsb0, 0x0 ;  /* 0x00008000000079c5 */ /* 0x000fe40000010000 */
[----:B------:R-:W-:-:S06]  /*5720*/  WARPGROUP.ARRIVE ;  /* 0x00000000000079c5 */ /* 0x000fcc0000000000 */
[----:B------:R-:W-:Y:S03]  /*5730*/  HGMMA.64x96x16.F32.BF16 R88, gdesc[UR28].tnspB, R88, gsb0 ;  /* 0x416000001c5879f0 */ /* 0x000fe60008001858 */
[----:B------:R-:W-:Y:S02]  /*5740*/  WARPGROUP.DEPBAR.LE gsb0, 0x0 ;  /* 0x00008000000079c5 */ /* 0x000fe40000010000 */
[----:B------:R0:W-:Y:S06]  /*5750*/  BAR.ARV R13, 0x100 ;  /* 0x0004000d0000751d */ /* 0x0001ec0000002000 */
[----:B------:R1:W-:Y:S01]  /*5760*/  @!P1 SYNCS.ARRIVE.TRANS64.RED.A1T0 RZ, [R14+URZ], RZ ;  /* 0x000000ff0eff99a7 */ /* 0x0003e2000810043f */
[----:B0-----:R-:W-:Y:S01]  /*5770*/  IMAD.IADD R13, R6, 0x1, R21 ;  /* 0x00000001060d7824 */ /* 0x001fe200078e0215 */
[----:B------:R-:W-:Y:S06]  /*5780*/  @P2 BRA `(.L_x_9134) ;  /* 0x0000000000582947 */ /* 0x000fec0003800000 */
[----:B------:R-:W-:Y:S01]  /*5790*/  ISETP.GT.AND P2, PT, R8, -0x1, PT ;  /* 0xffffffff0800780c */ /* 0x000fe20003f44270 */
[----:B------:R-:W-:-:S12]  /*57a0*/  BSSY B0, `(.L_x_9135) ;  /* 0x0000010000007945 */ /* 0x000fd80003800000 */
[----:B------:R-:W-:Y:S05]  /*57b0*/  @P2 BRA `(.L_x_9136) ;  /* 0x0000000000202947 */ /* 0x000fea0003800000 */
[----:B------:R-:W-:-:S05]  /*57c0*/  IMAD.U32 R141, RZ, RZ, UR34 ;  /* 0x00000022ff8d7e24 */ /* 0x000fca000f8e00ff */
[----:B------:R-:W-:-:S13]  /*57d0*/  ISETP.NE.AND P2, PT, R141, 0x1, PT ;  /* 0x000000018d00780c */ /* 0x000fda0003f45270 */
[----:B-1----:R-:W0:Y:S02]  /*57e0*/  @P2 LDC.64 R14, c[0x0][0x9e8] ;  /* 0x00027a00ff0e2b82 */ /* 0x002e240000000a00 */
[----:B0-----:R-:W-:-:S04]  /*57f0*/  @P2 IMAD.HI.U32 R144, R10, R14, RZ ;  /* 0x0000000e0a902227 */ /* 0x001fc800078e00ff */
[----:B------:R-:W-:Y:S01]  /*5800*/  IMAD.MOV.U32 R14, RZ, RZ, R10 ;  /* 0x000000ffff0e7224 */ /* 0x000fe200078e000a */
[----:B------:R-:W-:-:S04]  /*5810*/  @P2 SHF.R.U32.HI R14, RZ, R15, R144 ;  /* 0x0000000fff0e2219 */ /* 0x000fc80000011690 */
[----:B------:R-:W-:Y:S01]  /*5820*/  LOP3.LUT R14, RZ, R14, RZ, 0x33, !PT ;  /* 0x0000000eff0e7212 */ /* 0x000fe200078e33ff */
[----:B------:R-:W-:Y:S06]  /*5830*/  BRA `(.L_x_9137) ;  /* 0x0000000000187947 */ /* 0x000fec0003800000 */
.L_x_9136:
[----:B------:R-:W-:-:S05]  /*5840*/  IMAD.U32 R141, RZ, RZ, UR34 ;  /* 0x00000022ff8d7e24 */ /* 0x000fca000f8e00ff */
[----:B------:R-:W-:-:S13]  /*5850*/  ISETP.NE.AND P2, PT, R141, 0x1, PT ;  /* 0x000000018d00780c */ /* 0x000fda0003f45270 */
[----:B-1----:R-:W0:Y:S02]  /*5860*/  @P2 LDC.64 R14, c[0x0][0x9e8] ;  /* 0x00027a00ff0e2b82 */ /* 0x002e240000000a00 */
[----:B0-----:R-:W-:-:S04]  /*5870*/  @P2 IMAD.HI.U32 R144, R8, R14, RZ ;  /* 0x0000000e08902227 */ /* 0x001fc800078e00ff */
[----:B------:R-:W-:Y:S01]  /*5880*/  IMAD.MOV.U32 R14, RZ, RZ, R8 ;  /* 0x000000ffff0e7224 */ /* 0x000fe200078e0008 */
[----:B------:R-:W-:-:S07]  /*5890*/  @P2 SHF.R.U32.HI R14, RZ, R15, R144 ;  /* 0x0000000fff0e2219 */ /* 0x000fce0000011690 */
.L_x_9137:
[----:B------:R-:W-:Y:S05]  /*58a0*/  BSYNC B0 ;  /* 0x0000000000007941 */ /* 0x000fea0003800000 */
.L_x_9135:
[----:B------:R-:W-:-:S04]  /*58b0*/  IMAD R15, R14, R141, -R12 ;  /* 0x0000008d0e0f7224 */ /* 0x000fc800078e0a0c */
[----:B------:R-:W-:-:S05]  /*58c0*/  IMAD R14, R16, -0x2, R15 ;  /* 0xfffffffe100e7824 */ /* 0x000fca00078e020f */
[----:B------:R-:W-:Y:S02]  /*58d0*/  VIADDMNMX R20, R14, R141, R20, PT ;  /* 0x0000008d0e147246 */ /* 0x000fe40003800114 */
[----:B------:R-:W-:-:S07]  /*58e0*/  VIMNMX R13, R13, R14, !PT ;  /* 0x0000000e0d0d7248 */ /* 0x000fce0007fe0100 */
.L_x_9134:
        /* <DEDUP_REMOVED lines=112> */
.L_x_9140:
[----:B------:R-:W-:-:S05]  /*5ff0*/  IMAD.U32 R13, RZ, RZ, UR34 ;  /* 0x00000022ff0d7e24 */ /* 0x000fca000f8e00ff */
[----:B------:R-:W-:-:S13]  /*6000*/  ISETP.NE.AND P3, PT, R13, 0x1, PT ;  /* 0x000000010d00780c */ /* 0x000fda0003f65270 */
[----:B-1----:R-:W0:Y:S02]  /*6010*/  @P3 LDC.64 R14, c[0x0][0x9e8] ;  /* 0x00027a00ff0e3b82 */ /* 0x002e240000000a00 */
[----:B0-----:R-:W-:-:S04]  /*6020*/  @P3 IMAD.HI.U32 R20, R9, R14, RZ ;  /* 0x0000000e09143227 */ /* 0x001fc800078e00ff */
[----:B------:R-:W-:Y:S01]  /*6030*/  IMAD.MOV.U32 R14, RZ, RZ, R9 ;  /* 0x000000ffff0e7224 */ /* 0x000fe200078e0009 */
[----:B------:R-:W-:-:S07]  /*6040*/  @P3 SHF.R.U32.HI R14, RZ, R15, R20 ;  /* 0x0000000fff0e3219 */ /* 0x000fce0000011614 */
.L_x_9141:
[----:B------:R-:W-:Y:S05]  /*6050*/  BSYNC B0 ;  /* 0x0000000000007941 */ /* 0x000fea0003800000 */
.L_x_9139:
[----:B------:R-:W-:-:S04]  /*6060*/  IMAD R15, R14, R13, -R12 ;  /* 0x0000000d0e0f7224 */ /* 0x000fc800078e0a0c */
[----:B------:R-:W-:-:S05]  /*6070*/  IMAD R12, R16, -0x2, R15 ;  /* 0xfffffffe100c7824 */ /* 0x000fca00078e020f */
[----:B------:R-:W-:Y:S02]  /*6080*/  VIADDMNMX R138, R12, R13, R138, PT ;  /* 0x0000000d0c8a7246 */ /* 0x000fe4000380018a */
[----:B------:R-:W-:-:S07]  /*6090*/  VIMNMX R21, R21, R12, !PT ;  /* 0x0000000c15157248 */ /* 0x000fce0007fe0100 */
.L_x_9138:
        /* <DEDUP_REMOVED lines=32> */
[----:B------:R-:W-:Y:S02]  /*62a0*/  ISETP.LT.OR P3, PT, R138, 0x2, P3 ;  /* 0x000000028a00780c */ /* 0x000fe40001f61670 */
        /* <DEDUP_REMOVED lines=11> */
[C---:B------:R-:W-:Y:S02]  /*6360*/  ISETP.GT.AND P3, PT, R21.reuse, 0x11, P2 ;  /* 0x000000111500780c */ /* 0x040fe40001764270 */
[----:B------:R-:W-:Y:S02]  /*6370*/  FMNMX.FTZ R12, R68, R13, !PT ;  /* 0x0000000d440c7209 */ /* 0x000fe40007810000 */
[----:B------:R-:W-:Y:S02]  /*6380*/  ISETP.GT.AND P4, PT, R21, 0x49, P2 ;  /* 0x000000491500780c */ /* 0x000fe40001784270 */
[----:B------:R-:W-:Y:S02]  /*6390*/  FMNMX.FTZ R13, R69, R12, !PT ;  /* 0x0000000c450d7209 */ /* 0x000fe40007810000 */
[----:B------:R-:W-:-:S02]  /*63a0*/  FSEL R38, R38, -INF , !P5 ;  /* 0xff80000026267808 */ /* 0x000fc40006800000 */
[----:B------:R-:W-:Y:S02]  /*63b0*/  FMNMX.FTZ R12, R72, R13, !PT ;  /* 0x0000000d480c7209 */ /* 0x000fe40007810000 */
[----:B------:R-:W-:Y:S02]  /*63c0*/  ISETP.GT.AND P5, PT, R21, 0x28, P2 ;  /* 0x000000281500780c */ /* 0x000fe400017a4270 */
[----:B------:R-:W-:Y:S02]  /*63d0*/  FMNMX.FTZ R13, R73, R12, !PT ;  /* 0x0000000c490d7209 */ /* 0x000fe40007810000 */
[----:B------:R-:W-:Y:S02]  /*63e0*/  ISETP.LT.OR P6, PT, R138, 0x11, P6 ;  /* 0x000000118a00780c */ /* 0x000fe400037c1670 */
[----:B------:R-:W-:Y:S02]  /*63f0*/  FMNMX.FTZ R12, R76, R13, !PT ;  /* 0x0000000d4c0c7209 */ /* 0x000fe40007810000 */
[----:B------:R-:W-:-:S02]  /*6400*/  ISETP.LT.OR P3, PT, R138, 0x12, P3 ;  /* 0x000000128a00780c */ /* 0x000fc40001f61670 */
[----:B------:R-:W-:Y:S02]  /*6410*/  FMNMX.FTZ R13, R77, R12, !PT ;  /* 0x0000000c4d0d7209 */ /* 0x000fe40007810000 */
[----:B------:R-:W-:Y:S02]  /*6420*/  ISETP.LT.OR P4, PT, R138, 0x4a, P4 ;  /* 0x0000004a8a00780c */ /* 0x000fe40002781670 */
[----:B------:R-:W-:Y:S02]  /*6430*/  FMNMX.FTZ R12, R80, R13, !PT ;  /* 0x0000000d500c7209 */ /* 0x000fe40007810000 */
[----:B------:R-:W-:Y:S02]  /*6440*/  ISETP.LT.OR P5, PT, R138, 0x29, P5 ;  /* 0x000000298a00780c */ /* 0x000fe40002fa1670 */
[----:B------:R-:W-:Y:S02]  /*6450*/  FMNMX.FTZ R13, R81, R12, !PT ;  /* 0x0000000c510d7209 */ /* 0x000fe40007810000 */
[----:B------:R-:W-:-:S02]  /*6460*/  FSEL R34, R34, -INF , !P6 ;  /* 0xff80000022227808 */ /* 0x000fc40007000000 */
[----:B------:R-:W-:Y:S02]  /*6470*/  FMNMX.FTZ R12, R84, R13, !PT ;  /* 0x0000000d540c7209 */ /* 0x000fe40007810000 */
[----:B------:R-:W-:Y:S02]  /*6480*/  FSEL R35, R35, -INF , !P3 ;  /* 0xff80000023237808 */ /* 0x000fe40005800000 */
[----:B------:R-:W-:Y:S02]  /*6490*/  FMNMX.FTZ R13, R85, R12, !PT ;  /* 0x0000000c550d7209 */ /* 0x000fe40007810000 */
[----:B------:R-:W-:Y:S02]  /*64a0*/  FSEL R63, R63, -INF , !P4 ;  /* 0xff8000003f3f7808 */ /* 0x000fe40006000000 */
[C---:B------:R-:W-:Y:S01]  /*64b0*/  ISETP.GT.AND P6, PT, R21.reuse, 0x20, P2 ;  /* 0x000000201500780c */ /* 0x040fe200017c4270 */
[----:B------:R-:W1:Y:S01]  /*64c0*/  SHFL.BFLY PT, R12, R13, 0x2, 0x1f ;  /* 0x0c401f000d0c7f89 */ /* 0x000e6200000e0000 */
[----:B------:R-:W-:-:S02]  /*64d0*/  ISETP.GT.AND P3, PT, R21, 0x21, P2 ;  /* 0x000000211500780c */ /* 0x000fc40001764270 */
[C---:B------:R-:W-:Y:S02]  /*64e0*/  ISETP.GT.AND P4, PT, R21.reuse, 0x58, P2 ;  /* 0x000000581500780c */ /* 0x040fe40001784270 */
[----:B------:R-:W-:Y:S02]  /*64f0*/  FSEL R46, R46, -INF , !P5 ;  /* 0xff8000002e2e7808 */ /* 0x000fe40006800000 */
[----:B------:R-:W-:Y:S02]  /*6500*/  ISETP.GT.AND P5, PT, R21, 0x38, P2 ;  /* 0x000000381500780c */ /* 0x000fe400017a4270 */
[C---:B------:R-:W-:Y:S02]  /*6510*/  ISETP.LT.OR P6, PT, R138.reuse, 0x21, P6 ;  /* 0x000000218a00780c */ /* 0x040fe400037c1670 */
[C---:B------:R-:W-:Y:S02]  /*6520*/  ISETP.LT.OR P3, PT, R138.reuse, 0x22, P3 ;  /* 0x000000228a00780c */ /* 0x040fe40001f61670 */
[----:B------:R-:W-:-:S02]  /*6530*/  ISETP.LT.OR P4, PT, R138, 0x59, P4 ;  /* 0x000000598a00780c */ /* 0x000fc40002781670 */
[----:B------:R-:W-:Y:S02]  /*6540*/  ISETP.LT.OR P5, PT, R138, 0x39, P5 ;  /* 0x000000398a00780c */ /* 0x000fe40002fa1670 */
[----:B------:R-:W-:Y:S02]  /*6550*/  FSEL R42, R42, -INF , !P6 ;  /* 0xff8000002a2a7808 */ /* 0x000fe40007000000 */
[----:B------:R-:W-:Y:S02]  /*6560*/  FSEL R43, R43, -INF , !P3 ;  /* 0xff8000002b2b7808 */ /* 0x000fe40005800000 */
[----:B------:R-:W-:Y:S02]  /*6570*/  FSEL R70, R70, -INF , !P4 ;  /* 0xff80000046467808 */ /* 0x000fe40006000000 */
[----:B------:R-:W-:Y:S02]  /*6580*/  ISETP.GT.AND P6, PT, R21, 0x30, P2 ;  /* 0x000000301500780c */ /* 0x000fe400017c4270 */
[----:B-1----:R-:W-:-:S02]  /*6590*/  FMNMX.FTZ R14, R13, R12, !PT ;  /* 0x0000000c0d0e7209 */ /* 0x002fc40007810000 */
[C---:B------:R-:W-:Y:S02]  /*65a0*/  ISETP.GT.AND P3, PT, R21.reuse, 0x31, P2 ;  /* 0x000000311500780c */ /* 0x040fe40001764270 */
[C---:B------:R-:W-:Y:S01]  /*65b0*/  ISETP.GT.AND P4, PT, R21.reuse, 0x61, P2 ;  /* 0x000000611500780c */ /* 0x040fe20001784270 */
[----:B------:R-:W0:Y:S01]  /*65c0*/  SHFL.BFLY PT, R15, R14, 0x1, 0x1f ;  /* 0x0c201f000e0f7f89 */ /* 0x000e2200000e0000 */
        /* <DEDUP_REMOVED lines=11> */
[----:B------:R-:W-:Y:S02]  /*6680*/  ISETP.GT.AND P4, PT, R21, RZ, P2 ;  /* 0x000000ff1500720c */ /* 0x000fe40001784270 */
[----:B0-----:R-:W-:Y:S02]  /*6690*/  FMNMX.FTZ R12, R14, R15, !PT ;  /* 0x0000000f0e0c7209 */ /* 0x001fe40007810000 */
[----:B------:R-:W-:Y:S02]  /*66a0*/  FSEL R62, R62, -INF , !P5 ;  /* 0xff8000003e3e7808 */ /* 0x000fe40006800000 */
[C---:B------:R-:W-:Y:S01]  /*66b0*/  FSETP.NEU.FTZ.AND P5, PT, R12.reuse, -INF , PT ;  /* 0xff8000000c00780b */ /* 0x040fe20003fbd000 */
[----:B------:R-:W-:Y:S01]  /*66c0*/  FMUL.FTZ R13, R12, UR33 ;  /* 0x000000210c0d7c20 */ /* 0x000fe20008410000 */
[----:B------:R-:W-:-:S02]  /*66d0*/  ISETP.LT.OR P6, PT, R138, 0x41, P6 ;  /* 0x000000418a00780c */ /* 0x000fc400037c1670 */
[C---:B------:R-:W-:Y:S02]  /*66e0*/  ISETP.LT.OR P3, PT, R138.reuse, 0x42, P3 ;  /* 0x000000428a00780c */ /* 0x040fe40001f61670 */
[----:B------:R-:W-:Y:S02]  /*66f0*/  ISETP.LT.OR P4, PT, R138, 0x1, P4 ;  /* 0x000000018a00780c */ /* 0x000fe40002781670 */
[----:B------:R-:W-:Y:S02]  /*6700*/  FSEL R13, R13, RZ, P5 ;  /* 0x000000ff0d0d7208 */ /* 0x000fe40002800000 */
[----:B------:R-:W-:Y:S02]  /*6710*/  FSEL R58, R58, -INF , !P6 ;  /* 0xff8000003a3a7808 */ /* 0x000fe40007000000 */
[----:B------:R-:W-:Y:S01]  /*6720*/  FSEL R59, R59, -INF , !P3 ;  /* 0xff8000003b3b7808 */ /* 0x000fe20005800000 */
[--C-:B------:R-:W-:Y:S01]  /*6730*/  FFMA.FTZ R14, R24, UR33, -R13.reuse ;  /* 0x00000021180e7c23 */ /* 0x100fe2000801080d */
[----:B------:R-:W-:Y:S01]  /*6740*/  FSEL R26, R26, -INF , !P4 ;  /* 0xff8000001a1a7808 */ /* 0x000fe20006000000 */
[--C-:B------:R-:W-:Y:S01]  /*6750*/  FFMA.FTZ R15, R25, UR33, -R13.reuse ;  /* 0x00000021190f7c23 */ /* 0x100fe2000801080d */
[----:B------:R-:W-:Y:S01]  /*6760*/  ISETP.GT.AND P6, PT, R21, 0x50, P2 ;  /* 0x000000501500780c */ /* 0x000fe200017c4270 */
[--C-:B------:R-:W-:Y:S01]  /*6770*/  FFMA.FTZ R25, R29, UR33, -R13.reuse ;  /* 0x000000211d197c23 */ /* 0x100fe2000801080d */
[----:B------:R-:W-:Y:S01]  /*6780*/  ISETP.GT.AND P3, PT, R21, 0x51, P2 ;  /* 0x000000511500780c */ /* 0x000fe20001764270 */
[--C-:B------:R-:W-:Y:S01]  /*6790*/  FFMA.FTZ R20, R28, UR33, -R13.reuse ;  /* 0x000000211c147c23 */ /* 0x100fe2000801080d */
[----:B------:R-:W-:Y:S01]  /*67a0*/  FMNMX.FTZ R24, R26, R7, !PT ;  /* 0x000000071a187209 */ /* 0x000fe20007810000 */
[--C-:B------:R-:W-:Y:S01]  /*67b0*/  FFMA.FTZ R28, R33, UR33, -R13.reuse ;  /* 0x00000021211c7c23 */ /* 0x100fe2000801080d */
[C---:B------:R-:W-:Y:S01]  /*67c0*/  ISETP.LT.OR P6, PT, R138.reuse, 0x51, P6 ;  /* 0x000000518a00780c */ /* 0x040fe200037c1670 */
[--C-:B------:R-:W-:Y:S01]  /*67d0*/  FFMA.FTZ R141, R45, UR33, -R13.reuse ;  /* 0x000000212d8d7c23 */ /* 0x100fe2000801080d */
[----:B------:R-:W-:Y:S01]  /*67e0*/  ISETP.LT.OR P3, PT, R138, 0x52, P3 ;  /* 0x000000528a00780c */ /* 0x000fe20001f61670 */
[--C-:B------:R-:W-:Y:S01]  /*67f0*/  FFMA.FTZ R36, R36, UR33, -R13.reuse ;  /* 0x0000002124247c23 */ /* 0x100fe2000801080d */
[----:B------:R-:W-:Y:S01]  /*6800*/  FMNMX.FTZ R29, R27, R24, !PT ;  /* 0x000000181b1d7209 */ /* 0x000fe20007810000 */
[--C-:B------:R-:W-:Y:S01]  /*6810*/  FFMA.FTZ R40, R40, UR33, -R13.reuse ;  /* 0x0000002128287c23 */ /* 0x100fe2000801080d */
[----:B------:R-:W-:Y:S01]  /*6820*/  FSEL R66, R66, -INF , !P6 ;  /* 0xff80000042427808 */ /* 0x000fe20007000000 */
[--C-:B------:R-:W-:Y:S01]  /*6830*/  FFMA.FTZ R44, R44, UR33, -R13.reuse ;  /* 0x000000212c2c7c23 */ /* 0x100fe2000801080d */
[----:B------:R-:W-:Y:S01]  /*6840*/  FSEL R67, R67, -INF , !P3 ;  /* 0xff80000043437808 */ /* 0x000fe20005800000 */
[--C-:B------:R-:W-:Y:S01]  /*6850*/  FFMA.FTZ R48, R48, UR33, -R13.reuse ;  /* 0x0000002130307c23 */ /* 0x100fe2000801080d */
[C---:B------:R-:W-:Y:S01]  /*6860*/  ISETP.GT.AND P6, PT, R21.reuse, 0x59, P2 ;  /* 0x000000591500780c */ /* 0x040fe200017c4270 */
[--C-:B------:R-:W-:Y:S01]  /*6870*/  FFMA.FTZ R52, R52, UR33, -R13.reuse ;  /* 0x0000002134347c23 */ /* 0x100fe2000801080d */
[----:B------:R-:W-:Y:S01]  /*6880*/  ISETP.GT.AND P3, PT, R21, 0x60, P2 ;  /* 0x000000601500780c */ /* 0x000fe20001764270 */
[--C-:B------:R-:W-:Y:S01]  /*6890*/  FFMA.FTZ R56, R56, UR33, -R13.reuse ;  /* 0x0000002138387c23 */ /* 0x100fe2000801080d */
[----:B------:R-:W-:Y:S01]  /*68a0*/  FMNMX.FTZ R24, R30, R29, !PT ;  /* 0x0000001d1e187209 */ /* 0x000fe20007810000 */
[--C-:B------:R-:W-:Y:S01]  /*68b0*/  FFMA.FTZ R60, R60, UR33, -R13.reuse ;  /* 0x000000213c3c7c23 */ /* 0x100fe2000801080d */
[C---:B------:R-:W-:Y:S01]  /*68c0*/  ISETP.LT.OR P6, PT, R138.reuse, 0x5a, P6 ;  /* 0x0000005a8a00780c */ /* 0x040fe200037c1670 */
[----:B------:R-:W-:Y:S01]  /*68d0*/  MUFU.EX2 R29, R36 ;  /* 0x00000024001d7308 */ /* 0x000fe20000000800 */
[----:B------:R-:W-:Y:S01]  /*68e0*/  ISETP.LT.OR P3, PT, R138, 0x61, P3 ;  /* 0x000000618a00780c */ /* 0x000fe20001f61670 */
[----:B------:R-:W-:Y:S01]  /*68f0*/  FFMA.FTZ R85, R85, UR33, -R13 ;  /* 0x0000002155557c23 */ /* 0x000fe2000801080d */
[----:B------:R-:W-:-:S02]  /*6900*/  FMNMX.FTZ R33, R31, R24, !PT ;  /* 0x000000181f217209 */ /* 0x000fc40007810000 */
[----:B------:R-:W-:Y:S02]  /*6910*/  FSEL R71, R71, -INF , !P6 ;  /* 0xff80000047477808 */ /* 0x000fe40007000000 */
[----:B------:R-:W-:Y:S01]  /*6920*/  FSEL R74, R74, -INF , !P3 ;  /* 0xff8000004a4a7808 */ /* 0x000fe20005800000 */
[----:B------:R-:W-:Y:S01]  /*6930*/  MUFU.EX2 R14, R14 ;  /* 0x0000000e000e7308 */ /* 0x000fe20000000800 */
[C---:B------:R-:W-:Y:S02]  /*6940*/  ISETP.GT.AND P6, PT, R21.reuse, 0x68, P2 ;  /* 0x000000681500780c */ /* 0x040fe400017c4270 */
[----:B------:R-:W-:Y:S02]  /*6950*/  ISETP.GT.AND P3, PT, R21, 0x69, P2 ;  /* 0x000000691500780c */ /* 0x000fe40001764270 */
[----:B------:R-:W-:Y:S02]  /*6960*/  FMNMX.FTZ R24, R34, R33, !PT ;  /* 0x0000002122187209 */ /* 0x000fe40007810000 */
[C---:B------:R-:W-:Y:S01]  /*6970*/  ISETP.LT.OR P6, PT, R138.reuse, 0x69, P6 ;  /* 0x000000698a00780c */ /* 0x040fe200037c1670 */
[----:B------:R-:W-:Y:S01]  /*6980*/  MUFU.EX2 R15, R15 ;  /* 0x0000000f000f7308 */ /* 0x000fe20000000800 */
[----:B------:R-:W-:-:S02]  /*6990*/  ISETP.LT.OR P3, PT, R138, 0x6a, P3 ;  /* 0x0000006a8a00780c */ /* 0x000fc40001f61670 */
[----:B------:R-:W-:Y:S02]  /*69a0*/  FMNMX.FTZ R33, R35, R24, !PT ;  /* 0x0000001823217209 */ /* 0x000fe40007810000 */
[----:B------:R-:W-:Y:S02]  /*69b0*/  FSEL R78, R78, -INF , !P6 ;  /* 0xff8000004e4e7808 */ /* 0x000fe40007000000 */
[----:B------:R-:W-:Y:S01]  /*69c0*/  FSEL R79, R79, -INF , !P3 ;  /* 0xff8000004f4f7808 */ /* 0x000fe20005800000 */
[----:B------:R-:W-:Y:S01]  /*69d0*/  MUFU.EX2 R20, R20 ;  /* 0x0000001400147308 */ /* 0x000fe20000000800 */
[C---:B------:R-:W-:Y:S02]  /*69e0*/  ISETP.GT.AND P6, PT, R21.reuse, 0x70, P2 ;  /* 0x000000701500780c */ /* 0x040fe400017c4270 */
[C---:B------:R-:W-:Y:S02]  /*69f0*/  ISETP.GT.AND P3, PT, R21.reuse, 0x71, P2 ;  /* 0x000000711500780c */ /* 0x040fe40001764270 */
[----:B------:R-:W-:-:S02]  /*6a00*/  ISETP.GT.AND P4, PT, R21, 0x78, P2 ;  /* 0x000000781500780c */ /* 0x000fc40001784270 */
[----:B------:R-:W-:Y:S01]  /*6a10*/  FMNMX.FTZ R24, R38, R33, !PT ;  /* 0x0000002126187209 */ /* 0x000fe20007810000 */
[----:B------:R-:W-:Y:S01]  /*6a20*/  MUFU.EX2 R25, R25 ;  /* 0x0000001900197308 */ /* 0x000fe20000000800 */
[----:B------:R-:W-:Y:S01]  /*6a30*/  ISETP.GT.AND P2, PT, R21, 0x79, P2 ;  /* 0x000000791500780c */ /* 0x000fe20001744270 */
[--C-:B------:R-:W-:Y:S01]  /*6a40*/  FFMA.FTZ R21, R32, UR33, -R13.reuse ;  /* 0x0000002120157c23 */ /* 0x100fe2000801080d */
[----:B------:R-:W-:Y:S01]  /*6a50*/  FFMA.FTZ R32, R37, UR33, -R13 ;  /* 0x0000002125207c23 */ /* 0x000fe2000801080d */
[----:B------:R-:W-:Y:S02]  /*6a60*/  FMNMX.FTZ R37, R39, R24, !PT ;  /* 0x0000001827257209 */ /* 0x000fe40007810000 */
[----:B------:R-:W-:Y:S02]  /*6a70*/  ISETP.LT.OR P6, PT, R138, 0x71, P6 ;  /* 0x000000718a00780c */ /* 0x000fe400037c1670 */
[----:B------:R-:W-:Y:S01]  /*6a80*/  FMNMX.FTZ R24, R42, R37, !PT ;  /* 0x000000252a187209 */ /* 0x000fe20007810000 */
[----:B------:R-:W-:Y:S01]  /*6a90*/  MUFU.EX2 R33, R40 ;  /* 0x0000002800217308 */ /* 0x000fe20000000800 */
[----:B------:R-:W-:-:S02]  /*6aa0*/  ISETP.LT.OR P3, PT, R138, 0x72, P3 ;  /* 0x000000728a00780c */ /* 0x000fc40001f61670 */
[----:B------:R-:W-:Y:S02]  /*6ab0*/  FMNMX.FTZ R37, R43, R24, !PT ;  /* 0x000000182b257209 */ /* 0x000fe40007810000 */
[----:B------:R-:W-:Y:S02]  /*6ac0*/  ISETP.LT.OR P4, PT, R138, 0x79, P4 ;  /* 0x000000798a00780c */ /* 0x000fe40002781670 */
[----:B------:R-:W-:Y:S01]  /*6ad0*/  FMNMX.FTZ R24, R46, R37, !PT ;  /* 0x000000252e187209 */ /* 0x000fe20007810000 */
[----:B------:R0:W-:Y:S01]  /*6ae0*/  MUFU.EX2 R40, R141 ;  /* 0x0000008d00287308 */ /* 0x0001e20000000800 */
[----:B------:R-:W-:Y:S01]  /*6af0*/  ISETP.LT.OR P2, PT, R138, 0x7a, P2 ;  /* 0x0000007a8a00780c */ /* 0x000fe20001741670 */
[----:B------:R-:W-:Y:S01]  /*6b00*/  FFMA.FTZ R138, R41, UR33, -R13 ;  /* 0x00000021298a7c23 */ /* 0x000fe2000801080d */
[----:B------:R-:W-:Y:S02]  /*6b10*/  FMNMX.FTZ R41, R47, R24, !PT ;  /* 0x000000182f297209 */ /* 0x000fe40007810000 */
[----:B------:R-:W-:-:S02]  /*6b20*/  FSEL R82, R82, -INF , !P6 ;  /* 0xff80000052527808 */ /* 0x000fc40007000000 */
[----:B------:R-:W-:Y:S01]  /*6b30*/  FMNMX.FTZ R24, R50, R41, !PT ;  /* 0x0000002932187209 */ /* 0x000fe20007810000 */
[----:B------:R1:W-:Y:S01]  /*6b40*/  MUFU.EX2 R36, R138 ;  /* 0x0000008a00247308 */ /* 0x0003e20000000800 */
[--C-:B0-----:R-:W-:Y:S01]  /*6b50*/  FFMA.FTZ R141, R53, UR33, -R13.reuse ;  /* 0x00000021358d7c23 */ /* 0x101fe2000801080d */
[----:B------:R-:W-:Y:S02]  /*6b60*/  FSEL R83, R83, -INF , !P3 ;  /* 0xff80000053537808 */ /* 0x000fe40005800000 */
[----:B------:R-:W-:Y:S02]  /*6b70*/  FMNMX.FTZ R41, R51, R24, !PT ;  /* 0x0000001833297209 */ /* 0x000fe40007810000 */
[----:B------:R-:W-:Y:S02]  /*6b80*/  FSEL R86, R86, -INF , !P4 ;  /* 0xff80000056567808 */ /* 0x000fe40006000000 */
[----:B------:R-:W-:Y:S01]  /*6b90*/  FMNMX.FTZ R24, R54, R41, !PT ;  /* 0x0000002936187209 */ /* 0x000fe20007810000 */
[----:B-1----:R-:W-:Y:S01]  /*6ba0*/  FFMA.FTZ R138, R49, UR33, -R13 ;  /* 0x00000021318a7c23 */ /* 0x002fe2000801080d */
[----:B------:R-:W-:Y:S01]  /*6bb0*/  MUFU.EX2 R37, R44 ;  /* 0x0000002c00257308 */ /* 0x000fe20000000800 */
[----:B------:R-:W-:-:S02]  /*6bc0*/  FSEL R87, R87, -INF , !P2 ;  /* 0xff80000057577808 */ /* 0x000fc40005000000 */
[----:B------:R-:W-:-:S04]  /*6bd0*/  FMNMX.FTZ R45, R55, R24, !PT ;  /* 0x00000018372d7209 */ /* 0x000fc80007810000 */
[----:B------:R-:W-:Y:S01]  /*6be0*/  FMNMX.FTZ R24, R58, R45, !PT ;  /* 0x0000002d3a187209 */ /* 0x000fe20007810000 */
[----:B------:R0:W-:Y:S03]  /*6bf0*/  MUFU.EX2 R44, R138 ;  /* 0x0000008a002c7308 */ /* 0x0001e60000000800 */
[----:B------:R-:W-:-:S04]  /*6c00*/  FMNMX.FTZ R45, R59, R24, !PT ;  /* 0x000000183b2d7209 */ /* 0x000fc80007810000 */
[----:B------:R-:W-:Y:S01]  /*6c10*/  FMNMX.FTZ R24, R62, R45, !PT ;  /* 0x0000002d3e187209 */ /* 0x000fe20007810000 */
[----:B------:R-:W-:Y:S01]  /*6c20*/  MUFU.EX2 R41, R48 ;  /* 0x0000003000297308 */ /* 0x000fe20000000800 */
[----:B0-----:R-:W-:Y:S02]  /*6c30*/  FFMA.FTZ R138, R57, UR33, -R13 ;  /* 0x00000021398a7c23 */ /* 0x001fe4000801080d */
        /* <DEDUP_REMOVED lines=11> */
[----:B------:R1:W-:Y:S01]  /*6cf0*/  MUFU.EX2 R49, R56 ;  /* 0x0000003800317308 */ /* 0x0003e20000000800 */
[--C-:B0-----:R-:W-:Y:S01]  /*6d00*/  FFMA.FTZ R138, R64, UR33, -R13.reuse ;  /* 0x00000021408a7c23 */ /* 0x101fe2000801080d */
[--C-:B------:R-:W-:Y:S01]  /*6d10*/  FFMA.FTZ R64, R69, UR33, -R13.reuse ;  /* 0x0000002145407c23 */ /* 0x100fe2000801080d */
[----:B------:R-:W-:Y:S01]  /*6d20*/  FMNMX.FTZ R57, R79, R24, !PT ;  /* 0x000000184f397209 */ /* 0x000fe20007810000 */
[--C-:B------:R-:W-:Y:S01]  /*6d30*/  FFMA.FTZ R69, R76, UR33, -R13.reuse ;  /* 0x000000214c457c23 */ /* 0x100fe2000801080d */
[--C-:B------:R-:W-:Y:S01]  /*6d40*/  FFMA.FTZ R76, R81, UR33, -R13.reuse ;  /* 0x00000021514c7c23 */ /* 0x100fe2000801080d */
[----:B------:R-:W-:Y:S02]  /*6d50*/  FSEL R81, R12, RZ, P5 ;  /* 0x000000ff0c517208 */ /* 0x000fe40002800000 */
[----:B------:R-:W-:Y:S01]  /*6d60*/  FMNMX.FTZ R24, R82, R57, !PT ;  /* 0x0000003952187209 */ /* 0x000fe20007810000 */
[----:B------:R0:W-:Y:S01]  /*6d70*/  MUFU.EX2 R53, R60 ;  /* 0x0000003c00357308 */ /* 0x0001e20000000800 */
[--C-:B-1----:R-:W-:Y:S01]  /*6d80*/  FFMA.FTZ R56, R61, UR33, -R13.reuse ;  /* 0x000000213d387c23 */ /* 0x102fe2000801080d */
[--C-:B------:R-:W-:Y:S01]  /*6d90*/  FFMA.FTZ R61, R68, UR33, -R13.reuse ;  /* 0x00000021443d7c23 */ /* 0x100fe2000801080d */
[----:B------:R-:W-:Y:S01]  /*6da0*/  FMNMX.FTZ R57, R83, R24, !PT ;  /* 0x0000001853397209 */ /* 0x000fe20007810000 */
[--C-:B------:R-:W-:Y:S01]  /*6db0*/  FFMA.FTZ R68, R73, UR33, -R13.reuse ;  /* 0x0000002149447c23 */ /* 0x100fe2000801080d */
[--C-:B------:R-:W-:Y:S01]  /*6dc0*/  FFMA.FTZ R73, R80, UR33, -R13.reuse ;  /* 0x0000002150497c23 */ /* 0x100fe2000801080d */
[----:B------:R-:W-:Y:S01]  /*6dd0*/  FADD.FTZ R81, -R81, R0 ;  /* 0x0000000051517221 */ /* 0x000fe20000010100 */
[----:B------:R-:W-:Y:S01]  /*6de0*/  FMNMX.FTZ R24, R86, R57, !PT ;  /* 0x0000003956187209 */ /* 0x000fe20007810000 */
[----:B------:R-:W-:Y:S01]  /*6df0*/  MUFU.EX2 R21, R21 ;  /* 0x0000001500157308 */ /* 0x000fe20000000800 */
[--C-:B0-----:R-:W-:Y:S01]  /*6e00*/  FFMA.FTZ R60, R65, UR33, -R13.reuse ;  /* 0x00000021413c7c23 */ /* 0x101fe2000801080d */
[--C-:B------:R-:W-:Y:S01]  /*6e10*/  FFMA.FTZ R65, R72, UR33, -R13.reuse ;  /* 0x0000002148417c23 */ /* 0x100fe2000801080d */
[----:B------:R-:W-:Y:S01]  /*6e20*/  FMNMX.FTZ R24, R87, R24, !PT ;  /* 0x0000001857187209 */ /* 0x000fe20007810000 */
[--C-:B------:R-:W-:Y:S01]  /*6e30*/  FFMA.FTZ R72, R77, UR33, -R13.reuse ;  /* 0x000000214d487c23 */ /* 0x100fe2000801080d */
[----:B------:R-:W-:Y:S01]  /*6e40*/  FFMA.FTZ R77, R84, UR33, -R13 ;  /* 0x00000021544d7c23 */ /* 0x000fe2000801080d */
[----:B------:R-:W-:-:S02]  /*6e50*/  FMUL.FTZ R80, R81, UR33 ;  /* 0x0000002151507c20 */ /* 0x000fc40008410000 */
[----:B------:R-:W0:Y:S01]  /*6e60*/  SHFL.BFLY PT, R141, R24, 0x2, 0x1f ;  /* 0x0c401f00188d7f89 */ /* 0x000e2200000e0000 */
[----:B------:R0:W-:Y:S08]  /*6e70*/  MUFU.EX2 R57, R138 ;  /* 0x0000008a00397308 */ /* 0x0001f00000000800 */
[----:B------:R-:W1:Y:S08]  /*6e80*/  MUFU.EX2 R80, R80 ;  /* 0x0000005000507308 */ /* 0x000e700000000800 */
[----:B------:R2:W-:Y:S01]  /*6e90*/  MUFU.EX2 R0, R85 ;  /* 0x0000005500007308 */ /* 0x0005e20000000800 */
[----:B0-----:R-:W-:-:S07]  /*6ea0*/  FMNMX.FTZ R138, R24, R141, !PT ;  /* 0x0000008d188a7209 */ /* 0x001fce0007810000 */
[----:B------:R-:W-:Y:S01]  /*6eb0*/  MUFU.EX2 R28, R28 ;  /* 0x0000001c001c7308 */ /* 0x000fe20000000800 */
[----:B-1----:R-:W-:Y:S01]  /*6ec0*/  FFMA.FTZ R4, R80, R4, R14 ;  /* 0x0000000450047223 */ /* 0x002fe2000001000e */
[-C--:B------:R-:W-:Y:S01]  /*6ed0*/  FMUL.FTZ R88, R88, R80.reuse ;  /* 0x0000005058587220 */ /* 0x080fe20000410000 */
[-C--:B------:R-:W-:Y:S01]  /*6ee0*/  FMUL.FTZ R89, R89, R80.reuse ;  /* 0x0000005059597220 */ /* 0x080fe20000410000 */
[----:B------:R-:W0:Y:S01]  /*6ef0*/  SHFL.BFLY PT, R141, R138, 0x1, 0x1f ;  /* 0x0c201f008a8d7f89 */ /* 0x000e2200000e0000 */
        /* <DEDUP_REMOVED lines=23> */
[----:B0-----:R-:W-:Y:S01]  /*7070*/  FMNMX.FTZ R13, R138, R141, !PT ;  /* 0x0000008d8a0d7209 */ /* 0x001fe20007810000 */
[-C--:B------:R-:W-:Y:S01]  /*7080*/  FMUL.FTZ R132, R132, R80.reuse ;  /* 0x0000005084847220 */ /* 0x080fe20000410000 */
[----:B------:R-:W-:-:S02]  /*7090*/  FMUL.FTZ R133, R133, R80 ;  /* 0x0000005085857220 */ /* 0x000fc40000410000 */
[C---:B------:R-:W-:Y:S01]  /*70a0*/  FSETP.NEU.FTZ.AND P2, PT, R13.reuse, -INF , PT ;  /* 0xff8000000d00780b */ /* 0x040fe20003f5d000 */
[C---:B------:R-:W-:Y:S01]  /*70b0*/  FMUL.FTZ R24, R13.reuse, UR33 ;  /* 0x000000210d187c20 */ /* 0x040fe20008410000 */
[----:B------:R-:W-:Y:S04]  /*70c0*/  MUFU.EX2 R61, R61 ;  /* 0x0000003d003d7308 */ /* 0x000fe80000000800 */
[----:B------:R-:W-:Y:S02]  /*70d0*/  FSEL R81, R24, RZ, P2 ;  /* 0x000000ff18517208 */ /* 0x000fe40001000000 */
[----:B------:R-:W-:Y:S02]  /*70e0*/  FSEL R24, R13, RZ, P2 ;  /* 0x000000ff0d187208 */ /* 0x000fe40001000000 */
[----:B------:R-:W-:Y:S01]  /*70f0*/  MUFU.EX2 R64, R64 ;  /* 0x0000004000407308 */ /* 0x000fe20000000800 */
[--C-:B------:R-:W-:Y:S01]  /*7100*/  FFMA.FTZ R138, R26, UR33, -R81.reuse ;  /* 0x000000211a8a7c23 */ /* 0x100fe20008010851 */
[----:B------:R-:W-:Y:S01]  /*7110*/  FFMA.FTZ R27, R27, UR33, -R81 ;  /* 0x000000211b1b7c23 */ /* 0x000fe20008010851 */
[----:B------:R-:W-:Y:S01]  /*7120*/  FADD.FTZ R24, -R24, R7 ;  /* 0x0000000718187221 */ /* 0x000fe20000010100 */
[--C-:B------:R-:W-:Y:S01]  /*7130*/  FFMA.FTZ R30, R30, UR33, -R81.reuse ;  /* 0x000000211e1e7c23 */ /* 0x100fe20008010851 */
[--C-:B------:R-:W-:Y:S01]  /*7140*/  FFMA.FTZ R144, R31, UR33, -R81.reuse ;  /* 0x000000211f907c23 */ /* 0x100fe20008010851 */
[--C-:B------:R-:W-:Y:S01]  /*7150*/  FFMA.FTZ R31, R34, UR33, -R81.reuse ;  /* 0x00000021221f7c23 */ /* 0x100fe20008010851 */
[----:B------:R-:W-:Y:S01]  /*7160*/  FMUL.FTZ R7, R24, UR33 ;  /* 0x0000002118077c20 */ /* 0x000fe20008410000 */
[----:B------:R-:W-:Y:S01]  /*7170*/  IMAD.U32 R24, RZ, RZ, UR43 ;  /* 0x0000002bff187e24 */ /* 0x000fe2000f8e00ff */
[----:B------:R-:W-:Y:S01]  /*7180*/  MUFU.EX2 R138, R138 ;  /* 0x0000008a008a7308 */ /* 0x000fe20000000800 */
[--C-:B--2---:R-:W-:Y:S01]  /*7190*/  FFMA.FTZ R85, R42, UR33, -R81.reuse ;  /* 0x000000212a557c23 */ /* 0x104fe20008010851 */
[--C-:B------:R-:W-:Y:S01]  /*71a0*/  FFMA.FTZ R42, R51, UR33, -R81.reuse ;  /* 0x00000021332a7c23 */ /* 0x100fe20008010851 */
[--C-:B------:R-:W-:Y:S01]  /*71b0*/  FFMA.FTZ R51, R59, UR33, -R81.reuse ;  /* 0x000000213b337c23 */ /* 0x100fe20008010851 */
[----:B------:R-:W-:Y:S01]  /*71c0*/  @!P1 LEA R24, R24, UR42, 0x3 ;  /* 0x0000002a18189c11 */ /* 0x000fe2000f8e18ff */
[--C-:B------:R-:W-:Y:S01]  /*71d0*/  FFMA.FTZ R35, R35, UR33, -R81.reuse ;  /* 0x0000002123237c23 */ /* 0x100fe20008010851 */
[----:B------:R-:W-:Y:S01]  /*71e0*/  FADD.FTZ R59, R15, R4 ;  /* 0x000000040f3b7221 */ /* 0x000fe20000010000 */
[----:B------:R-:W-:Y:S01]  /*71f0*/  FFMA.FTZ R84, R38, UR33, -R81 ;  /* 0x0000002126547c23 */ /* 0x000fe20008010851 */
[----:B------:R-:W0:Y:S01]  /*7200*/  MUFU.EX2 R7, R7 ;  /* 0x0000000700077308 */ /* 0x000e220000000800 */
[----:B------:R-:W-:-:S02]  /*7210*/  @!P1 VIADD R24, R24, 0x2d860 ;  /* 0x0002d86018189836 */ /* 0x000fc40000000000 */
[----:B------:R-:W-:Y:S01]  /*7220*/  FADD.FTZ R26, R20, R59 ;  /* 0x0000003b141a7221 */ /* 0x000fe20000010000 */
[--C-:B------:R-:W-:Y:S01]  /*7230*/  FFMA.FTZ R39, R39, UR33, -R81.reuse ;  /* 0x0000002127277c23 */ /* 0x100fe20008010851 */
[--C-:B------:R-:W-:Y:S01]  /*7240*/  FFMA.FTZ R141, R43, UR33, -R81.reuse ;  /* 0x000000212b8d7c23 */ /* 0x100fe20008010851 */
[--C-:B------:R-:W-:Y:S01]  /*7250*/  FFMA.FTZ R46, R46, UR33, -R81.reuse ;  /* 0x000000212e2e7c23 */ /* 0x100fe20008010851 */
[----:B------:R-:W-:Y:S01]  /*7260*/  @!P1 PRMT R24, RZ, 0x654, R24 ;  /* 0x00000654ff189816 */ /* 0x000fe20000000018 */
[--C-:B------:R-:W-:Y:S01]  /*7270*/  FFMA.FTZ R146, R47, UR33, -R81.reuse ;  /* 0x000000212f927c23 */ /* 0x100fe20008010851 */
[----:B------:R-:W1:Y:S01]  /*7280*/  MUFU.EX2 R27, R27 ;  /* 0x0000001b001b7308 */ /* 0x000e620000000800 */
[--C-:B------:R-:W-:Y:S01]  /*7290*/  FFMA.FTZ R34, R50, UR33, -R81.reuse ;  /* 0x0000002132227c23 */ /* 0x100fe20008010851 */
[----:B------:R2:W-:Y:S01]  /*72a0*/  @!P1 SYNCS.ARRIVE.TRANS64.RED.A1T0 RZ, [R24+URZ], RZ ;  /* 0x000000ff18ff99a7 */ /* 0x0005e2000810043f */
[--C-:B------:R-:W-:Y:S01]  /*72b0*/  FFMA.FTZ R47, R54, UR33, -R81.reuse ;  /* 0x00000021362f7c23 */ /* 0x100fe20008010851 */
[--C-:B------:R-:W-:Y:S01]  /*72c0*/  FFMA.FTZ R43, R55, UR33, -R81.reuse ;  /* 0x00000021372b7c23 */ /* 0x100fe20008010851 */
[--C-:B------:R-:W-:Y:S01]  /*72d0*/  FFMA.FTZ R50, R58, UR33, -R81.reuse ;  /* 0x000000213a327c23 */ /* 0x100fe20008010851 */
[--C-:B------:R-:W-:Y:S01]  /*72e0*/  FFMA.FTZ R55, R62, UR33, -R81.reuse ;  /* 0x000000213e377c23 */ /* 0x100fe20008010851 */
[--C-:B------:R-:W-:Y:S01]  /*72f0*/  FFMA.FTZ R4, R63, UR33, -R81.reuse ;  /* 0x000000213f047c23 */ /* 0x100fe20008010851 */
[----:B------:R-:W3:Y:S01]  /*7300*/  MUFU.EX2 R30, R30 ;  /* 0x0000001e001e7308 */ /* 0x000ee20000000800 */
[--C-:B------:R-:W-:Y:S01]  /*7310*/  FFMA.FTZ R63, R70, UR33, -R81.reuse ;  /* 0x00000021463f7c23 */ /* 0x100fe20008010851 */
[----:B--2---:R-:W-:Y:S01]  /*7320*/  F2FP.BF16.F32.PACK_AB R24, R15, R14 ;  /* 0x0000000e0f18723e */ /* 0x004fe200000010ff */
[----:B0-----:R-:W-:Y:S01]  /*7330*/  FFMA.FTZ R14, R7, R3, R138 ;  /* 0x00000003070e7223 */ /* 0x001fe2000001008a */
[--C-:B------:R-:W-:Y:S01]  /*7340*/  FFMA.FTZ R75, R75, UR33, -R81.reuse ;  /* 0x000000214b4b7c23 */ /* 0x100fe20008010851 */
[--C-:B------:R-:W-:Y:S01]  /*7350*/  FFMA.FTZ R78, R78, UR33, -R81.reuse ;  /* 0x000000214e4e7c23 */ /* 0x100fe20008010851 */
[--C-:B------:R-:W-:Y:S01]  /*7360*/  FFMA.FTZ R79, R79, UR33, -R81.reuse ;  /* 0x000000214f4f7c23 */ /* 0x100fe20008010851 */
[--C-:B------:R-:W-:Y:S01]  /*7370*/  FFMA.FTZ R82, R82, UR33, -R81.reuse ;  /* 0x0000002152527c23 */ /* 0x100fe20008010851 */
[----:B------:R-:W0:Y:S01]  /*7380*/  MUFU.EX2 R144, R144 ;  /* 0x0000009000907308 */ /* 0x000e220000000800 */
[----:B-1----:R-:W-:Y:S01]  /*7390*/  FADD.FTZ R3, R27, R14 ;  /* 0x0000000e1b037221 */ /* 0x002fe20000010000 */
[C---:B------:R-:W-:Y:S01]  /*73a0*/  FADD.FTZ R14, R25.reuse, R26 ;  /* 0x0000001a190e7221 */ /* 0x040fe20000010000 */
[----:B------:R-:W-:Y:S01]  /*73b0*/  F2FP.BF16.F32.PACK_AB R26, R25, R20 ;  /* 0x00000014191a723e */ /* 0x000fe200000010ff */
[--C-:B------:R-:W-:Y:S01]  /*73c0*/  FFMA.FTZ R83, R83, UR33, -R81.reuse ;  /* 0x0000002153537c23 */ /* 0x100fe20008010851 */
[----:B------:R-:W-:Y:S01]  /*73d0*/  F2FP.BF16.F32.PACK_AB R25, R27, R138 ;  /* 0x0000008a1b19723e */ /* 0x000fe200000010ff */
[----:B------:R-:W-:Y:S01]  /*73e0*/  FADD.FTZ R59, R21, R14 ;  /* 0x0000000e153b7221 */ /* 0x000fe20000010000 */
[----:B------:R-:W-:Y:S01]  /*73f0*/  FFMA.FTZ R14, R67, UR33, -R81 ;  /* 0x00000021430e7c23 */ /* 0x000fe20008010851 */
[----:B------:R-:W1:Y:S01]  /*7400*/  MUFU.EX2 R31, R31 ;  /* 0x0000001f001f7308 */ /* 0x000e620000000800 */
[----:B---3--:R-:W-:Y:S01]  /*7410*/  FADD.FTZ R15, R30, R3 ;  /* 0x000000031e0f7221 */ /* 0x008fe20000010000 */
[C---:B------:R-:W-:Y:S01]  /*7420*/  FADD.FTZ R38, R28.reuse, R59 ;  /* 0x0000003b1c267221 */ /* 0x040fe20000010000 */
[----:B------:R-:W-:Y:S01]  /*7430*/  F2FP.BF16.F32.PACK_AB R28, R28, R21 ;  /* 0x000000151c1c723e */ /* 0x000fe200000010ff */
[--C-:B------:R-:W-:Y:S01]  /*7440*/  FFMA.FTZ R3, R66, UR33, -R81.reuse ;  /* 0x0000002142037c23 */ /* 0x100fe20008010851 */
[----:B------:R-:W-:Y:S01]  /*7450*/  FFMA.FTZ R86, R86, UR33, -R81 ;  /* 0x0000002156567c23 */ /* 0x000fe20008010851 */
[----:B------:R-:W-:Y:S01]  /*7460*/  F2FP.BF16.F32.PACK_AB R62, R64, R61 ;  /* 0x0000003d403e723e */ /* 0x000fe200000010ff */
[----:B------:R-:W-:Y:S01]  /*7470*/  UMOV UR43, UR51 ;  /* 0x00000033002b7c82 */ /* 0x000fe20008000000 */
[----:B------:R-:W2:Y:S01]  /*7480*/  MUFU.EX2 R35, R35 ;  /* 0x0000002300237308 */ /* 0x000ea20000000800 */
[C---:B0-----:R-:W-:Y:S01]  /*7490*/  FADD.FTZ R20, R144.reuse, R15 ;  /* 0x0000000f90147221 */ /* 0x041fe20000010000 */
[----:B------:R-:W-:Y:S01]  /*74a0*/  F2FP.BF16.F32.PACK_AB R27, R144, R30 ;  /* 0x0000001e901b723e */ /* 0x000fe200000010ff */
[----:B------:R-:W-:Y:S01]  /*74b0*/  FADD.FTZ R15, R29, R38 ;  /* 0x000000261d0f7221 */ /* 0x000fe20000010000 */
[----:B------:R-:W-:Y:S01]  /*74c0*/  ISETP.GT.AND P2, PT, R2, UR52, PT ;  /* 0x0000003402007c0c */ /* 0x000fe2000bf44270 */
[-C--:B------:R-:W-:Y:S01]  /*74d0*/  FMUL.FTZ R90, R90, R7.reuse ;  /* 0x000000075a5a7220 */ /* 0x080fe20000410000 */
[-C--:B------:R-:W-:Y:S01]  /*74e0*/  FMUL.FTZ R91, R91, R7.reuse ;  /* 0x000000075b5b7220 */ /* 0x080fe20000410000 */
[----:B------:R-:W-:Y:S01]  /*74f0*/  FADD.FTZ R38, R32, R15 ;  /* 0x0000000f20267221 */ /* 0x000fe20000010000 */
[----:B------:R-:W0:Y:S01]  /*7500*/  MUFU.EX2 R84, R84 ;  /* 0x0000005400547308 */ /* 0x000e220000000800 */
[----:B-1----:R-:W-:Y:S01]  /*7510*/  FADD.FTZ R30, R31, R20 ;  /* 0x000000141f1e7221 */ /* 0x002fe20000010000 */
[----:B------:R1:W-:Y:S01]  /*7520*/  STSM.16.M88.4 [R17+0x21800], R24 ;  /* 0x0218001811007844 */ /* 0x0003e20000000200 */
[--C-:B------:R-:W-:Y:S01]  /*7530*/  FFMA.FTZ R20, R71, UR33, -R81.reuse ;  /* 0x0000002147147c23 */ /* 0x100fe20008010851 */
[--C-:B------:R-:W-:Y:S01]  /*7540*/  FFMA.FTZ R15, R74, UR33, -R81.reuse ;  /* 0x000000214a0f7c23 */ /* 0x100fe20008010851 */
[----:B------:R-:W-:Y:S01]  /*7550*/  FFMA.FTZ R81, R87, UR33, -R81 ;  /* 0x0000002157517c23 */ /* 0x000fe20008010851 */
[-C--:B------:R-:W-:Y:S01]  /*7560*/  FMUL.FTZ R94, R94, R7.reuse ;  /* 0x000000075e5e7220 */ /* 0x080fe20000410000 */
[-C--:B------:R-:W-:Y:S01]  /*7570*/  FMUL.FTZ R95, R95, R7.reuse ;  /* 0x000000075f5f7220 */ /* 0x080fe20000410000 */
[----:B------:R-:W3:Y:S01]  /*7580*/  MUFU.EX2 R39, R39 ;  /* 0x0000002700277308 */ /* 0x000ee20000000800 */
        /* <DEDUP_REMOVED lines=9> */
[----:B------:R-:W-:Y:S01]  /*7620*/  FADD.FTZ R59, R33, R38 ;  /* 0x00000026213b7221 */ /* 0x000fe20000010000 */
[-C--:B------:R-:W-:Y:S01]  /*7630*/  FMUL.FTZ R110, R110, R7.reuse ;  /* 0x000000076e6e7220 */ /* 0x080fe20000410000 */
[-C--:B------:R-:W-:Y:S01]  /*7640*/  FMUL.FTZ R111, R111, R7.reuse ;  /* 0x000000076f6f7220 */ /* 0x080fe20000410000 */
[----:B------:R-:W-:Y:S01]  /*7650*/  FMUL.FTZ R114, R114, R7 ;  /* 0x0000000772727220 */ /* 0x000fe20000410000 */
[C---:B------:R-:W-:Y:S01]  /*7660*/  FADD.FTZ R38, R36.reuse, R59 ;  /* 0x0000003b24267221 */ /* 0x040fe20000010000 */
[----:B------:R-:W-:Y:S01]  /*7670*/  F2FP.BF16.F32.PACK_AB R36, R36, R33 ;  /* 0x000000212424723e */ /* 0x000fe200000010ff */
[----:B------:R-:W0:Y:S01]  /*7680*/  MUFU.EX2 R141, R141 ;  /* 0x0000008d008d7308 */ /* 0x000e220000000800 */
[----:B---3--:R-:W-:Y:S01]  /*7690*/  FADD.FTZ R30, R39, R30 ;  /* 0x0000001e271e7221 */ /* 0x008fe20000010000 */
[----:B------:R-:W-:Y:S01]  /*76a0*/  FADD.FTZ R67, R37, R38 ;  /* 0x0000002625437221 */ /* 0x000fe20000010000 */
[----:B------:R-:W-:Y:S01]  /*76b0*/  F2FP.BF16.F32.PACK_AB R38, R40, R37 ;  /* 0x000000252826723e */ /* 0x000fe200000010ff */
[-C--:B------:R-:W-:Y:S01]  /*76c0*/  FMUL.FTZ R115, R115, R7.reuse ;  /* 0x0000000773737220 */ /* 0x080fe20000410000 */
[-C--:B------:R-:W-:Y:S01]  /*76d0*/  FMUL.FTZ R118, R118, R7.reuse ;  /* 0x0000000776767220 */ /* 0x080fe20000410000 */
        /* <DEDUP_REMOVED lines=9> */
[----:B------:R-:W-:Y:S01]  /*7770*/  FMUL.FTZ R134, R134, R7 ;  /* 0x0000000786867220 */ /* 0x000fe20000410000 */
[----:B------:R-:W2:Y:S01]  /*7780*/  MUFU.EX2 R146, R146 ;  /* 0x0000009200927308 */ /* 0x000ea20000000800 */
[C---:B0-----:R-:W-:Y:S01]  /*7790*/  FADD.FTZ R59, R141.reuse, R30 ;  /* 0x0000001e8d3b7221 */ /* 0x041fe20000010000 */
[----:B------:R-:W-:Y:S01]  /*77a0*/  FADD.FTZ R30, R40, R67 ;  /* 0x00000043281e7221 */ /* 0x000fe20000010000 */
[----:B------:R-:W-:Y:S01]  /*77b0*/  F2FP.BF16.F32.PACK_AB R37, R141, R85 ;  /* 0x000000558d25723e */ /* 0x000fe200000010ff */
[----:B------:R-:W-:Y:S01]  /*77c0*/  FMUL.FTZ R135, R135, R7 ;  /* 0x0000000787877220 */ /* 0x000fe20000410000 */
[----:B------:R-:W-:-:S02]  /*77d0*/  VIADD R2, R2, 0xffffffff ;  /* 0xffffffff02027836 */ /* 0x000fc40000000000 */
[----:B------:R-:W-:Y:S01]  /*77e0*/  FADD.FTZ R67, R41, R30 ;  /* 0x0000001e29437221 */ /* 0x000fe20000010000 */
[----:B------:R-:W-:Y:S01]  /*77f0*/  IMAD.MOV.U32 R7, RZ, RZ, R13 ;  /* 0x000000ffff077224 */ /* 0x000fe200078e000d */
[----:B------:R-:W0:Y:S01]  /*7800*/  MUFU.EX2 R34, R34 ;  /* 0x0000002200227308 */ /* 0x000e220000000800 */
[----:B---3--:R-:W-:Y:S01]  /*7810*/  FADD.FTZ R59, R46, R59 ;  /* 0x0000003b2e3b7221 */ /* 0x008fe20000010000 */
[C---:B------:R-:W-:Y:S01]  /*7820*/  FADD.FTZ R30, R44.reuse, R67 ;  /* 0x000000432c1e7221 */ /* 0x040fe20000010000 */
[----:B------:R-:W-:-:S03]  /*7830*/  F2FP.BF16.F32.PACK_AB R44, R44, R41 ;  /* 0x000000292c2c723e */ /* 0x000fc600000010ff */
[----:B------:R-:W-:Y:S01]  /*7840*/  FADD.FTZ R21, R45, R30 ;  /* 0x0000001e2d157221 */ /* 0x000fe20000010000 */
[----:B------:R-:W-:Y:S01]  /*7850*/  F2FP.BF16.F32.PACK_AB R30, R32, R29 ;  /* 0x0000001d201e723e */ /* 0x000fe200000010ff */
[----:B------:R-:W3:Y:S01]  /*7860*/  MUFU.EX2 R42, R42 ;  /* 0x0000002a002a7308 */ /* 0x000ee20000000800 */
[----:B--2---:R-:W-:Y:S01]  /*7870*/  FADD.FTZ R59, R146, R59 ;  /* 0x0000003b923b7221 */ /* 0x004fe20000010000 */
[----:B------:R-:W-:Y:S01]  /*7880*/  FADD.FTZ R54, R48, R21 ;  /* 0x0000001530367221 */ /* 0x000fe20000010000 */
[----:B------:R-:W-:Y:S02]  /*7890*/  F2FP.BF16.F32.PACK_AB R29, R35, R31 ;  /* 0x0000001f231d723e */ /* 0x000fe400000010ff */
[----:B------:R-:W-:Y:S01]  /*78a0*/  F2FP.BF16.F32.PACK_AB R31, R39, R84 ;  /* 0x00000054271f723e */ /* 0x000fe200000010ff */
[----:B-1----:R-:W-:Y:S01]  /*78b0*/  FADD.FTZ R25, R49, R54 ;  /* 0x0000003631197221 */ /* 0x002fe20000010000 */
[----:B------:R-:W-:Y:S01]  /*78c0*/  F2FP.BF16.F32.PACK_AB R39, R146, R46 ;  /* 0x0000002e9227723e */ /* 0x000fe200000010ff */
[----:B------:R-:W1:Y:S01]  /*78d0*/  MUFU.EX2 R47, R47 ;  /* 0x0000002f002f7308 */ /* 0x000e620000000800 */
[----:B0-----:R-:W-:Y:S01]  /*78e0*/  FADD.FTZ R59, R34, R59 ;  /* 0x0000003b223b7221 */ /* 0x001fe20000010000 */
[----:B------:R0:W-:Y:S01]  /*78f0*/  STSM.16.M88.4 [R23], R28 ;  /* 0x0000001c17007844 */ /* 0x0001e20000000200 */
[----:B------:R-:W-:-:S02]  /*7900*/  F2FP.BF16.F32.PACK_AB R46, R48, R45 ;  /* 0x0000002d302e723e */ /* 0x000fc400000010ff */
[----:B------:R-:W-:Y:S01]  /*7910*/  F2FP.BF16.F32.PACK_AB R54, R56, R53 ;  /* 0x000000353836723e */ /* 0x000fe200000010ff */
[----:B------:R2:W-:Y:S02]  /*7920*/  STSM.16.M88.4 [R19], R36 ;  /* 0x0000002413007844 */ /* 0x0005e40000000200 */
[----:B------:R-:W4:Y:S01]  /*7930*/  MUFU.EX2 R43, R43 ;  /* 0x0000002b002b7308 */ /* 0x000f220000000800 */
[C---:B---3--:R-:W-:Y:S01]  /*7940*/  FADD.FTZ R32, R42.reuse, R59 ;  /* 0x0000003b2a207221 */ /* 0x048fe20000010000 */
[----:B------:R-:W-:-:S06]  /*7950*/  F2FP.BF16.F32.PACK_AB R45, R42, R34 ;  /* 0x000000222a2d723e */ /* 0x000fcc00000010ff */
[----:B------:R-:W3:Y:S01]  /*7960*/  MUFU.EX2 R50, R50 ;  /* 0x0000003200327308 */ /* 0x000ee20000000800 */
[----:B-1----:R-:W-:-:S07]  /*7970*/  FADD.FTZ R32, R47, R32 ;  /* 0x000000202f207221 */ /* 0x002fce0000010000 */
[----:B------:R-:W1:Y:S01]  /*7980*/  MUFU.EX2 R51, R51 ;  /* 0x0000003300337308 */ /* 0x000e620000000800 */
[C---:B----4-:R-:W-:Y:S01]  /*7990*/  FADD.FTZ R21, R43.reuse, R32 ;  /* 0x000000202b157221 */ /* 0x050fe20000010000 */
[C---:B------:R-:W-:Y:S01]  /*79a0*/  FADD.FTZ R32, R52.reuse, R25 ;  /* 0x0000001934207221 */ /* 0x040fe20000010000 */
[----:B------:R-:W-:Y:S02]  /*79b0*/  F2FP.BF16.F32.PACK_AB R47, R43, R47 ;  /* 0x0000002f2b2f723e */ /* 0x000fe400000010ff */
[----:B------:R-:W-:-:S03]  /*79c0*/  F2FP.BF16.F32.PACK_AB R52, R52, R49 ;  /* 0x000000313434723e */ /* 0x000fc600000010ff */
[----:B------:R-:W4:Y:S01]  /*79d0*/  MUFU.EX2 R55, R55 ;  /* 0x0000003700377308 */ /* 0x000f220000000800 */
[----:B---3--:R-:W-:Y:S01]  /*79e0*/  FADD.FTZ R24, R50, R21 ;  /* 0x0000001532187221 */ /* 0x008fe20000010000 */
[----:B------:R-:W-:Y:S01]  /*79f0*/  FADD.FTZ R21, R53, R32 ;  /* 0x0000002035157221 */ /* 0x000fe20000010000 */
[----:B------:R2:W-:Y:S03]  /*7a00*/  STSM.16.M88.4 [R18], R44 ;  /* 0x0000002c12007844 */ /* 0x0005e60000000200 */
[----:B------:R-:W-:Y:S02]  /*7a10*/  FADD.FTZ R40, R56, R21 ;  /* 0x0000001538287221 */ /* 0x000fe40000010000 */
[----:B------:R-:W3:Y:S01]  /*7a20*/  MUFU.EX2 R4, R4 ;  /* 0x0000000400047308 */ /* 0x000ee20000000800 */
[----:B-1----:R-:W-:Y:S01]  /*7a30*/  FADD.FTZ R24, R51, R24 ;  /* 0x0000001833187221 */ /* 0x002fe20000010000 */
[----:B------:R-:W-:Y:S01]  /*7a40*/  FADD.FTZ R25, R57, R40 ;  /* 0x0000002839197221 */ /* 0x000fe20000010000 */
[----:B------:R-:W-:-:S03]  /*7a50*/  F2FP.BF16.F32.PACK_AB R53, R51, R50 ;  /* 0x000000323335723e */ /* 0x000fc600000010ff */
[C---:B------:R-:W-:Y:S01]  /*7a60*/  FADD.FTZ R40, R60.reuse, R25 ;  /* 0x000000193c287221 */ /* 0x040fe20000010000 */
[----:B------:R-:W-:Y:S01]  /*7a70*/  F2FP.BF16.F32.PACK_AB R60, R60, R57 ;  /* 0x000000393c3c723e */ /* 0x000fe200000010ff */
[----:B------:R-:W1:Y:S01]  /*7a80*/  MUFU.EX2 R3, R3 ;  /* 0x0000000300037308 */ /* 0x000e620000000800 */
[----:B----4-:R-:W-:Y:S01]  /*7a90*/  FADD.FTZ R21, R55, R24 ;  /* 0x0000001837157221 */ /* 0x010fe20000010000 */
[----:B------:R-:W-:-:S04]  /*7aa0*/  FADD.FTZ R25, R61, R40 ;  /* 0x000000283d197221 */ /* 0x000fc80000010000 */
[----:B0-----:R-:W-:Y:S02]  /*7ab0*/  FADD.FTZ R28, R64, R25 ;  /* 0x00000019401c7221 */ /* 0x001fe40000010000 */
[----:B------:R-:W0:Y:S01]  /*7ac0*/  MUFU.EX2 R14, R14 ;  /* 0x0000000e000e7308 */ /* 0x000e220000000800 */
[C---:B---3--:R-:W-:Y:S01]  /*7ad0*/  FADD.FTZ R24, R4.reuse, R21 ;  /* 0x0000001504187221 */ /* 0x048fe20000010000 */
[----:B------:R-:W-:-:S05]  /*7ae0*/  F2FP.BF16.F32.PACK_AB R55, R4, R55 ;  /* 0x000000370437723e */ /* 0x000fca00000010ff */
[----:B------:R2:W-:Y:S01]  /*7af0*/  STSM.16.M88.4 [R17+0x27800], R52 ;  /* 0x0278003411007844 */ /* 0x0005e20000000200 */
[----:B------:R-:W3:Y:S01]  /*7b00*/  MUFU.EX2 R65, R65 ;  /* 0x0000004100417308 */ /* 0x000ee20000000800 */
[----:B-1----:R-:W-:-:S07]  /*7b10*/  FADD.FTZ R21, R3, R24 ;  /* 0x0000001803157221 */ /* 0x002fce0000010000 */
[----:B------:R-:W1:Y:S01]  /*7b20*/  MUFU.EX2 R63, R63 ;  /* 0x0000003f003f7308 */ /* 0x000e620000000800 */
[C---:B0-----:R-:W-:Y:S01]  /*7b30*/  FADD.FTZ R24, R14.reuse, R21 ;  /* 0x000000150e187221 */ /* 0x041fe20000010000 */
[----:B------:R-:W-:-:S06]  /*7b40*/  F2FP.BF16.F32.PACK_AB R61, R14, R3 ;  /* 0x000000030e3d723e */ /* 0x000fcc00000010ff */
[----:B------:R-:W0:Y:S01]  /*7b50*/  MUFU.EX2 R68, R68 ;  /* 0x0000004400447308 */ /* 0x000e220000000800 */
[----:B---3--:R-:W-:-:S07]  /*7b60*/  FADD.FTZ R25, R65, R28 ;  /* 0x0000001c41197221 */ /* 0x008fce0000010000 */
[----:B------:R-:W3:Y:S01]  /*7b70*/  MUFU.EX2 R20, R20 ;  /* 0x0000001400147308 */ /* 0x000ee20000000800 */
[----:B-1----:R-:W-:-:S07]  /*7b80*/  FADD.FTZ R21, R63, R24 ;  /* 0x000000183f157221 */ /* 0x002fce0000010000 */
[----:B------:R-:W1:Y:S01]  /*7b90*/  MUFU.EX2 R69, R69 ;  /* 0x0000004500457308 */ /* 0x000e620000000800 */
[C---:B0-----:R-:W-:Y:S01]  /*7ba0*/  FADD.FTZ R24, R68.reuse, R25 ;  /* 0x0000001944187221 */ /* 0x041fe20000010000 */
[----:B------:R-:W-:-:S06]  /*7bb0*/  F2FP.BF16.F32.PACK_AB R68, R68, R65 ;  /* 0x000000414444723e */ /* 0x000fcc00000010ff */
[----:B------:R-:W0:Y:S01]  /*7bc0*/  MUFU.EX2 R15, R15 ;  /* 0x0000000f000f7308 */ /* 0x000e220000000800 */
[C---:B---3--:R-:W-:Y:S01]  /*7bd0*/  FADD.FTZ R4, R20.reuse, R21 ;  /* 0x0000001514047221 */ /* 0x048fe20000010000 */
[----:B------:R-:W-:-:S05]  /*7be0*/  F2FP.BF16.F32.PACK_AB R63, R20, R63 ;  /* 0x0000003f143f723e */ /* 0x000fca00000010ff */
[----:B------:R2:W-:Y:S01]  /*7bf0*/  STSM.16.M88.4 [R136], R60 ;  /* 0x0000003c88007844 */ /* 0x0005e20000000200 */
[----:B------:R-:W3:Y:S01]  /*7c00*/  MUFU.EX2 R72, R72 ;  /* 0x0000004800487308 */ /* 0x000ee20000000800 */
[----:B-1----:R-:W-:-:S07]  /*7c10*/  FADD.FTZ R25, R69, R24 ;  /* 0x0000001845197221 */ /* 0x002fce0000010000 */
[----:B------:R-:W1:Y:S01]  /*7c20*/  MUFU.EX2 R26, R75 ;  /* 0x0000004b001a7308 */ /* 0x000e620000000800 */
[----:B0-----:R-:W-:-:S07]  /*7c30*/  FADD.FTZ R21, R15, R4 ;  /* 0x000000040f157221 */ /* 0x001fce0000010000 */
[----:B------:R-:W0:Y:S01]  /*7c40*/  MUFU.EX2 R73, R73 ;  /* 0x0000004900497308 */ /* 0x000e220000000800 */
[C---:B---3--:R-:W-:Y:S01]  /*7c50*/  FADD.FTZ R24, R72.reuse, R25 ;  /* 0x0000001948187221 */ /* 0x048fe20000010000 */
[----:B------:R-:W-:-:S06]  /*7c60*/  F2FP.BF16.F32.PACK_AB R70, R72, R69 ;  /* 0x000000454846723e */ /* 0x000fcc00000010ff */
[----:B------:R-:W3:Y:S01]  /*7c70*/  MUFU.EX2 R71, R78 ;  /* 0x0000004e00477308 */ /* 0x000ee20000000800 */
[C---:B-1----:R-:W-:Y:S01]  /*7c80*/  FADD.FTZ R4, R26.reuse, R21 ;  /* 0x000000151a047221 */ /* 0x042fe20000010000 */
[----:B------:R-:W-:-:S06]  /*7c90*/  F2FP.BF16.F32.PACK_AB R69, R26, R15 ;  /* 0x0000000f1a45723e */ /* 0x000fcc00000010ff */
[----:B------:R-:W1:Y:S01]  /*7ca0*/  MUFU.EX2 R76, R76 ;  /* 0x0000004c004c7308 */ /* 0x000e620000000800 */
[----:B0-----:R-:W-:-:S07]  /*7cb0*/  FADD.FTZ R25, R73, R24 ;  /* 0x0000001849197221 */ /* 0x001fce0000010000 */
[----:B------:R-:W0:Y:S01]  /*7cc0*/  MUFU.EX2 R32, R79 ;  /* 0x0000004f00207308 */ /* 0x000e220000000800 */
[----:B---3--:R-:W-:-:S07]  /*7cd0*/  FADD.FTZ R21, R71, R4 ;  /* 0x0000000447157221 */ /* 0x008fce0000010000 */
[----:B------:R-:W3:Y:S01]  /*7ce0*/  MUFU.EX2 R77, R77 ;  /* 0x0000004d004d7308 */ /* 0x000ee20000000800 */
[C---:B-1----:R-:W-:Y:S01]  /*7cf0*/  FADD.FTZ R4, R76.reuse, R25 ;  /* 0x000000194c047221 */ /* 0x042fe20000010000 */
[----:B------:R-:W-:-:S06]  /*7d00*/  F2FP.BF16.F32.PACK_AB R24, R76, R73 ;  /* 0x000000494c18723e */ /* 0x000fcc00000010ff */
[----:B------:R-:W1:Y:S01]  /*7d10*/  MUFU.EX2 R82, R82 ;  /* 0x0000005200527308 */ /* 0x000e620000000800 */
[C---:B0-----:R-:W-:Y:S01]  /*7d20*/  F2FP.BF16.F32.PACK_AB R71, R32.reuse, R71 ;  /* 0x000000472047723e */ /* 0x041fe200000010ff */
[----:B------:R-:W-:-:S04]  /*7d30*/  FADD.FTZ R21, R32, R21 ;  /* 0x0000001520157221 */ /* 0x000fc80000010000 */
[----:B------:R2:W-:Y:S02]  /*7d40*/  STSM.16.M88.4 [R19+0x6000], R68 ;  /* 0x0060004413007844 */ /* 0x0005e40000000200 */
[----:B------:R-:W0:Y:S01]  /*7d50*/  MUFU.EX2 R83, R83 ;  /* 0x0000005300537308 */ /* 0x000e220000000800 */
[----:B---3--:R-:W-:Y:S01]  /*7d60*/  F2FP.BF16.F32.PACK_AB R26, R0, R77 ;  /* 0x0000004d001a723e */ /* 0x008fe200000010ff */
[----:B------:R-:W-:-:S04]  /*7d70*/  FADD.FTZ R77, R77, R4 ;  /* 0x000000044d4d7221 */ /* 0x000fc80000010000 */
[----:B------:R-:W-:Y:S01]  /*7d80*/  FADD.FTZ R4, R0, R77 ;  /* 0x0000004d00047221 */ /* 0x000fe20000010000 */
[----:B------:R-:W-:Y:S01]  /*7d90*/  IMAD.MOV.U32 R0, RZ, RZ, R12 ;  /* 0x000000ffff007224 */ /* 0x000fe200078e000c */
[----:B------:R-:W3:Y:S01]  /*7da0*/  MUFU.EX2 R86, R86 ;  /* 0x0000005600567308 */ /* 0x000ee20000000800 */
[----:B-1----:R-:W-:-:S07]  /*7db0*/  FADD.FTZ R21, R82, R21 ;  /* 0x0000001552157221 */ /* 0x002fce0000010000 */
[----:B------:R-:W1:Y:S01]  /*7dc0*/  MUFU.EX2 R81, R81 ;  /* 0x0000005100517308 */ /* 0x000e620000000800 */
[C---:B0-----:R-:W-:Y:S01]  /*7dd0*/  F2FP.BF16.F32.PACK_AB R25, R83.reuse, R82 ;  /* 0x000000525319723e */ /* 0x041fe200000010ff */
[----:B------:R-:W-:-:S04]  /*7de0*/  FADD.FTZ R21, R83, R21 ;  /* 0x0000001553157221 */ /* 0x000fc80000010000 */
[----:B---3--:R-:W-:Y:S01]  /*7df0*/  FADD.FTZ R21, R86, R21 ;  /* 0x0000001556157221 */ /* 0x008fe20000010000 */
[----:B-1----:R-:W-:-:S03]  /*7e00*/  F2FP.BF16.F32.PACK_AB R27, R81, R86 ;  /* 0x00000056511b723e */ /* 0x002fc600000010ff */
[----:B------:R-:W-:Y:S02]  /*7e10*/  FADD.FTZ R3, R81, R21 ;  /* 0x0000001551037221 */ /* 0x000fe40000010000 */
[----:B------:R2:W-:Y:S01]  /*7e20*/  STSM.16.M88.4 [R18+0x6000], R24 ;  /* 0x0060001812007844 */ /* 0x0005e20000000200 */
[----:B------:R0:W-:Y:S06]  /*7e30*/  MEMBAR.ALL.CTA ;  /* 0x0000000000007992 */ /* 0x0001ec0000008000 */
[----:B0-----:R-:W0:Y:S02]  /*7e40*/  FENCE.VIEW.ASYNC.S ;  /* 0x00000000000073c6 */ /* 0x001e240000000000 */
[----:B0-----:R-:W-:Y:S01]  /*7e50*/  NOP ;  /* 0x0000000000007918 */ /* 0x001fe20000000000 */
[----:B------:R-:W-:Y:S05]  /*7e60*/  @P2 BRA `(.L_x_9142) ;  /* 0xffffffcc00f82947 */ /* 0x000fea000383ffff */
[----:B------:R-:W-:Y:S01]  /*7e70*/  IMAD.MOV.U32 R7, RZ, RZ, R13 ;  /* 0x000000ffff077224 */ /* 0x000fe200078e000d */
[----:B------:R-:W-:Y:S01]  /*7e80*/  UMOV UR43, UR51 ;  /* 0x00000033002b7c82 */ /* 0x000fe20008000000 */
[----:B------:R-:W-:Y:S01]  /*7e90*/  IMAD.MOV.U32 R0, RZ, RZ, R12 ;  /* 0x000000ffff007224 */ /* 0x000fe200078e000c */
[----:B------:R-:W-:-:S06]  /*7ea0*/  UMOV UR46, UR50 ;  /* 0x00000032002e7c82 */ /* 0x000fcc0008000000 */
.L_x_9125:
[----:B---3--:R-:W-:Y:S01]  /*7eb0*/  IADD3 R8, R137, 0xc0, -R139 ;  /* 0x000000c089087810 */ /* 0x008fe20007ffe88b */
        /* <DEDUP_REMOVED lines=17> */
.L_x_9144:
[----:B------:R-:W-:-:S11]  /*7fd0*/  UISETP.NE.AND UP0, UPT, UR11, 0x1, UPT ;  /* 0x000000010b00788c */ /* 0x000fd6000bf05270 */
[----:B------:R-:W-:Y:S02]  /*7fe0*/  @UP0 ULDC.64 UR14, c[0x0][0x9e8] ;  /* 0x00027a00000e0ab9 */ /* 0x000fe40000000a00 */
[----:B------:R-:W-:-:S04]  /*7ff0*/  UIMAD.WIDE.U32 UR6, UR10, UR14, URZ ;  /* 0x0000000e0a0672a5 */ /* 0x000fc8000f8e003f */
[----:B------:R-:W-:-:S12]  /*8000*/  @UP0 USHF.R.U32.HI UR10, URZ, UR15, UR7 ;  /* 0x0000000f3f0a0299 */ /* 0x000fd80008011607 */
.L_x_9145:
[----:B------:R-:W-:-:S04]  /*8010*/  UIMAD UR10, UR10, UR11, URZ ;  /* 0x0000000b0a0a72a4 */ /* 0x000fc8000f8e023f */
[----:B------:R-:W-:-:S04]  /*8020*/  UISETP.LT.AND UP0, UPT, UR35, UR10, UPT ;  /* 0x0000000a2300728c */ /* 0x000fc8000bf01270 */
[----:B------:R-:W-:-:S12]  /*8030*/  USEL UR35, UR35, UR10, !UP0 ;  /* 0x0000000a23237287 */ /* 0x000fd8000c000000 */
.L_x_9143:
        /* <DEDUP_REMOVED lines=13> */
.L_x_9155:
[----:B------:R-:W-:Y:S01]  /*8110*/  UIADD3 UR43, UR35, 0x1, URZ ;  /* 0x00000001232b7890 */ /* 0x000fe2000fffe03f */
[----:B------:R-:W-:-:S03]  /*8120*/  ISETP.NE.AND P3, PT, RZ, UR38, PT ;  /* 0x00000026ff007c0c */ /* 0x000fc6000bf65270 */
[----:B------:R-:W-:-:S04]  /*8130*/  UISETP.NE.AND UP0, UPT, UR43, 0x2, UPT ;  /* 0x000000022b00788c */ /* 0x000fc8000bf05270 */
[----:B------:R-:W-:Y:S02]  /*8140*/  USEL UR46, URZ, 0x1, UP0 ;  /* 0x000000013f2e7887 */ /* 0x000fe40008000000 */
[----:B------:R-:W-:Y:S02]  /*8150*/  USEL UR43, UR43, URZ, UP0 ;  /* 0x0000003f2b2b7287 */ /* 0x000fe40008000000 */
[----:B------:R-:W-:Y:S02]  /*8160*/  ULOP3.LUT UR46, UR28, UR46, URZ, 0x3c, !UPT ;  /* 0x0000002e1c2e7292 */ /* 0x000fe4000f8e3c3f */
[----:B-1----:R-:W-:Y:S10]  /*8170*/  @P3 BRA `(.L_x_9147) ;  /* 0x00000000002c3947 */ /* 0x002ff40003800000 */
[----:B------:R-:W-:Y:S05]  /*8180*/  @!P0 BRA `(.L_x_9148) ;  /* 0x0000000000048947 */ /* 0x000fea0003800000 */
[----:B------:R-:W-:Y:S01]  /*8190*/  BPT.TRAP 0x1 ;  /* 0x000000040000795c */ /* 0x000fe20000300000 */
.L_x_9148:
[----:B------:R-:W-:Y:S01]  /*81a0*/  ULEA UR6, UR43, UR42, 0x3 ;  /* 0x0000002a2b067291 */ /* 0x000fe2000f8e183f */
[----:B------:R-:W-:-:S05]  /*81b0*/  IMAD.U32 R0, RZ, RZ, UR46 ;  /* 0x0000002eff007e24 */ /* 0x000fca000f8e00ff */
[----:B------:R-:W-:-:S04]  /*81c0*/  SHF.L.U32 R0, R0, 0x1f, RZ ;  /* 0x0000001f00007819 */ /* 0x000fc800000006ff */
[----:B------:R0:W1:Y:S01]  /*81d0*/  SYNCS.PHASECHK.TRANS64.TRYWAIT P2, [UR6+0x2d830], R0 ;  /* 0x02d83000ff0075a7 */ /* 0x0000620008040146 */
[----:B------:R-:W-:Y:S05]  /*81e0*/  @!P0 BRA `(.L_x_9149) ;  /* 0x0000000000048947 */ /* 0x000fea0003800000 */
[----:B------:R-:W-:Y:S01]  /*81f0*/  BPT.TRAP 0x1 ;  /* 0x000000040000795c */ /* 0x000fe20000300000 */
.L_x_9149:
[----:B-1----:R-:W-:Y:S05]  /*8200*/  @P2 BRA `(.L_x_9147) ;  /* 0x0000000000082947 */ /* 0x002fea0003800000 */
[----:B------:R-:W1:Y:S02]  /*8210*/  SYNCS.PHASECHK.TRANS64.TRYWAIT P2, [UR6+0x2d830], R0 ;  /* 0x02d83000ff0075a7 */ /* 0x000e640008040146 */
[----:B-1----:R-:W-:Y:S05]  /*8220*/  @!P2 BRA `(.L_x_9150) ;  /* 0x000000c0004ca947 */ /* 0x002fea0003800000 */
.L_x_9147:
        /* <DEDUP_REMOVED lines=37> */
.L_x_9152:
[----:B------:R-:W-:Y:S01]  /*8480*/  ULEA UR6, UR35, UR42, 0x3 ;  /* 0x0000002a23067291 */ /* 0x000fe2000f8e183f */
[----:B------:R-:W-:-:S05]  /*8490*/  IMAD.U32 R0, RZ, RZ, UR28 ;  /* 0x0000001cff007e24 */ /* 0x000fca000f8e00ff */
[----:B------:R-:W-:-:S04]  /*84a0*/  SHF.L.U32 R0, R0, 0x1f, RZ ;  /* 0x0000001f00007819 */ /* 0x000fc800000006ff */
[----:B------:R0:W1:Y:S01]  /*84b0*/  SYNCS.PHASECHK.TRANS64.TRYWAIT P2, [UR6+0x2d850], R0 ;  /* 0x02d85000ff0075a7 */ /* 0x0000620008040146 */
[----:B------:R-:W-:Y:S05]  /*84c0*/  @!P0 BRA `(.L_x_9153) ;  /* 0x0000000000048947 */ /* 0x000fea0003800000 */
[----:B------:R-:W-:Y:S01]  /*84d0*/  BPT.TRAP 0x1 ;  /* 0x000000040000795c */ /* 0x000fe20000300000 */
.L_x_9153:
[----:B-1----:R-:W-:Y:S05]  /*84e0*/  @P2 BRA `(.L_x_9151) ;  /* 0x0000000000082947 */ /* 0x002fea0003800000 */
[----:B------:R-:W1:Y:S02]  /*84f0*/  SYNCS.PHASECHK.TRANS64.TRYWAIT P2, [UR6+0x2d850], R0 ;  /* 0x02d85000ff0075a7 */ /* 0x000e640008040146 */
[----:B-1----:R-:W-:Y:S05]  /*8500*/  @!P2 BRA `(.L_x_9154) ;  /* 0x000000bc00aca947 */ /* 0x002fea0003800000 */
.L_x_9151:
[----:B------:R-:W-:Y:S01]  /*8510*/  UIADD3 UR6, UR42, 0x400, URZ ;  /* 0x000004002a067890 */ /* 0x000fe2000fffe03f */
[----:B------:R-:W-:Y:S01]  /*8520*/  WARPGROUP.ARRIVE ;  /* 0x00000000000079c5 */ /* 0x000fe20000000000 */
[----:B------:R-:W-:Y:S01]  /*8530*/  UMOV UR29, 0x40000040 ;  /* 0x40000040001d7882 */ /* 0x000fe20000000000 */
[----:B------:R-:W-:Y:S01]  /*8540*/  UMOV UR31, 0x80000020 ;  /* 0x80000020001f7882 */ /* 0x000fe20000000000 */
[----:B------:R-:W-:Y:S01]  /*8550*/  USHF.R.U32.HI UR6, URZ, 0x4, UR6 ;  /* 0x000000043f067899 */ /* 0x000fe20008011606 */
[----:B01----:R-:W-:Y:S02]  /*8560*/  FMNMX.FTZ R0, R24, R9, !PT ;  /* 0x0000000918007209 */ /* 0x003fe40007810000 */
[----:B------:R-:W0:Y:S01]  /*8570*/  S2R R141, SR_TID.X ;  /* 0x00000000008d7919 */ /* 0x000e220000002100 */
[----:B------:R-:W-:Y:S01]  /*8580*/  FMNMX.FTZ R20, R26, R8, !PT ;  /* 0x000000081a147209 */ /* 0x000fe20007810000 */
[----:B------:R-:W-:Y:S01]  /*8590*/  ULOP3.LUT UR6, UR6, 0x3fff, URZ, 0xc0, !UPT ;  /* 0x00003fff06067892 */ /* 0x000fe2000f8ec03f */
[----:B------:R-:W-:-:S03]  /*85a0*/  FMNMX.FTZ R7, R25, R0, !PT ;  /* 0x0000000019077209 */ /* 0x000fc60007810000 */
        /* <DEDUP_REMOVED lines=15> */
[----:B------:R-:W-:Y:S02]  /*86a0*/  FMNMX.FTZ R7, R37, R0, !PT ;  /* 0x0000000025077209 */ /* 0x000fe40007810000 */
[----:B0-----:R-:W-:Y:S02]  /*86b0*/  SHF.R.U32.HI R138, RZ, 0x7, R141 ;  /* 0x00000007ff8a7819 */ /* 0x001fe4000001168d */
[----:B------:R-:W-:Y:S02]  /*86c0*/  FMNMX.FTZ R0, R40, R7, !PT ;  /* 0x0000000728007209 */ /* 0x000fe40007810000 */
[----:B------:R-:W-:Y:S02]  /*86d0*/  ISETP.GE.U32.AND P2, PT, R141, 0x180, PT ;  /* 0x000001808d00780c */ /* 0x000fe40003f46070 */
        /* <DEDUP_REMOVED lines=28> */
[----:B------:R-:W0:Y:S01]  /*88a0*/  SHFL.BFLY PT, R0, R7, 0x2, 0x1f ;  /* 0x0c401f0007007f89 */ /* 0x000e2200000e0000 */
[----:B------:R-:W-:Y:S01]  /*88b0*/  UMOV UR29, 0x40000040 ;  /* 0x40000040001d7882 */ /* 0x000fe20000000000 */
[----:B------:R-:W-:Y:S01]  /*88c0*/  UMOV UR31, 0x80000020 ;  /* 0x80000020001f7882 */ /* 0x000fe20000000000 */
[----:B0-----:R-:W-:Y:S02]  /*88d0*/  FMNMX.FTZ R13, R7, R0, !PT ;  /* 0x00000000070d7209 */ /* 0x001fe40007810000 */
[----:B------:R-:W-:-:S03]  /*88e0*/  FMNMX.FTZ R7, R27, R20, !PT ;  /* 0x000000141b077209 */ /* 0x000fc60007810000 */
[----:B------:R-:W0:Y:S01]  /*88f0*/  SHFL.BFLY PT, R0, R13, 0x1, 0x1f ;  /* 0x0c201f000d007f89 */ /* 0x000e2200000e0000 */
[----:B------:R-:W-:-:S04]  /*8900*/  FMNMX.FTZ R20, R30, R7, !PT ;  /* 0x000000071e147209 */ /* 0x000fc80007810000 */
[----:B------:R-:W-:Y:S02]  /*8910*/  FMNMX.FTZ R7, R31, R20, !PT ;  /* 0x000000141f077209 */ /* 0x000fe40007810000 */
[----:B0-----:R-:W-:-:S05]  /*8920*/  FMNMX.FTZ R0, R13, R0, !PT ;  /* 0x000000000d007209 */ /* 0x001fca0007810000 */
        /* <DEDUP_REMOVED lines=16> */
[----:B------:R-:W-:Y:S01]  /*8a30*/  FMUL.FTZ R9, R9, UR33 ;  /* 0x0000002109097c20 */ /* 0x000fe20008410000 */
        /* <DEDUP_REMOVED lines=12> */
[--C-:B------:R-:W-:Y:S01]  /*8b00*/  FFMA.FTZ R48, R57, UR33, -R10.reuse ;  /* 0x0000002139307c23 */ /* 0x100fe2000801080a */
[--C-:B------:R-:W-:Y:S01]  /*8b10*/  FFMA.FTZ R57, R68, UR33, -R10.reuse ;  /* 0x0000002144397c23 */ /* 0x100fe2000801080a */
[----:B------:R-:W-:Y:S01]  /*8b20*/  FMNMX.FTZ R7, R47, R28, !PT ;  /* 0x0000001c2f077209 */ /* 0x000fe20007810000 */
[--C-:B------:R-:W-:Y:S01]  /*8b30*/  FFMA.FTZ R68, R77, UR33, -R10.reuse ;  /* 0x000000214d447c23 */ /* 0x100fe2000801080a */
[----:B------:R0:W-:Y:S01]  /*8b40*/  MUFU.EX2 R28, R41 ;  /* 0x00000029001c7308 */ /* 0x0001e20000000800 */
[--C-:B------:R-:W-:Y:S01]  /*8b50*/  FFMA.FTZ R40, R49, UR33, -R10.reuse ;  /* 0x0000002131287c23 */ /* 0x100fe2000801080a */
[----:B------:R-:W-:Y:S01]  /*8b60*/  FMNMX.FTZ R32, R50, R7, !PT ;  /* 0x0000000732207209 */ /* 0x000fe20007810000 */
[--C-:B------:R-:W-:Y:S01]  /*8b70*/  FFMA.FTZ R45, R56, UR33, -R10.reuse ;  /* 0x00000021382d7c23 */ /* 0x100fe2000801080a */
[----:B------:R-:W-:Y:S01]  /*8b80*/  FFMA.FTZ R49, R60, UR33, -R10 ;  /* 0x000000213c317c23 */ /* 0x000fe2000801080a */
[----:B------:R-:W-:-:S02]  /*8b90*/  WARPGROUP.DEPBAR.LE gsb0, 0x0 ;  /* 0x00008000000079c5 */ /* 0x000fc40000010000 */
[----:B------:R-:W-:Y:S01]  /*8ba0*/  WARPGROUP.ARRIVE ;  /* 0x00000000000079c5 */ /* 0x000fe20000000000 */
[----:B------:R-:W-:Y:S01]  /*8bb0*/  FMNMX.FTZ R7, R51, R32, !PT ;  /* 0x0000002033077209 */ /* 0x000fe20007810000 */
[--C-:B0-----:R-:W-:Y:S01]  /*8bc0*/  FFMA.FTZ R41, R52, UR33, -R10.reuse ;  /* 0x0000002134297c23 */ /* 0x101fe2000801080a */
[----:B------:R-:W-:Y:S01]  /*8bd0*/  MUFU.EX2 R9, R9 ;  /* 0x0000000900097308 */ /* 0x000fe20000000800 */
        /* <DEDUP_REMOVED lines=39> */
[----:B------:R-:W0:Y:S01]  /*8e50*/  SHFL.BFLY PT, R7, R32, 0x2, 0x1f ;  /* 0x0c401f0020077f89 */ /* 0x000e2200000e0000 */
[----:B------:R-:W-:Y:S08]  /*8e60*/  MUFU.EX2 R36, R36 ;  /* 0x0000002400247308 */ /* 0x000ff00000000800 */
[----:B------:R-:W-:Y:S08]  /*8e70*/  MUFU.EX2 R37, R37 ;  /* 0x0000002500257308 */ /* 0x000ff00000000800 */
[----:B------:R-:W-:Y:S01]  /*8e80*/  MUFU.EX2 R40, R40 ;  /* 0x0000002800287308 */ /* 0x000fe20000000800 */
[----:B0-----:R-:W-:-:S07]  /*8e90*/  FMNMX.FTZ R33, R32, R7, !PT ;  /* 0x0000000720217209 */ /* 0x001fce0007810000 */
[----:B------:R-:W-:Y:S01]  /*8ea0*/  MUFU.EX2 R41, R41 ;  /* 0x0000002900297308 */ /* 0x000fe20000000800 */
[----:B------:R-:W-:Y:S02]  /*8eb0*/  WARPGROUP.DEPBAR.LE gsb0, 0x0 ;  /* 0x00008000000079c5 */ /* 0x000fe40000010000 */
[----:B------:R-:W-:Y:S01]  /*8ec0*/  WARPGROUP.ARRIVE ;  /* 0x00000000000079c5 */ /* 0x000fe20000000000 */
[----:B------:R-:W0:Y:S04]  /*8ed0*/  SHFL.BFLY PT, R32, R33, 0x1, 0x1f ;  /* 0x0c201f0021207f89 */ /* 0x000e2800000e0000 */
[----:B------:R-:W-:Y:S01]  /*8ee0*/  MUFU.EX2 R44, R44 ;  /* 0x0000002c002c7308 */ /* 0x000fe20000000800 */
[----:B------:R-:W-:Y:S01]  /*8ef0*/  HGMMA.64x96x16.F32.BF16 R88, gdesc[UR28].tnspB, R88, gsb0 ;  /* 0x416000001c5879f0 */ /* 0x000fe20008001858 */
[----:B------:R-:W-:-:S02]  /*8f00*/  UIADD3 UR28, UR6, 0x600, URZ ;  /* 0x00000600061c7890 */ /* 0x000fc4000fffe03f */
[----:B------:R-:W-:-:S04]  /*8f10*/  UIADD3 UR30, UR7, 0x100, URZ ;  /* 0x00000100071e7890 */ /* 0x000fc8000fffe03f */
[----:B------:R-:W-:Y:S01]  /*8f20*/  MUFU.EX2 R45, R45 ;  /* 0x0000002d002d7308 */ /* 0x000fe20000000800 */
[----:B------:R-:W-:Y:S01]  /*8f30*/  UMOV UR29, 0x40000040 ;  /* 0x40000040001d7882 */ /* 0x000fe20000000000 */
[----:B------:R-:W-:-:S06]  /*8f40*/  UMOV UR31, 0x80000020 ;  /* 0x80000020001f7882 */ /* 0x000fcc0000000000 */
[----:B------:R-:W-:Y:S01]  /*8f50*/  MUFU.EX2 R48, R48 ;  /* 0x0000003000307308 */ /* 0x000fe20000000800 */
[----:B0-----:R-:W-:-:S07]  /*8f60*/  FMNMX.FTZ R7, R33, R32, !PT ;  /* 0x0000002021077209 */ /* 0x001fce0007810000 */
[----:B------:R-:W-:Y:S01]  /*8f70*/  MUFU.EX2 R49, R49 ;  /* 0x0000003100317308 */ /* 0x000fe20000000800 */
[C---:B------:R-:W-:Y:S01]  /*8f80*/  FMUL.FTZ R32, R7.reuse, UR33 ;  /* 0x0000002107207c20 */ /* 0x040fe20008410000 */
[----:B------:R-:W-:-:S03]  /*8f90*/  FADD.FTZ R8, -R7, R8 ;  /* 0x0000000807087221 */ /* 0x000fc60000010100 */
[--C-:B------:R-:W-:Y:S01]  /*8fa0*/  FFMA.FTZ R77, R34, UR33, -R32.reuse ;  /* 0x00000021224d7c23 */ /* 0x100fe20008010820 */
[--C-:B------:R-:W-:Y:S01]  /*8fb0*/  FFMA.FTZ R84, R35, UR33, -R32.reuse ;  /* 0x0000002123547c23 */ /* 0x100fe20008010820 */
[----:B------:R-:W-:Y:S02]  /*8fc0*/  IMAD.U32 R34, RZ, RZ, UR43 ;  /* 0x0000002bff227e24 */ /* 0x000fe4000f8e00ff */
[----:B------:R-:W-:Y:S01]  /*8fd0*/  FMUL.FTZ R8, R8, UR33 ;  /* 0x0000002108087c20 */ /* 0x000fe20008410000 */
[--C-:B------:R-:W-:Y:S01]  /*8fe0*/  FFMA.FTZ R33, R26, UR33, -R32.reuse ;  /* 0x000000211a217c23 */ /* 0x100fe20008010820 */
[----:B------:R-:W-:Y:S02]  /*8ff0*/  IMAD.U32 R35, RZ, RZ, UR35 ;  /* 0x00000023ff237e24 */ /* 0x000fe4000f8e00ff */
[--C-:B------:R-:W-:Y:S01]  /*9000*/  FFMA.FTZ R26, R27, UR33, -R32.reuse ;  /* 0x000000211b1a7c23 */ /* 0x100fe20008010820 */
[----:B------:R-:W-:Y:S01]  /*9010*/  @!P1 LEA R34, R34, UR42, 0x3 ;  /* 0x0000002a22229c11 */ /* 0x000fe2000f8e18ff */
[--C-:B------:R-:W-:Y:S01]  /*9020*/  FFMA.FTZ R80, R30, UR33, -R32.reuse ;  /* 0x000000211e507c23 */ /* 0x100fe20008010820 */
[----:B------:R-:W-:Y:S01]  /*9030*/  MUFU.EX2 R8, R8 ;  /* 0x0000000800087308 */ /* 0x000fe20000000800 */
[----:B------:R-:W-:Y:S01]  /*9040*/  @!P1 LEA R35, R35, UR42, 0x3 ;  /* 0x0000002a23239c11 */ /* 0x000fe2000f8e18ff */
[----:B------:R-:W-:Y:S01]  /*9050*/  FFMA.FTZ R85, R39, UR33, -R32 ;  /* 0x0000002127557c23 */ /* 0x000fe20008010820 */
[----:B------:R-:W-:-:S02]  /*9060*/  VIADD R30, R138, 0x9 ;  /* 0x000000098a1e7836 */ /* 0x000fc40000000000 */
[--C-:B------:R-:W-:Y:S01]  /*9070*/  FFMA.FTZ R39, R42, UR33, -R32.reuse ;  /* 0x000000212a277c23 */ /* 0x100fe20008010820 */
[--C-:B------:R-:W-:Y:S01]  /*9080*/  FFMA.FTZ R42, R43, UR33, -R32.reuse ;  /* 0x000000212b2a7c23 */ /* 0x100fe20008010820 */
[----:B------:R-:W-:Y:S02]  /*9090*/  @!P1 VIADD R34, R34, 0x2d840 ;  /* 0x0002d84022229836 */ /* 0x000fe40000000000 */
[--C-:B------:R-:W-:Y:S01]  /*90a0*/  FFMA.FTZ R43, R47, UR33, -R32.reuse ;  /* 0x000000212f2b7c23 */ /* 0x100fe20008010820 */
[----:B------:R-:W0:Y:S01]  /*90b0*/  MUFU.EX2 R33, R33 ;  /* 0x0000002100217308 */ /* 0x000e220000000800 */
[----:B------:R-:W-:Y:S02]  /*90c0*/  @!P1 VIADD R35, R35, 0x2d860 ;  /* 0x0002d86023239836 */ /* 0x000fe40000000000 */
[--C-:B------:R-:W-:Y:S01]  /*90d0*/  FFMA.FTZ R47, R55, UR33, -R32.reuse ;  /* 0x00000021372f7c23 */ /* 0x100fe20008010820 */
[--C-:B------:R-:W-:Y:S01]  /*90e0*/  FFMA.FTZ R81, R31, UR33, -R32.reuse ;  /* 0x000000211f517c23 */ /* 0x100fe20008010820 */
[----:B------:R-:W-:Y:S01]  /*90f0*/  SEL R55, R30, 0x9, !P2 ;  /* 0x000000091e377807 */ /* 0x000fe20005000000 */
[----:B------:R-:W-:Y:S01]  /*9100*/  FFMA.FTZ R76, R38, UR33, -R32 ;  /* 0x00000021264c7c23 */ /* 0x000fe20008010820 */
[----:B------:R-:W-:Y:S01]  /*9110*/  @!P1 PRMT R34, RZ, 0x654, R34 ;  /* 0x00000654ff229816 */ /* 0x000fe20000000022 */
[--C-:B------:R-:W-:Y:S01]  /*9120*/  FFMA.FTZ R27, R46, UR33, -R32.reuse ;  /* 0x000000212e1b7c23 */ /* 0x100fe20008010820 */
[----:B------:R-:W1:Y:S01]  /*9130*/  MUFU.EX2 R26, R26 ;  /* 0x0000001a001a7308 */ /* 0x000e620000000800 */
[----:B------:R-:W-:Y:S01]  /*9140*/  @!P1 PRMT R35, RZ, 0x654, R35 ;  /* 0x00000654ff239816 */ /* 0x000fe20000000023 */
[--C-:B------:R-:W-:Y:S01]  /*9150*/  FFMA.FTZ R46, R51, UR33, -R32.reuse ;  /* 0x00000021332e7c23 */ /* 0x100fe20008010820 */
[--C-:B------:R-:W-:Y:S01]  /*9160*/  FFMA.FTZ R51, R62, UR33, -R32.reuse ;  /* 0x000000213e337c23 */ /* 0x100fe20008010820 */
[--C-:B------:R-:W-:Y:S01]  /*9170*/  FFMA.FTZ R38, R50, UR33, -R32.reuse ;  /* 0x0000002132267c23 */ /* 0x100fe20008010820 */
[--C-:B------:R-:W-:Y:S01]  /*9180*/  FFMA.FTZ R50, R59, UR33, -R32.reuse ;  /* 0x000000213b327c23 */ /* 0x100fe20008010820 */
[--C-:B------:R-:W-:Y:S01]  /*9190*/  FFMA.FTZ R31, R54, UR33, -R32.reuse ;  /* 0x00000021361f7c23 */ /* 0x100fe20008010820 */
[--C-:B------:R-:W-:Y:S01]  /*91a0*/  FFMA.FTZ R30, R58, UR33, -R32.reuse ;  /* 0x000000213a1e7c23 */ /* 0x100fe20008010820 */
[----:B------:R-:W2:Y:S01]  /*91b0*/  MUFU.EX2 R80, R80 ;  /* 0x0000005000507308 */ /* 0x000ea20000000800 */
[----:B0-----:R-:W-:Y:S01]  /*91c0*/  FFMA.FTZ R3, R8, R3, R33 ;  /* 0x0000000308037223 */ /* 0x001fe20000010021 */
        /* <DEDUP_REMOVED lines=15> */
[----:B------:R-:W-:Y:S01]  /*92c0*/  F2FP.BF16.F32.PACK_AB R33, R26, R33 ;  /* 0x000000211a21723e */ /* 0x000fe200000010ff */
[----:B------:R-:W-:Y:S01]  /*92d0*/  UMOV UR35, UR43 ;  /* 0x0000002b00237c82 */ /* 0x000fe20008000000 */
[C---:B------:R-:W-:Y:S01]  /*92e0*/  ISETP.GT.AND P2, PT, R2.reuse, UR34, PT ;  /* 0x0000002202007c0c */ /* 0x040fe2000bf44270 */
[----:B------:R-:W-:-:S04]  /*92f0*/  VIADD R2, R2, 0xffffffff ;  /* 0xffffffff02027836 */ /* 0x000fc80000000000 */
[----:B------:R-:W3:Y:S08]  /*9300*/  MUFU.EX2 R84, R84 ;  /* 0x0000005400547308 */ /* 0x000ef00000000800 */
[----:B------:R-:W4:Y:S08]  /*9310*/  MUFU.EX2 R76, R76 ;  /* 0x0000004c004c7308 */ /* 0x000f300000000800 */
        /* <DEDUP_REMOVED lines=19> */
[----:B------:R-:W5:Y:S08]  /*9450*/  MUFU.EX2 R51, R51 ;  /* 0x0000003300337308 */ /* 0x000f700000000800 */
        /* <DEDUP_REMOVED lines=39> */
[----:B------:R-:W-:Y:S01]  /*96d0*/  @!P1 SYNCS.ARRIVE.TRANS64.RED.A1T0 RZ, [R34+URZ], RZ ;  /* 0x000000ff22ff99a7 */ /* 0x000fe2000810043f */
[----:B------:R-:W-:Y:S01]  /*96e0*/  FMUL.FTZ R88, R88, R9 ;  /* 0x0000000958587220 */ /* 0x000fe20000410000 */
[----:B--2---:R-:W-:Y:S01]  /*96f0*/  FFMA.FTZ R55, R70, UR33, -R32 ;  /* 0x0000002146377c23 */ /* 0x004fe20008010820 */
[----:B------:R-:W-:Y:S01]  /*9700*/  F2FP.BF16.F32.PACK_AB R32, R12, R11 ;  /* 0x0000000b0c20723e */ /* 0x000fe200000010ff */
[-C--:B------:R-:W-:Y:S01]  /*9710*/  FMUL.FTZ R89, R89, R9.reuse ;  /* 0x0000000959597220 */ /* 0x080fe20000410000 */
[-C--:B------:R-:W-:Y:S01]  /*9720*/  FMUL.FTZ R92, R92, R9.reuse ;  /* 0x000000095c5c7220 */ /* 0x080fe20000410000 */
[-C--:B------:R-:W-:Y:S01]  /*9730*/  FMUL.FTZ R93, R93, R9.reuse ;  /* 0x000000095d5d7220 */ /* 0x080fe20000410000 */
[-C--:B------:R-:W-:Y:S01]  /*9740*/  FMUL.FTZ R96, R96, R9.reuse ;  /* 0x0000000960607220 */ /* 0x080fe20000410000 */
[----:B------:R2:W-:Y:S01]  /*9750*/  @!P1 SYNCS.ARRIVE.TRANS64.RED.A1T0 RZ, [R35+URZ], RZ ;  /* 0x000000ff23ff99a7 */ /* 0x0005e2000810043f */
[----:B------:R-:W-:Y:S01]  /*9760*/  MUFU.EX2 R55, R55 ;  /* 0x0000003700377308 */ /* 0x000fe20000000800 */
[-C--:B------:R-:W-:Y:S01]  /*9770*/  FMUL.FTZ R97, R97, R9.reuse ;  /* 0x0000000961617220 */ /* 0x080fe20000410000 */
[-C--:B------:R-:W-:Y:S01]  /*9780*/  FMUL.FTZ R100, R100, R9.reuse ;  /* 0x0000000964647220 */ /* 0x080fe20000410000 */
[-C--:B------:R-:W-:Y:S01]  /*9790*/  FMUL.FTZ R101, R101, R9.reuse ;  /* 0x0000000965657220 */ /* 0x080fe20000410000 */
[-C--:B------:R-:W-:Y:S01]  /*97a0*/  FMUL.FTZ R104, R104, R9.reuse ;  /* 0x0000000968687220 */ /* 0x080fe20000410000 */
[-C--:B------:R-:W-:Y:S01]  /*97b0*/  FMUL.FTZ R105, R105, R9.reuse ;  /* 0x0000000969697220 */ /* 0x080fe20000410000 */
[-C--:B------:R-:W-:Y:S01]  /*97c0*/  FMUL.FTZ R108, R108, R9.reuse ;  /* 0x000000096c6c7220 */ /* 0x080fe20000410000 */
[----:B--2---:R-:W-:Y:S01]  /*97d0*/  FFMA.FTZ R35, R9, R4, R11 ;  /* 0x0000000409237223 */ /* 0x004fe2000001000b */
[-C--:B------:R-:W-:Y:S01]  /*97e0*/  FMUL.FTZ R109, R109, R9.reuse ;  /* 0x000000096d6d7220 */ /* 0x080fe20000410000 */
[----:B------:R-:W-:Y:S01]  /*97f0*/  MUFU.EX2 R4, R63 ;  /* 0x0000003f00047308 */ /* 0x000fe20000000800 */
        /* <DEDUP_REMOVED lines=8> */
[----:B------:R-:W2:Y:S01]  /*9880*/  MUFU.EX2 R3, R66 ;  /* 0x0000004200037308 */ /* 0x000ea20000000800 */
        /* <DEDUP_REMOVED lines=8> */
[----:B------:R-:W-:Y:S01]  /*9910*/  FADD.FTZ R34, R20, R35 ;  /* 0x0000002314227221 */ /* 0x000fe20000010000 */
[----:B---3--:R-:W-:Y:S01]  /*9920*/  FADD.FTZ R59, R84, R59 ;  /* 0x0000003b543b7221 */ /* 0x008fe20000010000 */
[-C--:B------:R-:W-:Y:S01]  /*9930*/  FMUL.FTZ R129, R129, R9.reuse ;  /* 0x0000000981817220 */ /* 0x080fe20000410000 */
[-C--:B------:R-:W-:Y:S01]  /*9940*/  FMUL.FTZ R132, R132, R9.reuse ;  /* 0x0000000984847220 */ /* 0x080fe20000410000 */
[----:B------:R-:W-:Y:S01]  /*9950*/  FADD.FTZ R35, R21, R34 ;  /* 0x0000002215237221 */ /* 0x000fe20000010000 */
[----:B----4-:R-:W-:Y:S01]  /*9960*/  FADD.FTZ R34, R76, R59 ;  /* 0x0000003b4c227221 */ /* 0x010fe20000010000 */
[----:B------:R-:W-:Y:S01]  /*9970*/  FMUL.FTZ R133, R133, R9 ;  /* 0x0000000985857220 */ /* 0x000fe20000410000 */
[-C--:B------:R-:W-:Y:S01]  /*9980*/  FMUL.FTZ R90, R90, R8.reuse ;  /* 0x000000085a5a7220 */ /* 0x080fe20000410000 */
[----:B------:R-:W-:Y:S01]  /*9990*/  FADD.FTZ R62, R24, R35 ;  /* 0x00000023183e7221 */ /* 0x000fe20000010000 */
[----:B-----5:R-:W-:Y:S01]  /*99a0*/  FADD.FTZ R34, R85, R34 ;  /* 0x0000002255227221 */ /* 0x020fe20000010000 */
[-C--:B------:R-:W-:Y:S01]  /*99b0*/  FMUL.FTZ R91, R91, R8.reuse ;  /* 0x000000085b5b7220 */ /* 0x080fe20000410000 */
        /* <DEDUP_REMOVED lines=28> */
[----:B0-----:R-:W0:Y:S01]  /*9b80*/  MUFU.EX2 R33, R82 ;  /* 0x0000005200217308 */ /* 0x001e220000000800 */
[----:B------:R-:W-:Y:S01]  /*9b90*/  FADD.FTZ R28, R44, R11 ;  /* 0x0000000b2c1c7221 */ /* 0x000fe20000010000 */
[----:B------:R-:W-:Y:S01]  /*9ba0*/  FADD.FTZ R11, R47, R20 ;  /* 0x000000142f0b7221 */ /* 0x000fe20000010000 */
[----:B------:R-:W-:Y:S01]  /*9bb0*/  F2FP.BF16.F32.PACK_AB R25, R42, R39 ;  /* 0x000000272a19723e */ /* 0x000fe200000010ff */
[----:B------:R1:W-:Y:S01]  /*9bc0*/  STSM.16.M88.4 [R23], R12 ;  /* 0x0000000c17007844 */ /* 0x0003e20000000200 */
[----:B------:R-:W-:Y:S01]  /*9bd0*/  FADD.FTZ R21, R45, R28 ;  /* 0x0000001c2d157221 */ /* 0x000fe20000010000 */
[----:B------:R-:W-:Y:S01]  /*9be0*/  FADD.FTZ R11, R30, R11 ;  /* 0x0000000b1e0b7221 */ /* 0x000fe20000010000 */
[----:B------:R-:W-:Y:S01]  /*9bf0*/  F2FP.BF16.F32.PACK_AB R26, R36, R29 ;  /* 0x0000001d241a723e */ /* 0x000fe200000010ff */
[----:B------:R-:W3:Y:S01]  /*9c00*/  MUFU.EX2 R35, R86 ;  /* 0x0000005600237308 */ /* 0x000ee20000000800 */
[----:B------:R-:W-:Y:S01]  /*9c10*/  FADD.FTZ R20, R48, R21 ;  /* 0x0000001530147221 */ /* 0x000fe20000010000 */
[----:B------:R-:W-:Y:S01]  /*9c20*/  FADD.FTZ R28, R50, R11 ;  /* 0x0000000b321c7221 */ /* 0x000fe20000010000 */
[----:B------:R-:W-:Y:S01]  /*9c30*/  F2FP.BF16.F32.PACK_AB R27, R43, R27 ;  /* 0x0000001b2b1b723e */ /* 0x000fe200000010ff */
[----:B------:R-:W-:Y:S01]  /*9c40*/  FMUL.FTZ R106, R106, R8 ;  /* 0x000000086a6a7220 */ /* 0x000fe20000410000 */
[----:B------:R-:W-:Y:S01]  /*9c50*/  FADD.FTZ R11, R49, R20 ;  /* 0x00000014310b7221 */ /* 0x000fe20000010000 */
[----:B------:R-:W-:Y:S01]  /*9c60*/  FADD.FTZ R21, R51, R28 ;  /* 0x0000001c33157221 */ /* 0x000fe20000010000 */
[----:B--2---:R-:W-:Y:S01]  /*9c70*/  F2FP.BF16.F32.PACK_AB R29, R54, R3 ;  /* 0x00000003361d723e */ /* 0x004fe200000010ff */
[----:B------:R2:W-:Y:S01]  /*9c80*/  STSM.16.M88.4 [R19], R24 ;  /* 0x0000001813007844 */ /* 0x0005e20000000200 */
[----:B------:R-:W-:Y:S01]  /*9c90*/  FADD.FTZ R20, R52, R11 ;  /* 0x0000000b34147221 */ /* 0x000fe20000010000 */
[----:B------:R-:W-:Y:S01]  /*9ca0*/  FADD.FTZ R28, R4, R21 ;  /* 0x00000015041c7221 */ /* 0x000fe20000010000 */
[----:B------:R-:W4:Y:S01]  /*9cb0*/  MUFU.EX2 R32, R87 ;  /* 0x0000005700207308 */ /* 0x000f220000000800 */
[----:B-1----:R-:W-:Y:S01]  /*9cc0*/  F2FP.BF16.F32.PACK_AB R12, R40, R37 ;  /* 0x00000025280c723e */ /* 0x002fe200000010ff */
        /* <DEDUP_REMOVED lines=12> */
[----:B--2---:R-:W-:Y:S01]  /*9d90*/  F2FP.BF16.F32.PACK_AB R27, R4, R51 ;  /* 0x00000033041b723e */ /* 0x004fe200000010ff */
[----:B------:R-:W-:Y:S01]  /*9da0*/  FADD.FTZ R4, R60, R11 ;  /* 0x0000000b3c047221 */ /* 0x000fe20000010000 */
[----:B------:R-:W-:Y:S01]  /*9db0*/  FADD.FTZ R21, R58, R21 ;  /* 0x000000153a157221 */ /* 0x000fe20000010000 */
[----:B------:R1:W-:Y:S01]  /*9dc0*/  STSM.16.M88.4 [R18], R12 ;  /* 0x0000000c12007844 */ /* 0x0003e20000000200 */
[----:B------:R-:W-:Y:S01]  /*9dd0*/  F2FP.BF16.F32.PACK_AB R24, R48, R45 ;  /* 0x0000002d3018723e */ /* 0x000fe200000010ff */
        /* <DEDUP_REMOVED lines=12> */
[----:B------:R-:W-:Y:S01]  /*9ea0*/  F2FP.BF16.F32.PACK_AB R30, R60, R57 ;  /* 0x000000393c1e723e */ /* 0x000fe200000010ff */
[----:B------:R-:W-:Y:S01]  /*9eb0*/  FADD.FTZ R4, R79, R4 ;  /* 0x000000044f047221 */ /* 0x000fe20000010000 */
[----:B-1----:R-:W-:Y:S01]  /*9ec0*/  FADD.FTZ R14, R68, R11 ;  /* 0x0000000b440e7221 */ /* 0x002fe20000010000 */
[----:B------:R-:W-:Y:S01]  /*9ed0*/  F2FP.BF16.F32.PACK_AB R31, R58, R55 ;  /* 0x000000373a1f723e */ /* 0x000fe200000010ff */
[----:B------:R-:W-:Y:S01]  /*9ee0*/  FMUL.FTZ R118, R118, R8 ;  /* 0x0000000876767220 */ /* 0x000fe20000410000 */
[----:B------:R-:W-:Y:S01]  /*9ef0*/  F2FP.BF16.F32.PACK_AB R12, R64, R61 ;  /* 0x0000003d400c723e */ /* 0x000fe200000010ff */
[----:B------:R-:W-:Y:S01]  /*9f00*/  FADD.FTZ R3, R69, R14 ;  /* 0x0000000e45037221 */ /* 0x000fe20000010000 */
[----:B------:R-:W-:Y:S01]  /*9f10*/  F2FP.BF16.F32.PACK_AB R13, R75, R74 ;  /* 0x0000004a4b0d723e */ /* 0x000fe200000010ff */
[----:B------:R1:W-:Y:S01]  /*9f20*/  STSM.16.M88.4 [R136], R28 ;  /* 0x0000001c88007844 */ /* 0x0003e20000000200 */
[----:B------:R-:W-:Y:S01]  /*9f30*/  F2FP.BF16.F32.PACK_AB R14, R68, R65 ;  /* 0x00000041440e723e */ /* 0x000fe200000010ff */
[----:B0-----:R-:W-:Y:S01]  /*9f40*/  FADD.FTZ R4, R33, R4 ;  /* 0x0000000421047221 */ /* 0x001fe20000010000 */
[----:B------:R-:W-:Y:S01]  /*9f50*/  F2FP.BF16.F32.PACK_AB R15, R79, R78 ;  /* 0x0000004e4f0f723e */ /* 0x000fe200000010ff */
[C---:B------:R-:W-:Y:S01]  /*9f60*/  FADD.FTZ R20, R72.reuse, R3 ;  /* 0x0000000348147221 */ /* 0x040fe20000010000 */
[-C--:B------:R-:W-:Y:S01]  /*9f70*/  FMUL.FTZ R119, R119, R8.reuse ;  /* 0x0000000877777220 */ /* 0x080fe20000410000 */
[C---:B------:R-:W-:Y:S01]  /*9f80*/  FADD.FTZ R4, R83.reuse, R4 ;  /* 0x0000000453047221 */ /* 0x040fe20000010000 */
[----:B--2---:R-:W-:Y:S01]  /*9f90*/  F2FP.BF16.F32.PACK_AB R24, R72, R69 ;  /* 0x000000454818723e */ /* 0x004fe200000010ff */
[----:B------:R1:W-:Y:S01]  /*9fa0*/  STSM.16.M88.4 [R19+0x6000], R12 ;  /* 0x0060000c13007844 */ /* 0x0003e20000000200 */
[----:B------:R-:W-:Y:S01]  /*9fb0*/  F2FP.BF16.F32.PACK_AB R25, R83, R33 ;  /* 0x000000215319723e */ /* 0x000fe200000010ff */
[----:B---3--:R-:W-:Y:S01]  /*9fc0*/  FADD.FTZ R3, R35, R4 ;  /* 0x0000000423037221 */ /* 0x008fe20000010000 */
[----:B------:R-:W-:Y:S01]  /*9fd0*/  F2FP.BF16.F32.PACK_AB R26, R10, R73 ;  /* 0x000000490a1a723e */ /* 0x000fe200000010ff */
[----:B------:R-:W-:Y:S01]  /*9fe0*/  FADD.FTZ R73, R73, R20 ;  /* 0x0000001449497221 */ /* 0x000fe20000010000 */
[----:B----4-:R-:W-:Y:S01]  /*9ff0*/  F2FP.BF16.F32.PACK_AB R27, R32, R35 ;  /* 0x00000023201b723e */ /* 0x010fe200000010ff */
[-C--:B------:R-:W-:Y:S01]  /*a000*/  FMUL.FTZ R122, R122, R8.reuse ;  /* 0x000000087a7a7220 */ /* 0x080fe20000410000 */
[-C--:B------:R-:W-:Y:S01]  /*a010*/  FMUL.FTZ R123, R123, R8.reuse ;  /* 0x000000087b7b7220 */ /* 0x080fe20000410000 */
[-C--:B------:R-:W-:Y:S01]  /*a020*/  FMUL.FTZ R126, R126, R8.reuse ;  /* 0x000000087e7e7220 */ /* 0x080fe20000410000 */
[-C--:B------:R-:W-:Y:S01]  /*a030*/  FMUL.FTZ R127, R127, R8.reuse ;  /* 0x000000087f7f7220 */ /* 0x080fe20000410000 */
[----:B------:R1:W-:Y:S01]  /*a040*/  STSM.16.M88.4 [R18+0x6000], R24 ;  /* 0x0060001812007844 */ /* 0x0003e20000000200 */
[-C--:B------:R-:W-:Y:S01]  /*a050*/  FMUL.FTZ R130, R130, R8.reuse ;  /* 0x0000000882827220 */ /* 0x080fe20000410000 */
[-C--:B------:R-:W-:Y:S01]  /*a060*/  FMUL.FTZ R131, R131, R8.reuse ;  /* 0x0000000883837220 */ /* 0x080fe20000410000 */
[-C--:B------:R-:W-:Y:S01]  /*a070*/  FMUL.FTZ R134, R134, R8.reuse ;  /* 0x0000000886867220 */ /* 0x080fe20000410000 */
[----:B------:R-:W-:Y:S01]  /*a080*/  @!PT LDS RZ, [RZ] ;  /* 0x00000000fffff984 */ /* 0x000fe20000000800 */
[----:B------:R-:W-:Y:S01]  /*a090*/  @!PT LDS RZ, [RZ] ;  /* 0x00000000fffff984 */ /* 0x000fe20000000800 */
[----:B------:R-:W-:Y:S01]  /*a0a0*/  @!PT LDS RZ, [RZ] ;  /* 0x00000000fffff984 */ /* 0x000fe20000000800 */
[----:B------:R-:W-:Y:S01]  /*a0b0*/  @!PT LDS RZ, [RZ] ;  /* 0x00000000fffff984 */ /* 0x000fe20000000800 */
[----:B------:R0:W-:Y:S06]  /*a0c0*/  MEMBAR.ALL.CTA ;  /* 0x0000000000007992 */ /* 0x0001ec0000008000 */
[----:B0-----:R-:W0:Y:S01]  /*a0d0*/  FENCE.VIEW.ASYNC.S ;  /* 0x00000000000073c6 */ /* 0x001e220000000000 */
[----:B------:R-:W-:Y:S01]  /*a0e0*/  FMUL.FTZ R135, R135, R8 ;  /* 0x0000000887877220 */ /* 0x000fe20000410000 */
[----:B------:R-:W-:Y:S01]  /*a0f0*/  FADD.FTZ R4, R10, R73 ;  /* 0x000000490a047221 */ /* 0x000fe20000010000 */
[----:B------:R-:W-:Y:S01]  /*a100*/  FADD.FTZ R3, R32, R3 ;  /* 0x0000000320037221 */ /* 0x000fe20000010000 */
[----:B------:R-:W-:-:S02]  /*a110*/  IMAD.MOV.U32 R8, RZ, RZ, R7 ;  /* 0x000000ffff087224 */ /* 0x000fc400078e0007 */
[----:B------:R-:W-:Y:S01]  /*a120*/  IMAD.MOV.U32 R9, RZ, RZ, R0 ;  /* 0x000000ffff097224 */ /* 0x000fe200078e0000 */
[----:B0-----:R-:W-:Y:S01]  /*a130*/  NOP ;  /* 0x0000000000007918 */ /* 0x001fe20000000000 */
[----:B------:R-:W-:Y:S05]  /*a140*/  @P2 BRA `(.L_x_9155) ;  /* 0xffffffdc00f02947 */ /* 0x000fea000383ffff */
.L_x_9146:
[----:B------:R-:W-:-:S13]  /*a150*/  ISETP.GE.AND P2, PT, R2, UR39, PT ;  /* 0x0000002702007c0c */ /* 0x000fda000bf46270 */
[----:B------:R-:W-:Y:S05]  /*a160*/  @!P2 BRA `(.L_x_9156) ;  /* 0x000000300034a947 */ /* 0x000fea0003800000 */
[----:B------:R-:W-:Y:S01]  /*a170*/  IMAD.IADD R10, R137, 0x1, -R139 ;  /* 0x00000001890a7824 */ /* 0x000fe200078e0a8b */
[----:B------:R-:W-:Y:S01]  /*a180*/  UMOV UR28, UR46 ;  /* 0x0000002e001c7c82 */ /* 0x000fe20008000000 */
[----:B-1----:R-:W-:Y:S01]  /*a190*/  IMAD.MOV.U32 R13, RZ, RZ, R7 ;  /* 0x000000ffff0d7224 */ /* 0x002fe200078e0007 */
[----:B------:R-:W-:Y:S01]  /*a1a0*/  UMOV UR50, UR43 ;  /* 0x0000002b00327c82 */ /* 0x000fe20008000000 */
[--C-:B------:R-:W-:Y:S01]  /*a1b0*/  IMAD.IADD R11, R6, 0x1, R10.reuse ;  /* 0x00000001060b7824 */ /* 0x100fe200078e020a */
[----:B------:R-:W-:Y:S01]  /*a1c0*/  ULDC UR34, c[0x0][0x9e4] ;  /* 0x0002790000227ab9 */ /* 0x000fe20000000800 */
[----:B------:R-:W-:Y:S01]  /*a1d0*/  IMAD.IADD R10, R5, 0x1, R10 ;  /* 0x00000001050a7824 */ /* 0x000fe200078e020a */
[----:B------:R-:W-:Y:S01]  /*a1e0*/  ULDC UR47, c[0x0][0x9dc] ;  /* 0x00027700002f7ab9 */ /* 0x000fe20000000800 */
[----:B------:R-:W-:Y:S01]  /*a1f0*/  IMAD.MOV.U32 R12, RZ, RZ, R0 ;  /* 0x000000ffff0c7224 */ /* 0x000fe200078e0000 */
[----:B------:R-:W-:Y:S01]  /*a200*/  LOP3.LUT R9, RZ, R11, RZ, 0x33, !PT ;  /* 0x0000000bff097212 */ /* 0x000fe200078e33ff */
[----:B------:R-:W-:Y:S01]  /*a210*/  ULDC UR33, c[0x0][0x988] ;  /* 0x0002620000217ab9 */ /* 0x000fe20000000800 */
[----:B------:R-:W-:Y:S01]  /*a220*/  LOP3.LUT R8, RZ, R10, RZ, 0x33, !PT ;  /* 0x0000000aff087212 */ /* 0x000fe200078e33ff */
[----:B------:R-:W-:-:S06]  /*a230*/  ULDC UR35, c[0x0][0x9e0] ;  /* 0x0002780000237ab9 */ /* 0x000fcc0000000800 */
.L_x_9173:
        /* <DEDUP_REMOVED lines=9> */
.L_x_9158:
[----:B------:R-:W-:Y:S01]  /*a2d0*/  ULEA UR6, UR43, UR42, 0x3 ;  /* 0x0000002a2b067291 */ /* 0x000fe2000f8e183f */
[----:B------:R-:W-:-:S05]  /*a2e0*/  IMAD.U32 R0, RZ, RZ, UR46 ;  /* 0x0000002eff007e24 */ /* 0x000fca000f8e00ff */
[----:B------:R-:W-:-:S04]  /*a2f0*/  SHF.L.U32 R0, R0, 0x1f, RZ ;  /* 0x0000001f00007819 */ /* 0x000fc800000006ff */
[----:B------:R0:W1:Y:S01]  /*a300*/  SYNCS.PHASECHK.TRANS64.TRYWAIT P2, [UR6+0x2d830], R0 ;  /* 0x02d83000ff0075a7 */ /* 0x0000620008040146 */
[----:B------:R-:W-:Y:S05]  /*a310*/  @!P0 BRA `(.L_x_9159) ;  /* 0x0000000000048947 */ /* 0x000fea0003800000 */
[----:B------:R-:W-:Y:S01]  /*a320*/  BPT.TRAP 0x1 ;  /* 0x000000040000795c */ /* 0x000fe20000300000 */
.L_x_9159:
[----:B-1----:R-:W-:Y:S05]  /*a330*/  @P2 BRA `(.L_x_9157) ;  /* 0x0000000000082947 */ /* 0x002fea0003800000 */
[----:B------:R-:W1:Y:S02]  /*a340*/  SYNCS.PHASECHK.TRANS64.TRYWAIT P2, [UR6+0x2d830], R0 ;  /* 0x02d83000ff0075a7 */ /* 0x000e640008040146 */
[----:B-1----:R-:W-:Y:S05]  /*a350*/  @!P2 BRA `(.L_x_9160) ;  /* 0x000000a00030a947 */ /* 0x002fea0003800000 */
.L_x_9157:
        /* <DEDUP_REMOVED lines=37> */
.L_x_9162:
[----:B------:R-:W-:Y:S01]  /*a5b0*/  ULEA UR6, UR50, UR42, 0x3 ;  /* 0x0000002a32067291 */ /* 0x000fe2000f8e183f */
[----:B------:R-:W-:-:S05]  /*a5c0*/  IMAD.U32 R0, RZ, RZ, UR28 ;  /* 0x0000001cff007e24 */ /* 0x000fca000f8e00ff */
[----:B------:R-:W-:-:S04]  /*a5d0*/  SHF.L.U32 R0, R0, 0x1f, RZ ;  /* 0x0000001f00007819 */ /* 0x000fc800000006ff */
[----:B------:R0:W1:Y:S01]  /*a5e0*/  SYNCS.PHASECHK.TRANS64.TRYWAIT P2, [UR6+0x2d850], R0 ;  /* 0x02d85000ff0075a7 */ /* 0x0000620008040146 */
[----:B------:R-:W-:Y:S05]  /*a5f0*/  @!P0 BRA `(.L_x_9163) ;  /* 0x0000000000048947 */ /* 0x000fea0003800000 */
[----:B------:R-:W-:Y:S01]  /*a600*/  BPT.TRAP 0x1 ;  /* 0x000000040000795c */ /* 0x000fe20000300000 */
.L_x_9163:
[----:B-1----:R-:W-:Y:S05]  /*a610*/  @P2 BRA `(.L_x_9161) ;  /* 0x0000000000082947 */ /* 0x002fea0003800000 */
[----:B------:R-:W1:Y:S02]  /*a620*/  SYNCS.PHASECHK.TRANS64.TRYWAIT P2, [UR6+0x2d850], R0 ;  /* 0x02d85000ff0075a7 */ /* 0x000e640008040146 */
[----:B-1----:R-:W-:Y:S05]  /*a630*/  @!P2 BRA `(.L_x_9164) ;  /* 0x0000009c0090a947 */ /* 0x002fea0003800000 */
.L_x_9161:
[----:B------:R-:W-:Y:S01]  /*a640*/  UIADD3 UR6, UR42, 0x400, URZ ;  /* 0x000004002a067890 */ /* 0x000fe2000fffe03f */
[----:B------:R-:W-:Y:S01]  /*a650*/  WARPGROUP.ARRIVE ;  /* 0x00000000000079c5 */ /* 0x000fe20000000000 */
[----:B------:R-:W-:Y:S01]  /*a660*/  UMOV UR29, 0x40000040 ;  /* 0x40000040001d7882 */ /* 0x000fe20000000000 */
[----:B------:R-:W-:Y:S01]  /*a670*/  UMOV UR31, 0x80000020 ;  /* 0x80000020001f7882 */ /* 0x000fe20000000000 */
[----:B------:R-:W-:-:S03]  /*a680*/  USHF.R.U32.HI UR6, URZ, 0x4, UR6 ;  /* 0x000000043f067899 */ /* 0x000fc60008011606 */
[----:B------:R-:W2:Y:S01]  /*a690*/  S2R R14, SR_TID.X ;  /* 0x00000000000e7919 */ /* 0x000ea20000002100 */
[----:B01----:R-:W-:Y:S01]  /*a6a0*/  IMAD.U32 R0, RZ, RZ, UR43 ;  /* 0x0000002bff007e24 */ /* 0x003fe2000f8e00ff */
[----:B------:R-:W-:-:S04]  /*a6b0*/  ULOP3.LUT UR6, UR6, 0x3fff, URZ, 0xc0, !UPT ;  /* 0x00003fff06067892 */ /* 0x000fc8000f8ec03f */
[----:B------:R-:W-:Y:S01]  /*a6c0*/  @!P1 LEA R0, R0, UR42, 0x3 ;  /* 0x0000002a00009c11 */ /* 0x000fe2000f8e18ff */
[----:B------:R-:W-:Y:S02]  /*a6d0*/  ULOP3.LUT UR7, UR6, 0x2000000, URZ, 0xfc, !UPT ;  /* 0x0200000006077892 */ /* 0x000fe4000f8efc3f */
[----:B------:R-:W-:Y:S02]  /*a6e0*/  ULOP3.LUT UR6, UR37, 0x10000, URZ, 0xfc, !UPT ;  /* 0x0001000025067892 */ /* 0x000fe4000f8efc3f */
[----:B------:R-:W-:-:S05]  /*a6f0*/  UIMAD UR7, UR50, 0x600, UR7 ;  /* 0x00000600320778a4 */ /* 0x000fca000f8e0207 */
[----:B------:R-:W-:Y:S02]  /*a700*/  UMOV UR28, UR6 ;  /* 0x00000006001c7c82 */ /* 0x000fe40008000000 */
[----:B------:R-:W-:Y:S02]  /*a710*/  UMOV UR30, UR7 ;  /* 0x00000007001e7c82 */ /* 0x000fe40008000000 */
[----:B------:R-:W-:Y:S01]  /*a720*/  HGMMA.64x96x16.F32.BF16 R88, gdesc[UR28].tnspB, R88, gsb0 ;  /* 0x416000001c5879f0 */ /* 0x000fe20008001858 */
[----:B------:R-:W-:Y:S02]  /*a730*/  UIADD3 UR28, UR6, 0x2, URZ ;  /* 0x00000002061c7890 */ /* 0x000fe4000fffe03f */
[----:B------:R-:W-:Y:S01]  /*a740*/  UIADD3 UR30, UR7, 0x40, URZ ;  /* 0x00000040071e7890 */ /* 0x000fe2000fffe03f */
[----:B------:R-:W-:Y:S01]  /*a750*/  UMOV UR29, 0x40000040 ;  /* 0x40000040001d7882 */ /* 0x000fe20000000000 */
[----:B------:R-:W-:Y:S01]  /*a760*/  UMOV UR31, 0x80000020 ;  /* 0x80000020001f7882 */ /* 0x000fe20000000000 */
[----:B--2---:R-:W-:-:S02]  /*a770*/  SHF.R.U32.HI R7, RZ, 0x7, R14 ;  /* 0x00000007ff077819 */ /* 0x004fc4000001160e */
[----:B------:R-:W-:Y:S01]  /*a780*/  ISETP.GE.U32.AND P2, PT, R14, 0x180, PT ;  /* 0x000001800e00780c */ /* 0x000fe20003f46070 */
[----:B------:R-:W-:Y:S02]  /*a790*/  @!P1 VIADD R14, R0, 0x2d840 ;  /* 0x0002d840000e9836 */ /* 0x000fe40000000000 */
[----:B------:R-:W-:Y:S02]  /*a7a0*/  VIADD R7, R7, 0x9 ;  /* 0x0000000907077836 */ /* 0x000fe40000000000 */
[----:B------:R-:W-:-:S03]  /*a7b0*/  IMAD.SHL.U32 R0, R2, 0x80, RZ ;  /* 0x0000008002007824 */ /* 0x000fc600078e00ff */
[----:B------:R-:W-:Y:S02]  /*a7c0*/  SEL R15, R7, 0x9, !P2 ;  /* 0x00000009070f7807 */ /* 0x000fe40005000000 */
[----:B------:R-:W-:Y:S02]  /*a7d0*/  @!P1 PRMT R7, RZ, 0x654, R14 ;  /* 0x00000654ff079816 */ /* 0x000fe4000000000e */
[----:B------:R-:W-:Y:S01]  /*a7e0*/  IADD3 R14, R137, 0x1, -R0 ;  /* 0x00000001890e7810 */ /* 0x000fe20007ffe800 */
        /* <DEDUP_REMOVED lines=49> */
[----:B-1----:R-:W-:-:S04]  /*ab00*/  IMAD.IADD R7, R14, 0x1, -R139 ;  /* 0x000000010e077824 */ /* 0x002fc800078e0a8b */
[----:B------:R-:W-:-:S04]  /*ab10*/  IMAD R7, R16, -0x2, R7 ;  /* 0xfffffffe10077824 */ /* 0x000fc800078e0207 */
[C---:B------:R-:W-:Y:S02]  /*ab20*/  VIADD R138, R7.reuse, UR35 ;  /* 0x00000023078a7c36 */ /* 0x040fe40008000000 */
[----:B------:R-:W-:Y:S02]  /*ab30*/  VIADD R21, R7, UR6 ;  /* 0x0000000607157c36 */ /* 0x000fe40008000000 */
[C---:B------:R-:W-:Y:S02]  /*ab40*/  IMAD.IADD R20, R6.reuse, 0x1, R138 ;  /* 0x0000000106147824 */ /* 0x040fe400078e028a */
[----:B------:R-:W-:Y:S01]  /*ab50*/  IMAD.IADD R7, R6, 0x1, R21 ;  /* 0x0000000106077824 */ /* 0x000fe200078e0215 */
[----:B0-----:R-:W-:Y:S06]  /*ab60*/  @!P5 BRA `(.L_x_9165) ;  /* 0x000000000058d947 */ /* 0x001fec0003800000 */
        /* <DEDUP_REMOVED lines=11> */
.L_x_9167:
[----:B------:R-:W-:-:S05]  /*ac20*/  IMAD.U32 R141, RZ, RZ, UR34 ;  /* 0x00000022ff8d7e24 */ /* 0x000fca000f8e00ff */
[----:B------:R-:W-:-:S13]  /*ac30*/  ISETP.NE.AND P2, PT, R141, 0x1, PT ;  /* 0x000000018d00780c */ /* 0x000fda0003f45270 */
[----:B------:R-:W0:Y:S02]  /*ac40*/  @P2 LDC.64 R14, c[0x0][0x9e8] ;  /* 0x00027a00ff0e2b82 */ /* 0x000e240000000a00 */
[----:B0-----:R-:W-:-:S04]  /*ac50*/  @P2 IMAD.HI.U32 R144, R11, R14, RZ ;  /* 0x0000000e0b902227 */ /* 0x001fc800078e00ff */
[----:B------:R-:W-:Y:S01]  /*ac60*/  IMAD.MOV.U32 R14, RZ, RZ, R11 ;  /* 0x000000ffff0e7224 */ /* 0x000fe200078e000b */
[----:B------:R-:W-:-:S07]  /*ac70*/  @P2 SHF.R.U32.HI R14, RZ, R15, R144 ;  /* 0x0000000fff0e2219 */ /* 0x000fce0000011690 */
.L_x_9168:
[----:B------:R-:W-:Y:S05]  /*ac80*/  BSYNC B0 ;  /* 0x0000000000007941 */ /* 0x000fea0003800000 */
.L_x_9166:
[----:B------:R-:W-:-:S04]  /*ac90*/  IMAD R15, R14, R141, -R0 ;  /* 0x0000008d0e0f7224 */ /* 0x000fc800078e0a00 */
[----:B------:R-:W-:-:S05]  /*aca0*/  IMAD R14, R16, -0x2, R15 ;  /* 0xfffffffe100e7824 */ /* 0x000fca00078e020f */
[----:B------:R-:W-:Y:S02]  /*acb0*/  VIADDMNMX R20, R14, R141, R20, PT ;  /* 0x0000008d0e147246 */ /* 0x000fe40003800114 */
[----:B------:R-:W-:-:S07]  /*acc0*/  VIMNMX R7, R7, R14, !PT ;  /* 0x0000000e07077248 */ /* 0x000fce0007fe0100 */
.L_x_9165:
        /* <DEDUP_REMOVED lines=111> */
.L_x_9171:
[----:B------:R-:W-:Y:S02]  /*b3c0*/  IMAD.U32 R20, RZ, RZ, UR34 ;  /* 0x00000022ff147e24 */ /* 0x000fe4000f8e00ff */
[----:B------:R-:W-:-:S03]  /*b3d0*/  IMAD.MOV.U32 R7, RZ, RZ, R10 ;  /* 0x000000ffff077224 */ /* 0x000fc600078e000a */
[----:B------:R-:W-:-:S13]  /*b3e0*/  ISETP.NE.AND P3, PT, R20, 0x1, PT ;  /* 0x000000011400780c */ /* 0x000fda0003f65270 */
[----:B------:R-:W0:Y:S02]  /*b3f0*/  @P3 LDC.64 R14, c[0x0][0x9e8] ;  /* 0x00027a00ff0e3b82 */ /* 0x000e240000000a00 */
[----:B0-----:R-:W-:-:S05]  /*b400*/  @P3 IMAD.HI.U32 R14, R10, R14, RZ ;  /* 0x0000000e0a0e3227 */ /* 0x001fca00078e00ff */
[----:B------:R-:W-:-:S07]  /*b410*/  @P3 SHF.R.U32.HI R7, RZ, R15, R14 ;  /* 0x0000000fff073219 */ /* 0x000fce000001160e */
.L_x_9172:
[----:B------:R-:W-:Y:S05]  /*b420*/  BSYNC B0 ;  /* 0x0000000000007941 */ /* 0x000fea0003800000 */
.L_x_9170:
[----:B------:R-:W-:-:S04]  /*b430*/  IMAD R7, R7, R20, -R0 ;  /* 0x0000001407077224 */ /* 0x000fc800078e0a00 */
[----:B------:R-:W-:-:S05]  /*b440*/  IMAD R7, R16, -0x2, R7 ;  /* 0xfffffffe10077824 */ /* 0x000fca00078e0207 */
[----:B------:R-:W-:Y:S02]  /*b450*/  VIADDMNMX R138, R7, R20, R138, PT ;  /* 0x00000014078a7246 */ /* 0x000fe4000380018a */
[----:B------:R-:W-:-:S07]  /*b460*/  VIMNMX R21, R21, R7, !PT ;  /* 0x0000000715157248 */ /* 0x000fce0007fe0100 */
.L_x_9169:
[----:B------:R-:W-:Y:S01]  /*b470*/  FMNMX.FTZ R0, R24, R12, !PT ;  /* 0x0000000c18007209 */ /* 0x000fe20007810000 */
[----:B------:R-:W-:Y:S01]  /*b480*/  UMOV UR28, UR46 ;  /* 0x0000002e001c7c82 */ /* 0x000fe20008000000 */
        /* <DEDUP_REMOVED lines=63> */
[----:B------:R-:W-:Y:S01]  /*b880*/  FSEL R34, R34, -INF , !P4 ;  /* 0xff80000022227808 */ /* 0x000fe20006000000 */
[----:B------:R-:W0:Y:S01]  /*b890*/  SHFL.BFLY PT, R0, R7, 0x2, 0x1f ;  /* 0x0c401f0007007f89 */ /* 0x000e2200000e0000 */
[----:B------:R-:W-:-:S02]  /*b8a0*/  ISETP.GT.AND P4, PT, R21, 0x19, P2 ;  /* 0x000000191500780c */ /* 0x000fc40001784270 */
[C---:B------:R-:W-:Y:S02]  /*b8b0*/  ISETP.LT.OR P3, PT, R138.reuse, 0x39, P3 ;  /* 0x000000398a00780c */ /* 0x040fe40001f61670 */
[----:B------:R-:W-:Y:S02]  /*b8c0*/  FSEL R55, R55, -INF , !P6 ;  /* 0xff80000037377808 */ /* 0x000fe40007000000 */
[C---:B------:R-:W-:Y:S02]  /*b8d0*/  ISETP.GT.AND P6, PT, R21.reuse, 0x48, P2 ;  /* 0x000000481500780c */ /* 0x040fe400017c4270 */
[----:B------:R-:W-:Y:S02]  /*b8e0*/  ISETP.LT.OR P4, PT, R138, 0x1a, P4 ;  /* 0x0000001a8a00780c */ /* 0x000fe40002781670 */
[----:B------:R-:W-:Y:S02]  /*b8f0*/  FSEL R54, R54, -INF , !P3 ;  /* 0xff80000036367808 */ /* 0x000fe40005800000 */
[----:B------:R-:W-:-:S02]  /*b900*/  ISETP.GT.AND P3, PT, R21, 0x41, P2 ;  /* 0x000000411500780c */ /* 0x000fc40001764270 */
[C---:B------:R-:W-:Y:S02]  /*b910*/  ISETP.LT.OR P6, PT, R138.reuse, 0x49, P6 ;  /* 0x000000498a00780c */ /* 0x040fe400037c1670 */
[----:B------:R-:W-:Y:S02]  /*b920*/  FSEL R39, R39, -INF , !P4 ;  /* 0xff80000027277808 */ /* 0x000fe40006000000 */
[----:B------:R-:W-:Y:S02]  /*b930*/  ISETP.GT.AND P4, PT, R21, 0x28, P2 ;  /* 0x000000281500780c */ /* 0x000fe40001784270 */
[----:B------:R-:W-:Y:S02]  /*b940*/  ISETP.LT.OR P3, PT, R138, 0x42, P3 ;  /* 0x000000428a00780c */ /* 0x000fe40001f61670 */
[----:B------:R-:W-:Y:S02]  /*b950*/  FSEL R62, R62, -INF , !P6 ;  /* 0xff8000003e3e7808 */ /* 0x000fe40007000000 */
[----:B0-----:R-:W-:-:S02]  /*b960*/  FMNMX.FTZ R0, R7, R0, !PT ;  /* 0x0000000007007209 */ /* 0x001fc40007810000 */
[----:B------:R-:W-:Y:S02]  /*b970*/  ISETP.GT.AND P6, PT, R21, 0x51, P2 ;  /* 0x000000511500780c */ /* 0x000fe400017c4270 */
[C---:B------:R-:W-:Y:S01]  /*b980*/  ISETP.LT.OR P4, PT, R138.reuse, 0x29, P4 ;  /* 0x000000298a00780c */ /* 0x040fe20002781670 */
[----:B------:R-:W0:Y:S01]  /*b990*/  SHFL.BFLY PT, R7, R0, 0x1, 0x1f ;  /* 0x0c201f0000077f89 */ /* 0x000e2200000e0000 */
[----:B------:R-:W-:Y:S02]  /*b9a0*/  FSEL R59, R59, -INF , !P3 ;  /* 0xff8000003b3b7808 */ /* 0x000fe40005800000 */
[----:B------:R-:W-:Y:S02]  /*b9b0*/  ISETP.GT.AND P3, PT, R21, 0x50, P2 ;  /* 0x000000501500780c */ /* 0x000fe40001764270 */
[----:B------:R-:W-:Y:S02]  /*b9c0*/  ISETP.LT.OR P6, PT, R138, 0x52, P6 ;  /* 0x000000528a00780c */ /* 0x000fe400037c1670 */
[----:B------:R-:W-:-:S02]  /*b9d0*/  FSEL R46, R46, -INF , !P4 ;  /* 0xff8000002e2e7808 */ /* 0x000fc40006000000 */
[----:B------:R-:W-:Y:S02]  /*b9e0*/  ISETP.GT.AND P4, PT, R21, 0x31, P2 ;  /* 0x000000311500780c */ /* 0x000fe40001784270 */
[C---:B------:R-:W-:Y:S02]  /*b9f0*/  ISETP.LT.OR P3, PT, R138.reuse, 0x51, P3 ;  /* 0x000000518a00780c */ /* 0x040fe40001f61670 */
        /* <DEDUP_REMOVED lines=10> */
[C---:B------:R-:W-:Y:S02]  /*baa0*/  ISETP.GT.AND P6, PT, R21.reuse, 0x61, P2 ;  /* 0x000000611500780c */ /* 0x040fe400017c4270 */
[----:B------:R-:W-:Y:S02]  /*bab0*/  ISETP.LT.OR P4, PT, R138, 0x41, P4 ;  /* 0x000000418a00780c */ /* 0x000fe40002781670 */
[----:B------:R-:W-:Y:S02]  /*bac0*/  FSEL R70, R70, -INF , !P3 ;  /* 0xff80000046467808 */ /* 0x000fe40005800000 */
[----:B------:R-:W-:Y:S02]  /*bad0*/  ISETP.GT.AND P3, PT, R21, 0x60, P2 ;  /* 0x000000601500780c */ /* 0x000fe40001764270 */
[----:B------:R-:W-:Y:S02]  /*bae0*/  ISETP.LT.OR P6, PT, R138, 0x62, P6 ;  /* 0x000000628a00780c */ /* 0x000fe400037c1670 */
[----:B------:R-:W-:-:S02]  /*baf0*/  FSEL R58, R58, -INF , !P4 ;  /* 0xff8000003a3a7808 */ /* 0x000fc40006000000 */
[----:B------:R-:W-:Y:S02]  /*bb00*/  ISETP.GT.AND P4, PT, R21, 0x49, P2 ;  /* 0x000000491500780c */ /* 0x000fe40001784270 */
[----:B------:R-:W-:Y:S02]  /*bb10*/  ISETP.LT.OR P3, PT, R138, 0x61, P3 ;  /* 0x000000618a00780c */ /* 0x000fe40001f61670 */
[----:B------:R-:W-:Y:S02]  /*bb20*/  FSEL R75, R75, -INF , !P6 ;  /* 0xff8000004b4b7808 */ /* 0x000fe40007000000 */
[----:B0-----:R-:W-:Y:S02]  /*bb30*/  FMNMX.FTZ R0, R0, R7, !PT ;  /* 0x0000000700007209 */ /* 0x001fe40007810000 */
[----:B------:R-:W-:Y:S02]  /*bb40*/  ISETP.GT.AND P6, PT, R21, 0x69, P2 ;  /* 0x000000691500780c */ /* 0x000fe400017c4270 */
[----:B------:R-:W-:Y:S01]  /*bb50*/  ISETP.LT.OR P4, PT, R138, 0x4a, P4 ;  /* 0x0000004a8a00780c */ /* 0x000fe20002781670 */
[----:B------:R-:W-:Y:S01]  /*bb60*/  FMUL.FTZ R7, R0, UR33 ;  /* 0x0000002100077c20 */ /* 0x000fe20008410000 */
[----:B------:R-:W-:-:S02]  /*bb70*/  FSEL R74, R74, -INF , !P3 ;  /* 0xff8000004a4a7808 */ /* 0x000fc40005800000 */
[----:B------:R-:W-:Y:S02]  /*bb80*/  ISETP.GT.AND P3, PT, R21, 0x68, P2 ;  /* 0x000000681500780c */ /* 0x000fe40001764270 */
[----:B------:R-:W-:Y:S02]  /*bb90*/  ISETP.LT.OR P6, PT, R138, 0x6a, P6 ;  /* 0x0000006a8a00780c */ /* 0x000fe400037c1670 */
[----:B------:R-:W-:Y:S02]  /*bba0*/  FSEL R63, R63, -INF , !P4 ;  /* 0xff8000003f3f7808 */ /* 0x000fe40006000000 */
[----:B------:R-:W-:Y:S02]  /*bbb0*/  FSETP.NEU.FTZ.AND P4, PT, R0, -INF , PT ;  /* 0xff8000000000780b */ /* 0x000fe40003f9d000 */
[----:B------:R-:W-:Y:S02]  /*bbc0*/  ISETP.LT.OR P3, PT, R138, 0x69, P3 ;  /* 0x000000698a00780c */ /* 0x000fe40001f61670 */
[----:B------:R-:W-:-:S02]  /*bbd0*/  FSEL R79, R79, -INF , !P6 ;  /* 0xff8000004f4f7808 */ /* 0x000fc40007000000 */
[----:B------:R-:W-:Y:S02]  /*bbe0*/  ISETP.GT.AND P6, PT, R21, RZ, P2 ;  /* 0x000000ff1500720c */ /* 0x000fe400017c4270 */
[----:B------:R-:W-:Y:S02]  /*bbf0*/  FSEL R7, R7, RZ, P4 ;  /* 0x000000ff07077208 */ /* 0x000fe40002000000 */
[----:B------:R-:W-:Y:S02]  /*bc00*/  FSEL R78, R78, -INF , !P3 ;  /* 0xff8000004e4e7808 */ /* 0x000fe40005800000 */
[----:B------:R-:W-:Y:S01]  /*bc10*/  ISETP.GT.AND P3, PT, R21, 0x70, P2 ;  /* 0x000000701500780c */ /* 0x000fe20001764270 */
[--C-:B------:R-:W-:Y:S01]  /*bc20*/  FFMA.FTZ R15, R25, UR33, -R7.reuse ;  /* 0x00000021190f7c23 */ /* 0x100fe20008010807 */
[C---:B------:R-:W-:Y:S01]  /*bc30*/  ISETP.LT.OR P6, PT, R138.reuse, 0x1, P6 ;  /* 0x000000018a00780c */ /* 0x040fe200037c1670 */
[--C-:B------:R-:W-:Y:S01]  /*bc40*/  FFMA.FTZ R25, R29, UR33, -R7.reuse ;  /* 0x000000211d197c23 */ /* 0x100fe20008010807 */
[----:B------:R-:W-:Y:S01]  /*bc50*/  ISETP.LT.OR P3, PT, R138, 0x71, P3 ;  /* 0x000000718a00780c */ /* 0x000fe20001f61670 */
[--C-:B------:R-:W-:Y:S01]  /*bc60*/  FFMA.FTZ R20, R28, UR33, -R7.reuse ;  /* 0x000000211c147c23 */ /* 0x100fe20008010807 */
[----:B------:R-:W-:Y:S01]  /*bc70*/  FSEL R29, R26, -INF , !P6 ;  /* 0xff8000001a1d7808 */ /* 0x000fe20007000000 */
[--C-:B------:R-:W-:Y:S01]  /*bc80*/  FFMA.FTZ R14, R24, UR33, -R7.reuse ;  /* 0x00000021180e7c23 */ /* 0x100fe20008010807 */
[----:B------:R-:W-:Y:S01]  /*bc90*/  FSEL R82, R82, -INF , !P3 ;  /* 0xff80000052527808 */ /* 0x000fe20005800000 */
[--C-:B------:R-:W-:Y:S01]  /*bca0*/  FFMA.FTZ R24, R32, UR33, -R7.reuse ;  /* 0x0000002120187c23 */ /* 0x100fe20008010807 */
[----:B------:R-:W-:Y:S01]  /*bcb0*/  FMNMX.FTZ R26, R29, R13, !PT ;  /* 0x0000000d1d1a7209 */ /* 0x000fe20007810000 */
[--C-:B------:R-:W-:Y:S01]  /*bcc0*/  FFMA.FTZ R141, R41, UR33, -R7.reuse ;  /* 0x00000021298d7c23 */ /* 0x100fe20008010807 */
[----:B------:R-:W-:Y:S01]  /*bcd0*/  ISETP.GT.AND P3, PT, R21, 0x71, P2 ;  /* 0x000000711500780c */ /* 0x000fe20001764270 */
[--C-:B------:R-:W-:Y:S01]  /*bce0*/  FFMA.FTZ R144, R45, UR33, -R7.reuse ;  /* 0x000000212d907c23 */ /* 0x100fe20008010807 */
[----:B------:R-:W-:Y:S01]  /*bcf0*/  ISETP.GT.AND P6, PT, R21, 0x78, P2 ;  /* 0x000000781500780c */ /* 0x000fe200017c4270 */
[--C-:B------:R-:W-:Y:S01]  /*bd00*/  FFMA.FTZ R57, R57, UR33, -R7.reuse ;  /* 0x0000002139397c23 */ /* 0x100fe20008010807 */
[----:B------:R-:W-:Y:S01]  /*bd10*/  ISETP.GT.AND P2, PT, R21, 0x79, P2 ;  /* 0x000000791500780c */ /* 0x000fe20001744270 */
[--C-:B------:R-:W-:Y:S01]  /*bd20*/  FFMA.FTZ R21, R33, UR33, -R7.reuse ;  /* 0x0000002121157c23 */ /* 0x100fe20008010807 */
[----:B------:R-:W-:Y:S01]  /*bd30*/  FMNMX.FTZ R33, R27, R26, !PT ;  /* 0x0000001a1b217209 */ /* 0x000fe20007810000 */
[--C-:B------:R-:W-:Y:S01]  /*bd40*/  FFMA.FTZ R26, R36, UR33, -R7.reuse ;  /* 0x00000021241a7c23 */ /* 0x100fe20008010807 */
[----:B------:R-:W-:Y:S01]  /*bd50*/  ISETP.LT.OR P3, PT, R138, 0x72, P3 ;  /* 0x000000728a00780c */ /* 0x000fe20001f61670 */
[----:B------:R-:W-:Y:S01]  /*bd60*/  FFMA.FTZ R61, R61, UR33, -R7 ;  /* 0x000000213d3d7c23 */ /* 0x000fe20008010807 */
[----:B------:R-:W-:Y:S01]  /*bd70*/  FMNMX.FTZ R28, R30, R33, !PT ;  /* 0x000000211e1c7209 */ /* 0x000fe20007810000 */
[----:B------:R-:W-:Y:S01]  /*bd80*/  MUFU.EX2 R14, R14 ;  /* 0x0000000e000e7308 */ /* 0x000fe20000000800 */
[----:B------:R-:W-:-:S02]  /*bd90*/  ISETP.LT.OR P6, PT, R138, 0x79, P6 ;  /* 0x000000798a00780c */ /* 0x000fc400037c1670 */
[----:B------:R-:W-:Y:S01]  /*bda0*/  FMNMX.FTZ R33, R31, R28, !PT ;  /* 0x0000001c1f217209 */ /* 0x000fe20007810000 */
[--C-:B------:R-:W-:Y:S01]  /*bdb0*/  FFMA.FTZ R28, R37, UR33, -R7.reuse ;  /* 0x00000021251c7c23 */ /* 0x100fe20008010807 */
[----:B------:R-:W-:Y:S02]  /*bdc0*/  FSEL R83, R83, -INF , !P3 ;  /* 0xff80000053537808 */ /* 0x000fe40005800000 */
[----:B------:R-:W-:Y:S01]  /*bdd0*/  FMNMX.FTZ R32, R34, R33, !PT ;  /* 0x0000002122207209 */ /* 0x000fe20007810000 */
[----:B------:R-:W-:Y:S01]  /*bde0*/  MUFU.EX2 R15, R15 ;  /* 0x0000000f000f7308 */ /* 0x000fe20000000800 */
[----:B------:R-:W-:Y:S02]  /*bdf0*/  ISETP.LT.OR P2, PT, R138, 0x7a, P2 ;  /* 0x0000007a8a00780c */ /* 0x000fe40001741670 */
[----:B------:R-:W-:Y:S01]  /*be00*/  FMNMX.FTZ R33, R35, R32, !PT ;  /* 0x0000002023217209 */ /* 0x000fe20007810000 */
[----:B------:R-:W-:Y:S01]  /*be10*/  FFMA.FTZ R32, R40, UR33, -R7 ;  /* 0x0000002128207c23 */ /* 0x000fe20008010807 */
[----:B------:R-:W-:-:S02]  /*be20*/  FSEL R86, R86, -INF , !P6 ;  /* 0xff80000056567808 */ /* 0x000fc40007000000 */
[----:B------:R-:W-:Y:S01]  /*be30*/  FMNMX.FTZ R36, R38, R33, !PT ;  /* 0x0000002126247209 */ /* 0x000fe20007810000 */
[----:B------:R-:W-:Y:S01]  /*be40*/  MUFU.EX2 R20, R20 ;  /* 0x0000001400147308 */ /* 0x000fe20000000800 */
[----:B------:R-:W-:Y:S02]  /*be50*/  FSEL R87, R87, -INF , !P2 ;  /* 0xff80000057577808 */ /* 0x000fe40005000000 */
[----:B------:R-:W-:-:S04]  /*be60*/  FMNMX.FTZ R33, R39, R36, !PT ;  /* 0x0000002427217209 */ /* 0x000fc80007810000 */
[----:B------:R-:W-:Y:S01]  /*be70*/  FMNMX.FTZ R36, R42, R33, !PT ;  /* 0x000000212a247209 */ /* 0x000fe20007810000 */
[----:B------:R-:W-:Y:S03]  /*be80*/  MUFU.EX2 R25, R25 ;  /* 0x0000001900197308 */ /* 0x000fe60000000800 */
[----:B------:R-:W-:Y:S01]  /*be90*/  FMNMX.FTZ R37, R43, R36, !PT ;  /* 0x000000242b257209 */ /* 0x000fe20007810000 */
[----:B------:R-:W-:-:S03]  /*bea0*/  FFMA.FTZ R36, R44, UR33, -R7 ;  /* 0x000000212c247c23 */ /* 0x000fc60008010807 */
[----:B------:R-:W-:Y:S01]  /*beb0*/  FMNMX.FTZ R40, R46, R37, !PT ;  /* 0x000000252e287209 */ /* 0x000fe20007810000 */
[----:B------:R0:W-:Y:S03]  /*bec0*/  MUFU.EX2 R33, R141 ;  /* 0x0000008d00217308 */ /* 0x0001e60000000800 */
[----:B------:R-:W-:-:S04]  /*bed0*/  FMNMX.FTZ R37, R47, R40, !PT ;  /* 0x000000282f257209 */ /* 0x000fc80007810000 */
[----:B------:R-:W-:Y:S01]  /*bee0*/  FMNMX.FTZ R40, R50, R37, !PT ;  /* 0x0000002532287209 */ /* 0x000fe20007810000 */
[----:B------:R-:W-:Y:S01]  /*bef0*/  MUFU.EX2 R24, R24 ;  /* 0x0000001800187308 */ /* 0x000fe20000000800 */
[--C-:B0-----:R-:W-:Y:S02]  /*bf00*/  FFMA.FTZ R141, R49, UR33, -R7.reuse ;  /* 0x00000021318d7c23 */ /* 0x101fe40008010807 */
        /* <DEDUP_REMOVED lines=11> */
[----:B------:R-:W-:Y:S03]  /*bfc0*/  MUFU.EX2 R41, R141 ;  /* 0x0000008d00297308 */ /* 0x000fe60000000800 */
[----:B------:R-:W-:-:S04]  /*bfd0*/  FMNMX.FTZ R45, R63, R48, !PT ;  /* 0x000000303f2d7209 */ /* 0x000fc80007810000 */
[----:B------:R-:W-:Y:S01]  /*bfe0*/  FMNMX.FTZ R48, R66, R45, !PT ;  /* 0x0000002d42307209 */ /* 0x000fe20007810000 */
[----:B------:R-:W-:Y:S03]  /*bff0*/  MUFU.EX2 R26, R26 ;  /* 0x0000001a001a7308 */ /* 0x000fe60000000800 */
        /* <DEDUP_REMOVED lines=13> */
[----:B------:R-:W-:Y:S03]  /*c0d0*/  MUFU.EX2 R36, R36 ;  /* 0x0000002400247308 */ /* 0x000fe60000000800 */
[----:B0-----:R-:W-:Y:S01]  /*c0e0*/  FMNMX.FTZ R57, R83, R56, !PT ;  /* 0x0000003853397209 */ /* 0x001fe20007810000 */
[--C-:B------:R-:W-:Y:S01]  /*c0f0*/  FFMA.FTZ R56, R64, UR33, -R7.reuse ;  /* 0x0000002140387c23 */ /* 0x100fe20008010807 */
[--C-:B------:R-:W-:Y:S01]  /*c100*/  FFMA.FTZ R64, R72, UR33, -R7.reuse ;  /* 0x0000002148407c23 */ /* 0x100fe20008010807 */
[--C-:B------:R-:W-:Y:S01]  /*c110*/  FFMA.FTZ R72, R80, UR33, -R7.reuse ;  /* 0x0000002150487c23 */ /* 0x100fe20008010807 */
[----:B------:R-:W-:Y:S01]  /*c120*/  FMNMX.FTZ R60, R86, R57, !PT ;  /* 0x00000039563c7209 */ /* 0x000fe20007810000 */
[----:B------:R0:W-:Y:S01]  /*c130*/  MUFU.EX2 R53, R61 ;  /* 0x0000003d00357308 */ /* 0x0001e20000000800 */
[--C-:B------:R-:W-:Y:S01]  /*c140*/  FFMA.FTZ R57, R65, UR33, -R7.reuse ;  /* 0x0000002141397c23 */ /* 0x100fe20008010807 */
[--C-:B------:R-:W-:Y:S01]  /*c150*/  FFMA.FTZ R65, R73, UR33, -R7.reuse ;  /* 0x0000002149417c23 */ /* 0x100fe20008010807 */
[----:B------:R-:W-:Y:S01]  /*c160*/  FMNMX.FTZ R141, R87, R60, !PT ;  /* 0x0000003c578d7209 */ /* 0x000fe20007810000 */
[--C-:B------:R-:W-:Y:S01]  /*c170*/  FFMA.FTZ R60, R68, UR33, -R7.reuse ;  /* 0x00000021443c7c23 */ /* 0x100fe20008010807 */
[--C-:B------:R-:W-:Y:S01]  /*c180*/  FFMA.FTZ R68, R76, UR33, -R7.reuse ;  /* 0x000000214c447c23 */ /* 0x100fe20008010807 */
[--C-:B------:R-:W-:Y:S01]  /*c190*/  FFMA.FTZ R73, R81, UR33, -R7.reuse ;  /* 0x0000002151497c23 */ /* 0x100fe20008010807 */
[--C-:B------:R-:W-:Y:S01]  /*c1a0*/  FFMA.FTZ R76, R84, UR33, -R7.reuse ;  /* 0x00000021544c7c23 */ /* 0x100fe20008010807 */
[----:B------:R-:W1:Y:S01]  /*c1b0*/  SHFL.BFLY PT, R138, R141, 0x2, 0x1f ;  /* 0x0c401f008d8a7f89 */ /* 0x000e6200000e0000 */
[--C-:B0-----:R-:W-:Y:S01]  /*c1c0*/  FFMA.FTZ R61, R69, UR33, -R7.reuse ;  /* 0x00000021453d7c23 */ /* 0x101fe20008010807 */
[--C-:B------:R-:W-:Y:S01]  /*c1d0*/  FFMA.FTZ R69, R77, UR33, -R7.reuse ;  /* 0x000000214d457c23 */ /* 0x100fe20008010807 */
[----:B------:R-:W-:Y:S01]  /*c1e0*/  FFMA.FTZ R80, R85, UR33, -R7 ;  /* 0x0000002155507c23 */ /* 0x000fe20008010807 */
[----:B------:R-:W-:Y:S01]  /*c1f0*/  FSEL R77, R0, RZ, P4 ;  /* 0x000000ff004d7208 */ /* 0x000fe20002000000 */
[----:B------:R-:W-:Y:S04]  /*c200*/  MUFU.EX2 R45, R144 ;  /* 0x00000090002d7308 */ /* 0x000fe80000000800 */
[----:B------:R-:W-:-:S04]  /*c210*/  FADD.FTZ R77, -R77, R12 ;  /* 0x0000000c4d4d7221 */ /* 0x000fc80000010100 */
[----:B------:R-:W-:Y:S01]  /*c220*/  FMUL.FTZ R77, R77, UR33 ;  /* 0x000000214d4d7c20 */ /* 0x000fe20008410000 */
[----:B------:R-:W-:Y:S08]  /*c230*/  MUFU.EX2 R40, R40 ;  /* 0x0000002800287308 */ /* 0x000ff00000000800 */
[----:B------:R-:W0:Y:S01]  /*c240*/  MUFU.EX2 R77, R77 ;  /* 0x0000004d004d7308 */ /* 0x000e220000000800 */
[----:B-1----:R-:W-:-:S05]  /*c250*/  FMNMX.FTZ R138, R141, R138, !PT ;  /* 0x0000008a8d8a7209 */ /* 0x002fca0007810000 */
[----:B------:R-:W1:Y:S02]  /*c260*/  SHFL.BFLY PT, R141, R138, 0x1, 0x1f ;  /* 0x0c201f008a8d7f89 */ /* 0x000e6400000e0000 */
[----:B------:R-:W-:Y:S08]  /*c270*/  MUFU.EX2 R44, R44 ;  /* 0x0000002c002c7308 */ /* 0x000ff00000000800 */
[----:B------:R-:W-:Y:S01]  /*c280*/  MUFU.EX2 R48, R48 ;  /* 0x0000003000307308 */ /* 0x000fe20000000800 */
[-C--:B0-----:R-:W-:Y:S01]  /*c290*/  FMUL.FTZ R88, R88, R77.reuse ;  /* 0x0000004d58587220 */ /* 0x081fe20000410000 */
        /* <DEDUP_REMOVED lines=12> */
[----:B------:R-:W-:Y:S01]  /*c360*/  FMUL.FTZ R112, R112, R77 ;  /* 0x0000004d70707220 */ /* 0x000fe20000410000 */
[----:B-1----:R-:W-:Y:S01]  /*c370*/  FMNMX.FTZ R7, R138, R141, !PT ;  /* 0x0000008d8a077209 */ /* 0x002fe20007810000 */
[----:B------:R-:W-:Y:S01]  /*c380*/  MUFU.EX2 R56, R56 ;  /* 0x0000003800387308 */ /* 0x000fe20000000800 */
[-C--:B------:R-:W-:Y:S01]  /*c390*/  FMUL.FTZ R113, R113, R77.reuse ;  /* 0x0000004d71717220 */ /* 0x080fe20000410000 */
[-C--:B------:R-:W-:Y:S01]  /*c3a0*/  FMUL.FTZ R116, R116, R77.reuse ;  /* 0x0000004d74747220 */ /* 0x080fe20000410000 */
[C---:B------:R-:W-:Y:S01]  /*c3b0*/  FSETP.NEU.FTZ.AND P2, PT, R7.reuse, -INF , PT ;  /* 0xff8000000700780b */ /* 0x040fe20003f5d000 */
[----:B------:R-:W-:Y:S01]  /*c3c0*/  FMUL.FTZ R84, R7, UR33 ;  /* 0x0000002107547c20 */ /* 0x000fe20008410000 */
[-C--:B------:R-:W-:Y:S01]  /*c3d0*/  FMUL.FTZ R117, R117, R77.reuse ;  /* 0x0000004d75757220 */ /* 0x080fe20000410000 */
[-C--:B------:R-:W-:Y:S01]  /*c3e0*/  FMUL.FTZ R120, R120, R77.reuse ;  /* 0x0000004d78787220 */ /* 0x080fe20000410000 */
[----:B------:R-:W-:Y:S01]  /*c3f0*/  FSEL R12, R7, RZ, P2 ;  /* 0x000000ff070c7208 */ /* 0x000fe20001000000 */
[----:B------:R-:W-:Y:S01]  /*c400*/  MUFU.EX2 R57, R57 ;  /* 0x0000003900397308 */ /* 0x000fe20000000800 */
[----:B------:R-:W-:Y:S01]  /*c410*/  FSEL R84, R84, RZ, P2 ;  /* 0x000000ff54547208 */ /* 0x000fe20001000000 */
[----:B------:R-:W-:Y:S01]  /*c420*/  FMUL.FTZ R121, R121, R77 ;  /* 0x0000004d79797220 */ /* 0x000fe20000410000 */
[----:B------:R-:W-:Y:S01]  /*c430*/  ISETP.GT.AND P2, PT, R2, UR39, PT ;  /* 0x0000002702007c0c */ /* 0x000fe2000bf44270 */
[----:B------:R-:W-:Y:S01]  /*c440*/  FADD.FTZ R12, -R12, R13 ;  /* 0x0000000d0c0c7221 */ /* 0x000fe20000010100 */
[----:B------:R-:W-:-:S02]  /*c450*/  IMAD.U32 R13, RZ, RZ, UR50 ;  /* 0x00000032ff0d7e24 */ /* 0x000fc4000f8e00ff */
[--C-:B------:R-:W-:Y:S01]  /*c460*/  FFMA.FTZ R81, R29, UR33, -R84.reuse ;  /* 0x000000211d517c23 */ /* 0x100fe20008010854 */
[--C-:B------:R-:W-:Y:S01]  /*c470*/  FFMA.FTZ R85, R27, UR33, -R84.reuse ;  /* 0x000000211b557c23 */ /* 0x100fe20008010854 */
[----:B------:R-:W-:Y:S01]  /*c480*/  FMUL.FTZ R12, R12, UR33 ;  /* 0x000000210c0c7c20 */ /* 0x000fe20008410000 */
[--C-:B------:R-:W-:Y:S01]  /*c490*/  FFMA.FTZ R138, R30, UR33, -R84.reuse ;  /* 0x000000211e8a7c23 */ /* 0x100fe20008010854 */
[----:B------:R-:W-:Y:S01]  /*c4a0*/  @!P1 LEA R13, R13, UR42, 0x3 ;  /* 0x0000002a0d0d9c11 */ /* 0x000fe2000f8e18ff */
[--C-:B------:R-:W-:Y:S01]  /*c4b0*/  FFMA.FTZ R145, R31, UR33, -R84.reuse ;  /* 0x000000211f917c23 */ /* 0x100fe20008010854 */
[----:B------:R-:W-:Y:S01]  /*c4c0*/  MUFU.EX2 R81, R81 ;  /* 0x0000005100517308 */ /* 0x000fe20000000800 */
[----:B------:R-:W-:Y:S01]  /*c4d0*/  FFMA.FTZ R27, R34, UR33, -R84 ;  /* 0x00000021221b7c23 */ /* 0x000fe20008010854 */
[----:B------:R-:W-:Y:S01]  /*c4e0*/  FFMA.FTZ R34, R77, R4, R14 ;  /* 0x000000044d227223 */ /* 0x000fe2000001000e */
[----:B------:R-:W-:Y:S02]  /*c4f0*/  @!P1 VIADD R13, R13, 0x2d860 ;  /* 0x0002d8600d0d9836 */ /* 0x000fe40000000000 */
[--C-:B------:R-:W-:Y:S01]  /*c500*/  FFMA.FTZ R35, R35, UR33, -R84.reuse ;  /* 0x0000002123237c23 */ /* 0x100fe20008010854 */
[--C-:B------:R-:W-:Y:S01]  /*c510*/  FFMA.FTZ R30, R50, UR33, -R84.reuse ;  /* 0x00000021321e7c23 */ /* 0x100fe20008010854 */
[--C-:B------:R-:W-:Y:S01]  /*c520*/  FFMA.FTZ R38, R38, UR33, -R84.reuse ;  /* 0x0000002126267c23 */ /* 0x100fe20008010854 */
[--C-:B------:R-:W-:Y:S01]  /*c530*/  FFMA.FTZ R39, R39, UR33, -R84.reuse ;  /* 0x0000002127277c23 */ /* 0x100fe20008010854 */
[----:B------:R0:W1:Y:S01]  /*c540*/  MUFU.EX2 R29, R12 ;  /* 0x0000000c001d7308 */ /* 0x0000620000000800 */
[----:B------:R-:W-:Y:S01]  /*c550*/  @!P1 PRMT R13, RZ, 0x654, R13 ;  /* 0x00000654ff0d9816 */ /* 0x000fe2000000000d */
[--C-:B------:R-:W-:Y:S01]  /*c560*/  FFMA.FTZ R42, R42, UR33, -R84.reuse ;  /* 0x000000212a2a7c23 */ /* 0x100fe20008010854 */
[--C-:B------:R-:W-:Y:S01]  /*c570*/  FFMA.FTZ R63, R63, UR33, -R84.reuse ;  /* 0x000000213f3f7c23 */ /* 0x100fe20008010854 */
[--C-:B------:R-:W-:Y:S01]  /*c580*/  FFMA.FTZ R141, R43, UR33, -R84.reuse ;  /* 0x000000212b8d7c23 */ /* 0x100fe20008010854 */
[----:B------:R2:W-:Y:S01]  /*c590*/  @!P1 SYNCS.ARRIVE.TRANS64.RED.A1T0 RZ, [R13+URZ], RZ ;  /* 0x000000ff0dff99a7 */ /* 0x0005e2000810043f */
[--C-:B------:R-:W-:Y:S01]  /*c5a0*/  FFMA.FTZ R46, R46, UR33, -R84.reuse ;  /* 0x000000212e2e7c23 */ /* 0x100fe20008010854 */
[--C-:B------:R-:W-:Y:S01]  /*c5b0*/  FFMA.FTZ R144, R47, UR33, -R84.reuse ;  /* 0x000000212f907c23 */ /* 0x100fe20008010854 */
[----:B------:R-:W3:Y:S01]  /*c5c0*/  MUFU.EX2 R85, R85 ;  /* 0x0000005500557308 */ /* 0x000ee20000000800 */
[----:B0-----:R-:W-:Y:S01]  /*c5d0*/  F2FP.BF16.F32.PACK_AB R12, R15, R14 ;  /* 0x0000000e0f0c723e */ /* 0x001fe200000010ff */
[--C-:B------:R-:W-:Y:S01]  /*c5e0*/  FFMA.FTZ R47, R55, UR33, -R84.reuse ;  /* 0x00000021372f7c23 */ /* 0x100fe20008010854 */
[----:B------:R-:W-:Y:S01]  /*c5f0*/  F2FP.BF16.F32.PACK_AB R14, R25, R20 ;  /* 0x00000014190e723e */ /* 0x000fe200000010ff */
[----:B------:R-:W-:Y:S01]  /*c600*/  FFMA.FTZ R55, R67, UR33, -R84 ;  /* 0x0000002143377c23 */ /* 0x000fe20008010854 */
[----:B--2---:R-:W-:Y:S01]  /*c610*/  FADD.FTZ R13, R15, R34 ;  /* 0x000000220f0d7221 */ /* 0x004fe20000010000 */
[--C-:B------:R-:W-:Y:S01]  /*c620*/  FFMA.FTZ R31, R51, UR33, -R84.reuse ;  /* 0x00000021331f7c23 */ /* 0x100fe20008010854 */
[--C-:B------:R-:W-:Y:S01]  /*c630*/  FFMA.FTZ R43, R54, UR33, -R84.reuse ;  /* 0x00000021362b7c23 */ /* 0x100fe20008010854 */
[----:B------:R-:W0:Y:S01]  /*c640*/  MUFU.EX2 R138, R138 ;  /* 0x0000008a008a7308 */ /* 0x000e220000000800 */
[----:B-1----:R-:W-:Y:S01]  /*c650*/  FFMA.FTZ R34, R29, R3, R81 ;  /* 0x000000031d227223 */ /* 0x002fe20000010051 */
[----:B------:R-:W-:Y:S01]  /*c660*/  FADD.FTZ R50, R20, R13 ;  /* 0x0000000d14327221 */ /* 0x000fe20000010000 */
[--C-:B------:R-:W-:Y:S01]  /*c670*/  FFMA.FTZ R51, R58, UR33, -R84.reuse ;  /* 0x000000213a337c23 */ /* 0x100fe20008010854 */
[--C-:B------:R-:W-:Y:S01]  /*c680*/  FFMA.FTZ R54, R59, UR33, -R84.reuse ;  /* 0x000000213b367c23 */ /* 0x100fe20008010854 */
[----:B------:R-:W-:Y:S01]  /*c690*/  FFMA.FTZ R4, R62, UR33, -R84 ;  /* 0x000000213e047c23 */ /* 0x000fe20008010854 */
[----:B------:R-:W-:Y:S01]  /*c6a0*/  FADD.FTZ R15, R25, R50 ;  /* 0x00000032190f7221 */ /* 0x000fe20000010000 */
[----:B------:R-:W-:Y:S01]  /*c6b0*/  FFMA.FTZ R59, R70, UR33, -R84 ;  /* 0x00000021463b7c23 */ /* 0x000fe20008010854 */
[----:B------:R-:W1:Y:S01]  /*c6c0*/  MUFU.EX2 R145, R145 ;  /* 0x0000009100917308 */ /* 0x000e620000000800 */
[C---:B---3--:R-:W-:Y:S01]  /*c6d0*/  FADD.FTZ R3, R85.reuse, R34 ;  /* 0x0000002255037221 */ /* 0x048fe20000010000 */
[----:B------:R-:W-:Y:S01]  /*c6e0*/  FADD.FTZ R50, R24, R15 ;  /* 0x0000000f18327221 */ /* 0x000fe20000010000 */
[----:B------:R-:W-:Y:S01]  /*c6f0*/  F2FP.BF16.F32.PACK_AB R13, R85, R81 ;  /* 0x00000051550d723e */ /* 0x000fe200000010ff */
[----:B------:R-:W-:Y:S01]  /*c700*/  FFMA.FTZ R62, R71, UR33, -R84 ;  /* 0x00000021473e7c23 */ /* 0x000fe20008010854 */
[C---:B------:R-:W-:Y:S01]  /*c710*/  F2FP.BF16.F32.PACK_AB R24, R21.reuse, R24 ;  /* 0x000000181518723e */ /* 0x040fe200000010ff */
[----:B------:R-:W-:Y:S01]  /*c720*/  FADD.FTZ R25, R21, R50 ;  /* 0x0000003215197221 */ /* 0x000fe20000010000 */
        /* <DEDUP_REMOVED lines=8> */
[----:B------:R-:W-:Y:S01]  /*c7b0*/  FFMA.FTZ R86, R86, UR33, -R84 ;  /* 0x0000002156567c23 */ /* 0x000fe20008010854 */
[----:B------:R-:W0:Y:S01]  /*c7c0*/  MUFU.EX2 R35, R35 ;  /* 0x0000002300237308 */ /* 0x000e220000000800 */
[C---:B-1----:R-:W-:Y:S01]  /*c7d0*/  FADD.FTZ R34, R145.reuse, R34 ;  /* 0x0000002291227221 */ /* 0x042fe20000010000 */
[----:B------:R-:W-:Y:S01]  /*c7e0*/  F2FP.BF16.F32.PACK_AB R15, R145, R138 ;  /* 0x0000008a910f723e */ /* 0x000fe200000010ff */
[----:B------:R-:W-:Y:S01]  /*c7f0*/  UMOV UR50, UR43 ;  /* 0x0000002b00327c82 */ /* 0x000fe20008000000 */
[-C--:B------:R-:W-:Y:S01]  /*c800*/  FMUL.FTZ R124, R124, R77.reuse ;  /* 0x0000004d7c7c7220 */ /* 0x080fe20000410000 */
[-C--:B------:R-:W-:Y:S01]  /*c810*/  FMUL.FTZ R125, R125, R77.reuse ;  /* 0x0000004d7d7d7220 */ /* 0x080fe20000410000 */
[-C--:B------:R-:W-:Y:S01]  /*c820*/  FMUL.FTZ R128, R128, R77.reuse ;  /* 0x0000004d80807220 */ /* 0x080fe20000410000 */
[----:B------:R1:W-:Y:S01]  /*c830*/  STSM.16.M88.4 [R17+0x21800], R12 ;  /* 0x0218000c11007844 */ /* 0x0003e20000000200 */
[----:B------:R-:W3:Y:S01]  /*c840*/  MUFU.EX2 R38, R38 ;  /* 0x0000002600267308 */ /* 0x000ee20000000800 */
[----:B--2---:R-:W-:Y:S01]  /*c850*/  FADD.FTZ R34, R27, R34 ;  /* 0x000000221b227221 */ /* 0x004fe20000010000 */
[-C--:B------:R-:W-:Y:S01]  /*c860*/  FMUL.FTZ R129, R129, R77.reuse ;  /* 0x0000004d81817220 */ /* 0x080fe20000410000 */
[-C--:B------:R-:W-:Y:S01]  /*c870*/  FMUL.FTZ R132, R132, R77.reuse ;  /* 0x0000004d84847220 */ /* 0x080fe20000410000 */
[----:B------:R-:W-:Y:S01]  /*c880*/  FMUL.FTZ R133, R133, R77 ;  /* 0x0000004d85857220 */ /* 0x000fe20000410000 */
[----:B------:R-:W-:-:S02]  /*c890*/  VIADD R2, R2, 0xffffffff ;  /* 0xffffffff02027836 */ /* 0x000fc40000000000 */
[-C--:B------:R-:W-:Y:S01]  /*c8a0*/  FMUL.FTZ R90, R90, R29.reuse ;  /* 0x0000001d5a5a7220 */ /* 0x080fe20000410000 */
[-C--:B------:R-:W-:Y:S01]  /*c8b0*/  FMUL.FTZ R91, R91, R29.reuse ;  /* 0x0000001d5b5b7220 */ /* 0x080fe20000410000 */
[----:B------:R-:W2:Y:S01]  /*c8c0*/  MUFU.EX2 R39, R39 ;  /* 0x0000002700277308 */ /* 0x000ea20000000800 */
[-C--:B------:R-:W-:Y:S01]  /*c8d0*/  FMUL.FTZ R94, R94, R29.reuse ;  /* 0x0000001d5e5e7220 */ /* 0x080fe20000410000 */
[-C--:B------:R-:W-:Y:S01]  /*c8e0*/  FMUL.FTZ R95, R95, R29.reuse ;  /* 0x0000001d5f5f7220 */ /* 0x080fe20000410000 */
        /* <DEDUP_REMOVED lines=13> */
[----:B------:R5:W-:Y:S01]  /*c9c0*/  MUFU.EX2 R20, R63 ;  /* 0x0000003f00147308 */ /* 0x000be20000000800 */
[-C--:B------:R-:W-:Y:S01]  /*c9d0*/  FMUL.FTZ R122, R122, R29.reuse ;  /* 0x0000001d7a7a7220 */ /* 0x080fe20000410000 */
[-C--:B------:R-:W-:Y:S01]  /*c9e0*/  FMUL.FTZ R123, R123, R29.reuse ;  /* 0x0000001d7b7b7220 */ /* 0x080fe20000410000 */
[-C--:B------:R-:W-:Y:S01]  /*c9f0*/  FMUL.FTZ R126, R126, R29.reuse ;  /* 0x0000001d7e7e7220 */ /* 0x080fe20000410000 */
[-C--:B------:R-:W-:Y:S01]  /*ca00*/  FMUL.FTZ R127, R127, R29.reuse ;  /* 0x0000001d7f7f7220 */ /* 0x080fe20000410000 */
[-C--:B------:R-:W-:Y:S01]  /*ca10*/  FMUL.FTZ R130, R130, R29.reuse ;  /* 0x0000001d82827220 */ /* 0x080fe20000410000 */
[-C--:B------:R-:W-:Y:S01]  /*ca20*/  FMUL.FTZ R131, R131, R29.reuse ;  /* 0x0000001d83837220 */ /* 0x080fe20000410000 */
[-C--:B------:R-:W-:Y:S01]  /*ca30*/  FMUL.FTZ R134, R134, R29.reuse ;  /* 0x0000001d86867220 */ /* 0x080fe20000410000 */
[----:B------:R-:W1:Y:S01]  /*ca40*/  MUFU.EX2 R141, R141 ;  /* 0x0000008d008d7308 */ /* 0x000e620000000800 */
[----:B-----5:R-:W-:Y:S01]  /*ca50*/  FADD.FTZ R63, R26, R25 ;  /* 0x000000191a3f7221 */ /* 0x020fe20000010000 */
[----:B0-----:R-:W-:Y:S01]  /*ca60*/  FADD.FTZ R25, R35, R34 ;  /* 0x0000002223197221 */ /* 0x001fe20000010000 */
[C---:B------:R-:W-:Y:S01]  /*ca70*/  F2FP.BF16.F32.PACK_AB R26, R28.reuse, R26 ;  /* 0x0000001a1c1a723e */ /* 0x040fe200000010ff */
[----:B------:R-:W-:Y:S01]  /*ca80*/  FMUL.FTZ R135, R135, R29 ;  /* 0x0000001d87877220 */ /* 0x000fe20000410000 */
[----:B------:R-:W-:Y:S01]  /*ca90*/  FADD.FTZ R67, R28, R63 ;  /* 0x0000003f1c437221 */ /* 0x000fe20000010000 */
[----:B---3--:R-:W-:Y:S01]  /*caa0*/  FADD.FTZ R34, R38, R25 ;  /* 0x0000001926227221 */ /* 0x008fe20000010000 */
[----:B------:R-:W-:Y:S01]  /*cab0*/  FFMA.FTZ R63, R74, UR33, -R84 ;  /* 0x000000214a3f7c23 */ /* 0x000fe20008010854 */
[----:B------:R-:W0:Y:S01]  /*cac0*/  MUFU.EX2 R46, R46 ;  /* 0x0000002e002e7308 */ /* 0x000e220000000800 */
[----:B------:R-:W-:Y:S01]  /*cad0*/  FADD.FTZ R50, R32, R67 ;  /* 0x0000004320327221 */ /* 0x000fe20000010000 */
[----:B--2---:R-:W-:Y:S01]  /*cae0*/  FADD.FTZ R25, R39, R34 ;  /* 0x0000002227197221 */ /* 0x004fe20000010000 */
[----:B------:R-:W-:Y:S01]  /*caf0*/  FFMA.FTZ R84, R87, UR33, -R84 ;  /* 0x0000002157547c23 */ /* 0x000fe20008010854 */
[C---:B------:R-:W-:Y:S01]  /*cb00*/  F2FP.BF16.F32.PACK_AB R32, R33.reuse, R32 ;  /* 0x000000202120723e */ /* 0x040fe200000010ff */
[----:B------:R-:W-:Y:S01]  /*cb10*/  FADD.FTZ R67, R33, R50 ;  /* 0x0000003221437221 */ /* 0x000fe20000010000 */
[----:B----4-:R-:W-:-:S02]  /*cb20*/  FADD.FTZ R34, R42, R25 ;  /* 0x000000192a227221 */ /* 0x010fc40000010000 */
[----:B------:R-:W2:Y:S01]  /*cb30*/  MUFU.EX2 R144, R144 ;  /* 0x0000009000907308 */ /* 0x000ea20000000800 */
[----:B------:R-:W-:Y:S01]  /*cb40*/  FADD.FTZ R50, R36, R67 ;  /* 0x0000004324327221 */ /* 0x000fe20000010000 */
[C---:B-1----:R-:W-:Y:S01]  /*cb50*/  FADD.FTZ R25, R141.reuse, R34 ;  /* 0x000000228d197221 */ /* 0x042fe20000010000 */
[----:B------:R-:W-:Y:S02]  /*cb60*/  F2FP.BF16.F32.PACK_AB R33, R141, R42 ;  /* 0x0000002a8d21723e */ /* 0x000fe400000010ff */
[----:B------:R-:W-:Y:S01]  /*cb70*/  FADD.FTZ R67, R37, R50 ;  /* 0x0000003225437221 */ /* 0x000fe20000010000 */
[----:B------:R-:W-:Y:S02]  /*cb80*/  F2FP.BF16.F32.PACK_AB R42, R45, R44 ;  /* 0x0000002c2d2a723e */ /* 0x000fe400000010ff */
        /* <DEDUP_REMOVED lines=8> */
[----:B------:R-:W-:Y:S01]  /*cc10*/  FADD.FTZ R21, R45, R50 ;  /* 0x000000322d157221 */ /* 0x000fe20000010000 */
[----:B------:R-:W-:Y:S01]  /*cc20*/  F2FP.BF16.F32.PACK_AB R50, R53, R52 ;  /* 0x000000343532723e */ /* 0x000fe200000010ff */
[----:B------:R-:W2:Y:S01]  /*cc30*/  MUFU.EX2 R43, R43 ;  /* 0x0000002b002b7308 */ /* 0x000ea20000000800 */
[----:B-1----:R-:W-:Y:S01]  /*cc40*/  FADD.FTZ R34, R30, R25 ;  /* 0x000000191e227221 */ /* 0x002fe20000010000 */
[----:B------:R-:W-:Y:S01]  /*cc50*/  FADD.FTZ R14, R48, R21 ;  /* 0x00000015300e7221 */ /* 0x000fe20000010000 */
[----:B------:R-:W-:Y:S02]  /*cc60*/  F2FP.BF16.F32.PACK_AB R25, R35, R27 ;  /* 0x0000001b2319723e */ /* 0x000fe400000010ff */
[----:B------:R-:W-:Y:S01]  /*cc70*/  F2FP.BF16.F32.PACK_AB R27, R39, R38 ;  /* 0x00000026271b723e */ /* 0x000fe200000010ff */
[C---:B------:R-:W-:Y:S01]  /*cc80*/  FADD.FTZ R15, R49.reuse, R14 ;  /* 0x0000000e310f7221 */ /* 0x040fe20000010000 */
[----:B------:R-:W-:Y:S01]  /*cc90*/  F2FP.BF16.F32.PACK_AB R48, R49, R48 ;  /* 0x000000303130723e */ /* 0x000fe200000010ff */
[----:B------:R-:W1:Y:S01]  /*cca0*/  MUFU.EX2 R47, R47 ;  /* 0x0000002f002f7308 */ /* 0x000e620000000800 */
[----:B0-----:R-:W-:Y:S01]  /*ccb0*/  FADD.FTZ R28, R31, R34 ;  /* 0x000000221f1c7221 */ /* 0x001fe20000010000 */
[----:B------:R-:W-:Y:S01]  /*ccc0*/  FADD.FTZ R14, R52, R15 ;  /* 0x0000000f340e7221 */ /* 0x000fe20000010000 */
[----:B------:R-:W-:Y:S01]  /*ccd0*/  F2FP.BF16.F32.PACK_AB R34, R37, R36 ;  /* 0x000000242522723e */ /* 0x000fe200000010ff */
[----:B------:R0:W-:Y:S01]  /*cce0*/  STSM.16.M88.4 [R23], R24 ;  /* 0x0000001817007844 */ /* 0x0001e20000000200 */
[----:B------:R-:W-:Y:S01]  /*ccf0*/  F2FP.BF16.F32.PACK_AB R35, R144, R46 ;  /* 0x0000002e9023723e */ /* 0x000fe200000010ff */
[----:B------:R-:W-:Y:S01]  /*cd00*/  FADD.FTZ R15, R53, R14 ;  /* 0x0000000e350f7221 */ /* 0x000fe20000010000 */
[----:B------:R-:W-:Y:S01]  /*cd10*/  F2FP.BF16.F32.PACK_AB R41, R31, R30 ;  /* 0x0000001e1f29723e */ /* 0x000fe200000010ff */
[----:B------:R-:W3:Y:S01]  /*cd20*/  MUFU.EX2 R51, R51 ;  /* 0x0000003300337308 */ /* 0x000ee20000000800 */
[----:B--2---:R-:W-:Y:S01]  /*cd30*/  FADD.FTZ R28, R43, R28 ;  /* 0x0000001c2b1c7221 */ /* 0x004fe20000010000 */
[----:B------:R-:W-:Y:S01]  /*cd40*/  FADD.FTZ R36, R56, R15 ;  /* 0x0000000f38247221 */ /* 0x000fe20000010000 */
[----:B------:R-:W-:Y:S01]  /*cd50*/  F2FP.BF16.F32.PACK_AB R56, R57, R56 ;  /* 0x000000383938723e */ /* 0x000fe200000010ff */
[----:B------:R4:W-:Y:S04]  /*cd60*/  STSM.16.M88.4 [R19], R32 ;  /* 0x0000002013007844 */ /* 0x0009e80000000200 */
[----:B------:R-:W2:Y:S01]  /*cd70*/  MUFU.EX2 R54, R54 ;  /* 0x0000003600367308 */ /* 0x000ea20000000800 */
[C---:B-1----:R-:W-:Y:S01]  /*cd80*/  FADD.FTZ R28, R47.reuse, R28 ;  /* 0x0000001c2f1c7221 */ /* 0x042fe20000010000 */
[----:B------:R-:W-:-:S05]  /*cd90*/  F2FP.BF16.F32.PACK_AB R43, R47, R43 ;  /* 0x0000002b2f2b723e */ /* 0x000fca00000010ff */
[----:B------:R4:W-:Y:S01]  /*cda0*/  STSM.16.M88.4 [R18], R40 ;  /* 0x0000002812007844 */ /* 0x0009e20000000200 */
[----:B------:R-:W1:Y:S01]  /*cdb0*/  MUFU.EX2 R4, R4 ;  /* 0x0000000400047308 */ /* 0x000e620000000800 */
[----:B---3--:R-:W-:-:S07]  /*cdc0*/  FADD.FTZ R13, R51, R28 ;  /* 0x0000001c330d7221 */ /* 0x008fce0000010000 */
[----:B------:R-:W3:Y:S01]  /*cdd0*/  MUFU.EX2 R3, R3 ;  /* 0x0000000300037308 */ /* 0x000ee20000000800 */
[C---:B--2---:R-:W-:Y:S01]  /*cde0*/  FADD.FTZ R13, R54.reuse, R13 ;  /* 0x0000000d360d7221 */ /* 0x044fe20000010000 */
[----:B------:R-:W-:-:S06]  /*cdf0*/  F2FP.BF16.F32.PACK_AB R49, R54, R51 ;  /* 0x000000333631723e */ /* 0x000fcc00000010ff */
[----:B------:R-:W0:Y:S01]  /*ce00*/  MUFU.EX2 R60, R60 ;  /* 0x0000003c003c7308 */ /* 0x000e220000000800 */
[----:B-1----:R-:W-:Y:S01]  /*ce10*/  FADD.FTZ R13, R4, R13 ;  /* 0x0000000d040d7221 */ /* 0x002fe20000010000 */
[----:B------:R-:W-:-:S03]  /*ce20*/  F2FP.BF16.F32.PACK_AB R51, R20, R4 ;  /* 0x000000041433723e */ /* 0x000fc600000010ff */
[----:B------:R-:W-:Y:S01]  /*ce30*/  FADD.FTZ R28, R20, R13 ;  /* 0x0000000d141c7221 */ /* 0x000fe20000010000 */
[----:B------:R-:W-:Y:S01]  /*ce40*/  FADD.FTZ R13, R57, R36 ;  /* 0x00000024390d7221 */ /* 0x000fe20000010000 */
[----:B------:R4:W-:Y:S01]  /*ce50*/  STSM.16.M88.4 [R17+0x27800], R48 ;  /* 0x0278003011007844 */ /* 0x0009e20000000200 */
[----:B------:R-:W1:Y:S01]  /*ce60*/  MUFU.EX2 R55, R55 ;  /* 0x0000003700377308 */ /* 0x000e620000000800 */
[----:B---3--:R-:W-:-:S07]  /*ce70*/  FADD.FTZ R28, R3, R28 ;  /* 0x0000001c031c7221 */ /* 0x008fce0000010000 */
        /* <DEDUP_REMOVED lines=14> */
[----:B------:R-:W-:-:S05]  /*cf60*/  F2FP.BF16.F32.PACK_AB R59, R62, R59 ;  /* 0x0000003b3e3b723e */ /* 0x000fca00000010ff */
[----:B------:R4:W-:Y:S01]  /*cf70*/  STSM.16.M88.4 [R136], R56 ;  /* 0x0000003888007844 */ /* 0x0009e20000000200 */
        /* <DEDUP_REMOVED lines=22> */
[C---:B--2---:R-:W-:Y:S01]  /*d0e0*/  F2FP.BF16.F32.PACK_AB R67, R14.reuse, R67 ;  /* 0x000000430e43723e */ /* 0x044fe200000010ff */
[----:B------:R-:W-:-:S04]  /*d0f0*/  FADD.FTZ R13, R14, R13 ;  /* 0x0000000d0e0d7221 */ /* 0x000fc80000010000 */
[----:B------:R4:W-:Y:S02]  /*d100*/  STSM.16.M88.4 [R19+0x6000], R64 ;  /* 0x0060004013007844 */ /* 0x0009e40000000200 */
[----:B------:R-:W2:Y:S01]  /*d110*/  MUFU.EX2 R82, R82 ;  /* 0x0000005200527308 */ /* 0x000ea20000000800 */
[----:B0-----:R-:W-:-:S07]  /*d120*/  FADD.FTZ R15, R76, R15 ;  /* 0x0000000f4c0f7221 */ /* 0x001fce0000010000 */
[----:B------:R-:W0:Y:S01]  /*d130*/  MUFU.EX2 R83, R83 ;  /* 0x0000005300537308 */ /* 0x000e220000000800 */
[C---:B-1----:R-:W-:Y:S01]  /*d140*/  F2FP.BF16.F32.PACK_AB R74, R80.reuse, R76 ;  /* 0x0000004c504a723e */ /* 0x042fe200000010ff */
[----:B------:R-:W-:-:S06]  /*d150*/  FADD.FTZ R4, R80, R15 ;  /* 0x0000000f50047221 */ /* 0x000fcc0000010000 */
[----:B------:R-:W1:Y:S01]  /*d160*/  MUFU.EX2 R86, R86 ;  /* 0x0000005600567308 */ /* 0x000e620000000800 */
[----:B--2---:R-:W-:-:S07]  /*d170*/  FADD.FTZ R13, R82, R13 ;  /* 0x0000000d520d7221 */ /* 0x004fce0000010000 */
[----:B------:R-:W2:Y:S01]  /*d180*/  MUFU.EX2 R84, R84 ;  /* 0x0000005400547308 */ /* 0x000ea20000000800 */
[C---:B0-----:R-:W-:Y:S01]  /*d190*/  F2FP.BF16.F32.PACK_AB R73, R83.reuse, R82 ;  /* 0x000000525349723e */ /* 0x041fe200000010ff */
[----:B------:R-:W-:-:S04]  /*d1a0*/  FADD.FTZ R13, R83, R13 ;  /* 0x0000000d530d7221 */ /* 0x000fc80000010000 */
[----:B-1----:R-:W-:Y:S01]  /*d1b0*/  FADD.FTZ R13, R86, R13 ;  /* 0x0000000d560d7221 */ /* 0x002fe20000010000 */
[----:B--2---:R-:W-:-:S03]  /*d1c0*/  F2FP.BF16.F32.PACK_AB R75, R84, R86 ;  /* 0x00000056544b723e */ /* 0x004fc600000010ff */
[----:B------:R-:W-:Y:S01]  /*d1d0*/  FADD.FTZ R3, R84, R13 ;  /* 0x0000000d54037221 */ /* 0x000fe20000010000 */
[----:B------:R-:W-:Y:S01]  /*d1e0*/  IMAD.MOV.U32 R13, RZ, RZ, R7 ;  /* 0x000000ffff0d7224 */ /* 0x000fe200078e0007 */
[----:B------:R4:W-:Y:S01]  /*d1f0*/  STSM.16.M88.4 [R18+0x6000], R72 ;  /* 0x0060004812007844 */ /* 0x0009e20000000200 */
[----:B------:R0:W-:Y:S06]  /*d200*/  MEMBAR.ALL.CTA ;  /* 0x0000000000007992 */ /* 0x0001ec0000008000 */
[----:B0-----:R-:W0:Y:S02]  /*d210*/  FENCE.VIEW.ASYNC.S ;  /* 0x00000000000073c6 */ /* 0x001e240000000000 */
[----:B0-----:R-:W-:Y:S01]  /*d220*/  NOP ;  /* 0x0000000000007918 */ /* 0x001fe20000000000 */
[----:B------:R-:W-:Y:S05]  /*d230*/  @P2 BRA `(.L_x_9173) ;  /* 0xffffffd000002947 */ /* 0x000fea000383ffff */
.L_x_9156:
[----:B------:R-:W-:Y:S06]  /*d240*/  BAR.ARV 0x8, 0x1a0 ;  /* 0x0206800000007b1d */ /* 0x000fec0000002000 */
[----:B------:R-:W-:Y:S05]  /*d250*/  @!P0 BRA `(.L_x_9174) ;  /* 0x0000000000048947 */ /* 0x000fea0003800000 */
[----:B------:R-:W-:Y:S01]  /*d260*/  BPT.TRAP 0x1 ;  /* 0x000000040000795c */ /* 0x000fe20000300000 */
.L_x_9174:
[----:B------:R-:W-:Y:S01]  /*d270*/  ULEA UR9, UR43, UR42, 0x3 ;  /* 0x0000002a2b097291 */ /* 0x000fe2000f8e183f */
[----:B------:R-:W-:-:S05]  /*d280*/  IMAD.U32 R2, RZ, RZ, UR46 ;  /* 0x0000002eff027e24 */ /* 0x000fca000f8e00ff */
[----:B------:R-:W-:-:S04]  /*d290*/  SHF.L.U32 R2, R2, 0x1f, RZ ;  /* 0x0000001f02027819 */ /* 0x000fc800000006ff */
[----:B------:R0:W3:Y:S01]  /*d2a0*/  SYNCS.PHASECHK.TRANS64.TRYWAIT P2, [UR9+0x2d850], R2 ;  /* 0x02d85002ff0075a7 */ /* 0x0000e20008040149 */
[----:B------:R-:W-:Y:S05]  /*d2b0*/  @!P0 BRA `(.L_x_9175) ;  /* 0x0000000000048947 */ /* 0x000fea0003800000 */
[----:B------:R-:W-:Y:S01]  /*d2c0*/  BPT.TRAP 0x1 ;  /* 0x000000040000795c */ /* 0x000fe20000300000 */
.L_x_9175:
[----:B---3--:R-:W-:Y:S05]  /*d2d0*/  @P2 BRA `(.L_x_9176) ;  /* 0x0000000000082947 */ /* 0x008fea0003800000 */
[----:B------:R-:W3:Y:S02]  /*d2e0*/  SYNCS.PHASECHK.TRANS64.TRYWAIT P0, [UR9+0x2d850], R2 ;  /* 0x02d85002ff0075a7 */ /* 0x000ee40008000149 */
[----:B---3--:R-:W-:Y:S05]  /*d2f0*/  @!P0 BRA `(.L_x_9177) ;  /* 0x0000007000788947 */ /* 0x008fea0003800000 */
.L_x_9176:
[----:B------:R-:W-:Y:S01]  /*d300*/  UIADD3 UR42, UR42, 0x400, URZ ;  /* 0x000004002a2a7890 */ /* 0x000fe2000fffe03f */
[----:B------:R-:W-:Y:S01]  /*d310*/  WARPGROUP.ARRIVE ;  /* 0x00000000000079c5 */ /* 0x000fe20000000000 */
[----:B------:R-:W-:Y:S01]  /*d320*/  ULOP3.LUT UR37, UR37, 0x10000, URZ, 0xfc, !UPT ;  /* 0x0001000025257892 */ /* 0x000fe2000f8efc3f */
[----:B---3--:R-:W3:Y:S01]  /*d330*/  SHFL.BFLY PT, R5, R4, 0x2, 0x1f ;  /* 0x0c401f0004057f89 */ /* 0x008ee200000e0000 */
[----:B------:R-:W-:Y:S01]  /*d340*/  USHF.R.U32.HI UR42, URZ, 0x4, UR42 ;  /* 0x000000043f2a7899 */ /* 0x000fe2000801162a */
[----:B-1----:R-:W-:Y:S01]  /*d350*/  IMAD.U32 R13, RZ, RZ, UR33 ;  /* 0x00000021ff0d7e24 */ /* 0x002fe2000f8e00ff */
[----:B------:R-:W-:Y:S01]  /*d360*/  UMOV UR5, 0x40000040 ;  /* 0x4000004000057882 */ /* 0x000fe20000000000 */
[----:B------:R-:W-:Y:S01]  /*d370*/  UMOV UR7, 0x80000020 ;  /* 0x8000002000077882 */ /* 0x000fe20000000000 */
[----:B------:R-:W-:Y:S01]  /*d380*/  ULOP3.LUT UR42, UR42, 0x3fff, URZ, 0xc0, !UPT ;  /* 0x00003fff2a2a7892 */ /* 0x000fe2000f8ec03f */
[----:B0-----:R-:W0:Y:S01]  /*d390*/  SHFL.BFLY PT, R2, R3, 0x2, 0x1f ;  /* 0x0c401f0003027f89 */ /* 0x001e2200000e0000 */
[----:B------:R-:W-:Y:S01]  /*d3a0*/  UMOV UR4, UR37 ;  /* 0x0000002500047c82 */ /* 0x000fe20008000000 */
[----:B------:R-:W-:-:S02]  /*d3b0*/  UIADD3 UR44, UR44, 0x1, URZ ;  /* 0x000000012c2c7890 */ /* 0x000fc4000fffe03f */
[----:B------:R-:W-:-:S04]  /*d3c0*/  ULOP3.LUT UR8, UR42, 0x2000000, URZ, 0xfc, !UPT ;  /* 0x020000002a087892 */ /* 0x000fc8000f8efc3f */
[----:B------:R-:W-:Y:S02]  /*d3d0*/  UIMAD UR8, UR43, 0x600, UR8 ;  /* 0x000006002b0878a4 */ /* 0x000fe4000f8e0208 */
[----:B------:R-:W-:-:S04]  /*d3e0*/  UIADD3 UR43, UR43, 0x1, URZ ;  /* 0x000000012b2b7890 */ /* 0x000fc8000fffe03f */
[----:B------:R-:W-:Y:S01]  /*d3f0*/  UISETP.NE.AND UP0, UPT, UR43, 0x2, UPT ;  /* 0x000000022b00788c */ /* 0x000fe2000bf05270 */
[----:B------:R-:W-:Y:S02]  /*d400*/  UMOV UR6, UR8 ;  /* 0x0000000800067c82 */ /* 0x000fe40008000000 */
[----:B------:R-:W-:Y:S01]  /*d410*/  HGMMA.64x96x16.F32.BF16 R88, gdesc[UR4].tnspB, R88, gsb0 ;  /* 0x41600000045879f0 */ /* 0x000fe20008001858 */
[----:B------:R-:W-:Y:S01]  /*d420*/  UIADD3 UR4, UR37, 0x2, URZ ;  /* 0x0000000225047890 */ /* 0x000fe2000fffe03f */
[----:B---3--:R-:W-:Y:S01]  /*d430*/  FADD.FTZ R5, R5, R4 ;  /* 0x0000000405057221 */ /* 0x008fe20000010000 */
[----:B------:R-:W-:Y:S01]  /*d440*/  UIADD3 UR6, UR8, 0x40, URZ ;  /* 0x0000004008067890 */ /* 0x000fe2000fffe03f */
[----:B------:R-:W-:Y:S01]  /*d450*/  IMAD.MOV.U32 R4, RZ, RZ, RZ ;  /* 0x000000ffff047224 */ /* 0x000fe200078e00ff */
[----:B------:R-:W-:Y:S01]  /*d460*/  UMOV UR5, 0x40000040 ;  /* 0x4000004000057882 */ /* 0x000fe20000000000 */
[----:B------:R-:W-:Y:S01]  /*d470*/  UMOV UR7, 0x80000020 ;  /* 0x8000002000077882 */ /* 0x000fe20000000000 */
[----:B0-----:R-:W-:Y:S01]  /*d480*/  FADD.FTZ R6, R2, R3 ;  /* 0x0000000302067221 */ /* 0x001fe20000010000 */
[----:B------:R-:W-:Y:S01]  /*d490*/  IMAD.MOV.U32 R3, RZ, RZ, -0x800000 ;  /* 0xff800000ff037424 */ /* 0x000fe200078e00ff */
[----:B------:R-:W0:Y:S01]  /*d4a0*/  SHFL.BFLY PT, R2, R5, 0x1, 0x1f ;  /* 0x0c201f0005027f89 */ /* 0x000e2200000e0000 */
[----:B------:R-:W-:-:S03]  /*d4b0*/  USEL UR43, UR43, URZ, UP0 ;  /* 0x0000003f2b2b7287 */ /* 0x000fc60008000000 */
[----:B------:R-:W1:Y:S01]  /*d4c0*/  SHFL.BFLY PT, R9, R6, 0x1, 0x1f ;  /* 0x0c201f0006097f89 */ /* 0x000e6200000e0000 */
[----:B0-----:R-:W-:Y:S01]  /*d4d0*/  FADD.FTZ R11, R5, R2 ;  /* 0x00000002050b7221 */ /* 0x001fe20000010000 */
[----:B------:R-:W-:Y:S02]  /*d4e0*/  IMAD.U32 R5, RZ, RZ, UR33 ;  /* 0x00000021ff057e24 */ /* 0x000fe4000f8e00ff */
[----:B------:R-:W-:Y:S02]  /*d4f0*/  IMAD.MOV.U32 R2, RZ, RZ, -0x800000 ;  /* 0xff800000ff027424 */ /* 0x000fe400078e00ff */
[----:B-1----:R-:W-:Y:S01]  /*d500*/  FADD.FTZ R12, R6, R9 ;  /* 0x00000009060c7221 */ /* 0x002fe20000010000 */
[----:B------:R-:W-:Y:S01]  /*d510*/  FSETP.NE.FTZ.AND P0, PT, R11, RZ, PT ;  /* 0x000000ff0b00720b */ /* 0x000fe20003f15000 */
[----:B------:R-:W-:Y:S02]  /*d520*/  IMAD.U32 R6, RZ, RZ, UR9 ;  /* 0x00000009ff067e24 */ /* 0x000fe4000f8e00ff */
[----:B------:R-:W-:Y:S01]  /*d530*/  IMAD.MOV.U32 R9, RZ, RZ, RZ ;  /* 0x000000ffff097224 */ /* 0x000fe200078e00ff */
[----:B------:R-:W-:Y:S01]  /*d540*/  FSETP.NE.FTZ.AND P2, PT, R12, RZ, PT ;  /* 0x000000ff0c00720b */ /* 0x000fe20003f55000 */
[----:B------:R-:W-:-:S08]  /*d550*/  @!P1 VIADD R6, R6, 0x2d860 ;  /* 0x0002d86006069836 */ /* 0x000fd00000000000 */
[----:B------:R-:W0:Y:S01]  /*d560*/  @P0 MUFU.LG2 R8, R11 ;  /* 0x0000000b00080308 */ /* 0x000e220000000c00 */
[----:B------:R-:W-:-:S07]  /*d570*/  @P0 FMUL.FTZ R5, R5, 0.69314718246459960938 ;  /* 0x3f31721805050820 */ /* 0x000fce0000410000 */
[----:B------:R-:W1:Y:S08]  /*d580*/  @P2 MUFU.LG2 R10, R12 ;  /* 0x0000000c000a2308 */ /* 0x000e700000000c00 */
[----:B------:R3:W5:Y:S01]  /*d590*/  @P0 MUFU.RCP R4, R11 ;  /* 0x0000000b00040308 */ /* 0x0007620000001000 */
[----:B0-----:R-:W-:-:S04]  /*d5a0*/  @P0 FMUL.FTZ R8, R8, 0.69314718246459960938 ;  /* 0x3f31721808080820 */ /* 0x001fc80000410000 */
[----:B------:R-:W-:Y:S01]  /*d5b0*/  @P0 FFMA.FTZ R2, R5, R0, R8 ;  /* 0x0000000005020223 */ /* 0x000fe20000010008 */
[----:B------:R-:W-:Y:S02]  /*d5c0*/  @!P1 PRMT R5, RZ, 0x654, R6 ;  /* 0x00000654ff059816 */ /* 0x000fe40000000006 */
[----:B------:R-:W0:Y:S01]  /*d5d0*/  @P2 MUFU.RCP R9, R12 ;  /* 0x0000000c00092308 */ /* 0x000e220000001000 */
[----:B---3--:R-:W-:Y:S01]  /*d5e0*/  @P2 FMUL.FTZ R11, R13, 0.69314718246459960938 ;  /* 0x3f3172180d0b2820 */ /* 0x008fe20000410000 */
[----:B-1----:R-:W-:Y:S01]  /*d5f0*/  @P2 FMUL.FTZ R10, R10, 0.69314718246459960938 ;  /* 0x3f3172180a0a2820 */ /* 0x002fe20000410000 */
[----:B------:R-:W-:-:S03]  /*d600*/  PLOP3.LUT P0, PT, PT, PT, PT, 0x8, 0x0 ;  /* 0x000000000000781c */ /* 0x000fc60003f0e170 */
        /* <DEDUP_REMOVED lines=50> */
[-C--:B-----5:R-:W-:Y:S01]  /*d930*/  FMUL.FTZ R0, R88, R4.reuse ;  /* 0x0000000458007220 */ /* 0x0a0fe20000410000 */
        /* <DEDUP_REMOVED lines=17> */
[-C--:B--2---:R-:W-:Y:S01]  /*da50*/  FMUL.FTZ R26, R124, R4.reuse ;  /* 0x000000047c1a7220 */ /* 0x084fe20000410000 */
        /* <DEDUP_REMOVED lines=29> */
.L_x_9107:
[----:B------:R-:W0:Y:S08]  /*dc30*/  S2UR UR4, SR_CgaCtaId ;  /* 0x00000000000479c3 */ /* 0x000e300000008800 */
[----:B------:R-:W-:Y:S06]  /*dc40*/  BAR.SYNC.DEFER_BLOCKING 0x5, 0x1a0 ;  /* 0x0146800000007b1d */ /* 0x000fec0000010000 */
[----:B------:R-:W-:Y:S01]  /*dc50*/  UMOV UR42, 0x400 ;  /* 0x00000400002a7882 */ /* 0x000fe20000000000 */
[----:B------:R-:W-:Y:S01]  /*dc60*/  BSSY B0, `(.L_x_9178) ;  /* 0x0000179000007945 */ /* 0x000fe20003800000 */
[----:B0-----:R-:W-:-:S09]  /*dc70*/  ULEA UR42, UR4, UR42, 0x18 ;  /* 0x0000002a042a7291 */ /* 0x001fd2000f8ec03f */
[----:B------:R-:W0:Y:S02]  /*dc80*/  LDS.128 R144, [UR42+0x2d8d0] ;  /* 0x02d8d02aff907984 */ /* 0x000e240008000c00 */
[----:B0-----:R-:W-:Y:S02]  /*dc90*/  R2UR UR6, R146 ;  /* 0x00000000920672ca */ /* 0x001fe400000e0000 */
[----:B------:R-:W-:Y:S01]  /*dca0*/  R2UR UR5, R147 ;  /* 0x00000000930572ca */ /* 0x000fe200000e0000 */
[----:B------:R-:W-:Y:S06]  /*dcb0*/  BAR.ARV 0x4, 0x1a0 ;  /* 0x0106800000007b1d */ /* 0x000fec0000002000 */
[----:B------:R-:W-:Y:S08]  /*dcc0*/  @P0 BRA `(.L_x_9179) ;  /* 0x0000000c00cc0947 */ /* 0x000ff00003800000 */
[----:B------:R-:W0:Y:S08]  /*dcd0*/  S2UR UR4, SR_SWINHI ;  /* 0x00000000000479c3 */ /* 0x000e300000002f00 */
[----:B------:R-:W-:Y:S01]  /*dce0*/  BAR.SYNC.DEFER_BLOCKING 0x1, 0x180 ;  /* 0x0046000000007b1d */ /* 0x000fe20000010000 */
[----:B------:R-:W-:Y:S02]  /*dcf0*/  F2FP.BF16.F32.PACK_AB R6, R6, R29 ;  /* 0x0000001d0606723e */ /* 0x000fe400000010ff */
[----:B------:R-:W-:-:S02]  /*dd00*/  F2FP.BF16.F32.PACK_AB R7, R7, R94 ;  /* 0x0000005e0707723e */ /* 0x000fc400000010ff */
[----:B------:R-:W-:Y:S02]  /*dd10*/  F2FP.BF16.F32.PACK_AB R128, R129, R128 ;  /* 0x000000808180723e */ /* 0x000fe400000010ff */
[----:B------:R-:W-:Y:S02]  /*dd20*/  F2FP.BF16.F32.PACK_AB R26, R125, R26 ;  /* 0x0000001a7d1a723e */ /* 0x000fe400000010ff */
[----:B------:R-:W-:Y:S02]  /*dd30*/  F2FP.BF16.F32.PACK_AB R27, R27, R126 ;  /* 0x0000007e1b1b723e */ /* 0x000fe400000010ff */
[----:B------:R-:W-:Y:S02]  /*dd40*/  F2FP.BF16.F32.PACK_AB R129, R131, R130 ;  /* 0x000000828381723e */ /* 0x000fe400000010ff */
[----:B------:R-:W-:Y:S02]  /*dd50*/  F2FP.BF16.F32.PACK_AB R130, R133, R132 ;  /* 0x000000848582723e */ /* 0x000fe400000010ff */
[----:B------:R-:W-:Y:S01]  /*dd60*/  F2FP.BF16.F32.PACK_AB R131, R135, R134 ;  /* 0x000000868783723e */ /* 0x000fe200000010ff */
[----:B------:R-:W-:Y:S01]  /*dd70*/  UMOV UR8, UR42 ;  /* 0x0000002a00087c82 */ /* 0x000fe20008000000 */
[----:B0-----:R-:W-:Y:S01]  /*dd80*/  UMOV UR9, UR4 ;  /* 0x0000000400097c82 */ /* 0x001fe20008000000 */
[----:B------:R-:W-:-:S02]  /*dd90*/  IMAD.U32 R20, RZ, RZ, UR8 ;  /* 0x00000008ff147e24 */ /* 0x000fc4000f8e00ff */
[----:B------:R-:W-:Y:S01]  /*dda0*/  IMAD.U32 R21, RZ, RZ, UR9 ;  /* 0x00000009ff157e24 */ /* 0x000fe2000f8e00ff */
[----:B------:R-:W-:Y:S02]  /*ddb0*/  ULDC.64 UR8, c[0x0][0xbd8] ;  /* 0x0002f60000087ab9 */ /* 0x000fe40000000a00 */
[----:B------:R-:W-:Y:S01]  /*ddc0*/  UISETP.NE.U32.AND UP0, UPT, UR8, URZ, UPT ;  /* 0x0000003f0800728c */ /* 0x000fe2000bf05070 */
[----:B------:R-:W-:-:S03]  /*ddd0*/  IMAD.WIDE R4, R152, 0x2, R20 ;  /* 0x0000000298047825 */ /* 0x000fc600078e0214 */
[----:B------:R-:W-:Y:S01]  /*dde0*/  UISETP.NE.AND.EX UP0, UPT, UR9, URZ, UPT, UP0 ;  /* 0x0000003f0900728c */ /* 0x000fe2000bf05300 */
[C---:B------:R-:W-:Y:S02]  /*ddf0*/  LOP3.LUT R9, R4.reuse, 0x180, RZ, 0xc0, !PT ;  /* 0x0000018004097812 */ /* 0x040fe400078ec0ff */
[----:B------:R-:W-:Y:S01]  /*de00*/  ULDC.64 UR8, c[0x0][0xbd8] ;  /* 0x0002f60000087ab9 */ /* 0x000fe20000000a00 */
[C---:B------:R-:W-:Y:S01]  /*de10*/  IADD3 R25, P0, R4.reuse, 0x6020, RZ ;  /* 0x0000602004197810 */ /* 0x040fe20007f1e0ff */
[----:B------:R-:W-:Y:S01]  /*de20*/  UIMAD.WIDE UR8, UR40, 0x4, UR8 ;  /* 0x00000004280878a5 */ /* 0x000fe2000f8e0208 */
[----:B------:R-:W-:Y:S02]  /*de30*/  SHF.R.U64 R9, R9, 0x3, RZ ;  /* 0x0000000309097819 */ /* 0x000fe400000012ff */
[C---:B------:R-:W-:Y:S02]  /*de40*/  IADD3 R11, P1, R4.reuse, 0x6000, RZ ;  /* 0x00006000040b7810 */ /* 0x040fe40007f3e0ff */
[----:B------:R-:W-:-:S02]  /*de50*/  IADD3 R37, P2, R4, 0x3020, RZ ;  /* 0x0000302004257810 */ /* 0x000fc40007f5e0ff */
[C---:B----4-:R-:W-:Y:S02]  /*de60*/  IADD3 R35, P3, R4.reuse, 0x3000, RZ ;  /* 0x0000300004237810 */ /* 0x050fe40007f7e0ff */
[----:B------:R-:W-:Y:S01]  /*de70*/  IADD3 R33, P4, R4, 0x20, RZ ;  /* 0x0000002004217810 */ /* 0x000fe20007f9e0ff */
[--C-:B------:R-:W-:Y:S01]  /*de80*/  IMAD.X R13, RZ, RZ, R5.reuse, P2 ;  /* 0x000000ffff0d7224 */ /* 0x100fe200010e0605 */
[----:B------:R-:W-:Y:S01]  /*de90*/  LOP3.LUT R4, R9, R4, RZ, 0x3c, !PT ;  /* 0x0000000409047212 */ /* 0x000fe200078e3cff */
[--C-:B------:R-:W-:Y:S01]  /*dea0*/  IMAD.X R15, RZ, RZ, R5.reuse, P3 ;  /* 0x000000ffff0f7224 */ /* 0x100fe200018e0605 */
[----:B------:R-:W-:Y:S01]  /*deb0*/  LOP3.LUT R24, R25, 0x180, RZ, 0xc0, !PT ;  /* 0x0000018019187812 */ /* 0x000fe200078ec0ff */
[----:B------:R-:W-:Y:S01]  /*dec0*/  IMAD.X R9, RZ, RZ, R5, P4 ;  /* 0x000000ffff097224 */ /* 0x000fe200020e0605 */
[----:B------:R-:W-:Y:S02]  /*ded0*/  LOP3.LUT R10, R11, 0x180, RZ, 0xc0, !PT ;  /* 0x000001800b0a7812 */ /* 0x000fe400078ec0ff */
[----:B------:R-:W-:-:S02]  /*dee0*/  MOV R31, R4 ;  /* 0x00000004001f7202 */ /* 0x000fc40000000f00 */
[----:B------:R-:W-:Y:S02]  /*def0*/  F2FP.BF16.F32.PACK_AB R4, R89, R0 ;  /* 0x000000005904723e */ /* 0x000fe400000010ff */
        /* <DEDUP_REMOVED lines=10> */
[----:B------:R-:W-:Y:S01]  /*dfa0*/  IMAD.X R11, RZ, RZ, R5, P1 ;  /* 0x000000ffff0b7224 */ /* 0x000fe200008e0605 */
[----:B------:R-:W-:Y:S02]  /*dfb0*/  SHF.R.U64 R12, R12, 0x3, RZ ;  /* 0x000000030c0c7819 */ /* 0x000fe400000012ff */
[----:B------:R-:W-:-:S02]  /*dfc0*/  LOP3.LUT R14, R8, R35, RZ, 0x3c, !PT ;  /* 0x00000023080e7212 */ /* 0x000fc400078e3cff */
[----:B------:R-:W-:Y:S02]  /*dfd0*/  F2FP.BF16.F32.PACK_AB R5, R91, R90 ;  /* 0x0000005a5b05723e */ /* 0x000fe400000010ff */
[----:B------:R-:W-:Y:S02]  /*dfe0*/  LOP3.LUT R8, R0, R33, RZ, 0x3c, !PT ;  /* 0x0000002100087212 */ /* 0x000fe400078e3cff */
[----:B------:R-:W-:Y:S01]  /*dff0*/  LOP3.LUT R12, R12, R37, RZ, 0x3c, !PT ;  /* 0x000000250c0c7212 */ /* 0x000fe200078e3cff */
[----:B------:R0:W-:Y:S01]  /*e000*/  STSM.16.M88.4 [R31], R4 ;  /* 0x000000041f007844 */ /* 0x0001e20000000200 */
[----:B------:R-:W-:Y:S02]  /*e010*/  MOV R29, R10 ;  /* 0x0000000a001d7202 */ /* 0x000fe40000000f00 */
[----:B------:R-:W-:Y:S02]  /*e020*/  MOV R0, R8 ;  /* 0x0000000800007202 */ /* 0x000fe40000000f00 */
[----:B------:R-:W-:-:S02]  /*e030*/  F2FP.BF16.F32.PACK_AB R8, R97, R96 ;  /* 0x000000606108723e */ /* 0x000fc400000010ff */
[----:B------:R-:W-:Y:S02]  /*e040*/  F2FP.BF16.F32.PACK_AB R9, R99, R98 ;  /* 0x000000626309723e */ /* 0x000fe400000010ff */
[----:B------:R-:W-:Y:S02]  /*e050*/  F2FP.BF16.F32.PACK_AB R10, R101, R100 ;  /* 0x00000064650a723e */ /* 0x000fe400000010ff */
[----:B------:R-:W-:Y:S02]  /*e060*/  F2FP.BF16.F32.PACK_AB R11, R103, R102 ;  /* 0x00000066670b723e */ /* 0x000fe400000010ff */
[----:B------:R-:W-:Y:S02]  /*e070*/  MOV R30, R12 ;  /* 0x0000000c001e7202 */ /* 0x000fe40000000f00 */
[----:B------:R-:W-:Y:S01]  /*e080*/  MOV R28, R24 ;  /* 0x00000018001c7202 */ /* 0x000fe20000000f00 */
[----:B------:R1:W-:Y:S01]  /*e090*/  STSM.16.M88.4 [R0], R8 ;  /* 0x0000000800007844 */ /* 0x0003e20000000200 */
[----:B0-----:R-:W-:-:S02]  /*e0a0*/  MOV R31, R14 ;  /* 0x0000000e001f7202 */ /* 0x001fc40000000f00 */
[----:B------:R-:W-:Y:S02]  /*e0b0*/  F2FP.BF16.F32.PACK_AB R4, R105, R104 ;  /* 0x000000686904723e */ /* 0x000fe400000010ff */
[----:B------:R-:W-:Y:S02]  /*e0c0*/  F2FP.BF16.F32.PACK_AB R5, R107, R106 ;  /* 0x0000006a6b05723e */ /* 0x000fe400000010ff */
[----:B------:R-:W-:Y:S02]  /*e0d0*/  F2FP.BF16.F32.PACK_AB R6, R109, R108 ;  /* 0x0000006c6d06723e */ /* 0x000fe400000010ff */
[----:B------:R-:W-:Y:S02]  /*e0e0*/  F2FP.BF16.F32.PACK_AB R7, R111, R110 ;  /* 0x0000006e6f07723e */ /* 0x000fe400000010ff */
[----:B------:R-:W-:Y:S02]  /*e0f0*/  F2FP.BF16.F32.PACK_AB R12, R113, R112 ;  /* 0x00000070710c723e */ /* 0x000fe400000010ff */
[----:B------:R-:W-:Y:S01]  /*e100*/  F2FP.BF16.F32.PACK_AB R13, R115, R114 ;  /* 0x00000072730d723e */ /* 0x000fe200000010ff */
[----:B------:R0:W-:Y:S01]  /*e110*/  STSM.16.M88.4 [R31], R4 ;  /* 0x000000041f007844 */ /* 0x0001e20000000200 */
[----:B------:R-:W-:Y:S01]  /*e120*/  F2FP.BF16.F32.PACK_AB R14, R117, R116 ;  /* 0x00000074750e723e */ /* 0x000fe200000010ff */
[----:B-1----:R-:W-:Y:S01]  /*e130*/  IMAD.U32 R8, RZ, RZ, UR8 ;  /* 0x00000008ff087e24 */ /* 0x002fe2000f8e00ff */
[----:B------:R-:W-:Y:S01]  /*e140*/  F2FP.BF16.F32.PACK_AB R15, R119, R118 ;  /* 0x00000076770f723e */ /* 0x000fe200000010ff */
[----:B------:R-:W-:Y:S01]  /*e150*/  IMAD.U32 R9, RZ, RZ, UR9 ;  /* 0x00000009ff097e24 */ /* 0x000fe2000f8e00ff */
[----:B------:R-:W-:Y:S01]  /*e160*/  F2FP.BF16.F32.PACK_AB R24, R121, R120 ;  /* 0x000000787918723e */ /* 0x000fe200000010ff */
[----:B------:R-:W-:Y:S01]  /*e170*/  ULDC.64 UR8, c[0x0][0xbe0] ;  /* 0x0002f80000087ab9 */ /* 0x000fe20000000a00 */
[----:B------:R-:W-:Y:S01]  /*e180*/  F2FP.BF16.F32.PACK_AB R25, R123, R122 ;  /* 0x0000007a7b19723e */ /* 0x000fe200000010ff */
[----:B------:R1:W-:Y:S01]  /*e190*/  STSM.16.M88.4 [R30], R12 ;  /* 0x0000000c1e007844 */ /* 0x0003e20000000200 */
[----:B------:R-:W2:Y:S01]  /*e1a0*/  LDC R39, c[0x0][0xa88] ;  /* 0x0002a200ff277b82 */ /* 0x000ea20000000800 */
[----:B------:R-:W-:-:S02]  /*e1b0*/  PLOP3.LUT P0, PT, PT, PT, UP0, 0x80, 0x0 ;  /* 0x000000000000781c */ /* 0x000fc40003f0f008 */
[----:B------:R1:W-:Y:S04]  /*e1c0*/  STSM.16.M88.4 [R29], R24 ;  /* 0x000000181d007844 */ /* 0x0003e80000000200 */
[----:B------:R1:W-:Y:S01]  /*e1d0*/  STSM.16.M88.4 [R28], R128 ;  /* 0x000000801c007844 */ /* 0x0003e20000000200 */
[----:B------:R-:W-:Y:S01]  /*e1e0*/  UISETP.NE.U32.AND UP1, UPT, UR8, URZ, UPT ;  /* 0x0000003f0800728c */ /* 0x000fe2000bf25070 */
[----:B------:R-:W-:Y:S03]  /*e1f0*/  BAR.SYNC.DEFER_BLOCKING 0x1, 0x180 ;  /* 0x0046000000007b1d */ /* 0x000fe60000010000 */
[----:B------:R-:W-:-:S06]  /*e200*/  UISETP.NE.AND.EX UP1, UPT, UR9, URZ, UPT, UP1 ;  /* 0x0000003f0900728c */ /* 0x000fcc000bf25310 */
[----:B------:R-:W-:-:S05]  /*e210*/  PLOP3.LUT P1, PT, PT, PT, UP1, 0x80, 0x0 ;  /* 0x000000000000781c */ /* 0x000fca0003f2f018 */
[----:B------:R-:W-:Y:S02]  /*e220*/  @UP1 ULDC.64 UR8, c[0x0][0xbe0] ;  /* 0x0002f80000081ab9 */ /* 0x000fe40000000a00 */
[----:B------:R-:W-:-:S06]  /*e230*/  @UP1 UIMAD.WIDE UR8, UR40, 0x4, UR8 ;  /* 0x00000004280818a5 */ /* 0x000fcc000f8e0208 */
[----:B0-----:R-:W-:Y:S02]  /*e240*/  IMAD.U32 R6, RZ, RZ, UR8 ;  /* 0x00000008ff067e24 */ /* 0x001fe4000f8e00ff */
[----:B------:R-:W-:Y:S01]  /*e250*/  IMAD.U32 R7, RZ, RZ, UR9 ;  /* 0x00000009ff077e24 */ /* 0x000fe2000f8e00ff */
[----:B------:R-:W3:Y:S01]  /*e260*/  @P0 LDG.E R0, desc[UR48][R8.64] ;  /* 0x0000003008000981 */ /* 0x000ee2000c1e1900 */
[----:B------:R-:W-:Y:S01]  /*e270*/  IMAD R5, R142, 0x20, R140 ;  /* 0x000000208e057824 */ /* 0x000fe200078e028c */
[----:B------:R-:W-:Y:S02]  /*e280*/  UMOV UR4, URZ ;  /* 0x0000003f00047c82 */ /* 0x000fe40008000000 */
[----:B--2---:R1:W5:Y:S01]  /*e290*/  @P1 LDG.E R39, desc[UR48][R6.64] ;  /* 0x0000003006271981 */ /* 0x004362000c1e1900 */
[----:B------:R-:W-:-:S03]  /*e2a0*/  IMAD.WIDE R20, R5, 0x2, R20 ;  /* 0x0000000205147825 */ /* 0x000fc600078e0214 */
[----:B------:R-:W-:Y:S02]  /*e2b0*/  IADD3 R5, P6, R20, 0x1800, RZ ;  /* 0x0000180014057810 */ /* 0x000fe40007fde0ff */
[----:B---3--:R-:W-:Y:S01]  /*e2c0*/  @P0 R2UR UR4, R0 ;  /* 0x00000000000402ca */ /* 0x008fe200000e0000 */
[----:B-1----:R-:W-:-:S14]  /*e2d0*/  @P1 BRA `(.L_x_9180) ;  /* 0x0000000000101947 */ /* 0x002fdc0003800000 */
[----:B------:R-:W-:Y:S05]  /*e2e0*/  @!P0 BRA `(.L_x_9180) ;  /* 0x00000000000c8947 */ /* 0x000fea0003800000 */
[----:B------:R-:W2:Y:S04]  /*e2f0*/  LDG.E R0, desc[UR48][R8.64] ;  /* 0x0000003008007981 */ /* 0x000ea8000c1e1900 */
[----:B-----5:R-:W2:Y:S02]  /*e300*/  LDG.E R39, desc[UR48][R8.64+0x4] ;  /* 0x0000043008277981 */ /* 0x020ea4000c1e1900 */
[----:B--2---:R-:W-:-:S07]  /*e310*/  IMAD.IADD R39, R39, 0x1, -R0 ;  /* 0x0000000127277824 */ /* 0x004fce00078e0a00 */
.L_x_9180:
[----:B------:R-:W-:Y:S01]  /*e320*/  USHF.R.S32.HI UR14, URZ, 0x1f, UR41 ;  /* 0x0000001f3f0e7899 */ /* 0x000fe20008011429 */
[----:B------:R-:W-:Y:S01]  /*e330*/  LOP3.LUT R4, R5, 0x180, RZ, 0xc0, !PT ;  /* 0x0000018005047812 */ /* 0x000fe200078ec0ff */
[----:B------:R-:W-:Y:S01]  /*e340*/  ULDC.64 UR12, c[0x0][0xb70] ;  /* 0x0002dc00000c7ab9 */ /* 0x000fe20000000a00 */
[----:B------:R-:W-:Y:S01]  /*e350*/  USHF.R.S32.HI UR11, URZ, 0x1f, UR4 ;  /* 0x0000001f3f0b7899 */ /* 0x000fe20008011404 */
[----:B------:R-:W-:Y:S01]  /*e360*/  IMAD R8, R148, 0xc0, R150 ;  /* 0x000000c094087824 */ /* 0x000fe200078e0296 */
[----:B------:R-:W-:Y:S01]  /*e370*/  UIMAD UR7, UR14, UR12, URZ ;  /* 0x0000000c0e0772a4 */ /* 0x000fe2000f8e023f */
[----:B------:R-:W-:Y:S01]  /*e380*/  SHF.R.U64 R4, R4, 0x3, RZ ;  /* 0x0000000304047819 */ /* 0x000fe200000012ff */
[----:B------:R-:W-:Y:S01]  /*e390*/  UMOV UR10, UR4 ;  /* 0x00000004000a7c82 */ /* 0x000fe20008000000 */
[----:B------:R-:W-:Y:S01]  /*e3a0*/  USEL UR16, UR40, URZ, !UP0 ;  /* 0x0000003f28107287 */ /* 0x000fe2000c000000 */
[----:B------:R-:W-:Y:S01]  /*e3b0*/  SHF.R.S32.HI R0, RZ, 0x1f, R8 ;  /* 0x0000001fff007819 */ /* 0x000fe20000011408 */
[----:B------:R-:W-:Y:S01]  /*e3c0*/  UIMAD.WIDE.U32 UR8, UR41, UR12, UR10 ;  /* 0x0000000c290872a5 */ /* 0x000fe2000f8e000a */
[----:B------:R-:W-:Y:S01]  /*e3d0*/  LOP3.LUT R4, R4, R5, RZ, 0x3c, !PT ;  /* 0x0000000504047212 */ /* 0x000fe200078e3cff */
[----:B------:R-:W-:Y:S01]  /*e3e0*/  UIMAD UR10, UR41, UR13, UR7 ;  /* 0x0000000d290a72a4 */ /* 0x000fe2000f8e0207 */
[----:B------:R-:W-:Y:S01]  /*e3f0*/  LOP3.LUT P0, RZ, R149, 0x3, RZ, 0xc0, !PT ;  /* 0x0000000395ff7812 */ /* 0x000fe2000780c0ff */
[----:B------:R-:W-:Y:S01]  /*e400*/  USHF.R.S32.HI UR7, URZ, 0x1f, UR40 ;  /* 0x0000001f3f077899 */ /* 0x000fe20008011428 */
[C---:B------:R-:W-:Y:S01]  /*e410*/  IADD3 R25, P5, R20.reuse, 0x3000, RZ ;  /* 0x0000300014197810 */ /* 0x040fe20007fbe0ff */
[----:B------:R-:W-:Y:S01]  /*e420*/  ULDC.64 UR12, c[0x0][0xb78] ;  /* 0x0002de00000c7ab9 */ /* 0x000fe20000000a00 */
[----:B------:R-:W-:Y:S01]  /*e430*/  UIADD3 UR9, UR9, UR10, URZ ;  /* 0x0000000a09097290 */ /* 0x000fe2000fffe03f */
[C---:B------:R-:W-:Y:S01]  /*e440*/  IADD3 R13, P4, R20.reuse, 0x4800, RZ ;  /* 0x00004800140d7810 */ /* 0x040fe20007f9e0ff */
[----:B------:R-:W-:Y:S01]  /*e450*/  USEL UR15, UR7, URZ, !UP0 ;  /* 0x0000003f070f7287 */ /* 0x000fe2000c000000 */
[----:B------:R-:W-:Y:S01]  /*e460*/  IADD3 R33, P3, R20, 0x6000, RZ ;  /* 0x0000600014217810 */ /* 0x000fe20007f7e0ff */
[----:B------:R-:W-:Y:S01]  /*e470*/  UIMAD.WIDE.U32 UR8, UR16, UR12, UR8 ;  /* 0x0000000c100872a5 */ /* 0x000fe2000f8e0008 */
[----:B------:R-:W-:Y:S01]  /*e480*/  LOP3.LUT R24, R25, 0x180, RZ, 0xc0, !PT ;  /* 0x0000018019187812 */ /* 0x000fe200078ec0ff */
[----:B------:R-:W-:Y:S01]  /*e490*/  UIMAD UR7, UR15, UR12, URZ ;  /* 0x0000000c0f0772a4 */ /* 0x000fe2000f8e023f */
[----:B------:R-:W-:-:S02]  /*e4a0*/  LOP3.LUT R12, R13, 0x180, RZ, 0xc0, !PT ;  /* 0x000001800d0c7812 */ /* 0x000fc400078ec0ff */
[----:B------:R-:W-:Y:S01]  /*e4b0*/  LOP3.LUT R32, R33, 0x180, RZ, 0xc0, !PT ;  /* 0x0000018021207812 */ /* 0x000fe200078ec0ff */
[----:B------:R-:W-:Y:S01]  /*e4c0*/  UIMAD UR7, UR16, UR13, UR7 ;  /* 0x0000000d100772a4 */ /* 0x000fe2000f8e0207 */
[----:B------:R-:W-:Y:S02]  /*e4d0*/  IADD3 R5, P1, R8, UR8, RZ ;  /* 0x0000000808057c10 */ /* 0x000fe4000ff3e0ff */
[----:B------:R-:W-:Y:S01]  /*e4e0*/  ULDC.64 UR12, c[0x0][0xb40] ;  /* 0x0002d000000c7ab9 */ /* 0x000fe20000000a00 */
[----:B------:R-:W-:Y:S02]  /*e4f0*/  LOP3.LUT R9, R20, 0x180, RZ, 0xc0, !PT ;  /* 0x0000018014097812 */ /* 0x000fe400078ec0ff */
[----:B------:R-:W-:Y:S01]  /*e500*/  IMAD.U32 R7, RZ, RZ, UR7 ;  /* 0x00000007ff077e24 */ /* 0x000fe2000f8e00ff */
[----:B------:R-:W-:Y:S02]  /*e510*/  LEA R36, P2, R5, UR12, 0x2 ;  /* 0x0000000c05247c11 */ /* 0x000fe4000f8410ff */
[----:B------:R-:W-:-:S02]  /*e520*/  SHF.R.U64 R24, R24, 0x3, RZ ;  /* 0x0000000318187819 */ /* 0x000fc400000012ff */
[----:B------:R-:W-:Y:S01]  /*e530*/  IADD3.X R6, R0, UR9, R7, P1, !PT ;  /* 0x0000000900067c10 */ /* 0x000fe20008ffe407 */
[C---:B------:R-:W-:Y:S01]  /*e540*/  VIADD R0, R8.reuse, 0x8 ;  /* 0x0000000808007836 */ /* 0x040fe20000000000 */
[-C--:B-----5:R-:W-:Y:S01]  /*e550*/  ISETP.GE.OR P1, PT, R8, R39.reuse, P0 ;  /* 0x000000270800720c */ /* 0x0a0fe20000726670 */
[----:B------:R-:W-:Y:S01]  /*e560*/  ULDC.64 UR8, c[0x0][0xaa0] ;  /* 0x0002a80000087ab9 */ /* 0x000fe20000000a00 */
[----:B------:R-:W-:Y:S01]  /*e570*/  LEA.HI.X R37, R5, UR13, R6, 0x2, P2 ;  /* 0x0000000d05257c11 */ /* 0x000fe200090f1406 */
[--C-:B------:R-:W-:Y:S01]  /*e580*/  IMAD.X R5, RZ, RZ, R21.reuse, P6 ;  /* 0x000000ffff057224 */ /* 0x100fe200030e0615 */
[----:B------:R-:W-:Y:S02]  /*e590*/  IADD3 R7, P2, R20, 0x7800, RZ ;  /* 0x0000780014077810 */ /* 0x000fe40007f5e0ff */
[----:B------:R-:W-:Y:S02]  /*e5a0*/  ISETP.GE.OR P0, PT, R0, R39, P0 ;  /* 0x000000270000720c */ /* 0x000fe40000706670 */
[----:B------:R-:W-:Y:S01]  /*e5b0*/  LOP3.LUT R0, R7, 0x180, RZ, 0xc0, !PT ;  /* 0x0000018007007812 */ /* 0x000fe200078ec0ff */
[----:B------:R-:W-:Y:S01]  /*e5c0*/  IMAD.X R29, RZ, RZ, R21, P2 ;  /* 0x000000ffff1d7224 */ /* 0x000fe200010e0615 */
[----:B------:R-:W-:-:S02]  /*e5d0*/  SHF.R.U64 R12, R12, 0x3, RZ ;  /* 0x000000030c0c7819 */ /* 0x000fc400000012ff */
[----:B------:R-:W-:Y:S02]  /*e5e0*/  SHF.R.U64 R32, R32, 0x3, RZ ;  /* 0x0000000320207819 */ /* 0x000fe400000012ff */
[----:B------:R-:W-:Y:S02]  /*e5f0*/  SHF.R.U64 R9, R9, 0x3, RZ ;  /* 0x0000000309097819 */ /* 0x000fe400000012ff */
[----:B------:R-:W-:Y:S01]  /*e600*/  LOP3.LUT R24, R24, R25, RZ, 0x3c, !PT ;  /* 0x0000001918187212 */ /* 0x000fe200078e3cff */
[--C-:B------:R-:W-:Y:S01]  /*e610*/  IMAD.X R25, RZ, RZ, R21.reuse, P5 ;  /* 0x000000ffff197224 */ /* 0x100fe200028e0615 */
[----:B------:R-:W-:Y:S01]  /*e620*/  SHF.R.U64 R0, R0, 0x3, RZ ;  /* 0x0000000300007819 */ /* 0x000fe200000012ff */
[----:B------:R-:W-:Y:S01]  /*e630*/  UIMAD UR7, UR11, UR8, URZ ;  /* 0x000000080b0772a4 */ /* 0x000fe2000f8e023f */
[----:B------:R-:W-:Y:S01]  /*e640*/  LOP3.LUT R12, R12, R13, RZ, 0x3c, !PT ;  /* 0x0000000d0c0c7212 */ /* 0x000fe200078e3cff */
[--C-:B------:R-:W-:Y:S01]  /*e650*/  IMAD.X R13, RZ, RZ, R21.reuse, P4 ;  /* 0x000000ffff0d7224 */ /* 0x100fe200020e0615 */
[----:B------:R-:W-:Y:S01]  /*e660*/  LOP3.LUT R32, R32, R33, RZ, 0x3c, !PT ;  /* 0x0000002120207212 */ /* 0x000fe200078e3cff */
[----:B------:R-:W-:Y:S01]  /*e670*/  IMAD.X R33, RZ, RZ, R21, P3 ;  /* 0x000000ffff217224 */ /* 0x000fe200018e0615 */
[----:B------:R-:W-:Y:S01]  /*e680*/  LOP3.LUT R28, R0, R7, RZ, 0x3c, !PT ;  /* 0x00000007001c7212 */ /* 0x000fe200078e3cff */
[----:B------:R-:W-:Y:S01]  /*e690*/  IMAD.U32 R41, RZ, RZ, UR8 ;  /* 0x00000008ff297e24 */ /* 0x000fe2000f8e00ff */
[----:B------:R-:W-:Y:S01]  /*e6a0*/  LOP3.LUT R20, R9, R20, RZ, 0x3c, !PT ;  /* 0x0000001409147212 */ /* 0x000fe200078e3cff */
[----:B------:R-:W-:Y:S01]  /*e6b0*/  @!P1 STG.E desc[UR48][R36.64], R2 ;  /* 0x0000000224009986 */ /* 0x000fe2000c101930 */
[----:B------:R-:W-:Y:S01]  /*e6c0*/  SHF.R.S32.HI R141, RZ, 0x1f, R140 ;  /* 0x0000001fff8d7819 */ /* 0x000fe2000001148c */
[----:B------:R-:W-:-:S02]  /*e6d0*/  UIMAD UR7, UR4, UR9, UR7 ;  /* 0x00000009040772a4 */ /* 0x000fc4000f8e0207 */
[----:B------:R0:W-:Y:S01]  /*e6e0*/  @!P0 STG.E desc[UR48][R36.64+0x20], R3 ;  /* 0x0000200324008986 */ /* 0x0001e2000c101930 */
[----:B------:R-:W-:-:S03]  /*e6f0*/  ULDC.64 UR8, c[0x0][0xae0] ;  /* 0x0002b80000087ab9 */ /* 0x000fc60000000a00 */
[----:B------:R1:W5:Y:S04]  /*e700*/  LD.E.128 R8, desc[UR48][R20.64] ;  /* 0x0000003014087980 */ /* 0x000368000c101d00 */
[----:B------:R-:W5:Y:S04]  /*e710*/  LD.E.128 R4, desc[UR48][R4.64] ;  /* 0x0000003004047980 */ /* 0x000f68000c101d00 */
[----:B------:R-:W5:Y:S01]  /*e720*/  LD.E.128 R24, desc[UR48][R24.64] ;  /* 0x0000003018187980 */ /* 0x000f62000c101d00 */
[----:B0-----:R-:W-:-:S03]  /*e730*/  IMAD.WIDE.U32 R2, R41, UR4, R140 ;  /* 0x0000000429027c25 */ /* 0x001fc6000f8e008c */
        /* <DEDUP_REMOVED lines=15> */
[----:B------:R-:W-:Y:S01]  /*e830*/  UIADD3 UR4, UR42, 0x2d820, URZ ;  /* 0x0002d8202a047890 */ /* 0x000fe2000fffe03f */
[----:B------:R-:W-:Y:S01]  /*e840*/  IMAD.WIDE.U32 R2, R21, UR41, R2 ;  /* 0x0000002915027c25 */ /* 0x000fe2000f8e0002 */
[----:B------:R-:W-:Y:S01]  /*e850*/  ULDC.64 UR8, c[0x0][0xae8] ;  /* 0x0002ba0000087ab9 */ /* 0x000fe20000000a00 */
[----:B------:R-:W-:Y:S01]  /*e860*/  BSSY B1, `(.L_x_9181) ;  /* 0x0000021000017945 */ /* 0x000fe20003800000 */
[----:B------:R-:W-:Y:S01]  /*e870*/  ISETP.GE.AND P0, PT, R142, R39, PT ;  /* 0x000000278e00720c */ /* 0x000fe20003f06270 */
[----:B------:R-:W-:Y:S01]  /*e880*/  VIADD R3, R3, UR7 ;  /* 0x0000000703037c36 */ /* 0x000fe20008000000 */
[----:B------:R-:W-:-:S02]  /*e890*/  UIMAD UR7, UR15, UR8, URZ ;  /* 0x000000080f0772a4 */ /* 0x000fc4000f8e023f */
[----:B------:R-:W-:Y:S01]  /*e8a0*/  IMAD.U32 R37, RZ, RZ, UR8 ;  /* 0x00000008ff257e24 */ /* 0x000fe2000f8e00ff */
[----:B------:R-:W-:Y:S01]  /*e8b0*/  UPRMT UR4, URZ, 0x654, UR4 ;  /* 0x000006543f047896 */ /* 0x000fe20008000004 */
[----:B------:R-:W-:Y:S01]  /*e8c0*/  VIADD R0, R142, 0x60 ;  /* 0x000000608e007836 */ /* 0x000fe20000000000 */
[----:B------:R-:W-:Y:S02]  /*e8d0*/  UIMAD UR7, UR16, UR9, UR7 ;  /* 0x00000009100772a4 */ /* 0x000fe4000f8e0207 */
[----:B------:R-:W-:Y:S02]  /*e8e0*/  IMAD.WIDE.U32 R36, R37, UR16, R2 ;  /* 0x0000001025247c25 */ /* 0x000fe4000f8e0002 */
[----:B------:R-:W-:Y:S02]  /*e8f0*/  ISETP.GE.AND P3, PT, R0, R39, PT ;  /* 0x000000270000720c */ /* 0x000fe40003f66270 */
[----:B------:R-:W-:-:S04]  /*e900*/  IMAD.WIDE R20, R148, 0xc0, R142 ;  /* 0x000000c094147825 */ /* 0x000fc800078e028e */
[----:B------:R-:W-:Y:S01]  /*e910*/  VIADD R41, R37, UR7 ;  /* 0x0000000725297c36 */ /* 0x000fe20008000000 */
[----:B0-----:R-:W-:Y:S01]  /*e920*/  SYNCS.ARRIVE.TRANS64.RED.A1T0 RZ, [UR4], RZ ;  /* 0x000000ffffff79a7 */ /* 0x001fe20008100404 */
[----:B------:R-:W-:Y:S05]  /*e930*/  @P0 BRA `(.L_x_9182) ;  /* 0x00000000004c0947 */ /* 0x000fea0003800000 */
        /* <DEDUP_REMOVED lines=19> */
.L_x_9182:
[----:B------:R-:W-:Y:S05]  /*ea70*/  BSYNC B1 ;  /* 0x0000000000017941 */ /* 0x000fea0003800000 */
.L_x_9181:
[----:B------:R-:W-:Y:S05]  /*ea80*/  @P3 BRA `(.L_x_9183) ;  /* 0x0000000800583947 */ /* 0x000fea0003800000 */
[----:B0----5:R-:W-:Y:S01]  /*ea90*/  IADD3 R9, P0, R20, 0x60, RZ ;  /* 0x0000006014097810 */ /* 0x021fe20007f1e0ff */
        /* <DEDUP_REMOVED lines=22> */
.L_x_9179:
        /* <DEDUP_REMOVED lines=27> */
.L_x_9184:
        /* <DEDUP_REMOVED lines=31> */
.L_x_9186:
[----:B------:R-:W-:Y:S05]  /*efa0*/  BSYNC B1 ;  /* 0x0000000000017941 */ /* 0x000fea0003800000 */
.L_x_9185:
[----:B------:R-:W-:Y:S01]  /*efb0*/  ULDC.64 UR12, c[0x0][0xaa0] ;  /* 0x0002a800000c7ab9 */ /* 0x000fe20000000a00 */
[----:B------:R-:W-:Y:S01]  /*efc0*/  IMAD R7, R148, -0xc0, R7 ;  /* 0xffffff4094077824 */ /* 0x000fe200078e0207 */
[----:B------:R-:W-:Y:S01]  /*efd0*/  BSSY B1, `(.L_x_9187) ;  /* 0x000002b000017945 */ /* 0x000fe20003800000 */
[----:B------:R-:W-:Y:S02]  /*efe0*/  IMAD R0, R6, UR12, RZ ;  /* 0x0000000c06007c24 */ /* 0x000fe4000f8e02ff */
[----:B01----:R-:W-:Y:S01]  /*eff0*/  IMAD.WIDE.U32 R2, R9, UR12, R140 ;  /* 0x0000000c09027c25 */ /* 0x003fe2000f8e008c */
[----:B------:R-:W-:-:S03]  /*f000*/  ISETP.GE.AND P0, PT, R142, R7, PT ;  /* 0x000000078e00720c */ /* 0x000fc60003f06270 */
[----:B------:R-:W-:Y:S01]  /*f010*/  IMAD R9, R9, UR13, R0 ;  /* 0x0000000d09097c24 */ /* 0x000fe2000f8e0200 */
[----:B------:R-:W-:Y:S01]  /*f020*/  ULDC.64 UR12, c[0x0][0xae0] ;  /* 0x0002b800000c7ab9 */ /* 0x000fe20000000a00 */
[----:B------:R-:W-:Y:S01]  /*f030*/  VIADD R0, R142, 0x60 ;  /* 0x000000608e007836 */ /* 0x000fe20000000000 */
[----:B------:R-:W-:Y:S01]  /*f040*/  UIMAD UR4, UR8, UR12, URZ ;  /* 0x0000000c080472a4 */ /* 0x000fe2000f8e023f */
[----:B------:R-:W-:Y:S02]  /*f050*/  IMAD.IADD R3, R3, 0x1, R9 ;  /* 0x0000000103037824 */ /* 0x000fe400078e0209 */
[----:B------:R-:W-:Y:S01]  /*f060*/  IMAD.U32 R5, RZ, RZ, UR12 ;  /* 0x0000000cff057e24 */ /* 0x000fe2000f8e00ff */
[----:B------:R-:W-:Y:S01]  /*f070*/  UIMAD UR4, UR41, UR13, UR4 ;  /* 0x0000000d290472a4 */ /* 0x000fe2000f8e0204 */
[----:B------:R-:W-:Y:S01]  /*f080*/  ISETP.GE.AND P1, PT, R0, R7, PT ;  /* 0x000000070000720c */ /* 0x000fe20003f26270 */
[----:B------:R-:W-:Y:S01]  /*f090*/  IMAD.MOV.U32 R6, RZ, RZ, R142 ;  /* 0x000000ffff067224 */ /* 0x000fe200078e008e */
[----:B------:R-:W-:Y:S01]  /*f0a0*/  ULDC.64 UR12, c[0x0][0xae8] ;  /* 0x0002ba00000c7ab9 */ /* 0x000fe20000000a00 */
[----:B------:R-:W-:Y:S01]  /*f0b0*/  IMAD.WIDE.U32 R2, R5, UR41, R2 ;  /* 0x0000002905027c25 */ /* 0x000fe2000f8e0002 */
[----:B------:R-:W-:-:S03]  /*f0c0*/  SHF.R.S32.HI R7, RZ, 0x1f, R142 ;  /* 0x0000001fff077819 */ /* 0x000fc6000001148e */
[----:B------:R-:W-:Y:S01]  /*f0d0*/  VIADD R3, R3, UR4 ;  /* 0x0000000403037c36 */ /* 0x000fe20008000000 */
[----:B------:R-:W-:Y:S02]  /*f0e0*/  UIMAD UR4, UR9, UR12, URZ ;  /* 0x0000000c090472a4 */ /* 0x000fe4000f8e023f */
[----:B------:R-:W-:Y:S02]  /*f0f0*/  IMAD.U32 R5, RZ, RZ, UR12 ;  /* 0x0000000cff057e24 */ /* 0x000fe4000f8e00ff */
[----:B------:R-:W-:Y:S01]  /*f100*/  IMAD.WIDE R6, R148, 0xc0, R6 ;  /* 0x000000c094067825 */ /* 0x000fe200078e0206 */
[----:B------:R-:W-:-:S03]  /*f110*/  UIMAD UR4, UR10, UR13, UR4 ;  /* 0x0000000d0a0472a4 */ /* 0x000fc6000f8e0204 */
[----:B------:R-:W-:-:S04]  /*f120*/  IMAD.WIDE.U32 R4, R5, UR10, R2 ;  /* 0x0000000a05047c25 */ /* 0x000fc8000f8e0002 */
[----:B------:R-:W-:Y:S01]  /*f130*/  VIADD R11, R5, UR4 ;  /* 0x00000004050b7c36 */ /* 0x000fe20008000000 */
        /* <DEDUP_REMOVED lines=20> */
.L_x_9188:
[----:B------:R-:W-:Y:S05]  /*f280*/  BSYNC B1 ;  /* 0x0000000000017941 */ /* 0x000fea0003800000 */
.L_x_9187:
        /* <DEDUP_REMOVED lines=22> */
.L_x_9183:
[----:B------:R-:W-:Y:S05]  /*f3f0*/  BSYNC B0 ;  /* 0x0000000000007941 */ /* 0x000fea0003800000 */
.L_x_9178:
[----:B------:R-:W-:Y:S02]  /*f400*/  ULDC UR4, c[0x0][0xc14] ;  /* 0x0003050000047ab9 */ /* 0x000fe40000000800 */
[----:B------:R-:W-:-:S06]  /*f410*/  UISETP.GE.AND UP0, UPT, UR5, UR4, UPT ;  /* 0x000000040500728c */ /* 0x000fcc000bf06270 */
[----:B------:R-:W-:-:S13]  /*f420*/  PLOP3.LUT P0, PT, PT, PT, UP0, 0x80, 0x0 ;  /* 0x000000000000781c */ /* 0x000fda0003f0f008 */
[----:B------:R-:W-:Y:S05]  /*f430*/  @!P0 BRA `(.L_x_9189) ;  /* 0xffffff1800b08947 */ /* 0x000fea000383ffff */
[----:B------:R-:W-:Y:S05]  /*f440*/  EXIT ;  /* 0x000000000000794d */ /* 0x000fea0003800000 */
.L_x_9096:
        /* <DEDUP_REMOVED lines=61> */
.L_x_9194:
        /* <DEDUP_REMOVED lines=13> */
.L_x_9193:
[----:B------:R-:W-:Y:S05]  /*f8f0*/  BSYNC B0 ;  /* 0x0000000000007941 */ /* 0x000fea0003800000 */
.L_x_9192:
        /* <DEDUP_REMOVED lines=26> */
.L_x_9190:
        /* <DEDUP_REMOVED lines=18> */
[----:B------:R-:W-:-:S06]  /*fbc0*/  VIADD R16, R13, 0xffffffff ;  /* 0xffffffff0d107836 */ /* 0x000fcc0000000000 */
[----:B------:R2:W3:Y:S02]  /*fbd0*/  SHFL.IDX PT, R16, R5, R16, 0x1f ;  /* 0x00001f1005107589 */ /* 0x0004e400000e0000 */
.L_x_9195:
[----:B---3--:R-:W-:Y:S01]  /*fbe0*/  IMAD R16, R16, UR4, R11 ;  /* 0x0000000410107c24 */ /* 0x008fe2000f8e020b */
[----:B------:R-:W-:Y:S01]  /*fbf0*/  IABS R2, R4 ;  /* 0x0000000400027213 */ /* 0x000fe20000000000 */
[----:B-1----:R-:W-:-:S03]  /*fc00*/  IMAD.MOV R9, RZ, RZ, -R3 ;  /* 0x000000ffff097224 */ /* 0x002fc600078e0a03 */
[----:B--2---:R-:W-:Y:S01]  /*fc10*/  IADD3 R5, -R16, UR6, RZ ;  /* 0x0000000610057c10 */ /* 0x004fe2000fffe1ff */
[----:B0-----:R-:W-:Y:S02]  /*fc20*/  IMAD.MOV R10, RZ, RZ, -R2 ;  /* 0x000000ffff0a7224 */ /* 0x001fe400078e0a02 */
[----:B------:R-:W-:Y:S01]  /*fc30*/  IMAD R9, R9, R6, RZ ;  /* 0x0000000609097224 */ /* 0x000fe200078e02ff */
[----:B------:R-:W-:Y:S01]  /*fc40*/  IABS R8, R5 ;  /* 0x0000000500087213 */ /* 0x000fe20000000000 */
[----:B------:R-:W-:-:S04]  /*fc50*/  IMAD.MOV.U32 R2, RZ, RZ, RZ ;  /* 0x000000ffff027224 */ /* 0x000fc800078e00ff */
[----:B------:R-:W-:-:S04]  /*fc60*/  IMAD.HI.U32 R2, R3, R9, R2 ;  /* 0x0000000903027227 */ /* 0x000fc800078e0002 */
[----:B------:R-:W-:Y:S02]  /*fc70*/  IMAD.MOV.U32 R3, RZ, RZ, R8 ;  /* 0x000000ffff037224 */ /* 0x000fe400078e0008 */
[----:B------:R-:W-:Y:S02]  /*fc80*/  IMAD.MOV.U32 R8, RZ, RZ, R10 ;  /* 0x000000ffff087224 */ /* 0x000fe400078e000a */
        /* <DEDUP_REMOVED lines=17> */
[----:B------:R-:W-:Y:S02]  /*fda0*/  VIADDMNMX R7, R8, UR4, R7, PT ;  /* 0x0000000408077c46 */ /* 0x000fe4000b800107 */
[----:B------:R-:W-:-:S02]  /*fdb0*/  IABS R11, R4 ;  /* 0x00000004000b7213 */ /* 0x000fc40000000000 */
[----:B------:R-:W-:-:S04]  /*fdc0*/  IABS R8, R7 ;  /* 0x0000000700087213 */ /* 0x000fc80000000000 */
[----:B------:R-:W0:Y:S08]  /*fdd0*/  I2F.RP R9, R8 ;  /* 0x0000000800097306 */ /* 0x000e300000209400 */
[----:B0-----:R-:W0:Y:S02]  /*fde0*/  MUFU.RCP R9, R9 ;  /* 0x0000000900097308 */ /* 0x001e240000001000 */
[----:B0-----:R-:W-:-:S06]  /*fdf0*/  VIADD R3, R9, 0xffffffe ;  /* 0x0ffffffe09037836 */ /* 0x001fcc0000000000 */
[----:B------:R-:W0:Y:S02]  /*fe00*/  F2I.FTZ.U32.TRUNC.NTZ R3, R3 ;  /* 0x0000000300037305 */ /* 0x000e24000021f000 */
[----:B0-----:R-:W-:-:S04]  /*fe10*/  IMAD.MOV R10, RZ, RZ, -R3 ;  /* 0x000000ffff0a7224 */ /* 0x001fc800078e0a03 */
[----:B------:R-:W-:Y:S01]  /*fe20*/  IMAD.MOV.U32 R5, RZ, RZ, R10 ;  /* 0x000000ffff057224 */ /* 0x000fe200078e000a */
[----:B------:R-:W-:-:S03]  /*fe30*/  IABS R10, R7 ;  /* 0x00000007000a7213 */ /* 0x000fc60000000000 */
        /* <DEDUP_REMOVED lines=11> */
[----:B------:R-:W-:Y:S01]  /*fef0*/  ISETP.GE.AND P0, PT, R3, RZ, PT ;  /* 0x000000ff0300720c */ /* 0x000fe20003f06270 */
[----:B------:R-:W-:-:S12]  /*ff00*/  IMAD.IADD R3, R4, 0x1, R6 ;  /* 0x0000000104037824 */ /* 0x000fd800078e0206 */
        /* <DEDUP_REMOVED lines=8> */
.L_x_9191:
[----:B------:R-:W-:Y:S02]  /*ff90*/  IMAD.MOV.U32 R17, RZ, RZ, RZ ;  /* 0x000000ffff117224 */ /* 0x000fe400078e00ff */
[----:B------:R-:W-:Y:S02]  /*ffa0*/  IMAD.U32 R16, RZ, RZ, UR6 ;  /* 0x00000006ff107e24 */ /* 0x000fe4000f8e00ff */
[----:B------:R-:W-:-:S07]  /*ffb0*/  IMAD.MOV.U32 R18, RZ, RZ, RZ ;  /* 0x000000ffff127224 */ /* 0x000fce00078e00ff */
.L_x_9196:
[----:B------:R-:W-:Y:S01]  /*ffc0*/  ISETP.NE.AND P0, PT, R27, RZ, PT ;  /* 0x000000ff1b00720c */ /* 0x000fe20003f05270 */
[----:B------:R-:W-:Y:S02]  /*ffd0*/  IMAD.MOV.U32 R24, RZ, RZ, 0x1 ;  /* 0x00000001ff187424 */ /* 0x000fe400078e00ff */
[----:B------:R-:W-:Y:S02]  /*ffe0*/  IMAD.MOV.U32 R22, RZ, RZ, RZ ;  /* 0x000000ffff167224 */ /* 0x000fe400078e00ff */
[----:B------:R-:W-:-:S08]  /*fff0*/  IMAD.MOV.U32 R29, RZ, RZ, RZ ;  /* 0x000000ffff1d7224 */ /* 0x000fd000078e00ff */
[----:B------:R-:W0:Y:S01]  /*10000*/  @!P0 S2R R3, SR_CgaCtaId ;  /* 0x0000000000038919 */ /* 0x000e220000008800 */
[----:B------:R-:W-:-:S04]  /*10010*/  @!P0 MOV R0, 0x400 ;  /* 0x0000040000008802 */ /* 0x000fc80000000f00 */
[----:B0-----:R-:W-:-:S05]  /*10020*/  @!P0 LEA R0, R3, R0, 0x18 ;  /* 0x0000000003008211 */ /* 0x001fca00078ec0ff */
[----:B------:R0:W-:Y:S01]  /*10030*/  @!P0 STS.128 [R0+0x2d8d0], R16 ;  /* 0x02d8d01000008388 */ /* 0x0001e20000000c00 */
[----:B------:R-:W-:Y:S06]  /*10040*/  BAR.ARV 0x5, 0x1a0 ;  /* 0x0146800000007b1d */ /* 0x000fec0000002000 */
[----:B------:R-:W-:-:S13]  /*10050*/  ISETP.GE.AND P0, PT, R19, UR5, PT ;  /* 0x0000000513007c0c */ /* 0x000fda000bf06270 */
[----:B------:R-:W-:Y:S05]  /*10060*/  @P0 BRA `(.L_x_9197) ;  /* 0x0000003c007c0947 */ /* 0x000fea0003800000 */
[----:B------:R-:W-:Y:S01]  /*10070*/  IMAD.MOV.U32 R24, RZ, RZ, 0x1 ;  /* 0x00000001ff187424 */ /* 0x000fe200078e00ff */
[----:B------:R-:W-:Y:S01]  /*10080*/  ULDC UR37, c[0x0][0xc] ;  /* 0x0000030000257ab9 */ /* 0x000fe20000000800 */
[----:B------:R-:W-:Y:S01]  /*10090*/  IMAD.MOV.U32 R29, RZ, RZ, RZ ;  /* 0x000000ffff1d7224 */ /* 0x000fe200078e00ff */
[----:B------:R-:W-:Y:S01]  /*100a0*/  ULDC.64 UR38, c[0x0][0x198] ;  /* 0x0000660000267ab9 */ /* 0x000fe20000000a00 */
[----:B------:R-:W-:-:S07]  /*100b0*/  IMAD.MOV.U32 R22, RZ, RZ, RZ ;  /* 0x000000ffff167224 */ /* 0x000fce00078e00ff */
.L_x_9272:
[----:B------:R-:W-:Y:S05]  /*100c0*/  YIELD ;  /* 0x0000000000007946 */ /* 0x000fea0003800000 */
[----:B------:R-:W-:Y:S01]  /*100d0*/  ULDC.64 UR4, c[0x0][0xa28] ;  /* 0x00028a0000047ab9 */ /* 0x000fe20000000a00 */
[----:B0-----:R-:W-:Y:S01]  /*100e0*/  IMAD.MOV.U32 R0, RZ, RZ, RZ ;  /* 0x000000ffff007224 */ /* 0x001fe200078e00ff */
[----:B------:R-:W-:-:S04]  /*100f0*/  ISETP.NE.U32.AND P0, PT, RZ, UR4, PT ;  /* 0x00000004ff007c0c */ /* 0x000fc8000bf05070 */
[----:B------:R-:W-:Y:S01]  /*10100*/  ISETP.NE.AND.EX P0, PT, RZ, UR5, PT, P0 ;  /* 0x00000005ff007c0c */ /* 0x000fe2000bf05300 */
[----:B------:R-:W-:-:S12]  /*10110*/  ULDC.64 UR4, c[0x0][0xa00] ;  /* 0x0002800000047ab9 */ /* 0x000fd80000000a00 */
[----:B-1----:R-:W0:Y:S01]  /*10120*/  @P0 LDC.64 R2, c[0x0][0xa28] ;  /* 0x00028a00ff020b82 */ /* 0x002e220000000a00 */
[----:B------:R-:W-:Y:S01]  /*10130*/  ISETP.NE.U32.AND P2, PT, RZ, UR4, PT ;  /* 0x00000004ff007c0c */ /* 0x000fe2000bf45070 */
[----:B0-----:R-:W-:-:S05]  /*10140*/  @P0 IMAD.WIDE R2, R19, 0x4, R2 ;  /* 0x0000000413020825 */ /* 0x001fca00078e0202 */
[----:B------:R0:W5:Y:S01]  /*10150*/  @P0 LDG.E R0, desc[UR48][R2.64] ;  /* 0x0000003002000981 */ /* 0x000162000c1e1900 */
[----:B------:R-:W-:Y:S01]  /*10160*/  ISETP.NE.AND.EX P2, PT, RZ, UR5, PT, P2 ;  /* 0x00000005ff007c0c */ /* 0x000fe2000bf45320 */
[----:B------:R-:W-:Y:S01]  /*10170*/  IMAD.MOV.U32 R4, RZ, RZ, RZ ;  /* 0x000000ffff047224 */ /* 0x000fe200078e00ff */
[----:B------:R-:W-:Y:S01]  /*10180*/  ULDC.64 UR4, c[0x0][0xa18] ;  /* 0x0002860000047ab9 */ /* 0x000fe20000000a00 */
[----:B0-----:R-:W0:Y:S02]  /*10190*/  LDC.64 R2, c[0x0][0xa00] ;  /* 0x00028000ff027b82 */ /* 0x001e240000000a00 */
[----:B0-----:R-:W-:-:S08]  /*101a0*/  IMAD.WIDE R2, R19, 0x4, R2 ;  /* 0x0000000413027825 */ /* 0x001fd000078e0202 */
[----:B------:R-:W2:Y:S01]  /*101b0*/  @P2 LDG.E R4, desc[UR48][R2.64] ;  /* 0x0000003002042981 */ /* 0x000ea2000c1e1900 */
[----:B------:R-:W-:Y:S01]  /*101c0*/  ISETP.NE.U32.AND P1, PT, RZ, UR4, PT ;  /* 0x00000004ff007c0c */ /* 0x000fe2000bf25070 */
[----:B------:R-:W-:Y:S02]  /*101d0*/  ULDC UR6, c[0x0][0x288] ;  /* 0x0000a20000067ab9 */ /* 0x000fe40000000800 */
[----:B------:R-:W-:Y:S01]  /*101e0*/  IMAD.U32 R6, RZ, RZ, UR6 ;  /* 0x00000006ff067e24 */ /* 0x000fe2000f8e00ff */
[----:B------:R-:W-:Y:S01]  /*101f0*/  ISETP.NE.AND.EX P1, PT, RZ, UR5, PT, P1 ;  /* 0x00000005ff007c0c */ /* 0x000fe2000bf25310 */
[----:B------:R-:W-:Y:S01]  /*10200*/  ULDC.64 UR4, c[0x0][0x3f8] ;  /* 0x0000fe0000047ab9 */ /* 0x000fe20000000a00 */
[----:B------:R-:W-:Y:S01]  /*10210*/  ULDC.64 UR6, c[0x0][0xa08] ;  /* 0x0002820000067ab9 */ /* 0x000fe20000000a00 */
[----:B------:R-:W-:-:S03]  /*10220*/  UISETP.NE.U32.AND UP0, UPT, UR4, URZ, UPT ;  /* 0x0000003f0400728c */ /* 0x000fc6000bf05070 */
[----:B------:R-:W-:Y:S01]  /*10230*/  ULDC UR4, c[0x0][0x404] ;  /* 0x0001010000047ab9 */ /* 0x000fe20000000800 */
[----:B--2---:R0:W-:Y:S06]  /*10240*/  STL [R1], R4 ;  /* 0x0000000401007387 */ /* 0x0041ec0000100800 */
[----:B0-----:R-:W0:Y:S02]  /*10250*/  @P1 LDC.64 R4, c[0x0][0xa18] ;  /* 0x00028600ff041b82 */ /* 0x001e240000000a00 */
[----:B0-----:R-:W-:-:S05]  /*10260*/  @P1 IMAD.WIDE R4, R19, 0x4, R4 ;  /* 0x0000000413041825 */ /* 0x001fca00078e0204 */
[----:B------:R0:W5:Y:S01]  /*10270*/  @P1 LDG.E R6, desc[UR48][R4.64] ;  /* 0x0000003004061981 */ /* 0x000162000c1e1900 */
[----:B------:R-:W-:Y:S01]  /*10280*/  UISETP.NE.AND.EX UP0, UPT, UR5, URZ, UPT, UP0 ;  /* 0x0000003f0500728c */ /* 0x000fe2000bf05300 */
[----:B------:R-:W-:Y:S02]  /*10290*/  ISETP.NE.U32.AND P0, PT, RZ, UR6, PT ;  /* 0x00000006ff007c0c */ /* 0x000fe4000bf05070 */
[----:B------:R-:W-:Y:S01]  /*102a0*/  ULDC UR5, c[0x0][0x2e0] ;  /* 0x0000b80000057ab9 */ /* 0x000fe20000000800 */
[----:B------:R-:W-:Y:S01]  /*102b0*/  USEL UR4, UR4, 0x1, UP0 ;  /* 0x0000000104047887 */ /* 0x000fe20008000000 */
[----:B------:R-:W-:-:S03]  /*102c0*/  ISETP.NE.AND.EX P0, PT, RZ, UR7, PT, P0 ;  /* 0x00000007ff007c0c */ /* 0x000fc6000bf05300 */
[----:B------:R-:W-:-:S06]  /*102d0*/  UIMAD UR4, UR4, UR5, URZ ;  /* 0x00000005040472a4 */ /* 0x000fcc000f8e023f */
[----:B------:R-:W-:Y:S01]  /*102e0*/  IMAD.U32 R7, RZ, RZ, UR4 ;  /* 0x00000004ff077e24 */ /* 0x000fe2000f8e00ff */
[----:B0--3--:R-:W-:Y:S06]  /*102f0*/  @P1 BRA `(.L_x_9198) ;  /* 0x0000000000101947 */ /* 0x009fec0003800000 */
[----:B------:R-:W-:Y:S05]  /*10300*/  @!P2 BRA `(.L_x_9198) ;  /* 0x00000000000ca947 */ /* 0x000fea0003800000 */
[----:B------:R-:W2:Y:S04]  /*10310*/  LDG.E R5, desc[UR48][R2.64] ;  /* 0x0000003002057981 */ /* 0x000ea8000c1e1900 */
[----:B-----5:R-:W2:Y:S02]  /*10320*/  LDG.E R6, desc[UR48][R2.64+0x4] ;  /* 0x0000043002067981 */ /* 0x020ea4000c1e1900 */
[----:B--2---:R-:W-:-:S07]  /*10330*/  IMAD.IADD R6, R6, 0x1, -R5 ;  /* 0x0000000106067824 */ /* 0x004fce00078e0a05 */
.L_x_9198:
[----:B------:R-:W0:Y:S01]  /*10340*/  LDC.64 R2, c[0x0][0xa08] ;  /* 0x00028200ff027b82 */ /* 0x000e220000000a00 */
[----:B------:R-:W-:Y:S01]  /*10350*/  IMAD.MOV.U32 R23, RZ, RZ, RZ ;  /* 0x000000ffff177224 */ /* 0x000fe200078e00ff */
[----:B------:R-:W-:Y:S01]  /*10360*/  ULDC.64 UR4, c[0x0][0xa20] ;  /* 0x0002880000047ab9 */ /* 0x000fe20000000a00 */
[----:B0-----:R-:W-:-:S05]  /*10370*/  IMAD.WIDE R2, R19, 0x4, R2 ;  /* 0x0000000413027825 */ /* 0x001fca00078e0202 */
[----:B------:R-:W2:Y:S01]  /*10380*/  @P0 LDG.E R23, desc[UR48][R2.64] ;  /* 0x0000003002170981 */ /* 0x000ea2000c1e1900 */
[----:B------:R-:W-:-:S04]  /*10390*/  ISETP.NE.U32.AND P1, PT, RZ, UR4, PT ;  /* 0x00000004ff007c0c */ /* 0x000fc8000bf25070 */
[----:B------:R-:W-:Y:S01]  /*103a0*/  ISETP.NE.AND.EX P1, PT, RZ, UR5, PT, P1 ;  /* 0x00000005ff007c0c */ /* 0x000fe2000bf25310 */
[----:B--2--5:R-:W-:-:S12]  /*103b0*/  IMAD.IADD R23, R23, 0x1, R0 ;  /* 0x0000000117177824 */ /* 0x024fd800078e0200 */
[----:B------:R-:W-:Y:S05]  /*103c0*/  @!P1 BRA `(.L_x_9199) ;  /* 0x0000000000109947 */ /* 0x000fea0003800000 */
[----:B------:R-:W0:Y:S02]  /*103d0*/  LDC.64 R2, c[0x0][0xa20] ;  /* 0x00028800ff027b82 */ /* 0x000e240000000a00 */
[----:B0-----:R-:W-:-:S05]  /*103e0*/  IMAD.WIDE R2, R19, 0x4, R2 ;  /* 0x0000000413027825 */ /* 0x001fca00078e0202 */
[----:B------:R0:W5:Y:S01]  /*103f0*/  LDG.E R7, desc[UR48][R2.64] ;  /* 0x0000003002077981 */ /* 0x000162000c1e1900 */
[----:B------:R-:W-:Y:S05]  /*10400*/  BRA `(.L_x_9200) ;  /* 0x0000000000107947 */ /* 0x000fea0003800000 */
.L_x_9199:
[----:B------:R-:W-:Y:S05]  /*10410*/  @!P0 BRA `(.L_x_9200) ;  /* 0x00000000000c8947 */ /* 0x000fea0003800000 */
[----:B------:R-:W2:Y:S04]  /*10420*/  LDG.E R4, desc[UR48][R2.64] ;  /* 0x0000003002047981 */ /* 0x000ea8000c1e1900 */
[----:B------:R-:W2:Y:S02]  /*10430*/  LDG.E R7, desc[UR48][R2.64+0x4] ;  /* 0x0000043002077981 */ /* 0x000ea4000c1e1900 */
[----:B--2---:R-:W-:-:S07]  /*10440*/  IMAD.IADD R7, R7, 0x1, -R4 ;  /* 0x0000000107077824 */ /* 0x004fce00078e0a04 */
.L_x_9200:
[----:B0-----:R-:W0:Y:S01]  /*10450*/  LDC.64 R2, c[0x0][0x9e0] ;  /* 0x00027800ff027b82 */ /* 0x001e220000000a00 */
[----:B------:R-:W-:Y:S02]  /*10460*/  IMAD R5, R17, 0xc0, RZ ;  /* 0x000000c011057824 */ /* 0x000fe400078e02ff */
[----:B-----5:R-:W-:-:S03]  /*10470*/  IMAD.IADD R0, R7, 0x1, -R0 ;  /* 0x0000000107007824 */ /* 0x020fc600078e0a00 */
[----:B------:R-:W-:-:S05]  /*10480*/  IADD3 R5, -R6, 0xc0, R5 ;  /* 0x000000c006057810 */ /* 0x000fca0007ffe105 */
[----:B------:R-:W-:Y:S01]  /*10490*/  IMAD.IADD R9, R0, 0x1, R5 ;  /* 0x0000000100097824 */ /* 0x000fe200078e0205 */
[----:B0-----:R-:W-:-:S03]  /*104a0*/  ISETP.GE.AND P0, PT, R3, 0x1, PT ;  /* 0x000000010300780c */ /* 0x001fc60003f06270 */
[----:B------:R-:W-:-:S10]  /*104b0*/  IMAD.IADD R2, R9, 0x1, R2 ;  /* 0x0000000109027824 */ /* 0x000fd400078e0202 */
        /* <DEDUP_REMOVED lines=12> */
.L_x_9203:
[----:B------:R-:W-:-:S13]  /*10580*/  ISETP.NE.AND P1, PT, R3, 0x1, PT ;  /* 0x000000010300780c */ /* 0x000fda0003f25270 */
[----:B------:R-:W0:Y:S02]  /*10590*/  @P1 LDC.64 R4, c[0x0][0x9e8] ;  /* 0x00027a00ff041b82 */ /* 0x000e240000000a00 */
[----:B0-----:R-:W-:-:S05]  /*105a0*/  @P1 IMAD.HI.U32 R4, R7, R4, RZ ;  /* 0x0000000407041227 */ /* 0x001fca00078e00ff */
[----:B------:R-:W-:-:S07]  /*105b0*/  @P1 SHF.R.U32.HI R7, RZ, R5, R4 ;  /* 0x00000005ff071219 */ /* 0x000fce0000011604 */
.L_x_9204:
[----:B------:R-:W-:Y:S05]  /*105c0*/  BSYNC B0 ;  /* 0x0000000000007941 */ /* 0x000fea0003800000 */
.L_x_9202:
[----:B------:R-:W-:-:S05]  /*105d0*/  IMAD R7, R7, R3, R3 ;  /* 0x0000000307077224 */ /* 0x000fca00078e0203 */
[----:B------:R-:W-:-:S07]  /*105e0*/  VIMNMX R2, R2, R7, PT ;  /* 0x0000000702027248 */ /* 0x000fce0003fe0100 */
.L_x_9201:
[----:B------:R-:W-:Y:S01]  /*105f0*/  VIADD R2, R2, 0x7f ;  /* 0x0000007f02027836 */ /* 0x000fe20000000000 */
[----:B------:R-:W-:Y:S01]  /*10600*/  ULDC UR4, c[0x0][0x9dc] ;  /* 0x0002770000047ab9 */ /* 0x000fe20000000800 */
[----:B------:R-:W-:-:S03]  /*10610*/  IMAD R7, R17, 0xc0, -R6 ;  /* 0x000000c011077824 */ /* 0x000fc600078e0a06 */
[----:B------:R-:W-:Y:S01]  /*10620*/  SHF.R.S32.HI R5, RZ, 0x1f, R2 ;  /* 0x0000001fff057819 */ /* 0x000fe20000011402 */
[----:B------:R-:W-:-:S03]  /*10630*/  IMAD.IADD R7, R0, 0x1, R7 ;  /* 0x0000000100077824 */ /* 0x000fc600078e0207 */
[----:B------:R-:W-:Y:S01]  /*10640*/  LEA.HI R4, R5, R2, RZ, 0x7 ;  /* 0x0000000205047211 */ /* 0x000fe200078f38ff */
[----:B------:R-:W-:Y:S02]  /*10650*/  VIADD R2, R0, 0x7f ;  /* 0x0000007f00027836 */ /* 0x000fe40000000000 */
[----:B------:R-:W-:Y:S01]  /*10660*/  VIADD R0, R7, -UR4 ;  /* 0x8000000407007c36 */ /* 0x000fe20008000000 */
[----:B------:R-:W-:Y:S02]  /*10670*/  SHF.R.S32.HI R4, RZ, 0x7, R4 ;  /* 0x00000007ff047819 */ /* 0x000fe40000011404 */
        /* <DEDUP_REMOVED lines=15> */
.L_x_9207:
[----:B------:R-:W-:-:S13]  /*10770*/  ISETP.NE.AND P0, PT, R3, 0x1, PT ;  /* 0x000000010300780c */ /* 0x000fda0003f05270 */
[----:B------:R-:W0:Y:S02]  /*10780*/  @P0 LDC.64 R4, c[0x0][0x9e8] ;  /* 0x00027a00ff040b82 */ /* 0x000e240000000a00 */
[----:B0-----:R-:W-:-:S05]  /*10790*/  @P0 IMAD.HI.U32 R4, R7, R4, RZ ;  /* 0x0000000407040227 */ /* 0x001fca00078e00ff */
[----:B------:R-:W-:-:S07]  /*107a0*/  @P0 SHF.R.U32.HI R7, RZ, R5, R4 ;  /* 0x00000005ff070219 */ /* 0x000fce0000011604 */
.L_x_9208:
[----:B------:R-:W-:Y:S05]  /*107b0*/  BSYNC B0 ;  /* 0x0000000000007941 */ /* 0x000fea0003800000 */
.L_x_9206:
[----:B------:R-:W-:-:S05]  /*107c0*/  IMAD R3, R7, R3, RZ ;  /* 0x0000000307037224 */ /* 0x000fca00078e02ff */
[----:B------:R-:W-:-:S07]  /*107d0*/  VIMNMX R0, R0, R3, !PT ;  /* 0x0000000300007248 */ /* 0x000fce0007fe0100 */
.L_x_9205:
[----:B------:R-:W-:Y:S01]  /*107e0*/  SHF.R.S32.HI R3, RZ, 0x1f, R0 ;  /* 0x0000001fff037819 */ /* 0x000fe20000011400 */
[----:B------:R-:W-:Y:S03]  /*107f0*/  BSSY B6, `(.L_x_9209) ;  /* 0x00002ac000067945 */ /* 0x000fe60003800000 */
[----:B------:R-:W-:-:S04]  /*10800*/  LEA.HI R3, R3, R0, RZ, 0x7 ;  /* 0x0000000003037211 */ /* 0x000fc800078f38ff */
[----:B------:R-:W-:-:S04]  /*10810*/  SHF.R.S32.HI R3, RZ, 0x7, R3 ;  /* 0x00000007ff037819 */ /* 0x000fc80000011403 */
[----:B------:R-:W-:-:S04]  /*10820*/  VIMNMX R26, RZ, R3, !PT ;  /* 0x00000003ff1a7248 */ /* 0x000fc80007fe0100 */
[----:B------:R-:W-:-:S13]  /*10830*/  ISETP.GT.AND P0, PT, R28, R26, PT ;  /* 0x0000001a1c00720c */ /* 0x000fda0003f04270 */
[----:B------:R-:W-:Y:S05]  /*10840*/  @P0 BRA `(.L_x_9210) ;  /* 0x00000000003c0947 */ /* 0x000fea0003800000 */
[----:B------:R-:W-:-:S13]  /*10850*/  ISETP.NE.AND P1, PT, R27, RZ, PT ;  /* 0x000000ff1b00720c */ /* 0x000fda0003f25270 */
[----:B------:R-:W-:Y:S05]  /*10860*/  @P1 BRA `(.L_x_9211) ;  /* 0x0000002800901947 */ /* 0x000fea0003800000 */
[----:B------:R-:W0:Y:S01]  /*10870*/  S2R R7, SR_LANEID ;  /* 0x0000000000077919 */ /* 0x000e220000000000 */
        /* <DEDUP_REMOVED lines=12> */
.L_x_9210:
        /* <DEDUP_REMOVED lines=22> */
.L_x_9212:
[----:B------:R-:W-:-:S05]  /*10aa0*/  VIADD R0, R25, 0x400 ;  /* 0x0000040019007836 */ /* 0x000fca0000000000 */
        /* <DEDUP_REMOVED lines=18> */
.L_x_9214:
        /* <DEDUP_REMOVED lines=16> */
.L_x_9213:
[----:B------:R-:W2:Y:S01]  /*10cd0*/  LDL.LU R20, [R1] ;  /* 0x0000000001147983 */ /* 0x000ea20000300800 */
[----:B------:R-:W-:Y:S01]  /*10ce0*/  ULDC.64 UR4, c[0x0][0x9f8] ;  /* 0x00027e0000047ab9 */ /* 0x000fe20000000a00 */
[----:B------:R-:W0:Y:S01]  /*10cf0*/  LDC R0, c[0x0][0x428] ;  /* 0x00010a00ff007b82 */ /* 0x000e220000000800 */
[----:B------:R-:W-:Y:S01]  /*10d00*/  ISETP.NE.U32.AND P0, PT, RZ, UR4, PT ;  /* 0x00000004ff007c0c */ /* 0x000fe2000bf05070 */
[----:B------:R-:W-:-:S03]  /*10d10*/  IMAD.MOV.U32 R6, RZ, RZ, R19 ;  /* 0x000000ffff067224 */ /* 0x000fc600078e0013 */
[----:B------:R-:W-:Y:S01]  /*10d20*/  ISETP.NE.AND.EX P0, PT, RZ, UR5, PT, P0 ;  /* 0x00000005ff007c0c */ /* 0x000fe2000bf05300 */
[----:B------:R-:W-:-:S12]  /*10d30*/  ULDC.64 UR4, c[0x0][0xa00] ;  /* 0x0002800000047ab9 */ /* 0x000fd80000000a00 */
[----:B------:R-:W1:Y:S02]  /*10d40*/  @P0 LDC.64 R2, c[0x0][0x9f8] ;  /* 0x00027e00ff020b82 */ /* 0x000e640000000a00 */
[----:B-1----:R-:W-:-:S05]  /*10d50*/  @P0 IMAD.WIDE R2, R19, 0x4, R2 ;  /* 0x0000000413020825 */ /* 0x002fca00078e0202 */
[----:B------:R1:W5:Y:S01]  /*10d60*/  @P0 LDG.E R6, desc[UR48][R2.64] ;  /* 0x0000003002060981 */ /* 0x000362000c1e1900 */
[----:B0-----:R-:W-:Y:S01]  /*10d70*/  ISETP.NE.AND P0, PT, R0, 0x1, PT ;  /* 0x000000010000780c */ /* 0x001fe20003f05270 */
[----:B------:R-:W-:Y:S01]  /*10d80*/  IMAD.MOV.U32 R0, RZ, RZ, R18 ;  /* 0x000000ffff007224 */ /* 0x000fe200078e0012 */
[----:B------:R-:W-:-:S04]  /*10d90*/  ISETP.NE.AND P6, PT, R27, RZ, PT ;  /* 0x000000ff1b00720c */ /* 0x000fc80003fc5270 */
[----:B------:R-:W-:-:S07]  /*10da0*/  PLOP3.LUT P1, PT, P6, PT, PT, 0x8, 0x0 ;  /* 0x000000000000781c */ /* 0x000fce000372e170 */
[----:B------:R-:W0:Y:S02]  /*10db0*/  @P0 LDC R5, c[0x0][0x42c] ;  /* 0x00010b00ff050b82 */ /* 0x000e240000000800 */
[----:B------:R-:W-:-:S05]  /*10dc0*/  VOTEU.ALL UP1, P6 ;  /* 0x00000000003f7886 */ /* 0x000fca0003020000 */
[----:B------:R-:W-:Y:S01]  /*10dd0*/  @!UP1 UIADD3 UR8, UP0, UR38, 0x270, URZ ;  /* 0x0000027026089890 */ /* 0x000fe2000ff1e03f */
[----:B------:R-:W3:Y:S03]  /*10de0*/  @P0 LDC R7, c[0x0][0x430] ;  /* 0x00010c00ff070b82 */ /* 0x000ee60000000800 */
[----:B------:R-:W-:-:S03]  /*10df0*/  @!UP1 UIADD3.X UR9, URZ, UR39, URZ, UP0, !UPT ;  /* 0x000000273f099290 */ /* 0x000fc600087fe43f */
[----:B------:R-:W-:Y:S01]  /*10e00*/  VOTEU.ALL UP0, P6 ;  /* 0x00000000003f7886 */ /* 0x000fe20003000000 */
[----:B0-----:R-:W-:-:S05]  /*10e10*/  @P0 IMAD.HI.U32 R4, R18, R5, RZ ;  /* 0x0000000512040227 */ /* 0x001fca00078e00ff */
[----:B---3--:R-:W-:Y:S02]  /*10e20*/  @P0 SHF.R.U32.HI R0, RZ, R7, R4 ;  /* 0x00000007ff000219 */ /* 0x008fe40000011604 */
[----:B------:R-:W-:-:S04]  /*10e30*/  ISETP.NE.U32.AND P0, PT, RZ, UR4, PT ;  /* 0x00000004ff007c0c */ /* 0x000fc8000bf05070 */
[----:B------:R-:W-:-:S04]  /*10e40*/  ISETP.NE.AND.EX P0, PT, RZ, UR5, PT, P0 ;  /* 0x00000005ff007c0c */ /* 0x000fc8000bf05300 */
[----:B------:R-:W-:Y:S01]  /*10e50*/  SEL R10, R19, RZ, !P0 ;  /* 0x000000ff130a7207 */ /* 0x000fe20004000000 */
[----:B-12---:R-:W-:-:S08]  /*10e60*/  IMAD R17, R17, 0xc0, R20 ;  /* 0x000000c011117824 */ /* 0x006fd000078e0214 */
.L_x_9215:
        /* <DEDUP_REMOVED lines=14> */
.L_x_9216:
        /* <DEDUP_REMOVED lines=13> */
.L_x_9217:
        /* <DEDUP_REMOVED lines=10> */
[----:B------:R-:W-:Y:S01]  /*110c0*/  ULDC.64 UR4, c[0x0][0xa08] ;  /* 0x0002820000047ab9 */ /* 0x000fe20000000a00 */
[----:B------:R-:W-:Y:S01]  /*110d0*/  VIADD R7, R28, 0xffffffff ;  /* 0xffffffff1c077836 */ /* 0x000fe20000000000 */
[----:B0-----:R-:W-:Y:S01]  /*110e0*/  LOP3.LUT P0, RZ, R2, UR4, RZ, 0xfc, !PT ;  /* 0x0000000402ff7c12 */ /* 0x001fe2000f80fcff */
[----:B------:R-:W-:-:S03]  /*110f0*/  UMOV UR4, 0xffffffff ;  /* 0xffffffff00047882 */ /* 0x000fc60000000000 */
[----:B------:R-:W-:-:S04]  /*11100*/  LOP3.LUT P0, RZ, R3, UR5, RZ, 0xfc, P0 ;  /* 0x0000000503ff7c12 */ /* 0x000fc8000800fcff */
[----:B-----5:R-:W-:Y:S01]  /*11110*/  SEL R8, R6, RZ, !P0 ;  /* 0x000000ff06087207 */ /* 0x020fe20004000000 */
[----:B------:R-:W-:Y:S08]  /*11120*/  BRA.DIV UR4, `(.L_x_9218) ;  /* 0x0000003604047947 */ /* 0x000ff0000b800000 */
.L_x_9288:
[----:B------:R-:W-:Y:S01]  /*11130*/  UMOV UR4, 0xffffffff ;  /* 0xffffffff00047882 */ /* 0x000fe20000000000 */
[----:B------:R-:W-:Y:S02]  /*11140*/  SHF.R.S32.HI R9, RZ, 0x1f, R6 ;  /* 0x0000001fff097819 */ /* 0x000fe40000011406 */
[----:B------:R-:W-:Y:S05]  /*11150*/  BRA.DIV UR4, `(.L_x_9219) ;  /* 0x00000036042c7947 */ /* 0x000fea000b800000 */
[----:B------:R-:W-:-:S13]  /*11160*/  ELECT P6, URZ, PT ;  /* 0x00000000003f782f */ /* 0x000fda00038c0000 */
.L_x_9291:
[----:B------:R-:W-:Y:S05]  /*11170*/  @!P6 BRA `(.L_x_9220) ;  /* 0x0000000000f8e947 */ /* 0x000fea0003800000 */
[----:B------:R-:W-:-:S04]  /*11180*/  ISETP.NE.U32.AND P0, PT, R2, RZ, PT ;  /* 0x000000ff0200720c */ /* 0x000fc80003f05070 */
        /* <DEDUP_REMOVED lines=20> */
.L_x_9221:
[----:B------:R-:W-:Y:S01]  /*112d0*/  IMAD R5, R22, 0x8, R25 ;  /* 0x0000000816057824 */ /* 0x000fe200078e0219 */
[----:B------:R-:W-:-:S04]  /*112e0*/  SHF.L.U32 R4, R24, 0x1f, RZ ;  /* 0x0000001f18047819 */ /* 0x000fc800000006ff */
[----:B------:R-:W1:Y:S02]  /*112f0*/  SYNCS.PHASECHK.TRANS64.TRYWAIT P0, [R5+URZ+0x2d840], R4 ;  /* 0x02d84004050075a7 */ /* 0x000e64000800017f */
[----:B-1----:R-:W-:Y:S05]  /*11300*/  @!P0 BRA `(.L_x_9222) ;  /* 0x0000003000e08947 */ /* 0x002fea0003800000 */
.L_x_9292:
        /* <DEDUP_REMOVED lines=9> */
.L_x_9223:
        /* <DEDUP_REMOVED lines=12> */
[----:B------:R-:W-:Y:S02]  /*11460*/  ULEA UR11, UR11, UR5, 0x7 ;  /* 0x000000050b0b7291 */ /* 0x000fe4000f8e383f */
        /* <DEDUP_REMOVED lines=15> */
.L_x_9220:
[----:B------:R-:W-:Y:S05]  /*11560*/  WARPSYNC.ALL ;  /* 0x0000000000007948 */ /* 0x000fea0003800000 */
[----:B------:R-:W-:Y:S01]  /*11570*/  BAR.SYNC.DEFER_BLOCKING 0x8, 0x1a0 ;  /* 0x0206800000007b1d */ /* 0x000fe20000010000 */
[----:B------:R-:W-:Y:S02]  /*11580*/  R2UR UR24, R25 ;  /* 0x00000000191872ca */ /* 0x000fe400000e0000 */
[----:B------:R-:W-:-:S13]  /*11590*/  ELECT P0, URZ, PT ;  /* 0x00000000003f782f */ /* 0x000fda0003800000 */
[----:B------:R-:W-:Y:S01]  /*115a0*/  @P0 R2UR UR13, R10 ;  /* 0x000000000a0d02ca */ /* 0x000fe200000e0000 */
[----:B------:R-:W-:Y:S01]  /*115b0*/  UIADD3 UR4, UP0, UR38, 0x270, URZ ;  /* 0x0000027026047890 */ /* 0x000fe2000ff1e03f */
[----:B------:R-:W-:Y:S01]  /*115c0*/  @P0 R2UR UR12, R18 ;  /* 0x00000000120c02ca */ /* 0x000fe200000e0000 */
[----:B------:R-:W-:Y:S01]  /*115d0*/  VIADD R29, R29, 0x1 ;  /* 0x000000011d1d7836 */ /* 0x000fe20000000000 */
[C---:B------:R-:W-:Y:S01]  /*115e0*/  @P0 R2UR UR11, R17.reuse ;  /* 0x00000000110b02ca */ /* 0x040fe200000e0000 */
[----:B------:R-:W-:Y:S01]  /*115f0*/  UIADD3.X UR5, URZ, UR39, URZ, UP0, !UPT ;  /* 0x000000273f057290 */ /* 0x000fe200087fe43f */
[----:B------:R-:W-:Y:S01]  /*11600*/  @P0 R2UR UR21, R10 ;  /* 0x000000000a1502ca */ /* 0x000fe200000e0000 */
[----:B------:R-:W-:Y:S01]  /*11610*/  UMOV UR6, 0x0 ;  /* 0x0000000000067882 */ /* 0x000fe20000000000 */
[----:B------:R-:W-:Y:S01]  /*11620*/  UMOV UR7, 0x12f00000 ;  /* 0x12f0000000077882 */ /* 0x000fe20000000000 */
[----:B------:R-:W-:Y:S01]  /*11630*/  UMOV UR10, URZ ;  /* 0x0000003f000a7c82 */ /* 0x000fe20008000000 */
[----:B------:R-:W-:Y:S01]  /*11640*/  @P0 R2UR UR20, R18 ;  /* 0x00000000121402ca */ /* 0x000fe200000e0000 */
        /* <DEDUP_REMOVED lines=13> */
[----:B------:R-:W-:-:S03]  /*11720*/  UMOV UR23, 0x12f00000 ;  /* 0x12f0000000177882 */ /* 0x000fc60000000000 */
[----:B------:R3:W-:Y:S01]  /*11730*/  UTMALDG.4D [UR16], [UR4], desc[UR14] ;  /* 0x00000e10040075b4 */ /* 0x0007e20008019000 */
[----:B-1----:R-:W-:-:S04]  /*11740*/  LEA.HI R4, R29, R29, RZ, 0x1 ;  /* 0x0000001d1d047211 */ /* 0x002fc800078f08ff */
[----:B------:R-:W-:-:S05]  /*11750*/  LOP3.LUT R4, R4, 0xfffffffe, RZ, 0xc0, !PT ;  /* 0xfffffffe04047812 */ /* 0x000fca00078ec0ff */
[----:B------:R-:W-:-:S05]  /*11760*/  IMAD.IADD R4, R29, 0x1, -R4 ;  /* 0x000000011d047824 */ /* 0x000fca00078e0a04 */
[----:B------:R-:W-:Y:S02]  /*11770*/  SHF.L.U32 R4, R4, 0x1f, RZ ;  /* 0x0000001f04047819 */ /* 0x000fe400000006ff */
[----:B--2---:R-:W-:Y:S01]  /*11780*/  @P0 R2UR UR13, R10 ;  /* 0x000000000a0d02ca */ /* 0x004fe200000e0000 */
[----:B------:R-:W-:Y:S01]  /*11790*/  UIADD3 UR8, UR24, 0x12400, URZ ;  /* 0x0001240018087890 */ /* 0x000fe2000fffe03f */
[----:B------:R-:W-:Y:S01]  /*117a0*/  @P0 R2UR UR12, R18 ;  /* 0x00000000120c02ca */ /* 0x000fe200000e0000 */
[----:B------:R-:W-:Y:S01]  /*117b0*/  UMOV UR10, 0x40 ;  /* 0x00000040000a7882 */ /* 0x000fe20000000000 */
[----:B------:R-:W-:-:S13]  /*117c0*/  @P0 R2UR UR11, R17 ;  /* 0x00000000110b02ca */ /* 0x000fda00000e0000 */
[----:B------:R3:W-:Y:S01]  /*117d0*/  UTMALDG.4D [UR8], [UR4], desc[UR22] ;  /* 0x00001608040075b4 */ /* 0x0007e20008019000 */
[----:B------:R-:W1:Y:S02]  /*117e0*/  SYNCS.PHASECHK.TRANS64.TRYWAIT P0, [R25+URZ+0x2d820], R4 ;  /* 0x02d82004190075a7 */ /* 0x000e64000800017f */
[----:B-1-3--:R-:W-:Y:S05]  /*117f0*/  @!P0 BRA `(.L_x_9225) ;  /* 0x0000002c00b88947 */ /* 0x00afea0003800000 */
.L_x_9293:
[----:B------:R-:W-:Y:S05]  /*11800*/  BSYNC B0 ;  /* 0x0000000000007941 */ /* 0x000fea0003800000 */
.L_x_9224:
[----:B------:R-:W-:Y:S01]  /*11810*/  VIADD R10, R28, 0xfffffffe ;  /* 0xfffffffe1c0a7836 */ /* 0x000fe20000000000 */
[----:B------:R-:W-:Y:S04]  /*11820*/  BSSY B0, `(.L_x_9226) ;  /* 0x0000167000007945 */ /* 0x000fe80003800000 */
[----:B------:R-:W-:-:S13]  /*11830*/  ISETP.GE.AND P0, PT, R10, R26, PT ;  /* 0x0000001a0a00720c */ /* 0x000fda0003f06270 */
[----:B------:R-:W-:Y:S05]  /*11840*/  @!P0 BRA `(.L_x_9227) ;  /* 0x0000001400908947 */ /* 0x000fea0003800000 */
[----:B-1----:R-:W-:Y:S01]  /*11850*/  IMAD.MOV R4, RZ, RZ, -R28 ;  /* 0x000000ffff047224 */ /* 0x002fe200078e0a1c */
[----:B------:R-:W-:Y:S01]  /*11860*/  LOP3.LUT R11, RZ, R26, RZ, 0x33, !PT ;  /* 0x0000001aff0b7212 */ /* 0x000fe200078e33ff */
[----:B------:R-:W-:Y:S03]  /*11870*/  BSSY B1, `(.L_x_9228) ;  /* 0x0000078000017945 */ /* 0x000fe60003800000 */
[----:B------:R-:W-:-:S05]  /*11880*/  VIADDMNMX R11, R4, 0x1, R11, !PT ;  /* 0x00000001040b7846 */ /* 0x000fca000780010b */
[----:B------:R-:W-:-:S05]  /*11890*/  IMAD.IADD R4, R28, 0x1, R11 ;  /* 0x000000011c047824 */ /* 0x000fca00078e020b */
[----:B------:R-:W-:-:S04]  /*118a0*/  LOP3.LUT R4, R4, 0x1, RZ, 0xc0, !PT ;  /* 0x0000000104047812 */ /* 0x000fc800078ec0ff */
[----:B------:R-:W-:-:S13]  /*118b0*/  ISETP.NE.U32.AND P0, PT, R4, 0x1, PT ;  /* 0x000000010400780c */ /* 0x000fda0003f05070 */
[----:B------:R-:W-:Y:S05]  /*118c0*/  @P0 BRA `(.L_x_9229) ;  /* 0x0000000400c80947 */ /* 0x000fea0003800000 */
[----:B0-----:R-:W-:Y:S01]  /*118d0*/  VIADD R12, R22, 0x1 ;  /* 0x00000001160c7836 */ /* 0x001fe20000000000 */
        /* <DEDUP_REMOVED lines=28> */
.L_x_9232:
[----:B0-----:R-:W-:Y:S01]  /*11aa0*/  IMAD R3, R12, 0x8, R25 ;  /* 0x000000080c037824 */ /* 0x001fe200078e0219 */
[----:B------:R-:W-:-:S04]  /*11ab0*/  SHF.L.U32 R2, R13, 0x1f, RZ ;  /* 0x0000001f0d027819 */ /* 0x000fc800000006ff */
[----:B------:R-:W0:Y:S02]  /*11ac0*/  SYNCS.PHASECHK.TRANS64.TRYWAIT P0, [R3+URZ+0x2d840], R2 ;  /* 0x02d84002030075a7 */ /* 0x000e24000800017f */
[----:B0-----:R-:W-:Y:S05]  /*11ad0*/  @!P0 BRA `(.L_x_9233) ;  /* 0x0000002c00148947 */ /* 0x001fea0003800000 */
.L_x_9294:
        /* <DEDUP_REMOVED lines=9> */
.L_x_9234:
[----:B01----:R-:W-:Y:S01]  /*11b70*/  IMAD R2, R12, 0x6000, R25 ;  /* 0x000060000c027824 */ /* 0x003fe200078e0219 */
        /* <DEDUP_REMOVED lines=14> */
[----:B------:R-:W-:Y:S01]  /*11c60*/  ULEA UR11, UR11, UR5, 0x7 ;  /* 0x000000050b0b7291 */ /* 0x000fe2000f8e383f */
        /* <DEDUP_REMOVED lines=15> */
.L_x_9295:
[----:B------:R-:W-:Y:S05]  /*11d60*/  @P1 BRA `(.L_x_9236) ;  /* 0x0000000000181947 */ /* 0x000fea0003800000 */
[----:B------:R-:W-:Y:S01]  /*11d70*/  ISETP.NE.AND P0, PT, R27, RZ, PT ;  /* 0x000000ff1b00720c */ /* 0x000fe20003f05270 */
[----:B0-----:R-:W-:Y:S02]  /*11d80*/  IMAD R2, R22, 0x8, R25 ;  /* 0x0000000816027824 */ /* 0x001fe400078e0219 */
[----:B------:R-:W-:-:S04]  /*11d90*/  IMAD.MOV.U32 R3, RZ, RZ, 0x6000 ;  /* 0x00006000ff037424 */ /* 0x000fc800078e00ff */
[----:B------:R1:W-:Y:S06]  /*11da0*/  SYNCS.ARRIVE.TRANS64 RZ, [R2+URZ+0x2d850], R3 ;  /* 0x02d8500302ff79a7 */ /* 0x0003ec000800003f */
[----:B------:R-:W-:Y:S05]  /*11db0*/  @!P0 BRA `(.L_x_9236) ;  /* 0x0000000000048947 */ /* 0x000fea0003800000 */
[----:B------:R-:W-:Y:S01]  /*11dc0*/  BPT.TRAP 0x1 ;  /* 0x000000040000795c */ /* 0x000fe20000300000 */
.L_x_9236:
[C-C-:B01----:R-:W-:Y:S01]  /*11dd0*/  IMAD R2, R22.reuse, 0x8, R25.reuse ;  /* 0x0000000816027824 */ /* 0x143fe200078e0219 */
        /* <DEDUP_REMOVED lines=14> */
[----:B------:R-:W-:Y:S02]  /*11ec0*/  ULEA UR11, UR11, UR5, 0x7 ;  /* 0x000000050b0b7291 */ /* 0x000fe4000f8e383f */
        /* <DEDUP_REMOVED lines=14> */
.L_x_9231:
[----:B------:R-:W-:Y:S05]  /*11fb0*/  BSYNC B2 ;  /* 0x0000000000027941 */ /* 0x000fea0003800000 */
.L_x_9230:
[----:B------:R-:W-:Y:S02]  /*11fc0*/  IMAD.MOV.U32 R22, RZ, RZ, R12 ;  /* 0x000000ffff167224 */ /* 0x000fe400078e000c */
[----:B------:R-:W-:Y:S02]  /*11fd0*/  IMAD.MOV.U32 R24, RZ, RZ, R13 ;  /* 0x000000ffff187224 */ /* 0x000fe400078e000d */
[----:B------:R-:W-:-:S07]  /*11fe0*/  VIADD R10, R28, 0xfffffffd ;  /* 0xfffffffd1c0a7836 */ /* 0x000fce0000000000 */
.L_x_9229:
[----:B------:R-:W-:Y:S05]  /*11ff0*/  BSYNC B1 ;  /* 0x0000000000017941 */ /* 0x000fea0003800000 */
.L_x_9228:
[----:B------:R-:W-:Y:S01]  /*12000*/  VIADD R11, R11, 0xfffffffe ;  /* 0xfffffffe0b0b7836 */ /* 0x000fe20000000000 */
[----:B------:R-:W-:-:S04]  /*12010*/  LOP3.LUT R28, RZ, R28, RZ, 0x33, !PT ;  /* 0x0000001cff1c7212 */ /* 0x000fc800078e33ff */
[----:B------:R-:W-:-:S13]  /*12020*/  ISETP.NE.AND P0, PT, R11, R28, PT ;  /* 0x0000001c0b00720c */ /* 0x000fda0003f05270 */
[----:B------:R-:W-:Y:S05]  /*12030*/  @!P0 BRA `(.L_x_9227) ;  /* 0x0000000c00948947 */ /* 0x000fea0003800000 */
[----:B------:R-:W-:-:S07]  /*12040*/  IMAD.MOV.U32 R4, RZ, RZ, R8 ;  /* 0x000000ffff047224 */ /* 0x000fce00078e0008 */
.L_x_9251:
[----:B------:R-:W-:Y:S01]  /*12050*/  VIADD R11, R22, 0x1 ;  /* 0x00000001160b7836 */ /* 0x000fe20000000000 */
[----:B------:R-:W-:Y:S05]  /*12060*/  YIELD ;  /* 0x0000000000007946 */ /* 0x000fea0003800000 */
[----:B------:R-:W-:Y:S01]  /*12070*/  ISETP.NE.AND P0, PT, R11, 0x2, PT ;  /* 0x000000020b00780c */ /* 0x000fe20003f05270 */
[----:B------:R-:W-:Y:S03]  /*12080*/  BSSY B1, `(.L_x_9237) ;  /* 0x000006c000017945 */ /* 0x000fe60003800000 */
[----:B01----:R-:W-:-:S02]  /*12090*/  SEL R3, RZ, 0x1, P0 ;  /* 0x00000001ff037807 */ /* 0x003fc40000000000 */
[----:B------:R-:W-:Y:S02]  /*120a0*/  SEL R11, R11, RZ, P0 ;  /* 0x000000ff0b0b7207 */ /* 0x000fe40000000000 */
[----:B0-----:R-:W-:Y:S01]  /*120b0*/  LOP3.LUT R12, R24, R3, RZ, 0x3c, !PT ;  /* 0x00000003180c7212 */ /* 0x001fe200078e3cff */
        /* <DEDUP_REMOVED lines=24> */
.L_x_9239:
[----:B------:R-:W-:Y:S01]  /*12240*/  IMAD R3, R11, 0x8, R25 ;  /* 0x000000080b037824 */ /* 0x000fe200078e0219 */
[----:B------:R-:W-:-:S04]  /*12250*/  SHF.L.U32 R2, R12, 0x1f, RZ ;  /* 0x0000001f0c027819 */ /* 0x000fc800000006ff */
[----:B------:R-:W1:Y:S02]  /*12260*/  SYNCS.PHASECHK.TRANS64.TRYWAIT P0, [R3+URZ+0x2d840], R2 ;  /* 0x02d84002030075a7 */ /* 0x000e64000800017f */
[----:B-1----:R-:W-:Y:S05]  /*12270*/  @!P0 BRA `(.L_x_9240) ;  /* 0x0000002400548947 */ /* 0x002fea0003800000 */
.L_x_9296:
        /* <DEDUP_REMOVED lines=9> */
.L_x_9241:
        /* <DEDUP_REMOVED lines=31> */
.L_x_9297:
[----:B------:R-:W-:Y:S05]  /*12500*/  @P0 BRA `(.L_x_9243) ;  /* 0x0000000000140947 */ /* 0x000fea0003800000 */
[----:B------:R-:W-:Y:S01]  /*12510*/  ISETP.NE.AND P1, PT, R27, RZ, PT ;  /* 0x000000ff1b00720c */ /* 0x000fe20003f25270 */
[----:B------:R-:W-:-:S04]  /*12520*/  IMAD.MOV.U32 R2, RZ, RZ, 0x6000 ;  /* 0x00006000ff027424 */ /* 0x000fc800078e00ff */
[----:B------:R1:W-:Y:S08]  /*12530*/  SYNCS.ARRIVE.TRANS64 RZ, [R3+URZ+0x50], R2 ;  /* 0x0000500203ff79a7 */ /* 0x0003f0000800003f */
[----:B------:R-:W-:Y:S05]  /*12540*/  @!P1 BRA `(.L_x_9243) ;  /* 0x0000000000049947 */ /* 0x000fea0003800000 */
[----:B------:R-:W-:Y:S01]  /*12550*/  BPT.TRAP 0x1 ;  /* 0x000000040000795c */ /* 0x000fe20000300000 */
.L_x_9243:
        /* <DEDUP_REMOVED lines=14> */
[----:B------:R-:W-:Y:S02]  /*12640*/  ULEA UR11, UR11, UR5, 0x7 ;  /* 0x000000050b0b7291 */ /* 0x000fe4000f8e383f */
        /* <DEDUP_REMOVED lines=15> */
.L_x_9238:
[----:B------:R-:W-:Y:S05]  /*12740*/  BSYNC B1 ;  /* 0x0000000000017941 */ /* 0x000fea0003800000 */
.L_x_9237:
[----:B------:R-:W-:Y:S01]  /*12750*/  VIADD R22, R11, 0x1 ;  /* 0x000000010b167836 */ /* 0x000fe20000000000 */
[----:B------:R-:W-:Y:S01]  /*12760*/  BSSY B1, `(.L_x_9244) ;  /* 0x000006f000017945 */ /* 0x000fe20003800000 */
[----:B------:R-:W-:-:S03]  /*12770*/  VIADD R13, R10, 0xffffffff ;  /* 0xffffffff0a0d7836 */ /* 0x000fc60000000000 */
[----:B------:R-:W-:-:S04]  /*12780*/  ISETP.NE.AND P0, PT, R22, 0x2, PT ;  /* 0x000000021600780c */ /* 0x000fc80003f05270 */
[----:B01----:R-:W-:Y:S02]  /*12790*/  SEL R3, RZ, 0x1, P0 ;  /* 0x00000001ff037807 */ /* 0x003fe40000000000 */
        /* <DEDUP_REMOVED lines=26> */
.L_x_9246:
[----:B------:R-:W-:Y:S01]  /*12940*/  IMAD R2, R22, 0x8, R25 ;  /* 0x0000000816027824 */ /* 0x000fe200078e0219 */
[----:B------:R-:W-:-:S04]  /*12950*/  SHF.L.U32 R3, R24, 0x1f, RZ ;  /* 0x0000001f18037819 */ /* 0x000fc800000006ff */
[----:B------:R-:W1:Y:S02]  /*12960*/  SYNCS.PHASECHK.TRANS64.TRYWAIT P0, [R2+URZ+0x2d840], R3 ;  /* 0x02d84003020075a7 */ /* 0x000e64000800017f */
[----:B-1----:R-:W-:Y:S05]  /*12970*/  @!P0 BRA `(.L_x_9247) ;  /* 0x0000001c00bc8947 */ /* 0x002fea0003800000 */
.L_x_9298:
        /* <DEDUP_REMOVED lines=9> */
.L_x_9248:
[----:B01----:R-:W-:Y:S01]  /*12a10*/  IMAD R2, R22, 0x6000, R25 ;  /* 0x0000600016027824 */ /* 0x003fe200078e0219 */
[----:B------:R-:W-:Y:S01]  /*12a20*/  R2UR UR11, R14 ;  /* 0x000000000e0b72ca */ /* 0x000fe200000e0000 */
[----:B------:R-:W-:Y:S01]  /*12a30*/  UIADD3 UR4, UP0, UR38, 0x370, URZ ;  /* 0x0000037026047890 */ /* 0x000fe2000ff1e03f */
[----:B------:R-:W-:Y:S01]  /*12a40*/  R2UR UR5, R23 ;  /* 0x00000000170572ca */ /* 0x000fe200000e0000 */
[----:B------:R-:W-:Y:S01]  /*12a50*/  UMOV UR10, URZ ;  /* 0x0000003f000a7c82 */ /* 0x000fe20008000000 */
[----:B------:R-:W-:Y:S01]  /*12a60*/  R2UR UR8, R2 ;  /* 0x00000000020872ca */ /* 0x000fe200000e0000 */
[----:B------:R-:W-:Y:S01]  /*12a70*/  VIADD R2, R25, 0x2d800 ;  /* 0x0002d80019027836 */ /* 0x000fe20000000000 */
[----:B------:R-:W-:Y:S01]  /*12a80*/  R2UR UR12, R0 ;  /* 0x00000000000c72ca */ /* 0x000fe200000e0000 */
[----:B------:R-:W-:Y:S01]  /*12a90*/  UMOV UR6, 0x0 ;  /* 0x0000000000067882 */ /* 0x000fe20000000000 */
[----:B-----5:R-:W-:Y:S01]  /*12aa0*/  R2UR UR13, R4 ;  /* 0x00000000040d72ca */ /* 0x020fe200000e0000 */
[--C-:B------:R-:W-:Y:S01]  /*12ab0*/  IMAD R3, R22, 0x8, R2.reuse ;  /* 0x0000000816037824 */ /* 0x100fe200078e0202 */
[----:B------:R-:W-:Y:S01]  /*12ac0*/  UMOV UR7, 0x14f00000 ;  /* 0x14f0000000077882 */ /* 0x000fe20000000000 */
[----:B------:R-:W-:Y:S01]  /*12ad0*/  UMOV UR17, 0x20 ;  /* 0x0000002000117882 */ /* 0x000fe20000000000 */
[----:B------:R-:W-:Y:S01]  /*12ae0*/  UMOV UR18, 0x40 ;  /* 0x0000004000127882 */ /* 0x000fe20000000000 */
[----:B------:R-:W-:Y:S01]  /*12af0*/  IMAD R2, R11, 0x8, R2 ;  /* 0x000000080b027824 */ /* 0x000fe200078e0202 */
[----:B------:R-:W-:Y:S01]  /*12b00*/  R2UR UR9, R3 ;  /* 0x00000000030972ca */ /* 0x000fe200000e0000 */
[----:B------:R-:W-:Y:S01]  /*12b10*/  ULEA UR11, UR11, UR5, 0x7 ;  /* 0x000000050b0b7291 */ /* 0x000fe2000f8e383f */
[----:B------:R-:W-:Y:S01]  /*12b20*/  SHF.L.U32 R3, R12, 0x1f, RZ ;  /* 0x0000001f0c037819 */ /* 0x000fe200000006ff */
[----:B------:R-:W-:-:S02]  /*12b30*/  UIADD3 UR14, UR8, 0x15400, URZ ;  /* 0x00015400080e7890 */ /* 0x000fc4000fffe03f */
[----:B------:R-:W-:Y:S02]  /*12b40*/  UIADD3.X UR5, URZ, UR39, URZ, UP0, !UPT ;  /* 0x000000273f057290 */ /* 0x000fe400087fe43f */
[----:B------:R-:W-:Y:S02]  /*12b50*/  UIADD3 UR15, UR8, 0x17400, URZ ;  /* 0x00017400080f7890 */ /* 0x000fe4000fffe03f */
[----:B------:R-:W-:-:S03]  /*12b60*/  UIADD3 UR16, UR8, 0x19400, URZ ;  /* 0x0001940008107890 */ /* 0x000fc6000fffe03f */
[----:B------:R-:W-:Y:S01]  /*12b70*/  UMOV UR8, UR14 ;  /* 0x0000000e00087c82 */ /* 0x000fe20008000000 */
[----:B------:R-:W-:-:S09]  /*12b80*/  UIADD3 UR9, UR9, 0x30, URZ ;  /* 0x0000003009097890 */ /* 0x000fd2000fffe03f */
        /* <DEDUP_REMOVED lines=9> */
.L_x_9299:
[----:B------:R-:W-:Y:S05]  /*12c20*/  @P0 BRA `(.L_x_9250) ;  /* 0x0000000000140947 */ /* 0x000fea0003800000 */
[----:B------:R-:W-:Y:S01]  /*12c30*/  ISETP.NE.AND P1, PT, R27, RZ, PT ;  /* 0x000000ff1b00720c */ /* 0x000fe20003f25270 */
[----:B0-----:R-:W-:-:S04]  /*12c40*/  IMAD.MOV.U32 R3, RZ, RZ, 0x6000 ;  /* 0x00006000ff037424 */ /* 0x001fc800078e00ff */
[----:B------:R1:W-:Y:S08]  /*12c50*/  SYNCS.ARRIVE.TRANS64 RZ, [R2+URZ+0x50], R3 ;  /* 0x0000500302ff79a7 */ /* 0x0003f0000800003f */
[----:B------:R-:W-:Y:S05]  /*12c60*/  @!P1 BRA `(.L_x_9250) ;  /* 0x0000000000049947 */ /* 0x000fea0003800000 */
[----:B------:R-:W-:Y:S01]  /*12c70*/  BPT.TRAP 0x1 ;  /* 0x000000040000795c */ /* 0x000fe20000300000 */
.L_x_9250:
        /* <DEDUP_REMOVED lines=29> */
.L_x_9245:
[----:B------:R-:W-:Y:S05]  /*12e50*/  BSYNC B1 ;  /* 0x0000000000017941 */ /* 0x000fea0003800000 */
.L_x_9244:
[----:B------:R-:W-:Y:S01]  /*12e60*/  ISETP.GT.AND P0, PT, R13, R26, PT ;  /* 0x0000001a0d00720c */ /* 0x000fe20003f04270 */
[----:B------:R-:W-:-:S12]  /*12e70*/  VIADD R10, R10, 0xfffffffe ;  /* 0xfffffffe0a0a7836 */ /* 0x000fd80000000000 */
[----:B------:R-:W-:Y:S05]  /*12e80*/  @P0 BRA `(.L_x_9251) ;  /* 0xfffffff000700947 */ /* 0x000fea000383ffff */
.L_x_9227:
[----:B------:R-:W-:Y:S05]  /*12e90*/  BSYNC B0 ;  /* 0x0000000000007941 */ /* 0x000fea0003800000 */
.L_x_9226:
[----:B------:R-:W-:Y:S01]  /*12ea0*/  ISETP.NE.AND P0, PT, R27, RZ, PT ;  /* 0x000000ff1b00720c */ /* 0x000fe20003f05270 */
[----:B------:R-:W-:-:S12]  /*12eb0*/  BSSY B0, `(.L_x_9252) ;  /* 0x000000e000007945 */ /* 0x000fd80003800000 */
[----:B------:R-:W-:Y:S05]  /*12ec0*/  @P0 BRA `(.L_x_9253) ;  /* 0x0000000000300947 */ /* 0x000fea0003800000 */
[----:B------:R-:W2:Y:S01]  /*12ed0*/  S2R R9, SR_LANEID ;  /* 0x0000000000097919 */ /* 0x000ea20000000000 */
[----:B------:R-:W-:Y:S01]  /*12ee0*/  VOTEU.ANY UR4, UPT, PT ;  /* 0x0000000000047886 */ /* 0x000fe200038e0100 */
[----:B01----:R-:W0:Y:S01]  /*12ef0*/  LDC.64 R2, c[0x0][0xc38] ;  /* 0x00030e00ff027b82 */ /* 0x003e220000000a00 */
[----:B------:R-:W2:Y:S08]  /*12f00*/  FLO.U32 R4, UR4 ;  /* 0x0000000400047d00 */ /* 0x000eb000080e0000 */
[----:B------:R-:W0:Y:S01]  /*12f10*/  POPC R5, UR4 ;  /* 0x0000000400057d09 */ /* 0x000e220008000000 */
[----:B--2---:R-:W-:-:S13]  /*12f20*/  ISETP.EQ.U32.AND P0, PT, R4, R9, PT ;  /* 0x000000090400720c */ /* 0x004fda0003f02070 */
[----:B0-----:R-:W2:Y:S01]  /*12f30*/  @P0 ATOMG.E.ADD.STRONG.GPU PT, R3, desc[UR48][R2.64], R5 ;  /* 0x00000005020309a8 */ /* 0x001ea200081ee1f0 */
[----:B------:R-:W0:Y:S02]  /*12f40*/  S2R R6, SR_LTMASK ;  /* 0x0000000000067919 */ /* 0x000e240000003900 */
[----:B0-----:R-:W-:-:S04]  /*12f50*/  LOP3.LUT R6, R6, UR4, RZ, 0xc0, !PT ;  /* 0x0000000406067c12 */ /* 0x001fc8000f8ec0ff */
[----:B------:R-:W0:Y:S01]  /*12f60*/  POPC R9, R6 ;  /* 0x0000000600097309 */ /* 0x000e220000000000 */
[----:B--2---:R-:W0:Y:S02]  /*12f70*/  SHFL.IDX PT, R4, R3, R4, 0x1f ;  /* 0x00001f0403047589 */ /* 0x004e2400000e0000 */
[----:B0-----:R-:W-:-:S07]  /*12f80*/  IADD3 R16, R4, UR37, R9 ;  /* 0x0000002504107c10 */ /* 0x001fce000fffe009 */
.L_x_9253:
[----:B------:R-:W-:Y:S05]  /*12f90*/  BSYNC B0 ;  /* 0x0000000000007941 */ /* 0x000fea0003800000 */
.L_x_9252:
[----:B------:R-:W-:Y:S04]  /*12fa0*/  BSSY B0, `(.L_x_9254) ;  /* 0x000002b000007945 */ /* 0x000fe80003800000 */
[----:B------:R-:W-:Y:S05]  /*12fb0*/  @!P6 BRA `(.L_x_9255) ;  /* 0x0000000000a4e947 */ /* 0x000fea0003800000 */
[----:B01----:R-:W-:Y:S01]  /*12fc0*/  IMAD R3, R22, 0x8, R25 ;  /* 0x0000000816037824 */ /* 0x003fe200078e0219 */
[----:B------:R-:W-:-:S04]  /*12fd0*/  SHF.L.U32 R2, R24, 0x1f, RZ ;  /* 0x0000001f18027819 */ /* 0x000fc800000006ff */
[----:B------:R-:W0:Y:S02]  /*12fe0*/  SYNCS.PHASECHK.TRANS64.TRYWAIT P0, [R3+URZ+0x2d860], R2 ;  /* 0x02d86002030075a7 */ /* 0x000e24000800017f */
[----:B0-----:R-:W-:Y:S05]  /*12ff0*/  @!P0 BRA `(.L_x_9256) ;  /* 0x0000001800448947 */ /* 0x001fea0003800000 */
.L_x_9300:
        /* <DEDUP_REMOVED lines=9> */
.L_x_9257:
        /* <DEDUP_REMOVED lines=28> */
.L_x_9255:
[----:B------:R-:W-:Y:S05]  /*13250*/  BSYNC B0 ;  /* 0x0000000000007941 */ /* 0x000fea0003800000 */
.L_x_9254:
[----:B------:R-:W-:-:S05]  /*13260*/  VIADD R22, R22, 0x1 ;  /* 0x0000000116167836 */ /* 0x000fca0000000000 */
[----:B------:R-:W-:-:S04]  /*13270*/  ISETP.NE.AND P0, PT, R22, 0x2, PT ;  /* 0x000000021600780c */ /* 0x000fc80003f05270 */
[----:B01----:R-:W-:Y:S02]  /*13280*/  SEL R3, RZ, 0x1, P0 ;  /* 0x00000001ff037807 */ /* 0x003fe40000000000 */
[----:B------:R-:W-:Y:S02]  /*13290*/  SEL R22, R22, RZ, P0 ;  /* 0x000000ff16167207 */ /* 0x000fe40000000000 */
[----:B------:R-:W-:-:S07]  /*132a0*/  LOP3.LUT R24, R24, R3, RZ, 0x3c, !PT ;  /* 0x0000000318187212 */ /* 0x000fce00078e3cff */
.L_x_9211:
[----:B------:R-:W-:Y:S05]  /*132b0*/  BSYNC B6 ;  /* 0x0000000000067941 */ /* 0x000fea0003800000 */
.L_x_9209:
[----:B------:R-:W-:-:S03]  /*132c0*/  UMOV UR4, 0xffffffff ;  /* 0xffffffff00047882 */ /* 0x000fc60000000000 */
[----:B------:R-:W-:Y:S05]  /*132d0*/  BRA.DIV UR4, `(.L_x_9258) ;  /* 0x0000001604a07947 */ /* 0x000fea000b800000 */
[----:B------:R0:W1:Y:S04]  /*132e0*/  SHFL.IDX PT, R5, R16, RZ, 0x1f ;  /* 0x00001fff10057589 */ /* 0x00006800000e0000 */
[----:B------:R0:W2:Y:S02]  /*132f0*/  SHFL.IDX PT, R4, R16, 0x1, 0x1f ;  /* 0x00201f0010047f89 */ /* 0x0000a400000e0000 */
.L_x_9304:
        /* <DEDUP_REMOVED lines=8> */
[----:B------:R-:W3:Y:S02]  /*13380*/  LDC.64 R2, c[0x0][0xc58] ;  /* 0x00031600ff027b82 */ /* 0x000ee40000000a00 */
[----:B---3--:R-:W-:-:S06]  /*13390*/  IMAD.WIDE R2, R7, 0x4, R2 ;  /* 0x0000000407027825 */ /* 0x008fcc00078e0202 */
[----:B------:R3:W5:Y:S02]  /*133a0*/  LDG.E R2, desc[UR48][R2.64] ;  /* 0x0000003002027981 */ /* 0x000764000c1e1900 */
.L_x_9260:
[----:B------:R-:W-:Y:S05]  /*133b0*/  BSYNC B0 ;  /* 0x0000000000007941 */ /* 0x000fea0003800000 */
.L_x_9259:
[----:B------:R-:W-:-:S03]  /*133c0*/  UMOV UR4, 0xffffffff ;  /* 0xffffffff00047882 */ /* 0x000fc60000000000 */
[----:B------:R-:W-:Y:S05]  /*133d0*/  BRA.DIV UR4, `(.L_x_9261) ;  /* 0x0000001604ac7947 */ /* 0x000fea000b800000 */
[----:B-----5:R-:W4:Y:S01]  /*133e0*/  SHFL.UP PT, R14, R2, 0x1, RZ ;  /* 0x04200000020e7989 */ /* 0x020f2200000e00ff */
[C---:B------:R-:W-:Y:S02]  /*133f0*/  ISETP.NE.AND P0, PT, R27.reuse, RZ, PT ;  /* 0x000000ff1b00720c */ /* 0x040fe40003f05270 */
[C---:B------:R-:W-:Y:S02]  /*13400*/  ISETP.GE.U32.AND P1, PT, R27.reuse, 0x2, PT ;  /* 0x000000021b00780c */ /* 0x040fe40003f26070 */
[----:B----4-:R-:W-:Y:S02]  /*13410*/  SEL R13, R14, RZ, P0 ;  /* 0x000000ff0e0d7207 */ /* 0x010fe40000000000 */
[----:B------:R-:W-:-:S03]  /*13420*/  ISETP.GE.U32.AND P0, PT, R27, 0x4, PT ;  /* 0x000000041b00780c */ /* 0x000fc60003f06070 */
[----:B------:R-:W-:-:S05]  /*13430*/  IMAD.IADD R13, R2, 0x1, R13 ;  /* 0x00000001020d7824 */ /* 0x000fca00078e020d */
[----:B------:R-:W4:Y:S02]  /*13440*/  SHFL.UP PT, R14, R13, 0x2, RZ ;  /* 0x044000000d0e7989 */ /* 0x000f2400000e00ff */
[----:B----4-:R-:W-:Y:S02]  /*13450*/  SEL R14, R14, RZ, P1 ;  /* 0x000000ff0e0e7207 */ /* 0x010fe40000800000 */
[----:B------:R-:W-:-:S03]  /*13460*/  ISETP.GE.U32.AND P1, PT, R27, 0x8, PT ;  /* 0x000000081b00780c */ /* 0x000fc60003f26070 */
[----:B---3--:R-:W-:-:S05]  /*13470*/  IMAD.IADD R3, R13, 0x1, R14 ;  /* 0x000000010d037824 */ /* 0x008fca00078e020e */
[----:B------:R-:W3:Y:S02]  /*13480*/  SHFL.UP PT, R14, R3, 0x4, RZ ;  /* 0x04800000030e7989 */ /* 0x000ee400000e00ff */
[----:B---3--:R-:W-:Y:S02]  /*13490*/  SEL R6, R14, RZ, P0 ;  /* 0x000000ff0e067207 */ /* 0x008fe40000000000 */
[----:B------:R-:W-:-:S03]  /*134a0*/  ISETP.GE.U32.AND P0, PT, R27, 0x10, PT ;  /* 0x000000101b00780c */ /* 0x000fc60003f06070 */
[----:B------:R-:W-:-:S05]  /*134b0*/  IMAD.IADD R6, R3, 0x1, R6 ;  /* 0x0000000103067824 */ /* 0x000fca00078e0206 */
[----:B------:R-:W3:Y:S02]  /*134c0*/  SHFL.UP PT, R14, R6, 0x8, RZ ;  /* 0x05000000060e7989 */ /* 0x000ee400000e00ff */
[----:B---3--:R-:W-:-:S05]  /*134d0*/  SEL R7, R14, RZ, P1 ;  /* 0x000000ff0e077207 */ /* 0x008fca0000800000 */
[----:B------:R-:W-:-:S05]  /*134e0*/  IMAD.IADD R7, R6, 0x1, R7 ;  /* 0x0000000106077824 */ /* 0x000fca00078e0207 */
[----:B------:R-:W3:Y:S02]  /*134f0*/  SHFL.UP PT, R14, R7, 0x10, RZ ;  /* 0x06000000070e7989 */ /* 0x000ee400000e00ff */
[----:B---3--:R-:W-:-:S05]  /*13500*/  SEL R8, R14, RZ, P0 ;  /* 0x000000ff0e087207 */ /* 0x008fca0000000000 */
[----:B------:R-:W-:-:S05]  /*13510*/  IMAD.IADD R8, R7, 0x1, R8 ;  /* 0x0000000107087824 */ /* 0x000fca00078e0208 */
[----:B------:R3:W4:Y:S02]  /*13520*/  SHFL.IDX PT, R14, R8, 0x1f, 0x1f ;  /* 0x03e01f00080e7f89 */ /* 0x00072400000e0000 */
.L_x_9312:
[----:B------:R-:W-:Y:S02]  /*13530*/  ULDC UR4, c[0x0][0xc10] ;  /* 0x0003040000047ab9 */ /* 0x000fe40000000800 */
[----:B------:R-:W-:-:S04]  /*13540*/  IMAD.U32 R6, RZ, RZ, UR4 ;  /* 0x00000004ff067e24 */ /* 0x000fc8000f8e00ff */
[----:B----4-:R-:W-:-:S04]  /*13550*/  IMAD R7, R14, R6, RZ ;  /* 0x000000060e077224 */ /* 0x010fc800078e02ff */
[----:B--2---:R-:W-:-:S05]  /*13560*/  IMAD.IADD R4, R4, 0x1, R7 ;  /* 0x0000000104047824 */ /* 0x004fca00078e0207 */
[----:B-1----:R-:W-:-:S13]  /*13570*/  ISETP.GT.AND P0, PT, R4, R5, PT ;  /* 0x000000050400720c */ /* 0x002fda0003f04270 */
[----:B------:R-:W-:Y:S05]  /*13580*/  @P0 BRA `(.L_x_9262) ;  /* 0x0000000000ac0947 */ /* 0x000fea0003800000 */
[----:B------:R-:W1:Y:S02]  /*13590*/  LDC R0, c[0x0][0xc14] ;  /* 0x00030500ff007b82 */ /* 0x000e640000000800 */
.L_x_9267:
        /* <DEDUP_REMOVED lines=9> */
[----:B------:R-:W1:Y:S02]  /*13630*/  LDC.64 R2, c[0x0][0xc58] ;  /* 0x00031600ff027b82 */ /* 0x000e640000000a00 */
[----:B-1----:R-:W-:-:S06]  /*13640*/  IMAD.WIDE R2, R7, 0x4, R2 ;  /* 0x0000000407027825 */ /* 0x002fcc00078e0202 */
[----:B------:R1:W5:Y:S02]  /*13650*/  LDG.E R2, desc[UR48][R2.64] ;  /* 0x0000003002027981 */ /* 0x000364000c1e1900 */
.L_x_9265:
[----:B------:R-:W-:Y:S05]  /*13660*/  BSYNC B0 ;  /* 0x0000000000007941 */ /* 0x000fea0003800000 */
.L_x_9264:
        /* <DEDUP_REMOVED lines=19> */
[----:B------:R-:W3:Y:S02]  /*137a0*/  SHFL.UP PT, R14, R7, 0x10, RZ ;  /* 0x06000000070e7989 */ /* 0x000ee400000e00ff */
[----:B---3--:R-:W-:-:S05]  /*137b0*/  SEL R8, R14, RZ, P0 ;  /* 0x000000ff0e087207 */ /* 0x008fca0000000000 */
[----:B------:R-:W-:-:S05]  /*137c0*/  IMAD.IADD R8, R7, 0x1, R8 ;  /* 0x0000000107087824 */ /* 0x000fca00078e0208 */
[----:B------:R1:W2:Y:S02]  /*137d0*/  SHFL.IDX PT, R14, R8, 0x1f, 0x1f ;  /* 0x03e01f00080e7f89 */ /* 0x0002a400000e0000 */
.L_x_9320:
[----:B------:R-:W-:Y:S02]  /*137e0*/  ULDC UR4, c[0x0][0xc10] ;  /* 0x0003040000047ab9 */ /* 0x000fe40000000800 */
[----:B------:R-:W-:-:S04]  /*137f0*/  IMAD.U32 R6, RZ, RZ, UR4 ;  /* 0x00000004ff067e24 */ /* 0x000fc8000f8e00ff */
[----:B--2---:R-:W-:-:S04]  /*13800*/  IMAD R7, R14, R6, RZ ;  /* 0x000000060e077224 */ /* 0x004fc800078e02ff */
[----:B------:R-:W-:-:S05]  /*13810*/  IMAD.IADD R4, R7, 0x1, R4 ;  /* 0x0000000107047824 */ /* 0x000fca00078e0204 */
[----:B------:R-:W-:-:S13]  /*13820*/  ISETP.GT.AND P0, PT, R4, R5, PT ;  /* 0x000000050400720c */ /* 0x000fda0003f04270 */
[----:B------:R-:W-:Y:S05]  /*13830*/  @!P0 BRA `(.L_x_9267) ;  /* 0xfffffffc00588947 */ /* 0x000fea000383ffff */
.L_x_9262:
[----:B------:R-:W-:Y:S01]  /*13840*/  IMAD.IADD R7, R4, 0x1, -R7 ;  /* 0x0000000104077824 */ /* 0x000fe200078e0a07 */
[----:B------:R-:W-:-:S03]  /*13850*/  UMOV UR4, 0xffffffff ;  /* 0xffffffff00047882 */ /* 0x000fc60000000000 */
[----:B------:R-:W-:-:S05]  /*13860*/  IMAD R4, R8, R6, R7 ;  /* 0x0000000608047224 */ /* 0x000fca00078e0207 */
[----:B------:R-:W-:Y:S01]  /*13870*/  ISETP.GT.AND P6, PT, R4, R5, PT ;  /* 0x000000050400720c */ /* 0x000fe20003fc4270 */
[----:B------:R-:W-:-:S12]  /*13880*/  BRA.DIV UR4, `(.L_x_9268) ;  /* 0x0000001a04207947 */ /* 0x000fd8000b800000 */
[----:B------:R-:W-:-:S04]  /*13890*/  VOTE.ANY R3, PT, !P6 ;  /* 0x0000000000037806 */ /* 0x000fc800070e0100 */
[----:B------:R-:W2:Y:S02]  /*138a0*/  POPC R4, R3 ;  /* 0x0000000300047309 */ /* 0x000ea40000000000 */
[----:B--2---:R2:W4:Y:S02]  /*138b0*/  SHFL.IDX PT, R17, R2, R4, 0x1f ;  /* 0x00001f0402117589 */ /* 0x00452400000e0000 */
.L_x_9324:
[----:B------:R-:W-:Y:S01]  /*138c0*/  ISETP.NE.AND P0, PT, R3, RZ, PT ;  /* 0x000000ff0300720c */ /* 0x000fe20003f05270 */
[----:B------:R-:W-:-:S12]  /*138d0*/  IMAD.MOV.U32 R14, RZ, RZ, RZ ;  /* 0x000000ffff0e7224 */ /* 0x000fd800078e00ff */
[----:B------:R-:W-:Y:S05]  /*138e0*/  @!P0 BRA `(.L_x_9269) ;  /* 0x0000000000108947 */ /* 0x000fea0003800000 */
[----:B------:R-:W-:Y:S01]  /*138f0*/  UMOV UR4, 0xffffffff ;  /* 0xffffffff00047882 */ /* 0x000fe20000000000 */
[----:B------:R-:W-:Y:S02]  /*13900*/  VIADD R12, R4, 0xffffffff ;  /* 0xffffffff040c7836 */ /* 0x000fe40000000000 */
[----:B------:R-:W-:Y:S05]  /*13910*/  BRA.DIV UR4, `(.L_x_9270) ;  /* 0x0000001a04447947 */ /* 0x000fea000b800000 */
[----:B------:R0:W0:Y:S02]  /*13920*/  SHFL.IDX PT, R14, R8, R12, 0x1f ;  /* 0x00001f0c080e7589 */ /* 0x00002400000e0000 */
.L_x_9269:
[----:B--2---:R-:W2:Y:S01]  /*13930*/  LDC.64 R2, c[0x0][0xc68] ;  /* 0x00031a00ff027b82 */ /* 0x004ea20000000a00 */
[----:B------:R-:W-:-:S04]  /*13940*/  IMAD.IADD R19, R4, 0x1, R19 ;  /* 0x0000000104137824 */ /* 0x000fc800078e0213 */
[----:B--2---:R-:W-:-:S05]  /*13950*/  IMAD.WIDE R2, R19, 0x4, R2 ;  /* 0x0000000413027825 */ /* 0x004fca00078e0202 */
[----:B01-3--:R0:W4:Y:S01]  /*13960*/  LDG.E R8, desc[UR48][R2.64] ;  /* 0x0000003002087981 */ /* 0x00b122000c1e1900 */
[----:B------:R-:W-:-:S04]  /*13970*/  IMAD R16, R14, R6, R7 ;  /* 0x000000060e107224 */ /* 0x000fc800078e0207 */
[----:B------:R-:W-:Y:S02]  /*13980*/  IMAD.IADD R5, R5, 0x1, -R16 ;  /* 0x0000000105057824 */ /* 0x000fe400078e0a10 */
[----:B0-----:R-:W-:Y:S02]  /*13990*/  IMAD.MOV.U32 R2, RZ, RZ, RZ ;  /* 0x000000ffff027224 */ /* 0x001fe400078e00ff */
[----:B----4-:R-:W-:-:S05]  /*139a0*/  IMAD R4, R17, R8, RZ ;  /* 0x0000000811047224 */ /* 0x010fca00078e02ff */
        /* <DEDUP_REMOVED lines=33> */
[----:B0-----:R-:W-:Y:S01]  /*13bc0*/  VIADD R3, R9, 0xffffffe ;  /* 0x0ffffffe09037836 */ /* 0x001fe20000000000 */
[----:B------:R-:W-:-:S05]  /*13bd0*/  IABS R9, R6 ;  /* 0x0000000600097213 */ /* 0x000fca0000000000 */
[----:B------:R-:W0:Y:S02]  /*13be0*/  F2I.FTZ.U32.TRUNC.NTZ R3, R3 ;  /* 0x0000000300037305 */ /* 0x000e24000021f000 */
[----:B0-----:R-:W-:-:S04]  /*13bf0*/  IMAD.MOV R11, RZ, RZ, -R3 ;  /* 0x000000ffff0b7224 */ /* 0x001fc800078e0a03 */
[----:B------:R-:W-:-:S04]  /*13c00*/  IMAD R5, R11, R8, RZ ;  /* 0x000000080b057224 */ /* 0x000fc800078e02ff */
[----:B------:R-:W-:Y:S01]  /*13c10*/  IMAD.HI.U32 R2, R3, R5, R2 ;  /* 0x0000000503027227 */ /* 0x000fe200078e0002 */
        /* <DEDUP_REMOVED lines=19> */
.L_x_9263:
[----:B------:R-:W-:Y:S01]  /*13d50*/  UMOV UR4, URZ ;  /* 0x0000003f00047c82 */ /* 0x000fe20008000000 */
[----:B------:R-:W-:Y:S01]  /*13d60*/  UMOV UR5, URZ ;  /* 0x0000003f00057c82 */ /* 0x000fe20008000000 */
[----:B------:R-:W-:Y:S01]  /*13d70*/  ULDC UR6, c[0x0][0xc14] ;  /* 0x0003050000067ab9 */ /* 0x000fe20000000800 */
[----:B0-----:R-:W-:Y:S02]  /*13d80*/  IMAD.MOV.U32 R16, RZ, RZ, R5 ;  /* 0x000000ffff107224 */ /* 0x001fe400078e0005 */
[----:B------:R-:W-:Y:S02]  /*13d90*/  IMAD.U32 R17, RZ, RZ, UR4 ;  /* 0x00000004ff117e24 */ /* 0x000fe4000f8e00ff */
[----:B------:R-:W-:Y:S02]  /*13da0*/  IMAD.U32 R18, RZ, RZ, UR5 ;  /* 0x00000005ff127e24 */ /* 0x000fe4000f8e00ff */
[----:B------:R-:W-:-:S07]  /*13db0*/  IMAD.U32 R19, RZ, RZ, UR6 ;  /* 0x00000006ff137e24 */ /* 0x000fce000f8e00ff */
.L_x_9271:
[----:B------:R-:W-:Y:S01]  /*13dc0*/  ISETP.NE.AND P0, PT, R27, RZ, PT ;  /* 0x000000ff1b00720c */ /* 0x000fe20003f05270 */
[----:B------:R-:W-:Y:S05]  /*13dd0*/  WARPSYNC.ALL ;  /* 0x0000000000007948 */ /* 0x000fea0003800000 */
[----:B------:R-:W-:Y:S07]  /*13de0*/  BAR.SYNC.DEFER_BLOCKING 0x4, 0x1a0 ;  /* 0x0106800000007b1d */ /* 0x000fee0000010000 */
[----:B------:R-:W-:Y:S01]  /*13df0*/  @!P0 MOV R2, 0x400 ;  /* 0x0000040000028802 */ /* 0x000fe20000000f00 */
[----:B------:R-:W0:Y:S03]  /*13e00*/  @!P0 S2R R3, SR_CgaCtaId ;  /* 0x0000000000038919 */ /* 0x000e260000008800 */
[----:B0-----:R-:W-:-:S05]  /*13e10*/  @!P0 LEA R2, R3, R2, 0x18 ;  /* 0x0000000203028211 */ /* 0x001fca00078ec0ff */
[----:B------:R1:W-:Y:S01]  /*13e20*/  @!P0 STS.128 [R2+0x2d8d0], R16 ;  /* 0x02d8d01002008388 */ /* 0x0003e20000000c00 */
[----:B------:R-:W-:Y:S06]  /*13e30*/  BAR.ARV 0x5, 0x1a0 ;  /* 0x0146800000007b1d */ /* 0x000fec0000002000 */
[----:B------:R-:W-:-:S13]  /*13e40*/  ISETP.GE.AND P0, PT, R19, R0, PT ;  /* 0x000000001300720c */ /* 0x000fda0003f06270 */
[----:B------:R-:W-:Y:S05]  /*13e50*/  @!P0 BRA `(.L_x_9272) ;  /* 0xffffffc000988947 */ /* 0x000fea000383ffff */
.L_x_9197:
[----:B------:R-:W2:Y:S01]  /*13e60*/  S2R R3, SR_CgaCtaId ;  /* 0x0000000000037919 */ /* 0x000ea20000008800 */
[----:B------:R-:W-:Y:S01]  /*13e70*/  VIADD R29, R29, 0x1 ;  /* 0x000000011d1d7836 */ /* 0x000fe20000000000 */
[----:B-1----:R-:W-:Y:S01]  /*13e80*/  MOV R2, 0x400 ;  /* 0x0000040000027802 */ /* 0x002fe20000000f00 */
[----:B------:R-:W-:Y:S03]  /*13e90*/  BSSY B0, `(.L_x_9273) ;  /* 0x0000008000007945 */ /* 0x000fe60003800000 */
[----:B0-----:R-:W-:-:S04]  /*13ea0*/  LEA.HI R0, R29, R29, RZ, 0x1 ;  /* 0x0000001d1d007211 */ /* 0x001fc800078f08ff */
[----:B------:R-:W-:-:S05]  /*13eb0*/  LOP3.LUT R0, R0, 0xfffffffe, RZ, 0xc0, !PT ;  /* 0xfffffffe00007812 */ /* 0x000fca00078ec0ff */
[----:B------:R-:W-:-:S05]  /*13ec0*/  IMAD.IADD R0, R29, 0x1, -R0 ;  /* 0x000000011d007824 */ /* 0x000fca00078e0a00 */
[----:B------:R-:W-:Y:S02]  /*13ed0*/  SHF.L.U32 R0, R0, 0x1f, RZ ;  /* 0x0000001f00007819 */ /* 0x000fe400000006ff */
[----:B--2---:R-:W-:-:S04]  /*13ee0*/  LEA R9, R3, R2, 0x18 ;  /* 0x0000000203097211 */ /* 0x004fc800078ec0ff */
[----:B------:R-:W0:Y:S02]  /*13ef0*/  SYNCS.PHASECHK.TRANS64.TRYWAIT P0, [R9+URZ+0x2d820], R0 ;  /* 0x02d82000090075a7 */ /* 0x000e24000800017f */
[----:B0-----:R-:W-:Y:S05]  /*13f00*/  @!P0 BRA `(.L_x_9274) ;  /* 0x0000001000ec8947 */ /* 0x001fea0003800000 */
.L_x_9327:
[----:B------:R-:W-:Y:S05]  /*13f10*/  BSYNC B0 ;  /* 0x0000000000007941 */ /* 0x000fea0003800000 */
.L_x_9273:
[----:B------:R-:W-:-:S03]  /*13f20*/  UMOV UR4, 0xffffffff ;  /* 0xffffffff00047882 */ /* 0x000fc60000000000 */
[----:B------:R-:W-:Y:S05]  /*13f30*/  BRA.DIV UR4, `(.L_x_9275) ;  /* 0x0000001204f47947 */ /* 0x000fea000b800000 */
[----:B0-----:R-:W0:Y:S02]  /*13f40*/  S2R R0, SR_TID.X ;  /* 0x0000000000007919 */ /* 0x001e240000002100 */
[----:B0-----:R-:W-:-:S04]  /*13f50*/  SHF.R.U32.HI R0, RZ, 0x5, R0 ;  /* 0x00000005ff007819 */ /* 0x001fc80000011600 */
[----:B------:R-:W-:-:S05]  /*13f60*/  LOP3.LUT R0, R0, 0x3, RZ, 0xc0, !PT ;  /* 0x0000000300007812 */ /* 0x000fca00078ec0ff */
[----:B------:R0:W1:Y:S02]  /*13f70*/  SHFL.IDX PT, R14, R0, RZ, 0x1f ;  /* 0x00001fff000e7589 */ /* 0x00006400000e0000 */
.L_x_9330:
[----:B-1----:R-:W-:Y:S01]  /*13f80*/  ISETP.NE.AND P0, PT, R14, RZ, PT ;  /* 0x000000ff0e00720c */ /* 0x002fe20003f05270 */
[----:B------:R-:W-:-:S12]  /*13f90*/  BSSY B0, `(.L_x_9276) ;  /* 0x0000024000007945 */ /* 0x000fd80003800000 */
[----:B------:R-:W-:Y:S05]  /*13fa0*/  @P0 BRA `(.L_x_9277) ;  /* 0x0000000000880947 */ /* 0x000fea0003800000 */
[----:B------:R-:W-:-:S03]  /*13fb0*/  UMOV UR4, 0xffffffff ;  /* 0xffffffff00047882 */ /* 0x000fc60000000000 */
[----:B------:R-:W-:Y:S05]  /*13fc0*/  BRA.DIV UR4, `(.L_x_9278) ;  /* 0x0000001604047947 */ /* 0x000fea000b800000 */
[----:B------:R-:W-:-:S13]  /*13fd0*/  ELECT P6, URZ, PT ;  /* 0x00000000003f782f */ /* 0x000fda00038c0000 */
.L_x_9333:
[----:B------:R-:W-:Y:S05]  /*13fe0*/  @!P6 BRA `(.L_x_9277) ;  /* 0x000000000078e947 */ /* 0x000fea0003800000 */
[----:B------:R-:W-:-:S06]  /*13ff0*/  ULOP3.LUT UR4, UR36, 0x2, URZ, 0xfc, !UPT ;  /* 0x0000000224047892 */ /* 0x000fcc000f8efc3f */
[----:B0-----:R-:W-:-:S05]  /*14000*/  IMAD.U32 R0, RZ, RZ, UR4 ;  /* 0x00000004ff007e24 */ /* 0x001fca000f8e00ff */
[----:B------:R-:W-:-:S13]  /*14010*/  ISETP.NE.AND P2, PT, R0, 0x3, PT ;  /* 0x000000030000780c */ /* 0x000fda0003f45270 */
[----:B------:R-:W-:Y:S05]  /*14020*/  @!P2 BRA `(.L_x_9279) ;  /* 0x000000000004a947 */ /* 0x000fea0003800000 */
[----:B------:R-:W-:Y:S01]  /*14030*/  BPT.TRAP 0x1 ;  /* 0x000000040000795c */ /* 0x000fe20000300000 */
.L_x_9279:
        /* <DEDUP_REMOVED lines=12> */
.L_x_9334:
[----:B------:R-:W1:Y:S02]  /*14100*/  SYNCS.PHASECHK.TRANS64.TRYWAIT P0, [R3+URZ], R0 ;  /* 0x00000000030075a7 */ /* 0x000e64000800017f */
[----:B-1----:R-:W-:Y:S05]  /*14110*/  @!P0 BRA `(.L_x_9281) ;  /* 0x0000001000e48947 */ /* 0x002fea0003800000 */
.L_x_9335:
[----:B------:R-:W-:Y:S05]  /*14120*/  @!P2 BRA `(.L_x_9282) ;  /* 0x000000000004a947 */ /* 0x000fea0003800000 */
[----:B------:R-:W-:Y:S01]  /*14130*/  BPT.TRAP 0x1 ;  /* 0x000000040000795c */ /* 0x000fe20000300000 */
.L_x_9282:
[----:B-1----:R-:W-:-:S04]  /*14140*/  VIADD R3, R9, 0x2d860 ;  /* 0x0002d86009037836 */ /* 0x002fc80000000000 */
[----:B------:R-:W-:-:S04]  /*14150*/  IMAD R5, R22, 0x8, R3 ;  /* 0x0000000816057824 */ /* 0x000fc800078e0203 */
[----:B------:R-:W1:Y:S02]  /*14160*/  SYNCS.PHASECHK.TRANS64.TRYWAIT P0, [R5+URZ], R2 ;  /* 0x00000002050075a7 */ /* 0x000e64000800017f */
[----:B-1----:R-:W-:Y:S05]  /*14170*/  @!P0 BRA `(.L_x_9283) ;  /* 0x0000001000e08947 */ /* 0x002fea0003800000 */
.L_x_9336:
[----:B------:R-:W-:-:S07]  /*14180*/  IMAD R3, R4, 0x8, R3 ;  /* 0x0000000804037824 */ /* 0x000fce00078e0203 */
.L_x_9284:
[----:B--2---:R2:W4:Y:S02]  /*14190*/  SYNCS.PHASECHK.TRANS64.TRYWAIT P0, [R3+URZ], R0 ;  /* 0x00000000030075a7 */ /* 0x004524000800017f */
[----:B----4-:R-:W-:Y:S05]  /*141a0*/  @!P0 NANOSLEEP.SYNCS 0x989680 ;  /* 0x009896800000895d */ /* 0x010fea0003900000 */
[----:B------:R-:W4:Y:S02]  /*141b0*/  @!P0 SYNCS.PHASECHK.TRANS64 P0, [R3+URZ], R0 ;  /* 0x00000000030085a7 */ /* 0x000f24000800007f */
[----:B----4-:R-:W-:Y:S05]  /*141c0*/  @!P0 BRA `(.L_x_9284) ;  /* 0xfffffffc00f08947 */ /* 0x010fea000383ffff */
.L_x_9277:
[----:B------:R-:W-:Y:S05]  /*141d0*/  BSYNC B0 ;  /* 0x0000000000007941 */ /* 0x000fea0003800000 */
.L_x_9276:
[----:B------:R-:W-:Y:S05]  /*141e0*/  EXIT ;  /* 0x000000000000794d */ /* 0x000fea0003800000 */
.L_x_9109:
[----:B0-----:R-:W-:-:S04]  /*141f0*/  IMAD.U32 R3, RZ, RZ, UR42 ;  /* 0x0000002aff037e24 */ /* 0x001fc8000f8e00ff */
[----:B------:R0:W1:Y:S03]  /*14200*/  SYNCS.PHASECHK.TRANS64.TRYWAIT P1, [R3+URZ+0x2d800], R0 ;  /* 0x02d80000030075a7 */ /* 0x000066000802017f */
[----:B-1----:R-:W-:Y:S05]  /*14210*/  @!P1 NANOSLEEP.SYNCS 0x989680 ;  /* 0x009896800000995d */ /* 0x002fea0003900000 */
[----:B------:R-:W1:Y:S02]  /*14220*/  @!P1 SYNCS.PHASECHK.TRANS64 P1, [R3+URZ+0x2d800], R0 ;  /* 0x02d80000030095a7 */ /* 0x000e64000802007f */
[----:B-1----:R-:W-:Y:S05]  /*14230*/  @!P1 BRA `(.L_x_9109) ;  /* 0xfffffffc00ec9947 */ /* 0x002fea000383ffff */
[----:B------:R-:W-:Y:S05]  /*14240*/  BRA `(.L_x_9285) ;  /* 0xfffffed8003c7947 */ /* 0x000fea000383ffff */
.L_x_9113:
[----:B-1----:R1:W2:Y:S02]  /*14250*/  SYNCS.PHASECHK.TRANS64.TRYWAIT P2, [R5+URZ+0x2d830], R0 ;  /* 0x02d83000050075a7 */ /* 0x0022a4000804017f */
[----:B--2---:R-:W-:Y:S05]  /*14260*/  @!P2 NANOSLEEP.SYNCS 0x989680 ;  /* 0x009896800000a95d */ /* 0x004fea0003900000 */
[----:B------:R-:W2:Y:S02]  /*14270*/  @!P2 SYNCS.PHASECHK.TRANS64 P2, [R5+URZ+0x2d830], R0 ;  /* 0x02d830000500a5a7 */ /* 0x000ea4000804007f */
[----:B--2---:R-:W-:Y:S05]  /*14280*/  @!P2 BRA `(.L_x_9113) ;  /* 0xfffffffc00f0a947 */ /* 0x004fea000383ffff */
[----:B------:R-:W-:Y:S05]  /*14290*/  BRA `(.L_x_9112) ;  /* 0xfffffed800607947 */ /* 0x000fea000383ffff */
.L_x_9129:
[----:B-1----:R-:W-:-:S04]  /*142a0*/  IMAD.U32 R13, RZ, RZ, UR6 ;  /* 0x00000006ff0d7e24 */ /* 0x002fc8000f8e00ff */
[----:B------:R1:W2:Y:S03]  /*142b0*/  SYNCS.PHASECHK.TRANS64.TRYWAIT P2, [R13+URZ+0x2d830], R12 ;  /* 0x02d8300c0d0075a7 */ /* 0x0002a6000804017f */
[----:B--2---:R-:W-:Y:S05]  /*142c0*/  @!P2 NANOSLEEP.SYNCS 0x989680 ;  /* 0x009896800000a95d */ /* 0x004fea0003900000 */
[----:B------:R-:W2:Y:S02]  /*142d0*/  @!P2 SYNCS.PHASECHK.TRANS64 P2, [R13+URZ+0x2d830], R12 ;  /* 0x02d8300c0d00a5a7 */ /* 0x000ea4000804007f */
[----:B--2---:R-:W-:Y:S05]  /*142e0*/  @!P2 BRA `(.L_x_9129) ;  /* 0xfffffffc00eca947 */ /* 0x004fea000383ffff */
[----:B------:R-:W-:Y:S05]  /*142f0*/  BRA `(.L_x_9126) ;  /* 0xffffff0c001c7947 */ /* 0x000fea000383ffff */
.L_x_9133:
[----:B-1----:R-:W-:-:S04]  /*14300*/  IMAD.U32 R13, RZ, RZ, UR6 ;  /* 0x00000006ff0d7e24 */ /* 0x002fc8000f8e00ff */
[----:B------:R1:W2:Y:S03]  /*14310*/  SYNCS.PHASECHK.TRANS64.TRYWAIT P2, [R13+URZ+0x2d850], R12 ;  /* 0x02d8500c0d0075a7 */ /* 0x0002a6000804017f */
[----:B--2---:R-:W-:Y:S05]  /*14320*/  @!P2 NANOSLEEP.SYNCS 0x989680 ;  /* 0x009896800000a95d */ /* 0x004fea0003900000 */
[----:B------:R-:W2:Y:S02]  /*14330*/  @!P2 SYNCS.PHASECHK.TRANS64 P2, [R13+URZ+0x2d850], R12 ;  /* 0x02d8500c0d00a5a7 */ /* 0x000ea4000804007f */
[----:B--2---:R-:W-:Y:S05]  /*14340*/  @!P2 BRA `(.L_x_9133) ;  /* 0xfffffffc00eca947 */ /* 0x004fea000383ffff */
[----:B------:R-:W-:Y:S05]  /*14350*/  BRA `(.L_x_9130) ;  /* 0xffffff0c00bc7947 */ /* 0x000fea000383ffff */
.L_x_9150:
[----:B-1----:R-:W-:-:S04]  /*14360*/  IMAD.U32 R7, RZ, RZ, UR6 ;  /* 0x00000006ff077e24 */ /* 0x002fc8000f8e00ff */
[----:B------:R1:W3:Y:S03]  /*14370*/  SYNCS.PHASECHK.TRANS64.TRYWAIT P2, [R7+URZ+0x2d830], R0 ;  /* 0x02d83000070075a7 */ /* 0x0002e6000804017f */
[----:B---3--:R-:W-:Y:S05]  /*14380*/  @!P2 NANOSLEEP.SYNCS 0x989680 ;  /* 0x009896800000a95d */ /* 0x008fea0003900000 */
[----:B------:R-:W3:Y:S02]  /*14390*/  @!P2 SYNCS.PHASECHK.TRANS64 P2, [R7+URZ+0x2d830], R0 ;  /* 0x02d830000700a5a7 */ /* 0x000ee4000804007f */
[----:B---3--:R-:W-:Y:S05]  /*143a0*/  @!P2 BRA `(.L_x_9150) ;  /* 0xfffffffc00eca947 */ /* 0x008fea000383ffff */
[----:B------:R-:W-:Y:S05]  /*143b0*/  BRA `(.L_x_9147) ;  /* 0xffffff3c009c7947 */ /* 0x000fea000383ffff */
.L_x_9154:
[----:B-1----:R-:W-:-:S04]  /*143c0*/  IMAD.U32 R7, RZ, RZ, UR6 ;  /* 0x00000006ff077e24 */ /* 0x002fc8000f8e00ff */
[----:B------:R1:W2:Y:S03]  /*143d0*/  SYNCS.PHASECHK.TRANS64.TRYWAIT P2, [R7+URZ+0x2d850], R0 ;  /* 0x02d85000070075a7 */ /* 0x0002a6000804017f */
[----:B--2---:R-:W-:Y:S05]  /*143e0*/  @!P2 NANOSLEEP.SYNCS 0x989680 ;  /* 0x009896800000a95d */ /* 0x004fea0003900000 */
[----:B------:R-:W2:Y:S02]  /*143f0*/  @!P2 SYNCS.PHASECHK.TRANS64 P2, [R7+URZ+0x2d850], R0 ;  /* 0x02d850000700a5a7 */ /* 0x000ea4000804007f */
[----:B--2---:R-:W-:Y:S05]  /*14400*/  @!P2 BRA `(.L_x_9154) ;  /* 0xfffffffc00eca947 */ /* 0x004fea000383ffff */
[----:B------:R-:W-:Y:S05]  /*14410*/  BRA `(.L_x_9151) ;  /* 0xffffff40003c7947 */ /* 0x000fea000383ffff */
.L_x_9160:
[----:B-1----:R-:W-:-:S04]  /*14420*/  IMAD.U32 R7, RZ, RZ, UR6 ;  /* 0x00000006ff077e24 */ /* 0x002fc8000f8e00ff */
[----:B------:R1:W3:Y:S03]  /*14430*/  SYNCS.PHASECHK.TRANS64.TRYWAIT P2, [R7+URZ+0x2d830], R0 ;  /* 0x02d83000070075a7 */ /* 0x0002e6000804017f */
[----:B---3--:R-:W-:Y:S05]  /*14440*/  @!P2 NANOSLEEP.SYNCS 0x989680 ;  /* 0x009896800000a95d */ /* 0x008fea0003900000 */
[----:B------:R-:W3:Y:S02]  /*14450*/  @!P2 SYNCS.PHASECHK.TRANS64 P2, [R7+URZ+0x2d830], R0 ;  /* 0x02d830000700a5a7 */ /* 0x000ee4000804007f */
[----:B---3--:R-:W-:Y:S05]  /*14460*/  @!P2 BRA `(.L_x_9160) ;  /* 0xfffffffc00eca947 */ /* 0x008fea000383ffff */
[----:B------:R-:W-:Y:S05]  /*14470*/  BRA `(.L_x_9157) ;  /* 0xffffff5c00b87947 */ /* 0x000fea000383ffff */
.L_x_9164:
[----:B-1----:R-:W-:-:S04]  /*14480*/  IMAD.U32 R7, RZ, RZ, UR6 ;  /* 0x00000006ff077e24 */ /* 0x002fc8000f8e00ff */
[----:B------:R1:W2:Y:S03]  /*14490*/  SYNCS.PHASECHK.TRANS64.TRYWAIT P2, [R7+URZ+0x2d850], R0 ;  /* 0x02d85000070075a7 */ /* 0x0002a6000804017f */
[----:B--2---:R-:W-:Y:S05]  /*144a0*/  @!P2 NANOSLEEP.SYNCS 0x989680 ;  /* 0x009896800000a95d */ /* 0x004fea0003900000 */
[----:B------:R-:W2:Y:S02]  /*144b0*/  @!P2 SYNCS.PHASECHK.TRANS64 P2, [R7+URZ+0x2d850], R0 ;  /* 0x02d850000700a5a7 */ /* 0x000ea4000804007f */
[----:B--2---:R-:W-:Y:S05]  /*144c0*/  @!P2 BRA `(.L_x_9164) ;  /* 0xfffffffc00eca947 */ /* 0x004fea000383ffff */
[----:B------:R-:W-:Y:S05]  /*144d0*/  BRA `(.L_x_9161) ;  /* 0xffffff6000587947 */ /* 0x000fea000383ffff */
.L_x_9177:
[----:B---3--:R-:W-:-:S04]  /*144e0*/  IMAD.U32 R5, RZ, RZ, UR9 ;  /* 0x00000009ff057e24 */ /* 0x008fc8000f8e00ff */
[----:B------:R3:W0:Y:S03]  /*144f0*/  SYNCS.PHASECHK.TRANS64.TRYWAIT P0, [R5+URZ+0x2d850], R2 ;  /* 0x02d85002050075a7 */ /* 0x000626000800017f */
[----:B0-----:R-:W-:Y:S05]  /*14500*/  @!P0 NANOSLEEP.SYNCS 0x989680 ;  /* 0x009896800000895d */ /* 0x001fea0003900000 */
[----:B------:R-:W0:Y:S02]  /*14510*/  @!P0 SYNCS.PHASECHK.TRANS64 P0, [R5+URZ+0x2d850], R2 ;  /* 0x02d85002050085a7 */ /* 0x000e24000800007f */
[----:B0-----:R-:W-:Y:S05]  /*14520*/  @!P0 BRA `(.L_x_9177) ;  /* 0xfffffffc00ec8947 */ /* 0x001fea000383ffff */
[----:B------:R-:W-:Y:S05]  /*14530*/  BRA `(.L_x_9176) ;  /* 0xffffff8c00707947 */ /* 0x000fea000383ffff */
.L_x_9218:
        /* <DEDUP_REMOVED lines=11> */
.L_x_9287:
[----:B------:R-:W-:Y:S05]  /*145f0*/  BSYNC B0 ;  /* 0x0000000000007941 */ /* 0x000fea0003800000 */
.L_x_9286:
[----:B------:R-:W-:Y:S05]  /*14600*/  BRA `(.L_x_9288) ;  /* 0xffffffc800c87947 */ /* 0x000fea000383ffff */
.L_x_9219:
[----:B------:R-:W-:Y:S01]  /*14610*/  BSSY B0, `(.L_x_9289) ;  /* 0x0000006000007945 */ /* 0x000fe20003800000 */
[----:B------:R-:W-:-:S07]  /*14620*/  IMAD.MOV.U32 R15, RZ, RZ, -0x1 ;  /* 0xffffffffff0f7424 */ /* 0x000fce00078e00ff */
[----:B------:R-:W-:Y:S05]  /*14630*/  WARPSYNC.COLLECTIVE R15, `(.L_x_9290) ;  /* 0x000000000f0c7348 */ /* 0x000fea0003c00000 */
[----:B------:R-:W-:Y:S02]  /*14640*/  ELECT P6, UR62, PT ;  /* 0x00000000003e782f */ /* 0x000fe400038c0000 */
[----:B------:R-:W-:Y:S01]  /*14650*/  MOV R14, UR62 ;  /* 0x0000003e000e7c02 */ /* 0x000fe20008000f00 */
[----:B------:R-:W-:Y:S10]  /*14660*/  ENDCOLLECTIVE ;  /* 0x000000000000791b */ /* 0x000ff40003800000 */
.L_x_9290:
[----:B------:R-:W-:Y:S05]  /*14670*/  BSYNC B0 ;  /* 0x0000000000007941 */ /* 0x000fea0003800000 */
.L_x_9289:
[----:B------:R-:W-:Y:S05]  /*14680*/  BRA `(.L_x_9291) ;  /* 0xffffffc800b87947 */ /* 0x000fea000383ffff */
.L_x_9222:
[----:B-1----:R1:W2:Y:S02]  /*14690*/  SYNCS.PHASECHK.TRANS64.TRYWAIT P0, [R5+URZ+0x2d840], R4 ;  /* 0x02d84004050075a7 */ /* 0x0022a4000800017f */
[----:B--2---:R-:W-:Y:S05]  /*146a0*/  @!P0 NANOSLEEP.SYNCS 0x989680 ;  /* 0x009896800000895d */ /* 0x004fea0003900000 */
[----:B------:R-:W2:Y:S02]  /*146b0*/  @!P0 SYNCS.PHASECHK.TRANS64 P0, [R5+URZ+0x2d840], R4 ;  /* 0x02d84004050085a7 */ /* 0x000ea4000800007f */
[----:B--2---:R-:W-:Y:S05]  /*146c0*/  @!P0 BRA `(.L_x_9222) ;  /* 0xfffffffc00f08947 */ /* 0x004fea000383ffff */
[----:B------:R-:W-:Y:S05]  /*146d0*/  BRA `(.L_x_9292) ;  /* 0xffffffcc000c7947 */ /* 0x000fea000383ffff */
.L_x_9225:
[----:B-1----:R1:W2:Y:S02]  /*146e0*/  SYNCS.PHASECHK.TRANS64.TRYWAIT P0, [R25+URZ+0x2d820], R4 ;  /* 0x02d82004190075a7 */ /* 0x0022a4000800017f */
[----:B--2---:R-:W-:Y:S05]  /*146f0*/  @!P0 NANOSLEEP.SYNCS 0x989680 ;  /* 0x009896800000895d */ /* 0x004fea0003900000 */
[----:B------:R-:W2:Y:S02]  /*14700*/  @!P0 SYNCS.PHASECHK.TRANS64 P0, [R25+URZ+0x2d820], R4 ;  /* 0x02d82004190085a7 */ /* 0x000ea4000800007f */
[----:B--2---:R-:W-:Y:S05]  /*14710*/  @!P0 BRA `(.L_x_9225) ;  /* 0xfffffffc00f08947 */ /* 0x004fea000383ffff */
[----:B------:R-:W-:Y:S05]  /*14720*/  BRA `(.L_x_9293) ;  /* 0xffffffd000347947 */ /* 0x000fea000383ffff */
.L_x_9233:
[----:B0-----:R0:W1:Y:S02]  /*14730*/  SYNCS.PHASECHK.TRANS64.TRYWAIT P0, [R3+URZ+0x2d840], R2 ;  /* 0x02d84002030075a7 */ /* 0x001064000800017f */
[----:B-1----:R-:W-:Y:S05]  /*14740*/  @!P0 NANOSLEEP.SYNCS 0x989680 ;  /* 0x009896800000895d */ /* 0x002fea0003900000 */
[----:B------:R-:W1:Y:S02]  /*14750*/  @!P0 SYNCS.PHASECHK.TRANS64 P0, [R3+URZ+0x2d840], R2 ;  /* 0x02d84002030085a7 */ /* 0x000e64000800007f */
[----:B-1----:R-:W-:Y:S05]  /*14760*/  @!P0 BRA `(.L_x_9233) ;  /* 0xfffffffc00f08947 */ /* 0x002fea000383ffff */
[----:B------:R-:W-:Y:S05]  /*14770*/  BRA `(.L_x_9294) ;  /* 0xffffffd000d87947 */ /* 0x000fea000383ffff */
.L_x_9235:
[----:B0-----:R0:W1:Y:S02]  /*14780*/  SYNCS.PHASECHK.TRANS64.TRYWAIT P0, [R2+URZ+0x60], R5 ;  /* 0x00006005020075a7 */ /* 0x001064000800017f */
[----:B-1----:R-:W-:Y:S05]  /*14790*/  @!P0 NANOSLEEP.SYNCS 0x989680 ;  /* 0x009896800000895d */ /* 0x002fea0003900000 */
[----:B------:R-:W1:Y:S02]  /*147a0*/  @!P0 SYNCS.PHASECHK.TRANS64 P0, [R2+URZ+0x60], R5 ;  /* 0x00006005020085a7 */ /* 0x000e64000800007f */
[----:B-1----:R-:W-:Y:S05]  /*147b0*/  @!P0 BRA `(.L_x_9235) ;  /* 0xfffffffc00f08947 */ /* 0x002fea000383ffff */
[----:B------:R-:W-:Y:S05]  /*147c0*/  BRA `(.L_x_9295) ;  /* 0xffffffd400647947 */ /* 0x000fea000383ffff */
.L_x_9240:
[----:B-1----:R1:W2:Y:S02]  /*147d0*/  SYNCS.PHASECHK.TRANS64.TRYWAIT P0, [R3+URZ+0x2d840], R2 ;  /* 0x02d84002030075a7 */ /* 0x0022a4000800017f */
[----:B--2---:R-:W-:Y:S05]  /*147e0*/  @!P0 NANOSLEEP.SYNCS 0x989680 ;  /* 0x009896800000895d */ /* 0x004fea0003900000 */
[----:B------:R-:W2:Y:S02]  /*147f0*/  @!P0 SYNCS.PHASECHK.TRANS64 P0, [R3+URZ+0x2d840], R2 ;  /* 0x02d84002030085a7 */ /* 0x000ea4000800007f */
[----:B--2---:R-:W-:Y:S05]  /*14800*/  @!P0 BRA `(.L_x_9240) ;  /* 0xfffffffc00f08947 */ /* 0x004fea000383ffff */
[----:B------:R-:W-:Y:S05]  /*14810*/  BRA `(.L_x_9296) ;  /* 0xffffffd800987947 */ /* 0x000fea000383ffff */
.L_x_9242:
[----:B0-----:R0:W1:Y:S02]  /*14820*/  SYNCS.PHASECHK.TRANS64.TRYWAIT P1, [R3+URZ+0x60], R24 ;  /* 0x00006018030075a7 */ /* 0x001064000802017f */
[----:B-1----:R-:W-:Y:S05]  /*14830*/  @!P1 NANOSLEEP.SYNCS 0x989680 ;  /* 0x009896800000995d */ /* 0x002fea0003900000 */
[----:B------:R-:W1:Y:S02]  /*14840*/  @!P1 SYNCS.PHASECHK.TRANS64 P1, [R3+URZ+0x60], R24 ;  /* 0x00006018030095a7 */ /* 0x000e64000802007f */
[----:B-1----:R-:W-:Y:S05]  /*14850*/  @!P1 BRA `(.L_x_9242) ;  /* 0xfffffffc00f09947 */ /* 0x002fea000383ffff */
[----:B------:R-:W-:Y:S05]  /*14860*/  BRA `(.L_x_9297) ;  /* 0xffffffdc00247947 */ /* 0x000fea000383ffff */
.L_x_9247:
[----:B-1----:R1:W2:Y:S02]  /*14870*/  SYNCS.PHASECHK.TRANS64.TRYWAIT P0, [R2+URZ+0x2d840], R3 ;  /* 0x02d84003020075a7 */ /* 0x0022a4000800017f */
[----:B--2---:R-:W-:Y:S05]  /*14880*/  @!P0 NANOSLEEP.SYNCS 0x989680 ;  /* 0x009896800000895d */ /* 0x004fea0003900000 */
[----:B------:R-:W2:Y:S02]  /*14890*/  @!P0 SYNCS.PHASECHK.TRANS64 P0, [R2+URZ+0x2d840], R3 ;  /* 0x02d84003020085a7 */ /* 0x000ea4000800007f */
[----:B--2---:R-:W-:Y:S05]  /*148a0*/  @!P0 BRA `(.L_x_9247) ;  /* 0xfffffffc00f08947 */ /* 0x004fea000383ffff */
[----:B------:R-:W-:Y:S05]  /*148b0*/  BRA `(.L_x_9298) ;  /* 0xffffffe000307947 */ /* 0x000fea000383ffff */
.L_x_9249:
[----:B0-----:R0:W1:Y:S02]  /*148c0*/  SYNCS.PHASECHK.TRANS64.TRYWAIT P1, [R2+URZ+0x60], R3 ;  /* 0x00006003020075a7 */ /* 0x001064000802017f */
[----:B-1----:R-:W-:Y:S05]  /*148d0*/  @!P1 NANOSLEEP.SYNCS 0x989680 ;  /* 0x009896800000995d */ /* 0x002fea0003900000 */
[----:B------:R-:W1:Y:S02]  /*148e0*/  @!P1 SYNCS.PHASECHK.TRANS64 P1, [R2+URZ+0x60], R3 ;  /* 0x00006003020095a7 */ /* 0x000e64000802007f */
[----:B-1----:R-:W-:Y:S05]  /*148f0*/  @!P1 BRA `(.L_x_9249) ;  /* 0xfffffffc00f09947 */ /* 0x002fea000383ffff */
[----:B------:R-:W-:Y:S05]  /*14900*/  BRA `(.L_x_9299) ;  /* 0xffffffe000c47947 */ /* 0x000fea000383ffff */
.L_x_9256:
[----:B0-----:R0:W1:Y:S02]  /*14910*/  SYNCS.PHASECHK.TRANS64.TRYWAIT P0, [R3+URZ+0x2d860], R2 ;  /* 0x02d86002030075a7 */ /* 0x001064000800017f */
[----:B-1----:R-:W-:Y:S05]  /*14920*/  @!P0 NANOSLEEP.SYNCS 0x989680 ;  /* 0x009896800000895d */ /* 0x002fea0003900000 */
[----:B------:R-:W1:Y:S02]  /*14930*/  @!P0 SYNCS.PHASECHK.TRANS64 P0, [R3+URZ+0x2d860], R2 ;  /* 0x02d86002030085a7 */ /* 0x000e64000800007f */
[----:B-1----:R-:W-:Y:S05]  /*14940*/  @!P0 BRA `(.L_x_9256) ;  /* 0xfffffffc00f08947 */ /* 0x002fea000383ffff */
[----:B------:R-:W-:Y:S05]  /*14950*/  BRA `(.L_x_9300) ;  /* 0xffffffe400a87947 */ /* 0x000fea000383ffff */
.L_x_9258:
        /* <DEDUP_REMOVED lines=8> */
.L_x_9302:
[----:B------:R-:W-:Y:S05]  /*149e0*/  BSYNC B0 ;  /* 0x0000000000007941 */ /* 0x000fea0003800000 */
.L_x_9301:
        /* <DEDUP_REMOVED lines=8> */
.L_x_9303:
[----:B------:R-:W-:Y:S01]  /*14a70*/  IMAD.MOV.U32 R4, RZ, RZ, R14 ;  /* 0x000000ffff047224 */ /* 0x000fe200078e000e */
[----:B------:R-:W-:Y:S06]  /*14a80*/  BRA `(.L_x_9304) ;  /* 0xffffffe8001c7947 */ /* 0x000fec000383ffff */
.L_x_9261:
[----:B------:R-:W-:Y:S01]  /*14a90*/  BSSY B0, `(.L_x_9305) ;  /* 0x0000008000007945 */ /* 0x000fe20003800000 */
[----:B-----5:R-:W-:Y:S02]  /*14aa0*/  IMAD.MOV.U32 R13, RZ, RZ, R2 ;  /* 0x000000ffff0d7224 */ /* 0x020fe400078e0002 */
[----:B------:R-:W-:Y:S02]  /*14ab0*/  IMAD.MOV.U32 R12, RZ, RZ, 0x1 ;  /* 0x00000001ff0c7424 */ /* 0x000fe400078e00ff */
[----:B------:R-:W-:Y:S02]  /*14ac0*/  IMAD.MOV.U32 R11, RZ, RZ, RZ ;  /* 0x000000ffff0b7224 */ /* 0x000fe400078e00ff */
[----:B------:R-:W-:-:S07]  /*14ad0*/  IMAD.MOV.U32 R15, RZ, RZ, -0x1 ;  /* 0xffffffffff0f7424 */ /* 0x000fce00078e00ff */
[----:B0123--:R-:W-:Y:S05]  /*14ae0*/  WARPSYNC.COLLECTIVE R15, `(.L_x_9306) ;  /* 0x000000000f087348 */ /* 0x00ffea0003c00000 */
[----:B------:R4:W0:Y:S02]  /*14af0*/  SHFL.UP P6, R14, R13, R12, R11 ;  /* 0x0400000c0d0e7389 */ /* 0x00082400000c000b */
[----:B01234-:R-:W-:Y:S01]  /*14b00*/  ENDCOLLECTIVE ;  /* 0x000000000000791b */ /* 0x01ffe20003800000 */
.L_x_9306:
[----:B------:R-:W-:Y:S05]  /*14b10*/  BSYNC B0 ;  /* 0x0000000000007941 */ /* 0x000fea0003800000 */
.L_x_9305:
        /* <DEDUP_REMOVED lines=10> */
.L_x_9307:
        /* <DEDUP_REMOVED lines=8> */
.L_x_9308:
        /* <DEDUP_REMOVED lines=8> */
.L_x_9309:
        /* <DEDUP_REMOVED lines=8> */
.L_x_9310:
        /* <DEDUP_REMOVED lines=8> */
.L_x_9311:
[----:B------:R-:W-:Y:S05]  /*14dc0*/  BRA `(.L_x_9312) ;  /* 0xffffffe400d87947 */ /* 0x000fea000383ffff */
.L_x_9266:
[----:B------:R-:W-:Y:S01]  /*14dd0*/  BSSY B0, `(.L_x_9313) ;  /* 0x0000008000007945 */ /* 0x000fe20003800000 */
[----:B-----5:R-:W-:Y:S02]  /*14de0*/  IMAD.MOV.U32 R13, RZ, RZ, R2 ;  /* 0x000000ffff0d7224 */ /* 0x020fe400078e0002 */
[----:B------:R-:W-:Y:S02]  /*14df0*/  IMAD.MOV.U32 R12, RZ, RZ, 0x1 ;  /* 0x00000001ff0c7424 */ /* 0x000fe400078e00ff */
[----:B------:R-:W-:Y:S02]  /*14e00*/  IMAD.MOV.U32 R11, RZ, RZ, RZ ;  /* 0x000000ffff0b7224 */ /* 0x000fe400078e00ff */
[----:B------:R-:W-:-:S07]  /*14e10*/  IMAD.MOV.U32 R15, RZ, RZ, -0x1 ;  /* 0xffffffffff0f7424 */ /* 0x000fce00078e00ff */
[----:B01-3--:R-:W-:Y:S05]  /*14e20*/  WARPSYNC.COLLECTIVE R15, `(.L_x_9314) ;  /* 0x000000000f087348 */ /* 0x00bfea0003c00000 */
[----:B------:R2:W4:Y:S02]  /*14e30*/  SHFL.UP P6, R14, R13, R12, R11 ;  /* 0x0400000c0d0e7389 */ /* 0x00052400000c000b */
[----:B01234-:R-:W-:Y:S01]  /*14e40*/  ENDCOLLECTIVE ;  /* 0x000000000000791b */ /* 0x01ffe20003800000 */
.L_x_9314:
[----:B------:R-:W-:Y:S05]  /*14e50*/  BSYNC B0 ;  /* 0x0000000000007941 */ /* 0x000fea0003800000 */
.L_x_9313:
        /* <DEDUP_REMOVED lines=10> */
.L_x_9315:
        /* <DEDUP_REMOVED lines=8> */
.L_x_9316:
        /* <DEDUP_REMOVED lines=8> */
.L_x_9317:
        /* <DEDUP_REMOVED lines=8> */
.L_x_9318:
        /* <DEDUP_REMOVED lines=8> */
.L_x_9319:
[----:B------:R-:W-:Y:S05]  /*15100*/  BRA `(.L_x_9320) ;  /* 0xffffffe400b47947 */ /* 0x000fea000383ffff */
.L_x_9268:
[----:B------:R-:W-:Y:S01]  /*15110*/  BSSY B0, `(.L_x_9321) ;  /* 0x0000006000007945 */ /* 0x000fe20003800000 */
[----:B------:R-:W-:Y:S01]  /*15120*/  PLOP3.LUT P6, PT, P6, PT, PT, 0x8, 0x0 ;  /* 0x000000000000781c */ /* 0x000fe200037ce170 */
[----:B------:R-:W-:-:S12]  /*15130*/  IMAD.MOV.U32 R15, RZ, RZ, -0x1 ;  /* 0xffffffffff0f7424 */ /* 0x000fd800078e00ff */
[----:B01-3--:R-:W-:Y:S05]  /*15140*/  WARPSYNC.COLLECTIVE R15, `(.L_x_9322) ;  /* 0x000000000f087348 */ /* 0x00bfea0003c00000 */
[----:B------:R-:W-:Y:S01]  /*15150*/  VOTE.ANY R14, PT, P6 ;  /* 0x00000000000e7806 */ /* 0x000fe200030e0100 */
[----:B01-3--:R-:W-:Y:S06]  /*15160*/  ENDCOLLECTIVE ;  /* 0x000000000000791b */ /* 0x00bfec0003800000 */
.L_x_9322:
[----:B------:R-:W-:Y:S05]  /*15170*/  BSYNC B0 ;  /* 0x0000000000007941 */ /* 0x000fea0003800000 */
.L_x_9321:
        /* <DEDUP_REMOVED lines=9> */
.L_x_9323:
[----:B------:R-:W-:Y:S01]  /*15210*/  IMAD.MOV.U32 R17, RZ, RZ, R14 ;  /* 0x000000ffff117224 */ /* 0x000fe200078e000e */
[----:B------:R-:W-:Y:S06]  /*15220*/  BRA `(.L_x_9324) ;  /* 0xffffffe400a47947 */ /* 0x000fec000383ffff */
.L_x_9270:
[----:B------:R-:W-:Y:S01]  /*15230*/  BSSY B0, `(.L_x_9325) ;  /* 0x0000007000007945 */ /* 0x000fe20003800000 */
[----:B------:R-:W-:Y:S02]  /*15240*/  IMAD.MOV.U32 R13, RZ, RZ, R8 ;  /* 0x000000ffff0d7224 */ /* 0x000fe400078e0008 */
[----:B------:R-:W-:Y:S02]  /*15250*/  IMAD.MOV.U32 R11, RZ, RZ, 0x1f ;  /* 0x0000001fff0b7424 */ /* 0x000fe400078e00ff */
[----:B------:R-:W-:-:S07]  /*15260*/  IMAD.MOV.U32 R15, RZ, RZ, -0x1 ;  /* 0xffffffffff0f7424 */ /* 0x000fce00078e00ff */
[----:B01234-:R-:W-:Y:S05]  /*15270*/  WARPSYNC.COLLECTIVE R15, `(.L_x_9326) ;  /* 0x000000000f087348 */ /* 0x01ffea0003c00000 */
[----:B------:R0:W0:Y:S02]  /*15280*/  SHFL.IDX P6, R14, R13, R12, R11 ;  /* 0x0000000c0d0e7389 */ /* 0x00002400000c000b */
[----:B01234-:R-:W-:Y:S01]  /*15290*/  ENDCOLLECTIVE ;  /* 0x000000000000791b */ /* 0x01ffe20003800000 */
.L_x_9326:
[----:B------:R-:W-:Y:S05]  /*152a0*/  BSYNC B0 ;  /* 0x0000000000007941 */ /* 0x000fea0003800000 */
.L_x_9325:
[----:B------:R-:W-:Y:S05]  /*152b0*/  BRA `(.L_x_9269) ;  /* 0xffffffe4009c7947 */ /* 0x000fea000383ffff */
.L_x_9274:
[----:B0-----:R0:W1:Y:S02]  /*152c0*/  SYNCS.PHASECHK.TRANS64.TRYWAIT P0, [R9+URZ+0x2d820], R0 ;  /* 0x02d82000090075a7 */ /* 0x001064000800017f */
[----:B-1----:R-:W-:Y:S05]  /*152d0*/  @!P0 NANOSLEEP.SYNCS 0x989680 ;  /* 0x009896800000895d */ /* 0x002fea0003900000 */
[----:B------:R-:W1:Y:S02]  /*152e0*/  @!P0 SYNCS.PHASECHK.TRANS64 P0, [R9+URZ+0x2d820], R0 ;  /* 0x02d82000090085a7 */ /* 0x000e64000800007f */
[----:B-1----:R-:W-:Y:S05]  /*152f0*/  @!P0 BRA `(.L_x_9274) ;  /* 0xfffffffc00f08947 */ /* 0x002fea000383ffff */
[----:B------:R-:W-:Y:S05]  /*15300*/  BRA `(.L_x_9327) ;  /* 0xffffffec00007947 */ /* 0x000fea000383ffff */
.L_x_9275:
        /* <DEDUP_REMOVED lines=8> */
[----:B0--3--:R-:W-:Y:S05]  /*15390*/  WARPSYNC.COLLECTIVE R15, `(.L_x_9329) ;  /* 0x000000000f087348 */ /* 0x009fea0003c00000 */
[----:B------:R1:W2:Y:S02]  /*153a0*/  SHFL.IDX P6, R14, R13, R12, R11 ;  /* 0x0000000c0d0e7389 */ /* 0x0002a400000c000b */
[----:B0123--:R-:W-:Y:S01]  /*153b0*/  ENDCOLLECTIVE ;  /* 0x000000000000791b */ /* 0x00ffe20003800000 */
.L_x_9329:
[----:B------:R-:W-:Y:S05]  /*153c0*/  BSYNC B0 ;  /* 0x0000000000007941 */ /* 0x000fea0003800000 */
.L_x_9328:
[----:B------:R-:W-:Y:S05]  /*153d0*/  BRA `(.L_x_9330) ;  /* 0xffffffe800e87947 */ /* 0x000fea000383ffff */
.L_x_9278:
[----:B------:R-:W-:Y:S01]  /*153e0*/  BSSY B1, `(.L_x_9331) ;  /* 0x0000006000017945 */ /* 0x000fe20003800000 */
[----:B------:R-:W-:-:S07]  /*153f0*/  IMAD.MOV.U32 R15, RZ, RZ, -0x1 ;  /* 0xffffffffff0f7424 */ /* 0x000fce00078e00ff */
[----:B0--3--:R-:W-:Y:S05]  /*15400*/  WARPSYNC.COLLECTIVE R15, `(.L_x_9332) ;  /* 0x000000000f0c7348 */ /* 0x009fea0003c00000 */
[----:B------:R-:W-:Y:S02]  /*15410*/  ELECT P6, UR62, PT ;  /* 0x00000000003e782f */ /* 0x000fe400038c0000 */
[----:B------:R-:W-:Y:S01]  /*15420*/  MOV R14, UR62 ;  /* 0x0000003e000e7c02 */ /* 0x000fe20008000f00 */
[----:B0--3--:R-:W-:Y:S10]  /*15430*/  ENDCOLLECTIVE ;  /* 0x000000000000791b */ /* 0x009ff40003800000 */
.L_x_9332:
[----:B------:R-:W-:Y:S05]  /*15440*/  BSYNC B1 ;  /* 0x0000000000017941 */ /* 0x000fea0003800000 */
.L_x_9331:
[----:B------:R-:W-:Y:S05]  /*15450*/  BRA `(.L_x_9333) ;  /* 0xffffffe800e07947 */ /* 0x000fea000383ffff */
.L_x_9280:
[----:B0-----:R0:W1:Y:S02]  /*15460*/  SYNCS.PHASECHK.TRANS64.TRYWAIT P0, [R7+URZ], R2 ;  /* 0x00000002070075a7 */ /* 0x001064000800017f */
[----:B-1----:R-:W-:Y:S05]  /*15470*/  @!P0 NANOSLEEP.SYNCS 0x989680 ;  /* 0x009896800000895d */ /* 0x002fea0003900000 */
[----:B------:R-:W1:Y:S02]  /*15480*/  @!P0 SYNCS.PHASECHK.TRANS64 P0, [R7+URZ], R2 ;  /* 0x00000002070085a7 */ /* 0x000e64000800007f */
[----:B-1----:R-:W-:Y:S05]  /*15490*/  @!P0 BRA `(.L_x_9280) ;  /* 0xfffffffc00f08947 */ /* 0x002fea000383ffff */
[----:B------:R-:W-:Y:S05]  /*154a0*/  BRA `(.L_x_9334) ;  /* 0xffffffec00147947 */ /* 0x000fea000383ffff */
.L_x_9281:
[----:B-1----:R1:W2:Y:S02]  /*154b0*/  SYNCS.PHASECHK.TRANS64.TRYWAIT P0, [R3+URZ], R0 ;  /* 0x00000000030075a7 */ /* 0x0022a4000800017f */
[----:B--2---:R-:W-:Y:S05]  /*154c0*/  @!P0 NANOSLEEP.SYNCS 0x989680 ;  /* 0x009896800000895d */ /* 0x004fea0003900000 */
[----:B------:R-:W2:Y:S02]  /*154d0*/  @!P0 SYNCS.PHASECHK.TRANS64 P0, [R3+URZ], R0 ;  /* 0x00000000030085a7 */ /* 0x000ea4000800007f */
[----:B--2---:R-:W-:Y:S05]  /*154e0*/  @!P0 BRA `(.L_x_9281) ;  /* 0xfffffffc00f08947 */ /* 0x004fea000383ffff */
[----:B------:R-:W-:Y:S05]  /*154f0*/  BRA `(.L_x_9335) ;  /* 0xffffffec00087947 */ /* 0x000fea000383ffff */
.L_x_9283:
[----:B-1----:R1:W2:Y:S02]  /*15500*/  SYNCS.PHASECHK.TRANS64.TRYWAIT P0, [R5+URZ], R2 ;  /* 0x00000002050075a7 */ /* 0x0022a4000800017f */
[----:B--2---:R-:W-:Y:S05]  /*15510*/  @!P0 NANOSLEEP.SYNCS 0x989680 ;  /* 0x009896800000895d */ /* 0x004fea0003900000 */
[----:B------:R-:W2:Y:S02]  /*15520*/  @!P0 SYNCS.PHASECHK.TRANS64 P0, [R5+URZ], R2 ;  /* 0x00000002050085a7 */ /* 0x000ea4000800007f */
[----:B--2---:R-:W-:Y:S05]  /*15530*/  @!P0 BRA `(.L_x_9283) ;  /* 0xfffffffc00f08947 */ /* 0x004fea000383ffff */
[----:B------:R-:W-:Y:S05]  /*15540*/  BRA `(.L_x_9336) ;  /* 0xffffffec000c7947 */ /* 0x000fea000383ffff */
.L_x_9337:
        /* <DEDUP_REMOVED lines=11> */
.L_x_12783:


//--------------------- .text._ZN7cutlass13device_kernelIN5flash11enable_sm90INS1_16FlashAttnFwdSm90INS1_25CollectiveMainloopFwdSm90ILi2EN4cute5tupleIJNS5_1CILi1EEES8_S8_EEENS6_IJNS7_ILi192EEENS7_ILi128EEENS7_ILi96EEEEEELi96ENS_10bfloat16_tEfNS_4arch4Sm90ELb0ELb1ELb0ELb1ELb0ELb1ELb0ELb0ELb1ELb0ELb0ELb0EEENS1_21CollectiveEpilogueFwdINS6_IJSA_SC_SB_EEES9_SE_SG_Li384ELb1ELb0ELb0ELb0EEENS1_36VarlenDynamicPersistentTileSchedulerILi192ELi128ELi384ELi32ELb0ELb0ELb1ELb1ELb0ELb1EEEEEEEEEvNT_6ParamsE --------------------------
	.section	.text._ZN7cutlass13device_kernelIN5flash11enable_sm90INS1_16FlashAttnFwdSm90INS1_25CollectiveMainloopFwdSm90ILi2EN4cute5tupleIJNS5_1CILi1EEES8_S8_EEENS6_IJNS7_ILi192EEENS7_ILi128EEENS7_ILi96EEEEEELi96ENS_10bfloat16_tEfNS_4arch4Sm90ELb0ELb1ELb0ELb1ELb0ELb1ELb0ELb0ELb1ELb0ELb0ELb0EEENS1_21CollectiveEpilogueFwdINS6_IJSA_SC_SB_EEES9_SE_SG_Li384ELb1ELb0ELb0ELb0EEENS1_36VarlenDynamicPersistentTileSchedulerILi192ELi128ELi384ELi32ELb0ELb0ELb1ELb1ELb0ELb1EEEEEEEEEvNT_6ParamsE,"ax",@progbits
	.align	128
.text._ZN7cutlass13device_kernelIN5flash11enable_sm90INS1_16FlashAttnFwdSm90INS1_25CollectiveMainloopFwdSm90ILi2EN4cute5tupleIJNS5_1CILi1EEES8_S8_EEENS6_IJNS7_ILi192EEENS7_ILi128EEENS7_ILi96EEEEEELi96ENS_10bfloat16_tEfNS_4arch4Sm90ELb0ELb1ELb0ELb1ELb0ELb1ELb0ELb0ELb1ELb0ELb0ELb0EEENS1_21CollectiveEpilogueFwdINS6_IJSA_SC_SB_EEES9_SE_SG_Li384ELb1ELb0ELb0ELb0EEENS1_36VarlenDynamicPersistentTileSchedulerILi192ELi128ELi384ELi32ELb0ELb0ELb1ELb1ELb0ELb1EEEEEEEEEvNT_6ParamsE:
        .type           _ZN7cutlass13device_kernelIN5flash11enable_sm90INS1_16FlashAttnFwdSm90INS1_25CollectiveMainloopFwdSm90ILi2EN4cute5tupleIJNS5_1CILi1EEES8_S8_EEENS6_IJNS7_ILi192EEENS7_ILi128EEENS7_ILi96EEEEEELi96ENS_10bfloat16_tEfNS_4arch4Sm90ELb0ELb1ELb0ELb1ELb0ELb1ELb0ELb0ELb1ELb0ELb0ELb0EEENS1_21CollectiveEpilogueFwdINS6_IJSA_SC_SB_EEES9_SE_SG_Li384ELb1ELb0ELb0ELb0EEENS1_36VarlenDynamicPersistentTileSchedulerILi192ELi128ELi384ELi32ELb0ELb0ELb1ELb1ELb0ELb1EEEEEEEEEvNT_6ParamsE,@function
        .size           _ZN7cutlass13device_kernelIN5flash11enable_sm90INS1_16FlashAttnFwdSm90INS1_25CollectiveMainloopFwdSm90ILi2EN4cute5tupleIJNS5_1CILi1EEES8_S8_EEENS6_IJNS7_ILi192EEENS7_ILi128EEENS7_ILi96EEEEEELi96ENS_10bfloat16_tEfNS_4arch4Sm90ELb0ELb1ELb0ELb1ELb0ELb1ELb0ELb0ELb1ELb0ELb0ELb0EEENS1_21CollectiveEpilogueFwdINS6_IJSA_SC_SB_EEES9_SE_SG_Li384ELb1ELb0ELb0ELb0EEENS1_36VarlenDynamicPersistentTileSchedulerILi192ELi128ELi384ELi32ELb0ELb0ELb1ELb1ELb0ELb1EEEEEEEEEvNT_6ParamsE,(.L_x_12784 - _ZN7cutlass13device_kernelIN5flash11enable_sm90INS1_16FlashAttnFwdSm90INS1_25CollectiveMainloopFwdSm90ILi2EN4cute5tupleIJNS5_1CILi1EEES8_S8_EEENS6_IJNS7_ILi192EEENS7_ILi128EEENS7_ILi96EEEEEELi96ENS_10bfloat16_tEfNS_4arch4Sm90ELb0ELb1ELb0ELb1ELb0ELb1ELb0ELb0ELb1ELb0ELb0ELb0EEENS1_21CollectiveEpilogueFwdINS6_IJSA_SC_SB_EEES9_SE_SG_Li384ELb1ELb0ELb0ELb0EEENS1_36VarlenDynamicPersistentTileSchedulerILi192ELi128ELi384ELi32ELb0ELb0ELb1ELb1ELb0ELb1EEEEEEEEEvNT_6ParamsE)
        .other          _ZN7cutlass13device_kernelIN5flash11enable_sm90INS1_16FlashAttnFwdSm90INS1_25CollectiveMainloopFwdSm90ILi2EN4cute5tupleIJNS5_1CILi1EEES8_S8_EEENS6_IJNS7_ILi192EEENS7_ILi128EEENS7_ILi96EEEEEELi96ENS_10bfloat16_tEfNS_4arch4Sm90ELb0ELb1ELb0ELb1ELb0ELb1ELb0ELb0ELb1ELb0ELb0ELb0EEENS1_21CollectiveEpilogueFwdINS6_IJSA_SC_SB_EEES9_SE_SG_Li384ELb1ELb0ELb0ELb0EEENS1_36VarlenDynamicPersistentTileSchedulerILi192ELi128ELi384ELi32ELb0ELb0ELb1ELb1ELb0ELb1EEEEEEEEEvNT_6ParamsE,@"STO_CUDA_ENTRY STV_DEFAULT"
_ZN7cutlass13device_kernelIN5flash11enable_sm90INS1_16FlashAttnFwdSm90INS1_25CollectiveMainloopFwdSm90ILi2EN4cute5tupleIJNS5_1CILi1EEES8_S8_EEENS6_IJNS7_ILi192EEENS7_ILi128EEENS7_ILi96EEEEEELi96ENS_10bfloat16_tEfNS_4arch4Sm90ELb0ELb1ELb0ELb1ELb0ELb1ELb0ELb0ELb1ELb0ELb0ELb0EEENS1_21CollectiveEpilogueFwdINS6_IJSA_SC_SB_EEES9_SE_SG_Li384ELb1ELb0ELb0ELb0EEENS1_36VarlenDynamicPersistentTileSchedulerILi192ELi128ELi384ELi32ELb0ELb0ELb1ELb1ELb0ELb1EEEEEEEEEvNT_6ParamsE:
        /* <DEDUP_REMOVED lines=26> */
.L_x_9339:
[----:B------:R-:W-:Y:S05]  /*01a0*/  BSYNC B0 ;  /* 0x0000000000007941 */ /* 0x000fea0003800000 */
.L_x_9338:
        /* <DEDUP_REMOVED lines=40> */
.L_x_9340:
        /* <DEDUP_REMOVED lines=22> */
.L_x_9341:
        /* <DEDUP_REMOVED lines=18> */
.L_x_9342:
        /* <DEDUP_REMOVED lines=22> */
.L_x_9343:
        /* <DEDUP_REMOVED lines=22> */
.L_x_9344:
        /* <DEDUP_REMOVED lines=9> */
.L_x_9347:
[----:B------:R-:W-:-:S08]  /*0a00*/  NOP ;  /* 0x0000000000007918 */ /* 0x000fd00000000000 */
[----:B------:R-:W0:Y:S02]  /*0a10*/  USETMAXREG.TRY_ALLOC.CTAPOOL UP0, 0xa0 ;  /* 0x000000a0000079c8 */ /* 0x000e240008000600 */
[----:B0-----:R-:W-:-:S13]  /*0a20*/  PLOP3.LUT P0, PT, PT, PT, UP0, 0x80, 0x0 ;  /* 0x000000000000781c */ /* 0x001fda0003f0f008 */
[----:B------:R-:W-:Y:S05]  /*0a30*/  @!P0 BRA `(.L_x_9347) ;  /* 0xfffffffc00f08947 */ /* 0x000fea000383ffff */
[----:B------:R-:W3:Y:S01]  /*0a40*/  LDL.LU R0, [R1] ;  /* 0x0000000001007983 */ /* 0x000ee20000300800 */
[----:B--2---:R-:W0:Y:S01]  /*0a50*/  S2R R2, SR_TID.X ;  /* 0x0000000000027919 */ /* 0x004e220000002100 */
        /* <DEDUP_REMOVED lines=12> */
[----:B---3--:R-:W-:-:S04]  /*0b20*/  LOP3.LUT R0, R0, 0xdfffffff, RZ, 0xc0, !PT ;  /* 0xdfffffff00007812 */ /* 0x008fc800078ec0ff */
[----:B------:R-:W-:-:S05]  /*0b30*/  @P0 LOP3.LUT R0, R0, 0x20000000, RZ, 0xfc, !PT ;  /* 0x2000000000000812 */ /* 0x000fca00078efcff */
[----:B------:R1:W-:Y:S01]  /*0b40*/  STL [R1], R0 ;  /* 0x0000000001007387 */ /* 0x0003e20000100800 */
[----:B0-----:R-:W-:-:S13]  /*0b50*/  ISETP.GE.AND P0, PT, R15, UR4, PT ;  /* 0x000000040f007c0c */ /* 0x001fda000bf06270 */
[----:B-1----:R-:W-:Y:S05]  /*0b60*/  @P0 BRA `(.L_x_9348) ;  /* 0x000001f800b40947 */ /* 0x002fea0003800000 */
[----:B------:R-:W2:Y:S01]  /*0b70*/  LDL.LU R12, [R1+0xc] ;  /* 0x00000c00010c7983 */ /* 0x000ea20000300800 */
[----:B------:R-:W0:Y:S02]  /*0b80*/  S2R R0, SR_TID.X ;  /* 0x0000000000007919 */ /* 0x000e240000002100 */
[----:B0-----:R-:W-:-:S05]  /*0b90*/  VIADD R0, R0, 0xffffff80 ;  /* 0xffffff8000007836 */ /* 0x001fca0000000000 */
[----:B------:R-:W-:-:S04]  /*0ba0*/  SHF.R.S32.HI R3, RZ, 0x1f, R0 ;  /* 0x0000001fff037819 */ /* 0x000fc80000011400 */
[----:B------:R-:W-:-:S04]  /*0bb0*/  LEA.HI R4, R3, R0, RZ, 0x4 ;  /* 0x0000000003047211 */ /* 0x000fc800078f20ff */
[----:B------:R-:W-:Y:S02]  /*0bc0*/  LOP3.LUT R5, R4, 0xfffffff0, RZ, 0xc0, !PT ;  /* 0xfffffff004057812 */ /* 0x000fe400078ec0ff */
[----:B------:R-:W-:-:S03]  /*0bd0*/  LEA.HI R6, R3, R0, RZ, 0x2 ;  /* 0x0000000003067211 */ /* 0x000fc600078f10ff */
[C---:B------:R-:W-:Y:S01]  /*0be0*/  IMAD.IADD R5, R0.reuse, 0x1, -R5 ;  /* 0x0000000100057824 */ /* 0x040fe200078e0a05 */
[CC--:B------:R-:W-:Y:S02]  /*0bf0*/  LEA.HI R7, R3.reuse, R0.reuse, RZ, 0x5 ;  /* 0x0000000003077211 */ /* 0x0c0fe400078f28ff */
[-C--:B------:R-:W-:Y:S02]  /*0c00*/  LEA.HI R10, R0, R0.reuse, RZ, 0x1 ;  /* 0x00000000000a7211 */ /* 0x080fe400078f08ff */
[----:B------:R-:W-:Y:S02]  /*0c10*/  LEA.HI R3, R3, R0, RZ, 0x7 ;  /* 0x0000000003037211 */ /* 0x000fe400078f38ff */
[--C-:B------:R-:W-:Y:S02]  /*0c20*/  SHF.R.S32.HI R8, RZ, 0x2, R6.reuse ;  /* 0x00000002ff087819 */ /* 0x100fe40000011406 */
[----:B------:R-:W-:Y:S02]  /*0c30*/  SHF.R.S32.HI R17, RZ, 0x1f, R6 ;  /* 0x0000001fff117819 */ /* 0x000fe40000011406 */
[----:B------:R-:W-:-:S02]  /*0c40*/  SHF.R.S32.HI R6, RZ, 0x1f, R5 ;  /* 0x0000001fff067819 */ /* 0x000fc40000011405 */
[----:B------:R-:W-:Y:S02]  /*0c50*/  LOP3.LUT R11, R10, 0xfffffffe, RZ, 0xc0, !PT ;  /* 0xfffffffe0a0b7812 */ /* 0x000fe400078ec0ff */
[----:B------:R-:W-:Y:S02]  /*0c60*/  LOP3.LUT R9, R3, 0xffffff80, RZ, 0xc0, !PT ;  /* 0xffffff8003097812 */ /* 0x000fe400078ec0ff */
[----:B------:R-:W-:Y:S02]  /*0c70*/  SHF.R.S32.HI R3, RZ, 0x4, R4 ;  /* 0x00000004ff037819 */ /* 0x000fe40000011404 */
[----:B------:R-:W-:Y:S01]  /*0c80*/  LEA.HI R6, R6, R5, RZ, 0x3 ;  /* 0x0000000506067211 */ /* 0x000fe200078f18ff */
[----:B------:R-:W-:Y:S01]  /*0c90*/  IMAD.IADD R11, R0, 0x1, -R11 ;  /* 0x00000001000b7824 */ /* 0x000fe200078e0a0b */
[----:B------:R-:W-:Y:S01]  /*0ca0*/  LEA.HI R4, R4, R3, RZ, 0x1 ;  /* 0x0000000304047211 */ /* 0x000fe200078f08ff */
[----:B------:R-:W-:Y:S01]  /*0cb0*/  IMAD.IADD R9, R0, 0x1, -R9 ;  /* 0x0000000100097824 */ /* 0x000fe200078e0a09 */
[----:B------:R-:W-:-:S02]  /*0cc0*/  LOP3.LUT R0, R6, 0xfffffff8, RZ, 0xc0, !PT ;  /* 0xfffffff806007812 */ /* 0x000fc400078ec0ff */
[----:B------:R-:W-:-:S03]  /*0cd0*/  LOP3.LUT R4, R4, 0x1ffffffe, RZ, 0xc0, !PT ;  /* 0x1ffffffe04047812 */ /* 0x000fc600078ec0ff */
[----:B------:R-:W-:Y:S02]  /*0ce0*/  IMAD.IADD R0, R5, 0x1, -R0 ;  /* 0x0000000105007824 */ /* 0x000fe400078e0a00 */
[----:B------:R-:W-:Y:S02]  /*0cf0*/  IMAD.IADD R4, R3, 0x1, -R4 ;  /* 0x0000000103047824 */ /* 0x000fe400078e0a04 */
[----:B------:R-:W-:Y:S01]  /*0d00*/  IMAD.SHL.U32 R5, R0, 0x40, RZ ;  /* 0x0000004000057824 */ /* 0x000fe200078e00ff */
[----:B------:R-:W-:Y:S02]  /*0d10*/  LEA.HI R17, R17, R8, RZ, 0x2 ;  /* 0x0000000811117211 */ /* 0x000fe400078f10ff */
[----:B------:R-:W-:Y:S01]  /*0d20*/  SHF.R.S32.HI R23, RZ, 0x1, R10 ;  /* 0x00000001ff177819 */ /* 0x000fe2000001140a */
[----:B------:R-:W-:Y:S01]  /*0d30*/  IMAD.SHL.U32 R4, R4, 0x8, RZ ;  /* 0x0000000804047824 */ /* 0x000fe200078e00ff */
[----:B------:R-:W-:Y:S01]  /*0d40*/  LOP3.LUT R5, R5, 0x1c0, RZ, 0xc0, !PT ;  /* 0x000001c005057812 */ /* 0x000fe200078ec0ff */
[----:B------:R-:W-:Y:S01]  /*0d50*/  IMAD.SHL.U32 R6, R6, 0x40, RZ ;  /* 0x0000004006067824 */ /* 0x000fe200078e00ff */
[----:B------:R-:W-:-:S02]  /*0d60*/  LOP3.LUT R17, R17, 0xfffffffc, RZ, 0xc0, !PT ;  /* 0xfffffffc11117812 */ /* 0x000fc400078ec0ff */
[----:B------:R-:W-:Y:S02]  /*0d70*/  LEA.HI R10, R10, R23, RZ, 0x1 ;  /* 0x000000170a0a7211 */ /* 0x000fe400078f08ff */
[----:B------:R-:W-:Y:S01]  /*0d80*/  R2P PR, R0, 0x6 ;  /* 0x0000000600007804 */ /* 0x000fe20000000000 */
[----:B------:R-:W-:Y:S01]  /*0d90*/  VIADD R0, R2, 0xc400 ;  /* 0x0000c40002007836 */ /* 0x000fe20000000000 */
[----:B------:R-:W-:Y:S01]  /*0da0*/  LOP3.LUT R4, R5, 0x8, R4, 0xf8, !PT ;  /* 0x0000000805047812 */ /* 0x000fe200078ef804 */
[----:B------:R-:W-:Y:S01]  /*0db0*/  STL [R1+0x34], R13 ;  /* 0x0000340d01007387 */ /* 0x000fe20000100800 */
[----:B------:R-:W-:Y:S01]  /*0dc0*/  SHF.R.S32.HI R7, RZ, 0x5, R7 ;  /* 0x00000005ff077819 */ /* 0x000fe20000011407 */
[----:B------:R-:W-:Y:S01]  /*0dd0*/  IMAD.IADD R17, R8, 0x1, -R17 ;  /* 0x0000000108117824 */ /* 0x000fe200078e0a11 */
[----:B------:R-:W-:Y:S01]  /*0de0*/  LOP3.LUT R10, R10, 0x7fffffe, RZ, 0xc0, !PT ;  /* 0x07fffffe0a0a7812 */ /* 0x000fe200078ec0ff */
[----:B------:R-:W-:Y:S01]  /*0df0*/  STL [R1+0x38], R14 ;  /* 0x0000380e01007387 */ /* 0x000fe20000100800 */
[----:B------:R-:W-:-:S02]  /*0e00*/  LOP3.LUT R6, R6, 0x7ffffe00, RZ, 0xc0, !PT ;  /* 0x7ffffe0006067812 */ /* 0x000fc400078ec0ff */
[----:B------:R-:W-:Y:S01]  /*0e10*/  SHF.R.U32.HI R5, RZ, 0x3, R5 ;  /* 0x00000003ff057819 */ /* 0x000fe20000011605 */
[----:B------:R-:W-:Y:S01]  /*0e20*/  STL [R1+0x3c], R15 ;  /* 0x00003c0f01007387 */ /* 0x000fe20000100800 */
[----:B------:R-:W-:Y:S02]  /*0e30*/  IMAD.IADD R10, R23, 0x1, -R10 ;  /* 0x00000001170a7824 */ /* 0x000fe400078e0a0a */
[----:B------:R-:W-:Y:S01]  /*0e40*/  LOP3.LUT R5, R4, R5, RZ, 0x3c, !PT ;  /* 0x0000000504057212 */ /* 0x000fe200078e3cff */
[----:B------:R-:W-:Y:S01]  /*0e50*/  STL [R1+0x50], RZ ;  /* 0x000050ff01007387 */ /* 0x000fe20000100800 */
[----:B------:R-:W-:-:S03]  /*0e60*/  IMAD R6, R7, 0x400, R6 ;  /* 0x0000040007067824 */ /* 0x000fc600078e0206 */
[----:B------:R0:W-:Y:S01]  /*0e70*/  STL [R1+0x58], R0 ;  /* 0x0000580001007387 */ /* 0x0001e20000100800 */
[----:B------:R-:W-:Y:S02]  /*0e80*/  IMAD R10, R3, 0x8, R10 ;  /* 0x00000008030a7824 */ /* 0x000fe400078e020a */
[----:B------:R-:W-:Y:S02]  /*0e90*/  IMAD.IADD R5, R6, 0x1, R5 ;  /* 0x0000000106057824 */ /* 0x000fe400078e0205 */
[----:B------:R-:W-:Y:S02]  /*0ea0*/  IMAD.SHL.U32 R19, R11, 0x8, RZ ;  /* 0x000000080b137824 */ /* 0x000fe400078e00ff */
[----:B0-----:R-:W-:Y:S02]  /*0eb0*/  IMAD.SHL.U32 R0, R17, 0x40, RZ ;  /* 0x0000004011007824 */ /* 0x001fe400078e00ff */
[----:B------:R-:W-:-:S03]  /*0ec0*/  IMAD R137, R5, 0x2, R2 ;  /* 0x0000000205897824 */ /* 0x000fc600078e0202 */
[----:B------:R-:W-:-:S04]  /*0ed0*/  LOP3.LUT R3, R0, 0xc0, RZ, 0xc0, !PT ;  /* 0x000000c000037812 */ /* 0x000fc800078ec0ff */
[----:B------:R-:W-:Y:S02]  /*0ee0*/  LOP3.LUT R0, R3, 0x8, R19, 0xf8, !PT ;  /* 0x0000000803007812 */ /* 0x000fe400078ef813 */
[----:B------:R-:W-:Y:S01]  /*0ef0*/  SHF.R.U32.HI R5, RZ, 0x3, R3 ;  /* 0x00000003ff057819 */ /* 0x000fe20000011603 */
[----:B------:R-:W-:Y:S01]  /*0f00*/  VIADD R139, R137, 0x21800 ;  /* 0x00021800898b7836 */ /* 0x000fe20000000000 */
[----:B------:R-:W-:Y:S01]  /*0f10*/  SHF.R.S32.HI R4, RZ, 0x1f, R23 ;  /* 0x0000001fff047819 */ /* 0x000fe20000011417 */
[----:B------:R-:W-:Y:S01]  /*0f20*/  VIADD R4, R19, 0x10 ;  /* 0x0000001013047836 */ /* 0x000fe20000000000 */
[----:B------:R-:W-:Y:S01]  /*0f30*/  LOP3.LUT R0, R0, R5, RZ, 0x3c, !PT ;  /* 0x0000000500007212 */ /* 0x000fe200078e3cff */
[----:B------:R-:W-:Y:S01]  /*0f40*/  STL [R1+0x8], RZ ;  /* 0x000008ff01007387 */ /* 0x000fe20000100800 */
[----:B------:R-:W-:-:S03]  /*0f50*/  IMAD.SHL.U32 R4, R10, 0x20, RZ ;  /* 0x000000200a047824 */ /* 0x000fc600078e00ff */
[----:B------:R0:W-:Y:S01]  /*0f60*/  STL [R1+0x18], R3 ;  /* 0x0000180301007387 */ /* 0x0001e20000100800 */
[----:B------:R-:W-:-:S03]  /*0f70*/  IMAD.IADD R0, R4, 0x1, R0 ;  /* 0x0000000104007824 */ /* 0x000fc600078e0200 */
[----:B------:R-:W-:Y:S01]  /*0f80*/  STL [R1+0x1c], R5 ;  /* 0x00001c0501007387 */ /* 0x000fe20000100800 */
[----:B0-----:R-:W-:Y:S02]  /*0f90*/  VIADD R3, R137, 0x21820 ;  /* 0x0002182089037836 */ /* 0x001fe40000000000 */
[----:B------:R-:W-:Y:S01]  /*0fa0*/  @P1 VIADD R3, R139, 0xffffffe0 ;  /* 0xffffffe08b031836 */ /* 0x000fe20000000000 */
[----:B------:R-:W-:Y:S04]  /*0fb0*/  STL [R1+0x20], R4 ;  /* 0x0000200401007387 */ /* 0x000fe80000100800 */
[----:B------:R-:W-:Y:S04]  /*0fc0*/  STL [R1+0x28], R3 ;  /* 0x0000280301007387 */ /* 0x000fe80000100800 */
[----:B------:R0:W-:Y:S02]  /*0fd0*/  STL [R1+0x44], R0 ;  /* 0x0000440001007387 */ /* 0x0001e40000100800 */
[----:B0-----:R-:W-:-:S05]  /*0fe0*/  VIADD R0, R3, 0x6000 ;  /* 0x0000600003007836 */ /* 0x001fca0000000000 */
[----:B------:R0:W-:Y:S01]  /*0ff0*/  STL [R1+0x2c], R0 ;  /* 0x00002c0001007387 */ /* 0x0001e20000100800 */
[----:B------:R-:W-:Y:S01]  /*1000*/  SHF.R.S32.HI R8, RZ, 0x1f, R9 ;  /* 0x0000001fff087819 */ /* 0x000fe20000011409 */
[----:B------:R-:W-:-:S03]  /*1010*/  IMAD.MOV.U32 R138, RZ, RZ, 0x40 ;  /* 0x00000040ff8a7424 */ /* 0x000fc600078e00ff */
[----:B------:R-:W-:Y:S02]  /*1020*/  LEA.HI R8, R8, R9, RZ, 0x2 ;  /* 0x0000000908087211 */ /* 0x000fe400078f10ff */
[----:B------:R-:W-:Y:S02]  /*1030*/  SEL R138, R138, 0xffffffc0, !P2 ;  /* 0xffffffc08a8a7807 */ /* 0x000fe40005000000 */
[----:B------:R-:W-:Y:S01]  /*1040*/  LOP3.LUT R8, R8, 0x7ffffffc, RZ, 0xc0, !PT ;  /* 0x7ffffffc08087812 */ /* 0x000fe200078ec0ff */
[----:B------:R-:W-:Y:S02]  /*1050*/  IMAD.MOV.U32 R18, RZ, RZ, RZ ;  /* 0x000000ffff127224 */ /* 0x000fe400078e00ff */
[----:B------:R-:W-:Y:S02]  /*1060*/  IMAD.IADD R139, R139, 0x1, R138 ;  /* 0x000000018b8b7824 */ /* 0x000fe400078e028a */
[----:B------:R-:W-:Y:S02]  /*1070*/  IMAD.IADD R136, R9, 0x1, -R8 ;  /* 0x0000000109887824 */ /* 0x000fe400078e0a08 */
[----:B------:R-:W-:-:S02]  /*1080*/  IMAD.MOV.U32 R22, RZ, RZ, RZ ;  /* 0x000000ffff167224 */ /* 0x000fc400078e00ff */
[----:B------:R-:W-:Y:S02]  /*1090*/  IMAD.MOV.U32 R17, RZ, RZ, RZ ;  /* 0x000000ffff117224 */ /* 0x000fe400078e00ff */
[----:B------:R-:W-:Y:S02]  /*10a0*/  IMAD.SHL.U32 R16, R11, 0x4, RZ ;  /* 0x000000040b107824 */ /* 0x000fe400078e00ff */
[----:B------:R-:W-:Y:S02]  /*10b0*/  VIADD R5, R19, 0x20 ;  /* 0x0000002013057836 */ /* 0x000fe40000000000 */
[----:B------:R-:W-:Y:S01]  /*10c0*/  IMAD.IADD R138, R138, 0x1, R3 ;  /* 0x000000018a8a7824 */ /* 0x000fe200078e0203 */
[----:B0-2---:R-:W-:-:S07]  /*10d0*/  LOP3.LUT R157, R12, 0x1, RZ, 0xfc, !PT ;  /* 0x000000010c9d7812 */ /* 0x005fce00078efcff */
.L_x_9557:
[----:B0-2--5:R-:W2:Y:S01]  /*10e0*/  LDL R30, [R1+0x3c] ;  /* 0x00003c00011e7983 */ /* 0x025ea20000100800 */
[----:B------:R-:W-:Y:S05]  /*10f0*/  YIELD ;  /* 0x0000000000007946 */ /* 0x000fea0003800000 */
[----:B------:R-:W-:Y:S01]  /*1100*/  ULDC.64 UR4, c[0x0][0xa28] ;  /* 0x00028a0000047ab9 */ /* 0x000fe20000000a00 */
[----:B-1-3--:R-:W2:Y:S01]  /*1110*/  LDC.64 R6, c[0x0][0xa08] ;  /* 0x00028200ff067b82 */ /* 0x00aea20000000a00 */
        /* <DEDUP_REMOVED lines=9> */
[----:B------:R-:W0:Y:S08]  /*11b0*/  @P1 LDC.64 R4, c[0x0][0xa28] ;  /* 0x00028a00ff041b82 */ /* 0x000e300000000a00 */
[----:B------:R-:W1:Y:S01]  /*11c0*/  @P2 LDC.64 R8, c[0x0][0xa18] ;  /* 0x00028600ff082b82 */ /* 0x000e620000000a00 */
[----:B------:R-:W-:Y:S01]  /*11d0*/  ULDC UR4, c[0x0][0x288] ;  /* 0x0000a20000047ab9 */ /* 0x000fe20000000800 */
[----:B------:R-:W-:Y:S01]  /*11e0*/  ISETP.NE.AND.EX P0, PT, RZ, UR5, PT, P0 ;  /* 0x00000005ff007c0c */ /* 0x000fe2000bf05300 */
[----:B------:R-:W-:Y:S01]  /*11f0*/  IMAD.U32 R3, RZ, RZ, UR4 ;  /* 0x00000004ff037e24 */ /* 0x000fe2000f8e00ff */
[----:B------:R-:W-:Y:S01]  /*1200*/  ULDC.64 UR4, c[0x0][0x3f8] ;  /* 0x0000fe0000047ab9 */ /* 0x000fe20000000a00 */
[----:B--2---:R-:W-:-:S04]  /*1210*/  IMAD.WIDE R10, R30, 0x4, R6 ;  /* 0x000000041e0a7825 */ /* 0x004fc800078e0206 */
[----:B-1----:R-:W-:-:S06]  /*1220*/  @P2 IMAD.WIDE R6, R30, 0x4, R8 ;  /* 0x000000041e062825 */ /* 0x002fcc00078e0208 */
[----:B------:R1:W5:Y:S01]  /*1230*/  @P0 LDG.E R72, desc[UR38][R10.64] ;  /* 0x000000260a480981 */ /* 0x000362000c1e1900 */
[----:B0-----:R-:W-:-:S03]  /*1240*/  @P1 IMAD.WIDE R4, R30, 0x4, R4 ;  /* 0x000000041e041825 */ /* 0x001fc600078e0204 */
[----:B------:R-:W2:Y:S04]  /*1250*/  @P2 LDG.E R3, desc[UR38][R6.64] ;  /* 0x0000002606032981 */ /* 0x000ea8000c1e1900 */
        /* <DEDUP_REMOVED lines=10> */
[----:B--2---:R1:W-:Y:S01]  /*1300*/  STL [R1+0x40], R3 ;  /* 0x0000400301007387 */ /* 0x0043e20000100800 */
[----:B------:R-:W-:Y:S01]  /*1310*/  IMAD.MOV.U32 R14, RZ, RZ, R3 ;  /* 0x000000ffff0e7224 */ /* 0x000fe200078e0003 */
[----:B------:R-:W-:Y:S06]  /*1320*/  @P2 BRA `(.L_x_9349) ;  /* 0x0000000000282947 */ /* 0x000fec0003800000 */
[----:B------:R-:W-:Y:S02]  /*1330*/  ULDC.64 UR4, c[0x0][0xa00] ;  /* 0x0002800000047ab9 */ /* 0x000fe40000000a00 */
[----:B------:R-:W-:-:S04]  /*1340*/  ISETP.NE.U32.AND P1, PT, RZ, UR4, PT ;  /* 0x00000004ff007c0c */ /* 0x000fc8000bf25070 */
[----:B------:R-:W-:-:S13]  /*1350*/  ISETP.NE.AND.EX P1, PT, RZ, UR5, PT, P1 ;  /* 0x00000005ff007c0c */ /* 0x000fda000bf25310 */
[----:B------:R-:W-:Y:S05]  /*1360*/  @!P1 BRA `(.L_x_9349) ;  /* 0x0000000000189947 */ /* 0x000fea0003800000 */
[----:B-1----:R-:W0:Y:S02]  /*1370*/  LDC.64 R4, c[0x0][0xa00] ;  /* 0x00028000ff047b82 */ /* 0x002e240000000a00 */
[----:B0-----:R-:W-:-:S05]  /*1380*/  IMAD.WIDE R4, R30, 0x4, R4 ;  /* 0x000000041e047825 */ /* 0x001fca00078e0204 */
[----:B------:R-:W2:Y:S04]  /*1390*/  LDG.E R3, desc[UR38][R4.64] ;  /* 0x0000002604037981 */ /* 0x000ea8000c1e1900 */
[----:B------:R-:W2:Y:S02]  /*13a0*/  LDG.E R6, desc[UR38][R4.64+0x4] ;  /* 0x0000042604067981 */ /* 0x000ea4000c1e1900 */
[----:B--2---:R-:W-:-:S05]  /*13b0*/  IMAD.IADD R14, R6, 0x1, -R3 ;  /* 0x00000001060e7824 */ /* 0x004fca00078e0a03 */
[----:B------:R0:W-:Y:S02]  /*13c0*/  STL [R1+0x40], R14 ;  /* 0x0000400e01007387 */ /* 0x0001e40000100800 */
.L_x_9349:
[----:B------:R-:W2:Y:S01]  /*13d0*/  LDL R13, [R1+0x34] ;  /* 0x00003400010d7983 */ /* 0x000ea20000100800 */
[----:B------:R-:W-:-:S03]  /*13e0*/  ULDC.64 UR4, c[0x0][0xa20] ;  /* 0x0002880000047ab9 */ /* 0x000fc60000000a00 */
[----:B------:R-:W3:Y:S01]  /*13f0*/  LDL R29, [R1+0x38] ;  /* 0x00003800011d7983 */ /* 0x000ee20000100800 */
[----:B------:R-:W-:-:S04]  /*1400*/  ISETP.NE.U32.AND P1, PT, RZ, UR4, PT ;  /* 0x00000004ff007c0c */ /* 0x000fc8000bf25070 */
[----:B------:R-:W-:Y:S01]  /*1410*/  ISETP.NE.AND.EX P1, PT, RZ, UR5, PT, P1 ;  /* 0x00000005ff007c0c */ /* 0x000fe2000bf25310 */
[----:B--2---:R2:W-:Y:S04]  /*1420*/  STL [R1+0x54], R13 ;  /* 0x0000540d01007387 */ /* 0x0045e80000100800 */
[----:B---3--:R2:W-:Y:S04]  /*1430*/  STL [R1+0x48], R29 ;  /* 0x0000481d01007387 */ /* 0x0085e80000100800 */
[----:B------:R2:W-:Y:S04]  /*1440*/  STL [R1+0x4c], R30 ;  /* 0x00004c1e01007387 */ /* 0x0005e80000100800 */
[----:B------:R-:W-:Y:S05]  /*1450*/  @!P1 BRA `(.L_x_9350) ;  /* 0x0000000000109947 */ /* 0x000fea0003800000 */
[----:B-1----:R-:W1:Y:S02]  /*1460*/  LDC.64 R4, c[0x0][0xa20] ;  /* 0x00028800ff047b82 */ /* 0x002e640000000a00 */
[----:B-1----:R-:W-:-:S05]  /*1470*/  IMAD.WIDE R4, R30, 0x4, R4 ;  /* 0x000000041e047825 */ /* 0x002fca00078e0204 */
[----:B------:R3:W5:Y:S01]  /*1480*/  LDG.E R27, desc[UR38][R4.64] ;  /* 0x00000026041b7981 */ /* 0x000762000c1e1900 */
[----:B------:R-:W-:Y:S05]  /*1490*/  BRA `(.L_x_9351) ;  /* 0x0000000000107947 */ /* 0x000fea0003800000 */
.L_x_9350:
[----:B------:R-:W-:Y:S05]  /*14a0*/  @!P0 BRA `(.L_x_9351) ;  /* 0x00000000000c8947 */ /* 0x000fea0003800000 */
[----:B-1----:R-:W3:Y:S04]  /*14b0*/  LDG.E R4, desc[UR38][R10.64] ;  /* 0x000000260a047981 */ /* 0x002ee8000c1e1900 */
[----:B------:R-:W3:Y:S02]  /*14c0*/  LDG.E R27, desc[UR38][R10.64+0x4] ;  /* 0x000004260a1b7981 */ /* 0x000ee4000c1e1900 */
[----:B---3--:R-:W-:-:S07]  /*14d0*/  IMAD.IADD R27, R27, 0x1, -R4 ;  /* 0x000000011b1b7824 */ /* 0x008fce00078e0a04 */
.L_x_9351:
[----:B------:R-:W-:Y:S01]  /*14e0*/  ULDC.64 UR4, c[0x0][0xa10] ;  /* 0x0002840000047ab9 */ /* 0x000fe20000000a00 */
[----:B-1----:R-:W1:Y:S01]  /*14f0*/  LDC.64 R10, c[0x0][0x9e0] ;  /* 0x00027800ff0a7b82 */ /* 0x002e620000000a00 */
[----:B------:R-:W-:-:S04]  /*1500*/  ISETP.NE.U32.AND P0, PT, RZ, UR4, PT ;  /* 0x00000004ff007c0c */ /* 0x000fc8000bf05070 */
[----:B------:R-:W-:Y:S01]  /*1510*/  ISETP.NE.AND.EX P0, PT, RZ, UR5, PT, P0 ;  /* 0x00000005ff007c0c */ /* 0x000fe2000bf05300 */
[----:B------:R-:W-:Y:S02]  /*1520*/  ULDC.64 UR4, c[0x0][0xa30] ;  /* 0x00028c0000047ab9 */ /* 0x000fe40000000a00 */
[----:B------:R-:W-:-:S04]  /*1530*/  ISETP.NE.U32.AND P1, PT, RZ, UR4, PT ;  /* 0x00000004ff007c0c */ /* 0x000fc8000bf25070 */
[----:B------:R-:W-:-:S06]  /*1540*/  ISETP.NE.AND.EX P1, PT, RZ, UR5, PT, P1 ;  /* 0x00000005ff007c0c */ /* 0x000fcc000bf25310 */
[----:B---3--:R-:W3:Y:S08]  /*1550*/  @P0 LDC.64 R4, c[0x0][0xa10] ;  /* 0x00028400ff040b82 */ /* 0x008ef00000000a00 */
[----:B------:R-:W4:Y:S01]  /*1560*/  @P1 LDC.64 R6, c[0x0][0xa30] ;  /* 0x00028c00ff061b82 */ /* 0x000f220000000a00 */
[----:B---3--:R-:W-:-:S05]  /*1570*/  @P0 IMAD.WIDE R4, R30, 0x4, R4 ;  /* 0x000000041e040825 */ /* 0x008fca00078e0204 */
[----:B------:R-:W3:Y:S04]  /*1580*/  @P0 LDG.E R3, desc[UR38][R4.64] ;  /* 0x0000002604030981 */ /* 0x000ee8000c1e1900 */
[----:B------:R-:W3:Y:S01]  /*1590*/  @P0 LDG.E R8, desc[UR38][R4.64+0x4] ;  /* 0x0000042604080981 */ /* 0x000ee2000c1e1900 */
[----:B-----5:R-:W-:Y:S02]  /*15a0*/  IMAD.IADD R9, R27, 0x1, -R0 ;  /* 0x000000011b097824 */ /* 0x020fe400078e0a00 */
[----:B------:R-:W-:Y:S02]  /*15b0*/  IMAD.MOV.U32 R105, RZ, RZ, R27 ;  /* 0x000000ffff697224 */ /* 0x000fe400078e001b */
[----:B----4-:R-:W-:-:S05]  /*15c0*/  @P1 IMAD.WIDE R6, R30, 0x4, R6 ;  /* 0x000000041e061825 */ /* 0x010fca00078e0206 */
[----:B------:R4:W5:Y:S01]  /*15d0*/  @P1 LDG.E R105, desc[UR38][R6.64] ;  /* 0x0000002606691981 */ /* 0x000962000c1e1900 */
[----:B-1----:R-:W-:Y:S01]  /*15e0*/  ISETP.GE.AND P1, PT, R11, 0x1, PT ;  /* 0x000000010b00780c */ /* 0x002fe20003f26270 */
[----:B------:R-:W-:-:S04]  /*15f0*/  IMAD.MOV.U32 R108, RZ, RZ, 0xc0 ;  /* 0x000000c0ff6c7424 */ /* 0x000fc800078e00ff */
[----:B------:R-:W-:Y:S02]  /*1600*/  IMAD R108, R13, R108, 0xc0 ;  /* 0x000000c00d6c7424 */ /* 0x000fe400078e026c */
[----:B---3--:R-:W-:-:S04]  /*1610*/  @P0 IMAD.IADD R24, R8, 0x1, -R3 ;  /* 0x0000000108180824 */ /* 0x008fc800078e0a03 */
[----:B------:R-:W-:-:S04]  /*1620*/  IMAD.IADD R12, R9, 0x1, R24 ;  /* 0x00000001090c7824 */ /* 0x000fc800078e0218 */
[C---:B------:R-:W-:Y:S01]  /*1630*/  VIADD R0, R12.reuse, 0x7f ;  /* 0x0000007f0c007836 */ /* 0x040fe20000000000 */
[----:B------:R4:W-:Y:S01]  /*1640*/  STL [R1+0x30], R12 ;  /* 0x0000300c01007387 */ /* 0x0009e20000100800 */
[----:B------:R-:W-:-:S03]  /*1650*/  IADD3 R108, R12, R108, -R14 ;  /* 0x0000006c0c6c7210 */ /* 0x000fc60007ffe80e */
[----:B------:R-:W-:-:S04]  /*1660*/  SHF.R.S32.HI R3, RZ, 0x1f, R0 ;  /* 0x0000001fff037819 */ /* 0x000fc80000011400 */
[----:B------:R-:W-:Y:S01]  /*1670*/  LEA.HI R3, R3, R0, RZ, 0x7 ;  /* 0x0000000003037211 */ /* 0x000fe200078f38ff */
[----:B------:R-:W-:-:S03]  /*1680*/  IMAD.IADD R0, R108, 0x1, R10 ;  /* 0x000000016c007824 */ /* 0x000fc600078e020a */
[----:B------:R-:W-:Y:S01]  /*1690*/  SHF.R.S32.HI R111, RZ, 0x7, R3 ;  /* 0x00000007ff6f7819 */ /* 0x000fe20000011403 */
[----:B----4-:R-:W-:Y:S06]  /*16a0*/  @!P1 BRA `(.L_x_9352) ;  /* 0x0000000000489947 */ /* 0x010fec0003800000 */
        /* <DEDUP_REMOVED lines=11> */
.L_x_9354:
[----:B------:R-:W-:-:S13]  /*1760*/  ISETP.NE.AND P0, PT, R11, 0x1, PT ;  /* 0x000000010b00780c */ /* 0x000fda0003f05270 */
[----:B------:R-:W1:Y:S02]  /*1770*/  @P0 LDC.64 R4, c[0x0][0x9e8] ;  /* 0x00027a00ff040b82 */ /* 0x000e640000000a00 */
[----:B-1----:R-:W-:-:S05]  /*1780*/  @P0 IMAD.HI.U32 R4, R3, R4, RZ ;  /* 0x0000000403040227 */ /* 0x002fca00078e00ff */
[----:B------:R-:W-:-:S07]  /*1790*/  @P0 SHF.R.U32.HI R3, RZ, R5, R4 ;  /* 0x00000005ff030219 */ /* 0x000fce0000011604 */
.L_x_9355:
[----:B------:R-:W-:Y:S05]  /*17a0*/  BSYNC B0 ;  /* 0x0000000000007941 */ /* 0x000fea0003800000 */
.L_x_9353:
[----:B------:R-:W-:-:S05]  /*17b0*/  IMAD R3, R3, R11, R11 ;  /* 0x0000000b03037224 */ /* 0x000fca00078e020b */
[----:B------:R-:W-:-:S07]  /*17c0*/  VIMNMX R0, R0, R3, PT ;  /* 0x0000000300007248 */ /* 0x000fce0003fe0100 */
.L_x_9352:
        /* <DEDUP_REMOVED lines=15> */
.L_x_9358:
[----:B------:R-:W-:Y:S01]  /*18c0*/  ISETP.NE.AND P0, PT, R11, 0x1, PT ;  /* 0x000000010b00780c */ /* 0x000fe20003f05270 */
[----:B------:R-:W-:-:S12]  /*18d0*/  IMAD.MOV.U32 R4, RZ, RZ, R106 ;  /* 0x000000ffff047224 */ /* 0x000fd800078e006a */
[----:B------:R-:W1:Y:S02]  /*18e0*/  @P0 LDC.64 R6, c[0x0][0x9e8] ;  /* 0x00027a00ff060b82 */ /* 0x000e640000000a00 */
[----:B-1----:R-:W-:-:S05]  /*18f0*/  @P0 IMAD.HI.U32 R6, R106, R6, RZ ;  /* 0x000000066a060227 */ /* 0x002fca00078e00ff */
[----:B------:R-:W-:-:S07]  /*1900*/  @P0 SHF.R.U32.HI R4, RZ, R7, R6 ;  /* 0x00000007ff040219 */ /* 0x000fce0000011606 */
.L_x_9359:
[----:B------:R-:W-:Y:S05]  /*1910*/  BSYNC B0 ;  /* 0x0000000000007941 */ /* 0x000fea0003800000 */
.L_x_9357:
[----:B------:R-:W-:-:S05]  /*1920*/  IMAD R4, R4, R11, RZ ;  /* 0x0000000b04047224 */ /* 0x000fca00078e02ff */
[----:B------:R-:W-:-:S07]  /*1930*/  VIMNMX R3, R3, R4, !PT ;  /* 0x0000000403037248 */ /* 0x000fce0007fe0100 */
.L_x_9356:
        /* <DEDUP_REMOVED lines=31> */
[----:B0-----:R0:W1:Y:S01]  /*1b30*/  LDC.64 R14, c[0x4][R0] ;  /* 0x01000000000e7b82 */ /* 0x0010620000000a00 */
        /* <DEDUP_REMOVED lines=8> */
[----:B0-2---:R-:W-:-:S07]  /*1bc0*/  IMAD.MOV.U32 R13, RZ, RZ, RZ ;  /* 0x000000ffff0d7224 */ /* 0x005fce00078e00ff */
[----:B------:R-:W-:-:S07]  /*1bd0*/  LEPC R20, `(.L_x_9362) ;  /* 0x000000001014794e */ /* 0x000fce0000000000 */
[----:B-1---5:R-:W-:Y:S05]  /*1be0*/  CALL.ABS.NOINC R14 ;  /* 0x000000000e007343 */ /* 0x022fea0003c00000 */
.L_x_9362:
[----:B------:R-:W-:Y:S05]  /*1bf0*/  BSYNC B6 ;  /* 0x0000000000067941 */ /* 0x000fea0003800000 */
.L_x_9361:
        /* <DEDUP_REMOVED lines=20> */
.L_x_9364:
[----:B------:R-:W-:Y:S05]  /*1d40*/  BSYNC B6 ;  /* 0x0000000000067941 */ /* 0x000fea0003800000 */
.L_x_9363:
[----:B------:R-:W-:Y:S01]  /*1d50*/  ULDC.64 UR4, c[0x0][0x9f8] ;  /* 0x00027e0000047ab9 */ /* 0x000fe20000000a00 */
[----:B------:R-:W-:Y:S01]  /*1d60*/  IMAD.MOV.U32 R3, RZ, RZ, R30 ;  /* 0x000000ffff037224 */ /* 0x000fe200078e001e */
[----:B------:R-:W-:Y:S01]  /*1d70*/  ISETP.NE.U32.AND P0, PT, RZ, UR4, PT ;  /* 0x00000004ff007c0c */ /* 0x000fe2000bf05070 */
[----:B------:R-:W3:Y:S01]  /*1d80*/  LDL.LU R38, [R1] ;  /* 0x0000000001267983 */ /* 0x000ee20000300800 */
[----:B------:R-:W1:Y:S01]  /*1d90*/  LDC R0, c[0x0][0x428] ;  /* 0x00010a00ff007b82 */ /* 0x000e620000000800 */
[----:B------:R-:W4:Y:S01]  /*1da0*/  S2R R20, SR_TID.X ;  /* 0x0000000000147919 */ /* 0x000f220000002100 */
[----:B------:R-:W-:-:S06]  /*1db0*/  ISETP.NE.AND.EX P0, PT, RZ, UR5, PT, P0 ;  /* 0x00000005ff007c0c */ /* 0x000fcc000bf05300 */
[----:B------:R-:W0:Y:S01]  /*1dc0*/  LDC.64 R6, c[0x0][0x2f0] ;  /* 0x0000bc00ff067b82 */ /* 0x000e220000000a00 */
[----:B------:R-:W-:Y:S01]  /*1dd0*/  IMAD.IADD R72, R72, 0x1, R27 ;  /* 0x0000000148487824 */ /* 0x000fe200078e021b */
[----:B------:R-:W-:Y:S01]  /*1de0*/  ULDC.64 UR6, c[0x0][0xa08] ;  /* 0x0002820000067ab9 */ /* 0x000fe20000000a00 */
[----:B------:R-:W-:Y:S01]  /*1df0*/  IMAD.MOV.U32 R15, RZ, RZ, R29 ;  /* 0x000000ffff0f7224 */ /* 0x000fe200078e001d */
[----:B------:R-:W-:Y:S01]  /*1e00*/  ULDC.64 UR4, c[0x0][0x2f8] ;  /* 0x0000be0000047ab9 */ /* 0x000fe20000000a00 */
[----:B------:R-:W-:Y:S01]  /*1e10*/  SHF.R.S32.HI R32, RZ, 0x1f, R23 ;  /* 0x0000001fff207819 */ /* 0x000fe20000011417 */
[C---:B------:R-:W-:Y:S01]  /*1e20*/  VIADD R37, R19.reuse, 0x10 ;  /* 0x0000001013257836 */ /* 0x040fe20000000000 */
[----:B------:R-:W3:Y:S01]  /*1e30*/  LDL R36, [R1+0x18] ;  /* 0x0000180001247983 */ /* 0x000ee20000100800 */
[C---:B------:R-:W-:Y:S01]  /*1e40*/  VIADD R103, R19.reuse, 0x30 ;  /* 0x0000003013677836 */ /* 0x040fe20000000000 */
[----:B------:R-:W2:Y:S01]  /*1e50*/  @P0 LDC.64 R4, c[0x0][0x9f8] ;  /* 0x00027e00ff040b82 */ /* 0x000ea20000000a00 */
[----:B------:R-:W-:Y:S01]  /*1e60*/  VIADD R31, R19, 0x20 ;  /* 0x00000020131f7836 */ /* 0x000fe20000000000 */
[----:B------:R-:W3:Y:S06]  /*1e70*/  LDL R35, [R1+0x1c] ;  /* 0x00001c0001237983 */ /* 0x000eec0000100800 */
[----:B------:R-:W3:Y:S01]  /*1e80*/  LDC R104, c[0x0][0x3d4] ;  /* 0x0000f500ff687b82 */ /* 0x000ee20000000800 */
[----:B--2---:R-:W-:-:S05]  /*1e90*/  @P0 IMAD.WIDE R4, R30, 0x4, R4 ;  /* 0x000000041e040825 */ /* 0x004fca00078e0204 */
[----:B------:R2:W3:Y:S01]  /*1ea0*/  @P0 LDG.E R3, desc[UR38][R4.64] ;  /* 0x0000002604030981 */ /* 0x0004e2000c1e1900 */
[----:B-1----:R-:W-:Y:S02]  /*1eb0*/  ISETP.NE.AND P0, PT, R0, 0x1, PT ;  /* 0x000000010000780c */ /* 0x002fe40003f05270 */
[----:B------:R-:W-:Y:S02]  /*1ec0*/  SHF.R.S32.HI R13, RZ, 0x1f, R72 ;  /* 0x0000001fff0d7819 */ /* 0x000fe40000011448 */
[----:B----4-:R-:W-:-:S03]  /*1ed0*/  SHF.R.U32.HI R34, RZ, 0x7, R20 ;  /* 0x00000007ff227819 */ /* 0x010fc60000011614 */
[-C--:B0-----:R-:W-:Y:S02]  /*1ee0*/  IMAD R8, R13, R6.reuse, RZ ;  /* 0x000000060d087224 */ /* 0x081fe400078e02ff */
[----:B--2---:R-:W-:-:S04]  /*1ef0*/  IMAD.WIDE.U32 R4, R72, R6, RZ ;  /* 0x0000000648047225 */ /* 0x004fc800078e00ff */
[----:B------:R-:W0:Y:S08]  /*1f00*/  @P0 LDC R0, c[0x0][0x42c] ;  /* 0x00010b00ff000b82 */ /* 0x000e300000000800 */
[----:B------:R-:W1:Y:S01]  /*1f10*/  @P0 LDC R9, c[0x0][0x430] ;  /* 0x00010c00ff090b82 */ /* 0x000e620000000800 */
[----:B0-----:R-:W-:-:S05]  /*1f20*/  @P0 IMAD.HI.U32 R0, R29, R0, RZ ;  /* 0x000000001d000227 */ /* 0x001fca00078e00ff */
[----:B-1----:R-:W-:Y:S01]  /*1f30*/  @P0 SHF.R.U32.HI R15, RZ, R9, R0 ;  /* 0x00000009ff0f0219 */ /* 0x002fe20000011600 */
[----:B------:R-:W-:Y:S01]  /*1f40*/  VIADD R0, R20, 0xffffff80 ;  /* 0xffffff8014007836 */ /* 0x000fe20000000000 */
[----:B------:R-:W-:Y:S01]  /*1f50*/  ISETP.NE.U32.AND P0, PT, RZ, UR6, PT ;  /* 0x00000006ff007c0c */ /* 0x000fe2000bf05070 */
[----:B------:R-:W-:Y:S01]  /*1f60*/  IMAD R9, R72, R7, R8 ;  /* 0x0000000748097224 */ /* 0x000fe200078e0208 */
[----:B------:R-:W-:Y:S02]  /*1f70*/  SHF.R.S32.HI R10, RZ, 0x1f, R15 ;  /* 0x0000001fff0a7819 */ /* 0x000fe4000001140f */
[----:B------:R-:W-:Y:S01]  /*1f80*/  SHF.R.S32.HI R11, RZ, 0x1f, R0 ;  /* 0x0000001fff0b7819 */ /* 0x000fe20000011400 */
[----:B------:R-:W-:Y:S01]  /*1f90*/  IMAD.IADD R5, R5, 0x1, R9 ;  /* 0x0000000105057824 */ /* 0x000fe200078e0209 */
[----:B------:R-:W-:Y:S01]  /*1fa0*/  ISETP.NE.AND.EX P0, PT, RZ, UR7, PT, P0 ;  /* 0x00000007ff007c0c */ /* 0x000fe2000bf05300 */
[----:B------:R-:W-:Y:S01]  /*1fb0*/  IMAD R8, R10, UR4, RZ ;  /* 0x000000040a087c24 */ /* 0x000fe2000f8e02ff */
[----:B------:R-:W-:Y:S01]  /*1fc0*/  LEA.HI R11, R11, R0, RZ, 0x2 ;  /* 0x000000000b0b7211 */ /* 0x000fe200078f10ff */
[----:B------:R-:W-:Y:S01]  /*1fd0*/  IMAD.WIDE.U32 R4, R15, UR4, R4 ;  /* 0x000000040f047c25 */ /* 0x000fe2000f8e0004 */
[----:B------:R-:W-:-:S02]  /*1fe0*/  ISETP.NE.AND P6, PT, R34, 0x1, PT ;  /* 0x000000012200780c */ /* 0x000fc40003fc5270 */
[--C-:B------:R-:W-:Y:S01]  /*1ff0*/  SHF.R.S32.HI R21, RZ, 0x2, R11.reuse ;  /* 0x00000002ff157819 */ /* 0x100fe2000001140b */
[----:B------:R-:W-:Y:S01]  /*2000*/  IMAD R9, R15, UR5, R8 ;  /* 0x000000050f097c24 */ /* 0x000fe2000f8e0208 */
[----:B------:R-:W-:Y:S01]  /*2010*/  ULDC.64 UR4, c[0x0][0x300] ;  /* 0x0000c00000047ab9 */ /* 0x000fe20000000a00 */
[----:B------:R-:W-:Y:S02]  /*2020*/  SHF.R.S32.HI R8, RZ, 0x1f, R11 ;  /* 0x0000001fff087819 */ /* 0x000fe4000001140b */
[----:B------:R-:W-:Y:S02]  /*2030*/  IMAD.IADD R5, R5, 0x1, R9 ;  /* 0x0000000105057824 */ /* 0x000fe400078e0209 */
[----:B------:R-:W-:-:S04]  /*2040*/  LEA.HI R8, R8, R21, RZ, 0x2 ;  /* 0x0000001508087211 */ /* 0x000fc800078f10ff */
[----:B------:R-:W-:-:S05]  /*2050*/  LOP3.LUT R8, R8, 0xfffffffc, RZ, 0xc0, !PT ;  /* 0xfffffffc08087812 */ /* 0x000fca00078ec0ff */
[----:B------:R-:W-:Y:S01]  /*2060*/  IMAD.IADD R21, R21, 0x1, -R8 ;  /* 0x0000000115157824 */ /* 0x000fe200078e0a08 */
[----:B---3--:R-:W-:Y:S02]  /*2070*/  LOP3.LUT R38, R38, 0xfffffffd, RZ, 0xc0, !PT ;  /* 0xfffffffd26267812 */ /* 0x008fe400078ec0ff */
[----:B------:R-:W-:Y:S02]  /*2080*/  SHF.R.S32.HI R0, RZ, 0x1f, R3 ;  /* 0x0000001fff007819 */ /* 0x000fe40000011403 */
[----:B------:R-:W-:Y:S02]  /*2090*/  SEL R63, R3, RZ, !P0 ;  /* 0x000000ff033f7207 */ /* 0x000fe40004000000 */
[----:B------:R-:W-:-:S05]  /*20a0*/  SEL R30, R0, RZ, !P0 ;  /* 0x000000ff001e7207 */ /* 0x000fca0004000000 */
[----:B------:R-:W-:Y:S02]  /*20b0*/  IMAD R0, R30, UR4, RZ ;  /* 0x000000041e007c24 */ /* 0x000fe4000f8e02ff */
[----:B------:R-:W-:-:S04]  /*20c0*/  IMAD.WIDE.U32 R60, R63, UR4, R4 ;  /* 0x000000043f3c7c25 */ /* 0x000fc8000f8e0004 */
[----:B------:R-:W-:Y:S01]  /*20d0*/  IMAD R3, R63, UR5, R0 ;  /* 0x000000053f037c24 */ /* 0x000fe2000f8e0200 */
[----:B------:R-:W-:Y:S05]  /*20e0*/  @!P6 WARPSYNC.ALL ;  /* 0x000000000000e948 */ /* 0x000fea0003800000 */
[----:B------:R-:W-:Y:S01]  /*20f0*/  ULDC.64 UR4, c[0x0][0x320] ;  /* 0x0000c80000047ab9 */ /* 0x000fe20000000a00 */
[--C-:B------:R-:W-:Y:S01]  /*2100*/  SHF.R.S32.HI R5, RZ, 0x1f, R19.reuse ;  /* 0x0000001fff057819 */ /* 0x100fe20000011413 */
[----:B------:R-:W-:Y:S01]  /*2110*/  IMAD R0, R10, UR4, RZ ;  /* 0x000000040a007c24 */ /* 0x000fe2000f8e02ff */
[----:B------:R-:W-:Y:S01]  /*2120*/  ULDC.64 UR6, c[0x0][0x328] ;  /* 0x0000ca0000067ab9 */ /* 0x000fe20000000a00 */
[----:B------:R-:W-:Y:S01]  /*2130*/  IMAD.MOV.U32 R4, RZ, RZ, R19 ;  /* 0x000000ffff047224 */ /* 0x000fe200078e0013 */
[----:B------:R-:W0:Y:S01]  /*2140*/  LDC.64 R10, c[0x0][0x3e8] ;  /* 0x0000fa00ff0a7b82 */ /* 0x000e220000000a00 */
[----:B------:R-:W-:-:S02]  /*2150*/  IMAD R27, R15, UR5, R0 ;  /* 0x000000050f1b7c24 */ /* 0x000fc4000f8e0200 */
[----:B------:R-:W-:Y:S01]  /*2160*/  IMAD.WIDE.U32 R14, R15, UR4, R4 ;  /* 0x000000040f0e7c25 */ /* 0x000fe2000f8e0004 */
[----:B------:R-:W-:-:S03]  /*2170*/  ULDC UR4, c[0x0][0x2e4] ;  /* 0x0000b90000047ab9 */ /* 0x000fc60000000800 */
[-C--:B------:R-:W-:Y:S01]  /*2180*/  IMAD R0, R32, R6.reuse, RZ ;  /* 0x0000000620007224 */ /* 0x080fe200078e02ff */
[----:B------:R-:W-:Y:S02]  /*2190*/  ISETP.GE.AND P0, PT, R19, UR4, PT ;  /* 0x0000000413007c0c */ /* 0x000fe4000bf06270 */
[----:B------:R-:W-:Y:S01]  /*21a0*/  ISETP.GE.AND P1, PT, R37, UR4, PT ;  /* 0x0000000425007c0c */ /* 0x000fe2000bf26270 */
[----:B------:R-:W-:Y:S02]  /*21b0*/  IMAD R83, R23, R7, R0 ;  /* 0x0000000717537224 */ /* 0x000fe400078e0200 */
[----:B------:R-:W-:Y:S01]  /*21c0*/  IMAD.IADD R0, R61, 0x1, R3 ;  /* 0x000000013d007824 */ /* 0x000fe200078e0203 */
[----:B------:R-:W-:Y:S02]  /*21d0*/  SEL R3, RZ, 0x1, P0 ;  /* 0x00000001ff037807 */ /* 0x000fe40000000000 */
[----:B------:R-:W-:Y:S02]  /*21e0*/  LOP3.LUT P0, RZ, R21, 0x2, RZ, 0xc0, !PT ;  /* 0x0000000215ff7812 */ /* 0x000fe4000780c0ff */
[----:B------:R-:W-:Y:S01]  /*21f0*/  SEL R12, RZ, 0xffffffff, P1 ;  /* 0xffffffffff0c7807 */ /* 0x000fe20000800000 */
[----:B------:R-:W-:-:S04]  /*2200*/  IMAD.WIDE.U32 R8, R23, R6, R4 ;  /* 0x0000000617087225 */ /* 0x000fc800078e0004 */
[----:B------:R-:W-:Y:S01]  /*2210*/  IMAD.SHL.U32 R12, R12, 0x2, RZ ;  /* 0x000000020c0c7824 */ /* 0x000fe200078e00ff */
[----:B------:R-:W-:-:S04]  /*2220*/  IADD3 R84, P1, R60, R8, RZ ;  /* 0x000000083c547210 */ /* 0x000fc80007f3e0ff */
[----:B------:R-:W-:Y:S01]  /*2230*/  LOP3.LUT R3, R12, 0x2, R3, 0xe2, !PT ;  /* 0x000000020c037812 */ /* 0x000fe200078ee203 */
[----:B0-----:R-:W-:Y:S01]  /*2240*/  IMAD R12, R32, R10, RZ ;  /* 0x0000000a200c7224 */ /* 0x001fe200078e02ff */
[----:B------:R-:W-:Y:S02]  /*2250*/  IADD3.X R83, R0, R9, R83, P1, !PT ;  /* 0x0000000900537210 */ /* 0x000fe40000ffe453 */
[----:B------:R-:W-:Y:S01]  /*2260*/  @P0 LOP3.LUT R38, R38, 0x2, RZ, 0xfc, !PT ;  /* 0x0000000226260812 */ /* 0x000fe200078efcff */
[----:B------:R-:W-:Y:S01]  /*2270*/  IMAD.IADD R15, R15, 0x1, R27 ;  /* 0x000000010f0f7824 */ /* 0x000fe200078e021b */
[----:B------:R-:W-:Y:S01]  /*2280*/  ISETP.GE.AND P0, PT, R31, UR4, PT ;  /* 0x000000041f007c0c */ /* 0x000fe2000bf06270 */
[----:B------:R-:W0:Y:S01]  /*2290*/  LDC.64 R8, c[0x0][0x3d8] ;  /* 0x0000f600ff087b82 */ /* 0x000e220000000a00 */
[----:B------:R-:W-:Y:S01]  /*22a0*/  ISETP.GE.AND P1, PT, R103, UR4, PT ;  /* 0x0000000467007c0c */ /* 0x000fe2000bf26270 */
[----:B------:R-:W-:Y:S01]  /*22b0*/  IMAD R27, R23, R11, R12 ;  /* 0x0000000b171b7224 */ /* 0x000fe200078e020c */
[----:B------:R-:W-:-:S02]  /*22c0*/  SEL R12, RZ, 0x4, P0 ;  /* 0x00000004ff0c7807 */ /* 0x000fc40000000000 */
[----:B------:R-:W-:-:S04]  /*22d0*/  SEL R20, RZ, 0x8, P1 ;  /* 0x00000008ff147807 */ /* 0x000fc80000800000 */
[----:B------:R-:W-:Y:S01]  /*22e0*/  LOP3.LUT R3, R20, R3, R12, 0xfe, !PT ;  /* 0x0000000314037212 */ /* 0x000fe200078efe0c */
[----:B------:R-:W-:Y:S02]  /*22f0*/  IMAD R20, R30, UR6, RZ ;  /* 0x000000061e147c24 */ /* 0x000fe4000f8e02ff */
[----:B------:R-:W2:Y:S01]  /*2300*/  LDL R30, [R1+0x20] ;  /* 0x00002000011e7983 */ /* 0x000ea20000100800 */
[----:B------:R-:W-:-:S05]  /*2310*/  VIADD R102, R19, 0x40 ;  /* 0x0000004013667836 */ /* 0x000fca0000000000 */
[----:B------:R-:W-:Y:S01]  /*2320*/  ISETP.GE.AND P0, PT, R102, UR4, PT ;  /* 0x0000000466007c0c */ /* 0x000fe2000bf06270 */
[----:B------:R-:W-:-:S03]  /*2330*/  IMAD R33, R63, UR7, R20 ;  /* 0x000000073f217c24 */ /* 0x000fc6000f8e0214 */
[----:B------:R-:W-:Y:S02]  /*2340*/  SEL R12, RZ, 0x10, P0 ;  /* 0x00000010ff0c7807 */ /* 0x000fe40000000000 */
[-C--:B------:R-:W-:Y:S01]  /*2350*/  ISETP.GE.AND P0, PT, R19, R104.reuse, PT ;  /* 0x000000681300720c */ /* 0x080fe20003f06270 */
[----:B------:R-:W-:Y:S01]  /*2360*/  IMAD.WIDE.U32 R62, R63, UR6, R14 ;  /* 0x000000063f3e7c25 */ /* 0x000fe2000f8e000e */
[--C-:B------:R-:W-:Y:S02]  /*2370*/  SHF.R.S32.HI R29, RZ, 0x1f, R16.reuse ;  /* 0x0000001fff1d7819 */ /* 0x100fe40000011410 */
[-C--:B------:R-:W-:Y:S01]  /*2380*/  ISETP.GE.AND P1, PT, R37, R104.reuse, PT ;  /* 0x000000682500720c */ /* 0x080fe20003f26270 */
[----:B------:R-:W-:Y:S01]  /*2390*/  IMAD.MOV.U32 R28, RZ, RZ, R16 ;  /* 0x000000ffff1c7224 */ /* 0x000fe200078e0010 */
[----:B------:R-:W-:Y:S01]  /*23a0*/  ISETP.GE.AND P2, PT, R31, R104, PT ;  /* 0x000000681f00720c */ /* 0x000fe20003f46270 */
[----:B------:R-:W-:Y:S01]  /*23b0*/  IMAD.WIDE.U32 R64, R23, R10, R4 ;  /* 0x0000000a17407225 */ /* 0x000fe200078e0004 */
[----:B------:R-:W-:-:S03]  /*23c0*/  LOP3.LUT R12, R3, R12, RZ, 0xfc, !PT ;  /* 0x0000000c030c7212 */ /* 0x000fc600078efcff */
[-C--:B0-----:R-:W-:Y:S02]  /*23d0*/  IMAD R14, R32, R8.reuse, RZ ;  /* 0x00000008200e7224 */ /* 0x081fe400078e02ff */
[CC--:B------:R-:W-:Y:S01]  /*23e0*/  IMAD.WIDE.U32 R68, R23.reuse, R8.reuse, R4 ;  /* 0x0000000817447225 */ /* 0x0c0fe200078e0004 */
[C---:B------:R-:W-:Y:S02]  /*23f0*/  SEL R4, R104.reuse, RZ, P0 ;  /* 0x000000ff68047207 */ /* 0x040fe40000000000 */
[C---:B------:R-:W-:Y:S01]  /*2400*/  SEL R3, R104.reuse, RZ, P1 ;  /* 0x000000ff68037207 */ /* 0x040fe20000800000 */
[C---:B------:R-:W-:Y:S01]  /*2410*/  IMAD R15, R23.reuse, R9, R14 ;  /* 0x00000009170f7224 */ /* 0x040fe200078e020e */
[----:B------:R-:W-:Y:S01]  /*2420*/  SEL R5, R104, RZ, P2 ;  /* 0x000000ff68057207 */ /* 0x000fe20001000000 */
[----:B------:R-:W-:-:S04]  /*2430*/  IMAD.WIDE.U32 R70, R23, R8, R28 ;  /* 0x0000000817467225 */ /* 0x000fc800078e001c */
[----:B------:R-:W-:-:S04]  /*2440*/  IMAD.WIDE.U32 R66, R23, R10, R28 ;  /* 0x0000000a17427225 */ /* 0x000fc800078e001c */
[----:B------:R-:W-:Y:S02]  /*2450*/  IMAD.IADD R4, R19, 0x1, R4 ;  /* 0x0000000113047824 */ /* 0x000fe400078e0204 */
[----:B------:R-:W-:Y:S02]  /*2460*/  IMAD.IADD R69, R69, 0x1, R15 ;  /* 0x0000000145457824 */ /* 0x000fe400078e020f */
[----:B------:R-:W-:Y:S02]  /*2470*/  IMAD.IADD R71, R15, 0x1, R71 ;  /* 0x000000010f477824 */ /* 0x000fe400078e0247 */
[----:B------:R-:W-:Y:S02]  /*2480*/  IMAD.IADD R65, R65, 0x1, R27 ;  /* 0x0000000141417824 */ /* 0x000fe400078e021b */
[----:B------:R-:W-:Y:S02]  /*2490*/  IMAD.IADD R67, R27, 0x1, R67 ;  /* 0x000000011b437824 */ /* 0x000fe400078e0243 */
[----:B------:R-:W-:-:S02]  /*24a0*/  IMAD.IADD R15, R37, 0x1, R3 ;  /* 0x00000001250f7824 */ /* 0x000fc400078e0203 */
[----:B------:R-:W-:Y:S01]  /*24b0*/  IMAD.IADD R27, R31, 0x1, R5 ;  /* 0x000000011f1b7824 */ /* 0x000fe200078e0205 */
[----:B------:R-:W-:Y:S02]  /*24c0*/  SHF.R.S32.HI R5, RZ, 0x1f, R4 ;  /* 0x0000001fff057819 */ /* 0x000fe40000011404 */
[----:B------:R-:W-:Y:S02]  /*24d0*/  SHF.R.S32.HI R20, RZ, 0x1f, R15 ;  /* 0x0000001fff147819 */ /* 0x000fe4000001140f */
[CC--:B------:R-:W-:Y:S02]  /*24e0*/  LEA.HI R14, R5.reuse, R4.reuse, RZ, 0x5 ;  /* 0x00000004050e7211 */ /* 0x0c0fe400078f28ff */
[----:B------:R-:W-:Y:S02]  /*24f0*/  LEA.HI R3, R5, R4, RZ, 0x3 ;  /* 0x0000000405037211 */ /* 0x000fe400078f18ff */
[CC--:B------:R-:W-:Y:S02]  /*2500*/  LEA.HI R4, R20.reuse, R15.reuse, RZ, 0x3 ;  /* 0x0000000f14047211 */ /* 0x0c0fe400078f18ff */
[----:B------:R-:W-:Y:S01]  /*2510*/  LEA.HI R20, R20, R15, RZ, 0x5 ;  /* 0x0000000f14147211 */ /* 0x000fe200078f28ff */
[----:B------:R-:W-:Y:S01]  /*2520*/  IMAD.SHL.U32 R15, R14, 0x80, RZ ;  /* 0x000000800e0f7824 */ /* 0x000fe200078e00ff */
[----:B------:R-:W-:-:S02]  /*2530*/  LOP3.LUT R38, R38, 0xfffffffe, RZ, 0xc0, !PT ;  /* 0xfffffffe26267812 */ /* 0x000fc400078ec0ff */
[----:B------:R-:W-:Y:S02]  /*2540*/  LOP3.LUT R14, R36, 0x18, R3, 0xf8, !PT ;  /* 0x00000018240e7812 */ /* 0x000fe400078ef803 */
[----:B------:R-:W-:Y:S02]  /*2550*/  @P2 LOP3.LUT R38, R38, 0x1, RZ, 0xfc, !PT ;  /* 0x0000000126262812 */ /* 0x000fe400078efcff */
[----:B-----5:R-:W-:Y:S02]  /*2560*/  SHF.R.S32.HI R31, RZ, 0x1f, R105 ;  /* 0x0000001fff1f7819 */ /* 0x020fe40000011469 */
[----:B------:R-:W-:Y:S02]  /*2570*/  LOP3.LUT R15, R15, 0xfffff000, RZ, 0xc0, !PT ;  /* 0xfffff0000f0f7812 */ /* 0x000fe400078ec0ff */
[----:B------:R-:W-:Y:S01]  /*2580*/  LOP3.LUT R14, R14, R35, RZ, 0x3c, !PT ;  /* 0x000000230e0e7212 */ /* 0x000fe200078e3cff */
[----:B------:R0:W-:Y:S01]  /*2590*/  STL [R1], R38 ;  /* 0x0000002601007387 */ /* 0x0001e20000100800 */
[----:B------:R-:W-:Y:S01]  /*25a0*/  SHF.R.S32.HI R28, RZ, 0x1f, R27 ;  /* 0x0000001fff1c7819 */ /* 0x000fe2000001141b */
[----:B------:R-:W-:Y:S01]  /*25b0*/  VIADD R101, R19, 0x50 ;  /* 0x0000005013657836 */ /* 0x000fe20000000000 */
[----:B------:R-:W-:-:S02]  /*25c0*/  IADD3 R72, P2, R23, R72, RZ ;  /* 0x0000004817487210 */ /* 0x000fc40007f5e0ff */
[CC--:B------:R-:W-:Y:S02]  /*25d0*/  LEA.HI R5, R28.reuse, R27.reuse, RZ, 0x3 ;  /* 0x0000001b1c057211 */ /* 0x0c0fe400078f18ff */
[----:B------:R-:W-:Y:S01]  /*25e0*/  LEA.HI R28, R28, R27, RZ, 0x5 ;  /* 0x0000001b1c1c7211 */ /* 0x000fe200078f28ff */
[----:B------:R-:W-:Y:S01]  /*25f0*/  IMAD.SHL.U32 R27, R20, 0x80, RZ ;  /* 0x00000080141b7824 */ /* 0x000fe200078e00ff */
[----:B------:R-:W-:Y:S01]  /*2600*/  LOP3.LUT R20, R36, 0x18, R4, 0xf8, !PT ;  /* 0x0000001824147812 */ /* 0x000fe200078ef804 */
[----:B------:R-:W-:Y:S01]  /*2610*/  IMAD.X R73, R32, 0x1, R13, P2 ;  /* 0x0000000120497824 */ /* 0x000fe200010e060d */
[----:B------:R-:W-:Y:S01]  /*2620*/  ISETP.GE.AND P2, PT, R101, UR4, PT ;  /* 0x0000000465007c0c */ /* 0x000fe2000bf46270 */
[----:B------:R-:W-:Y:S01]  /*2630*/  IMAD.SHL.U32 R29, R28, 0x80, RZ ;  /* 0x000000801c1d7824 */ /* 0x000fe200078e00ff */
[----:B------:R-:W-:Y:S02]  /*2640*/  SHF.L.U64.HI R93, R8, 0x7, R9 ;  /* 0x00000007085d7819 */ /* 0x000fe40000010209 */
[----:B------:R-:W-:-:S02]  /*2650*/  LOP3.LUT R27, R27, 0xfffff000, RZ, 0xc0, !PT ;  /* 0xfffff0001b1b7812 */ /* 0x000fc400078ec0ff */
[-C--:B------:R-:W-:Y:S02]  /*2660*/  LOP3.LUT R20, R20, R35.reuse, RZ, 0x3c, !PT ;  /* 0x0000002314147212 */ /* 0x080fe400078e3cff */
[----:B------:R-:W-:Y:S01]  /*2670*/  LOP3.LUT R28, R36, 0x18, R5, 0xf8, !PT ;  /* 0x00000018241c7812 */ /* 0x000fe200078ef805 */
[----:B------:R-:W-:Y:S01]  /*2680*/  IMAD.WIDE.U32 R68, R105, R8, R68 ;  /* 0x0000000869447225 */ /* 0x000fe200078e0044 */
[----:B------:R-:W-:Y:S02]  /*2690*/  LOP3.LUT R29, R29, 0xfffff000, RZ, 0xc0, !PT ;  /* 0xfffff0001d1d7812 */ /* 0x000fe400078ec0ff */
[----:B------:R-:W-:Y:S01]  /*26a0*/  LOP3.LUT R28, R28, R35, RZ, 0x3c, !PT ;  /* 0x000000231c1c7212 */ /* 0x000fe200078e3cff */
[-C--:B------:R-:W-:Y:S01]  /*26b0*/  IMAD.WIDE.U32 R64, R105, R10.reuse, R64 ;  /* 0x0000000a69407225 */ /* 0x080fe200078e0040 */
[----:B------:R-:W-:Y:S02]  /*26c0*/  LOP3.LUT R75, R3, 0xfffffff8, RZ, 0xc0, !PT ;  /* 0xfffffff8034b7812 */ /* 0x000fe400078ec0ff */
[----:B------:R-:W-:Y:S01]  /*26d0*/  LOP3.LUT R74, R4, 0xfffffff8, RZ, 0xc0, !PT ;  /* 0xfffffff8044a7812 */ /* 0x000fe200078ec0ff */
[----:B------:R-:W-:Y:S01]  /*26e0*/  IMAD.WIDE.U32 R66, R105, R10, R66 ;  /* 0x0000000a69427225 */ /* 0x000fe200078e0042 */
[----:B------:R-:W-:-:S03]  /*26f0*/  SHF.L.U64.HI R87, R6, 0x7, R7 ;  /* 0x0000000706577819 */ /* 0x000fc60000010207 */
[----:B------:R-:W-:Y:S01]  /*2700*/  IMAD.WIDE.U32 R70, R105, R8, R70 ;  /* 0x0000000869467225 */ /* 0x000fe200078e0046 */
[----:B------:R-:W-:-:S03]  /*2710*/  SHF.L.U64.HI R92, R10, 0x7, R11 ;  /* 0x000000070a5c7819 */ /* 0x000fc6000001020b */
[----:B------:R-:W-:Y:S01]  /*2720*/  IMAD.SHL.U32 R7, R10, 0x80, RZ ;  /* 0x000000800a077824 */ /* 0x000fe200078e00ff */
[----:B------:R-:W-:Y:S01]  /*2730*/  SHF.R.S32.HI R96, RZ, 0x1f, R75 ;  /* 0x0000001fff607819 */ /* 0x000fe2000001144b */
[----:B------:R-:W-:Y:S01]  /*2740*/  IMAD.SHL.U32 R6, R6, 0x80, RZ ;  /* 0x0000008006067824 */ /* 0x000fe200078e00ff */
[----:B------:R-:W-:Y:S01]  /*2750*/  SHF.R.S32.HI R95, RZ, 0x1f, R74 ;  /* 0x0000001fff5f7819 */ /* 0x000fe2000001144a */
[----:B------:R-:W-:Y:S02]  /*2760*/  VIADD R109, R34, 0x8 ;  /* 0x00000008226d7836 */ /* 0x000fe40000000000 */
[----:B------:R-:W-:Y:S02]  /*2770*/  IMAD.SHL.U32 R107, R104, 0x2, RZ ;  /* 0x00000002686b7824 */ /* 0x000fe400078e00ff */
[----:B------:R-:W-:Y:S01]  /*2780*/  IMAD.IADD R82, R63, 0x1, R33 ;  /* 0x000000013f527824 */ /* 0x000fe200078e0221 */
[----:B--2---:R-:W-:Y:S01]  /*2790*/  IADD3 R100, R14, R15, R30 ;  /* 0x0000000f0e647210 */ /* 0x004fe20007ffe01e */
[----:B------:R-:W-:-:S04]  /*27a0*/  IMAD R14, R31, R10, RZ ;  /* 0x0000000a1f0e7224 */ /* 0x000fc800078e02ff */
[----:B------:R-:W-:Y:S02]  /*27b0*/  IMAD R15, R105, R11, R14 ;  /* 0x0000000b690f7224 */ /* 0x000fe400078e020e */
[----:B------:R-:W-:-:S04]  /*27c0*/  IMAD R14, R31, R8, RZ ;  /* 0x000000081f0e7224 */ /* 0x000fc800078e02ff */
[----:B------:R-:W-:Y:S01]  /*27d0*/  IMAD R77, R105, R9, R14 ;  /* 0x00000009694d7224 */ /* 0x000fe200078e020e */
[----:B------:R-:W-:Y:S02]  /*27e0*/  SEL R9, RZ, 0x20, P2 ;  /* 0x00000020ff097807 */ /* 0x000fe40001000000 */
[----:B------:R-:W-:Y:S02]  /*27f0*/  IADD3 R98, R20, R27, R30 ;  /* 0x0000001b14627210 */ /* 0x000fe40007ffe01e */
[C---:B------:R-:W-:Y:S02]  /*2800*/  LOP3.LUT R14, R12.reuse, R9, RZ, 0xfc, !PT ;  /* 0x000000090c0e7212 */ /* 0x040fe400078efcff */
[----:B------:R-:W-:Y:S01]  /*2810*/  LOP3.LUT R27, R5, 0xfffffff8, RZ, 0xc0, !PT ;  /* 0xfffffff8051b7812 */ /* 0x000fe200078ec0ff */
[----:B------:R-:W-:Y:S01]  /*2820*/  IMAD.IADD R79, R69, 0x1, R77 ;  /* 0x00000001454f7824 */ /* 0x000fe200078e024d */
[----:B------:R-:W-:Y:S01]  /*2830*/  LOP3.LUT R9, R12, 0x1, RZ, 0xc0, !PT ;  /* 0x000000010c097812 */ /* 0x000fe200078ec0ff */
[----:B------:R-:W-:Y:S01]  /*2840*/  IMAD.SHL.U32 R8, R8, 0x80, RZ ;  /* 0x0000008008087824 */ /* 0x000fe200078e00ff */
[C---:B------:R-:W-:Y:S01]  /*2850*/  LOP3.LUT R10, R14.reuse, 0x2, RZ, 0xc0, !PT ;  /* 0x000000020e0a7812 */ /* 0x040fe200078ec0ff */
[----:B------:R-:W-:Y:S01]  /*2860*/  IMAD.IADD R81, R65, 0x1, R15 ;  /* 0x0000000141517824 */ /* 0x000fe200078e020f */
[C---:B------:R-:W-:Y:S01]  /*2870*/  LOP3.LUT R11, R14.reuse, 0x4, RZ, 0xc0, !PT ;  /* 0x000000040e0b7812 */ /* 0x040fe200078ec0ff */
[----:B------:R-:W-:Y:S01]  /*2880*/  IMAD.IADD R78, R15, 0x1, R67 ;  /* 0x000000010f4e7824 */ /* 0x000fe200078e0243 */
[C---:B------:R-:W-:Y:S01]  /*2890*/  LOP3.LUT R12, R14.reuse, 0x8, RZ, 0xc0, !PT ;  /* 0x000000080e0c7812 */ /* 0x040fe200078ec0ff */
[----:B------:R-:W-:Y:S01]  /*28a0*/  IMAD.IADD R77, R77, 0x1, R71 ;  /* 0x000000014d4d7824 */ /* 0x000fe200078e0247 */
[----:B------:R-:W-:-:S02]  /*28b0*/  LOP3.LUT R13, R14, 0x10, RZ, 0xc0, !PT ;  /* 0x000000100e0d7812 */ /* 0x000fc400078ec0ff */
[----:B------:R-:W-:Y:S02]  /*28c0*/  IADD3 R97, R28, R29, R30 ;  /* 0x0000001d1c617210 */ /* 0x000fe40007ffe01e */
[----:B------:R-:W-:Y:S02]  /*28d0*/  SHF.R.S32.HI R94, RZ, 0x1f, R27 ;  /* 0x0000001fff5e7819 */ /* 0x000fe4000001141b */
[----:B------:R-:W-:Y:S01]  /*28e0*/  LOP3.LUT R14, R14, 0x20, RZ, 0xc0, !PT ;  /* 0x000000200e0e7812 */ /* 0x000fe200078ec0ff */
[----:B0-----:R-:W-:Y:S06]  /*28f0*/  @!P6 BAR.SYNC.DEFER_BLOCKING 0x9, 0x100 ;  /* 0x024400000000eb1d */ /* 0x001fec0000010000 */
.L_x_9420:
[----:B-1-3--:R-:W2:Y:S01]  /*2900*/  LDL R28, [R1+0x44] ;  /* 0x00004400011c7983 */ /* 0x00aea20000100800 */
[----:B0-----:R-:W0:Y:S01]  /*2910*/  LDC.64 R88, c[0x0][0x2d8] ;  /* 0x0000b600ff587b82 */ /* 0x001e220000000a00 */
[----:B------:R-:W-:Y:S01]  /*2920*/  VIADD R31, R25, 0xffffffff ;  /* 0xffffffff191f7836 */ /* 0x000fe20000000000 */
[----:B------:R-:W-:Y:S01]  /*2930*/  LOP3.LUT P4, RZ, R21, 0x2, RZ, 0xc0, !PT ;  /* 0x0000000215ff7812 */ /* 0x000fe2000788c0ff */
[----:B------:R-:W-:Y:S05]  /*2940*/  YIELD ;  /* 0x0000000000007946 */ /* 0x000fea0003800000 */
[----:B------:R-:W1:Y:S01]  /*2950*/  LDC R99, c[0x0][0x3d4] ;  /* 0x0000f500ff637b82 */ /* 0x000e620000000800 */
[----:B------:R-:W-:Y:S01]  /*2960*/  SHF.R.S32.HI R30, RZ, 0x1f, R31 ;  /* 0x0000001fff1e7819 */ /* 0x000fe2000001141f */
[-C--:B------:R-:W-:Y:S01]  /*2970*/  IMAD R15, R87, R31.reuse, RZ ;  /* 0x0000001f570f7224 */ /* 0x080fe200078e02ff */
[----:B------:R-:W-:Y:S01]  /*2980*/  BSSY B0, `(.L_x_9365) ;  /* 0x0000412000007945 */ /* 0x000fe20003800000 */
[----:B------:R-:W-:-:S04]  /*2990*/  IMAD.WIDE.U32 R56, R6, R31, RZ ;  /* 0x0000001f06387225 */ /* 0x000fc800078e00ff */
[----:B------:R-:W-:Y:S01]  /*29a0*/  IMAD R15, R30, R6, R15 ;  /* 0x000000061e0f7224 */ /* 0x000fe200078e020f */
[----:B------:R-:W-:-:S03]  /*29b0*/  IADD3 R20, P2, R84, R56, RZ ;  /* 0x0000003854147210 */ /* 0x000fc60007f5e0ff */
[----:B------:R-:W-:-:S04]  /*29c0*/  IMAD.IADD R91, R57, 0x1, R15 ;  /* 0x00000001395b7824 */ /* 0x000fc800078e020f */
[----:B------:R-:W-:Y:S01]  /*29d0*/  IMAD.X R25, R91, 0x1, R83, P2 ;  /* 0x000000015b197824 */ /* 0x000fe200010e0653 */
[C---:B0-----:R-:W-:Y:S02]  /*29e0*/  LEA R32, P3, R20.reuse, R88, 0x1 ;  /* 0x0000005814207211 */ /* 0x041fe400078608ff */
[----:B------:R-:W-:Y:S02]  /*29f0*/  ISETP.GT.AND P2, PT, R31, R76, PT ;  /* 0x0000004c1f00720c */ /* 0x000fe40003f44270 */
[----:B------:R-:W-:Y:S01]  /*2a00*/  LEA.HI.X R33, R20, R89, R25, 0x1, P3 ;  /* 0x0000005914217211 */ /* 0x000fe200018f0c19 */
[----:B------:R-:W-:Y:S01]  /*2a10*/  IMAD.MOV.U32 R25, RZ, RZ, R31 ;  /* 0x000000ffff197224 */ /* 0x000fe200078e001f */
[----:B-1----:R-:W-:Y:S01]  /*2a20*/  ISETP.GE.AND P3, PT, R99, 0x1, PT ;  /* 0x000000016300780c */ /* 0x002fe20003f66270 */
[----:B--2---:R-:W-:-:S04]  /*2a30*/  IMAD R15, R18, 0x3000, R28 ;  /* 0x00003000120f7824 */ /* 0x004fc800078e021c */
[C---:B------:R-:W-:Y:S02]  /*2a40*/  VIADD R29, R15.reuse, 0x10 ;  /* 0x000000100f1d7836 */ /* 0x040fe40000000000 */
[C---:B------:R-:W-:Y:S02]  /*2a50*/  @P4 VIADD R29, R15.reuse, 0xfffffff0 ;  /* 0xfffffff00f1d4836 */ /* 0x040fe40000000000 */
[--C-:B------:R-:W-:Y:S02]  /*2a60*/  IMAD R80, R15, 0x2, R26.reuse ;  /* 0x000000020f507824 */ /* 0x100fe400078e021a */
[----:B------:R-:W-:Y:S02]  /*2a70*/  IMAD R20, R29, 0x2, R26 ;  /* 0x000000021d147824 */ /* 0x000fe400078e021a */
[----:B------:R-:W-:Y:S05]  /*2a80*/  @!P3 BRA `(.L_x_9366) ;  /* 0x0000003c0084b947 */ /* 0x000fea0003800000 */
[----:B------:R-:W-:Y:S01]  /*2a90*/  ULDC.U8 UR4, c[0x0][0x3f0] ;  /* 0x0000fc0000047ab9 */ /* 0x000fe20000000000 */
[-C--:B------:R-:W-:Y:S01]  /*2aa0*/  IMAD R15, R93, R31.reuse, RZ ;  /* 0x0000001f5d0f7224 */ /* 0x080fe200078e02ff */
[----:B------:R-:W-:Y:S01]  /*2ab0*/  ISETP.NE.AND P3, PT, RZ, UR4, PT ;  /* 0x00000004ff007c0c */ /* 0x000fe2000bf65270 */
[----:B------:R-:W-:Y:S02]  /*2ac0*/  IMAD R28, R92, R31, RZ ;  /* 0x0000001f5c1c7224 */ /* 0x000fe400078e02ff */
        /* <DEDUP_REMOVED lines=69> */
.L_x_9369:
[----:B------:R-:W-:Y:S05]  /*2f20*/  BSYNC B1 ;  /* 0x0000000000017941 */ /* 0x000fea0003800000 */
.L_x_9368:
[----:B-----5:R-:W-:Y:S01]  /*2f30*/  IMAD.MOV.U32 R15, RZ, RZ, R34 ;  /* 0x000000ffff0f7224 */ /* 0x020fe200078e0022 */
[----:B------:R-:W-:Y:S01]  /*2f40*/  ISETP.NE.AND P3, PT, R157, 0x3, PT ;  /* 0x000000039d00780c */ /* 0x000fe20003f65270 */
[----:B0-----:R-:W-:Y:S02]  /*2f50*/  IMAD.MOV.U32 R28, RZ, RZ, R35 ;  /* 0x000000ffff1c7224 */ /* 0x001fe400078e0023 */
        /* <DEDUP_REMOVED lines=48> */
.L_x_9370:
[----:B------:R-:W2:Y:S01]  /*3260*/  LDL R28, [R1+0x8] ;  /* 0x00000800011c7983 */ /* 0x000ea20000100800 */
[----:B------:R-:W-:Y:S01]  /*3270*/  IMAD R15, R18, 0x8, R2 ;  /* 0x00000008120f7824 */ /* 0x000fe200078e0202 */
[----:B------:R-:W-:Y:S01]  /*3280*/  BSSY B1, `(.L_x_9371) ;  /* 0x0000004000017945 */ /* 0x000fe20003800000 */
[----:B--2---:R-:W-:-:S04]  /*3290*/  SHF.L.U32 R86, R28, 0x1f, RZ ;  /* 0x0000001f1c567819 */ /* 0x004fc800000006ff */
[----:B------:R-:W0:Y:S02]  /*32a0*/  SYNCS.PHASECHK.TRANS64.TRYWAIT P5, [R15+URZ+0x2d890], R86 ;  /* 0x02d890560f0075a7 */ /* 0x000e2400080a017f */
[----:B0-----:R-:W-:Y:S05]  /*32b0*/  @!P5 BRA `(.L_x_9372) ;  /* 0x000001d000e8d947 */ /* 0x001fea0003800000 */
.L_x_9682:
[----:B------:R-:W-:Y:S05]  /*32c0*/  BSYNC B1 ;  /* 0x0000000000017941 */ /* 0x000fea0003800000 */
.L_x_9371:
        /* <DEDUP_REMOVED lines=9> */
[----:B------:R-:W-:Y:S02]  /*3360*/  SHF.R.U64 R52, R88, 0x10, R89 ;  /* 0x0000001058347819 */ /* 0x000fe40000001259 */
[C---:B------:R-:W-:Y:S02]  /*3370*/  PRMT R53, R54.reuse, 0x5410, R53 ;  /* 0x0000541036357816 */ /* 0x040fe40000000035 */
[----:B------:R-:W-:Y:S02]  /*3380*/  PRMT R52, R54, 0x5432, R52 ;  /* 0x0000543236347816 */ /* 0x000fe40000000034 */
[----:B--2---:R-:W-:Y:S02]  /*3390*/  LOP3.LUT R88, R29, 0xffff0000, RZ, 0xc0, !PT ;  /* 0xffff00001d587812 */ /* 0x004fe400078ec0ff */
[C---:B------:R-:W-:Y:S01]  /*33a0*/  LOP3.LUT R54, R52.reuse, 0xffff0000, RZ, 0xc0, !PT ;  /* 0xffff000034367812 */ /* 0x040fe200078ec0ff */
[----:B------:R-:W-:Y:S01]  /*33b0*/  IMAD.U32 R52, R52, 0x10000, RZ ;  /* 0x0001000034347824 */ /* 0x000fe200078e00ff */
[C---:B------:R-:W-:Y:S01]  /*33c0*/  LOP3.LUT R55, R53.reuse, 0xffff0000, RZ, 0xc0, !PT ;  /* 0xffff000035377812 */ /* 0x040fe200078ec0ff */
[----:B------:R-:W-:Y:S01]  /*33d0*/  IMAD.U32 R53, R53, 0x10000, RZ ;  /* 0x0001000035357824 */ /* 0x000fe200078e00ff */
[----:B------:R-:W-:Y:S01]  /*33e0*/  SHF.R.U32.HI R58, RZ, 0x10, R59 ;  /* 0x00000010ff3a7819 */ /* 0x000fe2000001163b */
[----:B------:R-:W-:-:S02]  /*33f0*/  IMAD.U32 R59, R29, 0x10000, RZ ;  /* 0x000100001d3b7824 */ /* 0x000fc400078e00ff */
[CC--:B------:R-:W-:Y:S01]  /*3400*/  FMUL.FTZ R122, R88.reuse, R54.reuse ;  /* 0x00000036587a7220 */ /* 0x0c0fe20000410000 */
[-C--:B------:R-:W-:Y:S01]  /*3410*/  FMUL.FTZ R121, R88, R55.reuse ;  /* 0x0000003758797220 */ /* 0x080fe20000410000 */
[----:B------:R-:W-:Y:S02]  /*3420*/  SHF.R.U32.HI R88, RZ, 0x10, R89 ;  /* 0x00000010ff587819 */ /* 0x000fe40000011659 */
[C---:B------:R-:W-:Y:S01]  /*3430*/  FFMA.FTZ R29, R59.reuse, R55, -R122 ;  /* 0x000000373b1d7223 */ /* 0x040fe2000001087a */
[----:B------:R-:W-:Y:S01]  /*3440*/  FFMA.FTZ R54, R59, R54, R121 ;  /* 0x000000363b367223 */ /* 0x000fe20000010079 */
[----:B------:R-:W-:Y:S01]  /*3450*/  PRMT R121, R91, 0x5432, R88 ;  /* 0x000054325b797816 */ /* 0x000fe20000000058 */
[----:B------:R-:W-:Y:S01]  /*3460*/  IMAD.U32 R55, R30, 0x10000, RZ ;  /* 0x000100001e377824 */ /* 0x000fe200078e00ff */
[----:B------:R-:W-:Y:S01]  /*3470*/  PRMT R122, R90, 0x5432, R58 ;  /* 0x000054325a7a7816 */ /* 0x000fe2000000003a */
[----:B------:R-:W-:Y:S01]  /*3480*/  IMAD.U32 R59, R28, 0x10000, RZ ;  /* 0x000100001c3b7824 */ /* 0x000fe200078e00ff */
[----:B------:R-:W-:Y:S01]  /*3490*/  LOP3.LUT R89, R30, 0xffff0000, RZ, 0xc0, !PT ;  /* 0xffff00001e597812 */ /* 0x000fe200078ec0ff */
[----:B------:R-:W-:Y:S01]  /*34a0*/  IMAD.U32 R88, R121, 0x10000, RZ ;  /* 0x0001000079587824 */ /* 0x000fe200078e00ff */
[----:B------:R-:W-:Y:S01]  /*34b0*/  LOP3.LUT R30, R31, 0xffff0000, RZ, 0xc0, !PT ;  /* 0xffff00001f1e7812 */ /* 0x000fe200078ec0ff */
[C---:B------:R-:W-:Y:S01]  /*34c0*/  IMAD.U32 R128, R122.reuse, 0x10000, RZ ;  /* 0x000100007a807824 */ /* 0x040fe200078e00ff */
[----:B------:R-:W-:Y:S01]  /*34d0*/  LOP3.LUT R121, R121, 0xffff0000, RZ, 0xc0, !PT ;  /* 0xffff000079797812 */ /* 0x000fe200078ec0ff */
[C---:B------:R-:W-:Y:S01]  /*34e0*/  FMUL.FTZ R130, R89.reuse, R88 ;  /* 0x0000005859827220 */ /* 0x040fe20000410000 */
[----:B------:R-:W-:Y:S01]  /*34f0*/  LOP3.LUT R122, R122, 0xffff0000, RZ, 0xc0, !PT ;  /* 0xffff00007a7a7812 */ /* 0x000fe200078ec0ff */
[-C--:B------:R-:W-:Y:S01]  /*3500*/  FMUL.FTZ R58, R89, R128.reuse ;  /* 0x00000080593a7220 */ /* 0x080fe20000410000 */
[----:B------:R-:W-:Y:S01]  /*3510*/  LOP3.LUT R28, R28, 0xffff0000, RZ, 0xc0, !PT ;  /* 0xffff00001c1c7812 */ /* 0x000fe200078ec0ff */
[----:B------:R-:W-:Y:S01]  /*3520*/  FFMA.FTZ R89, R55, R128, -R130 ;  /* 0x0000008037597223 */ /* 0x000fe20000010882 */
[----:B------:R-:W-:-:S02]  /*3530*/  IMAD.U32 R31, R31, 0x10000, RZ ;  /* 0x000100001f1f7824 */ /* 0x000fc400078e00ff */
        /* <DEDUP_REMOVED lines=13> */
[----:B------:R-:W-:-:S07]  /*3610*/  F2FP.BF16.F32.PACK_AB R31, R31, R88 ;  /* 0x000000581f1f723e */ /* 0x000fce00000010ff */
.L_x_9377:
[----:B------:R-:W-:Y:S05]  /*3620*/  BSYNC B2 ;  /* 0x0000000000027941 */ /* 0x000fea0003800000 */
.L_x_9376:
[----:B--2---:R1:W-:Y:S02]  /*3630*/  STG.E.128 desc[UR38][R32.64], R28 ;  /* 0x0000001c20007986 */ /* 0x0043e4000c101d26 */
.L_x_9375:
[----:B------:R-:W-:Y:S05]  /*3640*/  BSYNC B1 ;  /* 0x0000000000017941 */ /* 0x000fea0003800000 */
.L_x_9374:
        /* <DEDUP_REMOVED lines=18> */
[----:B------:R-:W-:Y:S01]  /*3770*/  LOP3.LUT R51, R30, 0xffff0000, RZ, 0xc0, !PT ;  /* 0xffff00001e337812 */ /* 0x000fe200078ec0ff */
[----:B------:R-:W-:Y:S01]  /*3780*/  IMAD.U32 R55, R129, 0x10000, RZ ;  /* 0x0001000081377824 */ /* 0x000fe200078e00ff */
[----:B------:R-:W-:-:S02]  /*3790*/  PRMT R127, R127, 0x5410, R58 ;  /* 0x000054107f7f7816 */ /* 0x000fc4000000003a */
        /* <DEDUP_REMOVED lines=33> */
.L_x_9381:
[----:B------:R-:W-:Y:S05]  /*39b0*/  BSYNC B2 ;  /* 0x0000000000027941 */ /* 0x000fea0003800000 */
.L_x_9380:
[----:B--2---:R2:W-:Y:S02]  /*39c0*/  STG.E.128 desc[UR38][R32.64+0x20], R28 ;  /* 0x0000201c20007986 */ /* 0x0045e4000c101d26 */
.L_x_9379:
[----:B------:R-:W-:Y:S05]  /*39d0*/  BSYNC B1 ;  /* 0x0000000000017941 */ /* 0x000fea0003800000 */
.L_x_9378:
        /* <DEDUP_REMOVED lines=53> */
.L_x_9385:
[----:B------:R-:W-:Y:S05]  /*3d30*/  BSYNC B2 ;  /* 0x0000000000027941 */ /* 0x000fea0003800000 */
.L_x_9384:
[----:B--2---:R3:W-:Y:S02]  /*3d40*/  STG.E.128 desc[UR38][R32.64+0x40], R28 ;  /* 0x0000401c20007986 */ /* 0x0047e4000c101d26 */
.L_x_9383:
[----:B------:R-:W-:Y:S05]  /*3d50*/  BSYNC B1 ;  /* 0x0000000000017941 */ /* 0x000fea0003800000 */
.L_x_9382:
        /* <DEDUP_REMOVED lines=32> */
[-C--:B------:R-:W-:Y:S01]  /*3f60*/  FMUL.FTZ R44, R45, R48.reuse ;  /* 0x000000302d2c7220 */ /* 0x080fe20000410000 */
[----:B------:R-:W-:Y:S01]  /*3f70*/  IMAD.U32 R29, R28, 0x10000, RZ ;  /* 0x000100001c1d7824 */ /* 0x000fe200078e00ff */
        /* <DEDUP_REMOVED lines=19> */
.L_x_9389:
[----:B------:R-:W-:Y:S05]  /*40b0*/  BSYNC B2 ;  /* 0x0000000000027941 */ /* 0x000fea0003800000 */
.L_x_9388:
[----:B--2---:R4:W-:Y:S02]  /*40c0*/  STG.E.128 desc[UR38][R32.64+0x60], R28 ;  /* 0x0000601c20007986 */ /* 0x0049e4000c101d26 */
.L_x_9387:
[----:B------:R-:W-:Y:S05]  /*40d0*/  BSYNC B1 ;  /* 0x0000000000017941 */ /* 0x000fea0003800000 */
.L_x_9386:
        /* <DEDUP_REMOVED lines=54> */
.L_x_9393:
[----:B------:R-:W-:Y:S05]  /*4440*/  BSYNC B2 ;  /* 0x0000000000027941 */ /* 0x000fea0003800000 */
.L_x_9392:
[----:B--2---:R1:W-:Y:S02]  /*4450*/  STG.E.128 desc[UR38][R32.64+0x80], R28 ;  /* 0x0000801c20007986 */ /* 0x0043e4000c101d26 */
.L_x_9391:
[----:B------:R-:W-:Y:S05]  /*4460*/  BSYNC B1 ;  /* 0x0000000000017941 */ /* 0x000fea0003800000 */
.L_x_9390:
        /* <DEDUP_REMOVED lines=30> */
[C---:B------:R-:W-:Y:S01]  /*4650*/  FMUL.FTZ R43, R31.reuse, R40 ;  /* 0x000000281f2b7220 */ /* 0x040fe20000410000 */
[----:B------:R-:W-:Y:S01]  /*4660*/  LOP3.LUT R90, R90, 0xffff0000, RZ, 0xc0, !PT ;  /* 0xffff00005a5a7812 */ /* 0x000fe200078ec0ff */
[----:B------:R-:W-:Y:S01]  /*4670*/  FFMA.FTZ R34, R34, R41, R35 ;  /* 0x0000002922227223 */ /* 0x000fe20000010023 */
[----:B------:R-:W-:Y:S01]  /*4680*/  FMUL.FTZ R31, R31, R38 ;  /* 0x000000261f1f7220 */ /* 0x000fe20000410000 */
[----:B------:R-:W-:Y:S01]  /*4690*/  LOP3.LUT R28, R28, 0xffff0000, RZ, 0xc0, !PT ;  /* 0xffff00001c1c7812 */ /* 0x000fe200078ec0ff */
[----:B------:R-:W-:Y:S01]  /*46a0*/  FMUL.FTZ R35, R37, R112 ;  /* 0x0000007025237220 */ /* 0x000fe20000410000 */
[----:B------:R-:W-:-:S02]  /*46b0*/  IMAD.U32 R110, R110, 0x10000, RZ ;  /* 0x000100006e6e7824 */ /* 0x000fc400078e00ff */
[----:B------:R-:W-:Y:S01]  /*46c0*/  FMUL.FTZ R37, R37, R90 ;  /* 0x0000005a25257220 */ /* 0x000fe20000410000 */
        /* <DEDUP_REMOVED lines=15> */
.L_x_9395:
[----:B------:R-:W-:Y:S05]  /*47c0*/  BSYNC B1 ;  /* 0x0000000000017941 */ /* 0x000fea0003800000 */
.L_x_9394:
[----:B--2---:R1:W-:Y:S01]  /*47d0*/  STG.E.128 desc[UR38][R32.64+0xa0], R28 ;  /* 0x0000a01c20007986 */ /* 0x0043e2000c101d26 */
[----:B------:R-:W-:Y:S05]  /*47e0*/  BRA `(.L_x_9373) ;  /* 0x0000002000ac7947 */ /* 0x000fea0003800000 */
.L_x_9367:
        /* <DEDUP_REMOVED lines=21> */
[----:B------:R-:W-:Y:S02]  /*4940*/  IADD3 R15, P3, R64, R52, RZ ;  /* 0x00000034400f7210 */ /* 0x000fe40007f7e0ff */
[----:B------:R-:W-:-:S03]  /*4950*/  CS2R R48, SRZ ;  /* 0x0000000000307805 */ /* 0x000fc6000001ff00 */
        /* <DEDUP_REMOVED lines=9> */
[----:B------:R-:W-:Y:S02]  /*49f0*/  CS2R R32, SRZ ;  /* 0x0000000000207805 */ /* 0x000fe4000001ff00 */
[----:B------:R-:W-:Y:S02]  /*4a00*/  CS2R R46, SRZ ;  /* 0x00000000002e7805 */ /* 0x000fe4000001ff00 */
[----:B------:R-:W-:-:S05]  /*4a10*/  CS2R R44, SRZ ;  /* 0x00000000002c7805 */ /* 0x000fca000001ff00 */
[----:B------:R0:W5:Y:S04]  /*4a20*/  @!P3 LDG.E.128 R36, desc[UR38][R52.64] ;  /* 0x000000263424b981 */ /* 0x000168000c1e1d00 */
[----:B------:R0:W5:Y:S01]  /*4a30*/  @!P3 LDG.E.128 R48, desc[UR38][R54.64] ;  /* 0x000000263630b981 */ /* 0x000162000c1e1d00 */
[----:B------:R-:W-:Y:S01]  /*4a40*/  ISETP.GE.AND P3, PT, R58, R99, PT ;  /* 0x000000633a00720c */ /* 0x000fe20003f66270 */
[----:B------:R-:W-:Y:S01]  /*4a50*/  VIADD R58, R19, 0x20 ;  /* 0x00000020133a7836 */ /* 0x000fe20000000000 */
        /* <DEDUP_REMOVED lines=9> */
.L_x_9397:
[----:B------:R-:W-:Y:S05]  /*4af0*/  BSYNC B1 ;  /* 0x0000000000017941 */ /* 0x000fea0003800000 */
.L_x_9396:
        /* <DEDUP_REMOVED lines=51> */
.L_x_9398:
[----:B------:R-:W2:Y:S01]  /*4e30*/  LDL R52, [R1+0x8] ;  /* 0x0000080001347983 */ /* 0x000ea20000100800 */
[----:B------:R-:W-:Y:S01]  /*4e40*/  IMAD R15, R18, 0x8, R2 ;  /* 0x00000008120f7824 */ /* 0x000fe200078e0202 */
[----:B------:R-:W-:Y:S01]  /*4e50*/  BSSY B1, `(.L_x_9399) ;  /* 0x0000004000017945 */ /* 0x000fe20003800000 */
[----:B--2---:R-:W-:-:S04]  /*4e60*/  SHF.L.U32 R86, R52, 0x1f, RZ ;  /* 0x0000001f34567819 */ /* 0x004fc800000006ff */
[----:B------:R-:W0:Y:S02]  /*4e70*/  SYNCS.PHASECHK.TRANS64.TRYWAIT P5, [R15+URZ+0x2d890], R86 ;  /* 0x02d890560f0075a7 */ /* 0x000e2400080a017f */
[----:B0-----:R-:W-:Y:S05]  /*4e80*/  @!P5 BRA `(.L_x_9400) ;  /* 0x000001b80008d947 */ /* 0x001fea0003800000 */
.L_x_9683:
[----:B------:R-:W-:Y:S05]  /*4e90*/  BSYNC B1 ;  /* 0x0000000000017941 */ /* 0x000fea0003800000 */
.L_x_9399:
[----:B------:R-:W-:Y:S05]  /*4ea0*/  @P4 BRA `(.L_x_9373) ;  /* 0x0000001800fc4947 */ /* 0x000fea0003800000 */
[----:B------:R-:W1:Y:S01]  /*4eb0*/  LDC R110, c[0x0][0x2e4] ;  /* 0x0000b900ff6e7b82 */ /* 0x000e620000000800 */
[----:B------:R-:W-:Y:S01]  /*4ec0*/  ISETP.NE.AND P4, PT, R9, RZ, PT ;  /* 0x000000ff0900720c */ /* 0x000fe20003f85270 */
[----:B------:R-:W-:Y:S01]  /*4ed0*/  ULDC.64 UR4, c[0x0][0x2f0] ;  /* 0x0000bc0000047ab9 */ /* 0x000fe20000000a00 */
[----:B------:R-:W-:Y:S01]  /*4ee0*/  SHF.R.S32.HI R52, RZ, 0x1f, R23 ;  /* 0x0000001fff347819 */ /* 0x000fe20000011417 */
[----:B------:R-:W-:Y:S01]  /*4ef0*/  IMAD.MOV.U32 R90, RZ, RZ, R56 ;  /* 0x000000ffff5a7224 */ /* 0x000fe200078e0038 */
[----:B------:R-:W-:Y:S03]  /*4f00*/  BSSY B1, `(.L_x_9401) ;  /* 0x0000089000017945 */ /* 0x000fe60003800000 */
        /* <DEDUP_REMOVED lines=9> */
[----:B------:R-:W-:Y:S01]  /*4fa0*/  SEL R52, R107, R113, !P0 ;  /* 0x000000716b347207 */ /* 0x000fe20004000000 */
[----:B------:R-:W-:Y:S01]  /*4fb0*/  BSSY B2, `(.L_x_9403) ;  /* 0x0000071000027945 */ /* 0x000fe20003800000 */
[----:B------:R-:W-:-:S02]  /*4fc0*/  ISETP.GE.AND P4, PT, R19, R99, PT ;  /* 0x000000631300720c */ /* 0x000fc40003f86270 */
[----:B------:R-:W-:-:S04]  /*4fd0*/  SHF.R.S32.HI R53, RZ, 0x1f, R52 ;  /* 0x0000001fff357819 */ /* 0x000fc80000011434 */
[----:B------:R-:W-:-:S04]  /*4fe0*/  LEA.HI R53, R53, R52, RZ, 0x4 ;  /* 0x0000003435357211 */ /* 0x000fc800078f20ff */
[----:B------:R-:W-:-:S04]  /*4ff0*/  SHF.R.S32.HI R52, RZ, 0x4, R53 ;  /* 0x00000004ff347819 */ /* 0x000fc80000011435 */
[----:B------:R-:W-:-:S04]  /*5000*/  LEA.HI.SX32 R52, R3, R52, 0x1d ;  /* 0x0000003403347211 */ /* 0x000fc800078feaff */
[----:B------:R-:W-:Y:S01]  /*5010*/  SHF.R.S32.HI R53, RZ, 0x1f, R52 ;  /* 0x0000001fff357819 */ /* 0x000fe20000011434 */
[----:B------:R-:W-:-:S03]  /*5020*/  IMAD.SHL.U32 R121, R52, 0x8, RZ ;  /* 0x0000000834797824 */ /* 0x000fc600078e00ff */
[----:B------:R-:W-:-:S05]  /*5030*/  LEA.HI R52, R53, R52, RZ, 0x2 ;  /* 0x0000003435347211 */ /* 0x000fca00078f10ff */
[----:B------:R-:W-:-:S05]  /*5040*/  IMAD.SHL.U32 R52, R52, 0x400, RZ ;  /* 0x0000040034347824 */ /* 0x000fca00078e00ff */
[----:B------:R-:W-:Y:S02]  /*5050*/  LOP3.LUT R52, R52, 0x7ffff000, RZ, 0xc0, !PT ;  /* 0x7ffff00034347812 */ /* 0x000fe400078ec0ff */
[----:B--2---:R-:W-:-:S04]  /*5060*/  LOP3.LUT R53, R58, 0x18, R121, 0xf8, !PT ;  /* 0x000000183a357812 */ /* 0x004fc800078ef879 */
[----:B---3--:R-:W-:Y:S01]  /*5070*/  LOP3.LUT R53, R53, R55, RZ, 0x3c, !PT ;  /* 0x0000003735357212 */ /* 0x008fe200078e3cff */
[----:B------:R-:W-:-:S03]  /*5080*/  IMAD R55, R18, 0x3000, R100 ;  /* 0x0000300012377824 */ /* 0x000fc600078e0264 */
[----:B----4-:R-:W-:Y:S01]  /*5090*/  IADD3 R53, R53, R52, R54 ;  /* 0x0000003435357210 */ /* 0x010fe20007ffe036 */
[----:B------:R-:W-:-:S04]  /*50a0*/  IMAD R52, R55, 0x2, R2 ;  /* 0x0000000237347824 */ /* 0x000fc800078e0202 */
[----:B------:R-:W-:-:S04]  /*50b0*/  IMAD R53, R18, 0x3000, R53 ;  /* 0x0000300012357824 */ /* 0x000fc800078e0235 */
[----:B------:R-:W-:Y:S02]  /*50c0*/  IMAD R56, R53, 0x2, R2 ;  /* 0x0000000235387824 */ /* 0x000fe400078e0202 */
[----:B------:R-:W1:Y:S04]  /*50d0*/  LDS.128 R52, [R52+0x15400] ;  /* 0x0154000034347984 */ /* 0x000e680000000c00 */
[----:B------:R-:W2:Y:S01]  /*50e0*/  LDS.128 R56, [R56+0x15400] ;  /* 0x0154000038387984 */ /* 0x000ea20000000c00 */
[----:B------:R-:W-:Y:S05]  /*50f0*/  @P4 BRA `(.L_x_9404) ;  /* 0x0000000400704947 */ /* 0x000fea0003800000 */
[----:B------:R-:W-:Y:S01]  /*5100*/  SHF.R.U64 R122, R36, 0x10, R37 ;  /* 0x00000010247a7819 */ /* 0x000fe20000001225 */
[----:B--2---:R-:W-:Y:S01]  /*5110*/  IMAD.U32 R133, R57, 0x10000, RZ ;  /* 0x0001000039857824 */ /* 0x004fe200078e00ff */
[----:B------:R-:W-:Y:S02]  /*5120*/  SHF.R.U32.HI R124, RZ, 0x10, R49 ;  /* 0x00000010ff7c7819 */ /* 0x000fe40000011631 */
[----:B------:R-:W-:Y:S02]  /*5130*/  SHF.R.U32.HI R123, RZ, 0x10, R37 ;  /* 0x00000010ff7b7819 */ /* 0x000fe40000011625 */
[--C-:B------:R-:W-:Y:S02]  /*5140*/  SHF.R.U64 R36, R38, 0x10, R39.reuse ;  /* 0x0000001026247819 */ /* 0x100fe40000001227 */
[----:B------:R-:W-:Y:S02]  /*5150*/  SHF.R.U32.HI R38, RZ, 0x10, R39 ;  /* 0x00000010ff267819 */ /* 0x000fe40000011627 */
[----:B------:R-:W-:-:S02]  /*5160*/  SHF.R.U64 R39, R48, 0x10, R49 ;  /* 0x0000001030277819 */ /* 0x000fc40000001231 */
[----:B------:R-:W-:Y:S02]  /*5170*/  PRMT R48, R117, 0x5432, R124 ;  /* 0x0000543275307816 */ /* 0x000fe4000000007c */
[----:B------:R-:W-:Y:S01]  /*5180*/  PRMT R49, R125, 0x5410, R123 ;  /* 0x000054107d317816 */ /* 0x000fe2000000007b */
[----:B-1----:R-:W-:Y:S01]  /*5190*/  IMAD.U32 R123, R53, 0x10000, RZ ;  /* 0x00010000357b7824 */ /* 0x002fe200078e00ff */
[--C-:B------:R-:W-:Y:S01]  /*51a0*/  SHF.R.U64 R37, R50, 0x10, R51.reuse ;  /* 0x0000001032257819 */ /* 0x100fe20000001233 */
[----:B------:R-:W-:Y:S01]  /*51b0*/  IMAD.U32 R50, R48, 0x10000, RZ ;  /* 0x0001000030327824 */ /* 0x000fe200078e00ff */
[----:B------:R-:W-:Y:S01]  /*51c0*/  SHF.R.U32.HI R51, RZ, 0x10, R51 ;  /* 0x00000010ff337819 */ /* 0x000fe20000011633 */
        /* <DEDUP_REMOVED lines=11> */
[----:B------:R-:W-:-:S02]  /*5280*/  LOP3.LUT R49, R48, 0xffff0000, RZ, 0xc0, !PT ;  /* 0xffff000030317812 */ /* 0x000fc400078ec0ff */
[----:B------:R-:W-:-:S03]  /*5290*/  LOP3.LUT R48, R53, 0xffff0000, RZ, 0xc0, !PT ;  /* 0xffff000035307812 */ /* 0x000fc600078ec0ff */
[C---:B------:R-:W-:Y:S01]  /*52a0*/  FMUL.FTZ R53, R124.reuse, R49 ;  /* 0x000000317c357220 */ /* 0x040fe20000410000 */
[----:B------:R-:W-:-:S03]  /*52b0*/  FMUL.FTZ R124, R124, R133 ;  /* 0x000000857c7c7220 */ /* 0x000fc60000410000 */
[C---:B------:R-:W-:Y:S01]  /*52c0*/  FFMA.FTZ R50, R48.reuse, R133, -R53 ;  /* 0x0000008530327223 */ /* 0x040fe20000010835 */
[----:B------:R-:W-:Y:S01]  /*52d0*/  FFMA.FTZ R48, R48, R49, R124 ;  /* 0x0000003130307223 */ /* 0x000fe2000001007c */
[----:B------:R-:W-:Y:S02]  /*52e0*/  PRMT R49, R115, 0x5432, R38 ;  /* 0x0000543273317816 */ /* 0x000fe40000000026 */
[----:B------:R-:W-:Y:S01]  /*52f0*/  PRMT R38, R128, 0x5410, R51 ;  /* 0x0000541080267816 */ /* 0x000fe20000000033 */
[----:B------:R-:W-:Y:S01]  /*5300*/  IMAD.U32 R51, R55, 0x10000, RZ ;  /* 0x0001000037337824 */ /* 0x000fe200078e00ff */
[----:B------:R-:W-:Y:S01]  /*5310*/  PRMT R53, R116, 0x5432, R122 ;  /* 0x0000543274357816 */ /* 0x000fe2000000007a */
[C---:B------:R-:W-:Y:S01]  /*5320*/  IMAD.U32 R122, R49.reuse, 0x10000, RZ ;  /* 0x00010000317a7824 */ /* 0x040fe200078e00ff */
[----:B------:R-:W-:Y:S01]  /*5330*/  LOP3.LUT R49, R49, 0xffff0000, RZ, 0xc0, !PT ;  /* 0xffff000031317812 */ /* 0x000fe200078ec0ff */
[----:B------:R-:W-:Y:S01]  /*5340*/  IMAD.U32 R124, R38, 0x10000, RZ ;  /* 0x00010000267c7824 */ /* 0x000fe200078e00ff */
[----:B------:R-:W-:-:S03]  /*5350*/  F2FP.BF16.F32.PACK_AB R48, R48, R123 ;  /* 0x0000007b3030723e */ /* 0x000fc600000010ff */
[C---:B------:R-:W-:Y:S01]  /*5360*/  FMUL.FTZ R126, R57.reuse, R124 ;  /* 0x0000007c397e7220 */ /* 0x040fe20000410000 */
[----:B------:R-:W-:-:S03]  /*5370*/  FMUL.FTZ R57, R57, R122 ;  /* 0x0000007a39397220 */ /* 0x000fc60000410000 */
[C---:B------:R-:W-:Y:S01]  /*5380*/  FFMA.FTZ R122, R51.reuse, R122, -R126 ;  /* 0x0000007a337a7223 */ /* 0x040fe2000001087e */
[----:B------:R-:W-:Y:S01]  /*5390*/  FFMA.FTZ R51, R51, R124, R57 ;  /* 0x0000007c33337223 */ /* 0x000fe20000010039 */
[----:B------:R-:W-:Y:S01]  /*53a0*/  LOP3.LUT R57, R38, 0xffff0000, RZ, 0xc0, !PT ;  /* 0xffff000026397812 */ /* 0x000fe200078ec0ff */
[----:B------:R-:W-:Y:S01]  /*53b0*/  IMAD.U32 R126, R53, 0x10000, RZ ;  /* 0x00010000357e7824 */ /* 0x000fe200078e00ff */
[----:B------:R-:W-:Y:S02]  /*53c0*/  LOP3.LUT R124, R59, 0xffff0000, RZ, 0xc0, !PT ;  /* 0xffff00003b7c7812 */ /* 0x000fe400078ec0ff */
[----:B------:R-:W-:-:S03]  /*53d0*/  LOP3.LUT R38, R55, 0xffff0000, RZ, 0xc0, !PT ;  /* 0xffff000037267812 */ /* 0x000fc600078ec0ff */
[C---:B------:R-:W-:Y:S01]  /*53e0*/  FMUL.FTZ R55, R124.reuse, R57 ;  /* 0x000000397c377220 */ /* 0x040fe20000410000 */
[----:B------:R-:W-:-:S03]  /*53f0*/  FMUL.FTZ R124, R124, R49 ;  /* 0x000000317c7c7220 */ /* 0x000fc60000410000 */
[C---:B------:R-:W-:Y:S01]  /*5400*/  FFMA.FTZ R49, R38.reuse, R49, -R55 ;  /* 0x0000003126317223 */ /* 0x040fe20000010837 */
[----:B------:R-:W-:Y:S01]  /*5410*/  FFMA.FTZ R38, R38, R57, R124 ;  /* 0x0000003926267223 */ /* 0x000fe2000001007c */
[C---:B------:R-:W-:Y:S01]  /*5420*/  IMAD.U32 R57, R56.reuse, 0x10000, RZ ;  /* 0x0001000038397824 */ /* 0x040fe200078e00ff */
[----:B------:R-:W-:Y:S01]  /*5430*/  LOP3.LUT R56, R56, 0xffff0000, RZ, 0xc0, !PT ;  /* 0xffff000038387812 */ /* 0x000fe200078ec0ff */
[----:B------:R-:W-:Y:S01]  /*5440*/  IMAD.U32 R124, R39, 0x10000, RZ ;  /* 0x00010000277c7824 */ /* 0x000fe200078e00ff */
[----:B------:R-:W-:Y:S01]  /*5450*/  F2FP.BF16.F32.PACK_AB R49, R49, R122 ;  /* 0x0000007a3131723e */ /* 0x000fe200000010ff */
[C---:B------:R-:W-:Y:S01]  /*5460*/  IMAD.U32 R55, R52.reuse, 0x10000, RZ ;  /* 0x0001000034377824 */ /* 0x040fe200078e00ff */
[----:B------:R-:W-:Y:S01]  /*5470*/  LOP3.LUT R52, R52, 0xffff0000, RZ, 0xc0, !PT ;  /* 0xffff000034347812 */ /* 0x000fe200078ec0ff */
[C---:B------:R-:W-:Y:S01]  /*5480*/  FMUL.FTZ R128, R57.reuse, R124 ;  /* 0x0000007c39807220 */ /* 0x040fe20000410000 */
[----:B------:R-:W-:Y:S01]  /*5490*/  FMUL.FTZ R57, R57, R126 ;  /* 0x0000007e39397220 */ /* 0x000fe20000410000 */
[----:B------:R-:W-:-:S02]  /*54a0*/  F2FP.BF16.F32.PACK_AB R38, R38, R51 ;  /* 0x000000332626723e */ /* 0x000fc400000010ff */
[C---:B------:R-:W-:Y:S01]  /*54b0*/  FFMA.FTZ R128, R55.reuse, R126, -R128 ;  /* 0x0000007e37807223 */ /* 0x040fe20000010880 */
[----:B------:R-:W-:Y:S01]  /*54c0*/  FFMA.FTZ R57, R55, R124, R57 ;  /* 0x0000007c37397223 */ /* 0x000fe20000010039 */
[----:B------:R-:W-:Y:S01]  /*54d0*/  LOP3.LUT R55, R39, 0xffff0000, RZ, 0xc0, !PT ;  /* 0xffff000027377812 */ /* 0x000fe200078ec0ff */
[----:B------:R-:W-:Y:S01]  /*54e0*/  IMAD.U32 R124, R36, 0x10000, RZ ;  /* 0x00010000247c7824 */ /* 0x000fe200078e00ff */
[----:B------:R-:W-:-:S03]  /*54f0*/  LOP3.LUT R39, R53, 0xffff0000, RZ, 0xc0, !PT ;  /* 0xffff000035277812 */ /* 0x000fc600078ec0ff */
[C---:B------:R-:W-:Y:S02]  /*5500*/  FMUL.FTZ R53, R56.reuse, R55 ;  /* 0x0000003738357220 */ /* 0x040fe40000410000 */
[-C--:B------:R-:W-:Y:S02]  /*5510*/  FMUL.FTZ R56, R56, R39.reuse ;  /* 0x0000002738387220 */ /* 0x080fe40000410000 */
[----:B------:R-:W-:Y:S01]  /*5520*/  FFMA.FTZ R39, R52, R39, -R53 ;  /* 0x0000002734277223 */ /* 0x000fe20000010835 */
[----:B------:R-:W-:Y:S02]  /*5530*/  IMAD.U32 R53, R54, 0x10000, RZ ;  /* 0x0001000036357824 */ /* 0x000fe400078e00ff */
[----:B------:R-:W-:Y:S01]  /*5540*/  FFMA.FTZ R52, R52, R55, R56 ;  /* 0x0000003734347223 */ /* 0x000fe20000010038 */
[C---:B------:R-:W-:Y:S01]  /*5550*/  IMAD.U32 R55, R58.reuse, 0x10000, RZ ;  /* 0x000100003a377824 */ /* 0x040fe200078e00ff */
[----:B------:R-:W-:Y:S01]  /*5560*/  LOP3.LUT R58, R58, 0xffff0000, RZ, 0xc0, !PT ;  /* 0xffff00003a3a7812 */ /* 0x000fe200078ec0ff */
[C---:B------:R-:W-:Y:S01]  /*5570*/  IMAD.U32 R56, R37.reuse, 0x10000, RZ ;  /* 0x0001000025387824 */ /* 0x040fe200078e00ff */
[----:B------:R-:W-:-:S02]  /*5580*/  LOP3.LUT R37, R37, 0xffff0000, RZ, 0xc0, !PT ;  /* 0xffff000025257812 */ /* 0x000fc400078ec0ff */
[----:B------:R-:W-:Y:S01]  /*5590*/  LOP3.LUT R54, R54, 0xffff0000, RZ, 0xc0, !PT ;  /* 0xffff000036367812 */ /* 0x000fe200078ec0ff */
[C---:B------:R-:W-:Y:S01]  /*55a0*/  FMUL.FTZ R126, R55.reuse, R56 ;  /* 0x00000038377e7220 */ /* 0x040fe20000410000 */
[----:B------:R-:W-:Y:S01]  /*55b0*/  FMUL.FTZ R55, R55, R124 ;  /* 0x0000007c37377220 */ /* 0x000fe20000410000 */
[----:B------:R-:W-:Y:S01]  /*55c0*/  FMUL.FTZ R59, R58, R37 ;  /* 0x000000253a3b7220 */ /* 0x000fe20000410000 */
[----:B------:R-:W-:Y:S01]  /*55d0*/  F2FP.BF16.F32.PACK_AB R128, R39, R128 ;  /* 0x000000802780723e */ /* 0x000fe200000010ff */
[C---:B------:R-:W-:Y:S01]  /*55e0*/  FFMA.FTZ R126, R53.reuse, R124, -R126 ;  /* 0x0000007c357e7223 */ /* 0x040fe2000001087e */
[----:B------:R-:W-:Y:S01]  /*55f0*/  FFMA.FTZ R55, R53, R56, R55 ;  /* 0x0000003835377223 */ /* 0x000fe20000010037 */
[----:B------:R-:W-:Y:S02]  /*5600*/  LOP3.LUT R53, R36, 0xffff0000, RZ, 0xc0, !PT ;  /* 0xffff000024357812 */ /* 0x000fe400078ec0ff */
[----:B------:R-:W-:Y:S01]  /*5610*/  F2FP.BF16.F32.PACK_AB R56, R52, R57 ;  /* 0x000000393438723e */ /* 0x000fe200000010ff */
[----:B------:R-:W-:-:S02]  /*5620*/  IMAD.MOV.U32 R52, RZ, RZ, R128 ;  /* 0x000000ffff347224 */ /* 0x000fc400078e0080 */
[-C--:B------:R-:W-:Y:S01]  /*5630*/  FMUL.FTZ R58, R58, R53.reuse ;  /* 0x000000353a3a7220 */ /* 0x080fe20000410000 */
[----:B------:R-:W-:Y:S01]  /*5640*/  FFMA.FTZ R59, R54, R53, -R59 ;  /* 0x00000035363b7223 */ /* 0x000fe2000001083b */
[----:B------:R-:W-:Y:S01]  /*5650*/  F2FP.BF16.F32.PACK_AB R53, R50, R125 ;  /* 0x0000007d3235723e */ /* 0x000fe200000010ff */
[----:B------:R-:W-:Y:S02]  /*5660*/  IMAD.MOV.U32 R57, RZ, RZ, R48 ;  /* 0x000000ffff397224 */ /* 0x000fe400078e0030 */
[----:B------:R-:W-:Y:S01]  /*5670*/  FFMA.FTZ R58, R54, R37, R58 ;  /* 0x00000025363a7223 */ /* 0x000fe2000001003a */
[----:B------:R-:W-:Y:S01]  /*5680*/  F2FP.BF16.F32.PACK_AB R54, R59, R126 ;  /* 0x0000007e3b36723e */ /* 0x000fe200000010ff */
[----:B------:R-:W-:-:S03]  /*5690*/  IMAD.MOV.U32 R59, RZ, RZ, R38 ;  /* 0x000000ffff3b7224 */ /* 0x000fc600078e0026 */
[----:B------:R-:W-:Y:S01]  /*56a0*/  F2FP.BF16.F32.PACK_AB R58, R58, R55 ;  /* 0x000000373a3a723e */ /* 0x000fe200000010ff */
[----:B------:R-:W-:-:S07]  /*56b0*/  IMAD.MOV.U32 R55, RZ, RZ, R49 ;  /* 0x000000ffff377224 */ /* 0x000fce00078e0031 */
.L_x_9404:
[----:B------:R-:W-:Y:S05]  /*56c0*/  BSYNC B2 ;  /* 0x0000000000027941 */ /* 0x000fea0003800000 */
.L_x_9403:
[----:B------:R-:W-:-:S04]  /*56d0*/  IADD3 R38, P4, P5, R60, R90, R75 ;  /* 0x0000005a3c267210 */ /* 0x000fc80007d9e04b */
[----:B------:R-:W-:Y:S02]  /*56e0*/  IADD3.X R39, R0, R112, R96, P4, P5 ;  /* 0x0000007000277210 */ /* 0x000fe400027ea460 */
        /* <DEDUP_REMOVED lines=10> */
.L_x_9402:
[----:B------:R-:W-:Y:S05]  /*5790*/  BSYNC B1 ;  /* 0x0000000000017941 */ /* 0x000fea0003800000 */
.L_x_9401:
[----:B------:R-:W-:Y:S01]  /*57a0*/  ISETP.NE.AND P4, PT, R10, RZ, PT ;  /* 0x000000ff0a00720c */ /* 0x000fe20003f85270 */
[----:B------:R-:W-:-:S12]  /*57b0*/  BSSY B1, `(.L_x_9405) ;  /* 0x0000086000017945 */ /* 0x000fd80003800000 */
[----:B------:R-:W-:Y:S05]  /*57c0*/  @!P4 BRA `(.L_x_9406) ;  /* 0x000000080010c947 */ /* 0x000fea0003800000 */
[----:B------:R-:W2:Y:S04]  /*57d0*/  LDL R48, [R1+0x18] ;  /* 0x0000180001307983 */ /* 0x000ea80000100800 */
[----:B-1----:R-:W3:Y:S04]  /*57e0*/  LDL R39, [R1+0x1c] ;  /* 0x00001c0001277983 */ /* 0x002ee80000100800 */
[----:B------:R-:W4:Y:S01]  /*57f0*/  LDL R38, [R1+0x20] ;  /* 0x0000200001267983 */ /* 0x000f220000100800 */
[----:B------:R-:W-:Y:S01]  /*5800*/  SEL R36, R107, R113, !P1 ;  /* 0x000000716b247207 */ /* 0x000fe20004800000 */
[----:B------:R-:W-:Y:S01]  /*5810*/  VIADD R54, R19, 0x10 ;  /* 0x0000001013367836 */ /* 0x000fe20000000000 */
[----:B------:R-:W-:Y:S01]  /*5820*/  IADD3 R52, P4, P5, R60, R90, R74 ;  /* 0x0000005a3c347210 */ /* 0x000fe20007d9e04a */
[----:B------:R-:W-:Y:S01]  /*5830*/  BSSY B2, `(.L_x_9407) ;  /* 0x0000073000027945 */ /* 0x000fe20003800000 */
[----:B------:R-:W-:-:S02]  /*5840*/  SHF.R.S32.HI R37, RZ, 0x1f, R36 ;  /* 0x0000001fff257819 */ /* 0x000fc40000011424 */
[----:B------:R-:W-:Y:S02]  /*5850*/  IADD3.X R53, R0, R112, R95, P4, P5 ;  /* 0x0000007000357210 */ /* 0x000fe400027ea45f */
[----:B------:R-:W-:Y:S02]  /*5860*/  LEA.HI R37, R37, R36, RZ, 0x4 ;  /* 0x0000002425257211 */ /* 0x000fe400078f20ff */
[----:B------:R-:W-:Y:S02]  /*5870*/  ISETP.GE.AND P4, PT, R54, R99, PT ;  /* 0x000000633600720c */ /* 0x000fe40003f86270 */
        /* <DEDUP_REMOVED lines=22> */
[----:B------:R-:W-:Y:S01]  /*59e0*/  SHF.R.U64 R44, R44, 0x10, R45 ;  /* 0x000000102c2c7819 */ /* 0x000fe2000000122d */
[----:B------:R-:W-:Y:S01]  /*59f0*/  IMAD.U32 R54, R140, 0x10000, RZ ;  /* 0x000100008c367824 */ /* 0x000fe200078e00ff */
[--C-:B------:R-:W-:Y:S01]  /*5a00*/  SHF.R.U64 R57, R34, 0x10, R35.reuse ;  /* 0x0000001022397819 */ /* 0x100fe20000001223 */
[----:B------:R-:W-:Y:S01]  /*5a10*/  IMAD.U32 R56, R141, 0x10000, RZ ;  /* 0x000100008d387824 */ /* 0x000fe200078e00ff */
[----:B------:R-:W-:Y:S01]  /*5a20*/  SHF.R.U32.HI R34, RZ, 0x10, R35 ;  /* 0x00000010ff227819 */ /* 0x000fe20000011623 */
[----:B-1----:R-:W-:-:S02]  /*5a30*/  IMAD.U32 R45, R37, 0x10000, RZ ;  /* 0x00010000252d7824 */ /* 0x002fc400078e00ff */
[C---:B------:R-:W-:Y:S01]  /*5a40*/  FMUL.FTZ R58, R59.reuse, R54 ;  /* 0x000000363b3a7220 */ /* 0x040fe20000410000 */
[-C--:B------:R-:W-:Y:S01]  /*5a50*/  FMUL.FTZ R59, R59, R56.reuse ;  /* 0x000000383b3b7220 */ /* 0x080fe20000410000 */
[----:B------:R-:W-:Y:S02]  /*5a60*/  SHF.R.U64 R33, R32, 0x10, R33 ;  /* 0x0000001020217819 */ /* 0x000fe40000001221 */
[C---:B------:R-:W-:Y:S01]  /*5a70*/  FFMA.FTZ R35, R45.reuse, R56, -R58 ;  /* 0x000000382d237223 */ /* 0x040fe2000001083a */
[----:B------:R-:W-:Y:S01]  /*5a80*/  FFMA.FTZ R45, R45, R54, R59 ;  /* 0x000000362d2d7223 */ /* 0x000fe2000001003b */
[----:B------:R-:W-:Y:S01]  /*5a90*/  SHF.R.U64 R32, R46, 0x10, R47 ;  /* 0x000000102e207819 */ /* 0x000fe2000000122f */
[----:B------:R-:W-:Y:S01]  /*5aa0*/  IMAD.U32 R56, R39, 0x10000, RZ ;  /* 0x0001000027387824 */ /* 0x000fe200078e00ff */
[----:B------:R-:W-:Y:S02]  /*5ab0*/  LOP3.LUT R59, R49, 0xffff0000, RZ, 0xc0, !PT ;  /* 0xffff0000313b7812 */ /* 0x000fe400078ec0ff */
[----:B------:R-:W-:-:S02]  /*5ac0*/  LOP3.LUT R140, R140, 0xffff0000, RZ, 0xc0, !PT ;  /* 0xffff00008c8c7812 */ /* 0x000fc400078ec0ff */
[----:B------:R-:W-:Y:S02]  /*5ad0*/  LOP3.LUT R46, R141, 0xffff0000, RZ, 0xc0, !PT ;  /* 0xffff00008d2e7812 */ /* 0x000fe400078ec0ff */
[----:B------:R-:W-:Y:S01]  /*5ae0*/  SHF.R.U32.HI R47, RZ, 0x10, R47 ;  /* 0x00000010ff2f7819 */ /* 0x000fe2000001162f */
[----:B------:R-:W-:Y:S01]  /*5af0*/  FMUL.FTZ R54, R59, R140 ;  /* 0x0000008c3b367220 */ /* 0x000fe20000410000 */
[----:B------:R-:W-:Y:S01]  /*5b00*/  LOP3.LUT R49, R37, 0xffff0000, RZ, 0xc0, !PT ;  /* 0xffff000025317812 */ /* 0x000fe200078ec0ff */
[-C--:B------:R-:W-:Y:S01]  /*5b10*/  FMUL.FTZ R59, R59, R46.reuse ;  /* 0x0000002e3b3b7220 */ /* 0x080fe20000410000 */
[----:B------:R-:W-:Y:S01]  /*5b20*/  PRMT R135, R135, 0x5410, R34 ;  /* 0x0000541087877816 */ /* 0x000fe20000000022 */
[----:B------:R-:W-:Y:S01]  /*5b30*/  IMAD.U32 R37, R36, 0x10000, RZ ;  /* 0x0001000024257824 */ /* 0x000fe200078e00ff */
[----:B------:R-:W-:Y:S01]  /*5b40*/  PRMT R134, R134, 0x5410, R47 ;  /* 0x0000541086867816 */ /* 0x000fe2000000002f */
[C---:B------:R-:W-:Y:S01]  /*5b50*/  FFMA.FTZ R46, R49.reuse, R46, -R54 ;  /* 0x0000002e312e7223 */ /* 0x040fe20000010836 */
[----:B------:R-:W-:Y:S01]  /*5b60*/  FFMA.FTZ R34, R49, R140, R59 ;  /* 0x0000008c31227223 */ /* 0x000fe2000001003b */
[----:B------:R-:W-:Y:S01]  /*5b70*/  IMAD.U32 R54, R51, 0x10000, RZ ;  /* 0x0001000033367824 */ /* 0x000fe200078e00ff */
[----:B------:R-:W-:Y:S01]  /*5b80*/  PRMT R131, R131, 0x5410, R44 ;  /* 0x0000541083837816 */ /* 0x000fe2000000002c */
[----:B------:R-:W-:Y:S01]  /*5b90*/  IMAD.U32 R49, R134, 0x10000, RZ ;  /* 0x0001000086317824 */ /* 0x000fe200078e00ff */
[----:B------:R-:W-:Y:S01]  /*5ba0*/  PRMT R132, R132, 0x5410, R33 ;  /* 0x0000541084847816 */ /* 0x000fe20000000021 */
[C---:B------:R-:W-:Y:S01]  /*5bb0*/  IMAD.U32 R59, R135.reuse, 0x10000, RZ ;  /* 0x00010000873b7824 */ /* 0x040fe200078e00ff */
[----:B------:R-:W-:Y:S01]  /*5bc0*/  LOP3.LUT R135, R135, 0xffff0000, RZ, 0xc0, !PT ;  /* 0xffff000087877812 */ /* 0x000fe200078ec0ff */
[----:B------:R-:W-:Y:S01]  /*5bd0*/  FMUL.FTZ R121, R54, R49 ;  /* 0x0000003136797220 */ /* 0x000fe20000410000 */
[----:B------:R-:W-:-:S02]  /*5be0*/  IMAD.U32 R47, R48, 0x10000, RZ ;  /* 0x00010000302f7824 */ /* 0x000fc400078e00ff */
[-C--:B------:R-:W-:Y:S01]  /*5bf0*/  FMUL.FTZ R58, R54, R59.reuse ;  /* 0x0000003b363a7220 */ /* 0x080fe20000410000 */
[----:B------:R-:W-:Y:S02]  /*5c00*/  IMAD.U32 R44, R131, 0x10000, RZ ;  /* 0x00010000832c7824 */ /* 0x000fe400078e00ff */
[----:B------:R-:W-:Y:S01]  /*5c10*/  FFMA.FTZ R54, R56, R59, -R121 ;  /* 0x0000003b38367223 */ /* 0x000fe20000010879 */
[----:B------:R-:W-:Y:S01]  /*5c20*/  LOP3.LUT R59, R134, 0xffff0000, RZ, 0xc0, !PT ;  /* 0xffff0000863b7812 */ /* 0x000fe200078ec0ff */
[----:B------:R-:W-:Y:S01]  /*5c30*/  FFMA.FTZ R49, R56, R49, R58 ;  /* 0x0000003138317223 */ /* 0x000fe2000001003a */
[----:B------:R-:W-:Y:S01]  /*5c40*/  LOP3.LUT R58, R51, 0xffff0000, RZ, 0xc0, !PT ;  /* 0xffff0000333a7812 */ /* 0x000fe200078ec0ff */
[----:B------:R-:W-:Y:S01]  /*5c50*/  FMUL.FTZ R122, R47, R44 ;  /* 0x0000002c2f7a7220 */ /* 0x000fe20000410000 */
[----:B------:R-:W-:Y:S01]  /*5c60*/  LOP3.LUT R56, R39, 0xffff0000, RZ, 0xc0, !PT ;  /* 0xffff000027387812 */ /* 0x000fe200078ec0ff */
[----:B------:R-:W-:Y:S01]  /*5c70*/  IMAD.U32 R51, R50, 0x10000, RZ ;  /* 0x0001000032337824 */ /* 0x000fe200078e00ff */
[----:B------:R-:W-:Y:S01]  /*5c80*/  PRMT R130, R130, 0x5410, R57 ;  /* 0x0000541082827816 */ /* 0x000fe20000000039 */
[C---:B------:R-:W-:Y:S01]  /*5c90*/  FMUL.FTZ R121, R58.reuse, R59 ;  /* 0x0000003b3a797220 */ /* 0x040fe20000410000 */
[----:B------:R-:W-:Y:S01]  /*5ca0*/  FMUL.FTZ R58, R58, R135 ;  /* 0x000000873a3a7220 */ /* 0x000fe20000410000 */
[----:B------:R-:W-:Y:S01]  /*5cb0*/  LOP3.LUT R48, R48, 0xffff0000, RZ, 0xc0, !PT ;  /* 0xffff000030307812 */ /* 0x000fe200078ec0ff */
[----:B------:R-:W-:-:S02]  /*5cc0*/  IMAD.U32 R39, R38, 0x10000, RZ ;  /* 0x0001000026277824 */ /* 0x000fc400078e00ff */
[C---:B------:R-:W-:Y:S01]  /*5cd0*/  FFMA.FTZ R33, R56.reuse, R135, -R121 ;  /* 0x0000008738217223 */ /* 0x040fe20000010879 */
[----:B------:R-:W-:Y:S01]  /*5ce0*/  FFMA.FTZ R56, R56, R59, R58 ;  /* 0x0000003b38387223 */ /* 0x000fe2000001003a */
[----:B------:R-:W-:Y:S01]  /*5cf0*/  IMAD.U32 R58, R132, 0x10000, RZ ;  /* 0x00010000843a7824 */ /* 0x000fe200078e00ff */
[----:B------:R-:W-:Y:S02]  /*5d00*/  LOP3.LUT R57, R131, 0xffff0000, RZ, 0xc0, !PT ;  /* 0xffff000083397812 */ /* 0x000fe400078ec0ff */
[----:B------:R-:W-:Y:S01]  /*5d10*/  LOP3.LUT R36, R36, 0xffff0000, RZ, 0xc0, !PT ;  /* 0xffff000024247812 */ /* 0x000fe200078ec0ff */
[-C--:B------:R-:W-:Y:S01]  /*5d20*/  FMUL.FTZ R47, R47, R58.reuse ;  /* 0x0000003a2f2f7220 */ /* 0x080fe20000410000 */
[----:B------:R-:W-:Y:S01]  /*5d30*/  LOP3.LUT R59, R132, 0xffff0000, RZ, 0xc0, !PT ;  /* 0xffff0000843b7812 */ /* 0x000fe200078ec0ff */
[C---:B------:R-:W-:Y:S01]  /*5d40*/  FMUL.FTZ R121, R48.reuse, R57 ;  /* 0x0000003930797220 */ /* 0x040fe20000410000 */
[----:B------:R-:W-:Y:S01]  /*5d50*/  PRMT R129, R129, 0x5410, R32 ;  /* 0x0000541081817816 */ /* 0x000fe20000000020 */
[C---:B------:R-:W-:Y:S01]  /*5d60*/  FFMA.FTZ R58, R37.reuse, R58, -R122 ;  /* 0x0000003a253a7223 */ /* 0x040fe2000001087a */
        /* <DEDUP_REMOVED lines=31> */
.L_x_9408:
[----:B------:R-:W-:Y:S05]  /*5f60*/  BSYNC B2 ;  /* 0x0000000000027941 */ /* 0x000fea0003800000 */
.L_x_9407:
        /* <DEDUP_REMOVED lines=10> */
.L_x_9406:
[----:B------:R-:W-:Y:S05]  /*6010*/  BSYNC B1 ;  /* 0x0000000000017941 */ /* 0x000fea0003800000 */
.L_x_9405:
[----:B------:R-:W-:-:S13]  /*6020*/  ISETP.NE.AND P4, PT, R11, RZ, PT ;  /* 0x000000ff0b00720c */ /* 0x000fda0003f85270 */
[----:B------:R-:W-:Y:S05]  /*6030*/  @!P4 BRA `(.L_x_9373) ;  /* 0x000000080098c947 */ /* 0x000fea0003800000 */
[----:B-1-3--:R-:W2:Y:S04]  /*6040*/  LDL R36, [R1+0x18] ;  /* 0x0000180001247983 */ /* 0x00aea80000100800 */
[----:B------:R-:W3:Y:S04]  /*6050*/  LDL R35, [R1+0x1c] ;  /* 0x00001c0001237983 */ /* 0x000ee80000100800 */
[----:B------:R-:W4:Y:S01]  /*6060*/  LDL R34, [R1+0x20] ;  /* 0x0000200001227983 */ /* 0x000f220000100800 */
[----:B------:R-:W-:Y:S01]  /*6070*/  VIADD R46, R19, 0x20 ;  /* 0x00000020132e7836 */ /* 0x000fe20000000000 */
[----:B------:R-:W-:Y:S01]  /*6080*/  IADD3 R32, P4, P5, R60, R90, R27 ;  /* 0x0000005a3c207210 */ /* 0x000fe20007d9e01b */
[----:B------:R-:W-:Y:S03]  /*6090*/  BSSY B1, `(.L_x_9409) ;  /* 0x0000076000017945 */ /* 0x000fe60003800000 */
[----:B------:R-:W-:-:S02]  /*60a0*/  ISETP.GE.AND P6, PT, R46, R104, PT ;  /* 0x000000682e00720c */ /* 0x000fc40003fc6270 */
[----:B------:R-:W-:Y:S02]  /*60b0*/  IADD3.X R33, R0, R112, R94, P4, P5 ;  /* 0x0000007000217210 */ /* 0x000fe400027ea45e */
[C---:B------:R-:W-:Y:S02]  /*60c0*/  LEA R44, P4, R32.reuse, R88, 0x1 ;  /* 0x00000058202c7211 */ /* 0x040fe400078808ff */
[----:B------:R-:W-:Y:S02]  /*60d0*/  SEL R113, R107, R113, !P6 ;  /* 0x000000716b717207 */ /* 0x000fe40007000000 */
[----:B------:R-:W-:Y:S02]  /*60e0*/  LEA.HI.X R45, R32, R89, R33, 0x1, P4 ;  /* 0x00000059202d7211 */ /* 0x000fe400020f0c21 */
[----:B------:R-:W-:Y:S02]  /*60f0*/  SHF.R.S32.HI R32, RZ, 0x1f, R113 ;  /* 0x0000001fff207819 */ /* 0x000fe40000011471 */
[----:B------:R-:W-:-:S02]  /*6100*/  ISETP.GE.AND P4, PT, R46, R99, PT ;  /* 0x000000632e00720c */ /* 0x000fc40003f86270 */
        /* <DEDUP_REMOVED lines=23> */
[----:B------:R-:W-:Y:S01]  /*6280*/  SHF.R.U32.HI R50, RZ, 0x10, R31 ;  /* 0x00000010ff327819 */ /* 0x000fe2000001161f */
[----:B------:R-:W-:Y:S01]  /*6290*/  IMAD.U32 R52, R127, 0x10000, RZ ;  /* 0x000100007f347824 */ /* 0x000fe200078e00ff */
[----:B------:R-:W-:Y:S01]  /*62a0*/  SHF.R.U64 R49, R40, 0x10, R41 ;  /* 0x0000001028317819 */ /* 0x000fe20000001229 */
[----:B-1----:R-:W-:Y:S01]  /*62b0*/  IMAD.U32 R41, R33, 0x10000, RZ ;  /* 0x0001000021297824 */ /* 0x002fe200078e00ff */
[----:B------:R-:W-:-:S02]  /*62c0*/  SHF.R.U64 R51, R42, 0x10, R43 ;  /* 0x000000102a337819 */ /* 0x000fc4000000122b */
[----:B------:R-:W-:Y:S01]  /*62d0*/  SHF.R.U32.HI R46, RZ, 0x10, R43 ;  /* 0x00000010ff2e7819 */ /* 0x000fe2000001162b */
[----:B------:R-:W-:Y:S01]  /*62e0*/  IMAD.U32 R43, R39, 0x10000, RZ ;  /* 0x00010000272b7824 */ /* 0x000fe200078e00ff */
[----:B------:R-:W-:Y:S02]  /*62f0*/  LOP3.LUT R40, R33, 0xffff0000, RZ, 0xc0, !PT ;  /* 0xffff000021287812 */ /* 0x000fe400078ec0ff */
[----:B------:R-:W-:Y:S01]  /*6300*/  LOP3.LUT R42, R37, 0xffff0000, RZ, 0xc0, !PT ;  /* 0xffff0000252a7812 */ /* 0x000fe200078ec0ff */
[C---:B------:R-:W-:Y:S01]  /*6310*/  IMAD.U32 R37, R35.reuse, 0x10000, RZ ;  /* 0x0001000023257824 */ /* 0x040fe200078e00ff */
[----:B------:R-:W-:Y:S02]  /*6320*/  LOP3.LUT R33, R35, 0xffff0000, RZ, 0xc0, !PT ;  /* 0xffff000023217812 */ /* 0x000fe400078ec0ff */
[----:B------:R-:W-:Y:S01]  /*6330*/  LOP3.LUT R35, R39, 0xffff0000, RZ, 0xc0, !PT ;  /* 0xffff000027237812 */ /* 0x000fe200078ec0ff */
[----:B------:R-:W-:Y:S01]  /*6340*/  IMAD.U32 R39, R117, 0x10000, RZ ;  /* 0x0001000075277824 */ /* 0x000fe200078e00ff */
[----:B------:R-:W-:Y:S01]  /*6350*/  PRMT R115, R115, 0x5410, R50 ;  /* 0x0000541073737816 */ /* 0x000fe20000000032 */
[CC--:B------:R-:W-:Y:S01]  /*6360*/  FMUL.FTZ R50, R48.reuse, R52.reuse ;  /* 0x0000003430327220 */ /* 0x0c0fe20000410000 */
[----:B------:R-:W-:Y:S01]  /*6370*/  PRMT R119, R119, 0x5410, R46 ;  /* 0x0000541077777816 */ /* 0x000fe2000000002e */
[-C--:B------:R-:W-:Y:S01]  /*6380*/  FMUL.FTZ R48, R48, R39.reuse ;  /* 0x0000002730307220 */ /* 0x080fe20000410000 */
[----:B------:R-:W-:Y:S01]  /*6390*/  LOP3.LUT R127, R127, 0xffff0000, RZ, 0xc0, !PT ;  /* 0xffff00007f7f7812 */ /* 0x000fe200078ec0ff */
[----:B------:R-:W-:Y:S01]  /*63a0*/  FFMA.FTZ R39, R41, R39, -R50 ;  /* 0x0000002729277223 */ /* 0x000fe20000010832 */
[----:B------:R-:W-:Y:S01]  /*63b0*/  LOP3.LUT R117, R117, 0xffff0000, RZ, 0xc0, !PT ;  /* 0xffff000075757812 */ /* 0x000fe200078ec0ff */
[----:B------:R-:W-:Y:S01]  /*63c0*/  IMAD.U32 R50, R119, 0x10000, RZ ;  /* 0x0001000077327824 */ /* 0x000fe200078e00ff */
[----:B------:R-:W-:Y:S01]  /*63d0*/  PRMT R120, R120, 0x5410, R49 ;  /* 0x0000541078787816 */ /* 0x000fe20000000031 */
[----:B------:R-:W-:Y:S01]  /*63e0*/  FMUL.FTZ R49, R42, R127 ;  /* 0x0000007f2a317220 */ /* 0x000fe20000410000 */
[----:B------:R-:W-:Y:S01]  /*63f0*/  IMAD.U32 R46, R115, 0x10000, RZ ;  /* 0x00010000732e7824 */ /* 0x000fe200078e00ff */
[----:B------:R-:W-:Y:S01]  /*6400*/  SHF.R.U64 R55, R28, 0x10, R29 ;  /* 0x000000101c377819 */ /* 0x000fe2000000121d */
[----:B------:R-:W-:Y:S01]  /*6410*/  FFMA.FTZ R41, R41, R52, R48 ;  /* 0x0000003429297223 */ /* 0x000fe20000010030 */
[----:B------:R-:W-:Y:S01]  /*6420*/  PRMT R118, R118, 0x5410, R51 ;  /* 0x0000541076767816 */ /* 0x000fe20000000033 */
[-C--:B------:R-:W-:Y:S01]  /*6430*/  FMUL.FTZ R51, R42, R117.reuse ;  /* 0x000000752a337220 */ /* 0x080fe20000410000 */
[----:B------:R-:W-:Y:S01]  /*6440*/  FFMA.FTZ R42, R40, R117, -R49 ;  /* 0x00000075282a7223 */ /* 0x000fe20000010831 */
[----:B------:R-:W-:Y:S01]  /*6450*/  FMUL.FTZ R48, R43, R50 ;  /* 0x000000322b307220 */ /* 0x000fe20000410000 */
[----:B------:R-:W-:Y:S01]  /*6460*/  LOP3.LUT R52, R119, 0xffff0000, RZ, 0xc0, !PT ;  /* 0xffff000077347812 */ /* 0x000fe200078ec0ff */
[-C--:B------:R-:W-:Y:S01]  /*6470*/  FMUL.FTZ R49, R43, R46.reuse ;  /* 0x0000002e2b317220 */ /* 0x080fe20000410000 */
[----:B------:R-:W-:Y:S01]  /*6480*/  PRMT R116, R116, 0x5410, R55 ;  /* 0x0000541074747816 */ /* 0x000fe20000000037 */
[----:B------:R-:W-:Y:S01]  /*6490*/  FFMA.FTZ R43, R37, R46, -R48 ;  /* 0x0000002e252b7223 */ /* 0x000fe20000010830 */
[----:B------:R-:W-:Y:S01]  /*64a0*/  LOP3.LUT R48, R115, 0xffff0000, RZ, 0xc0, !PT ;  /* 0xffff000073307812 */ /* 0x000fe200078ec0ff */
[----:B------:R-:W-:Y:S01]  /*64b0*/  FFMA.FTZ R37, R37, R50, R49 ;  /* 0x0000003225257223 */ /* 0x000fe20000010031 */
[----:B------:R-:W-:Y:S01]  /*64c0*/  FMUL.FTZ R50, R35, R52 ;  /* 0x0000003423327220 */ /* 0x000fe20000410000 */
[----:B------:R-:W-:Y:S01]  /*64d0*/  SHF.R.U64 R53, R30, 0x10, R31 ;  /* 0x000000101e357819 */ /* 0x000fe2000000121f */
[----:B------:R-:W-:-:S02]  /*64e0*/  IMAD.U32 R29, R36, 0x10000, RZ ;  /* 0x00010000241d7824 */ /* 0x000fc400078e00ff */
[----:B------:R-:W-:Y:S01]  /*64f0*/  FFMA.FTZ R40, R40, R127, R51 ;  /* 0x0000007f28287223 */ /* 0x000fe20000010033 */
[----:B------:R-:W-:Y:S01]  /*6500*/  IMAD.U32 R46, R116, 0x10000, RZ ;  /* 0x00010000742e7824 */ /* 0x000fe200078e00ff */
[----:B------:R-:W-:Y:S01]  /*6510*/  LOP3.LUT R36, R36, 0xffff0000, RZ, 0xc0, !PT ;  /* 0xffff000024247812 */ /* 0x000fe200078ec0ff */
[C---:B------:R-:W-:Y:S01]  /*6520*/  IMAD.U32 R49, R120.reuse, 0x10000, RZ ;  /* 0x0001000078317824 */ /* 0x040fe200078e00ff */
[----:B------:R-:W-:Y:S01]  /*6530*/  LOP3.LUT R51, R120, 0xffff0000, RZ, 0xc0, !PT ;  /* 0xffff000078337812 */ /* 0x000fe200078ec0ff */
[-C--:B------:R-:W-:Y:S01]  /*6540*/  FMUL.FTZ R54, R35, R48.reuse ;  /* 0x0000003023367220 */ /* 0x080fe20000410000 */
[----:B------:R-:W-:Y:S01]  /*6550*/  FFMA.FTZ R50, R33, R48, -R50 ;  /* 0x0000003021327223 */ /* 0x000fe20000010832 */
[----:B------:R-:W-:Y:S01]  /*6560*/  IMAD.U32 R28, R32, 0x10000, RZ ;  /* 0x00010000201c7824 */ /* 0x000fe200078e00ff */
[----:B------:R-:W-:Y:S01]  /*6570*/  PRMT R114, R114, 0x5410, R53 ;  /* 0x0000541072727816 */ /* 0x000fe20000000035 */
[C---:B------:R-:W-:Y:S01]  /*6580*/  FMUL.FTZ R48, R29.reuse, R46 ;  /* 0x0000002e1d307220 */ /* 0x040fe20000410000 */
[----:B------:R-:W-:Y:S01]  /*6590*/  LOP3.LUT R35, R116, 0xffff0000, RZ, 0xc0, !PT ;  /* 0xffff000074237812 */ /* 0x000fe200078ec0ff */
[----:B------:R-:W-:Y:S01]  /*65a0*/  FMUL.FTZ R53, R29, R49 ;  /* 0x000000311d357220 */ /* 0x000fe20000410000 */
[----:B------:R-:W-:Y:S01]  /*65b0*/  LOP3.LUT R32, R32, 0xffff0000, RZ, 0xc0, !PT ;  /* 0xffff000020207812 */ /* 0x000fe200078ec0ff */
[----:B------:R-:W-:Y:S01]  /*65c0*/  FMUL.FTZ R29, R36, R51 ;  /* 0x00000033241d7220 */ /* 0x000fe20000410000 */
[----:B------:R-:W-:Y:S01]  /*65d0*/  FFMA.FTZ R48, R28, R49, R48 ;  /* 0x000000311c307223 */ /* 0x000fe20000010030 */
[----:B------:R-:W-:Y:S01]  /*65e0*/  FMUL.FTZ R49, R36, R35 ;  /* 0x0000002324317220 */ /* 0x000fe20000410000 */
[----:B------:R-:W-:-:S02]  /*65f0*/  IMAD.U32 R31, R38, 0x10000, RZ ;  /* 0x00010000261f7824 */ /* 0x000fc400078e00ff */
[----:B------:R-:W-:Y:S01]  /*6600*/  FFMA.FTZ R54, R33, R52, R54 ;  /* 0x0000003421367223 */ /* 0x000fe20000010036 */
[----:B------:R-:W-:Y:S01]  /*6610*/  FFMA.FTZ R53, R28, R46, -R53 ;  /* 0x0000002e1c357223 */ /* 0x000fe20000010835 */
[----:B------:R-:W-:Y:S01]  /*6620*/  FFMA.FTZ R36, R32, R35, -R29 ;  /* 0x0000002320247223 */ /* 0x000fe2000001081d */
[----:B------:R-:W-:Y:S01]  /*6630*/  LOP3.LUT R38, R38, 0xffff0000, RZ, 0xc0, !PT ;  /* 0xffff000026267812 */ /* 0x000fe200078ec0ff */
[C---:B------:R-:W-:Y:S01]  /*6640*/  IMAD.U32 R33, R118.reuse, 0x10000, RZ ;  /* 0x0001000076217824 */ /* 0x040fe200078e00ff */
[----:B------:R-:W-:Y:S01]  /*6650*/  LOP3.LUT R35, R118, 0xffff0000, RZ, 0xc0, !PT ;  /* 0xffff000076237812 */ /* 0x000fe200078ec0ff */
[C---:B------:R-:W-:Y:S01]  /*6660*/  IMAD.U32 R28, R114.reuse, 0x10000, RZ ;  /* 0x00010000721c7824 */ /* 0x040fe200078e00ff */
[----:B------:R-:W-:Y:S01]  /*6670*/  LOP3.LUT R29, R114, 0xffff0000, RZ, 0xc0, !PT ;  /* 0xffff0000721d7812 */ /* 0x000fe200078ec0ff */
[----:B------:R-:W-:Y:S01]  /*6680*/  FFMA.FTZ R49, R32, R51, R49 ;  /* 0x0000003320317223 */ /* 0x000fe20000010031 */
[C---:B------:R-:W-:Y:S02]  /*6690*/  IMAD.U32 R30, R34.reuse, 0x10000, RZ ;  /* 0x00010000221e7824 */ /* 0x040fe400078e00ff */
[C---:B------:R-:W-:Y:S01]  /*66a0*/  FMUL.FTZ R51, R31.reuse, R33 ;  /* 0x000000211f337220 */ /* 0x040fe20000410000 */
[-C--:B------:R-:W-:Y:S01]  /*66b0*/  FMUL.FTZ R32, R31, R28.reuse ;  /* 0x0000001c1f207220 */ /* 0x080fe20000410000 */
[----:B------:R-:W-:Y:S01]  /*66c0*/  LOP3.LUT R34, R34, 0xffff0000, RZ, 0xc0, !PT ;  /* 0xffff000022227812 */ /* 0x000fe200078ec0ff */
[C---:B------:R-:W-:Y:S01]  /*66d0*/  FMUL.FTZ R31, R38.reuse, R35 ;  /* 0x00000023261f7220 */ /* 0x040fe20000410000 */
[----:B------:R-:W-:Y:S01]  /*66e0*/  FMUL.FTZ R38, R38, R29 ;  /* 0x0000001d26267220 */ /* 0x000fe20000410000 */
[C---:B------:R-:W-:Y:S01]  /*66f0*/  FFMA.FTZ R32, R30.reuse, R33, R32 ;  /* 0x000000211e207223 */ /* 0x040fe20000010020 */
[----:B------:R-:W-:Y:S01]  /*6700*/  FFMA.FTZ R51, R30, R28, -R51 ;  /* 0x0000001c1e337223 */ /* 0x000fe20000010833 */
[----:B------:R-:W-:Y:S01]  /*6710*/  F2FP.BF16.F32.PACK_AB R36, R36, R53 ;  /* 0x000000352424723e */ /* 0x000fe200000010ff */
[C---:B------:R-:W-:Y:S01]  /*6720*/  FFMA.FTZ R35, R34.reuse, R35, R38 ;  /* 0x0000002322237223 */ /* 0x040fe20000010026 */
[----:B------:R-:W-:Y:S01]  /*6730*/  FFMA.FTZ R28, R34, R29, -R31 ;  /* 0x0000001d221c7223 */ /* 0x000fe2000001081f */
        /* <DEDUP_REMOVED lines=10> */
[----:B------:R-:W-:-:S07]  /*67e0*/  IMAD.MOV.U32 R35, RZ, RZ, R43 ;  /* 0x000000ffff237224 */ /* 0x000fce00078e002b */
.L_x_9410:
[----:B------:R-:W-:Y:S05]  /*67f0*/  BSYNC B1 ;  /* 0x0000000000017941 */ /* 0x000fea0003800000 */
.L_x_9409:
        /* <DEDUP_REMOVED lines=10> */
.L_x_9366:
[----:B------:R-:W-:-:S13]  /*68a0*/  ISETP.NE.AND P3, PT, R157, 0x3, PT ;  /* 0x000000039d00780c */ /* 0x000fda0003f65270 */
[----:B------:R-:W-:Y:S05]  /*68b0*/  @!P3 BRA `(.L_x_9411) ;  /* 0x000000000004b947 */ /* 0x000fea0003800000 */
[----:B------:R-:W-:Y:S01]  /*68c0*/  BPT.TRAP 0x1 ;  /* 0x000000040000795c */ /* 0x000fe20000300000 */
.L_x_9411:
[----:B------:R-:W2:Y:S01]  /*68d0*/  LDL R28, [R1+0x8] ;  /* 0x00000800011c7983 */ /* 0x000ea20000100800 */
[----:B------:R-:W-:Y:S01]  /*68e0*/  IMAD R15, R18, 0x8, R2 ;  /* 0x00000008120f7824 */ /* 0x000fe200078e0202 */
[----:B------:R-:W-:Y:S01]  /*68f0*/  BSSY B1, `(.L_x_9412) ;  /* 0x0000006000017945 */ /* 0x000fe20003800000 */
[----:B------:R-:W-:-:S05]  /*6900*/  IMAD R85, R25, -0x80, R24 ;  /* 0xffffff8019557824 */ /* 0x000fca00078e0218 */
[----:B------:R-:W-:Y:S02]  /*6910*/  VIMNMX R85, R85, 0x80, PT ;  /* 0x0000008055557848 */ /* 0x000fe40003fe0100 */
[----:B--2---:R-:W-:-:S04]  /*6920*/  SHF.L.U32 R86, R28, 0x1f, RZ ;  /* 0x0000001f1c567819 */ /* 0x004fc800000006ff */
[----:B------:R-:W0:Y:S02]  /*6930*/  SYNCS.PHASECHK.TRANS64.TRYWAIT P4, [R15+URZ+0x2d890], R86 ;  /* 0x02d890560f0075a7 */ /* 0x000e24000808017f */
[----:B0-----:R-:W-:Y:S05]  /*6940*/  @!P4 BRA `(.L_x_9413) ;  /* 0x0000019c006cc947 */ /* 0x001fea0003800000 */
.L_x_9684:
[----:B------:R-:W-:Y:S05]  /*6950*/  BSYNC B1 ;  /* 0x0000000000017941 */ /* 0x000fea0003800000 */
.L_x_9412:
        /* <DEDUP_REMOVED lines=20> */
.L_x_9373:
[----:B------:R-:W-:Y:S05]  /*6aa0*/  BSYNC B0 ;  /* 0x0000000000007941 */ /* 0x000fea0003800000 */
.L_x_9365:
        /* <DEDUP_REMOVED lines=17> */
.L_x_9415:
[----:B------:R-:W-:Y:S05]  /*6bc0*/  BSYNC B0 ;  /* 0x0000000000007941 */ /* 0x000fea0003800000 */
.L_x_9414:
[----:B------:R-:W2:Y:S01]  /*6bd0*/  SYNCS.PHASECHK.TRANS64.TRYWAIT P3, [R15+URZ+0x2d8b0], R86 ;  /* 0x02d8b0560f0075a7 */ /* 0x000ea2000806017f */
[----:B------:R-:W-:Y:S04]  /*6be0*/  BSSY B0, `(.L_x_9416) ;  /* 0x0000002000007945 */ /* 0x000fe80003800000 */
[----:B--2---:R-:W-:Y:S05]  /*6bf0*/  @!P3 BRA `(.L_x_9417) ;  /* 0x0000019800d4b947 */ /* 0x004fea0003800000 */
.L_x_9685:
[----:B------:R-:W-:Y:S05]  /*6c00*/  BSYNC B0 ;  /* 0x0000000000007941 */ /* 0x000fea0003800000 */
.L_x_9416:
[----:B------:R-:W-:Y:S01]  /*6c10*/  ISETP.GE.AND P3, PT, R23, R85, PT ;  /* 0x000000551700720c */ /* 0x000fe20003f66270 */
[----:B------:R-:W-:-:S12]  /*6c20*/  BSSY B0, `(.L_x_9418) ;  /* 0x0000022000007945 */ /* 0x000fd80003800000 */
[----:B------:R-:W-:Y:S05]  /*6c30*/  @P3 BRA `(.L_x_9419) ;  /* 0x0000000000803947 */ /* 0x000fea0003800000 */
        /* <DEDUP_REMOVED lines=9> */
[C---:B------:R-:W-:Y:S01]  /*6cd0*/  LEA R32, P3, R28.reuse, UR4, 0x1 ;  /* 0x000000041c207c11 */ /* 0x040fe2000f8608ff */
[----:B------:R-:W-:Y:S01]  /*6ce0*/  ULDC UR4, c[0x0][0x2e4] ;  /* 0x0000b90000047ab9 */ /* 0x000fe20000000800 */
[C---:B------:R-:W-:Y:S02]  /*6cf0*/  VIADD R34, R19.reuse, 0x20 ;  /* 0x0000002013227836 */ /* 0x040fe40000000000 */
[----:B------:R-:W-:Y:S02]  /*6d00*/  LEA.HI.X R33, R28, UR5, R29, 0x1, P3 ;  /* 0x000000051c217c11 */ /* 0x000fe400098f0c1d */
[----:B------:R-:W-:-:S13]  /*6d10*/  ISETP.GE.AND P3, PT, R19, UR4, PT ;  /* 0x0000000413007c0c */ /* 0x000fda000bf66270 */
[----:B------:R-:W1:Y:S04]  /*6d20*/  @!P3 LDS.128 R28, [R80] ;  /* 0x00000000501cb984 */ /* 0x000e680000000c00 */
[----:B-1----:R-:W-:Y:S01]  /*6d30*/  @!P3 STG.E.128 desc[UR38][R32.64], R28 ;  /* 0x0000001c2000b986 */ /* 0x002fe2000c101d26 */
[----:B------:R-:W-:Y:S01]  /*6d40*/  ISETP.GE.AND P3, PT, R34, UR4, PT ;  /* 0x0000000422007c0c */ /* 0x000fe2000bf66270 */
[----:B------:R-:W-:-:S12]  /*6d50*/  VIADD R34, R19, 0x10 ;  /* 0x0000001013227836 */ /* 0x000fd80000000000 */
[----:B------:R-:W1:Y:S04]  /*6d60*/  @!P3 LDS.128 R28, [R80+0x2000] ;  /* 0x00200000501cb984 */ /* 0x000e680000000c00 */
[----:B-1----:R-:W-:Y:S01]  /*6d70*/  @!P3 STG.E.128 desc[UR38][R32.64+0x40], R28 ;  /* 0x0000401c2000b986 */ /* 0x002fe2000c101d26 */
[----:B------:R-:W-:-:S13]  /*6d80*/  ISETP.GE.AND P3, PT, R102, UR4, PT ;  /* 0x0000000466007c0c */ /* 0x000fda000bf66270 */
[----:B------:R-:W1:Y:S04]  /*6d90*/  @!P3 LDS.128 R28, [R80+0x4000] ;  /* 0x00400000501cb984 */ /* 0x000e680000000c00 */
        /* <DEDUP_REMOVED lines=10> */
.L_x_9419:
[----:B------:R-:W-:Y:S05]  /*6e40*/  BSYNC B0 ;  /* 0x0000000000007941 */ /* 0x000fea0003800000 */
.L_x_9418:
[----:B------:R-:W4:Y:S01]  /*6e50*/  LDL.LU R20, [R1+0x8] ;  /* 0x0000080001147983 */ /* 0x000f220000300800 */
[----:B0-2---:R-:W-:Y:S02]  /*6e60*/  @!P4 VIADD R15, R15, 0x2d8c0 ;  /* 0x0002d8c00f0fc836 */ /* 0x005fe40000000000 */
        /* <DEDUP_REMOVED lines=8> */
[----:B0-----:R0:W-:Y:S01]  /*6ef0*/  BAR.SYNC.DEFER_BLOCKING R109, 0x80 ;  /* 0x0002006d0000751d */ /* 0x0011e20000010000 */
[----:B------:R-:W-:-:S04]  /*6f00*/  ISETP.NE.AND P3, PT, R18, 0x2, PT ;  /* 0x000000021200780c */ /* 0x000fc80003f65270 */
[----:B------:R-:W-:Y:S01]  /*6f10*/  SEL R18, R18, RZ, P3 ;  /* 0x000000ff12127207 */ /* 0x000fe20001800000 */
[----:B------:R2:W-:Y:S02]  /*6f20*/  @!P4 SYNCS.ARRIVE.TRANS64.RED.A1T0 RZ, [R15+URZ], RZ ;  /* 0x000000ff0fffc9a7 */ /* 0x0005e4000810043f */
[----:B--2---:R-:W-:-:S04]  /*6f30*/  SEL R15, RZ, 0x1, P3 ;  /* 0x00000001ff0f7807 */ /* 0x004fc80001800000 */
[----:B----4-:R-:W-:-:S05]  /*6f40*/  LOP3.LUT R20, R20, R15, RZ, 0x3c, !PT ;  /* 0x0000000f14147212 */ /* 0x010fca00078e3cff */
[----:B------:R0:W-:Y:S01]  /*6f50*/  STL [R1+0x8], R20 ;  /* 0x0000081401007387 */ /* 0x0001e20000100800 */
[----:B------:R-:W-:Y:S05]  /*6f60*/  @P2 BRA `(.L_x_9420) ;  /* 0xffffffb800642947 */ /* 0x000fea000383ffff */
[----:B0-----:R-:W0:Y:S01]  /*6f70*/  S2R R20, SR_TID.X ;  /* 0x0000000000147919 */ /* 0x001e220000002100 */
[----:B------:R-:W-:Y:S02]  /*6f80*/  PLOP3.LUT P0, PT, PT, PT, PT, 0x8, 0x0 ;  /* 0x000000000000781c */ /* 0x000fe40003f0e170 */
[----:B0-----:R-:W-:-:S04]  /*6f90*/  SHF.R.U32.HI R20, RZ, 0x7, R20 ;  /* 0x00000007ff147819 */ /* 0x001fc80000011614 */
[----:B------:R-:W-:-:S13]  /*6fa0*/  ISETP.NE.AND P5, PT, R20, 0x1, PT ;  /* 0x000000011400780c */ /* 0x000fda0003fa5270 */
[----:B------:R-:W-:Y:S06]  /*6fb0*/  @!P5 BAR.ARV 0x9, 0x100 ;  /* 0x024400000000db1d */ /* 0x000fec0000002000 */
.L_x_9360:
[----:B------:R-:W4:Y:S02]  /*6fc0*/  LDC.64 R4, c[0x0][0x9e0] ;  /* 0x00027800ff047b82 */ /* 0x000f240000000a00 */
[----:B----4-:R-:W-:Y:S01]  /*6fd0*/  ISETP.GE.AND P1, PT, R5, 0x1, PT ;  /* 0x000000010500780c */ /* 0x010fe20003f26270 */
[----:B------:R-:W-:-:S12]  /*6fe0*/  @P0 BRA `(.L_x_9421) ;  /* 0x00000000000c0947 */ /* 0x000fd80003800000 */
[----:B------:R-:W4:Y:S01]  /*6ff0*/  FENCE.VIEW.ASYNC.G ;  /* 0x00000000000073c6 */ /* 0x000f220000000100 */
[----:B------:R-:W-:Y:S05]  /*7000*/  WARPSYNC.ALL ;  /* 0x0000000000007948 */ /* 0x000fea0003800000 */
[----:B----4-:R-:W-:Y:S06]  /*7010*/  BAR.ARV 0xc, 0x1a0 ;  /* 0x0306800000007b1d */ /* 0x010fec0000002000 */
.L_x_9421:
        /* <DEDUP_REMOVED lines=8> */
[----:B------:R-:W4:Y:S02]  /*70a0*/  @P0 LDC.64 R6, c[0x0][0x9e8] ;  /* 0x00027a00ff060b82 */ /* 0x000f240000000a00 */
[----:B----4-:R-:W-:-:S05]  /*70b0*/  @P0 IMAD.HI.U32 R4, R3, R6, RZ ;  /* 0x0000000603040227 */ /* 0x010fca00078e00ff */
[----:B------:R-:W-:-:S04]  /*70c0*/  @P0 SHF.R.U32.HI R3, RZ, R7, R4 ;  /* 0x00000007ff030219 */ /* 0x000fc80000011604 */
[----:B------:R-:W-:Y:S01]  /*70d0*/  LOP3.LUT R3, RZ, R3, RZ, 0x33, !PT ;  /* 0x00000003ff037212 */ /* 0x000fe200078e33ff */
[----:B------:R-:W-:Y:S06]  /*70e0*/  BRA `(.L_x_9425) ;  /* 0x0000000000107947 */ /* 0x000fec0003800000 */
.L_x_9424:
[----:B------:R-:W-:-:S13]  /*70f0*/  ISETP.NE.AND P0, PT, R5, 0x1, PT ;  /* 0x000000010500780c */ /* 0x000fda0003f05270 */
[----:B------:R-:W4:Y:S02]  /*7100*/  @P0 LDC.64 R6, c[0x0][0x9e8] ;  /* 0x00027a00ff060b82 */ /* 0x000f240000000a00 */
[----:B----4-:R-:W-:-:S05]  /*7110*/  @P0 IMAD.HI.U32 R4, R3, R6, RZ ;  /* 0x0000000603040227 */ /* 0x010fca00078e00ff */
[----:B------:R-:W-:-:S07]  /*7120*/  @P0 SHF.R.U32.HI R3, RZ, R7, R4 ;  /* 0x00000007ff030219 */ /* 0x000fce0000011604 */
.L_x_9425:
[----:B------:R-:W-:Y:S05]  /*7130*/  BSYNC B0 ;  /* 0x0000000000007941 */ /* 0x000fea0003800000 */
.L_x_9423:
[----:B------:R-:W-:-:S05]  /*7140*/  IMAD R3, R3, R5, R5 ;  /* 0x0000000503037224 */ /* 0x000fca00078e0205 */
[----:B------:R-:W-:-:S07]  /*7150*/  VIMNMX R0, R0, R3, PT ;  /* 0x0000000300007248 */ /* 0x000fce0003fe0100 */
.L_x_9422:
[----:B------:R-:W-:Y:S01]  /*7160*/  VIADD R0, R0, 0x7f ;  /* 0x0000007f00007836 */ /* 0x000fe20000000000 */
[----:B------:R-:W-:-:S04]  /*7170*/  ULDC UR4, c[0x0][0x9dc] ;  /* 0x0002770000047ab9 */ /* 0x000fc80000000800 */
[----:B------:R-:W-:-:S04]  /*7180*/  SHF.R.S32.HI R3, RZ, 0x1f, R0 ;  /* 0x0000001fff037819 */ /* 0x000fc80000011400 */
[----:B------:R-:W-:Y:S01]  /*7190*/  LEA.HI R3, R3, R0, RZ, 0x7 ;  /* 0x0000000003037211 */ /* 0x000fe200078f38ff */
[----:B------:R-:W-:-:S03]  /*71a0*/  VIADD R0, R106, -UR4 ;  /* 0x800000046a007c36 */ /* 0x000fc60008000000 */
        /* <DEDUP_REMOVED lines=13> */
.L_x_9428:
[----:B------:R-:W-:-:S13]  /*7280*/  ISETP.NE.AND P0, PT, R5, 0x1, PT ;  /* 0x000000010500780c */ /* 0x000fda0003f05270 */
[----:B------:R-:W4:Y:S02]  /*7290*/  @P0 LDC.64 R6, c[0x0][0x9e8] ;  /* 0x00027a00ff060b82 */ /* 0x000f240000000a00 */
[----:B----4-:R-:W-:-:S05]  /*72a0*/  @P0 IMAD.HI.U32 R6, R106, R6, RZ ;  /* 0x000000066a060227 */ /* 0x010fca00078e00ff */
[----:B------:R-:W-:-:S07]  /*72b0*/  @P0 SHF.R.U32.HI R106, RZ, R7, R6 ;  /* 0x00000007ff6a0219 */ /* 0x000fce0000011606 */
.L_x_9429:
[----:B------:R-:W-:Y:S05]  /*72c0*/  BSYNC B0 ;  /* 0x0000000000007941 */ /* 0x000fea0003800000 */
.L_x_9427:
[----:B------:R-:W-:-:S05]  /*72d0*/  IMAD R3, R106, R5, RZ ;  /* 0x000000056a037224 */ /* 0x000fca00078e02ff */
[----:B------:R-:W-:-:S07]  /*72e0*/  VIMNMX R0, R0, R3, !PT ;  /* 0x0000000300007248 */ /* 0x000fce0007fe0100 */
.L_x_9426:
[----:B------:R-:W-:Y:S01]  /*72f0*/  SHF.R.S32.HI R3, RZ, 0x1f, R0 ;  /* 0x0000001fff037819 */ /* 0x000fe20000011400 */
[----:B------:R-:W-:Y:S01]  /*7300*/  IMAD.MOV.U32 R36, RZ, RZ, RZ ;  /* 0x000000ffff247224 */ /* 0x000fe200078e00ff */
[----:B------:R-:W-:Y:S01]  /*7310*/  PLOP3.LUT P0, PT, PT, PT, PT, 0x80, 0x0 ;  /* 0x000000000000781c */ /* 0x000fe20003f0f070 */
[----:B------:R-:W-:Y:S01]  /*7320*/  IMAD.MOV.U32 R21, RZ, RZ, RZ ;  /* 0x000000ffff157224 */ /* 0x000fe200078e00ff */
[----:B------:R-:W-:Y:S02]  /*7330*/  LEA.HI R3, R3, R0, RZ, 0x7 ;  /* 0x0000000003037211 */ /* 0x000fe400078f38ff */
[----:B------:R-:W-:Y:S02]  /*7340*/  CS2R R134, SRZ ;  /* 0x0000000000867805 */ /* 0x000fe4000001ff00 */
[----:B------:R-:W-:Y:S02]  /*7350*/  CS2R R132, SRZ ;  /* 0x0000000000847805 */ /* 0x000fe4000001ff00 */
[----:B------:R-:W-:-:S02]  /*7360*/  CS2R R130, SRZ ;  /* 0x0000000000827805 */ /* 0x000fc4000001ff00 */
[----:B------:R-:W-:Y:S02]  /*7370*/  SHF.R.S32.HI R3, RZ, 0x7, R3 ;  /* 0x00000007ff037819 */ /* 0x000fe40000011403 */
[----:B------:R-:W-:Y:S02]  /*7380*/  CS2R R128, SRZ ;  /* 0x0000000000807805 */ /* 0x000fe4000001ff00 */
[----:B------:R-:W-:Y:S02]  /*7390*/  CS2R R126, SRZ ;  /* 0x00000000007e7805 */ /* 0x000fe4000001ff00 */
[----:B------:R-:W-:Y:S02]  /*73a0*/  CS2R R124, SRZ ;  /* 0x00000000007c7805 */ /* 0x000fe4000001ff00 */
[----:B------:R-:W-:Y:S02]  /*73b0*/  VIMNMX R4, RZ, R3, !PT ;  /* 0x00000003ff047248 */ /* 0x000fe40007fe0100 */
[----:B------:R-:W-:-:S02]  /*73c0*/  CS2R R122, SRZ ;  /* 0x00000000007a7805 */ /* 0x000fc4000001ff00 */
[----:B------:R-:W-:Y:S02]  /*73d0*/  CS2R R120, SRZ ;  /* 0x0000000000787805 */ /* 0x000fe4000001ff00 */
[----:B------:R-:W-:Y:S02]  /*73e0*/  CS2R R118, SRZ ;  /* 0x0000000000767805 */ /* 0x000fe4000001ff00 */
[----:B------:R-:W-:Y:S01]  /*73f0*/  ISETP.GT.AND P1, PT, R88, R4, PT ;  /* 0x000000045800720c */ /* 0x000fe20003f24270 */
[----:B------:R4:W-:Y:S01]  /*7400*/  STL [R1+0x38], R4 ;  /* 0x0000380401007387 */ /* 0x0009e20000100800 */
[----:B------:R-:W-:Y:S02]  /*7410*/  CS2R R116, SRZ ;  /* 0x0000000000747805 */ /* 0x000fe4000001ff00 */
[----:B------:R-:W-:Y:S02]  /*7420*/  CS2R R114, SRZ ;  /* 0x0000000000727805 */ /* 0x000fe4000001ff00 */
[----:B------:R-:W-:-:S02]  /*7430*/  CS2R R112, SRZ ;  /* 0x0000000000707805 */ /* 0x000fc4000001ff00 */
[----:B------:R-:W-:Y:S01]  /*7440*/  CS2R R110, SRZ ;  /* 0x00000000006e7805 */ /* 0x000fe2000001ff00 */
[----:B-1----:R-:W-:Y:S01]  /*7450*/  IMAD.MOV.U32 R109, RZ, RZ, RZ ;  /* 0x000000ffff6d7224 */ /* 0x002fe200078e00ff */
        /* <DEDUP_REMOVED lines=8> */
[----:B------:R-:W-:Y:S01]  /*74e0*/  CS2R R6, SRZ ;  /* 0x0000000000067805 */ /* 0x000fe2000001ff00 */
[----:B------:R-:W-:Y:S01]  /*74f0*/  IMAD.MOV.U32 R93, RZ, RZ, RZ ;  /* 0x000000ffff5d7224 */ /* 0x000fe200078e00ff */
[----:B------:R-:W-:Y:S01]  /*7500*/  CS2R R90, SRZ ;  /* 0x00000000005a7805 */ /* 0x000fe2000001ff00 */
[----:B--23--:R-:W-:Y:S02]  /*7510*/  IMAD.MOV.U32 R30, RZ, RZ, RZ ;  /* 0x000000ffff1e7224 */ /* 0x00cfe400078e00ff */
[----:B------:R-:W-:Y:S01]  /*7520*/  IMAD.MOV.U32 R3, RZ, RZ, RZ ;  /* 0x000000ffff037224 */ /* 0x000fe200078e00ff */
[----:B----4-:R-:W-:Y:S06]  /*7530*/  @!P1 BRA `(.L_x_9430) ;  /* 0x0000011400509947 */ /* 0x010fec0003800000 */
[----:B------:R-:W1:Y:S01]  /*7540*/  S2R R4, SR_TID.X ;  /* 0x0000000000047919 */ /* 0x000e620000002100 */
[----:B------:R-:W-:Y:S01]  /*7550*/  UMOV UR4, 0xffffffff ;  /* 0xffffffff00047882 */ /* 0x000fe20000000000 */
[----:B-1----:R-:W-:-:S05]  /*7560*/  VIADD R46, R4, 0xffffff80 ;  /* 0xffffff80042e7836 */ /* 0x002fca0000000000 */
[----:B------:R-:W-:-:S04]  /*7570*/  SHF.R.S32.HI R59, RZ, 0x1f, R46 ;  /* 0x0000001fff3b7819 */ /* 0x000fc8000001142e */
[----:B------:R-:W-:-:S04]  /*7580*/  LEA.HI R47, R59, R46, RZ, 0x7 ;  /* 0x0000002e3b2f7211 */ /* 0x000fc800078f38ff */
[----:B------:R-:W-:Y:S01]  /*7590*/  SHF.R.S32.HI R44, RZ, 0x7, R47 ;  /* 0x00000007ff2c7819 */ /* 0x000fe2000001142f */
[----:B------:R-:W-:Y:S06]  /*75a0*/  BRA.DIV UR4, `(.L_x_9431) ;  /* 0x00000192047c7947 */ /* 0x000fec000b800000 */
[----:B------:R-:W1:Y:S04]  /*75b0*/  SHFL.IDX PT, R0, R44, RZ, 0x1f ;  /* 0x00001fff2c007589 */ /* 0x000e6800000e0000 */
[----:B-1----:R1:W-:Y:S02]  /*75c0*/  STL [R1+0xc], R0 ;  /* 0x00000c0001007387 */ /* 0x0023e40000100800 */
.L_x_9688:
[----:B------:R-:W1:Y:S01]  /*75d0*/  LDL R3, [R1+0xc] ;  /* 0x00000c0001037983 */ /* 0x000e620000100800 */
[----:B------:R-:W-:Y:S01]  /*75e0*/  VIADD R4, R2, 0x21800 ;  /* 0x0002180002047836 */ /* 0x000fe20000000000 */
[----:B------:R-:W-:Y:S04]  /*75f0*/  BSSY B6, `(.L_x_9432) ;  /* 0x000001e000067945 */ /* 0x000fe80003800000 */
[----:B------:R-:W-:Y:S01]  /*7600*/  LOP3.LUT P0, RZ, R4, 0x3ff, RZ, 0xc0, !PT ;  /* 0x000003ff04ff7812 */ /* 0x000fe2000780c0ff */
[----:B-1----:R-:W-:-:S05]  /*7610*/  IMAD.HI R0, R3, 0x55555556, RZ ;  /* 0x5555555603007827 */ /* 0x002fca00078e02ff */
[----:B------:R-:W-:-:S05]  /*7620*/  LEA.HI R0, R0, R0, RZ, 0x1 ;  /* 0x0000000000007211 */ /* 0x000fca00078f08ff */
[----:B------:R-:W-:-:S04]  /*7630*/  IMAD R3, R0, -0x3, R3 ;  /* 0xfffffffd00037824 */ /* 0x000fc800078e0203 */
[C---:B------:R-:W-:Y:S02]  /*7640*/  IMAD R0, R3.reuse, 0x1000, R2 ;  /* 0x0000100003007824 */ /* 0x040fe400078e0202 */
[----:B------:R-:W-:Y:S02]  /*7650*/  IMAD R3, R3, 0x2000, R4 ;  /* 0x0000200003037824 */ /* 0x000fe400078e0204 */
[----:B------:R-:W-:-:S03]  /*7660*/  VIADD R0, R0, 0xc400 ;  /* 0x0000c40000007836 */ /* 0x000fc60000000000 */
[----:B------:R-:W-:Y:S02]  /*7670*/  SHF.R.U32.HI R3, RZ, 0x4, R3 ;  /* 0x00000004ff037819 */ /* 0x000fe40000011603 */
[----:B------:R-:W-:Y:S02]  /*7680*/  SHF.R.U32.HI R0, RZ, 0x4, R0 ;  /* 0x00000004ff007819 */ /* 0x000fe40000011600 */
[----:B------:R-:W-:Y:S02]  /*7690*/  LOP3.LUT R3, R3, 0x3fff, RZ, 0xc0, !PT ;  /* 0x00003fff03037812 */ /* 0x000fe400078ec0ff */
[----:B------:R-:W-:-:S03]  /*76a0*/  LOP3.LUT R45, R0, 0x3fff, RZ, 0xc0, !PT ;  /* 0x00003fff002d7812 */ /* 0x000fc600078ec0ff */
[----:B------:R1:W-:Y:S01]  /*76b0*/  STL [R1+0x14], R3 ;  /* 0x0000140301007387 */ /* 0x0003e20000100800 */
[----:B------:R-:W-:Y:S05]  /*76c0*/  @!P0 BRA `(.L_x_9433) ;  /* 0x0000000000408947 */ /* 0x000fea0003800000 */
[----:B------:R-:W-:Y:S01]  /*76d0*/  MOV R0, 0x0 ;  /* 0x0000000000007802 */ /* 0x000fe20000000f00 */
[----:B------:R-:W-:Y:S01]  /*76e0*/  ULDC.64 UR4, c[0x4][0x1b8] ;  /* 0x01006e0000047ab9 */ /* 0x000fe20000000a00 */
[----:B------:R-:W-:Y:S01]  /*76f0*/  ULDC.64 UR6, c[0x4][0x1c0] ;  /* 0x0100700000067ab9 */ /* 0x000fe20000000a00 */
[----:B------:R-:W-:Y:S01]  /*7700*/  IMAD.U32 R4, RZ, RZ, UR4 ;  /* 0x00000004ff047e24 */ /* 0x000fe2000f8e00ff */
[----:B0-2---:R0:W2:Y:S01]  /*7710*/  LDC.64 R14, c[0x4][R0] ;  /* 0x01000000000e7b82 */ /* 0x0050a20000000a00 */
        /* <DEDUP_REMOVED lines=10> */
[----:B-12--5:R-:W-:Y:S05]  /*77c0*/  CALL.ABS.NOINC R14 ;  /* 0x000000000e007343 */ /* 0x026fea0003c00000 */
.L_x_9433:
[----:B------:R-:W-:Y:S05]  /*77d0*/  BSYNC B6 ;  /* 0x0000000000067941 */ /* 0x000fea0003800000 */
.L_x_9432:
[----:B------:R-:W-:Y:S02]  /*77e0*/  ULDC UR4, c[0x0][0x3d4] ;  /* 0x0000f50000047ab9 */ /* 0x000fe40000000800 */
[----:B------:R-:W-:-:S13]  /*77f0*/  ISETP.LT.AND P0, PT, RZ, UR4, PT ;  /* 0x00000004ff007c0c */ /* 0x000fda000bf01270 */
[----:B------:R-:W-:Y:S05]  /*7800*/  @P0 BRA `(.L_x_9434) ;  /* 0x0000000000400947 */ /* 0x000fea0003800000 */
[----:B------:R-:W3:Y:S02]  /*7810*/  LDL R20, [R1+0x50] ;  /* 0x0000500001147983 */ /* 0x000ee40000100800 */
[----:B---3--:R-:W-:-:S04]  /*7820*/  LEA.HI R0, R20, R20, RZ, 0x1 ;  /* 0x0000001414007211 */ /* 0x008fc800078f08ff */
[----:B------:R-:W-:-:S05]  /*7830*/  LOP3.LUT R0, R0, 0xfffffffe, RZ, 0xc0, !PT ;  /* 0xfffffffe00007812 */ /* 0x000fca00078ec0ff */
[----:B------:R-:W-:-:S05]  /*7840*/  IMAD.IADD R0, R20, 0x1, -R0 ;  /* 0x0000000114007824 */ /* 0x000fca00078e0a00 */
[----:B-1----:R-:W-:-:S04]  /*7850*/  SHF.L.U32 R3, R0, 0x1f, RZ ;  /* 0x0000001f00037819 */ /* 0x002fc800000006ff */
[----:B------:R1:W3:Y:S03]  /*7860*/  SYNCS.PHASECHK.TRANS64.TRYWAIT P0, [R2+URZ+0x2d800], R3 ;  /* 0x02d80003020075a7 */ /* 0x0002e6000800017f */
[----:B---3--:R-:W-:Y:S05]  /*7870*/  @!P0 NANOSLEEP.SYNCS 0x989680 ;  /* 0x009896800000895d */ /* 0x008fea0003900000 */
[----:B------:R-:W3:Y:S01]  /*7880*/  @!P0 SYNCS.PHASECHK.TRANS64 P0, [R2+URZ+0x2d800], R3 ;  /* 0x02d80003020085a7 */ /* 0x000ee2000800007f */
[----:B------:R-:W-:Y:S04]  /*7890*/  BSSY B0, `(.L_x_9435) ;  /* 0x0000006000007945 */ /* 0x000fe80003800000 */
[----:B---3--:R-:W-:Y:S05]  /*78a0*/  @P0 BRA `(.L_x_9436) ;  /* 0x0000000000100947 */ /* 0x008fea0003800000 */
.L_x_9437:
[----:B---3--:R3:W4:Y:S02]  /*78b0*/  SYNCS.PHASECHK.TRANS64.TRYWAIT P0, [R2+URZ+0x2d800], R3 ;  /* 0x02d80003020075a7 */ /* 0x008724000800017f */
[----:B----4-:R-:W-:Y:S05]  /*78c0*/  @!P0 NANOSLEEP.SYNCS 0x989680 ;  /* 0x009896800000895d */ /* 0x010fea0003900000 */
[----:B------:R-:W4:Y:S02]  /*78d0*/  @!P0 SYNCS.PHASECHK.TRANS64 P0, [R2+URZ+0x2d800], R3 ;  /* 0x02d80003020085a7 */ /* 0x000f24000800007f */
[----:B----4-:R-:W-:Y:S05]  /*78e0*/  @!P0 BRA `(.L_x_9437) ;  /* 0xfffffffc00f08947 */ /* 0x010fea000383ffff */
.L_x_9436:
[----:B------:R-:W-:Y:S05]  /*78f0*/  BSYNC B0 ;  /* 0x0000000000007941 */ /* 0x000fea0003800000 */
.L_x_9435:
[----:B------:R-:W-:Y:S05]  /*7900*/  BRA `(.L_x_9438) ;  /* 0x0000004000647947 */ /* 0x000fea0003800000 */
.L_x_9434:
[----:B-1----:R-:W3:Y:S01]  /*7910*/  LDL R3, [R1+0x58] ;  /* 0x0000580001037983 */ /* 0x002ee20000100800 */
[----:B-----5:R-:W-:Y:S01]  /*7920*/  SHF.R.S32.HI R0, RZ, 0x1f, R105 ;  /* 0x0000001fff007819 */ /* 0x020fe20000011469 */
[----:B------:R-:W-:Y:S01]  /*7930*/  ULDC.64 UR4, c[0x0][0x3d8] ;  /* 0x0000f60000047ab9 */ /* 0x000fe20000000a00 */
[----:B------:R-:W-:Y:S01]  /*7940*/  ULDC.64 UR6, c[0x0][0x3e8] ;  /* 0x0000fa0000067ab9 */ /* 0x000fe20000000a00 */
[----:B------:R-:W-:Y:S01]  /*7950*/  IMAD.WIDE.U32 R48, R105, UR4, RZ ;  /* 0x0000000469307c25 */ /* 0x000fe2000f8e00ff */
[----:B------:R-:W-:Y:S02]  /*7960*/  SHF.R.S32.HI R61, RZ, 0x1f, R16 ;  /* 0x0000001fff3d7819 */ /* 0x000fe40000011410 */
[----:B------:R-:W-:Y:S01]  /*7970*/  SHF.R.S32.HI R62, RZ, 0x1f, R19 ;  /* 0x0000001fff3e7819 */ /* 0x000fe20000011413 */
[C---:B------:R-:W-:Y:S02]  /*7980*/  IMAD R4, R0.reuse, UR4, RZ ;  /* 0x0000000400047c24 */ /* 0x040fe4000f8e02ff */
[----:B------:R-:W-:-:S02]  /*7990*/  IMAD R0, R0, UR6, RZ ;  /* 0x0000000600007c24 */ /* 0x000fc4000f8e02ff */
[C---:B------:R-:W-:Y:S02]  /*79a0*/  IMAD R57, R105.reuse, UR5, R4 ;  /* 0x0000000569397c24 */ /* 0x040fe4000f8e0204 */
[C---:B------:R-:W-:Y:S02]  /*79b0*/  IMAD R55, R105.reuse, UR7, R0 ;  /* 0x0000000769377c24 */ /* 0x040fe4000f8e0200 */
[----:B------:R-:W-:-:S04]  /*79c0*/  IMAD.WIDE.U32 R50, R105, UR6, RZ ;  /* 0x0000000669327c25 */ /* 0x000fc8000f8e00ff */
[----:B------:R-:W-:Y:S02]  /*79d0*/  IMAD.IADD R57, R57, 0x1, R49 ;  /* 0x0000000139397824 */ /* 0x000fe400078e0231 */
[----:B------:R-:W-:Y:S01]  /*79e0*/  IMAD.IADD R55, R55, 0x1, R51 ;  /* 0x0000000137377824 */ /* 0x000fe200078e0233 */
[----:B---3--:R-:W-:-:S13]  /*79f0*/  LOP3.LUT P0, RZ, R3, 0x1bf, RZ, 0xc0, !PT ;  /* 0x000001bf03ff7812 */ /* 0x008fda000780c0ff */
[----:B------:R-:W-:Y:S05]  /*7a00*/  @!P0 BRA `(.L_x_9439) ;  /* 0x0000000000408947 */ /* 0x000fea0003800000 */
[----:B------:R-:W-:Y:S01]  /*7a10*/  MOV R0, 0x0 ;  /* 0x0000000000007802 */ /* 0x000fe20000000f00 */
[----:B------:R-:W-:Y:S01]  /*7a20*/  ULDC.64 UR4, c[0x4][0x1b8] ;  /* 0x01006e0000047ab9 */ /* 0x000fe20000000a00 */
[----:B------:R-:W-:Y:S01]  /*7a30*/  ULDC.64 UR6, c[0x4][0x1c0] ;  /* 0x0100700000067ab9 */ /* 0x000fe20000000a00 */
[----:B------:R-:W-:Y:S01]  /*7a40*/  IMAD.U32 R4, RZ, RZ, UR4 ;  /* 0x00000004ff047e24 */ /* 0x000fe2000f8e00ff */
[----:B0-2---:R0:W1:Y:S01]  /*7a50*/  LDC.64 R14, c[0x4][R0] ;  /* 0x01000000000e7b82 */ /* 0x0050620000000a00 */
        /* <DEDUP_REMOVED lines=11> */
.L_x_9439:
[----:B------:R-:W3:Y:S01]  /*7b10*/  LDL R56, [R1+0x34] ;  /* 0x0000340001387983 */ /* 0x000ee20000100800 */
[----:B------:R-:W1:Y:S01]  /*7b20*/  LDC.64 R12, c[0x0][0x3d8] ;  /* 0x0000f600ff0c7b82 */ /* 0x000e620000000a00 */
[----:B------:R-:W-:Y:S02]  /*7b30*/  ULDC.U8 UR4, c[0x0][0x3f0] ;  /* 0x0000fc0000047ab9 */ /* 0x000fe40000000000 */
[----:B------:R-:W4:Y:S05]  /*7b40*/  LDL R20, [R1+0x40] ;  /* 0x0000400001147983 */ /* 0x000f2a0000100800 */
[----:B------:R-:W5:Y:S01]  /*7b50*/  LDC.64 R10, c[0x0][0x3e8] ;  /* 0x0000fa00ff0a7b82 */ /* 0x000f620000000a00 */
[----:B------:R-:W-:Y:S01]  /*7b60*/  ISETP.NE.AND P0, PT, RZ, UR4, PT ;  /* 0x00000004ff007c0c */ /* 0x000fe2000bf05270 */
[----:B------:R-:W-:Y:S01]  /*7b70*/  BSSY B0, `(.L_x_9440) ;  /* 0x00003ea000007945 */ /* 0x000fe20003800000 */
[----:B---3--:R-:W-:Y:S01]  /*7b80*/  SHF.R.S32.HI R3, RZ, 0x1f, R56 ;  /* 0x0000001fff037819 */ /* 0x008fe20000011438 */
[----:B-1----:R-:W-:-:S04]  /*7b90*/  IMAD.WIDE.U32 R52, R56, R12, RZ ;  /* 0x0000000c38347225 */ /* 0x002fc800078e00ff */
[C---:B------:R-:W-:Y:S02]  /*7ba0*/  IMAD R4, R3.reuse, R12, RZ ;  /* 0x0000000c03047224 */ /* 0x040fe400078e02ff */
[-C--:B-----5:R-:W-:Y:S02]  /*7bb0*/  IMAD R6, R3, R10.reuse, RZ ;  /* 0x0000000a03067224 */ /* 0x0a0fe400078e02ff */
[C---:B----4-:R-:W-:Y:S02]  /*7bc0*/  IMAD R0, R56.reuse, -0xc0, R20 ;  /* 0xffffff4038007824 */ /* 0x050fe400078e0214 */
[----:B0-2---:R-:W-:-:S04]  /*7bd0*/  IMAD.WIDE.U32 R14, R56, R10, RZ ;  /* 0x0000000a380e7225 */ /* 0x005fc800078e00ff */
[C---:B------:R-:W-:Y:S02]  /*7be0*/  IMAD R3, R56.reuse, R13, R4 ;  /* 0x0000000d38037224 */ /* 0x040fe400078e0204 */
[----:B------:R-:W-:Y:S01]  /*7bf0*/  IMAD R5, R56, R11, R6 ;  /* 0x0000000b38057224 */ /* 0x000fe200078e0206 */
[----:B------:R-:W-:Y:S01]  /*7c00*/  VIMNMX R4, R0, 0xc0, PT ;  /* 0x000000c000047848 */ /* 0x000fe20003fe0100 */
[----:B------:R-:W-:Y:S02]  /*7c10*/  IMAD.IADD R60, R53, 0x1, R3 ;  /* 0x00000001353c7824 */ /* 0x000fe400078e0203 */
[----:B------:R-:W-:Y:S01]  /*7c20*/  IMAD.IADD R0, R15, 0x1, R5 ;  /* 0x000000010f007824 */ /* 0x000fe200078e0205 */
        /* <DEDUP_REMOVED lines=17> */
[----:B------:R-:W-:Y:S01]  /*7d40*/  SHF.R.S32.HI R58, RZ, 0x1f, R23 ;  /* 0x0000001fff3a7819 */ /* 0x000fe20000011417 */
[----:B------:R-:W-:Y:S01]  /*7d50*/  IMAD.MOV.U32 R4, RZ, RZ, R16 ;  /* 0x000000ffff047224 */ /* 0x000fe200078e0010 */
[----:B------:R-:W-:Y:S01]  /*7d60*/  ULDC UR4, c[0x0][0x3d4] ;  /* 0x0000f50000047ab9 */ /* 0x000fe20000000800 */
[----:B------:R-:W-:Y:S01]  /*7d70*/  IMAD.MOV.U32 R5, RZ, RZ, R61 ;  /* 0x000000ffff057224 */ /* 0x000fe200078e003d */
[----:B------:R-:W-:Y:S01]  /*7d80*/  ISETP.GE.AND P4, PT, R16, UR4, PT ;  /* 0x0000000410007c0c */ /* 0x000fe2000bf86270 */
[CC--:B------:R-:W-:Y:S01]  /*7d90*/  IMAD R20, R58.reuse, R12.reuse, RZ ;  /* 0x0000000c3a147224 */ /* 0x0c0fe200078e02ff */
[----:B------:R-:W-:Y:S01]  /*7da0*/  ULDC.64 UR6, c[0x0][0x3c8] ;  /* 0x0000f20000067ab9 */ /* 0x000fe20000000a00 */
[----:B------:R-:W-:Y:S01]  /*7db0*/  IMAD.WIDE.U32 R6, R23, R12, R4 ;  /* 0x0000000c17067225 */ /* 0x000fe200078e0004 */
[----:B------:R-:W-:Y:S01]  /*7dc0*/  ULDC.64 UR8, c[0x0][0x3e0] ;  /* 0x0000f80000087ab9 */ /* 0x000fe20000000a00 */
[----:B------:R-:W-:Y:S02]  /*7dd0*/  CS2R R40, SRZ ;  /* 0x0000000000287805 */ /* 0x000fe4000001ff00 */
[----:B------:R-:W-:Y:S01]  /*7de0*/  CS2R R42, SRZ ;  /* 0x00000000002a7805 */ /* 0x000fe2000001ff00 */
[----:B------:R-:W-:-:S02]  /*7df0*/  IMAD R24, R58, R10, RZ ;  /* 0x0000000a3a187224 */ /* 0x000fc400078e02ff */
[----:B------:R-:W-:Y:S01]  /*7e00*/  IMAD.WIDE.U32 R8, R23, R10, R4 ;  /* 0x0000000a17087225 */ /* 0x000fe200078e0004 */
[----:B------:R-:W-:-:S03]  /*7e10*/  IADD3 R4, P1, R6, R48, RZ ;  /* 0x0000003006047210 */ /* 0x000fc60007f3e0ff */
[C---:B------:R-:W-:Y:S01]  /*7e20*/  IMAD R20, R23.reuse, R13, R20 ;  /* 0x0000000d17147224 */ /* 0x040fe200078e0214 */
[----:B------:R-:W-:Y:S01]  /*7e30*/  IADD3 R6, P2, R8, R50, RZ ;  /* 0x0000003208067210 */ /* 0x000fe20007f5e0ff */
[----:B------:R-:W-:Y:S02]  /*7e40*/  IMAD R24, R23, R11, R24 ;  /* 0x0000000b17187224 */ /* 0x000fe400078e0218 */
[C---:B------:R-:W-:Y:S01]  /*7e50*/  VIADD R3, R16.reuse, 0x8 ;  /* 0x0000000810037836 */ /* 0x040fe20000000000 */
[----:B------:R-:W-:Y:S01]  /*7e60*/  IADD3.X R5, R57, R20, R7, P1, !PT ;  /* 0x0000001439057210 */ /* 0x000fe20000ffe407 */
[----:B------:R-:W-:Y:S01]  /*7e70*/  VIADD R8, R16, 0x10 ;  /* 0x0000001010087836 */ /* 0x000fe20000000000 */
[----:B------:R-:W-:Y:S02]  /*7e80*/  IADD3.X R7, R55, R24, R9, P2, !PT ;  /* 0x0000001837077210 */ /* 0x000fe400017fe409 */
[----:B------:R-:W-:Y:S01]  /*7e90*/  ISETP.GE.AND P1, PT, R3, UR4, PT ;  /* 0x0000000403007c0c */ /* 0x000fe2000bf26270 */
[----:B------:R-:W-:Y:S01]  /*7ea0*/  IMAD.WIDE.U32 R52, R52, 0xc0, R4 ;  /* 0x000000c034347825 */ /* 0x000fe200078e0004 */
[----:B------:R-:W-:-:S03]  /*7eb0*/  ISETP.GE.AND P3, PT, R8, UR4, PT ;  /* 0x0000000408007c0c */ /* 0x000fc6000bf66270 */
[----:B------:R-:W-:Y:S01]  /*7ec0*/  IMAD R5, R60, 0xc0, RZ ;  /* 0x000000c03c057824 */ /* 0x000fe200078e02ff */
[----:B------:R-:W-:Y:S01]  /*7ed0*/  LEA R4, P2, R52, UR6, 0x1 ;  /* 0x0000000634047c11 */ /* 0x000fe2000f8408ff */
[----:B------:R-:W-:-:S04]  /*7ee0*/  IMAD.WIDE.U32 R14, R14, 0xc0, R6 ;  /* 0x000000c00e0e7825 */ /* 0x000fc800078e0006 */
[----:B------:R-:W-:Y:S01]  /*7ef0*/  IMAD R3, R0, 0xc0, RZ ;  /* 0x000000c000037824 */ /* 0x000fe200078e02ff */
[----:B------:R-:W-:Y:S01]  /*7f00*/  LEA R6, P5, R14, UR8, 0x1 ;  /* 0x000000080e067c11 */ /* 0x000fe2000f8a08ff */
[----:B------:R-:W-:Y:S02]  /*7f10*/  IMAD.IADD R5, R53, 0x1, R5 ;  /* 0x0000000135057824 */ /* 0x000fe400078e0205 */
[----:B------:R-:W-:Y:S02]  /*7f20*/  VIADD R0, R16, 0x18 ;  /* 0x0000001810007836 */ /* 0x000fe40000000000 */
[----:B------:R-:W-:Y:S01]  /*7f30*/  IMAD.IADD R3, R15, 0x1, R3 ;  /* 0x000000010f037824 */ /* 0x000fe200078e0203 */
[----:B------:R-:W-:Y:S01]  /*7f40*/  LEA.HI.X R5, R52, UR7, R5, 0x1, P2 ;  /* 0x0000000734057c11 */ /* 0x000fe200090f0c05 */
[----:B------:R-:W-:Y:S01]  /*7f50*/  VIADD R8, R16, 0x20 ;  /* 0x0000002010087836 */ /* 0x000fe20000000000 */
[----:B------:R-:W-:Y:S01]  /*7f60*/  ISETP.GE.AND P2, PT, R0, UR4, PT ;  /* 0x0000000400007c0c */ /* 0x000fe2000bf46270 */
[----:B------:R-:W-:Y:S01]  /*7f70*/  VIADD R0, R16, 0x28 ;  /* 0x0000002810007836 */ /* 0x000fe20000000000 */
        /* <DEDUP_REMOVED lines=25> */
.L_x_9443:
[----:B------:R-:W-:Y:S05]  /*8110*/  BSYNC B1 ;  /* 0x0000000000017941 */ /* 0x000fea0003800000 */
.L_x_9442:
[----:B------:R-:W2:Y:S01]  /*8120*/  LDL R52, [R1+0x50] ;  /* 0x0000500001347983 */ /* 0x000ea20000100800 */
[----:B0-----:R-:W-:Y:S01]  /*8130*/  ISETP.NE.AND P1, PT, R54, 0x1, PT ;  /* 0x000000013600780c */ /* 0x001fe20003f25270 */
[----:B------:R-:W-:Y:S01]  /*8140*/  IMAD R3, R56, 0xc0, R23 ;  /* 0x000000c038037824 */ /* 0x000fe200078e0217 */
[----:B------:R-:W-:Y:S01]  /*8150*/  ULDC.64 UR4, c[0x0][0x3c8] ;  /* 0x0000f20000047ab9 */ /* 0x000fe20000000a00 */
[----:B-1---5:R-:W-:Y:S01]  /*8160*/  IMAD.MOV.U32 R4, RZ, RZ, R43 ;  /* 0x000000ffff047224 */ /* 0x022fe200078e002b */
[----:B------:R-:W-:-:S09]  /*8170*/  ULDC.64 UR6, c[0x0][0x3e0] ;  /* 0x0000f80000067ab9 */ /* 0x000fd20000000a00 */
[----:B------:R-:W0:Y:S08]  /*8180*/  @P1 LDC R0, c[0x0][0x42c] ;  /* 0x00010b00ff001b82 */ /* 0x000e300000000800 */
[----:B------:R-:W1:Y:S01]  /*8190*/  @P1 LDC R5, c[0x0][0x430] ;  /* 0x00010c00ff051b82 */ /* 0x000e620000000800 */
[----:B------:R-:W-:Y:S02]  /*81a0*/  IMAD.MOV.U32 R6, RZ, RZ, R38 ;  /* 0x000000ffff067224 */ /* 0x000fe400078e0026 */
[----:B------:R-:W-:-:S02]  /*81b0*/  IMAD.MOV.U32 R7, RZ, RZ, R39 ;  /* 0x000000ffff077224 */ /* 0x000fc400078e0027 */
[----:B0-----:R-:W-:-:S05]  /*81c0*/  @P1 IMAD.HI.U32 R0, R3, R0, RZ ;  /* 0x0000000003001227 */ /* 0x001fca00078e00ff */
[----:B-1----:R-:W-:Y:S01]  /*81d0*/  @P1 SHF.R.U32.HI R3, RZ, R5, R0 ;  /* 0x00000005ff031219 */ /* 0x002fe20000011600 */
[----:B------:R-:W-:-:S03]  /*81e0*/  IMAD.MOV.U32 R0, RZ, RZ, R42 ;  /* 0x000000ffff007224 */ /* 0x000fc600078e002a */
[----:B------:R-:W-:Y:S01]  /*81f0*/  SHF.R.S32.HI R5, RZ, 0x1f, R3 ;  /* 0x0000001fff057819 */ /* 0x000fe20000011403 */
[----:B------:R-:W-:Y:S01]  /*8200*/  IMAD.MOV.U32 R56, RZ, RZ, R48 ;  /* 0x000000ffff387224 */ /* 0x000fe200078e0030 */
[----:B------:R-:W-:Y:S01]  /*8210*/  PRMT R62, R0, 0x7610, R62 ;  /* 0x00007610003e7816 */ /* 0x000fe2000000003e */
[----:B------:R-:W-:Y:S01]  /*8220*/  IMAD.MOV.U32 R54, RZ, RZ, R50 ;  /* 0x000000ffff367224 */ /* 0x000fe200078e0032 */
[----:B------:R-:W-:Y:S01]  /*8230*/  PRMT R48, R48, 0x5410, R4 ;  /* 0x0000541030307816 */ /* 0x000fe20000000004 */
[C---:B------:R-:W-:Y:S02]  /*8240*/  IMAD R0, R5.reuse, R12, RZ ;  /* 0x0000000c05007224 */ /* 0x040fe400078e02ff */
[-C--:B------:R-:W-:Y:S01]  /*8250*/  IMAD R4, R5, R10.reuse, RZ ;  /* 0x0000000a05047224 */ /* 0x080fe200078e02ff */
[----:B------:R-:W-:Y:S01]  /*8260*/  PRMT R60, R6, 0x7610, R60 ;  /* 0x00007610063c7816 */ /* 0x000fe2000000003c */
[----:B------:R-:W-:Y:S01]  /*8270*/  IMAD.WIDE.U32 R14, R3, R10, R54 ;  /* 0x0000000a030e7225 */ /* 0x000fe200078e0036 */
[----:B------:R-:W-:-:S03]  /*8280*/  PRMT R58, R7, 0x7610, R58 ;  /* 0x00007610073a7816 */ /* 0x000fc6000000003a */
[----:B------:R-:W-:-:S04]  /*8290*/  IMAD.WIDE.U32 R6, R3, R12, R56 ;  /* 0x0000000c03067225 */ /* 0x000fc800078e0038 */
[C---:B------:R-:W-:Y:S02]  /*82a0*/  IMAD R13, R3.reuse, R13, R0 ;  /* 0x0000000d030d7224 */ /* 0x040fe400078e0200 */
[----:B------:R-:W-:Y:S01]  /*82b0*/  IMAD R3, R3, R11, R4 ;  /* 0x0000000b03037224 */ /* 0x000fe200078e0204 */
[----:B------:R-:W-:Y:S01]  /*82c0*/  LEA R4, P1, R6, UR4, 0x1 ;  /* 0x0000000406047c11 */ /* 0x000fe2000f8208ff */
[----:B------:R-:W-:Y:S01]  /*82d0*/  IMAD.IADD R13, R7, 0x1, R13 ;  /* 0x00000001070d7824 */ /* 0x000fe200078e020d */
[----:B------:R-:W-:Y:S01]  /*82e0*/  LEA R0, P2, R14, UR6, 0x1 ;  /* 0x000000060e007c11 */ /* 0x000fe2000f8408ff */
[----:B------:R-:W-:Y:S01]  /*82f0*/  IMAD.IADD R3, R15, 0x1, R3 ;  /* 0x000000010f037824 */ /* 0x000fe200078e0203 */
[----:B------:R-:W-:Y:S01]  /*8300*/  UMOV UR4, 0xffffffff ;  /* 0xffffffff00047882 */ /* 0x000fe20000000000 */
[----:B------:R-:W-:Y:S02]  /*8310*/  IMAD.MOV.U32 R5, RZ, RZ, R32 ;  /* 0x000000ffff057224 */ /* 0x000fe400078e0020 */
[----:B------:R-:W-:Y:S01]  /*8320*/  IMAD.MOV.U32 R10, RZ, RZ, R33 ;  /* 0x000000ffff0a7224 */ /* 0x000fe200078e0021 */
[----:B------:R-:W-:-:S02]  /*8330*/  LEA.HI.X R13, R6, UR5, R13, 0x1, P1 ;  /* 0x00000005060d7c11 */ /* 0x000fc400088f0c0d */
[----:B------:R-:W-:Y:S02]  /*8340*/  LEA.HI.X R3, R14, UR7, R3, 0x1, P2 ;  /* 0x000000070e037c11 */ /* 0x000fe400090f0c03 */
[----:B------:R-:W-:Y:S02]  /*8350*/  PRMT R50, R5, 0x7610, R50 ;  /* 0x0000761005327816 */ /* 0x000fe40000000032 */
[----:B------:R-:W-:Y:S02]  /*8360*/  PRMT R51, R10, 0x7610, R51 ;  /* 0x000076100a337816 */ /* 0x000fe40000000033 */
[----:B--2---:R-:W-:Y:S01]  /*8370*/  LEA.HI R5, R52, R52, RZ, 0x1 ;  /* 0x0000003434057211 */ /* 0x004fe200078f08ff */
[----:B------:R-:W-:Y:S06]  /*8380*/  BRA.DIV UR4, `(.L_x_9444) ;  /* 0x0000018604307947 */ /* 0x000fec000b800000 */
.L_x_9691:
[----:B------:R-:W-:Y:S01]  /*8390*/  UMOV UR4, 0xffffffff ;  /* 0xffffffff00047882 */ /* 0x000fe20000000000 */
[----:B------:R-:W-:Y:S02]  /*83a0*/  LOP3.LUT R5, R5, 0xfffffffe, RZ, 0xc0, !PT ;  /* 0xfffffffe05057812 */ /* 0x000fe400078ec0ff */
[----:B------:R-:W-:Y:S05]  /*83b0*/  BRA.DIV UR4, `(.L_x_9445) ;  /* 0x0000018604487947 */ /* 0x000fea000b800000 */
.L_x_9694:
[----:B------:R-:W-:Y:S01]  /*83c0*/  UMOV UR4, 0xffffffff ;  /* 0xffffffff00047882 */ /* 0x000fe20000000000 */
[----:B------:R-:W-:Y:S02]  /*83d0*/  IMAD.IADD R5, R52, 0x1, -R5 ;  /* 0x0000000134057824 */ /* 0x000fe400078e0a05 */
[----:B------:R-:W-:Y:S05]  /*83e0*/  BRA.DIV UR4, `(.L_x_9446) ;  /* 0x0000018604647947 */ /* 0x000fea000b800000 */
.L_x_9697:
[----:B------:R-:W-:Y:S01]  /*83f0*/  UMOV UR4, 0xffffffff ;  /* 0xffffffff00047882 */ /* 0x000fe20000000000 */
[----:B------:R-:W-:Y:S02]  /*8400*/  SHF.L.U32 R3, R5, 0x1f, RZ ;  /* 0x0000001f05037819 */ /* 0x000fe400000006ff */
[----:B------:R-:W-:Y:S05]  /*8410*/  BRA.DIV UR4, `(.L_x_9447) ;  /* 0x0000018604807947 */ /* 0x000fea000b800000 */
.L_x_9700:
        /* <DEDUP_REMOVED lines=37> */
.L_x_9701:
[----:B------:R-:W-:Y:S05]  /*8670*/  BSYNC B1 ;  /* 0x0000000000017941 */ /* 0x000fea0003800000 */
.L_x_9448:
[----:B------:R-:W-:Y:S02]  /*8680*/  PRMT R12, R0, 0x7610, R12 ;  /* 0x00007610000c7816 */ /* 0x000fe4000000000c */
[----:B------:R-:W-:Y:S01]  /*8690*/  PRMT R13, R4, 0x7610, R13 ;  /* 0x00007610040d7816 */ /* 0x000fe2000000000d */
[----:B------:R-:W-:Y:S06]  /*86a0*/  @P0 BRA `(.L_x_9450) ;  /* 0x0000003000d80947 */ /* 0x000fec0003800000 */
[----:B------:R-:W2:Y:S01]  /*86b0*/  LDL R6, [R1+0x44] ;  /* 0x0000440001067983 */ /* 0x000ea20000100800 */
[----:B------:R-:W1:Y:S01]  /*86c0*/  LDC R5, c[0x0][0x3d4] ;  /* 0x0000f500ff057b82 */ /* 0x000e620000000800 */
[----:B------:R-:W-:Y:S01]  /*86d0*/  LEA.HI R59, R59, R46, RZ, 0x2 ;  /* 0x0000002e3b3b7211 */ /* 0x000fe200078f10ff */
[----:B------:R-:W-:Y:S03]  /*86e0*/  BSSY B1, `(.L_x_9451) ;  /* 0x0000043000017945 */ /* 0x000fe60003800000 */
[--C-:B0-----:R-:W-:Y:S02]  /*86f0*/  SHF.R.S32.HI R3, RZ, 0x2, R59.reuse ;  /* 0x00000002ff037819 */ /* 0x101fe4000001143b */
[----:B------:R-:W-:-:S04]  /*8700*/  SHF.R.S32.HI R0, RZ, 0x1f, R59 ;  /* 0x0000001fff007819 */ /* 0x000fc8000001143b */
[----:B------:R-:W-:-:S04]  /*8710*/  LEA.HI R0, R0, R3, RZ, 0x2 ;  /* 0x0000000300007211 */ /* 0x000fc800078f10ff */
[----:B------:R-:W-:Y:S01]  /*8720*/  LOP3.LUT R4, R0, 0xfffffffc, RZ, 0xc0, !PT ;  /* 0xfffffffc00047812 */ /* 0x000fe200078ec0ff */
[----:B------:R-:W-:-:S04]  /*8730*/  VIADD R0, R16, 0x8 ;  /* 0x0000000810007836 */ /* 0x000fc80000000000 */
[----:B------:R-:W-:Y:S02]  /*8740*/  IMAD.IADD R3, R3, 0x1, -R4 ;  /* 0x0000000103037824 */ /* 0x000fe400078e0a04 */
[C---:B------:R-:W-:Y:S01]  /*8750*/  VIADD R4, R16.reuse, 0x10 ;  /* 0x0000001010047836 */ /* 0x040fe20000000000 */
[-C--:B-1----:R-:W-:Y:S02]  /*8760*/  ISETP.GE.AND P6, PT, R16, R5.reuse, PT ;  /* 0x000000051000720c */ /* 0x082fe40003fc6270 */
[-C--:B------:R-:W-:Y:S01]  /*8770*/  ISETP.GE.AND P0, PT, R0, R5.reuse, PT ;  /* 0x000000050000720c */ /* 0x080fe20003f06270 */
[----:B------:R-:W-:Y:S01]  /*8780*/  VIADD R0, R16, 0x18 ;  /* 0x0000001810007836 */ /* 0x000fe20000000000 */
[----:B------:R-:W-:Y:S02]  /*8790*/  LOP3.LUT P1, RZ, R3, 0x2, RZ, 0xc0, !PT ;  /* 0x0000000203ff7812 */ /* 0x000fe4000782c0ff */
[-C--:B------:R-:W-:Y:S01]  /*87a0*/  ISETP.GE.AND P2, PT, R4, R5.reuse, PT ;  /* 0x000000050400720c */ /* 0x080fe20003f46270 */
[----:B------:R-:W-:Y:S01]  /*87b0*/  VIADD R4, R16, 0x20 ;  /* 0x0000002010047836 */ /* 0x000fe20000000000 */
[----:B------:R-:W-:-:S04]  /*87c0*/  ISETP.GE.AND P3, PT, R0, R5, PT ;  /* 0x000000050000720c */ /* 0x000fc80003f66270 */
[----:B------:R-:W-:Y:S01]  /*87d0*/  ISETP.GE.AND P4, PT, R4, R5, PT ;  /* 0x000000050400720c */ /* 0x000fe20003f86270 */
[----:B--2---:R-:W-:Y:S02]  /*87e0*/  IMAD R3, R6, 0x2, R2 ;  /* 0x0000000206037824 */ /* 0x004fe400078e0202 */
[----:B------:R-:W-:Y:S02]  /*87f0*/  VIADD R6, R16, 0x28 ;  /* 0x0000002810067836 */ /* 0x000fe40000000000 */
[----:B------:R-:W-:-:S03]  /*8800*/  VIADD R0, R3, 0x20 ;  /* 0x0000002003007836 */ /* 0x000fc60000000000 */
[----:B------:R-:W-:Y:S01]  /*8810*/  ISETP.GE.AND P5, PT, R6, R5, PT ;  /* 0x000000050600720c */ /* 0x000fe20003fa6270 */
[----:B------:R-:W-:-:S12]  /*8820*/  @P6 BRA `(.L_x_9452) ;  /* 0x0000000000b86947 */ /* 0x000fd80003800000 */
[----:B------:R-:W0:Y:S01]  /*8830*/  LDS.128 R4, [R3+0xc400] ;  /* 0x00c4000003047984 */ /* 0x000e220000000c00 */
[----:B------:R-:W-:Y:S02]  /*8840*/  SHF.R.U32.HI R64, RZ, 0x10, R43 ;  /* 0x00000010ff407819 */ /* 0x000fe4000001162b */
[--C-:B------:R-:W-:Y:S02]  /*8850*/  SHF.R.U32.HI R61, RZ, 0x10, R41.reuse ;  /* 0x00000010ff3d7819 */ /* 0x100fe40000011629 */
[----:B------:R-:W-:Y:S02]  /*8860*/  SHF.R.U64 R59, R40, 0x10, R41 ;  /* 0x00000010283b7819 */ /* 0x000fe40000001229 */
[----:B------:R-:W-:Y:S02]  /*8870*/  PRMT R64, R48, 0x5432, R64 ;  /* 0x0000543230407816 */ /* 0x000fe40000000040 */
[----:B------:R-:W-:Y:S02]  /*8880*/  SHF.R.U64 R63, R42, 0x10, R43 ;  /* 0x000000102a3f7819 */ /* 0x000fe4000000122b */
        /* <DEDUP_REMOVED lines=16> */
[----:B------:R-:W-:Y:S02]  /*8990*/  IMAD.U32 R7, R5, 0x10000, RZ ;  /* 0x0001000005077824 */ /* 0x000fe400078e00ff */
[----:B------:R-:W-:Y:S01]  /*89a0*/  FFMA.FTZ R66, R40, R65, R66 ;  /* 0x0000004128427223 */ /* 0x000fe20000010042 */
[----:B------:R-:W-:Y:S01]  /*89b0*/  LOP3.LUT R4, R4, 0xffff0000, RZ, 0xc0, !PT ;  /* 0xffff000004047812 */ /* 0x000fe200078ec0ff */
[-C--:B------:R-:W-:Y:S01]  /*89c0*/  FMUL.FTZ R69, R43, R61.reuse ;  /* 0x0000003d2b457220 */ /* 0x080fe20000410000 */
        /* <DEDUP_REMOVED lines=15> */
[----:B------:R-:W-:Y:S02]  /*8ac0*/  F2FP.BF16.F32.PACK_AB R6, R66, R67 ;  /* 0x000000434206723e */ /* 0x000fe400000010ff */
[----:B------:R-:W-:-:S02]  /*8ad0*/  F2FP.BF16.F32.PACK_AB R7, R68, R65 ;  /* 0x000000414407723e */ /* 0x000fc400000010ff */
[----:B------:R-:W-:Y:S02]  /*8ae0*/  F2FP.BF16.F32.PACK_AB R4, R43, R4 ;  /* 0x000000042b04723e */ /* 0x000fe400000010ff */
[----:B------:R-:W-:-:S05]  /*8af0*/  F2FP.BF16.F32.PACK_AB R5, R62, R5 ;  /* 0x000000053e05723e */ /* 0x000fca00000010ff */
[----:B------:R0:W-:Y:S02]  /*8b00*/  STS.128 [R3+0xc400], R4 ;  /* 0x00c4000403007388 */ /* 0x0001e40000000c00 */
.L_x_9452:
[----:B------:R-:W-:Y:S05]  /*8b10*/  BSYNC B1 ;  /* 0x0000000000017941 */ /* 0x000fea0003800000 */
.L_x_9451:
[----:B------:R-:W-:Y:S01]  /*8b20*/  BSSY B1, `(.L_x_9453) ;  /* 0x0000031000017945 */ /* 0x000fe20003800000 */
[----:B------:R-:W-:-:S03]  /*8b30*/  @P1 VIADD R0, R3, 0xffffffe0 ;  /* 0xffffffe003001836 */ /* 0x000fc60000000000 */
        /* <DEDUP_REMOVED lines=47> */
.L_x_9454:
[----:B------:R-:W-:Y:S05]  /*8e30*/  BSYNC B1 ;  /* 0x0000000000017941 */ /* 0x000fea0003800000 */
.L_x_9453:
        /* <DEDUP_REMOVED lines=48> */
.L_x_9456:
[----:B------:R-:W-:Y:S05]  /*9140*/  BSYNC B1 ;  /* 0x0000000000017941 */ /* 0x000fea0003800000 */
.L_x_9455:
        /* <DEDUP_REMOVED lines=48> */
.L_x_9458:
[----:B------:R-:W-:Y:S05]  /*9450*/  BSYNC B1 ;  /* 0x0000000000017941 */ /* 0x000fea0003800000 */
.L_x_9457:
[----:B------:R-:W-:Y:S04]  /*9460*/  BSSY B1, `(.L_x_9459) ;  /* 0x0000030000017945 */ /* 0x000fe80003800000 */
[----:B------:R-:W-:Y:S05]  /*9470*/  @P4 BRA `(.L_x_9460) ;  /* 0x0000000000b84947 */ /* 0x000fea0003800000 */
[----:B0123--:R-:W0:Y:S01]  /*9480*/  LDS.128 R4, [R3+0x12400] ;  /* 0x0124000003047984 */ /* 0x00fe220000000c00 */
        /* <DEDUP_REMOVED lines=45> */
.L_x_9460:
[----:B------:R-:W-:Y:S05]  /*9760*/  BSYNC B1 ;  /* 0x0000000000017941 */ /* 0x000fea0003800000 */
.L_x_9459:
        /* <DEDUP_REMOVED lines=48> */
.L_x_9441:
[----:B------:R-:W2:Y:S01]  /*9a70*/  LDL R5, [R1+0x34] ;  /* 0x0000340001057983 */ /* 0x000ea20000100800 */
[----:B------:R-:W0:Y:S01]  /*9a80*/  LDC R3, c[0x0][0x428] ;  /* 0x00010a00ff037b82 */ /* 0x000e220000000800 */
[----:B------:R-:W-:Y:S01]  /*9a90*/  ISETP.GE.AND P0, PT, R23, R4, PT ;  /* 0x000000041700720c */ /* 0x000fe20003f06270 */
[----:B------:R-:W-:Y:S01]  /*9aa0*/  BSSY B1, `(.L_x_9461) ;  /* 0x0000046000017945 */ /* 0x000fe20003800000 */
        /* <DEDUP_REMOVED lines=13> */
[----:B0-----:R-:W-:-:S13]  /*9b80*/  ISETP.NE.AND P1, PT, R3, 0x1, PT ;  /* 0x000000010300780c */ /* 0x001fda0003f25270 */
[----:B------:R-:W0:Y:S08]  /*9b90*/  @P1 LDC R58, c[0x0][0x42c] ;  /* 0x00010b00ff3a1b82 */ /* 0x000e300000000800 */
[----:B------:R-:W1:Y:S01]  /*9ba0*/  @P1 LDC R59, c[0x0][0x430] ;  /* 0x00010c00ff3b1b82 */ /* 0x000e620000000800 */
[----:B--2---:R-:W-:Y:S01]  /*9bb0*/  IMAD R3, R5, 0xc0, R23 ;  /* 0x000000c005037824 */ /* 0x004fe200078e0217 */
[----:B------:R-:W-:-:S03]  /*9bc0*/  CS2R R4, SRZ ;  /* 0x0000000000047805 */ /* 0x000fc6000001ff00 */
[----:B0-----:R-:W-:Y:S01]  /*9bd0*/  @P1 IMAD.HI.U32 R58, R3, R58, RZ ;  /* 0x0000003a033a1227 */ /* 0x001fe200078e00ff */
[----:B-1----:R-:W-:Y:S06]  /*9be0*/  @P0 BRA `(.L_x_9462) ;  /* 0x0000000000c40947 */ /* 0x002fec0003800000 */
[----:B------:R-:W-:Y:S01]  /*9bf0*/  IMAD.MOV.U32 R4, RZ, RZ, R19 ;  /* 0x000000ffff047224 */ /* 0x000fe200078e0013 */
[----:B------:R-:W-:Y:S01]  /*9c00*/  SHF.R.S32.HI R9, RZ, 0x1f, R23 ;  /* 0x0000001fff097819 */ /* 0x000fe20000011417 */
[----:B------:R-:W-:Y:S01]  /*9c10*/  IMAD.MOV.U32 R5, RZ, RZ, R62 ;  /* 0x000000ffff057224 */ /* 0x000fe200078e003e */
[----:B------:R-:W-:Y:S01]  /*9c20*/  ULDC.64 UR4, c[0x0][0x3c8] ;  /* 0x0000f20000047ab9 */ /* 0x000fe20000000a00 */
[----:B------:R-:W-:Y:S01]  /*9c30*/  ULDC.64 UR6, c[0x0][0x3e0] ;  /* 0x0000f80000067ab9 */ /* 0x000fe20000000a00 */
[----:B------:R-:W-:Y:S01]  /*9c40*/  VIADD R63, R19, 0x10 ;  /* 0x00000010133f7836 */ /* 0x000fe20000000000 */
[----:B------:R-:W-:Y:S01]  /*9c50*/  CS2R R32, SRZ ;  /* 0x0000000000207805 */ /* 0x000fe2000001ff00 */
[----:B------:R-:W-:Y:S01]  /*9c60*/  IMAD.WIDE.U32 R6, R23, R12, R4 ;  /* 0x0000000c17067225 */ /* 0x000fe200078e0004 */
[----:B------:R-:W-:Y:S02]  /*9c70*/  CS2R R34, SRZ ;  /* 0x0000000000227805 */ /* 0x000fe4000001ff00 */
[----:B------:R-:W-:-:S02]  /*9c80*/  CS2R R36, SRZ ;  /* 0x0000000000247805 */ /* 0x000fc4000001ff00 */
[----:B------:R-:W-:Y:S01]  /*9c90*/  CS2R R38, SRZ ;  /* 0x0000000000267805 */ /* 0x000fe2000001ff00 */
[C---:B------:R-:W-:Y:S01]  /*9ca0*/  IMAD R8, R9.reuse, R12, RZ ;  /* 0x0000000c09087224 */ /* 0x040fe200078e02ff */
[----:B------:R-:W-:Y:S01]  /*9cb0*/  IADD3 R48, P2, R6, R48, RZ ;  /* 0x0000003006307210 */ /* 0x000fe20007f5e0ff */
[-C--:B------:R-:W-:Y:S01]  /*9cc0*/  IMAD R20, R9, R10.reuse, RZ ;  /* 0x0000000a09147224 */ /* 0x080fe200078e02ff */
[----:B------:R-:W-:Y:S01]  /*9cd0*/  CS2R R40, SRZ ;  /* 0x0000000000287805 */ /* 0x000fe2000001ff00 */
[C---:B------:R-:W-:Y:S01]  /*9ce0*/  IMAD.WIDE.U32 R4, R23.reuse, R10, R4 ;  /* 0x0000000a17047225 */ /* 0x040fe200078e0004 */
[----:B------:R-:W-:Y:S02]  /*9cf0*/  CS2R R42, SRZ ;  /* 0x00000000002a7805 */ /* 0x000fe4000001ff00 */
[----:B------:R-:W-:Y:S02]  /*9d00*/  CS2R R24, SRZ ;  /* 0x0000000000187805 */ /* 0x000fe4000001ff00 */
[----:B------:R-:W-:Y:S01]  /*9d10*/  CS2R R26, SRZ ;  /* 0x00000000001a7805 */ /* 0x000fe2000001ff00 */
[C---:B------:R-:W-:Y:S01]  /*9d20*/  IMAD R6, R23.reuse, R13, R8 ;  /* 0x0000000d17067224 */ /* 0x040fe200078e0208 */
[----:B------:R-:W-:Y:S01]  /*9d30*/  IADD3 R50, P3, R4, R50, RZ ;  /* 0x0000003204327210 */ /* 0x000fe20007f7e0ff */
[----:B------:R-:W-:Y:S01]  /*9d40*/  IMAD R20, R23, R11, R20 ;  /* 0x0000000b17147224 */ /* 0x000fe200078e0214 */
[----:B------:R-:W-:Y:S01]  /*9d50*/  CS2R R28, SRZ ;  /* 0x00000000001c7805 */ /* 0x000fe2000001ff00 */
[----:B------:R-:W-:Y:S01]  /*9d60*/  VIADD R61, R19, 0x20 ;  /* 0x00000020133d7836 */ /* 0x000fe20000000000 */
[----:B------:R-:W-:Y:S01]  /*9d70*/  IADD3.X R49, R57, R7, R6, P2, !PT ;  /* 0x0000000739317210 */ /* 0x000fe200017fe406 */
[----:B------:R-:W-:Y:S01]  /*9d80*/  IMAD R7, R60, 0xc0, RZ ;  /* 0x000000c03c077824 */ /* 0x000fe200078e02ff */
[----:B------:R-:W-:Y:S01]  /*9d90*/  IADD3.X R51, R55, R5, R20, P3, !PT ;  /* 0x0000000537337210 */ /* 0x000fe20001ffe414 */
[----:B------:R-:W-:Y:S01]  /*9da0*/  IMAD R5, R0, 0xc0, RZ ;  /* 0x000000c000057824 */ /* 0x000fe200078e02ff */
[----:B------:R-:W-:Y:S01]  /*9db0*/  CS2R R30, SRZ ;  /* 0x00000000001e7805 */ /* 0x000fe2000001ff00 */
[----:B------:R-:W-:-:S04]  /*9dc0*/  IMAD.WIDE.U32 R52, R52, 0xc0, R48 ;  /* 0x000000c034347825 */ /* 0x000fc800078e0030 */
[----:B------:R-:W-:Y:S01]  /*9dd0*/  IMAD.WIDE.U32 R14, R14, 0xc0, R50 ;  /* 0x000000c00e0e7825 */ /* 0x000fe200078e0032 */
[----:B------:R-:W-:Y:S01]  /*9de0*/  LEA R8, P2, R52, UR4, 0x1 ;  /* 0x0000000434087c11 */ /* 0x000fe2000f8408ff */
[----:B------:R-:W-:Y:S02]  /*9df0*/  ULDC UR4, c[0x0][0x3d4] ;  /* 0x0000f50000047ab9 */ /* 0x000fe40000000800 */
[----:B------:R-:W-:Y:S01]  /*9e00*/  IMAD.IADD R7, R7, 0x1, R53 ;  /* 0x0000000107077824 */ /* 0x000fe200078e0235 */
[----:B------:R-:W-:Y:S01]  /*9e10*/  LEA R20, P3, R14, UR6, 0x1 ;  /* 0x000000060e147c11 */ /* 0x000fe2000f8608ff */
[----:B------:R-:W-:Y:S01]  /*9e20*/  IMAD.IADD R5, R5, 0x1, R15 ;  /* 0x0000000105057824 */ /* 0x000fe200078e020f */
[----:B------:R-:W-:Y:S02]  /*9e30*/  ISETP.GE.AND P4, PT, R61, UR4, PT ;  /* 0x000000043d007c0c */ /* 0x000fe4000bf86270 */
[----:B------:R-:W-:Y:S02]  /*9e40*/  LEA.HI.X R9, R52, UR5, R7, 0x1, P2 ;  /* 0x0000000534097c11 */ /* 0x000fe400090f0c07 */
[----:B------:R-:W-:-:S02]  /*9e50*/  CS2R R6, SRZ ;  /* 0x0000000000067805 */ /* 0x000fc4000001ff00 */
[----:B------:R-:W-:Y:S02]  /*9e60*/  LEA.HI.X R21, R14, UR7, R5, 0x1, P3 ;  /* 0x000000070e157c11 */ /* 0x000fe400098f0c05 */
[----:B------:R-:W-:Y:S02]  /*9e70*/  CS2R R4, SRZ ;  /* 0x0000000000047805 */ /* 0x000fe4000001ff00 */
[----:B------:R-:W-:Y:S02]  /*9e80*/  ISETP.GE.AND P2, PT, R19, UR4, PT ;  /* 0x0000000413007c0c */ /* 0x000fe4000bf46270 */
[----:B------:R-:W-:Y:S01]  /*9e90*/  ISETP.GE.AND P3, PT, R63, UR4, PT ;  /* 0x000000043f007c0c */ /* 0x000fe2000bf66270 */
[----:B------:R0:W5:Y:S04]  /*9ea0*/  @!P4 LDG.E.128 R40, desc[UR38][R8.64+0x40] ;  /* 0x000040260828c981 */ /* 0x000168000c1e1d00 */
[----:B------:R0:W5:Y:S06]  /*9eb0*/  @!P4 LDG.E.128 R28, desc[UR38][R20.64+0x40] ;  /* 0x00004026141cc981 */ /* 0x00016c000c1e1d00 */
[----:B------:R0:W5:Y:S04]  /*9ec0*/  @!P2 LDG.E.128 R32, desc[UR38][R8.64] ;  /* 0x000000260820a981 */ /* 0x000168000c1e1d00 */
[----:B------:R0:W5:Y:S04]  /*9ed0*/  @!P3 LDG.E.128 R36, desc[UR38][R8.64+0x20] ;  /* 0x000020260824b981 */ /* 0x000168000c1e1d00 */
[----:B------:R0:W5:Y:S04]  /*9ee0*/  @!P2 LDG.E.128 R4, desc[UR38][R20.64] ;  /* 0x000000261404a981 */ /* 0x000168000c1e1d00 */
[----:B------:R0:W5:Y:S02]  /*9ef0*/  @!P3 LDG.E.128 R24, desc[UR38][R20.64+0x20] ;  /* 0x000020261418b981 */ /* 0x000164000c1e1d00 */
.L_x_9462:
[----:B------:R-:W-:Y:S05]  /*9f00*/  BSYNC B1 ;  /* 0x0000000000017941 */ /* 0x000fea0003800000 */
.L_x_9461:
[----:B------:R-:W2:Y:S01]  /*9f10*/  LDL R49, [R1+0x50] ;  /* 0x0000500001317983 */ /* 0x000ea20000100800 */
[----:B------:R-:W-:Y:S01]  /*9f20*/  @P1 SHF.R.U32.HI R3, RZ, R59, R58 ;  /* 0x0000003bff031219 */ /* 0x000fe2000001163a */
[----:B-----5:R-:W-:Y:S01]  /*9f30*/  IMAD.MOV.U32 R0, RZ, RZ, R4 ;  /* 0x000000ffff007224 */ /* 0x020fe200078e0004 */
[----:B------:R-:W-:Y:S01]  /*9f40*/  ULDC.64 UR4, c[0x0][0x3c8] ;  /* 0x0000f20000047ab9 */ /* 0x000fe20000000a00 */
[----:B0-----:R-:W-:Y:S01]  /*9f50*/  IMAD.MOV.U32 R8, RZ, RZ, R5 ;  /* 0x000000ffff087224 */ /* 0x001fe200078e0005 */
[----:B------:R-:W-:Y:S01]  /*9f60*/  SHF.R.S32.HI R9, RZ, 0x1f, R3 ;  /* 0x0000001fff097819 */ /* 0x000fe20000011403 */
[----:B------:R-:W-:Y:S01]  /*9f70*/  IMAD.MOV.U32 R14, RZ, RZ, R6 ;  /* 0x000000ffff0e7224 */ /* 0x000fe200078e0006 */
[----:B------:R-:W-:Y:S01]  /*9f80*/  PRMT R20, R20, 0x5410, R0 ;  /* 0x0000541014147816 */ /* 0x000fe20000000000 */
[----:B------:R-:W-:Y:S01]  /*9f90*/  IMAD.MOV.U32 R15, RZ, RZ, R7 ;  /* 0x000000ffff0f7224 */ /* 0x000fe200078e0007 */
[----:B------:R-:W-:Y:S01]  /*9fa0*/  PRMT R21, R21, 0x5410, R8 ;  /* 0x0000541015157816 */ /* 0x000fe20000000008 */
[C---:B------:R-:W-:Y:S01]  /*9fb0*/  IMAD R0, R9.reuse, R12, RZ ;  /* 0x0000000c09007224 */ /* 0x040fe200078e02ff */
[----:B------:R-:W-:Y:S01]  /*9fc0*/  PRMT R48, R48, 0x5410, R14 ;  /* 0x0000541030307816 */ /* 0x000fe2000000000e */
[----:B------:R-:W-:Y:S01]  /*9fd0*/  IMAD R8, R9, R10, RZ ;  /* 0x0000000a09087224 */ /* 0x000fe200078e02ff */
[----:B------:R-:W-:Y:S01]  /*9fe0*/  PRMT R64, R15, 0x7610, R64 ;  /* 0x000076100f407816 */ /* 0x000fe20000000040 */
[----:B------:R-:W-:Y:S01]  /*9ff0*/  IMAD.WIDE.U32 R56, R3, R12, R56 ;  /* 0x0000000c03387225 */ /* 0x000fe200078e0038 */
[----:B------:R-:W-:-:S03]  /*a000*/  ULDC.64 UR6, c[0x0][0x3e0] ;  /* 0x0000f80000067ab9 */ /* 0x000fc60000000a00 */
        /* <DEDUP_REMOVED lines=16> */
.L_x_9704:
[----:B------:R-:W-:Y:S01]  /*a110*/  UMOV UR4, 0xffffffff ;  /* 0xffffffff00047882 */ /* 0x000fe20000000000 */
[----:B------:R-:W-:Y:S02]  /*a120*/  LOP3.LUT R9, R9, 0xfffffffe, RZ, 0xc0, !PT ;  /* 0xfffffffe09097812 */ /* 0x000fe400078ec0ff */
[----:B------:R-:W-:Y:S05]  /*a130*/  BRA.DIV UR4, `(.L_x_9464) ;  /* 0x0000016a04987947 */ /* 0x000fea000b800000 */
.L_x_9707:
[----:B------:R-:W-:Y:S01]  /*a140*/  UMOV UR4, 0xffffffff ;  /* 0xffffffff00047882 */ /* 0x000fe20000000000 */
[----:B------:R-:W-:Y:S02]  /*a150*/  IMAD.IADD R9, R49, 0x1, -R9 ;  /* 0x0000000131097824 */ /* 0x000fe400078e0a09 */
[----:B------:R-:W-:Y:S05]  /*a160*/  BRA.DIV UR4, `(.L_x_9465) ;  /* 0x0000016a04b47947 */ /* 0x000fea000b800000 */
.L_x_9710:
[----:B------:R-:W-:Y:S01]  /*a170*/  UMOV UR4, 0xffffffff ;  /* 0xffffffff00047882 */ /* 0x000fe20000000000 */
[----:B------:R-:W-:Y:S02]  /*a180*/  SHF.L.U32 R9, R9, 0x1f, RZ ;  /* 0x0000001f09097819 */ /* 0x000fe400000006ff */
[----:B------:R-:W-:Y:S05]  /*a190*/  BRA.DIV UR4, `(.L_x_9466) ;  /* 0x0000016a04d07947 */ /* 0x000fea000b800000 */
.L_x_9713:
        /* <DEDUP_REMOVED lines=37> */
.L_x_9714:
[----:B------:R-:W-:Y:S05]  /*a3f0*/  BSYNC B1 ;  /* 0x0000000000017941 */ /* 0x000fea0003800000 */
.L_x_9467:
[----:B------:R-:W-:Y:S02]  /*a400*/  PRMT R51, R0, 0x7610, R51 ;  /* 0x0000761000337816 */ /* 0x000fe40000000033 */
[----:B------:R-:W-:Y:S01]  /*a410*/  PRMT R52, R8, 0x7610, R52 ;  /* 0x0000761008347816 */ /* 0x000fe20000000034 */
[----:B------:R-:W-:Y:S06]  /*a420*/  @P0 BRA `(.L_x_9450) ;  /* 0x0000001400780947 */ /* 0x000fec0003800000 */
[----:B------:R1:W5:Y:S01]  /*a430*/  LDL R81, [R1+0x18] ;  /* 0x0000180001517983 */ /* 0x0003620000100800 */
[----:B------:R-:W2:Y:S03]  /*a440*/  LDC R0, c[0x0][0x3d4] ;  /* 0x0000f500ff007b82 */ /* 0x000ea60000000800 */
[----:B------:R1:W5:Y:S04]  /*a450*/  LDL R80, [R1+0x58] ;  /* 0x0000580001507983 */ /* 0x0003680000100800 */
[----:B------:R1:W5:Y:S04]  /*a460*/  LDL R78, [R1+0x20] ;  /* 0x00002000014e7983 */ /* 0x0003680000100800 */
[----:B------:R1:W5:Y:S01]  /*a470*/  LDL R76, [R1+0x1c] ;  /* 0x00001c00014c7983 */ /* 0x0003620000100800 */
[C---:B------:R-:W-:Y:S01]  /*a480*/  VIADD R83, R19.reuse, 0x10 ;  /* 0x0000001013537836 */ /* 0x040fe20000000000 */
[----:B------:R-:W-:Y:S01]  /*a490*/  BSSY B1, `(.L_x_9469) ;  /* 0x0000073000017945 */ /* 0x000fe20003800000 */
[C---:B------:R-:W-:Y:S01]  /*a4a0*/  VIADD R82, R19.reuse, 0x20 ;  /* 0x0000002013527836 */ /* 0x040fe20000000000 */
[----:B--2---:R-:W-:-:S02]  /*a4b0*/  ISETP.GE.AND P0, PT, R19, R0, PT ;  /* 0x000000001300720c */ /* 0x004fc40003f06270 */
[-C--:B------:R-:W-:Y:S02]  /*a4c0*/  ISETP.GE.AND P1, PT, R83, R0.reuse, PT ;  /* 0x000000005300720c */ /* 0x080fe40003f26270 */
[----:B------:R-:W-:-:S09]  /*a4d0*/  ISETP.GE.AND P2, PT, R82, R0, PT ;  /* 0x000000005200720c */ /* 0x000fd20003f46270 */
[----:B-1----:R-:W-:Y:S05]  /*a4e0*/  @P0 BRA `(.L_x_9470) ;  /* 0x0000000400b40947 */ /* 0x002fea0003800000 */
[----:B------:R-:W-:Y:S02]  /*a4f0*/  LEA.HI R8, R46, R46, RZ, 0x1 ;  /* 0x0000002e2e087211 */ /* 0x000fe400078f08ff */
[----:B-----5:R-:W-:Y:S02]  /*a500*/  LOP3.LUT R10, R81, 0x18, R19, 0xf8, !PT ;  /* 0x00000018510a7812 */ /* 0x020fe400078ef813 */
[----:B0-----:R-:W-:Y:S02]  /*a510*/  LOP3.LUT R9, R8, 0xfffffffe, RZ, 0xc0, !PT ;  /* 0xfffffffe08097812 */ /* 0x001fe400078ec0ff */
[----:B------:R-:W-:Y:S02]  /*a520*/  LOP3.LUT R10, R10, R76, RZ, 0x3c, !PT ;  /* 0x0000004c0a0a7212 */ /* 0x000fe400078e3cff */
[----:B------:R-:W-:Y:S01]  /*a530*/  SHF.R.U64 R68, R4, 0x10, R5 ;  /* 0x0000001004447819 */ /* 0x000fe20000001205 */
[----:B------:R-:W-:Y:S01]  /*a540*/  IMAD.IADD R9, R46, 0x1, -R9 ;  /* 0x000000012e097824 */ /* 0x000fe200078e0a09 */
[----:B------:R-:W-:Y:S01]  /*a550*/  SHF.R.U64 R63, R32, 0x10, R33 ;  /* 0x00000010203f7819 */ /* 0x000fe20000001221 */
[----:B------:R-:W-:Y:S01]  /*a560*/  IMAD.IADD R10, R78, 0x1, R10 ;  /* 0x000000014e0a7824 */ /* 0x000fe200078e020a */
[----:B------:R-:W-:-:S02]  /*a570*/  SHF.R.U32.HI R70, RZ, 0x10, R5 ;  /* 0x00000010ff467819 */ /* 0x000fc40000011605 */
[----:B------:R-:W-:Y:S01]  /*a580*/  LEA.HI R8, R0, R9, RZ, 0x1d ;  /* 0x0000000900087211 */ /* 0x000fe200078fe8ff */
[----:B------:R-:W-:Y:S01]  /*a590*/  IMAD R53, R10, 0x2, R80 ;  /* 0x000000020a357824 */ /* 0x000fe200078e0250 */
[----:B------:R-:W-:Y:S02]  /*a5a0*/  PRMT R68, R20, 0x5432, R68 ;  /* 0x0000543214447816 */ /* 0x000fe40000000044 */
[----:B------:R-:W-:Y:S02]  /*a5b0*/  SHF.R.S32.HI R9, RZ, 0x1f, R8 ;  /* 0x0000001fff097819 */ /* 0x000fe40000011408 */
[--C-:B------:R-:W-:Y:S02]  /*a5c0*/  SHF.R.U64 R72, R6, 0x10, R7.reuse ;  /* 0x0000001006487819 */ /* 0x100fe40000001207 */
[----:B------:R-:W-:Y:S01]  /*a5d0*/  LEA.HI R9, R9, R8, RZ, 0x2 ;  /* 0x0000000809097211 */ /* 0x000fe200078f10ff */
[----:B------:R-:W-:Y:S01]  /*a5e0*/  IMAD.SHL.U32 R8, R8, 0x8, RZ ;  /* 0x0000000808087824 */ /* 0x000fe200078e00ff */
[----:B------:R-:W-:-:S02]  /*a5f0*/  SHF.R.U32.HI R73, RZ, 0x10, R7 ;  /* 0x00000010ff497819 */ /* 0x000fc40000011607 */
[----:B------:R-:W-:Y:S02]  /*a600*/  SHF.R.S32.HI R9, RZ, 0x2, R9 ;  /* 0x00000002ff097819 */ /* 0x000fe40000011409 */
[----:B------:R-:W-:Y:S02]  /*a610*/  LOP3.LUT R8, R81, 0x18, R8, 0xf8, !PT ;  /* 0x0000001851087812 */ /* 0x000fe400078ef808 */
[----:B------:R-:W-:Y:S01]  /*a620*/  PRMT R63, R69, 0x5410, R63 ;  /* 0x00005410453f7816 */ /* 0x000fe2000000003f */
[----:B------:R-:W-:Y:S01]  /*a630*/  IMAD R9, R9, 0x1800, R78 ;  /* 0x0000180009097824 */ /* 0x000fe200078e024e */
[----:B------:R-:W-:Y:S01]  /*a640*/  LOP3.LUT R8, R8, R76, RZ, 0x3c, !PT ;  /* 0x0000004c08087212 */ /* 0x000fe200078e3cff */
[----:B------:R-:W-:Y:S01]  /*a650*/  IMAD.U32 R69, R68, 0x10000, RZ ;  /* 0x0001000044457824 */ /* 0x000fe200078e00ff */
[----:B------:R-:W-:Y:S02]  /*a660*/  SHF.R.U32.HI R65, RZ, 0x10, R33 ;  /* 0x00000010ff417819 */ /* 0x000fe40000011621 */
[----:B------:R-:W-:Y:S01]  /*a670*/  PRMT R70, R21, 0x5432, R70 ;  /* 0x0000543215467816 */ /* 0x000fe20000000046 */
[----:B------:R-:W-:Y:S01]  /*a680*/  IMAD.IADD R13, R9, 0x1, R8 ;  /* 0x00000001090d7824 */ /* 0x000fe200078e0208 */
[----:B------:R-:W-:Y:S01]  /*a690*/  PRMT R73, R64, 0x5410, R73 ;  /* 0x0000541040497816 */ /* 0x000fe20000000049 */
[----:B------:R-:W0:Y:S01]  /*a6a0*/  LDS.128 R8, [R53] ;  /* 0x0000000035087984 */ /* 0x000e220000000c00 */
[----:B------:R-:W-:Y:S01]  /*a6b0*/  SHF.R.U32.HI R67, RZ, 0x10, R35 ;  /* 0x00000010ff437819 */ /* 0x000fe20000011623 */
[----:B------:R-:W-:Y:S01]  /*a6c0*/  IMAD R56, R13, 0x2, R2 ;  /* 0x000000020d387824 */ /* 0x000fe200078e0202 */
[----:B------:R-:W-:Y:S01]  /*a6d0*/  PRMT R65, R71, 0x5410, R65 ;  /* 0x0000541047417816 */ /* 0x000fe20000000041 */
[----:B------:R-:W-:Y:S01]  /*a6e0*/  IMAD.U32 R64, R63, 0x10000, RZ ;  /* 0x000100003f407824 */ /* 0x000fe200078e00ff */
[----:B------:R-:W-:Y:S01]  /*a6f0*/  PRMT R67, R74, 0x5410, R67 ;  /* 0x000054104a437816 */ /* 0x000fe20000000043 */
[----:B------:R-:W-:Y:S01]  /*a700*/  IMAD.U32 R71, R70, 0x10000, RZ ;  /* 0x0001000046477824 */ /* 0x000fe200078e00ff */
[----:B------:R-:W1:Y:S01]  /*a710*/  LDS.128 R12, [R56+0xc400] ;  /* 0x00c40000380c7984 */ /* 0x000e620000000c00 */
[----:B------:R-:W-:-:S02]  /*a720*/  SHF.R.U64 R66, R34, 0x10, R35 ;  /* 0x0000001022427819 */ /* 0x000fc40000001223 */
[----:B------:R-:W-:Y:S02]  /*a730*/  LOP3.LUT R68, R68, 0xffff0000, RZ, 0xc0, !PT ;  /* 0xffff000044447812 */ /* 0x000fe400078ec0ff */
[----:B------:R-:W-:Y:S02]  /*a740*/  LOP3.LUT R63, R63, 0xffff0000, RZ, 0xc0, !PT ;  /* 0xffff00003f3f7812 */ /* 0x000fe400078ec0ff */
        /* <DEDUP_REMOVED lines=71> */
.L_x_9470:
[----:B------:R-:W-:Y:S05]  /*abc0*/  BSYNC B1 ;  /* 0x0000000000017941 */ /* 0x000fea0003800000 */
.L_x_9469:
[----:B------:R-:W-:Y:S04]  /*abd0*/  BSSY B1, `(.L_x_9471) ;  /* 0x0000072000017945 */ /* 0x000fe80003800000 */
[----:B------:R-:W-:Y:S05]  /*abe0*/  @P1 BRA `(.L_x_9472) ;  /* 0x0000000400c01947 */ /* 0x000fea0003800000 */
[----:B-1----:R-:W-:Y:S02]  /*abf0*/  SHF.R.S32.HI R4, RZ, 0x1f, R83 ;  /* 0x0000001fff047819 */ /* 0x002fe40000011453 */
[----:B------:R-:W-:Y:S02]  /*ac00*/  SHF.R.U64 R34, R36, 0x10, R37 ;  /* 0x0000001024227819 */ /* 0x000fe40000001225 */
[CC--:B------:R-:W-:Y:S02]  /*ac10*/  LEA.HI R5, R4.reuse, R83.reuse, RZ, 0x3 ;  /* 0x0000005304057211 */ /* 0x0c0fe400078f18ff */
[----:B------:R-:W-:Y:S02]  /*ac20*/  LEA.HI R6, R4, R83, RZ, 0x5 ;  /* 0x0000005304067211 */ /* 0x000fe400078f28ff */
[----:B------:R-:W-:Y:S02]  /*ac30*/  SHF.R.S32.HI R7, RZ, 0x3, R5 ;  /* 0x00000003ff077819 */ /* 0x000fe40000011405 */
[----:B------:R-:W-:-:S02]  /*ac40*/  SHF.R.U64 R15, R24, 0x10, R25 ;  /* 0x00000010180f7819 */ /* 0x000fc40000001219 */
[----:B------:R-:W-:Y:S02]  /*ac50*/  LEA.HI R4, R0, R7, RZ, 0x1d ;  /* 0x0000000700047211 */ /* 0x000fe400078fe8ff */
[----:B------:R-:W-:Y:S02]  /*ac60*/  SHF.R.S32.HI R7, RZ, 0x5, R6 ;  /* 0x00000005ff077819 */ /* 0x000fe40000011406 */
[----:B-----5:R-:W-:Y:S02]  /*ac70*/  LOP3.LUT R6, R81, 0x18, R5, 0xf8, !PT ;  /* 0x0000001851067812 */ /* 0x020fe400078ef805 */
[----:B------:R-:W-:Y:S01]  /*ac80*/  SHF.R.S32.HI R5, RZ, 0x1f, R4 ;  /* 0x0000001fff057819 */ /* 0x000fe20000011404 */
[----:B------:R-:W-:Y:S01]  /*ac90*/  IMAD R7, R7, 0x1800, R78 ;  /* 0x0000180007077824 */ /* 0x000fe200078e024e */
[----:B------:R-:W-:Y:S02]  /*aca0*/  LOP3.LUT R6, R6, R76, RZ, 0x3c, !PT ;  /* 0x0000004c06067212 */ /* 0x000fe400078e3cff */
[----:B------:R-:W-:Y:S01]  /*acb0*/  LEA.HI R5, R5, R4, RZ, 0x2 ;  /* 0x0000000405057211 */ /* 0x000fe200078f10ff */
[----:B------:R-:W-:Y:S01]  /*acc0*/  IMAD.SHL.U32 R4, R4, 0x8, RZ ;  /* 0x0000000804047824 */ /* 0x000fe200078e00ff */
[----:B------:R-:W-:Y:S01]  /*acd0*/  SHF.R.U32.HI R37, RZ, 0x10, R37 ;  /* 0x00000010ff257819 */ /* 0x000fe20000011625 */
[----:B------:R-:W-:Y:S01]  /*ace0*/  IMAD.IADD R6, R7, 0x1, R6 ;  /* 0x0000000107067824 */ /* 0x000fe200078e0206 */
[----:B------:R-:W-:-:S02]  /*acf0*/  SHF.R.S32.HI R5, RZ, 0x2, R5 ;  /* 0x00000002ff057819 */ /* 0x000fc40000011405 */
[----:B------:R-:W-:Y:S01]  /*ad00*/  LOP3.LUT R4, R81, 0x18, R4, 0xf8, !PT ;  /* 0x0000001851047812 */ /* 0x000fe200078ef804 */
[----:B------:R-:W-:Y:S01]  /*ad10*/  IMAD R12, R6, 0x2, R80 ;  /* 0x00000002060c7824 */ /* 0x000fe200078e0250 */
[----:B------:R-:W-:Y:S01]  /*ad20*/  PRMT R59, R59, 0x5410, R34 ;  /* 0x000054103b3b7816 */ /* 0x000fe20000000022 */
[----:B------:R-:W-:Y:S01]  /*ad30*/  IMAD R5, R5, 0x1800, R78 ;  /* 0x0000180005057824 */ /* 0x000fe200078e024e */
[----:B------:R-:W-:Y:S02]  /*ad40*/  LOP3.LUT R4, R4, R76, RZ, 0x3c, !PT ;  /* 0x0000004c04047212 */ /* 0x000fe400078e3cff */
[----:B------:R-:W-:Y:S01]  /*ad50*/  PRMT R54, R54, 0x5410, R15 ;  /* 0x0000541036367816 */ /* 0x000fe2000000000f */
[----:B------:R-:W-:Y:S01]  /*ad60*/  IMAD.U32 R35, R59, 0x10000, RZ ;  /* 0x000100003b237824 */ /* 0x000fe200078e00ff */
[----:B------:R-:W-:Y:S01]  /*ad70*/  SHF.R.U32.HI R24, RZ, 0x10, R25 ;  /* 0x00000010ff187819 */ /* 0x000fe20000011619 */
[----:B------:R-:W-:Y:S01]  /*ad80*/  IMAD.IADD R13, R5, 0x1, R4 ;  /* 0x00000001050d7824 */ /* 0x000fe200078e0204 */
[----:B------:R-:W-:Y:S01]  /*ad90*/  SHF.R.U64 R14, R26, 0x10, R27 ;  /* 0x000000101a0e7819 */ /* 0x000fe2000000121b */
[----:B------:R-:W1:Y:S01]  /*ada0*/  LDS.128 R4, [R12] ;  /* 0x000000000c047984 */ /* 0x000e620000000c00 */
[----:B------:R-:W-:Y:S01]  /*adb0*/  PRMT R60, R60, 0x5410, R37 ;  /* 0x000054103c3c7816 */ /* 0x000fe20000000025 */
[----:B------:R-:W-:Y:S01]  /*adc0*/  IMAD R13, R13, 0x2, R2 ;  /* 0x000000020d0d7824 */ /* 0x000fe200078e0202 */
[--C-:B------:R-:W-:Y:S01]  /*add0*/  SHF.R.U64 R32, R38, 0x10, R39.reuse ;  /* 0x0000001026207819 */ /* 0x100fe20000001227 */
[----:B------:R-:W-:Y:S01]  /*ade0*/  IMAD.U32 R37, R54, 0x10000, RZ ;  /* 0x0001000036257824 */ /* 0x000fe200078e00ff */
[----:B------:R-:W-:-:S02]  /*adf0*/  SHF.R.U32.HI R39, RZ, 0x10, R39 ;  /* 0x00000010ff277819 */ /* 0x000fc40000011627 */
[----:B0-----:R-:W0:Y:S01]  /*ae00*/  LDS.128 R8, [R13+0xc400] ;  /* 0x00c400000d087984 */ /* 0x001e220000000c00 */
[----:B------:R-:W-:Y:S02]  /*ae10*/  SHF.R.U32.HI R27, RZ, 0x10, R27 ;  /* 0x00000010ff1b7819 */ /* 0x000fe4000001161b */
[----:B------:R-:W-:Y:S02]  /*ae20*/  PRMT R55, R55, 0x5410, R24 ;  /* 0x0000541037377816 */ /* 0x000fe40000000018 */
[----:B------:R-:W-:Y:S02]  /*ae30*/  PRMT R57, R57, 0x5410, R14 ;  /* 0x0000541039397816 */ /* 0x000fe4000000000e */
[----:B------:R-:W-:Y:S02]  /*ae40*/  PRMT R62, R62, 0x5410, R39 ;  /* 0x000054103e3e7816 */ /* 0x000fe40000000027 */
[----:B------:R-:W-:Y:S02]  /*ae50*/  PRMT R58, R58, 0x5410, R27 ;  /* 0x000054103a3a7816 */ /* 0x000fe4000000001b */
[----:B------:R-:W-:-:S02]  /*ae60*/  LOP3.LUT R39, R54, 0xffff0000, RZ, 0xc0, !PT ;  /* 0xffff000036277812 */ /* 0x000fc400078ec0ff */
[----:B------:R-:W-:Y:S02]  /*ae70*/  LOP3.LUT R59, R59, 0xffff0000, RZ, 0xc0, !PT ;  /* 0xffff00003b3b7812 */ /* 0x000fe400078ec0ff */
[----:B------:R-:W-:Y:S01]  /*ae80*/  PRMT R61, R61, 0x5410, R32 ;  /* 0x000054103d3d7816 */ /* 0x000fe20000000020 */
        /* <DEDUP_REMOVED lines=15> */
[C---:B------:R-:W-:Y:S01]  /*af80*/  FFMA.FTZ R53, R14.reuse, R35, -R53 ;  /* 0x000000230e357223 */ /* 0x040fe20000010835 */
[----:B------:R-:W-:Y:S01]  /*af90*/  FFMA.FTZ R63, R14, R37, R63 ;  /* 0x000000250e3f7223 */ /* 0x000fe2000001003f */
[----:B------:R-:W-:Y:S02]  /*afa0*/  IMAD.U32 R14, R60, 0x10000, RZ ;  /* 0x000100003c0e7824 */ /* 0x000fe400078e00ff */
[C---:B------:R-:W-:Y:S01]  /*afb0*/  FMUL.FTZ R35, R8.reuse, R39 ;  /* 0x0000002708237220 */ /* 0x040fe20000410000 */
[-C--:B------:R-:W-:Y:S01]  /*afc0*/  FMUL.FTZ R37, R8, R59.reuse ;  /* 0x0000003b08257220 */ /* 0x080fe20000410000 */
[----:B------:R-:W-:Y:S01]  /*afd0*/  FMUL.FTZ R38, R27, R26 ;  /* 0x0000001a1b267220 */ /* 0x000fe20000410000 */
[----:B------:R-:W-:Y:S01]  /*afe0*/  LOP3.LUT R8, R55, 0xffff0000, RZ, 0xc0, !PT ;  /* 0xffff000037087812 */ /* 0x000fe200078ec0ff */
[----:B------:R-:W-:Y:S01]  /*aff0*/  FMUL.FTZ R27, R27, R14 ;  /* 0x0000000e1b1b7220 */ /* 0x000fe20000410000 */
[----:B------:R-:W-:Y:S01]  /*b000*/  LOP3.LUT R60, R60, 0xffff0000, RZ, 0xc0, !PT ;  /* 0xffff00003c3c7812 */ /* 0x000fe200078ec0ff */
[C---:B------:R-:W-:Y:S01]  /*b010*/  FFMA.FTZ R34, R4.reuse, R59, -R35 ;  /* 0x0000003b04227223 */ /* 0x040fe20000010823 */
[----:B------:R-:W-:Y:S01]  /*b020*/  FFMA.FTZ R36, R4, R39, R37 ;  /* 0x0000002704247223 */ /* 0x000fe20000010025 */
[----:B------:R-:W-:Y:S01]  /*b030*/  FFMA.FTZ R26, R15, R26, R27 ;  /* 0x0000001a0f1a7223 */ /* 0x000fe2000001001b */
[----:B------:R-:W-:-:S02]  /*b040*/  IMAD.U32 R32, R10, 0x10000, RZ ;  /* 0x000100000a207824 */ /* 0x000fc400078e00ff */
[----:B------:R-:W-:Y:S01]  /*b050*/  FFMA.FTZ R38, R15, R14, -R38 ;  /* 0x0000000e0f267223 */ /* 0x000fe20000010826 */
[----:B------:R-:W-:Y:S01]  /*b060*/  FMUL.FTZ R4, R9, R8 ;  /* 0x0000000809047220 */ /* 0x000fe20000410000 */
[----:B------:R-:W-:Y:S02]  /*b070*/  IMAD.U32 R27, R57, 0x10000, RZ ;  /* 0x00010000391b7824 */ /* 0x000fe400078e00ff */
[-C--:B------:R-:W-:Y:S01]  /*b080*/  FMUL.FTZ R54, R9, R60.reuse ;  /* 0x0000003c09367220 */ /* 0x080fe20000410000 */
[----:B------:R-:W-:Y:S02]  /*b090*/  IMAD.U32 R33, R11, 0x10000, RZ ;  /* 0x000100000b217824 */ /* 0x000fe400078e00ff */
[----:B------:R-:W-:Y:S01]  /*b0a0*/  FFMA.FTZ R9, R5, R60, -R4 ;  /* 0x0000003c05097223 */ /* 0x000fe20000010804 */
[----:B------:R-:W-:Y:S02]  /*b0b0*/  IMAD.U32 R15, R61, 0x10000, RZ ;  /* 0x000100003d0f7824 */ /* 0x000fe400078e00ff */
[----:B------:R-:W-:Y:S01]  /*b0c0*/  FMUL.FTZ R37, R32, R27 ;  /* 0x0000001b20257220 */ /* 0x000fe20000410000 */
[----:B------:R-:W-:-:S02]  /*b0d0*/  IMAD.U32 R14, R58, 0x10000, RZ ;  /* 0x000100003a0e7824 */ /* 0x000fc400078e00ff */
[----:B------:R-:W-:Y:S01]  /*b0e0*/  FFMA.FTZ R35, R5, R8, R54 ;  /* 0x0000000805237223 */ /* 0x000fe20000010036 */
[----:B------:R-:W-:Y:S01]  /*b0f0*/  LOP3.LUT R10, R10, 0xffff0000, RZ, 0xc0, !PT ;  /* 0xffff00000a0a7812 */ /* 0x000fe200078ec0ff */
[----:B------:R-:W-:Y:S01]  /*b100*/  IMAD.U32 R4, R62, 0x10000, RZ ;  /* 0x000100003e047824 */ /* 0x000fe200078e00ff */
[----:B------:R-:W-:Y:S01]  /*b110*/  LOP3.LUT R11, R11, 0xffff0000, RZ, 0xc0, !PT ;  /* 0xffff00000b0b7812 */ /* 0x000fe200078ec0ff */
[-C--:B------:R-:W-:Y:S01]  /*b120*/  FMUL.FTZ R32, R32, R15.reuse ;  /* 0x0000000f20207220 */ /* 0x080fe20000410000 */
[----:B------:R-:W-:Y:S01]  /*b130*/  FMUL.FTZ R8, R33, R14 ;  /* 0x0000000e21087220 */ /* 0x000fe20000410000 */
[----:B------:R-:W-:Y:S01]  /*b140*/  LOP3.LUT R57, R57, 0xffff0000, RZ, 0xc0, !PT ;  /* 0xffff000039397812 */ /* 0x000fe200078ec0ff */
[----:B------:R-:W-:Y:S01]  /*b150*/  FFMA.FTZ R37, R24, R15, -R37 ;  /* 0x0000000f18257223 */ /* 0x000fe20000010825 */
[----:B------:R-:W-:Y:S01]  /*b160*/  LOP3.LUT R58, R58, 0xffff0000, RZ, 0xc0, !PT ;  /* 0xffff00003a3a7812 */ /* 0x000fe200078ec0ff */
[----:B------:R-:W-:Y:S01]  /*b170*/  FFMA.FTZ R32, R24, R27, R32 ;  /* 0x0000001b18207223 */ /* 0x000fe20000010020 */
[----:B------:R-:W-:Y:S01]  /*b180*/  LOP3.LUT R61, R61, 0xffff0000, RZ, 0xc0, !PT ;  /* 0xffff00003d3d7812 */ /* 0x000fe200078ec0ff */
[-C--:B------:R-:W-:Y:S01]  /*b190*/  FFMA.FTZ R15, R25, R4.reuse, -R8 ;  /* 0x00000004190f7223 */ /* 0x080fe20000010808 */
[----:B------:R-:W-:Y:S01]  /*b1a0*/  LOP3.LUT R62, R62, 0xffff0000, RZ, 0xc0, !PT ;  /* 0xffff00003e3e7812 */ /* 0x000fe200078ec0ff */
[----:B------:R-:W-:Y:S01]  /*b1b0*/  FMUL.FTZ R24, R33, R4 ;  /* 0x0000000421187220 */ /* 0x000fe20000410000 */
[C---:B------:R-:W-:Y:S01]  /*b1c0*/  FMUL.FTZ R5, R10.reuse, R57 ;  /* 0x000000390a057220 */ /* 0x040fe20000410000 */
[C---:B------:R-:W-:Y:S01]  /*b1d0*/  FMUL.FTZ R8, R11.reuse, R58 ;  /* 0x0000003a0b087220 */ /* 0x040fe20000410000 */
        /* <DEDUP_REMOVED lines=17> */
.L_x_9472:
[----:B------:R-:W-:Y:S05]  /*b2f0*/  BSYNC B1 ;  /* 0x0000000000017941 */ /* 0x000fea0003800000 */
.L_x_9471:
[----:B------:R-:W-:Y:S05]  /*b300*/  @P2 BRA `(.L_x_9450) ;  /* 0x0000000400c02947 */ /* 0x000fea0003800000 */
[----:B-12---:R-:W-:Y:S02]  /*b310*/  SHF.R.S32.HI R4, RZ, 0x1f, R82 ;  /* 0x0000001fff047819 */ /* 0x006fe40000011452 */
[----:B------:R-:W-:Y:S02]  /*b320*/  SHF.R.U64 R14, R28, 0x10, R29 ;  /* 0x000000101c0e7819 */ /* 0x000fe4000000121d */
[CC--:B------:R-:W-:Y:S02]  /*b330*/  LEA.HI R5, R4.reuse, R82.reuse, RZ, 0x3 ;  /* 0x0000005204057211 */ /* 0x0c0fe400078f18ff */
[----:B------:R-:W-:Y:S02]  /*b340*/  LEA.HI R4, R4, R82, RZ, 0x5 ;  /* 0x0000005204047211 */ /* 0x000fe400078f28ff */
[----:B------:R-:W-:Y:S02]  /*b350*/  SHF.R.S32.HI R7, RZ, 0x3, R5 ;  /* 0x00000003ff077819 */ /* 0x000fe40000011405 */
[----:B------:R-:W-:-:S02]  /*b360*/  SHF.R.S32.HI R6, RZ, 0x5, R4 ;  /* 0x00000005ff067819 */ /* 0x000fc40000011404 */
[----:B------:R-:W-:Y:S02]  /*b370*/  LEA.HI R0, R0, R7, RZ, 0x1d ;  /* 0x0000000700007211 */ /* 0x000fe400078fe8ff */
[----:B-----5:R-:W-:Y:S01]  /*b380*/  LOP3.LUT R4, R81, 0x18, R5, 0xf8, !PT ;  /* 0x0000001851047812 */ /* 0x020fe200078ef805 */
[----:B------:R-:W-:Y:S01]  /*b390*/  IMAD R6, R6, 0x1800, R78 ;  /* 0x0000180006067824 */ /* 0x000fe200078e024e */
[----:B------:R-:W-:Y:S02]  /*b3a0*/  SHF.R.S32.HI R5, RZ, 0x1f, R0 ;  /* 0x0000001fff057819 */ /* 0x000fe40000011400 */
[----:B------:R-:W-:Y:S02]  /*b3b0*/  LOP3.LUT R7, R4, R76, RZ, 0x3c, !PT ;  /* 0x0000004c04077212 */ /* 0x000fe400078e3cff */
[----:B------:R-:W-:Y:S01]  /*b3c0*/  LEA.HI R5, R5, R0, RZ, 0x2 ;  /* 0x0000000005057211 */ /* 0x000fe200078f10ff */
[----:B------:R-:W-:Y:S01]  /*b3d0*/  IMAD.SHL.U32 R0, R0, 0x8, RZ ;  /* 0x0000000800007824 */ /* 0x000fe200078e00ff */
[----:B------:R-:W-:Y:S01]  /*b3e0*/  SHF.R.U64 R26, R40, 0x10, R41 ;  /* 0x00000010281a7819 */ /* 0x000fe20000001229 */
[----:B------:R-:W-:Y:S01]  /*b3f0*/  IMAD.IADD R6, R6, 0x1, R7 ;  /* 0x0000000106067824 */ /* 0x000fe200078e0207 */
[----:B------:R-:W-:-:S02]  /*b400*/  SHF.R.S32.HI R5, RZ, 0x2, R5 ;  /* 0x00000002ff057819 */ /* 0x000fc40000011405 */
[----:B------:R-:W-:Y:S01]  /*b410*/  LOP3.LUT R4, R81, 0x18, R0, 0xf8, !PT ;  /* 0x0000001851047812 */ /* 0x000fe200078ef800 */
[----:B------:R-:W-:Y:S01]  /*b420*/  IMAD R0, R6, 0x2, R80 ;  /* 0x0000000206007824 */ /* 0x000fe200078e0250 */
[----:B------:R-:W-:Y:S01]  /*b430*/  SHF.R.U32.HI R29, RZ, 0x10, R29 ;  /* 0x00000010ff1d7819 */ /* 0x000fe2000001161d */
[----:B------:R-:W-:Y:S01]  /*b440*/  IMAD R5, R5, 0x1800, R78 ;  /* 0x0000180005057824 */ /* 0x000fe200078e024e */
[----:B------:R-:W-:Y:S02]  /*b450*/  LOP3.LUT R4, R4, R76, RZ, 0x3c, !PT ;  /* 0x0000004c04047212 */ /* 0x000fe400078e3cff */
[----:B------:R-:W-:Y:S02]  /*b460*/  PRMT R27, R3, 0x5410, R14 ;  /* 0x00005410031b7816 */ /* 0x000fe4000000000e */
[----:B------:R-:W-:Y:S01]  /*b470*/  PRMT R49, R49, 0x5410, R26 ;  /* 0x0000541031317816 */ /* 0x000fe2000000001a */
[----:B0-----:R-:W-:Y:S01]  /*b480*/  IMAD.IADD R9, R5, 0x1, R4 ;  /* 0x0000000105097824 */ /* 0x001fe200078e0204 */
[----:B------:R-:W-:Y:S01]  /*b490*/  PRMT R29, R20, 0x5410, R29 ;  /* 0x00005410141d7816 */ /* 0x000fe2000000001d */
[----:B------:R-:W0:Y:S01]  /*b4a0*/  LDS.128 R4, [R0] ;  /* 0x0000000000047984 */ /* 0x000e220000000c00 */
[----:B------:R-:W-:Y:S01]  /*b4b0*/  IMAD.U32 R28, R27, 0x10000, RZ ;  /* 0x000100001b1c7824 */ /* 0x000fe200078e00ff */
[----:B------:R-:W-:Y:S01]  /*b4c0*/  SHF.R.U32.HI R41, RZ, 0x10, R41 ;  /* 0x00000010ff297819 */ /* 0x000fe20000011629 */
[----:B------:R-:W-:Y:S01]  /*b4d0*/  IMAD R12, R9, 0x2, R2 ;  /* 0x00000002090c7824 */ /* 0x000fe200078e0202 */
[----:B------:R-:W-:Y:S01]  /*b4e0*/  SHF.R.U64 R30, R30, 0x10, R31 ;  /* 0x000000101e1e7819 */ /* 0x000fe2000000121f */
[----:B------:R-:W-:Y:S01]  /*b4f0*/  IMAD.U32 R26, R49, 0x10000, RZ ;  /* 0x00010000311a7824 */ /* 0x000fe200078e00ff */
[----:B------:R-:W-:-:S02]  /*b500*/  PRMT R50, R50, 0x5410, R41 ;  /* 0x0000541032327816 */ /* 0x000fc40000000029 */
[----:B------:R-:W1:Y:S01]  /*b510*/  LDS.128 R8, [R12+0xc400] ;  /* 0x00c400000c087984 */ /* 0x000e620000000c00 */
[----:B------:R-:W-:Y:S02]  /*b520*/  PRMT R30, R21, 0x5410, R30 ;  /* 0x00005410151e7816 */ /* 0x000fe4000000001e */
[----:B------:R-:W-:Y:S02]  /*b530*/  SHF.R.U32.HI R31, RZ, 0x10, R31 ;  /* 0x00000010ff1f7819 */ /* 0x000fe4000001161f */
[----:B------:R-:W-:Y:S02]  /*b540*/  LOP3.LUT R27, R27, 0xffff0000, RZ, 0xc0, !PT ;  /* 0xffff00001b1b7812 */ /* 0x000fe400078ec0ff */
[----:B------:R-:W-:Y:S02]  /*b550*/  LOP3.LUT R49, R49, 0xffff0000, RZ, 0xc0, !PT ;  /* 0xffff000031317812 */ /* 0x000fe400078ec0ff */
[----:B------:R-:W-:Y:S02]  /*b560*/  SHF.R.U64 R24, R42, 0x10, R43 ;  /* 0x000000102a187819 */ /* 0x000fe4000000122b */
[----:B------:R-:W-:-:S02]  /*b570*/  PRMT R48, R48, 0x5410, R31 ;  /* 0x0000541030307816 */ /* 0x000fc4000000001f */
[----:B------:R-:W-:Y:S02]  /*b580*/  PRMT R51, R51, 0x5410, R24 ;  /* 0x0000541033337816 */ /* 0x000fe40000000018 */
[----:B------:R-:W-:-:S04]  /*b590*/  SHF.R.U32.HI R43, RZ, 0x10, R43 ;  /* 0x00000010ff2b7819 */ /* 0x000fc8000001162b */
        /* <DEDUP_REMOVED lines=18> */
[----:B------:R-:W-:Y:S02]  /*b6c0*/  IMAD.U32 R26, R29, 0x10000, RZ ;  /* 0x000100001d1a7824 */ /* 0x000fe400078e00ff */
[----:B------:R-:W-:Y:S01]  /*b6d0*/  FFMA.FTZ R28, R3, R28, R20 ;  /* 0x0000001c031c7223 */ /* 0x000fe20000010014 */
[----:B------:R-:W-:Y:S02]  /*b6e0*/  IMAD.U32 R20, R50, 0x10000, RZ ;  /* 0x0001000032147824 */ /* 0x000fe400078e00ff */
[-C--:B------:R-:W-:Y:S01]  /*b6f0*/  FMUL.FTZ R3, R8, R49.reuse ;  /* 0x0000003108037220 */ /* 0x080fe20000410000 */
[----:B------:R-:W-:Y:S01]  /*b700*/  FMUL.FTZ R34, R21, R26 ;  /* 0x0000001a15227220 */ /* 0x000fe20000410000 */
[----:B------:R-:W-:Y:S01]  /*b710*/  LOP3.LUT R8, R29, 0xffff0000, RZ, 0xc0, !PT ;  /* 0xffff00001d087812 */ /* 0x000fe200078ec0ff */
[-C--:B------:R-:W-:Y:S01]  /*b720*/  FMUL.FTZ R21, R21, R20.reuse ;  /* 0x0000001415157220 */ /* 0x080fe20000410000 */
[----:B------:R-:W-:Y:S01]  /*b730*/  LOP3.LUT R50, R50, 0xffff0000, RZ, 0xc0, !PT ;  /* 0xffff000032327812 */ /* 0x000fe200078ec0ff */
[C---:B------:R-:W-:Y:S01]  /*b740*/  FFMA.FTZ R34, R13.reuse, R20, -R34 ;  /* 0x000000140d227223 */ /* 0x040fe20000010822 */
[----:B------:R-:W-:Y:S01]  /*b750*/  FFMA.FTZ R31, R4, R49, -R31 ;  /* 0x00000031041f7223 */ /* 0x000fe2000001081f */
[----:B------:R-:W-:Y:S01]  /*b760*/  FFMA.FTZ R21, R13, R26, R21 ;  /* 0x0000001a0d157223 */ /* 0x000fe20000010015 */
[----:B------:R-:W-:-:S02]  /*b770*/  IMAD.U32 R13, R30, 0x10000, RZ ;  /* 0x000100001e0d7824 */ /* 0x000fc400078e00ff */
[----:B------:R-:W-:Y:S01]  /*b780*/  FFMA.FTZ R27, R4, R27, R3 ;  /* 0x0000001b041b7223 */ /* 0x000fe20000010003 */
[----:B------:R-:W-:Y:S01]  /*b790*/  FMUL.FTZ R4, R9, R8 ;  /* 0x0000000809047220 */ /* 0x000fe20000410000 */
[----:B------:R-:W-:Y:S02]  /*b7a0*/  IMAD.U32 R3, R51, 0x10000, RZ ;  /* 0x0001000033037824 */ /* 0x000fe400078e00ff */
[-C--:B------:R-:W-:Y:S01]  /*b7b0*/  FMUL.FTZ R26, R9, R50.reuse ;  /* 0x00000032091a7220 */ /* 0x080fe20000410000 */
[----:B------:R-:W-:Y:S01]  /*b7c0*/  FMUL.FTZ R29, R24, R13 ;  /* 0x0000000d181d7220 */ /* 0x000fe20000410000 */
[----:B------:R-:W-:Y:S02]  /*b7d0*/  IMAD.U32 R25, R11, 0x10000, RZ ;  /* 0x000100000b197824 */ /* 0x000fe400078e00ff */
[C---:B------:R-:W-:Y:S01]  /*b7e0*/  FFMA.FTZ R9, R5.reuse, R50, -R4 ;  /* 0x0000003205097223 */ /* 0x040fe20000010804 */
[----:B------:R-:W-:Y:S02]  /*b7f0*/  IMAD.U32 R20, R48, 0x10000, RZ ;  /* 0x0001000030147824 */ /* 0x000fe400078e00ff */
[-C--:B------:R-:W-:Y:S01]  /*b800*/  FMUL.FTZ R24, R24, R3.reuse ;  /* 0x0000000318187220 */ /* 0x080fe20000410000 */
[----:B------:R-:W-:Y:S01]  /*b810*/  FFMA.FTZ R26, R5, R8, R26 ;  /* 0x00000008051a7223 */ /* 0x000fe2000001001a */
        /* <DEDUP_REMOVED lines=8> */
[-C--:B------:R-:W-:Y:S01]  /*b8a0*/  FFMA.FTZ R13, R15, R4.reuse, -R8 ;  /* 0x000000040f0d7223 */ /* 0x080fe20000010808 */
[----:B------:R-:W-:Y:S01]  /*b8b0*/  LOP3.LUT R51, R51, 0xffff0000, RZ, 0xc0, !PT ;  /* 0xffff000033337812 */ /* 0x000fe200078ec0ff */
[----:B------:R-:W-:Y:S01]  /*b8c0*/  FMUL.FTZ R14, R25, R4 ;  /* 0x00000004190e7220 */ /* 0x000fe20000410000 */
[----:B------:R-:W-:Y:S01]  /*b8d0*/  LOP3.LUT R52, R52, 0xffff0000, RZ, 0xc0, !PT ;  /* 0xffff000034347812 */ /* 0x000fe200078ec0ff */
[C---:B------:R-:W-:Y:S01]  /*b8e0*/  FMUL.FTZ R5, R10.reuse, R3 ;  /* 0x000000030a057220 */ /* 0x040fe20000410000 */
[----:B------:R-:W-:Y:S01]  /*b8f0*/  FMUL.FTZ R8, R11, R48 ;  /* 0x000000300b087220 */ /* 0x000fe20000410000 */
[-C--:B------:R-:W-:Y:S01]  /*b900*/  FMUL.FTZ R4, R10, R51.reuse ;  /* 0x000000330a047220 */ /* 0x080fe20000410000 */
[----:B------:R-:W-:Y:S01]  /*b910*/  FFMA.FTZ R14, R15, R20, R14 ;  /* 0x000000140f0e7223 */ /* 0x000fe2000001000e */
        /* <DEDUP_REMOVED lines=15> */
.L_x_9450:
[----:B------:R-:W-:Y:S05]  /*ba10*/  BSYNC B0 ;  /* 0x0000000000007941 */ /* 0x000fea0003800000 */
.L_x_9440:
        /* <DEDUP_REMOVED lines=8> */
.L_x_9438:
[----:B------:R-:W-:-:S13]  /*baa0*/  ISETP.NE.AND P0, PT, R157, 0x3, PT ;  /* 0x000000039d00780c */ /* 0x000fda0003f05270 */
[----:B------:R-:W-:Y:S05]  /*bab0*/  @!P0 BRA `(.L_x_9473) ;  /* 0x0000000000048947 */ /* 0x000fea0003800000 */
[----:B------:R-:W-:Y:S01]  /*bac0*/  BPT.TRAP 0x1 ;  /* 0x000000040000795c */ /* 0x000fe20000300000 */
.L_x_9473:
[----:B01234-:R-:W-:Y:S01]  /*bad0*/  IMAD R3, R17, 0x8, R2 ;  /* 0x0000000811037824 */ /* 0x01ffe200078e0202 */
[----:B------:R-:W-:-:S04]  /*bae0*/  SHF.L.U32 R0, R22, 0x1f, RZ ;  /* 0x0000001f16007819 */ /* 0x000fc800000006ff */
[----:B------:R0:W1:Y:S01]  /*baf0*/  SYNCS.PHASECHK.TRANS64.TRYWAIT P2, [R3+URZ+0x2d830], R0 ;  /* 0x02d83000030075a7 */ /* 0x000062000804017f */
[----:B------:R-:W-:Y:S05]  /*bb00*/  @!P0 BRA `(.L_x_9474) ;  /* 0x0000000000048947 */ /* 0x000fea0003800000 */
[----:B------:R-:W-:Y:S01]  /*bb10*/  BPT.TRAP 0x1 ;  /* 0x000000040000795c */ /* 0x000fe20000300000 */
.L_x_9474:
[----:B------:R-:W2:Y:S01]  /*bb20*/  S2R R8, SR_TID.X ;  /* 0x0000000000087919 */ /* 0x000ea20000002100 */
[----:B------:R-:W-:-:S05]  /*bb30*/  LOP3.LUT R47, R47, 0xffffff80, RZ, 0xc0, !PT ;  /* 0xffffff802f2f7812 */ /* 0x000fca00078ec0ff */
[----:B------:R-:W-:-:S05]  /*bb40*/  IMAD.IADD R47, R46, 0x1, -R47 ;  /* 0x000000012e2f7824 */ /* 0x000fca00078e0a2f */
[----:B------:R-:W-:-:S04]  /*bb50*/  SHF.R.S32.HI R6, RZ, 0x1f, R47 ;  /* 0x0000001fff067819 */ /* 0x000fc8000001142f */
[CC--:B------:R-:W-:Y:S02]  /*bb60*/  LEA.HI R4, R6.reuse, R47.reuse, RZ, 0x2 ;  /* 0x0000002f06047211 */ /* 0x0c0fe400078f10ff */
[----:B------:R-:W-:Y:S02]  /*bb70*/  LEA.HI R6, R6, R47, RZ, 0x5 ;  /* 0x0000002f06067211 */ /* 0x000fe400078f28ff */
[--C-:B------:R-:W-:Y:S02]  /*bb80*/  SHF.R.S32.HI R7, RZ, 0x2, R4.reuse ;  /* 0x00000002ff077819 */ /* 0x100fe40000011404 */
[----:B------:R-:W-:Y:S02]  /*bb90*/  SHF.R.S32.HI R4, RZ, 0x1f, R4 ;  /* 0x0000001fff047819 */ /* 0x000fe40000011404 */
[----:B------:R-:W-:Y:S02]  /*bba0*/  SHF.R.S32.HI R6, RZ, 0x5, R6 ;  /* 0x00000005ff067819 */ /* 0x000fe40000011406 */
[----:B------:R-:W-:Y:S01]  /*bbb0*/  LEA.HI R5, R4, R7, RZ, 0x3 ;  /* 0x0000000704057211 */ /* 0x000fe200078f18ff */
[----:B------:R-:W-:Y:S01]  /*bbc0*/  IMAD.HI R4, R44, 0x55555556, RZ ;  /* 0x555555562c047827 */ /* 0x000fe200078e02ff */
[----:B--2---:R-:W-:-:S02]  /*bbd0*/  LOP3.LUT R9, R8, 0x7f, RZ, 0xc0, !PT ;  /* 0x0000007f08097812 */ /* 0x004fc400078ec0ff */
[----:B------:R-:W-:Y:S02]  /*bbe0*/  LOP3.LUT R8, R5, 0xfffffff8, RZ, 0xc0, !PT ;  /* 0xfffffff805087812 */ /* 0x000fe400078ec0ff */
[----:B------:R-:W-:Y:S02]  /*bbf0*/  LEA.HI R5, R4, R4, RZ, 0x1 ;  /* 0x0000000404057211 */ /* 0x000fe400078f08ff */
[----:B------:R-:W-:Y:S01]  /*bc00*/  ISETP.NE.AND P1, PT, R9, RZ, PT ;  /* 0x000000ff0900720c */ /* 0x000fe20003f25270 */
[----:B------:R-:W-:Y:S02]  /*bc10*/  IMAD.IADD R7, R7, 0x1, -R8 ;  /* 0x0000000107077824 */ /* 0x000fe400078e0a08 */
[----:B------:R-:W-:Y:S02]  /*bc20*/  IMAD R5, R5, -0x3, R44 ;  /* 0xfffffffd05057824 */ /* 0x000fe400078e022c */
[----:B------:R-:W-:Y:S01]  /*bc30*/  IMAD R6, R6, 0x10, R7 ;  /* 0x0000001006067824 */ /* 0x000fe200078e0207 */
[----:B-1----:R-:W-:Y:S07]  /*bc40*/  @P2 BRA `(.L_x_9475) ;  /* 0x0000000000082947 */ /* 0x002fee0003800000 */
[----:B------:R-:W1:Y:S02]  /*bc50*/  SYNCS.PHASECHK.TRANS64.TRYWAIT P2, [R3+URZ+0x2d830], R0 ;  /* 0x02d83000030075a7 */ /* 0x000e64000804017f */
[----:B-1----:R-:W-:Y:S05]  /*bc60*/  @!P2 BRA `(.L_x_9476) ;  /* 0x000001500058a947 */ /* 0x002fea0003800000 */
.L_x_9475:
[----:B------:R-:W-:Y:S05]  /*bc70*/  WARPSYNC.ALL ;  /* 0x0000000000007948 */ /* 0x000fea0003800000 */
[----:B------:R-:W-:Y:S02]  /*bc80*/  IMAD R155, R5, 0x40, R6 ;  /* 0x00000040059b7824 */ /* 0x000fe400078e0206 */
[----:B01----:R-:W-:Y:S01]  /*bc90*/  VIADD R0, R2, 0x15400 ;  /* 0x0001540002007836 */ /* 0x003fe20000000000 */
[----:B------:R-:W-:Y:S01]  /*bca0*/  LOP3.LUT R12, R45, 0x10000, RZ, 0xfc, !PT ;  /* 0x000100002d0c7812 */ /* 0x000fe200078efcff */
[----:B------:R-:W-:Y:S01]  /*bcb0*/  IMAD.MOV.U32 R13, RZ, RZ, -0x7fffffe0 ;  /* 0x80000020ff0d7424 */ /* 0x000fe200078e00ff */
[----:B------:R-:W0:Y:S02]  /*bcc0*/  LDC.64 R8, c[0x0][0x9e0] ;  /* 0x00027800ff087b82 */ /* 0x000e240000000a00 */
[----:B------:R-:W-:-:S04]  /*bcd0*/  SHF.R.U32.HI R0, RZ, 0x4, R0 ;  /* 0x00000004ff007819 */ /* 0x000fc80000011600 */
[----:B------:R-:W-:-:S04]  /*bce0*/  LOP3.LUT R0, R0, 0x3fff, RZ, 0xc0, !PT ;  /* 0x00003fff00007812 */ /* 0x000fc800078ec0ff */
[----:B------:R-:W-:Y:S01]  /*bcf0*/  LOP3.LUT R4, R0, 0x10000, RZ, 0xfc, !PT ;  /* 0x0001000000047812 */ /* 0x000fe200078efcff */
[----:B------:R-:W-:-:S04]  /*bd00*/  IMAD.MOV.U32 R5, RZ, RZ, -0x7fffffe0 ;  /* 0x80000020ff057424 */ /* 0x000fc800078e00ff */
[----:B------:R1:W-:Y:S01]  /*bd10*/  STL [R1+0x10], R4 ;  /* 0x0000100401007387 */ /* 0x0003e20000100800 */
[C---:B------:R-:W-:Y:S02]  /*bd20*/  R2UR UR4, R12.reuse ;  /* 0x000000000c0472ca */ /* 0x040fe400000e0000 */
[----:B------:R-:W-:Y:S01]  /*bd30*/  R2UR UR5, R13 ;  /* 0x000000000d0572ca */ /* 0x000fe200000e0000 */
[----:B-----5:R-:W-:Y:S01]  /*bd40*/  WARPGROUP.ARRIVE ;  /* 0x00000000000079c5 */ /* 0x020fe20000000000 */
[----:B------:R-:W-:Y:S01]  /*bd50*/  R2UR UR7, R5 ;  /* 0x00000000050772ca */ /* 0x000fe200000e0000 */
[----:B------:R-:W-:Y:S01]  /*bd60*/  VIADD R152, R12, 0x2 ;  /* 0x000000020c987836 */ /* 0x000fe20000000000 */
[----:B------:R-:W2:Y:S01]  /*bd70*/  LDL R92, [R1+0x30] ;  /* 0x00003000015c7983 */ /* 0x000ea20000100800 */
[----:B-1----:R-:W-:-:S03]  /*bd80*/  IMAD R4, R17, 0x600, R4 ;  /* 0x0000060011047824 */ /* 0x002fc600078e0204 */
[----:B------:R-:W3:Y:S02]  /*bd90*/  LDL R94, [R1+0x40] ;  /* 0x00004000015e7983 */ /* 0x000ee40000100800 */
[C---:B------:R-:W-:Y:S01]  /*bda0*/  R2UR UR6, R4.reuse ;  /* 0x00000000040672ca */ /* 0x040fe200000e0000 */
[----:B------:R-:W-:Y:S01]  /*bdb0*/  IMAD.MOV.U32 R153, RZ, RZ, -0x7fffffe0 ;  /* 0x80000020ff997424 */ /* 0x000fe200078e00ff */
[----:B------:R-:W4:Y:S11]  /*bdc0*/  LDL R90, [R1+0x34] ;  /* 0x00003400015a7983 */ /* 0x000f360000100800 */
[----:B------:R-:W-:Y:S01]  /*bdd0*/  HGMMA.64x128x16.F32.BF16 R24, gdesc[UR4], RZ, !UPT, gsb0 ;  /* 0x01e00000041879f0 */ /* 0x000fe2000c0018ff */
[----:B------:R-:W-:-:S02]  /*bde0*/  VIADD R6, R4, 0x2 ;  /* 0x0000000204067836 */ /* 0x000fc40000000000 */
[----:B------:R-:W-:Y:S01]  /*bdf0*/  IMAD.MOV.U32 R7, RZ, RZ, -0x7fffffe0 ;  /* 0x80000020ff077424 */ /* 0x000fe200078e00ff */
[----:B------:R-:W-:Y:S02]  /*be00*/  R2UR UR4, R152 ;  /* 0x00000000980472ca */ /* 0x000fe400000e0000 */
[----:B------:R-:W-:Y:S02]  /*be10*/  R2UR UR5, R153 ;  /* 0x00000000990572ca */ /* 0x000fe400000e0000 */
[----:B------:R-:W-:Y:S02]  /*be20*/  R2UR UR6, R6 ;  /* 0x00000000060672ca */ /* 0x000fe400000e0000 */
[----:B------:R-:W-:Y:S01]  /*be30*/  R2UR UR7, R7 ;  /* 0x00000000070772ca */ /* 0x000fe200000e0000 */
[----:B------:R-:W-:Y:S02]  /*be40*/  VIADD R150, R12, 0x300 ;  /* 0x000003000c967836 */ /* 0x000fe40000000000 */
[----:B------:R-:W-:-:S02]  /*be50*/  VIADD R6, R4, 0x200 ;  /* 0x0000020004067836 */ /* 0x000fc40000000000 */
[----:B------:R-:W-:Y:S02]  /*be60*/  IMAD.MOV.U32 R151, RZ, RZ, -0x7fffffe0 ;  /* 0x80000020ff977424 */ /* 0x000fe400078e00ff */
[----:B------:R-:W-:Y:S01]  /*be70*/  IMAD.MOV.U32 R7, RZ, RZ, -0x7fffffe0 ;  /* 0x80000020ff077424 */ /* 0x000fe200078e00ff */
[----:B------:R-:W-:Y:S02]  /*be80*/  WARPGROUP.DEPBAR.LE gsb0, 0x0 ;  /* 0x00008000000079c5 */ /* 0x000fe40000010000 */
[----:B------:R-:W-:-:S06]  /*be90*/  WARPGROUP.ARRIVE ;  /* 0x00000000000079c5 */ /* 0x000fcc0000000000 */
[----:B------:R-:W-:Y:S01]  /*bea0*/  HGMMA.64x128x16.F32.BF16 R24, gdesc[UR4], R24, gsb0 ;  /* 0x01e00000041879f0 */ /* 0x000fe20008001818 */
        /* <DEDUP_REMOVED lines=37> */
[----:B------:R-:W-:-:S04]  /*c100*/  IMAD.MOV.U32 R15, RZ, RZ, -0x80 ;  /* 0xffffff80ff0f7424 */ /* 0x000fc800078e00ff */
[----:B------:R-:W-:Y:S02]  /*c110*/  IMAD R15, R88, R15, 0x80 ;  /* 0x00000080580f7424 */ /* 0x000fe400078e020f */
[----:B------:R-:W-:Y:S02]  /*c120*/  @!P1 VIADD R0, R3, 0x2d840 ;  /* 0x0002d84003009836 */ /* 0x000fe40000000000 */
[----:B--2---:R-:W-:Y:S01]  /*c130*/  IMAD.IADD R3, R92, 0x1, R15 ;  /* 0x000000015c037824 */ /* 0x004fe200078e020f */
[----:B0-----:R-:W-:-:S04]  /*c140*/  ISETP.GE.AND P2, PT, R9, 0x1, PT ;  /* 0x000000010900780c */ /* 0x001fc80003f46270 */
[----:B---3--:R-:W-:Y:S01]  /*c150*/  IADD3 R5, -R94, 0x1, R3 ;  /* 0x000000015e057810 */ /* 0x008fe20007ffe103 */
[----:B------:R-:W-:Y:S02]  /*c160*/  WARPGROUP.DEPBAR.LE gsb0, 0x0 ;  /* 0x00008000000079c5 */ /* 0x000fe40000010000 */
[----:B------:R-:W-:-:S06]  /*c170*/  WARPGROUP.ARRIVE ;  /* 0x00000000000079c5 */ /* 0x000fcc0000000000 */
[----:B------:R-:W-:Y:S01]  /*c180*/  HGMMA.64x128x16.F32.BF16 R24, gdesc[UR4], R24, gsb0 ;  /* 0x01e00000041879f0 */ /* 0x000fe20008001818 */
[----:B------:R-:W-:Y:S02]  /*c190*/  ULDC UR4, c[0x0][0x9dc] ;  /* 0x0002770000047ab9 */ /* 0x000fe40000000800 */
[----:B------:R-:W-:Y:S02]  /*c1a0*/  IMAD.U32 R20, RZ, RZ, UR4 ;  /* 0x00000004ff147e24 */ /* 0x000fe4000f8e00ff */
[----:B------:R-:W-:Y:S01]  /*c1b0*/  IMAD R5, R136, -0x2, R5 ;  /* 0xfffffffe88057824 */ /* 0x000fe200078e0205 */
[----:B------:R-:W-:Y:S02]  /*c1c0*/  @!P1 PRMT R0, RZ, 0x654, R0 ;  /* 0x00000654ff009816 */ /* 0x000fe40000000000 */
[----:B------:R-:W-:Y:S01]  /*c1d0*/  LOP3.LUT R10, RZ, R20, RZ, 0x33, !PT ;  /* 0x00000014ff0a7212 */ /* 0x000fe200078e33ff */
[----:B----4-:R-:W-:Y:S02]  /*c1e0*/  IMAD R155, R90, 0xc0, R155 ;  /* 0x000000c05a9b7824 */ /* 0x010fe400078e029b */
[----:B------:R-:W-:-:S02]  /*c1f0*/  IMAD R3, R136, -0x2, R3 ;  /* 0xfffffffe88037824 */ /* 0x000fc400078e0203 */
[C---:B------:R-:W-:Y:S02]  /*c200*/  IMAD.IADD R6, R5.reuse, 0x1, R8 ;  /* 0x0000000105067824 */ /* 0x040fe400078e0208 */
[----:B------:R-:W-:-:S03]  /*c210*/  IMAD.IADD R10, R5, 0x1, R10 ;  /* 0x00000001050a7824 */ /* 0x000fc600078e020a */
[----:B------:R-:W-:Y:S01]  /*c220*/  VIADDMNMX R14, R155, R6, R3, PT ;  /* 0x000000069b0e7246 */ /* 0x000fe20003800103 */
[----:B------:R-:W-:Y:S01]  /*c230*/  IMAD.IADD R11, R10, 0x1, R155 ;  /* 0x000000010a0b7824 */ /* 0x000fe200078e029b */
[----:B------:R-:W-:Y:S02]  /*c240*/  WARPGROUP.DEPBAR.LE gsb0, 0x0 ;  /* 0x00008000000079c5 */ /* 0x000fe40000010000 */
[----:B------:R0:W-:Y:S02]  /*c250*/  @!P1 SYNCS.ARRIVE.TRANS64.RED.A1T0 RZ, [R0+URZ], RZ ;  /* 0x000000ff00ff99a7 */ /* 0x0001e4000810043f */
[----:B0-----:R-:W-:Y:S01]  /*c260*/  LEA R0, R88, 0xffffff80, 0x7 ;  /* 0xffffff8058007811 */ /* 0x001fe200078e38ff */
        /* <DEDUP_REMOVED lines=12> */
.L_x_9479:
[----:B------:R-:W-:-:S13]  /*c330*/  ISETP.NE.AND P3, PT, R9, 0x1, PT ;  /* 0x000000010900780c */ /* 0x000fda0003f65270 */
[----:B------:R-:W0:Y:S02]  /*c340*/  @P3 LDC.64 R4, c[0x0][0x9e8] ;  /* 0x00027a00ff043b82 */ /* 0x000e240000000a00 */
[----:B0-----:R-:W-:-:S05]  /*c350*/  @P3 IMAD.HI.U32 R4, R7, R4, RZ ;  /* 0x0000000407043227 */ /* 0x001fca00078e00ff */
[----:B------:R-:W-:-:S07]  /*c360*/  @P3 SHF.R.U32.HI R7, RZ, R5, R4 ;  /* 0x00000005ff073219 */ /* 0x000fce0000011604 */
.L_x_9480:
[----:B------:R-:W-:Y:S05]  /*c370*/  BSYNC B0 ;  /* 0x0000000000007941 */ /* 0x000fea0003800000 */
.L_x_9478:
[----:B------:R-:W-:-:S04]  /*c380*/  IMAD R7, R7, R9, -R0 ;  /* 0x0000000907077224 */ /* 0x000fc800078e0a00 */
[----:B------:R-:W-:-:S05]  /*c390*/  IMAD R4, R136, -0x2, R7 ;  /* 0xfffffffe88047824 */ /* 0x000fca00078e0207 */
[----:B------:R-:W-:Y:S02]  /*c3a0*/  VIMNMX R11, R11, R4, !PT ;  /* 0x000000040b0b7248 */ /* 0x000fe40007fe0100 */
[----:B------:R-:W-:-:S07]  /*c3b0*/  VIADDMNMX R14, R4, R9, R14, PT ;  /* 0x00000009040e7246 */ /* 0x000fce000380010e */
.L_x_9477:
[----:B------:R-:W2:Y:S01]  /*c3c0*/  LDL.LU R96, [R1] ;  /* 0x0000000001607983 */ /* 0x000ea20000300800 */
[----:B------:R-:W-:Y:S01]  /*c3d0*/  ISETP.GE.AND P3, PT, R15, 0x2, PT ;  /* 0x000000020f00780c */ /* 0x000fe20003f66270 */
[----:B------:R-:W-:Y:S01]  /*c3e0*/  VIADD R4, R155, 0x8 ;  /* 0x000000089b047836 */ /* 0x000fe20000000000 */
[----:B------:R-:W-:Y:S02]  /*c3f0*/  ISETP.GE.AND P5, PT, R15, 0x9, PT ;  /* 0x000000090f00780c */ /* 0x000fe40003fa6270 */
[----:B------:R-:W-:Y:S01]  /*c400*/  ISETP.GT.AND P4, PT, R11, 0x1, !P3 ;  /* 0x000000010b00780c */ /* 0x000fe20005f84270 */
[----:B------:R-:W-:Y:S01]  /*c410*/  IMAD.IADD R10, R10, 0x1, R4 ;  /* 0x000000010a0a7824 */ /* 0x000fe200078e0204 */
[----:B------:R-:W-:Y:S02]  /*c420*/  VIADDMNMX R6, R4, R6, R3, PT ;  /* 0x0000000604067246 */ /* 0x000fe40003800103 */
[----:B------:R-:W-:-:S04]  /*c430*/  ISETP.LT.OR P4, PT, R14, 0x2, P4 ;  /* 0x000000020e00780c */ /* 0x000fc80002781670 */
[----:B------:R-:W-:Y:S02]  /*c440*/  FSEL R25, R25, -INF , !P4 ;  /* 0xff80000019197808 */ /* 0x000fe40006000000 */
[----:B------:R-:W-:-:S04]  /*c450*/  ISETP.GT.AND P4, PT, R11, 0x8, !P5 ;  /* 0x000000080b00780c */ /* 0x000fc80006f84270 */
[----:B------:R-:W-:-:S04]  /*c460*/  ISETP.LT.OR P4, PT, R14, 0x9, P4 ;  /* 0x000000090e00780c */ /* 0x000fc80002781670 */
[----:B------:R-:W-:Y:S02]  /*c470*/  FSEL R7, R28, -INF , !P4 ;  /* 0xff8000001c077808 */ /* 0x000fe40006000000 */
[----:B--2---:R-:W-:-:S04]  /*c480*/  LOP3.LUT R96, R96, 0xfffffffd, RZ, 0xc0, !PT ;  /* 0xfffffffd60607812 */ /* 0x004fc800078ec0ff */
[----:B------:R-:W-:Y:S02]  /*c490*/  @P5 LOP3.LUT R96, R96, 0x2, RZ, 0xfc, !PT ;  /* 0x0000000260605812 */ /* 0x000fe400078efcff */
[----:B------:R-:W-:Y:S02]  /*c4a0*/  ISETP.GE.AND P5, PT, R15, 0xa, PT ;  /* 0x0000000a0f00780c */ /* 0x000fe40003fa6270 */
[----:B------:R-:W-:Y:S02]  /*c4b0*/  LOP3.LUT R96, R96, 0xfffffffb, RZ, 0xc0, !PT ;  /* 0xfffffffb60607812 */ /* 0x000fe400078ec0ff */
[----:B------:R-:W-:-:S04]  /*c4c0*/  ISETP.GT.AND P4, PT, R11, 0x9, !P5 ;  /* 0x000000090b00780c */ /* 0x000fc80006f84270 */
[----:B------:R-:W-:-:S04]  /*c4d0*/  ISETP.LT.OR P4, PT, R14, 0xa, P4 ;  /* 0x0000000a0e00780c */ /* 0x000fc80002781670 */
[----:B------:R-:W-:Y:S02]  /*c4e0*/  FSEL R29, R29, -INF , !P4 ;  /* 0xff8000001d1d7808 */ /* 0x000fe40006000000 */
        /* <DEDUP_REMOVED lines=168> */
[----:B------:R-:W-:-:S03]  /*cf70*/  ISETP.GT.AND P6, PT, R11, 0x79, !P6 ;  /* 0x000000790b00780c */ /* 0x000fc600077c4270 */
[----:B------:R0:W-:Y:S01]  /*cf80*/  STL [R1], R96 ;  /* 0x0000006001007387 */ /* 0x0001e20000100800 */
[----:B------:R-:W-:-:S03]  /*cf90*/  ISETP.LT.OR P6, PT, R14, 0x7a, P6 ;  /* 0x0000007a0e00780c */ /* 0x000fc600037c1670 */
[----:B------:R0:W-:Y:S01]  /*cfa0*/  STL [R1+0x4], R4 ;  /* 0x0000040401007387 */ /* 0x0001e20000100800 */
        /* <DEDUP_REMOVED lines=9> */
[----:B0-----:R-:W0:Y:S02]  /*d040*/  @P6 LDC.64 R4, c[0x0][0x9e8] ;  /* 0x00027a00ff046b82 */ /* 0x001e240000000a00 */
[----:B0-----:R-:W-:-:S05]  /*d050*/  @P6 IMAD.HI.U32 R4, R3, R4, RZ ;  /* 0x0000000403046227 */ /* 0x001fca00078e00ff */
[----:B------:R-:W-:-:S04]  /*d060*/  @P6 SHF.R.U32.HI R3, RZ, R5, R4 ;  /* 0x00000005ff036219 */ /* 0x000fc80000011604 */
[----:B------:R-:W-:Y:S01]  /*d070*/  LOP3.LUT R3, RZ, R3, RZ, 0x33, !PT ;  /* 0x00000003ff037212 */ /* 0x000fe200078e33ff */
[----:B------:R-:W-:Y:S06]  /*d080*/  BRA `(.L_x_9484) ;  /* 0x0000000000107947 */ /* 0x000fec0003800000 */
.L_x_9483:
[----:B------:R-:W-:-:S13]  /*d090*/  ISETP.NE.AND P6, PT, R9, 0x1, PT ;  /* 0x000000010900780c */ /* 0x000fda0003fc5270 */
[----:B0-----:R-:W0:Y:S02]  /*d0a0*/  @P6 LDC.64 R4, c[0x0][0x9e8] ;  /* 0x00027a00ff046b82 */ /* 0x001e240000000a00 */
[----:B0-----:R-:W-:-:S05]  /*d0b0*/  @P6 IMAD.HI.U32 R4, R3, R4, RZ ;  /* 0x0000000403046227 */ /* 0x001fca00078e00ff */
[----:B------:R-:W-:-:S07]  /*d0c0*/  @P6 SHF.R.U32.HI R3, RZ, R5, R4 ;  /* 0x00000005ff036219 */ /* 0x000fce0000011604 */
.L_x_9484:
[----:B------:R-:W-:Y:S05]  /*d0d0*/  BSYNC B0 ;  /* 0x0000000000007941 */ /* 0x000fea0003800000 */
.L_x_9482:
[----:B------:R-:W-:-:S04]  /*d0e0*/  IMAD R3, R3, R9, -R0 ;  /* 0x0000000903037224 */ /* 0x000fc800078e0a00 */
[----:B------:R-:W-:-:S05]  /*d0f0*/  IMAD R3, R136, -0x2, R3 ;  /* 0xfffffffe88037824 */ /* 0x000fca00078e0203 */
[----:B------:R-:W-:Y:S02]  /*d100*/  VIMNMX R10, R10, R3, !PT ;  /* 0x000000030a0a7248 */ /* 0x000fe40007fe0100 */
[----:B------:R-:W-:-:S07]  /*d110*/  VIADDMNMX R6, R3, R9, R6, PT ;  /* 0x0000000903067246 */ /* 0x000fce0003800106 */
.L_x_9481:
[----:B------:R-:W-:Y:S01]  /*d120*/  ISETP.GT.AND P3, PT, R10, 0x1, !P3 ;  /* 0x000000010a00780c */ /* 0x000fe20005f64270 */
[----:B------:R-:W-:Y:S01]  /*d130*/  ULDC UR4, c[0x0][0x988] ;  /* 0x0002620000047ab9 */ /* 0x000fe20000000800 */
[----:B------:R-:W-:Y:S01]  /*d140*/  LOP3.LUT P6, RZ, R96, 0x2000000, RZ, 0xc0, !PT ;  /* 0x0200000060ff7812 */ /* 0x000fe200078cc0ff */
[----:B------:R-:W2:Y:S01]  /*d150*/  LDL R80, [R1+0x28] ;  /* 0x0000280001507983 */ /* 0x000ea20000100800 */
        /* <DEDUP_REMOVED lines=31> */
[----:B------:R-:W-:Y:S02]  /*d350*/  ISETP.GT.AND P3, PT, R10, 0x18, !P6 ;  /* 0x000000180a00780c */ /* 0x000fe40007764270 */
[----:B------:R-:W-:Y:S02]  /*d360*/  LOP3.LUT P6, RZ, R96, 0x4000, RZ, 0xc0, !PT ;  /* 0x0000400060ff7812 */ /* 0x000fe400078cc0ff */
        /* <DEDUP_REMOVED lines=41> */
[----:B------:R-:W-:Y:S01]  /*d600*/  FMNMX.FTZ R14, R85, R0, !PT ;  /* 0x00000000550e7209 */ /* 0x000fe20007810000 */
[----:B------:R-:W-:Y:S01]  /*d610*/  IMAD.U32 R0, RZ, RZ, UR4 ;  /* 0x00000004ff007e24 */ /* 0x000fe2000f8e00ff */
[----:B------:R-:W-:-:S03]  /*d620*/  ISETP.LT.OR P3, PT, R6, 0x31, P3 ;  /* 0x000000310600780c */ /* 0x000fc60001f61670 */
[----:B------:R-:W1:Y:S01]  /*d630*/  SHFL.BFLY PT, R3, R14, 0x2, 0x1f ;  /* 0x0c401f000e037f89 */ /* 0x000e6200000e0000 */
[----:B------:R-:W-:Y:S02]  /*d640*/  FSEL R119, R50, -INF , !P3 ;  /* 0xff80000032777808 */ /* 0x000fe40005800000 */
[----:B------:R-:W-:-:S04]  /*d650*/  LOP3.LUT P3, RZ, R96, 0x40000, RZ, 0xc0, !PT ;  /* 0x0004000060ff7812 */ /* 0x000fc8000786c0ff */
[----:B------:R-:W-:-:S04]  /*d660*/  ISETP.GT.AND P3, PT, R10, 0x31, !P3 ;  /* 0x000000310a00780c */ /* 0x000fc80005f64270 */
[----:B------:R-:W-:-:S04]  /*d670*/  ISETP.LT.OR P3, PT, R6, 0x32, P3 ;  /* 0x000000320600780c */ /* 0x000fc80001f61670 */
[----:B------:R-:W-:Y:S02]  /*d680*/  FSEL R51, R51, -INF , !P3 ;  /* 0xff80000033337808 */ /* 0x000fe40005800000 */
[----:B------:R-:W-:-:S04]  /*d690*/  LOP3.LUT P3, RZ, R96, 0x20000, RZ, 0xc0, !PT ;  /* 0x0002000060ff7812 */ /* 0x000fc8000786c0ff */
[----:B------:R-:W-:Y:S02]  /*d6a0*/  ISETP.GT.AND P3, PT, R10, 0x38, !P3 ;  /* 0x000000380a00780c */ /* 0x000fe40005f64270 */
[----:B-1----:R-:W-:Y:S02]  /*d6b0*/  FMNMX.FTZ R28, R14, R3, !PT ;  /* 0x000000030e1c7209 */ /* 0x002fe40007810000 */
        /* <DEDUP_REMOVED lines=11> */
[----:B0-----:R-:W-:Y:S01]  /*d770*/  FMUL.FTZ R4, R3, R0 ;  /* 0x0000000003047220 */ /* 0x001fe20000410000 */
[----:B------:R-:W-:Y:S02]  /*d780*/  FSEL R123, R58, -INF , !P3 ;  /* 0xff8000003a7b7808 */ /* 0x000fe40005800000 */
[----:B------:R-:W-:Y:S02]  /*d790*/  ISETP.GT.AND P3, PT, R10, 0x41, !P6 ;  /* 0x000000410a00780c */ /* 0x000fe40007764270 */
[----:B------:R-:W-:Y:S02]  /*d7a0*/  LOP3.LUT P6, RZ, R96, 0x8, RZ, 0xc0, !PT ;  /* 0x0000000860ff7812 */ /* 0x000fe400078cc0ff */
        /* <DEDUP_REMOVED lines=48> */
[C---:B------:R-:W-:Y:S02]  /*dab0*/  ISETP.GT.AND P3, PT, R10.reuse, RZ, !P6 ;  /* 0x000000ff0a00720c */ /* 0x040fe40007764270 */
[----:B------:R-:W-:Y:S02]  /*dac0*/  ISETP.GT.AND P4, PT, R10, 0x71, !P4 ;  /* 0x000000710a00780c */ /* 0x000fe40006784270 */
[----:B------:R-:W-:Y:S01]  /*dad0*/  ISETP.LT.OR P3, PT, R6, 0x1, P3 ;  /* 0x000000010600780c */ /* 0x000fe20001f61670 */
[----:B------:R-:W-:Y:S01]  /*dae0*/  FFMA.FTZ R141, R25, R0, -R4 ;  /* 0x00000000198d7223 */ /* 0x000fe20000010804 */
[----:B------:R-:W-:Y:S02]  /*daf0*/  LOP3.LUT P6, RZ, R96, 0x10000000, RZ, 0xc0, !PT ;  /* 0x1000000060ff7812 */ /* 0x000fe400078cc0ff */
[----:B------:R-:W-:-:S04]  /*db00*/  FSEL R26, R26, -INF , !P3 ;  /* 0xff8000001a1a7808 */ /* 0x000fc80005800000 */
        /* <DEDUP_REMOVED lines=26> */
[----:B------:R-:W-:Y:S02]  /*dcb0*/  ISETP.GT.AND P5, PT, R10, 0x78, !P5 ;  /* 0x000000780a00780c */ /* 0x000fe40006fa4270 */
[----:B------:R-:W-:Y:S02]  /*dcc0*/  ISETP.LT.OR P4, PT, R6, 0x72, P4 ;  /* 0x000000720600780c */ /* 0x000fe40002781670 */
[----:B------:R-:W-:Y:S01]  /*dcd0*/  FMNMX.FTZ R36, R79, R36, !PT ;  /* 0x000000244f247209 */ /* 0x000fe20007810000 */
[-CC-:B------:R-:W-:Y:S01]  /*dce0*/  FFMA.FTZ R25, R7, R0.reuse, -R4.reuse ;  /* 0x0000000007197223 */ /* 0x180fe20000010804 */
[-CC-:B------:R-:W-:Y:S01]  /*dcf0*/  FFMA.FTZ R7, R91, R0.reuse, -R4.reuse ;  /* 0x000000005b077223 */ /* 0x180fe20000010804 */
[----:B------:R-:W-:Y:S01]  /*dd00*/  ISETP.GT.AND P3, PT, R10, 0x79, !P6 ;  /* 0x000000790a00780c */ /* 0x000fe20007764270 */
[----:B------:R-:W-:Y:S01]  /*dd10*/  FFMA.FTZ R28, R29, R0, -R4 ;  /* 0x000000001d1c7223 */ /* 0x000fe20000010804 */
[----:B------:R-:W-:-:S02]  /*dd20*/  ISETP.LT.OR P5, PT, R6, 0x79, P5 ;  /* 0x000000790600780c */ /* 0x000fc40002fa1670 */
[----:B------:R-:W-:Y:S02]  /*dd30*/  FSEL R91, R83, -INF , !P4 ;  /* 0xff800000535b7808 */ /* 0x000fe40006000000 */
[----:B------:R-:W-:Y:S01]  /*dd40*/  FMNMX.FTZ R36, R133, R36, !PT ;  /* 0x0000002485247209 */ /* 0x000fe20007810000 */
[-CC-:B------:R-:W-:Y:S01]  /*dd50*/  FFMA.FTZ R29, R21, R0.reuse, -R4.reuse ;  /* 0x00000000151d7223 */ /* 0x180fe20000010804 */
[--C-:B------:R-:W-:Y:S01]  /*dd60*/  FFMA.FTZ R21, R93, R0, -R4.reuse ;  /* 0x000000005d157223 */ /* 0x100fe20000010804 */
[----:B------:R-:W-:Y:S02]  /*dd70*/  ISETP.LT.OR P3, PT, R6, 0x7a, P3 ;  /* 0x0000007a0600780c */ /* 0x000fe40001f61670 */
[----:B------:R-:W-:Y:S02]  /*dd80*/  FSEL R93, R86, -INF , !P5 ;  /* 0xff800000565d7808 */ /* 0x000fe40006800000 */
[----:B------:R-:W-:Y:S01]  /*dd90*/  FMNMX.FTZ R36, R91, R36, !PT ;  /* 0x000000245b247209 */ /* 0x000fe20007810000 */
[-CC-:B------:R-:W-:Y:S01]  /*dda0*/  FFMA.FTZ R30, R33, R0.reuse, -R4.reuse ;  /* 0x00000000211e7223 */ /* 0x180fe20000010804 */
[----:B------:R-:W-:Y:S01]  /*ddb0*/  FFMA.FTZ R33, R95, R0, -R4 ;  /* 0x000000005f217223 */ /* 0x000fe20000010804 */
[----:B------:R-:W-:-:S02]  /*ddc0*/  FSEL R95, R87, -INF , !P3 ;  /* 0xff800000575f7808 */ /* 0x000fc40005800000 */
[----:B------:R-:W-:Y:S01]  /*ddd0*/  FMNMX.FTZ R36, R93, R36, !PT ;  /* 0x000000245d247209 */ /* 0x000fe20007810000 */
[----:B------:R-:W-:-:S03]  /*dde0*/  FFMA.FTZ R40, R89, R0, -R4 ;  /* 0x0000000059287223 */ /* 0x000fc60000010804 */
[----:B------:R-:W-:Y:S01]  /*ddf0*/  FMNMX.FTZ R36, R95, R36, !PT ;  /* 0x000000245f247209 */ /* 0x000fe20007810000 */
[----:B------:R-:W-:-:S04]  /*de00*/  FFMA.FTZ R89, R37, R0, -R4 ;  /* 0x0000000025597223 */ /* 0x000fc80000010804 */
[----:B------:R-:W0:Y:S01]  /*de10*/  SHFL.BFLY PT, R37, R36, 0x2, 0x1f ;  /* 0x0c401f0024257f89 */ /* 0x000e2200000e0000 */
[----:B------:R-:W-:-:S04]  /*de20*/  FFMA.FTZ R45, R45, R0, -R4 ;  /* 0x000000002d2d7223 */ /* 0x000fc80000010804 */
[----:B------:R0:W-:Y:S02]  /*de30*/  MUFU.EX2 R32, R45 ;  /* 0x0000002d00207308 */ /* 0x0001e40000000800 */
[----:B0-----:R-:W-:-:S05]  /*de40*/  FMNMX.FTZ R45, R36, R37, !PT ;  /* 0x00000025242d7209 */ /* 0x001fca0007810000 */
[----:B------:R-:W0:Y:S01]  /*de50*/  SHFL.BFLY PT, R6, R45, 0x1, 0x1f ;  /* 0x0c201f002d067f89 */ /* 0x000e2200000e0000 */
        /* <DEDUP_REMOVED lines=13> */
[-CC-:B-1----:R-:W-:Y:S01]  /*df30*/  FFMA.FTZ R41, R53, R0.reuse, -R4.reuse ;  /* 0x0000000035297223 */ /* 0x182fe20000010804 */
[--C-:B------:R-:W-:Y:S01]  /*df40*/  FFMA.FTZ R53, R69, R0, -R4.reuse ;  /* 0x0000000045357223 */ /* 0x100fe20000010804 */
[----:B0-----:R-:W-:Y:S01]  /*df50*/  FMNMX.FTZ R6, R45, R6, !PT ;  /* 0x000000062d067209 */ /* 0x001fe20007810000 */
[----:B---3--:R-:W-:-:S03]  /*df60*/  FFMA.FTZ R49, R65, R0, -R4 ;  /* 0x0000000041317223 */ /* 0x008fc60000010804 */
[C---:B------:R-:W-:Y:S01]  /*df70*/  FSETP.NEU.FTZ.AND P3, PT, R6.reuse, -INF , PT ;  /* 0xff8000000600780b */ /* 0x040fe20003f7d000 */
[-C--:B------:R-:W-:Y:S01]  /*df80*/  FMUL.FTZ R54, R6, R0.reuse ;  /* 0x0000000006367220 */ /* 0x080fe20000410000 */
[-CC-:B------:R-:W-:Y:S01]  /*df90*/  FFMA.FTZ R57, R73, R0.reuse, -R4.reuse ;  /* 0x0000000049397223 */ /* 0x180fe20000010804 */
[-CC-:B------:R-:W-:Y:S01]  /*dfa0*/  FFMA.FTZ R50, R109, R0.reuse, -R4.reuse ;  /* 0x000000006d327223 */ /* 0x180fe20000010804 */
[-CC-:B------:R-:W-:Y:S01]  /*dfb0*/  FFMA.FTZ R61, R77, R0.reuse, -R4.reuse ;  /* 0x000000004d3d7223 */ /* 0x180fe20000010804 */
[-CC-:B------:R-:W-:Y:S01]  /*dfc0*/  FFMA.FTZ R10, R111, R0.reuse, -R4.reuse ;  /* 0x000000006f0a7223 */ /* 0x180fe20000010804 */
[-CC-:B------:R-:W-:Y:S01]  /*dfd0*/  FFMA.FTZ R37, R113, R0.reuse, -R4.reuse ;  /* 0x0000000071257223 */ /* 0x180fe20000010804 */
[-CC-:B------:R-:W-:Y:S01]  /*dfe0*/  FFMA.FTZ R36, R81, R0.reuse, -R4.reuse ;  /* 0x0000000051247223 */ /* 0x180fe20000010804 */
[-C--:B------:R-:W-:Y:S01]  /*dff0*/  FFMA.FTZ R45, R85, R0.reuse, -R4 ;  /* 0x00000000552d7223 */ /* 0x080fe20000010804 */
[----:B------:R-:W-:Y:S01]  /*e000*/  FSEL R4, R54, RZ, P3 ;  /* 0x000000ff36047208 */ /* 0x000fe20001800000 */
[----:B------:R-:W-:Y:S04]  /*e010*/  MUFU.EX2 R24, R24 ;  /* 0x0000001800187308 */ /* 0x000fe80000000800 */
[-CC-:B------:R-:W-:Y:S01]  /*e020*/  FFMA.FTZ R54, R26, R0.reuse, -R4.reuse ;  /* 0x000000001a367223 */ /* 0x180fe20000010804 */
[----:B------:R-:W-:-:S03]  /*e030*/  FFMA.FTZ R27, R27, R0, -R4 ;  /* 0x000000001b1b7223 */ /* 0x000fc60000010804 */
[----:B------:R-:W0:Y:S01]  /*e040*/  MUFU.EX2 R141, R141 ;  /* 0x0000008d008d7308 */ /* 0x000e220000000800 */
[-CC-:B------:R-:W-:Y:S01]  /*e050*/  FFMA.FTZ R58, R5, R0.reuse, -R4.reuse ;  /* 0x00000000053a7223 */ /* 0x180fe20000010804 */
[----:B------:R-:W-:-:S06]  /*e060*/  FFMA.FTZ R31, R31, R0, -R4 ;  /* 0x000000001f1f7223 */ /* 0x000fcc0000010804 */
[----:B------:R-:W1:Y:S01]  /*e070*/  MUFU.EX2 R25, R25 ;  /* 0x0000001900197308 */ /* 0x000e620000000800 */
[----:B------:R-:W-:-:S07]  /*e080*/  FFMA.FTZ R60, R11, R0, -R4 ;  /* 0x000000000b3c7223 */ /* 0x000fce0000010804 */
[----:B------:R-:W-:Y:S08]  /*e090*/  MUFU.EX2 R54, R54 ;  /* 0x0000003600367308 */ /* 0x000ff00000000800 */
[----:B------:R-:W3:Y:S08]  /*e0a0*/  MUFU.EX2 R27, R27 ;  /* 0x0000001b001b7308 */ /* 0x000ef00000000800 */
[----:B------:R-:W4:Y:S01]  /*e0b0*/  MUFU.EX2 R28, R28 ;  /* 0x0000001c001c7308 */ /* 0x000f220000000800 */
[----:B------:R-:W-:-:S07]  /*e0c0*/  FFMA.FTZ R35, R35, R0, -R4 ;  /* 0x0000000023237223 */ /* 0x000fce0000010804 */
[----:B------:R-:W5:Y:S01]  /*e0d0*/  MUFU.EX2 R58, R58 ;  /* 0x0000003a003a7308 */ /* 0x000f620000000800 */
[----:B0-----:R-:W-:-:S07]  /*e0e0*/  FADD.FTZ R26, R24, R141 ;  /* 0x0000008d181a7221 */ /* 0x001fce0000010000 */
[----:B------:R-:W0:Y:S01]  /*e0f0*/  MUFU.EX2 R29, R29 ;  /* 0x0000001d001d7308 */ /* 0x000e220000000800 */
[-CC-:B------:R-:W-:Y:S01]  /*e100*/  FFMA.FTZ R64, R15, R0.reuse, -R4.reuse ;  /* 0x000000000f407223 */ /* 0x180fe20000010804 */
[----:B------:R-:W-:-:S06]  /*e110*/  FFMA.FTZ R68, R55, R0, -R4 ;  /* 0x0000000037447223 */ /* 0x000fcc0000010804 */
[----:B------:R-:W2:Y:S01]  /*e120*/  MUFU.EX2 R31, R31 ;  /* 0x0000001f001f7308 */ /* 0x000ea20000000800 */
[----:B-1----:R-:W-:-:S07]  /*e130*/  FADD.FTZ R55, R25, R26 ;  /* 0x0000001a19377221 */ /* 0x002fce0000010000 */
[----:B------:R-:W1:Y:S01]  /*e140*/  MUFU.EX2 R30, R30 ;  /* 0x0000001e001e7308 */ /* 0x000e620000000800 */
[----:B---3--:R-:W-:-:S07]  /*e150*/  FADD.FTZ R65, R54, R27 ;  /* 0x0000001b36417221 */ /* 0x008fce0000010000 */
[----:B------:R-:W3:Y:S01]  /*e160*/  MUFU.EX2 R60, R60 ;  /* 0x0000003c003c7308 */ /* 0x000ee20000000800 */
[----:B----4-:R-:W-:-:S07]  /*e170*/  FADD.FTZ R26, R28, R55 ;  /* 0x000000371c1a7221 */ /* 0x010fce0000010000 */
[----:B------:R-:W4:Y:S01]  /*e180*/  MUFU.EX2 R40, R40 ;  /* 0x0000002800287308 */ /* 0x000f220000000800 */
[----:B-----5:R-:W-:-:S07]  /*e190*/  FADD.FTZ R76, R58, R65 ;  /* 0x000000413a4c7221 */ /* 0x020fce0000010000 */
[----:B------:R-:W5:Y:S01]  /*e1a0*/  MUFU.EX2 R35, R35 ;  /* 0x0000002300237308 */ /* 0x000f620000000800 */
[----:B0-----:R-:W-:Y:S01]  /*e1b0*/  FADD.FTZ R69, R29, R26 ;  /* 0x0000001a1d457221 */ /* 0x001fe20000010000 */
[----:B------:R-:W-:-:S06]  /*e1c0*/  F2FP.BF16.F32.PACK_AB R26, R28, R25 ;  /* 0x000000191c1a723e */ /* 0x000fcc00000010ff */
[----:B------:R-:W0:Y:S01]  /*e1d0*/  MUFU.EX2 R89, R89 ;  /* 0x0000005900597308 */ /* 0x000e220000000800 */
[----:B--2---:R-:W-:-:S07]  /*e1e0*/  FADD.FTZ R25, R31, R76 ;  /* 0x0000004c1f197221 */ /* 0x004fce0000010000 */
[----:B------:R-:W2:Y:S01]  /*e1f0*/  MUFU.EX2 R64, R64 ;  /* 0x0000004000407308 */ /* 0x000ea20000000800 */
[----:B-1----:R-:W-:-:S07]  /*e200*/  FADD.FTZ R69, R30, R69 ;  /* 0x000000451e457221 */ /* 0x002fce0000010000 */
[----:B------:R-:W1:Y:S01]  /*e210*/  MUFU.EX2 R7, R7 ;  /* 0x0000000700077308 */ /* 0x000e620000000800 */
[----:B---3--:R-:W-:Y:S01]  /*e220*/  FADD.FTZ R76, R60, R25 ;  /* 0x000000193c4c7221 */ /* 0x008fe20000010000 */
[----:B----4-:R-:W-:Y:S01]  /*e230*/  FADD.FTZ R78, R40, R69 ;  /* 0x00000045284e7221 */ /* 0x010fe20000010000 */
[----:B------:R-:W-:Y:S02]  /*e240*/  F2FP.BF16.F32.PACK_AB R28, R30, R29 ;  /* 0x0000001d1e1c723e */ /* 0x000fe400000010ff */
[----:B-----5:R-:W-:-:S03]  /*e250*/  FADD.FTZ R29, R35, R76 ;  /* 0x0000004c231d7221 */ /* 0x020fc60000010000 */
[----:B------:R-:W3:Y:S01]  /*e260*/  MUFU.EX2 R21, R21 ;  /* 0x0000001500157308 */ /* 0x000ee20000000800 */
[----:B0-----:R-:W-:Y:S01]  /*e270*/  FADD.FTZ R78, R89, R78 ;  /* 0x0000004e594e7221 */ /* 0x001fe20000010000 */
[----:B------:R-:W-:Y:S01]  /*e280*/  F2FP.BF16.F32.PACK_AB R25, R27, R54 ;  /* 0x000000361b19723e */ /* 0x000fe200000010ff */
[----:B--2---:R-:W-:Y:S01]  /*e290*/  FADD.FTZ R54, R64, R29 ;  /* 0x0000001d40367221 */ /* 0x004fe20000010000 */
[----:B------:R-:W-:-:S04]  /*e2a0*/  F2FP.BF16.F32.PACK_AB R29, R35, R60 ;  /* 0x0000003c231d723e */ /* 0x000fc800000010ff */
[----:B------:R-:W0:Y:S01]  /*e2b0*/  MUFU.EX2 R33, R33 ;  /* 0x0000002100217308 */ /* 0x000e220000000800 */
[----:B-1----:R-:W-:-:S04]  /*e2c0*/  FADD.FTZ R35, R7, R78 ;  /* 0x0000004e07237221 */ /* 0x002fc80000010000 */
[----:B------:R-:W-:-:S03]  /*e2d0*/  FADD.FTZ R60, R14, R35 ;  /* 0x000000230e3c7221 */ /* 0x000fc60000010000 */
[----:B------:R-:W1:Y:S01]  /*e2e0*/  MUFU.EX2 R38, R38 ;  /* 0x0000002600267308 */ /* 0x000e620000000800 */
[----:B---3--:R-:W-:-:S04]  /*e2f0*/  FADD.FTZ R65, R21, R60 ;  /* 0x0000003c15417221 */ /* 0x008fc80000010000 */
[----:B------:R-:W-:-:S03]  /*e300*/  FADD.FTZ R60, R32, R65 ;  /* 0x00000041203c7221 */ /* 0x000fc60000010000 */
[----:B------:R-:W2:Y:S01]  /*e310*/  MUFU.EX2 R41, R41 ;  /* 0x0000002900297308 */ /* 0x000ea20000000800 */
[----:B0-----:R-:W-:-:S04]  /*e320*/  FADD.FTZ R65, R33, R60 ;  /* 0x0000003c21417221 */ /* 0x001fc80000010000 */
[----:B------:R-:W-:-:S04]  /*e330*/  FADD.FTZ R65, R34, R65 ;  /* 0x0000004122417221 */ /* 0x000fc80000010000 */
[----:B-1----:R-:W-:-:S04]  /*e340*/  FADD.FTZ R60, R38, R65 ;  /* 0x00000041263c7221 */ /* 0x002fc80000010000 */
[----:B--2---:R-:W-:Y:S02]  /*e350*/  FADD.FTZ R65, R41, R60 ;  /* 0x0000003c29417221 */ /* 0x004fe40000010000 */
[----:B------:R-:W2:Y:S01]  /*e360*/  LDL R60, [R1+0x2c] ;  /* 0x00002c00013c7983 */ /* 0x000ea20000100800 */
[-CC-:B------:R-:W-:Y:S01]  /*e370*/  FFMA.FTZ R39, R39, R0.reuse, -R4.reuse ;  /* 0x0000000027277223 */ /* 0x180fe20000010804 */
[-CC-:B------:R-:W-:Y:S01]  /*e380*/  FFMA.FTZ R5, R115, R0.reuse, -R4.reuse ;  /* 0x0000000073057223 */ /* 0x180fe20000010804 */
[----:B------:R-:W-:-:S04]  /*e390*/  FFMA.FTZ R56, R43, R0, -R4 ;  /* 0x000000002b387223 */ /* 0x000fc80000010804 */
[----:B------:R-:W0:Y:S01]  /*e3a0*/  MUFU.EX2 R39, R39 ;  /* 0x0000002700277308 */ /* 0x000e220000000800 */
[-CC-:B------:R-:W-:Y:S01]  /*e3b0*/  FFMA.FTZ R11, R117, R0.reuse, -R4.reuse ;  /* 0x00000000750b7223 */ /* 0x180fe20000010804 */
[----:B------:R-:W-:-:S06]  /*e3c0*/  FFMA.FTZ R62, R47, R0, -R4 ;  /* 0x000000002f3e7223 */ /* 0x000fcc0000010804 */
[----:B------:R-:W1:Y:S01]  /*e3d0*/  MUFU.EX2 R5, R5 ;  /* 0x0000000500057308 */ /* 0x000e620000000800 */
[----:B------:R-:W-:-:S07]  /*e3e0*/  FFMA.FTZ R15, R119, R0, -R4 ;  /* 0x00000000770f7223 */ /* 0x000fce0000010804 */
[----:B------:R-:W3:Y:S01]  /*e3f0*/  MUFU.EX2 R56, R56 ;  /* 0x0000003800387308 */ /* 0x000ee20000000800 */
[----:B------:R-:W-:Y:S01]  /*e400*/  F2FP.BF16.F32.PACK_AB R27, R31, R58 ;  /* 0x0000003a1f1b723e */ /* 0x000fe200000010ff */
[----:B0-----:R-:W-:-:S06]  /*e410*/  FADD.FTZ R58, R39, R54 ;  /* 0x00000036273a7221 */ /* 0x001fcc0000010000 */
[----:B------:R-:W0:Y:S01]  /*e420*/  MUFU.EX2 R11, R11 ;  /* 0x0000000b000b7308 */ /* 0x000e220000000800 */
[----:B------:R-:W-:Y:S01]  /*e430*/  FFMA.FTZ R66, R51, R0, -R4 ;  /* 0x0000000033427223 */ /* 0x000fe20000010804 */
[----:B-1----:R-:W-:-:S06]  /*e440*/  FADD.FTZ R35, R5, R58 ;  /* 0x0000003a05237221 */ /* 0x002fcc0000010000 */
[----:B------:R-:W1:Y:S01]  /*e450*/  MUFU.EX2 R62, R62 ;  /* 0x0000003e003e7308 */ /* 0x000e620000000800 */
[----:B------:R-:W-:Y:S01]  /*e460*/  FFMA.FTZ R43, R121, R0, -R4 ;  /* 0x00000000792b7223 */ /* 0x000fe20000010804 */
[----:B---3--:R-:W-:-:S06]  /*e470*/  FADD.FTZ R58, R56, R35 ;  /* 0x00000023383a7221 */ /* 0x008fcc0000010000 */
[----:B------:R-:W3:Y:S01]  /*e480*/  MUFU.EX2 R15, R15 ;  /* 0x0000000f000f7308 */ /* 0x000ee20000000800 */
[----:B0-----:R-:W-:Y:S01]  /*e490*/  FADD.FTZ R35, R11, R58 ;  /* 0x0000003a0b237221 */ /* 0x001fe20000010000 */
[----:B------:R-:W-:-:S06]  /*e4a0*/  FFMA.FTZ R47, R123, R0, -R4 ;  /* 0x000000007b2f7223 */ /* 0x000fcc0000010804 */
[----:B------:R-:W0:Y:S01]  /*e4b0*/  MUFU.EX2 R66, R66 ;  /* 0x0000004200427308 */ /* 0x000e220000000800 */
[----:B-1----:R-:W-:Y:S01]  /*e4c0*/  FADD.FTZ R58, R62, R35 ;  /* 0x000000233e3a7221 */ /* 0x002fe20000010000 */
[----:B------:R-:W-:-:S06]  /*e4d0*/  FFMA.FTZ R70, R125, R0, -R4 ;  /* 0x000000007d467223 */ /* 0x000fcc0000010804 */
[----:B------:R-:W1:Y:S01]  /*e4e0*/  MUFU.EX2 R43, R43 ;  /* 0x0000002b002b7308 */ /* 0x000e620000000800 */
[----:B---3--:R-:W-:-:S07]  /*e4f0*/  FADD.FTZ R35, R15, R58 ;  /* 0x0000003a0f237221 */ /* 0x008fce0000010000 */
[----:B------:R-:W3:Y:S01]  /*e500*/  MUFU.EX2 R44, R44 ;  /* 0x0000002c002c7308 */ /* 0x000ee20000000800 */
[----:B------:R-:W-:-:S07]  /*e510*/  FFMA.FTZ R51, R127, R0, -R4 ;  /* 0x000000007f337223 */ /* 0x000fce0000010804 */
[----:B------:R-:W4:Y:S01]  /*e520*/  MUFU.EX2 R68, R68 ;  /* 0x0000004400447308 */ /* 0x000f220000000800 */
[----:B0-----:R-:W-:-:S07]  /*e530*/  FADD.FTZ R58, R66, R35 ;  /* 0x00000023423a7221 */ /* 0x001fce0000010000 */
[----:B------:R-:W0:Y:S01]  /*e540*/  MUFU.EX2 R83, R83 ;  /* 0x0000005300537308 */ /* 0x000e220000000800 */
[----:B------:R-:W-:Y:S01]  /*e550*/  FFMA.FTZ R72, R129, R0, -R4 ;  /* 0x0000000081487223 */ /* 0x000fe20000010804 */
[----:B------:R-:W-:-:S06]  /*e560*/  F2FP.BF16.F32.PACK_AB R24, R141, R24 ;  /* 0x000000188d18723e */ /* 0x000fcc00000010ff */
[----:B------:R-:W5:Y:S01]  /*e570*/  MUFU.EX2 R47, R47 ;  /* 0x0000002f002f7308 */ /* 0x000f620000000800 */
[----:B-1----:R-:W-:-:S07]  /*e580*/  FADD.FTZ R35, R43, R58 ;  /* 0x0000003a2b237221 */ /* 0x002fce0000010000 */
[----:B------:R-:W-:Y:S01]  /*e590*/  MUFU.EX2 R52, R52 ;  /* 0x0000003400347308 */ /* 0x000fe20000000800 */
[----:B------:R-:W-:-:S07]  /*e5a0*/  FFMA.FTZ R55, R135, R0, -R4 ;  /* 0x0000000087377223 */ /* 0x000fce0000010804 */
[----:B------:R-:W1:Y:S01]  /*e5b0*/  MUFU.EX2 R70, R70 ;  /* 0x0000004600467308 */ /* 0x000e620000000800 */
[----:B------:R4:W-:Y:S01]  /*e5c0*/  STSM.16.M88.4 [R137+0x21800], R24 ;  /* 0x0218001889007844 */ /* 0x0009e20000000200 */
[----:B---3--:R-:W-:-:S06]  /*e5d0*/  FADD.FTZ R58, R44, R65 ;  /* 0x000000412c3a7221 */ /* 0x008fcc0000010000 */
[----:B------:R-:W3:Y:S01]  /*e5e0*/  MUFU.EX2 R87, R87 ;  /* 0x0000005700577308 */ /* 0x000ee20000000800 */
[----:B------:R-:W-:Y:S01]  /*e5f0*/  F2FP.BF16.F32.PACK_AB R30, R89, R40 ;  /* 0x00000028591e723e */ /* 0x000fe200000010ff */
[----:B------:R-:W-:Y:S01]  /*e600*/  FFMA.FTZ R74, R131, R0, -R4 ;  /* 0x00000000834a7223 */ /* 0x000fe20000010804 */
[----:B------:R-:W-:-:S05]  /*e610*/  F2FP.BF16.F32.PACK_AB R31, R39, R64 ;  /* 0x00000040271f723e */ /* 0x000fca00000010ff */
[----:B------:R-:W3:Y:S01]  /*e620*/  MUFU.EX2 R51, R51 ;  /* 0x0000003300337308 */ /* 0x000ee20000000800 */
[----:B----4-:R-:W-:Y:S01]  /*e630*/  F2FP.BF16.F32.PACK_AB R24, R14, R7 ;  /* 0x000000070e18723e */ /* 0x010fe200000010ff */
[----:B------:R-:W-:Y:S01]  /*e640*/  FADD.FTZ R14, R68, R35 ;  /* 0x00000023440e7221 */ /* 0x000fe20000010000 */
[----:B------:R-:W-:-:S05]  /*e650*/  F2FP.BF16.F32.PACK_AB R26, R32, R21 ;  /* 0x00000015201a723e */ /* 0x000fca00000010ff */
[----:B------:R-:W4:Y:S01]  /*e660*/  MUFU.EX2 R42, R42 ;  /* 0x0000002a002a7308 */ /* 0x000f220000000800 */
[----:B0-----:R-:W-:Y:S01]  /*e670*/  FADD.FTZ R21, R83, R58 ;  /* 0x0000003a53157221 */ /* 0x001fe20000010000 */
[----:B-----5:R-:W-:-:S06]  /*e680*/  FADD.FTZ R7, R47, R14 ;  /* 0x0000000e2f077221 */ /* 0x020fcc0000010000 */
[----:B------:R-:W0:Y:S01]  /*e690*/  MUFU.EX2 R72, R72 ;  /* 0x0000004800487308 */ /* 0x000e220000000800 */
[----:B------:R-:W-:Y:S01]  /*e6a0*/  FFMA.FTZ R40, R67, R0, -R4 ;  /* 0x0000000043287223 */ /* 0x000fe20000010804 */
[----:B------:R5:W-:Y:S06]  /*e6b0*/  STSM.16.M88.4 [R80], R28 ;  /* 0x0000001c50007844 */ /* 0x000bec0000000200 */
[----:B------:R-:W0:Y:S01]  /*e6c0*/  MUFU.EX2 R49, R49 ;  /* 0x0000003100317308 */ /* 0x000e220000000800 */
[----:B-1----:R-:W-:-:S07]  /*e6d0*/  FADD.FTZ R14, R70, R7 ;  /* 0x00000007460e7221 */ /* 0x002fce0000010000 */
[----:B------:R-:W1:Y:S01]  /*e6e0*/  MUFU.EX2 R55, R55 ;  /* 0x0000003700377308 */ /* 0x000e620000000800 */
[----:B-----5:R-:W-:Y:S01]  /*e6f0*/  F2FP.BF16.F32.PACK_AB R28, R34, R33 ;  /* 0x00000021221c723e */ /* 0x020fe200000010ff */
[----:B------:R-:W-:-:S06]  /*e700*/  FADD.FTZ R34, R52, R21 ;  /* 0x0000001534227221 */ /* 0x000fcc0000010000 */
[----:B------:R-:W5:Y:S01]  /*e710*/  MUFU.EX2 R46, R46 ;  /* 0x0000002e002e7308 */ /* 0x000f620000000800 */
[----:B---3--:R-:W-:Y:S01]  /*e720*/  FADD.FTZ R21, R87, R34 ;  /* 0x0000002257157221 */ /* 0x008fe20000010000 */
[----:B------:R-:W-:Y:S01]  /*e730*/  FFMA.FTZ R71, R71, R0, -R4 ;  /* 0x0000000047477223 */ /* 0x000fe20000010804 */
[----:B------:R-:W-:-:S05]  /*e740*/  FADD.FTZ R7, R51, R14 ;  /* 0x0000000e33077221 */ /* 0x000fca0000010000 */
[----:B------:R-:W3:Y:S01]  /*e750*/  MUFU.EX2 R74, R74 ;  /* 0x0000004a004a7308 */ /* 0x000ee20000000800 */
[----:B------:R-:W-:Y:S01]  /*e760*/  FFMA.FTZ R54, R59, R0, -R4 ;  /* 0x000000003b367223 */ /* 0x000fe20000010804 */
[----:B------:R-:W-:Y:S01]  /*e770*/  F2FP.BF16.F32.PACK_AB R30, R41, R38 ;  /* 0x00000026291e723e */ /* 0x000fe200000010ff */
[----:B----4-:R-:W-:-:S05]  /*e780*/  FADD.FTZ R14, R42, R21 ;  /* 0x000000152a0e7221 */ /* 0x010fca0000010000 */
[----:B------:R-:W4:Y:S01]  /*e790*/  MUFU.EX2 R53, R53 ;  /* 0x0000003500357308 */ /* 0x000f220000000800 */
[----:B0-----:R-:W-:-:S07]  /*e7a0*/  FADD.FTZ R38, R72, R7 ;  /* 0x0000000748267221 */ /* 0x001fce0000010000 */
[----:B------:R-:W0:Y:S01]  /*e7b0*/  MUFU.EX2 R40, R40 ;  /* 0x0000002800287308 */ /* 0x000e220000000800 */
[----:B------:R-:W-:Y:S01]  /*e7c0*/  FFMA.FTZ R59, R75, R0, -R4 ;  /* 0x000000004b3b7223 */ /* 0x000fe20000010804 */
[----:B------:R-:W-:Y:S01]  /*e7d0*/  F2FP.BF16.F32.PACK_AB R25, R56, R5 ;  /* 0x000000053819723e */ /* 0x000fe200000010ff */
[----:B------:R-:W-:Y:S01]  /*e7e0*/  FADD.FTZ R7, R49, R14 ;  /* 0x0000000e31077221 */ /* 0x000fe20000010000 */
[----:B-1----:R-:W-:-:S04]  /*e7f0*/  FADD.FTZ R5, R55, R38 ;  /* 0x0000002637057221 */ /* 0x002fc80000010000 */
[----:B------:R-:W1:Y:S01]  /*e800*/  MUFU.EX2 R48, R48 ;  /* 0x0000003000307308 */ /* 0x000e620000000800 */
[----:B-----5:R-:W-:-:S07]  /*e810*/  FADD.FTZ R38, R46, R7 ;  /* 0x000000072e267221 */ /* 0x020fce0000010000 */
[----:B------:R-:W5:Y:S01]  /*e820*/  MUFU.EX2 R39, R71 ;  /* 0x0000004700277308 */ /* 0x000f620000000800 */
[----:B---3--:R-:W-:Y:S01]  /*e830*/  FADD.FTZ R5, R74, R5 ;  /* 0x000000054a057221 */ /* 0x008fe20000010000 */
[----:B------:R-:W-:-:S06]  /*e840*/  FFMA.FTZ R63, R63, R0, -R4 ;  /* 0x000000003f3f7223 */ /* 0x000fcc0000010804 */
[----:B------:R-:W3:Y:S01]  /*e850*/  MUFU.EX2 R57, R57 ;  /* 0x0000003900397308 */ /* 0x000ee20000000800 */
[----:B------:R-:W-:Y:S01]  /*e860*/  FFMA.FTZ R79, R79, R0, -R4 ;  /* 0x000000004f4f7223 */ /* 0x000fe20000010804 */
[----:B----4-:R-:W-:-:S06]  /*e870*/  FADD.FTZ R7, R53, R38 ;  /* 0x0000002635077221 */ /* 0x010fcc0000010000 */
[----:B------:R-:W4:Y:S01]  /*e880*/  MUFU.EX2 R54, R54 ;  /* 0x0000003600367308 */ /* 0x000f220000000800 */
[-CC-:B------:R-:W-:Y:S01]  /*e890*/  FFMA.FTZ R133, R133, R0.reuse, -R4.reuse ;  /* 0x0000000085857223 */ /* 0x180fe20000010804 */
[-CC-:B------:R-:W-:Y:S01]  /*e8a0*/  FFMA.FTZ R91, R91, R0.reuse, -R4.reuse ;  /* 0x000000005b5b7223 */ /* 0x180fe20000010804 */
[-CC-:B------:R-:W-:Y:S01]  /*e8b0*/  FFMA.FTZ R93, R93, R0.reuse, -R4.reuse ;  /* 0x000000005d5d7223 */ /* 0x180fe20000010804 */
[----:B------:R-:W-:Y:S01]  /*e8c0*/  FFMA.FTZ R95, R95, R0, -R4 ;  /* 0x000000005f5f7223 */ /* 0x000fe20000010804 */
[----:B0-----:R-:W-:-:S03]  /*e8d0*/  FADD.FTZ R38, R40, R5 ;  /* 0x0000000528267221 */ /* 0x001fc60000010000 */
[----:B------:R-:W0:Y:S01]  /*e8e0*/  MUFU.EX2 R59, R59 ;  /* 0x0000003b003b7308 */ /* 0x000e220000000800 */
[----:B------:R-:W-:Y:S01]  /*e8f0*/  F2FP.BF16.F32.PACK_AB R32, R83, R44 ;  /* 0x0000002c5320723e */ /* 0x000fe200000010ff */
[----:B-1----:R-:W-:Y:S01]  /*e900*/  FADD.FTZ R44, R48, R7 ;  /* 0x00000007302c7221 */ /* 0x002fe20000010000 */
[----:B-----5:R-:W-:-:S05]  /*e910*/  FADD.FTZ R5, R39, R38 ;  /* 0x0000002627057221 */ /* 0x020fca0000010000 */
[----:B------:R-:W1:Y:S01]  /*e920*/  MUFU.EX2 R4, R63 ;  /* 0x0000003f00047308 */ /* 0x000e620000000800 */
[----:B---3--:R-:W-:Y:S01]  /*e930*/  FADD.FTZ R7, R57, R44 ;  /* 0x0000002c39077221 */ /* 0x008fe20000010000 */
[----:B------:R-:W-:Y:S01]  /*e940*/  F2FP.BF16.F32.PACK_AB R27, R62, R11 ;  /* 0x0000000b3e1b723e */ /* 0x000fe200000010ff */
[----:B----4-:R-:W-:-:S05]  /*e950*/  FADD.FTZ R44, R54, R5 ;  /* 0x00000005362c7221 */ /* 0x010fca0000010000 */
[----:B------:R-:W-:Y:S01]  /*e960*/  MUFU.EX2 R50, R50 ;  /* 0x0000003200327308 */ /* 0x000fe20000000800 */
[----:B------:R-:W-:-:S07]  /*e970*/  F2FP.BF16.F32.PACK_AB R29, R66, R15 ;  /* 0x0000000f421d723e */ /* 0x000fce00000010ff */
[----:B------:R-:W-:Y:S01]  /*e980*/  MUFU.EX2 R61, R61 ;  /* 0x0000003d003d7308 */ /* 0x000fe20000000800 */
[----:B------:R-:W-:-:S07]  /*e990*/  F2FP.BF16.F32.PACK_AB R31, R68, R43 ;  /* 0x0000002b441f723e */ /* 0x000fce00000010ff */
[----:B------:R-:W3:Y:S01]  /*e9a0*/  MUFU.EX2 R79, R79 ;  /* 0x0000004f004f7308 */ /* 0x000ee20000000800 */
[----:B------:R-:W-:-:S07]  /*e9b0*/  F2FP.BF16.F32.PACK_AB R34, R87, R52 ;  /* 0x000000345722723e */ /* 0x000fce00000010ff */
[----:B------:R-:W-:Y:S01]  /*e9c0*/  MUFU.EX2 R10, R10 ;  /* 0x0000000a000a7308 */ /* 0x000fe20000000800 */
[----:B------:R-:W-:-:S07]  /*e9d0*/  F2FP.BF16.F32.PACK_AB R33, R70, R47 ;  /* 0x0000002f4621723e */ /* 0x000fce00000010ff */
[----:B------:R-:W4:Y:S01]  /*e9e0*/  MUFU.EX2 R37, R37 ;  /* 0x0000002500257308 */ /* 0x000f220000000800 */
[----:B------:R-:W-:-:S07]  /*e9f0*/  F2FP.BF16.F32.PACK_AB R35, R72, R51 ;  /* 0x000000334823723e */ /* 0x000fce00000010ff */
[----:B------:R-:W-:Y:S08]  /*ea00*/  MUFU.EX2 R36, R36 ;  /* 0x0000002400247308 */ /* 0x000ff00000000800 */
[----:B------:R-:W5:Y:S08]  /*ea10*/  MUFU.EX2 R45, R45 ;  /* 0x0000002d002d7308 */ /* 0x000f700000000800 */
[----:B------:R-:W-:Y:S08]  /*ea20*/  MUFU.EX2 R133, R133 ;  /* 0x0000008500857308 */ /* 0x000ff00000000800 */
[----:B------:R-:W2:Y:S08]  /*ea30*/  MUFU.EX2 R14, R91 ;  /* 0x0000005b000e7308 */ /* 0x000eb00000000800 */
[----:B------:R-:W-:Y:S08]  /*ea40*/  MUFU.EX2 R93, R93 ;  /* 0x0000005d005d7308 */ /* 0x000ff00000000800 */
[----:B------:R-:W2:Y:S01]  /*ea50*/  MUFU.EX2 R38, R95 ;  /* 0x0000005f00267308 */ /* 0x000ea20000000800 */
[----:B0-----:R-:W-:Y:S01]  /*ea60*/  FADD.FTZ R5, R59, R44 ;  /* 0x0000002c3b057221 */ /* 0x001fe20000010000 */
[----:B------:R0:W-:Y:S04]  /*ea70*/  STSM.16.M88.4 [R139], R24 ;  /* 0x000000188b007844 */ /* 0x0001e80000000200 */
[----:B------:R-:W-:Y:S04]  /*ea80*/  STSM.16.M88.4 [R138], R28 ;  /* 0x0000001c8a007844 */ /* 0x000fe80000000200 */
[----:B------:R1:W-:Y:S01]  /*ea90*/  STSM.16.M88.4 [R137+0x27800], R32 ;  /* 0x0278002089007844 */ /* 0x0003e20000000200 */
[----:B0-----:R-:W-:-:S02]  /*eaa0*/  F2FP.BF16.F32.PACK_AB R24, R49, R42 ;  /* 0x0000002a3118723e */ /* 0x001fc400000010ff */
[----:B------:R-:W-:Y:S02]  /*eab0*/  F2FP.BF16.F32.PACK_AB R26, R53, R46 ;  /* 0x0000002e351a723e */ /* 0x000fe400000010ff */
[----:B------:R-:W-:Y:S01]  /*eac0*/  F2FP.BF16.F32.PACK_AB R25, R74, R55 ;  /* 0x000000374a19723e */ /* 0x000fe200000010ff */
[----:B-1----:R-:W-:Y:S01]  /*ead0*/  FADD.FTZ R32, R4, R5 ;  /* 0x0000000504207221 */ /* 0x002fe20000010000 */
[----:B------:R-:W-:Y:S02]  /*eae0*/  F2FP.BF16.F32.PACK_AB R27, R39, R40 ;  /* 0x00000028271b723e */ /* 0x000fe400000010ff */
[----:B------:R-:W-:Y:S01]  /*eaf0*/  F2FP.BF16.F32.PACK_AB R28, R57, R48 ;  /* 0x00000030391c723e */ /* 0x000fe200000010ff */
[----:B---3--:R-:W-:Y:S01]  /*eb00*/  FADD.FTZ R40, R79, R32 ;  /* 0x000000204f287221 */ /* 0x008fe20000010000 */
[----:B------:R-:W-:Y:S02]  /*eb10*/  F2FP.BF16.F32.PACK_AB R30, R61, R50 ;  /* 0x000000323d1e723e */ /* 0x000fe400000010ff */
[----:B------:R-:W-:-:S02]  /*eb20*/  F2FP.BF16.F32.PACK_AB R29, R59, R54 ;  /* 0x000000363b1d723e */ /* 0x000fc400000010ff */
[----:B------:R-:W-:Y:S02]  /*eb30*/  F2FP.BF16.F32.PACK_AB R31, R79, R4 ;  /* 0x000000044f1f723e */ /* 0x000fe400000010ff */
[----:B----4-:R-:W-:Y:S02]  /*eb40*/  F2FP.BF16.F32.PACK_AB R32, R37, R10 ;  /* 0x0000000a2520723e */ /* 0x010fe400000010ff */
[----:B-----5:R-:W-:Y:S02]  /*eb50*/  F2FP.BF16.F32.PACK_AB R34, R45, R36 ;  /* 0x000000242d22723e */ /* 0x020fe400000010ff */
[----:B--2---:R-:W-:Y:S02]  /*eb60*/  F2FP.BF16.F32.PACK_AB R33, R14, R133 ;  /* 0x000000850e21723e */ /* 0x004fe400000010ff */
[----:B------:R-:W-:Y:S01]  /*eb70*/  F2FP.BF16.F32.PACK_AB R35, R38, R93 ;  /* 0x0000005d2623723e */ /* 0x000fe200000010ff */
[----:B------:R0:W-:Y:S04]  /*eb80*/  STSM.16.M88.4 [R60], R24 ;  /* 0x000000183c007844 */ /* 0x0001e80000000200 */
[----:B------:R0:W-:Y:S04]  /*eb90*/  STSM.16.M88.4 [R139+0x6000], R28 ;  /* 0x0060001c8b007844 */ /* 0x0001e80000000200 */
[----:B------:R0:W-:Y:S01]  /*eba0*/  STSM.16.M88.4 [R138+0x6000], R32 ;  /* 0x006000208a007844 */ /* 0x0001e20000000200 */
[----:B------:R1:W-:Y:S06]  /*ebb0*/  MEMBAR.ALL.CTA ;  /* 0x0000000000007992 */ /* 0x0003ec0000008000 */
[----:B-1----:R-:W1:Y:S01]  /*ebc0*/  FENCE.VIEW.ASYNC.S ;  /* 0x00000000000073c6 */ /* 0x002e620000000000 */
[----:B------:R-:W-:-:S04]  /*ebd0*/  FADD.FTZ R42, R50, R7 ;  /* 0x00000007322a7221 */ /* 0x000fc80000010000 */
[----:B------:R-:W-:Y:S01]  /*ebe0*/  FADD.FTZ R7, R61, R42 ;  /* 0x0000002a3d077221 */ /* 0x000fe20000010000 */
[----:B------:R-:W-:-:S03]  /*ebf0*/  FADD.FTZ R133, R133, R40 ;  /* 0x0000002885857221 */ /* 0x000fc60000010000 */
[----:B------:R-:W-:Y:S01]  /*ec00*/  FADD.FTZ R10, R10, R7 ;  /* 0x000000070a0a7221 */ /* 0x000fe20000010000 */
[----:B------:R-:W-:Y:S01]  /*ec10*/  FADD.FTZ R14, R14, R133 ;  /* 0x000000850e0e7221 */ /* 0x000fe20000010000 */
[----:B------:R-:W-:Y:S02]  /*ec20*/  IMAD.IADD R40, R92, 0x1, -R94 ;  /* 0x000000015c287824 */ /* 0x000fe400078e0a5e */
[----:B------:R-:W-:Y:S01]  /*ec30*/  FADD.FTZ R37, R37, R10 ;  /* 0x0000000a25257221 */ /* 0x000fe20000010000 */
[----:B------:R-:W-:Y:S01]  /*ec40*/  FADD.FTZ R7, R93, R14 ;  /* 0x0000000e5d077221 */ /* 0x000fe20000010000 */
[----:B------:R-:W-:Y:S02]  /*ec50*/  IMAD R11, R90, 0xc0, R40 ;  /* 0x000000c05a0b7824 */ /* 0x000fe400078e0228 */
[----:B------:R-:W-:Y:S01]  /*ec60*/  FADD.FTZ R36, R36, R37 ;  /* 0x0000002524247221 */ /* 0x000fe20000010000 */
[----:B------:R-:W-:Y:S01]  /*ec70*/  FADD.FTZ R7, R38, R7 ;  /* 0x0000000726077221 */ /* 0x000fe20000010000 */
[----:B------:R-:W-:-:S02]  /*ec80*/  VIADD R4, R88, 0xfffffffe ;  /* 0xfffffffe58047836 */ /* 0x000fc40000000000 */
[----:B------:R-:W-:Y:S01]  /*ec90*/  FADD.FTZ R5, R45, R36 ;  /* 0x000000242d057221 */ /* 0x000fe20000010000 */
[----:B------:R-:W-:Y:S01]  /*eca0*/  IMAD.IADD R8, R11, 0x1, R8 ;  /* 0x000000010b087824 */ /* 0x000fe200078e0208 */
[----:B-1----:R-:W-:Y:S01]  /*ecb0*/  NOP ;  /* 0x0000000000007918 */ /* 0x002fe20000000000 */
[----:B0-----:R-:W-:Y:S05]  /*ecc0*/  @!P2 BRA `(.L_x_9485) ;  /* 0x000000000048a947 */ /* 0x001fea0003800000 */
        /* <DEDUP_REMOVED lines=11> */
.L_x_9487:
[----:B------:R-:W-:-:S13]  /*ed80*/  ISETP.NE.AND P3, PT, R9, 0x1, PT ;  /* 0x000000010900780c */ /* 0x000fda0003f65270 */
[----:B------:R-:W0:Y:S02]  /*ed90*/  @P3 LDC.64 R14, c[0x0][0x9e8] ;  /* 0x00027a00ff0e3b82 */ /* 0x000e240000000a00 */
[----:B0-----:R-:W-:-:S05]  /*eda0*/  @P3 IMAD.HI.U32 R14, R10, R14, RZ ;  /* 0x0000000e0a0e3227 */ /* 0x001fca00078e00ff */
[----:B------:R-:W-:-:S07]  /*edb0*/  @P3 SHF.R.U32.HI R10, RZ, R15, R14 ;  /* 0x0000000fff0a3219 */ /* 0x000fce000001160e */
.L_x_9488:
[----:B------:R-:W-:Y:S05]  /*edc0*/  BSYNC B0 ;  /* 0x0000000000007941 */ /* 0x000fea0003800000 */
.L_x_9486:
[----:B------:R-:W-:-:S05]  /*edd0*/  IMAD R9, R10, R9, R9 ;  /* 0x000000090a097224 */ /* 0x000fca00078e0209 */
[----:B------:R-:W-:-:S07]  /*ede0*/  VIMNMX R8, R8, R9, PT ;  /* 0x0000000908087248 */ /* 0x000fce0003fe0100 */
.L_x_9485:
[----:B------:R-:W2:Y:S01]  /*edf0*/  LDL R10, [R1+0x38] ;  /* 0x00003800010a7983 */ /* 0x000ea20000100800 */
        /* <DEDUP_REMOVED lines=8> */
[----:B------:R-:W-:Y:S02]  /*ee80*/  SHF.R.S32.HI R9, RZ, 0x7, R9 ;  /* 0x00000007ff097819 */ /* 0x000fe40000011409 */
        /* <DEDUP_REMOVED lines=24> */
[----:B--2---:R-:W-:-:S04]  /*f010*/  VIMNMX R10, R10, R9, !PT ;  /* 0x000000090a0a7248 */ /* 0x004fc80007fe0100 */
[----:B------:R-:W-:Y:S01]  /*f020*/  ISETP.GE.AND P3, PT, R4, R10, PT ;  /* 0x0000000a0400720c */ /* 0x000fe20003f66270 */
[----:B------:R0:W-:-:S12]  /*f030*/  STL [R1+0x24], R10 ;  /* 0x0000240a01007387 */ /* 0x0001d80000100800 */
[----:B0-----:R-:W-:Y:S05]  /*f040*/  @!P3 BRA `(.L_x_9489) ;  /* 0x00000034000cb947 */ /* 0x001fea0003800000 */
[----:B------:R-:W-:Y:S02]  /*f050*/  IMAD.IADD R8, R155, 0x1, R40 ;  /* 0x000000019b087824 */ /* 0x000fe400078e0228 */
[----:B------:R-:W-:Y:S02]  /*f060*/  IMAD.MOV.U32 R135, RZ, RZ, RZ ;  /* 0x000000ffff877224 */ /* 0x000fe400078e00ff */
[----:B------:R-:W-:Y:S01]  /*f070*/  VIADD R9, R8, 0x8 ;  /* 0x0000000808097836 */ /* 0x000fe20000000000 */
[----:B------:R-:W-:-:S04]  /*f080*/  LOP3.LUT R143, RZ, R8, RZ, 0x33, !PT ;  /* 0x00000008ff8f7212 */ /* 0x000fc800078e33ff */
[----:B------:R-:W-:-:S07]  /*f090*/  LOP3.LUT R140, RZ, R9, RZ, 0x33, !PT ;  /* 0x00000009ff8c7212 */ /* 0x000fce00078e33ff */
.L_x_9507:
[----:B------:R-:W2:Y:S01]  /*f0a0*/  LDL R0, [R1+0xc] ;  /* 0x00000c0001007983 */ /* 0x000ea20000100800 */
[----:B------:R-:W-:Y:S01]  /*f0b0*/  VIADD R10, R17, 0x1 ;  /* 0x00000001110a7836 */ /* 0x000fe20000000000 */
[----:B------:R-:W-:Y:S05]  /*f0c0*/  YIELD ;  /* 0x0000000000007946 */ /* 0x000fea0003800000 */
[----:B------:R-:W-:-:S04]  /*f0d0*/  ISETP.NE.AND P4, PT, R10, 0x2, PT ;  /* 0x000000020a00780c */ /* 0x000fc80003f85270 */
[----:B------:R-:W-:Y:S02]  /*f0e0*/  SEL R11, RZ, 0x1, P4 ;  /* 0x00000001ff0b7807 */ /* 0x000fe40002000000 */
[----:B------:R-:W-:Y:S02]  /*f0f0*/  SEL R10, R10, RZ, P4 ;  /* 0x000000ff0a0a7207 */ /* 0x000fe40002000000 */
[----:B------:R-:W-:Y:S02]  /*f100*/  LOP3.LUT R11, R22, R11, RZ, 0x3c, !PT ;  /* 0x0000000b160b7212 */ /* 0x000fe400078e3cff */
[----:B--2---:R-:W-:-:S13]  /*f110*/  ISETP.NE.AND P3, PT, R0, RZ, PT ;  /* 0x000000ff0000720c */ /* 0x004fda0003f65270 */
[----:B------:R-:W-:Y:S05]  /*f120*/  @P3 BRA `(.L_x_9490) ;  /* 0x0000000000303947 */ /* 0x000fea0003800000 */
[----:B------:R-:W-:Y:S05]  /*f130*/  @!P0 BRA `(.L_x_9491) ;  /* 0x0000000000048947 */ /* 0x000fea0003800000 */
[----:B------:R-:W-:Y:S01]  /*f140*/  BPT.TRAP 0x1 ;  /* 0x000000040000795c */ /* 0x000fe20000300000 */
.L_x_9491:
[----:B------:R-:W-:Y:S01]  /*f150*/  IMAD R15, R10, 0x8, R2 ;  /* 0x000000080a0f7824 */ /* 0x000fe200078e0202 */
[----:B------:R-:W-:-:S04]  /*f160*/  SHF.L.U32 R0, R11, 0x1f, RZ ;  /* 0x0000001f0b007819 */ /* 0x000fc800000006ff */
[----:B------:R0:W1:Y:S01]  /*f170*/  SYNCS.PHASECHK.TRANS64.TRYWAIT P4, [R15+URZ+0x2d830], R0 ;  /* 0x02d830000f0075a7 */ /* 0x000062000808017f */
[----:B------:R-:W-:Y:S05]  /*f180*/  @!P0 BRA `(.L_x_9492) ;  /* 0x0000000000048947 */ /* 0x000fea0003800000 */
[----:B------:R-:W-:Y:S01]  /*f190*/  BPT.TRAP 0x1 ;  /* 0x000000040000795c */ /* 0x000fe20000300000 */
.L_x_9492:
[----:B------:R-:W-:Y:S04]  /*f1a0*/  BSSY B0, `(.L_x_9490) ;  /* 0x0000004000007945 */ /* 0x000fe80003800000 */
[----:B-1----:R-:W-:Y:S05]  /*f1b0*/  @P4 BRA `(.L_x_9493) ;  /* 0x0000000000084947 */ /* 0x002fea0003800000 */
[----:B------:R-:W1:Y:S02]  /*f1c0*/  SYNCS.PHASECHK.TRANS64.TRYWAIT P4, [R15+URZ+0x2d830], R0 ;  /* 0x02d830000f0075a7 */ /* 0x000e64000808017f */
[----:B-1----:R-:W-:Y:S05]  /*f1d0*/  @!P4 BRA `(.L_x_9494) ;  /* 0x0000011c0010c947 */ /* 0x002fea0003800000 */
.L_x_9493:
[----:B------:R-:W-:Y:S05]  /*f1e0*/  BSYNC B0 ;  /* 0x0000000000007941 */ /* 0x000fea0003800000 */
.L_x_9490:
[----:B------:R-:W2:Y:S01]  /*f1f0*/  LDL R14, [R1+0x10] ;  /* 0x00001000010e7983 */ /* 0x000ea20000100800 */
[----:B01----:R-:W0:Y:S01]  /*f200*/  S2R R0, SR_TID.X ;  /* 0x0000000000007919 */ /* 0x003e220000002100 */
[----:B------:R-:W-:Y:S05]  /*f210*/  WARPSYNC.ALL ;  /* 0x0000000000007948 */ /* 0x000fea0003800000 */
[----:B------:R-:W-:Y:S01]  /*f220*/  IMAD.MOV.U32 R15, RZ, RZ, -0x7fffffe0 ;  /* 0x80000020ff0f7424 */ /* 0x000fe200078e00ff */
[----:B0-----:R-:W-:-:S05]  /*f230*/  SHF.R.U32.HI R0, RZ, 0x7, R0 ;  /* 0x00000007ff007819 */ /* 0x001fca0000011600 */
[----:B------:R-:W-:Y:S01]  /*f240*/  VIADD R0, R0, 0x8 ;  /* 0x0000000800007836 */ /* 0x000fe20000000000 */
[----:B------:R-:W-:Y:S01]  /*f250*/  R2UR UR15, R15 ;  /* 0x000000000f0f72ca */ /* 0x000fe200000e0000 */
[----:B------:R-:W-:Y:S01]  /*f260*/  IMAD.MOV.U32 R25, RZ, RZ, -0x7fffffe0 ;  /* 0x80000020ff197424 */ /* 0x000fe200078e00ff */
[----:B------:R-:W-:Y:S01]  /*f270*/  R2UR UR12, R12 ;  /* 0x000000000c0c72ca */ /* 0x000fe200000e0000 */
[----:B------:R-:W-:Y:S01]  /*f280*/  IMAD.MOV.U32 R27, RZ, RZ, -0x7fffffe0 ;  /* 0x80000020ff1b7424 */ /* 0x000fe200078e00ff */
[----:B------:R-:W-:Y:S02]  /*f290*/  R2UR UR13, R13 ;  /* 0x000000000d0d72ca */ /* 0x000fe400000e0000 */
[C---:B------:R-:W-:Y:S02]  /*f2a0*/  R2UR UR19, R25.reuse ;  /* 0x00000000191372ca */ /* 0x040fe400000e0000 */
[----:B------:R-:W-:Y:S02]  /*f2b0*/  R2UR UR27, R25 ;  /* 0x00000000191b72ca */ /* 0x000fe400000e0000 */
[----:B------:R-:W-:-:S02]  /*f2c0*/  R2UR UR31, R27 ;  /* 0x000000001b1f72ca */ /* 0x000fc400000e0000 */
[----:B------:R-:W-:Y:S02]  /*f2d0*/  R2UR UR16, R152 ;  /* 0x00000000981072ca */ /* 0x000fe400000e0000 */
[----:B------:R-:W-:Y:S01]  /*f2e0*/  R2UR UR17, R153 ;  /* 0x00000000991172ca */ /* 0x000fe200000e0000 */
[----:B------:R0:W-:Y:S01]  /*f2f0*/  BAR.SYNC.DEFER_BLOCKING R0, 0x100 ;  /* 0x000400000000751d */ /* 0x0001e20000010000 */
[----:B------:R-:W-:Y:S01]  /*f300*/  IMAD.MOV.U32 R21, RZ, RZ, -0x7fffffe0 ;  /* 0x80000020ff157424 */ /* 0x000fe200078e00ff */
[----:B------:R-:W-:Y:S02]  /*f310*/  R2UR UR20, R150 ;  /* 0x00000000961472ca */ /* 0x000fe400000e0000 */
[----:B------:R-:W-:Y:S01]  /*f320*/  R2UR UR21, R151 ;  /* 0x00000000971572ca */ /* 0x000fe200000e0000 */
[----:B--2---:R-:W-:-:S04]  /*f330*/  IMAD R14, R10, 0x600, R14 ;  /* 0x000006000a0e7824 */ /* 0x004fc800078e020e */
[C---:B------:R-:W-:Y:S01]  /*f340*/  VIADD R24, R14.reuse, 0x2 ;  /* 0x000000020e187836 */ /* 0x040fe20000000000 */
[C---:B------:R-:W-:Y:S01]  /*f350*/  R2UR UR14, R14.reuse ;  /* 0x000000000e0e72ca */ /* 0x040fe200000e0000 */
[----:B------:R-:W-:-:S03]  /*f360*/  VIADD R26, R14, 0x400 ;  /* 0x000004000e1a7836 */ /* 0x000fc60000000000 */
[----:B------:R-:W-:Y:S01]  /*f370*/  R2UR UR18, R24 ;  /* 0x00000000181272ca */ /* 0x000fe200000e0000 */
[----:B------:R-:W-:Y:S01]  /*f380*/  VIADD R24, R14, 0x202 ;  /* 0x000002020e187836 */ /* 0x000fe20000000000 */
[----:B------:R-:W-:-:S04]  /*f390*/  R2UR UR30, R26 ;  /* 0x000000001a1e72ca */ /* 0x000fc800000e0000 */
[----:B------:R-:W-:Y:S02]  /*f3a0*/  R2UR UR26, R24 ;  /* 0x00000000181a72ca */ /* 0x000fe400000e0000 */
[----:B------:R-:W-:-:S06]  /*f3b0*/  WARPGROUP.ARRIVE ;  /* 0x00000000000079c5 */ /* 0x000fcc0000000000 */
[----:B------:R-:W-:Y:S01]  /*f3c0*/  HGMMA.64x128x16.F32.BF16 R24, gdesc[UR12], RZ, !UPT, gsb0 ;  /* 0x01e000000c1879f0 */ /* 0x000fe2000c0018ff */
[----:B------:R-:W-:Y:S01]  /*f3d0*/  VIADD R20, R14, 0x200 ;  /* 0x000002000e147836 */ /* 0x000fe20000000000 */
[----:B------:R-:W-:-:S04]  /*f3e0*/  R2UR UR23, R21 ;  /* 0x00000000151772ca */ /* 0x000fc800000e0000 */
[----:B------:R-:W-:Y:S01]  /*f3f0*/  R2UR UR22, R20 ;  /* 0x00000000141672ca */ /* 0x000fe200000e0000 */
[----:B------:R-:W-:Y:S02]  /*f400*/  WARPGROUP.DEPBAR.LE gsb0, 0x0 ;  /* 0x00008000000079c5 */ /* 0x000fe40000010000 */
[----:B------:R-:W-:-:S06]  /*f410*/  WARPGROUP.ARRIVE ;  /* 0x00000000000079c5 */ /* 0x000fcc0000000000 */
[----:B------:R-:W-:Y:S01]  /*f420*/  HGMMA.64x128x16.F32.BF16 R24, gdesc[UR16], R24, gsb0 ;  /* 0x01e00000101879f0 */ /* 0x000fe20008001818 */
[----:B------:R-:W-:Y:S02]  /*f430*/  R2UR UR24, R148 ;  /* 0x00000000941872ca */ /* 0x000fe400000e0000 */
        /* <DEDUP_REMOVED lines=9> */
[----:B------:R-:W-:Y:S01]  /*f4d0*/  VIADD R14, R14, 0x402 ;  /* 0x000004020e0e7836 */ /* 0x000fe20000000000 */
[----:B------:R-:W-:Y:S02]  /*f4e0*/  R2UR UR35, R15 ;  /* 0x000000000f2372ca */ /* 0x000fe400000e0000 */
[----:B------:R-:W-:Y:S02]  /*f4f0*/  R2UR UR32, R144 ;  /* 0x00000000902072ca */ /* 0x000fe400000e0000 */
[----:B------:R-:W-:Y:S02]  /*f500*/  R2UR UR34, R14 ;  /* 0x000000000e2272ca */ /* 0x000fe400000e0000 */
[----:B------:R-:W-:Y:S01]  /*f510*/  R2UR UR33, R145 ;  /* 0x00000000912172ca */ /* 0x000fe200000e0000 */
[----:B------:R-:W-:Y:S02]  /*f520*/  WARPGROUP.DEPBAR.LE gsb0, 0x0 ;  /* 0x00008000000079c5 */ /* 0x000fe40000010000 */
[----:B------:R-:W-:-:S06]  /*f530*/  WARPGROUP.ARRIVE ;  /* 0x00000000000079c5 */ /* 0x000fcc0000000000 */
        /* <DEDUP_REMOVED lines=8> */
.L_x_9496:
[----:B------:R-:W-:Y:S01]  /*f5c0*/  SHF.L.U32 R0, R22, 0x1f, RZ ;  /* 0x0000001f16007819 */ /* 0x000fe200000006ff */
[----:B------:R-:W-:-:S04]  /*f5d0*/  IMAD R14, R17, 0x8, R2 ;  /* 0x00000008110e7824 */ /* 0x000fc800078e0202 */
[----:B------:R0:W1:Y:S01]  /*f5e0*/  SYNCS.PHASECHK.TRANS64.TRYWAIT P3, [R14+URZ+0x2d850], R0 ;  /* 0x02d850000e0075a7 */ /* 0x000062000806017f */
[----:B------:R-:W-:Y:S05]  /*f5f0*/  @!P0 BRA `(.L_x_9497) ;  /* 0x0000000000048947 */ /* 0x000fea0003800000 */
[----:B------:R-:W-:Y:S01]  /*f600*/  BPT.TRAP 0x1 ;  /* 0x000000040000795c */ /* 0x000fe20000300000 */
.L_x_9497:
[----:B-1----:R-:W-:Y:S05]  /*f610*/  @P3 BRA `(.L_x_9495) ;  /* 0x0000000000083947 */ /* 0x002fea0003800000 */
[----:B------:R-:W1:Y:S02]  /*f620*/  SYNCS.PHASECHK.TRANS64.TRYWAIT P3, [R14+URZ+0x2d850], R0 ;  /* 0x02d850000e0075a7 */ /* 0x000e64000806017f */
[----:B-1----:R-:W-:Y:S05]  /*f630*/  @!P3 BRA `(.L_x_9498) ;  /* 0x00000118000cb947 */ /* 0x002fea0003800000 */
.L_x_9495:
[----:B------:R-:W2:Y:S01]  /*f640*/  LDL R20, [R1+0x14] ;  /* 0x0000140001147983 */ /* 0x000ea20000100800 */
[----:B------:R-:W-:Y:S05]  /*f650*/  WARPSYNC.ALL ;  /* 0x0000000000007948 */ /* 0x000fea0003800000 */
[----:B01----:R-:W-:Y:S01]  /*f660*/  VIADD R0, R2, 0x400 ;  /* 0x0000040002007836 */ /* 0x003fe20000000000 */
[----:B------:R-:W3:Y:S04]  /*f670*/  LDL R22, [R1+0x30] ;  /* 0x0000300001167983 */ /* 0x000ee80000100800 */
[----:B------:R-:W-:Y:S01]  /*f680*/  SHF.R.U32.HI R0, RZ, 0x4, R0 ;  /* 0x00000004ff007819 */ /* 0x000fe20000011600 */
[----:B------:R-:W-:Y:S01]  /*f690*/  IMAD.MOV.U32 R15, RZ, RZ, 0x40000040 ;  /* 0x40000040ff0f7424 */ /* 0x000fe200078e00ff */
[----:B------:R-:W4:Y:S02]  /*f6a0*/  LDL R141, [R1+0x40] ;  /* 0x00004000018d7983 */ /* 0x000f240000100800 */
[----:B------:R-:W-:-:S04]  /*f6b0*/  LOP3.LUT R0, R0, 0x3fff, RZ, 0xc0, !PT ;  /* 0x00003fff00007812 */ /* 0x000fc800078ec0ff */
[----:B------:R-:W-:Y:S02]  /*f6c0*/  LOP3.LUT R0, R0, 0x2000000, RZ, 0xfc, !PT ;  /* 0x0200000000007812 */ /* 0x000fe400078efcff */
[C---:B------:R-:W-:Y:S02]  /*f6d0*/  R2UR UR13, R15.reuse ;  /* 0x000000000f0d72ca */ /* 0x040fe400000e0000 */
[----:B------:R-:W-:Y:S01]  /*f6e0*/  R2UR UR45, R15 ;  /* 0x000000000f2d72ca */ /* 0x000fe200000e0000 */
[----:B------:R-:W-:-:S05]  /*f6f0*/  IMAD.MOV.U32 R15, RZ, RZ, -0x7fffffe0 ;  /* 0x80000020ff0f7424 */ /* 0x000fca00078e00ff */
[----:B------:R-:W-:Y:S01]  /*f700*/  R2UR UR15, R15 ;  /* 0x000000000f0f72ca */ /* 0x000fe200000e0000 */
[----:B------:R-:W-:Y:S01]  /*f710*/  WARPGROUP.ARRIVE ;  /* 0x00000000000079c5 */ /* 0x000fe20000000000 */
[----:B------:R-:W-:-:S05]  /*f720*/  IMAD.MOV.U32 R21, RZ, RZ, 0x40000040 ;  /* 0x40000040ff157424 */ /* 0x000fca00078e00ff */
[C---:B------:R-:W-:Y:S02]  /*f730*/  R2UR UR17, R21.reuse ;  /* 0x00000000151172ca */ /* 0x040fe400000e0000 */
[C---:B------:R-:W-:Y:S02]  /*f740*/  R2UR UR21, R21.reuse ;  /* 0x00000000151572ca */ /* 0x040fe400000e0000 */
[C---:B------:R-:W-:Y:S02]  /*f750*/  R2UR UR25, R21.reuse ;  /* 0x00000000151972ca */ /* 0x040fe400000e0000 */
[C---:B------:R-:W-:Y:S02]  /*f760*/  R2UR UR29, R21.reuse ;  /* 0x00000000151d72ca */ /* 0x040fe400000e0000 */
[C---:B------:R-:W-:Y:S02]  /*f770*/  R2UR UR33, R21.reuse ;  /* 0x00000000152172ca */ /* 0x040fe400000e0000 */
[----:B------:R-:W-:Y:S01]  /*f780*/  R2UR UR41, R21 ;  /* 0x00000000152972ca */ /* 0x000fe200000e0000 */
[----:B------:R-:W-:-:S05]  /*f790*/  IMAD.MOV.U32 R21, RZ, RZ, -0x7fffffe0 ;  /* 0x80000020ff157424 */ /* 0x000fca00078e00ff */
[----:B------:R-:W-:Y:S01]  /*f7a0*/  R2UR UR19, R21 ;  /* 0x00000000151372ca */ /* 0x000fe200000e0000 */
[----:B------:R-:W-:Y:S01]  /*f7b0*/  IMAD.MOV.U32 R21, RZ, RZ, -0x7fffffe0 ;  /* 0x80000020ff157424 */ /* 0x000fe200078e00ff */
[----:B--2---:R-:W-:-:S05]  /*f7c0*/  LOP3.LUT R14, R20, 0x10000, RZ, 0xfc, !PT ;  /* 0x00010000140e7812 */ /* 0x004fca00078efcff */
        /* <DEDUP_REMOVED lines=9> */
[----:B------:R-:W-:-:S04]  /*f860*/  R2UR UR12, R14 ;  /* 0x000000000e0c72ca */ /* 0x000fc800000e0000 */
[----:B------:R-:W-:Y:S01]  /*f870*/  R2UR UR32, R20 ;  /* 0x00000000142072ca */ /* 0x000fe200000e0000 */
[C---:B------:R-:W-:Y:S02]  /*f880*/  VIADD R20, R14.reuse, 0x604 ;  /* 0x000006040e147836 */ /* 0x040fe40000000000 */
[----:B------:R-:W-:-:S05]  /*f890*/  VIADD R14, R14, 0x606 ;  /* 0x000006060e0e7836 */ /* 0x000fca0000000000 */
[----:B------:R-:W-:Y:S01]  /*f8a0*/  R2UR UR44, R14 ;  /* 0x000000000e2c72ca */ /* 0x000fe200000e0000 */
[----:B------:R-:W-:-:S05]  /*f8b0*/  IMAD R14, R17, 0x600, R0 ;  /* 0x00000600110e7824 */ /* 0x000fca00078e0200 */
[----:B------:R-:W-:-:S13]  /*f8c0*/  R2UR UR14, R14 ;  /* 0x000000000e0e72ca */ /* 0x000fda00000e0000 */
[----:B------:R-:W-:Y:S01]  /*f8d0*/  HGMMA.64x96x16.F32.BF16 R88, gdesc[UR12].tnspB, R88, gsb0 ;  /* 0x416000000c5879f0 */ /* 0x000fe20008001858 */
[----:B------:R-:W-:Y:S01]  /*f8e0*/  R2UR UR40, R20 ;  /* 0x00000000142872ca */ /* 0x000fe200000e0000 */
[----:B------:R-:W-:-:S05]  /*f8f0*/  VIADD R20, R14, 0x40 ;  /* 0x000000400e147836 */ /* 0x000fca0000000000 */
[----:B------:R-:W-:Y:S01]  /*f900*/  R2UR UR18, R20 ;  /* 0x00000000141272ca */ /* 0x000fe200000e0000 */
[----:B------:R-:W-:Y:S01]  /*f910*/  VIADD R20, R14, 0x80 ;  /* 0x000000800e147836 */ /* 0x000fe20000000000 */
[----:B------:R-:W-:Y:S01]  /*f920*/  R2UR UR23, R21 ;  /* 0x00000000151772ca */ /* 0x000fe200000e0000 */
[----:B------:R-:W-:Y:S02]  /*f930*/  WARPGROUP.DEPBAR.LE gsb0, 0x0 ;  /* 0x00008000000079c5 */ /* 0x000fe40000010000 */
[----:B------:R-:W-:-:S08]  /*f940*/  WARPGROUP.ARRIVE ;  /* 0x00000000000079c5 */ /* 0x000fd00000000000 */
        /* <DEDUP_REMOVED lines=36> */
[----:B------:R-:W-:Y:S03]  /*fb90*/  HGMMA.64x96x16.F32.BF16 R88, gdesc[UR40].tnspB, R88, gsb0 ;  /* 0x41600000285879f0 */ /* 0x000fe60008001858 */
[----:B------:R-:W0:Y:S01]  /*fba0*/  S2R R154, SR_TID.X ;  /* 0x00000000009a7919 */ /* 0x000e220000002100 */
[----:B------:R-:W-:Y:S02]  /*fbb0*/  @!P1 IMAD R14, R10, 0x8, R2 ;  /* 0x000000080a0e9824 */ /* 0x000fe400078e0202 */
[----:B------:R-:W-:Y:S02]  /*fbc0*/  IMAD.U32 R20, RZ, RZ, UR6 ;  /* 0x00000006ff147e24 */ /* 0x000fe4000f8e00ff */
[----:B------:R-:W-:Y:S01]  /*fbd0*/  @!P1 VIADD R14, R14, 0x2d840 ;  /* 0x0002d8400e0e9836 */ /* 0x000fe20000000000 */
[----:B------:R-:W-:Y:S02]  /*fbe0*/  WARPGROUP.DEPBAR.LE gsb0, 0x0 ;  /* 0x00008000000079c5 */ /* 0x000fe40000010000 */
[----:B------:R-:W-:-:S06]  /*fbf0*/  WARPGROUP.ARRIVE ;  /* 0x00000000000079c5 */ /* 0x000fcc0000000000 */
[----:B------:R-:W-:Y:S01]  /*fc00*/  HGMMA.64x96x16.F32.BF16 R88, gdesc[UR44].tnspB, R88, gsb0 ;  /* 0x416000002c5879f0 */ /* 0x000fe20008001858 */
[----:B0-----:R-:W-:-:S05]  /*fc10*/  SHF.R.U32.HI R142, RZ, 0x7, R154 ;  /* 0x00000007ff8e7819 */ /* 0x001fca000001169a */
[----:B------:R-:W-:Y:S02]  /*fc20*/  VIADD R0, R142, 0x9 ;  /* 0x000000098e007836 */ /* 0x000fe40000000000 */
[----:B------:R-:W-:-:S05]  /*fc30*/  IMAD.SHL.U32 R142, R4, 0x80, RZ ;  /* 0x00000080048e7824 */ /* 0x000fca00078e00ff */
[----:B---3--:R-:W-:Y:S02]  /*fc40*/  IADD3 R22, R22, 0x1, -R142 ;  /* 0x0000000116167810 */ /* 0x008fe40007ffe88e */
[----:B------:R-:W-:-:S03]  /*fc50*/  ISETP.GE.U32.AND P3, PT, R154, 0x180, PT ;  /* 0x000001809a00780c */ /* 0x000fc60003f66070 */
[----:B----4-:R-:W-:Y:S01]  /*fc60*/  IMAD.IADD R22, R22, 0x1, -R141 ;  /* 0x0000000116167824 */ /* 0x010fe200078e0a8d */
[----:B------:R-:W-:Y:S02]  /*fc70*/  LOP3.LUT R141, RZ, R20, RZ, 0x33, !PT ;  /* 0x00000014ff8d7212 */ /* 0x000fe400078e33ff */
[----:B------:R-:W-:Y:S01]  /*fc80*/  SEL R0, R0, 0x9, !P3 ;  /* 0x0000000900007807 */ /* 0x000fe20005800000 */
[----:B------:R-:W-:Y:S01]  /*fc90*/  IMAD R22, R136, -0x2, R22 ;  /* 0xfffffffe88167824 */ /* 0x000fe200078e0216 */
[----:B------:R-:W-:-:S03]  /*fca0*/  @!P1 PRMT R14, RZ, 0x654, R14 ;  /* 0x00000654ff0e9816 */ /* 0x000fc6000000000e */
[----:B------:R-:W-:Y:S02]  /*fcb0*/  IMAD.IADD R141, R141, 0x1, R22 ;  /* 0x000000018d8d7824 */ /* 0x000fe400078e0216 */
[----:B------:R-:W-:-:S04]  /*fcc0*/  VIADD R22, R22, UR9 ;  /* 0x0000000916167c36 */ /* 0x000fc80008000000 */
[C---:B------:R-:W-:Y:S01]  /*fcd0*/  IMAD.IADD R21, R155.reuse, 0x1, R22 ;  /* 0x000000019b157824 */ /* 0x040fe200078e0216 */
[----:B------:R-:W-:Y:S02]  /*fce0*/  WARPGROUP.DEPBAR.LE gsb0, 0x0 ;  /* 0x00008000000079c5 */ /* 0x000fe40000010000 */
[----:B------:R0:W-:Y:S06]  /*fcf0*/  BAR.ARV R0, 0x100 ;  /* 0x000400000000751d */ /* 0x0001ec0000002000 */
[----:B------:R1:W-:Y:S01]  /*fd00*/  @!P1 SYNCS.ARRIVE.TRANS64.RED.A1T0 RZ, [R14+URZ], RZ ;  /* 0x000000ff0eff99a7 */ /* 0x0003e2000810043f */
[----:B0-----:R-:W-:Y:S01]  /*fd10*/  IMAD.IADD R0, R155, 0x1, R141 ;  /* 0x000000019b007824 */ /* 0x001fe200078e028d */
[----:B-1----:R-:W-:Y:S06]  /*fd20*/  @!P2 BRA `(.L_x_9499) ;  /* 0x000000000058a947 */ /* 0x002fec0003800000 */
        /* <DEDUP_REMOVED lines=11> */
.L_x_9501:
[----:B------:R-:W-:-:S05]  /*fde0*/  IMAD.U32 R154, RZ, RZ, UR4 ;  /* 0x00000004ff9a7e24 */ /* 0x000fca000f8e00ff */
[----:B------:R-:W-:-:S13]  /*fdf0*/  ISETP.NE.AND P3, PT, R154, 0x1, PT ;  /* 0x000000019a00780c */ /* 0x000fda0003f65270 */
[----:B------:R-:W0:Y:S02]  /*fe00*/  @P3 LDC.64 R14, c[0x0][0x9e8] ;  /* 0x00027a00ff0e3b82 */ /* 0x000e240000000a00 */
[----:B0-----:R-:W-:-:S04]  /*fe10*/  @P3 IMAD.HI.U32 R156, R8, R14, RZ ;  /* 0x0000000e089c3227 */ /* 0x001fc800078e00ff */
[----:B------:R-:W-:Y:S01]  /*fe20*/  IMAD.MOV.U32 R14, RZ, RZ, R8 ;  /* 0x000000ffff0e7224 */ /* 0x000fe200078e0008 */
[----:B------:R-:W-:-:S07]  /*fe30*/  @P3 SHF.R.U32.HI R14, RZ, R15, R156 ;  /* 0x0000000fff0e3219 */ /* 0x000fce000001169c */
.L_x_9502:
[----:B------:R-:W-:Y:S05]  /*fe40*/  BSYNC B0 ;  /* 0x0000000000007941 */ /* 0x000fea0003800000 */
.L_x_9500:
[----:B------:R-:W-:-:S04]  /*fe50*/  IMAD R14, R14, R154, -R142 ;  /* 0x0000009a0e0e7224 */ /* 0x000fc800078e0a8e */
[----:B------:R-:W-:-:S05]  /*fe60*/  IMAD R14, R136, -0x2, R14 ;  /* 0xfffffffe880e7824 */ /* 0x000fca00078e020e */
[----:B------:R-:W-:Y:S02]  /*fe70*/  VIMNMX R0, R0, R14, !PT ;  /* 0x0000000e00007248 */ /* 0x000fe40007fe0100 */
[----:B------:R-:W-:-:S07]  /*fe80*/  VIADDMNMX R21, R14, R154, R21, PT ;  /* 0x0000009a0e157246 */ /* 0x000fce0003800115 */
.L_x_9499:
[----:B------:R-:W2:Y:S01]  /*fe90*/  LDL R14, [R1+0x4] ;  /* 0x00000400010e7983 */ /* 0x000ea20000100800 */
        /* <DEDUP_REMOVED lines=96> */
[----:B------:R-:W-:Y:S01]  /*104a0*/  FSEL R85, R85, -INF , !P4 ;  /* 0xff80000055557808 */ /* 0x000fe20006000000 */
[----:B--2---:R-:W-:-:S02]  /*104b0*/  IMAD.IADD R22, R14, 0x1, R22 ;  /* 0x000000010e167824 */ /* 0x004fc400078e0216 */
[----:B------:R-:W-:Y:S01]  /*104c0*/  IMAD.IADD R141, R14, 0x1, R141 ;  /* 0x000000010e8d7824 */ /* 0x000fe200078e028d */
        /* <DEDUP_REMOVED lines=12> */
.L_x_9505:
[----:B------:R-:W-:-:S05]  /*10590*/  IMAD.U32 R0, RZ, RZ, UR4 ;  /* 0x00000004ff007e24 */ /* 0x000fca000f8e00ff */
[----:B------:R-:W-:-:S13]  /*105a0*/  ISETP.NE.AND P4, PT, R0, 0x1, PT ;  /* 0x000000010000780c */ /* 0x000fda0003f85270 */
[----:B------:R-:W0:Y:S02]  /*105b0*/  @P4 LDC.64 R14, c[0x0][0x9e8] ;  /* 0x00027a00ff0e4b82 */ /* 0x000e240000000a00 */
[----:B0-----:R-:W-:-:S04]  /*105c0*/  @P4 IMAD.HI.U32 R21, R9, R14, RZ ;  /* 0x0000000e09154227 */ /* 0x001fc800078e00ff */
[----:B------:R-:W-:Y:S01]  /*105d0*/  IMAD.MOV.U32 R14, RZ, RZ, R9 ;  /* 0x000000ffff0e7224 */ /* 0x000fe200078e0009 */
[----:B------:R-:W-:-:S07]  /*105e0*/  @P4 SHF.R.U32.HI R14, RZ, R15, R21 ;  /* 0x0000000fff0e4219 */ /* 0x000fce0000011615 */
.L_x_9506:
[----:B------:R-:W-:Y:S05]  /*105f0*/  BSYNC B0 ;  /* 0x0000000000007941 */ /* 0x000fea0003800000 */
.L_x_9504:
[----:B------:R-:W-:-:S04]  /*10600*/  IMAD R142, R14, R0, -R142 ;  /* 0x000000000e8e7224 */ /* 0x000fc800078e0a8e */
[----:B------:R-:W-:-:S05]  /*10610*/  IMAD R142, R136, -0x2, R142 ;  /* 0xfffffffe888e7824 */ /* 0x000fca00078e028e */
[----:B------:R-:W-:Y:S02]  /*10620*/  VIMNMX R141, R141, R142, !PT ;  /* 0x0000008e8d8d7248 */ /* 0x000fe40007fe0100 */
[----:B------:R-:W-:-:S07]  /*10630*/  VIADDMNMX R22, R142, R0, R22, PT ;  /* 0x000000008e167246 */ /* 0x000fce0003800116 */
.L_x_9503:
[----:B------:R-:W-:Y:S01]  /*10640*/  @!P1 IMAD R0, R17, 0x8, R2 ;  /* 0x0000000811009824 */ /* 0x000fe200078e0202 */
[----:B------:R-:W2:Y:S03]  /*10650*/  LDL R142, [R1+0x28] ;  /* 0x00002800018e7983 */ /* 0x000ea60000100800 */
[----:B------:R-:W-:-:S05]  /*10660*/  @!P1 VIADD R0, R0, 0x2d860 ;  /* 0x0002d86000009836 */ /* 0x000fca0000000000 */
[----:B------:R-:W-:-:S04]  /*10670*/  @!P1 PRMT R0, RZ, 0x654, R0 ;  /* 0x00000654ff009816 */ /* 0x000fc80000000000 */
[----:B------:R0:W-:Y:S02]  /*10680*/  @!P1 SYNCS.ARRIVE.TRANS64.RED.A1T0 RZ, [R0+URZ], RZ ;  /* 0x000000ff00ff99a7 */ /* 0x0001e4000810043f */
[----:B0-----:R-:W-:-:S04]  /*10690*/  FMNMX.FTZ R0, R24, R3, !PT ;  /* 0x0000000318007209 */ /* 0x001fc80007810000 */
        /* <DEDUP_REMOVED lines=34> */
[----:B0-----:R-:W-:Y:S02]  /*108c0*/  FMNMX.FTZ R14, R14, R0, !PT ;  /* 0x000000000e0e7209 */ /* 0x001fe40007810000 */
[----:B------:R-:W0:Y:S02]  /*108d0*/  LDC R0, c[0x0][0x988] ;  /* 0x00026200ff007b82 */ /* 0x000e240000000800 */
[----:B------:R-:W-:-:S04]  /*108e0*/  FSETP.NEU.FTZ.AND P4, PT, R14, -INF , PT ;  /* 0xff8000000e00780b */ /* 0x000fc80003f9d000 */
[----:B------:R-:W-:-:S05]  /*108f0*/  FSEL R15, R14, RZ, P4 ;  /* 0x000000ff0e0f7208 */ /* 0x000fca0002000000 */
[----:B------:R-:W-:Y:S01]  /*10900*/  FADD.FTZ R15, -R15, R3 ;  /* 0x000000030f0f7221 */ /* 0x000fe20000010100 */
[----:B0-----:R-:W-:-:S03]  /*10910*/  FMUL.FTZ R3, R14, R0 ;  /* 0x000000000e037220 */ /* 0x001fc60000410000 */
[-C--:B------:R-:W-:Y:S02]  /*10920*/  FMUL.FTZ R15, R15, R0.reuse ;  /* 0x000000000f0f7220 */ /* 0x080fe40000410000 */
[----:B------:R-:W-:Y:S02]  /*10930*/  FSEL R3, R3, RZ, P4 ;  /* 0x000000ff03037208 */ /* 0x000fe40002000000 */
[----:B------:R-:W-:Y:S02]  /*10940*/  ISETP.GT.AND P4, PT, R141, 0x1, P3 ;  /* 0x000000018d00780c */ /* 0x000fe40001f84270 */
[----:B------:R-:W-:Y:S01]  /*10950*/  MUFU.EX2 R15, R15 ;  /* 0x0000000f000f7308 */ /* 0x000fe20000000800 */
[-CC-:B------:R-:W-:Y:S01]  /*10960*/  FFMA.FTZ R24, R24, R0.reuse, -R3.reuse ;  /* 0x0000000018187223 */ /* 0x180fe20000010803 */
[----:B------:R-:W-:Y:S01]  /*10970*/  ISETP.LT.OR P5, PT, R22, 0x2, P4 ;  /* 0x000000021600780c */ /* 0x000fe200027a1670 */
[-CC-:B------:R-:W-:Y:S01]  /*10980*/  FFMA.FTZ R25, R25, R0.reuse, -R3.reuse ;  /* 0x0000000019197223 */ /* 0x180fe20000010803 */
[----:B------:R-:W-:Y:S01]  /*10990*/  ISETP.GT.AND P4, PT, R141, 0x8, P3 ;  /* 0x000000088d00780c */ /* 0x000fe20001f84270 */
[----:B------:R-:W-:Y:S01]  /*109a0*/  FFMA.FTZ R28, R28, R0, -R3 ;  /* 0x000000001c1c7223 */ /* 0x000fe20000010803 */
[----:B------:R-:W-:-:S02]  /*109b0*/  FSEL R27, R27, -INF , !P5 ;  /* 0xff8000001b1b7808 */ /* 0x000fc40006800000 */
[----:B------:R-:W0:Y:S01]  /*109c0*/  MUFU.EX2 R24, R24 ;  /* 0x0000001800187308 */ /* 0x000e220000000800 */
[----:B------:R-:W-:Y:S01]  /*109d0*/  ISETP.GT.AND P5, PT, R141, 0x9, P3 ;  /* 0x000000098d00780c */ /* 0x000fe20001fa4270 */
[-CC-:B------:R-:W-:Y:S01]  /*109e0*/  FFMA.FTZ R29, R29, R0.reuse, -R3.reuse ;  /* 0x000000001d1d7223 */ /* 0x180fe20000010803 */
[----:B------:R-:W-:Y:S01]  /*109f0*/  ISETP.LT.OR P4, PT, R22, 0x9, P4 ;  /* 0x000000091600780c */ /* 0x000fe20002781670 */
[-CC-:B------:R-:W-:Y:S01]  /*10a00*/  FFMA.FTZ R32, R32, R0.reuse, -R3.reuse ;  /* 0x0000000020207223 */ /* 0x180fe20000010803 */
[----:B------:R-:W-:Y:S01]  /*10a10*/  ISETP.LT.OR P5, PT, R22, 0xa, P5 ;  /* 0x0000000a1600780c */ /* 0x000fe20002fa1670 */
[-CC-:B------:R-:W-:Y:S01]  /*10a20*/  FFMA.FTZ R33, R33, R0.reuse, -R3.reuse ;  /* 0x0000000021217223 */ /* 0x180fe20000010803 */
[----:B------:R-:W-:Y:S01]  /*10a30*/  FSEL R30, R30, -INF , !P4 ;  /* 0xff8000001e1e7808 */ /* 0x000fe20006000000 */
[----:B------:R-:W1:Y:S01]  /*10a40*/  MUFU.EX2 R17, R25 ;  /* 0x0000001900117308 */ /* 0x000e620000000800 */
[----:B------:R-:W-:Y:S01]  /*10a50*/  FSEL R31, R31, -INF , !P5 ;  /* 0xff8000001f1f7808 */ /* 0x000fe20006800000 */
[-CC-:B------:R-:W-:Y:S01]  /*10a60*/  FFMA.FTZ R36, R36, R0.reuse, -R3.reuse ;  /* 0x0000000024247223 */ /* 0x180fe20000010803 */
[----:B------:R-:W-:Y:S01]  /*10a70*/  ISETP.GT.AND P5, PT, R141, 0x11, P3 ;  /* 0x000000118d00780c */ /* 0x000fe20001fa4270 */
[-CC-:B------:R-:W-:Y:S01]  /*10a80*/  FFMA.FTZ R37, R37, R0.reuse, -R3.reuse ;  /* 0x0000000025257223 */ /* 0x180fe20000010803 */
[----:B------:R-:W-:Y:S01]  /*10a90*/  ISETP.GT.AND P4, PT, R141, 0x10, P3 ;  /* 0x000000108d00780c */ /* 0x000fe20001f84270 */
[-CC-:B------:R-:W-:Y:S01]  /*10aa0*/  FFMA.FTZ R40, R40, R0.reuse, -R3.reuse ;  /* 0x0000000028287223 */ /* 0x180fe20000010803 */
[C---:B------:R-:W-:Y:S01]  /*10ab0*/  ISETP.LT.OR P5, PT, R22.reuse, 0x12, P5 ;  /* 0x000000121600780c */ /* 0x040fe20002fa1670 */
[----:B------:R-:W-:Y:S01]  /*10ac0*/  MUFU.EX2 R29, R29 ;  /* 0x0000001d001d7308 */ /* 0x000fe20000000800 */
[----:B------:R-:W-:Y:S01]  /*10ad0*/  ISETP.LT.OR P4, PT, R22, 0x11, P4 ;  /* 0x000000111600780c */ /* 0x000fe20002781670 */
[----:B0-----:R-:W-:Y:S01]  /*10ae0*/  FFMA.FTZ R5, R15, R5, R24 ;  /* 0x000000050f057223 */ /* 0x001fe20000010018 */
[----:B------:R-:W-:Y:S01]  /*10af0*/  FSEL R35, R35, -INF , !P5 ;  /* 0xff80000023237808 */ /* 0x000fe20006800000 */
[-CC-:B------:R-:W-:Y:S01]  /*10b00*/  FFMA.FTZ R41, R41, R0.reuse, -R3.reuse ;  /* 0x0000000029297223 */ /* 0x180fe20000010803 */
[----:B------:R-:W-:Y:S01]  /*10b10*/  ISETP.GT.AND P5, PT, R141, 0x19, P3 ;  /* 0x000000198d00780c */ /* 0x000fe20001fa4270 */
[-C--:B------:R-:W-:Y:S01]  /*10b20*/  FFMA.FTZ R44, R44, R0.reuse, -R3 ;  /* 0x000000002c2c7223 */ /* 0x080fe20000010803 */
[----:B------:R-:W-:Y:S01]  /*10b30*/  FSEL R34, R34, -INF , !P4 ;  /* 0xff80000022227808 */ /* 0x000fe20006000000 */
[----:B------:R-:W-:Y:S01]  /*10b40*/  MUFU.EX2 R33, R33 ;  /* 0x0000002100217308 */ /* 0x000fe20000000800 */
[----:B------:R-:W-:Y:S01]  /*10b50*/  ISETP.LT.OR P5, PT, R22, 0x1a, P5 ;  /* 0x0000001a1600780c */ /* 0x000fe20002fa1670 */
[----:B-1----:R-:W-:Y:S01]  /*10b60*/  FADD.FTZ R5, R17, R5 ;  /* 0x0000000511057221 */ /* 0x002fe20000010000 */
[----:B------:R-:W-:Y:S01]  /*10b70*/  ISETP.GT.AND P4, PT, R141, 0x18, P3 ;  /* 0x000000188d00780c */ /* 0x000fe20001f84270 */
[-CC-:B------:R-:W-:Y:S01]  /*10b80*/  FFMA.FTZ R45, R45, R0.reuse, -R3.reuse ;  /* 0x000000002d2d7223 */ /* 0x180fe20000010803 */
[----:B------:R-:W-:Y:S01]  /*10b90*/  FSEL R39, R39, -INF , !P5 ;  /* 0xff80000027277808 */ /* 0x000fe20006800000 */
[--C-:B------:R-:W-:Y:S01]  /*10ba0*/  FFMA.FTZ R48, R48, R0, -R3.reuse ;  /* 0x0000000030307223 */ /* 0x100fe20000010803 */
[----:B------:R-:W-:Y:S01]  /*10bb0*/  ISETP.GT.AND P5, PT, R141, 0x21, P3 ;  /* 0x000000218d00780c */ /* 0x000fe20001fa4270 */
[----:B------:R-:W-:Y:S01]  /*10bc0*/  MUFU.EX2 R37, R37 ;  /* 0x0000002500257308 */ /* 0x000fe20000000800 */
[----:B------:R-:W-:Y:S01]  /*10bd0*/  F2FP.BF16.F32.PACK_AB R24, R17, R24 ;  /* 0x000000181118723e */ /* 0x000fe200000010ff */
[-CC-:B------:R-:W-:Y:S01]  /*10be0*/  FFMA.FTZ R49, R49, R0.reuse, -R3.reuse ;  /* 0x0000000031317223 */ /* 0x180fe20000010803 */
[----:B------:R-:W-:Y:S01]  /*10bf0*/  ISETP.LT.OR P5, PT, R22, 0x22, P5 ;  /* 0x000000221600780c */ /* 0x000fe20002fa1670 */
[-CC-:B------:R-:W-:Y:S01]  /*10c00*/  FFMA.FTZ R52, R52, R0.reuse, -R3.reuse ;  /* 0x0000000034347223 */ /* 0x180fe20000010803 */
[----:B------:R-:W-:Y:S01]  /*10c10*/  ISETP.LT.OR P4, PT, R22, 0x19, P4 ;  /* 0x000000191600780c */ /* 0x000fe20002781670 */
[-CC-:B------:R-:W-:Y:S01]  /*10c20*/  FFMA.FTZ R53, R53, R0.reuse, -R3.reuse ;  /* 0x0000000035357223 */ /* 0x180fe20000010803 */
[----:B------:R-:W-:Y:S01]  /*10c30*/  FSEL R43, R43, -INF , !P5 ;  /* 0xff8000002b2b7808 */ /* 0x000fe20006800000 */
[----:B------:R-:W-:Y:S01]  /*10c40*/  MUFU.EX2 R40, R40 ;  /* 0x0000002800287308 */ /* 0x000fe20000000800 */
[----:B------:R-:W-:Y:S01]  /*10c50*/  ISETP.GT.AND P5, PT, R141, 0x29, P3 ;  /* 0x000000298d00780c */ /* 0x000fe20001fa4270 */
[-CC-:B------:R-:W-:Y:S01]  /*10c60*/  FFMA.FTZ R56, R56, R0.reuse, -R3.reuse ;  /* 0x0000000038387223 */ /* 0x180fe20000010803 */
[----:B------:R-:W-:Y:S01]  /*10c70*/  FSEL R38, R38, -INF , !P4 ;  /* 0xff80000026267808 */ /* 0x000fe20006000000 */
[-CC-:B------:R-:W-:Y:S01]  /*10c80*/  FFMA.FTZ R57, R57, R0.reuse, -R3.reuse ;  /* 0x0000000039397223 */ /* 0x180fe20000010803 */
[----:B------:R-:W-:Y:S01]  /*10c90*/  ISETP.LT.OR P5, PT, R22, 0x2a, P5 ;  /* 0x0000002a1600780c */ /* 0x000fe20002fa1670 */
[-CC-:B------:R-:W-:Y:S01]  /*10ca0*/  FFMA.FTZ R60, R60, R0.reuse, -R3.reuse ;  /* 0x000000003c3c7223 */ /* 0x180fe20000010803 */
[----:B------:R-:W-:Y:S01]  /*10cb0*/  ISETP.GT.AND P4, PT, R141, 0x20, P3 ;  /* 0x000000208d00780c */ /* 0x000fe20001f84270 */
[----:B------:R-:W-:Y:S01]  /*10cc0*/  MUFU.EX2 R41, R41 ;  /* 0x0000002900297308 */ /* 0x000fe20000000800 */
[----:B------:R-:W-:Y:S01]  /*10cd0*/  FSEL R47, R47, -INF , !P5 ;  /* 0xff8000002f2f7808 */ /* 0x000fe20006800000 */
[-CC-:B------:R-:W-:Y:S01]  /*10ce0*/  FFMA.FTZ R61, R61, R0.reuse, -R3.reuse ;  /* 0x000000003d3d7223 */ /* 0x180fe20000010803 */
[----:B------:R-:W-:Y:S01]  /*10cf0*/  ISETP.GT.AND P5, PT, R141, 0x31, P3 ;  /* 0x000000318d00780c */ /* 0x000fe20001fa4270 */
        /* <DEDUP_REMOVED lines=9> */
[C---:B------:R-:W-:Y:S01]  /*10d90*/  ISETP.GT.AND P5, PT, R141.reuse, 0x39, P3 ;  /* 0x000000398d00780c */ /* 0x040fe20001fa4270 */
[-CC-:B------:R-:W-:Y:S01]  /*10da0*/  FFMA.FTZ R72, R72, R0.reuse, -R3.reuse ;  /* 0x0000000048487223 */ /* 0x180fe20000010803 */
[----:B------:R-:W-:Y:S01]  /*10db0*/  ISETP.GT.AND P4, PT, R141, 0x28, P3 ;  /* 0x000000288d00780c */ /* 0x000fe20001f84270 */
[----:B------:R-:W-:Y:S01]  /*10dc0*/  MUFU.EX2 R45, R45 ;  /* 0x0000002d002d7308 */ /* 0x000fe20000000800 */
[C---:B------:R-:W-:Y:S01]  /*10dd0*/  ISETP.LT.OR P5, PT, R22.reuse, 0x3a, P5 ;  /* 0x0000003a1600780c */ /* 0x040fe20002fa1670 */
[-CC-:B------:R-:W-:Y:S01]  /*10de0*/  FFMA.FTZ R73, R73, R0.reuse, -R3.reuse ;  /* 0x0000000049497223 */ /* 0x180fe20000010803 */
[----:B------:R-:W-:Y:S01]  /*10df0*/  ISETP.LT.OR P4, PT, R22, 0x29, P4 ;  /* 0x000000291600780c */ /* 0x000fe20002781670 */
[-CC-:B------:R-:W-:Y:S01]  /*10e00*/  FFMA.FTZ R76, R76, R0.reuse, -R3.reuse ;  /* 0x000000004c4c7223 */ /* 0x180fe20000010803 */
[----:B------:R-:W-:Y:S01]  /*10e10*/  FSEL R55, R55, -INF , !P5 ;  /* 0xff80000037377808 */ /* 0x000fe20006800000 */
[-CC-:B------:R-:W-:Y:S01]  /*10e20*/  FFMA.FTZ R77, R77, R0.reuse, -R3.reuse ;  /* 0x000000004d4d7223 */ /* 0x180fe20000010803 */
[----:B------:R-:W-:Y:S01]  /*10e30*/  ISETP.GT.AND P5, PT, R141, 0x41, P3 ;  /* 0x000000418d00780c */ /* 0x000fe20001fa4270 */
[----:B------:R-:W-:Y:S01]  /*10e40*/  MUFU.EX2 R49, R49 ;  /* 0x0000003100317308 */ /* 0x000fe20000000800 */
[----:B------:R-:W-:Y:S01]  /*10e50*/  FSEL R46, R46, -INF , !P4 ;  /* 0xff8000002e2e7808 */ /* 0x000fe20006000000 */
[-CC-:B------:R-:W-:Y:S01]  /*10e60*/  FFMA.FTZ R80, R80, R0.reuse, -R3.reuse ;  /* 0x0000000050507223 */ /* 0x180fe20000010803 */
[----:B------:R-:W-:Y:S01]  /*10e70*/  ISETP.LT.OR P5, PT, R22, 0x42, P5 ;  /* 0x000000421600780c */ /* 0x000fe20002fa1670 */
[-CC-:B------:R-:W-:Y:S01]  /*10e80*/  FFMA.FTZ R81, R81, R0.reuse, -R3.reuse ;  /* 0x0000000051517223 */ /* 0x180fe20000010803 */
[----:B------:R-:W-:Y:S01]  /*10e90*/  ISETP.GT.AND P4, PT, R141, 0x30, P3 ;  /* 0x000000308d00780c */ /* 0x000fe20001f84270 */
[-CC-:B------:R-:W-:Y:S01]  /*10ea0*/  FFMA.FTZ R84, R84, R0.reuse, -R3.reuse ;  /* 0x0000000054547223 */ /* 0x180fe20000010803 */
[----:B------:R-:W-:Y:S01]  /*10eb0*/  FSEL R59, R59, -INF , !P5 ;  /* 0xff8000003b3b7808 */ /* 0x000fe20006800000 */
[----:B------:R-:W-:Y:S01]  /*10ec0*/  MUFU.EX2 R52, R52 ;  /* 0x0000003400347308 */ /* 0x000fe20000000800 */
[----:B------:R-:W-:Y:S01]  /*10ed0*/  ISETP.GT.AND P5, PT, R141, 0x49, P3 ;  /* 0x000000498d00780c */ /* 0x000fe20001fa4270 */
[----:B------:R-:W-:Y:S01]  /*10ee0*/  FFMA.FTZ R3, R85, R0, -R3 ;  /* 0x0000000055037223 */ /* 0x000fe20000010803 */
[----:B------:R-:W-:-:S02]  /*10ef0*/  ISETP.LT.OR P4, PT, R22, 0x31, P4 ;  /* 0x000000311600780c */ /* 0x000fc40002781670 */
[----:B------:R-:W-:Y:S02]  /*10f00*/  ISETP.LT.OR P5, PT, R22, 0x4a, P5 ;  /* 0x0000004a1600780c */ /* 0x000fe40002fa1670 */
[----:B------:R-:W-:Y:S01]  /*10f10*/  FSEL R50, R50, -INF , !P4 ;  /* 0xff80000032327808 */ /* 0x000fe20006000000 */
[----:B------:R-:W-:Y:S01]  /*10f20*/  MUFU.EX2 R53, R53 ;  /* 0x0000003500357308 */ /* 0x000fe20000000800 */
[----:B------:R-:W-:Y:S02]  /*10f30*/  FSEL R63, R63, -INF , !P5 ;  /* 0xff8000003f3f7808 */ /* 0x000fe40006800000 */
[C---:B------:R-:W-:Y:S02]  /*10f40*/  ISETP.GT.AND P5, PT, R141.reuse, 0x51, P3 ;  /* 0x000000518d00780c */ /* 0x040fe40001fa4270 */
[----:B------:R-:W-:Y:S02]  /*10f50*/  ISETP.GT.AND P4, PT, R141, 0x38, P3 ;  /* 0x000000388d00780c */ /* 0x000fe40001f84270 */
[C---:B------:R-:W-:Y:S01]  /*10f60*/  ISETP.LT.OR P5, PT, R22.reuse, 0x52, P5 ;  /* 0x000000521600780c */ /* 0x040fe20002fa1670 */
[----:B------:R-:W-:Y:S01]  /*10f70*/  MUFU.EX2 R56, R56 ;  /* 0x0000003800387308 */ /* 0x000fe20000000800 */
[----:B------:R-:W-:-:S02]  /*10f80*/  ISETP.LT.OR P4, PT, R22, 0x39, P4 ;  /* 0x000000391600780c */ /* 0x000fc40002781670 */
[----:B------:R-:W-:Y:S02]  /*10f90*/  FSEL R67, R67, -INF , !P5 ;  /* 0xff80000043437808 */ /* 0x000fe40006800000 */
[C---:B------:R-:W-:Y:S02]  /*10fa0*/  ISETP.GT.AND P5, PT, R141.reuse, 0x59, P3 ;  /* 0x000000598d00780c */ /* 0x040fe40001fa4270 */
[----:B------:R-:W-:Y:S01]  /*10fb0*/  FSEL R54, R54, -INF , !P4 ;  /* 0xff80000036367808 */ /* 0x000fe20006000000 */
[----:B------:R-:W-:Y:S01]  /*10fc0*/  MUFU.EX2 R57, R57 ;  /* 0x0000003900397308 */ /* 0x000fe20000000800 */
[----:B------:R-:W-:Y:S02]  /*10fd0*/  ISETP.LT.OR P5, PT, R22, 0x5a, P5 ;  /* 0x0000005a1600780c */ /* 0x000fe40002fa1670 */
[----:B------:R-:W-:Y:S02]  /*10fe0*/  ISETP.GT.AND P4, PT, R141, 0x40, P3 ;  /* 0x000000408d00780c */ /* 0x000fe40001f84270 */
[----:B------:R-:W-:-:S02]  /*10ff0*/  FSEL R71, R71, -INF , !P5 ;  /* 0xff80000047477808 */ /* 0x000fc40006800000 */
[----:B------:R-:W-:Y:S01]  /*11000*/  ISETP.GT.AND P5, PT, R141, 0x61, P3 ;  /* 0x000000618d00780c */ /* 0x000fe20001fa4270 */
[----:B------:R-:W-:Y:S01]  /*11010*/  MUFU.EX2 R60, R60 ;  /* 0x0000003c003c7308 */ /* 0x000fe20000000800 */
[C---:B------:R-:W-:Y:S02]  /*11020*/  ISETP.LT.OR P4, PT, R22.reuse, 0x41, P4 ;  /* 0x000000411600780c */ /* 0x040fe40002781670 */
[----:B------:R-:W-:Y:S02]  /*11030*/  ISETP.LT.OR P5, PT, R22, 0x62, P5 ;  /* 0x000000621600780c */ /* 0x000fe40002fa1670 */
[----:B------:R-:W-:Y:S02]  /*11040*/  FSEL R58, R58, -INF , !P4 ;  /* 0xff8000003a3a7808 */ /* 0x000fe40006000000 */
[----:B------:R-:W-:Y:S01]  /*11050*/  FSEL R75, R75, -INF , !P5 ;  /* 0xff8000004b4b7808 */ /* 0x000fe20006800000 */
[----:B------:R-:W-:Y:S01]  /*11060*/  MUFU.EX2 R61, R61 ;  /* 0x0000003d003d7308 */ /* 0x000fe20000000800 */
[----:B------:R-:W-:-:S02]  /*11070*/  ISETP.GT.AND P5, PT, R141, 0x69, P3 ;  /* 0x000000698d00780c */ /* 0x000fc40001fa4270 */
[----:B------:R-:W-:Y:S02]  /*11080*/  ISETP.GT.AND P4, PT, R141, 0x48, P3 ;  /* 0x000000488d00780c */ /* 0x000fe40001f84270 */
[C---:B------:R-:W-:Y:S02]  /*11090*/  ISETP.LT.OR P5, PT, R22.reuse, 0x6a, P5 ;  /* 0x0000006a1600780c */ /* 0x040fe40002fa1670 */
[----:B------:R-:W-:Y:S01]  /*110a0*/  ISETP.LT.OR P4, PT, R22, 0x49, P4 ;  /* 0x000000491600780c */ /* 0x000fe20002781670 */
[----:B------:R-:W-:Y:S01]  /*110b0*/  MUFU.EX2 R64, R64 ;  /* 0x0000004000407308 */ /* 0x000fe20000000800 */
[----:B------:R-:W-:Y:S02]  /*110c0*/  FSEL R79, R79, -INF , !P5 ;  /* 0xff8000004f4f7808 */ /* 0x000fe40006800000 */
[----:B------:R-:W-:Y:S02]  /*110d0*/  ISETP.GT.AND P5, PT, R141, RZ, P3 ;  /* 0x000000ff8d00720c */ /* 0x000fe40001fa4270 */
[----:B------:R-:W-:-:S02]  /*110e0*/  FSEL R62, R62, -INF , !P4 ;  /* 0xff8000003e3e7808 */ /* 0x000fc40006000000 */
[----:B------:R-:W-:Y:S01]  /*110f0*/  ISETP.LT.OR P5, PT, R22, 0x1, P5 ;  /* 0x000000011600780c */ /* 0x000fe20002fa1670 */
[----:B------:R-:W-:Y:S01]  /*11100*/  MUFU.EX2 R65, R65 ;  /* 0x0000004100417308 */ /* 0x000fe20000000800 */
[----:B------:R-:W-:Y:S02]  /*11110*/  ISETP.GT.AND P4, PT, R141, 0x50, P3 ;  /* 0x000000508d00780c */ /* 0x000fe40001f84270 */
[----:B------:R-:W-:Y:S02]  /*11120*/  FSEL R25, R26, -INF , !P5 ;  /* 0xff8000001a197808 */ /* 0x000fe40006800000 */
[----:B------:R-:W-:Y:S02]  /*11130*/  ISETP.LT.OR P4, PT, R22, 0x51, P4 ;  /* 0x000000511600780c */ /* 0x000fe40002781670 */
[----:B------:R-:W-:Y:S01]  /*11140*/  FMNMX.FTZ R17, R25, R6, !PT ;  /* 0x0000000619117209 */ /* 0x000fe20007810000 */
[----:B------:R-:W0:Y:S01]  /*11150*/  MUFU.EX2 R26, R28 ;  /* 0x0000001c001a7308 */ /* 0x000e220000000800 */
[----:B------:R-:W-:-:S02]  /*11160*/  FSEL R66, R66, -INF , !P4 ;  /* 0xff80000042427808 */ /* 0x000fc40006000000 */
[----:B------:R-:W-:Y:S02]  /*11170*/  FMNMX.FTZ R17, R27, R17, !PT ;  /* 0x000000111b117209 */ /* 0x000fe40007810000 */
[----:B------:R-:W-:Y:S02]  /*11180*/  ISETP.GT.AND P4, PT, R141, 0x58, P3 ;  /* 0x000000588d00780c */ /* 0x000fe40001f84270 */
[----:B------:R-:W-:Y:S01]  /*11190*/  FMNMX.FTZ R17, R30, R17, !PT ;  /* 0x000000111e117209 */ /* 0x000fe20007810000 */
[----:B------:R-:W-:Y:S01]  /*111a0*/  MUFU.EX2 R68, R68 ;  /* 0x0000004400447308 */ /* 0x000fe20000000800 */
[----:B------:R-:W-:Y:S02]  /*111b0*/  ISETP.LT.OR P4, PT, R22, 0x59, P4 ;  /* 0x000000591600780c */ /* 0x000fe40002781670 */
[----:B------:R-:W-:Y:S02]  /*111c0*/  FMNMX.FTZ R17, R31, R17, !PT ;  /* 0x000000111f117209 */ /* 0x000fe40007810000 */
[----:B------:R-:W-:-:S02]  /*111d0*/  FSEL R70, R70, -INF , !P4 ;  /* 0xff80000046467808 */ /* 0x000fc40006000000 */
[----:B------:R-:W-:Y:S01]  /*111e0*/  FMNMX.FTZ R17, R34, R17, !PT ;  /* 0x0000001122117209 */ /* 0x000fe20007810000 */
[----:B------:R-:W-:Y:S01]  /*111f0*/  MUFU.EX2 R69, R69 ;  /* 0x0000004500457308 */ /* 0x000fe20000000800 */
[----:B------:R-:W-:Y:S01]  /*11200*/  ISETP.GT.AND P4, PT, R141, 0x60, P3 ;  /* 0x000000608d00780c */ /* 0x000fe20001f84270 */
[----:B0-----:R-:W-:Y:S01]  /*11210*/  FADD.FTZ R5, R26, R5 ;  /* 0x000000051a057221 */ /* 0x001fe20000010000 */
[----:B------:R-:W-:Y:S02]  /*11220*/  FMNMX.FTZ R17, R35, R17, !PT ;  /* 0x0000001123117209 */ /* 0x000fe40007810000 */
[----:B------:R-:W-:Y:S02]  /*11230*/  ISETP.LT.OR P4, PT, R22, 0x61, P4 ;  /* 0x000000611600780c */ /* 0x000fe40002781670 */
[----:B------:R-:W-:Y:S01]  /*11240*/  FMNMX.FTZ R17, R38, R17, !PT ;  /* 0x0000001126117209 */ /* 0x000fe20007810000 */
[----:B------:R-:W-:Y:S01]  /*11250*/  MUFU.EX2 R72, R72 ;  /* 0x0000004800487308 */ /* 0x000fe20000000800 */
        /* <DEDUP_REMOVED lines=10> */
[----:B------:R-:W-:Y:S02]  /*11300*/  ISETP.GT.AND P4, PT, R141, 0x70, P3 ;  /* 0x000000708d00780c */ /* 0x000fe40001f84270 */
[----:B------:R-:W-:Y:S02]  /*11310*/  FMNMX.FTZ R17, R47, R17, !PT ;  /* 0x000000112f117209 */ /* 0x000fe40007810000 */
[----:B------:R-:W-:Y:S02]  /*11320*/  ISETP.LT.OR P4, PT, R22, 0x71, P4 ;  /* 0x000000711600780c */ /* 0x000fe40002781670 */
[----:B------:R-:W-:Y:S01]  /*11330*/  FMNMX.FTZ R17, R50, R17, !PT ;  /* 0x0000001132117209 */ /* 0x000fe20007810000 */
[----:B------:R-:W-:Y:S01]  /*11340*/  MUFU.EX2 R77, R77 ;  /* 0x0000004d004d7308 */ /* 0x000fe20000000800 */
[----:B------:R-:W-:-:S02]  /*11350*/  FSEL R82, R82, -INF , !P4 ;  /* 0xff80000052527808 */ /* 0x000fc40006000000 */
[----:B------:R-:W-:Y:S02]  /*11360*/  FMNMX.FTZ R17, R51, R17, !PT ;  /* 0x0000001133117209 */ /* 0x000fe40007810000 */
[C---:B------:R-:W-:Y:S02]  /*11370*/  ISETP.GT.AND P4, PT, R141.reuse, 0x71, P3 ;  /* 0x000000718d00780c */ /* 0x040fe40001f84270 */
[----:B------:R-:W-:Y:S01]  /*11380*/  FMNMX.FTZ R17, R54, R17, !PT ;  /* 0x0000001136117209 */ /* 0x000fe20007810000 */
[----:B------:R-:W-:Y:S01]  /*11390*/  MUFU.EX2 R80, R80 ;  /* 0x0000005000507308 */ /* 0x000fe20000000800 */
[----:B------:R-:W-:Y:S02]  /*113a0*/  ISETP.GT.AND P5, PT, R141, 0x78, P3 ;  /* 0x000000788d00780c */ /* 0x000fe40001fa4270 */
[----:B------:R-:W-:Y:S02]  /*113b0*/  FMNMX.FTZ R17, R55, R17, !PT ;  /* 0x0000001137117209 */ /* 0x000fe40007810000 */
[----:B------:R-:W-:-:S02]  /*113c0*/  ISETP.LT.OR P4, PT, R22, 0x72, P4 ;  /* 0x000000721600780c */ /* 0x000fc40002781670 */
        /* <DEDUP_REMOVED lines=9> */
[----:B------:R-:W-:Y:S02]  /*11460*/  ISETP.LT.OR P3, PT, R22, 0x7a, P3 ;  /* 0x0000007a1600780c */ /* 0x000fe40001f61670 */
[----:B------:R-:W-:Y:S01]  /*11470*/  FMNMX.FTZ R17, R66, R17, !PT ;  /* 0x0000001142117209 */ /* 0x000fe20007810000 */
[----:B------:R-:W-:Y:S01]  /*11480*/  MUFU.EX2 R3, R3 ;  /* 0x0000000300037308 */ /* 0x000fe20000000800 */
[----:B------:R-:W-:Y:S02]  /*11490*/  FSEL R86, R86, -INF , !P5 ;  /* 0xff80000056567808 */ /* 0x000fe40006800000 */
[----:B------:R-:W-:Y:S02]  /*114a0*/  FMNMX.FTZ R17, R67, R17, !PT ;  /* 0x0000001143117209 */ /* 0x000fe40007810000 */
[----:B------:R-:W-:-:S02]  /*114b0*/  FSEL R87, R87, -INF , !P3 ;  /* 0xff80000057577808 */ /* 0x000fc40005800000 */
[----:B------:R-:W-:Y:S02]  /*114c0*/  FMNMX.FTZ R17, R70, R17, !PT ;  /* 0x0000001146117209 */ /* 0x000fe40007810000 */
        /* <DEDUP_REMOVED lines=14> */
[----:B------:R-:W-:-:S03]  /*115b0*/  FADD.FTZ R17, R29, R5 ;  /* 0x000000051d117221 */ /* 0x000fc60000010000 */
[C---:B------:R-:W-:Y:S01]  /*115c0*/  FSETP.NEU.FTZ.AND P3, PT, R21.reuse, -INF , PT ;  /* 0xff8000001500780b */ /* 0x040fe20003f7d000 */
[----:B------:R-:W-:-:S05]  /*115d0*/  FMUL.FTZ R5, R21, R0 ;  /* 0x0000000015057220 */ /* 0x000fca0000410000 */
        /* <DEDUP_REMOVED lines=20> */
[----:B------:R-:W-:-:S03]  /*11720*/  FFMA.FTZ R86, R86, R0, -R5 ;  /* 0x0000000056567223 */ /* 0x000fc60000010805 */
[----:B------:R-:W0:Y:S08]  /*11730*/  MUFU.EX2 R28, R28 ;  /* 0x0000001c001c7308 */ /* 0x000e300000000800 */
[----:B------:R-:W1:Y:S08]  /*11740*/  MUFU.EX2 R30, R30 ;  /* 0x0000001e001e7308 */ /* 0x000e700000000800 */
[----:B------:R-:W-:Y:S01]  /*11750*/  MUFU.EX2 R31, R31 ;  /* 0x0000001f001f7308 */ /* 0x000fe20000000800 */
[----:B0-----:R-:W-:-:S07]  /*11760*/  F2FP.BF16.F32.PACK_AB R25, R28, R22 ;  /* 0x000000161c19723e */ /* 0x001fce00000010ff */
[----:B------:R-:W-:Y:S01]  /*11770*/  MUFU.EX2 R38, R38 ;  /* 0x0000002600267308 */ /* 0x000fe20000000800 */
[----:B-1----:R-:W-:-:S05]  /*11780*/  F2FP.BF16.F32.PACK_AB R27, R30, R29 ;  /* 0x0000001d1e1b723e */ /* 0x002fca00000010ff */
[----:B------:R0:W-:Y:S02]  /*11790*/  STSM.16.M88.4 [R137+0x21800], R24 ;  /* 0x0218001889007844 */ /* 0x0001e40000000200 */
[----:B------:R-:W-:Y:S08]  /*117a0*/  MUFU.EX2 R70, R70 ;  /* 0x0000004600467308 */ /* 0x000ff00000000800 */
[----:B------:R-:W-:Y:S01]  /*117b0*/  MUFU.EX2 R71, R71 ;  /* 0x0000004700477308 */ /* 0x000fe20000000800 */
[----:B0-----:R-:W-:Y:S01]  /*117c0*/  FFMA.FTZ R27, R35, R0, -R5 ;  /* 0x00000000231b7223 */ /* 0x001fe20000010805 */
[----:B------:R-:W-:-:S06]  /*117d0*/  FSEL R35, R21, RZ, P3 ;  /* 0x000000ff15237208 */ /* 0x000fcc0001800000 */
[----:B------:R-:W0:Y:S01]  /*117e0*/  MUFU.EX2 R24, R32 ;  /* 0x0000002000187308 */ /* 0x000e220000000800 */
[-CC-:B------:R-:W-:Y:S01]  /*117f0*/  FFMA.FTZ R25, R34, R0.reuse, -R5.reuse ;  /* 0x0000000022197223 */ /* 0x180fe20000010805 */
[-CC-:B------:R-:W-:Y:S01]  /*11800*/  FFMA.FTZ R34, R39, R0.reuse, -R5.reuse ;  /* 0x0000000027227223 */ /* 0x180fe20000010805 */
[----:B------:R-:W-:Y:S01]  /*11810*/  FFMA.FTZ R39, R54, R0, -R5 ;  /* 0x0000000036277223 */ /* 0x000fe20000010805 */
[----:B------:R-:W-:-:S04]  /*11820*/  FADD.FTZ R35, -R35, R6 ;  /* 0x0000000623237221 */ /* 0x000fc80000010100 */
[-C--:B------:R-:W-:Y:S01]  /*11830*/  FMUL.FTZ R6, R35, R0.reuse ;  /* 0x0000000023067220 */ /* 0x080fe20000410000 */
[----:B------:R-:W-:Y:S01]  /*11840*/  MUFU.EX2 R25, R25 ;  /* 0x0000001900197308 */ /* 0x000fe20000000800 */
[-CC-:B------:R-:W-:Y:S01]  /*11850*/  FFMA.FTZ R35, R50, R0.reuse, -R5.reuse ;  /* 0x0000000032237223 */ /* 0x180fe20000010805 */
[----:B------:R-:W-:-:S06]  /*11860*/  FFMA.FTZ R50, R63, R0, -R5 ;  /* 0x000000003f327223 */ /* 0x000fcc0000010805 */
[----:B------:R-:W1:Y:S01]  /*11870*/  MUFU.EX2 R6, R6 ;  /* 0x0000000600067308 */ /* 0x000e620000000800 */
[----:B0-----:R-:W-:Y:S01]  /*11880*/  FADD.FTZ R17, R24, R17 ;  /* 0x0000001118117221 */ /* 0x001fe20000010000 */
[----:B------:R-:W-:-:S03]  /*11890*/  F2FP.BF16.F32.PACK_AB R24, R33, R24 ;  /* 0x000000182118723e */ /* 0x000fc600000010ff */
[----:B------:R-:W-:-:S03]  /*118a0*/  FADD.FTZ R17, R33, R17 ;  /* 0x0000001121117221 */ /* 0x000fc60000010000 */
[----:B------:R0:W3:Y:S08]  /*118b0*/  MUFU.EX2 R26, R36 ;  /* 0x00000024001a7308 */ /* 0x0000f00000000800 */
[----:B------:R-:W4:Y:S01]  /*118c0*/  MUFU.EX2 R27, R27 ;  /* 0x0000001b001b7308 */ /* 0x000f220000000800 */
[----:B-1----:R-:W-:Y:S01]  /*118d0*/  FFMA.FTZ R22, R6, R7, R22 ;  /* 0x0000000706167223 */ /* 0x002fe20000010016 */
[-CC-:B0-----:R-:W-:Y:S01]  /*118e0*/  FFMA.FTZ R36, R42, R0.reuse, -R5.reuse ;  /* 0x000000002a247223 */ /* 0x181fe20000010805 */
[-CC-:B------:R-:W-:Y:S01]  /*118f0*/  FFMA.FTZ R42, R43, R0.reuse, -R5.reuse ;  /* 0x000000002b2a7223 */ /* 0x180fe20000010805 */
[-CC-:B------:R-:W-:Y:S01]  /*11900*/  FFMA.FTZ R43, R46, R0.reuse, -R5.reuse ;  /* 0x000000002e2b7223 */ /* 0x180fe20000010805 */
[----:B------:R-:W-:Y:S01]  /*11910*/  FADD.FTZ R22, R28, R22 ;  /* 0x000000161c167221 */ /* 0x000fe20000010000 */
[-CC-:B------:R-:W-:Y:S01]  /*11920*/  FFMA.FTZ R46, R47, R0.reuse, -R5.reuse ;  /* 0x000000002f2e7223 */ /* 0x180fe20000010805 */
[-C--:B------:R-:W-:Y:S01]  /*11930*/  FFMA.FTZ R7, R55, R0.reuse, -R5 ;  /* 0x0000000037077223 */ /* 0x080fe20000010805 */
[----:B------:R-:W0:Y:S01]  /*11940*/  MUFU.EX2 R34, R34 ;  /* 0x0000002200227308 */ /* 0x000e220000000800 */
[----:B------:R-:W-:Y:S01]  /*11950*/  FADD.FTZ R29, R29, R22 ;  /* 0x000000161d1d7221 */ /* 0x000fe20000010000 */
[----:B---3--:R-:W-:Y:S01]  /*11960*/  FADD.FTZ R28, R26, R17 ;  /* 0x000000111a1c7221 */ /* 0x008fe20000010000 */
[----:B------:R-:W-:Y:S01]  /*11970*/  FFMA.FTZ R47, R59, R0, -R5 ;  /* 0x000000003b2f7223 */ /* 0x000fe20000010805 */
[C---:B------:R-:W-:Y:S01]  /*11980*/  F2FP.BF16.F32.PACK_AB R26, R37.reuse, R26 ;  /* 0x0000001a251a723e */ /* 0x040fe200000010ff */
[----:B------:R-:W-:Y:S01]  /*11990*/  FADD.FTZ R29, R30, R29 ;  /* 0x0000001d1e1d7221 */ /* 0x000fe20000010000 */
[----:B------:R-:W-:-:S02]  /*119a0*/  FADD.FTZ R28, R37, R28 ;  /* 0x0000001c251c7221 */ /* 0x000fc40000010000 */
[----:B------:R-:W1:Y:S01]  /*119b0*/  MUFU.EX2 R36, R36 ;  /* 0x0000002400247308 */ /* 0x000e620000000800 */
[----:B------:R-:W-:Y:S01]  /*119c0*/  FADD.FTZ R29, R25, R29 ;  /* 0x0000001d191d7221 */ /* 0x000fe20000010000 */
[----:B------:R-:W-:Y:S01]  /*119d0*/  FADD.FTZ R28, R40, R28 ;  /* 0x0000001c281c7221 */ /* 0x000fe20000010000 */
[C---:B----4-:R-:W-:Y:S02]  /*119e0*/  F2FP.BF16.F32.PACK_AB R25, R27.reuse, R25 ;  /* 0x000000191b19723e */ /* 0x050fe400000010ff */
[----:B------:R-:W-:Y:S01]  /*119f0*/  FADD.FTZ R29, R27, R29 ;  /* 0x0000001d1b1d7221 */ /* 0x000fe20000010000 */
[C---:B------:R-:W-:Y:S01]  /*11a00*/  FADD.FTZ R30, R41.reuse, R28 ;  /* 0x0000001c291e7221 */ /* 0x040fe20000010000 */
[----:B------:R-:W-:Y:S01]  /*11a10*/  F2FP.BF16.F32.PACK_AB R28, R41, R40 ;  /* 0x00000028291c723e */ /* 0x000fe200000010ff */
[----:B------:R-:W3:Y:S01]  /*11a20*/  MUFU.EX2 R42, R42 ;  /* 0x0000002a002a7308 */ /* 0x000ee20000000800 */
[----:B------:R-:W-:Y:S01]  /*11a30*/  FADD.FTZ R29, R31, R29 ;  /* 0x0000001d1f1d7221 */ /* 0x000fe20000010000 */
[----:B------:R-:W-:Y:S01]  /*11a40*/  FADD.FTZ R30, R44, R30 ;  /* 0x0000001e2c1e7221 */ /* 0x000fe20000010000 */
[C---:B0-----:R-:W-:Y:S01]  /*11a50*/  F2FP.BF16.F32.PACK_AB R27, R34.reuse, R31 ;  /* 0x0000001f221b723e */ /* 0x041fe200000010ff */
[----:B------:R-:W4:Y:S01]  /*11a60*/  LDL R41, [R1+0x2c] ;  /* 0x00002c0001297983 */ /* 0x000f220000100800 */
[----:B------:R-:W-:Y:S01]  /*11a70*/  FADD.FTZ R29, R34, R29 ;  /* 0x0000001d221d7221 */ /* 0x000fe20000010000 */
[C---:B------:R-:W-:Y:S01]  /*11a80*/  FADD.FTZ R33, R45.reuse, R30 ;  /* 0x0000001e2d217221 */ /* 0x040fe20000010000 */
[----:B------:R-:W-:Y:S01]  /*11a90*/  F2FP.BF16.F32.PACK_AB R30, R45, R44 ;  /* 0x0000002c2d1e723e */ /* 0x000fe200000010ff */
[----:B------:R-:W0:Y:S01]  /*11aa0*/  MUFU.EX2 R43, R43 ;  /* 0x0000002b002b7308 */ /* 0x000e220000000800 */
[----:B-1----:R-:W-:Y:S01]  /*11ab0*/  FADD.FTZ R29, R36, R29 ;  /* 0x0000001d241d7221 */ /* 0x002fe20000010000 */
[----:B--2---:R1:W-:Y:S06]  /*11ac0*/  STSM.16.M88.4 [R142], R24 ;  /* 0x000000188e007844 */ /* 0x0043ec0000000200 */
[----:B------:R2:W5:Y:S01]  /*11ad0*/  MUFU.EX2 R32, R48 ;  /* 0x0000003000207308 */ /* 0x0005620000000800 */
[----:B---3--:R-:W-:-:S07]  /*11ae0*/  FADD.FTZ R29, R42, R29 ;  /* 0x0000001d2a1d7221 */ /* 0x008fce0000010000 */
[----:B------:R-:W3:Y:S01]  /*11af0*/  MUFU.EX2 R46, R46 ;  /* 0x0000002e002e7308 */ /* 0x000ee20000000800 */
[----:B0-----:R-:W-:Y:S01]  /*11b00*/  FADD.FTZ R29, R43, R29 ;  /* 0x0000001d2b1d7221 */ /* 0x001fe20000010000 */
[----:B--2---:R-:W-:-:S06]  /*11b10*/  FFMA.FTZ R48, R62, R0, -R5 ;  /* 0x000000003e307223 */ /* 0x004fcc0000010805 */
[----:B------:R-:W0:Y:S01]  /*11b20*/  MUFU.EX2 R35, R35 ;  /* 0x0000002300237308 */ /* 0x000e220000000800 */
[----:B-----5:R-:W-:-:S07]  /*11b30*/  FADD.FTZ R40, R32, R33 ;  /* 0x0000002120287221 */ /* 0x020fce0000010000 */
[----:B------:R-:W2:Y:S01]  /*11b40*/  MUFU.EX2 R39, R39 ;  /* 0x0000002700277308 */ /* 0x000ea20000000800 */
[----:B---3--:R-:W-:Y:S01]  /*11b50*/  FADD.FTZ R33, R46, R29 ;  /* 0x0000001d2e217221 */ /* 0x008fe20000010000 */
[----:B------:R-:W-:-:S06]  /*11b60*/  FADD.FTZ R29, R49, R40 ;  /* 0x00000028311d7221 */ /* 0x000fcc0000010000 */
[----:B------:R-:W3:Y:S01]  /*11b70*/  MUFU.EX2 R7, R7 ;  /* 0x0000000700077308 */ /* 0x000ee20000000800 */
[----:B0-----:R-:W-:Y:S01]  /*11b80*/  FADD.FTZ R33, R35, R33 ;  /* 0x0000002123217221 */ /* 0x001fe20000010000 */
[----:B------:R-:W-:-:S06]  /*11b90*/  FADD.FTZ R29, R52, R29 ;  /* 0x0000001d341d7221 */ /* 0x000fcc0000010000 */
[----:B------:R-:W0:Y:S01]  /*11ba0*/  MUFU.EX2 R22, R58 ;  /* 0x0000003a00167308 */ /* 0x000e220000000800 */
[----:B------:R-:W-:Y:S01]  /*11bb0*/  FADD.FTZ R33, R38, R33 ;  /* 0x0000002126217221 */ /* 0x000fe20000010000 */
[----:B------:R-:W-:-:S06]  /*11bc0*/  FADD.FTZ R29, R53, R29 ;  /* 0x0000001d351d7221 */ /* 0x000fcc0000010000 */
[----:B------:R-:W5:Y:S01]  /*11bd0*/  MUFU.EX2 R47, R47 ;  /* 0x0000002f002f7308 */ /* 0x000f620000000800 */
[----:B--2---:R-:W-:Y:S01]  /*11be0*/  FADD.FTZ R33, R39, R33 ;  /* 0x0000002127217221 */ /* 0x004fe20000010000 */
[----:B------:R-:W-:-:S06]  /*11bf0*/  FADD.FTZ R29, R56, R29 ;  /* 0x0000001d381d7221 */ /* 0x000fcc0000010000 */
[----:B------:R-:W-:Y:S01]  /*11c00*/  MUFU.EX2 R50, R50 ;  /* 0x0000003200327308 */ /* 0x000fe20000000800 */
[----:B---3--:R-:W-:Y:S01]  /*11c10*/  FADD.FTZ R33, R7, R33 ;  /* 0x0000002107217221 */ /* 0x008fe20000010000 */
[----:B------:R-:W-:Y:S01]  /*11c20*/  FADD.FTZ R31, R57, R29 ;  /* 0x0000001d391f7221 */ /* 0x000fe20000010000 */
[----:B------:R-:W-:Y:S01]  /*11c30*/  F2FP.BF16.F32.PACK_AB R29, R42, R36 ;  /* 0x000000242a1d723e */ /* 0x000fe200000010ff */
[----:B------:R-:W-:Y:S01]  /*11c40*/  FFMA.FTZ R5, R87, R0, -R5 ;  /* 0x0000000057057223 */ /* 0x000fe20000010805 */
[----:B0-----:R-:W-:Y:S01]  /*11c50*/  FADD.FTZ R33, R22, R33 ;  /* 0x0000002116217221 */ /* 0x001fe20000010000 */
[----:B------:R-:W-:Y:S01]  /*11c60*/  FADD.FTZ R34, R60, R31 ;  /* 0x0000001f3c227221 */ /* 0x000fe20000010000 */
[----:B------:R-:W-:Y:S01]  /*11c70*/  F2FP.BF16.F32.PACK_AB R31, R46, R43 ;  /* 0x0000002b2e1f723e */ /* 0x000fe200000010ff */
[----:B------:R-:W0:Y:S01]  /*11c80*/  MUFU.EX2 R48, R48 ;  /* 0x0000003000307308 */ /* 0x000e220000000800 */
[----:B-----5:R-:W-:Y:S01]  /*11c90*/  FADD.FTZ R33, R47, R33 ;  /* 0x000000212f217221 */ /* 0x020fe20000010000 */
[----:B------:R-:W-:-:S06]  /*11ca0*/  FADD.FTZ R34, R61, R34 ;  /* 0x000000223d227221 */ /* 0x000fcc0000010000 */
[----:B------:R-:W2:Y:S01]  /*11cb0*/  MUFU.EX2 R17, R66 ;  /* 0x0000004200117308 */ /* 0x000ea20000000800 */
[----:B------:R-:W-:-:S07]  /*11cc0*/  FADD.FTZ R40, R64, R34 ;  /* 0x0000002240287221 */ /* 0x000fce0000010000 */
[----:B------:R-:W3:Y:S01]  /*11cd0*/  MUFU.EX2 R37, R67 ;  /* 0x0000004300257308 */ /* 0x000ee20000000800 */
[----:B0-----:R-:W-:-:S04]  /*11ce0*/  FADD.FTZ R33, R48, R33 ;  /* 0x0000002130217221 */ /* 0x001fc80000010000 */
[----:B------:R-:W-:Y:S01]  /*11cf0*/  FADD.FTZ R36, R50, R33 ;  /* 0x0000002132247221 */ /* 0x000fe20000010000 */
[----:B------:R-:W-:Y:S02]  /*11d00*/  FADD.FTZ R33, R65, R40 ;  /* 0x0000002841217221 */ /* 0x000fe40000010000 */
[----:B------:R-:W-:Y:S01]  /*11d10*/  MUFU.EX2 R74, R74 ;  /* 0x0000004a004a7308 */ /* 0x000fe20000000800 */
[----:B--2---:R-:W-:Y:S01]  /*11d20*/  FADD.FTZ R36, R17, R36 ;  /* 0x0000002411247221 */ /* 0x004fe20000010000 */
[----:B------:R-:W-:Y:S01]  /*11d30*/  FADD.FTZ R40, R68, R33 ;  /* 0x0000002144287221 */ /* 0x000fe20000010000 */
[----:B------:R0:W-:Y:S03]  /*11d40*/  STSM.16.M88.4 [R139], R28 ;  /* 0x0000001c8b007844 */ /* 0x0001e60000000200 */
[----:B-1----:R-:W-:Y:S02]  /*11d50*/  FADD.FTZ R27, R69, R40 ;  /* 0x00000028451b7221 */ /* 0x002fe40000010000 */
[----:B------:R-:W1:Y:S01]  /*11d60*/  MUFU.EX2 R75, R75 ;  /* 0x0000004b004b7308 */ /* 0x000e620000000800 */
[----:B---3--:R-:W-:Y:S01]  /*11d70*/  FADD.FTZ R25, R37, R36 ;  /* 0x0000002425197221 */ /* 0x008fe20000010000 */
[----:B------:R-:W-:-:S02]  /*11d80*/  F2FP.BF16.F32.PACK_AB R33, R38, R35 ;  /* 0x000000232621723e */ /* 0x000fc400000010ff */
[----:B------:R-:W-:Y:S02]  /*11d90*/  F2FP.BF16.F32.PACK_AB R32, R49, R32 ;  /* 0x000000203120723e */ /* 0x000fe400000010ff */
[----:B------:R-:W-:Y:S02]  /*11da0*/  F2FP.BF16.F32.PACK_AB R34, R53, R52 ;  /* 0x000000343522723e */ /* 0x000fe400000010ff */
[----:B------:R-:W-:Y:S01]  /*11db0*/  F2FP.BF16.F32.PACK_AB R35, R7, R39 ;  /* 0x000000270723723e */ /* 0x000fe200000010ff */
[----:B------:R-:W-:Y:S01]  /*11dc0*/  MUFU.EX2 R78, R78 ;  /* 0x0000004e004e7308 */ /* 0x000fe20000000800 */
[----:B------:R-:W-:Y:S01]  /*11dd0*/  F2FP.BF16.F32.PACK_AB R24, R57, R56 ;  /* 0x000000383918723e */ /* 0x000fe200000010ff */
[----:B0-----:R-:W-:Y:S01]  /*11de0*/  FADD.FTZ R28, R70, R25 ;  /* 0x00000019461c7221 */ /* 0x001fe20000010000 */
[----:B------:R-:W-:Y:S01]  /*11df0*/  FADD.FTZ R30, R72, R27 ;  /* 0x0000001b481e7221 */ /* 0x000fe20000010000 */
[----:B------:R-:W-:Y:S02]  /*11e00*/  F2FP.BF16.F32.PACK_AB R26, R61, R60 ;  /* 0x0000003c3d1a723e */ /* 0x000fe400000010ff */
[----:B------:R-:W-:-:S02]  /*11e10*/  F2FP.BF16.F32.PACK_AB R25, R47, R22 ;  /* 0x000000162f19723e */ /* 0x000fc400000010ff */
[----:B------:R-:W-:Y:S01]  /*11e20*/  F2FP.BF16.F32.PACK_AB R27, R50, R48 ;  /* 0x00000030321b723e */ /* 0x000fe200000010ff */
[----:B------:R-:W-:Y:S04]  /*11e30*/  STSM.16.M88.4 [R138], R32 ;  /* 0x000000208a007844 */ /* 0x000fe80000000200 */
[----:B------:R0:W-:Y:S02]  /*11e40*/  STSM.16.M88.4 [R137+0x27800], R24 ;  /* 0x0278001889007844 */ /* 0x0001e40000000200 */
[----:B0-----:R-:W-:Y:S02]  /*11e50*/  F2FP.BF16.F32.PACK_AB R25, R37, R17 ;  /* 0x000000112519723e */ /* 0x001fe400000010ff */
[----:B------:R-:W2:Y:S01]  /*11e60*/  LDL R17, [R1+0x24] ;  /* 0x0000240001117983 */ /* 0x000ea20000100800 */
[----:B------:R-:W0:Y:S01]  /*11e70*/  MUFU.EX2 R79, R79 ;  /* 0x0000004f004f7308 */ /* 0x000e220000000800 */
[----:B------:R-:W-:Y:S01]  /*11e80*/  FADD.FTZ R29, R73, R30 ;  /* 0x0000001e491d7221 */ /* 0x000fe20000010000 */
[----:B------:R-:W-:-:S06]  /*11e90*/  FADD.FTZ R7, R71, R28 ;  /* 0x0000001c47077221 */ /* 0x000fcc0000010000 */
[----:B------:R-:W-:Y:S01]  /*11ea0*/  MUFU.EX2 R82, R82 ;  /* 0x0000005200527308 */ /* 0x000fe20000000800 */
[----:B------:R-:W-:-:S07]  /*11eb0*/  FADD.FTZ R28, R76, R29 ;  /* 0x0000001d4c1c7221 */ /* 0x000fce0000010000 */
[----:B------:R-:W3:Y:S08]  /*11ec0*/  MUFU.EX2 R83, R83 ;  /* 0x0000005300537308 */ /* 0x000ef00000000800 */
[----:B------:R-:W-:Y:S08]  /*11ed0*/  MUFU.EX2 R86, R86 ;  /* 0x0000005600567308 */ /* 0x000ff00000000800 */
[----:B------:R-:W5:Y:S01]  /*11ee0*/  MUFU.EX2 R38, R5 ;  /* 0x0000000500267308 */ /* 0x000f620000000800 */
[----:B------:R-:W-:Y:S01]  /*11ef0*/  FADD.FTZ R29, R77, R28 ;  /* 0x0000001c4d1d7221 */ /* 0x000fe20000010000 */
[----:B------:R-:W-:-:S02]  /*11f00*/  F2FP.BF16.F32.PACK_AB R24, R65, R64 ;  /* 0x000000404118723e */ /* 0x000fc400000010ff */
[----:B------:R-:W-:Y:S01]  /*11f10*/  F2FP.BF16.F32.PACK_AB R26, R69, R68 ;  /* 0x00000044451a723e */ /* 0x000fe200000010ff */
[----:B------:R-:W-:Y:S01]  /*11f20*/  FADD.FTZ R36, R80, R29 ;  /* 0x0000001d50247221 */ /* 0x000fe20000010000 */
[----:B------:R-:W-:Y:S02]  /*11f30*/  F2FP.BF16.F32.PACK_AB R27, R71, R70 ;  /* 0x00000046471b723e */ /* 0x000fe400000010ff */
[----:B------:R-:W-:Y:S02]  /*11f40*/  F2FP.BF16.F32.PACK_AB R28, R73, R72 ;  /* 0x00000048491c723e */ /* 0x000fe400000010ff */
[----:B------:R-:W-:Y:S02]  /*11f50*/  F2FP.BF16.F32.PACK_AB R30, R77, R76 ;  /* 0x0000004c4d1e723e */ /* 0x000fe400000010ff */
[----:B-1----:R-:W-:Y:S02]  /*11f60*/  F2FP.BF16.F32.PACK_AB R29, R75, R74 ;  /* 0x0000004a4b1d723e */ /* 0x002fe400000010ff */
[----:B0-----:R-:W-:-:S02]  /*11f70*/  F2FP.BF16.F32.PACK_AB R31, R79, R78 ;  /* 0x0000004e4f1f723e */ /* 0x001fc400000010ff */
[----:B------:R-:W-:Y:S02]  /*11f80*/  F2FP.BF16.F32.PACK_AB R32, R81, R80 ;  /* 0x000000505120723e */ /* 0x000fe400000010ff */
[----:B---3--:R-:W-:Y:S02]  /*11f90*/  F2FP.BF16.F32.PACK_AB R33, R83, R82 ;  /* 0x000000525321723e */ /* 0x008fe400000010ff */
[----:B------:R-:W-:Y:S02]  /*11fa0*/  F2FP.BF16.F32.PACK_AB R34, R3, R84 ;  /* 0x000000540322723e */ /* 0x000fe400000010ff */
[----:B-----5:R-:W-:Y:S01]  /*11fb0*/  F2FP.BF16.F32.PACK_AB R35, R38, R86 ;  /* 0x000000562623723e */ /* 0x020fe200000010ff */
[----:B------:R-:W-:-:S04]  /*11fc0*/  FADD.FTZ R22, R74, R7 ;  /* 0x000000074a167221 */ /* 0x000fc80000010000 */
[----:B------:R-:W-:-:S04]  /*11fd0*/  FADD.FTZ R7, R75, R22 ;  /* 0x000000164b077221 */ /* 0x000fc80000010000 */
[----:B------:R-:W-:-:S04]  /*11fe0*/  FADD.FTZ R22, R78, R7 ;  /* 0x000000074e167221 */ /* 0x000fc80000010000 */
[----:B------:R-:W-:Y:S01]  /*11ff0*/  FADD.FTZ R7, R79, R22 ;  /* 0x000000164f077221 */ /* 0x000fe20000010000 */
[----:B------:R-:W-:-:S03]  /*12000*/  FADD.FTZ R39, R81, R36 ;  /* 0x0000002451277221 */ /* 0x000fc60000010000 */
[----:B------:R-:W-:Y:S01]  /*12010*/  FADD.FTZ R22, R82, R7 ;  /* 0x0000000752167221 */ /* 0x000fe20000010000 */
[----:B------:R-:W-:-:S03]  /*12020*/  FADD.FTZ R84, R84, R39 ;  /* 0x0000002754547221 */ /* 0x000fc60000010000 */
[----:B------:R-:W-:Y:S01]  /*12030*/  FADD.FTZ R5, R83, R22 ;  /* 0x0000001653057221 */ /* 0x000fe20000010000 */
[----:B------:R-:W-:-:S03]  /*12040*/  FMUL.FTZ R90, R90, R6 ;  /* 0x000000065a5a7220 */ /* 0x000fc60000410000 */
        /* <DEDUP_REMOVED lines=43> */
[----:B----4-:R0:W-:Y:S04]  /*12300*/  STSM.16.M88.4 [R41], R24 ;  /* 0x0000001829007844 */ /* 0x0101e80000000200 */
[----:B------:R0:W-:Y:S04]  /*12310*/  STSM.16.M88.4 [R139+0x6000], R28 ;  /* 0x0060001c8b007844 */ /* 0x0001e80000000200 */
[----:B------:R0:W-:Y:S01]  /*12320*/  STSM.16.M88.4 [R138+0x6000], R32 ;  /* 0x006000208a007844 */ /* 0x0001e20000000200 */
[----:B------:R1:W-:Y:S06]  /*12330*/  MEMBAR.ALL.CTA ;  /* 0x0000000000007992 */ /* 0x0003ec0000008000 */
[----:B-1----:R-:W1:Y:S01]  /*12340*/  FENCE.VIEW.ASYNC.S ;  /* 0x00000000000073c6 */ /* 0x002e620000000000 */
        /* <DEDUP_REMOVED lines=10> */
[C---:B--2---:R-:W-:Y:S01]  /*123f0*/  ISETP.GT.AND P3, PT, R4.reuse, R17, PT ;  /* 0x000000110400720c */ /* 0x044fe20003f64270 */
[----:B------:R-:W-:Y:S02]  /*12400*/  VIADD R4, R4, 0xffffffff ;  /* 0xffffffff04047836 */ /* 0x000fe40000000000 */
[----:B------:R-:W-:Y:S01]  /*12410*/  IMAD.MOV.U32 R17, RZ, RZ, R10 ;  /* 0x000000ffff117224 */ /* 0x000fe200078e000a */
[----:B-1----:R-:W-:-:S09]  /*12420*/  NOP ;  /* 0x0000000000007918 */ /* 0x002fd20000000000 */
[----:B0-----:R-:W-:Y:S05]  /*12430*/  @P3 BRA `(.L_x_9507) ;  /* 0xffffffcc00183947 */ /* 0x001fea000383ffff */
[----:B------:R-:W-:Y:S02]  /*12440*/  IMAD.MOV.U32 R6, RZ, RZ, R21 ;  /* 0x000000ffff067224 */ /* 0x000fe400078e0015 */
[----:B------:R-:W-:Y:S02]  /*12450*/  IMAD.MOV.U32 R3, RZ, RZ, R14 ;  /* 0x000000ffff037224 */ /* 0x000fe400078e000e */
[----:B------:R-:W-:Y:S02]  /*12460*/  IMAD.MOV.U32 R17, RZ, RZ, R10 ;  /* 0x000000ffff117224 */ /* 0x000fe400078e000a */
[----:B------:R-:W-:-:S07]  /*12470*/  IMAD.MOV.U32 R22, RZ, RZ, R11 ;  /* 0x000000ffff167224 */ /* 0x000fce00078e000b */
.L_x_9489:
[----:B------:R-:W2:Y:S01]  /*12480*/  LDL R11, [R1+0x40] ;  /* 0x00004000010b7983 */ /* 0x000ea20000100800 */
[----:B------:R-:W0:Y:S03]  /*12490*/  LDC R10, c[0x0][0x9e4] ;  /* 0x00027900ff0a7b82 */ /* 0x000e260000000800 */
[----:B------:R-:W2:Y:S04]  /*124a0*/  LDL R8, [R1+0x30] ;  /* 0x0000300001087983 */ /* 0x000ea80000100800 */
[----:B------:R-:W3:Y:S01]  /*124b0*/  LDL.LU R9, [R1+0x34] ;  /* 0x0000340001097983 */ /* 0x000ee20000300800 */
[----:B0-----:R-:W-:Y:S02]  /*124c0*/  ISETP.GE.AND P5, PT, R10, 0x1, PT ;  /* 0x000000010a00780c */ /* 0x001fe40003fa6270 */
[----:B--2---:R-:W-:-:S05]  /*124d0*/  IADD3 R8, R8, 0xc0, -R11 ;  /* 0x000000c008087810 */ /* 0x004fca0007ffe80b */
[----:B---3--:R-:W-:-:S04]  /*124e0*/  IMAD R9, R9, 0xc0, R8 ;  /* 0x000000c009097824 */ /* 0x008fc800078e0208 */
[----:B------:R-:W-:Y:S02]  /*124f0*/  IMAD.IADD R20, R9, 0x1, -R20 ;  /* 0x0000000109147824 */ /* 0x000fe400078e0a14 */
[----:B------:R-:W-:Y:S05]  /*12500*/  @!P5 BRA `(.L_x_9508) ;  /* 0x000000000048d947 */ /* 0x000fea0003800000 */
[----:B------:R-:W-:Y:S01]  /*12510*/  IMAD.MOV.U32 R11, RZ, RZ, R9 ;  /* 0x000000ffff0b7224 */ /* 0x000fe200078e0009 */
[----:B------:R-:W-:Y:S04]  /*12520*/  BSSY B0, `(.L_x_9509) ;  /* 0x000000e000007945 */ /* 0x000fe80003800000 */
        /* <DEDUP_REMOVED lines=9> */
.L_x_9510:
[----:B------:R-:W-:-:S13]  /*125c0*/  ISETP.NE.AND P2, PT, R10, 0x1, PT ;  /* 0x000000010a00780c */ /* 0x000fda0003f45270 */
[----:B------:R-:W0:Y:S02]  /*125d0*/  @P2 LDC.64 R8, c[0x0][0x9e8] ;  /* 0x00027a00ff082b82 */ /* 0x000e240000000a00 */
[----:B0-----:R-:W-:-:S05]  /*125e0*/  @P2 IMAD.HI.U32 R8, R11, R8, RZ ;  /* 0x000000080b082227 */ /* 0x001fca00078e00ff */
[----:B------:R-:W-:-:S07]  /*125f0*/  @P2 SHF.R.U32.HI R11, RZ, R9, R8 ;  /* 0x00000009ff0b2219 */ /* 0x000fce0000011608 */
.L_x_9511:
[----:B------:R-:W-:Y:S05]  /*12600*/  BSYNC B0 ;  /* 0x0000000000007941 */ /* 0x000fea0003800000 */
.L_x_9509:
[----:B------:R-:W-:-:S05]  /*12610*/  IMAD R11, R11, R10, RZ ;  /* 0x0000000a0b0b7224 */ /* 0x000fca00078e02ff */
[----:B------:R-:W-:-:S07]  /*12620*/  VIMNMX R20, R20, R11, !PT ;  /* 0x0000000b14147248 */ /* 0x000fce0007fe0100 */
.L_x_9508:
[----:B------:R-:W2:Y:S01]  /*12630*/  LDL R8, [R1+0x38] ;  /* 0x0000380001087983 */ /* 0x000ea20000100800 */
[----:B------:R-:W-:-:S05]  /*12640*/  VIADD R20, R20, 0x7f ;  /* 0x0000007f14147836 */ /* 0x000fca0000000000 */
[----:B------:R-:W-:-:S04]  /*12650*/  SHF.R.S32.HI R9, RZ, 0x1f, R20 ;  /* 0x0000001fff097819 */ /* 0x000fc80000011414 */
[----:B------:R-:W-:-:S04]  /*12660*/  LEA.HI R9, R9, R20, RZ, 0x7 ;  /* 0x0000001409097211 */ /* 0x000fc800078f38ff */
[----:B------:R-:W-:-:S04]  /*12670*/  SHF.R.S32.HI R9, RZ, 0x7, R9 ;  /* 0x00000007ff097819 */ /* 0x000fc80000011409 */
[----:B--2---:R-:W-:-:S04]  /*12680*/  VIMNMX R142, R8, R9, !PT ;  /* 0x00000009088e7248 */ /* 0x004fc80007fe0100 */
[----:B------:R-:W-:-:S13]  /*12690*/  ISETP.GE.AND P2, PT, R4, R142, PT ;  /* 0x0000008e0400720c */ /* 0x000fda0003f46270 */
[----:B------:R-:W-:Y:S05]  /*126a0*/  @!P2 BRA `(.L_x_9512) ;  /* 0x0000002000e0a947 */ /* 0x000fea0003800000 */
[----:B------:R-:W-:Y:S02]  /*126b0*/  IMAD.MOV.U32 R9, RZ, RZ, R6 ;  /* 0x000000ffff097224 */ /* 0x000fe400078e0006 */
[----:B------:R-:W-:Y:S02]  /*126c0*/  IMAD.MOV.U32 R8, RZ, RZ, R3 ;  /* 0x000000ffff087224 */ /* 0x000fe400078e0003 */
[----:B------:R-:W-:Y:S02]  /*126d0*/  IMAD.MOV.U32 R10, RZ, RZ, R22 ;  /* 0x000000ffff0a7224 */ /* 0x000fe400078e0016 */
[----:B------:R-:W-:-:S07]  /*126e0*/  IMAD.MOV.U32 R11, RZ, RZ, R17 ;  /* 0x000000ffff0b7224 */ /* 0x000fce00078e0011 */
.L_x_9522:
        /* <DEDUP_REMOVED lines=11> */
.L_x_9514:
[----:B------:R-:W-:Y:S01]  /*127a0*/  IMAD R0, R17, 0x8, R2 ;  /* 0x0000000811007824 */ /* 0x000fe200078e0202 */
[----:B------:R-:W-:-:S04]  /*127b0*/  SHF.L.U32 R3, R22, 0x1f, RZ ;  /* 0x0000001f16037819 */ /* 0x000fc800000006ff */
[----:B------:R0:W1:Y:S01]  /*127c0*/  SYNCS.PHASECHK.TRANS64.TRYWAIT P3, [R0+URZ+0x2d830], R3 ;  /* 0x02d83003000075a7 */ /* 0x000062000806017f */
[----:B------:R-:W-:Y:S05]  /*127d0*/  @!P0 BRA `(.L_x_9515) ;  /* 0x0000000000048947 */ /* 0x000fea0003800000 */
[----:B------:R-:W-:Y:S01]  /*127e0*/  BPT.TRAP 0x1 ;  /* 0x000000040000795c */ /* 0x000fe20000300000 */
.L_x_9515:
[----:B------:R-:W-:Y:S04]  /*127f0*/  BSSY B0, `(.L_x_9513) ;  /* 0x0000004000007945 */ /* 0x000fe80003800000 */
[----:B-1----:R-:W-:Y:S05]  /*12800*/  @P3 BRA `(.L_x_9516) ;  /* 0x0000000000083947 */ /* 0x002fea0003800000 */
[----:B------:R-:W1:Y:S02]  /*12810*/  SYNCS.PHASECHK.TRANS64.TRYWAIT P3, [R0+URZ+0x2d830], R3 ;  /* 0x02d83003000075a7 */ /* 0x000e64000806017f */
[----:B-1----:R-:W-:Y:S05]  /*12820*/  @!P3 BRA `(.L_x_9517) ;  /* 0x000000e400a4b947 */ /* 0x002fea0003800000 */
.L_x_9516:
[----:B------:R-:W-:Y:S05]  /*12830*/  BSYNC B0 ;  /* 0x0000000000007941 */ /* 0x000fea0003800000 */
.L_x_9513:
[----:B01----:R-:W2:Y:S01]  /*12840*/  LDL R3, [R1+0x10] ;  /* 0x0000100001037983 */ /* 0x003ea20000100800 */
[----:B------:R-:W0:Y:S01]  /*12850*/  S2R R0, SR_TID.X ;  /* 0x0000000000007919 */ /* 0x000e220000002100 */
        /* <DEDUP_REMOVED lines=59> */
.L_x_9519:
[----:B------:R-:W-:Y:S01]  /*12c10*/  SHF.L.U32 R0, R10, 0x1f, RZ ;  /* 0x0000001f0a007819 */ /* 0x000fe200000006ff */
[----:B------:R-:W-:-:S04]  /*12c20*/  IMAD R3, R11, 0x8, R2 ;  /* 0x000000080b037824 */ /* 0x000fc800078e0202 */
[----:B------:R0:W1:Y:S01]  /*12c30*/  SYNCS.PHASECHK.TRANS64.TRYWAIT P2, [R3+URZ+0x2d850], R0 ;  /* 0x02d85000030075a7 */ /* 0x000062000804017f */
[----:B------:R-:W-:Y:S05]  /*12c40*/  @!P0 BRA `(.L_x_9520) ;  /* 0x0000000000048947 */ /* 0x000fea0003800000 */
[----:B------:R-:W-:Y:S01]  /*12c50*/  BPT.TRAP 0x1 ;  /* 0x000000040000795c */ /* 0x000fe20000300000 */
.L_x_9520:
[----:B-1----:R-:W-:Y:S05]  /*12c60*/  @P2 BRA `(.L_x_9518) ;  /* 0x0000000000082947 */ /* 0x002fea0003800000 */
[----:B------:R-:W1:Y:S02]  /*12c70*/  SYNCS.PHASECHK.TRANS64.TRYWAIT P2, [R3+URZ+0x2d850], R0 ;  /* 0x02d85000030075a7 */ /* 0x000e64000804017f */
[----:B-1----:R-:W-:Y:S05]  /*12c80*/  @!P2 BRA `(.L_x_9521) ;  /* 0x000000e000a0a947 */ /* 0x002fea0003800000 */
.L_x_9518:
[----:B------:R-:W2:Y:S01]  /*12c90*/  S2R R10, SR_TID.X ;  /* 0x00000000000a7919 */ /* 0x000ea20000002100 */
[----:B01----:R-:W-:Y:S01]  /*12ca0*/  VIADD R0, R2, 0x400 ;  /* 0x0000040002007836 */ /* 0x003fe20000000000 */
[----:B------:R-:W-:Y:S05]  /*12cb0*/  WARPSYNC.ALL ;  /* 0x0000000000007948 */ /* 0x000fea0003800000 */
[----:B------:R-:W-:-:S04]  /*12cc0*/  SHF.R.U32.HI R0, RZ, 0x4, R0 ;  /* 0x00000004ff007819 */ /* 0x000fc80000011600 */
[----:B------:R-:W-:-:S04]  /*12cd0*/  LOP3.LUT R20, R0, 0x3fff, RZ, 0xc0, !PT ;  /* 0x00003fff00147812 */ /* 0x000fc800078ec0ff */
[----:B------:R-:W-:Y:S02]  /*12ce0*/  LOP3.LUT R20, R20, 0x2000000, RZ, 0xfc, !PT ;  /* 0x0200000014147812 */ /* 0x000fe400078efcff */
[----:B--2---:R-:W-:Y:S02]  /*12cf0*/  SHF.R.U32.HI R6, RZ, 0x7, R10 ;  /* 0x00000007ff067819 */ /* 0x004fe4000001160a */
[----:B------:R-:W-:-:S03]  /*12d00*/  ISETP.GE.U32.AND P2, PT, R10, 0x180, PT ;  /* 0x000001800a00780c */ /* 0x000fc60003f46070 */
[----:B------:R-:W-:-:S05]  /*12d10*/  VIADD R14, R6, 0x9 ;  /* 0x00000009060e7836 */ /* 0x000fca0000000000 */
[----:B------:R-:W-:Y:S02]  /*12d20*/  SEL R14, R14, 0x9, !P2 ;  /* 0x000000090e0e7807 */ /* 0x000fe40005000000 */
[----:B------:R-:W-:Y:S01]  /*12d30*/  FMNMX.FTZ R0, R24, R8, !PT ;  /* 0x0000000818007209 */ /* 0x000fe20007810000 */
[----:B------:R-:W2:Y:S01]  /*12d40*/  LDL R143, [R1+0x14] ;  /* 0x00001400018f7983 */ /* 0x000ea20000100800 */
[----:B------:R-:W-:Y:S02]  /*12d50*/  IMAD R20, R11, 0x600, R20 ;  /* 0x000006000b147824 */ /* 0x000fe400078e0214 */
[----:B------:R-:W-:Y:S01]  /*12d60*/  FMNMX.FTZ R0, R25, R0, !PT ;  /* 0x0000000019007209 */ /* 0x000fe20007810000 */
[----:B------:R-:W-:Y:S02]  /*12d70*/  IMAD.MOV.U32 R21, RZ, RZ, -0x7fffffe0 ;  /* 0x80000020ff157424 */ /* 0x000fe400078e00ff */
[----:B------:R-:W-:Y:S01]  /*12d80*/  VIADD R140, R20, 0x40 ;  /* 0x00000040148c7836 */ /* 0x000fe20000000000 */
[----:B------:R-:W-:Y:S01]  /*12d90*/  FMNMX.FTZ R0, R28, R0, !PT ;  /* 0x000000001c007209 */ /* 0x000fe20007810000 */
[----:B------:R-:W-:Y:S01]  /*12da0*/  IMAD.MOV.U32 R141, RZ, RZ, -0x7fffffe0 ;  /* 0x80000020ff8d7424 */ /* 0x000fe200078e00ff */
[----:B------:R-:W-:-:S02]  /*12db0*/  R2UR UR14, R20 ;  /* 0x00000000140e72ca */ /* 0x000fc400000e0000 */
[----:B------:R-:W-:Y:S02]  /*12dc0*/  FMNMX.FTZ R0, R29, R0, !PT ;  /* 0x000000001d007209 */ /* 0x000fe40007810000 */
[----:B------:R-:W-:Y:S01]  /*12dd0*/  R2UR UR18, R140 ;  /* 0x000000008c1272ca */ /* 0x000fe200000e0000 */
[----:B------:R-:W-:Y:S01]  /*12de0*/  VIADD R140, R20, 0x80 ;  /* 0x00000080148c7836 */ /* 0x000fe20000000000 */
[----:B------:R-:W-:Y:S02]  /*12df0*/  FMNMX.FTZ R0, R32, R0, !PT ;  /* 0x0000000020007209 */ /* 0x000fe40007810000 */
[----:B------:R-:W-:Y:S02]  /*12e00*/  R2UR UR15, R21 ;  /* 0x00000000150f72ca */ /* 0x000fe400000e0000 */
[----:B------:R-:W-:Y:S02]  /*12e10*/  FMNMX.FTZ R0, R33, R0, !PT ;  /* 0x0000000021007209 */ /* 0x000fe40007810000 */
[----:B------:R-:W-:Y:S01]  /*12e20*/  R2UR UR22, R140 ;  /* 0x000000008c1672ca */ /* 0x000fe200000e0000 */
[----:B------:R-:W-:Y:S01]  /*12e30*/  VIADD R140, R20, 0xc0 ;  /* 0x000000c0148c7836 */ /* 0x000fe20000000000 */
[----:B------:R-:W-:-:S02]  /*12e40*/  FMNMX.FTZ R0, R36, R0, !PT ;  /* 0x0000000024007209 */ /* 0x000fc40007810000 */
[----:B------:R-:W-:Y:S02]  /*12e50*/  R2UR UR47, R21 ;  /* 0x00000000152f72ca */ /* 0x000fe400000e0000 */
[----:B------:R-:W-:Y:S02]  /*12e60*/  FMNMX.FTZ R0, R37, R0, !PT ;  /* 0x0000000025007209 */ /* 0x000fe40007810000 */
[----:B------:R-:W-:Y:S01]  /*12e70*/  R2UR UR26, R140 ;  /* 0x000000008c1a72ca */ /* 0x000fe200000e0000 */
[----:B------:R-:W-:Y:S01]  /*12e80*/  VIADD R140, R20, 0x100 ;  /* 0x00000100148c7836 */ /* 0x000fe20000000000 */
[----:B------:R-:W-:Y:S01]  /*12e90*/  FMNMX.FTZ R0, R40, R0, !PT ;  /* 0x0000000028007209 */ /* 0x000fe20007810000 */
[----:B------:R-:W-:Y:S01]  /*12ea0*/  WARPGROUP.ARRIVE ;  /* 0x00000000000079c5 */ /* 0x000fe20000000000 */
[----:B------:R-:W-:Y:S02]  /*12eb0*/  R2UR UR19, R141 ;  /* 0x000000008d1372ca */ /* 0x000fe400000e0000 */
[----:B------:R-:W-:-:S02]  /*12ec0*/  FMNMX.FTZ R0, R41, R0, !PT ;  /* 0x0000000029007209 */ /* 0x000fc40007810000 */
[----:B------:R-:W-:Y:S01]  /*12ed0*/  R2UR UR30, R140 ;  /* 0x000000008c1e72ca */ /* 0x000fe200000e0000 */
[----:B------:R-:W-:Y:S01]  /*12ee0*/  VIADD R140, R20, 0x140 ;  /* 0x00000140148c7836 */ /* 0x000fe20000000000 */
[----:B------:R-:W-:Y:S02]  /*12ef0*/  FMNMX.FTZ R0, R44, R0, !PT ;  /* 0x000000002c007209 */ /* 0x000fe40007810000 */
[----:B------:R-:W-:Y:S02]  /*12f00*/  R2UR UR23, R141 ;  /* 0x000000008d1772ca */ /* 0x000fe400000e0000 */
[----:B------:R-:W-:Y:S02]  /*12f10*/  FMNMX.FTZ R0, R45, R0, !PT ;  /* 0x000000002d007209 */ /* 0x000fe40007810000 */
[----:B------:R-:W-:Y:S01]  /*12f20*/  R2UR UR34, R140 ;  /* 0x000000008c2272ca */ /* 0x000fe200000e0000 */
[----:B------:R-:W-:Y:S01]  /*12f30*/  VIADD R140, R20, 0x180 ;  /* 0x00000180148c7836 */ /* 0x000fe20000000000 */
[----:B------:R-:W-:Y:S01]  /*12f40*/  FMNMX.FTZ R0, R48, R0, !PT ;  /* 0x0000000030007209 */ /* 0x000fe20007810000 */
[----:B------:R-:W-:Y:S01]  /*12f50*/  VIADD R20, R20, 0x1c0 ;  /* 0x000001c014147836 */ /* 0x000fe20000000000 */
[----:B------:R-:W-:-:S02]  /*12f60*/  R2UR UR27, R141 ;  /* 0x000000008d1b72ca */ /* 0x000fc400000e0000 */
[----:B------:R-:W-:Y:S02]  /*12f70*/  FMNMX.FTZ R0, R49, R0, !PT ;  /* 0x0000000031007209 */ /* 0x000fe40007810000 */
[----:B------:R-:W-:Y:S02]  /*12f80*/  R2UR UR46, R20 ;  /* 0x00000000142e72ca */ /* 0x000fe400000e0000 */
[----:B------:R-:W-:Y:S02]  /*12f90*/  FMNMX.FTZ R0, R52, R0, !PT ;  /* 0x0000000034007209 */ /* 0x000fe40007810000 */
[----:B------:R-:W-:Y:S02]  /*12fa0*/  R2UR UR31, R141 ;  /* 0x000000008d1f72ca */ /* 0x000fe400000e0000 */
[----:B------:R-:W-:Y:S02]  /*12fb0*/  FMNMX.FTZ R0, R53, R0, !PT ;  /* 0x0000000035007209 */ /* 0x000fe40007810000 */
[----:B------:R-:W-:-:S02]  /*12fc0*/  R2UR UR35, R141 ;  /* 0x000000008d2372ca */ /* 0x000fc400000e0000 */
[----:B------:R-:W-:Y:S02]  /*12fd0*/  FMNMX.FTZ R0, R56, R0, !PT ;  /* 0x0000000038007209 */ /* 0x000fe40007810000 */
[----:B------:R-:W-:Y:S02]  /*12fe0*/  R2UR UR42, R140 ;  /* 0x000000008c2a72ca */ /* 0x000fe400000e0000 */
[----:B------:R-:W-:Y:S02]  /*12ff0*/  FMNMX.FTZ R0, R57, R0, !PT ;  /* 0x0000000039007209 */ /* 0x000fe40007810000 */
        /* <DEDUP_REMOVED lines=19> */
[----:B------:R-:W0:Y:S03]  /*13130*/  LDC R0, c[0x0][0x988] ;  /* 0x00026200ff007b82 */ /* 0x000e260000000800 */
[----:B------:R-:W-:-:S04]  /*13140*/  FADD.FTZ R6, -R3, R8 ;  /* 0x0000000803067221 */ /* 0x000fc80000010100 */
[-C--:B0-----:R-:W-:Y:S01]  /*13150*/  FMUL.FTZ R6, R6, R0.reuse ;  /* 0x0000000006067220 */ /* 0x081fe20000410000 */
[----:B------:R-:W-:-:S03]  /*13160*/  FMUL.FTZ R15, R3, R0 ;  /* 0x00000000030f7220 */ /* 0x000fc60000410000 */
        /* <DEDUP_REMOVED lines=9> */
[----:B0-----:R-:W-:Y:S01]  /*13200*/  FMNMX.FTZ R6, R26, R9, !PT ;  /* 0x000000091a067209 */ /* 0x001fe20007810000 */
[-CC-:B------:R-:W-:Y:S01]  /*13210*/  FFMA.FTZ R37, R37, R0.reuse, -R15.reuse ;  /* 0x0000000025257223 */ /* 0x180fe2000001080f */
[-CC-:B------:R-:W-:Y:S01]  /*13220*/  FFMA.FTZ R40, R40, R0.reuse, -R15.reuse ;  /* 0x0000000028287223 */ /* 0x180fe2000001080f */
[--C-:B------:R-:W-:Y:S01]  /*13230*/  FFMA.FTZ R41, R41, R0, -R15.reuse ;  /* 0x0000000029297223 */ /* 0x100fe2000001080f */
[----:B------:R-:W-:Y:S01]  /*13240*/  FMNMX.FTZ R6, R27, R6, !PT ;  /* 0x000000061b067209 */ /* 0x000fe20007810000 */
[-CC-:B------:R-:W-:Y:S01]  /*13250*/  FFMA.FTZ R44, R44, R0.reuse, -R15.reuse ;  /* 0x000000002c2c7223 */ /* 0x180fe2000001080f */
[--C-:B------:R-:W-:Y:S01]  /*13260*/  FFMA.FTZ R45, R45, R0, -R15.reuse ;  /* 0x000000002d2d7223 */ /* 0x100fe2000001080f */
[----:B------:R-:W0:Y:S01]  /*13270*/  MUFU.EX2 R25, R25 ;  /* 0x0000001900197308 */ /* 0x000e220000000800 */
        /* <DEDUP_REMOVED lines=9> */
[----:B-1----:R-:W-:Y:S01]  /*13310*/  FFMA.FTZ R5, R20, R5, R8 ;  /* 0x0000000514057223 */ /* 0x002fe20000010008 */
[-CC-:B------:R-:W-:Y:S01]  /*13320*/  FFMA.FTZ R57, R57, R0.reuse, -R15.reuse ;  /* 0x0000000039397223 */ /* 0x180fe2000001080f */
[--C-:B------:R-:W-:Y:S01]  /*13330*/  FFMA.FTZ R60, R60, R0, -R15.reuse ;  /* 0x000000003c3c7223 */ /* 0x100fe2000001080f */
[----:B------:R-:W-:Y:S01]  /*13340*/  FMNMX.FTZ R6, R35, R6, !PT ;  /* 0x0000000623067209 */ /* 0x000fe20007810000 */
[-CC-:B------:R-:W-:Y:S01]  /*13350*/  FFMA.FTZ R61, R61, R0.reuse, -R15.reuse ;  /* 0x000000003d3d7223 */ /* 0x180fe2000001080f */
[----:B------:R-:W-:Y:S01]  /*13360*/  FFMA.FTZ R64, R64, R0, -R15 ;  /* 0x0000000040407223 */ /* 0x000fe2000001080f */
[----:B------:R-:W1:Y:S01]  /*13370*/  MUFU.EX2 R29, R29 ;  /* 0x0000001d001d7308 */ /* 0x000e620000000800 */
[----:B------:R-:W-:Y:S01]  /*13380*/  FMNMX.FTZ R6, R38, R6, !PT ;  /* 0x0000000626067209 */ /* 0x000fe20007810000 */
[C---:B0-----:R-:W-:Y:S01]  /*13390*/  FADD.FTZ R5, R25.reuse, R5 ;  /* 0x0000000519057221 */ /* 0x041fe20000010000 */
[----:B------:R-:W-:Y:S01]  /*133a0*/  F2FP.BF16.F32.PACK_AB R8, R25, R8 ;  /* 0x000000081908723e */ /* 0x000fe200000010ff */
[--C-:B------:R-:W-:Y:S01]  /*133b0*/  FFMA.FTZ R65, R65, R0, -R15.reuse ;  /* 0x0000000041417223 */ /* 0x100fe2000001080f */
[----:B------:R-:W-:Y:S01]  /*133c0*/  FMNMX.FTZ R6, R39, R6, !PT ;  /* 0x0000000627067209 */ /* 0x000fe20007810000 */
[-CC-:B------:R-:W-:Y:S01]  /*133d0*/  FFMA.FTZ R68, R68, R0.reuse, -R15.reuse ;  /* 0x0000000044447223 */ /* 0x180fe2000001080f */
[-CC-:B------:R-:W-:Y:S01]  /*133e0*/  FFMA.FTZ R69, R69, R0.reuse, -R15.reuse ;  /* 0x0000000045457223 */ /* 0x180fe2000001080f */
[----:B------:R-:W-:Y:S01]  /*133f0*/  FFMA.FTZ R72, R72, R0, -R15 ;  /* 0x0000000048487223 */ /* 0x000fe2000001080f */
[----:B------:R-:W-:Y:S01]  /*13400*/  FMNMX.FTZ R6, R42, R6, !PT ;  /* 0x000000062a067209 */ /* 0x000fe20007810000 */
[----:B---3--:R-:W-:Y:S01]  /*13410*/  FADD.FTZ R5, R10, R5 ;  /* 0x000000050a057221 */ /* 0x008fe20000010000 */
[-CC-:B------:R-:W-:Y:S01]  /*13420*/  FFMA.FTZ R73, R73, R0.reuse, -R15.reuse ;  /* 0x0000000049497223 */ /* 0x180fe2000001080f */
[--C-:B------:R-:W-:Y:S01]  /*13430*/  FFMA.FTZ R76, R76, R0, -R15.reuse ;  /* 0x000000004c4c7223 */ /* 0x100fe2000001080f */
[----:B------:R-:W-:Y:S01]  /*13440*/  FMNMX.FTZ R6, R43, R6, !PT ;  /* 0x000000062b067209 */ /* 0x000fe20007810000 */
[-CC-:B------:R-:W-:Y:S01]  /*13450*/  FFMA.FTZ R77, R77, R0.reuse, -R15.reuse ;  /* 0x000000004d4d7223 */ /* 0x180fe2000001080f */
[-CC-:B------:R-:W-:Y:S01]  /*13460*/  FFMA.FTZ R80, R80, R0.reuse, -R15.reuse ;  /* 0x0000000050507223 */ /* 0x180fe2000001080f */
[----:B------:R-:W-:Y:S01]  /*13470*/  FFMA.FTZ R81, R81, R0, -R15 ;  /* 0x0000000051517223 */ /* 0x000fe2000001080f */
[----:B------:R-:W-:Y:S01]  /*13480*/  FMNMX.FTZ R6, R46, R6, !PT ;  /* 0x000000062e067209 */ /* 0x000fe20007810000 */
[C---:B-1----:R-:W-:Y:S01]  /*13490*/  FADD.FTZ R5, R29.reuse, R5 ;  /* 0x000000051d057221 */ /* 0x042fe20000010000 */
[----:B------:R-:W-:Y:S01]  /*134a0*/  F2FP.BF16.F32.PACK_AB R10, R29, R10 ;  /* 0x0000000a1d0a723e */ /* 0x000fe200000010ff */
[--C-:B------:R-:W-:Y:S01]  /*134b0*/  FFMA.FTZ R84, R84, R0, -R15.reuse ;  /* 0x0000000054547223 */ /* 0x100fe2000001080f */
[----:B------:R-:W-:Y:S01]  /*134c0*/  FMNMX.FTZ R6, R47, R6, !PT ;  /* 0x000000062f067209 */ /* 0x000fe20007810000 */
[----:B------:R-:W-:-:S02]  /*134d0*/  FFMA.FTZ R15, R85, R0, -R15 ;  /* 0x00000000550f7223 */ /* 0x000fc4000001080f */
[----:B------:R-:W3:Y:S01]  /*134e0*/  LDL R85, [R1+0x28] ;  /* 0x0000280001557983 */ /* 0x000ee20000100800 */
        /* <DEDUP_REMOVED lines=9> */
[----:B--2---:R-:W-:Y:S02]  /*13580*/  LOP3.LUT R24, R143, 0x10000, RZ, 0xfc, !PT ;  /* 0x000100008f187812 */ /* 0x004fe400078efcff */
        /* <DEDUP_REMOVED lines=14> */
[----:B------:R-:W-:Y:S02]  /*13670*/  R2UR UR12, R24 ;  /* 0x00000000180c72ca */ /* 0x000fe400000e0000 */
[----:B0-----:R-:W-:-:S05]  /*13680*/  FMNMX.FTZ R6, R6, R21, !PT ;  /* 0x0000001506067209 */ /* 0x001fca0007810000 */
        /* <DEDUP_REMOVED lines=33> */
[----:B------:R-:W-:-:S05]  /*138a0*/  IMAD.MOV.U32 R25, RZ, RZ, 0x40000040 ;  /* 0x40000040ff197424 */ /* 0x000fca00078e00ff */
[----:B------:R-:W-:-:S13]  /*138b0*/  R2UR UR13, R25 ;  /* 0x00000000190d72ca */ /* 0x000fda00000e0000 */
[----:B------:R-:W-:Y:S01]  /*138c0*/  HGMMA.64x96x16.F32.BF16 R88, gdesc[UR12].tnspB, R88, gsb0 ;  /* 0x416000000c5879f0 */ /* 0x000fe20008001858 */
[----:B------:R-:W-:Y:S02]  /*138d0*/  VIADD R26, R24, 0x2 ;  /* 0x00000002181a7836 */ /* 0x000fe40000000000 */
[----:B------:R-:W-:-:S03]  /*138e0*/  IMAD.MOV.U32 R27, RZ, RZ, 0x40000040 ;  /* 0x40000040ff1b7424 */ /* 0x000fc600078e00ff */
[----:B------:R-:W-:Y:S02]  /*138f0*/  R2UR UR16, R26 ;  /* 0x000000001a1072ca */ /* 0x000fe400000e0000 */
[----:B------:R-:W-:Y:S01]  /*13900*/  R2UR UR17, R27 ;  /* 0x000000001b1172ca */ /* 0x000fe200000e0000 */
[----:B------:R-:W-:Y:S01]  /*13910*/  VIADD R26, R24, 0x4 ;  /* 0x00000004181a7836 */ /* 0x000fe20000000000 */
[----:B------:R-:W-:Y:S02]  /*13920*/  WARPGROUP.DEPBAR.LE gsb0, 0x0 ;  /* 0x00008000000079c5 */ /* 0x000fe40000010000 */
[----:B------:R-:W-:-:S09]  /*13930*/  WARPGROUP.ARRIVE ;  /* 0x00000000000079c5 */ /* 0x000fd20000000000 */
[----:B------:R-:W-:Y:S01]  /*13940*/  HGMMA.64x96x16.F32.BF16 R88, gdesc[UR16].tnspB, R88, gsb0 ;  /* 0x41600000105879f0 */ /* 0x000fe20008001858 */
[----:B------:R-:W-:Y:S02]  /*13950*/  R2UR UR20, R26 ;  /* 0x000000001a1472ca */ /* 0x000fe400000e0000 */
[C---:B------:R-:W-:Y:S01]  /*13960*/  R2UR UR21, R27.reuse ;  /* 0x000000001b1572ca */ /* 0x040fe200000e0000 */
[----:B------:R-:W-:Y:S01]  /*13970*/  VIADD R26, R24, 0x6 ;  /* 0x00000006181a7836 */ /* 0x000fe20000000000 */
[----:B------:R-:W-:-:S04]  /*13980*/  R2UR UR25, R27 ;  /* 0x000000001b1972ca */ /* 0x000fc800000e0000 */
[----:B------:R-:W-:Y:S01]  /*13990*/  R2UR UR24, R26 ;  /* 0x000000001a1872ca */ /* 0x000fe200000e0000 */
[----:B------:R-:W-:Y:S02]  /*139a0*/  WARPGROUP.DEPBAR.LE gsb0, 0x0 ;  /* 0x00008000000079c5 */ /* 0x000fe40000010000 */
[----:B------:R-:W-:-:S06]  /*139b0*/  WARPGROUP.ARRIVE ;  /* 0x00000000000079c5 */ /* 0x000fcc0000000000 */
[----:B------:R-:W-:Y:S01]  /*139c0*/  HGMMA.64x96x16.F32.BF16 R88, gdesc[UR20].tnspB, R88, gsb0 ;  /* 0x41600000145879f0 */ /* 0x000fe20008001858 */
        /* <DEDUP_REMOVED lines=18> */
[----:B------:R-:W-:Y:S02]  /*13af0*/  VIADD R24, R24, 0x606 ;  /* 0x0000060618187836 */ /* 0x000fe40000000000 */
[----:B------:R-:W-:-:S03]  /*13b00*/  IMAD.MOV.U32 R25, RZ, RZ, 0x40000040 ;  /* 0x40000040ff197424 */ /* 0x000fc600078e00ff */
[----:B------:R-:W-:Y:S02]  /*13b10*/  R2UR UR44, R24 ;  /* 0x00000000182c72ca */ /* 0x000fe400000e0000 */
[----:B------:R-:W-:Y:S01]  /*13b20*/  R2UR UR45, R25 ;  /* 0x00000000192d72ca */ /* 0x000fe200000e0000 */
[----:B------:R-:W-:Y:S02]  /*13b30*/  WARPGROUP.DEPBAR.LE gsb0, 0x0 ;  /* 0x00008000000079c5 */ /* 0x000fe40000010000 */
[----:B------:R-:W-:-:S06]  /*13b40*/  WARPGROUP.ARRIVE ;  /* 0x00000000000079c5 */ /* 0x000fcc0000000000 */
[----:B------:R-:W-:Y:S01]  /*13b50*/  HGMMA.64x96x16.F32.BF16 R88, gdesc[UR40].tnspB, R88, gsb0 ;  /* 0x41600000285879f0 */ /* 0x000fe20008001858 */
[----:B------:R-:W-:-:S04]  /*13b60*/  FADD.FTZ R9, -R6, R9 ;  /* 0x0000000906097221 */ /* 0x000fc80000010100 */
[----:B------:R-:W-:Y:S01]  /*13b70*/  FMUL.FTZ R9, R9, R0 ;  /* 0x0000000009097220 */ /* 0x000fe20000410000 */
[----:B------:R-:W-:Y:S01]  /*13b80*/  MUFU.EX2 R28, R28 ;  /* 0x0000001c001c7308 */ /* 0x000fe20000000800 */
[----:B------:R-:W-:Y:S02]  /*13b90*/  WARPGROUP.DEPBAR.LE gsb0, 0x0 ;  /* 0x00008000000079c5 */ /* 0x000fe40000010000 */
[----:B------:R-:W-:-:S06]  /*13ba0*/  WARPGROUP.ARRIVE ;  /* 0x00000000000079c5 */ /* 0x000fcc0000000000 */
[----:B------:R-:W-:Y:S01]  /*13bb0*/  HGMMA.64x96x16.F32.BF16 R88, gdesc[UR44].tnspB, R88, gsb0 ;  /* 0x416000002c5879f0 */ /* 0x000fe20008001858 */
[----:B------:R-:W-:Y:S08]  /*13bc0*/  MUFU.EX2 R29, R9 ;  /* 0x00000009001d7308 */ /* 0x000ff00000000800 */
[----:B------:R0:W1:Y:S08]  /*13bd0*/  MUFU.EX2 R9, R21 ;  /* 0x0000001500097308 */ /* 0x0000700000000800 */
[----:B------:R-:W2:Y:S01]  /*13be0*/  MUFU.EX2 R30, R30 ;  /* 0x0000001e001e7308 */ /* 0x000ea20000000800 */
[----:B0-----:R-:W-:-:S07]  /*13bf0*/  @!P1 IMAD R21, R17, 0x8, R2 ;  /* 0x0000000811159824 */ /* 0x001fce00078e0202 */
[----:B------:R-:W0:Y:S01]  /*13c00*/  MUFU.EX2 R31, R31 ;  /* 0x0000001f001f7308 */ /* 0x000e220000000800 */
[----:B------:R-:W-:Y:S02]  /*13c10*/  @!P1 VIADD R21, R21, 0x2d840 ;  /* 0x0002d84015159836 */ /* 0x000fe40000000000 */
[----:B-1----:R-:W-:Y:S01]  /*13c20*/  FFMA.FTZ R7, R29, R7, R9 ;  /* 0x000000071d077223 */ /* 0x002fe20000010009 */
[C---:B------:R-:W-:Y:S02]  /*13c30*/  F2FP.BF16.F32.PACK_AB R9, R28.reuse, R9 ;  /* 0x000000091c09723e */ /* 0x040fe400000010ff */
[----:B------:R-:W-:Y:S02]  /*13c40*/  @!P1 PRMT R21, RZ, 0x654, R21 ;  /* 0x00000654ff159816 */ /* 0x000fe40000000015 */
[----:B------:R-:W-:Y:S01]  /*13c50*/  MUFU.EX2 R33, R33 ;  /* 0x0000002100217308 */ /* 0x000fe20000000800 */
[----:B------:R-:W-:-:S04]  /*13c60*/  FADD.FTZ R7, R28, R7 ;  /* 0x000000071c077221 */ /* 0x000fc80000010000 */
[----:B--2---:R-:W-:-:S04]  /*13c70*/  FADD.FTZ R7, R30, R7 ;  /* 0x000000071e077221 */ /* 0x004fc80000010000 */
[----:B0-----:R-:W-:Y:S01]  /*13c80*/  FADD.FTZ R7, R31, R7 ;  /* 0x000000071f077221 */ /* 0x001fe20000010000 */
[----:B------:R-:W-:Y:S02]  /*13c90*/  WARPGROUP.DEPBAR.LE gsb0, 0x0 ;  /* 0x00008000000079c5 */ /* 0x000fe40000010000 */
[----:B------:R0:W-:Y:S06]  /*13ca0*/  BAR.ARV R14, 0x100 ;  /* 0x0004000e0000751d */ /* 0x0001ec0000002000 */
[----:B------:R-:W-:Y:S01]  /*13cb0*/  @!P1 SYNCS.ARRIVE.TRANS64.RED.A1T0 RZ, [R21+URZ], RZ ;  /* 0x000000ff15ff99a7 */ /* 0x000fe2000810043f */
[----:B0-----:R-:W-:-:S04]  /*13cc0*/  @!P1 IMAD R14, R11, 0x8, R2 ;  /* 0x000000080b0e9824 */ /* 0x001fc800078e0202 */
[----:B------:R-:W-:Y:S01]  /*13cd0*/  @!P1 VIADD R14, R14, 0x2d860 ;  /* 0x0002d8600e0e9836 */ /* 0x000fe20000000000 */
[----:B------:R-:W-:-:S04]  /*13ce0*/  F2FP.BF16.F32.PACK_AB R11, R31, R30 ;  /* 0x0000001e1f0b723e */ /* 0x000fc800000010ff */
[----:B------:R-:W-:-:S04]  /*13cf0*/  @!P1 PRMT R14, RZ, 0x654, R14 ;  /* 0x00000654ff0e9816 */ /* 0x000fc8000000000e */
[----:B------:R0:W-:Y:S01]  /*13d00*/  @!P1 SYNCS.ARRIVE.TRANS64.RED.A1T0 RZ, [R14+URZ], RZ ;  /* 0x000000ff0eff99a7 */ /* 0x0001e2000810043f */
[----:B------:R1:W-:Y:S01]  /*13d10*/  STSM.16.M88.4 [R137+0x21800], R8 ;  /* 0x0218000889007844 */ /* 0x0003e20000000200 */
[----:B0-----:R-:W-:Y:S08]  /*13d20*/  MUFU.EX2 R14, R35 ;  /* 0x00000023000e7308 */ /* 0x001ff00000000800 */
[----:B-1----:R-:W0:Y:S08]  /*13d30*/  MUFU.EX2 R8, R32 ;  /* 0x0000002000087308 */ /* 0x002e300000000800 */
[----:B------:R-:W1:Y:S08]  /*13d40*/  MUFU.EX2 R9, R34 ;  /* 0x0000002200097308 */ /* 0x000e700000000800 */
[----:B------:R-:W2:Y:S01]  /*13d50*/  MUFU.EX2 R10, R36 ;  /* 0x00000024000a7308 */ /* 0x000ea20000000800 */
[----:B0-----:R-:W-:-:S04]  /*13d60*/  FADD.FTZ R5, R8, R5 ;  /* 0x0000000508057221 */ /* 0x001fc80000010000 */
[----:B------:R-:W-:Y:S01]  /*13d70*/  FADD.FTZ R5, R33, R5 ;  /* 0x0000000521057221 */ /* 0x000fe20000010000 */
[----:B-1----:R-:W-:-:S03]  /*13d80*/  FADD.FTZ R21, R9, R7 ;  /* 0x0000000709157221 */ /* 0x002fc60000010000 */
[----:B--2---:R-:W-:Y:S01]  /*13d90*/  FADD.FTZ R7, R10, R5 ;  /* 0x000000050a077221 */ /* 0x004fe20000010000 */
[----:B------:R-:W-:Y:S02]  /*13da0*/  FADD.FTZ R5, R14, R21 ;  /* 0x000000150e057221 */ /* 0x000fe40000010000 */
[----:B------:R-:W2:Y:S01]  /*13db0*/  LDL R21, [R1+0x2c] ;  /* 0x00002c0001157983 */ /* 0x000ea20000100800 */
[----:B------:R-:W0:Y:S08]  /*13dc0*/  MUFU.EX2 R37, R37 ;  /* 0x0000002500257308 */ /* 0x000e300000000800 */
[----:B------:R-:W1:Y:S08]  /*13dd0*/  MUFU.EX2 R11, R38 ;  /* 0x00000026000b7308 */ /* 0x000e700000000800 */
[----:B------:R-:W4:Y:S08]  /*13de0*/  MUFU.EX2 R24, R40 ;  /* 0x0000002800187308 */ /* 0x000f300000000800 */
[----:B------:R-:W5:Y:S08]  /*13df0*/  MUFU.EX2 R39, R39 ;  /* 0x0000002700277308 */ /* 0x000f700000000800 */
[----:B------:R-:W3:Y:S08]  /*13e00*/  MUFU.EX2 R41, R41 ;  /* 0x0000002900297308 */ /* 0x000ef00000000800 */
[----:B------:R-:W3:Y:S01]  /*13e10*/  MUFU.EX2 R25, R42 ;  /* 0x0000002a00197308 */ /* 0x000ee20000000800 */
[----:B0-----:R-:W-:Y:S01]  /*13e20*/  FADD.FTZ R7, R37, R7 ;  /* 0x0000000725077221 */ /* 0x001fe20000010000 */
[----:B-1----:R-:W-:-:S06]  /*13e30*/  FADD.FTZ R5, R11, R5 ;  /* 0x000000050b057221 */ /* 0x002fcc0000010000 */
[----:B------:R-:W0:Y:S08]  /*13e40*/  MUFU.EX2 R26, R44 ;  /* 0x0000002c001a7308 */ /* 0x000e300000000800 */
[----:B------:R-:W1:Y:S01]  /*13e50*/  MUFU.EX2 R43, R43 ;  /* 0x0000002b002b7308 */ /* 0x000e620000000800 */
[----:B----4-:R-:W-:Y:S01]  /*13e60*/  FADD.FTZ R7, R24, R7 ;  /* 0x0000000718077221 */ /* 0x010fe20000010000 */
[----:B-----5:R-:W-:-:S06]  /*13e70*/  FADD.FTZ R5, R39, R5 ;  /* 0x0000000527057221 */ /* 0x020fcc0000010000 */
[----:B------:R-:W4:Y:S08]  /*13e80*/  MUFU.EX2 R45, R45 ;  /* 0x0000002d002d7308 */ /* 0x000f300000000800 */
[----:B------:R-:W5:Y:S01]  /*13e90*/  MUFU.EX2 R27, R46 ;  /* 0x0000002e001b7308 */ /* 0x000f620000000800 */
[----:B---3--:R-:W-:Y:S01]  /*13ea0*/  FADD.FTZ R7, R41, R7 ;  /* 0x0000000729077221 */ /* 0x008fe20000010000 */
[----:B------:R-:W-:-:S06]  /*13eb0*/  FADD.FTZ R5, R25, R5 ;  /* 0x0000000519057221 */ /* 0x000fcc0000010000 */
        /* <DEDUP_REMOVED lines=30> */
[----:B------:R-:W-:Y:S01]  /*140a0*/  F2FP.BF16.F32.PACK_AB R9, R14, R9 ;  /* 0x000000090e09723e */ /* 0x000fe200000010ff */
[----:B----4-:R-:W-:-:S06]  /*140b0*/  FADD.FTZ R7, R57, R7 ;  /* 0x0000000739077221 */ /* 0x010fcc0000010000 */
[----:B------:R-:W4:Y:S01]  /*140c0*/  MUFU.EX2 R64, R64 ;  /* 0x0000004000407308 */ /* 0x000f220000000800 */
[----:B-----5:R-:W-:-:S07]  /*140d0*/  FADD.FTZ R14, R58, R5 ;  /* 0x000000053a0e7221 */ /* 0x020fce0000010000 */
        /* <DEDUP_REMOVED lines=15> */
[----:B------:R-:W3:Y:S01]  /*141d0*/  MUFU.EX2 R71, R71 ;  /* 0x0000004700477308 */ /* 0x000ee20000000800 */
[----:B0-----:R-:W-:Y:S01]  /*141e0*/  FADD.FTZ R28, R68, R7 ;  /* 0x00000007441c7221 */ /* 0x001fe20000010000 */
[----:B------:R-:W-:Y:S01]  /*141f0*/  F2FP.BF16.F32.PACK_AB R8, R33, R8 ;  /* 0x000000082108723e */ /* 0x000fe200000010ff */
[----:B-1----:R-:W-:-:S05]  /*14200*/  FADD.FTZ R5, R67, R14 ;  /* 0x0000000e43057221 */ /* 0x002fca0000010000 */
[----:B------:R-:W0:Y:S01]  /*14210*/  MUFU.EX2 R72, R72 ;  /* 0x0000004800487308 */ /* 0x000e220000000800 */
[----:B------:R-:W-:Y:S02]  /*14220*/  F2FP.BF16.F32.PACK_AB R10, R37, R10 ;  /* 0x0000000a250a723e */ /* 0x000fe400000010ff */
[----:B------:R-:W-:-:S05]  /*14230*/  F2FP.BF16.F32.PACK_AB R11, R39, R11 ;  /* 0x0000000b270b723e */ /* 0x000fca00000010ff */
[----:B------:R-:W-:Y:S01]  /*14240*/  MUFU.EX2 R74, R74 ;  /* 0x0000004a004a7308 */ /* 0x000fe20000000800 */
[----:B----4-:R-:W-:Y:S01]  /*14250*/  FADD.FTZ R7, R69, R28 ;  /* 0x0000001c45077221 */ /* 0x010fe20000010000 */
[----:B-----5:R-:W-:-:S06]  /*14260*/  FADD.FTZ R28, R70, R5 ;  /* 0x00000005461c7221 */ /* 0x020fcc0000010000 */
[----:B------:R-:W1:Y:S01]  /*14270*/  MUFU.EX2 R73, R73 ;  /* 0x0000004900497308 */ /* 0x000e620000000800 */
[----:B------:R4:W-:Y:S01]  /*14280*/  STSM.16.M88.4 [R85], R8 ;  /* 0x0000000855007844 */ /* 0x0009e20000000200 */
[----:B------:R-:W-:-:S06]  /*14290*/  F2FP.BF16.F32.PACK_AB R24, R41, R24 ;  /* 0x000000182918723e */ /* 0x000fcc00000010ff */
[----:B------:R-:W5:Y:S01]  /*142a0*/  MUFU.EX2 R75, R75 ;  /* 0x0000004b004b7308 */ /* 0x000f620000000800 */
[----:B------:R-:W-:Y:S02]  /*142b0*/  F2FP.BF16.F32.PACK_AB R25, R43, R25 ;  /* 0x000000192b19723e */ /* 0x000fe400000010ff */
[----:B------:R-:W-:Y:S02]  /*142c0*/  F2FP.BF16.F32.PACK_AB R26, R45, R26 ;  /* 0x0000001a2d1a723e */ /* 0x000fe400000010ff */
[----:B------:R-:W-:-:S03]  /*142d0*/  F2FP.BF16.F32.PACK_AB R27, R47, R27 ;  /* 0x0000001b2f1b723e */ /* 0x000fc600000010ff */
[----:B------:R-:W2:Y:S01]  /*142e0*/  MUFU.EX2 R76, R76 ;  /* 0x0000004c004c7308 */ /* 0x000ea20000000800 */
[----:B----4-:R-:W-:Y:S02]  /*142f0*/  F2FP.BF16.F32.PACK_AB R8, R49, R48 ;  /* 0x000000303108723e */ /* 0x010fe400000010ff */
[----:B------:R-:W-:Y:S02]  /*14300*/  F2FP.BF16.F32.PACK_AB R9, R51, R50 ;  /* 0x000000323309723e */ /* 0x000fe400000010ff */
[----:B------:R-:W-:-:S03]  /*14310*/  F2FP.BF16.F32.PACK_AB R10, R53, R52 ;  /* 0x00000034350a723e */ /* 0x000fc600000010ff */
[----:B------:R-:W4:Y:S01]  /*14320*/  MUFU.EX2 R78, R78 ;  /* 0x0000004e004e7308 */ /* 0x000f220000000800 */
[----:B------:R-:W-:Y:S01]  /*14330*/  F2FP.BF16.F32.PACK_AB R11, R55, R54 ;  /* 0x00000036370b723e */ /* 0x000fe200000010ff */
[----:B---3--:R-:W-:Y:S01]  /*14340*/  FADD.FTZ R5, R71, R28 ;  /* 0x0000001c47057221 */ /* 0x008fe20000010000 */
[----:B------:R-:W-:Y:S05]  /*14350*/  STSM.16.M88.4 [R139], R24 ;  /* 0x000000188b007844 */ /* 0x000fea0000000200 */
[----:B------:R-:W3:Y:S01]  /*14360*/  MUFU.EX2 R77, R77 ;  /* 0x0000004d004d7308 */ /* 0x000ee20000000800 */
[----:B------:R5:W-:Y:S01]  /*14370*/  STSM.16.M88.4 [R138], R8 ;  /* 0x000000088a007844 */ /* 0x000be20000000200 */
[----:B0-----:R-:W-:-:S06]  /*14380*/  FADD.FTZ R30, R72, R7 ;  /* 0x00000007481e7221 */ /* 0x001fcc0000010000 */
[----:B------:R-:W0:Y:S01]  /*14390*/  MUFU.EX2 R79, R79 ;  /* 0x0000004f004f7308 */ /* 0x000e220000000800 */
[----:B-1----:R-:W-:-:S07]  /*143a0*/  FADD.FTZ R7, R73, R30 ;  /* 0x0000001e49077221 */ /* 0x002fce0000010000 */
[----:B------:R-:W1:Y:S01]  /*143b0*/  MUFU.EX2 R36, R80 ;  /* 0x0000005000247308 */ /* 0x000e620000000800 */
[----:B-----5:R-:W-:-:S07]  /*143c0*/  FADD.FTZ R10, R74, R5 ;  /* 0x000000054a0a7221 */ /* 0x020fce0000010000 */
[----:B------:R-:W5:Y:S01]  /*143d0*/  MUFU.EX2 R37, R82 ;  /* 0x0000005200257308 */ /* 0x000f620000000800 */
[----:B------:R-:W-:-:S07]  /*143e0*/  FADD.FTZ R5, R75, R10 ;  /* 0x0000000a4b057221 */ /* 0x000fce0000010000 */
[----:B------:R-:W5:Y:S08]  /*143f0*/  MUFU.EX2 R81, R81 ;  /* 0x0000005100517308 */ /* 0x000f700000000800 */
[----:B------:R-:W-:Y:S08]  /*14400*/  MUFU.EX2 R84, R84 ;  /* 0x0000005400547308 */ /* 0x000ff00000000800 */
[----:B------:R-:W-:Y:S08]  /*14410*/  MUFU.EX2 R15, R15 ;  /* 0x0000000f000f7308 */ /* 0x000ff00000000800 */
[----:B------:R-:W5:Y:S08]  /*14420*/  MUFU.EX2 R14, R83 ;  /* 0x00000053000e7308 */ /* 0x000f700000000800 */
[----:B------:R-:W-:Y:S08]  /*14430*/  MUFU.EX2 R86, R86 ;  /* 0x0000005600567308 */ /* 0x000ff00000000800 */
[----:B------:R-:W5:Y:S01]  /*14440*/  MUFU.EX2 R87, R87 ;  /* 0x0000005700577308 */ /* 0x000f620000000800 */
[----:B--2---:R-:W-:Y:S01]  /*14450*/  FADD.FTZ R24, R76, R7 ;  /* 0x000000074c187221 */ /* 0x004fe20000010000 */
[----:B----4-:R-:W-:Y:S01]  /*14460*/  FADD.FTZ R26, R78, R5 ;  /* 0x000000054e1a7221 */ /* 0x010fe20000010000 */
[----:B------:R-:W-:-:S02]  /*14470*/  F2FP.BF16.F32.PACK_AB R32, R57, R32 ;  /* 0x000000203920723e */ /* 0x000fc400000010ff */
[----:B---3--:R-:W-:Y:S01]  /*14480*/  FADD.FTZ R7, R77, R24 ;  /* 0x000000184d077221 */ /* 0x008fe20000010000 */
[----:B0-----:R-:W-:Y:S01]  /*14490*/  FADD.FTZ R28, R79, R26 ;  /* 0x0000001a4f1c7221 */ /* 0x001fe20000010000 */
[----:B------:R-:W-:Y:S02]  /*144a0*/  F2FP.BF16.F32.PACK_AB R33, R59, R58 ;  /* 0x0000003a3b21723e */ /* 0x000fe400000010ff */
[----:B------:R-:W-:Y:S02]  /*144b0*/  F2FP.BF16.F32.PACK_AB R34, R61, R60 ;  /* 0x0000003c3d22723e */ /* 0x000fe400000010ff */
[----:B------:R-:W-:Y:S01]  /*144c0*/  F2FP.BF16.F32.PACK_AB R35, R63, R35 ;  /* 0x000000233f23723e */ /* 0x000fe200000010ff */
[----:B-1----:R-:W-:Y:S01]  /*144d0*/  FADD.FTZ R30, R36, R7 ;  /* 0x00000007241e7221 */ /* 0x002fe20000010000 */
[----:B------:R-:W-:Y:S01]  /*144e0*/  F2FP.BF16.F32.PACK_AB R8, R65, R64 ;  /* 0x000000404108723e */ /* 0x000fe200000010ff */
[----:B-----5:R-:W-:Y:S01]  /*144f0*/  FADD.FTZ R5, R37, R28 ;  /* 0x0000001c25057221 */ /* 0x020fe20000010000 */
        /* <DEDUP_REMOVED lines=11> */
[----:B------:R-:W-:Y:S04]  /*145b0*/  STSM.16.M88.4 [R137+0x27800], R32 ;  /* 0x0278002089007844 */ /* 0x000fe80000000200 */
[----:B------:R0:W-:Y:S04]  /*145c0*/  STSM.16.M88.4 [R21], R8 ;  /* 0x0000000815007844 */ /* 0x0001e80000000200 */
[----:B------:R1:W-:Y:S04]  /*145d0*/  STSM.16.M88.4 [R139+0x6000], R24 ;  /* 0x006000188b007844 */ /* 0x0003e80000000200 */
[----:B------:R1:W-:Y:S01]  /*145e0*/  STSM.16.M88.4 [R138+0x6000], R36 ;  /* 0x006000248a007844 */ /* 0x0003e20000000200 */
[----:B------:R-:W-:Y:S01]  /*145f0*/  @!PT LDS RZ, [RZ] ;  /* 0x00000000fffff984 */ /* 0x000fe20000000800 */
[----:B------:R-:W-:Y:S01]  /*14600*/  @!PT LDS RZ, [RZ] ;  /* 0x00000000fffff984 */ /* 0x000fe20000000800 */
[----:B------:R-:W-:Y:S01]  /*14610*/  @!PT LDS RZ, [RZ] ;  /* 0x00000000fffff984 */ /* 0x000fe20000000800 */
[----:B------:R-:W-:Y:S01]  /*14620*/  @!PT LDS RZ, [RZ] ;  /* 0x00000000fffff984 */ /* 0x000fe20000000800 */
[----:B------:R2:W-:Y:S06]  /*14630*/  MEMBAR.ALL.CTA ;  /* 0x0000000000007992 */ /* 0x0005ec0000008000 */
[----:B--2---:R-:W2:Y:S01]  /*14640*/  FENCE.VIEW.ASYNC.S ;  /* 0x00000000000073c6 */ /* 0x004ea20000000000 */
[----:B------:R-:W-:Y:S01]  /*14650*/  ISETP.GT.AND P2, PT, R4, R142, PT ;  /* 0x0000008e0400720c */ /* 0x000fe20003f44270 */
[----:B------:R-:W-:-:S04]  /*14660*/  FADD.FTZ R7, R81, R30 ;  /* 0x0000001e51077221 */ /* 0x000fc80000010000 */
[----:B------:R-:W-:Y:S01]  /*14670*/  FADD.FTZ R28, R84, R7 ;  /* 0x00000007541c7221 */ /* 0x000fe20000010000 */
[----:B------:R-:W-:-:S04]  /*14680*/  FADD.FTZ R7, R14, R5 ;  /* 0x000000050e077221 */ /* 0x000fc80000010000 */
        /* <DEDUP_REMOVED lines=27> */
[----:B------:R-:W-:-:S02]  /*14840*/  VIADD R4, R4, 0xffffffff ;  /* 0xffffffff04047836 */ /* 0x000fc40000000000 */
        /* <DEDUP_REMOVED lines=26> */
[----:B------:R-:W-:Y:S02]  /*149f0*/  IMAD.MOV.U32 R9, RZ, RZ, R6 ;  /* 0x000000ffff097224 */ /* 0x000fe400078e0006 */
[----:B------:R-:W-:Y:S01]  /*14a00*/  IMAD.MOV.U32 R8, RZ, RZ, R3 ;  /* 0x000000ffff087224 */ /* 0x000fe200078e0003 */
[----:B--2---:R-:W-:Y:S01]  /*14a10*/  NOP ;  /* 0x0000000000007918 */ /* 0x004fe20000000000 */
[----:B-1----:R-:W-:Y:S05]  /*14a20*/  @P2 BRA `(.L_x_9522) ;  /* 0xffffffdc00302947 */ /* 0x002fea000383ffff */
.L_x_9512:
[----:B------:R-:W2:Y:S02]  /*14a30*/  LDL R8, [R1+0x38] ;  /* 0x0000380001087983 */ /* 0x000ea40000100800 */
[----:B--2---:R-:W-:-:S13]  /*14a40*/  ISETP.GE.AND P2, PT, R4, R8, PT ;  /* 0x000000080400720c */ /* 0x004fda0003f46270 */
[----:B------:R-:W-:Y:S05]  /*14a50*/  @!P2 BRA `(.L_x_9523) ;  /* 0x000000340014a947 */ /* 0x000fea0003800000 */
[----:B------:R-:W2:Y:S04]  /*14a60*/  LDL R9, [R1+0x40] ;  /* 0x0000400001097983 */ /* 0x000ea80000100800 */
[----:B------:R-:W2:Y:S04]  /*14a70*/  LDL R8, [R1+0x30] ;  /* 0x0000300001087983 */ /* 0x000ea80000100800 */
[----:B------:R-:W3:Y:S01]  /*14a80*/  LDL R11, [R1+0x4] ;  /* 0x00000400010b7983 */ /* 0x000ee20000100800 */
[----:B------:R-:W-:Y:S02]  /*14a90*/  IMAD.MOV.U32 R20, RZ, RZ, R22 ;  /* 0x000000ffff147224 */ /* 0x000fe400078e0016 */
[----:B------:R-:W-:-:S02]  /*14aa0*/  IMAD.MOV.U32 R14, RZ, RZ, R17 ;  /* 0x000000ffff0e7224 */ /* 0x000fc400078e0011 */
[----:B--2---:R-:W-:Y:S02]  /*14ab0*/  IMAD.IADD R0, R8, 0x1, -R9 ;  /* 0x0000000108007824 */ /* 0x004fe400078e0a09 */
[----:B------:R-:W-:Y:S02]  /*14ac0*/  IMAD.MOV.U32 R8, RZ, RZ, R6 ;  /* 0x000000ffff087224 */ /* 0x000fe400078e0006 */
[--C-:B------:R-:W-:Y:S02]  /*14ad0*/  IMAD.IADD R10, R155, 0x1, R0.reuse ;  /* 0x000000019b0a7824 */ /* 0x100fe400078e0200 */
[----:B---3--:R-:W-:Y:S02]  /*14ae0*/  IMAD.IADD R11, R11, 0x1, R0 ;  /* 0x000000010b0b7824 */ /* 0x008fe400078e0200 */
[----:B------:R-:W-:Y:S01]  /*14af0*/  IMAD.MOV.U32 R9, RZ, RZ, R3 ;  /* 0x000000ffff097224 */ /* 0x000fe200078e0003 */
[----:B------:R-:W-:Y:S02]  /*14b00*/  LOP3.LUT R142, RZ, R10, RZ, 0x33, !PT ;  /* 0x0000000aff8e7212 */ /* 0x000fe400078e33ff */
[----:B------:R-:W-:-:S07]  /*14b10*/  LOP3.LUT R15, RZ, R11, RZ, 0x33, !PT ;  /* 0x0000000bff0f7212 */ /* 0x000fce00078e33ff */
.L_x_9541:
        /* <DEDUP_REMOVED lines=11> */
.L_x_9525:
[----:B------:R-:W-:Y:S01]  /*14bd0*/  IMAD R0, R17, 0x8, R2 ;  /* 0x0000000811007824 */ /* 0x000fe200078e0202 */
[----:B------:R-:W-:-:S04]  /*14be0*/  SHF.L.U32 R3, R22, 0x1f, RZ ;  /* 0x0000001f16037819 */ /* 0x000fc800000006ff */
[----:B------:R0:W1:Y:S01]  /*14bf0*/  SYNCS.PHASECHK.TRANS64.TRYWAIT P3, [R0+URZ+0x2d830], R3 ;  /* 0x02d83003000075a7 */ /* 0x000062000806017f */
[----:B------:R-:W-:Y:S05]  /*14c00*/  @!P0 BRA `(.L_x_9526) ;  /* 0x0000000000048947 */ /* 0x000fea0003800000 */
[----:B------:R-:W-:Y:S01]  /*14c10*/  BPT.TRAP 0x1 ;  /* 0x000000040000795c */ /* 0x000fe20000300000 */
.L_x_9526:
[----:B------:R-:W-:Y:S04]  /*14c20*/  BSSY B0, `(.L_x_9524) ;  /* 0x0000004000007945 */ /* 0x000fe80003800000 */
[----:B-1----:R-:W-:Y:S05]  /*14c30*/  @P3 BRA `(.L_x_9527) ;  /* 0x0000000000083947 */ /* 0x002fea0003800000 */
[----:B------:R-:W1:Y:S02]  /*14c40*/  SYNCS.PHASECHK.TRANS64.TRYWAIT P3, [R0+URZ+0x2d830], R3 ;  /* 0x02d83003000075a7 */ /* 0x000e64000806017f */
[----:B-1----:R-:W-:Y:S05]  /*14c50*/  @!P3 BRA `(.L_x_9528) ;  /* 0x000000c000c0b947 */ /* 0x002fea0003800000 */
.L_x_9527:
[----:B------:R-:W-:Y:S05]  /*14c60*/  BSYNC B0 ;  /* 0x0000000000007941 */ /* 0x000fea0003800000 */
.L_x_9524:
        /* <DEDUP_REMOVED lines=10> */
[----:B------:R-:W-:Y:S01]  /*14d10*/  R2UR UR13, R13 ;  /* 0x000000000d0d72ca */ /* 0x000fe200000e0000 */
[----:B------:R-:W-:Y:S01]  /*14d20*/  IMAD.MOV.U32 R31, RZ, RZ, -0x7fffffe0 ;  /* 0x80000020ff1f7424 */ /* 0x000fe200078e00ff */
[----:B------:R-:W-:Y:S02]  /*14d30*/  R2UR UR19, R29 ;  /* 0x000000001d1372ca */ /* 0x000fe400000e0000 */
[----:B------:R-:W-:Y:S02]  /*14d40*/  R2UR UR23, R27 ;  /* 0x000000001b1772ca */ /* 0x000fe400000e0000 */
[----:B------:R-:W-:-:S02]  /*14d50*/  R2UR UR27, R29 ;  /* 0x000000001d1b72ca */ /* 0x000fc400000e0000 */
[----:B------:R-:W-:Y:S02]  /*14d60*/  R2UR UR31, R31 ;  /* 0x000000001f1f72ca */ /* 0x000fe400000e0000 */
[----:B------:R-:W-:Y:S02]  /*14d70*/  R2UR UR35, R25 ;  /* 0x00000000192372ca */ /* 0x000fe400000e0000 */
[----:B------:R-:W-:Y:S02]  /*14d80*/  R2UR UR16, R152 ;  /* 0x00000000981072ca */ /* 0x000fe400000e0000 */
[----:B------:R-:W-:Y:S01]  /*14d90*/  R2UR UR17, R153 ;  /* 0x00000000991172ca */ /* 0x000fe200000e0000 */
[----:B------:R0:W-:Y:S01]  /*14da0*/  BAR.SYNC.DEFER_BLOCKING R0, 0x100 ;  /* 0x000400000000751d */ /* 0x0001e20000010000 */
[----:B--2---:R-:W-:-:S04]  /*14db0*/  IMAD R24, R17, 0x600, R3 ;  /* 0x0000060011187824 */ /* 0x004fc800078e0203 */
[C---:B------:R-:W-:Y:S01]  /*14dc0*/  VIADD R28, R24.reuse, 0x2 ;  /* 0x00000002181c7836 */ /* 0x040fe20000000000 */
[C---:B------:R-:W-:Y:S01]  /*14dd0*/  R2UR UR14, R24.reuse ;  /* 0x00000000180e72ca */ /* 0x040fe200000e0000 */
[C---:B------:R-:W-:Y:S02]  /*14de0*/  VIADD R26, R24.reuse, 0x200 ;  /* 0x00000200181a7836 */ /* 0x040fe40000000000 */
[----:B------:R-:W-:Y:S01]  /*14df0*/  VIADD R30, R24, 0x400 ;  /* 0x00000400181e7836 */ /* 0x000fe20000000000 */
[----:B------:R-:W-:Y:S01]  /*14e00*/  R2UR UR18, R28 ;  /* 0x000000001c1272ca */ /* 0x000fe200000e0000 */
[C---:B------:R-:W-:Y:S02]  /*14e10*/  VIADD R28, R24.reuse, 0x202 ;  /* 0x00000202181c7836 */ /* 0x040fe40000000000 */
[----:B------:R-:W-:Y:S01]  /*14e20*/  VIADD R24, R24, 0x402 ;  /* 0x0000040218187836 */ /* 0x000fe20000000000 */
[----:B------:R-:W-:Y:S02]  /*14e30*/  R2UR UR22, R26 ;  /* 0x000000001a1672ca */ /* 0x000fe400000e0000 */
[----:B------:R-:W-:-:S02]  /*14e40*/  R2UR UR26, R28 ;  /* 0x000000001c1a72ca */ /* 0x000fc400000e0000 */
[----:B------:R-:W-:Y:S02]  /*14e50*/  R2UR UR30, R30 ;  /* 0x000000001e1e72ca */ /* 0x000fe400000e0000 */
[----:B------:R-:W-:Y:S02]  /*14e60*/  R2UR UR34, R24 ;  /* 0x00000000182272ca */ /* 0x000fe400000e0000 */
[----:B------:R-:W-:-:S06]  /*14e70*/  WARPGROUP.ARRIVE ;  /* 0x00000000000079c5 */ /* 0x000fcc0000000000 */
[----:B------:R-:W-:Y:S01]  /*14e80*/  HGMMA.64x128x16.F32.BF16 R24, gdesc[UR12], RZ, !UPT, gsb0 ;  /* 0x01e000000c1879f0 */ /* 0x000fe2000c0018ff */
        /* <DEDUP_REMOVED lines=27> */
.L_x_9530:
[----:B------:R-:W-:Y:S01]  /*15040*/  SHF.L.U32 R0, R20, 0x1f, RZ ;  /* 0x0000001f14007819 */ /* 0x000fe200000006ff */
[----:B------:R-:W-:-:S04]  /*15050*/  IMAD R3, R14, 0x8, R2 ;  /* 0x000000080e037824 */ /* 0x000fc800078e0202 */
[----:B------:R0:W1:Y:S01]  /*15060*/  SYNCS.PHASECHK.TRANS64.TRYWAIT P2, [R3+URZ+0x2d850], R0 ;  /* 0x02d85000030075a7 */ /* 0x000062000804017f */
[----:B------:R-:W-:Y:S05]  /*15070*/  @!P0 BRA `(.L_x_9531) ;  /* 0x0000000000048947 */ /* 0x000fea0003800000 */
[----:B------:R-:W-:Y:S01]  /*15080*/  BPT.TRAP 0x1 ;  /* 0x000000040000795c */ /* 0x000fe20000300000 */
.L_x_9531:
[----:B-1----:R-:W-:Y:S05]  /*15090*/  @P2 BRA `(.L_x_9529) ;  /* 0x0000000000082947 */ /* 0x002fea0003800000 */
[----:B------:R-:W1:Y:S02]  /*150a0*/  SYNCS.PHASECHK.TRANS64.TRYWAIT P2, [R3+URZ+0x2d850], R0 ;  /* 0x02d85000030075a7 */ /* 0x000e64000804017f */
[----:B-1----:R-:W-:Y:S05]  /*150b0*/  @!P2 BRA `(.L_x_9532) ;  /* 0x000000bc00bca947 */ /* 0x002fea0003800000 */
.L_x_9529:
[----:B------:R-:W2:Y:S01]  /*150c0*/  LDL R6, [R1+0x14] ;  /* 0x0000140001067983 */ /* 0x000ea20000100800 */
[----:B01----:R-:W-:Y:S01]  /*150d0*/  VIADD R0, R2, 0x400 ;  /* 0x0000040002007836 */ /* 0x003fe20000000000 */
[----:B------:R-:W-:Y:S05]  /*150e0*/  WARPSYNC.ALL ;  /* 0x0000000000007948 */ /* 0x000fea0003800000 */
[----:B------:R-:W-:Y:S01]  /*150f0*/  SHF.R.U32.HI R0, RZ, 0x4, R0 ;  /* 0x00000004ff007819 */ /* 0x000fe20000011600 */
[----:B------:R-:W-:Y:S01]  /*15100*/  IMAD.MOV.U32 R21, RZ, RZ, -0x7fffffe0 ;  /* 0x80000020ff157424 */ /* 0x000fe200078e00ff */
[----:B------:R-:W3:Y:S01]  /*15110*/  LDL R143, [R1+0x30] ;  /* 0x00003000018f7983 */ /* 0x000ee20000100800 */
[----:B------:R-:W-:Y:S01]  /*15120*/  IMAD.MOV.U32 R141, RZ, RZ, -0x7fffffe0 ;  /* 0x80000020ff8d7424 */ /* 0x000fe200078e00ff */
[----:B------:R-:W-:-:S02]  /*15130*/  LOP3.LUT R0, R0, 0x3fff, RZ, 0xc0, !PT ;  /* 0x00003fff00007812 */ /* 0x000fc400078ec0ff */
[C---:B------:R-:W-:Y:S02]  /*15140*/  R2UR UR15, R21.reuse ;  /* 0x00000000150f72ca */ /* 0x040fe400000e0000 */
[----:B------:R-:W-:Y:S02]  /*15150*/  LOP3.LUT R0, R0, 0x2000000, RZ, 0xfc, !PT ;  /* 0x0200000000007812 */ /* 0x000fe400078efcff */
[----:B------:R-:W-:Y:S01]  /*15160*/  R2UR UR47, R21 ;  /* 0x00000000152f72ca */ /* 0x000fe200000e0000 */
[----:B------:R-:W-:Y:S01]  /*15170*/  WARPGROUP.ARRIVE ;  /* 0x00000000000079c5 */ /* 0x000fe20000000000 */
[C---:B------:R-:W-:Y:S01]  /*15180*/  R2UR UR19, R141.reuse ;  /* 0x000000008d1372ca */ /* 0x040fe200000e0000 */
[----:B------:R-:W-:Y:S01]  /*15190*/  IMAD R20, R14, 0x600, R0 ;  /* 0x000006000e147824 */ /* 0x000fe200078e0200 */
[C---:B------:R-:W-:Y:S02]  /*151a0*/  R2UR UR23, R141.reuse ;  /* 0x000000008d1772ca */ /* 0x040fe400000e0000 */
[----:B------:R-:W-:Y:S01]  /*151b0*/  R2UR UR27, R141 ;  /* 0x000000008d1b72ca */ /* 0x000fe200000e0000 */
[C---:B------:R-:W-:Y:S01]  /*151c0*/  VIADD R140, R20.reuse, 0x40 ;  /* 0x00000040148c7836 */ /* 0x040fe20000000000 */
[----:B------:R-:W-:-:S02]  /*151d0*/  R2UR UR14, R20 ;  /* 0x00000000140e72ca */ /* 0x000fc400000e0000 */
[C---:B------:R-:W-:Y:S02]  /*151e0*/  R2UR UR31, R141.reuse ;  /* 0x000000008d1f72ca */ /* 0x040fe400000e0000 */
[----:B------:R-:W-:Y:S01]  /*151f0*/  R2UR UR18, R140 ;  /* 0x000000008c1272ca */ /* 0x000fe200000e0000 */
[----:B------:R-:W-:Y:S01]  /*15200*/  VIADD R140, R20, 0x80 ;  /* 0x00000080148c7836 */ /* 0x000fe20000000000 */
[C---:B------:R-:W-:Y:S02]  /*15210*/  R2UR UR35, R141.reuse ;  /* 0x000000008d2372ca */ /* 0x040fe400000e0000 */
[----:B------:R-:W-:Y:S02]  /*15220*/  R2UR UR43, R141 ;  /* 0x000000008d2b72ca */ /* 0x000fe400000e0000 */
[----:B------:R-:W-:Y:S01]  /*15230*/  R2UR UR22, R140 ;  /* 0x000000008c1672ca */ /* 0x000fe200000e0000 */
[----:B------:R-:W-:-:S05]  /*15240*/  VIADD R140, R20, 0xc0 ;  /* 0x000000c0148c7836 */ /* 0x000fca0000000000 */
[----:B------:R-:W-:Y:S01]  /*15250*/  R2UR UR26, R140 ;  /* 0x000000008c1a72ca */ /* 0x000fe200000e0000 */
[----:B------:R-:W-:-:S05]  /*15260*/  VIADD R140, R20, 0x100 ;  /* 0x00000100148c7836 */ /* 0x000fca0000000000 */
[----:B------:R-:W-:Y:S01]  /*15270*/  R2UR UR30, R140 ;  /* 0x000000008c1e72ca */ /* 0x000fe200000e0000 */
[----:B------:R-:W-:-:S05]  /*15280*/  VIADD R140, R20, 0x140 ;  /* 0x00000140148c7836 */ /* 0x000fca0000000000 */
[----:B------:R-:W-:Y:S01]  /*15290*/  R2UR UR34, R140 ;  /* 0x000000008c2272ca */ /* 0x000fe200000e0000 */
[C---:B------:R-:W-:Y:S02]  /*152a0*/  VIADD R140, R20.reuse, 0x180 ;  /* 0x00000180148c7836 */ /* 0x040fe40000000000 */
[----:B------:R-:W-:Y:S02]  /*152b0*/  VIADD R20, R20, 0x1c0 ;  /* 0x000001c014147836 */ /* 0x000fe40000000000 */
[----:B------:R-:W-:Y:S01]  /*152c0*/  IMAD.MOV.U32 R21, RZ, RZ, 0x40000040 ;  /* 0x40000040ff157424 */ /* 0x000fe200078e00ff */
[----:B------:R-:W-:Y:S02]  /*152d0*/  R2UR UR42, R140 ;  /* 0x000000008c2a72ca */ /* 0x000fe400000e0000 */
[----:B------:R-:W-:Y:S02]  /*152e0*/  R2UR UR46, R20 ;  /* 0x00000000142e72ca */ /* 0x000fe400000e0000 */
[----:B------:R-:W-:Y:S01]  /*152f0*/  R2UR UR13, R21 ;  /* 0x00000000150d72ca */ /* 0x000fe200000e0000 */
[----:B------:R-:W-:-:S05]  /*15300*/  IMAD.MOV.U32 R141, RZ, RZ, 0x40000040 ;  /* 0x40000040ff8d7424 */ /* 0x000fca00078e00ff */
[----:B------:R-:W-:Y:S01]  /*15310*/  R2UR UR17, R141 ;  /* 0x000000008d1172ca */ /* 0x000fe200000e0000 */
[----:B------:R-:W-:-:S05]  /*15320*/  IMAD.MOV.U32 R141, RZ, RZ, 0x40000040 ;  /* 0x40000040ff8d7424 */ /* 0x000fca00078e00ff */
[----:B------:R-:W-:Y:S02]  /*15330*/  R2UR UR21, R141 ;  /* 0x000000008d1572ca */ /* 0x000fe400000e0000 */
[----:B--2---:R-:W-:Y:S01]  /*15340*/  LOP3.LUT R20, R6, 0x10000, RZ, 0xfc, !PT ;  /* 0x0001000006147812 */ /* 0x004fe200078efcff */
[----:B------:R-:W-:Y:S01]  /*15350*/  IMAD.MOV.U32 R141, RZ, RZ, 0x40000040 ;  /* 0x40000040ff8d7424 */ /* 0x000fe200078e00ff */
[----:B------:R-:W2:Y:S02]  /*15360*/  LDL R6, [R1+0x40] ;  /* 0x0000400001067983 */ /* 0x000ea40000100800 */
[----:B------:R-:W-:-:S13]  /*15370*/  R2UR UR12, R20 ;  /* 0x00000000140c72ca */ /* 0x000fda00000e0000 */
[----:B------:R-:W-:Y:S01]  /*15380*/  HGMMA.64x96x16.F32.BF16 R88, gdesc[UR12].tnspB, R88, gsb0 ;  /* 0x416000000c5879f0 */ /* 0x000fe20008001858 */
[----:B------:R-:W-:-:S05]  /*15390*/  VIADD R140, R20, 0x2 ;  /* 0x00000002148c7836 */ /* 0x000fca0000000000 */
[----:B------:R-:W-:Y:S01]  /*153a0*/  R2UR UR16, R140 ;  /* 0x000000008c1072ca */ /* 0x000fe200000e0000 */
[----:B------:R-:W-:Y:S01]  /*153b0*/  VIADD R140, R20, 0x4 ;  /* 0x00000004148c7836 */ /* 0x000fe20000000000 */
[----:B------:R-:W-:Y:S02]  /*153c0*/  WARPGROUP.DEPBAR.LE gsb0, 0x0 ;  /* 0x00008000000079c5 */ /* 0x000fe40000010000 */
[----:B------:R-:W-:-:S09]  /*153d0*/  WARPGROUP.ARRIVE ;  /* 0x00000000000079c5 */ /* 0x000fd20000000000 */
[----:B------:R-:W-:Y:S01]  /*153e0*/  HGMMA.64x96x16.F32.BF16 R88, gdesc[UR16].tnspB, R88, gsb0 ;  /* 0x41600000105879f0 */ /* 0x000fe20008001858 */
[----:B------:R-:W-:Y:S01]  /*153f0*/  R2UR UR20, R140 ;  /* 0x000000008c1472ca */ /* 0x000fe200000e0000 */
        /* <DEDUP_REMOVED lines=33> */
[----:B------:R-:W-:Y:S03]  /*15610*/  HGMMA.64x96x16.F32.BF16 R88, gdesc[UR40].tnspB, R88, gsb0 ;  /* 0x41600000285879f0 */ /* 0x000fe60008001858 */
[----:B------:R-:W0:Y:S01]  /*15620*/  S2R R154, SR_TID.X ;  /* 0x00000000009a7919 */ /* 0x000e220000002100 */
[----:B------:R-:W-:Y:S01]  /*15630*/  IMAD.SHL.U32 R141, R4, 0x80, RZ ;  /* 0x00000080048d7824 */ /* 0x000fe200078e00ff */
[----:B------:R-:W-:Y:S02]  /*15640*/  WARPGROUP.DEPBAR.LE gsb0, 0x0 ;  /* 0x00008000000079c5 */ /* 0x000fe40000010000 */
[----:B------:R-:W-:-:S06]  /*15650*/  WARPGROUP.ARRIVE ;  /* 0x00000000000079c5 */ /* 0x000fcc0000000000 */
[----:B------:R-:W-:Y:S01]  /*15660*/  HGMMA.64x96x16.F32.BF16 R88, gdesc[UR44].tnspB, R88, gsb0 ;  /* 0x416000002c5879f0 */ /* 0x000fe20008001858 */
[----:B0-----:R-:W-:Y:S02]  /*15670*/  SHF.R.U32.HI R0, RZ, 0x7, R154 ;  /* 0x00000007ff007819 */ /* 0x001fe4000001169a */
[----:B------:R-:W-:-:S03]  /*15680*/  ISETP.GE.U32.AND P2, PT, R154, 0x180, PT ;  /* 0x000001809a00780c */ /* 0x000fc60003f46070 */
[----:B------:R-:W-:-:S05]  /*15690*/  VIADD R0, R0, 0x9 ;  /* 0x0000000900007836 */ /* 0x000fca0000000000 */
[----:B------:R-:W-:Y:S01]  /*156a0*/  SEL R0, R0, 0x9, !P2 ;  /* 0x0000000900007807 */ /* 0x000fe20005000000 */
[----:B------:R-:W-:Y:S01]  /*156b0*/  @!P1 IMAD R3, R17, 0x8, R2 ;  /* 0x0000000811039824 */ /* 0x000fe200078e0202 */
[----:B------:R-:W-:-:S03]  /*156c0*/  ULOP3.LUT UR10, URZ, UR7, URZ, 0x33, !UPT ;  /* 0x000000073f0a7292 */ /* 0x000fc6000f8e333f */
[----:B------:R-:W-:-:S05]  /*156d0*/  @!P1 VIADD R3, R3, 0x2d840 ;  /* 0x0002d84003039836 */ /* 0x000fca0000000000 */
[----:B------:R-:W-:Y:S01]  /*156e0*/  @!P1 PRMT R3, RZ, 0x654, R3 ;  /* 0x00000654ff039816 */ /* 0x000fe20000000003 */
[----:B------:R-:W-:Y:S02]  /*156f0*/  WARPGROUP.DEPBAR.LE gsb0, 0x0 ;  /* 0x00008000000079c5 */ /* 0x000fe40000010000 */
[----:B------:R3:W-:Y:S06]  /*15700*/  BAR.ARV R0, 0x100 ;  /* 0x000400000000751d */ /* 0x0007ec0000002000 */
[----:B------:R0:W-:Y:S01]  /*15710*/  @!P1 SYNCS.ARRIVE.TRANS64.RED.A1T0 RZ, [R3+URZ], RZ ;  /* 0x000000ff03ff99a7 */ /* 0x0001e2000810043f */
[----:B---3--:R-:W-:-:S05]  /*15720*/  IADD3 R0, R143, 0x1, -R141 ;  /* 0x000000018f007810 */ /* 0x008fca0007ffe88d */
[----:B--2---:R-:W-:-:S04]  /*15730*/  IMAD.IADD R0, R0, 0x1, -R6 ;  /* 0x0000000100007824 */ /* 0x004fc800078e0a06 */
[----:B------:R-:W-:-:S04]  /*15740*/  IMAD R6, R136, -0x2, R0 ;  /* 0xfffffffe88067824 */ /* 0x000fc800078e0200 */
[C---:B------:R-:W-:Y:S02]  /*15750*/  VIADD R140, R6.reuse, UR8 ;  /* 0x00000008068c7c36 */ /* 0x040fe40008000000 */
[----:B------:R-:W-:Y:S02]  /*15760*/  VIADD R6, R6, UR10 ;  /* 0x0000000a06067c36 */ /* 0x000fe40008000000 */
[C---:B0-----:R-:W-:Y:S02]  /*15770*/  IMAD.IADD R3, R155.reuse, 0x1, R140 ;  /* 0x000000019b037824 */ /* 0x041fe400078e028c */
        /* <DEDUP_REMOVED lines=13> */
.L_x_9535:
[----:B------:R-:W-:-:S05]  /*15850*/  IMAD.U32 R143, RZ, RZ, UR5 ;  /* 0x00000005ff8f7e24 */ /* 0x000fca000f8e00ff */
[----:B------:R-:W-:-:S13]  /*15860*/  ISETP.NE.AND P2, PT, R143, 0x1, PT ;  /* 0x000000018f00780c */ /* 0x000fda0003f45270 */
[----:B------:R-:W0:Y:S02]  /*15870*/  @P2 LDC.64 R20, c[0x0][0x9e8] ;  /* 0x00027a00ff142b82 */ /* 0x000e240000000a00 */
[----:B0-----:R-:W-:-:S04]  /*15880*/  @P2 IMAD.HI.U32 R154, R10, R20, RZ ;  /* 0x000000140a9a2227 */ /* 0x001fc800078e00ff */
[----:B------:R-:W-:Y:S01]  /*15890*/  IMAD.MOV.U32 R20, RZ, RZ, R10 ;  /* 0x000000ffff147224 */ /* 0x000fe200078e000a */
[----:B------:R-:W-:-:S07]  /*158a0*/  @P2 SHF.R.U32.HI R20, RZ, R21, R154 ;  /* 0x00000015ff142219 */ /* 0x000fce000001169a */
.L_x_9536:
[----:B------:R-:W-:Y:S05]  /*158b0*/  BSYNC B0 ;  /* 0x0000000000007941 */ /* 0x000fea0003800000 */
.L_x_9534:
[----:B------:R-:W-:-:S04]  /*158c0*/  IMAD R20, R20, R143, -R141 ;  /* 0x0000008f14147224 */ /* 0x000fc800078e0a8d */
[----:B------:R-:W-:-:S05]  /*158d0*/  IMAD R20, R136, -0x2, R20 ;  /* 0xfffffffe88147824 */ /* 0x000fca00078e0214 */
[----:B------:R-:W-:Y:S02]  /*158e0*/  VIMNMX R0, R0, R20, !PT ;  /* 0x0000001400007248 */ /* 0x000fe40007fe0100 */
[----:B------:R-:W-:-:S07]  /*158f0*/  VIADDMNMX R3, R20, R143, R3, PT ;  /* 0x0000008f14037246 */ /* 0x000fce0003800103 */
.L_x_9533:
        /* <DEDUP_REMOVED lines=112> */
.L_x_9539:
[----:B------:R-:W-:Y:S02]  /*16000*/  IMAD.U32 R0, RZ, RZ, UR5 ;  /* 0x00000005ff007e24 */ /* 0x000fe4000f8e00ff */
[----:B------:R-:W-:-:S03]  /*16010*/  IMAD.MOV.U32 R3, RZ, RZ, R11 ;  /* 0x000000ffff037224 */ /* 0x000fc600078e000b */
[----:B------:R-:W-:-:S13]  /*16020*/  ISETP.NE.AND P3, PT, R0, 0x1, PT ;  /* 0x000000010000780c */ /* 0x000fda0003f65270 */
[----:B------:R-:W0:Y:S02]  /*16030*/  @P3 LDC.64 R20, c[0x0][0x9e8] ;  /* 0x00027a00ff143b82 */ /* 0x000e240000000a00 */
[----:B0-----:R-:W-:-:S05]  /*16040*/  @P3 IMAD.HI.U32 R20, R11, R20, RZ ;  /* 0x000000140b143227 */ /* 0x001fca00078e00ff */
[----:B------:R-:W-:-:S07]  /*16050*/  @P3 SHF.R.U32.HI R3, RZ, R21, R20 ;  /* 0x00000015ff033219 */ /* 0x000fce0000011614 */
.L_x_9540:
[----:B------:R-:W-:Y:S05]  /*16060*/  BSYNC B0 ;  /* 0x0000000000007941 */ /* 0x000fea0003800000 */
.L_x_9538:
[----:B------:R-:W-:-:S04]  /*16070*/  IMAD R141, R3, R0, -R141 ;  /* 0x00000000038d7224 */ /* 0x000fc800078e0a8d */
[----:B------:R-:W-:-:S05]  /*16080*/  IMAD R141, R136, -0x2, R141 ;  /* 0xfffffffe888d7824 */ /* 0x000fca00078e028d */
[----:B------:R-:W-:Y:S02]  /*16090*/  VIMNMX R6, R6, R141, !PT ;  /* 0x0000008d06067248 */ /* 0x000fe40007fe0100 */
[----:B------:R-:W-:-:S07]  /*160a0*/  VIADDMNMX R140, R141, R0, R140, PT ;  /* 0x000000008d8c7246 */ /* 0x000fce000380018c */
.L_x_9537:
        /* <DEDUP_REMOVED lines=67> */
[C---:B------:R-:W-:Y:S01]  /*164e0*/  ISETP.GT.AND P4, PT, R6.reuse, 0x11, P2 ;  /* 0x000000110600780c */ /* 0x040fe20001784270 */
        /* <DEDUP_REMOVED lines=9> */
[----:B------:R-:W-:Y:S01]  /*16580*/  FSEL R34, R34, -INF , !P3 ;  /* 0xff80000022227808 */ /* 0x000fe20005800000 */
[-C--:B------:R-:W-:Y:S01]  /*16590*/  FFMA.FTZ R44, R44, R0.reuse, -R9 ;  /* 0x000000002c2c7223 */ /* 0x080fe20000010809 */
[C---:B------:R-:W-:Y:S01]  /*165a0*/  ISETP.GT.AND P4, PT, R6.reuse, 0x19, P2 ;  /* 0x000000190600780c */ /* 0x040fe20001784270 */
[----:B------:R-:W-:Y:S01]  /*165b0*/  MUFU.EX2 R33, R33 ;  /* 0x0000002100217308 */ /* 0x000fe20000000800 */
[----:B------:R-:W-:Y:S01]  /*165c0*/  ISETP.GT.AND P3, PT, R6, 0x18, P2 ;  /* 0x000000180600780c */ /* 0x000fe20001764270 */
[----:B-1----:R-:W-:Y:S01]  /*165d0*/  FADD.FTZ R5, R25, R5 ;  /* 0x0000000519057221 */ /* 0x002fe20000010000 */
[C---:B------:R-:W-:Y:S01]  /*165e0*/  ISETP.LT.OR P4, PT, R140.reuse, 0x1a, P4 ;  /* 0x0000001a8c00780c */ /* 0x040fe20002781670 */
[-CC-:B------:R-:W-:Y:S01]  /*165f0*/  FFMA.FTZ R45, R45, R0.reuse, -R9.reuse ;  /* 0x000000002d2d7223 */ /* 0x180fe20000010809 */
[----:B------:R-:W-:Y:S01]  /*16600*/  ISETP.LT.OR P3, PT, R140, 0x19, P3 ;  /* 0x000000198c00780c */ /* 0x000fe20001f61670 */
[-CC-:B------:R-:W-:Y:S01]  /*16610*/  FFMA.FTZ R48, R48, R0.reuse, -R9.reuse ;  /* 0x0000000030307223 */ /* 0x180fe20000010809 */
[----:B------:R-:W-:Y:S01]  /*16620*/  FSEL R39, R39, -INF , !P4 ;  /* 0xff80000027277808 */ /* 0x000fe20006000000 */
[----:B------:R-:W-:Y:S01]  /*16630*/  MUFU.EX2 R37, R37 ;  /* 0x0000002500257308 */ /* 0x000fe20000000800 */
        /* <DEDUP_REMOVED lines=9> */
[-CC-:B------:R-:W-:Y:S01]  /*166d0*/  FFMA.FTZ R56, R56, R0.reuse, -R9.reuse ;  /* 0x0000000038387223 */ /* 0x180fe20000010809 */
[----:B------:R-:W-:Y:S01]  /*166e0*/  FSEL R43, R43, -INF , !P4 ;  /* 0xff8000002b2b7808 */ /* 0x000fe20006000000 */
[-CC-:B------:R-:W-:Y:S01]  /*166f0*/  FFMA.FTZ R57, R57, R0.reuse, -R9.reuse ;  /* 0x0000000039397223 */ /* 0x180fe20000010809 */
[----:B------:R-:W-:Y:S01]  /*16700*/  FSEL R42, R42, -INF , !P3 ;  /* 0xff8000002a2a7808 */ /* 0x000fe20005800000 */
[-CC-:B------:R-:W-:Y:S01]  /*16710*/  FFMA.FTZ R60, R60, R0.reuse, -R9.reuse ;  /* 0x000000003c3c7223 */ /* 0x180fe20000010809 */
[C---:B------:R-:W-:Y:S01]  /*16720*/  ISETP.GT.AND P4, PT, R6.reuse, 0x29, P2 ;  /* 0x000000290600780c */ /* 0x040fe20001784270 */
[----:B------:R-:W-:Y:S01]  /*16730*/  MUFU.EX2 R41, R41 ;  /* 0x0000002900297308 */ /* 0x000fe20000000800 */
[----:B------:R-:W-:Y:S01]  /*16740*/  ISETP.GT.AND P3, PT, R6, 0x28, P2 ;  /* 0x000000280600780c */ /* 0x000fe20001764270 */
[-CC-:B------:R-:W-:Y:S01]  /*16750*/  FFMA.FTZ R61, R61, R0.reuse, -R9.reuse ;  /* 0x000000003d3d7223 */ /* 0x180fe20000010809 */
[----:B------:R-:W-:Y:S01]  /*16760*/  ISETP.LT.OR P4, PT, R140, 0x2a, P4 ;  /* 0x0000002a8c00780c */ /* 0x000fe20002781670 */
[-CC-:B------:R-:W-:Y:S01]  /*16770*/  FFMA.FTZ R64, R64, R0.reuse, -R9.reuse ;  /* 0x0000000040407223 */ /* 0x180fe20000010809 */
[----:B------:R-:W-:Y:S01]  /*16780*/  ISETP.LT.OR P3, PT, R140, 0x29, P3 ;  /* 0x000000298c00780c */ /* 0x000fe20001f61670 */
[-CC-:B------:R-:W-:Y:S01]  /*16790*/  FFMA.FTZ R65, R65, R0.reuse, -R9.reuse ;  /* 0x0000000041417223 */ /* 0x180fe20000010809 */
[----:B------:R-:W-:Y:S01]  /*167a0*/  FSEL R47, R47, -INF , !P4 ;  /* 0xff8000002f2f7808 */ /* 0x000fe20006000000 */
[----:B------:R-:W-:Y:S01]  /*167b0*/  MUFU.EX2 R44, R44 ;  /* 0x0000002c002c7308 */ /* 0x000fe20000000800 */
        /* <DEDUP_REMOVED lines=18> */
[C---:B------:R-:W-:Y:S01]  /*168e0*/  ISETP.LT.OR P4, PT, R140.reuse, 0x3a, P4 ;  /* 0x0000003a8c00780c */ /* 0x040fe20002781670 */
[-CC-:B------:R-:W-:Y:S01]  /*168f0*/  FFMA.FTZ R81, R81, R0.reuse, -R9.reuse ;  /* 0x0000000051517223 */ /* 0x180fe20000010809 */
[----:B------:R-:W-:Y:S01]  /*16900*/  ISETP.LT.OR P3, PT, R140, 0x39, P3 ;  /* 0x000000398c00780c */ /* 0x000fe20001f61670 */
[-CC-:B------:R-:W-:Y:S01]  /*16910*/  FFMA.FTZ R84, R84, R0.reuse, -R9.reuse ;  /* 0x0000000054547223 */ /* 0x180fe20000010809 */
[----:B------:R-:W-:Y:S01]  /*16920*/  FSEL R55, R55, -INF , !P4 ;  /* 0xff80000037377808 */ /* 0x000fe20006000000 */
[----:B------:R-:W-:Y:S01]  /*16930*/  MUFU.EX2 R52, R52 ;  /* 0x0000003400347308 */ /* 0x000fe20000000800 */
[----:B------:R-:W-:Y:S01]  /*16940*/  FSEL R54, R54, -INF , !P3 ;  /* 0xff80000036367808 */ /* 0x000fe20005800000 */
[----:B------:R-:W-:Y:S01]  /*16950*/  FFMA.FTZ R9, R85, R0, -R9 ;  /* 0x0000000055097223 */ /* 0x000fe20000010809 */
[----:B------:R-:W-:-:S02]  /*16960*/  ISETP.GT.AND P4, PT, R6, 0x41, P2 ;  /* 0x000000410600780c */ /* 0x000fc40001784270 */
[----:B------:R-:W-:Y:S02]  /*16970*/  ISETP.GT.AND P3, PT, R6, 0x40, P2 ;  /* 0x000000400600780c */ /* 0x000fe40001764270 */
[C---:B------:R-:W-:Y:S01]  /*16980*/  ISETP.LT.OR P4, PT, R140.reuse, 0x42, P4 ;  /* 0x000000428c00780c */ /* 0x040fe20002781670 */
[----:B------:R-:W-:Y:S01]  /*16990*/  MUFU.EX2 R53, R53 ;  /* 0x0000003500357308 */ /* 0x000fe20000000800 */
[----:B------:R-:W-:Y:S02]  /*169a0*/  ISETP.LT.OR P3, PT, R140, 0x41, P3 ;  /* 0x000000418c00780c */ /* 0x000fe40001f61670 */
[----:B------:R-:W-:Y:S02]  /*169b0*/  FSEL R59, R59, -INF , !P4 ;  /* 0xff8000003b3b7808 */ /* 0x000fe40006000000 */
[----:B------:R-:W-:Y:S02]  /*169c0*/  FSEL R58, R58, -INF , !P3 ;  /* 0xff8000003a3a7808 */ /* 0x000fe40005800000 */
[C---:B------:R-:W-:Y:S01]  /*169d0*/  ISETP.GT.AND P4, PT, R6.reuse, 0x49, P2 ;  /* 0x000000490600780c */ /* 0x040fe20001784270 */
[----:B------:R-:W-:Y:S01]  /*169e0*/  MUFU.EX2 R56, R56 ;  /* 0x0000003800387308 */ /* 0x000fe20000000800 */
[----:B------:R-:W-:-:S02]  /*169f0*/  ISETP.GT.AND P3, PT, R6, 0x48, P2 ;  /* 0x000000480600780c */ /* 0x000fc40001764270 */
[C---:B------:R-:W-:Y:S02]  /*16a00*/  ISETP.LT.OR P4, PT, R140.reuse, 0x4a, P4 ;  /* 0x0000004a8c00780c */ /* 0x040fe40002781670 */
[----:B------:R-:W-:Y:S02]  /*16a10*/  ISETP.LT.OR P3, PT, R140, 0x49, P3 ;  /* 0x000000498c00780c */ /* 0x000fe40001f61670 */
[----:B------:R-:W-:Y:S01]  /*16a20*/  FSEL R63, R63, -INF , !P4 ;  /* 0xff8000003f3f7808 */ /* 0x000fe20006000000 */
[----:B------:R-:W-:Y:S01]  /*16a30*/  MUFU.EX2 R57, R57 ;  /* 0x0000003900397308 */ /* 0x000fe20000000800 */
[----:B------:R-:W-:Y:S02]  /*16a40*/  FSEL R62, R62, -INF , !P3 ;  /* 0xff8000003e3e7808 */ /* 0x000fe40005800000 */
[C---:B------:R-:W-:Y:S02]  /*16a50*/  ISETP.GT.AND P4, PT, R6.reuse, 0x51, P2 ;  /* 0x000000510600780c */ /* 0x040fe40001784270 */
[----:B------:R-:W-:-:S02]  /*16a60*/  ISETP.GT.AND P3, PT, R6, 0x50, P2 ;  /* 0x000000500600780c */ /* 0x000fc40001764270 */
        /* <DEDUP_REMOVED lines=28> */
[C---:B------:R-:W-:Y:S02]  /*16c30*/  ISETP.GT.AND P4, PT, R6.reuse, RZ, P2 ;  /* 0x000000ff0600720c */ /* 0x040fe40001784270 */
[----:B------:R-:W-:-:S02]  /*16c40*/  ISETP.GT.AND P3, PT, R6, 0x70, P2 ;  /* 0x000000700600780c */ /* 0x000fc40001764270 */
[C---:B------:R-:W-:Y:S01]  /*16c50*/  ISETP.LT.OR P4, PT, R140.reuse, 0x1, P4 ;  /* 0x000000018c00780c */ /* 0x040fe20002781670 */
[----:B------:R-:W-:Y:S01]  /*16c60*/  MUFU.EX2 R72, R72 ;  /* 0x0000004800487308 */ /* 0x000fe20000000800 */
[----:B------:R-:W-:Y:S02]  /*16c70*/  ISETP.LT.OR P3, PT, R140, 0x71, P3 ;  /* 0x000000718c00780c */ /* 0x000fe40001f61670 */
[----:B------:R-:W-:Y:S02]  /*16c80*/  FSEL R21, R26, -INF , !P4 ;  /* 0xff8000001a157808 */ /* 0x000fe40006000000 */
[----:B------:R-:W-:Y:S02]  /*16c90*/  FSEL R82, R82, -INF , !P3 ;  /* 0xff80000052527808 */ /* 0x000fe40005800000 */
[C---:B------:R-:W-:Y:S01]  /*16ca0*/  ISETP.GT.AND P3, PT, R6.reuse, 0x71, P2 ;  /* 0x000000710600780c */ /* 0x040fe20001764270 */
[----:B------:R-:W0:Y:S01]  /*16cb0*/  MUFU.EX2 R26, R28 ;  /* 0x0000001c001a7308 */ /* 0x000e220000000800 */
[----:B------:R-:W-:-:S02]  /*16cc0*/  ISETP.GT.AND P4, PT, R6, 0x78, P2 ;  /* 0x000000780600780c */ /* 0x000fc40001784270 */
[----:B------:R-:W-:Y:S02]  /*16cd0*/  ISETP.GT.AND P2, PT, R6, 0x79, P2 ;  /* 0x000000790600780c */ /* 0x000fe40001744270 */
[----:B------:R-:W-:Y:S02]  /*16ce0*/  FMNMX.FTZ R6, R21, R8, !PT ;  /* 0x0000000815067209 */ /* 0x000fe40007810000 */
[C---:B------:R-:W-:Y:S01]  /*16cf0*/  ISETP.LT.OR P3, PT, R140.reuse, 0x72, P3 ;  /* 0x000000728c00780c */ /* 0x040fe20001f61670 */
[----:B------:R-:W-:Y:S01]  /*16d00*/  MUFU.EX2 R73, R73 ;  /* 0x0000004900497308 */ /* 0x000fe20000000800 */
[----:B------:R-:W-:Y:S02]  /*16d10*/  FMNMX.FTZ R6, R27, R6, !PT ;  /* 0x000000061b067209 */ /* 0x000fe40007810000 */
[----:B------:R-:W-:Y:S02]  /*16d20*/  ISETP.LT.OR P4, PT, R140, 0x79, P4 ;  /* 0x000000798c00780c */ /* 0x000fe40002781670 */
[----:B------:R-:W-:-:S02]  /*16d30*/  FMNMX.FTZ R6, R30, R6, !PT ;  /* 0x000000061e067209 */ /* 0x000fc40007810000 */
[----:B------:R-:W-:Y:S01]  /*16d40*/  FSEL R83, R83, -INF , !P3 ;  /* 0xff80000053537808 */ /* 0x000fe20005800000 */
[----:B------:R-:W-:Y:S01]  /*16d50*/  MUFU.EX2 R76, R76 ;  /* 0x0000004c004c7308 */ /* 0x000fe20000000800 */
[----:B------:R-:W-:Y:S01]  /*16d60*/  FMNMX.FTZ R6, R31, R6, !PT ;  /* 0x000000061f067209 */ /* 0x000fe20007810000 */
[----:B0-----:R-:W-:Y:S01]  /*16d70*/  FADD.FTZ R5, R26, R5 ;  /* 0x000000051a057221 */ /* 0x001fe20000010000 */
[----:B------:R-:W-:Y:S02]  /*16d80*/  ISETP.LT.OR P2, PT, R140, 0x7a, P2 ;  /* 0x0000007a8c00780c */ /* 0x000fe40001741670 */
[----:B------:R-:W-:Y:S02]  /*16d90*/  FMNMX.FTZ R6, R34, R6, !PT ;  /* 0x0000000622067209 */ /* 0x000fe40007810000 */
[----:B------:R-:W-:Y:S01]  /*16da0*/  FSEL R86, R86, -INF , !P4 ;  /* 0xff80000056567808 */ /* 0x000fe20006000000 */
[----:B------:R-:W-:Y:S01]  /*16db0*/  MUFU.EX2 R77, R77 ;  /* 0x0000004d004d7308 */ /* 0x000fe20000000800 */
[----:B------:R-:W-:-:S02]  /*16dc0*/  FMNMX.FTZ R6, R35, R6, !PT ;  /* 0x0000000623067209 */ /* 0x000fc40007810000 */
[----:B------:R-:W-:Y:S02]  /*16dd0*/  FSEL R87, R87, -INF , !P2 ;  /* 0xff80000057577808 */ /* 0x000fe40005000000 */
[----:B------:R-:W-:Y:S02]  /*16de0*/  FMNMX.FTZ R6, R38, R6, !PT ;  /* 0x0000000626067209 */ /* 0x000fe40007810000 */
[----:B------:R-:W-:Y:S01]  /*16df0*/  F2FP.BF16.F32.PACK_AB R26, R29, R26 ;  /* 0x0000001a1d1a723e */ /* 0x000fe200000010ff */
[----:B------:R-:W-:Y:S01]  /*16e00*/  MUFU.EX2 R80, R80 ;  /* 0x0000005000507308 */ /* 0x000fe20000000800 */
[----:B------:R-:W-:Y:S02]  /*16e10*/  FMNMX.FTZ R6, R39, R6, !PT ;  /* 0x0000000627067209 */ /* 0x000fe40007810000 */
[----:B------:R-:W-:Y:S02]  /*16e20*/  F2FP.BF16.F32.PACK_AB R24, R25, R24 ;  /* 0x000000181918723e */ /* 0x000fe400000010ff */
        /* <DEDUP_REMOVED lines=64> */
[-CC-:B0-----:R-:W-:Y:S01]  /*17230*/  FFMA.FTZ R27, R35, R0.reuse, -R5.reuse ;  /* 0x00000000231b7223 */ /* 0x181fe20000010805 */
[----:B------:R-:W-:Y:S01]  /*17240*/  FSEL R35, R6, RZ, P2 ;  /* 0x000000ff06237208 */ /* 0x000fe20001000000 */
[----:B------:R-:W-:-:S05]  /*17250*/  FFMA.FTZ R25, R34, R0, -R5 ;  /* 0x0000000022197223 */ /* 0x000fca0000010805 */
[----:B------:R-:W0:Y:S01]  /*17260*/  MUFU.EX2 R24, R32 ;  /* 0x0000002000187308 */ /* 0x000e220000000800 */
        /* <DEDUP_REMOVED lines=16> */
[-C--:B------:R-:W-:Y:S01]  /*17370*/  FFMA.FTZ R43, R46, R0.reuse, -R5 ;  /* 0x000000002e2b7223 */ /* 0x080fe20000010805 */
        /* <DEDUP_REMOVED lines=20> */
[----:B0-----:R-:W-:-:S02]  /*174c0*/  F2FP.BF16.F32.PACK_AB R27, R34, R31 ;  /* 0x0000001f221b723e */ /* 0x001fc400000010ff */
[----:B------:R-:W-:Y:S01]  /*174d0*/  FADD.FTZ R29, R34, R29 ;  /* 0x0000001d221d7221 */ /* 0x000fe20000010000 */
[C---:B------:R-:W-:Y:S01]  /*174e0*/  FADD.FTZ R33, R45.reuse, R30 ;  /* 0x0000001e2d217221 */ /* 0x040fe20000010000 */
[----:B------:R-:W-:Y:S01]  /*174f0*/  F2FP.BF16.F32.PACK_AB R30, R45, R44 ;  /* 0x0000002c2d1e723e */ /* 0x000fe200000010ff */
[----:B------:R-:W0:Y:S01]  /*17500*/  MUFU.EX2 R43, R43 ;  /* 0x0000002b002b7308 */ /* 0x000e220000000800 */
[----:B-1----:R-:W-:Y:S01]  /*17510*/  FADD.FTZ R29, R36, R29 ;  /* 0x0000001d241d7221 */ /* 0x002fe20000010000 */
[----:B--2---:R1:W-:Y:S06]  /*17520*/  STSM.16.M88.4 [R141], R24 ;  /* 0x000000188d007844 */ /* 0x0043ec0000000200 */
[----:B------:R2:W4:Y:S01]  /*17530*/  MUFU.EX2 R32, R48 ;  /* 0x0000003000207308 */ /* 0x0005220000000800 */
[----:B---3--:R-:W-:-:S07]  /*17540*/  FADD.FTZ R29, R42, R29 ;  /* 0x0000001d2a1d7221 */ /* 0x008fce0000010000 */
[----:B------:R-:W3:Y:S01]  /*17550*/  MUFU.EX2 R46, R46 ;  /* 0x0000002e002e7308 */ /* 0x000ee20000000800 */
[----:B0-----:R-:W-:Y:S01]  /*17560*/  FADD.FTZ R29, R43, R29 ;  /* 0x0000001d2b1d7221 */ /* 0x001fe20000010000 */
[----:B--2---:R-:W-:-:S06]  /*17570*/  FFMA.FTZ R48, R62, R0, -R5 ;  /* 0x000000003e307223 */ /* 0x004fcc0000010805 */
[----:B------:R-:W0:Y:S01]  /*17580*/  MUFU.EX2 R35, R35 ;  /* 0x0000002300237308 */ /* 0x000e220000000800 */
[----:B----4-:R-:W-:-:S07]  /*17590*/  FADD.FTZ R40, R32, R33 ;  /* 0x0000002120287221 */ /* 0x010fce0000010000 */
        /* <DEDUP_REMOVED lines=9> */
[----:B------:R-:W4:Y:S01]  /*17630*/  MUFU.EX2 R47, R47 ;  /* 0x0000002f002f7308 */ /* 0x000f220000000800 */
        /* <DEDUP_REMOVED lines=11> */
[----:B----4-:R-:W-:-:S07]  /*176f0*/  FADD.FTZ R33, R47, R33 ;  /* 0x000000212f217221 */ /* 0x010fce0000010000 */
[----:B------:R-:W2:Y:S01]  /*17700*/  MUFU.EX2 R20, R66 ;  /* 0x0000004200147308 */ /* 0x000ea20000000800 */
[----:B------:R-:W-:Y:S01]  /*17710*/  FADD.FTZ R41, R61, R34 ;  /* 0x000000223d297221 */ /* 0x000fe20000010000 */
[----:B------:R-:W3:Y:S06]  /*17720*/  LDL R42, [R1+0x2c] ;  /* 0x00002c00012a7983 */ /* 0x000eec0000100800 */
[----:B------:R-:W1:Y:S01]  /*17730*/  MUFU.EX2 R37, R67 ;  /* 0x0000004300257308 */ /* 0x000e620000000800 */
[----:B0-----:R-:W-:Y:S01]  /*17740*/  FADD.FTZ R33, R48, R33 ;  /* 0x0000002130217221 */ /* 0x001fe20000010000 */
[----:B------:R-:W-:-:S03]  /*17750*/  FADD.FTZ R36, R64, R41 ;  /* 0x0000002940247221 */ /* 0x000fc60000010000 */
[----:B------:R-:W-:Y:S01]  /*17760*/  FADD.FTZ R33, R50, R33 ;  /* 0x0000002132217221 */ /* 0x000fe20000010000 */
[----:B------:R-:W-:Y:S02]  /*17770*/  FADD.FTZ R41, R65, R36 ;  /* 0x0000002441297221 */ /* 0x000fe40000010000 */
[----:B------:R-:W0:Y:S01]  /*17780*/  MUFU.EX2 R74, R74 ;  /* 0x0000004a004a7308 */ /* 0x000e220000000800 */
[----:B--2---:R-:W-:Y:S01]  /*17790*/  FADD.FTZ R36, R20, R33 ;  /* 0x0000002114247221 */ /* 0x004fe20000010000 */
[----:B------:R2:W-:Y:S06]  /*177a0*/  STSM.16.M88.4 [R139], R28 ;  /* 0x0000001c8b007844 */ /* 0x0005ec0000000200 */
[----:B------:R-:W4:Y:S01]  /*177b0*/  MUFU.EX2 R75, R75 ;  /* 0x0000004b004b7308 */ /* 0x000f220000000800 */
[----:B-1----:R-:W-:Y:S01]  /*177c0*/  FADD.FTZ R25, R37, R36 ;  /* 0x0000002425197221 */ /* 0x002fe20000010000 */
[----:B------:R-:W-:-:S02]  /*177d0*/  F2FP.BF16.F32.PACK_AB R33, R38, R35 ;  /* 0x000000232621723e */ /* 0x000fc400000010ff */
[----:B------:R-:W-:-:S04]  /*177e0*/  F2FP.BF16.F32.PACK_AB R35, R7, R39 ;  /* 0x000000270723723e */ /* 0x000fc800000010ff */
[----:B------:R-:W1:Y:S01]  /*177f0*/  MUFU.EX2 R78, R78 ;  /* 0x0000004e004e7308 */ /* 0x000e620000000800 */
[----:B--2---:R-:W-:-:S04]  /*17800*/  FADD.FTZ R28, R70, R25 ;  /* 0x00000019461c7221 */ /* 0x004fc80000010000 */
[----:B------:R-:W-:-:S03]  /*17810*/  FADD.FTZ R7, R71, R28 ;  /* 0x0000001c47077221 */ /* 0x000fc60000010000 */
[----:B------:R-:W2:Y:S01]  /*17820*/  MUFU.EX2 R79, R79 ;  /* 0x0000004f004f7308 */ /* 0x000ea20000000800 */
[----:B------:R-:W-:Y:S01]  /*17830*/  FADD.FTZ R40, R68, R41 ;  /* 0x0000002944287221 */ /* 0x000fe20000010000 */
[----:B0-----:R-:W-:-:S06]  /*17840*/  FADD.FTZ R28, R74, R7 ;  /* 0x000000074a1c7221 */ /* 0x001fcc0000010000 */
[----:B------:R-:W0:Y:S01]  /*17850*/  MUFU.EX2 R82, R82 ;  /* 0x0000005200527308 */ /* 0x000e220000000800 */
[----:B------:R-:W-:Y:S01]  /*17860*/  FADD.FTZ R27, R69, R40 ;  /* 0x00000028451b7221 */ /* 0x000fe20000010000 */
[----:B----4-:R-:W-:Y:S01]  /*17870*/  FADD.FTZ R7, R75, R28 ;  /* 0x0000001c4b077221 */ /* 0x010fe20000010000 */
[----:B------:R-:W-:-:S05]  /*17880*/  F2FP.BF16.F32.PACK_AB R32, R49, R32 ;  /* 0x000000203120723e */ /* 0x000fca00000010ff */
[----:B------:R-:W4:Y:S01]  /*17890*/  MUFU.EX2 R83, R83 ;  /* 0x0000005300537308 */ /* 0x000f220000000800 */
[----:B------:R-:W-:Y:S01]  /*178a0*/  F2FP.BF16.F32.PACK_AB R34, R53, R52 ;  /* 0x000000343522723e */ /* 0x000fe200000010ff */
[----:B------:R-:W-:Y:S01]  /*178b0*/  FADD.FTZ R30, R72, R27 ;  /* 0x0000001b481e7221 */ /* 0x000fe20000010000 */
[----:B-1----:R-:W-:Y:S01]  /*178c0*/  FADD.FTZ R36, R78, R7 ;  /* 0x000000074e247221 */ /* 0x002fe20000010000 */
[----:B------:R-:W-:Y:S02]  /*178d0*/  F2FP.BF16.F32.PACK_AB R24, R57, R56 ;  /* 0x000000383918723e */ /* 0x000fe400000010ff */
[----:B------:R-:W-:Y:S02]  /*178e0*/  F2FP.BF16.F32.PACK_AB R26, R61, R60 ;  /* 0x0000003c3d1a723e */ /* 0x000fe400000010ff */
[----:B------:R-:W-:Y:S02]  /*178f0*/  F2FP.BF16.F32.PACK_AB R25, R47, R21 ;  /* 0x000000152f19723e */ /* 0x000fe400000010ff */
[----:B------:R-:W-:Y:S01]  /*17900*/  F2FP.BF16.F32.PACK_AB R27, R50, R48 ;  /* 0x00000030321b723e */ /* 0x000fe200000010ff */
[----:B--2---:R-:W-:Y:S01]  /*17910*/  FADD.FTZ R7, R79, R36 ;  /* 0x000000244f077221 */ /* 0x004fe20000010000 */
[----:B------:R-:W-:Y:S04]  /*17920*/  STSM.16.M88.4 [R138], R32 ;  /* 0x000000208a007844 */ /* 0x000fe80000000200 */
[----:B------:R1:W-:Y:S01]  /*17930*/  STSM.16.M88.4 [R137+0x27800], R24 ;  /* 0x0278001889007844 */ /* 0x0003e20000000200 */
[----:B------:R4:W-:Y:S01]  /*17940*/  MUFU.EX2 R39, R5 ;  /* 0x0000000500277308 */ /* 0x0009e20000000800 */
[----:B-1----:R-:W-:Y:S01]  /*17950*/  F2FP.BF16.F32.PACK_AB R25, R37, R20 ;  /* 0x000000142519723e */ /* 0x002fe200000010ff */
[----:B0-----:R-:W-:-:S04]  /*17960*/  FADD.FTZ R20, R82, R7 ;  /* 0x0000000752147221 */ /* 0x001fc80000010000 */
[----:B----4-:R-:W-:Y:S02]  /*17970*/  FADD.FTZ R5, R83, R20 ;  /* 0x0000001453057221 */ /* 0x010fe40000010000 */
[----:B------:R-:W2:Y:S01]  /*17980*/  LDL R20, [R1+0x38] ;  /* 0x0000380001147983 */ /* 0x000ea20000100800 */
[----:B------:R-:W0:Y:S01]  /*17990*/  MUFU.EX2 R86, R86 ;  /* 0x0000005600567308 */ /* 0x000e220000000800 */
[----:B------:R-:W-:-:S04]  /*179a0*/  FADD.FTZ R21, R73, R30 ;  /* 0x0000001e49157221 */ /* 0x000fc80000010000 */
[----:B------:R-:W-:Y:S01]  /*179b0*/  FADD.FTZ R30, R76, R21 ;  /* 0x000000154c1e7221 */ /* 0x000fe20000010000 */
[----:B------:R-:W-:Y:S02]  /*179c0*/  F2FP.BF16.F32.PACK_AB R24, R65, R64 ;  /* 0x000000404118723e */ /* 0x000fe400000010ff */
[----:B------:R-:W-:Y:S01]  /*179d0*/  F2FP.BF16.F32.PACK_AB R26, R69, R68 ;  /* 0x00000044451a723e */ /* 0x000fe200000010ff */
[----:B------:R-:W-:Y:S01]  /*179e0*/  FADD.FTZ R21, R77, R30 ;  /* 0x0000001e4d157221 */ /* 0x000fe20000010000 */
        /* <DEDUP_REMOVED lines=8> */
[----:B0-----:R-:W-:Y:S01]  /*17a70*/  F2FP.BF16.F32.PACK_AB R35, R39, R86 ;  /* 0x000000562723723e */ /* 0x001fe200000010ff */
[----:B------:R-:W-:-:S04]  /*17a80*/  FADD.FTZ R38, R80, R21 ;  /* 0x0000001550267221 */ /* 0x000fc80000010000 */
[----:B------:R-:W-:Y:S01]  /*17a90*/  FADD.FTZ R21, R81, R38 ;  /* 0x0000002651157221 */ /* 0x000fe20000010000 */
[----:B------:R-:W-:-:S03]  /*17aa0*/  FADD.FTZ R7, R86, R5 ;  /* 0x0000000556077221 */ /* 0x000fc60000010000 */
        /* <DEDUP_REMOVED lines=51> */
[----:B------:R-:W-:-:S02]  /*17de0*/  IMAD.MOV.U32 R14, RZ, RZ, R17 ;  /* 0x000000ffff0e7224 */ /* 0x000fc400078e0011 */
[----:B------:R-:W-:Y:S02]  /*17df0*/  IMAD.MOV.U32 R9, RZ, RZ, R3 ;  /* 0x000000ffff097224 */ /* 0x000fe400078e0003 */
[----:B------:R-:W-:Y:S01]  /*17e00*/  IMAD.MOV.U32 R8, RZ, RZ, R6 ;  /* 0x000000ffff087224 */ /* 0x000fe200078e0006 */
[----:B---3--:R0:W-:Y:S04]  /*17e10*/  STSM.16.M88.4 [R42], R24 ;  /* 0x000000182a007844 */ /* 0x0081e80000000200 */
[----:B------:R0:W-:Y:S04]  /*17e20*/  STSM.16.M88.4 [R139+0x6000], R28 ;  /* 0x0060001c8b007844 */ /* 0x0001e80000000200 */
[----:B------:R0:W-:Y:S01]  /*17e30*/  STSM.16.M88.4 [R138+0x6000], R32 ;  /* 0x006000208a007844 */ /* 0x0001e20000000200 */
[----:B------:R1:W-:Y:S06]  /*17e40*/  MEMBAR.ALL.CTA ;  /* 0x0000000000007992 */ /* 0x0003ec0000008000 */
[----:B-1----:R-:W1:Y:S01]  /*17e50*/  FENCE.VIEW.ASYNC.S ;  /* 0x00000000000073c6 */ /* 0x002e620000000000 */
[C---:B--2---:R-:W-:Y:S01]  /*17e60*/  ISETP.GT.AND P2, PT, R4.reuse, R20, PT ;  /* 0x000000140400720c */ /* 0x044fe20003f44270 */
[----:B------:R-:W-:-:S02]  /*17e70*/  VIADD R4, R4, 0xffffffff ;  /* 0xffffffff04047836 */ /* 0x000fc40000000000 */
[----:B------:R-:W-:Y:S01]  /*17e80*/  IMAD.MOV.U32 R20, RZ, RZ, R22 ;  /* 0x000000ffff147224 */ /* 0x000fe200078e0016 */
[----:B-1----:R-:W-:-:S09]  /*17e90*/  NOP ;  /* 0x0000000000007918 */ /* 0x002fd20000000000 */
[----:B0-----:R-:W-:Y:S05]  /*17ea0*/  @P2 BRA `(.L_x_9541) ;  /* 0xffffffcc001c2947 */ /* 0x001fea000383ffff */
.L_x_9523:
[----:B------:R-:W-:Y:S05]  /*17eb0*/  WARPSYNC.ALL ;  /* 0x0000000000007948 */ /* 0x000fea0003800000 */
[----:B------:R-:W-:Y:S06]  /*17ec0*/  BAR.ARV 0x8, 0x1a0 ;  /* 0x0206800000007b1d */ /* 0x000fec0000002000 */
[----:B------:R-:W-:Y:S05]  /*17ed0*/  @!P0 BRA `(.L_x_9542) ;  /* 0x0000000000048947 */ /* 0x000fea0003800000 */
[----:B------:R-:W-:Y:S01]  /*17ee0*/  BPT.TRAP 0x1 ;  /* 0x000000040000795c */ /* 0x000fe20000300000 */
.L_x_9542:
[----:B------:R-:W-:Y:S01]  /*17ef0*/  IMAD R13, R17, 0x8, R2 ;  /* 0x00000008110d7824 */ /* 0x000fe200078e0202 */
[----:B------:R-:W-:-:S04]  /*17f00*/  SHF.L.U32 R4, R22, 0x1f, RZ ;  /* 0x0000001f16047819 */ /* 0x000fc800000006ff */
[----:B------:R0:W1:Y:S01]  /*17f10*/  SYNCS.PHASECHK.TRANS64.TRYWAIT P2, [R13+URZ+0x2d850], R4 ;  /* 0x02d850040d0075a7 */ /* 0x000062000804017f */
[----:B------:R-:W-:Y:S05]  /*17f20*/  @!P0 BRA `(.L_x_9543) ;  /* 0x0000000000048947 */ /* 0x000fea0003800000 */
[----:B------:R-:W-:Y:S01]  /*17f30*/  BPT.TRAP 0x1 ;  /* 0x000000040000795c */ /* 0x000fe20000300000 */
.L_x_9543:
[----:B------:R-:W2:Y:S01]  /*17f40*/  LDL.LU R8, [R1+0x14] ;  /* 0x0000140001087983 */ /* 0x000ea20000300800 */
[----:B------:R-:W-:Y:S02]  /*17f50*/  VIADD R2, R2, 0x400 ;  /* 0x0000040002027836 */ /* 0x000fe40000000000 */
[----:B------:R-:W-:-:S03]  /*17f60*/  IMAD.MOV.U32 R11, RZ, RZ, 0x40000040 ;  /* 0x40000040ff0b7424 */ /* 0x000fc600078e00ff */
[----:B------:R-:W-:-:S04]  /*17f70*/  SHF.R.U32.HI R2, RZ, 0x4, R2 ;  /* 0x00000004ff027819 */ /* 0x000fc80000011602 */
[----:B------:R-:W-:-:S04]  /*17f80*/  LOP3.LUT R2, R2, 0x3fff, RZ, 0xc0, !PT ;  /* 0x00003fff02027812 */ /* 0x000fc800078ec0ff */
[----:B------:R-:W-:Y:S02]  /*17f90*/  LOP3.LUT R2, R2, 0x2000000, RZ, 0xfc, !PT ;  /* 0x0200000002027812 */ /* 0x000fe400078efcff */
[----:B--2---:R-:W-:Y:S01]  /*17fa0*/  LOP3.LUT R10, R8, 0x10000, RZ, 0xfc, !PT ;  /* 0x00010000080a7812 */ /* 0x004fe200078efcff */
[----:B-1----:R-:W-:Y:S06]  /*17fb0*/  @P2 BRA `(.L_x_9544) ;  /* 0x0000000000082947 */ /* 0x002fec0003800000 */
[----:B------:R-:W1:Y:S02]  /*17fc0*/  SYNCS.PHASECHK.TRANS64.TRYWAIT P0, [R13+URZ+0x2d850], R4 ;  /* 0x02d850040d0075a7 */ /* 0x000e64000800017f */
[----:B-1----:R-:W-:Y:S05]  /*17fd0*/  @!P0 BRA `(.L_x_9545) ;  /* 0x0000009000088947 */ /* 0x002fea0003800000 */
.L_x_9544:
[----:B------:R-:W-:Y:S01]  /*17fe0*/  IMAD R8, R17, 0x600, R2 ;  /* 0x0000060011087824 */ /* 0x000fe200078e0202 */
[----:B------:R-:W2:Y:S01]  /*17ff0*/  LDL.LU R24, [R1+0x50] ;  /* 0x0000500001187983 */ /* 0x000ea20000300800 */
[----:B------:R-:W-:Y:S01]  /*18000*/  IMAD.MOV.U32 R9, RZ, RZ, -0x7fffffe0 ;  /* 0x80000020ff097424 */ /* 0x000fe200078e00ff */
[----:B------:R-:W-:Y:S05]  /*18010*/  WARPSYNC.ALL ;  /* 0x0000000000007948 */ /* 0x000fea0003800000 */
[C---:B------:R-:W-:Y:S01]  /*18020*/  R2UR UR4, R10.reuse ;  /* 0x000000000a0472ca */ /* 0x040fe200000e0000 */
[----:B------:R-:W-:Y:S01]  /*18030*/  WARPGROUP.ARRIVE ;  /* 0x00000000000079c5 */ /* 0x000fe20000000000 */
[----:B------:R-:W-:Y:S01]  /*18040*/  R2UR UR5, R11 ;  /* 0x000000000b0572ca */ /* 0x000fe200000e0000 */
[----:B------:R-:W-:Y:S01]  /*18050*/  VIADD R20, R10, 0x2 ;  /* 0x000000020a147836 */ /* 0x000fe20000000000 */
[C---:B------:R-:W-:Y:S01]  /*18060*/  R2UR UR6, R8.reuse ;  /* 0x00000000080672ca */ /* 0x040fe200000e0000 */
[----:B------:R-:W-:Y:S01]  /*18070*/  VIADD R14, R8, 0x40 ;  /* 0x00000040080e7836 */ /* 0x000fe20000000000 */
[----:B------:R-:W-:Y:S01]  /*18080*/  R2UR UR7, R9 ;  /* 0x00000000090772ca */ /* 0x000fe200000e0000 */
[----:B------:R-:W-:Y:S01]  /*18090*/  IMAD.MOV.U32 R21, RZ, RZ, 0x40000040 ;  /* 0x40000040ff157424 */ /* 0x000fe200078e00ff */
[----:B------:R-:W3:Y:S01]  /*180a0*/  SHFL.BFLY PT, R2, R5, 0x2, 0x1f ;  /* 0x0c401f0005027f89 */ /* 0x000ee200000e0000 */
[----:B------:R-:W-:-:S02]  /*180b0*/  IMAD.MOV.U32 R15, RZ, RZ, -0x7fffffe0 ;  /* 0x80000020ff0f7424 */ /* 0x000fc400078e00ff */
[----:B------:R-:W-:Y:S01]  /*180c0*/  IMAD.MOV.U32 R11, RZ, RZ, 0x40000040 ;  /* 0x40000040ff0b7424 */ /* 0x000fe200078e00ff */
[----:B01----:R-:W0:Y:S01]  /*180d0*/  SHFL.BFLY PT, R4, R7, 0x2, 0x1f ;  /* 0x0c401f0007047f89 */ /* 0x003e2200000e0000 */
[----:B------:R-:W-:Y:S02]  /*180e0*/  IMAD.MOV.U32 R9, RZ, RZ, -0x7fffffe0 ;  /* 0x80000020ff097424 */ /* 0x000fe400078e00ff */
[----:B------:R-:W-:Y:S02]  /*180f0*/  VIADD R17, R17, 0x1 ;  /* 0x0000000111117836 */ /* 0x000fe40000000000 */
[----:B------:R-:W-:Y:S02]  /*18100*/  IMAD.MOV.U32 R36, RZ, RZ, -0x800000 ;  /* 0xff800000ff247424 */ /* 0x000fe400078e00ff */
[----:B------:R-:W-:Y:S01]  /*18110*/  HGMMA.64x96x16.F32.BF16 R88, gdesc[UR4].tnspB, R88, gsb0 ;  /* 0x41600000045879f0 */ /* 0x000fe20008001858 */
[----:B------:R-:W-:Y:S01]  /*18120*/  R2UR UR4, R20 ;  /* 0x00000000140472ca */ /* 0x000fe200000e0000 */
[----:B------:R-:W-:Y:S01]  /*18130*/  VIADD R20, R10, 0x4 ;  /* 0x000000040a147836 */ /* 0x000fe20000000000 */
[----:B------:R-:W-:Y:S01]  /*18140*/  R2UR UR5, R21 ;  /* 0x00000000150572ca */ /* 0x000fe200000e0000 */
[----:B------:R-:W-:Y:S01]  /*18150*/  IMAD.MOV.U32 R21, RZ, RZ, 0x40000040 ;  /* 0x40000040ff157424 */ /* 0x000fe200078e00ff */
[----:B------:R-:W-:Y:S01]  /*18160*/  R2UR UR6, R14 ;  /* 0x000000000e0672ca */ /* 0x000fe200000e0000 */
[----:B------:R-:W-:Y:S01]  /*18170*/  VIADD R14, R8, 0x80 ;  /* 0x00000080080e7836 */ /* 0x000fe20000000000 */
[----:B------:R-:W-:Y:S01]  /*18180*/  R2UR UR7, R15 ;  /* 0x000000000f0772ca */ /* 0x000fe200000e0000 */
[----:B------:R-:W-:Y:S01]  /*18190*/  IMAD.MOV.U32 R15, RZ, RZ, -0x7fffffe0 ;  /* 0x80000020ff0f7424 */ /* 0x000fe200078e00ff */
[----:B------:R-:W-:Y:S01]  /*181a0*/  ISETP.NE.AND P2, PT, R17, 0x2, PT ;  /* 0x000000021100780c */ /* 0x000fe20003f45270 */
[----:B---3--:R-:W-:-:S03]  /*181b0*/  FADD.FTZ R2, R2, R5 ;  /* 0x0000000502027221 */ /* 0x008fc60000010000 */
[----:B------:R-:W-:Y:S01]  /*181c0*/  SEL R17, R17, RZ, P2 ;  /* 0x000000ff11117207 */ /* 0x000fe20001000000 */
[----:B0-----:R-:W-:Y:S01]  /*181d0*/  FADD.FTZ R4, R4, R7 ;  /* 0x0000000704047221 */ /* 0x001fe20000010000 */
[----:B------:R-:W-:-:S04]  /*181e0*/  SEL R7, RZ, 0x1, P2 ;  /* 0x00000001ff077807 */ /* 0x000fc80001000000 */
[----:B------:R-:W-:Y:S01]  /*181f0*/  LOP3.LUT R22, R22, R7, RZ, 0x3c, !PT ;  /* 0x0000000716167212 */ /* 0x000fe200078e3cff */
[----:B------:R-:W-:Y:S02]  /*18200*/  WARPGROUP.DEPBAR.LE gsb0, 0x0 ;  /* 0x00008000000079c5 */ /* 0x000fe40000010000 */
[----:B------:R-:W-:-:S06]  /*18210*/  WARPGROUP.ARRIVE ;  /* 0x00000000000079c5 */ /* 0x000fcc0000000000 */
        /* <DEDUP_REMOVED lines=19> */
[----:B------:R-:W-:Y:S02]  /*18350*/  IMAD.MOV.U32 R15, RZ, RZ, -0x7fffffe0 ;  /* 0x80000020ff0f7424 */ /* 0x000fe400078e00ff */
[----:B--2---:R-:W-:-:S05]  /*18360*/  VIADD R24, R24, 0x1 ;  /* 0x0000000118187836 */ /* 0x004fca0000000000 */
[----:B------:R-:W-:Y:S01]  /*18370*/  STL [R1+0x50], R24 ;  /* 0x0000501801007387 */ /* 0x000fe20000100800 */
        /* <DEDUP_REMOVED lines=28> */
[----:B------:R-:W-:Y:S01]  /*18540*/  R2UR UR5, R21 ;  /* 0x00000000150572ca */ /* 0x000fe200000e0000 */
[----:B------:R-:W-:Y:S01]  /*18550*/  IMAD.MOV.U32 R21, RZ, RZ, -0x800000 ;  /* 0xff800000ff157424 */ /* 0x000fe200078e00ff */
[----:B------:R-:W-:Y:S02]  /*18560*/  R2UR UR6, R14 ;  /* 0x000000000e0672ca */ /* 0x000fe400000e0000 */
[----:B------:R-:W-:Y:S01]  /*18570*/  R2UR UR7, R15 ;  /* 0x000000000f0772ca */ /* 0x000fe200000e0000 */
[----:B------:R-:W-:Y:S02]  /*18580*/  WARPGROUP.DEPBAR.LE gsb0, 0x0 ;  /* 0x00008000000079c5 */ /* 0x000fe40000010000 */
[----:B------:R-:W-:-:S10]  /*18590*/  WARPGROUP.ARRIVE ;  /* 0x00000000000079c5 */ /* 0x000fd40000000000 */
[----:B------:R-:W-:Y:S01]  /*185a0*/  HGMMA.64x96x16.F32.BF16 R88, gdesc[UR4].tnspB, R88, gsb0 ;  /* 0x41600000045879f0 */ /* 0x000fe20008001858 */
[----:B------:R-:W-:Y:S01]  /*185b0*/  R2UR UR4, R10 ;  /* 0x000000000a0472ca */ /* 0x000fe200000e0000 */
[----:B------:R-:W-:Y:S01]  /*185c0*/  @!P1 VIADD R10, R13, 0x2d860 ;  /* 0x0002d8600d0a9836 */ /* 0x000fe20000000000 */
[----:B------:R-:W-:Y:S02]  /*185d0*/  R2UR UR5, R11 ;  /* 0x000000000b0572ca */ /* 0x000fe400000e0000 */
[----:B------:R-:W-:Y:S01]  /*185e0*/  R2UR UR6, R8 ;  /* 0x00000000080672ca */ /* 0x000fe200000e0000 */
[----:B------:R-:W0:Y:S01]  /*185f0*/  SHFL.BFLY PT, R11, R4, 0x1, 0x1f ;  /* 0x0c201f00040b7f89 */ /* 0x000e2200000e0000 */
[----:B------:R-:W-:Y:S02]  /*18600*/  R2UR UR7, R9 ;  /* 0x00000000090772ca */ /* 0x000fe400000e0000 */
[----:B------:R-:W-:Y:S01]  /*18610*/  @!P1 PRMT R10, RZ, 0x654, R10 ;  /* 0x00000654ff0a9816 */ /* 0x000fe2000000000a */
[----:B------:R-:W1:Y:S01]  /*18620*/  SHFL.BFLY PT, R9, R2, 0x1, 0x1f ;  /* 0x0c201f0002097f89 */ /* 0x000e6200000e0000 */
[----:B0-----:R-:W-:Y:S01]  /*18630*/  FADD.FTZ R11, R4, R11 ;  /* 0x0000000b040b7221 */ /* 0x001fe20000010000 */
[----:B------:R-:W-:Y:S01]  /*18640*/  CS2R R4, SRZ ;  /* 0x0000000000047805 */ /* 0x000fe2000001ff00 */
[----:B-1----:R-:W-:-:S03]  /*18650*/  FADD.FTZ R12, R2, R9 ;  /* 0x00000009020c7221 */ /* 0x002fc60000010000 */
[----:B------:R-:W-:Y:S02]  /*18660*/  FSETP.NE.FTZ.AND P3, PT, R11, RZ, PT ;  /* 0x000000ff0b00720b */ /* 0x000fe40003f75000 */
[----:B------:R-:W-:-:S11]  /*18670*/  FSETP.NE.FTZ.AND P0, PT, R12, RZ, PT ;  /* 0x000000ff0c00720b */ /* 0x000fd60003f15000 */
[----:B------:R-:W0:Y:S02]  /*18680*/  @P3 MUFU.LG2 R9, R11 ;  /* 0x0000000b00093308 */ /* 0x000e240000000c00 */
[C---:B------:R-:W-:Y:S01]  /*18690*/  @P0 FMUL.FTZ R2, R0.reuse, 0.69314718246459960938 ;  /* 0x3f31721800020820 */ /* 0x040fe20000410000 */
[----:B------:R-:W-:-:S05]  /*186a0*/  @P3 FMUL.FTZ R0, R0, 0.69314718246459960938 ;  /* 0x3f31721800003820 */ /* 0x000fca0000410000 */
[----:B------:R-:W1:Y:S08]  /*186b0*/  @P0 MUFU.LG2 R8, R12 ;  /* 0x0000000c00080308 */ /* 0x000e700000000c00 */
[----:B------:R-:W2:Y:S01]  /*186c0*/  @P0 MUFU.RCP R5, R12 ;  /* 0x0000000c00050308 */ /* 0x000ea20000001000 */
[----:B0-----:R-:W-:-:S04]  /*186d0*/  @P3 FMUL.FTZ R9, R9, 0.69314718246459960938 ;  /* 0x3f31721809093820 */ /* 0x001fc80000410000 */
[----:B------:R-:W-:-:S03]  /*186e0*/  @P3 FFMA.FTZ R36, R0, R6, R9 ;  /* 0x0000000600243223 */ /* 0x000fc60000010009 */
[----:B------:R-:W0:Y:S01]  /*186f0*/  @P3 MUFU.RCP R4, R11 ;  /* 0x0000000b00043308 */ /* 0x000e220000001000 */
[----:B-1----:R-:W-:-:S04]  /*18700*/  @P0 FMUL.FTZ R7, R8, 0.69314718246459960938 ;  /* 0x3f31721808070820 */ /* 0x002fc80000410000 */
[----:B------:R-:W-:Y:S01]  /*18710*/  @P0 FFMA.FTZ R21, R2, R3, R7 ;  /* 0x0000000302150223 */ /* 0x000fe20000010007 */
[----:B------:R-:W-:Y:S01]  /*18720*/  PLOP3.LUT P0, PT, PT, PT, PT, 0x8, 0x0 ;  /* 0x000000000000781c */ /* 0x000fe20003f0e170 */
[----:B------:R-:W-:Y:S02]  /*18730*/  WARPGROUP.DEPBAR.LE gsb0, 0x0 ;  /* 0x00008000000079c5 */ /* 0x000fe40000010000 */
[----:B------:R-:W-:-:S06]  /*18740*/  WARPGROUP.ARRIVE ;  /* 0x00000000000079c5 */ /* 0x000fcc0000000000 */
[----:B------:R-:W-:Y:S03]  /*18750*/  HGMMA.64x96x16.F32.BF16 R88, gdesc[UR4].tnspB, R88, gsb0 ;  /* 0x41600000045879f0 */ /* 0x000fe60008001858 */
        /* <DEDUP_REMOVED lines=50> */
.L_x_9430:
[----:B------:R-:W-:Y:S05]  /*18a80*/  WARPSYNC.ALL ;  /* 0x0000000000007948 */ /* 0x000fea0003800000 */
[----:B------:R-:W1:Y:S08]  /*18a90*/  S2UR UR5, SR_CgaCtaId ;  /* 0x00000000000579c3 */ /* 0x000e700000008800 */
[----:B------:R-:W-:Y:S06]  /*18aa0*/  BAR.SYNC.DEFER_BLOCKING 0x5, 0x1a0 ;  /* 0x0146800000007b1d */ /* 0x000fec0000010000 */
[----:B------:R-:W-:Y:S01]  /*18ab0*/  UMOV UR4, 0x400 ;  /* 0x0000040000047882 */ /* 0x000fe20000000000 */
[----:B------:R-:W-:Y:S01]  /*18ac0*/  BSSY B0, `(.L_x_9546) ;  /* 0x0000193000007945 */ /* 0x000fe20003800000 */
[----:B------:R-:W2:Y:S01]  /*18ad0*/  S2R R47, SR_TID.X ;  /* 0x00000000002f7919 */ /* 0x000ea20000002100 */
[----:B-1----:R-:W-:-:S06]  /*18ae0*/  ULEA UR4, UR5, UR4, 0x18 ;  /* 0x0000000405047291 */ /* 0x002fcc000f8ec03f */
[----:B------:R-:W-:-:S05]  /*18af0*/  IMAD.U32 R2, RZ, RZ, UR4 ;  /* 0x00000004ff027e24 */ /* 0x000fca000f8e00ff */
[----:B------:R-:W1:Y:S01]  /*18b00*/  LDS.128 R8, [R2+0x2d8d0] ;  /* 0x02d8d00002087984 */ /* 0x000e620000000c00 */
[----:B--2---:R-:W-:-:S05]  /*18b10*/  VIADD R32, R47, 0xffffff80 ;  /* 0xffffff802f207836 */ /* 0x004fca0000000000 */
[----:B------:R-:W-:-:S04]  /*18b20*/  SHF.R.S32.HI R33, RZ, 0x1f, R32 ;  /* 0x0000001fff217819 */ /* 0x000fc80000011420 */
[----:B------:R-:W-:-:S04]  /*18b30*/  LEA.HI R20, R33, R32, RZ, 0x2 ;  /* 0x0000002021147211 */ /* 0x000fc800078f10ff */
[----:B------:R-:W-:Y:S02]  /*18b40*/  LOP3.LUT R5, R20, 0x1ffffffc, RZ, 0xc0, !PT ;  /* 0x1ffffffc14057812 */ /* 0x000fe400078ec0ff */
[----:B------:R-:W-:-:S03]  /*18b50*/  SHF.R.S32.HI R20, RZ, 0x2, R20 ;  /* 0x00000002ff147819 */ /* 0x000fc60000011414 */
[----:B------:R-:W-:-:S04]  /*18b60*/  IMAD.IADD R0, R32, 0x1, -R5 ;  /* 0x0000000120007824 */ /* 0x000fc800078e0a05 */
[----:B------:R-:W-:Y:S01]  /*18b70*/  IMAD.SHL.U32 R0, R0, 0x8, RZ ;  /* 0x0000000800007824 */ /* 0x000fe200078e00ff */
[----:B-1----:R1:W-:Y:S04]  /*18b80*/  STL.64 [R1+0x30], R8 ;  /* 0x0000300801007387 */ /* 0x0023e80000100a00 */
[----:B------:R1:W-:Y:S01]  /*18b90*/  STL.64 [R1+0x38], R10 ;  /* 0x0000380a01007387 */ /* 0x0003e20000100a00 */
[----:B------:R-:W-:Y:S06]  /*18ba0*/  BAR.ARV 0x4, 0x1a0 ;  /* 0x0106800000007b1d */ /* 0x000fec0000002000 */
[----:B------:R-:W-:Y:S05]  /*18bb0*/  @P0 BRA `(.L_x_9547) ;  /* 0x0000001000280947 */ /* 0x000fea0003800000 */
[----:B------:R-:W2:Y:S01]  /*18bc0*/  LDL R41, [R1+0x4c] ;  /* 0x00004c0001297983 */ /* 0x000ea20000100800 */
[CC--:B------:R-:W-:Y:S01]  /*18bd0*/  LEA.HI R4, R33.reuse, R32.reuse, RZ, 0x4 ;  /* 0x0000002021047211 */ /* 0x0c0fe200078f20ff */
[----:B------:R-:W-:Y:S05]  /*18be0*/  WARPSYNC.ALL ;  /* 0x0000000000007948 */ /* 0x000fea0003800000 */
[----:B------:R-:W3:Y:S01]  /*18bf0*/  S2R R5, SR_SWINHI ;  /* 0x0000000000057919 */ /* 0x000ee20000002f00 */
[----:B-1----:R-:W-:Y:S01]  /*18c00*/  SHF.R.S32.HI R11, RZ, 0x4, R4 ;  /* 0x00000004ff0b7819 */ /* 0x002fe20000011404 */
[----:B------:R-:W-:Y:S01]  /*18c10*/  ULDC.64 UR4, c[0x0][0xbd8] ;  /* 0x0002f60000047ab9 */ /* 0x000fe20000000a00 */
[----:B------:R-:W-:-:S02]  /*18c20*/  LEA.HI R10, R33, R32, RZ, 0x5 ;  /* 0x00000020210a7211 */ /* 0x000fc400078f28ff */
[C---:B------:R-:W-:Y:S02]  /*18c30*/  LEA.HI R8, R4.reuse, R11, RZ, 0x1 ;  /* 0x0000000b04087211 */ /* 0x040fe400078f08ff */
[----:B------:R-:W-:Y:S02]  /*18c40*/  LOP3.LUT R9, R4, 0xfffffff0, RZ, 0xc0, !PT ;  /* 0xfffffff004097812 */ /* 0x000fe400078ec0ff */
[----:B------:R-:W-:Y:S02]  /*18c50*/  LOP3.LUT R8, R8, 0x1ffffffe, RZ, 0xc0, !PT ;  /* 0x1ffffffe08087812 */ /* 0x000fe400078ec0ff */
[----:B------:R-:W-:Y:S01]  /*18c60*/  SHF.R.S32.HI R10, RZ, 0x5, R10 ;  /* 0x00000005ff0a7819 */ /* 0x000fe2000001140a */
[----:B------:R-:W-:Y:S01]  /*18c70*/  IMAD.IADD R9, R32, 0x1, -R9 ;  /* 0x0000000120097824 */ /* 0x000fe200078e0a09 */
[----:B------:R-:W-:Y:S01]  /*18c80*/  F2FP.BF16.F32.PACK_AB R7, R34, R7 ;  /* 0x000000072207723e */ /* 0x000fe200000010ff */
[----:B------:R-:W-:Y:S01]  /*18c90*/  IMAD.IADD R8, R11, 0x1, -R8 ;  /* 0x000000010b087824 */ /* 0x000fe200078e0a08 */
[----:B------:R-:W-:Y:S01]  /*18ca0*/  F2FP.BF16.F32.PACK_AB R6, R93, R6 ;  /* 0x000000065d06723e */ /* 0x000fe200000010ff */
[----:B------:R-:W-:Y:S01]  /*18cb0*/  IMAD R9, R10, 0x10, R9 ;  /* 0x000000100a097824 */ /* 0x000fe200078e0209 */
[----:B------:R-:W-:Y:S01]  /*18cc0*/  F2FP.BF16.F32.PACK_AB R26, R109, R26 ;  /* 0x0000001a6d1a723e */ /* 0x000fe200000010ff */
[----:B------:R-:W-:Y:S01]  /*18cd0*/  IMAD.SHL.U32 R8, R8, 0x8, RZ ;  /* 0x0000000808087824 */ /* 0x000fe200078e00ff */
[----:B------:R-:W-:-:S02]  /*18ce0*/  MOV R28, R2 ;  /* 0x00000002001c7202 */ /* 0x000fc40000000f00 */
[----:B---3--:R-:W-:Y:S01]  /*18cf0*/  MOV R29, R5 ;  /* 0x00000005001d7202 */ /* 0x008fe20000000f00 */
[----:B------:R-:W-:-:S04]  /*18d00*/  IMAD.U32 R5, R9, 0x20, R8 ;  /* 0x0000002009057824 */ /* 0x000fc800078e0008 */
[----:B------:R-:W-:Y:S01]  /*18d10*/  IMAD.WIDE R4, R5, 0x2, R28 ;  /* 0x0000000205047825 */ /* 0x000fe200078e021c */
[----:B------:R-:W-:Y:S02]  /*18d20*/  BAR.SYNC.DEFER_BLOCKING 0x1, 0x180 ;  /* 0x0046000000007b1d */ /* 0x000fe40000010000 */
[C---:B------:R-:W-:Y:S02]  /*18d30*/  IADD3 R31, P4, R4.reuse, 0x20, RZ ;  /* 0x00000020041f7810 */ /* 0x040fe40007f9e0ff */
[C---:B------:R-:W-:Y:S02]  /*18d40*/  IADD3 R39, P1, R4.reuse, 0x6000, RZ ;  /* 0x0000600004277810 */ /* 0x040fe40007f3e0ff */
[----:B------:R-:W-:Y:S01]  /*18d50*/  LOP3.LUT R8, R31, 0x180, RZ, 0xc0, !PT ;  /* 0x000001801f087812 */ /* 0x000fe200078ec0ff */
[--C-:B------:R-:W-:Y:S01]  /*18d60*/  IMAD.X R11, RZ, RZ, R5.reuse, P4 ;  /* 0x000000ffff0b7224 */ /* 0x100fe200020e0605 */
[----:B------:R-:W-:Y:S01]  /*18d70*/  IADD3 R35, P3, R4, 0x3000, RZ ;  /* 0x0000300004237810 */ /* 0x000fe20007f7e0ff */
[----:B------:R-:W-:Y:S01]  /*18d80*/  IMAD.X R25, RZ, RZ, R5, P1 ;  /* 0x000000ffff197224 */ /* 0x000fe200008e0605 */
[----:B------:R-:W-:-:S02]  /*18d90*/  SHF.R.U64 R8, R8, 0x3, RZ ;  /* 0x0000000308087819 */ /* 0x000fc400000012ff */
[C---:B------:R-:W-:Y:S01]  /*18da0*/  IADD3 R37, P2, R4.reuse, 0x3020, RZ ;  /* 0x0000302004257810 */ /* 0x040fe20007f5e0ff */
[--C-:B------:R-:W-:Y:S01]  /*18db0*/  IMAD.X R13, RZ, RZ, R5.reuse, P3 ;  /* 0x000000ffff0d7224 */ /* 0x100fe200018e0605 */
[----:B------:R-:W-:Y:S02]  /*18dc0*/  LOP3.LUT R9, R4, 0x180, RZ, 0xc0, !PT ;  /* 0x0000018004097812 */ /* 0x000fe400078ec0ff */
[----:B------:R-:W-:Y:S01]  /*18dd0*/  LOP3.LUT R10, R8, R31, RZ, 0x3c, !PT ;  /* 0x0000001f080a7212 */ /* 0x000fe200078e3cff */
[----:B------:R-:W-:Y:S01]  /*18de0*/  IMAD.X R15, RZ, RZ, R5, P2 ;  /* 0x000000ffff0f7224 */ /* 0x000fe200010e0605 */
[----:B------:R-:W-:Y:S02]  /*18df0*/  IADD3 R38, P0, R4, 0x6020, RZ ;  /* 0x0000602004267810 */ /* 0x000fe40007f1e0ff */
[----:B------:R-:W-:Y:S02]  /*18e00*/  LOP3.LUT R8, R35, 0x180, RZ, 0xc0, !PT ;  /* 0x0000018023087812 */ /* 0x000fe400078ec0ff */
[----:B0-----:R-:W-:-:S02]  /*18e10*/  LOP3.LUT R14, R37, 0x180, RZ, 0xc0, !PT ;  /* 0x00000180250e7812 */ /* 0x001fc400078ec0ff */
[----:B------:R-:W-:Y:S02]  /*18e20*/  LOP3.LUT R24, R39, 0x180, RZ, 0xc0, !PT ;  /* 0x0000018027187812 */ /* 0x000fe400078ec0ff */
[----:B------:R-:W-:Y:S02]  /*18e30*/  ISETP.NE.U32.AND P1, PT, RZ, UR4, PT ;  /* 0x00000004ff007c0c */ /* 0x000fe4000bf25070 */
[----:B------:R-:W-:Y:S02]  /*18e40*/  SHF.R.U64 R9, R9, 0x3, RZ ;  /* 0x0000000309097819 */ /* 0x000fe400000012ff */
[----:B------:R-:W-:Y:S02]  /*18e50*/  LOP3.LUT R31, R38, 0x180, RZ, 0xc0, !PT ;  /* 0x00000180261f7812 */ /* 0x000fe400078ec0ff */
[----:B------:R-:W-:Y:S02]  /*18e60*/  SHF.R.U64 R8, R8, 0x3, RZ ;  /* 0x0000000308087819 */ /* 0x000fe400000012ff */
[----:B------:R-:W-:-:S02]  /*18e70*/  SHF.R.U64 R14, R14, 0x3, RZ ;  /* 0x000000030e0e7819 */ /* 0x000fc400000012ff */
[----:B------:R-:W-:Y:S02]  /*18e80*/  SHF.R.U64 R24, R24, 0x3, RZ ;  /* 0x0000000318187819 */ /* 0x000fe400000012ff */
[----:B------:R-:W-:Y:S01]  /*18e90*/  ISETP.NE.AND.EX P1, PT, RZ, UR5, PT, P1 ;  /* 0x00000005ff007c0c */ /* 0x000fe2000bf25310 */
[----:B------:R-:W-:Y:S01]  /*18ea0*/  ULDC.64 UR4, c[0x0][0xbe0] ;  /* 0x0002f80000047ab9 */ /* 0x000fe20000000a00 */
[----:B------:R-:W-:Y:S01]  /*18eb0*/  LOP3.LUT R4, R9, R4, RZ, 0x3c, !PT ;  /* 0x0000000409047212 */ /* 0x000fe200078e3cff */
[----:B------:R-:W-:Y:S01]  /*18ec0*/  IMAD.X R9, RZ, RZ, R5, P0 ;  /* 0x000000ffff097224 */ /* 0x000fe200000e0605 */
[----:B------:R-:W-:Y:S02]  /*18ed0*/  SHF.R.U64 R31, R31, 0x3, RZ ;  /* 0x000000031f1f7819 */ /* 0x000fe400000012ff */
[----:B------:R-:W-:Y:S02]  /*18ee0*/  LOP3.LUT R12, R8, R35, RZ, 0x3c, !PT ;  /* 0x00000023080c7212 */ /* 0x000fe400078e3cff */
[----:B------:R-:W-:-:S02]  /*18ef0*/  LOP3.LUT R14, R14, R37, RZ, 0x3c, !PT ;  /* 0x000000250e0e7212 */ /* 0x000fc400078e3cff */
[----:B------:R-:W-:Y:S02]  /*18f00*/  LOP3.LUT R24, R24, R39, RZ, 0x3c, !PT ;  /* 0x0000002718187212 */ /* 0x000fe400078e3cff */
[----:B------:R-:W-:Y:S02]  /*18f10*/  ISETP.NE.U32.AND P0, PT, RZ, UR4, PT ;  /* 0x00000004ff007c0c */ /* 0x000fe4000bf05070 */
[----:B------:R-:W-:Y:S02]  /*18f20*/  MOV R39, R4 ;  /* 0x0000000400277202 */ /* 0x000fe40000000f00 */
[----:B------:R-:W-:Y:S02]  /*18f30*/  LOP3.LUT R8, R31, R38, RZ, 0x3c, !PT ;  /* 0x000000261f087212 */ /* 0x000fe400078e3cff */
[----:B------:R-:W-:Y:S02]  /*18f40*/  F2FP.BF16.F32.PACK_AB R4, R30, R3 ;  /* 0x000000031e04723e */ /* 0x000fe400000010ff */
[----:B------:R-:W-:Y:S01]  /*18f50*/  F2FP.BF16.F32.PACK_AB R5, R91, R90 ;  /* 0x0000005a5b05723e */ /* 0x000fe200000010ff */
[----:B------:R-:W2:Y:S01]  /*18f60*/  LDC.64 R30, c[0x0][0xbd8] ;  /* 0x0002f600ff1e7b82 */ /* 0x000ea20000000a00 */
[----:B------:R-:W-:-:S02]  /*18f70*/  MOV R37, R12 ;  /* 0x0000000c00257202 */ /* 0x000fc40000000f00 */
[----:B------:R-:W-:Y:S01]  /*18f80*/  MOV R35, R14 ;  /* 0x0000000e00237202 */ /* 0x000fe20000000f00 */
[----:B------:R0:W-:Y:S01]  /*18f90*/  STSM.16.M88.4 [R39], R4 ;  /* 0x0000000427007844 */ /* 0x0001e20000000200 */
[----:B------:R-:W-:Y:S02]  /*18fa0*/  MOV R34, R24 ;  /* 0x0000001800227202 */ /* 0x000fe40000000f00 */
[----:B------:R-:W-:Y:S02]  /*18fb0*/  ISETP.NE.AND.EX P0, PT, RZ, UR5, PT, P0 ;  /* 0x00000005ff007c0c */ /* 0x000fe4000bf05300 */
[----:B------:R-:W-:Y:S02]  /*18fc0*/  MOV R38, R10 ;  /* 0x0000000a00267202 */ /* 0x000fe40000000f00 */
[----:B------:R-:W-:Y:S02]  /*18fd0*/  F2FP.BF16.F32.PACK_AB R12, R97, R96 ;  /* 0x00000060610c723e */ /* 0x000fe400000010ff */
[----:B------:R-:W-:-:S02]  /*18fe0*/  F2FP.BF16.F32.PACK_AB R13, R99, R98 ;  /* 0x00000062630d723e */ /* 0x000fc400000010ff */
[----:B------:R-:W-:Y:S02]  /*18ff0*/  F2FP.BF16.F32.PACK_AB R14, R101, R100 ;  /* 0x00000064650e723e */ /* 0x000fe400000010ff */
[----:B------:R-:W-:Y:S02]  /*19000*/  F2FP.BF16.F32.PACK_AB R15, R103, R102 ;  /* 0x00000066670f723e */ /* 0x000fe400000010ff */
[----:B------:R-:W-:Y:S02]  /*19010*/  F2FP.BF16.F32.PACK_AB R24, R27, R104 ;  /* 0x000000681b18723e */ /* 0x000fe400000010ff */
[----:B------:R-:W-:Y:S01]  /*19020*/  F2FP.BF16.F32.PACK_AB R25, R107, R106 ;  /* 0x0000006a6b19723e */ /* 0x000fe200000010ff */
[----:B------:R1:W-:Y:S01]  /*19030*/  STSM.16.M88.4 [R38], R12 ;  /* 0x0000000c26007844 */ /* 0x0003e20000000200 */
[----:B------:R-:W-:Y:S02]  /*19040*/  F2FP.BF16.F32.PACK_AB R27, R111, R110 ;  /* 0x0000006e6f1b723e */ /* 0x000fe400000010ff */
[----:B------:R-:W-:-:S02]  /*19050*/  LEA.HI R33, R33, R32, RZ, 0x7 ;  /* 0x0000002021217211 */ /* 0x000fc400078f38ff */
[----:B------:R-:W-:Y:S01]  /*19060*/  MOV R3, R8 ;  /* 0x0000000800037202 */ /* 0x000fe20000000f00 */
[----:B------:R3:W-:Y:S01]  /*19070*/  STSM.16.M88.4 [R37], R24 ;  /* 0x0000001825007844 */ /* 0x0007e20000000200 */
[----:B0-----:R-:W-:Y:S02]  /*19080*/  F2FP.BF16.F32.PACK_AB R4, R113, R112 ;  /* 0x000000707104723e */ /* 0x001fe400000010ff */
[----:B------:R-:W-:Y:S02]  /*19090*/  F2FP.BF16.F32.PACK_AB R5, R115, R114 ;  /* 0x000000727305723e */ /* 0x000fe400000010ff */
[----:B------:R-:W-:Y:S02]  /*190a0*/  F2FP.BF16.F32.PACK_AB R6, R117, R116 ;  /* 0x000000747506723e */ /* 0x000fe400000010ff */
[----:B------:R-:W-:Y:S02]  /*190b0*/  F2FP.BF16.F32.PACK_AB R7, R119, R118 ;  /* 0x000000767707723e */ /* 0x000fe400000010ff */
[----:B------:R-:W-:Y:S01]  /*190c0*/  F2FP.BF16.F32.PACK_AB R8, R121, R120 ;  /* 0x000000787908723e */ /* 0x000fe200000010ff */
[----:B------:R-:W-:Y:S01]  /*190d0*/  ULDC UR4, c[0x0][0xa88] ;  /* 0x0002a20000047ab9 */ /* 0x000fe20000000800 */
[----:B------:R-:W-:Y:S01]  /*190e0*/  F2FP.BF16.F32.PACK_AB R9, R123, R122 ;  /* 0x0000007a7b09723e */ /* 0x000fe200000010ff */
[----:B------:R-:W-:Y:S01]  /*190f0*/  STSM.16.M88.4 [R35], R4 ;  /* 0x0000000423007844 */ /* 0x000fe20000000200 */
[----:B------:R-:W-:Y:S01]  /*19100*/  F2FP.BF16.F32.PACK_AB R10, R125, R124 ;  /* 0x0000007c7d0a723e */ /* 0x000fe200000010ff */
[----:B-1----:R-:W-:Y:S01]  /*19110*/  IMAD.MOV.U32 R38, RZ, RZ, RZ ;  /* 0x000000ffff267224 */ /* 0x002fe200078e00ff */
[----:B------:R-:W-:Y:S01]  /*19120*/  F2FP.BF16.F32.PACK_AB R11, R127, R126 ;  /* 0x0000007e7f0b723e */ /* 0x000fe200000010ff */
[----:B---3--:R-:W0:Y:S01]  /*19130*/  @P0 LDC.64 R24, c[0x0][0xbe0] ;  /* 0x0002f800ff180b82 */ /* 0x008e220000000a00 */
[----:B------:R-:W-:-:S02]  /*19140*/  LOP3.LUT R27, R33, 0xffffff80, RZ, 0xc0, !PT ;  /* 0xffffff80211b7812 */ /* 0x000fc400078ec0ff */
[----:B------:R-:W-:Y:S01]  /*19150*/  F2FP.BF16.F32.PACK_AB R12, R129, R128 ;  /* 0x00000080810c723e */ /* 0x000fe200000010ff */
[----:B------:R1:W-:Y:S01]  /*19160*/  STSM.16.M88.4 [R34], R8 ;  /* 0x0000000822007844 */ /* 0x0003e20000000200 */
[----:B------:R-:W-:Y:S01]  /*19170*/  F2FP.BF16.F32.PACK_AB R13, R131, R130 ;  /* 0x00000082830d723e */ /* 0x000fe200000010ff */
[----:B------:R-:W-:Y:S01]  /*19180*/  IMAD.IADD R27, R32, 0x1, -R27 ;  /* 0x00000001201b7824 */ /* 0x000fe200078e0a1b */
[----:B------:R-:W-:Y:S02]  /*19190*/  F2FP.BF16.F32.PACK_AB R14, R133, R132 ;  /* 0x00000084850e723e */ /* 0x000fe400000010ff */
[----:B------:R-:W-:-:S05]  /*191a0*/  F2FP.BF16.F32.PACK_AB R15, R135, R134 ;  /* 0x00000086870f723e */ /* 0x000fca00000010ff */
[----:B------:R3:W-:Y:S01]  /*191b0*/  STSM.16.M88.4 [R3], R12 ;  /* 0x0000000c03007844 */ /* 0x0007e20000000200 */
[----:B-1----:R-:W-:-:S04]  /*191c0*/  SHF.R.S32.HI R8, RZ, 0x1f, R27 ;  /* 0x0000001fff087819 */ /* 0x002fc8000001141b */
[----:B---3--:R-:W-:-:S04]  /*191d0*/  LEA.HI R3, R8, R27, RZ, 0x2 ;  /* 0x0000001b08037211 */ /* 0x008fc800078f10ff */
[--C-:B------:R-:W-:Y:S02]  /*191e0*/  SHF.R.S32.HI R6, RZ, 0x2, R3.reuse ;  /* 0x00000002ff067819 */ /* 0x100fe40000011403 */
[----:B------:R-:W-:-:S04]  /*191f0*/  SHF.R.S32.HI R3, RZ, 0x1f, R3 ;  /* 0x0000001fff037819 */ /* 0x000fc80000011403 */
[----:B------:R-:W-:-:S04]  /*19200*/  LEA.HI R3, R3, R6, RZ, 0x3 ;  /* 0x0000000603037211 */ /* 0x000fc800078f18ff */
[----:B------:R-:W-:Y:S01]  /*19210*/  LOP3.LUT R7, R3, 0xfffffff8, RZ, 0xc0, !PT ;  /* 0xfffffff803077812 */ /* 0x000fe200078ec0ff */
[----:B------:R-:W-:Y:S02]  /*19220*/  IMAD.U32 R3, RZ, RZ, UR4 ;  /* 0x00000004ff037e24 */ /* 0x000fe4000f8e00ff */
[C---:B--2---:R-:W-:Y:S01]  /*19230*/  IMAD.WIDE R30, R41.reuse, 0x4, R30 ;  /* 0x00000004291e7825 */ /* 0x044fe200078e021e */
[----:B------:R-:W-:Y:S03]  /*19240*/  BAR.SYNC.DEFER_BLOCKING 0x1, 0x180 ;  /* 0x0046000000007b1d */ /* 0x000fe60000010000 */
[----:B0-----:R-:W-:-:S03]  /*19250*/  @P0 IMAD.WIDE R4, R41, 0x4, R24 ;  /* 0x0000000429040825 */ /* 0x001fc600078e0218 */
[----:B------:R0:W5:Y:S01]  /*19260*/  @P1 LDG.E R38, desc[UR38][R30.64] ;  /* 0x000000261e261981 */ /* 0x000162000c1e1900 */
[----:B------:R-:W-:Y:S01]  /*19270*/  SHF.R.S32.HI R33, RZ, 0x7, R33 ;  /* 0x00000007ff217819 */ /* 0x000fe20000011421 */
[----:B------:R-:W-:Y:S01]  /*19280*/  IMAD.IADD R7, R6, 0x1, -R7 ;  /* 0x0000000106077824 */ /* 0x000fe200078e0a07 */
[----:B------:R-:W-:Y:S01]  /*19290*/  LEA.HI R8, R8, R27, RZ, 0x5 ;  /* 0x0000001b08087211 */ /* 0x000fe200078f28ff */
[----:B------:R0:W5:Y:S02]  /*192a0*/  @P0 LDG.E R3, desc[UR38][R4.64] ;  /* 0x0000002604030981 */ /* 0x000164000c1e1900 */
[----:B------:R-:W-:Y:S01]  /*192b0*/  IMAD.HI R6, R33, 0x55555556, RZ ;  /* 0x5555555621067827 */ /* 0x000fe200078e02ff */
[----:B------:R-:W-:Y:S06]  /*192c0*/  @P0 BRA `(.L_x_9548) ;  /* 0x0000000000100947 */ /* 0x000fec0003800000 */
[----:B------:R-:W-:Y:S05]  /*192d0*/  @!P1 BRA `(.L_x_9548) ;  /* 0x00000000000c9947 */ /* 0x000fea0003800000 */
[----:B0-----:R-:W2:Y:S04]  /*192e0*/  LDG.E R4, desc[UR38][R30.64] ;  /* 0x000000261e047981 */ /* 0x001ea8000c1e1900 */
[----:B-----5:R-:W2:Y:S02]  /*192f0*/  LDG.E R3, desc[UR38][R30.64+0x4] ;  /* 0x000004261e037981 */ /* 0x020ea4000c1e1900 */
[----:B--2---:R-:W-:-:S07]  /*19300*/  IMAD.IADD R3, R3, 0x1, -R4 ;  /* 0x0000000103037824 */ /* 0x004fce00078e0a04 */
.L_x_9548:
[----:B------:R-:W2:Y:S01]  /*19310*/  LDL.LU R48, [R1+0x48] ;  /* 0x0000480001307983 */ /* 0x000ea20000300800 */
[----:B------:R-:W-:Y:S01]  /*19320*/  LEA.HI R6, R6, R6, RZ, 0x1 ;  /* 0x0000000606067211 */ /* 0x000fe200078f08ff */
[----:B------:R-:W-:Y:S02]  /*19330*/  ULDC.64 UR4, c[0x0][0xb70] ;  /* 0x0002dc0000047ab9 */ /* 0x000fe40000000a00 */
[----:B------:R-:W3:Y:S01]  /*19340*/  LDL.LU R47, [R1+0x54] ;  /* 0x00005400012f7983 */ /* 0x000ee20000300800 */
[----:B------:R-:W-:Y:S01]  /*19350*/  SHF.R.S32.HI R8, RZ, 0x5, R8 ;  /* 0x00000005ff087819 */ /* 0x000fe20000011408 */
[----:B------:R-:W-:Y:S01]  /*19360*/  IMAD R33, R6, -0x3, R33 ;  /* 0xfffffffd06217824 */ /* 0x000fe200078e0221 */
[----:B-----5:R-:W-:Y:S02]  /*19370*/  SHF.R.S32.HI R39, RZ, 0x1f, R38 ;  /* 0x0000001fff277819 */ /* 0x020fe40000011426 */
[----:B------:R-:W-:Y:S01]  /*19380*/  SHF.R.S32.HI R6, RZ, 0x1f, R41 ;  /* 0x0000001fff067819 */ /* 0x000fe20000011429 */
[----:B------:R-:W-:Y:S01]  /*19390*/  IMAD R8, R8, 0x10, R7 ;  /* 0x0000001008087824 */ /* 0x000fe200078e0207 */
[----:B------:R-:W-:Y:S01]  /*193a0*/  SEL R45, R41, RZ, !P1 ;  /* 0x000000ff292d7207 */ /* 0x000fe20004800000 */
[----:B------:R-:W-:Y:S01]  /*193b0*/  IMAD R7, R20, 0x20, R0 ;  /* 0x0000002014077824 */ /* 0x000fe200078e0200 */
[----:B------:R-:W-:Y:S01]  /*193c0*/  SEL R46, R6, RZ, !P1 ;  /* 0x000000ff062e7207 */ /* 0x000fe20004800000 */
[----:B------:R-:W-:Y:S01]  /*193d0*/  IMAD R10, R33, 0x40, R8 ;  /* 0x00000040210a7824 */ /* 0x000fe200078e0208 */
[----:B------:R-:W-:Y:S01]  /*193e0*/  LOP3.LUT P0, RZ, R27, 0x3, RZ, 0xc0, !PT ;  /* 0x000000031bff7812 */ /* 0x000fe2000780c0ff */
[----:B------:R-:W-:-:S03]  /*193f0*/  IMAD.WIDE R28, R7, 0x2, R28 ;  /* 0x00000002071c7825 */ /* 0x000fc600078e021c */
[C---:B------:R-:W-:Y:S02]  /*19400*/  IADD3 R13, P5, R28.reuse, 0x3000, RZ ;  /* 0x000030001c0d7810 */ /* 0x040fe40007fbe0ff */
[C---:B------:R-:W-:Y:S02]  /*19410*/  IADD3 R25, P4, R28.reuse, 0x4800, RZ ;  /* 0x000048001c197810 */ /* 0x040fe40007f9e0ff */
[----:B0-----:R-:W-:Y:S02]  /*19420*/  IADD3 R31, P3, R28, 0x6000, RZ ;  /* 0x000060001c1f7810 */ /* 0x001fe40007f7e0ff */
[----:B------:R-:W-:Y:S02]  /*19430*/  LOP3.LUT R12, R13, 0x180, RZ, 0xc0, !PT ;  /* 0x000001800d0c7812 */ /* 0x000fe400078ec0ff */
[----:B------:R-:W-:Y:S02]  /*19440*/  LOP3.LUT R24, R25, 0x180, RZ, 0xc0, !PT ;  /* 0x0000018019187812 */ /* 0x000fe400078ec0ff */
[----:B------:R-:W-:-:S02]  /*19450*/  LOP3.LUT R30, R31, 0x180, RZ, 0xc0, !PT ;  /* 0x000001801f1e7812 */ /* 0x000fc400078ec0ff */
        /* <DEDUP_REMOVED lines=9> */
[--C-:B------:R-:W-:Y:S01]  /*194f0*/  SHF.R.S32.HI R41, RZ, 0x1f, R0.reuse ;  /* 0x0000001fff297819 */ /* 0x100fe20000011400 */
[----:B------:R-:W-:Y:S01]  /*19500*/  IMAD.MOV.U32 R40, RZ, RZ, R0 ;  /* 0x000000ffff287224 */ /* 0x000fe200078e0000 */
[----:B------:R-:W-:Y:S01]  /*19510*/  BSSY B1, `(.L_x_9549) ;  /* 0x000005c000017945 */ /* 0x000fe20003800000 */
[----:B--2---:R-:W-:Y:S01]  /*19520*/  SHF.R.S32.HI R44, RZ, 0x1f, R48 ;  /* 0x0000001fff2c7819 */ /* 0x004fe20000011430 */
[----:B---3--:R-:W-:-:S04]  /*19530*/  IMAD R10, R47, 0xc0, R10 ;  /* 0x000000c02f0a7824 */ /* 0x008fc800078e020a */
[----:B------:R-:W-:Y:S01]  /*19540*/  IMAD R4, R44, UR4, RZ ;  /* 0x000000042c047c24 */ /* 0x000fe2000f8e02ff */
[----:B------:R-:W-:-:S03]  /*19550*/  SHF.R.S32.HI R7, RZ, 0x1f, R10 ;  /* 0x0000001fff077819 */ /* 0x000fc6000001140a */
[C---:B------:R-:W-:Y:S02]  /*19560*/  IMAD R9, R48.reuse, UR5, R4 ;  /* 0x0000000530097c24 */ /* 0x040fe4000f8e0204 */
[----:B------:R-:W-:Y:S01]  /*19570*/  IMAD.WIDE.U32 R4, R48, UR4, R38 ;  /* 0x0000000430047c25 */ /* 0x000fe2000f8e0026 */
[----:B------:R-:W-:-:S03]  /*19580*/  ULDC.64 UR4, c[0x0][0xb78] ;  /* 0x0002de0000047ab9 */ /* 0x000fc60000000a00 */
[----:B------:R-:W-:Y:S01]  /*19590*/  IMAD.IADD R5, R5, 0x1, R9 ;  /* 0x0000000105057824 */ /* 0x000fe200078e0209 */
[----:B------:R-:W-:Y:S01]  /*195a0*/  IADD3 R9, P2, R28, 0x1800, RZ ;  /* 0x000018001c097810 */ /* 0x000fe20007f5e0ff */
[----:B------:R-:W-:Y:S02]  /*195b0*/  IMAD R6, R46, UR4, RZ ;  /* 0x000000042e067c24 */ /* 0x000fe4000f8e02ff */
[----:B------:R-:W-:Y:S01]  /*195c0*/  IMAD.WIDE.U32 R4, R45, UR4, R4 ;  /* 0x000000042d047c25 */ /* 0x000fe2000f8e0004 */
[----:B------:R-:W-:-:S03]  /*195d0*/  LOP3.LUT R8, R9, 0x180, RZ, 0xc0, !PT ;  /* 0x0000018009087812 */ /* 0x000fc600078ec0ff */
[----:B------:R-:W-:Y:S01]  /*195e0*/  IMAD R6, R45, UR5, R6 ;  /* 0x000000052d067c24 */ /* 0x000fe2000f8e0206 */
[----:B------:R-:W-:Y:S01]  /*195f0*/  IADD3 R4, P1, R10, R4, RZ ;  /* 0x000000040a047210 */ /* 0x000fe20007f3e0ff */
[----:B------:R-:W-:Y:S01]  /*19600*/  ULDC.64 UR4, c[0x0][0xb40] ;  /* 0x0002d00000047ab9 */ /* 0x000fe20000000a00 */
[----:B------:R-:W-:Y:S02]  /*19610*/  SHF.R.U64 R8, R8, 0x3, RZ ;  /* 0x0000000308087819 */ /* 0x000fe400000012ff */
[----:B------:R-:W-:Y:S02]  /*19620*/  IADD3.X R7, R7, R5, R6, P1, !PT ;  /* 0x0000000507077210 */ /* 0x000fe40000ffe406 */
[----:B------:R-:W-:Y:S02]  /*19630*/  LEA R42, P1, R4, UR4, 0x2 ;  /* 0x00000004042a7c11 */ /* 0x000fe4000f8210ff */
[----:B------:R-:W-:Y:S01]  /*19640*/  LOP3.LUT R8, R8, R9, RZ, 0x3c, !PT ;  /* 0x0000000908087212 */ /* 0x000fe200078e3cff */
[----:B------:R-:W-:Y:S01]  /*19650*/  IMAD.X R9, RZ, RZ, R29, P2 ;  /* 0x000000ffff097224 */ /* 0x000fe200010e061d */
[----:B------:R-:W-:Y:S01]  /*19660*/  LEA.HI.X R43, R4, UR5, R7, 0x2, P1 ;  /* 0x00000005042b7c11 */ /* 0x000fe200088f1407 */
[----:B------:R-:W-:Y:S01]  /*19670*/  VIADD R4, R10, 0x8 ;  /* 0x000000080a047836 */ /* 0x000fe20000000000 */
[C---:B------:R-:W-:Y:S01]  /*19680*/  IADD3 R7, P2, R28.reuse, 0x7800, RZ ;  /* 0x000078001c077810 */ /* 0x040fe20007f5e0ff */
[----:B------:R-:W-:Y:S01]  /*19690*/  ULDC.64 UR4, c[0x0][0xaa0] ;  /* 0x0002a80000047ab9 */ /* 0x000fe20000000a00 */
[----:B------:R-:W-:-:S02]  /*196a0*/  LOP3.LUT R5, R28, 0x180, RZ, 0xc0, !PT ;  /* 0x000001801c057812 */ /* 0x000fc400078ec0ff */
[-C--:B------:R-:W-:Y:S01]  /*196b0*/  ISETP.GE.OR P1, PT, R10, R3.reuse, P0 ;  /* 0x000000030a00720c */ /* 0x080fe20000726670 */
[--C-:B------:R-:W-:Y:S01]  /*196c0*/  IMAD.X R33, RZ, RZ, R29.reuse, P2 ;  /* 0x000000ffff217224 */ /* 0x100fe200010e061d */
[----:B------:R-:W-:Y:S02]  /*196d0*/  ISETP.GE.OR P0, PT, R4, R3, P0 ;  /* 0x000000030400720c */ /* 0x000fe40000706670 */
[----:B------:R-:W-:Y:S02]  /*196e0*/  LOP3.LUT R6, R7, 0x180, RZ, 0xc0, !PT ;  /* 0x0000018007067812 */ /* 0x000fe400078ec0ff */
[----:B------:R-:W-:Y:S02]  /*196f0*/  SHF.R.U64 R5, R5, 0x3, RZ ;  /* 0x0000000305057819 */ /* 0x000fe400000012ff */
[----:B------:R-:W-:Y:S02]  /*19700*/  SHF.R.U64 R6, R6, 0x3, RZ ;  /* 0x0000000306067819 */ /* 0x000fe400000012ff */
[----:B------:R-:W-:Y:S01]  /*19710*/  LOP3.LUT R4, R5, R28, RZ, 0x3c, !PT ;  /* 0x0000001c05047212 */ /* 0x000fe200078e3cff */
[----:B------:R-:W-:Y:S01]  /*19720*/  IMAD.MOV.U32 R5, RZ, RZ, R29 ;  /* 0x000000ffff057224 */ /* 0x000fe200078e001d */
[----:B------:R-:W-:Y:S01]  /*19730*/  LOP3.LUT R32, R6, R7, RZ, 0x3c, !PT ;  /* 0x0000000706207212 */ /* 0x000fe200078e3cff */
[----:B------:R-:W-:Y:S04]  /*19740*/  @!P1 STG.E desc[UR38][R42.64], R21 ;  /* 0x000000152a009986 */ /* 0x000fe8000c101926 */
[----:B------:R0:W-:Y:S04]  /*19750*/  @!P0 STG.E desc[UR38][R42.64+0x20], R36 ;  /* 0x000020242a008986 */ /* 0x0001e8000c101926 */
[----:B------:R-:W5:Y:S04]  /*19760*/  LD.E.128 R4, desc[UR38][R4.64] ;  /* 0x0000002604047980 */ /* 0x000f68000c101d00 */
[----:B------:R-:W5:Y:S04]  /*19770*/  LD.E.128 R8, desc[UR38][R8.64] ;  /* 0x0000002608087980 */ /* 0x000f68000c101d00 */
[----:B------:R-:W5:Y:S04]  /*19780*/  LD.E.128 R12, desc[UR38][R12.64] ;  /* 0x000000260c0c7980 */ /* 0x000f68000c101d00 */
[----:B------:R-:W5:Y:S04]  /*19790*/  LD.E.128 R24, desc[UR38][R24.64] ;  /* 0x0000002618187980 */ /* 0x000f68000c101d00 */
[----:B------:R-:W5:Y:S04]  /*197a0*/  LD.E.128 R28, desc[UR38][R30.64] ;  /* 0x000000261e1c7980 */ /* 0x000f68000c101d00 */
[----:B------:R-:W5:Y:S01]  /*197b0*/  LD.E.128 R32, desc[UR38][R32.64] ;  /* 0x0000002620207980 */ /* 0x000f62000c101d00 */
[----:B------:R-:W-:-:S02]  /*197c0*/  IMAD R39, R39, UR4, RZ ;  /* 0x0000000427277c24 */ /* 0x000fc4000f8e02ff */
[C---:B0-----:R-:W-:Y:S01]  /*197d0*/  IMAD.WIDE.U32 R36, R38.reuse, UR4, R40 ;  /* 0x0000000426247c25 */ /* 0x041fe2000f8e0028 */
[----:B------:R-:W-:Y:S01]  /*197e0*/  @!PT LDS RZ, [RZ] ;  /* 0x00000000fffff984 */ /* 0x000fe20000000800 */
[----:B------:R-:W-:Y:S01]  /*197f0*/  @!PT LDS RZ, [RZ] ;  /* 0x00000000fffff984 */ /* 0x000fe20000000800 */
[----:B------:R-:W-:Y:S01]  /*19800*/  @!PT LDS RZ, [RZ] ;  /* 0x00000000fffff984 */ /* 0x000fe20000000800 */
[----:B------:R-:W-:Y:S01]  /*19810*/  @!PT LDS RZ, [RZ] ;  /* 0x00000000fffff984 */ /* 0x000fe20000000800 */
[----:B------:R0:W-:Y:S06]  /*19820*/  MEMBAR.ALL.CTA ;  /* 0x0000000000007992 */ /* 0x0001ec0000008000 */
[----:B0-----:R-:W0:Y:S01]  /*19830*/  FENCE.VIEW.ASYNC.S ;  /* 0x00000000000073c6 */ /* 0x001e220000000000 */
[----:B------:R-:W-:Y:S01]  /*19840*/  IMAD R39, R38, UR5, R39 ;  /* 0x0000000526277c24 */ /* 0x000fe2000f8e0227 */
[----:B------:R-:W-:Y:S01]  /*19850*/  ULDC.64 UR4, c[0x0][0xae0] ;  /* 0x0002b80000047ab9 */ /* 0x000fe20000000a00 */
[----:B------:R-:W-:-:S02]  /*19860*/  IMAD R40, R47, -0xc0, R3 ;  /* 0xffffff402f287824 */ /* 0x000fc400078e0203 */
[----:B------:R-:W-:Y:S02]  /*19870*/  IMAD.IADD R37, R37, 0x1, R39 ;  /* 0x0000000125257824 */ /* 0x000fe400078e0227 */
[----:B------:R-:W-:Y:S01]  /*19880*/  IMAD R38, R44, UR4, RZ ;  /* 0x000000042c267c24 */ /* 0x000fe2000f8e02ff */
[-C--:B------:R-:W-:Y:S01]  /*19890*/  ISETP.GE.AND P0, PT, R20, R40.reuse, PT ;  /* 0x000000281400720c */ /* 0x080fe20003f06270 */
[----:B------:R-:W-:Y:S02]  /*198a0*/  VIADD R21, R2, 0x2d820 ;  /* 0x0002d82002157836 */ /* 0x000fe40000000000 */
[----:B------:R-:W-:Y:S02]  /*198b0*/  VIADD R3, R20, 0x60 ;  /* 0x0000006014037836 */ /* 0x000fe40000000000 */
[C---:B------:R-:W-:Y:S01]  /*198c0*/  IMAD R39, R48.reuse, UR5, R38 ;  /* 0x0000000530277c24 */ /* 0x040fe2000f8e0226 */
[----:B------:R-:W-:Y:S01]  /*198d0*/  PRMT R21, RZ, 0x654, R21 ;  /* 0x00000654ff157816 */ /* 0x000fe20000000015 */
[----:B------:R-:W-:Y:S01]  /*198e0*/  IMAD.WIDE.U32 R36, R48, UR4, R36 ;  /* 0x0000000430247c25 */ /* 0x000fe2000f8e0024 */
[----:B------:R-:W-:Y:S01]  /*198f0*/  ULDC.64 UR4, c[0x0][0xae8] ;  /* 0x0002ba0000047ab9 */ /* 0x000fe20000000a00 */
[----:B------:R-:W-:-:S02]  /*19900*/  ISETP.GE.AND P3, PT, R3, R40, PT ;  /* 0x000000280300720c */ /* 0x000fc40003f66270 */
[----:B------:R-:W-:Y:S02]  /*19910*/  IMAD.IADD R37, R37, 0x1, R39 ;  /* 0x0000000125257824 */ /* 0x000fe400078e0227 */
[----:B------:R-:W-:Y:S01]  /*19920*/  IMAD R3, R46, UR4, RZ ;  /* 0x000000042e037c24 */ /* 0x000fe2000f8e02ff */
[----:B0-----:R0:W-:Y:S01]  /*19930*/  SYNCS.ARRIVE.TRANS64.RED.A1T0 RZ, [R21+URZ], RZ ;  /* 0x000000ff15ff79a7 */ /* 0x0011e2000810043f */
[----:B------:R-:W-:-:S04]  /*19940*/  IMAD.WIDE.U32 R38, R45, UR4, R36 ;  /* 0x000000042d267c25 */ /* 0x000fc8000f8e0024 */
[----:B------:R-:W-:Y:S01]  /*19950*/  IMAD R3, R45, UR5, R3 ;  /* 0x000000052d037c24 */ /* 0x000fe2000f8e0203 */
[----:B0-----:R-:W-:-:S03]  /*19960*/  SHF.R.S32.HI R21, RZ, 0x1f, R20 ;  /* 0x0000001fff157819 */ /* 0x001fc60000011414 */
[----:B------:R-:W-:Y:S02]  /*19970*/  IMAD.IADD R43, R39, 0x1, R3 ;  /* 0x00000001272b7824 */ /* 0x000fe400078e0203 */
[----:B------:R-:W-:Y:S01]  /*19980*/  IMAD.WIDE R36, R47, 0xc0, R20 ;  /* 0x000000c02f247825 */ /* 0x000fe200078e0214 */
[----:B------:R-:W-:Y:S06]  /*19990*/  @P0 BRA `(.L_x_9550) ;  /* 0x00000000004c0947 */ /* 0x000fec0003800000 */
[C---:B------:R-:W-:Y:S01]  /*199a0*/  VIADD R20, R0.reuse, 0x20 ;  /* 0x0000002000147836 */ /* 0x040fe20000000000 */
[----:B------:R-:W-:Y:S01]  /*199b0*/  ULDC UR4, c[0x0][0xa8c] ;  /* 0x0002a30000047ab9 */ /* 0x000fe20000000800 */
[----:B------:R-:W-:Y:S01]  /*199c0*/  ULDC.64 UR6, c[0x0][0xad8] ;  /* 0x0002b60000067ab9 */ /* 0x000fe20000000a00 */
        /* <DEDUP_REMOVED lines=16> */
.L_x_9550:
[----:B------:R-:W-:Y:S05]  /*19ad0*/  BSYNC B1 ;  /* 0x0000000000017941 */ /* 0x000fea0003800000 */
.L_x_9549:
        /* <DEDUP_REMOVED lines=9> */
[C---:B------:R-:W-:Y:S01]  /*19b70*/  IMAD.WIDE.U32 R4, R3.reuse, UR4, R4 ;  /* 0x0000000403047c25 */ /* 0x040fe2000f8e0004 */
        /* <DEDUP_REMOVED lines=14> */
.L_x_9547:
[----:B-1----:R-:W2:Y:S01]  /*19c60*/  LDL R8, [R1+0x4c] ;  /* 0x00004c0001087983 */ /* 0x002ea20000100800 */
[----:B------:R-:W-:Y:S01]  /*19c70*/  ULDC.64 UR4, c[0x0][0xbd8] ;  /* 0x0002f60000047ab9 */ /* 0x000fe20000000a00 */
[----:B------:R-:W2:Y:S01]  /*19c80*/  LDC.64 R4, c[0x0][0xbd8] ;  /* 0x0002f600ff047b82 */ /* 0x000ea20000000a00 */
[----:B------:R-:W-:Y:S01]  /*19c90*/  ISETP.NE.U32.AND P0, PT, RZ, UR4, PT ;  /* 0x00000004ff007c0c */ /* 0x000fe2000bf05070 */
[----:B------:R-:W-:-:S03]  /*19ca0*/  IMAD.MOV.U32 R9, RZ, RZ, RZ ;  /* 0x000000ffff097224 */ /* 0x000fc600078e00ff */
[----:B------:R-:W-:Y:S01]  /*19cb0*/  ISETP.NE.AND.EX P0, PT, RZ, UR5, PT, P0 ;  /* 0x00000005ff007c0c */ /* 0x000fe2000bf05300 */
[----:B------:R-:W-:Y:S02]  /*19cc0*/  ULDC.64 UR4, c[0x0][0xbe0] ;  /* 0x0002f80000047ab9 */ /* 0x000fe40000000a00 */
[----:B------:R-:W-:-:S04]  /*19cd0*/  ISETP.NE.U32.AND P1, PT, RZ, UR4, PT ;  /* 0x00000004ff007c0c */ /* 0x000fc8000bf25070 */
[----:B------:R-:W-:-:S13]  /*19ce0*/  ISETP.NE.AND.EX P1, PT, RZ, UR5, PT, P1 ;  /* 0x00000005ff007c0c */ /* 0x000fda000bf25310 */
[----:B------:R-:W1:Y:S01]  /*19cf0*/  @P1 LDC.64 R6, c[0x0][0xbe0] ;  /* 0x0002f800ff061b82 */ /* 0x000e620000000a00 */
[----:B------:R-:W-:Y:S02]  /*19d00*/  ULDC UR4, c[0x0][0xa88] ;  /* 0x0002a20000047ab9 */ /* 0x000fe40000000800 */
[----:B------:R-:W-:Y:S02]  /*19d10*/  IMAD.U32 R3, RZ, RZ, UR4 ;  /* 0x00000004ff037e24 */ /* 0x000fe4000f8e00ff */
[----:B--2---:R-:W-:-:S04]  /*19d20*/  IMAD.WIDE R4, R8, 0x4, R4 ;  /* 0x0000000408047825 */ /* 0x004fc800078e0204 */
[----:B-1----:R-:W-:Y:S01]  /*19d30*/  @P1 IMAD.WIDE R6, R8, 0x4, R6 ;  /* 0x0000000408061825 */ /* 0x002fe200078e0206 */
[----:B------:R1:W5:Y:S04]  /*19d40*/  @P0 LDG.E R9, desc[UR38][R4.64] ;  /* 0x0000002604090981 */ /* 0x000368000c1e1900 */
[----:B------:R1:W5:Y:S01]  /*19d50*/  @P1 LDG.E R3, desc[UR38][R6.64] ;  /* 0x0000002606031981 */ /* 0x000362000c1e1900 */
[----:B------:R-:W-:Y:S01]  /*19d60*/  ISETP.GT.AND P2, PT, R32, 0xbf, PT ;  /* 0x000000bf2000780c */ /* 0x000fe20003f44270 */
[----:B------:R-:W-:-:S12]  /*19d70*/  @P1 BRA `(.L_x_9552) ;  /* 0x0000000000101947 */ /* 0x000fd80003800000 */
[----:B------:R-:W-:Y:S05]  /*19d80*/  @!P0 BRA `(.L_x_9552) ;  /* 0x00000000000c8947 */ /* 0x000fea0003800000 */
[----:B-1----:R-:W2:Y:S04]  /*19d90*/  LDG.E R6, desc[UR38][R4.64] ;  /* 0x0000002604067981 */ /* 0x002ea8000c1e1900 */
[----:B-----5:R-:W2:Y:S02]  /*19da0*/  LDG.E R3, desc[UR38][R4.64+0x4] ;  /* 0x0000042604037981 */ /* 0x020ea4000c1e1900 */
[----:B--2---:R-:W-:-:S07]  /*19db0*/  IMAD.IADD R3, R3, 0x1, -R6 ;  /* 0x0000000103037824 */ /* 0x004fce00078e0a06 */
.L_x_9552:
[----:B------:R-:W2:Y:S04]  /*19dc0*/  LDL R15, [R1+0x48] ;  /* 0x00004800010f7983 */ /* 0x000ea80000100800 */
[----:B0-----:R0:W5:Y:S01]  /*19dd0*/  LDL R14, [R1+0x54] ;  /* 0x00005400010e7983 */ /* 0x0011620000100800 */
[----:B-1----:R-:W-:Y:S01]  /*19de0*/  SHF.R.S32.HI R4, RZ, 0x1f, R8 ;  /* 0x0000001fff047819 */ /* 0x002fe20000011408 */
[----:B------:R-:W-:Y:S01]  /*19df0*/  BSSY B1, `(.L_x_9553) ;  /* 0x000001c000017945 */ /* 0x000fe20003800000 */
[----:B------:R-:W-:Y:S02]  /*19e00*/  SEL R11, R8, RZ, !P0 ;  /* 0x000000ff080b7207 */ /* 0x000fe40004000000 */
[----:B------:R-:W-:Y:S02]  /*19e10*/  SHF.R.S32.HI R13, RZ, 0x1f, R0 ;  /* 0x0000001fff0d7819 */ /* 0x000fe40000011400 */
[----:B------:R-:W-:-:S02]  /*19e20*/  SEL R12, R4, RZ, !P0 ;  /* 0x000000ff040c7207 */ /* 0x000fc40004000000 */
[----:B-----5:R-:W-:Y:S02]  /*19e30*/  SHF.R.S32.HI R8, RZ, 0x1f, R9 ;  /* 0x0000001fff087819 */ /* 0x020fe40000011409 */
[----:B--2---:R-:W-:Y:S01]  /*19e40*/  SHF.R.S32.HI R10, RZ, 0x1f, R15 ;  /* 0x0000001fff0a7819 */ /* 0x004fe2000001140f */
[----:B0-----:R-:W-:Y:S06]  /*19e50*/  @P2 BRA `(.L_x_9554) ;  /* 0x0000000000542947 */ /* 0x001fec0003800000 */
[----:B------:R-:W-:-:S04]  /*19e60*/  IMAD R4, R14, 0xc0, R47 ;  /* 0x000000c00e047824 */ /* 0x000fc800078e022f */
[----:B------:R-:W-:-:S05]  /*19e70*/  VIADD R6, R4, 0xffffff80 ;  /* 0xffffff8004067836 */ /* 0x000fca0000000000 */
[----:B------:R-:W-:-:S13]  /*19e80*/  ISETP.GE.AND P0, PT, R6, R3, PT ;  /* 0x000000030600720c */ /* 0x000fda0003f06270 */
[----:B------:R-:W-:Y:S05]  /*19e90*/  @P0 BRA `(.L_x_9554) ;  /* 0x0000000000440947 */ /* 0x000fea0003800000 */
[----:B------:R-:W-:Y:S01]  /*19ea0*/  IADD3 R4, P0, R6, R9, RZ ;  /* 0x0000000906047210 */ /* 0x000fe20007f1e0ff */
        /* <DEDUP_REMOVED lines=16> */
.L_x_9554:
[----:B------:R-:W-:Y:S05]  /*19fb0*/  BSYNC B1 ;  /* 0x0000000000017941 */ /* 0x000fea0003800000 */
.L_x_9553:
[----:B------:R-:W-:Y:S01]  /*19fc0*/  ULDC.64 UR4, c[0x0][0xaa0] ;  /* 0x0002a80000047ab9 */ /* 0x000fe20000000a00 */
[----:B------:R-:W-:Y:S01]  /*19fd0*/  IMAD.MOV.U32 R4, RZ, RZ, R0 ;  /* 0x000000ffff047224 */ /* 0x000fe200078e0000 */
[----:B------:R-:W-:Y:S01]  /*19fe0*/  SHF.R.S32.HI R21, RZ, 0x1f, R20 ;  /* 0x0000001fff157819 */ /* 0x000fe20000011414 */
[----:B0-----:R-:W-:Y:S01]  /*19ff0*/  IMAD.MOV.U32 R5, RZ, RZ, R13 ;  /* 0x000000ffff057224 */ /* 0x001fe200078e000d */
[----:B------:R-:W-:Y:S01]  /*1a000*/  BSSY B1, `(.L_x_9555) ;  /* 0x0000028000017945 */ /* 0x000fe20003800000 */
[----:B------:R-:W-:Y:S02]  /*1a010*/  IMAD R6, R8, UR4, RZ ;  /* 0x0000000408067c24 */ /* 0x000fe4000f8e02ff */
[----:B------:R-:W-:-:S04]  /*1a020*/  IMAD.WIDE.U32 R4, R9, UR4, R4 ;  /* 0x0000000409047c25 */ /* 0x000fc8000f8e0004 */
[----:B------:R-:W-:Y:S01]  /*1a030*/  IMAD R9, R9, UR5, R6 ;  /* 0x0000000509097c24 */ /* 0x000fe2000f8e0206 */
[----:B------:R-:W-:Y:S02]  /*1a040*/  ULDC.64 UR4, c[0x0][0xae0] ;  /* 0x0002b80000047ab9 */ /* 0x000fe40000000a00 */
[----:B------:R-:W-:Y:S02]  /*1a050*/  IMAD R6, R10, UR4, RZ ;  /* 0x000000040a067c24 */ /* 0x000fe4000f8e02ff */
[----:B------:R-:W-:Y:S02]  /*1a060*/  IMAD.IADD R5, R5, 0x1, R9 ;  /* 0x0000000105057824 */ /* 0x000fe400078e0209 */
[----:B------:R-:W-:Y:S02]  /*1a070*/  IMAD R9, R14, -0xc0, R3 ;  /* 0xffffff400e097824 */ /* 0x000fe400078e0203 */
[C---:B------:R-:W-:Y:S02]  /*1a080*/  IMAD R7, R15.reuse, UR5, R6 ;  /* 0x000000050f077c24 */ /* 0x040fe4000f8e0206 */
[----:B------:R-:W-:Y:S01]  /*1a090*/  IMAD.WIDE.U32 R4, R15, UR4, R4 ;  /* 0x000000040f047c25 */ /* 0x000fe2000f8e0004 */
[----:B------:R-:W-:Y:S01]  /*1a0a0*/  ISETP.GE.AND P0, PT, R20, R9, PT ;  /* 0x000000091400720c */ /* 0x000fe20003f06270 */
[----:B------:R-:W-:-:S02]  /*1a0b0*/  ULDC.64 UR4, c[0x0][0xae8] ;  /* 0x0002ba0000047ab9 */ /* 0x000fc40000000a00 */
[----:B------:R-:W-:Y:S02]  /*1a0c0*/  VIADD R6, R20, 0x60 ;  /* 0x0000006014067836 */ /* 0x000fe40000000000 */
[----:B------:R-:W-:Y:S02]  /*1a0d0*/  IMAD.IADD R5, R5, 0x1, R7 ;  /* 0x0000000105057824 */ /* 0x000fe400078e0207 */
[----:B------:R-:W-:Y:S01]  /*1a0e0*/  IMAD R3, R12, UR4, RZ ;  /* 0x000000040c037c24 */ /* 0x000fe2000f8e02ff */
[----:B------:R-:W-:Y:S01]  /*1a0f0*/  ISETP.GE.AND P1, PT, R6, R9, PT ;  /* 0x000000090600720c */ /* 0x000fe20003f26270 */
[----:B------:R-:W-:-:S04]  /*1a100*/  IMAD.WIDE.U32 R6, R11, UR4, R4 ;  /* 0x000000040b067c25 */ /* 0x000fc8000f8e0004 */
[----:B------:R-:W-:Y:S02]  /*1a110*/  IMAD R3, R11, UR5, R3 ;  /* 0x000000050b037c24 */ /* 0x000fe4000f8e0203 */
[----:B------:R-:W-:-:S04]  /*1a120*/  IMAD.WIDE R20, R14, 0xc0, R20 ;  /* 0x000000c00e147825 */ /* 0x000fc800078e0214 */
[----:B------:R-:W-:Y:S01]  /*1a130*/  IMAD.IADD R9, R7, 0x1, R3 ;  /* 0x0000000107097824 */ /* 0x000fe200078e0203 */
        /* <DEDUP_REMOVED lines=20> */
.L_x_9556:
[----:B------:R-:W-:Y:S05]  /*1a280*/  BSYNC B1 ;  /* 0x0000000000017941 */ /* 0x000fea0003800000 */
.L_x_9555:
[----:B------:R-:W-:Y:S05]  /*1a290*/  @P1 BRA `(.L_x_9551) ;  /* 0x0000000000541947 */ /* 0x000fea0003800000 */
[----:B------:R-:W-:Y:S01]  /*1a2a0*/  IADD3 R3, P0, R20, 0x60, RZ ;  /* 0x0000006014037810 */ /* 0x000fe20007f1e0ff */
[----:B------:R-:W-:Y:S01]  /*1a2b0*/  ULDC UR4, c[0x0][0xa8c] ;  /* 0x0002a30000047ab9 */ /* 0x000fe20000000800 */
[----:B------:R-:W-:Y:S01]  /*1a2c0*/  IMAD.MOV.U32 R4, RZ, RZ, R6 ;  /* 0x000000ffff047224 */ /* 0x000fe200078e0006 */
[----:B------:R-:W-:Y:S01]  /*1a2d0*/  ULDC.64 UR6, c[0x0][0xad8] ;  /* 0x0002b60000067ab9 */ /* 0x000fe20000000a00 */
[----:B------:R-:W-:Y:S01]  /*1a2e0*/  IMAD.MOV.U32 R5, RZ, RZ, R9 ;  /* 0x000000ffff057224 */ /* 0x000fe200078e0009 */
[C---:B------:R-:W-:Y:S01]  /*1a2f0*/  ISETP.GE.AND P1, PT, R0.reuse, UR4, PT ;  /* 0x0000000400007c0c */ /* 0x040fe2000bf26270 */
[----:B------:R-:W-:Y:S02]  /*1a300*/  IMAD.X R20, RZ, RZ, R21, P0 ;  /* 0x000000ffff147224 */ /* 0x000fe400000e0615 */
        /* <DEDUP_REMOVED lines=14> */
.L_x_9551:
[----:B------:R-:W-:Y:S05]  /*1a3f0*/  BSYNC B0 ;  /* 0x0000000000007941 */ /* 0x000fea0003800000 */
.L_x_9546:
[----:B------:R-:W4:Y:S01]  /*1a400*/  LDL R0, [R1+0x3c] ;  /* 0x00003c0001007983 */ /* 0x000f220000100800 */
[----:B------:R-:W-:Y:S02]  /*1a410*/  ULDC UR4, c[0x0][0xc14] ;  /* 0x0003050000047ab9 */ /* 0x000fe40000000800 */
[----:B----4-:R-:W-:-:S13]  /*1a420*/  ISETP.GE.AND P0, PT, R0, UR4, PT ;  /* 0x0000000400007c0c */ /* 0x010fda000bf06270 */
[----:B------:R-:W-:Y:S05]  /*1a430*/  @!P0 BRA `(.L_x_9557) ;  /* 0xfffffe6c00288947 */ /* 0x000fea000383ffff */
[----:B------:R-:W-:Y:S05]  /*1a440*/  BRA `(.L_x_9348) ;  /* 0x00000060007c7947 */ /* 0x000fea0003800000 */
.L_x_9346:
[----:B------:R-:W-:-:S08]  /*1a450*/  NOP ;  /* 0x0000000000007918 */ /* 0x000fd00000000000 */
[----:B--2---:R-:W0:-:S00]  /*1a460*/  USETMAXREG.DEALLOC.CTAPOOL 0x20 ;  /* 0x00000020000079c8 */ /* 0x004e0000080e0500 */
[----:B0-----:R-:W-:-:S06]  /*1a470*/  LOP3.LUT R0, R0, 0x3, RZ, 0xc0, !PT ;  /* 0x0000000300007812 */ /* 0x001fcc00078ec0ff */
[----:B------:R-:W0:Y:S02]  /*1a480*/  SHFL.IDX PT, R0, R0, RZ, 0x1f ;  /* 0x00001fff00007589 */ /* 0x000e2400000e0000 */
[----:B0-----:R-:W-:-:S13]  /*1a490*/  ISETP.NE.AND P0, PT, R0, RZ, PT ;  /* 0x000000ff0000720c */ /* 0x001fda0003f05270 */
[----:B------:R-:W-:Y:S05]  /*1a4a0*/  @P0 BRA `(.L_x_9348) ;  /* 0x0000006000640947 */ /* 0x000fea0003800000 */
[----:B------:R-:W2:Y:S01]  /*1a4b0*/  LDL.LU R7, [R1] ;  /* 0x0000000001077983 */ /* 0x000ea20000300800 */
        /* <DEDUP_REMOVED lines=56> */
.L_x_9562:
        /* <DEDUP_REMOVED lines=14> */
.L_x_9561:
[----:B------:R-:W-:Y:S05]  /*1a920*/  BSYNC B0 ;  /* 0x0000000000007941 */ /* 0x000fea0003800000 */
.L_x_9560:
        /* <DEDUP_REMOVED lines=26> */
.L_x_9558:
        /* <DEDUP_REMOVED lines=16> */
[----:B------:R-:W0:Y:S02]  /*1abd0*/  F2I.FTZ.U32.TRUNC.NTZ R3, R11 ;  /* 0x0000000b00037305 */ /* 0x000e24000021f000 */
[----:B0-----:R-:W-:Y:S01]  /*1abe0*/  IMAD.MOV R9, RZ, RZ, -R3 ;  /* 0x000000ffff097224 */ /* 0x001fe200078e0a03 */
[----:B------:R-:W-:Y:S06]  /*1abf0*/  @!P0 BRA `(.L_x_9563) ;  /* 0x0000000000088947 */ /* 0x000fec0003800000 */
[----:B------:R-:W-:-:S06]  /*1ac00*/  VIADD R16, R12, 0xffffffff ;  /* 0xffffffff0c107836 */ /* 0x000fcc0000000000 */
[----:B------:R0:W1:Y:S02]  /*1ac10*/  SHFL.IDX PT, R16, R5, R16, 0x1f ;  /* 0x00001f1005107589 */ /* 0x00006400000e0000 */
.L_x_9563:
[----:B-1----:R-:W-:Y:S01]  /*1ac20*/  IMAD R16, R16, UR4, R8 ;  /* 0x0000000410107c24 */ /* 0x002fe2000f8e0208 */
[----:B------:R-:W-:Y:S01]  /*1ac30*/  IABS R10, R4 ;  /* 0x00000004000a7213 */ /* 0x000fe20000000000 */
[----:B------:R-:W-:Y:S02]  /*1ac40*/  IMAD R9, R9, R6, RZ ;  /* 0x0000000609097224 */ /* 0x000fe400078e02ff */
[----:B------:R-:W-:Y:S01]  /*1ac50*/  IMAD.MOV.U32 R2, RZ, RZ, RZ ;  /* 0x000000ffff027224 */ /* 0x000fe200078e00ff */
[----:B0-----:R-:W-:Y:S01]  /*1ac60*/  IADD3 R5, -R16, UR6, RZ ;  /* 0x0000000610057c10 */ /* 0x001fe2000fffe1ff */
[----:B------:R-:W-:Y:S02]  /*1ac70*/  IMAD.MOV R10, RZ, RZ, -R10 ;  /* 0x000000ffff0a7224 */ /* 0x000fe400078e0a0a */
[----:B------:R-:W-:Y:S01]  /*1ac80*/  IMAD.HI.U32 R2, R3, R9, R2 ;  /* 0x0000000903027227 */ /* 0x000fe200078e0002 */
[----:B------:R-:W-:-:S05]  /*1ac90*/  IABS R8, R5 ;  /* 0x0000000500087213 */ /* 0x000fca0000000000 */
        /* <DEDUP_REMOVED lines=27> */
[----:B------:R-:W-:Y:S01]  /*1ae50*/  IMAD R5, R11, R8, RZ ;  /* 0x000000080b057224 */ /* 0x000fe200078e02ff */
[----:B------:R-:W-:-:S03]  /*1ae60*/  IABS R11, R7 ;  /* 0x00000007000b7213 */ /* 0x000fc60000000000 */
[----:B------:R-:W-:-:S04]  /*1ae70*/  IMAD.HI.U32 R2, R3, R5, R2 ;  /* 0x0000000503027227 */ /* 0x000fc800078e0002 */
[----:B------:R-:W-:Y:S02]  /*1ae80*/  IMAD.MOV.U32 R5, RZ, RZ, R10 ;  /* 0x000000ffff057224 */ /* 0x000fe400078e000a */
        /* <DEDUP_REMOVED lines=19> */
.L_x_9559:
[----:B------:R-:W-:Y:S02]  /*1afc0*/  IMAD.MOV.U32 R17, RZ, RZ, RZ ;  /* 0x000000ffff117224 */ /* 0x000fe400078e00ff */
[----:B------:R-:W-:Y:S02]  /*1afd0*/  IMAD.U32 R16, RZ, RZ, UR6 ;  /* 0x00000006ff107e24 */ /* 0x000fe4000f8e00ff */
[----:B------:R-:W-:-:S07]  /*1afe0*/  IMAD.MOV.U32 R18, RZ, RZ, RZ ;  /* 0x000000ffff127224 */ /* 0x000fce00078e00ff */
.L_x_9564:
[----:B------:R-:W2:Y:S01]  /*1aff0*/  LDL.LU R2, [R1] ;  /* 0x0000000001027983 */ /* 0x000ea20000300800 */
        /* <DEDUP_REMOVED lines=11> */
[----:B------:R0:W-:Y:S04]  /*1b0b0*/  STL [R1], R2 ;  /* 0x0000000201007387 */ /* 0x0001e80000100800 */
[----:B------:R0:W-:Y:S06]  /*1b0c0*/  STL [R1+0x10], RZ ;  /* 0x000010ff01007387 */ /* 0x0001ec0000100800 */
[----:B------:R-:W-:Y:S05]  /*1b0d0*/  @P0 BRA `(.L_x_9565) ;  /* 0x00000050007c0947 */ /* 0x000fea0003800000 */
[----:B------:R-:W2:Y:S01]  /*1b0e0*/  LDL R4, [R1+0xc] ;  /* 0x00000c0001047983 */ /* 0x000ea20000100800 */
[----:B------:R-:W-:Y:S01]  /*1b0f0*/  ISETP.NE.AND P1, PT, R28, RZ, PT ;  /* 0x000000ff1c00720c */ /* 0x000fe20003f25270 */
[----:B------:R-:W-:Y:S01]  /*1b100*/  IMAD.MOV.U32 R26, RZ, RZ, 0x1 ;  /* 0x00000001ff1a7424 */ /* 0x000fe200078e00ff */
[----:B0-----:R-:W-:Y:S01]  /*1b110*/  LOP3.LUT R2, R2, 0xffffffbf, RZ, 0xc0, !PT ;  /* 0xffffffbf02027812 */ /* 0x001fe200078ec0ff */
[----:B------:R-:W-:Y:S01]  /*1b120*/  IMAD.MOV.U32 R25, RZ, RZ, RZ ;  /* 0x000000ffff197224 */ /* 0x000fe200078e00ff */
[----:B------:R-:W-:Y:S01]  /*1b130*/  ULDC.64 UR40, c[0x0][0x198] ;  /* 0x0000660000287ab9 */ /* 0x000fe20000000a00 */
[----:B------:R-:W-:Y:S01]  /*1b140*/  IMAD.MOV.U32 R24, RZ, RZ, 0x1 ;  /* 0x00000001ff187424 */ /* 0x000fe200078e00ff */
[----:B------:R-:W-:Y:S01]  /*1b150*/  LOP3.LUT R2, R2, 0xfffffffd, RZ, 0xc0, !PT ;  /* 0xfffffffd02027812 */ /* 0x000fe200078ec0ff */
[----:B------:R-:W-:Y:S01]  /*1b160*/  IMAD.MOV.U32 R22, RZ, RZ, RZ ;  /* 0x000000ffff167224 */ /* 0x000fe200078e00ff */
[----:B------:R-:W-:Y:S01]  /*1b170*/  ULDC UR36, c[0x0][0xc] ;  /* 0x0000030000247ab9 */ /* 0x000fe20000000800 */
[----:B--2---:R-:W-:-:S02]  /*1b180*/  LOP3.LUT R0, R4, 0x2, RZ, 0xfc, !PT ;  /* 0x0000000204007812 */ /* 0x004fc400078efcff */
[----:B------:R-:W0:Y:S03]  /*1b190*/  S2R R4, SR_TID.X ;  /* 0x0000000000047919 */ /* 0x000e260000002100 */
[----:B------:R1:W-:Y:S04]  /*1b1a0*/  STL [R1+0x8], R0 ;  /* 0x0000080001007387 */ /* 0x0003e80000100800 */
[----:B------:R1:W-:Y:S01]  /*1b1b0*/  STL [R1+0x10], RZ ;  /* 0x000010ff01007387 */ /* 0x0003e20000100800 */
[----:B0-----:R-:W-:-:S04]  /*1b1c0*/  LOP3.LUT R4, R4, 0x7f, RZ, 0xc0, !PT ;  /* 0x0000007f04047812 */ /* 0x001fc800078ec0ff */
[C---:B------:R-:W-:Y:S02]  /*1b1d0*/  ISETP.NE.AND P2, PT, R4.reuse, RZ, PT ;  /* 0x000000ff0400720c */ /* 0x040fe40003f45270 */
[----:B------:R-:W-:-:S11]  /*1b1e0*/  ISETP.NE.OR P0, PT, R4, RZ, !P1 ;  /* 0x000000ff0400720c */ /* 0x000fd60004f05670 */
[----:B------:R-:W-:-:S04]  /*1b1f0*/  @P2 LOP3.LUT R2, R2, 0x2, RZ, 0xfc, !PT ;  /* 0x0000000202022812 */ /* 0x000fc800078efcff */
[----:B------:R-:W-:-:S05]  /*1b200*/  @P0 LOP3.LUT R2, R2, 0x40, RZ, 0xfc, !PT ;  /* 0x0000004002020812 */ /* 0x000fca00078efcff */
[----:B------:R1:W-:Y:S02]  /*1b210*/  STL [R1], R2 ;  /* 0x0000000201007387 */ /* 0x0003e40000100800 */
.L_x_9671:
        /* <DEDUP_REMOVED lines=9> */
[----:B--2---:R-:W0:Y:S01]  /*1b2b0*/  @P0 LDC.64 R2, c[0x0][0xa28] ;  /* 0x00028a00ff020b82 */ /* 0x004e220000000a00 */
[----:B------:R-:W-:-:S04]  /*1b2c0*/  ISETP.NE.U32.AND P2, PT, RZ, UR4, PT ;  /* 0x00000004ff007c0c */ /* 0x000fc8000bf45070 */
[----:B------:R-:W-:Y:S01]  /*1b2d0*/  ISETP.NE.AND.EX P2, PT, RZ, UR5, PT, P2 ;  /* 0x00000005ff007c0c */ /* 0x000fe2000bf45320 */
[----:B------:R-:W-:Y:S01]  /*1b2e0*/  ULDC.64 UR4, c[0x0][0xa18] ;  /* 0x0002860000047ab9 */ /* 0x000fe20000000a00 */
[----:B0-----:R-:W-:-:S05]  /*1b2f0*/  @P0 IMAD.WIDE R2, R19, 0x4, R2 ;  /* 0x0000000413020825 */ /* 0x001fca00078e0202 */
[----:B------:R0:W5:Y:S01]  /*1b300*/  @P0 LDG.E R9, desc[UR38][R2.64] ;  /* 0x0000002602090981 */ /* 0x000162000c1e1900 */
[----:B------:R-:W-:Y:S01]  /*1b310*/  ISETP.NE.U32.AND P0, PT, RZ, UR4, PT ;  /* 0x00000004ff007c0c */ /* 0x000fe2000bf05070 */
[----:B0-----:R-:W0:Y:S03]  /*1b320*/  LDC.64 R2, c[0x0][0xa00] ;  /* 0x00028000ff027b82 */ /* 0x001e260000000a00 */
[----:B------:R-:W-:-:S13]  /*1b330*/  ISETP.NE.AND.EX P0, PT, RZ, UR5, PT, P0 ;  /* 0x00000005ff007c0c */ /* 0x000fda000bf05300 */
[----:B------:R-:W1:Y:S01]  /*1b340*/  @P0 LDC.64 R4, c[0x0][0xa18] ;  /* 0x00028600ff040b82 */ /* 0x000e620000000a00 */
[----:B0-----:R-:W-:-:S05]  /*1b350*/  IMAD.WIDE R2, R19, 0x4, R2 ;  /* 0x0000000413027825 */ /* 0x001fca00078e0202 */
[----:B------:R-:W2:Y:S01]  /*1b360*/  @P2 LDG.E R0, desc[UR38][R2.64] ;  /* 0x0000002602002981 */ /* 0x000ea2000c1e1900 */
[----:B------:R-:W-:Y:S02]  /*1b370*/  ULDC UR4, c[0x0][0x288] ;  /* 0x0000a20000047ab9 */ /* 0x000fe40000000800 */
[----:B------:R-:W-:Y:S01]  /*1b380*/  IMAD.U32 R10, RZ, RZ, UR4 ;  /* 0x00000004ff0a7e24 */ /* 0x000fe2000f8e00ff */
[----:B------:R-:W-:Y:S01]  /*1b390*/  ULDC.64 UR4, c[0x0][0x3f8] ;  /* 0x0000fe0000047ab9 */ /* 0x000fe20000000a00 */
[----:B-1----:R-:W-:-:S05]  /*1b3a0*/  @P0 IMAD.WIDE R4, R19, 0x4, R4 ;  /* 0x0000000413040825 */ /* 0x002fca00078e0204 */
[----:B------:R0:W5:Y:S01]  /*1b3b0*/  @P0 LDG.E R10, desc[UR38][R4.64] ;  /* 0x00000026040a0981 */ /* 0x000162000c1e1900 */
[----:B------:R-:W-:Y:S01]  /*1b3c0*/  UISETP.NE.U32.AND UP0, UPT, UR4, URZ, UPT ;  /* 0x0000003f0400728c */ /* 0x000fe2000bf05070 */
[----:B------:R-:W-:Y:S01]  /*1b3d0*/  ISETP.NE.U32.AND P1, PT, RZ, UR8, PT ;  /* 0x00000008ff007c0c */ /* 0x000fe2000bf25070 */
[----:B------:R-:W-:Y:S01]  /*1b3e0*/  ULDC UR6, c[0x0][0x338] ;  /* 0x0000ce0000067ab9 */ /* 0x000fe20000000800 */
[----:B------:R-:W-:Y:S01]  /*1b3f0*/  ULDC UR4, c[0x0][0x404] ;  /* 0x0001010000047ab9 */ /* 0x000fe20000000800 */
[----:B------:R-:W-:Y:S01]  /*1b400*/  UISETP.NE.AND.EX UP0, UPT, UR5, URZ, UPT, UP0 ;  /* 0x0000003f0500728c */ /* 0x000fe2000bf05300 */
[----:B------:R-:W-:Y:S01]  /*1b410*/  ISETP.NE.AND.EX P3, PT, RZ, UR9, PT, P1 ;  /* 0x00000009ff007c0c */ /* 0x000fe2000bf65310 */
[----:B------:R-:W-:Y:S01]  /*1b420*/  IMAD.U32 R8, RZ, RZ, UR6 ;  /* 0x00000006ff087e24 */ /* 0x000fe2000f8e00ff */
[----:B------:R-:W-:Y:S01]  /*1b430*/  ULDC UR5, c[0x0][0x2e0] ;  /* 0x0000b80000057ab9 */ /* 0x000fe20000000800 */
[----:B------:R-:W-:Y:S01]  /*1b440*/  USEL UR4, UR4, 0x1, UP0 ;  /* 0x0000000104047887 */ /* 0x000fe20008000000 */
[----:B------:R-:W-:-:S03]  /*1b450*/  ISETP.NE.U32.AND P1, PT, RZ, UR10, PT ;  /* 0x0000000aff007c0c */ /* 0x000fc6000bf25070 */
[----:B------:R-:W-:Y:S01]  /*1b460*/  UIMAD UR4, UR4, UR5, URZ ;  /* 0x00000005040472a4 */ /* 0x000fe2000f8e023f */
[----:B------:R-:W-:-:S05]  /*1b470*/  ISETP.NE.AND.EX P1, PT, RZ, UR11, PT, P1 ;  /* 0x0000000bff007c0c */ /* 0x000fca000bf25310 */
[----:B------:R-:W-:Y:S01]  /*1b480*/  IMAD.U32 R6, RZ, RZ, UR4 ;  /* 0x00000004ff067e24 */ /* 0x000fe2000f8e00ff */
[----:B--2---:R0:W-:Y:S01]  /*1b490*/  STL [R1+0x14], R0 ;  /* 0x0000140001007387 */ /* 0x0041e20000100800 */
[----:B------:R-:W-:Y:S06]  /*1b4a0*/  @P0 BRA `(.L_x_9566) ;  /* 0x0000000000100947 */ /* 0x000fec0003800000 */
[----:B------:R-:W-:Y:S05]  /*1b4b0*/  @!P2 BRA `(.L_x_9566) ;  /* 0x00000000000ca947 */ /* 0x000fea0003800000 */
[----:B0-----:R-:W2:Y:S04]  /*1b4c0*/  LDG.E R5, desc[UR38][R2.64] ;  /* 0x0000002602057981 */ /* 0x001ea8000c1e1900 */
[----:B-----5:R-:W2:Y:S02]  /*1b4d0*/  LDG.E R10, desc[UR38][R2.64+0x4] ;  /* 0x00000426020a7981 */ /* 0x020ea4000c1e1900 */
[----:B--2---:R-:W-:-:S07]  /*1b4e0*/  IMAD.IADD R10, R10, 0x1, -R5 ;  /* 0x000000010a0a7824 */ /* 0x004fce00078e0a05 */
.L_x_9566:
[----:B0-----:R-:W0:Y:S01]  /*1b4f0*/  LDC.64 R4, c[0x0][0xa08] ;  /* 0x00028200ff047b82 */ /* 0x001e220000000a00 */
[----:B------:R-:W-:Y:S01]  /*1b500*/  IMAD.MOV.U32 R12, RZ, RZ, RZ ;  /* 0x000000ffff0c7224 */ /* 0x000fe200078e00ff */
[----:B------:R-:W-:-:S06]  /*1b510*/  ULDC.64 UR4, c[0x0][0xa20] ;  /* 0x0002880000047ab9 */ /* 0x000fcc0000000a00 */
[----:B------:R-:W1:Y:S01]  /*1b520*/  LDC.64 R2, c[0x0][0xa10] ;  /* 0x00028400ff027b82 */ /* 0x000e620000000a00 */
[----:B------:R-:W-:Y:S02]  /*1b530*/  IMAD.MOV.U32 R0, RZ, RZ, RZ ;  /* 0x000000ffff007224 */ /* 0x000fe400078e00ff */
[----:B0-----:R-:W-:-:S05]  /*1b540*/  IMAD.WIDE R4, R19, 0x4, R4 ;  /* 0x0000000413047825 */ /* 0x001fca00078e0204 */
[----:B------:R-:W2:Y:S01]  /*1b550*/  @P3 LDG.E R12, desc[UR38][R4.64] ;  /* 0x00000026040c3981 */ /* 0x000ea2000c1e1900 */
[----:B-1----:R-:W-:-:S05]  /*1b560*/  IMAD.WIDE R2, R19, 0x4, R2 ;  /* 0x0000000413027825 */ /* 0x002fca00078e0202 */
[----:B------:R0:W5:Y:S01]  /*1b570*/  @P1 LDG.E R0, desc[UR38][R2.64] ;  /* 0x0000002602001981 */ /* 0x000162000c1e1900 */
[----:B------:R-:W-:-:S04]  /*1b580*/  ISETP.NE.U32.AND P0, PT, RZ, UR4, PT ;  /* 0x00000004ff007c0c */ /* 0x000fc8000bf05070 */
[----:B------:R-:W-:Y:S01]  /*1b590*/  ISETP.NE.AND.EX P0, PT, RZ, UR5, PT, P0 ;  /* 0x00000005ff007c0c */ /* 0x000fe2000bf05300 */
[----:B--2--5:R-:W-:-:S12]  /*1b5a0*/  IMAD.IADD R23, R12, 0x1, R9 ;  /* 0x000000010c177824 */ /* 0x024fd800078e0209 */
[----:B0-----:R-:W-:Y:S05]  /*1b5b0*/  @!P0 BRA `(.L_x_9567) ;  /* 0x0000000000108947 */ /* 0x001fea0003800000 */
[----:B------:R-:W0:Y:S02]  /*1b5c0*/  LDC.64 R4, c[0x0][0xa20] ;  /* 0x00028800ff047b82 */ /* 0x000e240000000a00 */
[----:B0-----:R-:W-:-:S05]  /*1b5d0*/  IMAD.WIDE R4, R19, 0x4, R4 ;  /* 0x0000000413047825 */ /* 0x001fca00078e0204 */
[----:B------:R0:W5:Y:S01]  /*1b5e0*/  LDG.E R6, desc[UR38][R4.64] ;  /* 0x0000002604067981 */ /* 0x000162000c1e1900 */
[----:B------:R-:W-:Y:S05]  /*1b5f0*/  BRA `(.L_x_9568) ;  /* 0x0000000000107947 */ /* 0x000fea0003800000 */
.L_x_9567:
[----:B------:R-:W-:Y:S05]  /*1b600*/  @!P3 BRA `(.L_x_9568) ;  /* 0x00000000000cb947 */ /* 0x000fea0003800000 */
[----:B------:R-:W2:Y:S04]  /*1b610*/  LDG.E R7, desc[UR38][R4.64] ;  /* 0x0000002604077981 */ /* 0x000ea8000c1e1900 */
[----:B------:R-:W2:Y:S02]  /*1b620*/  LDG.E R6, desc[UR38][R4.64+0x4] ;  /* 0x0000042604067981 */ /* 0x000ea4000c1e1900 */
[----:B--2---:R-:W-:-:S07]  /*1b630*/  IMAD.IADD R6, R6, 0x1, -R7 ;  /* 0x0000000106067824 */ /* 0x004fce00078e0a07 */
.L_x_9568:
[----:B0-----:R-:W2:Y:S04]  /*1b640*/  @P1 LDG.E R5, desc[UR38][R2.64] ;  /* 0x0000002602051981 */ /* 0x001ea8000c1e1900 */
[----:B------:R-:W2:Y:S01]  /*1b650*/  @P1 LDG.E R4, desc[UR38][R2.64+0x4] ;  /* 0x0000042602041981 */ /* 0x000ea2000c1e1900 */
[----:B-----5:R-:W-:Y:S02]  /*1b660*/  IMAD.IADD R9, R6, 0x1, -R9 ;  /* 0x0000000106097824 */ /* 0x020fe400078e0a09 */
[----:B------:R-:W-:-:S05]  /*1b670*/  IMAD R7, R17, 0xc0, RZ ;  /* 0x000000c011077824 */ /* 0x000fca00078e02ff */
[----:B------:R-:W-:Y:S01]  /*1b680*/  IADD3 R12, -R10, 0xc0, R7 ;  /* 0x000000c00a0c7810 */ /* 0x000fe20007ffe107 */
[----:B--2---:R-:W-:Y:S02]  /*1b690*/  @P1 IMAD.IADD R8, R4, 0x1, -R5 ;  /* 0x0000000104081824 */ /* 0x004fe400078e0a05 */
[----:B------:R-:W0:Y:S02]  /*1b6a0*/  LDC.64 R4, c[0x0][0x9e0] ;  /* 0x00027800ff047b82 */ /* 0x000e240000000a00 */
[----:B------:R-:W-:-:S04]  /*1b6b0*/  IMAD.IADD R3, R9, 0x1, R8 ;  /* 0x0000000109037824 */ /* 0x000fc800078e0208 */
[C---:B------:R-:W-:Y:S02]  /*1b6c0*/  VIADD R6, R3.reuse, 0x7f ;  /* 0x0000007f03067836 */ /* 0x040fe40000000000 */
[----:B------:R-:W-:-:S03]  /*1b6d0*/  IMAD.IADD R2, R3, 0x1, R12 ;  /* 0x0000000103027824 */ /* 0x000fc600078e020c */
[----:B------:R-:W-:-:S04]  /*1b6e0*/  SHF.R.S32.HI R7, RZ, 0x1f, R6 ;  /* 0x0000001fff077819 */ /* 0x000fc80000011406 */
[----:B------:R-:W-:-:S04]  /*1b6f0*/  LEA.HI R7, R7, R6, RZ, 0x7 ;  /* 0x0000000607077211 */ /* 0x000fc800078f38ff */
[----:B------:R-:W-:Y:S02]  /*1b700*/  SHF.R.S32.HI R20, RZ, 0x7, R7 ;  /* 0x00000007ff147819 */ /* 0x000fe40000011407 */
        /* <DEDUP_REMOVED lines=14> */
.L_x_9571:
[----:B------:R-:W-:-:S13]  /*1b7f0*/  ISETP.NE.AND P0, PT, R5, 0x1, PT ;  /* 0x000000010500780c */ /* 0x000fda0003f05270 */
[----:B------:R-:W0:Y:S02]  /*1b800*/  @P0 LDC.64 R6, c[0x0][0x9e8] ;  /* 0x00027a00ff060b82 */ /* 0x000e240000000a00 */
[----:B0-----:R-:W-:-:S05]  /*1b810*/  @P0 IMAD.HI.U32 R6, R11, R6, RZ ;  /* 0x000000060b060227 */ /* 0x001fca00078e00ff */
[----:B------:R-:W-:-:S07]  /*1b820*/  @P0 SHF.R.U32.HI R11, RZ, R7, R6 ;  /* 0x00000007ff0b0219 */ /* 0x000fce0000011606 */
.L_x_9572:
[----:B------:R-:W-:Y:S05]  /*1b830*/  BSYNC B0 ;  /* 0x0000000000007941 */ /* 0x000fea0003800000 */
.L_x_9570:
[----:B------:R-:W-:-:S05]  /*1b840*/  IMAD R11, R11, R5, R5 ;  /* 0x000000050b0b7224 */ /* 0x000fca00078e0205 */
[----:B------:R-:W-:-:S07]  /*1b850*/  VIMNMX R4, R4, R11, PT ;  /* 0x0000000b04047248 */ /* 0x000fce0003fe0100 */
.L_x_9569:
        /* <DEDUP_REMOVED lines=15> */
.L_x_9575:
[----:B------:R-:W-:-:S13]  /*1b950*/  ISETP.NE.AND P0, PT, R5, 0x1, PT ;  /* 0x000000010500780c */ /* 0x000fda0003f05270 */
[----:B------:R-:W0:Y:S02]  /*1b960*/  @P0 LDC.64 R6, c[0x0][0x9e8] ;  /* 0x00027a00ff060b82 */ /* 0x000e240000000a00 */
[----:B0-----:R-:W-:-:S04]  /*1b970*/  @P0 IMAD.HI.U32 R12, R3, R6, RZ ;  /* 0x00000006030c0227 */ /* 0x001fc800078e00ff */
[----:B------:R-:W-:Y:S01]  /*1b980*/  IMAD.MOV.U32 R6, RZ, RZ, R3 ;  /* 0x000000ffff067224 */ /* 0x000fe200078e0003 */
[----:B------:R-:W-:-:S07]  /*1b990*/  @P0 SHF.R.U32.HI R6, RZ, R7, R12 ;  /* 0x00000007ff060219 */ /* 0x000fce000001160c */
.L_x_9576:
[----:B------:R-:W-:Y:S05]  /*1b9a0*/  BSYNC B0 ;  /* 0x0000000000007941 */ /* 0x000fea0003800000 */
.L_x_9574:
[----:B------:R-:W-:-:S05]  /*1b9b0*/  IMAD R5, R6, R5, RZ ;  /* 0x0000000506057224 */ /* 0x000fca00078e02ff */
[----:B------:R-:W-:-:S07]  /*1b9c0*/  VIMNMX R10, R10, R5, !PT ;  /* 0x000000050a0a7248 */ /* 0x000fce0007fe0100 */
.L_x_9573:
[----:B------:R-:W-:Y:S01]  /*1b9d0*/  VIADD R4, R4, 0x7f ;  /* 0x0000007f04047836 */ /* 0x000fe20000000000 */
[----:B------:R-:W-:Y:S01]  /*1b9e0*/  SHF.R.S32.HI R7, RZ, 0x1f, R10 ;  /* 0x0000001fff077819 */ /* 0x000fe2000001140a */
[----:B------:R-:W-:Y:S01]  /*1b9f0*/  BSSY B0, `(.L_x_9577) ;  /* 0x00000d6000007945 */ /* 0x000fe20003800000 */
[----:B------:R-:W-:Y:S02]  /*1ba00*/  PLOP3.LUT P2, PT, PT, PT, PT, 0x80, 0x0 ;  /* 0x000000000000781c */ /* 0x000fe40003f4f070 */
[----:B------:R-:W-:Y:S02]  /*1ba10*/  SHF.R.S32.HI R5, RZ, 0x1f, R4 ;  /* 0x0000001fff057819 */ /* 0x000fe40000011404 */
[----:B------:R-:W-:Y:S02]  /*1ba20*/  LEA.HI R7, R7, R10, RZ, 0x7 ;  /* 0x0000000a07077211 */ /* 0x000fe400078f38ff */
[----:B------:R-:W-:Y:S02]  /*1ba30*/  LEA.HI R5, R5, R4, RZ, 0x7 ;  /* 0x0000000405057211 */ /* 0x000fe400078f38ff */
[----:B------:R-:W-:-:S02]  /*1ba40*/  SHF.R.S32.HI R7, RZ, 0x7, R7 ;  /* 0x00000007ff077819 */ /* 0x000fc40000011407 */
[----:B------:R-:W-:Y:S02]  /*1ba50*/  SHF.R.S32.HI R5, RZ, 0x7, R5 ;  /* 0x00000007ff057819 */ /* 0x000fe40000011405 */
[----:B------:R-:W-:Y:S02]  /*1ba60*/  VIMNMX R4, RZ, R7, !PT ;  /* 0x00000007ff047248 */ /* 0x000fe40007fe0100 */
        /* <DEDUP_REMOVED lines=11> */
[----:B------:R-:W-:-:S04]  /*1bb20*/  @P0 SHF.R.S32.HI R6, RZ, 0x7, R4 ;  /* 0x00000007ff060819 */ /* 0x000fc80000011404 */
[----:B------:R-:W-:-:S13]  /*1bb30*/  ISETP.GT.AND P0, PT, R6, R7, PT ;  /* 0x000000070600720c */ /* 0x000fda0003f04270 */
[----:B------:R-:W-:Y:S05]  /*1bb40*/  @!P0 BRA `(.L_x_9578) ;  /* 0x0000000c00008947 */ /* 0x000fea0003800000 */
        /* <DEDUP_REMOVED lines=10> */
.L_x_9717:
[----:B------:R-:W-:-:S03]  /*1bbf0*/  UMOV UR4, 0xffffffff ;  /* 0xffffffff00047882 */ /* 0x000fc60000000000 */
[----:B------:R-:W-:Y:S05]  /*1bc00*/  BRA.DIV UR4, `(.L_x_9580) ;  /* 0x0000005604447947 */ /* 0x000fea000b800000 */
[----:B------:R-:W-:-:S13]  /*1bc10*/  ELECT P6, URZ, PT ;  /* 0x00000000003f782f */ /* 0x000fda00038c0000 */
.L_x_9720:
        /* <DEDUP_REMOVED lines=12> */
.L_x_9721:
[----:B------:R-:W-:Y:S05]  /*1bce0*/  BSYNC B1 ;  /* 0x0000000000017941 */ /* 0x000fea0003800000 */
.L_x_9581:
[----:B------:R-:W-:Y:S04]  /*1bcf0*/  BSSY B1, `(.L_x_9583) ;  /* 0x0000049000017945 */ /* 0x000fe80003800000 */
[----:B------:R-:W-:Y:S05]  /*1bd00*/  @!P6 BRA `(.L_x_9584) ;  /* 0x00000004001ce947 */ /* 0x000fea0003800000 */
[----:B0-----:R-:W-:Y:S01]  /*1bd10*/  IMAD R9, R25, 0x8, R8 ;  /* 0x0000000819097824 */ /* 0x001fe200078e0208 */
[----:B------:R-:W-:-:S04]  /*1bd20*/  SHF.L.U32 R10, R26, 0x1f, RZ ;  /* 0x0000001f1a0a7819 */ /* 0x000fc800000006ff */
[----:B------:R-:W0:Y:S02]  /*1bd30*/  SYNCS.PHASECHK.TRANS64.TRYWAIT P0, [R9+URZ+0x2d8a0], R10 ;  /* 0x02d8a00a090075a7 */ /* 0x000e24000800017f */
[----:B0-----:R-:W-:Y:S05]  /*1bd40*/  @!P0 BRA `(.L_x_9585) ;  /* 0x0000005400288947 */ /* 0x001fea0003800000 */
.L_x_9722:
        /* <DEDUP_REMOVED lines=9> */
.L_x_9586:
[----:B------:R-:W-:Y:S01]  /*1bde0*/  IMAD R11, R25, 0x6000, R8 ;  /* 0x00006000190b7824 */ /* 0x000fe200078e0208 */
[----:B------:R-:W-:Y:S01]  /*1bdf0*/  R2UR UR9, R9 ;  /* 0x00000000090972ca */ /* 0x000fe200000e0000 */
[----:B-1----:R-:W-:Y:S01]  /*1be00*/  IMAD R12, R6, 0x80, R0 ;  /* 0x00000080060c7824 */ /* 0x002fe200078e0200 */
        /* <DEDUP_REMOVED lines=25> */
.L_x_9723:
[----:B------:R-:W-:Y:S05]  /*1bfa0*/  @P1 BRA `(.L_x_9588) ;  /* 0x0000000000141947 */ /* 0x000fea0003800000 */
[----:B------:R-:W-:Y:S01]  /*1bfb0*/  ISETP.NE.AND P0, PT, R28, RZ, PT ;  /* 0x000000ff1c00720c */ /* 0x000fe20003f05270 */
[----:B01----:R-:W-:-:S04]  /*1bfc0*/  IMAD.MOV.U32 R10, RZ, RZ, 0x6000 ;  /* 0x00006000ff0a7424 */ /* 0x003fc800078e00ff */
[----:B------:R2:W-:Y:S08]  /*1bfd0*/  SYNCS.ARRIVE.TRANS64 RZ, [R9+URZ+0x2d8b0], R10 ;  /* 0x02d8b00a09ff79a7 */ /* 0x0005f0000800003f */
[----:B------:R-:W-:Y:S05]  /*1bfe0*/  @!P0 BRA `(.L_x_9588) ;  /* 0x0000000000048947 */ /* 0x000fea0003800000 */
[----:B------:R-:W-:Y:S01]  /*1bff0*/  BPT.TRAP 0x1 ;  /* 0x000000040000795c */ /* 0x000fe20000300000 */
.L_x_9588:
        /* <DEDUP_REMOVED lines=24> */
.L_x_9584:
[----:B------:R-:W-:Y:S05]  /*1c180*/  BSYNC B1 ;  /* 0x0000000000017941 */ /* 0x000fea0003800000 */
.L_x_9583:
        /* <DEDUP_REMOVED lines=9> */
.L_x_9595:
[----:B------:R-:W-:Y:S05]  /*1c220*/  YIELD ;  /* 0x0000000000007946 */ /* 0x000fea0003800000 */
[----:B------:R-:W-:Y:S04]  /*1c230*/  BSSY B1, `(.L_x_9589) ;  /* 0x0000048000017945 */ /* 0x000fe80003800000 */
[----:B------:R-:W-:Y:S05]  /*1c240*/  @!P6 BRA `(.L_x_9590) ;  /* 0x000000040018e947 */ /* 0x000fea0003800000 */
[----:B------:R-:W-:Y:S01]  /*1c250*/  IMAD R9, R25, 0x8, R8 ;  /* 0x0000000819097824 */ /* 0x000fe200078e0208 */
[----:B------:R-:W-:-:S04]  /*1c260*/  SHF.L.U32 R12, R26, 0x1f, RZ ;  /* 0x0000001f1a0c7819 */ /* 0x000fc800000006ff */
[----:B------:R-:W0:Y:S02]  /*1c270*/  SYNCS.PHASECHK.TRANS64.TRYWAIT P0, [R9+URZ+0x2d8a0], R12 ;  /* 0x02d8a00c090075a7 */ /* 0x000e24000800017f */
[----:B0-----:R-:W-:Y:S05]  /*1c280*/  @!P0 BRA `(.L_x_9591) ;  /* 0x0000005000008947 */ /* 0x001fea0003800000 */
.L_x_9724:
        /* <DEDUP_REMOVED lines=9> */
.L_x_9592:
[----:B-1----:R-:W-:Y:S01]  /*1c320*/  IMAD R10, R25, 0x6000, R8 ;  /* 0x00006000190a7824 */ /* 0x002fe200078e0208 */
        /* <DEDUP_REMOVED lines=26> */
.L_x_9725:
[----:B------:R-:W-:Y:S05]  /*1c4d0*/  @P0 BRA `(.L_x_9594) ;  /* 0x0000000000140947 */ /* 0x000fea0003800000 */
[----:B------:R-:W-:Y:S01]  /*1c4e0*/  ISETP.NE.AND P1, PT, R28, RZ, PT ;  /* 0x000000ff1c00720c */ /* 0x000fe20003f25270 */
[----:B01----:R-:W-:-:S04]  /*1c4f0*/  IMAD.MOV.U32 R12, RZ, RZ, 0x6000 ;  /* 0x00006000ff0c7424 */ /* 0x003fc800078e00ff */
[----:B------:R2:W-:Y:S08]  /*1c500*/  SYNCS.ARRIVE.TRANS64 RZ, [R9+URZ+0x2d8b0], R12 ;  /* 0x02d8b00c09ff79a7 */ /* 0x0005f0000800003f */
[----:B------:R-:W-:Y:S05]  /*1c510*/  @!P1 BRA `(.L_x_9594) ;  /* 0x0000000000049947 */ /* 0x000fea0003800000 */
[----:B------:R-:W-:Y:S01]  /*1c520*/  BPT.TRAP 0x1 ;  /* 0x000000040000795c */ /* 0x000fe20000300000 */
.L_x_9594:
        /* <DEDUP_REMOVED lines=24> */
.L_x_9590:
[----:B------:R-:W-:Y:S05]  /*1c6b0*/  BSYNC B1 ;  /* 0x0000000000017941 */ /* 0x000fea0003800000 */
.L_x_9589:
[----:B------:R-:W-:-:S05]  /*1c6c0*/  VIADD R25, R25, 0x1 ;  /* 0x0000000119197836 */ /* 0x000fca0000000000 */
[----:B------:R-:W-:-:S04]  /*1c6d0*/  ISETP.NE.AND P0, PT, R25, 0x2, PT ;  /* 0x000000021900780c */ /* 0x000fc80003f05270 */
[----:B012---:R-:W-:Y:S02]  /*1c6e0*/  SEL R9, RZ, 0x1, P0 ;  /* 0x00000001ff097807 */ /* 0x007fe40000000000 */
[----:B------:R-:W-:Y:S02]  /*1c6f0*/  SEL R25, R25, RZ, P0 ;  /* 0x000000ff19197207 */ /* 0x000fe40000000000 */
[----:B------:R-:W-:Y:S02]  /*1c700*/  ISETP.GT.AND P0, PT, R6, R7, PT ;  /* 0x000000070600720c */ /* 0x000fe40003f04270 */
[----:B------:R-:W-:Y:S01]  /*1c710*/  LOP3.LUT R26, R26, R9, RZ, 0x3c, !PT ;  /* 0x000000091a1a7212 */ /* 0x000fe200078e3cff */
[----:B------:R-:W-:-:S04]  /*1c720*/  VIADD R9, R6, 0xffffffff ;  /* 0xffffffff06097836 */ /* 0x000fc80000000000 */
[----:B------:R-:W-:-:S06]  /*1c730*/  IMAD.MOV.U32 R6, RZ, RZ, R9 ;  /* 0x000000ffff067224 */ /* 0x000fcc00078e0009 */
[----:B------:R-:W-:Y:S05]  /*1c740*/  @P0 BRA `(.L_x_9595) ;  /* 0xfffffff800b40947 */ /* 0x000fea000383ffff */
.L_x_9578:
[----:B------:R-:W-:Y:S05]  /*1c750*/  BSYNC B0 ;  /* 0x0000000000007941 */ /* 0x000fea0003800000 */
.L_x_9577:
[----:B------:R-:W0:Y:S01]  /*1c760*/  LDC.64 R4, c[0x0][0x9e0] ;  /* 0x00027800ff047b82 */ /* 0x000e220000000a00 */
[----:B------:R-:W-:Y:S07]  /*1c770*/  @!P2 WARPSYNC.ALL ;  /* 0x000000000000a948 */ /* 0x000fee0003800000 */
[----:B------:R-:W-:Y:S01]  /*1c780*/  @!P2 BAR.SYNC.DEFER_BLOCKING 0xc, 0x1a0 ;  /* 0x030680000000ab1d */ /* 0x000fe20000010000 */
        /* <DEDUP_REMOVED lines=14> */
.L_x_9598:
[----:B------:R-:W-:-:S13]  /*1c870*/  ISETP.NE.AND P0, PT, R5, 0x1, PT ;  /* 0x000000010500780c */ /* 0x000fda0003f05270 */
[----:B------:R-:W0:Y:S02]  /*1c880*/  @P0 LDC.64 R6, c[0x0][0x9e8] ;  /* 0x00027a00ff060b82 */ /* 0x000e240000000a00 */
[----:B0-----:R-:W-:-:S05]  /*1c890*/  @P0 IMAD.HI.U32 R6, R0, R6, RZ ;  /* 0x0000000600060227 */ /* 0x001fca00078e00ff */
[----:B------:R-:W-:-:S07]  /*1c8a0*/  @P0 SHF.R.U32.HI R0, RZ, R7, R6 ;  /* 0x00000007ff000219 */ /* 0x000fce0000011606 */
.L_x_9599:
[----:B------:R-:W-:Y:S05]  /*1c8b0*/  BSYNC B0 ;  /* 0x0000000000007941 */ /* 0x000fea0003800000 */
.L_x_9597:
[----:B------:R-:W-:-:S05]  /*1c8c0*/  IMAD R7, R0, R5, R5 ;  /* 0x0000000500077224 */ /* 0x000fca00078e0205 */
[----:B------:R-:W-:-:S07]  /*1c8d0*/  VIMNMX R4, R4, R7, PT ;  /* 0x0000000704047248 */ /* 0x000fce0003fe0100 */
.L_x_9596:
[----:B------:R-:W-:Y:S01]  /*1c8e0*/  VIADD R4, R4, 0x7f ;  /* 0x0000007f04047836 */ /* 0x000fe20000000000 */
[----:B------:R-:W-:Y:S02]  /*1c8f0*/  ULDC UR4, c[0x0][0x9dc] ;  /* 0x0002770000047ab9 */ /* 0x000fe40000000800 */
[----:B------:R-:W-:Y:S02]  /*1c900*/  VIADD R0, R3, -UR4 ;  /* 0x8000000403007c36 */ /* 0x000fe40008000000 */
[----:B------:R-:W-:-:S04]  /*1c910*/  SHF.R.S32.HI R7, RZ, 0x1f, R4 ;  /* 0x0000001fff077819 */ /* 0x000fc80000011404 */
[----:B------:R-:W-:-:S04]  /*1c920*/  LEA.HI R7, R7, R4, RZ, 0x7 ;  /* 0x0000000407077211 */ /* 0x000fc800078f38ff */
[----:B------:R-:W-:-:S04]  /*1c930*/  SHF.R.S32.HI R7, RZ, 0x7, R7 ;  /* 0x00000007ff077819 */ /* 0x000fc80000011407 */
[----:B------:R-:W-:-:S05]  /*1c940*/  VIMNMX R2, R20, R7, PT ;  /* 0x0000000714027248 */ /* 0x000fca0003fe0100 */
[----:B------:R0:W-:Y:S01]  /*1c950*/  STL [R1+0x4], R2 ;  /* 0x0000040201007387 */ /* 0x0001e20000100800 */
[----:B------:R-:W-:Y:S05]  /*1c960*/  @!P1 BRA `(.L_x_9600) ;  /* 0x0000000000449947 */ /* 0x000fea0003800000 */
        /* <DEDUP_REMOVED lines=10> */
.L_x_9602:
[----:B------:R-:W-:-:S13]  /*1ca10*/  ISETP.NE.AND P0, PT, R5, 0x1, PT ;  /* 0x000000010500780c */ /* 0x000fda0003f05270 */
[----:B------:R-:W1:Y:S02]  /*1ca20*/  @P0 LDC.64 R6, c[0x0][0x9e8] ;  /* 0x00027a00ff060b82 */ /* 0x000e640000000a00 */
[----:B-1----:R-:W-:-:S05]  /*1ca30*/  @P0 IMAD.HI.U32 R6, R3, R6, RZ ;  /* 0x0000000603060227 */ /* 0x002fca00078e00ff */
[----:B------:R-:W-:-:S07]  /*1ca40*/  @P0 SHF.R.U32.HI R3, RZ, R7, R6 ;  /* 0x00000007ff030219 */ /* 0x000fce0000011606 */
.L_x_9603:
[----:B------:R-:W-:Y:S05]  /*1ca50*/  BSYNC B0 ;  /* 0x0000000000007941 */ /* 0x000fea0003800000 */
.L_x_9601:
[----:B------:R-:W-:-:S05]  /*1ca60*/  IMAD R3, R3, R5, RZ ;  /* 0x0000000503037224 */ /* 0x000fca00078e02ff */
[----:B------:R-:W-:-:S07]  /*1ca70*/  VIMNMX R0, R0, R3, !PT ;  /* 0x0000000300007248 */ /* 0x000fce0007fe0100 */
.L_x_9600:
        /* <DEDUP_REMOVED lines=9> */
[----:B------:R-:W1:Y:S01]  /*1cb10*/  S2R R7, SR_LANEID ;  /* 0x0000000000077919 */ /* 0x000e620000000000 */
[----:B------:R-:W-:Y:S01]  /*1cb20*/  VOTEU.ANY UR4, UPT, PT ;  /* 0x0000000000047886 */ /* 0x000fe200038e0100 */
[----:B0-----:R-:W0:Y:S01]  /*1cb30*/  LDC.64 R2, c[0x0][0xc38] ;  /* 0x00030e00ff027b82 */ /* 0x001e220000000a00 */
[----:B------:R-:W1:Y:S08]  /*1cb40*/  FLO.U32 R0, UR4 ;  /* 0x0000000400007d00 */ /* 0x000e7000080e0000 */
[----:B------:R-:W0:Y:S01]  /*1cb50*/  POPC R5, UR4 ;  /* 0x0000000400057d09 */ /* 0x000e220008000000 */
[----:B-1----:R-:W-:-:S13]  /*1cb60*/  ISETP.EQ.U32.AND P0, PT, R0, R7, PT ;  /* 0x000000070000720c */ /* 0x002fda0003f02070 */
[----:B0-----:R-:W2:Y:S01]  /*1cb70*/  @P0 ATOMG.E.ADD.STRONG.GPU PT, R3, desc[UR38][R2.64], R5 ;  /* 0x00000005020309a8 */ /* 0x001ea200081ee1e6 */
[----:B------:R-:W0:Y:S02]  /*1cb80*/  S2R R4, SR_LTMASK ;  /* 0x0000000000047919 */ /* 0x000e240000003900 */
[----:B0-----:R-:W-:-:S04]  /*1cb90*/  LOP3.LUT R4, R4, UR4, RZ, 0xc0, !PT ;  /* 0x0000000404047c12 */ /* 0x001fc8000f8ec0ff */
[----:B------:R-:W0:Y:S01]  /*1cba0*/  POPC R7, R4 ;  /* 0x0000000400077309 */ /* 0x000e220000000000 */
[----:B--2---:R-:W0:Y:S02]  /*1cbb0*/  SHFL.IDX PT, R0, R3, R0, 0x1f ;  /* 0x00001f0003007589 */ /* 0x004e2400000e0000 */
[----:B0-----:R-:W-:Y:S01]  /*1cbc0*/  IADD3 R16, R0, UR36, R7 ;  /* 0x0000002400107c10 */ /* 0x001fe2000fffe007 */
[----:B------:R-:W-:Y:S06]  /*1cbd0*/  BRA `(.L_x_9606) ;  /* 0x0000002800cc7947 */ /* 0x000fec0003800000 */
.L_x_9605:
[----:B------:R-:W1:Y:S01]  /*1cbe0*/  S2R R0, SR_CgaCtaId ;  /* 0x0000000000007919 */ /* 0x000e620000008800 */
[----:B------:R-:W-:-:S04]  /*1cbf0*/  MOV R29, 0x400 ;  /* 0x00000400001d7802 */ /* 0x000fc80000000f00 */
[----:B-1----:R-:W-:-:S05]  /*1cc00*/  LEA R29, R0, R29, 0x18 ;  /* 0x0000001d001d7211 */ /* 0x002fca00078ec0ff */
[----:B------:R-:W-:-:S05]  /*1cc10*/  VIADD R0, R29, 0x15400 ;  /* 0x000154001d007836 */ /* 0x000fca0000000000 */
[----:B------:R-:W-:-:S13]  /*1cc20*/  LOP3.LUT P0, RZ, R0, 0x1bf, RZ, 0xc0, !PT ;  /* 0x000001bf00ff7812 */ /* 0x000fda000780c0ff */
[----:B------:R-:W-:Y:S05]  /*1cc30*/  @!P0 BRA `(.L_x_9607) ;  /* 0x0000000000408947 */ /* 0x000fea0003800000 */
[----:B0-----:R-:W-:Y:S01]  /*1cc40*/  MOV R2, 0x0 ;  /* 0x0000000000027802 */ /* 0x001fe20000000f00 */
        /* <DEDUP_REMOVED lines=15> */
.L_x_9607:
[----:B------:R-:W-:-:S05]  /*1cd40*/  VIADD R0, R29, 0x400 ;  /* 0x000004001d007836 */ /* 0x000fca0000000000 */
[----:B------:R-:W-:-:S13]  /*1cd50*/  LOP3.LUT P0, RZ, R0, 0x1bf, RZ, 0xc0, !PT ;  /* 0x000001bf00ff7812 */ /* 0x000fda000780c0ff */
[----:B------:R-:W-:Y:S05]  /*1cd60*/  @!P0 BRA `(.L_x_9608) ;  /* 0x0000000000808947 */ /* 0x000fea0003800000 */
[----:B------:R-:W-:Y:S01]  /*1cd70*/  MOV R0, 0x0 ;  /* 0x0000000000007802 */ /* 0x000fe20000000f00 */
[----:B------:R-:W-:Y:S01]  /*1cd80*/  ULDC.64 UR6, c[0x4][0x1b8] ;  /* 0x01006e0000067ab9 */ /* 0x000fe20000000a00 */
[----:B------:R-:W-:Y:S01]  /*1cd90*/  ULDC.64 UR8, c[0x4][0x1c0] ;  /* 0x0100700000087ab9 */ /* 0x000fe20000000a00 */
[----:B------:R-:W-:Y:S01]  /*1cda0*/  ULDC.64 UR4, c[0x4][0x80] ;  /* 0x0100200000047ab9 */ /* 0x000fe20000000a00 */
[----:B0-----:R0:W1:Y:S01]  /*1cdb0*/  LDC.64 R2, c[0x4][R0] ;  /* 0x0100000000027b82 */ /* 0x0010620000000a00 */
        /* <DEDUP_REMOVED lines=11> */
.L_x_9609:
        /* <DEDUP_REMOVED lines=16> */
.L_x_9608:
[----:B------:R-:W2:Y:S01]  /*1cf70*/  LDL.LU R20, [R1+0x14] ;  /* 0x0000140001147983 */ /* 0x000ea20000300800 */
[----:B------:R-:W-:Y:S01]  /*1cf80*/  ULDC.64 UR4, c[0x0][0x9f8] ;  /* 0x00027e0000047ab9 */ /* 0x000fe20000000a00 */
[----:B------:R-:W1:Y:S01]  /*1cf90*/  LDC R0, c[0x0][0x428] ;  /* 0x00010a00ff007b82 */ /* 0x000e620000000800 */
[----:B------:R-:W-:Y:S01]  /*1cfa0*/  ISETP.NE.U32.AND P0, PT, RZ, UR4, PT ;  /* 0x00000004ff007c0c */ /* 0x000fe2000bf05070 */
[----:B------:R-:W-:-:S03]  /*1cfb0*/  IMAD.MOV.U32 R6, RZ, RZ, R19 ;  /* 0x000000ffff067224 */ /* 0x000fc600078e0013 */
[----:B------:R-:W-:Y:S01]  /*1cfc0*/  ISETP.NE.AND.EX P0, PT, RZ, UR5, PT, P0 ;  /* 0x00000005ff007c0c */ /* 0x000fe2000bf05300 */
[----:B------:R-:W-:-:S12]  /*1cfd0*/  ULDC.64 UR4, c[0x0][0xa00] ;  /* 0x0002800000047ab9 */ /* 0x000fd80000000a00 */
[----:B0-----:R-:W0:Y:S02]  /*1cfe0*/  @P0 LDC.64 R2, c[0x0][0x9f8] ;  /* 0x00027e00ff020b82 */ /* 0x001e240000000a00 */
[----:B0-----:R-:W-:-:S05]  /*1cff0*/  @P0 IMAD.WIDE R2, R19, 0x4, R2 ;  /* 0x0000000413020825 */ /* 0x001fca00078e0202 */
[----:B------:R0:W5:Y:S01]  /*1d000*/  @P0 LDG.E R6, desc[UR38][R2.64] ;  /* 0x0000002602060981 */ /* 0x000162000c1e1900 */
[----:B-1----:R-:W-:Y:S01]  /*1d010*/  ISETP.NE.AND P0, PT, R0, 0x1, PT ;  /* 0x000000010000780c */ /* 0x002fe20003f05270 */
[----:B------:R-:W-:Y:S01]  /*1d020*/  IMAD.MOV.U32 R0, RZ, RZ, R18 ;  /* 0x000000ffff007224 */ /* 0x000fe200078e0012 */
[----:B------:R-:W-:-:S04]  /*1d030*/  ISETP.NE.AND P6, PT, R28, RZ, PT ;  /* 0x000000ff1c00720c */ /* 0x000fc80003fc5270 */
[----:B------:R-:W-:-:S07]  /*1d040*/  PLOP3.LUT P1, PT, P6, PT, PT, 0x8, 0x0 ;  /* 0x000000000000781c */ /* 0x000fce000372e170 */
[----:B------:R-:W1:Y:S02]  /*1d050*/  @P0 LDC R5, c[0x0][0x42c] ;  /* 0x00010b00ff050b82 */ /* 0x000e640000000800 */
[----:B------:R-:W-:-:S05]  /*1d060*/  VOTEU.ALL UP1, P6 ;  /* 0x00000000003f7886 */ /* 0x000fca0003020000 */
[----:B------:R-:W-:Y:S01]  /*1d070*/  @!UP1 UIADD3 UR8, UP0, UR40, 0x270, URZ ;  /* 0x0000027028089890 */ /* 0x000fe2000ff1e03f */
[----:B------:R-:W3:Y:S03]  /*1d080*/  @P0 LDC R4, c[0x0][0x430] ;  /* 0x00010c00ff040b82 */ /* 0x000ee60000000800 */
[----:B------:R-:W-:-:S03]  /*1d090*/  @!UP1 UIADD3.X UR9, URZ, UR41, URZ, UP0, !UPT ;  /* 0x000000293f099290 */ /* 0x000fc600087fe43f */
[----:B------:R-:W-:Y:S01]  /*1d0a0*/  VOTEU.ALL UP0, P6 ;  /* 0x00000000003f7886 */ /* 0x000fe20003000000 */
[----:B-1----:R-:W-:-:S05]  /*1d0b0*/  @P0 IMAD.HI.U32 R5, R18, R5, RZ ;  /* 0x0000000512050227 */ /* 0x002fca00078e00ff */
[----:B---3--:R-:W-:Y:S02]  /*1d0c0*/  @P0 SHF.R.U32.HI R0, RZ, R4, R5 ;  /* 0x00000004ff000219 */ /* 0x008fe40000011605 */
[----:B------:R-:W-:-:S04]  /*1d0d0*/  ISETP.NE.U32.AND P0, PT, RZ, UR4, PT ;  /* 0x00000004ff007c0c */ /* 0x000fc8000bf05070 */
[----:B------:R-:W-:-:S04]  /*1d0e0*/  ISETP.NE.AND.EX P0, PT, RZ, UR5, PT, P0 ;  /* 0x00000005ff007c0c */ /* 0x000fc8000bf05300 */
[----:B------:R-:W-:Y:S01]  /*1d0f0*/  SEL R4, R19, RZ, !P0 ;  /* 0x000000ff13047207 */ /* 0x000fe20004000000 */
[----:B0-2---:R-:W-:-:S08]  /*1d100*/  IMAD R17, R17, 0xc0, R20 ;  /* 0x000000c011117824 */ /* 0x005fd000078e0214 */
.L_x_9610:
        /* <DEDUP_REMOVED lines=14> */
.L_x_9611:
        /* <DEDUP_REMOVED lines=13> */
.L_x_9612:
        /* <DEDUP_REMOVED lines=18> */
.L_x_9728:
[----:B------:R-:W-:Y:S01]  /*1d3e0*/  UMOV UR4, 0xffffffff ;  /* 0xffffffff00047882 */ /* 0x000fe20000000000 */
[----:B------:R-:W-:Y:S02]  /*1d3f0*/  SHF.R.S32.HI R12, RZ, 0x1f, R6 ;  /* 0x0000001fff0c7819 */ /* 0x000fe40000011406 */
[----:B------:R-:W-:Y:S05]  /*1d400*/  BRA.DIV UR4, `(.L_x_9614) ;  /* 0x0000003e04fc7947 */ /* 0x000fea000b800000 */
[----:B------:R-:W-:-:S13]  /*1d410*/  ELECT P6, URZ, PT ;  /* 0x00000000003f782f */ /* 0x000fda00038c0000 */
.L_x_9731:
        /* <DEDUP_REMOVED lines=21> */
.L_x_9616:
[----:B------:R-:W-:Y:S01]  /*1d570*/  IMAD R5, R22, 0x8, R29 ;  /* 0x0000000816057824 */ /* 0x000fe200078e021d */
[----:B0-----:R-:W-:-:S04]  /*1d580*/  SHF.L.U32 R10, R24, 0x1f, RZ ;  /* 0x0000001f180a7819 */ /* 0x001fc800000006ff */
[----:B------:R-:W0:Y:S02]  /*1d590*/  SYNCS.PHASECHK.TRANS64.TRYWAIT P0, [R5+URZ+0x2d840], R10 ;  /* 0x02d8400a050075a7 */ /* 0x000e24000800017f */
[----:B0-----:R-:W-:Y:S05]  /*1d5a0*/  @!P0 BRA `(.L_x_9617) ;  /* 0x0000003c00b48947 */ /* 0x001fea0003800000 */
.L_x_9732:
        /* <DEDUP_REMOVED lines=9> */
.L_x_9618:
[----:B------:R-:W-:Y:S01]  /*1d640*/  R2UR UR9, R5 ;  /* 0x00000000050972ca */ /* 0x000fe200000e0000 */
        /* <DEDUP_REMOVED lines=12> */
[----:B------:R-:W-:Y:S02]  /*1d710*/  ULEA UR11, UR11, UR5, 0x7 ;  /* 0x000000050b0b7291 */ /* 0x000fe4000f8e383f */
        /* <DEDUP_REMOVED lines=14> */
.L_x_9615:
        /* <DEDUP_REMOVED lines=44> */
.L_x_9733:
[----:B------:R-:W-:Y:S05]  /*1dac0*/  BSYNC B0 ;  /* 0x0000000000007941 */ /* 0x000fea0003800000 */
.L_x_9619:
[----:B------:R-:W2:Y:S01]  /*1dad0*/  LDL R5, [R1+0x4] ;  /* 0x0000040001057983 */ /* 0x000ea20000100800 */
[----:B------:R-:W-:Y:S01]  /*1dae0*/  BSSY B0, `(.L_x_9621) ;  /* 0x000017c000007945 */ /* 0x000fe20003800000 */
[----:B--2---:R-:W-:-:S05]  /*1daf0*/  VIADD R9, R5, 0xfffffffe ;  /* 0xfffffffe05097836 */ /* 0x004fca0000000000 */
[----:B------:R-:W-:-:S13]  /*1db00*/  ISETP.GE.AND P0, PT, R9, R27, PT ;  /* 0x0000001b0900720c */ /* 0x000fda0003f06270 */
[----:B------:R-:W-:Y:S05]  /*1db10*/  @!P0 BRA `(.L_x_9622) ;  /* 0x0000001400e08947 */ /* 0x000fea0003800000 */
[----:B0-----:R-:W-:Y:S01]  /*1db20*/  IMAD.MOV R4, RZ, RZ, -R5 ;  /* 0x000000ffff047224 */ /* 0x001fe200078e0a05 */
        /* <DEDUP_REMOVED lines=27> */
[----:B------:R-:W-:Y:S02]  /*1dce0*/  IMAD R15, R6, UR5, R4 ;  /* 0x00000005060f7c24 */ /* 0x000fe4000f8e0204 */
        /* <DEDUP_REMOVED lines=8> */
.L_x_9627:
[----:B0-----:R-:W-:Y:S01]  /*1dd70*/  IMAD R2, R10, 0x8, R29 ;  /* 0x000000080a027824 */ /* 0x001fe200078e021d */
[----:B------:R-:W-:-:S04]  /*1dd80*/  SHF.L.U32 R3, R14, 0x1f, RZ ;  /* 0x0000001f0e037819 */ /* 0x000fc800000006ff */
[----:B------:R-:W0:Y:S02]  /*1dd90*/  SYNCS.PHASECHK.TRANS64.TRYWAIT P0, [R2+URZ+0x2d840], R3 ;  /* 0x02d84003020075a7 */ /* 0x000e24000800017f */
[----:B0-----:R-:W-:Y:S05]  /*1dda0*/  @!P0 BRA `(.L_x_9628) ;  /* 0x0000003400dc8947 */ /* 0x001fea0003800000 */
.L_x_9734:
        /* <DEDUP_REMOVED lines=9> */
.L_x_9629:
        /* <DEDUP_REMOVED lines=16> */
[----:B------:R-:W-:Y:S02]  /*1df40*/  ULEA UR11, UR11, UR5, 0x7 ;  /* 0x000000050b0b7291 */ /* 0x000fe4000f8e383f */
        /* <DEDUP_REMOVED lines=14> */
.L_x_9735:
[----:B------:R-:W1:Y:S02]  /*1e030*/  S2R R5, SR_TID.X ;  /* 0x0000000000057919 */ /* 0x000e640000002100 */
[----:B-1----:R-:W-:Y:S02]  /*1e040*/  LOP3.LUT R11, R5, 0x7f, RZ, 0xc0, !PT ;  /* 0x0000007f050b7812 */ /* 0x002fe400078ec0ff */
[----:B------:R-:W2:Y:S02]  /*1e050*/  LDL R5, [R1+0x8] ;  /* 0x0000080001057983 */ /* 0x000ea40000100800 */
[----:B------:R-:W-:-:S13]  /*1e060*/  ISETP.NE.AND P0, PT, R11, RZ, PT ;  /* 0x000000ff0b00720c */ /* 0x000fda0003f05270 */
[----:B0-----:R-:W-:-:S04]  /*1e070*/  @!P0 IMAD.MOV.U32 R3, RZ, RZ, 0x6000 ;  /* 0x00006000ff038424 */ /* 0x001fc800078e00ff */
[----:B------:R2:W-:Y:S02]  /*1e080*/  @!P0 SYNCS.ARRIVE.TRANS64 RZ, [R2+URZ+0x2d850], R3 ;  /* 0x02d8500302ff89a7 */ /* 0x0005e4000800003f */
[----:B--2---:R-:W-:-:S04]  /*1e090*/  PRMT R3, R5, 0x9910, RZ ;  /* 0x0000991005037816 */ /* 0x004fc800000000ff */
[----:B------:R-:W-:-:S13]  /*1e0a0*/  ISETP.NE.AND P0, PT, R3, 0x2, PT ;  /* 0x000000020300780c */ /* 0x000fda0003f05270 */
[----:B------:R-:W-:Y:S05]  /*1e0b0*/  @P0 BRA `(.L_x_9631) ;  /* 0x0000000000040947 */ /* 0x000fea0003800000 */
[----:B------:R-:W-:Y:S01]  /*1e0c0*/  BPT.TRAP 0x1 ;  /* 0x000000040000795c */ /* 0x000fe20000300000 */
.L_x_9631:
[----:B------:R-:W2:Y:S02]  /*1e0d0*/  LDL R3, [R1] ;  /* 0x0000000001037983 */ /* 0x000ea40000100800 */
[----:B--2---:R-:W-:-:S13]  /*1e0e0*/  LOP3.LUT P0, RZ, R3, 0x40, RZ, 0xc0, !PT ;  /* 0x0000004003ff7812 */ /* 0x004fda000780c0ff */
[----:B------:R-:W-:Y:S05]  /*1e0f0*/  @P0 BRA `(.L_x_9632) ;  /* 0x0000000000040947 */ /* 0x000fea0003800000 */
[----:B------:R-:W-:Y:S01]  /*1e100*/  BPT.TRAP 0x1 ;  /* 0x000000040000795c */ /* 0x000fe20000300000 */
.L_x_9632:
        /* <DEDUP_REMOVED lines=29> */
.L_x_9626:
[----:B------:R-:W-:Y:S05]  /*1e2e0*/  BSYNC B2 ;  /* 0x0000000000027941 */ /* 0x000fea0003800000 */
.L_x_9625:
[----:B------:R-:W2:Y:S01]  /*1e2f0*/  LDL R2, [R1+0x4] ;  /* 0x0000040001027983 */ /* 0x000ea20000100800 */
[----:B------:R-:W-:Y:S02]  /*1e300*/  IMAD.MOV.U32 R24, RZ, RZ, R14 ;  /* 0x000000ffff187224 */ /* 0x000fe400078e000e */
[----:B------:R-:W-:Y:S02]  /*1e310*/  IMAD.MOV.U32 R22, RZ, RZ, R10 ;  /* 0x000000ffff167224 */ /* 0x000fe400078e000a */
[----:B--2---:R-:W-:-:S07]  /*1e320*/  VIADD R9, R2, 0xfffffffd ;  /* 0xfffffffd02097836 */ /* 0x004fce0000000000 */
.L_x_9624:
[----:B------:R-:W-:Y:S05]  /*1e330*/  BSYNC B1 ;  /* 0x0000000000017941 */ /* 0x000fea0003800000 */
.L_x_9623:
[----:B------:R-:W2:Y:S01]  /*1e340*/  LDL.LU R2, [R1+0x4] ;  /* 0x0000040001027983 */ /* 0x000ea20000300800 */
[----:B------:R-:W-:Y:S01]  /*1e350*/  VIADD R13, R13, 0xfffffffe ;  /* 0xfffffffe0d0d7836 */ /* 0x000fe20000000000 */
[----:B--2---:R-:W-:-:S04]  /*1e360*/  LOP3.LUT R2, RZ, R2, RZ, 0x33, !PT ;  /* 0x00000002ff027212 */ /* 0x004fc800078e33ff */
[----:B------:R-:W-:-:S13]  /*1e370*/  ISETP.NE.AND P0, PT, R13, R2, PT ;  /* 0x000000020d00720c */ /* 0x000fda0003f05270 */
[----:B------:R-:W-:Y:S05]  /*1e380*/  @!P0 BRA `(.L_x_9622) ;  /* 0x0000000c00c48947 */ /* 0x000fea0003800000 */
[----:B------:R-:W-:-:S07]  /*1e390*/  IMAD.MOV.U32 R4, RZ, RZ, R8 ;  /* 0x000000ffff047224 */ /* 0x000fce00078e0008 */
.L_x_9649:
[----:B------:R-:W-:Y:S01]  /*1e3a0*/  VIADD R10, R22, 0x1 ;  /* 0x00000001160a7836 */ /* 0x000fe20000000000 */
[----:B------:R-:W-:Y:S05]  /*1e3b0*/  YIELD ;  /* 0x0000000000007946 */ /* 0x000fea0003800000 */
[----:B------:R-:W-:Y:S01]  /*1e3c0*/  ISETP.NE.AND P0, PT, R10, 0x2, PT ;  /* 0x000000020a00780c */ /* 0x000fe20003f05270 */
[----:B------:R-:W-:Y:S03]  /*1e3d0*/  BSSY B1, `(.L_x_9633) ;  /* 0x0000073000017945 */ /* 0x000fe60003800000 */
[----:B0-----:R-:W-:-:S02]  /*1e3e0*/  SEL R11, RZ, 0x1, P0 ;  /* 0x00000001ff0b7807 */ /* 0x001fc40000000000 */
        /* <DEDUP_REMOVED lines=9> */
[----:B------:R-:W-:Y:S02]  /*1e480*/  ULDC.64 UR6, c[0x0][0x408] ;  /* 0x0001020000067ab9 */ /* 0x000fe40000000a00 */
[----:B------:R-:W-:Y:S01]  /*1e490*/  IMAD R5, R12, UR6, RZ ;  /* 0x000000060c057c24 */ /* 0x000fe2000f8e02ff */
        /* <DEDUP_REMOVED lines=8> */
[C---:B------:R-:W-:Y:S02]  /*1e520*/  IMAD R4, R6.reuse, UR7, R5 ;  /* 0x0000000706047c24 */ /* 0x040fe4000f8e0205 */
[----:B------:R-:W-:-:S04]  /*1e530*/  IMAD.WIDE.U32 R2, R6, UR6, R2 ;  /* 0x0000000606027c25 */ /* 0x000fc8000f8e0002 */
[----:B------:R-:W-:Y:S01]  /*1e540*/  IMAD.IADD R3, R4, 0x1, R3 ;  /* 0x0000000104037824 */ /* 0x000fe200078e0203 */
[----:B------:R-:W-:-:S04]  /*1e550*/  LEA R4, P0, R2, UR4, 0x2 ;  /* 0x0000000402047c11 */ /* 0x000fc8000f8010ff */
[----:B------:R-:W-:-:S05]  /*1e560*/  LEA.HI.X R5, R2, UR5, R3, 0x2, P0 ;  /* 0x0000000502057c11 */ /* 0x000fca00080f1403 */
[----:B------:R0:W5:Y:S04]  /*1e570*/  LDG.E R4, desc[UR38][R4.64] ;  /* 0x0000002604047981 */ /* 0x000168000c1e1900 */
.L_x_9635:
[----:B------:R-:W-:Y:S01]  /*1e580*/  IMAD R3, R10, 0x8, R29 ;  /* 0x000000080a037824 */ /* 0x000fe200078e021d */
[----:B------:R-:W-:-:S04]  /*1e590*/  SHF.L.U32 R2, R11, 0x1f, RZ ;  /* 0x0000001f0b027819 */ /* 0x000fc800000006ff */
[----:B------:R-:W1:Y:S02]  /*1e5a0*/  SYNCS.PHASECHK.TRANS64.TRYWAIT P0, [R3+URZ+0x2d840], R2 ;  /* 0x02d84002030075a7 */ /* 0x000e64000800017f */
[----:B-1----:R-:W-:Y:S05]  /*1e5b0*/  @!P0 BRA `(.L_x_9636) ;  /* 0x0000003000008947 */ /* 0x002fea0003800000 */
.L_x_9736:
        /* <DEDUP_REMOVED lines=9> */
.L_x_9637:
        /* <DEDUP_REMOVED lines=15> */
[----:B------:R-:W-:Y:S02]  /*1e740*/  ULEA UR11, UR11, UR5, 0x7 ;  /* 0x000000050b0b7291 */ /* 0x000fe4000f8e383f */
        /* <DEDUP_REMOVED lines=15> */
.L_x_9737:
        /* <DEDUP_REMOVED lines=10> */
.L_x_9639:
[----:B------:R-:W2:Y:S02]  /*1e8e0*/  LDL R3, [R1] ;  /* 0x0000000001037983 */ /* 0x000ea40000100800 */
[----:B--2---:R-:W-:-:S13]  /*1e8f0*/  LOP3.LUT P0, RZ, R3, 0x40, RZ, 0xc0, !PT ;  /* 0x0000004003ff7812 */ /* 0x004fda000780c0ff */
[----:B------:R-:W-:Y:S05]  /*1e900*/  @P0 BRA `(.L_x_9640) ;  /* 0x0000000000040947 */ /* 0x000fea0003800000 */
[----:B------:R-:W-:Y:S01]  /*1e910*/  BPT.TRAP 0x1 ;  /* 0x000000040000795c */ /* 0x000fe20000300000 */
.L_x_9640:
        /* <DEDUP_REMOVED lines=30> */
.L_x_9634:
[----:B------:R-:W-:Y:S05]  /*1eb00*/  BSYNC B1 ;  /* 0x0000000000017941 */ /* 0x000fea0003800000 */
.L_x_9633:
[----:B------:R-:W-:Y:S01]  /*1eb10*/  VIADD R22, R10, 0x1 ;  /* 0x000000010a167836 */ /* 0x000fe20000000000 */
[----:B------:R-:W-:Y:S01]  /*1eb20*/  BSSY B1, `(.L_x_9641) ;  /* 0x0000074000017945 */ /* 0x000fe20003800000 */
[----:B------:R-:W-:-:S03]  /*1eb30*/  VIADD R13, R9, 0xffffffff ;  /* 0xffffffff090d7836 */ /* 0x000fc60000000000 */
[----:B------:R-:W-:-:S04]  /*1eb40*/  ISETP.NE.AND P0, PT, R22, 0x2, PT ;  /* 0x000000021600780c */ /* 0x000fc80003f05270 */
[----:B------:R-:W-:Y:S02]  /*1eb50*/  SEL R24, RZ, 0x1, P0 ;  /* 0x00000001ff187807 */ /* 0x000fe40000000000 */
        /* <DEDUP_REMOVED lines=25> */
.L_x_9643:
[----:B------:R-:W-:Y:S01]  /*1ecf0*/  IMAD R2, R22, 0x8, R29 ;  /* 0x0000000816027824 */ /* 0x000fe200078e021d */
[----:B------:R-:W-:-:S04]  /*1ed00*/  SHF.L.U32 R3, R24, 0x1f, RZ ;  /* 0x0000001f18037819 */ /* 0x000fc800000006ff */
[----:B------:R-:W1:Y:S02]  /*1ed10*/  SYNCS.PHASECHK.TRANS64.TRYWAIT P0, [R2+URZ+0x2d840], R3 ;  /* 0x02d84003020075a7 */ /* 0x000e64000800017f */
[----:B-1----:R-:W-:Y:S05]  /*1ed20*/  @!P0 BRA `(.L_x_9644) ;  /* 0x00000028004c8947 */ /* 0x002fea0003800000 */
.L_x_9738:
        /* <DEDUP_REMOVED lines=9> */
.L_x_9645:
        /* <DEDUP_REMOVED lines=31> */
.L_x_9739:
        /* <DEDUP_REMOVED lines=10> */
.L_x_9647:
[----:B------:R-:W2:Y:S02]  /*1f050*/  LDL R3, [R1] ;  /* 0x0000000001037983 */ /* 0x000ea40000100800 */
[----:B--2---:R-:W-:-:S13]  /*1f060*/  LOP3.LUT P0, RZ, R3, 0x40, RZ, 0xc0, !PT ;  /* 0x0000004003ff7812 */ /* 0x004fda000780c0ff */
[----:B------:R-:W-:Y:S05]  /*1f070*/  @P0 BRA `(.L_x_9648) ;  /* 0x0000000000040947 */ /* 0x000fea0003800000 */
[----:B------:R-:W-:Y:S01]  /*1f080*/  BPT.TRAP 0x1 ;  /* 0x000000040000795c */ /* 0x000fe20000300000 */
.L_x_9648:
        /* <DEDUP_REMOVED lines=29> */
.L_x_9642:
[----:B------:R-:W-:Y:S05]  /*1f260*/  BSYNC B1 ;  /* 0x0000000000017941 */ /* 0x000fea0003800000 */
.L_x_9641:
[----:B------:R-:W-:Y:S01]  /*1f270*/  ISETP.GT.AND P0, PT, R13, R27, PT ;  /* 0x0000001b0d00720c */ /* 0x000fe20003f04270 */
[----:B------:R-:W-:-:S12]  /*1f280*/  VIADD R9, R9, 0xfffffffe ;  /* 0xfffffffe09097836 */ /* 0x000fd80000000000 */
[----:B------:R-:W-:Y:S05]  /*1f290*/  @P0 BRA `(.L_x_9649) ;  /* 0xfffffff000400947 */ /* 0x000fea000383ffff */
.L_x_9622:
[----:B------:R-:W-:Y:S05]  /*1f2a0*/  BSYNC B0 ;  /* 0x0000000000007941 */ /* 0x000fea0003800000 */
.L_x_9621:
[----:B------:R-:W-:Y:S01]  /*1f2b0*/  ISETP.NE.AND P0, PT, R28, RZ, PT ;  /* 0x000000ff1c00720c */ /* 0x000fe20003f05270 */
[----:B------:R-:W-:-:S12]  /*1f2c0*/  BSSY B0, `(.L_x_9650) ;  /* 0x000000e000007945 */ /* 0x000fd80003800000 */
        /* <DEDUP_REMOVED lines=12> */
[----:B0-----:R-:W-:-:S07]  /*1f390*/  IADD3 R16, R4, UR36, R9 ;  /* 0x0000002404107c10 */ /* 0x001fce000fffe009 */
.L_x_9651:
[----:B------:R-:W-:Y:S05]  /*1f3a0*/  BSYNC B0 ;  /* 0x0000000000007941 */ /* 0x000fea0003800000 */
.L_x_9650:
[----:B------:R-:W-:Y:S04]  /*1f3b0*/  BSSY B0, `(.L_x_9652) ;  /* 0x0000030000007945 */ /* 0x000fe80003800000 */
[----:B------:R-:W-:Y:S05]  /*1f3c0*/  @!P6 BRA `(.L_x_9653) ;  /* 0x0000000000b8e947 */ /* 0x000fea0003800000 */
[----:B------:R-:W-:Y:S01]  /*1f3d0*/  IMAD R3, R22, 0x8, R29 ;  /* 0x0000000816037824 */ /* 0x000fe200078e021d */
[----:B0-----:R-:W-:-:S04]  /*1f3e0*/  SHF.L.U32 R2, R24, 0x1f, RZ ;  /* 0x0000001f18027819 */ /* 0x001fc800000006ff */
[----:B------:R-:W0:Y:S02]  /*1f3f0*/  SYNCS.PHASECHK.TRANS64.TRYWAIT P0, [R3+URZ+0x2d860], R2 ;  /* 0x02d86002030075a7 */ /* 0x000e24000800017f */
[----:B0-----:R-:W-:Y:S05]  /*1f400*/  @!P0 BRA `(.L_x_9654) ;  /* 0x0000002000bc8947 */ /* 0x001fea0003800000 */
.L_x_9740:
        /* <DEDUP_REMOVED lines=10> */
.L_x_9655:
[----:B------:R-:W2:Y:S02]  /*1f4b0*/  LDL R2, [R1] ;  /* 0x0000000001027983 */ /* 0x000ea40000100800 */
[----:B--2---:R-:W-:-:S13]  /*1f4c0*/  LOP3.LUT P0, RZ, R2, 0x40, RZ, 0xc0, !PT ;  /* 0x0000004002ff7812 */ /* 0x004fda000780c0ff */
[----:B------:R-:W-:Y:S05]  /*1f4d0*/  @P0 BRA `(.L_x_9656) ;  /* 0x0000000000040947 */ /* 0x000fea0003800000 */
[----:B------:R-:W-:Y:S01]  /*1f4e0*/  BPT.TRAP 0x1 ;  /* 0x000000040000795c */ /* 0x000fe20000300000 */
.L_x_9656:
        /* <DEDUP_REMOVED lines=28> */
.L_x_9653:
[----:B------:R-:W-:Y:S05]  /*1f6b0*/  BSYNC B0 ;  /* 0x0000000000007941 */ /* 0x000fea0003800000 */
.L_x_9652:
[----:B------:R-:W-:-:S05]  /*1f6c0*/  VIADD R22, R22, 0x1 ;  /* 0x0000000116167836 */ /* 0x000fca0000000000 */
[----:B------:R-:W-:-:S04]  /*1f6d0*/  ISETP.NE.AND P0, PT, R22, 0x2, PT ;  /* 0x000000021600780c */ /* 0x000fc80003f05270 */
[----:B------:R-:W-:Y:S02]  /*1f6e0*/  SEL R3, RZ, 0x1, P0 ;  /* 0x00000001ff037807 */ /* 0x000fe40000000000 */
[----:B------:R-:W-:Y:S02]  /*1f6f0*/  SEL R22, R22, RZ, P0 ;  /* 0x000000ff16167207 */ /* 0x000fe40000000000 */
[----:B------:R-:W-:-:S07]  /*1f700*/  LOP3.LUT R24, R24, R3, RZ, 0x3c, !PT ;  /* 0x0000000318187212 */ /* 0x000fce00078e3cff */
.L_x_9606:
[----:B------:R-:W-:Y:S05]  /*1f710*/  BSYNC B6 ;  /* 0x0000000000067941 */ /* 0x000fea0003800000 */
.L_x_9604:
[----:B------:R-:W-:-:S03]  /*1f720*/  UMOV UR4, 0xffffffff ;  /* 0xffffffff00047882 */ /* 0x000fc60000000000 */
[----:B------:R-:W-:Y:S05]  /*1f730*/  BRA.DIV UR4, `(.L_x_9657) ;  /* 0x0000002204047947 */ /* 0x000fea000b800000 */
[----:B0-----:R0:W1:Y:S04]  /*1f740*/  SHFL.IDX PT, R4, R16, RZ, 0x1f ;  /* 0x00001fff10047589 */ /* 0x00106800000e0000 */
[----:B------:R0:W2:Y:S02]  /*1f750*/  SHFL.IDX PT, R5, R16, 0x1, 0x1f ;  /* 0x00201f0010057f89 */ /* 0x0000a400000e0000 */
.L_x_9744:
        /* <DEDUP_REMOVED lines=11> */
.L_x_9659:
[----:B------:R-:W-:Y:S05]  /*1f810*/  BSYNC B0 ;  /* 0x0000000000007941 */ /* 0x000fea0003800000 */
.L_x_9658:
[----:B------:R-:W-:-:S03]  /*1f820*/  UMOV UR4, 0xffffffff ;  /* 0xffffffff00047882 */ /* 0x000fc60000000000 */
[----:B------:R-:W-:Y:S05]  /*1f830*/  BRA.DIV UR4, `(.L_x_9660) ;  /* 0x0000002204107947 */ /* 0x000fea000b800000 */
[----:B-----5:R-:W4:Y:S01]  /*1f840*/  SHFL.UP PT, R14, R2, 0x1, RZ ;  /* 0x04200000020e7989 */ /* 0x020f2200000e00ff */
[C---:B------:R-:W-:Y:S02]  /*1f850*/  ISETP.NE.AND P0, PT, R28.reuse, RZ, PT ;  /* 0x000000ff1c00720c */ /* 0x040fe40003f05270 */
[----:B------:R-:W-:Y:S02]  /*1f860*/  ISETP.GE.U32.AND P1, PT, R28, 0x2, PT ;  /* 0x000000021c00780c */ /* 0x000fe40003f26070 */
        /* <DEDUP_REMOVED lines=18> */
.L_x_9752:
[----:B------:R-:W-:Y:S02]  /*1f990*/  ULDC UR4, c[0x0][0xc10] ;  /* 0x0003040000047ab9 */ /* 0x000fe40000000800 */
[----:B------:R-:W-:-:S04]  /*1f9a0*/  IMAD.U32 R6, RZ, RZ, UR4 ;  /* 0x00000004ff067e24 */ /* 0x000fc8000f8e00ff */
[----:B----4-:R-:W-:-:S04]  /*1f9b0*/  IMAD R14, R14, R6, RZ ;  /* 0x000000060e0e7224 */ /* 0x010fc800078e02ff */
[----:B--2---:R-:W-:-:S05]  /*1f9c0*/  IMAD.IADD R5, R5, 0x1, R14 ;  /* 0x0000000105057824 */ /* 0x004fca00078e020e */
[----:B-1----:R-:W-:-:S13]  /*1f9d0*/  ISETP.GT.AND P0, PT, R5, R4, PT ;  /* 0x000000040500720c */ /* 0x002fda0003f04270 */
[----:B------:R-:W-:Y:S05]  /*1f9e0*/  @P0 BRA `(.L_x_9661) ;  /* 0x0000000000ac0947 */ /* 0x000fea0003800000 */
[----:B------:R-:W1:Y:S02]  /*1f9f0*/  LDC R0, c[0x0][0xc14] ;  /* 0x00030500ff007b82 */ /* 0x000e640000000800 */
.L_x_9666:
        /* <DEDUP_REMOVED lines=9> */
[----:B---3--:R-:W1:Y:S02]  /*1fa90*/  LDC.64 R2, c[0x0][0xc58] ;  /* 0x00031600ff027b82 */ /* 0x008e640000000a00 */
[----:B-1----:R-:W-:-:S06]  /*1faa0*/  IMAD.WIDE R2, R7, 0x4, R2 ;  /* 0x0000000407027825 */ /* 0x002fcc00078e0202 */
[----:B------:R1:W5:Y:S02]  /*1fab0*/  LDG.E R2, desc[UR38][R2.64] ;  /* 0x0000002602027981 */ /* 0x000364000c1e1900 */
.L_x_9664:
[----:B------:R-:W-:Y:S05]  /*1fac0*/  BSYNC B0 ;  /* 0x0000000000007941 */ /* 0x000fea0003800000 */
.L_x_9663:
        /* <DEDUP_REMOVED lines=11> */
[----:B-1-3--:R-:W-:-:S05]  /*1fb80*/  IMAD.IADD R3, R13, 0x1, R14 ;  /* 0x000000010d037824 */ /* 0x00afca00078e020e */
        /* <DEDUP_REMOVED lines=11> */
.L_x_9760:
[----:B------:R-:W-:Y:S02]  /*1fc40*/  ULDC UR4, c[0x0][0xc10] ;  /* 0x0003040000047ab9 */ /* 0x000fe40000000800 */
[----:B------:R-:W-:-:S04]  /*1fc50*/  IMAD.U32 R6, RZ, RZ, UR4 ;  /* 0x00000004ff067e24 */ /* 0x000fc8000f8e00ff */
[----:B--2---:R-:W-:-:S04]  /*1fc60*/  IMAD R14, R14, R6, RZ ;  /* 0x000000060e0e7224 */ /* 0x004fc800078e02ff */
[----:B------:R-:W-:-:S05]  /*1fc70*/  IMAD.IADD R5, R14, 0x1, R5 ;  /* 0x000000010e057824 */ /* 0x000fca00078e0205 */
[----:B------:R-:W-:-:S13]  /*1fc80*/  ISETP.GT.AND P0, PT, R5, R4, PT ;  /* 0x000000040500720c */ /* 0x000fda0003f04270 */
[----:B------:R-:W-:Y:S05]  /*1fc90*/  @!P0 BRA `(.L_x_9666) ;  /* 0xfffffffc00588947 */ /* 0x000fea000383ffff */
.L_x_9661:
        /* <DEDUP_REMOVED lines=8> */
.L_x_9764:
[----:B------:R-:W-:Y:S01]  /*1fd20*/  ISETP.NE.AND P0, PT, R8, RZ, PT ;  /* 0x000000ff0800720c */ /* 0x000fe20003f05270 */
[----:B------:R-:W-:-:S12]  /*1fd30*/  IMAD.MOV.U32 R14, RZ, RZ, RZ ;  /* 0x000000ffff0e7224 */ /* 0x000fd800078e00ff */
[----:B------:R-:W-:Y:S05]  /*1fd40*/  @!P0 BRA `(.L_x_9668) ;  /* 0x0000000000108947 */ /* 0x000fea0003800000 */
[----:B------:R-:W-:Y:S01]  /*1fd50*/  UMOV UR4, 0xffffffff ;  /* 0xffffffff00047882 */ /* 0x000fe20000000000 */
[----:B------:R-:W-:Y:S02]  /*1fd60*/  VIADD R12, R7, 0xffffffff ;  /* 0xffffffff070c7836 */ /* 0x000fe40000000000 */
[----:B------:R-:W-:Y:S05]  /*1fd70*/  BRA.DIV UR4, `(.L_x_9669) ;  /* 0x0000002204a87947 */ /* 0x000fea000b800000 */
[----:B------:R0:W0:Y:S02]  /*1fd80*/  SHFL.IDX PT, R14, R3, R12, 0x1f ;  /* 0x00001f0c030e7589 */ /* 0x00002400000e0000 */
.L_x_9668:
[----:B0123--:R-:W0:Y:S01]  /*1fd90*/  LDC.64 R2, c[0x0][0xc68] ;  /* 0x00031a00ff027b82 */ /* 0x00fe220000000a00 */
[----:B------:R-:W-:-:S04]  /*1fda0*/  IMAD.IADD R19, R7, 0x1, R19 ;  /* 0x0000000107137824 */ /* 0x000fc800078e0213 */
[----:B0-----:R-:W-:-:S05]  /*1fdb0*/  IMAD.WIDE R2, R19, 0x4, R2 ;  /* 0x0000000413027825 */ /* 0x001fca00078e0202 */
[----:B------:R0:W4:Y:S01]  /*1fdc0*/  LDG.E R8, desc[UR38][R2.64] ;  /* 0x0000002602087981 */ /* 0x000122000c1e1900 */
[----:B------:R-:W-:Y:S02]  /*1fdd0*/  IMAD R16, R14, R6, R5 ;  /* 0x000000060e107224 */ /* 0x000fe400078e0205 */
        /* <DEDUP_REMOVED lines=35> */
[----:B0-----:R-:W-:Y:S01]  /*20010*/  VIADD R3, R8, 0xffffffe ;  /* 0x0ffffffe08037836 */ /* 0x001fe20000000000 */
[----:B------:R-:W-:-:S05]  /*20020*/  IABS R8, R6 ;  /* 0x0000000600087213 */ /* 0x000fca0000000000 */
[----:B------:R-:W0:Y:S01]  /*20030*/  F2I.FTZ.U32.TRUNC.NTZ R3, R3 ;  /* 0x0000000300037305 */ /* 0x000e22000021f000 */
[----:B------:R-:W-:Y:S02]  /*20040*/  IMAD.MOV R8, RZ, RZ, -R8 ;  /* 0x000000ffff087224 */ /* 0x000fe400078e0a08 */
[----:B0-----:R-:W-:-:S04]  /*20050*/  IMAD.MOV R2, RZ, RZ, -R3 ;  /* 0x000000ffff027224 */ /* 0x001fc800078e0a03 */
        /* <DEDUP_REMOVED lines=22> */
.L_x_9662:
[----:B------:R-:W-:Y:S01]  /*201c0*/  UMOV UR4, URZ ;  /* 0x0000003f00047c82 */ /* 0x000fe20008000000 */
[----:B------:R-:W-:Y:S01]  /*201d0*/  UMOV UR5, URZ ;  /* 0x0000003f00057c82 */ /* 0x000fe20008000000 */
[----:B------:R-:W-:Y:S01]  /*201e0*/  ULDC UR6, c[0x0][0xc14] ;  /* 0x0003050000067ab9 */ /* 0x000fe20000000800 */
[----:B0-----:R-:W-:Y:S02]  /*201f0*/  IMAD.MOV.U32 R16, RZ, RZ, R4 ;  /* 0x000000ffff107224 */ /* 0x001fe400078e0004 */
[----:B------:R-:W-:Y:S02]  /*20200*/  IMAD.U32 R17, RZ, RZ, UR4 ;  /* 0x00000004ff117e24 */ /* 0x000fe4000f8e00ff */
[----:B------:R-:W-:Y:S02]  /*20210*/  IMAD.U32 R18, RZ, RZ, UR5 ;  /* 0x00000005ff127e24 */ /* 0x000fe4000f8e00ff */
[----:B------:R-:W-:-:S07]  /*20220*/  IMAD.U32 R19, RZ, RZ, UR6 ;  /* 0x00000006ff137e24 */ /* 0x000fce000f8e00ff */
.L_x_9670:
[----:B------:R-:W-:Y:S01]  /*20230*/  ISETP.NE.AND P0, PT, R28, RZ, PT ;  /* 0x000000ff1c00720c */ /* 0x000fe20003f05270 */
[----:B------:R-:W-:Y:S05]  /*20240*/  WARPSYNC.ALL ;  /* 0x0000000000007948 */ /* 0x000fea0003800000 */
[----:B------:R-:W-:Y:S07]  /*20250*/  BAR.SYNC.DEFER_BLOCKING 0x4, 0x1a0 ;  /* 0x0106800000007b1d */ /* 0x000fee0000010000 */
[----:B------:R-:W-:Y:S01]  /*20260*/  @!P0 MOV R2, 0x400 ;  /* 0x0000040000028802 */ /* 0x000fe20000000f00 */
[----:B---3--:R-:W0:Y:S03]  /*20270*/  @!P0 S2R R3, SR_CgaCtaId ;  /* 0x0000000000038919 */ /* 0x008e260000008800 */
[----:B0-----:R-:W-:-:S05]  /*20280*/  @!P0 LEA R2, R3, R2, 0x18 ;  /* 0x0000000203028211 */ /* 0x001fca00078ec0ff */
[----:B------:R2:W-:Y:S01]  /*20290*/  @!P0 STS.128 [R2+0x2d8d0], R16 ;  /* 0x02d8d01002008388 */ /* 0x0005e20000000c00 */
[----:B------:R-:W-:Y:S06]  /*202a0*/  BAR.ARV 0x5, 0x1a0 ;  /* 0x0146800000007b1d */ /* 0x000fec0000002000 */
[----:B------:R-:W-:-:S13]  /*202b0*/  ISETP.GE.AND P0, PT, R19, R0, PT ;  /* 0x000000001300720c */ /* 0x000fda0003f06270 */
[----:B------:R-:W-:Y:S05]  /*202c0*/  @!P0 BRA `(.L_x_9671) ;  /* 0xffffffac00d48947 */ /* 0x000fea000383ffff */
.L_x_9565:
        /* <DEDUP_REMOVED lines=12> */
.L_x_9767:
[----:B------:R-:W-:Y:S05]  /*20390*/  BSYNC B0 ;  /* 0x0000000000007941 */ /* 0x000fea0003800000 */
.L_x_9672:
[----:B------:R-:W-:-:S03]  /*203a0*/  UMOV UR4, 0xffffffff ;  /* 0xffffffff00047882 */ /* 0x000fc60000000000 */
[----:B------:R-:W-:Y:S05]  /*203b0*/  BRA.DIV UR4, `(.L_x_9674) ;  /* 0x0000001e04507947 */ /* 0x000fea000b800000 */
[----:B0-----:R-:W0:Y:S02]  /*203c0*/  S2R R0, SR_TID.X ;  /* 0x0000000000007919 */ /* 0x001e240000002100 */
[----:B0-----:R-:W-:-:S04]  /*203d0*/  SHF.R.U32.HI R0, RZ, 0x5, R0 ;  /* 0x00000005ff007819 */ /* 0x001fc80000011600 */
[----:B------:R-:W-:-:S05]  /*203e0*/  LOP3.LUT R0, R0, 0x3, RZ, 0xc0, !PT ;  /* 0x0000000300007812 */ /* 0x000fca00078ec0ff */
[----:B------:R0:W1:Y:S02]  /*203f0*/  SHFL.IDX PT, R14, R0, RZ, 0x1f ;  /* 0x00001fff000e7589 */ /* 0x00006400000e0000 */
.L_x_9770:
[----:B-1----:R-:W-:-:S13]  /*20400*/  ISETP.NE.AND P0, PT, R14, RZ, PT ;  /* 0x000000ff0e00720c */ /* 0x002fda0003f05270 */
[----:B------:R-:W-:Y:S05]  /*20410*/  @P0 BRA `(.L_x_9348) ;  /* 0x0000000000880947 */ /* 0x000fea0003800000 */
[----:B------:R-:W-:-:S03]  /*20420*/  UMOV UR4, 0xffffffff ;  /* 0xffffffff00047882 */ /* 0x000fc60000000000 */
[----:B------:R-:W-:Y:S05]  /*20430*/  BRA.DIV UR4, `(.L_x_9675) ;  /* 0x0000001e04647947 */ /* 0x000fea000b800000 */
[----:B------:R-:W-:-:S13]  /*20440*/  ELECT P6, URZ, PT ;  /* 0x00000000003f782f */ /* 0x000fda00038c0000 */
.L_x_9773:
[----:B------:R-:W-:Y:S05]  /*20450*/  @!P6 BRA `(.L_x_9348) ;  /* 0x000000000078e947 */ /* 0x000fea0003800000 */
[----:B0-----:R-:W2:Y:S02]  /*20460*/  LDL.LU R0, [R1+0xc] ;  /* 0x00000c0001007983 */ /* 0x001ea40000300800 */
[----:B--2---:R-:W-:-:S04]  /*20470*/  LOP3.LUT R0, R0, 0x2, RZ, 0xfc, !PT ;  /* 0x0000000200007812 */ /* 0x004fc800078efcff */
[----:B------:R-:W-:-:S13]  /*20480*/  ISETP.NE.AND P2, PT, R0, 0x3, PT ;  /* 0x000000030000780c */ /* 0x000fda0003f45270 */
[----:B------:R-:W-:Y:S05]  /*20490*/  @!P2 BRA `(.L_x_9676) ;  /* 0x000000000004a947 */ /* 0x000fea0003800000 */
[----:B------:R-:W-:Y:S01]  /*204a0*/  BPT.TRAP 0x1 ;  /* 0x000000040000795c */ /* 0x000fe20000300000 */
.L_x_9676:
        /* <DEDUP_REMOVED lines=12> */
.L_x_9774:
[----:B------:R-:W1:Y:S02]  /*20570*/  SYNCS.PHASECHK.TRANS64.TRYWAIT P0, [R3+URZ], R0 ;  /* 0x00000000030075a7 */ /* 0x000e64000800017f */
[----:B-1----:R-:W-:Y:S05]  /*20580*/  @!P0 BRA `(.L_x_9678) ;  /* 0x0000001c00448947 */ /* 0x002fea0003800000 */
.L_x_9775:
[----:B------:R-:W-:Y:S05]  /*20590*/  @!P2 BRA `(.L_x_9679) ;  /* 0x000000000004a947 */ /* 0x000fea0003800000 */
[----:B------:R-:W-:Y:S01]  /*205a0*/  BPT.TRAP 0x1 ;  /* 0x000000040000795c */ /* 0x000fe20000300000 */
.L_x_9679:
[----:B-1----:R-:W-:-:S04]  /*205b0*/  VIADD R3, R9, 0x2d860 ;  /* 0x0002d86009037836 */ /* 0x002fc80000000000 */
[----:B------:R-:W-:-:S04]  /*205c0*/  IMAD R5, R22, 0x8, R3 ;  /* 0x0000000816057824 */ /* 0x000fc800078e0203 */
[----:B------:R-:W1:Y:S02]  /*205d0*/  SYNCS.PHASECHK.TRANS64.TRYWAIT P0, [R5+URZ], R2 ;  /* 0x00000002050075a7 */ /* 0x000e64000800017f */
[----:B-1----:R-:W-:Y:S05]  /*205e0*/  @!P0 BRA `(.L_x_9680) ;  /* 0x0000001c00408947 */ /* 0x002fea0003800000 */
.L_x_9776:
[----:B------:R-:W-:-:S07]  /*205f0*/  IMAD R3, R4, 0x8, R3 ;  /* 0x0000000804037824 */ /* 0x000fce00078e0203 */
.L_x_9681:
[----:B--2---:R2:W3:Y:S02]  /*20600*/  SYNCS.PHASECHK.TRANS64.TRYWAIT P0, [R3+URZ], R0 ;  /* 0x00000000030075a7 */ /* 0x0044e4000800017f */
[----:B---3--:R-:W-:Y:S05]  /*20610*/  @!P0 NANOSLEEP.SYNCS 0x989680 ;  /* 0x009896800000895d */ /* 0x008fea0003900000 */
[----:B------:R-:W3:Y:S02]  /*20620*/  @!P0 SYNCS.PHASECHK.TRANS64 P0, [R3+URZ], R0 ;  /* 0x00000000030085a7 */ /* 0x000ee4000800007f */
[----:B---3--:R-:W-:Y:S05]  /*20630*/  @!P0 BRA `(.L_x_9681) ;  /* 0xfffffffc00f08947 */ /* 0x008fea000383ffff */
.L_x_9348:
[----:B------:R-:W-:Y:S05]  /*20640*/  BSYNC B7 ;  /* 0x0000000000077941 */ /* 0x000fea0003800000 */
.L_x_9345:
[----:B------:R-:W-:Y:S05]  /*20650*/  EXIT ;  /* 0x000000000000794d */ /* 0x000fea0003800000 */
.L_x_9372:
[----:B0-----:R0:W1:Y:S02]  /*20660*/  SYNCS.PHASECHK.TRANS64.TRYWAIT P5, [R15+URZ+0x2d890], R86 ;  /* 0x02d890560f0075a7 */ /* 0x00106400080a017f */
[----:B-1----:R-:W-:Y:S05]  /*20670*/  @!P5 NANOSLEEP.SYNCS 0x989680 ;  /* 0x009896800000d95d */ /* 0x002fea0003900000 */
[----:B------:R-:W1:Y:S02]  /*20680*/  @!P5 SYNCS.PHASECHK.TRANS64 P5, [R15+URZ+0x2d890], R86 ;  /* 0x02d890560f00d5a7 */ /* 0x000e6400080a007f */
[----:B-1----:R-:W-:Y:S05]  /*20690*/  @!P5 BRA `(.L_x_9372) ;  /* 0xfffffffc00f0d947 */ /* 0x002fea000383ffff */
[----:B------:R-:W-:Y:S05]  /*206a0*/  BRA `(.L_x_9682) ;  /* 0xfffffe2c00047947 */ /* 0x000fea000383ffff */
.L_x_9400:
[----:B0-----:R0:W1:Y:S02]  /*206b0*/  SYNCS.PHASECHK.TRANS64.TRYWAIT P5, [R15+URZ+0x2d890], R86 ;  /* 0x02d890560f0075a7 */ /* 0x00106400080a017f */
[----:B-1----:R-:W-:Y:S05]  /*206c0*/  @!P5 NANOSLEEP.SYNCS 0x989680 ;  /* 0x009896800000d95d */ /* 0x002fea0003900000 */
[----:B------:R-:W1:Y:S02]  /*206d0*/  @!P5 SYNCS.PHASECHK.TRANS64 P5, [R15+URZ+0x2d890], R86 ;  /* 0x02d890560f00d5a7 */ /* 0x000e6400080a007f */
[----:B-1----:R-:W-:Y:S05]  /*206e0*/  @!P5 BRA `(.L_x_9400) ;  /* 0xfffffffc00f0d947 */ /* 0x002fea000383ffff */
[----:B------:R-:W-:Y:S05]  /*206f0*/  BRA `(.L_x_9683) ;  /* 0xfffffe4400e47947 */ /* 0x000fea000383ffff */
.L_x_9413:
[----:B0-----:R0:W1:Y:S02]  /*20700*/  SYNCS.PHASECHK.TRANS64.TRYWAIT P4, [R15+URZ+0x2d890], R86 ;  /* 0x02d890560f0075a7 */ /* 0x001064000808017f */
[----:B-1----:R-:W-:Y:S05]  /*20710*/  @!P4 NANOSLEEP.SYNCS 0x989680 ;  /* 0x009896800000c95d */ /* 0x002fea0003900000 */
[----:B------:R-:W1:Y:S02]  /*20720*/  @!P4 SYNCS.PHASECHK.TRANS64 P4, [R15+URZ+0x2d890], R86 ;  /* 0x02d890560f00c5a7 */ /* 0x000e64000808007f */
[----:B-1----:R-:W-:Y:S05]  /*20730*/  @!P4 BRA `(.L_x_9413) ;  /* 0xfffffffc00f0c947 */ /* 0x002fea000383ffff */
[----:B------:R-:W-:Y:S05]  /*20740*/  BRA `(.L_x_9684) ;  /* 0xfffffe6000807947 */ /* 0x000fea000383ffff */
.L_x_9417:
[----:B--2---:R2:W3:Y:S02]  /*20750*/  SYNCS.PHASECHK.TRANS64.TRYWAIT P3, [R15+URZ+0x2d8b0], R86 ;  /* 0x02d8b0560f0075a7 */ /* 0x0044e4000806017f */
[----:B---3--:R-:W-:Y:S05]  /*20760*/  @!P3 NANOSLEEP.SYNCS 0x989680 ;  /* 0x009896800000b95d */ /* 0x008fea0003900000 */
[----:B------:R-:W3:Y:S02]  /*20770*/  @!P3 SYNCS.PHASECHK.TRANS64 P3, [R15+URZ+0x2d8b0], R86 ;  /* 0x02d8b0560f00b5a7 */ /* 0x000ee4000806007f */
[----:B---3--:R-:W-:Y:S05]  /*20780*/  @!P3 BRA `(.L_x_9417) ;  /* 0xfffffffc00f0b947 */ /* 0x008fea000383ffff */
[----:B------:R-:W-:Y:S05]  /*20790*/  BRA `(.L_x_9685) ;  /* 0xfffffe6400187947 */ /* 0x000fea000383ffff */
.L_x_9431:
[----:B------:R-:W-:Y:S01]  /*207a0*/  BSSY B0, `(.L_x_9686) ;  /* 0x0000008000007945 */ /* 0x000fe20003800000 */
[----:B------:R-:W-:Y:S02]  /*207b0*/  IMAD.MOV.U32 R13, RZ, RZ, R44 ;  /* 0x000000ffff0d7224 */ /* 0x000fe400078e002c */
[----:B------:R-:W-:Y:S02]  /*207c0*/  IMAD.MOV.U32 R12, RZ, RZ, RZ ;  /* 0x000000ffff0c7224 */ /* 0x000fe400078e00ff */
[----:B------:R-:W-:Y:S02]  /*207d0*/  IMAD.MOV.U32 R11, RZ, RZ, 0x1f ;  /* 0x0000001fff0b7424 */ /* 0x000fe400078e00ff */
[----:B------:R-:W-:-:S07]  /*207e0*/  IMAD.MOV.U32 R15, RZ, RZ, -0x1 ;  /* 0xffffffffff0f7424 */ /* 0x000fce00078e00ff */
[----:B0----5:R-:W-:Y:S05]  /*207f0*/  WARPSYNC.COLLECTIVE R15, `(.L_x_9687) ;  /* 0x000000000f087348 */ /* 0x021fea0003c00000 */
[----:B0-----:R0:W1:Y:S02]  /*20800*/  SHFL.IDX P6, R14, R13, R12, R11 ;  /* 0x0000000c0d0e7389 */ /* 0x00106400000c000b */
[----:B01---5:R-:W-:Y:S01]  /*20810*/  ENDCOLLECTIVE ;  /* 0x000000000000791b */ /* 0x023fe20003800000 */
.L_x_9687:
[----:B------:R-:W-:Y:S05]  /*20820*/  BSYNC B0 ;  /* 0x0000000000007941 */ /* 0x000fea0003800000 */
.L_x_9686:
[----:B------:R2:W-:Y:S01]  /*20830*/  STL [R1+0xc], R14 ;  /* 0x00000c0e01007387 */ /* 0x0005e20000100800 */
[----:B------:R-:W-:Y:S05]  /*20840*/  BRA `(.L_x_9688) ;  /* 0xfffffe6c00607947 */ /* 0x000fea000383ffff */
.L_x_9444:
[----:B------:R-:W-:Y:S01]  /*20850*/  BSSY B1, `(.L_x_9689) ;  /* 0x0000007000017945 */ /* 0x000fe20003800000 */
[----:B------:R-:W-:Y:S02]  /*20860*/  IMAD.MOV.U32 R12, RZ, RZ, RZ ;  /* 0x000000ffff0c7224 */ /* 0x000fe400078e00ff */
[----:B------:R-:W-:Y:S02]  /*20870*/  IMAD.MOV.U32 R11, RZ, RZ, 0x1e1f ;  /* 0x00001e1fff0b7424 */ /* 0x000fe400078e00ff */
[----:B------:R-:W-:-:S07]  /*20880*/  IMAD.MOV.U32 R15, RZ, RZ, -0x1 ;  /* 0xffffffffff0f7424 */ /* 0x000fce00078e00ff */
[----:B------:R-:W-:Y:S05]  /*20890*/  WARPSYNC.COLLECTIVE R15, `(.L_x_9690) ;  /* 0x000000000f087348 */ /* 0x000fea0003c00000 */
[----:B------:R0:W1:Y:S02]  /*208a0*/  SHFL.IDX P6, R14, R13, R12, R11 ;  /* 0x0000000c0d0e7389 */ /* 0x00006400000c000b */
[----:B01----:R-:W-:Y:S01]  /*208b0*/  ENDCOLLECTIVE ;  /* 0x000000000000791b */ /* 0x003fe20003800000 */
.L_x_9690:
[----:B------:R-:W-:Y:S05]  /*208c0*/  BSYNC B1 ;  /* 0x0000000000017941 */ /* 0x000fea0003800000 */
.L_x_9689:
[----:B------:R-:W-:Y:S05]  /*208d0*/  BRA `(.L_x_9691) ;  /* 0xfffffe7800ac7947 */ /* 0x000fea000383ffff */
.L_x_9445:
        /* <DEDUP_REMOVED lines=8> */
.L_x_9693:
[----:B------:R-:W-:Y:S05]  /*20960*/  BSYNC B1 ;  /* 0x0000000000017941 */ /* 0x000fea0003800000 */
.L_x_9692:
[----:B------:R-:W-:Y:S05]  /*20970*/  BRA `(.L_x_9694) ;  /* 0xfffffe7800907947 */ /* 0x000fea000383ffff */
.L_x_9446:
        /* <DEDUP_REMOVED lines=8> */
.L_x_9696:
[----:B------:R-:W-:Y:S05]  /*20a00*/  BSYNC B1 ;  /* 0x0000000000017941 */ /* 0x000fea0003800000 */
.L_x_9695:
[----:B------:R-:W-:Y:S05]  /*20a10*/  BRA `(.L_x_9697) ;  /* 0xfffffe7800747947 */ /* 0x000fea000383ffff */
.L_x_9447:
        /* <DEDUP_REMOVED lines=8> */
.L_x_9699:
[----:B------:R-:W-:Y:S05]  /*20aa0*/  BSYNC B1 ;  /* 0x0000000000017941 */ /* 0x000fea0003800000 */
.L_x_9698:
[----:B------:R-:W-:Y:S05]  /*20ab0*/  BRA `(.L_x_9700) ;  /* 0xfffffe7800587947 */ /* 0x000fea000383ffff */
.L_x_9449:
[----:B0-----:R0:W1:Y:S02]  /*20ac0*/  SYNCS.PHASECHK.TRANS64.TRYWAIT P1, [R2+URZ+0x2d800], R3 ;  /* 0x02d80003020075a7 */ /* 0x001064000802017f */
[----:B-1----:R-:W-:Y:S05]  /*20ad0*/  @!P1 NANOSLEEP.SYNCS 0x989680 ;  /* 0x009896800000995d */ /* 0x002fea0003900000 */
[----:B------:R-:W1:Y:S02]  /*20ae0*/  @!P1 SYNCS.PHASECHK.TRANS64 P1, [R2+URZ+0x2d800], R3 ;  /* 0x02d80003020095a7 */ /* 0x000e64000802007f */
[----:B-1----:R-:W-:Y:S05]  /*20af0*/  @!P1 BRA `(.L_x_9449) ;  /* 0xfffffffc00f09947 */ /* 0x002fea000383ffff */
[----:B------:R-:W-:Y:S05]  /*20b00*/  BRA `(.L_x_9701) ;  /* 0xfffffe7800d87947 */ /* 0x000fea000383ffff */
.L_x_9463:
[----:B------:R-:W-:Y:S01]  /*20b10*/  BSSY B1, `(.L_x_9702) ;  /* 0x0000007000017945 */ /* 0x000fe20003800000 */
[----:B------:R-:W-:Y:S02]  /*20b20*/  IMAD.MOV.U32 R12, RZ, RZ, RZ ;  /* 0x000000ffff0c7224 */ /* 0x000fe400078e00ff */
[----:B------:R-:W-:Y:S02]  /*20b30*/  IMAD.MOV.U32 R11, RZ, RZ, 0x1e1f ;  /* 0x00001e1fff0b7424 */ /* 0x000fe400078e00ff */
[----:B------:R-:W-:-:S07]  /*20b40*/  IMAD.MOV.U32 R15, RZ, RZ, -0x1 ;  /* 0xffffffffff0f7424 */ /* 0x000fce00078e00ff */
[----:B------:R-:W-:Y:S05]  /*20b50*/  WARPSYNC.COLLECTIVE R15, `(.L_x_9703) ;  /* 0x000000000f087348 */ /* 0x000fea0003c00000 */
[----:B------:R0:W1:Y:S02]  /*20b60*/  SHFL.IDX P6, R14, R13, R12, R11 ;  /* 0x0000000c0d0e7389 */ /* 0x00006400000c000b */
[----:B01----:R-:W-:Y:S01]  /*20b70*/  ENDCOLLECTIVE ;  /* 0x000000000000791b */ /* 0x003fe20003800000 */
.L_x_9703:
[----:B------:R-:W-:Y:S05]  /*20b80*/  BSYNC B1 ;  /* 0x0000000000017941 */ /* 0x000fea0003800000 */
.L_x_9702:
[----:B------:R-:W-:Y:S05]  /*20b90*/  BRA `(.L_x_9704) ;  /* 0xfffffe94005c7947 */ /* 0x000fea000383ffff */
.L_x_9464:
        /* <DEDUP_REMOVED lines=8> */
.L_x_9706:
[----:B------:R-:W-:Y:S05]  /*20c20*/  BSYNC B1 ;  /* 0x0000000000017941 */ /* 0x000fea0003800000 */
.L_x_9705:
[----:B------:R-:W-:Y:S05]  /*20c30*/  BRA `(.L_x_9707) ;  /* 0xfffffe9400407947 */ /* 0x000fea000383ffff */
.L_x_9465:
        /* <DEDUP_REMOVED lines=8> */
.L_x_9709:
[----:B------:R-:W-:Y:S05]  /*20cc0*/  BSYNC B1 ;  /* 0x0000000000017941 */ /* 0x000fea0003800000 */
.L_x_9708:
[----:B------:R-:W-:Y:S05]  /*20cd0*/  BRA `(.L_x_9710) ;  /* 0xfffffe9400247947 */ /* 0x000fea000383ffff */
.L_x_9466:
        /* <DEDUP_REMOVED lines=8> */
.L_x_9712:
[----:B------:R-:W-:Y:S05]  /*20d60*/  BSYNC B1 ;  /* 0x0000000000017941 */ /* 0x000fea0003800000 */
.L_x_9711:
[----:B------:R-:W-:Y:S05]  /*20d70*/  BRA `(.L_x_9713) ;  /* 0xfffffe9400087947 */ /* 0x000fea000383ffff */
.L_x_9468:
[----:B0-----:R0:W1:Y:S02]  /*20d80*/  SYNCS.PHASECHK.TRANS64.TRYWAIT P1, [R2+URZ+0x2d800], R9 ;  /* 0x02d80009020075a7 */ /* 0x001064000802017f */
[----:B-1----:R-:W-:Y:S05]  /*20d90*/  @!P1 NANOSLEEP.SYNCS 0x989680 ;  /* 0x009896800000995d */ /* 0x002fea0003900000 */
[----:B------:R-:W1:Y:S02]  /*20da0*/  @!P1 SYNCS.PHASECHK.TRANS64 P1, [R2+URZ+0x2d800], R9 ;  /* 0x02d80009020095a7 */ /* 0x000e64000802007f */
[----:B-1----:R-:W-:Y:S05]  /*20db0*/  @!P1 BRA `(.L_x_9468) ;  /* 0xfffffffc00f09947 */ /* 0x002fea000383ffff */
[----:B------:R-:W-:Y:S05]  /*20dc0*/  BRA `(.L_x_9714) ;  /* 0xfffffe9400887947 */ /* 0x000fea000383ffff */
.L_x_9476:
[----:B-1----:R1:W2:Y:S02]  /*20dd0*/  SYNCS.PHASECHK.TRANS64.TRYWAIT P2, [R3+URZ+0x2d830], R0 ;  /* 0x02d83000030075a7 */ /* 0x0022a4000804017f */
[----:B--2---:R-:W-:Y:S05]  /*20de0*/  @!P2 NANOSLEEP.SYNCS 0x989680 ;  /* 0x009896800000a95d */ /* 0x004fea0003900000 */
[----:B------:R-:W2:Y:S02]  /*20df0*/  @!P2 SYNCS.PHASECHK.TRANS64 P2, [R3+URZ+0x2d830], R0 ;  /* 0x02d830000300a5a7 */ /* 0x000ea4000804007f */
[----:B--2---:R-:W-:Y:S05]  /*20e00*/  @!P2 BRA `(.L_x_9476) ;  /* 0xfffffffc00f0a947 */ /* 0x004fea000383ffff */
[----:B------:R-:W-:Y:S05]  /*20e10*/  BRA `(.L_x_9475) ;  /* 0xfffffeac00947947 */ /* 0x000fea000383ffff */
.L_x_9494:
[----:B-1----:R1:W2:Y:S02]  /*20e20*/  SYNCS.PHASECHK.TRANS64.TRYWAIT P4, [R15+URZ+0x2d830], R0 ;  /* 0x02d830000f0075a7 */ /* 0x0022a4000808017f */
[----:B--2---:R-:W-:Y:S05]  /*20e30*/  @!P4 NANOSLEEP.SYNCS 0x989680 ;  /* 0x009896800000c95d */ /* 0x004fea0003900000 */
[----:B------:R-:W2:Y:S02]  /*20e40*/  @!P4 SYNCS.PHASECHK.TRANS64 P4, [R15+URZ+0x2d830], R0 ;  /* 0x02d830000f00c5a7 */ /* 0x000ea4000808007f */
[----:B--2---:R-:W-:Y:S05]  /*20e50*/  @!P4 BRA `(.L_x_9494) ;  /* 0xfffffffc00f0c947 */ /* 0x004fea000383ffff */
[----:B------:R-:W-:Y:S05]  /*20e60*/  BRA `(.L_x_9493) ;  /* 0xfffffee000dc7947 */ /* 0x000fea000383ffff */
.L_x_9498:
[----:B-1----:R1:W2:Y:S02]  /*20e70*/  SYNCS.PHASECHK.TRANS64.TRYWAIT P3, [R14+URZ+0x2d850], R0 ;  /* 0x02d850000e0075a7 */ /* 0x0022a4000806017f */
[----:B--2---:R-:W-:Y:S05]  /*20e80*/  @!P3 NANOSLEEP.SYNCS 0x989680 ;  /* 0x009896800000b95d */ /* 0x004fea0003900000 */
[----:B------:R-:W2:Y:S02]  /*20e90*/  @!P3 SYNCS.PHASECHK.TRANS64 P3, [R14+URZ+0x2d850], R0 ;  /* 0x02d850000e00b5a7 */ /* 0x000ea4000806007f */
[----:B--2---:R-:W-:Y:S05]  /*20ea0*/  @!P3 BRA `(.L_x_9498) ;  /* 0xfffffffc00f0b947 */ /* 0x004fea000383ffff */
[----:B------:R-:W-:Y:S05]  /*20eb0*/  BRA `(.L_x_9495) ;  /* 0xfffffee400e07947 */ /* 0x000fea000383ffff */
.L_x_9517:
[----:B-1----:R1:W2:Y:S02]  /*20ec0*/  SYNCS.PHASECHK.TRANS64.TRYWAIT P3, [R0+URZ+0x2d830], R3 ;  /* 0x02d83003000075a7 */ /* 0x0022a4000806017f */
[----:B--2---:R-:W-:Y:S05]  /*20ed0*/  @!P3 NANOSLEEP.SYNCS 0x989680 ;  /* 0x009896800000b95d */ /* 0x004fea0003900000 */
[----:B------:R-:W2:Y:S02]  /*20ee0*/  @!P3 SYNCS.PHASECHK.TRANS64 P3, [R0+URZ+0x2d830], R3 ;  /* 0x02d830030000b5a7 */ /* 0x000ea4000806007f */
[----:B--2---:R-:W-:Y:S05]  /*20ef0*/  @!P3 BRA `(.L_x_9517) ;  /* 0xfffffffc00f0b947 */ /* 0x004fea000383ffff */
[----:B------:R-:W-:Y:S05]  /*20f00*/  BRA `(.L_x_9516) ;  /* 0xffffff1800487947 */ /* 0x000fea000383ffff */
.L_x_9521:
[----:B-1----:R1:W2:Y:S02]  /*20f10*/  SYNCS.PHASECHK.TRANS64.TRYWAIT P2, [R3+URZ+0x2d850], R0 ;  /* 0x02d85000030075a7 */ /* 0x0022a4000804017f */
[----:B--2---:R-:W-:Y:S05]  /*20f20*/  @!P2 NANOSLEEP.SYNCS 0x989680 ;  /* 0x009896800000a95d */ /* 0x004fea0003900000 */
[----:B------:R-:W2:Y:S02]  /*20f30*/  @!P2 SYNCS.PHASECHK.TRANS64 P2, [R3+URZ+0x2d850], R0 ;  /* 0x02d850000300a5a7 */ /* 0x000ea4000804007f */
[----:B--2---:R-:W-:Y:S05]  /*20f40*/  @!P2 BRA `(.L_x_9521) ;  /* 0xfffffffc00f0a947 */ /* 0x004fea000383ffff */
[----:B------:R-:W-:Y:S05]  /*20f50*/  BRA `(.L_x_9518) ;  /* 0xffffff1c004c7947 */ /* 0x000fea000383ffff */
.L_x_9528:
[----:B-1----:R1:W2:Y:S02]  /*20f60*/  SYNCS.PHASECHK.TRANS64.TRYWAIT P3, [R0+URZ+0x2d830], R3 ;  /* 0x02d83003000075a7 */ /* 0x0022a4000806017f */
[----:B--2---:R-:W-:Y:S05]  /*20f70*/  @!P3 NANOSLEEP.SYNCS 0x989680 ;  /* 0x009896800000b95d */ /* 0x004fea0003900000 */
[----:B------:R-:W2:Y:S02]  /*20f80*/  @!P3 SYNCS.PHASECHK.TRANS64 P3, [R0+URZ+0x2d830], R3 ;  /* 0x02d830030000b5a7 */ /* 0x000ea4000806007f */
[----:B--2---:R-:W-:Y:S05]  /*20f90*/  @!P3 BRA `(.L_x_9528) ;  /* 0xfffffffc00f0b947 */ /* 0x004fea000383ffff */
[----:B------:R-:W-:Y:S05]  /*20fa0*/  BRA `(.L_x_9527) ;  /* 0xffffff3c002c7947 */ /* 0x000fea000383ffff */
.L_x_9532:
[----:B-1----:R1:W2:Y:S02]  /*20fb0*/  SYNCS.PHASECHK.TRANS64.TRYWAIT P2, [R3+URZ+0x2d850], R0 ;  /* 0x02d85000030075a7 */ /* 0x0022a4000804017f */
[----:B--2---:R-:W-:Y:S05]  /*20fc0*/  @!P2 NANOSLEEP.SYNCS 0x989680 ;  /* 0x009896800000a95d */ /* 0x004fea0003900000 */
[----:B------:R-:W2:Y:S02]  /*20fd0*/  @!P2 SYNCS.PHASECHK.TRANS64 P2, [R3+URZ+0x2d850], R0 ;  /* 0x02d850000300a5a7 */ /* 0x000ea4000804007f */
[----:B--2---:R-:W-:Y:S05]  /*20fe0*/  @!P2 BRA `(.L_x_9532) ;  /* 0xfffffffc00f0a947 */ /* 0x004fea000383ffff */
[----:B------:R-:W-:Y:S05]  /*20ff0*/  BRA `(.L_x_9529) ;  /* 0xffffff4000307947 */ /* 0x000fea000383ffff */
.L_x_9545:
[----:B-1----:R1:W2:Y:S02]  /*21000*/  SYNCS.PHASECHK.TRANS64.TRYWAIT P0, [R13+URZ+0x2d850], R4 ;  /* 0x02d850040d0075a7 */ /* 0x0022a4000800017f */
[----:B--2---:R-:W-:Y:S05]  /*21010*/  @!P0 NANOSLEEP.SYNCS 0x989680 ;  /* 0x009896800000895d */ /* 0x004fea0003900000 */
[----:B------:R-:W2:Y:S02]  /*21020*/  @!P0 SYNCS.PHASECHK.TRANS64 P0, [R13+URZ+0x2d850], R4 ;  /* 0x02d850040d0085a7 */ /* 0x000ea4000800007f */
[----:B--2---:R-:W-:Y:S05]  /*21030*/  @!P0 BRA `(.L_x_9545) ;  /* 0xfffffffc00f08947 */ /* 0x004fea000383ffff */
[----:B------:R-:W-:Y:S05]  /*21040*/  BRA `(.L_x_9544) ;  /* 0xffffff6c00e47947 */ /* 0x000fea000383ffff */
.L_x_9579:
        /* <DEDUP_REMOVED lines=8> */
[----:B------:R-:W-:Y:S05]  /*210d0*/  WARPSYNC.COLLECTIVE R15, `(.L_x_9716) ;  /* 0x000000000f087348 */ /* 0x000fea0003c00000 */
[----:B------:R0:W1:Y:S02]  /*210e0*/  SHFL.IDX P6, R14, R13, R12, R11 ;  /* 0x0000000c0d0e7389 */ /* 0x00006400000c000b */
[----:B01----:R-:W-:Y:S01]  /*210f0*/  ENDCOLLECTIVE ;  /* 0x000000000000791b */ /* 0x003fe20003800000 */
.L_x_9716:
[----:B------:R-:W-:Y:S05]  /*21100*/  BSYNC B1 ;  /* 0x0000000000017941 */ /* 0x000fea0003800000 */
.L_x_9715:
[----:B------:R-:W-:Y:S05]  /*21110*/  BRA `(.L_x_9717) ;  /* 0xffffffa800b47947 */ /* 0x000fea000383ffff */
.L_x_9580:
[----:B------:R-:W-:Y:S01]  /*21120*/  BSSY B1, `(.L_x_9718) ;  /* 0x0000006000017945 */ /* 0x000fe20003800000 */
[----:B------:R-:W-:-:S07]  /*21130*/  IMAD.MOV.U32 R15, RZ, RZ, -0x1 ;  /* 0xffffffffff0f7424 */ /* 0x000fce00078e00ff */
[----:B------:R-:W-:Y:S05]  /*21140*/  WARPSYNC.COLLECTIVE R15, `(.L_x_9719) ;  /* 0x000000000f0c7348 */ /* 0x000fea0003c00000 */
[----:B------:R-:W-:Y:S02]  /*21150*/  ELECT P6, UR62, PT ;  /* 0x00000000003e782f */ /* 0x000fe400038c0000 */
[----:B------:R-:W-:Y:S01]  /*21160*/  MOV R14, UR62 ;  /* 0x0000003e000e7c02 */ /* 0x000fe20008000f00 */
[----:B------:R-:W-:Y:S10]  /*21170*/  ENDCOLLECTIVE ;  /* 0x000000000000791b */ /* 0x000ff40003800000 */
.L_x_9719:
[----:B------:R-:W-:Y:S05]  /*21180*/  BSYNC B1 ;  /* 0x0000000000017941 */ /* 0x000fea0003800000 */
.L_x_9718:
[----:B------:R-:W-:Y:S05]  /*21190*/  BRA `(.L_x_9720) ;  /* 0xffffffa800a07947 */ /* 0x000fea000383ffff */
.L_x_9582:
[----:B0-----:R0:W1:Y:S02]  /*211a0*/  SYNCS.PHASECHK.TRANS64.TRYWAIT P0, [R8+URZ+0x2d820], R9 ;  /* 0x02d82009080075a7 */ /* 0x001064000800017f */
[----:B-1----:R-:W-:Y:S05]  /*211b0*/  @!P0 NANOSLEEP.SYNCS 0x989680 ;  /* 0x009896800000895d */ /* 0x002fea0003900000 */
[----:B------:R-:W1:Y:S02]  /*211c0*/  @!P0 SYNCS.PHASECHK.TRANS64 P0, [R8+URZ+0x2d820], R9 ;  /* 0x02d82009080085a7 */ /* 0x000e64000800007f */
[----:B-1----:R-:W-:Y:S05]  /*211d0*/  @!P0 BRA `(.L_x_9582) ;  /* 0xfffffffc00f08947 */ /* 0x002fea000383ffff */
[----:B------:R-:W-:Y:S05]  /*211e0*/  BRA `(.L_x_9721) ;  /* 0xffffffa800bc7947 */ /* 0x000fea000383ffff */
.L_x_9585:
[----:B0-----:R0:W1:Y:S02]  /*211f0*/  SYNCS.PHASECHK.TRANS64.TRYWAIT P0, [R9+URZ+0x2d8a0], R10 ;  /* 0x02d8a00a090075a7 */ /* 0x001064000800017f */
[----:B-1----:R-:W-:Y:S05]  /*21200*/  @!P0 NANOSLEEP.SYNCS 0x989680 ;  /* 0x009896800000895d */ /* 0x002fea0003900000 */
[----:B------:R-:W1:Y:S02]  /*21210*/  @!P0 SYNCS.PHASECHK.TRANS64 P0, [R9+URZ+0x2d8a0], R10 ;  /* 0x02d8a00a090085a7 */ /* 0x000e64000800007f */
[----:B-1----:R-:W-:Y:S05]  /*21220*/  @!P0 BRA `(.L_x_9585) ;  /* 0xfffffffc00f08947 */ /* 0x002fea000383ffff */
[----:B------:R-:W-:Y:S05]  /*21230*/  BRA `(.L_x_9722) ;  /* 0xffffffa800c47947 */ /* 0x000fea000383ffff */
.L_x_9587:
[----:B-1----:R1:W2:Y:S02]  /*21240*/  SYNCS.PHASECHK.TRANS64.TRYWAIT P0, [R9+URZ+0x2d8c0], R10 ;  /* 0x02d8c00a090075a7 */ /* 0x0022a4000800017f */
[----:B--2---:R-:W-:Y:S05]  /*21250*/  @!P0 NANOSLEEP.SYNCS 0x989680 ;  /* 0x009896800000895d */ /* 0x004fea0003900000 */
[----:B------:R-:W2:Y:S02]  /*21260*/  @!P0 SYNCS.PHASECHK.TRANS64 P0, [R9+URZ+0x2d8c0], R10 ;  /* 0x02d8c00a090085a7 */ /* 0x000ea4000800007f */
[----:B--2---:R-:W-:Y:S05]  /*21270*/  @!P0 BRA `(.L_x_9587) ;  /* 0xfffffffc00f08947 */ /* 0x004fea000383ffff */
[----:B------:R-:W-:Y:S05]  /*21280*/  BRA `(.L_x_9723) ;  /* 0xffffffac00447947 */ /* 0x000fea000383ffff */
.L_x_9591:
[----:B0-----:R0:W1:Y:S02]  /*21290*/  SYNCS.PHASECHK.TRANS64.TRYWAIT P0, [R9+URZ+0x2d8a0], R12 ;  /* 0x02d8a00c090075a7 */ /* 0x001064000800017f */
[----:B-1----:R-:W-:Y:S05]  /*212a0*/  @!P0 NANOSLEEP.SYNCS 0x989680 ;  /* 0x009896800000895d */ /* 0x002fea0003900000 */
[----:B------:R-:W1:Y:S02]  /*212b0*/  @!P0 SYNCS.PHASECHK.TRANS64 P0, [R9+URZ+0x2d8a0], R12 ;  /* 0x02d8a00c090085a7 */ /* 0x000e64000800007f */
[----:B-1----:R-:W-:Y:S05]  /*212c0*/  @!P0 BRA `(.L_x_9591) ;  /* 0xfffffffc00f08947 */ /* 0x002fea000383ffff */
[----:B------:R-:W-:Y:S05]  /*212d0*/  BRA `(.L_x_9724) ;  /* 0xffffffac00ec7947 */ /* 0x000fea000383ffff */
.L_x_9593:
[----:B-1----:R1:W2:Y:S02]  /*212e0*/  SYNCS.PHASECHK.TRANS64.TRYWAIT P1, [R9+URZ+0x2d8c0], R12 ;  /* 0x02d8c00c090075a7 */ /* 0x0022a4000802017f */
[----:B--2---:R-:W-:Y:S05]  /*212f0*/  @!P1 NANOSLEEP.SYNCS 0x989680 ;  /* 0x009896800000995d */ /* 0x004fea0003900000 */
[----:B------:R-:W2:Y:S02]  /*21300*/  @!P1 SYNCS.PHASECHK.TRANS64 P1, [R9+URZ+0x2d8c0], R12 ;  /* 0x02d8c00c090095a7 */ /* 0x000ea4000802007f */
[----:B--2---:R-:W-:Y:S05]  /*21310*/  @!P1 BRA `(.L_x_9593) ;  /* 0xfffffffc00f09947 */ /* 0x004fea000383ffff */
[----:B------:R-:W-:Y:S05]  /*21320*/  BRA `(.L_x_9725) ;  /* 0xffffffb000687947 */ /* 0x000fea000383ffff */
.L_x_9613:
        /* <DEDUP_REMOVED lines=11> */
.L_x_9727:
[----:B------:R-:W-:Y:S05]  /*213e0*/  BSYNC B0 ;  /* 0x0000000000007941 */ /* 0x000fea0003800000 */
.L_x_9726:
[----:B------:R-:W-:Y:S05]  /*213f0*/  BRA `(.L_x_9728) ;  /* 0xffffffbc00f87947 */ /* 0x000fea000383ffff */
.L_x_9614:
[----:B------:R-:W-:Y:S01]  /*21400*/  BSSY B0, `(.L_x_9729) ;  /* 0x0000006000007945 */ /* 0x000fe20003800000 */
[----:B------:R-:W-:-:S07]  /*21410*/  IMAD.MOV.U32 R15, RZ, RZ, -0x1 ;  /* 0xffffffffff0f7424 */ /* 0x000fce00078e00ff */
[----:B------:R-:W-:Y:S05]  /*21420*/  WARPSYNC.COLLECTIVE R15, `(.L_x_9730) ;  /* 0x000000000f0c7348 */ /* 0x000fea0003c00000 */
[----:B------:R-:W-:Y:S02]  /*21430*/  ELECT P6, UR62, PT ;  /* 0x00000000003e782f */ /* 0x000fe400038c0000 */
[----:B------:R-:W-:Y:S01]  /*21440*/  MOV R14, UR62 ;  /* 0x0000003e000e7c02 */ /* 0x000fe20008000f00 */
[----:B------:R-:W-:Y:S10]  /*21450*/  ENDCOLLECTIVE ;  /* 0x000000000000791b */ /* 0x000ff40003800000 */
.L_x_9730:
[----:B------:R-:W-:Y:S05]  /*21460*/  BSYNC B0 ;  /* 0x0000000000007941 */ /* 0x000fea0003800000 */
.L_x_9729:
[----:B------:R-:W-:Y:S05]  /*21470*/  BRA `(.L_x_9731) ;  /* 0xffffffbc00e87947 */ /* 0x000fea000383ffff */
.L_x_9617:
[----:B0-----:R0:W1:Y:S02]  /*21480*/  SYNCS.PHASECHK.TRANS64.TRYWAIT P0, [R5+URZ+0x2d840], R10 ;  /* 0x02d8400a050075a7 */ /* 0x001064000800017f */
[----:B-1----:R-:W-:Y:S05]  /*21490*/  @!P0 NANOSLEEP.SYNCS 0x989680 ;  /* 0x009896800000895d */ /* 0x002fea0003900000 */
[----:B------:R-:W1:Y:S02]  /*214a0*/  @!P0 SYNCS.PHASECHK.TRANS64 P0, [R5+URZ+0x2d840], R10 ;  /* 0x02d8400a050085a7 */ /* 0x000e64000800007f */
[----:B-1----:R-:W-:Y:S05]  /*214b0*/  @!P0 BRA `(.L_x_9617) ;  /* 0xfffffffc00f08947 */ /* 0x002fea000383ffff */
[----:B------:R-:W-:Y:S05]  /*214c0*/  BRA `(.L_x_9732) ;  /* 0xffffffc000387947 */ /* 0x000fea000383ffff */
.L_x_9620:
[----:B0-----:R0:W1:Y:S02]  /*214d0*/  SYNCS.PHASECHK.TRANS64.TRYWAIT P0, [R29+URZ+0x2d820], R4 ;  /* 0x02d820041d0075a7 */ /* 0x001064000800017f */
[----:B-1----:R-:W-:Y:S05]  /*214e0*/  @!P0 NANOSLEEP.SYNCS 0x989680 ;  /* 0x009896800000895d */ /* 0x002fea0003900000 */
[----:B------:R-:W1:Y:S02]  /*214f0*/  @!P0 SYNCS.PHASECHK.TRANS64 P0, [R29+URZ+0x2d820], R4 ;  /* 0x02d820041d0085a7 */ /* 0x000e64000800007f */
[----:B-1----:R-:W-:Y:S05]  /*21500*/  @!P0 BRA `(.L_x_9620) ;  /* 0xfffffffc00f08947 */ /* 0x002fea000383ffff */
[----:B------:R-:W-:Y:S05]  /*21510*/  BRA `(.L_x_9733) ;  /* 0xffffffc400687947 */ /* 0x000fea000383ffff */
.L_x_9628:
[----:B0-----:R0:W1:Y:S02]  /*21520*/  SYNCS.PHASECHK.TRANS64.TRYWAIT P0, [R2+URZ+0x2d840], R3 ;  /* 0x02d84003020075a7 */ /* 0x001064000800017f */
[----:B-1----:R-:W-:Y:S05]  /*21530*/  @!P0 NANOSLEEP.SYNCS 0x989680 ;  /* 0x009896800000895d */ /* 0x002fea0003900000 */
[----:B------:R-:W1:Y:S02]  /*21540*/  @!P0 SYNCS.PHASECHK.TRANS64 P0, [R2+URZ+0x2d840], R3 ;  /* 0x02d84003020085a7 */ /* 0x000e64000800007f */
[----:B-1----:R-:W-:Y:S05]  /*21550*/  @!P0 BRA `(.L_x_9628) ;  /* 0xfffffffc00f08947 */ /* 0x002fea000383ffff */
[----:B------:R-:W-:Y:S05]  /*21560*/  BRA `(.L_x_9734) ;  /* 0xffffffc800107947 */ /* 0x000fea000383ffff */
.L_x_9630:
[----:B0-----:R0:W1:Y:S02]  /*21570*/  SYNCS.PHASECHK.TRANS64.TRYWAIT P0, [R2+URZ+0x2d860], R3 ;  /* 0x02d86003020075a7 */ /* 0x001064000800017f */
[----:B-1----:R-:W-:Y:S05]  /*21580*/  @!P0 NANOSLEEP.SYNCS 0x989680 ;  /* 0x009896800000895d */ /* 0x002fea0003900000 */
[----:B------:R-:W1:Y:S02]  /*21590*/  @!P0 SYNCS.PHASECHK.TRANS64 P0, [R2+URZ+0x2d860], R3 ;  /* 0x02d86003020085a7 */ /* 0x000e64000800007f */
[----:B-1----:R-:W-:Y:S05]  /*215a0*/  @!P0 BRA `(.L_x_9630) ;  /* 0xfffffffc00f08947 */ /* 0x002fea000383ffff */
[----:B------:R-:W-:Y:S05]  /*215b0*/  BRA `(.L_x_9735) ;  /* 0xffffffc8009c7947 */ /* 0x000fea000383ffff */
.L_x_9636:
[----:B-1----:R1:W2:Y:S02]  /*215c0*/  SYNCS.PHASECHK.TRANS64.TRYWAIT P0, [R3+URZ+0x2d840], R2 ;  /* 0x02d84002030075a7 */ /* 0x0022a4000800017f */
[----:B--2---:R-:W-:Y:S05]  /*215d0*/  @!P0 NANOSLEEP.SYNCS 0x989680 ;  /* 0x009896800000895d */ /* 0x004fea0003900000 */
[----:B------:R-:W2:Y:S02]  /*215e0*/  @!P0 SYNCS.PHASECHK.TRANS64 P0, [R3+URZ+0x2d840], R2 ;  /* 0x02d84002030085a7 */ /* 0x000ea4000800007f */
[----:B--2---:R-:W-:Y:S05]  /*215f0*/  @!P0 BRA `(.L_x_9636) ;  /* 0xfffffffc00f08947 */ /* 0x004fea000383ffff */
[----:B------:R-:W-:Y:S05]  /*21600*/  BRA `(.L_x_9736) ;  /* 0xffffffcc00ec7947 */ /* 0x000fea000383ffff */
.L_x_9638:
[----:B0-----:R0:W1:Y:S02]  /*21610*/  SYNCS.PHASECHK.TRANS64.TRYWAIT P0, [R2+URZ+0x2d860], R3 ;  /* 0x02d86003020075a7 */ /* 0x001064000800017f */
[----:B-1----:R-:W-:Y:S05]  /*21620*/  @!P0 NANOSLEEP.SYNCS 0x989680 ;  /* 0x009896800000895d */ /* 0x002fea0003900000 */
[----:B------:R-:W1:Y:S02]  /*21630*/  @!P0 SYNCS.PHASECHK.TRANS64 P0, [R2+URZ+0x2d860], R3 ;  /* 0x02d86003020085a7 */ /* 0x000e64000800007f */
[----:B-1----:R-:W-:Y:S05]  /*21640*/  @!P0 BRA `(.L_x_9638) ;  /* 0xfffffffc00f08947 */ /* 0x002fea000383ffff */
[----:B------:R-:W-:Y:S05]  /*21650*/  BRA `(.L_x_9737) ;  /* 0xffffffd000787947 */ /* 0x000fea000383ffff */
.L_x_9644:
[----:B-1----:R1:W2:Y:S02]  /*21660*/  SYNCS.PHASECHK.TRANS64.TRYWAIT P0, [R2+URZ+0x2d840], R3 ;  /* 0x02d84003020075a7 */ /* 0x0022a4000800017f */
[----:B--2---:R-:W-:Y:S05]  /*21670*/  @!P0 NANOSLEEP.SYNCS 0x989680 ;  /* 0x009896800000895d */ /* 0x004fea0003900000 */
[----:B------:R-:W2:Y:S02]  /*21680*/  @!P0 SYNCS.PHASECHK.TRANS64 P0, [R2+URZ+0x2d840], R3 ;  /* 0x02d84003020085a7 */ /* 0x000ea4000800007f */
[----:B--2---:R-:W-:Y:S05]  /*21690*/  @!P0 BRA `(.L_x_9644) ;  /* 0xfffffffc00f08947 */ /* 0x004fea000383ffff */
[----:B------:R-:W-:Y:S05]  /*216a0*/  BRA `(.L_x_9738) ;  /* 0xffffffd400a07947 */ /* 0x000fea000383ffff */
.L_x_9646:
[----:B0-----:R0:W1:Y:S02]  /*216b0*/  SYNCS.PHASECHK.TRANS64.TRYWAIT P0, [R2+URZ+0x2d860], R11 ;  /* 0x02d8600b020075a7 */ /* 0x001064000800017f */
[----:B-1----:R-:W-:Y:S05]  /*216c0*/  @!P0 NANOSLEEP.SYNCS 0x989680 ;  /* 0x009896800000895d */ /* 0x002fea0003900000 */
[----:B------:R-:W1:Y:S02]  /*216d0*/  @!P0 SYNCS.PHASECHK.TRANS64 P0, [R2+URZ+0x2d860], R11 ;  /* 0x02d8600b020085a7 */ /* 0x000e64000800007f */
[----:B-1----:R-:W-:Y:S05]  /*216e0*/  @!P0 BRA `(.L_x_9646) ;  /* 0xfffffffc00f08947 */ /* 0x002fea000383ffff */
[----:B------:R-:W-:Y:S05]  /*216f0*/  BRA `(.L_x_9739) ;  /* 0xffffffd8002c7947 */ /* 0x000fea000383ffff */
.L_x_9654:
[----:B0-----:R0:W1:Y:S02]  /*21700*/  SYNCS.PHASECHK.TRANS64.TRYWAIT P0, [R3+URZ+0x2d860], R2 ;  /* 0x02d86002030075a7 */ /* 0x001064000800017f */
[----:B-1----:R-:W-:Y:S05]  /*21710*/  @!P0 NANOSLEEP.SYNCS 0x989680 ;  /* 0x009896800000895d */ /* 0x002fea0003900000 */
[----:B------:R-:W1:Y:S02]  /*21720*/  @!P0 SYNCS.PHASECHK.TRANS64 P0, [R3+URZ+0x2d860], R2 ;  /* 0x02d86002030085a7 */ /* 0x000e64000800007f */
[----:B-1----:R-:W-:Y:S05]  /*21730*/  @!P0 BRA `(.L_x_9654) ;  /* 0xfffffffc00f08947 */ /* 0x002fea000383ffff */
[----:B------:R-:W-:Y:S05]  /*21740*/  BRA `(.L_x_9740) ;  /* 0xffffffdc00307947 */ /* 0x000fea000383ffff */
.L_x_9657:
[----:B------:R-:W-:Y:S01]  /*21750*/  BSSY B0, `(.L_x_9741) ;  /* 0x0000008000007945 */ /* 0x000fe20003800000 */
[----:B------:R-:W-:Y:S02]  /*21760*/  IMAD.MOV.U32 R13, RZ, RZ, R16 ;  /* 0x000000ffff0d7224 */ /* 0x000fe400078e0010 */
[----:B------:R-:W-:Y:S02]  /*21770*/  IMAD.MOV.U32 R12, RZ, RZ, RZ ;  /* 0x000000ffff0c7224 */ /* 0x000fe400078e00ff */
[----:B0-----:R-:W-:Y:S02]  /*21780*/  IMAD.MOV.U32 R11, RZ, RZ, 0x1f ;  /* 0x0000001fff0b7424 */ /* 0x001fe400078e00ff */
[----:B------:R-:W-:-:S07]  /*21790*/  IMAD.MOV.U32 R15, RZ, RZ, -0x1 ;  /* 0xffffffffff0f7424 */ /* 0x000fce00078e00ff */
[----:B------:R-:W-:Y:S05]  /*217a0*/  WARPSYNC.COLLECTIVE R15, `(.L_x_9742) ;  /* 0x000000000f087348 */ /* 0x000fea0003c00000 */
[----:B------:R0:W1:Y:S02]  /*217b0*/  SHFL.IDX P6, R14, R13, R12, R11 ;  /* 0x0000000c0d0e7389 */ /* 0x00006400000c000b */
[----:B01----:R-:W-:Y:S01]  /*217c0*/  ENDCOLLECTIVE ;  /* 0x000000000000791b */ /* 0x003fe20003800000 */
.L_x_9742:
[----:B------:R-:W-:Y:S05]  /*217d0*/  BSYNC B0 ;  /* 0x0000000000007941 */ /* 0x000fea0003800000 */
.L_x_9741:
        /* <DEDUP_REMOVED lines=8> */
.L_x_9743:
[----:B------:R-:W-:Y:S01]  /*21860*/  IMAD.MOV.U32 R5, RZ, RZ, R14 ;  /* 0x000000ffff057224 */ /* 0x000fe200078e000e */
[----:B------:R-:W-:Y:S06]  /*21870*/  BRA `(.L_x_9744) ;  /* 0xffffffdc00b87947 */ /* 0x000fec000383ffff */
.L_x_9660:
        /* <DEDUP_REMOVED lines=8> */
.L_x_9746:
[----:B------:R-:W-:Y:S05]  /*21900*/  BSYNC B0 ;  /* 0x0000000000007941 */ /* 0x000fea0003800000 */
.L_x_9745:
        /* <DEDUP_REMOVED lines=10> */
.L_x_9747:
        /* <DEDUP_REMOVED lines=8> */
.L_x_9748:
        /* <DEDUP_REMOVED lines=8> */
.L_x_9749:
        /* <DEDUP_REMOVED lines=8> */
.L_x_9750:
        /* <DEDUP_REMOVED lines=8> */
.L_x_9751:
[----:B------:R-:W-:Y:S05]  /*21bb0*/  BRA `(.L_x_9752) ;  /* 0xffffffdc00747947 */ /* 0x000fea000383ffff */
.L_x_9665:
        /* <DEDUP_REMOVED lines=8> */
.L_x_9754:
[----:B------:R-:W-:Y:S05]  /*21c40*/  BSYNC B0 ;  /* 0x0000000000007941 */ /* 0x000fea0003800000 */
.L_x_9753:
        /* <DEDUP_REMOVED lines=10> */
.L_x_9755:
        /* <DEDUP_REMOVED lines=8> */
.L_x_9756:
        /* <DEDUP_REMOVED lines=8> */
.L_x_9757:
        /* <DEDUP_REMOVED lines=8> */
.L_x_9758:
        /* <DEDUP_REMOVED lines=8> */
.L_x_9759:
[----:B------:R-:W-:Y:S05]  /*21ef0*/  BRA `(.L_x_9760) ;  /* 0xffffffdc00507947 */ /* 0x000fea000383ffff */
.L_x_9667:
[----:B------:R-:W-:Y:S01]  /*21f00*/  BSSY B0, `(.L_x_9761) ;  /* 0x0000006000007945 */ /* 0x000fe20003800000 */
[----:B------:R-:W-:Y:S01]  /*21f10*/  PLOP3.LUT P6, PT, P6, PT, PT, 0x8, 0x0 ;  /* 0x000000000000781c */ /* 0x000fe200037ce170 */
[----:B------:R-:W-:-:S12]  /*21f20*/  IMAD.MOV.U32 R15, RZ, RZ, -0x1 ;  /* 0xffffffffff0f7424 */ /* 0x000fd800078e00ff */
[----:B01-3--:R-:W-:Y:S05]  /*21f30*/  WARPSYNC.COLLECTIVE R15, `(.L_x_9762) ;  /* 0x000000000f087348 */ /* 0x00bfea0003c00000 */
[----:B------:R-:W-:Y:S01]  /*21f40*/  VOTE.ANY R14, PT, P6 ;  /* 0x00000000000e7806 */ /* 0x000fe200030e0100 */
[----:B01-3--:R-:W-:Y:S06]  /*21f50*/  ENDCOLLECTIVE ;  /* 0x000000000000791b */ /* 0x00bfec0003800000 */
.L_x_9762:
[----:B------:R-:W-:Y:S05]  /*21f60*/  BSYNC B0 ;  /* 0x0000000000007941 */ /* 0x000fea0003800000 */
.L_x_9761:
        /* <DEDUP_REMOVED lines=9> */
.L_x_9763:
[----:B------:R-:W-:Y:S01]  /*22000*/  IMAD.MOV.U32 R17, RZ, RZ, R14 ;  /* 0x000000ffff117224 */ /* 0x000fe200078e000e */
[----:B------:R-:W-:Y:S06]  /*22010*/  BRA `(.L_x_9764) ;  /* 0xffffffdc00407947 */ /* 0x000fec000383ffff */
.L_x_9669:
[----:B------:R-:W-:Y:S01]  /*22020*/  BSSY B0, `(.L_x_9765) ;  /* 0x0000007000007945 */ /* 0x000fe20003800000 */
[----:B------:R-:W-:Y:S02]  /*22030*/  IMAD.MOV.U32 R13, RZ, RZ, R3 ;  /* 0x000000ffff0d7224 */ /* 0x000fe400078e0003 */
[----:B------:R-:W-:Y:S02]  /*22040*/  IMAD.MOV.U32 R11, RZ, RZ, 0x1f ;  /* 0x0000001fff0b7424 */ /* 0x000fe400078e00ff */
[----:B------:R-:W-:-:S07]  /*22050*/  IMAD.MOV.U32 R15, RZ, RZ, -0x1 ;  /* 0xffffffffff0f7424 */ /* 0x000fce00078e00ff */
[----:B01234-:R-:W-:Y:S05]  /*22060*/  WARPSYNC.COLLECTIVE R15, `(.L_x_9766) ;  /* 0x000000000f087348 */ /* 0x01ffea0003c00000 */
[----:B------:R0:W0:Y:S02]  /*22070*/  SHFL.IDX P6, R14, R13, R12, R11 ;  /* 0x0000000c0d0e7389 */ /* 0x00002400000c000b */
[----:B01234-:R-:W-:Y:S01]  /*22080*/  ENDCOLLECTIVE ;  /* 0x000000000000791b */ /* 0x01ffe20003800000 */
.L_x_9766:
[----:B------:R-:W-:Y:S05]  /*22090*/  BSYNC B0 ;  /* 0x0000000000007941 */ /* 0x000fea0003800000 */
.L_x_9765:
[----:B------:R-:W-:Y:S05]  /*220a0*/  BRA `(.L_x_9668) ;  /* 0xffffffdc00387947 */ /* 0x000fea000383ffff */
.L_x_9673:
[----:B0-----:R0:W1:Y:S02]  /*220b0*/  SYNCS.PHASECHK.TRANS64.TRYWAIT P0, [R9+URZ+0x2d820], R0 ;  /* 0x02d82000090075a7 */ /* 0x001064000800017f */
[----:B-1----:R-:W-:Y:S05]  /*220c0*/  @!P0 NANOSLEEP.SYNCS 0x989680 ;  /* 0x009896800000895d */ /* 0x002fea0003900000 */
[----:B------:R-:W1:Y:S02]  /*220d0*/  @!P0 SYNCS.PHASECHK.TRANS64 P0, [R9+URZ+0x2d820], R0 ;  /* 0x02d82000090085a7 */ /* 0x000e64000800007f */
[----:B-1----:R-:W-:Y:S05]  /*220e0*/  @!P0 BRA `(.L_x_9673) ;  /* 0xfffffffc00f08947 */ /* 0x002fea000383ffff */
[----:B------:R-:W-:Y:S05]  /*220f0*/  BRA `(.L_x_9767) ;  /* 0xffffffe000a47947 */ /* 0x000fea000383ffff */
.L_x_9674:
        /* <DEDUP_REMOVED lines=11> */
.L_x_9769:
[----:B------:R-:W-:Y:S05]  /*221b0*/  BSYNC B0 ;  /* 0x0000000000007941 */ /* 0x000fea0003800000 */
.L_x_9768:
[----:B------:R-:W-:Y:S05]  /*221c0*/  BRA `(.L_x_9770) ;  /* 0xffffffe0008c7947 */ /* 0x000fea000383ffff */
.L_x_9675:
[----:B------:R-:W-:Y:S01]  /*221d0*/  BSSY B0, `(.L_x_9771) ;  /* 0x0000006000007945 */ /* 0x000fe20003800000 */
[----:B------:R-:W-:-:S07]  /*221e0*/  IMAD.MOV.U32 R15, RZ, RZ, -0x1 ;  /* 0xffffffffff0f7424 */ /* 0x000fce00078e00ff */
[----:B0-----:R-:W-:Y:S05]  /*221f0*/  WARPSYNC.COLLECTIVE R15, `(.L_x_9772) ;  /* 0x000000000f0c7348 */ /* 0x001fea0003c00000 */
[----:B------:R-:W-:Y:S02]  /*22200*/  ELECT P6, UR62, PT ;  /* 0x00000000003e782f */ /* 0x000fe400038c0000 */
[----:B------:R-:W-:Y:S01]  /*22210*/  MOV R14, UR62 ;  /* 0x0000003e000e7c02 */ /* 0x000fe20008000f00 */
[----:B0-----:R-:W-:Y:S10]  /*22220*/  ENDCOLLECTIVE ;  /* 0x000000000000791b */ /* 0x001ff40003800000 */
.L_x_9772:
[----:B------:R-:W-:Y:S05]  /*22230*/  BSYNC B0 ;  /* 0x0000000000007941 */ /* 0x000fea0003800000 */
.L_x_9771:
[----:B------:R-:W-:Y:S05]  /*22240*/  BRA `(.L_x_9773) ;  /* 0xffffffe000807947 */ /* 0x000fea000383ffff */
.L_x_9677:
[----:B0-----:R0:W1:Y:S02]  /*22250*/  SYNCS.PHASECHK.TRANS64.TRYWAIT P0, [R7+URZ], R2 ;  /* 0x00000002070075a7 */ /* 0x001064000800017f */
[----:B-1----:R-:W-:Y:S05]  /*22260*/  @!P0 NANOSLEEP.SYNCS 0x989680 ;  /* 0x009896800000895d */ /* 0x002fea0003900000 */
[----:B------:R-:W1:Y:S02]  /*22270*/  @!P0 SYNCS.PHASECHK.TRANS64 P0, [R7+URZ], R2 ;  /* 0x00000002070085a7 */ /* 0x000e64000800007f */
[----:B-1----:R-:W-:Y:S05]  /*22280*/  @!P0 BRA `(.L_x_9677) ;  /* 0xfffffffc00f08947 */ /* 0x002fea000383ffff */
[----:B------:R-:W-:Y:S05]  /*22290*/  BRA `(.L_x_9774) ;  /* 0xffffffe000b47947 */ /* 0x000fea000383ffff */
.L_x_9678:
[----:B-1----:R1:W2:Y:S02]  /*222a0*/  SYNCS.PHASECHK.TRANS64.TRYWAIT P0, [R3+URZ], R0 ;  /* 0x00000000030075a7 */ /* 0x0022a4000800017f */
[----:B--2---:R-:W-:Y:S05]  /*222b0*/  @!P0 NANOSLEEP.SYNCS 0x989680 ;  /* 0x009896800000895d */ /* 0x004fea0003900000 */
[----:B------:R-:W2:Y:S02]  /*222c0*/  @!P0 SYNCS.PHASECHK.TRANS64 P0, [R3+URZ], R0 ;  /* 0x00000000030085a7 */ /* 0x000ea4000800007f */
[----:B--2---:R-:W-:Y:S05]  /*222d0*/  @!P0 BRA `(.L_x_9678) ;  /* 0xfffffffc00f08947 */ /* 0x004fea000383ffff */
[----:B------:R-:W-:Y:S05]  /*222e0*/  BRA `(.L_x_9775) ;  /* 0xffffffe000a87947 */ /* 0x000fea000383ffff */
.L_x_9680:
[----:B-1----:R1:W2:Y:S02]  /*222f0*/  SYNCS.PHASECHK.TRANS64.TRYWAIT P0, [R5+URZ], R2 ;  /* 0x00000002050075a7 */ /* 0x0022a4000800017f */
[----:B--2---:R-:W-:Y:S05]  /*22300*/  @!P0 NANOSLEEP.SYNCS 0x989680 ;  /* 0x009896800000895d */ /* 0x004fea0003900000 */
[----:B------:R-:W2:Y:S02]  /*22310*/  @!P0 SYNCS.PHASECHK.TRANS64 P0, [R5+URZ], R2 ;  /* 0x00000002050085a7 */ /* 0x000ea4000800007f */
[----:B--2---:R-:W-:Y:S05]  /*22320*/  @!P0 BRA `(.L_x_9680) ;  /* 0xfffffffc00f08947 */ /* 0x004fea000383ffff */
[----:B------:R-:W-:Y:S05]  /*22330*/  BRA `(.L_x_9776) ;  /* 0xffffffe000ac7947 */ /* 0x000fea000383ffff */
.L_x_9777:
        /* <DEDUP_REMOVED lines=12> */
.L_x_12784:


//--------------------- .text._ZN7cutlass13device_kernelIN5flash11enable_sm90INS1_16FlashAttnFwdSm90INS1_25CollectiveMainloopFwdSm90ILi2EN4cute5tupleIJNS5_1CILi1EEES8_S8_EEENS6_IJNS7_ILi192EEENS7_ILi144EEENS7_ILi96EEEEEELi96ENS_10bfloat16_tEfNS_4arch4Sm90ELb1ELb0ELb0ELb0ELb0ELb0ELb0ELb0ELb1ELb0ELb0ELb0EEENS1_21CollectiveEpilogueFwdINS6_IJSA_SC_SB_EEES9_SE_SG_Li384ELb0ELb0ELb0ELb0EEENS1_30DynamicPersistentTileSchedulerILi384ELi32ELb0ELb0ELb1EEEEEEEEEvNT_6ParamsE --------------------------
	.section	.text._ZN7cutlass13device_kernelIN5flash11enable_sm90INS1_16FlashAttnFwdSm90INS1_25CollectiveMainloopFwdSm90ILi2EN4cute5tupleIJNS5_1CILi1EEES8_S8_EEENS6_IJNS7_ILi192EEENS7_ILi144EEENS7_ILi96EEEEEELi96ENS_10bfloat16_tEfNS_4arch4Sm90ELb1ELb0ELb0ELb0ELb0ELb0ELb0ELb0ELb1ELb0ELb0ELb0EEENS1_21CollectiveEpilogueFwdINS6_IJSA_SC_SB_EEES9_SE_SG_Li384ELb0ELb0ELb0ELb0EEENS1_30DynamicPersistentTileSchedulerILi384ELi32ELb0ELb0ELb1EEEEEEEEEvNT_6ParamsE,"ax",@progbits
	.align	128
.text._ZN7cutlass13device_kernelIN5flash11enable_sm90INS1_16FlashAttnFwdSm90INS1_25CollectiveMainloopFwdSm90ILi2EN4cute5tupleIJNS5_1CILi1EEES8_S8_EEENS6_IJNS7_ILi192EEENS7_ILi144EEENS7_ILi96EEEEEELi96ENS_10bfloat16_tEfNS_4arch4Sm90ELb1ELb0ELb0ELb0ELb0ELb0ELb0ELb0ELb1ELb0ELb0ELb0EEENS1_21CollectiveEpilogueFwdINS6_IJSA_SC_SB_EEES9_SE_SG_Li384ELb0ELb0ELb0ELb0EEENS1_30DynamicPersistentTileSchedulerILi384ELi32ELb0ELb0ELb1EEEEEEEEEvNT_6ParamsE:
        .type           _ZN7cutlass13device_kernelIN5flash11enable_sm90INS1_16FlashAttnFwdSm90INS1_25CollectiveMainloopFwdSm90ILi2EN4cute5tupleIJNS5_1CILi1EEES8_S8_EEENS6_IJNS7_ILi192EEENS7_ILi144EEENS7_ILi96EEEEEELi96ENS_10bfloat16_tEfNS_4arch4Sm90ELb1ELb0ELb0ELb0ELb0ELb0ELb0ELb0ELb1ELb0ELb0ELb0EEENS1_21CollectiveEpilogueFwdINS6_IJSA_SC_SB_EEES9_SE_SG_Li384ELb0ELb0ELb0ELb0EEENS1_30DynamicPersistentTileSchedulerILi384ELi32ELb0ELb0ELb1EEEEEEEEEvNT_6ParamsE,@function
        .size           _ZN7cutlass13device_kernelIN5flash11enable_sm90INS1_16FlashAttnFwdSm90INS1_25CollectiveMainloopFwdSm90ILi2EN4cute5tupleIJNS5_1CILi1EEES8_S8_EEENS6_IJNS7_ILi192EEENS7_ILi144EEENS7_ILi96EEEEEELi96ENS_10bfloat16_tEfNS_4arch4Sm90ELb1ELb0ELb0ELb0ELb0ELb0ELb0ELb0ELb1ELb0ELb0ELb0EEENS1_21CollectiveEpilogueFwdINS6_IJSA_SC_SB_EEES9_SE_SG_Li384ELb0ELb0ELb0ELb0EEENS1_30DynamicPersistentTileSchedulerILi384ELi32ELb0ELb0ELb1EEEEEEEEEvNT_6ParamsE,(.L_x_12785 - _ZN7cutlass13device_kernelIN5flash11enable_sm90INS1_16FlashAttnFwdSm90INS1_25CollectiveMainloopFwdSm90ILi2EN4cute5tupleIJNS5_1CILi1EEES8_S8_EEENS6_IJNS7_ILi192EEENS7_ILi144EEENS7_ILi96EEEEEELi96ENS_10bfloat16_tEfNS_4arch4Sm90ELb1ELb0ELb0ELb0ELb0ELb0ELb0ELb0ELb1ELb0ELb0ELb0EEENS1_21CollectiveEpilogueFwdINS6_IJSA_SC_SB_EEES9_SE_SG_Li384ELb0ELb0ELb0ELb0EEENS1_30DynamicPersistentTileSchedulerILi384ELi32ELb0ELb0ELb1EEEEEEEEEvNT_6ParamsE)
        .other          _ZN7cutlass13device_kernelIN5flash11enable_sm90INS1_16FlashAttnFwdSm90INS1_25CollectiveMainloopFwdSm90ILi2EN4cute5tupleIJNS5_1CILi1EEES8_S8_EEENS6_IJNS7_ILi192EEENS7_ILi144EEENS7_ILi96EEEEEELi96ENS_10bfloat16_tEfNS_4arch4Sm90ELb1ELb0ELb0ELb0ELb0ELb0ELb0ELb0ELb1ELb0ELb0ELb0EEENS1_21CollectiveEpilogueFwdINS6_IJSA_SC_SB_EEES9_SE_SG_Li384ELb0ELb0ELb0ELb0EEENS1_30DynamicPersistentTileSchedulerILi384ELi32ELb0ELb0ELb1EEEEEEEEEvNT_6ParamsE,@"STO_CUDA_ENTRY STV_DEFAULT"
_ZN7cutlass13device_kernelIN5flash11enable_sm90INS1_16FlashAttnFwdSm90INS1_25CollectiveMainloopFwdSm90ILi2EN4cute5tupleIJNS5_1CILi1EEES8_S8_EEENS6_IJNS7_ILi192EEENS7_ILi144EEENS7_ILi96EEEEEELi96ENS_10bfloat16_tEfNS_4arch4Sm90ELb1ELb0ELb0ELb0ELb0ELb0ELb0ELb0ELb1ELb0ELb0ELb0EEENS1_21CollectiveEpilogueFwdINS6_IJSA_SC_SB_EEES9_SE_SG_Li384ELb0ELb0ELb0ELb0EEENS1_30DynamicPersistentTileSchedulerILi384ELi32ELb0ELb0ELb1EEEEEEEEEvNT_6ParamsE:
[----:B------:R-:W1:Y:S01]  /*0000*/  LDC R1, c[0x0][0x28] ;  /* 0x00000a00ff017b82 */ /* 0x000e620000000800 */
[----:B------:R-:W2:Y:S01]  /*0010*/  S2R R2, SR_TID.X ;  /* 0x0000000000027919 */ /* 0x000ea20000002100 */
[----:B------:R-:W-:Y:S01]  /*0020*/  ELECT P0, URZ, PT ;  /* 0x00000000003f782f */ /* 0x000fe20003800000 */
[----:B------:R-:W-:Y:S01]  /*0030*/  BSSY B0, `(.L_x_9778) ;  /* 0x0000013000007945 */ /* 0x000fe20003800000 */
[----:B--2---:R-:W-:-:S05]  /*0040*/  SHF.R.U32.HI R0, RZ, 0x5, R2 ;  /* 0x00000005ff007819 */ /* 0x004fca0000011602 */
        /* <DEDUP_REMOVED lines=17> */
.L_x_9779:
[----:B------:R-:W-:Y:S05]  /*0160*/  BSYNC B0 ;  /* 0x0000000000007941 */ /* 0x000fea0003800000 */
.L_x_9778:
        /* <DEDUP_REMOVED lines=36> */
.L_x_9780:
        /* <DEDUP_REMOVED lines=22> */
.L_x_9781:
        /* <DEDUP_REMOVED lines=18> */
.L_x_9782:
        /* <DEDUP_REMOVED lines=22> */
.L_x_9783:
        /* <DEDUP_REMOVED lines=22> */
.L_x_9784:
[----:B---3--:R-:W-:Y:S01]  /*08f0*/  ISETP.NE.AND P0, PT, R3, RZ, PT ;  /* 0x000000ff0300720c */ /* 0x008fe20003f05270 */
[----:B------:R-:W-:Y:S01]  /*0900*/  IMAD.MOV.U32 R17, RZ, RZ, 0x1 ;  /* 0x00000001ff117424 */ /* 0x000fe200078e00ff */
[----:B------:R-:W-:Y:S01]  /*0910*/  NOP ;  /* 0x0000000000007918 */ /* 0x000fe20000000000 */
[----:B------:R-:W-:-:S03]  /*0920*/  LOP3.LUT R18, R2, 0x7f, RZ, 0xc0, !PT ;  /* 0x0000007f02127812 */ /* 0x000fc600078ec0ff */
[----:B------:R-:W-:Y:S01]  /*0930*/  SEL R17, R17, 0x2, !P0 ;  /* 0x0000000211117807 */ /* 0x000fe20004000000 */
[----:B-12-4-:R-:W-:Y:S06]  /*0940*/  BAR.SYNC.DEFER_BLOCKING 0x0 ;  /* 0x0000000000007b1d */ /* 0x016fec0000010000 */
[----:B------:R-:W-:Y:S05]  /*0950*/  @!P0 BRA `(.L_x_9785) ;  /* 0x000000dc00508947 */ /* 0x000fea0003800000 */
.L_x_9786:
        /* <DEDUP_REMOVED lines=16> */
[----:B------:R-:W-:Y:S01]  /*0a60*/  LOP3.LUT R144, R17, 0x1, RZ, 0xfc, !PT ;  /* 0x0000000111907812 */ /* 0x000fe200078efcff */
[----:B------:R-:W-:Y:S01]  /*0a70*/  IMAD.MOV.U32 R18, RZ, RZ, RZ ;  /* 0x000000ffff127224 */ /* 0x000fe200078e00ff */
[----:B------:R-:W-:Y:S01]  /*0a80*/  SHF.R.S32.HI R3, RZ, 0x1f, R0 ;  /* 0x0000001fff037819 */ /* 0x000fe20000011400 */
[----:B------:R-:W-:-:S03]  /*0a90*/  UMOV UR46, URZ ;  /* 0x0000003f002e7c82 */ /* 0x000fc60008000000 */
[CC--:B------:R-:W-:Y:S01]  /*0aa0*/  LEA.HI R6, R3.reuse, R0.reuse, RZ, 0x4 ;  /* 0x0000000003067211 */ /* 0x0c0fe200078f20ff */
[----:B------:R-:W2:Y:S01]  /*0ab0*/  S2UR UR6, SR_SWINHI ;  /* 0x00000000000679c3 */ /* 0x000ea20000002f00 */
[CC--:B------:R-:W-:Y:S02]  /*0ac0*/  LEA.HI R4, R3.reuse, R0.reuse, RZ, 0x7 ;  /* 0x0000000003047211 */ /* 0x0c0fe400078f38ff */
[----:B------:R-:W-:Y:S02]  /*0ad0*/  LEA.HI R8, R3, R0, RZ, 0x5 ;  /* 0x0000000003087211 */ /* 0x000fe400078f28ff */
[----:B------:R-:W-:Y:S02]  /*0ae0*/  SHF.R.S32.HI R7, RZ, 0x4, R6 ;  /* 0x00000004ff077819 */ /* 0x000fe40000011406 */
[----:B------:R-:W-:Y:S02]  /*0af0*/  LOP3.LUT R3, R6, 0xfffffff0, RZ, 0xc0, !PT ;  /* 0xfffffff006037812 */ /* 0x000fe400078ec0ff */
[----:B------:R-:W-:-:S02]  /*0b00*/  SHF.R.S32.HI R5, RZ, 0x7, R4 ;  /* 0x00000007ff057819 */ /* 0x000fc40000011404 */
[----:B------:R-:W-:Y:S01]  /*0b10*/  LOP3.LUT R9, R4, 0xffffff80, RZ, 0xc0, !PT ;  /* 0xffffff8004097812 */ /* 0x000fe200078ec0ff */
[----:B------:R-:W-:Y:S01]  /*0b20*/  IMAD.IADD R3, R0, 0x1, -R3 ;  /* 0x0000000100037824 */ /* 0x000fe200078e0a03 */
[----:B------:R-:W-:Y:S01]  /*0b30*/  LEA.HI R4, R6, R7, RZ, 0x1 ;  /* 0x0000000706047211 */ /* 0x000fe200078f08ff */
[----:B------:R-:W-:Y:S01]  /*0b40*/  IMAD.HI R10, R5, 0x55555556, RZ ;  /* 0x55555556050a7827 */ /* 0x000fe200078e02ff */
[----:B------:R-:W-:Y:S01]  /*0b50*/  SHF.R.S32.HI R8, RZ, 0x5, R8 ;  /* 0x00000005ff087819 */ /* 0x000fe20000011408 */
[----:B-1----:R-:W-:Y:S01]  /*0b60*/  ULEA UR47, UR4, UR47, 0x18 ;  /* 0x0000002f042f7291 */ /* 0x002fe2000f8ec03f */
[----:B------:R-:W-:Y:S01]  /*0b70*/  LOP3.LUT R4, R4, 0x1ffffffe, RZ, 0xc0, !PT ;  /* 0x1ffffffe04047812 */ /* 0x000fe200078ec0ff */
[----:B------:R-:W-:Y:S01]  /*0b80*/  IMAD.IADD R9, R0, 0x1, -R9 ;  /* 0x0000000100097824 */ /* 0x000fe200078e0a09 */
[--C-:B------:R-:W-:Y:S01]  /*0b90*/  SHF.R.S32.HI R0, RZ, 0x1f, R3.reuse ;  /* 0x0000001fff007819 */ /* 0x100fe20000011403 */
[----:B------:R-:W-:Y:S01]  /*0ba0*/  IMAD R14, R8, 0x10, R3 ;  /* 0x00000010080e7824 */ /* 0x000fe200078e0203 */
[----:B------:R-:W-:Y:S01]  /*0bb0*/  LEA.HI R10, R10, R10, RZ, 0x1 ;  /* 0x0000000a0a0a7211 */ /* 0x000fe200078f08ff */
[----:B------:R-:W-:Y:S01]  /*0bc0*/  IMAD.IADD R7, R7, 0x1, -R4 ;  /* 0x0000000107077824 */ /* 0x000fe200078e0a04 */
[CC--:B------:R-:W-:Y:S01]  /*0bd0*/  LEA.HI R4, R0.reuse, R3.reuse, RZ, 0x2 ;  /* 0x0000000300047211 */ /* 0x0c0fe200078f10ff */
[----:B------:R-:W-:Y:S01]  /*0be0*/  UMOV UR4, UR47 ;  /* 0x0000002f00047c82 */ /* 0x000fe20008000000 */
[----:B--2---:R-:W-:Y:S01]  /*0bf0*/  UMOV UR5, UR6 ;  /* 0x0000000600057c82 */ /* 0x004fe20008000000 */
[----:B------:R-:W-:Y:S01]  /*0c00*/  LEA.HI R0, R0, R3, RZ, 0x3 ;  /* 0x0000000300007211 */ /* 0x000fe200078f18ff */
[----:B------:R-:W-:Y:S01]  /*0c10*/  IMAD R10, R10, -0x3, R5 ;  /* 0xfffffffd0a0a7824 */ /* 0x000fe200078e0205 */
[----:B------:R-:W-:Y:S01]  /*0c20*/  SHF.R.S32.HI R6, RZ, 0x1f, R9 ;  /* 0x0000001fff067819 */ /* 0x000fe20000011409 */
[----:B------:R-:W-:-:S02]  /*0c30*/  IMAD.SHL.U32 R7, R7, 0x8, RZ ;  /* 0x0000000807077824 */ /* 0x000fc400078e00ff */
[----:B------:R-:W-:Y:S01]  /*0c40*/  IMAD.SHL.U32 R5, R0, 0x10, RZ ;  /* 0x0000001000057824 */ /* 0x000fe200078e00ff */
[----:B------:R-:W-:Y:S01]  /*0c50*/  LOP3.LUT R0, R4, 0x7fffffc, RZ, 0xc0, !PT ;  /* 0x07fffffc04007812 */ /* 0x000fe200078ec0ff */
[----:B------:R-:W-:Y:S01]  /*0c60*/  IMAD.U32 R150, RZ, RZ, UR4 ;  /* 0x00000004ff967e24 */ /* 0x000fe2000f8e00ff */
[----:B------:R-:W-:Y:S01]  /*0c70*/  SHF.R.S32.HI R4, RZ, 0x2, R4 ;  /* 0x00000002ff047819 */ /* 0x000fe20000011404 */
[----:B------:R-:W-:Y:S01]  /*0c80*/  IMAD.U32 R151, RZ, RZ, UR5 ;  /* 0x00000005ff977e24 */ /* 0x000fe2000f8e00ff */
[-C--:B------:R-:W-:Y:S01]  /*0c90*/  LEA.HI R11, R6, R9.reuse, RZ, 0x2 ;  /* 0x00000009060b7211 */ /* 0x080fe200078f10ff */
[----:B------:R-:W-:Y:S01]  /*0ca0*/  IMAD.IADD R0, R3, 0x1, -R0 ;  /* 0x0000000103007824 */ /* 0x000fe200078e0a00 */
[----:B------:R-:W-:Y:S01]  /*0cb0*/  LOP3.LUT R5, R5, 0x7fffff80, RZ, 0xc0, !PT ;  /* 0x7fffff8005057812 */ /* 0x000fe200078ec0ff */
[----:B------:R-:W-:Y:S01]  /*0cc0*/  IMAD.SHL.U32 R4, R4, 0x40, RZ ;  /* 0x0000004004047824 */ /* 0x000fe200078e00ff */
[----:B------:R-:W-:Y:S01]  /*0cd0*/  SHF.R.S32.HI R12, RZ, 0x2, R11 ;  /* 0x00000002ff0c7819 */ /* 0x000fe2000001140b */
[----:B------:R-:W-:Y:S01]  /*0ce0*/  IMAD.U32 R3, R14, 0x20, R7 ;  /* 0x000000200e037824 */ /* 0x000fe200078e0007 */
[----:B------:R-:W-:Y:S01]  /*0cf0*/  SHF.R.S32.HI R13, RZ, 0x1f, R11 ;  /* 0x0000001fff0d7819 */ /* 0x000fe2000001140b */
[----:B------:R-:W-:Y:S01]  /*0d00*/  IMAD R5, R8, 0x100, R5 ;  /* 0x0000010008057824 */ /* 0x000fe200078e0205 */
[----:B------:R-:W-:Y:S01]  /*0d10*/  LOP3.LUT R4, R4, 0x40, RZ, 0xc0, !PT ;  /* 0x0000004004047812 */ /* 0x000fe200078ec0ff */
[----:B------:R-:W-:Y:S01]  /*0d20*/  UMOV UR5, URZ ;  /* 0x0000003f00057c82 */ /* 0x000fe20008000000 */
[----:B------:R-:W-:Y:S01]  /*0d30*/  LEA.HI R13, R13, R12, RZ, 0x3 ;  /* 0x0000000c0d0d7211 */ /* 0x000fe200078f18ff */
[----:B------:R-:W-:Y:S01]  /*0d40*/  IMAD R5, R0, 0x10, R5 ;  /* 0x0000001000057824 */ /* 0x000fe200078e0205 */
[----:B------:R-:W-:Y:S01]  /*0d50*/  LOP3.LUT R7, R4, 0x8, R7, 0xf8, !PT ;  /* 0x0000000804077812 */ /* 0x000fe200078ef807 */
[----:B------:R-:W-:Y:S01]  /*0d60*/  IMAD.WIDE R150, R3, 0x2, R150 ;  /* 0x0000000203967825 */ /* 0x000fe200078e0296 */
[----:B------:R-:W-:Y:S01]  /*0d70*/  SHF.R.U32.HI R4, RZ, 0x3, R4 ;  /* 0x00000003ff047819 */ /* 0x000fe20000011604 */
[----:B------:R-:W-:Y:S01]  /*0d80*/  UMOV UR4, UR7 ;  /* 0x0000000700047c82 */ /* 0x000fe20008000000 */
[----:B------:R-:W-:Y:S01]  /*0d90*/  LOP3.LUT R13, R13, 0xfffffff8, RZ, 0xc0, !PT ;  /* 0xfffffff80d0d7812 */ /* 0x000fe200078ec0ff */
[----:B------:R-:W-:Y:S01]  /*0da0*/  IMAD.U32 R148, RZ, RZ, UR5 ;  /* 0x00000005ff947e24 */ /* 0x000fe2000f8e00ff */
[----:B------:R-:W-:-:S02]  /*0db0*/  LEA.HI R6, R6, R9, RZ, 0x5 ;  /* 0x0000000906067211 */ /* 0x000fc400078f28ff */
[----:B------:R-:W-:Y:S01]  /*0dc0*/  LOP3.LUT R4, R7, R4, RZ, 0x3c, !PT ;  /* 0x0000000407047212 */ /* 0x000fe200078e3cff */
[----:B------:R-:W-:Y:S01]  /*0dd0*/  IMAD.IADD R13, R12, 0x1, -R13 ;  /* 0x000000010c0d7824 */ /* 0x000fe200078e0a0d */
[----:B------:R-:W-:Y:S02]  /*0de0*/  SHF.R.S32.HI R6, RZ, 0x5, R6 ;  /* 0x00000005ff067819 */ /* 0x000fe40000011406 */
[----:B------:R-:W-:Y:S01]  /*0df0*/  LOP3.LUT R8, R11, 0x7ffffffc, RZ, 0xc0, !PT ;  /* 0x7ffffffc0b087812 */ /* 0x000fe200078ec0ff */
[----:B------:R-:W-:Y:S02]  /*0e00*/  IMAD.IADD R4, R4, 0x1, R5 ;  /* 0x0000000104047824 */ /* 0x000fe400078e0205 */
[----:B------:R-:W-:Y:S02]  /*0e10*/  IMAD R13, R6, 0x10, R13 ;  /* 0x00000010060d7824 */ /* 0x000fe400078e020d */
[----:B------:R-:W-:Y:S01]  /*0e20*/  IMAD.IADD R19, R9, 0x1, -R8 ;  /* 0x0000000109137824 */ /* 0x000fe200078e0a08 */
[----:B------:R-:W-:Y:S01]  /*0e30*/  LEA R22, R4, UR47, 0x1 ;  /* 0x0000002f04167c11 */ /* 0x000fe2000f8e08ff */
[----:B------:R-:W-:-:S07]  /*0e40*/  IMAD R23, R10, 0x40, R13 ;  /* 0x000000400a177824 */ /* 0x000fce00078e020d */
.L_x_9829:
        /* <DEDUP_REMOVED lines=11> */
[----:B--2---:R-:W-:Y:S05]  /*0f00*/  @!P0 BRA `(.L_x_9787) ;  /* 0x0000000000248947 */ /* 0x004fea0003800000 */
        /* <DEDUP_REMOVED lines=9> */
.L_x_9787:
        /* <DEDUP_REMOVED lines=8> */
.L_x_9788:
[----:B------:R-:W-:Y:S01]  /*1020*/  R2UR UR5, R147 ;  /* 0x00000000930572ca */ /* 0x000fe200000e0000 */
[----:B------:R-:W1:Y:S01]  /*1030*/  LDC R4, c[0x0][0x288] ;  /* 0x0000a200ff047b82 */ /* 0x000e620000000800 */
[----:B------:R-:W-:Y:S01]  /*1040*/  ULDC UR6, c[0x0][0xdac] ;  /* 0x00036b0000067ab9 */ /* 0x000fe20000000800 */
[----:B------:R-:W-:Y:S01]  /*1050*/  ULDC.64 UR10, c[0x0][0x3f8] ;  /* 0x0000fe00000a7ab9 */ /* 0x000fe20000000a00 */
[----:B------:R-:W-:Y:S01]  /*1060*/  ULDC UR43, c[0x0][0xdb8] ;  /* 0x00036e00002b7ab9 */ /* 0x000fe20000000800 */
[----:B------:R-:W-:Y:S01]  /*1070*/  UISETP.NE.U32.AND UP0, UPT, UR10, URZ, UPT ;  /* 0x0000003f0a00728c */ /* 0x000fe2000bf05070 */
[----:B------:R-:W-:Y:S01]  /*1080*/  PLOP3.LUT P0, PT, PT, PT, PT, 0x80, 0x0 ;  /* 0x000000000000781c */ /* 0x000fe20003f0f070 */
[----:B------:R-:W-:Y:S01]  /*1090*/  UIADD3 UR4, UR7, -UR4, URZ ;  /* 0x8000000407047290 */ /* 0x000fe2000fffe03f */
[----:B------:R-:W-:Y:S01]  /*10a0*/  CS2R R12, SRZ ;  /* 0x00000000000c7805 */ /* 0x000fe2000001ff00 */
[----:B------:R-:W2:Y:S01]  /*10b0*/  LDC R65, c[0x0][0x2e0] ;  /* 0x0000b800ff417b82 */ /* 0x000ea20000000800 */
[----:B------:R-:W-:Y:S01]  /*10c0*/  UISETP.NE.AND.EX UP0, UPT, UR11, URZ, UPT, UP0 ;  /* 0x0000003f0b00728c */ /* 0x000fe2000bf05300 */
[----:B------:R-:W-:Y:S01]  /*10d0*/  IMAD.MOV.U32 R71, RZ, RZ, RZ ;  /* 0x000000ffff477224 */ /* 0x000fe200078e00ff */
[----:B------:R-:W-:Y:S01]  /*10e0*/  CS2R R38, SRZ ;  /* 0x0000000000267805 */ /* 0x000fe2000001ff00 */
[----:B------:R-:W-:Y:S01]  /*10f0*/  ULOP3.LUT UR5, URZ, UR5, URZ, 0x33, !UPT ;  /* 0x000000053f057292 */ /* 0x000fe2000f8e333f */
[----:B------:R-:W-:-:S02]  /*1100*/  CS2R R42, SRZ ;  /* 0x00000000002a7805 */ /* 0x000fc4000001ff00 */
[----:B------:R-:W-:Y:S02]  /*1110*/  CS2R R28, SRZ ;  /* 0x00000000001c7805 */ /* 0x000fe4000001ff00 */
[----:B------:R-:W-:Y:S01]  /*1120*/  CS2R R14, SRZ ;  /* 0x00000000000e7805 */ /* 0x000fe2000001ff00 */
[----:B------:R-:W-:Y:S01]  /*1130*/  UIADD3 UR5, UR5, UR6, URZ ;  /* 0x0000000605057290 */ /* 0x000fe2000fffe03f */
[----:B------:R-:W-:Y:S02]  /*1140*/  CS2R R44, SRZ ;  /* 0x00000000002c7805 */ /* 0x000fe4000001ff00 */
[----:B------:R-:W-:Y:S01]  /*1150*/  CS2R R46, SRZ ;  /* 0x00000000002e7805 */ /* 0x000fe2000001ff00 */
[----:B------:R-:W-:Y:S01]  /*1160*/  ULDC UR6, c[0x0][0x404] ;  /* 0x0001010000067ab9 */ /* 0x000fe20000000800 */
[----:B------:R-:W-:Y:S01]  /*1170*/  UIMAD UR42, UR5, 0xc0, URZ ;  /* 0x000000c0052a78a4 */ /* 0x000fe2000f8e023f */
[----:B------:R-:W-:Y:S01]  /*1180*/  CS2R R32, SRZ ;  /* 0x0000000000207805 */ /* 0x000fe2000001ff00 */
[----:B------:R-:W-:Y:S01]  /*1190*/  USEL UR5, UR6, 0x1, UP0 ;  /* 0x0000000106057887 */ /* 0x000fe20008000000 */
[----:B------:R-:W-:Y:S01]  /*11a0*/  CS2R R20, SRZ ;  /* 0x0000000000147805 */ /* 0x000fe2000001ff00 */
[----:B------:R-:W-:Y:S01]  /*11b0*/  UISETP.NE.AND UP0, UPT, UR43, 0x1, UPT ;  /* 0x000000012b00788c */ /* 0x000fe2000bf05270 */
[----:B------:R-:W-:Y:S01]  /*11c0*/  CS2R R48, SRZ ;  /* 0x0000000000307805 */ /* 0x000fe2000001ff00 */
[----:B------:R-:W-:Y:S01]  /*11d0*/  IMAD.U32 R17, RZ, RZ, UR42 ;  /* 0x0000002aff117e24 */ /* 0x000fe2000f8e00ff */
[----:B------:R-:W-:Y:S01]  /*11e0*/  CS2R R24, SRZ ;  /* 0x0000000000187805 */ /* 0x000fe2000001ff00 */
[----:B------:R-:W-:Y:S01]  /*11f0*/  IMAD.MOV.U32 R50, RZ, RZ, RZ ;  /* 0x000000ffff327224 */ /* 0x000fe200078e00ff */
[----:B------:R-:W-:-:S02]  /*1200*/  CS2R R52, SRZ ;  /* 0x0000000000347805 */ /* 0x000fc4000001ff00 */
        /* <DEDUP_REMOVED lines=10> */
[----:B------:R-:W-:Y:S01]  /*12b0*/  IMAD.HI R0, R0, 0x38e38e39, RZ ;  /* 0x38e38e3900007827 */ /* 0x000fe200078e02ff */
[----:B------:R-:W-:Y:S01]  /*12c0*/  UIMAD.WIDE.U32 UR4, UR8, UR4, URZ ;  /* 0x00000004080472a5 */ /* 0x000fe2000f8e003f */
[----:B------:R-:W-:Y:S01]  /*12d0*/  CS2R R56, SRZ ;  /* 0x0000000000387805 */ /* 0x000fe2000001ff00 */
[----:B------:R-:W-:Y:S01]  /*12e0*/  UMOV UR44, UR8 ;  /* 0x00000008002c7c82 */ /* 0x000fe20008000000 */
[----:B------:R-:W-:Y:S01]  /*12f0*/  IMAD.HI R4, R4, 0x38e38e39, RZ ;  /* 0x38e38e3904047827 */ /* 0x000fe200078e02ff */
        /* <DEDUP_REMOVED lines=16> */
[----:B------:R-:W-:Y:S01]  /*1400*/  ISETP.GE.AND P1, PT, R64, 0x1, PT ;  /* 0x000000014000780c */ /* 0x000fe20003f26270 */
[----:B------:R-:W-:Y:S02]  /*1410*/  IMAD.MOV.U32 R9, RZ, RZ, RZ ;  /* 0x000000ffff097224 */ /* 0x000fe400078e00ff */
[----:B------:R-:W-:Y:S02]  /*1420*/  IMAD.MOV.U32 R11, RZ, RZ, RZ ;  /* 0x000000ffff0b7224 */ /* 0x000fe400078e00ff */
[----:B------:R-:W-:-:S02]  /*1430*/  IMAD.MOV.U32 R78, RZ, RZ, RZ ;  /* 0x000000ffff4e7224 */ /* 0x000fc400078e00ff */
[----:B------:R-:W-:-:S06]  /*1440*/  IMAD.MOV.U32 R80, RZ, RZ, RZ ;  /* 0x000000ffff507224 */ /* 0x000fcc00078e00ff */
[----:B------:R-:W-:Y:S05]  /*1450*/  @!P1 BRA `(.L_x_9789) ;  /* 0x000000c000949947 */ /* 0x000fea0003800000 */
[----:B------:R-:W-:Y:S01]  /*1460*/  VIADD R0, R2, 0xffffff80 ;  /* 0xffffff8002007836 */ /* 0x000fe20000000000 */
[----:B------:R-:W-:-:S04]  /*1470*/  UIADD3 UR6, UR47, 0x24300, URZ ;  /* 0x000243002f067890 */ /* 0x000fc8000fffe03f */
[----:B------:R-:W-:Y:S01]  /*1480*/  SHF.R.S32.HI R3, RZ, 0x1f, R0 ;  /* 0x0000001fff037819 */ /* 0x000fe20000011400 */
[----:B------:R-:W-:-:S03]  /*1490*/  ULOP3.LUT UP0, URZ, UR6, 0x9f, URZ, 0xc0, !UPT ;  /* 0x0000009f063f7892 */ /* 0x000fc6000f80c03f */
[----:B------:R-:W-:-:S03]  /*14a0*/  LEA.HI R3, R3, R0, RZ, 0x7 ;  /* 0x0000000003037211 */ /* 0x000fc600078f38ff */
[----:B------:R-:W-:Y:S02]  /*14b0*/  PLOP3.LUT P0, PT, PT, PT, UP0, 0x80, 0x0 ;  /* 0x000000000000781c */ /* 0x000fe40003f0f008 */
[----:B------:R-:W-:-:S06]  /*14c0*/  SHF.R.S32.HI R3, RZ, 0x7, R3 ;  /* 0x00000007ff037819 */ /* 0x000fcc0000011403 */
[----:B------:R-:W1:Y:S02]  /*14d0*/  SHFL.IDX PT, R3, R3, RZ, 0x1f ;  /* 0x00001fff03037589 */ /* 0x000e6400000e0000 */
[----:B-1----:R-:W-:-:S13]  /*14e0*/  R2UR UR7, R3 ;  /* 0x00000000030772ca */ /* 0x002fda00000e0000 */
[----:B------:R-:W-:Y:S02]  /*14f0*/  UIMAD.WIDE UR4, UR7, 0x55555556, URZ ;  /* 0x55555556070478a5 */ /* 0x000fe4000f8e023f */
[----:B------:R-:W-:Y:S02]  /*1500*/  IMAD.U32 R146, RZ, RZ, UR7 ;  /* 0x00000007ff927e24 */ /* 0x000fe4000f8e00ff */
        /* <DEDUP_REMOVED lines=8> */
[----:B------:R-:W-:-:S04]  /*1590*/  ULOP3.LUT UR36, UR4, 0x3fff, URZ, 0xc0, !UPT ;  /* 0x00003fff04247892 */ /* 0x000fc8000f8ec03f */
        /* <DEDUP_REMOVED lines=18> */
.L_x_9790:
[----:B------:R-:W-:Y:S02]  /*16c0*/  LEA.HI R0, R18, R18, RZ, 0x1 ;  /* 0x0000001212007211 */ /* 0x000fe400078f08ff */
[----:B------:R-:W-:Y:S02]  /*16d0*/  ISETP.NE.AND P0, PT, R144, 0x3, PT ;  /* 0x000000039000780c */ /* 0x000fe40003f05270 */
[----:B------:R-:W-:-:S05]  /*16e0*/  LOP3.LUT R3, R0, 0xfffffffe, RZ, 0xc0, !PT ;  /* 0xfffffffe00037812 */ /* 0x000fca00078ec0ff */
[----:B------:R-:W-:-:S05]  /*16f0*/  IMAD.IADD R0, R18, 0x1, -R3 ;  /* 0x0000000112007824 */ /* 0x000fca00078e0a03 */
[----:B------:R-:W-:-:S04]  /*1700*/  SHF.L.U32 R0, R0, 0x1f, RZ ;  /* 0x0000001f00007819 */ /* 0x000fc800000006ff */
[----:B------:R-:W1:Y:S02]  /*1710*/  SYNCS.PHASECHK.TRANS64.TRYWAIT P1, [UR47+0x31c00], R0 ;  /* 0x031c0000ff0075a7 */ /* 0x000e64000802016f */
[----:B-1----:R-:W-:Y:S05]  /*1720*/  @!P1 BRA `(.L_x_9791) ;  /* 0x000000fc00d89947 */ /* 0x002fea0003800000 */
.L_x_9888:
[----:B------:R-:W-:Y:S05]  /*1730*/  @!P0 BRA `(.L_x_9792) ;  /* 0x0000000000048947 */ /* 0x000fea0003800000 */
[----:B------:R-:W-:Y:S01]  /*1740*/  BPT.TRAP 0x1 ;  /* 0x000000040000795c */ /* 0x000fe20000300000 */
.L_x_9792:
        /* <DEDUP_REMOVED lines=8> */
.L_x_9793:
[----:B------:R-:W-:Y:S01]  /*17d0*/  LOP3.LUT P1, RZ, R2, 0x7f, RZ, 0xc0, !PT ;  /* 0x0000007f02ff7812 */ /* 0x000fe2000782c0ff */
[----:B------:R-:W-:Y:S01]  /*17e0*/  IMAD.MOV.U32 R71, RZ, RZ, RZ ;  /* 0x000000ffff477224 */ /* 0x000fe200078e00ff */
[----:B--2---:R-:W-:Y:S11]  /*17f0*/  @P2 BRA `(.L_x_9794) ;  /* 0x0000000000082947 */ /* 0x004ff60003800000 */
[----:B------:R-:W2:Y:S02]  /*1800*/  SYNCS.PHASECHK.TRANS64.TRYWAIT P2, [R3+URZ+0x31c30], R0 ;  /* 0x031c3000030075a7 */ /* 0x000ea4000804017f */
[----:B--2---:R-:W-:Y:S05]  /*1810*/  @!P2 BRA `(.L_x_9795) ;  /* 0x000000fc00b4a947 */ /* 0x004fea0003800000 */
.L_x_9794:
[----:B------:R-:W-:Y:S05]  /*1820*/  WARPSYNC.ALL ;  /* 0x0000000000007948 */ /* 0x000fea0003800000 */
[----:B------:R-:W-:Y:S01]  /*1830*/  UIADD3 UR4, UR47, 0x16a00, URZ ;  /* 0x00016a002f047890 */ /* 0x000fe2000fffe03f */
[----:B------:R-:W-:Y:S01]  /*1840*/  WARPGROUP.ARRIVE ;  /* 0x00000000000079c5 */ /* 0x000fe20000000000 */
[----:B------:R-:W-:Y:S01]  /*1850*/  UMOV UR5, 0x80000020 ;  /* 0x8000002000057882 */ /* 0x000fe20000000000 */
[----:B------:R-:W-:Y:S01]  /*1860*/  UMOV UR7, 0x80000020 ;  /* 0x8000002000077882 */ /* 0x000fe20000000000 */
[----:B------:R-:W-:Y:S01]  /*1870*/  USHF.R.U32.HI UR4, URZ, 0x4, UR4 ;  /* 0x000000043f047899 */ /* 0x000fe20008011604 */
[----:B------:R-:W3:Y:S01]  /*1880*/  LDC R4, c[0x0][0x288] ;  /* 0x0000a200ff047b82 */ /* 0x000ee20000000800 */
[----:B------:R-:W-:Y:S01]  /*1890*/  UMOV UR9, UR5 ;  /* 0x0000000500097c82 */ /* 0x000fe20008000000 */
[----:B------:R-:W-:Y:S01]  /*18a0*/  UMOV UR11, 0x80000020 ;  /* 0x80000020000b7882 */ /* 0x000fe20000000000 */
[----:B------:R-:W-:Y:S01]  /*18b0*/  ULOP3.LUT UR4, UR4, 0x3fff, URZ, 0xc0, !UPT ;  /* 0x00003fff04047892 */ /* 0x000fe2000f8ec03f */
[----:B------:R-:W-:Y:S01]  /*18c0*/  IMAD R5, R64, -0x90, R65 ;  /* 0xffffff7040057824 */ /* 0x000fe200078e0241 */
[----:B------:R-:W-:Y:S01]  /*18d0*/  UMOV UR13, UR5 ;  /* 0x00000005000d7c82 */ /* 0x000fe20008000000 */
[----:B------:R-:W-:Y:S01]  /*18e0*/  UMOV UR15, 0x80000020 ;  /* 0x80000020000f7882 */ /* 0x000fe20000000000 */
[----:B------:R-:W-:Y:S01]  /*18f0*/  ULOP3.LUT UR40, UR4, 0x10000, URZ, 0xfc, !UPT ;  /* 0x0001000004287892 */ /* 0x000fe2000f8efc3f */
[----:B------:R-:W-:Y:S01]  /*1900*/  VIADD R12, R5, 0x90 ;  /* 0x00000090050c7836 */ /* 0x000fe20000000000 */
[----:B------:R-:W-:Y:S01]  /*1910*/  ULOP3.LUT UR4, UR36, 0x10000, URZ, 0xfc, !UPT ;  /* 0x0001000024047892 */ /* 0x000fe2000f8efc3f */
[----:B------:R-:W-:Y:S01]  /*1920*/  VIADD R111, R23, UR42 ;  /* 0x0000002a176f7c36 */ /* 0x000fe20008000000 */
[----:B------:R-:W-:Y:S01]  /*1930*/  UIMAD UR6, UR46, 0x6c0, UR40 ;  /* 0x000006c02e0678a4 */ /* 0x000fe2000f8e0228 */
[----:B------:R-:W-:Y:S01]  /*1940*/  IMAD R12, R19, -0x2, R12 ;  /* 0xfffffffe130c7824 */ /* 0x000fe200078e020c */
[----:B------:R-:W-:Y:S01]  /*1950*/  UMOV UR17, UR5 ;  /* 0x0000000500117c82 */ /* 0x000fe20008000000 */
[----:B------:R-:W-:Y:S01]  /*1960*/  UMOV UR19, 0x80000020 ;  /* 0x8000002000137882 */ /* 0x000fe20000000000 */
[----:B------:R-:W-:Y:S01]  /*1970*/  UIADD3 UR10, UR6, 0x40, URZ ;  /* 0x00000040060a7890 */ /* 0x000fe2000fffe03f */
[----:B------:R-:W-:Y:S01]  /*1980*/  UMOV UR8, UR4 ;  /* 0x0000000400087c82 */ /* 0x000fe20008000000 */
[----:B------:R-:W-:-:S03]  /*1990*/  UIADD3 UR14, UR6, 0xc0, URZ ;  /* 0x000000c0060e7890 */ /* 0x000fc6000fffe03f */
[----:B------:R-:W-:Y:S01]  /*19a0*/  HGMMA.64x16x16.F32.BF16 R96, gdesc[UR4], RZ, !UPT, gsb0 ;  /* 0x00200000046079f0 */ /* 0x000fe2000c0018ff */
[----:B------:R-:W-:Y:S01]  /*19b0*/  UMOV UR12, UR4 ;  /* 0x00000004000c7c82 */ /* 0x000fe20008000000 */
[----:B------:R-:W-:Y:S01]  /*19c0*/  UIADD3 UR18, UR6, 0x100, URZ ;  /* 0x0000010006127890 */ /* 0x000fe2000fffe03f */
[----:B------:R-:W-:Y:S01]  /*19d0*/  UMOV UR16, UR4 ;  /* 0x0000000400107c82 */ /* 0x000fe20008000000 */
[----:B------:R-:W-:Y:S01]  /*19e0*/  UIADD3 UR22, UR6, 0x140, URZ ;  /* 0x0000014006167890 */ /* 0x000fe2000fffe03f */
[----:B---3--:R-:W-:Y:S01]  /*19f0*/  IADD3 R14, -R4, 0x91, R5 ;  /* 0x00000091040e7810 */ /* 0x008fe20007ffe105 */
[----:B------:R-:W-:Y:S01]  /*1a00*/  UMOV UR20, UR4 ;  /* 0x0000000400147c82 */ /* 0x000fe20008000000 */
[----:B------:R-:W-:Y:S01]  /*1a10*/  UMOV UR21, UR5 ;  /* 0x0000000500157c82 */ /* 0x000fe20008000000 */
[----:B------:R-:W-:Y:S01]  /*1a20*/  UMOV UR23, 0x80000020 ;  /* 0x8000002000177882 */ /* 0x000fe20000000000 */
[----:B------:R-:W-:Y:S01]  /*1a30*/  UIADD3 UR26, UR6, 0x180, URZ ;  /* 0x00000180061a7890 */ /* 0x000fe2000fffe03f */
[----:B------:R-:W-:Y:S01]  /*1a40*/  IMAD R14, R19, -0x2, R14 ;  /* 0xfffffffe130e7824 */ /* 0x000fe200078e020e */
[----:B------:R-:W-:Y:S01]  /*1a50*/  UMOV UR24, UR4 ;  /* 0x0000000400187c82 */ /* 0x000fe20008000000 */
[----:B------:R-:W-:Y:S01]  /*1a60*/  UMOV UR25, UR5 ;  /* 0x0000000500197c82 */ /* 0x000fe20008000000 */
[----:B------:R-:W-:Y:S01]  /*1a70*/  UMOV UR27, 0x80000020 ;  /* 0x80000020001b7882 */ /* 0x000fe20000000000 */
[----:B------:R-:W-:Y:S01]  /*1a80*/  UIADD3 UR30, UR6, 0x1c0, URZ ;  /* 0x000001c0061e7890 */ /* 0x000fe2000fffe03f */
[----:B------:R-:W-:Y:S01]  /*1a90*/  VIADDMNMX R5, R111, R14, R12, PT ;  /* 0x0000000e6f057246 */ /* 0x000fe2000380010c */
[----:B------:R-:W-:Y:S01]  /*1aa0*/  UMOV UR28, UR4 ;  /* 0x00000004001c7c82 */ /* 0x000fe20008000000 */
[----:B------:R-:W-:Y:S01]  /*1ab0*/  UMOV UR29, UR5 ;  /* 0x00000005001d7c82 */ /* 0x000fe20008000000 */
[----:B------:R-:W-:Y:S01]  /*1ac0*/  UMOV UR31, 0x80000020 ;  /* 0x80000020001f7882 */ /* 0x000fe20000000000 */
[----:B------:R-:W-:Y:S01]  /*1ad0*/  UIADD3 UR7, UR4, 0x2, URZ ;  /* 0x0000000204077890 */ /* 0x000fe2000fffe03f */
[C---:B------:R-:W-:Y:S01]  /*1ae0*/  ISETP.GT.AND P2, PT, R5.reuse, RZ, PT ;  /* 0x000000ff0500720c */ /* 0x040fe20003f44270 */
[----:B------:R-:W-:Y:S01]  /*1af0*/  UIADD3 UR34, UR6, 0x400, URZ ;  /* 0x0000040006227890 */ /* 0x000fe2000fffe03f */
[C---:B------:R-:W-:Y:S01]  /*1b00*/  ISETP.GT.AND P3, PT, R5.reuse, 0x1, PT ;  /* 0x000000010500780c */ /* 0x040fe20003f64270 */
[----:B------:R-:W-:Y:S01]  /*1b10*/  UMOV UR35, 0x80000020 ;  /* 0x8000002000237882 */ /* 0x000fe20000000000 */
[----:B------:R-:W-:Y:S01]  /*1b20*/  UIADD3 UR38, UR6, 0x2c2, URZ ;  /* 0x000002c206267890 */ /* 0x000fe2000fffe03f */
[----:B------:R-:W-:Y:S01]  /*1b30*/  ISETP.GT.AND P4, PT, R5, 0x8, PT ;  /* 0x000000080500780c */ /* 0x000fe20003f84270 */
[----:B------:R-:W-:Y:S01]  /*1b40*/  UMOV UR39, 0x80000020 ;  /* 0x8000002000277882 */ /* 0x000fe20000000000 */
[----:B------:R-:W-:Y:S01]  /*1b50*/  UIADD3 UR50, UR6, 0x500, URZ ;  /* 0x0000050006327890 */ /* 0x000fe2000fffe03f */
[----:B------:R-:W-:Y:S01]  /*1b60*/  IADD3 R111, R14, 0x8, R111 ;  /* 0x000000080e6f7810 */ /* 0x000fe20007ffe06f */
[----:B------:R-:W-:Y:S01]  /*1b70*/  UMOV UR51, 0x80000020 ;  /* 0x8000002000337882 */ /* 0x000fe20000000000 */
[----:B------:R-:W-:-:S05]  /*1b80*/  IADD3 R65, -R4, UR42, R65 ;  /* 0x0000002a04417c10 */ /* 0x000fca000fffe141 */
[----:B------:R-:W-:Y:S01]  /*1b90*/  IMAD.HI R65, R65, 0x38e38e39, RZ ;  /* 0x38e38e3941417827 */ /* 0x000fe200078e02ff */
        /* <DEDUP_REMOVED lines=272> */
[----:B------:R-:W-:Y:S01]  /*2ca0*/  ISETP.GT.AND P2, PT, R5, 0x9, PT ;  /* 0x000000090500780c */ /* 0x000fe20003f44270 */
[----:B------:R-:W-:Y:S01]  /*2cb0*/  HGMMA.64x16x16.F32.BF16 R88, gdesc[UR24], R88, gsb0 ;  /* 0x00200000185879f0 */ /* 0x000fe20008001858 */
[----:B------:R-:W-:Y:S01]  /*2cc0*/  UIADD3 UR26, UR6, 0x502, URZ ;  /* 0x00000502061a7890 */ /* 0x000fe2000fffe03f */
[----:B------:R-:W-:Y:S01]  /*2cd0*/  FSEL R129, R100, -INF , P4 ;  /* 0xff80000064817808 */ /* 0x000fe20002000000 */
[----:B------:R-:W-:Y:S01]  /*2ce0*/  UMOV UR27, 0x80000020 ;  /* 0x80000020001b7882 */ /* 0x000fe20000000000 */
[----:B-12---:R-:W-:-:S02]  /*2cf0*/  FMNMX.FTZ R0, R125, R131, !PT ;  /* 0x000000837d007209 */ /* 0x006fc40007810000 */
[----:B------:R-:W-:Y:S02]  /*2d00*/  ISETP.GT.AND P3, PT, R5, 0x10, PT ;  /* 0x000000100500780c */ /* 0x000fe40003f64270 */
[----:B------:R-:W-:Y:S02]  /*2d10*/  FSEL R101, R101, -INF , P2 ;  /* 0xff80000065657808 */ /* 0x000fe40001000000 */
[----:B------:R-:W-:Y:S02]  /*2d20*/  FMNMX.FTZ R0, R129, R0, !PT ;  /* 0x0000000081007209 */ /* 0x000fe40007810000 */
[----:B------:R-:W-:Y:S02]  /*2d30*/  ISETP.GT.AND P2, PT, R5, 0x11, PT ;  /* 0x000000110500780c */ /* 0x000fe40003f44270 */
[----:B------:R-:W-:Y:S02]  /*2d40*/  FMNMX.FTZ R0, R101, R0, !PT ;  /* 0x0000000065007209 */ /* 0x000fe40007810000 */
[----:B------:R-:W-:Y:S01]  /*2d50*/  ISETP.GT.AND P4, PT, R5, 0x20, PT ;  /* 0x000000200500780c */ /* 0x000fe20003f84270 */
[----:B------:R-:W-:-:S02]  /*2d60*/  WARPGROUP.DEPBAR.LE gsb0, 0x0 ;  /* 0x00008000000079c5 */ /* 0x000fc40000010000 */
[----:B------:R-:W-:Y:S01]  /*2d70*/  WARPGROUP.ARRIVE ;  /* 0x00000000000079c5 */ /* 0x000fe20000000000 */
[----:B------:R-:W-:Y:S02]  /*2d80*/  FSEL R97, R88, -INF , P3 ;  /* 0xff80000058617808 */ /* 0x000fe40001800000 */
[----:B------:R-:W-:Y:S02]  /*2d90*/  ISETP.GT.AND P3, PT, R5, 0x18, PT ;  /* 0x000000180500780c */ /* 0x000fe40003f64270 */
[----:B------:R-:W-:Y:S01]  /*2da0*/  FSEL R89, R89, -INF , P2 ;  /* 0xff80000059597808 */ /* 0x000fe20001000000 */
[----:B------:R-:W-:Y:S01]  /*2db0*/  HGMMA.64x16x16.F32.BF16 R80, gdesc[UR24], R80, gsb0 ;  /* 0x00200000185079f0 */ /* 0x000fe20008001850 */
[----:B------:R-:W-:Y:S01]  /*2dc0*/  UIADD3 UR26, UR6, 0x542, URZ ;  /* 0x00000542061a7890 */ /* 0x000fe2000fffe03f */
[----:B------:R-:W-:Y:S01]  /*2dd0*/  FMNMX.FTZ R0, R97, R0, !PT ;  /* 0x0000000061007209 */ /* 0x000fe20007810000 */
[----:B------:R-:W-:Y:S01]  /*2de0*/  UMOV UR27, 0x80000020 ;  /* 0x80000020001b7882 */ /* 0x000fe20000000000 */
[----:B------:R-:W-:-:S02]  /*2df0*/  ISETP.GT.AND P2, PT, R5, 0x19, PT ;  /* 0x000000190500780c */ /* 0x000fc40003f44270 */
[----:B------:R-:W-:Y:S02]  /*2e00*/  FSEL R109, R92, -INF , P3 ;  /* 0xff8000005c6d7808 */ /* 0x000fe40001800000 */
[----:B------:R-:W-:Y:S02]  /*2e10*/  FMNMX.FTZ R0, R89, R0, !PT ;  /* 0x0000000059007209 */ /* 0x000fe40007810000 */
[----:B------:R-:W-:Y:S02]  /*2e20*/  FSEL R117, R93, -INF , P2 ;  /* 0xff8000005d757808 */ /* 0x000fe40001000000 */
[----:B------:R-:W-:Y:S02]  /*2e30*/  FMNMX.FTZ R0, R109, R0, !PT ;  /* 0x000000006d007209 */ /* 0x000fe40007810000 */
[----:B------:R-:W-:Y:S02]  /*2e40*/  ISETP.GT.AND P2, PT, R5, 0x21, PT ;  /* 0x000000210500780c */ /* 0x000fe40003f44270 */
[----:B------:R-:W-:-:S02]  /*2e50*/  FMNMX.FTZ R0, R117, R0, !PT ;  /* 0x0000000075007209 */ /* 0x000fc40007810000 */
        /* <DEDUP_REMOVED lines=8> */
[----:B------:R-:W-:Y:S01]  /*2ee0*/  ISETP.GT.AND P2, PT, R5, 0x29, PT ;  /* 0x000000290500780c */ /* 0x000fe20003f44270 */
[----:B------:R-:W-:Y:S01]  /*2ef0*/  UMOV UR27, 0x80000020 ;  /* 0x80000020001b7882 */ /* 0x000fe20000000000 */
[----:B------:R-:W-:-:S02]  /*2f00*/  FSEL R121, R84, -INF , P3 ;  /* 0xff80000054797808 */ /* 0x000fc40001800000 */
[----:B------:R-:W-:Y:S02]  /*2f10*/  FMNMX.FTZ R0, R127, R0, !PT ;  /* 0x000000007f007209 */ /* 0x000fe40007810000 */
[----:B------:R-:W-:Y:S02]  /*2f20*/  ISETP.GT.AND P4, PT, R5, 0x30, PT ;  /* 0x000000300500780c */ /* 0x000fe40003f84270 */
        /* <DEDUP_REMOVED lines=21> */
[----:B------:R-:W-:Y:S02]  /*3080*/  ISETP.GT.AND P3, PT, R5, 0x48, PT ;  /* 0x000000480500780c */ /* 0x000fe40003f64270 */
[----:B------:R-:W-:-:S04]  /*3090*/  SHF.R.U32.HI R72, RZ, 0x1f, R65 ;  /* 0x0000001fff487819 */ /* 0x000fc80000011641 */
[----:B------:R-:W-:Y:S01]  /*30a0*/  LEA.HI.SX32 R72, R65, R72, 0x1b ;  /* 0x0000004841487211 */ /* 0x000fe200078fdaff */
[----:B------:R-:W-:-:S05]  /*30b0*/  VIADD R65, R64, 0xfffffffe ;  /* 0xfffffffe40417836 */ /* 0x000fca0000000000 */
[----:B------:R-:W-:Y:S01]  /*30c0*/  R2UR UR45, R65 ;  /* 0x00000000412d72ca */ /* 0x000fe200000e0000 */
        /* <DEDUP_REMOVED lines=32> */
[----:B------:R-:W-:Y:S01]  /*32d0*/  FMNMX.FTZ R0, R53, R0, !PT ;  /* 0x0000000035007209 */ /* 0x000fe20007810000 */
        /* <DEDUP_REMOVED lines=9> */
[----:B------:R-:W-:Y:S01]  /*3370*/  ISETP.GT.AND P2, PT, R5, 0x69, PT ;  /* 0x000000690500780c */ /* 0x000fe20003f44270 */
[----:B------:R-:W-:Y:S01]  /*3380*/  ULDC UR6, c[0x0][0x988] ;  /* 0x0002620000067ab9 */ /* 0x000fe20000000800 */
[----:B------:R-:W-:-:S02]  /*3390*/  FSEL R21, R44, -INF , P3 ;  /* 0xff8000002c157808 */ /* 0x000fc40001800000 */
[----:B------:R-:W-:Y:S02]  /*33a0*/  FMNMX.FTZ R0, R41, R0, !PT ;  /* 0x0000000029007209 */ /* 0x000fe40007810000 */
[----:B------:R-:W-:Y:S02]  /*33b0*/  ISETP.GT.AND P3, PT, R5, 0x70, PT ;  /* 0x000000700500780c */ /* 0x000fe40003f64270 */
[----:B------:R-:W-:Y:S02]  /*33c0*/  FSEL R45, R45, -INF , P2 ;  /* 0xff8000002d2d7808 */ /* 0x000fe40001000000 */
[----:B------:R-:W-:Y:S02]  /*33d0*/  FMNMX.FTZ R0, R21, R0, !PT ;  /* 0x0000000015007209 */ /* 0x000fe40007810000 */
[----:B------:R-:W-:Y:S02]  /*33e0*/  ISETP.GT.AND P2, PT, R5, 0x71, PT ;  /* 0x000000710500780c */ /* 0x000fe40003f44270 */
[----:B------:R-:W-:-:S02]  /*33f0*/  FMNMX.FTZ R0, R45, R0, !PT ;  /* 0x000000002d007209 */ /* 0x000fc40007810000 */
[----:B------:R-:W-:-:S04]  /*3400*/  VIMNMX R40, R12, R111, PT ;  /* 0x0000006f0c287248 */ /* 0x000fc80003fe0100 */
[----:B------:R-:W-:Y:S01]  /*3410*/  ISETP.GT.AND P4, PT, R40, 0x8, PT ;  /* 0x000000082800780c */ /* 0x000fe20003f84270 */
        /* <DEDUP_REMOVED lines=25> */
[----:B------:R-:W-:-:S02]  /*35b0*/  ISETP.GT.AND P3, PT, R40, 0x1, PT ;  /* 0x000000012800780c */ /* 0x000fc40003f64270 */
[----:B------:R-:W-:Y:S01]  /*35c0*/  FMNMX.FTZ R10, R29, R0, !PT ;  /* 0x000000001d0a7209 */ /* 0x000fe20007810000 */
[----:B------:R-:W-:Y:S01]  /*35d0*/  IMAD.U32 R0, RZ, RZ, UR6 ;  /* 0x00000006ff007e24 */ /* 0x000fe2000f8e00ff */
[----:B------:R-:W-:Y:S02]  /*35e0*/  FSEL R99, R99, -INF , P3 ;  /* 0xff80000063637808 */ /* 0x000fe40001800000 */
[----:B------:R-:W-:Y:S01]  /*35f0*/  ISETP.GT.AND P3, PT, R40, 0x11, PT ;  /* 0x000000112800780c */ /* 0x000fe20003f64270 */
[----:B------:R-:W1:Y:S02]  /*3600*/  SHFL.BFLY PT, R5, R10, 0x2, 0x1f ;  /* 0x0c401f000a057f89 */ /* 0x000e6400000e0000 */
        /* <DEDUP_REMOVED lines=38> */
[----:B------:R-:W-:Y:S01]  /*3870*/  FSEL R95, R95, -INF , P3 ;  /* 0xff8000005f5f7808 */ /* 0x000fe20001800000 */
[-CC-:B------:R-:W-:Y:S01]  /*3880*/  FFMA.FTZ R7, R7, R0.reuse, -R6.reuse ;  /* 0x0000000007077223 */ /* 0x180fe20000010806 */
[C---:B------:R-:W-:Y:S01]  /*3890*/  ISETP.GT.AND P2, PT, R40.reuse, 0x20, PT ;  /* 0x000000202800780c */ /* 0x040fe20003f44270 */
[--C-:B------:R-:W-:Y:S01]  /*38a0*/  FFMA.FTZ R41, R41, R0, -R6.reuse ;  /* 0x0000000029297223 */ /* 0x100fe20000010806 */
[----:B------:R-:W-:Y:S01]  /*38b0*/  FMNMX.FTZ R20, R111, R20, !PT ;  /* 0x000000146f147209 */ /* 0x000fe20007810000 */
[----:B------:R-:W2:Y:S01]  /*38c0*/  MUFU.EX2 R81, R81 ;  /* 0x0000005100517308 */ /* 0x000ea20000000800 */
[----:B------:R-:W-:Y:S01]  /*38d0*/  ISETP.GT.AND P3, PT, R40, 0x21, PT ;  /* 0x000000212800780c */ /* 0x000fe20003f64270 */
[-CC-:B------:R-:W-:Y:S01]  /*38e0*/  FFMA.FTZ R21, R21, R0.reuse, -R6.reuse ;  /* 0x0000000015157223 */ /* 0x180fe20000010806 */
[----:B------:R-:W-:Y:S01]  /*38f0*/  FSEL R117, R82, -INF , P2 ;  /* 0xff80000052757808 */ /* 0x000fe20001000000 */
[--C-:B------:R-:W-:Y:S01]  /*3900*/  FFMA.FTZ R37, R73, R0, -R6.reuse ;  /* 0x0000000049257223 */ /* 0x100fe20000010806 */
[----:B-1----:R-:W-:Y:S01]  /*3910*/  FMNMX.FTZ R24, R95, R20, !PT ;  /* 0x000000145f187209 */ /* 0x002fe20007810000 */
[-CC-:B------:R-:W-:Y:S01]  /*3920*/  FFMA.FTZ R52, R29, R0.reuse, -R6.reuse ;  /* 0x000000001d347223 */ /* 0x180fe20000010806 */
[----:B------:R-:W-:Y:S01]  /*3930*/  ISETP.GT.AND P2, PT, R40, 0x28, PT ;  /* 0x000000282800780c */ /* 0x000fe20003f44270 */
[----:B------:R1:W-:Y:S01]  /*3940*/  MUFU.EX2 R20, R28 ;  /* 0x0000001c00147308 */ /* 0x0003e20000000800 */
[----:B------:R-:W-:Y:S01]  /*3950*/  FSEL R123, R83, -INF , P3 ;  /* 0xff800000537b7808 */ /* 0x000fe20001800000 */
[----:B------:R-:W-:Y:S01]  /*3960*/  FFMA.FTZ R83, R127, R0, -R6 ;  /* 0x000000007f537223 */ /* 0x000fe20000010806 */
[----:B------:R-:W-:-:S02]  /*3970*/  FMNMX.FTZ R24, R117, R24, !PT ;  /* 0x0000001875187209 */ /* 0x000fc40007810000 */
[----:B------:R-:W-:Y:S02]  /*3980*/  ISETP.GT.AND P3, PT, R40, 0x29, PT ;  /* 0x000000292800780c */ /* 0x000fe40003f64270 */
[----:B------:R-:W-:Y:S01]  /*3990*/  FSEL R125, R86, -INF , P2 ;  /* 0xff800000567d7808 */ /* 0x000fe20001000000 */
[----:B------:R-:W3:Y:S01]  /*39a0*/  MUFU.EX2 R10, R10 ;  /* 0x0000000a000a7308 */ /* 0x000ee20000000800 */
[----:B------:R-:W-:Y:S01]  /*39b0*/  FMNMX.FTZ R24, R123, R24, !PT ;  /* 0x000000187b187209 */ /* 0x000fe20007810000 */
[----:B--2---:R-:W-:Y:S01]  /*39c0*/  FADD.FTZ R73, R8, R81 ;  /* 0x0000005108497221 */ /* 0x004fe20000010000 */
[----:B------:R-:W-:Y:S02]  /*39d0*/  FSEL R87, R87, -INF , P3 ;  /* 0xff80000057577808 */ /* 0x000fe40001800000 */
[C---:B------:R-:W-:Y:S02]  /*39e0*/  ISETP.GT.AND P2, PT, R40.reuse, 0x30, PT ;  /* 0x000000302800780c */ /* 0x040fe40003f44270 */
[----:B------:R-:W-:Y:S01]  /*39f0*/  FMNMX.FTZ R24, R125, R24, !PT ;  /* 0x000000187d187209 */ /* 0x000fe20007810000 */
[----:B------:R-:W2:Y:S01]  /*3a00*/  MUFU.EX2 R85, R85 ;  /* 0x0000005500557308 */ /* 0x000ea20000000800 */
[----:B------:R-:W-:-:S02]  /*3a10*/  ISETP.GT.AND P3, PT, R40, 0x31, PT ;  /* 0x000000312800780c */ /* 0x000fc40003f64270 */
[----:B------:R-:W-:Y:S02]  /*3a20*/  FSEL R127, R74, -INF , P2 ;  /* 0xff8000004a7f7808 */ /* 0x000fe40001000000 */
[----:B-1----:R-:W-:Y:S02]  /*3a30*/  FMNMX.FTZ R28, R87, R24, !PT ;  /* 0x00000018571c7209 */ /* 0x002fe40007810000 */
[----:B------:R-:W-:Y:S01]  /*3a40*/  ISETP.GT.AND P2, PT, R40, 0x38, PT ;  /* 0x000000382800780c */ /* 0x000fe20003f44270 */
[----:B------:R1:W-:Y:S01]  /*3a50*/  MUFU.EX2 R24, R32 ;  /* 0x0000002000187308 */ /* 0x0003e20000000800 */
[----:B------:R-:W-:Y:S01]  /*3a60*/  FSEL R121, R75, -INF , P3 ;  /* 0xff8000004b797808 */ /* 0x000fe20001800000 */
[----:B------:R-:W-:Y:S01]  /*3a70*/  FFMA.FTZ R75, R119, R0, -R6 ;  /* 0x00000000774b7223 */ /* 0x000fe20000010806 */
[----:B------:R-:W-:Y:S01]  /*3a80*/  FMNMX.FTZ R28, R127, R28, !PT ;  /* 0x0000001c7f1c7209 */ /* 0x000fe20007810000 */
[----:B---3--:R-:W-:Y:S01]  /*3a90*/  FADD.FTZ R74, R10, R73 ;  /* 0x000000490a4a7221 */ /* 0x008fe20000010000 */
[----:B------:R-:W-:-:S02]  /*3aa0*/  ISETP.GT.AND P3, PT, R40, 0x39, PT ;  /* 0x000000392800780c */ /* 0x000fc40003f64270 */
[----:B------:R-:W-:Y:S01]  /*3ab0*/  FSEL R129, R78, -INF , P2 ;  /* 0xff8000004e817808 */ /* 0x000fe20001000000 */
[----:B------:R-:W3:Y:S01]  /*3ac0*/  MUFU.EX2 R12, R12 ;  /* 0x0000000c000c7308 */ /* 0x000ee20000000800 */
[----:B------:R-:W-:Y:S02]  /*3ad0*/  FMNMX.FTZ R28, R121, R28, !PT ;  /* 0x0000001c791c7209 */ /* 0x000fe40007810000 */
[----:B------:R-:W-:Y:S02]  /*3ae0*/  FSEL R79, R79, -INF , P3 ;  /* 0xff8000004f4f7808 */ /* 0x000fe40001800000 */
[C---:B------:R-:W-:Y:S02]  /*3af0*/  ISETP.GT.AND P2, PT, R40.reuse, 0x40, PT ;  /* 0x000000402800780c */ /* 0x040fe40003f44270 */
[----:B------:R-:W-:Y:S01]  /*3b00*/  FMNMX.FTZ R28, R129, R28, !PT ;  /* 0x0000001c811c7209 */ /* 0x000fe20007810000 */
[----:B------:R-:W4:Y:S01]  /*3b10*/  MUFU.EX2 R89, R89 ;  /* 0x0000005900597308 */ /* 0x000f220000000800 */
[----:B------:R-:W-:-:S02]  /*3b20*/  ISETP.GT.AND P3, PT, R40, 0x41, PT ;  /* 0x000000412800780c */ /* 0x000fc40003f64270 */
[----:B------:R-:W-:Y:S02]  /*3b30*/  FSEL R119, R58, -INF , P2 ;  /* 0xff8000003a777808 */ /* 0x000fe40001000000 */
[----:B-1----:R-:W-:Y:S02]  /*3b40*/  FMNMX.FTZ R32, R79, R28, !PT ;  /* 0x0000001c4f207209 */ /* 0x002fe40007810000 */
[C---:B------:R-:W-:Y:S01]  /*3b50*/  ISETP.GT.AND P2, PT, R40.reuse, 0x48, PT ;  /* 0x000000482800780c */ /* 0x040fe20003f44270 */
[----:B------:R1:W-:Y:S01]  /*3b60*/  MUFU.EX2 R28, R36 ;  /* 0x00000024001c7308 */ /* 0x0003e20000000800 */
[----:B------:R-:W-:Y:S01]  /*3b70*/  FSEL R115, R59, -INF , P3 ;  /* 0xff8000003b737808 */ /* 0x000fe20001800000 */
[----:B------:R-:W-:Y:S01]  /*3b80*/  FFMA.FTZ R59, R113, R0, -R6 ;  /* 0x00000000713b7223 */ /* 0x000fe20000010806 */
[----:B------:R-:W-:Y:S02]  /*3b90*/  FMNMX.FTZ R32, R119, R32, !PT ;  /* 0x0000002077207209 */ /* 0x000fe40007810000 */
[----:B------:R-:W-:-:S02]  /*3ba0*/  ISETP.GT.AND P3, PT, R40, 0x49, PT ;  /* 0x000000492800780c */ /* 0x000fc40003f64270 */
[----:B------:R-:W-:Y:S01]  /*3bb0*/  FSEL R131, R62, -INF , P2 ;  /* 0xff8000003e837808 */ /* 0x000fe20001000000 */
[----:B------:R-:W5:Y:S01]  /*3bc0*/  MUFU.EX2 R91, R91 ;  /* 0x0000005b005b7308 */ /* 0x000f620000000800 */
[----:B------:R-:W-:Y:S02]  /*3bd0*/  FMNMX.FTZ R32, R115, R32, !PT ;  /* 0x0000002073207209 */ /* 0x000fe40007810000 */
[----:B------:R-:W-:Y:S02]  /*3be0*/  FSEL R133, R63, -INF , P3 ;  /* 0xff8000003f857808 */ /* 0x000fe40001800000 */
[C---:B------:R-:W-:Y:S02]  /*3bf0*/  ISETP.GT.AND P2, PT, R40.reuse, 0x50, PT ;  /* 0x000000502800780c */ /* 0x040fe40003f44270 */
[----:B------:R-:W-:Y:S01]  /*3c00*/  FMNMX.FTZ R32, R131, R32, !PT ;  /* 0x0000002083207209 */ /* 0x000fe20007810000 */
[----:B------:R-:W-:Y:S01]  /*3c10*/  MUFU.EX2 R83, R83 ;  /* 0x0000005300537308 */ /* 0x000fe20000000800 */
[----:B------:R-:W-:-:S02]  /*3c20*/  ISETP.GT.AND P3, PT, R40, 0x51, PT ;  /* 0x000000512800780c */ /* 0x000fc40003f64270 */
[----:B------:R-:W-:Y:S01]  /*3c30*/  FSEL R113, R50, -INF , P2 ;  /* 0xff80000032717808 */ /* 0x000fe20001000000 */
[----:B------:R-:W-:Y:S01]  /*3c40*/  FFMA.FTZ R50, R77, R0, -R6 ;  /* 0x000000004d327223 */ /* 0x000fe20000010806 */
[----:B-1----:R-:W-:Y:S01]  /*3c50*/  FMNMX.FTZ R36, R133, R32, !PT ;  /* 0x0000002085247209 */ /* 0x002fe20007810000 */
[----:B--2---:R-:W-:Y:S01]  /*3c60*/  FADD.FTZ R77, R85, R74 ;  /* 0x0000004a554d7221 */ /* 0x004fe20000010000 */
        /* <DEDUP_REMOVED lines=8> */
[----:B----4-:R-:W-:Y:S01]  /*3cf0*/  FADD.FTZ R77, R89, R74 ;  /* 0x0000004a594d7221 */ /* 0x010fe20000010000 */
[----:B------:R-:W-:Y:S01]  /*3d00*/  FMNMX.FTZ R36, R107, R36, !PT ;  /* 0x000000246b247209 */ /* 0x000fe20007810000 */
[-CC-:B-1----:R-:W-:Y:S01]  /*3d10*/  FFMA.FTZ R44, R45, R0.reuse, -R6.reuse ;  /* 0x000000002d2c7223 */ /* 0x182fe20000010806 */
[----:B------:R-:W-:Y:S01]  /*3d20*/  ISETP.GT.AND P2, PT, R40, 0x60, PT ;  /* 0x000000602800780c */ /* 0x000fe20003f44270 */
[----:B------:R-:W-:Y:S01]  /*3d30*/  FFMA.FTZ R45, R67, R0, -R6 ;  /* 0x00000000432d7223 */ /* 0x000fe20000010806 */
[----:B------:R-:W-:Y:S01]  /*3d40*/  FSEL R55, R55, -INF , P3 ;  /* 0xff80000037377808 */ /* 0x000fe20001800000 */
[----:B------:R-:W-:Y:S01]  /*3d50*/  FADD.FTZ R76, R14, R77 ;  /* 0x0000004d0e4c7221 */ /* 0x000fe20000010000 */
[----:B------:R-:W-:Y:S01]  /*3d60*/  FMNMX.FTZ R36, R63, R36, !PT ;  /* 0x000000243f247209 */ /* 0x000fe20007810000 */
[----:B------:R-:W-:Y:S01]  /*3d70*/  MUFU.EX2 R75, R75 ;  /* 0x0000004b004b7308 */ /* 0x000fe20000000800 */
[----:B------:R-:W-:-:S02]  /*3d80*/  FSEL R105, R42, -INF , P2 ;  /* 0xff8000002a697808 */ /* 0x000fc40001000000 */
[C---:B------:R-:W-:Y:S02]  /*3d90*/  ISETP.GT.AND P3, PT, R40.reuse, 0x61, PT ;  /* 0x000000612800780c */ /* 0x040fe40003f64270 */
[----:B------:R-:W-:Y:S02]  /*3da0*/  FMNMX.FTZ R42, R55, R36, !PT ;  /* 0x00000024372a7209 */ /* 0x000fe40007810000 */
[C---:B------:R-:W-:Y:S01]  /*3db0*/  ISETP.GT.AND P2, PT, R40.reuse, 0x68, PT ;  /* 0x000000682800780c */ /* 0x040fe20003f44270 */
[----:B------:R-:W-:Y:S01]  /*3dc0*/  MUFU.EX2 R36, R11 ;  /* 0x0000000b00247308 */ /* 0x000fe20000000800 */
[----:B------:R-:W-:Y:S01]  /*3dd0*/  FSEL R135, R43, -INF , P3 ;  /* 0xff8000002b877808 */ /* 0x000fe20001800000 */
[----:B------:R-:W-:Y:S01]  /*3de0*/  FFMA.FTZ R43, R57, R0, -R6 ;  /* 0x00000000392b7223 */ /* 0x000fe20000010806 */
[----:B------:R-:W-:Y:S02]  /*3df0*/  FMNMX.FTZ R42, R105, R42, !PT ;  /* 0x0000002a692a7209 */ /* 0x000fe40007810000 */
[----:B------:R-:W-:-:S02]  /*3e00*/  ISETP.GT.AND P3, PT, R40, 0x69, PT ;  /* 0x000000692800780c */ /* 0x000fc40003f64270 */
[----:B------:R-:W-:Y:S01]  /*3e10*/  FSEL R139, R46, -INF , P2 ;  /* 0xff8000002e8b7808 */ /* 0x000fe20001000000 */
[--C-:B------:R-:W-:Y:S01]  /*3e20*/  FFMA.FTZ R46, R33, R0, -R6.reuse ;  /* 0x00000000212e7223 */ /* 0x100fe20000010806 */
[----:B------:R-:W-:Y:S01]  /*3e30*/  FMNMX.FTZ R42, R135, R42, !PT ;  /* 0x0000002a872a7209 */ /* 0x000fe20007810000 */
[----:B------:R-:W-:Y:S01]  /*3e40*/  FFMA.FTZ R33, R69, R0, -R6 ;  /* 0x0000000045217223 */ /* 0x000fe20000010806 */
[----:B------:R-:W-:Y:S01]  /*3e50*/  FSEL R47, R47, -INF , P3 ;  /* 0xff8000002f2f7808 */ /* 0x000fe20001800000 */
[----:B------:R-:W-:Y:S01]  /*3e60*/  MUFU.EX2 R59, R59 ;  /* 0x0000003b003b7308 */ /* 0x000fe20000000800 */
[C---:B------:R-:W-:Y:S02]  /*3e70*/  ISETP.GT.AND P2, PT, R40.reuse, 0x70, PT ;  /* 0x000000702800780c */ /* 0x040fe40003f44270 */
[----:B------:R-:W-:Y:S02]  /*3e80*/  FMNMX.FTZ R42, R139, R42, !PT ;  /* 0x0000002a8b2a7209 */ /* 0x000fe40007810000 */
[----:B------:R-:W-:-:S02]  /*3e90*/  ISETP.GT.AND P3, PT, R40, 0x71, PT ;  /* 0x000000712800780c */ /* 0x000fc40003f64270 */
[----:B------:R-:W-:Y:S01]  /*3ea0*/  FSEL R57, R34, -INF , P2 ;  /* 0xff80000022397808 */ /* 0x000fe20001000000 */
[--C-:B------:R-:W-:Y:S01]  /*3eb0*/  FFMA.FTZ R34, R9, R0, -R6.reuse ;  /* 0x0000000009227223 */ /* 0x100fe20000010806 */
[----:B------:R-:W-:Y:S01]  /*3ec0*/  FMNMX.FTZ R42, R47, R42, !PT ;  /* 0x0000002a2f2a7209 */ /* 0x000fe20007810000 */
[----:B------:R-:W-:Y:S01]  /*3ed0*/  MUFU.EX2 R51, R51 ;  /* 0x0000003300337308 */ /* 0x000fe20000000800 */
[C---:B------:R-:W-:Y:S02]  /*3ee0*/  ISETP.GT.AND P2, PT, R40.reuse, 0x78, PT ;  /* 0x000000782800780c */ /* 0x040fe40003f44270 */
[----:B------:R-:W-:Y:S01]  /*3ef0*/  FSEL R141, R35, -INF , P3 ;  /* 0xff800000238d7808 */ /* 0x000fe20001800000 */
[--C-:B------:R-:W-:Y:S01]  /*3f00*/  FFMA.FTZ R35, R61, R0, -R6.reuse ;  /* 0x000000003d237223 */ /* 0x100fe20000010806 */
[----:B------:R-:W-:Y:S02]  /*3f10*/  FMNMX.FTZ R42, R57, R42, !PT ;  /* 0x0000002a392a7209 */ /* 0x000fe40007810000 */
[----:B------:R-:W-:Y:S01]  /*3f20*/  ISETP.GT.AND P3, PT, R40, 0x79, PT ;  /* 0x000000792800780c */ /* 0x000fe20003f64270 */
[----:B------:R-:W-:Y:S01]  /*3f30*/  MUFU.EX2 R43, R43 ;  /* 0x0000002b002b7308 */ /* 0x000fe20000000800 */
[----:B------:R-:W-:Y:S01]  /*3f40*/  FSEL R143, R38, -INF , P2 ;  /* 0xff800000268f7808 */ /* 0x000fe20001000000 */
[--C-:B------:R-:W-:Y:S01]  /*3f50*/  FFMA.FTZ R38, R49, R0, -R6.reuse ;  /* 0x0000000031267223 */ /* 0x100fe20000010806 */
[----:B------:R-:W-:Y:S01]  /*3f60*/  FMNMX.FTZ R42, R141, R42, !PT ;  /* 0x0000002a8d2a7209 */ /* 0x000fe20007810000 */
[-CC-:B------:R-:W-:Y:S01]  /*3f70*/  FFMA.FTZ R49, R25, R0.reuse, -R6.reuse ;  /* 0x0000000019317223 */ /* 0x180fe20000010806 */
[----:B------:R-:W-:Y:S01]  /*3f80*/  FSEL R61, R39, -INF , P3 ;  /* 0xff800000273d7808 */ /* 0x000fe20001800000 */
[----:B------:R-:W-:Y:S01]  /*3f90*/  FFMA.FTZ R39, R13, R0, -R6 ;  /* 0x000000000d277223 */ /* 0x000fe20000010806 */
[----:B------:R-:W-:Y:S01]  /*3fa0*/  ISETP.GT.AND P2, PT, R40, 0x80, PT ;  /* 0x000000802800780c */ /* 0x000fe20003f44270 */
[----:B------:R-:W-:Y:S01]  /*3fb0*/  MUFU.EX2 R34, R34 ;  /* 0x0000002200227308 */ /* 0x000fe20000000800 */
[----:B------:R-:W-:-:S02]  /*3fc0*/  FMNMX.FTZ R42, R143, R42, !PT ;  /* 0x0000002a8f2a7209 */ /* 0x000fc40007810000 */
[----:B------:R-:W-:Y:S02]  /*3fd0*/  ISETP.GT.AND P3, PT, R40, 0x81, PT ;  /* 0x000000812800780c */ /* 0x000fe40003f64270 */
[----:B------:R-:W-:Y:S02]  /*3fe0*/  FSEL R149, R26, -INF , P2 ;  /* 0xff8000001a957808 */ /* 0x000fe40001000000 */
[----:B------:R-:W-:Y:S01]  /*3ff0*/  FMNMX.FTZ R42, R61, R42, !PT ;  /* 0x0000002a3d2a7209 */ /* 0x000fe20007810000 */
[----:B------:R-:W-:Y:S01]  /*4000*/  MUFU.EX2 R35, R35 ;  /* 0x0000002300237308 */ /* 0x000fe20000000800 */
[----:B------:R-:W-:Y:S02]  /*4010*/  ISETP.GT.AND P2, PT, R40, 0x88, PT ;  /* 0x000000882800780c */ /* 0x000fe40003f44270 */
[----:B------:R-:W-:Y:S02]  /*4020*/  FSEL R27, R27, -INF , P3 ;  /* 0xff8000001b1b7808 */ /* 0x000fe40001800000 */
[----:B------:R-:W-:-:S02]  /*4030*/  FMNMX.FTZ R42, R149, R42, !PT ;  /* 0x0000002a952a7209 */ /* 0x000fc40007810000 */
[----:B------:R-:W-:Y:S01]  /*4040*/  ISETP.GT.AND P3, PT, R40, 0x89, PT ;  /* 0x000000892800780c */ /* 0x000fe20003f64270 */
[--C-:B------:R-:W-:Y:S01]  /*4050*/  FFMA.FTZ R40, R15, R0, -R6.reuse ;  /* 0x000000000f287223 */ /* 0x100fe20000010806 */
[----:B------:R-:W-:Y:S01]  /*4060*/  FSEL R153, R30, -INF , P2 ;  /* 0xff8000001e997808 */ /* 0x000fe20001000000 */
[----:B------:R-:W-:Y:S01]  /*4070*/  MUFU.EX2 R7, R7 ;  /* 0x0000000700077308 */ /* 0x000fe20000000800 */
[----:B------:R-:W-:Y:S02]  /*4080*/  FMNMX.FTZ R42, R27, R42, !PT ;  /* 0x0000002a1b2a7209 */ /* 0x000fe40007810000 */
[----:B------:R-:W-:Y:S02]  /*4090*/  FSEL R31, R31, -INF , P3 ;  /* 0xff8000001f1f7808 */ /* 0x000fe40001800000 */
[----:B------:R-:W-:Y:S02]  /*40a0*/  FMNMX.FTZ R42, R153, R42, !PT ;  /* 0x0000002a992a7209 */ /* 0x000fe40007810000 */
[----:B------:R-:W-:Y:S01]  /*40b0*/  F2FP.BF16.F32.PACK_AB R8, R81, R8 ;  /* 0x000000085108723e */ /* 0x000fe200000010ff */
[----:B------:R-:W-:Y:S01]  /*40c0*/  MUFU.EX2 R38, R38 ;  /* 0x0000002600267308 */ /* 0x000fe20000000800 */
[----:B------:R-:W-:Y:S01]  /*40d0*/  FMNMX.FTZ R9, R31, R42, !PT ;  /* 0x0000002a1f097209 */ /* 0x000fe20007810000 */
[----:B------:R-:W-:Y:S01]  /*40e0*/  FFMA.FTZ R42, R53, R0, -R6 ;  /* 0x00000000352a7223 */ /* 0x000fe20000010806 */
[----:B------:R-:W-:Y:S01]  /*40f0*/  @!P1 VIADD R6, R3, 0x31c40 ;  /* 0x00031c4003069836 */ /* 0x000fe20000000000 */
[----:B------:R-:W-:-:S02]  /*4100*/  F2FP.BF16.F32.PACK_AB R10, R85, R10 ;  /* 0x0000000a550a723e */ /* 0x000fc400000010ff */
[----:B------:R-:W1:Y:S01]  /*4110*/  SHFL.BFLY PT, R26, R9, 0x2, 0x1f ;  /* 0x0c401f00091a7f89 */ /* 0x000e6200000e0000 */
[----:B------:R-:W-:Y:S01]  /*4120*/  F2FP.BF16.F32.PACK_AB R12, R89, R12 ;  /* 0x0000000c590c723e */ /* 0x000fe200000010ff */
[----:B------:R-:W-:Y:S01]  /*4130*/  MUFU.EX2 R39, R39 ;  /* 0x0000002700277308 */ /* 0x000fe20000000800 */
[----:B------:R-:W-:Y:S02]  /*4140*/  @!P1 PRMT R6, RZ, 0x654, R6 ;  /* 0x00000654ff069816 */ /* 0x000fe40000000006 */
[----:B-----5:R-:W-:Y:S02]  /*4150*/  F2FP.BF16.F32.PACK_AB R14, R91, R14 ;  /* 0x0000000e5b0e723e */ /* 0x020fe400000010ff */
[----:B------:R2:W-:Y:S03]  /*4160*/  @!P1 SYNCS.ARRIVE.TRANS64.RED.A1T0 RZ, [R6+URZ], RZ ;  /* 0x000000ff06ff99a7 */ /* 0x0005e6000810043f */
[----:B------:R-:W-:Y:S01]  /*4170*/  MUFU.EX2 R42, R42 ;  /* 0x0000002a002a7308 */ /* 0x000fe20000000800 */
[----:B--2---:R-:W-:-:S07]  /*4180*/  VIMNMX R6, RZ, R72, !PT ;  /* 0x00000048ff067248 */ /* 0x004fce0007fe0100 */
        /* <DEDUP_REMOVED lines=12> */
[----:B------:R-:W-:-:S03]  /*4250*/  ISETP.GE.AND P2, PT, R65, R6, PT ;  /* 0x000000064100720c */ /* 0x000fc60003f46270 */
        /* <DEDUP_REMOVED lines=34> */
[----:B------:R-:W-:Y:S01]  /*4480*/  F2FP.BF16.F32.PACK_AB R9, R68, R9 ;  /* 0x000000094409723e */ /* 0x000fe200000010ff */
[-CC-:B------:R-:W-:Y:S01]  /*4490*/  FFMA.FTZ R68, R55, R0.reuse, -R26.reuse ;  /* 0x0000000037447223 */ /* 0x180fe2000001081a */
[-CC-:B------:R-:W-:Y:S01]  /*44a0*/  FFMA.FTZ R149, R149, R0.reuse, -R26.reuse ;  /* 0x0000000095957223 */ /* 0x180fe2000001081a */
[----:B------:R-:W-:-:S03]  /*44b0*/  FFMA.FTZ R153, R153, R0, -R26 ;  /* 0x0000000099997223 */ /* 0x000fc6000001081a */
[----:B------:R-:W1:Y:S01]  /*44c0*/  MUFU.EX2 R13, R13 ;  /* 0x0000000d000d7308 */ /* 0x000e620000000800 */
[----:B--2---:R-:W-:-:S07]  /*44d0*/  FADD.FTZ R73, R11, R72 ;  /* 0x000000480b497221 */ /* 0x004fce0000010000 */
[----:B------:R-:W2:Y:S01]  /*44e0*/  MUFU.EX2 R30, R30 ;  /* 0x0000001e001e7308 */ /* 0x000ea20000000800 */
[C---:B---3--:R-:W-:Y:S01]  /*44f0*/  FADD.FTZ R72, R70.reuse, R73 ;  /* 0x0000004946487221 */ /* 0x048fe20000010000 */
[----:B------:R-:W-:Y:S01]  /*4500*/  F2FP.BF16.F32.PACK_AB R11, R70, R11 ;  /* 0x0000000b460b723e */ /* 0x000fe200000010ff */
[----:B------:R-:W-:-:S04]  /*4510*/  FFMA.FTZ R70, R135, R0, -R26 ;  /* 0x0000000087467223 */ /* 0x000fc8000001081a */
[----:B------:R3:W-:Y:S01]  /*4520*/  STSM.16.M88.4 [R22+0x24300], R8 ;  /* 0x0243000816007844 */ /* 0x0007e20000000200 */
[----:B------:R-:W4:Y:S01]  /*4530*/  MUFU.EX2 R15, R15 ;  /* 0x0000000f000f7308 */ /* 0x000f220000000800 */
[----:B-1----:R-:W-:Y:S01]  /*4540*/  FADD.FTZ R73, R13, R72 ;  /* 0x000000480d497221 */ /* 0x002fe20000010000 */
[----:B------:R-:W-:-:S06]  /*4550*/  FFMA.FTZ R72, R47, R0, -R26 ;  /* 0x000000002f487223 */ /* 0x000fcc000001081a */
[----:B------:R-:W1:Y:S01]  /*4560*/  MUFU.EX2 R54, R54 ;  /* 0x0000003600367308 */ /* 0x000e620000000800 */
[C---:B--2---:R-:W-:Y:S01]  /*4570*/  FADD.FTZ R74, R30.reuse, R73 ;  /* 0x000000491e4a7221 */ /* 0x044fe20000010000 */
[----:B------:R-:W-:Y:S01]  /*4580*/  FFMA.FTZ R73, R57, R0, -R26 ;  /* 0x0000000039497223 */ /* 0x000fe2000001081a */
[----:B------:R-:W-:Y:S01]  /*4590*/  FADD.FTZ R57, R91, R76 ;  /* 0x0000004c5b397221 */ /* 0x000fe20000010000 */
[----:B------:R-:W-:-:S03]  /*45a0*/  F2FP.BF16.F32.PACK_AB R13, R30, R13 ;  /* 0x0000000d1e0d723e */ /* 0x000fc600000010ff */
[----:B------:R-:W-:Y:S01]  /*45b0*/  FADD.FTZ R76, R20, R57 ;  /* 0x00000039144c7221 */ /* 0x000fe20000010000 */
[----:B------:R-:W2:Y:S01]  /*45c0*/  MUFU.EX2 R25, R25 ;  /* 0x0000001900197308 */ /* 0x000ea20000000800 */
[----:B----4-:R-:W-:Y:S01]  /*45d0*/  FADD.FTZ R47, R15, R74 ;  /* 0x0000004a0f2f7221 */ /* 0x010fe20000010000 */
[C---:B---3--:R-:W-:Y:S01]  /*45e0*/  F2FP.BF16.F32.PACK_AB R8, R83.reuse, R20 ;  /* 0x000000145308723e */ /* 0x048fe200000010ff */
[----:B------:R-:W-:-:S04]  /*45f0*/  FADD.FTZ R77, R83, R76 ;  /* 0x0000004c534d7221 */ /* 0x000fc80000010000 */
[----:B------:R-:W-:Y:S01]  /*4600*/  FADD.FTZ R76, R24, R77 ;  /* 0x0000004d184c7221 */ /* 0x000fe20000010000 */
[----:B------:R-:W3:Y:S01]  /*4610*/  MUFU.EX2 R56, R56 ;  /* 0x0000003800387308 */ /* 0x000ee20000000800 */
[C---:B-1----:R-:W-:Y:S01]  /*4620*/  FADD.FTZ R74, R54.reuse, R47 ;  /* 0x0000002f364a7221 */ /* 0x042fe20000010000 */
[----:B------:R-:W-:-:S05]  /*4630*/  F2FP.BF16.F32.PACK_AB R15, R54, R15 ;  /* 0x0000000f360f723e */ /* 0x000fca00000010ff */
[----:B------:R-:W-:Y:S01]  /*4640*/  STSM.16.M88.4 [R22+0x25b00], R12 ;  /* 0x025b000c16007844 */ /* 0x000fe20000000200 */
[----:B------:R-:W1:Y:S01]  /*4650*/  MUFU.EX2 R29, R29 ;  /* 0x0000001d001d7308 */ /* 0x000e620000000800 */
[----:B--2---:R-:W-:-:S07]  /*4660*/  FADD.FTZ R57, R25, R74 ;  /* 0x0000004a19397221 */ /* 0x004fce0000010000 */
[----:B------:R-:W2:Y:S01]  /*4670*/  MUFU.EX2 R58, R58 ;  /* 0x0000003a003a7308 */ /* 0x000ea20000000800 */
[C---:B---3--:R-:W-:Y:S01]  /*4680*/  FADD.FTZ R74, R56.reuse, R57 ;  /* 0x00000039384a7221 */ /* 0x048fe20000010000 */
[----:B------:R-:W-:Y:S01]  /*4690*/  FFMA.FTZ R57, R31, R0, -R26 ;  /* 0x000000001f397223 */ /* 0x000fe2000001081a */
[----:B------:R-:W-:Y:S01]  /*46a0*/  FADD.FTZ R31, R75, R76 ;  /* 0x0000004c4b1f7221 */ /* 0x000fe20000010000 */
[----:B------:R-:W-:Y:S01]  /*46b0*/  F2FP.BF16.F32.PACK_AB R9, R56, R25 ;  /* 0x000000193809723e */ /* 0x000fe200000010ff */
[----:B------:R-:W-:-:S03]  /*46c0*/  IMAD.MOV.U32 R56, RZ, RZ, R71 ;  /* 0x000000ffff387224 */ /* 0x000fc600078e0047 */
[----:B------:R-:W3:Y:S08]  /*46d0*/  MUFU.EX2 R53, R53 ;  /* 0x0000003500357308 */ /* 0x000ef00000000800 */
[----:B------:R-:W4:Y:S08]  /*46e0*/  MUFU.EX2 R62, R62 ;  /* 0x0000003e003e7308 */ /* 0x000f300000000800 */
[----:B------:R5:W-:Y:S08]  /*46f0*/  MUFU.EX2 R55, R63 ;  /* 0x0000003f00377308 */ /* 0x000bf00000000800 */
[----:B------:R-:W4:Y:S01]  /*4700*/  MUFU.EX2 R66, R66 ;  /* 0x0000004200427308 */ /* 0x000f220000000800 */
[----:B-----5:R-:W-:Y:S01]  /*4710*/  FFMA.FTZ R63, R27, R0, -R26 ;  /* 0x000000001b3f7223 */ /* 0x020fe2000001081a */
[----:B-1----:R-:W-:Y:S01]  /*4720*/  FADD.FTZ R27, R29, R74 ;  /* 0x0000004a1d1b7221 */ /* 0x002fe20000010000 */
[----:B------:R-:W-:-:S03]  /*4730*/  FADD.FTZ R74, R28, R31 ;  /* 0x0000001f1c4a7221 */ /* 0x000fc60000010000 */
[----:B--2---:R-:W-:Y:S01]  /*4740*/  FADD.FTZ R26, R58, R27 ;  /* 0x0000001b3a1a7221 */ /* 0x004fe20000010000 */
[----:B------:R-:W-:Y:S01]  /*4750*/  FADD.FTZ R31, R59, R74 ;  /* 0x0000004a3b1f7221 */ /* 0x000fe20000010000 */
[----:B------:R-:W1:Y:S02]  /*4760*/  MUFU.EX2 R67, R67 ;  /* 0x0000004300437308 */ /* 0x000e640000000800 */
[----:B---3--:R-:W-:Y:S01]  /*4770*/  FADD.FTZ R27, R53, R26 ;  /* 0x0000001a351b7221 */ /* 0x008fe20000010000 */
[----:B------:R-:W-:-:S03]  /*4780*/  FADD.FTZ R10, R32, R31 ;  /* 0x0000001f200a7221 */ /* 0x000fc60000010000 */
[----:B----4-:R-:W-:Y:S01]  /*4790*/  FADD.FTZ R27, R62, R27 ;  /* 0x0000001b3e1b7221 */ /* 0x010fe20000010000 */
[----:B------:R-:W-:Y:S01]  /*47a0*/  FADD.FTZ R11, R51, R10 ;  /* 0x0000000a330b7221 */ /* 0x000fe20000010000 */
[----:B------:R-:W2:Y:S01]  /*47b0*/  MUFU.EX2 R60, R60 ;  /* 0x0000003c003c7308 */ /* 0x000ea20000000800 */
[----:B------:R-:W-:Y:S01]  /*47c0*/  F2FP.BF16.F32.PACK_AB R10, R75, R24 ;  /* 0x000000184b0a723e */ /* 0x000fe200000010ff */
[----:B------:R-:W-:Y:S01]  /*47d0*/  FADD.FTZ R26, R66, R27 ;  /* 0x0000001b421a7221 */ /* 0x000fe20000010000 */
[----:B------:R-:W-:Y:S01]  /*47e0*/  FADD.FTZ R20, R36, R11 ;  /* 0x0000000b24147221 */ /* 0x000fe20000010000 */
[----:B------:R-:W-:Y:S01]  /*47f0*/  F2FP.BF16.F32.PACK_AB R24, R59, R28 ;  /* 0x0000001c3b18723e */ /* 0x000fe200000010ff */
[--C-:B------:R-:W-:Y:S01]  /*4800*/  IMAD.MOV.U32 R59, RZ, RZ, R71.reuse ;  /* 0x000000ffff3b7224 */ /* 0x100fe200078e0047 */
[----:B------:R-:W-:Y:S01]  /*4810*/  F2FP.BF16.F32.PACK_AB R11, R58, R29 ;  /* 0x0000001d3a0b723e */ /* 0x000fe200000010ff */
[----:B------:R-:W-:Y:S01]  /*4820*/  IMAD.MOV.U32 R58, RZ, RZ, R71 ;  /* 0x000000ffff3a7224 */ /* 0x000fe200078e0047 */
[----:B------:R-:W3:Y:S01]  /*4830*/  MUFU.EX2 R69, R69 ;  /* 0x0000004500457308 */ /* 0x000ee20000000800 */
[----:B-1----:R-:W-:-:S02]  /*4840*/  FADD.FTZ R25, R67, R26 ;  /* 0x0000001a43197221 */ /* 0x002fc40000010000 */
[----:B------:R1:W-:Y:S05]  /*4850*/  STSM.16.M88.4 [R22+0x27300], R8 ;  /* 0x0273000816007844 */ /* 0x0003ea0000000200 */
[----:B------:R-:W4:Y:S01]  /*4860*/  MUFU.EX2 R4, R4 ;  /* 0x0000000400047308 */ /* 0x000f220000000800 */
[----:B--2---:R-:W-:Y:S01]  /*4870*/  FADD.FTZ R26, R60, R25 ;  /* 0x000000193c1a7221 */ /* 0x004fe20000010000 */
[----:B------:R-:W-:-:S04]  /*4880*/  FADD.FTZ R25, R43, R20 ;  /* 0x000000142b197221 */ /* 0x000fc80000010000 */
[----:B------:R-:W-:Y:S01]  /*4890*/  FADD.FTZ R28, R34, R25 ;  /* 0x00000019221c7221 */ /* 0x000fe20000010000 */
[----:B------:R-:W-:Y:S01]  /*48a0*/  F2FP.BF16.F32.PACK_AB R25, R62, R53 ;  /* 0x000000353e19723e */ /* 0x000fe200000010ff */
[----:B------:R-:W2:Y:S01]  /*48b0*/  MUFU.EX2 R3, R133 ;  /* 0x0000008500037308 */ /* 0x000ea20000000800 */
[----:B---3--:R-:W-:Y:S01]  /*48c0*/  FADD.FTZ R27, R69, R26 ;  /* 0x0000001a451b7221 */ /* 0x008fe20000010000 */
[----:B------:R-:W-:Y:S01]  /*48d0*/  FADD.FTZ R28, R35, R28 ;  /* 0x0000001c231c7221 */ /* 0x000fe20000010000 */
[----:B------:R-:W-:Y:S01]  /*48e0*/  F2FP.BF16.F32.PACK_AB R26, R51, R32 ;  /* 0x00000020331a723e */ /* 0x000fe200000010ff */
[--C-:B------:R-:W-:Y:S02]  /*48f0*/  IMAD.MOV.U32 R62, RZ, RZ, R71.reuse ;  /* 0x000000ffff3e7224 */ /* 0x100fe400078e0047 */
[----:B------:R-:W-:Y:S01]  /*4900*/  FADD.FTZ R31, R7, R28 ;  /* 0x0000001c071f7221 */ /* 0x000fe20000010000 */
[----:B------:R-:W-:Y:S01]  /*4910*/  IMAD.MOV.U32 R53, RZ, RZ, R71 ;  /* 0x000000ffff357224 */ /* 0x000fe200078e0047 */
[----:B------:R-:W3:Y:S01]  /*4920*/  MUFU.EX2 R64, R113 ;  /* 0x0000007100407308 */ /* 0x000ee20000000800 */
[----:B----4-:R-:W-:Y:S01]  /*4930*/  FADD.FTZ R30, R4, R27 ;  /* 0x0000001b041e7221 */ /* 0x010fe20000010000 */
[----:B------:R-:W-:Y:S01]  /*4940*/  F2FP.BF16.F32.PACK_AB R27, R67, R66 ;  /* 0x00000042431b723e */ /* 0x000fe200000010ff */
[----:B------:R-:W-:-:S02]  /*4950*/  IMAD.MOV.U32 R67, RZ, RZ, R71 ;  /* 0x000000ffff437224 */ /* 0x000fc400078e0047 */
[----:B------:R-:W-:Y:S02]  /*4960*/  IMAD.MOV.U32 R66, RZ, RZ, R71 ;  /* 0x000000ffff427224 */ /* 0x000fe400078e0047 */
[----:B------:R-:W-:Y:S01]  /*4970*/  STSM.16.M88.4 [R22+0x28b00], R24 ;  /* 0x028b001816007844 */ /* 0x000fe20000000200 */
[----:B------:R-:W4:Y:S01]  /*4980*/  MUFU.EX2 R65, R65 ;  /* 0x0000004100417308 */ /* 0x000f220000000800 */
[----:B--2---:R-:W-:Y:S01]  /*4990*/  FADD.FTZ R29, R3, R30 ;  /* 0x0000001e031d7221 */ /* 0x004fe20000010000 */
[----:B------:R-:W-:Y:S01]  /*49a0*/  FADD.FTZ R30, R38, R31 ;  /* 0x0000001f261e7221 */ /* 0x000fe20000010000 */
[----:B------:R-:W-:-:S03]  /*49b0*/  IMAD.MOV.U32 R51, RZ, RZ, R71 ;  /* 0x000000ffff337224 */ /* 0x000fc600078e0047 */
[----:B------:R-:W-:Y:S01]  /*49c0*/  FADD.FTZ R31, R39, R30 ;  /* 0x0000001e271f7221 */ /* 0x000fe20000010000 */
[----:B------:R-:W-:Y:S01]  /*49d0*/  F2FP.BF16.F32.PACK_AB R30, R35, R34 ;  /* 0x00000022231e723e */ /* 0x000fe200000010ff */
[----:B------:R-:W2:Y:S01]  /*49e0*/  MUFU.EX2 R68, R68 ;  /* 0x0000004400447308 */ /* 0x000ea20000000800 */
[----:B---3--:R-:W-:Y:S01]  /*49f0*/  FADD.FTZ R28, R64, R29 ;  /* 0x0000001d401c7221 */ /* 0x008fe20000010000 */
[----:B------:R-:W-:Y:S01]  /*4a00*/  FADD.FTZ R31, R42, R31 ;  /* 0x0000001f2a1f7221 */ /* 0x000fe20000010000 */
[----:B------:R-:W-:Y:S01]  /*4a10*/  F2FP.BF16.F32.PACK_AB R29, R69, R60 ;  /* 0x0000003c451d723e */ /* 0x000fe200000010ff */
[----:B------:R-:W-:Y:S02]  /*4a20*/  IMAD.MOV.U32 R69, RZ, RZ, R71 ;  /* 0x000000ffff457224 */ /* 0x000fe400078e0047 */
[----:B-1----:R-:W-:Y:S01]  /*4a30*/  FADD.FTZ R10, R40, R31 ;  /* 0x0000001f280a7221 */ /* 0x002fe20000010000 */
[----:B------:R-:W-:Y:S01]  /*4a40*/  F2FP.BF16.F32.PACK_AB R31, R3, R4 ;  /* 0x00000004031f723e */ /* 0x000fe200000010ff */
[----:B------:R-:W1:Y:S01]  /*4a50*/  MUFU.EX2 R47, R105 ;  /* 0x00000069002f7308 */ /* 0x000e620000000800 */
[----:B----4-:R-:W-:Y:S01]  /*4a60*/  FADD.FTZ R54, R65, R28 ;  /* 0x0000001c41367221 */ /* 0x010fe20000010000 */
[----:B------:R-:W-:Y:S01]  /*4a70*/  F2FP.BF16.F32.PACK_AB R28, R43, R36 ;  /* 0x000000242b1c723e */ /* 0x000fe200000010ff */
[----:B------:R-:W-:Y:S01]  /*4a80*/  FADD.FTZ R10, R41, R10 ;  /* 0x0000000a290a7221 */ /* 0x000fe20000010000 */
[----:B------:R-:W-:Y:S01]  /*4a90*/  F2FP.BF16.F32.PACK_AB R9, R65, R64 ;  /* 0x000000404109723e */ /* 0x000fe200000010ff */
[----:B------:R-:W-:Y:S01]  /*4aa0*/  FADD.FTZ R43, R55, R54 ;  /* 0x00000036372b7221 */ /* 0x000fe20000010000 */
[----:B------:R-:W-:Y:S01]  /*4ab0*/  F2FP.BF16.F32.PACK_AB R40, R41, R40 ;  /* 0x000000282928723e */ /* 0x000fe200000010ff */
[----:B------:R-:W-:Y:S01]  /*4ac0*/  STSM.16.M88.4 [R22+0x2a300], R28 ;  /* 0x02a3001c16007844 */ /* 0x000fe20000000200 */
[----:B------:R-:W3:Y:S01]  /*4ad0*/  MUFU.EX2 R70, R70 ;  /* 0x0000004600467308 */ /* 0x000ee20000000800 */
[C---:B--2---:R-:W-:Y:S01]  /*4ae0*/  FADD.FTZ R8, R68.reuse, R43 ;  /* 0x0000002b44087221 */ /* 0x044fe20000010000 */
[----:B------:R-:W-:Y:S01]  /*4af0*/  F2FP.BF16.F32.PACK_AB R11, R68, R55 ;  /* 0x00000037440b723e */ /* 0x000fe200000010ff */
[----:B------:R-:W-:-:S02]  /*4b00*/  IMAD.MOV.U32 R68, RZ, RZ, R71 ;  /* 0x000000ffff447224 */ /* 0x000fc400078e0047 */
[--C-:B------:R-:W-:Y:S02]  /*4b10*/  IMAD.MOV.U32 R65, RZ, RZ, R71.reuse ;  /* 0x000000ffff417224 */ /* 0x100fe400078e0047 */
        /* <DEDUP_REMOVED lines=9> */
[----:B------:R-:W-:Y:S01]  /*4bb0*/  FADD.FTZ R3, R21, R10 ;  /* 0x0000000a15037221 */ /* 0x000fe20000010000 */
[----:B------:R-:W-:Y:S01]  /*4bc0*/  F2FP.BF16.F32.PACK_AB R10, R42, R39 ;  /* 0x000000272a0a723e */ /* 0x000fe200000010ff */
[--C-:B------:R-:W-:Y:S01]  /*4bd0*/  IMAD.MOV.U32 R39, RZ, RZ, R71.reuse ;  /* 0x000000ffff277224 */ /* 0x100fe200078e0047 */
[----:B------:R-:W-:Y:S01]  /*4be0*/  F2FP.BF16.F32.PACK_AB R41, R70, R47 ;  /* 0x0000002f4629723e */ /* 0x000fe200000010ff */
[----:B------:R-:W-:Y:S01]  /*4bf0*/  IMAD.MOV.U32 R70, RZ, RZ, R71 ;  /* 0x000000ffff467224 */ /* 0x000fe200078e0047 */
[C---:B------:R-:W-:Y:S01]  /*4c00*/  F2FP.BF16.F32.PACK_AB R42, R44.reuse, R21 ;  /* 0x000000152c2a723e */ /* 0x040fe200000010ff */
[----:B------:R-:W3:Y:S01]  /*4c10*/  MUFU.EX2 R73, R73 ;  /* 0x0000004900497308 */ /* 0x000ee20000000800 */
[----:B--2---:R-:W-:Y:S01]  /*4c20*/  FADD.FTZ R7, R139, R12 ;  /* 0x0000000c8b077221 */ /* 0x004fe20000010000 */
[----:B------:R-:W-:Y:S01]  /*4c30*/  FADD.FTZ R12, R44, R3 ;  /* 0x000000032c0c7221 */ /* 0x000fe20000010000 */
[----:B------:R2:W-:Y:S01]  /*4c40*/  STSM.16.M88.4 [R22+0x2bb00], R8 ;  /* 0x02bb000816007844 */ /* 0x0005e20000000200 */
[----:B------:R-:W-:-:S02]  /*4c50*/  IMAD.MOV.U32 R47, RZ, RZ, R71 ;  /* 0x000000ffff2f7224 */ /* 0x000fc400078e0047 */
[----:B------:R-:W-:Y:S01]  /*4c60*/  FADD.FTZ R3, R45, R12 ;  /* 0x0000000c2d037221 */ /* 0x000fe20000010000 */
[----:B------:R-:W-:Y:S01]  /*4c70*/  IMAD.MOV.U32 R44, RZ, RZ, R71 ;  /* 0x000000ffff2c7224 */ /* 0x000fe200078e0047 */
[----:B------:R-:W4:Y:S01]  /*4c80*/  MUFU.EX2 R48, R48 ;  /* 0x0000003000307308 */ /* 0x000f220000000800 */
[C---:B-1----:R-:W-:Y:S01]  /*4c90*/  FADD.FTZ R14, R72.reuse, R7 ;  /* 0x00000007480e7221 */ /* 0x042fe20000010000 */
[----:B------:R-:W-:Y:S01]  /*4ca0*/  F2FP.BF16.F32.PACK_AB R43, R72, R139 ;  /* 0x0000008b482b723e */ /* 0x000fe200000010ff */
[--C-:B------:R-:W-:Y:S02]  /*4cb0*/  IMAD.MOV.U32 R38, RZ, RZ, R71.reuse ;  /* 0x000000ffff267224 */ /* 0x100fe400078e0047 */
[----:B------:R-:W-:Y:S02]  /*4cc0*/  IMAD.MOV.U32 R36, RZ, RZ, R71 ;  /* 0x000000ffff247224 */ /* 0x000fe400078e0047 */
[----:B------:R1:W-:Y:S01]  /*4cd0*/  STSM.16.M88.4 [R22+0x2d300], R40 ;  /* 0x02d3002816007844 */ /* 0x0003e20000000200 */
[----:B------:R-:W5:Y:S01]  /*4ce0*/  MUFU.EX2 R20, R141 ;  /* 0x0000008d00147308 */ /* 0x000f620000000800 */
[----:B---3--:R-:W-:Y:S01]  /*4cf0*/  FADD.FTZ R7, R73, R14 ;  /* 0x0000000e49077221 */ /* 0x008fe20000010000 */
[C---:B------:R-:W-:Y:S01]  /*4d00*/  FADD.FTZ R14, R46.reuse, R3 ;  /* 0x000000032e0e7221 */ /* 0x040fe20000010000 */
[----:B--2---:R-:W-:Y:S01]  /*4d10*/  F2FP.BF16.F32.PACK_AB R8, R46, R45 ;  /* 0x0000002d2e08723e */ /* 0x004fe200000010ff */
[----:B------:R-:W-:-:S02]  /*4d20*/  IMAD.MOV.U32 R46, RZ, RZ, R71 ;  /* 0x000000ffff2e7224 */ /* 0x000fc400078e0047 */
[----:B------:R-:W-:Y:S01]  /*4d30*/  FADD.FTZ R3, R33, R14 ;  /* 0x0000000e21037221 */ /* 0x000fe20000010000 */
[--C-:B------:R-:W-:Y:S01]  /*4d40*/  IMAD.MOV.U32 R45, RZ, RZ, R71.reuse ;  /* 0x000000ffff2d7224 */ /* 0x100fe200078e0047 */
[----:B------:R-:W2:Y:S01]  /*4d50*/  MUFU.EX2 R37, R37 ;  /* 0x0000002500257308 */ /* 0x000ea20000000800 */
[----:B------:R-:W-:Y:S02]  /*4d60*/  IMAD.MOV.U32 R35, RZ, RZ, R71 ;  /* 0x000000ffff237224 */ /* 0x000fe400078e0047 */
[----:B----4-:R-:W-:Y:S01]  /*4d70*/  FADD.FTZ R10, R48, R3 ;  /* 0x00000003300a7221 */ /* 0x010fe20000010000 */
[--C-:B------:R-:W-:Y:S02]  /*4d80*/  IMAD.MOV.U32 R34, RZ, RZ, R71.reuse ;  /* 0x000000ffff227224 */ /* 0x100fe400078e0047 */
[--C-:B------:R-:W-:Y:S02]  /*4d90*/  IMAD.MOV.U32 R31, RZ, RZ, R71.reuse ;  /* 0x000000ffff1f7224 */ /* 0x100fe400078e0047 */
[----:B-1----:R-:W-:Y:S01]  /*4da0*/  IMAD.MOV.U32 R43, RZ, RZ, R71 ;  /* 0x000000ffff2b7224 */ /* 0x002fe200078e0047 */
[----:B------:R-:W1:Y:S01]  /*4db0*/  MUFU.EX2 R143, R143 ;  /* 0x0000008f008f7308 */ /* 0x000e620000000800 */
[C---:B-----5:R-:W-:Y:S01]  /*4dc0*/  FADD.FTZ R24, R20.reuse, R7 ;  /* 0x0000000714187221 */ /* 0x060fe20000010000 */
[----:B------:R-:W-:Y:S01]  /*4dd0*/  F2FP.BF16.F32.PACK_AB R9, R20, R73 ;  /* 0x000000491409723e */ /* 0x000fe200000010ff */
[----:B------:R-:W-:-:S02]  /*4de0*/  IMAD.MOV.U32 R42, RZ, RZ, R71 ;  /* 0x000000ffff2a7224 */ /* 0x000fc400078e0047 */
[--C-:B------:R-:W-:Y:S02]  /*4df0*/  IMAD.MOV.U32 R41, RZ, RZ, R71.reuse ;  /* 0x000000ffff297224 */ /* 0x100fe400078e0047 */
[--C-:B------:R-:W-:Y:S01]  /*4e00*/  IMAD.MOV.U32 R40, RZ, RZ, R71.reuse ;  /* 0x000000ffff287224 */ /* 0x100fe200078e0047 */
[----:B------:R3:W4:Y:S01]  /*4e10*/  MUFU.EX2 R32, R61 ;  /* 0x0000003d00207308 */ /* 0x0007220000000800 */
[----:B--2---:R-:W-:Y:S01]  /*4e20*/  FADD.FTZ R3, R37, R10 ;  /* 0x0000000a25037221 */ /* 0x004fe20000010000 */
[----:B------:R-:W-:Y:S01]  /*4e30*/  F2FP.BF16.F32.PACK_AB R10, R48, R33 ;  /* 0x00000021300a723e */ /* 0x000fe200000010ff */
[--C-:B------:R-:W-:Y:S02]  /*4e40*/  IMAD.MOV.U32 R48, RZ, RZ, R71.reuse ;  /* 0x000000ffff307224 */ /* 0x100fe400078e0047 */
[--C-:B------:R-:W-:Y:S02]  /*4e50*/  IMAD.MOV.U32 R33, RZ, RZ, R71.reuse ;  /* 0x000000ffff217224 */ /* 0x100fe400078e0047 */
[--C-:B------:R-:W-:Y:S01]  /*4e60*/  IMAD.MOV.U32 R30, RZ, RZ, R71.reuse ;  /* 0x000000ffff1e7224 */ /* 0x100fe200078e0047 */
[----:B------:R-:W2:Y:S01]  /*4e70*/  MUFU.EX2 R50, R50 ;  /* 0x0000003200327308 */ /* 0x000ea20000000800 */
[----:B-1----:R-:W-:Y:S01]  /*4e80*/  FADD.FTZ R7, R143, R24 ;  /* 0x000000188f077221 */ /* 0x002fe20000010000 */
[----:B---3--:R-:W-:-:S02]  /*4e90*/  IMAD.MOV.U32 R61, RZ, RZ, R71 ;  /* 0x000000ffff3d7224 */ /* 0x008fc400078e0047 */
[--C-:B------:R-:W-:Y:S02]  /*4ea0*/  IMAD.MOV.U32 R29, RZ, RZ, R71.reuse ;  /* 0x000000ffff1d7224 */ /* 0x100fe400078e0047 */
[----:B------:R-:W-:Y:S02]  /*4eb0*/  IMAD.MOV.U32 R28, RZ, RZ, R71 ;  /* 0x000000ffff1c7224 */ /* 0x000fe400078e0047 */
[----:B------:R-:W-:Y:S01]  /*4ec0*/  MUFU.EX2 R49, R49 ;  /* 0x0000003100317308 */ /* 0x000fe20000000800 */
[C---:B----4-:R-:W-:Y:S01]  /*4ed0*/  F2FP.BF16.F32.PACK_AB R11, R32.reuse, R143 ;  /* 0x0000008f200b723e */ /* 0x050fe200000010ff */
[----:B------:R-:W-:Y:S01]  /*4ee0*/  FADD.FTZ R14, R32, R7 ;  /* 0x00000007200e7221 */ /* 0x000fe20000010000 */
[----:B------:R-:W-:-:S03]  /*4ef0*/  IMAD.MOV.U32 R32, RZ, RZ, R71 ;  /* 0x000000ffff207224 */ /* 0x000fc600078e0047 */
[----:B------:R-:W-:Y:S02]  /*4f00*/  STSM.16.M88.4 [R22+0x2eb00], R8 ;  /* 0x02eb000816007844 */ /* 0x000fe40000000200 */
[----:B------:R-:W1:Y:S01]  /*4f10*/  MUFU.EX2 R52, R52 ;  /* 0x0000003400347308 */ /* 0x000e620000000800 */
[----:B--2---:R-:W-:Y:S01]  /*4f20*/  F2FP.BF16.F32.PACK_AB R24, R50, R37 ;  /* 0x000000253218723e */ /* 0x004fe200000010ff */
[----:B------:R-:W-:-:S06]  /*4f30*/  IMAD.MOV.U32 R37, RZ, RZ, R71 ;  /* 0x000000ffff257224 */ /* 0x000fcc00078e0047 */
[----:B------:R-:W2:Y:S08]  /*4f40*/  MUFU.EX2 R149, R149 ;  /* 0x0000009500957308 */ /* 0x000eb00000000800 */
[----:B------:R3:W4:Y:S01]  /*4f50*/  MUFU.EX2 R4, R63 ;  /* 0x0000003f00047308 */ /* 0x0007220000000800 */
[----:B-1----:R-:W-:-:S07]  /*4f60*/  F2FP.BF16.F32.PACK_AB R26, R52, R49 ;  /* 0x00000031341a723e */ /* 0x002fce00000010ff */
[----:B------:R-:W1:Y:S01]  /*4f70*/  MUFU.EX2 R153, R153 ;  /* 0x0000009900997308 */ /* 0x000e620000000800 */
[----:B--2---:R-:W-:Y:S01]  /*4f80*/  FADD.FTZ R7, R149, R14 ;  /* 0x0000000e95077221 */ /* 0x004fe20000010000 */
[----:B------:R-:W-:Y:S01]  /*4f90*/  FADD.FTZ R14, R50, R3 ;  /* 0x00000003320e7221 */ /* 0x000fe20000010000 */
[--C-:B---3--:R-:W-:Y:S02]  /*4fa0*/  IMAD.MOV.U32 R63, RZ, RZ, R71.reuse ;  /* 0x000000ffff3f7224 */ /* 0x108fe400078e0047 */
[----:B------:R-:W-:Y:S02]  /*4fb0*/  IMAD.MOV.U32 R50, RZ, RZ, R71 ;  /* 0x000000ffff327224 */ /* 0x000fe400078e0047 */
[----:B------:R-:W-:Y:S01]  /*4fc0*/  FADD.FTZ R49, R49, R14 ;  /* 0x0000000e31317221 */ /* 0x000fe20000010000 */
[----:B------:R2:W3:Y:S01]  /*4fd0*/  MUFU.EX2 R12, R57 ;  /* 0x00000039000c7308 */ /* 0x0004e20000000800 */
[C---:B----4-:R-:W-:Y:S01]  /*4fe0*/  F2FP.BF16.F32.PACK_AB R25, R4.reuse, R149 ;  /* 0x000000950419723e */ /* 0x050fe200000010ff */
[----:B------:R-:W-:Y:S01]  /*4ff0*/  FADD.FTZ R20, R4, R7 ;  /* 0x0000000704147221 */ /* 0x000fe20000010000 */
[----:B------:R-:W-:Y:S01]  /*5000*/  FADD.FTZ R4, R52, R49 ;  /* 0x0000003134047221 */ /* 0x000fe20000010000 */
[----:B------:R-:W-:-:S02]  /*5010*/  IMAD.MOV.U32 R52, RZ, RZ, R71 ;  /* 0x000000ffff347224 */ /* 0x000fc400078e0047 */
[--C-:B------:R-:W-:Y:S02]  /*5020*/  IMAD.MOV.U32 R49, RZ, RZ, R71.reuse ;  /* 0x000000ffff317224 */ /* 0x100fe400078e0047 */
[----:B-1----:R-:W-:Y:S01]  /*5030*/  FADD.FTZ R3, R153, R20 ;  /* 0x0000001499037221 */ /* 0x002fe20000010000 */
[----:B--2---:R-:W-:Y:S01]  /*5040*/  IMAD.MOV.U32 R57, RZ, RZ, R71 ;  /* 0x000000ffff397224 */ /* 0x004fe200078e0047 */
[C---:B---3--:R-:W-:Y:S02]  /*5050*/  F2FP.BF16.F32.PACK_AB R27, R12.reuse, R153 ;  /* 0x000000990c1b723e */ /* 0x048fe400000010ff */
[----:B------:R-:W-:-:S03]  /*5060*/  FADD.FTZ R3, R12, R3 ;  /* 0x000000030c037221 */ /* 0x000fc60000010000 */
[----:B------:R1:W-:Y:S01]  /*5070*/  STSM.16.M88.4 [R22+0x30300], R24 ;  /* 0x0303001816007844 */ /* 0x0003e20000000200 */
[----:B------:R2:W-:Y:S06]  /*5080*/  MEMBAR.ALL.CTA ;  /* 0x0000000000007992 */ /* 0x0005ec0000008000 */
[----:B--2---:R-:W2:Y:S01]  /*5090*/  FENCE.VIEW.ASYNC.S ;  /* 0x00000000000073c6 */ /* 0x004ea20000000000 */
[--C-:B-1----:R-:W-:Y:S02]  /*50a0*/  IMAD.MOV.U32 R27, RZ, RZ, R71.reuse ;  /* 0x000000ffff1b7224 */ /* 0x102fe400078e0047 */
[----:B------:R-:W-:-:S02]  /*50b0*/  IMAD.MOV.U32 R26, RZ, RZ, R71 ;  /* 0x000000ffff1a7224 */ /* 0x000fc400078e0047 */
[--C-:B------:R-:W-:Y:S02]  /*50c0*/  IMAD.MOV.U32 R25, RZ, RZ, R71.reuse ;  /* 0x000000ffff197224 */ /* 0x100fe400078e0047 */
[----:B------:R-:W-:Y:S01]  /*50d0*/  IMAD.MOV.U32 R24, RZ, RZ, R71 ;  /* 0x000000ffff187224 */ /* 0x000fe200078e0047 */
[----:B--2---:R-:W-:Y:S01]  /*50e0*/  NOP ;  /* 0x0000000000007918 */ /* 0x004fe20000000000 */
[----:B------:R-:W-:Y:S05]  /*50f0*/  @!P2 BRA `(.L_x_9796) ;  /* 0x0000004000e8a947 */ /* 0x000fea0003800000 */
[----:B------:R-:W-:Y:S01]  /*5100*/  R2UR UR6, R148 ;  /* 0x00000000940672ca */ /* 0x000fe200000e0000 */
        /* <DEDUP_REMOVED lines=29> */
.L_x_9805:
[----:B------:R-:W-:Y:S01]  /*52e0*/  R2UR UR10, R146 ;  /* 0x00000000920a72ca */ /* 0x000fe200000e0000 */
[----:B------:R-:W-:Y:S01]  /*52f0*/  UIADD3 UR46, UR41, 0x1, URZ ;  /* 0x00000001292e7890 */ /* 0x000fe2000fffe03f */
[----:B------:R-:W-:-:S03]  /*5300*/  R2UR UR7, R9 ;  /* 0x00000000090772ca */ /* 0x000fc600000e0000 */
[----:B------:R-:W-:-:S04]  /*5310*/  UISETP.NE.AND UP0, UPT, UR46, 0x2, UPT ;  /* 0x000000022e00788c */ /* 0x000fc8000bf05270 */
[----:B------:R-:W-:Y:S02]  /*5320*/  USEL UR6, URZ, 0x1, UP0 ;  /* 0x000000013f067887 */ /* 0x000fe40008000000 */
[----:B------:R-:W-:Y:S02]  /*5330*/  USEL UR46, UR46, URZ, UP0 ;  /* 0x0000003f2e2e7287 */ /* 0x000fe40008000000 */
[----:B------:R-:W-:Y:S02]  /*5340*/  ISETP.NE.AND P3, PT, RZ, UR10, PT ;  /* 0x0000000aff007c0c */ /* 0x000fe4000bf65270 */
[----:B------:R-:W-:-:S06]  /*5350*/  ULOP3.LUT UR6, UR7, UR6, URZ, 0x3c, !UPT ;  /* 0x0000000607067292 */ /* 0x000fcc000f8e3c3f */
[----:B------:R-:W-:-:S05]  /*5360*/  IMAD.U32 R148, RZ, RZ, UR6 ;  /* 0x00000006ff947e24 */ /* 0x000fca000f8e00ff */
[----:B------:R-:W-:Y:S05]  /*5370*/  @P3 BRA `(.L_x_9797) ;  /* 0x0000000000303947 */ /* 0x000fea0003800000 */
[----:B------:R-:W-:Y:S05]  /*5380*/  @!P0 BRA `(.L_x_9798) ;  /* 0x0000000000048947 */ /* 0x000fea0003800000 */
[----:B------:R-:W-:Y:S01]  /*5390*/  BPT.TRAP 0x1 ;  /* 0x000000040000795c */ /* 0x000fe20000300000 */
.L_x_9798:
[----:B------:R-:W-:Y:S01]  /*53a0*/  R2UR UR7, R148 ;  /* 0x00000000940772ca */ /* 0x000fe200000e0000 */
[----:B------:R-:W-:-:S12]  /*53b0*/  ULEA UR6, UR46, UR47, 0x3 ;  /* 0x0000002f2e067291 */ /* 0x000fd8000f8e183f */
[----:B------:R-:W-:-:S05]  /*53c0*/  IMAD.U32 R0, RZ, RZ, UR7 ;  /* 0x00000007ff007e24 */ /* 0x000fca000f8e00ff */
[----:B------:R-:W-:-:S04]  /*53d0*/  SHF.L.U32 R0, R0, 0x1f, RZ ;  /* 0x0000001f00007819 */ /* 0x000fc800000006ff */
[----:B------:R1:W2:Y:S01]  /*53e0*/  SYNCS.PHASECHK.TRANS64.TRYWAIT P2, [UR6+0x31c30], R0 ;  /* 0x031c3000ff0075a7 */ /* 0x0002a20008040146 */
[----:B------:R-:W-:Y:S05]  /*53f0*/  @!P0 BRA `(.L_x_9799) ;  /* 0x0000000000048947 */ /* 0x000fea0003800000 */
[----:B------:R-:W-:Y:S01]  /*5400*/  BPT.TRAP 0x1 ;  /* 0x000000040000795c */ /* 0x000fe20000300000 */
.L_x_9799:
[----:B--2---:R-:W-:Y:S05]  /*5410*/  @P2 BRA `(.L_x_9797) ;  /* 0x0000000000082947 */ /* 0x004fea0003800000 */
[----:B------:R-:W2:Y:S02]  /*5420*/  SYNCS.PHASECHK.TRANS64.TRYWAIT P2, [UR6+0x31c30], R0 ;  /* 0x031c3000ff0075a7 */ /* 0x000ea40008040146 */
[----:B--2---:R-:W-:Y:S05]  /*5430*/  @!P2 BRA `(.L_x_9800) ;  /* 0x000000c000c0a947 */ /* 0x004fea0003800000 */
.L_x_9797:
[----:B-12---:R-:W-:Y:S01]  /*5440*/  VIADD R0, R16, 0x8 ;  /* 0x0000000810007836 */ /* 0x006fe20000000000 */
[----:B------:R-:W-:Y:S01]  /*5450*/  UIMAD UR6, UR46, 0x6c0, UR40 ;  /* 0x000006c02e0678a4 */ /* 0x000fe2000f8e0228 */
[----:B------:R-:W-:Y:S01]  /*5460*/  UMOV UR7, 0x80000020 ;  /* 0x8000002000077882 */ /* 0x000fe20000000000 */
[----:B------:R-:W-:Y:S02]  /*5470*/  UMOV UR28, UR4 ;  /* 0x00000004001c7c82 */ /* 0x000fe40008000000 */
[----:B------:R1:W-:Y:S01]  /*5480*/  BAR.SYNC.DEFER_BLOCKING R0, 0x100 ;  /* 0x000400000000751d */ /* 0x0003e20000010000 */
[----:B------:R-:W-:Y:S02]  /*5490*/  UIADD3 UR30, UR6, 0x40, URZ ;  /* 0x00000040061e7890 */ /* 0x000fe4000fffe03f */
[----:B------:R-:W-:Y:S02]  /*54a0*/  UIADD3 UR34, UR6, 0x80, URZ ;  /* 0x0000008006227890 */ /* 0x000fe4000fffe03f */
[----:B------:R-:W-:Y:S01]  /*54b0*/  UIADD3 UR38, UR6, 0xc0, URZ ;  /* 0x000000c006267890 */ /* 0x000fe2000fffe03f */
        /* <DEDUP_REMOVED lines=15> */
[----:B------:R-:W-:Y:S01]  /*55b0*/  WARPGROUP.ARRIVE ;  /* 0x00000000000079c5 */ /* 0x000fe20000000000 */
[----:B------:R-:W-:Y:S01]  /*55c0*/  UMOV UR55, 0x80000020 ;  /* 0x8000002000377882 */ /* 0x000fe20000000000 */
[----:B------:R-:W-:Y:S01]  /*55d0*/  UIADD3 UR58, UR6, 0x180, URZ ;  /* 0x00000180063a7890 */ /* 0x000fe2000fffe03f */
[----:B------:R-:W-:Y:S01]  /*55e0*/  UMOV UR56, UR4 ;  /* 0x0000000400387c82 */ /* 0x000fe20008000000 */
[----:B------:R-:W-:-:S02]  /*55f0*/  UMOV UR57, UR5 ;  /* 0x0000000500397c82 */ /* 0x000fc40008000000 */
[----:B------:R-:W-:Y:S01]  /*5600*/  HGMMA.64x16x16.F32.BF16 R136, gdesc[UR4], RZ, !UPT, gsb0 ;  /* 0x00200000048879f0 */ /* 0x000fe2000c0018ff */
[----:B------:R-:W-:Y:S01]  /*5610*/  UMOV UR59, 0x80000020 ;  /* 0x80000020003b7882 */ /* 0x000fe20000000000 */
        /* <DEDUP_REMOVED lines=328> */
.L_x_9802:
[----:B------:R-:W-:Y:S01]  /*6aa0*/  R2UR UR7, R9 ;  /* 0x00000000090772ca */ /* 0x000fe200000e0000 */
[----:B------:R-:W-:-:S12]  /*6ab0*/  ULEA UR6, UR41, UR47, 0x3 ;  /* 0x0000002f29067291 */ /* 0x000fd8000f8e183f */
[----:B------:R-:W-:-:S05]  /*6ac0*/  IMAD.U32 R0, RZ, RZ, UR7 ;  /* 0x00000007ff007e24 */ /* 0x000fca000f8e00ff */
[----:B------:R-:W-:-:S04]  /*6ad0*/  SHF.L.U32 R0, R0, 0x1f, RZ ;  /* 0x0000001f00007819 */ /* 0x000fc800000006ff */
[----:B------:R1:W2:Y:S01]  /*6ae0*/  SYNCS.PHASECHK.TRANS64.TRYWAIT P2, [UR6+0x31c50], R0 ;  /* 0x031c5000ff0075a7 */ /* 0x0002a20008040146 */
[----:B------:R-:W-:Y:S05]  /*6af0*/  @!P0 BRA `(.L_x_9803) ;  /* 0x0000000000048947 */ /* 0x000fea0003800000 */
[----:B------:R-:W-:Y:S01]  /*6b00*/  BPT.TRAP 0x1 ;  /* 0x000000040000795c */ /* 0x000fe20000300000 */
.L_x_9803:
[----:B--2---:R-:W-:Y:S05]  /*6b10*/  @P2 BRA `(.L_x_9801) ;  /* 0x0000000000082947 */ /* 0x004fea0003800000 */
[----:B------:R-:W2:Y:S02]  /*6b20*/  SYNCS.PHASECHK.TRANS64.TRYWAIT P2, [UR6+0x31c50], R0 ;  /* 0x031c5000ff0075a7 */ /* 0x000ea40008040146 */
[----:B--2---:R-:W-:Y:S05]  /*6b30*/  @!P2 BRA `(.L_x_9804) ;  /* 0x000000ac0018a947 */ /* 0x004fea0003800000 */
.L_x_9801:
[----:B------:R-:W-:Y:S01]  /*6b40*/  UIADD3 UR6, UR47, 0x200, URZ ;  /* 0x000002002f067890 */ /* 0x000fe2000fffe03f */
[----:B------:R-:W-:Y:S01]  /*6b50*/  R2UR UR10, R145 ;  /* 0x00000000910a72ca */ /* 0x000fe200000e0000 */
[----:B------:R-:W-:Y:S01]  /*6b60*/  WARPGROUP.ARRIVE ;  /* 0x00000000000079c5 */ /* 0x000fe20000000000 */
[----:B------:R-:W-:Y:S01]  /*6b70*/  UMOV UR29, 0xc0000010 ;  /* 0xc0000010001d7882 */ /* 0x000fe20000000000 */
[----:B------:R-:W-:Y:S01]  /*6b80*/  USHF.R.U32.HI UR6, URZ, 0x4, UR6 ;  /* 0x000000043f067899 */ /* 0x000fe20008011606 */
[----:B-12---:R-:W1:Y:S01]  /*6b90*/  LDC R0, c[0x0][0x288] ;  /* 0x0000a200ff007b82 */ /* 0x006e620000000800 */
[----:B------:R-:W-:Y:S01]  /*6ba0*/  UMOV UR31, 0x80000020 ;  /* 0x80000020001f7882 */ /* 0x000fe20000000000 */
[----:B------:R-:W-:Y:S02]  /*6bb0*/  UISETP.NE.U32.AND UP0, UPT, UR60, URZ, UPT ;  /* 0x0000003f3c00728c */ /* 0x000fe4000bf05070 */
[----:B------:R-:W-:Y:S02]  /*6bc0*/  ULOP3.LUT UR6, UR6, 0x3fff, URZ, 0xc0, !UPT ;  /* 0x00003fff06067892 */ /* 0x000fe4000f8ec03f */
[----:B------:R-:W-:-:S02]  /*6bd0*/  UISETP.NE.AND.EX UP0, UPT, UR61, URZ, UPT, UP0 ;  /* 0x0000003f3d00728c */ /* 0x000fc4000bf05300 */
[----:B------:R-:W-:Y:S02]  /*6be0*/  ULOP3.LUT UR7, UR6, 0x2400000, URZ, 0xfc, !UPT ;  /* 0x0240000006077892 */ /* 0x000fe4000f8efc3f */
[----:B------:R-:W-:Y:S02]  /*6bf0*/  ULOP3.LUT UR6, UR10, 0x10000, URZ, 0xfc, !UPT ;  /* 0x000100000a067892 */ /* 0x000fe4000f8efc3f */
[----:B------:R-:W-:Y:S02]  /*6c00*/  UIMAD UR7, UR41, 0x6c0, UR7 ;  /* 0x000006c0290778a4 */ /* 0x000fe4000f8e0207 */
[----:B------:R-:W-:Y:S01]  /*6c10*/  UIMAD UR10, UR45, -0x90, UR42 ;  /* 0xffffff702d0a78a4 */ /* 0x000fe2000f8e022a */
[----:B------:R-:W-:Y:S02]  /*6c20*/  ULDC UR11, c[0x0][0x404] ;  /* 0x00010100000b7ab9 */ /* 0x000fe40000000800 */
[----:B------:R-:W-:Y:S01]  /*6c30*/  UMOV UR28, UR6 ;  /* 0x00000006001c7c82 */ /* 0x000fe20008000000 */
[----:B------:R-:W-:Y:S01]  /*6c40*/  UIADD3 UR10, UR10, 0x1, URZ ;  /* 0x000000010a0a7890 */ /* 0x000fe2000fffe03f */
[----:B------:R-:W-:Y:S01]  /*6c50*/  UMOV UR30, UR7 ;  /* 0x00000007001e7c82 */ /* 0x000fe20008000000 */
[----:B------:R-:W-:Y:S01]  /*6c60*/  USEL UR11, UR11, 0x1, UP0 ;  /* 0x000000010b0b7887 */ /* 0x000fe20008000000 */
[----:B------:R-:W-:Y:S01]  /*6c70*/  HGMMA.64x96x16.F32.BF16 R24, gdesc[UR28].tnspB, R24, gsb0 ;  /* 0x416000001c1879f0 */ /* 0x000fe20008001818 */
[----:B------:R-:W-:-:S02]  /*6c80*/  UIADD3 UR28, UR6, 0x180, URZ ;  /* 0x00000180061c7890 */ /* 0x000fc4000fffe03f */
[----:B------:R-:W-:Y:S01]  /*6c90*/  UIADD3 UR30, UR7, 0x40, URZ ;  /* 0x00000040071e7890 */ /* 0x000fe2000fffe03f */
[----:B------:R-:W-:Y:S01]  /*6ca0*/  UMOV UR29, 0xc0000010 ;  /* 0xc0000010001d7882 */ /* 0x000fe20000000000 */
[----:B------:R-:W-:Y:S01]  /*6cb0*/  UMOV UR31, 0x80000020 ;  /* 0x80000020001f7882 */ /* 0x000fe20000000000 */
[----:B------:R-:W-:Y:S02]  /*6cc0*/  ULDC UR14, c[0x0][0x2e0] ;  /* 0x0000b800000e7ab9 */ /* 0x000fe40000000800 */
[----:B------:R-:W-:-:S06]  /*6cd0*/  UIMAD UR10, UR11, UR14, UR10 ;  /* 0x0000000e0b0a72a4 */ /* 0x000fcc000f8e020a */
[----:B-1----:R-:W-:-:S05]  /*6ce0*/  IADD3 R0, -R0, UR10, RZ ;  /* 0x0000000a00007c10 */ /* 0x002fca000fffe1ff */
[----:B------:R-:W-:-:S04]  /*6cf0*/  IMAD R0, R19, -0x2, R0 ;  /* 0xfffffffe13007824 */ /* 0x000fc800078e0200 */
[----:B------:R-:W-:-:S04]  /*6d00*/  IMAD.IADD R9, R23, 0x1, R0 ;  /* 0x0000000117097824 */ /* 0x000fc800078e0200 */
[C---:B------:R-:W-:Y:S01]  /*6d10*/  VIADD R20, R9.reuse, 0x8 ;  /* 0x0000000809147836 */ /* 0x040fe20000000000 */
[C---:B------:R-:W-:Y:S02]  /*6d20*/  ISETP.GT.AND P2, PT, R9.reuse, RZ, PT ;  /* 0x000000ff0900720c */ /* 0x040fe40003f44270 */
[C---:B------:R-:W-:Y:S02]  /*6d30*/  ISETP.GT.AND P3, PT, R9.reuse, 0x1, PT ;  /* 0x000000010900780c */ /* 0x040fe40003f64270 */
        /* <DEDUP_REMOVED lines=34> */
[----:B------:R-:W-:Y:S01]  /*6f60*/  ISETP.GT.AND P3, PT, R9, 0x31, PT ;  /* 0x000000310900780c */ /* 0x000fe20003f64270 */
[----:B------:R-:W-:Y:S02]  /*6f70*/  WARPGROUP.DEPBAR.LE gsb0, 0x0 ;  /* 0x00008000000079c5 */ /* 0x000fe40000010000 */
[----:B------:R-:W-:Y:S01]  /*6f80*/  WARPGROUP.ARRIVE ;  /* 0x00000000000079c5 */ /* 0x000fe20000000000 */
[----:B------:R-:W-:Y:S02]  /*6f90*/  FSEL R155, R112, -INF , P2 ;  /* 0xff800000709b7808 */ /* 0x000fe40001000000 */
[----:B------:R-:W-:Y:S02]  /*6fa0*/  FMNMX.FTZ R0, R125, R0, !PT ;  /* 0x000000007d007209 */ /* 0x000fe40007810000 */
[----:B------:R-:W-:Y:S01]  /*6fb0*/  ISETP.GT.AND P2, PT, R9, 0x38, PT ;  /* 0x000000380900780c */ /* 0x000fe20003f44270 */
[----:B------:R-:W-:Y:S01]  /*6fc0*/  HGMMA.64x96x16.F32.BF16 R24, gdesc[UR28].tnspB, R24, gsb0 ;  /* 0x416000001c1879f0 */ /* 0x000fe20008001818 */
[----:B------:R-:W-:Y:S01]  /*6fd0*/  UIADD3 UR28, UR6, 0x300, URZ ;  /* 0x00000300061c7890 */ /* 0x000fe2000fffe03f */
[----:B------:R-:W-:Y:S01]  /*6fe0*/  FSEL R113, R113, -INF , P3 ;  /* 0xff80000071717808 */ /* 0x000fe20001800000 */
[----:B------:R-:W-:Y:S01]  /*6ff0*/  UIADD3 UR30, UR7, 0x80, URZ ;  /* 0x00000080071e7890 */ /* 0x000fe2000fffe03f */
[----:B------:R-:W-:Y:S01]  /*7000*/  FMNMX.FTZ R0, R155, R0, !PT ;  /* 0x000000009b007209 */ /* 0x000fe20007810000 */
[----:B------:R-:W-:Y:S01]  /*7010*/  UMOV UR29, 0xc0000010 ;  /* 0xc0000010001d7882 */ /* 0x000fe20000000000 */
        /* <DEDUP_REMOVED lines=48> */
[----:B------:R-:W-:Y:S01]  /*7320*/  FMNMX.FTZ R0, R80, R5, !PT ;  /* 0x0000000550007209 */ /* 0x000fe20007810000 */
[----:B------:R-:W-:Y:S02]  /*7330*/  WARPGROUP.DEPBAR.LE gsb0, 0x0 ;  /* 0x00008000000079c5 */ /* 0x000fe40000010000 */
[----:B------:R-:W-:Y:S01]  /*7340*/  WARPGROUP.ARRIVE ;  /* 0x00000000000079c5 */ /* 0x000fe20000000000 */
[----:B------:R-:W-:-:S02]  /*7350*/  ISETP.GT.AND P3, PT, R9, 0x79, PT ;  /* 0x000000790900780c */ /* 0x000fc40003f64270 */
[----:B------:R-:W-:Y:S02]  /*7360*/  FSEL R84, R84, -INF , P2 ;  /* 0xff80000054547808 */ /* 0x000fe40001000000 */
[----:B------:R-:W-:Y:S01]  /*7370*/  FMNMX.FTZ R5, R81, R0, !PT ;  /* 0x0000000051057209 */ /* 0x000fe20007810000 */
[----:B------:R-:W-:Y:S01]  /*7380*/  HGMMA.64x96x16.F32.BF16 R24, gdesc[UR28].tnspB, R24, gsb0 ;  /* 0x416000001c1879f0 */ /* 0x000fe20008001818 */
[----:B------:R-:W-:Y:S01]  /*7390*/  UIADD3 UR28, UR6, 0x480, URZ ;  /* 0x00000480061c7890 */ /* 0x000fe2000fffe03f */
[----:B------:R-:W-:Y:S01]  /*73a0*/  ISETP.GT.AND P2, PT, R9, 0x80, PT ;  /* 0x000000800900780c */ /* 0x000fe20003f44270 */
[----:B------:R-:W-:Y:S01]  /*73b0*/  UIADD3 UR30, UR7, 0xc0, URZ ;  /* 0x000000c0071e7890 */ /* 0x000fe2000fffe03f */
[----:B------:R-:W-:Y:S01]  /*73c0*/  FSEL R85, R85, -INF , P3 ;  /* 0xff80000055557808 */ /* 0x000fe20001800000 */
[----:B------:R-:W-:Y:S01]  /*73d0*/  UMOV UR29, 0xc0000010 ;  /* 0xc0000010001d7882 */ /* 0x000fe20000000000 */
[----:B------:R-:W-:Y:S01]  /*73e0*/  UMOV UR31, 0x80000020 ;  /* 0x80000020001f7882 */ /* 0x000fe20000000000 */
        /* <DEDUP_REMOVED lines=14> */
[----:B------:R-:W1:Y:S01]  /*74d0*/  LDC R0, c[0x0][0x988] ;  /* 0x00026200ff007b82 */ /* 0x000e620000000800 */
[----:B------:R-:W-:Y:S02]  /*74e0*/  ISETP.GT.AND P4, PT, R20, 0x1, PT ;  /* 0x000000011400780c */ /* 0x000fe40003f84270 */
[----:B------:R-:W2:Y:S01]  /*74f0*/  SHFL.BFLY PT, R5, R10, 0x2, 0x1f ;  /* 0x0c401f000a057f89 */ /* 0x000ea200000e0000 */
[----:B------:R-:W-:Y:S02]  /*7500*/  FSEL R138, R138, -INF , P3 ;  /* 0xff8000008a8a7808 */ /* 0x000fe40001800000 */
[----:B------:R-:W-:Y:S02]  /*7510*/  ISETP.GT.AND P5, PT, R20, 0x8, PT ;  /* 0x000000081400780c */ /* 0x000fe40003fa4270 */
[----:B------:R-:W-:-:S02]  /*7520*/  FSEL R139, R139, -INF , P4 ;  /* 0xff8000008b8b7808 */ /* 0x000fc40002000000 */
[----:B------:R-:W-:Y:S02]  /*7530*/  FMNMX.FTZ R116, R138, R7, !PT ;  /* 0x000000078a747209 */ /* 0x000fe40007810000 */
[C---:B------:R-:W-:Y:S02]  /*7540*/  ISETP.GT.AND P6, PT, R20.reuse, 0x9, PT ;  /* 0x000000091400780c */ /* 0x040fe40003fc4270 */
[----:B------:R-:W-:Y:S02]  /*7550*/  FMNMX.FTZ R120, R139, R116, !PT ;  /* 0x000000748b787209 */ /* 0x000fe40007810000 */
[----:B------:R-:W-:Y:S02]  /*7560*/  FSEL R143, R143, -INF , P6 ;  /* 0xff8000008f8f7808 */ /* 0x000fe40003000000 */
[C---:B------:R-:W-:Y:S02]  /*7570*/  ISETP.GT.AND P3, PT, R20.reuse, 0x10, PT ;  /* 0x000000101400780c */ /* 0x040fe40003f64270 */
[----:B------:R-:W-:-:S02]  /*7580*/  ISETP.GT.AND P4, PT, R20, 0x11, PT ;  /* 0x000000111400780c */ /* 0x000fc40003f84270 */
[----:B------:R-:W-:Y:S02]  /*7590*/  ISETP.GT.AND P6, PT, R20, 0x19, PT ;  /* 0x000000191400780c */ /* 0x000fe40003fc4270 */
[----:B------:R-:W-:Y:S02]  /*75a0*/  FSEL R131, R131, -INF , P4 ;  /* 0xff80000083837808 */ /* 0x000fe40002000000 */
[----:B------:R-:W-:Y:S02]  /*75b0*/  FSEL R135, R135, -INF , P6 ;  /* 0xff80000087877808 */ /* 0x000fe40003000000 */
[----:B--2---:R-:W-:Y:S02]  /*75c0*/  FMNMX.FTZ R12, R10, R5, !PT ;  /* 0x000000050a0c7209 */ /* 0x004fe40007810000 */
[C---:B------:R-:W-:Y:S02]  /*75d0*/  ISETP.GT.AND P4, PT, R20.reuse, 0x21, PT ;  /* 0x000000211400780c */ /* 0x040fe40003f84270 */
[----:B------:R-:W-:Y:S01]  /*75e0*/  ISETP.GT.AND P6, PT, R20, 0x29, PT ;  /* 0x000000291400780c */ /* 0x000fe20003fc4270 */
[----:B------:R-:W2:Y:S01]  /*75f0*/  SHFL.BFLY PT, R5, R12, 0x1, 0x1f ;  /* 0x0c201f000c057f89 */ /* 0x000ea200000e0000 */
[----:B------:R-:W-:-:S02]  /*7600*/  FSEL R123, R123, -INF , P4 ;  /* 0xff8000007b7b7808 */ /* 0x000fc40002000000 */
[----:B------:R-:W-:Y:S02]  /*7610*/  FSEL R127, R127, -INF , P6 ;  /* 0xff8000007f7f7808 */ /* 0x000fe40003000000 */
[C---:B------:R-:W-:Y:S02]  /*7620*/  ISETP.GT.AND P4, PT, R20.reuse, 0x31, PT ;  /* 0x000000311400780c */ /* 0x040fe40003f84270 */
[----:B------:R-:W-:-:S04]  /*7630*/  ISETP.GT.AND P6, PT, R20, 0x39, PT ;  /* 0x000000391400780c */ /* 0x000fc80003fc4270 */
[----:B------:R-:W-:Y:S02]  /*7640*/  FSEL R119, R119, -INF , P6 ;  /* 0xff80000077777808 */ /* 0x000fe40003000000 */
[----:B--2---:R-:W-:-:S04]  /*7650*/  FMNMX.FTZ R5, R12, R5, !PT ;  /* 0x000000050c057209 */ /* 0x004fc80007810000 */
[C---:B------:R-:W-:Y:S01]  /*7660*/  FSETP.NEU.FTZ.AND P2, PT, R5.reuse, -INF , PT ;  /* 0xff8000000500780b */ /* 0x040fe20003f5d000 */
[----:B-1----:R-:W-:Y:S01]  /*7670*/  FMUL.FTZ R14, R5, R0 ;  /* 0x00000000050e7220 */ /* 0x002fe20000410000 */
[----:B------:R-:W-:Y:S02]  /*7680*/  WARPGROUP.DEPBAR.LE gsb0, 0x0 ;  /* 0x00008000000079c5 */ /* 0x000fe40000010000 */
[----:B------:R-:W-:Y:S02]  /*7690*/  WARPGROUP.ARRIVE ;  /* 0x00000000000079c5 */ /* 0x000fe40000000000 */
[----:B------:R-:W-:-:S04]  /*76a0*/  FSEL R10, R14, RZ, P2 ;  /* 0x000000ff0e0a7208 */ /* 0x000fc80001000000 */
[----:B------:R-:W-:Y:S01]  /*76b0*/  HGMMA.64x96x16.F32.BF16 R24, gdesc[UR28].tnspB, R24, gsb0 ;  /* 0x416000001c1879f0 */ /* 0x000fe20008001818 */
[----:B------:R-:W-:Y:S01]  /*76c0*/  UIADD3 UR28, UR6, 0x600, URZ ;  /* 0x00000600061c7890 */ /* 0x000fe2000fffe03f */
[-CC-:B------:R-:W-:Y:S01]  /*76d0*/  FFMA.FTZ R9, R15, R0.reuse, -R10.reuse ;  /* 0x000000000f097223 */ /* 0x180fe2000001080a */
[----:B------:R-:W-:Y:S01]  /*76e0*/  UIADD3 UR30, UR7, 0x100, URZ ;  /* 0x00000100071e7890 */ /* 0x000fe2000fffe03f */
[----:B------:R-:W-:Y:S01]  /*76f0*/  FSEL R15, R142, -INF , P5 ;  /* 0xff8000008e0f7808 */ /* 0x000fe20002800000 */
[----:B------:R-:W-:Y:S01]  /*7700*/  UMOV UR29, 0xc0000010 ;  /* 0xc0000010001d7882 */ /* 0x000fe20000000000 */
[----:B------:R-:W-:Y:S01]  /*7710*/  UMOV UR31, 0x80000020 ;  /* 0x80000020001f7882 */ /* 0x000fe20000000000 */
[--C-:B------:R-:W-:Y:S01]  /*7720*/  FFMA.FTZ R124, R21, R0, -R10.reuse ;  /* 0x00000000157c7223 */ /* 0x100fe2000001080a */
[----:B------:R-:W-:Y:S01]  /*7730*/  FMNMX.FTZ R120, R15, R120, !PT ;  /* 0x000000780f787209 */ /* 0x000fe20007810000 */
[--C-:B------:R-:W-:Y:S01]  /*7740*/  FFMA.FTZ R112, R129, R0, -R10.reuse ;  /* 0x0000000081707223 */ /* 0x100fe2000001080a */
[----:B------:R-:W-:Y:S01]  /*7750*/  FSEL R21, R130, -INF , P3 ;  /* 0xff80000082157808 */ /* 0x000fe20001800000 */
[----:B------:R1:W-:Y:S01]  /*7760*/  MUFU.EX2 R116, R124 ;  /* 0x0000007c00747308 */ /* 0x0003e20000000800 */
        /* <DEDUP_REMOVED lines=8> */
[----:B-1----:R-:W-:Y:S01]  /*77f0*/  FMNMX.FTZ R124, R131, R120, !PT ;  /* 0x00000078837c7209 */ /* 0x002fe20007810000 */
[--C-:B------:R-:W-:Y:S01]  /*7800*/  FFMA.FTZ R11, R11, R0, -R10.reuse ;  /* 0x000000000b0b7223 */ /* 0x100fe2000001080a */
[----:B------:R-:W-:Y:S01]  /*7810*/  ISETP.GT.AND P3, PT, R20, 0x20, PT ;  /* 0x000000201400780c */ /* 0x000fe20003f64270 */
[----:B------:R-:W-:Y:S01]  /*7820*/  MUFU.EX2 R120, R128 ;  /* 0x0000008000787308 */ /* 0x000fe20000000800 */
[----:B------:R-:W-:Y:S01]  /*7830*/  FMNMX.FTZ R124, R129, R124, !PT ;  /* 0x0000007c817c7209 */ /* 0x000fe20007810000 */
[-CC-:B------:R-:W-:Y:S01]  /*7840*/  FFMA.FTZ R13, R13, R0.reuse, -R10.reuse ;  /* 0x000000000d0d7223 */ /* 0x180fe2000001080a */
[----:B------:R-:W-:Y:S01]  /*7850*/  FSEL R141, R122, -INF , P3 ;  /* 0xff8000007a8d7808 */ /* 0x000fe20001800000 */
[--C-:B------:R-:W-:Y:S01]  /*7860*/  FFMA.FTZ R122, R153, R0, -R10.reuse ;  /* 0x00000000997a7223 */ /* 0x100fe2000001080a */
[----:B------:R-:W-:Y:S01]  /*7870*/  FMNMX.FTZ R124, R135, R124, !PT ;  /* 0x0000007c877c7209 */ /* 0x000fe20007810000 */
        /* <DEDUP_REMOVED lines=23> */
[----:B------:R-:W-:Y:S01]  /*79f0*/  FSEL R118, R118, -INF , P5 ;  /* 0xff80000076767808 */ /* 0x000fe20002800000 */
[----:B------:R-:W-:Y:S01]  /*7a00*/  FFMA.FTZ R72, R72, R0, -R10 ;  /* 0x0000000048487223 */ /* 0x000fe2000001080a */
[----:B------:R-:W-:-:S02]  /*7a10*/  FMNMX.FTZ R137, R153, R124, !PT ;  /* 0x0000007c99897209 */ /* 0x000fc40007810000 */
[----:B------:R-:W-:Y:S02]  /*7a20*/  ISETP.GT.AND P3, PT, R20, 0x40, PT ;  /* 0x000000401400780c */ /* 0x000fe40003f64270 */
[----:B------:R-:W-:Y:S01]  /*7a30*/  FMNMX.FTZ R124, R118, R137, !PT ;  /* 0x00000089767c7209 */ /* 0x000fe20007810000 */
[----:B------:R-:W-:Y:S01]  /*7a40*/  MUFU.EX2 R13, R13 ;  /* 0x0000000d000d7308 */ /* 0x000fe20000000800 */
[----:B------:R-:W-:Y:S02]  /*7a50*/  ISETP.GT.AND P4, PT, R20, 0x41, PT ;  /* 0x000000411400780c */ /* 0x000fe40003f84270 */
[----:B------:R-:W-:Y:S02]  /*7a60*/  FSEL R155, R106, -INF , P3 ;  /* 0xff8000006a9b7808 */ /* 0x000fe40001800000 */
[----:B------:R-:W-:Y:S02]  /*7a70*/  FMNMX.FTZ R106, R119, R124, !PT ;  /* 0x0000007c776a7209 */ /* 0x000fe40007810000 */
[----:B------:R-:W-:Y:S01]  /*7a80*/  FSEL R124, R107, -INF , P4 ;  /* 0xff8000006b7c7808 */ /* 0x000fe20002000000 */
[----:B------:R-:W-:Y:S01]  /*7a90*/  MUFU.EX2 R14, R14 ;  /* 0x0000000e000e7308 */ /* 0x000fe20000000800 */
[----:B------:R-:W-:-:S02]  /*7aa0*/  ISETP.GT.AND P5, PT, R20, 0x48, PT ;  /* 0x000000481400780c */ /* 0x000fc40003fa4270 */
[----:B------:R-:W-:Y:S01]  /*7ab0*/  FMNMX.FTZ R107, R155, R106, !PT ;  /* 0x0000006a9b6b7209 */ /* 0x000fe20007810000 */
[----:B------:R-:W-:Y:S01]  /*7ac0*/  FFMA.FTZ R106, R157, R0, -R10 ;  /* 0x000000009d6a7223 */ /* 0x000fe2000001080a */
[----:B------:R-:W-:Y:S02]  /*7ad0*/  ISETP.GT.AND P3, PT, R20, 0x49, PT ;  /* 0x000000491400780c */ /* 0x000fe40003f64270 */
[----:B------:R-:W-:Y:S01]  /*7ae0*/  FSEL R110, R110, -INF , P5 ;  /* 0xff8000006e6e7808 */ /* 0x000fe20002800000 */
[----:B------:R-:W-:Y:S01]  /*7af0*/  MUFU.EX2 R9, R9 ;  /* 0x0000000900097308 */ /* 0x000fe20000000800 */
[----:B------:R-:W-:Y:S02]  /*7b00*/  FMNMX.FTZ R107, R124, R107, !PT ;  /* 0x0000006b7c6b7209 */ /* 0x000fe40007810000 */
[----:B------:R-:W-:Y:S02]  /*7b10*/  FSEL R111, R111, -INF , P3 ;  /* 0xff8000006f6f7808 */ /* 0x000fe40001800000 */
[----:B------:R-:W-:-:S02]  /*7b20*/  ISETP.GT.AND P3, PT, R20, 0x50, PT ;  /* 0x000000501400780c */ /* 0x000fc40003f64270 */
[----:B-1----:R-:W-:Y:S01]  /*7b30*/  FMNMX.FTZ R126, R110, R107, !PT ;  /* 0x0000006b6e7e7209 */ /* 0x002fe20007810000 */
[--C-:B------:R-:W-:Y:S01]  /*7b40*/  FFMA.FTZ R107, R117, R0, -R10.reuse ;  /* 0x00000000756b7223 */ /* 0x100fe2000001080a */
[----:B------:R-:W-:Y:S01]  /*7b50*/  ISETP.GT.AND P4, PT, R20, 0x51, PT ;  /* 0x000000511400780c */ /* 0x000fe20003f84270 */
[----:B------:R-:W-:Y:S01]  /*7b60*/  MUFU.EX2 R112, R112 ;  /* 0x0000007000707308 */ /* 0x000fe20000000800 */
[----:B------:R-:W-:Y:S02]  /*7b70*/  FSEL R157, R98, -INF , P3 ;  /* 0xff800000629d7808 */ /* 0x000fe40001800000 */
[----:B------:R-:W-:Y:S02]  /*7b80*/  FMNMX.FTZ R98, R111, R126, !PT ;  /* 0x0000007e6f627209 */ /* 0x000fe40007810000 */
[----:B------:R-:W-:Y:S02]  /*7b90*/  FSEL R126, R99, -INF , P4 ;  /* 0xff800000637e7808 */ /* 0x000fe40002000000 */
[----:B------:R-:W-:Y:S01]  /*7ba0*/  ISETP.GT.AND P5, PT, R20, 0x58, PT ;  /* 0x000000581400780c */ /* 0x000fe20003fa4270 */
[----:B------:R-:W-:Y:S01]  /*7bb0*/  MUFU.EX2 R133, R133 ;  /* 0x0000008500857308 */ /* 0x000fe20000000800 */
[----:B------:R-:W-:Y:S01]  /*7bc0*/  FMNMX.FTZ R99, R157, R98, !PT ;  /* 0x000000629d637209 */ /* 0x000fe20007810000 */
[----:B------:R-:W-:Y:S01]  /*7bd0*/  FFMA.FTZ R98, R104, R0, -R10 ;  /* 0x0000000068627223 */ /* 0x000fe2000001080a */
[----:B------:R-:W-:-:S02]  /*7be0*/  ISETP.GT.AND P3, PT, R20, 0x59, PT ;  /* 0x000000591400780c */ /* 0x000fc40003f64270 */
[----:B------:R-:W-:Y:S02]  /*7bf0*/  FSEL R102, R102, -INF , P5 ;  /* 0xff80000066667808 */ /* 0x000fe40002800000 */
[----:B------:R-:W-:Y:S01]  /*7c00*/  FMNMX.FTZ R99, R126, R99, !PT ;  /* 0x000000637e637209 */ /* 0x000fe20007810000 */
[----:B------:R-:W-:Y:S01]  /*7c10*/  MUFU.EX2 R121, R121 ;  /* 0x0000007900797308 */ /* 0x000fe20000000800 */
[----:B------:R-:W-:Y:S02]  /*7c20*/  WARPGROUP.DEPBAR.LE gsb0, 0x0 ;  /* 0x00008000000079c5 */ /* 0x000fe40000010000 */
[----:B------:R-:W-:Y:S01]  /*7c30*/  WARPGROUP.ARRIVE ;  /* 0x00000000000079c5 */ /* 0x000fe20000000000 */
[----:B------:R-:W-:Y:S02]  /*7c40*/  FSEL R117, R103, -INF , P3 ;  /* 0xff80000067757808 */ /* 0x000fe40001800000 */
[----:B------:R-:W-:Y:S02]  /*7c50*/  ISETP.GT.AND P3, PT, R20, 0x60, PT ;  /* 0x000000601400780c */ /* 0x000fe40003f64270 */
        /* <DEDUP_REMOVED lines=8> */
[----:B------:R-:W-:Y:S01]  /*7ce0*/  FMNMX.FTZ R104, R117, R104, !PT ;  /* 0x0000006875687209 */ /* 0x000fe20007810000 */
[-CC-:B------:R-:W-:Y:S01]  /*7cf0*/  FFMA.FTZ R99, R105, R0.reuse, -R10.reuse ;  /* 0x0000000069637223 */ /* 0x180fe2000001080a */
[----:B------:R-:W-:Y:S01]  /*7d00*/  ISETP.GT.AND P5, PT, R20, 0x68, PT ;  /* 0x000000681400780c */ /* 0x000fe20003fa4270 */
        /* <DEDUP_REMOVED lines=9> */
[----:B------:R-:W-:Y:S01]  /*7da0*/  MUFU.EX2 R114, R114 ;  /* 0x0000007200727308 */ /* 0x000fe20000000800 */
[C---:B------:R-:W-:Y:S02]  /*7db0*/  ISETP.GT.AND P3, PT, R20.reuse, 0x70, PT ;  /* 0x000000701400780c */ /* 0x040fe40003f64270 */
[----:B------:R-:W-:Y:S02]  /*7dc0*/  FMNMX.FTZ R95, R105, R104, !PT ;  /* 0x00000068695f7209 */ /* 0x000fe40007810000 */
[----:B------:R-:W-:-:S02]  /*7dd0*/  ISETP.GT.AND P4, PT, R20, 0x71, PT ;  /* 0x000000711400780c */ /* 0x000fc40003f84270 */
[----:B------:R-:W-:Y:S01]  /*7de0*/  FSEL R109, R82, -INF , P3 ;  /* 0xff800000526d7808 */ /* 0x000fe20001800000 */
[----:B------:R-:W-:Y:S01]  /*7df0*/  MUFU.EX2 R113, R113 ;  /* 0x0000007100717308 */ /* 0x000fe20000000800 */
[----:B------:R-:W-:Y:S02]  /*7e00*/  FMNMX.FTZ R82, R94, R95, !PT ;  /* 0x0000005f5e527209 */ /* 0x000fe40007810000 */
[----:B------:R-:W-:Y:S02]  /*7e10*/  FSEL R104, R83, -INF , P4 ;  /* 0xff80000053687808 */ /* 0x000fe40002000000 */
[----:B------:R-:W-:Y:S02]  /*7e20*/  ISETP.GT.AND P5, PT, R20, 0x78, PT ;  /* 0x000000781400780c */ /* 0x000fe40003fa4270 */
[----:B------:R-:W-:Y:S01]  /*7e30*/  FMNMX.FTZ R83, R109, R82, !PT ;  /* 0x000000526d537209 */ /* 0x000fe20007810000 */
[----:B------:R-:W-:Y:S01]  /*7e40*/  FFMA.FTZ R82, R96, R0, -R10 ;  /* 0x0000000060527223 */ /* 0x000fe2000001080a */
[----:B------:R-:W-:Y:S01]  /*7e50*/  ISETP.GT.AND P3, PT, R20, 0x79, PT ;  /* 0x000000791400780c */ /* 0x000fe20003f64270 */
[----:B------:R1:W-:Y:S01]  /*7e60*/  MUFU.EX2 R95, R108 ;  /* 0x0000006c005f7308 */ /* 0x0003e20000000800 */
[----:B------:R-:W-:-:S02]  /*7e70*/  FSEL R86, R86, -INF , P5 ;  /* 0xff80000056567808 */ /* 0x000fc40002800000 */
[----:B------:R-:W-:Y:S02]  /*7e80*/  FMNMX.FTZ R83, R104, R83, !PT ;  /* 0x0000005368537209 */ /* 0x000fe40007810000 */
[----:B------:R-:W-:Y:S01]  /*7e90*/  FSEL R96, R87, -INF , P3 ;  /* 0xff80000057607808 */ /* 0x000fe20001800000 */
[----:B------:R-:W-:Y:S01]  /*7ea0*/  FFMA.FTZ R87, R97, R0, -R10 ;  /* 0x0000000061577223 */ /* 0x000fe2000001080a */
[----:B------:R-:W-:Y:S01]  /*7eb0*/  ISETP.GT.AND P3, PT, R20, 0x80, PT ;  /* 0x000000801400780c */ /* 0x000fe20003f64270 */
[----:B------:R-:W-:Y:S01]  /*7ec0*/  MUFU.EX2 R106, R106 ;  /* 0x0000006a006a7308 */ /* 0x000fe20000000800 */
[----:B------:R-:W-:Y:S02]  /*7ed0*/  FMNMX.FTZ R83, R86, R83, !PT ;  /* 0x0000005356537209 */ /* 0x000fe40007810000 */
[----:B------:R-:W-:Y:S02]  /*7ee0*/  ISETP.GT.AND P4, PT, R20, 0x81, PT ;  /* 0x000000811400780c */ /* 0x000fe40003f84270 */
[----:B------:R-:W-:-:S02]  /*7ef0*/  FSEL R97, R74, -INF , P3 ;  /* 0xff8000004a617808 */ /* 0x000fc40001800000 */
[----:B------:R-:W-:Y:S01]  /*7f00*/  FMNMX.FTZ R74, R96, R83, !PT ;  /* 0x00000053604a7209 */ /* 0x000fe20007810000 */
[----:B------:R-:W-:Y:S01]  /*7f10*/  MUFU.EX2 R107, R107 ;  /* 0x0000006b006b7308 */ /* 0x000fe20000000800 */
[----:B-1----:R-:W-:Y:S02]  /*7f20*/  FSEL R108, R75, -INF , P4 ;  /* 0xff8000004b6c7808 */ /* 0x002fe40002000000 */
[----:B------:R-:W-:Y:S02]  /*7f30*/  ISETP.GT.AND P5, PT, R20, 0x88, PT ;  /* 0x000000881400780c */ /* 0x000fe40003fa4270 */
[----:B------:R-:W-:Y:S01]  /*7f40*/  FMNMX.FTZ R75, R97, R74, !PT ;  /* 0x0000004a614b7209 */ /* 0x000fe20007810000 */
        /* <DEDUP_REMOVED lines=8> */
[----:B------:R-:W-:Y:S01]  /*7fd0*/  FFMA.FTZ R79, R89, R0, -R10 ;  /* 0x00000000594f7223 */ /* 0x000fe2000001080a */
[----:B------:R-:W-:Y:S01]  /*7fe0*/  FMNMX.FTZ R75, R128, R75, !PT ;  /* 0x0000004b804b7209 */ /* 0x000fe20007810000 */
[----:B------:R1:W-:Y:S01]  /*7ff0*/  MUFU.EX2 R83, R87 ;  /* 0x0000005700537308 */ /* 0x0003e20000000800 */
[----:B------:R-:W-:-:S02]  /*8000*/  FSEL R89, R5, RZ, P2 ;  /* 0x000000ff05597208 */ /* 0x000fc40001000000 */
[----:B------:R-:W-:-:S03]  /*8010*/  FMNMX.FTZ R100, R130, R75, !PT ;  /* 0x0000004b82647209 */ /* 0x000fc60007810000 */
[----:B------:R-:W-:Y:S02]  /*8020*/  FADD.FTZ R89, -R89, R8 ;  /* 0x0000000859597221 */ /* 0x000fe40000010100 */
[----:B------:R-:W2:Y:S01]  /*8030*/  SHFL.BFLY PT, R101, R100, 0x2, 0x1f ;  /* 0x0c401f0064657f89 */ /* 0x000ea200000e0000 */
[----:B------:R3:W-:Y:S01]  /*8040*/  MUFU.EX2 R75, R132 ;  /* 0x00000084004b7308 */ /* 0x0007e20000000800 */
[-CC-:B-1----:R-:W-:Y:S01]  /*8050*/  FFMA.FTZ R87, R93, R0.reuse, -R10.reuse ;  /* 0x000000005d577223 */ /* 0x182fe2000001080a */
[-CC-:B------:R-:W-:Y:S01]  /*8060*/  FFMA.FTZ R93, R73, R0.reuse, -R10.reuse ;  /* 0x00000000495d7223 */ /* 0x180fe2000001080a */
[----:B------:R-:W-:Y:S01]  /*8070*/  FFMA.FTZ R73, R76, R0, -R10 ;  /* 0x000000004c497223 */ /* 0x000fe2000001080a */
[----:B------:R-:W-:-:S04]  /*8080*/  IMAD.U32 R10, RZ, RZ, UR46 ;  /* 0x0000002eff0a7e24 */ /* 0x000fc8000f8e00ff */
[----:B------:R-:W-:Y:S01]  /*8090*/  MUFU.EX2 R98, R98 ;  /* 0x0000006200627308 */ /* 0x000fe20000000800 */
[----:B------:R-:W-:-:S05]  /*80a0*/  @!P1 LEA R10, R10, UR47, 0x3 ;  /* 0x0000002f0a0a9c11 */ /* 0x000fca000f8e18ff */
[----:B------:R-:W-:Y:S02]  /*80b0*/  @!P1 VIADD R10, R10, 0x31c40 ;  /* 0x00031c400a0a9836 */ /* 0x000fe40000000000 */
[----:B------:R-:W-:Y:S03]  /*80c0*/  MUFU.EX2 R99, R99 ;  /* 0x0000006300637308 */ /* 0x000fe60000000800 */
[----:B------:R-:W-:Y:S01]  /*80d0*/  @!P1 PRMT R10, RZ, 0x654, R10 ;  /* 0x00000654ff0a9816 */ /* 0x000fe2000000000a */
[----:B------:R-:W-:Y:S02]  /*80e0*/  WARPGROUP.DEPBAR.LE gsb0, 0x0 ;  /* 0x00008000000079c5 */ /* 0x000fe40000010000 */
[----:B------:R-:W-:Y:S01]  /*80f0*/  WARPGROUP.ARRIVE ;  /* 0x00000000000079c5 */ /* 0x000fe20000000000 */
[----:B--2---:R-:W-:Y:S01]  /*8100*/  FMNMX.FTZ R101, R100, R101, !PT ;  /* 0x0000006564657209 */ /* 0x004fe20007810000 */
[----:B------:R-:W-:Y:S01]  /*8110*/  FMUL.FTZ R100, R89, R0 ;  /* 0x0000000059647220 */ /* 0x000fe20000410000 */
[----:B------:R-:W-:Y:S03]  /*8120*/  MUFU.EX2 R90, R90 ;  /* 0x0000005a005a7308 */ /* 0x000fe60000000800 */
[----:B------:R-:W-:Y:S01]  /*8130*/  HGMMA.64x96x16.F32.BF16 R24, gdesc[UR28].tnspB, R24, gsb0 ;  /* 0x416000001c1879f0 */ /* 0x000fe20008001818 */
[----:B------:R-:W-:Y:S01]  /*8140*/  UIADD3 UR28, UR6, 0x900, URZ ;  /* 0x00000900061c7890 */ /* 0x000fe2000fffe03f */
[----:B------:R-:W1:Y:S01]  /*8150*/  SHFL.BFLY PT, R88, R101, 0x1, 0x1f ;  /* 0x0c201f0065587f89 */ /* 0x000e6200000e0000 */
[----:B------:R-:W-:Y:S01]  /*8160*/  UIADD3 UR30, UR7, 0x180, URZ ;  /* 0x00000180071e7890 */ /* 0x000fe2000fffe03f */
[----:B------:R-:W-:Y:S01]  /*8170*/  UMOV UR29, 0xc0000010 ;  /* 0xc0000010001d7882 */ /* 0x000fe20000000000 */
[----:B------:R-:W-:Y:S01]  /*8180*/  UMOV UR31, 0x80000020 ;  /* 0x80000020001f7882 */ /* 0x000fe20000000000 */
[----:B------:R-:W2:Y:S08]  /*8190*/  MUFU.EX2 R100, R100 ;  /* 0x0000006400647308 */ /* 0x000eb00000000800 */
[----:B------:R-:W-:Y:S08]  /*81a0*/  MUFU.EX2 R82, R82 ;  /* 0x0000005200527308 */ /* 0x000ff00000000800 */
[----:B------:R-:W-:Y:S01]  /*81b0*/  MUFU.EX2 R20, R20 ;  /* 0x0000001400147308 */ /* 0x000fe20000000800 */
[----:B-1----:R-:W-:-:S04]  /*81c0*/  FMNMX.FTZ R137, R101, R88, !PT ;  /* 0x0000005865897209 */ /* 0x002fc80007810000 */
[C---:B------:R-:W-:Y:S01]  /*81d0*/  FSETP.NEU.FTZ.AND P2, PT, R137.reuse, -INF , PT ;  /* 0xff8000008900780b */ /* 0x040fe20003f5d000 */
[C---:B------:R-:W-:Y:S02]  /*81e0*/  FMUL.FTZ R77, R137.reuse, R0 ;  /* 0x00000000894d7220 */ /* 0x040fe40000410000 */
[----:B------:R-:W-:Y:S01]  /*81f0*/  MUFU.EX2 R74, R74 ;  /* 0x0000004a004a7308 */ /* 0x000fe20000000800 */
[----:B------:R-:W-:Y:S02]  /*8200*/  FSEL R8, R137, RZ, P2 ;  /* 0x000000ff89087208 */ /* 0x000fe40001000000 */
[----:B------:R-:W-:Y:S02]  /*8210*/  FSEL R77, R77, RZ, P2 ;  /* 0x000000ff4d4d7208 */ /* 0x000fe40001000000 */
[----:B------:R-:W-:-:S03]  /*8220*/  ISETP.GE.U32.AND P2, PT, R2, 0x180, PT ;  /* 0x000001800200780c */ /* 0x000fc60003f46070 */
[----:B------:R-:W-:Y:S01]  /*8230*/  MUFU.EX2 R79, R79 ;  /* 0x0000004f004f7308 */ /* 0x000fe20000000800 */
[-C--:B------:R-:W-:Y:S01]  /*8240*/  FFMA.FTZ R136, R127, R0.reuse, -R77 ;  /* 0x000000007f887223 */ /* 0x080fe2000001084d */
[----:B------:R-:W-:Y:S01]  /*8250*/  FADD.FTZ R127, -R8, R7 ;  /* 0x00000007087f7221 */ /* 0x000fe20000010100 */
[-CC-:B------:R-:W-:Y:S01]  /*8260*/  FFMA.FTZ R7, R110, R0.reuse, -R77.reuse ;  /* 0x000000006e077223 */ /* 0x180fe2000001084d */
[-CC-:B------:R-:W-:Y:S01]  /*8270*/  FFMA.FTZ R89, R138, R0.reuse, -R77.reuse ;  /* 0x000000008a597223 */ /* 0x180fe2000001084d */
[-CC-:B---3--:R-:W-:Y:S01]  /*8280*/  FFMA.FTZ R132, R139, R0.reuse, -R77.reuse ;  /* 0x000000008b847223 */ /* 0x188fe2000001084d */
[-C--:B------:R-:W-:Y:S01]  /*8290*/  FMUL.FTZ R110, R127, R0.reuse ;  /* 0x000000007f6e7220 */ /* 0x080fe20000410000 */
[----:B------:R-:W-:Y:S02]  /*82a0*/  IMAD.U32 R127, RZ, RZ, UR41 ;  /* 0x00000029ff7f7e24 */ /* 0x000fe4000f8e00ff */
[-CC-:B------:R-:W-:Y:S01]  /*82b0*/  FFMA.FTZ R15, R15, R0.reuse, -R77.reuse ;  /* 0x000000000f0f7223 */ /* 0x180fe2000001084d */
[-CC-:B------:R-:W-:Y:S01]  /*82c0*/  FFMA.FTZ R101, R124, R0.reuse, -R77.reuse ;  /* 0x000000007c657223 */ /* 0x180fe2000001084d */
[----:B------:R-:W-:Y:S01]  /*82d0*/  MUFU.EX2 R89, R89 ;  /* 0x0000005900597308 */ /* 0x000fe20000000800 */
[----:B------:R-:W-:Y:S01]  /*82e0*/  FFMA.FTZ R124, R111, R0, -R77 ;  /* 0x000000006f7c7223 */ /* 0x000fe2000001084d */
[----:B------:R-:W-:-:S02]  /*82f0*/  VIADD R8, R16, 0x9 ;  /* 0x0000000910087836 */ /* 0x000fc40000000000 */
[----:B--2---:R-:W-:Y:S01]  /*8300*/  FFMA.FTZ R111, R100, R4, R11 ;  /* 0x00000004646f7223 */ /* 0x004fe2000001000b */
[-CC-:B------:R-:W-:Y:S01]  /*8310*/  FFMA.FTZ R138, R143, R0.reuse, -R77.reuse ;  /* 0x000000008f8a7223 */ /* 0x180fe2000001084d */
[----:B------:R-:W-:Y:S01]  /*8320*/  @!P1 LEA R4, R127, UR47, 0x3 ;  /* 0x0000002f7f049c11 */ /* 0x000fe2000f8e18ff */
[-C--:B------:R-:W-:Y:S01]  /*8330*/  FFMA.FTZ R134, R21, R0.reuse, -R77 ;  /* 0x0000000015867223 */ /* 0x080fe2000001084d */
[----:B------:R-:W-:Y:S01]  /*8340*/  SEL R8, R8, 0x9, !P2 ;  /* 0x0000000908087807 */ /* 0x000fe20005000000 */
[----:B------:R-:W1:Y:S01]  /*8350*/  MUFU.EX2 R110, R110 ;  /* 0x0000006e006e7308 */ /* 0x000e620000000800 */
[----:B------:R-:W-:Y:S01]  /*8360*/  FADD.FTZ R152, R12, R111 ;  /* 0x0000006f0c987221 */ /* 0x000fe20000010000 */
[----:B------:R-:W-:Y:S02]  /*8370*/  @!P1 VIADD R111, R4, 0x31c60 ;  /* 0x00031c60046f9836 */ /* 0x000fe40000000000 */
[-CC-:B------:R-:W-:Y:S01]  /*8380*/  FFMA.FTZ R131, R131, R0.reuse, -R77.reuse ;  /* 0x0000000083837223 */ /* 0x180fe2000001084d */
[-CC-:B------:R-:W-:Y:S01]  /*8390*/  FFMA.FTZ R129, R129, R0.reuse, -R77.reuse ;  /* 0x0000000081817223 */ /* 0x180fe2000001084d */
[----:B------:R-:W-:Y:S01]  /*83a0*/  FADD.FTZ R127, R13, R152 ;  /* 0x000000980d7f7221 */ /* 0x000fe20000010000 */
[-CC-:B------:R-:W-:Y:S01]  /*83b0*/  FFMA.FTZ R142, R135, R0.reuse, -R77.reuse ;  /* 0x00000000878e7223 */ /* 0x180fe2000001084d */
[----:B------:R-:W-:Y:S01]  /*83c0*/  F2FP.BF16.F32.PACK_AB R12, R12, R11 ;  /* 0x0000000b0c0c723e */ /* 0x000fe200000010ff */
        /* <DEDUP_REMOVED lines=18> */
[----:B------:R-:W-:Y:S01]  /*84f0*/  ISETP.LT.AND P2, PT, R6, UR45, PT ;  /* 0x0000002d06007c0c */ /* 0x000fe2000bf41270 */
[----:B------:R-:W-:-:S05]  /*8500*/  UMOV UR41, UR46 ;  /* 0x0000002e00297c82 */ /* 0x000fca0008000000 */
[----:B------:R-:W5:Y:S08]  /*8510*/  MUFU.EX2 R134, R134 ;  /* 0x0000008600867308 */ /* 0x000f700000000800 */
[----:B------:R-:W5:Y:S01]  /*8520*/  MUFU.EX2 R131, R131 ;  /* 0x0000008300837308 */ /* 0x000f620000000800 */
[----:B------:R-:W-:Y:S02]  /*8530*/  WARPGROUP.DEPBAR.LE gsb0, 0x0 ;  /* 0x00008000000079c5 */ /* 0x000fe40000010000 */
[----:B------:R-:W-:-:S05]  /*8540*/  WARPGROUP.ARRIVE ;  /* 0x00000000000079c5 */ /* 0x000fca0000000000 */
[----:B------:R-:W5:Y:S01]  /*8550*/  MUFU.EX2 R129, R129 ;  /* 0x0000008100817308 */ /* 0x000f620000000800 */
[----:B------:R-:W-:Y:S01]  /*8560*/  HGMMA.64x96x16.F32.BF16 R24, gdesc[UR28].tnspB, R24, gsb0 ;  /* 0x416000001c1879f0 */ /* 0x000fe20008001818 */
[----:B------:R-:W-:Y:S02]  /*8570*/  UIADD3 UR28, UR6, 0xa80, URZ ;  /* 0x00000a80061c7890 */ /* 0x000fe4000fffe03f */
[----:B------:R-:W-:-:S04]  /*8580*/  UIADD3 UR30, UR7, 0x1c0, URZ ;  /* 0x000001c0071e7890 */ /* 0x000fc8000fffe03f */
        /* <DEDUP_REMOVED lines=21> */
[----:B------:R-:W-:Y:S01]  /*86e0*/  R2UR UR7, R148 ;  /* 0x00000000940772ca */ /* 0x000fe200000e0000 */
[----:B------:R-:W-:Y:S01]  /*86f0*/  UMOV UR29, 0xc0000010 ;  /* 0xc0000010001d7882 */ /* 0x000fe20000000000 */
[----:B------:R-:W-:Y:S01]  /*8700*/  UMOV UR31, 0x80000020 ;  /* 0x80000020001f7882 */ /* 0x000fe20000000000 */
[----:B------:R-:W-:Y:S01]  /*8710*/  MUFU.EX2 R102, R102 ;  /* 0x0000006600667308 */ /* 0x000fe20000000800 */
[----:B------:R-:W-:-:S07]  /*8720*/  UIADD3 UR6, UR45, -0x1, URZ ;  /* 0xffffffff2d067890 */ /* 0x000fce000fffe03f */
[----:B------:R-:W-:Y:S01]  /*8730*/  MUFU.EX2 R78, R78 ;  /* 0x0000004e004e7308 */ /* 0x000fe20000000800 */
[----:B------:R-:W-:-:S07]  /*8740*/  UMOV UR45, UR6 ;  /* 0x00000006002d7c82 */ /* 0x000fce0008000000 */
        /* <DEDUP_REMOVED lines=13> */
[----:B------:R-:W-:Y:S07]  /*8820*/  HGMMA.64x96x16.F32.BF16 R24, gdesc[UR28].tnspB, R24, gsb0 ;  /* 0x416000001c1879f0 */ /* 0x000fee0008001818 */
[----:B------:R-:W-:Y:S08]  /*8830*/  MUFU.EX2 R108, R108 ;  /* 0x0000006c006c7308 */ /* 0x000ff00000000800 */
[----:B------:R-:W-:Y:S08]  /*8840*/  MUFU.EX2 R128, R128 ;  /* 0x0000008000807308 */ /* 0x000ff00000000800 */
[----:B------:R-:W-:Y:S01]  /*8850*/  MUFU.EX2 R130, R130 ;  /* 0x0000008200827308 */ /* 0x000fe20000000800 */
[----:B------:R-:W-:-:S02]  /*8860*/  WARPGROUP.DEPBAR.LE gsb0, 0x0 ;  /* 0x00008000000079c5 */ /* 0x000fc40000010000 */
[----:B------:R1:W-:Y:S06]  /*8870*/  BAR.ARV R8, 0x100 ;  /* 0x000400080000751d */ /* 0x0003ec0000002000 */
[----:B------:R2:W-:Y:S01]  /*8880*/  @!P1 SYNCS.ARRIVE.TRANS64.RED.A1T0 RZ, [R10+URZ], RZ ;  /* 0x000000ff0aff99a7 */ /* 0x0005e2000810043f */
[----:B------:R-:W-:Y:S01]  /*8890*/  FMUL.FTZ R24, R24, R100 ;  /* 0x0000006418187220 */ /* 0x000fe20000410000 */
[----:B-1----:R-:W-:Y:S01]  /*88a0*/  @!P1 PRMT R8, RZ, 0x654, R111 ;  /* 0x00000654ff089816 */ /* 0x002fe2000000006f */
[----:B------:R-:W-:Y:S01]  /*88b0*/  FFMA.FTZ R111, R110, R3, R89 ;  /* 0x000000036e6f7223 */ /* 0x000fe20000010059 */
[----:B------:R-:W-:Y:S01]  /*88c0*/  FFMA.FTZ R3, R126, R0, -R77 ;  /* 0x000000007e037223 */ /* 0x000fe2000001084d */
[-C--:B------:R-:W-:Y:S01]  /*88d0*/  FMUL.FTZ R25, R25, R100.reuse ;  /* 0x0000006419197220 */ /* 0x080fe20000410000 */
[-C--:B------:R-:W-:Y:S01]  /*88e0*/  FMUL.FTZ R28, R28, R100.reuse ;  /* 0x000000641c1c7220 */ /* 0x080fe20000410000 */
[-C--:B------:R-:W-:Y:S01]  /*88f0*/  FMUL.FTZ R29, R29, R100.reuse ;  /* 0x000000641d1d7220 */ /* 0x080fe20000410000 */
[----:B------:R1:W-:Y:S01]  /*8900*/  @!P1 SYNCS.ARRIVE.TRANS64.RED.A1T0 RZ, [R8+URZ], RZ ;  /* 0x000000ff08ff99a7 */ /* 0x0003e2000810043f */
[C---:B--2---:R-:W-:Y:S01]  /*8910*/  FADD.FTZ R10, R14.reuse, R127 ;  /* 0x0000007f0e0a7221 */ /* 0x044fe20000010000 */
[----:B------:R-:W-:Y:S01]  /*8920*/  F2FP.BF16.F32.PACK_AB R14, R14, R13 ;  /* 0x0000000d0e0e723e */ /* 0x000fe200000010ff */
[----:B------:R-:W2:Y:S01]  /*8930*/  MUFU.EX2 R3, R3 ;  /* 0x0000000300037308 */ /* 0x000ea20000000800 */
[----:B------:R-:W-:Y:S01]  /*8940*/  F2FP.BF16.F32.PACK_AB R13, R132, R89 ;  /* 0x00000059840d723e */ /* 0x000fe200000010ff */
[-C--:B------:R-:W-:Y:S01]  /*8950*/  FMUL.FTZ R32, R32, R100.reuse ;  /* 0x0000006420207220 */ /* 0x080fe20000410000 */
[-C--:B------:R-:W-:Y:S01]  /*8960*/  FMUL.FTZ R33, R33, R100.reuse ;  /* 0x0000006421217220 */ /* 0x080fe20000410000 */
[-C--:B------:R-:W-:Y:S01]  /*8970*/  FMUL.FTZ R36, R36, R100.reuse ;  /* 0x0000006424247220 */ /* 0x080fe20000410000 */
[----:B-1----:R-:W-:Y:S01]  /*8980*/  FADD.FTZ R8, R132, R111 ;  /* 0x0000006f84087221 */ /* 0x002fe20000010000 */
[----:B------:R-:W-:Y:S01]  /*8990*/  FADD.FTZ R111, R9, R10 ;  /* 0x0000000a096f7221 */ /* 0x000fe20000010000 */
[-C--:B------:R-:W-:Y:S01]  /*89a0*/  FMUL.FTZ R37, R37, R100.reuse ;  /* 0x0000006425257220 */ /* 0x080fe20000410000 */
[-C--:B------:R-:W-:Y:S01]  /*89b0*/  FMUL.FTZ R40, R40, R100.reuse ;  /* 0x0000006428287220 */ /* 0x080fe20000410000 */
[----:B---3--:R-:W-:Y:S01]  /*89c0*/  FADD.FTZ R11, R15, R8 ;  /* 0x000000080f0b7221 */ /* 0x008fe20000010000 */
[C---:B------:R-:W-:Y:S01]  /*89d0*/  FADD.FTZ R111, R112.reuse, R111 ;  /* 0x0000006f706f7221 */ /* 0x040fe20000010000 */
[----:B------:R-:W-:Y:S01]  /*89e0*/  F2FP.BF16.F32.PACK_AB R8, R112, R9 ;  /* 0x000000097008723e */ /* 0x000fe200000010ff */
[----:B------:R-:W-:Y:S01]  /*89f0*/  FMUL.FTZ R41, R41, R100 ;  /* 0x0000006429297220 */ /* 0x000fe20000410000 */
[----:B----4-:R-:W-:Y:S01]  /*8a00*/  FADD.FTZ R11, R138, R11 ;  /* 0x0000000b8a0b7221 */ /* 0x010fe20000010000 */
[----:B------:R-:W-:Y:S01]  /*8a10*/  FADD.FTZ R10, R116, R111 ;  /* 0x0000006f740a7221 */ /* 0x000fe20000010000 */
[-CC-:B------:R-:W-:Y:S01]  /*8a20*/  FFMA.FTZ R111, R117, R0.reuse, -R77.reuse ;  /* 0x00000000756f7223 */ /* 0x180fe2000001084d */
[----:B------:R-:W-:Y:S01]  /*8a30*/  FFMA.FTZ R117, R94, R0, -R77 ;  /* 0x000000005e757223 */ /* 0x000fe2000001084d */
[----:B-----5:R-:W-:Y:S01]  /*8a40*/  FADD.FTZ R112, R134, R11 ;  /* 0x0000000b86707221 */ /* 0x020fe20000010000 */
[C---:B------:R-:W-:Y:S01]  /*8a50*/  FADD.FTZ R127, R133.reuse, R10 ;  /* 0x0000000a857f7221 */ /* 0x040fe20000010000 */
[----:B------:R-:W-:Y:S01]  /*8a60*/  F2FP.BF16.F32.PACK_AB R10, R133, R116 ;  /* 0x00000074850a723e */ /* 0x000fe200000010ff */
[----:B------:R-:W-:Y:S01]  /*8a70*/  FMUL.FTZ R44, R44, R100 ;  /* 0x000000642c2c7220 */ /* 0x000fe20000410000 */
[----:B------:R-:W-:Y:S01]  /*8a80*/  FADD.FTZ R112, R131, R112 ;  /* 0x0000007083707221 */ /* 0x000fe20000010000 */
[----:B------:R-:W-:Y:S01]  /*8a90*/  FADD.FTZ R116, R120, R127 ;  /* 0x0000007f78747221 */ /* 0x000fe20000010000 */
[----:B------:R-:W-:Y:S01]  /*8aa0*/  F2FP.BF16.F32.PACK_AB R15, R138, R15 ;  /* 0x0000000f8a0f723e */ /* 0x000fe200000010ff */
[----:B------:R-:W1:Y:S01]  /*8ab0*/  MUFU.EX2 R111, R111 ;  /* 0x0000006f006f7308 */ /* 0x000e620000000800 */
[----:B------:R-:W-:Y:S01]  /*8ac0*/  FADD.FTZ R11, R129, R112 ;  /* 0x00000070810b7221 */ /* 0x000fe20000010000 */
[-CC-:B------:R-:W-:Y:S01]  /*8ad0*/  FFMA.FTZ R112, R91, R0.reuse, -R77.reuse ;  /* 0x000000005b707223 */ /* 0x180fe2000001084d */
[----:B------:R-:W-:Y:S01]  /*8ae0*/  FADD.FTZ R91, R121, R116 ;  /* 0x00000074795b7221 */ /* 0x000fe20000010000 */
[-C--:B------:R-:W-:Y:S01]  /*8af0*/  FFMA.FTZ R116, R105, R0.reuse, -R77 ;  /* 0x0000000069747223 */ /* 0x080fe2000001084d */
[----:B------:R-:W-:Y:S01]  /*8b00*/  FADD.FTZ R126, R142, R11 ;  /* 0x0000000b8e7e7221 */ /* 0x000fe20000010000 */
[-C--:B------:R-:W-:Y:S01]  /*8b10*/  FFMA.FTZ R105, R109, R0.reuse, -R77 ;  /* 0x000000006d697223 */ /* 0x080fe2000001084d */
[----:B------:R-:W-:Y:S01]  /*8b20*/  FADD.FTZ R132, R122, R91 ;  /* 0x0000005b7a847221 */ /* 0x000fe20000010000 */
[----:B------:R-:W-:Y:S01]  /*8b30*/  FFMA.FTZ R91, R104, R0, -R77 ;  /* 0x00000000685b7223 */ /* 0x000fe2000001084d */
[----:B------:R-:W-:Y:S01]  /*8b40*/  FADD.FTZ R89, R21, R126 ;  /* 0x0000007e15597221 */ /* 0x000fe20000010000 */
[----:B------:R-:W-:Y:S01]  /*8b50*/  F2FP.BF16.F32.PACK_AB R11, R142, R129 ;  /* 0x000000818e0b723e */ /* 0x000fe200000010ff */
[----:B------:R3:W4:Y:S01]  /*8b60*/  MUFU.EX2 R94, R112 ;  /* 0x00000070005e7308 */ /* 0x0007220000000800 */
[----:B------:R-:W-:Y:S01]  /*8b70*/  F2FP.BF16.F32.PACK_AB R9, R131, R134 ;  /* 0x000000868309723e */ /* 0x000fe200000010ff */
[----:B------:R-:W-:Y:S01]  /*8b80*/  FADD.FTZ R126, R88, R89 ;  /* 0x00000059587e7221 */ /* 0x000fe20000010000 */
[----:B------:R-:W-:Y:S01]  /*8b90*/  FADD.FTZ R89, R115, R132 ;  /* 0x0000008473597221 */ /* 0x000fe20000010000 */
[----:B------:R5:W-:Y:S01]  /*8ba0*/  STSM.16.M88.4 [R22+0x24300], R12 ;  /* 0x0243000c16007844 */ /* 0x000be20000000200 */
[----:B------:R-:W-:Y:S01]  /*8bb0*/  F2FP.BF16.F32.PACK_AB R120, R121, R120 ;  /* 0x000000787978723e */ /* 0x000fe200000010ff */
[----:B------:R-:W-:Y:S01]  /*8bc0*/  FADD.FTZ R109, R123, R126 ;  /* 0x0000007e7b6d7221 */ /* 0x000fe20000010000 */
[----:B------:R-:W-:Y:S01]  /*8bd0*/  FADD.FTZ R126, R114, R89 ;  /* 0x00000059727e7221 */ /* 0x000fe20000010000 */
[-C--:B------:R-:W-:Y:S01]  /*8be0*/  FFMA.FTZ R89, R86, R0.reuse, -R77 ;  /* 0x0000000056597223 */ /* 0x080fe2000001084d */
[----:B------:R2:W-:Y:S01]  /*8bf0*/  STSM.16.M88.4 [R22+0x25b00], R8 ;  /* 0x025b000816007844 */ /* 0x0005e20000000200 */
[----:B------:R-:W-:Y:S01]  /*8c00*/  FADD.FTZ R104, R136, R109 ;  /* 0x0000006d88687221 */ /* 0x000fe20000010000 */
[----:B------:R-:W-:Y:S01]  /*8c10*/  FADD.FTZ R127, R113, R126 ;  /* 0x0000007e717f7221 */ /* 0x000fe20000010000 */
[----:B------:R-:W-:Y:S01]  /*8c20*/  FFMA.FTZ R109, R97, R0, -R77 ;  /* 0x00000000616d7223 */ /* 0x000fe2000001084d */
[----:B------:R1:W4:Y:S01]  /*8c30*/  MUFU.EX2 R86, R116 ;  /* 0x0000007400567308 */ /* 0x0003220000000800 */
[----:B------:R-:W-:Y:S01]  /*8c40*/  FADD.FTZ R97, R125, R104 ;  /* 0x000000687d617221 */ /* 0x000fe20000010000 */
[----:B------:R-:W-:Y:S01]  /*8c50*/  FADD.FTZ R104, R106, R127 ;  /* 0x0000007f6a687221 */ /* 0x000fe20000010000 */
[----:B------:R-:W-:Y:S01]  /*8c60*/  F2FP.BF16.F32.PACK_AB R121, R88, R21 ;  /* 0x000000155879723e */ /* 0x000fe200000010ff */
[----:B------:R-:W-:Y:S01]  /*8c70*/  FMUL.FTZ R45, R45, R100 ;  /* 0x000000642d2d7220 */ /* 0x000fe20000410000 */
[----:B------:R-:W-:Y:S01]  /*8c80*/  FADD.FTZ R127, R140, R97 ;  /* 0x000000618c7f7221 */ /* 0x000fe20000010000 */
[----:B------:R-:W-:Y:S01]  /*8c90*/  FADD.FTZ R129, R107, R104 ;  /* 0x000000686b817221 */ /* 0x000fe20000010000 */
[----:B------:R-:W-:Y:S01]  /*8ca0*/  F2FP.BF16.F32.PACK_AB R88, R99, R98 ;  /* 0x000000626358723e */ /* 0x000fe200000010ff */
[----:B------:R-:W4:Y:S01]  /*8cb0*/  MUFU.EX2 R97, R117 ;  /* 0x0000007500617308 */ /* 0x000f220000000800 */
[----:B------:R-:W-:Y:S01]  /*8cc0*/  FADD.FTZ R104, R118, R127 ;  /* 0x0000007f76687221 */ /* 0x000fe20000010000 */
[----:B---3--:R-:W-:Y:S01]  /*8cd0*/  FADD.FTZ R112, R98, R129 ;  /* 0x0000008162707221 */ /* 0x008fe20000010000 */
[----:B------:R-:W-:Y:S01]  /*8ce0*/  F2FP.BF16.F32.PACK_AB R122, R115, R122 ;  /* 0x0000007a737a723e */ /* 0x000fe200000010ff */
[----:B------:R-:W-:Y:S01]  /*8cf0*/  FMUL.FTZ R48, R48, R100 ;  /* 0x0000006430307220 */ /* 0x000fe20000410000 */
[----:B------:R-:W-:Y:S01]  /*8d00*/  FADD.FTZ R77, R119, R104 ;  /* 0x00000068774d7221 */ /* 0x000fe20000010000 */
[----:B------:R-:W-:Y:S01]  /*8d10*/  FADD.FTZ R127, R99, R112 ;  /* 0x00000070637f7221 */ /* 0x000fe20000010000 */
[----:B------:R-:W-:Y:S01]  /*8d20*/  F2FP.BF16.F32.PACK_AB R106, R107, R106 ;  /* 0x0000006a6b6a723e */ /* 0x000fe200000010ff */
[----:B------:R3:W4:Y:S01]  /*8d30*/  MUFU.EX2 R112, R105 ;  /* 0x0000006900707308 */ /* 0x0007220000000800 */
[----:B-1----:R-:W-:Y:S01]  /*8d40*/  FADD.FTZ R116, R76, R77 ;  /* 0x0000004d4c747221 */ /* 0x002fe20000010000 */
[----:B------:R-:W-:Y:S01]  /*8d50*/  FADD.FTZ R126, R90, R127 ;  /* 0x0000007f5a7e7221 */ /* 0x000fe20000010000 */
[----:B------:R-:W-:Y:S01]  /*8d60*/  F2FP.BF16.F32.PACK_AB R123, R136, R123 ;  /* 0x0000007b887b723e */ /* 0x000fe200000010ff */
[----:B------:R-:W-:Y:S01]  /*8d70*/  FMUL.FTZ R49, R49, R100 ;  /* 0x0000006431317220 */ /* 0x000fe20000410000 */
[----:B------:R-:W-:Y:S01]  /*8d80*/  FADD.FTZ R116, R101, R116 ;  /* 0x0000007465747221 */ /* 0x000fe20000010000 */
[----:B-----5:R-:W-:Y:S01]  /*8d90*/  FADD.FTZ R15, R95, R126 ;  /* 0x0000007e5f0f7221 */ /* 0x020fe20000010000 */
[----:B------:R-:W-:Y:S01]  /*8da0*/  F2FP.BF16.F32.PACK_AB R104, R113, R114 ;  /* 0x000000727168723e */ /* 0x000fe200000010ff */
[----:B------:R1:W5:Y:S01]  /*8db0*/  MUFU.EX2 R13, R91 ;  /* 0x0000005b000d7308 */ /* 0x0003620000000800 */
[----:B--2---:R-:W-:Y:S01]  /*8dc0*/  FADD.FTZ R9, R7, R116 ;  /* 0x0000007407097221 */ /* 0x004fe20000010000 */
[----:B------:R-:W-:Y:S01]  /*8dd0*/  FADD.FTZ R8, R82, R15 ;  /* 0x0000000f52087221 */ /* 0x000fe20000010000 */
[----:B---3--:R-:W-:Y:S01]  /*8de0*/  F2FP.BF16.F32.PACK_AB R105, R140, R125 ;  /* 0x0000007d8c69723e */ /* 0x008fe200000010ff */
[----:B------:R-:W-:Y:S01]  /*8df0*/  STSM.16.M88.4 [R22+0x27300], R120 ;  /* 0x0273007816007844 */ /* 0x000fe20000000200 */
[----:B------:R-:W-:Y:S01]  /*8e00*/  FADD.FTZ R9, R124, R9 ;  /* 0x000000097c097221 */ /* 0x000fe20000010000 */
[----:B------:R-:W-:Y:S01]  /*8e10*/  FADD.FTZ R11, R83, R8 ;  /* 0x00000008530b7221 */ /* 0x000fe20000010000 */
[----:B------:R-:W-:Y:S01]  /*8e20*/  F2FP.BF16.F32.PACK_AB R107, R119, R118 ;  /* 0x00000076776b723e */ /* 0x000fe200000010ff */
[----:B------:R2:W3:Y:S01]  /*8e30*/  MUFU.EX2 R12, R89 ;  /* 0x00000059000c7308 */ /* 0x0004e20000000800 */
[----:B------:R-:W-:Y:S01]  /*8e40*/  FADD.FTZ R8, R4, R9 ;  /* 0x0000000904087221 */ /* 0x000fe20000010000 */
[----:B------:R-:W-:Y:S01]  /*8e50*/  FADD.FTZ R10, R20, R11 ;  /* 0x0000000b140a7221 */ /* 0x000fe20000010000 */
[----:B------:R-:W-:Y:S01]  /*8e60*/  F2FP.BF16.F32.PACK_AB R90, R95, R90 ;  /* 0x0000005a5f5a723e */ /* 0x000fe200000010ff */
[----:B------:R-:W-:Y:S01]  /*8e70*/  STSM.16.M88.4 [R22+0x28b00], R104 ;  /* 0x028b006816007844 */ /* 0x000fe20000000200 */
[----:B------:R-:W-:Y:S01]  /*8e80*/  FADD.FTZ R9, R3, R8 ;  /* 0x0000000803097221 */ /* 0x000fe20000010000 */
[----:B------:R-:W-:Y:S01]  /*8e90*/  FADD.FTZ R11, R75, R10 ;  /* 0x0000000a4b0b7221 */ /* 0x000fe20000010000 */
[----:B-1----:R-:W-:Y:S01]  /*8ea0*/  F2FP.BF16.F32.PACK_AB R91, R124, R7 ;  /* 0x000000077c5b723e */ /* 0x002fe200000010ff */
[----:B------:R-:W1:Y:S01]  /*8eb0*/  MUFU.EX2 R98, R109 ;  /* 0x0000006d00627308 */ /* 0x000e620000000800 */
[----:B------:R-:W-:Y:S01]  /*8ec0*/  FADD.FTZ R8, R102, R9 ;  /* 0x0000000966087221 */ /* 0x000fe20000010000 */
[----:B------:R-:W-:Y:S01]  /*8ed0*/  FADD.FTZ R14, R74, R11 ;  /* 0x0000000b4a0e7221 */ /* 0x000fe20000010000 */
[----:B--2---:R-:W-:Y:S01]  /*8ee0*/  F2FP.BF16.F32.PACK_AB R89, R101, R76 ;  /* 0x0000004c6559723e */ /* 0x004fe200000010ff */
[----:B------:R-:W-:Y:S01]  /*8ef0*/  FMUL.FTZ R52, R52, R100 ;  /* 0x0000006434347220 */ /* 0x000fe20000410000 */
[----:B------:R-:W-:Y:S01]  /*8f00*/  FADD.FTZ R10, R111, R8 ;  /* 0x000000086f0a7221 */ /* 0x000fe20000010000 */
[----:B------:R-:W-:Y:S01]  /*8f10*/  FADD.FTZ R11, R79, R14 ;  /* 0x0000000e4f0b7221 */ /* 0x000fe20000010000 */
[----:B------:R-:W-:Y:S01]  /*8f20*/  F2FP.BF16.F32.PACK_AB R8, R83, R82 ;  /* 0x000000525308723e */ /* 0x000fe200000010ff */
[----:B------:R-:W-:Y:S01]  /*8f30*/  STSM.16.M88.4 [R22+0x2a300], R88 ;  /* 0x02a3005816007844 */ /* 0x000fe20000000200 */
[----:B------:R-:W-:Y:S01]  /*8f40*/  FADD.FTZ R9, R103, R10 ;  /* 0x0000000a67097221 */ /* 0x000fe20000010000 */
[----:B------:R-:W-:Y:S01]  /*8f50*/  FADD.FTZ R14, R78, R11 ;  /* 0x0000000b4e0e7221 */ /* 0x000fe20000010000 */
[----:B------:R-:W-:Y:S01]  /*8f60*/  F2FP.BF16.F32.PACK_AB R10, R75, R20 ;  /* 0x000000144b0a723e */ /* 0x000fe200000010ff */
[----:B------:R-:W-:Y:S01]  /*8f70*/  FMUL.FTZ R53, R53, R100 ;  /* 0x0000006435357220 */ /* 0x000fe20000410000 */
[----:B----4-:R-:W-:Y:S01]  /*8f80*/  FADD.FTZ R9, R94, R9 ;  /* 0x000000095e097221 */ /* 0x010fe20000010000 */
[----:B------:R-:W-:Y:S01]  /*8f90*/  FADD.FTZ R11, R87, R14 ;  /* 0x0000000e570b7221 */ /* 0x000fe20000010000 */
[----:B------:R-:W-:Y:S01]  /*8fa0*/  F2FP.BF16.F32.PACK_AB R76, R79, R74 ;  /* 0x0000004a4f4c723e */ /* 0x000fe200000010ff */
[----:B------:R-:W-:Y:S01]  /*8fb0*/  FMUL.FTZ R56, R56, R100 ;  /* 0x0000006438387220 */ /* 0x000fe20000410000 */
[----:B------:R-:W-:Y:S01]  /*8fc0*/  FADD.FTZ R14, R86, R9 ;  /* 0x00000009560e7221 */ /* 0x000fe20000010000 */
[----:B------:R-:W-:Y:S01]  /*8fd0*/  FADD.FTZ R20, R80, R11 ;  /* 0x0000000b50147221 */ /* 0x000fe20000010000 */
[----:B------:R-:W-:Y:S01]  /*8fe0*/  F2FP.BF16.F32.PACK_AB R9, R3, R4 ;  /* 0x000000040309723e */ /* 0x000fe200000010ff */
[----:B------:R-:W-:Y:S01]  /*8ff0*/  FMUL.FTZ R57, R57, R100 ;  /* 0x0000006439397220 */ /* 0x000fe20000410000 */
        /* <DEDUP_REMOVED lines=11> */
[C---:B-----5:R-:W-:Y:S01]  /*90b0*/  FADD.FTZ R3, R13.reuse, R4 ;  /* 0x000000040d037221 */ /* 0x060fe20000010000 */
[----:B------:R-:W-:Y:S01]  /*90c0*/  F2FP.BF16.F32.PACK_AB R81, R13, R112 ;  /* 0x000000700d51723e */ /* 0x000fe200000010ff */
[----:B------:R-:W-:Y:S01]  /*90d0*/  STSM.16.M88.4 [R22+0x2d300], R76 ;  /* 0x02d3004c16007844 */ /* 0x000fe20000000200 */
[----:B---3--:R-:W-:Y:S01]  /*90e0*/  F2FP.BF16.F32.PACK_AB R83, R96, R12 ;  /* 0x0000000c6053723e */ /* 0x008fe200000010ff */
[----:B------:R-:W-:Y:S01]  /*90f0*/  FADD.FTZ R3, R12, R3 ;  /* 0x000000030c037221 */ /* 0x000fe20000010000 */
[----:B------:R-:W-:Y:S01]  /*9100*/  FADD.FTZ R7, R85, R14 ;  /* 0x0000000e55077221 */ /* 0x000fe20000010000 */
[-C--:B------:R-:W-:Y:S01]  /*9110*/  FMUL.FTZ R60, R60, R100.reuse ;  /* 0x000000643c3c7220 */ /* 0x080fe20000410000 */
[----:B------:R-:W-:Y:S01]  /*9120*/  FMUL.FTZ R61, R61, R100 ;  /* 0x000000643d3d7220 */ /* 0x000fe20000410000 */
[----:B------:R-:W-:Y:S01]  /*9130*/  STSM.16.M88.4 [R22+0x2eb00], R80 ;  /* 0x02eb005016007844 */ /* 0x000fe20000000200 */
[----:B------:R-:W-:Y:S01]  /*9140*/  FADD.FTZ R3, R96, R3 ;  /* 0x0000000360037221 */ /* 0x000fe20000010000 */
[C---:B--2---:R-:W-:Y:S01]  /*9150*/  F2FP.BF16.F32.PACK_AB R8, R93.reuse, R72 ;  /* 0x000000485d08723e */ /* 0x044fe200000010ff */
[----:B------:R-:W-:Y:S01]  /*9160*/  FADD.FTZ R4, R72, R7 ;  /* 0x0000000748047221 */ /* 0x000fe20000010000 */
[----:B-1----:R-:W-:Y:S01]  /*9170*/  F2FP.BF16.F32.PACK_AB R9, R108, R98 ;  /* 0x000000626c09723e */ /* 0x002fe200000010ff */
[----:B------:R-:W-:Y:S01]  /*9180*/  FADD.FTZ R3, R98, R3 ;  /* 0x0000000362037221 */ /* 0x000fe20000010000 */
[----:B------:R-:W-:Y:S01]  /*9190*/  F2FP.BF16.F32.PACK_AB R10, R92, R73 ;  /* 0x000000495c0a723e */ /* 0x000fe200000010ff */
[----:B------:R-:W-:Y:S01]  /*91a0*/  FADD.FTZ R4, R93, R4 ;  /* 0x000000045d047221 */ /* 0x000fe20000010000 */
[----:B------:R-:W-:Y:S01]  /*91b0*/  F2FP.BF16.F32.PACK_AB R11, R130, R128 ;  /* 0x00000080820b723e */ /* 0x000fe200000010ff */
[----:B------:R-:W-:Y:S01]  /*91c0*/  FADD.FTZ R3, R108, R3 ;  /* 0x000000036c037221 */ /* 0x000fe20000010000 */
[-C--:B------:R-:W-:Y:S01]  /*91d0*/  FMUL.FTZ R64, R64, R100.reuse ;  /* 0x0000006440407220 */ /* 0x080fe20000410000 */
[----:B------:R-:W-:Y:S01]  /*91e0*/  FADD.FTZ R73, R73, R4 ;  /* 0x0000000449497221 */ /* 0x000fe20000010000 */
[-C--:B------:R-:W-:Y:S01]  /*91f0*/  FMUL.FTZ R65, R65, R100.reuse ;  /* 0x0000006441417220 */ /* 0x080fe20000410000 */
[----:B------:R1:W-:Y:S01]  /*9200*/  STSM.16.M88.4 [R22+0x30300], R8 ;  /* 0x0303000816007844 */ /* 0x0003e20000000200 */
[----:B------:R-:W-:Y:S01]  /*9210*/  FADD.FTZ R3, R128, R3 ;  /* 0x0000000380037221 */ /* 0x000fe20000010000 */
        /* <DEDUP_REMOVED lines=8> */
[----:B------:R-:W-:Y:S01]  /*92a0*/  FADD.FTZ R3, R130, R3 ;  /* 0x0000000382037221 */ /* 0x000fe20000010000 */
        /* <DEDUP_REMOVED lines=10> */
[----:B-1----:R-:W-:-:S02]  /*9350*/  IMAD.U32 R9, RZ, RZ, UR7 ;  /* 0x00000007ff097e24 */ /* 0x002fc4000f8e00ff */
        /* <DEDUP_REMOVED lines=18> */
[----:B------:R-:W-:Y:S05]  /*9480*/  @P2 BRA `(.L_x_9805) ;  /* 0xffffffbc00942947 */ /* 0x000fea000383ffff */
[----:B------:R-:W-:-:S05]  /*9490*/  UMOV UR45, UR6 ;  /* 0x00000006002d7c82 */ /* 0x000fca0008000000 */
.L_x_9796:
[----:B------:R-:W-:-:S13]  /*94a0*/  ISETP.LE.AND P2, PT, RZ, UR45, PT ;  /* 0x0000002dff007c0c */ /* 0x000fda000bf43270 */
[----:B------:R-:W-:Y:S05]  /*94b0*/  @!P2 BRA `(.L_x_9806) ;  /* 0x0000003400e4a947 */ /* 0x000fea0003800000 */
[----:B------:R-:W-:Y:S01]  /*94c0*/  R2UR UR60, R148 ;  /* 0x00000000943c72ca */ /* 0x000fe200000e0000 */
[----:B------:R-:W-:Y:S01]  /*94d0*/  IMAD.MOV.U32 R9, RZ, RZ, R137 ;  /* 0x000000ffff097224 */ /* 0x000fe200078e0089 */
[----:B------:R-:W-:Y:S01]  /*94e0*/  UMOV UR41, UR46 ;  /* 0x0000002e00297c82 */ /* 0x000fe20008000000 */
[----:B------:R-:W-:-:S12]  /*94f0*/  IMAD.MOV.U32 R6, RZ, RZ, R5 ;  /* 0x000000ffff067224 */ /* 0x000fd800078e0005 */
.L_x_9815:
[----:B------:R-:W-:Y:S01]  /*9500*/  R2UR UR7, R146 ;  /* 0x00000000920772ca */ /* 0x000fe200000e0000 */
[----:B------:R-:W-:-:S04]  /*9510*/  UIADD3 UR46, UR41, 0x1, URZ ;  /* 0x00000001292e7890 */ /* 0x000fc8000fffe03f */
[----:B------:R-:W-:-:S04]  /*9520*/  UISETP.NE.AND UP0, UPT, UR46, 0x2, UPT ;  /* 0x000000022e00788c */ /* 0x000fc8000bf05270 */
[----:B------:R-:W-:Y:S02]  /*9530*/  USEL UR6, URZ, 0x1, UP0 ;  /* 0x000000013f067887 */ /* 0x000fe40008000000 */
[----:B------:R-:W-:Y:S02]  /*9540*/  USEL UR46, UR46, URZ, UP0 ;  /* 0x0000003f2e2e7287 */ /* 0x000fe40008000000 */
[----:B------:R-:W-:Y:S01]  /*9550*/  ISETP.NE.AND P3, PT, RZ, UR7, PT ;  /* 0x00000007ff007c0c */ /* 0x000fe2000bf65270 */
[----:B------:R-:W-:-:S06]  /*9560*/  ULOP3.LUT UR6, UR60, UR6, URZ, 0x3c, !UPT ;  /* 0x000000063c067292 */ /* 0x000fcc000f8e3c3f */
[----:B------:R-:W-:-:S06]  /*9570*/  IMAD.U32 R148, RZ, RZ, UR6 ;  /* 0x00000006ff947e24 */ /* 0x000fcc000f8e00ff */
[----:B------:R-:W-:Y:S05]  /*9580*/  @P3 BRA `(.L_x_9807) ;  /* 0x0000000000303947 */ /* 0x000fea0003800000 */
[----:B------:R-:W-:Y:S05]  /*9590*/  @!P0 BRA `(.L_x_9808) ;  /* 0x0000000000048947 */ /* 0x000fea0003800000 */
[----:B------:R-:W-:Y:S01]  /*95a0*/  BPT.TRAP 0x1 ;  /* 0x000000040000795c */ /* 0x000fe20000300000 */
.L_x_9808:
[----:B------:R-:W-:Y:S01]  /*95b0*/  R2UR UR7, R148 ;  /* 0x00000000940772ca */ /* 0x000fe200000e0000 */
[----:B------:R-:W-:-:S12]  /*95c0*/  ULEA UR6, UR46, UR47, 0x3 ;  /* 0x0000002f2e067291 */ /* 0x000fd8000f8e183f */
[----:B------:R-:W-:-:S05]  /*95d0*/  IMAD.U32 R0, RZ, RZ, UR7 ;  /* 0x00000007ff007e24 */ /* 0x000fca000f8e00ff */
[----:B------:R-:W-:-:S04]  /*95e0*/  SHF.L.U32 R0, R0, 0x1f, RZ ;  /* 0x0000001f00007819 */ /* 0x000fc800000006ff */
[----:B------:R1:W2:Y:S01]  /*95f0*/  SYNCS.PHASECHK.TRANS64.TRYWAIT P2, [UR6+0x31c30], R0 ;  /* 0x031c3000ff0075a7 */ /* 0x0002a20008040146 */
[----:B------:R-:W-:Y:S05]  /*9600*/  @!P0 BRA `(.L_x_9809) ;  /* 0x0000000000048947 */ /* 0x000fea0003800000 */
[----:B------:R-:W-:Y:S01]  /*9610*/  BPT.TRAP 0x1 ;  /* 0x000000040000795c */ /* 0x000fe20000300000 */
.L_x_9809:
[----:B--2---:R-:W-:Y:S05]  /*9620*/  @P2 BRA `(.L_x_9807) ;  /* 0x0000000000082947 */ /* 0x004fea0003800000 */
[----:B------:R-:W2:Y:S02]  /*9630*/  SYNCS.PHASECHK.TRANS64.TRYWAIT P2, [UR6+0x31c30], R0 ;  /* 0x031c3000ff0075a7 */ /* 0x000ea40008040146 */
[----:B--2---:R-:W-:Y:S05]  /*9640*/  @!P2 BRA `(.L_x_9810) ;  /* 0x00000080006ca947 */ /* 0x004fea0003800000 */
.L_x_9807:
        /* <DEDUP_REMOVED lines=358> */
.L_x_9812:
[----:B------:R-:W-:Y:S01]  /*acb0*/  ULEA UR6, UR41, UR47, 0x3 ;  /* 0x0000002f29067291 */ /* 0x000fe2000f8e183f */
[----:B------:R-:W-:-:S05]  /*acc0*/  IMAD.U32 R0, RZ, RZ, UR60 ;  /* 0x0000003cff007e24 */ /* 0x000fca000f8e00ff */
[----:B------:R-:W-:-:S04]  /*acd0*/  SHF.L.U32 R0, R0, 0x1f, RZ ;  /* 0x0000001f00007819 */ /* 0x000fc800000006ff */
[----:B------:R1:W2:Y:S01]  /*ace0*/  SYNCS.PHASECHK.TRANS64.TRYWAIT P2, [UR6+0x31c50], R0 ;  /* 0x031c5000ff0075a7 */ /* 0x0002a20008040146 */
[----:B------:R-:W-:Y:S05]  /*acf0*/  @!P0 BRA `(.L_x_9813) ;  /* 0x0000000000048947 */ /* 0x000fea0003800000 */
[----:B------:R-:W-:Y:S01]  /*ad00*/  BPT.TRAP 0x1 ;  /* 0x000000040000795c */ /* 0x000fe20000300000 */
.L_x_9813:
[----:B--2---:R-:W-:Y:S05]  /*ad10*/  @P2 BRA `(.L_x_9811) ;  /* 0x0000000000082947 */ /* 0x004fea0003800000 */
[----:B------:R-:W2:Y:S02]  /*ad20*/  SYNCS.PHASECHK.TRANS64.TRYWAIT P2, [UR6+0x31c50], R0 ;  /* 0x031c5000ff0075a7 */ /* 0x000ea40008040146 */
[----:B--2---:R-:W-:Y:S05]  /*ad30*/  @!P2 BRA `(.L_x_9814) ;  /* 0x0000006800c8a947 */ /* 0x004fea0003800000 */
.L_x_9811:
[----:B------:R-:W-:Y:S01]  /*ad40*/  UIADD3 UR6, UR47, 0x200, URZ ;  /* 0x000002002f067890 */ /* 0x000fe2000fffe03f */
[----:B------:R-:W-:Y:S01]  /*ad50*/  R2UR UR10, R145 ;  /* 0x00000000910a72ca */ /* 0x000fe200000e0000 */
[----:B------:R-:W-:Y:S01]  /*ad60*/  WARPGROUP.ARRIVE ;  /* 0x00000000000079c5 */ /* 0x000fe20000000000 */
[----:B------:R-:W-:Y:S01]  /*ad70*/  UMOV UR29, 0xc0000010 ;  /* 0xc0000010001d7882 */ /* 0x000fe20000000000 */
[----:B------:R-:W-:Y:S01]  /*ad80*/  USHF.R.U32.HI UR6, URZ, 0x4, UR6 ;  /* 0x000000043f067899 */ /* 0x000fe20008011606 */
[----:B-12---:R-:W-:Y:S01]  /*ad90*/  FMNMX.FTZ R0, R136, R6, !PT ;  /* 0x0000000688007209 */ /* 0x006fe20007810000 */
[----:B------:R-:W-:Y:S01]  /*ada0*/  UMOV UR31, 0x80000020 ;  /* 0x80000020001f7882 */ /* 0x000fe20000000000 */
[----:B------:R-:W-:Y:S01]  /*adb0*/  FMNMX.FTZ R12, R138, R9, !PT ;  /* 0x000000098a0c7209 */ /* 0x000fe20007810000 */
[----:B------:R-:W-:Y:S01]  /*adc0*/  ULOP3.LUT UR6, UR6, 0x3fff, URZ, 0xc0, !UPT ;  /* 0x00003fff06067892 */ /* 0x000fe2000f8ec03f */
[----:B------:R-:W-:Y:S02]  /*add0*/  FMNMX.FTZ R5, R137, R0, !PT ;  /* 0x0000000089057209 */ /* 0x000fe40007810000 */
[----:B------:R-:W-:Y:S01]  /*ade0*/  ISETP.GE.U32.AND P2, PT, R2, 0x180, PT ;  /* 0x000001800200780c */ /* 0x000fe20003f46070 */
[----:B------:R-:W-:Y:S01]  /*adf0*/  ULOP3.LUT UR7, UR6, 0x2400000, URZ, 0xfc, !UPT ;  /* 0x0240000006077892 */ /* 0x000fe2000f8efc3f */
[----:B------:R-:W-:Y:S01]  /*ae00*/  FMNMX.FTZ R0, R140, R5, !PT ;  /* 0x000000058c007209 */ /* 0x000fe20007810000 */
[----:B------:R-:W-:Y:S01]  /*ae10*/  ULOP3.LUT UR6, UR10, 0x10000, URZ, 0xfc, !UPT ;  /* 0x000100000a067892 */ /* 0x000fe2000f8efc3f */
[----:B------:R-:W-:Y:S01]  /*ae20*/  R2UR UR60, R148 ;  /* 0x00000000943c72ca */ /* 0x000fe200000e0000 */
        /* <DEDUP_REMOVED lines=46> */
[----:B------:R-:W-:-:S04]  /*b110*/  FMNMX.FTZ R0, R76, R5, !PT ;  /* 0x000000054c007209 */ /* 0x000fc80007810000 */
[----:B------:R-:W-:-:S05]  /*b120*/  FMNMX.FTZ R7, R77, R0, !PT ;  /* 0x000000004d077209 */ /* 0x000fca0007810000 */
[----:B------:R-:W1:Y:S02]  /*b130*/  SHFL.BFLY PT, R0, R7, 0x2, 0x1f ;  /* 0x0c401f0007007f89 */ /* 0x000e6400000e0000 */
[----:B-1----:R-:W-:Y:S02]  /*b140*/  FMNMX.FTZ R8, R7, R0, !PT ;  /* 0x0000000007087209 */ /* 0x002fe40007810000 */
[----:B------:R-:W1:Y:S03]  /*b150*/  LDC R0, c[0x0][0x988] ;  /* 0x00026200ff007b82 */ /* 0x000e660000000800 */
[----:B------:R-:W2:Y:S02]  /*b160*/  SHFL.BFLY PT, R5, R8, 0x1, 0x1f ;  /* 0x0c201f0008057f89 */ /* 0x000ea400000e0000 */
[----:B--2---:R-:W-:-:S05]  /*b170*/  FMNMX.FTZ R5, R8, R5, !PT ;  /* 0x0000000508057209 */ /* 0x004fca0007810000 */
[----:B------:R-:W-:-:S04]  /*b180*/  FADD.FTZ R11, -R5, R6 ;  /* 0x00000006050b7221 */ /* 0x000fc80000010100 */
[-C--:B-1----:R-:W-:Y:S01]  /*b190*/  FMUL.FTZ R7, R11, R0.reuse ;  /* 0x000000000b077220 */ /* 0x082fe20000410000 */
        /* <DEDUP_REMOVED lines=11> */
[----:B------:R-:W-:Y:S01]  /*b250*/  MUFU.EX2 R7, R7 ;  /* 0x0000000700077308 */ /* 0x000fe20000000800 */
[-CC-:B------:R-:W-:Y:S01]  /*b260*/  FFMA.FTZ R132, R132, R0.reuse, -R11.reuse ;  /* 0x0000000084847223 */ /* 0x180fe2000001080b */
[----:B------:R-:W-:Y:S01]  /*b270*/  FFMA.FTZ R8, R140, R0, -R11 ;  /* 0x000000008c087223 */ /* 0x000fe2000001080b */
[----:B------:R-:W-:Y:S01]  /*b280*/  FMNMX.FTZ R14, R130, R133, !PT ;  /* 0x00000085820e7209 */ /* 0x000fe20007810000 */
[----:B------:R-:W-:-:S02]  /*b290*/  WARPGROUP.DEPBAR.LE gsb0, 0x0 ;  /* 0x00008000000079c5 */ /* 0x000fc40000010000 */
[----:B------:R-:W-:Y:S01]  /*b2a0*/  WARPGROUP.ARRIVE ;  /* 0x00000000000079c5 */ /* 0x000fe20000000000 */
[----:B------:R-:W-:Y:S01]  /*b2b0*/  FMNMX.FTZ R133, R131, R14, !PT ;  /* 0x0000000e83857209 */ /* 0x000fe20007810000 */
[----:B------:R-:W-:Y:S01]  /*b2c0*/  MUFU.EX2 R6, R6 ;  /* 0x0000000600067308 */ /* 0x000fe20000000800 */
[-CC-:B------:R-:W-:Y:S01]  /*b2d0*/  FFMA.FTZ R15, R141, R0.reuse, -R11.reuse ;  /* 0x000000008d0f7223 */ /* 0x180fe2000001080b */
[-CC-:B------:R-:W-:Y:S01]  /*b2e0*/  FFMA.FTZ R121, R121, R0.reuse, -R11.reuse ;  /* 0x0000000079797223 */ /* 0x180fe2000001080b */
[----:B------:R-:W-:Y:S01]  /*b2f0*/  FMNMX.FTZ R20, R134, R133, !PT ;  /* 0x0000008586147209 */ /* 0x000fe20007810000 */
[----:B------:R-:W-:Y:S01]  /*b300*/  HGMMA.64x96x16.F32.BF16 R24, gdesc[UR28].tnspB, R24, gsb0 ;  /* 0x416000001c1879f0 */ /* 0x000fe20008001818 */
[----:B------:R-:W-:Y:S01]  /*b310*/  UIADD3 UR28, UR6, 0x480, URZ ;  /* 0x00000480061c7890 */ /* 0x000fe2000fffe03f */
[--C-:B------:R-:W-:Y:S01]  /*b320*/  FFMA.FTZ R125, R125, R0, -R11.reuse ;  /* 0x000000007d7d7223 */ /* 0x100fe2000001080b */
[----:B------:R-:W-:Y:S01]  /*b330*/  UIADD3 UR30, UR7, 0xc0, URZ ;  /* 0x000000c0071e7890 */ /* 0x000fe2000fffe03f */
[----:B------:R-:W-:Y:S01]  /*b340*/  FMNMX.FTZ R133, R135, R20, !PT ;  /* 0x0000001487857209 */ /* 0x000fe20007810000 */
[----:B------:R-:W-:Y:S01]  /*b350*/  UMOV UR29, 0xc0000010 ;  /* 0xc0000010001d7882 */ /* 0x000fe20000000000 */
[----:B------:R-:W-:Y:S01]  /*b360*/  UMOV UR31, 0x80000020 ;  /* 0x80000020001f7882 */ /* 0x000fe20000000000 */
[----:B------:R1:W-:Y:S01]  /*b370*/  MUFU.EX2 R14, R120 ;  /* 0x00000078000e7308 */ /* 0x0003e20000000800 */
[----:B------:R-:W-:Y:S01]  /*b380*/  FMNMX.FTZ R20, R122, R133, !PT ;  /* 0x000000857a147209 */ /* 0x000fe20007810000 */
[-CC-:B------:R-:W-:Y:S01]  /*b390*/  FFMA.FTZ R112, R112, R0.reuse, -R11.reuse ;  /* 0x0000000070707223 */ /* 0x180fe2000001080b */
[-CC-:B------:R-:W-:Y:S01]  /*b3a0*/  FFMA.FTZ R113, R113, R0.reuse, -R11.reuse ;  /* 0x0000000071717223 */ /* 0x180fe2000001080b */
[--C-:B------:R-:W-:Y:S01]  /*b3b0*/  FFMA.FTZ R116, R116, R0, -R11.reuse ;  /* 0x0000000074747223 */ /* 0x100fe2000001080b */
[----:B------:R-:W-:Y:S01]  /*b3c0*/  FMNMX.FTZ R133, R123, R20, !PT ;  /* 0x000000147b857209 */ /* 0x000fe20007810000 */
[-CC-:B------:R-:W-:Y:S01]  /*b3d0*/  FFMA.FTZ R117, R117, R0.reuse, -R11.reuse ;  /* 0x0000000075757223 */ /* 0x180fe2000001080b */
[-CC-:B------:R-:W-:Y:S01]  /*b3e0*/  FFMA.FTZ R104, R104, R0.reuse, -R11.reuse ;  /* 0x0000000068687223 */ /* 0x180fe2000001080b */
[----:B------:R2:W-:Y:S01]  /*b3f0*/  MUFU.EX2 R20, R124 ;  /* 0x0000007c00147308 */ /* 0x0005e20000000800 */
[----:B-1----:R-:W-:Y:S01]  /*b400*/  FMNMX.FTZ R120, R126, R133, !PT ;  /* 0x000000857e787209 */ /* 0x002fe20007810000 */
[-CC-:B------:R-:W-:Y:S01]  /*b410*/  FFMA.FTZ R105, R105, R0.reuse, -R11.reuse ;  /* 0x0000000069697223 */ /* 0x180fe2000001080b */
[-CC-:B------:R-:W-:Y:S01]  /*b420*/  FFMA.FTZ R108, R108, R0.reuse, -R11.reuse ;  /* 0x000000006c6c7223 */ /* 0x180fe2000001080b */
[--C-:B------:R-:W-:Y:S01]  /*b430*/  FFMA.FTZ R109, R109, R0, -R11.reuse ;  /* 0x000000006d6d7223 */ /* 0x100fe2000001080b */
[----:B------:R-:W-:Y:S01]  /*b440*/  FMNMX.FTZ R133, R127, R120, !PT ;  /* 0x000000787f857209 */ /* 0x000fe20007810000 */
[-CC-:B------:R-:W-:Y:S01]  /*b450*/  FFMA.FTZ R96, R96, R0.reuse, -R11.reuse ;  /* 0x0000000060607223 */ /* 0x180fe2000001080b */
[-CC-:B------:R-:W-:Y:S01]  /*b460*/  FFMA.FTZ R97, R97, R0.reuse, -R11.reuse ;  /* 0x0000000061617223 */ /* 0x180fe2000001080b */
[----:B------:R-:W-:Y:S01]  /*b470*/  MUFU.EX2 R13, R13 ;  /* 0x0000000d000d7308 */ /* 0x000fe20000000800 */
        /* <DEDUP_REMOVED lines=18> */
[----:B------:R-:W-:-:S02]  /*b5a0*/  FFMA.FTZ R77, R77, R0, -R11 ;  /* 0x000000004d4d7223 */ /* 0x000fc4000001080b */
        /* <DEDUP_REMOVED lines=34> */
[----:B--2---:R-:W-:Y:S01]  /*b7d0*/  FMNMX.FTZ R124, R79, R120, !PT ;  /* 0x000000784f7c7209 */ /* 0x004fe20007810000 */
[----:B------:R-:W-:-:S04]  /*b7e0*/  FFMA.FTZ R120, R80, R0, -R11 ;  /* 0x0000000050787223 */ /* 0x000fc8000001080b */
[----:B------:R-:W2:Y:S02]  /*b7f0*/  SHFL.BFLY PT, R133, R124, 0x2, 0x1f ;  /* 0x0c401f007c857f89 */ /* 0x000ea400000e0000 */
[----:B------:R-:W-:Y:S08]  /*b800*/  MUFU.EX2 R117, R117 ;  /* 0x0000007500757308 */ /* 0x000ff00000000800 */
[----:B------:R-:W-:Y:S08]  /*b810*/  MUFU.EX2 R104, R104 ;  /* 0x0000006800687308 */ /* 0x000ff00000000800 */
[----:B------:R-:W-:Y:S01]  /*b820*/  MUFU.EX2 R105, R105 ;  /* 0x0000006900697308 */ /* 0x000fe20000000800 */
[----:B--2---:R-:W-:Y:S01]  /*b830*/  FMNMX.FTZ R80, R124, R133, !PT ;  /* 0x000000857c507209 */ /* 0x004fe20007810000 */
[----:B------:R-:W-:-:S06]  /*b840*/  FFMA.FTZ R133, R81, R0, -R11 ;  /* 0x0000000051857223 */ /* 0x000fcc000001080b */
[----:B------:R-:W-:Y:S01]  /*b850*/  MUFU.EX2 R108, R108 ;  /* 0x0000006c006c7308 */ /* 0x000fe20000000800 */
[----:B------:R-:W2:Y:S07]  /*b860*/  SHFL.BFLY PT, R137, R80, 0x1, 0x1f ;  /* 0x0c201f0050897f89 */ /* 0x000eae00000e0000 */
[----:B------:R-:W-:Y:S08]  /*b870*/  MUFU.EX2 R109, R109 ;  /* 0x0000006d006d7308 */ /* 0x000ff00000000800 */
[----:B------:R-:W-:Y:S08]  /*b880*/  MUFU.EX2 R96, R96 ;  /* 0x0000006000607308 */ /* 0x000ff00000000800 */
[----:B------:R-:W-:Y:S01]  /*b890*/  MUFU.EX2 R97, R97 ;  /* 0x0000006100617308 */ /* 0x000fe20000000800 */
[----:B--2---:R-:W-:-:S05]  /*b8a0*/  FMNMX.FTZ R137, R80, R137, !PT ;  /* 0x0000008950897209 */ /* 0x004fca0007810000 */
[----:B------:R-:W-:Y:S02]  /*b8b0*/  FADD.FTZ R9, -R137, R9 ;  /* 0x0000000989097221 */ /* 0x000fe40000010100 */
[----:B------:R-:W-:Y:S02]  /*b8c0*/  MUFU.EX2 R100, R100 ;  /* 0x0000006400647308 */ /* 0x000fe40000000800 */
[-C--:B------:R-:W-:Y:S01]  /*b8d0*/  FMUL.FTZ R124, R9, R0.reuse ;  /* 0x00000000097c7220 */ /* 0x080fe20000410000 */
        /* <DEDUP_REMOVED lines=8> */
[----:B------:R-:W-:Y:S02]  /*b960*/  IMAD.U32 R119, RZ, RZ, UR46 ;  /* 0x0000002eff777e24 */ /* 0x000fe4000f8e00ff */
[----:B------:R-:W-:Y:S01]  /*b970*/  FFMA.FTZ R136, R142, R0, -R9 ;  /* 0x000000008e887223 */ /* 0x000fe20000010809 */
[----:B------:R-:W-:-:S02]  /*b980*/  IMAD.U32 R138, RZ, RZ, UR41 ;  /* 0x00000029ff8a7e24 */ /* 0x000fc4000f8e00ff */
[-CC-:B-1----:R-:W-:Y:S01]  /*b990*/  FFMA.FTZ R132, R130, R0.reuse, -R9.reuse ;  /* 0x0000000082847223 */ /* 0x182fe20000010809 */
[-CC-:B------:R-:W-:Y:S01]  /*b9a0*/  FFMA.FTZ R141, R143, R0.reuse, -R9.reuse ;  /* 0x000000008f8d7223 */ /* 0x180fe20000010809 */
[----:B------:R-:W-:Y:S01]  /*b9b0*/  @!P1 LEA R119, R119, UR47, 0x3 ;  /* 0x0000002f77779c11 */ /* 0x000fe2000f8e18ff */
[-CC-:B------:R-:W-:Y:S01]  /*b9c0*/  FFMA.FTZ R130, R122, R0.reuse, -R9.reuse ;  /* 0x000000007a827223 */ /* 0x180fe20000010809 */
[----:B------:R-:W1:Y:S01]  /*b9d0*/  MUFU.EX2 R81, R81 ;  /* 0x0000005100517308 */ /* 0x000e620000000800 */
[-CC-:B------:R-:W-:Y:S01]  /*b9e0*/  FFMA.FTZ R122, R126, R0.reuse, -R9.reuse ;  /* 0x000000007e7a7223 */ /* 0x180fe20000010809 */
[-CC-:B------:R-:W-:Y:S01]  /*b9f0*/  FFMA.FTZ R11, R134, R0.reuse, -R9.reuse ;  /* 0x00000000860b7223 */ /* 0x180fe20000010809 */
[----:B------:R-:W-:Y:S01]  /*ba00*/  VIADD R126, R16, 0x9 ;  /* 0x00000009107e7836 */ /* 0x000fe20000000000 */
[----:B------:R-:W-:Y:S01]  /*ba10*/  @!P1 LEA R138, R138, UR47, 0x3 ;  /* 0x0000002f8a8a9c11 */ /* 0x000fe2000f8e18ff */
[-CC-:B------:R-:W-:Y:S01]  /*ba20*/  FFMA.FTZ R134, R135, R0.reuse, -R9.reuse ;  /* 0x0000000087867223 */ /* 0x180fe20000010809 */
[----:B------:R-:W-:Y:S01]  /*ba30*/  FFMA.FTZ R80, R107, R0, -R9 ;  /* 0x000000006b507223 */ /* 0x000fe20000010809 */
[----:B------:R-:W-:Y:S01]  /*ba40*/  @!P1 VIADD R135, R119, 0x31c40 ;  /* 0x00031c4077879836 */ /* 0x000fe20000000000 */
[----:B------:R-:W-:-:S02]  /*ba50*/  WARPGROUP.DEPBAR.LE gsb0, 0x0 ;  /* 0x00008000000079c5 */ /* 0x000fc40000010000 */
[----:B------:R-:W-:Y:S01]  /*ba60*/  WARPGROUP.ARRIVE ;  /* 0x00000000000079c5 */ /* 0x000fe20000000000 */
[----:B------:R-:W2:Y:S01]  /*ba70*/  MUFU.EX2 R128, R128 ;  /* 0x0000008000807308 */ /* 0x000ea20000000800 */
[-CC-:B------:R-:W-:Y:S01]  /*ba80*/  FFMA.FTZ R107, R110, R0.reuse, -R9.reuse ;  /* 0x000000006e6b7223 */ /* 0x180fe20000010809 */
[-C--:B------:R-:W-:Y:S01]  /*ba90*/  FFMA.FTZ R110, R111, R0.reuse, -R9 ;  /* 0x000000006f6e7223 */ /* 0x080fe20000010809 */
[----:B------:R-:W-:Y:S01]  /*baa0*/  @!P1 VIADD R119, R138, 0x31c60 ;  /* 0x00031c608a779836 */ /* 0x000fe20000000000 */
[----:B------:R-:W-:Y:S01]  /*bab0*/  SEL R126, R126, 0x9, !P2 ;  /* 0x000000097e7e7807 */ /* 0x000fe20005000000 */
[----:B------:R-:W-:Y:S01]  /*bac0*/  HGMMA.64x96x16.F32.BF16 R24, gdesc[UR28].tnspB, R24, gsb0 ;  /* 0x416000001c1879f0 */ /* 0x000fe20008001818 */
[----:B------:R-:W-:Y:S01]  /*bad0*/  UIADD3 UR28, UR6, 0x780, URZ ;  /* 0x00000780061c7890 */ /* 0x000fe2000fffe03f */
[----:B------:R-:W-:Y:S01]  /*bae0*/  @!P1 PRMT R135, RZ, 0x654, R135 ;  /* 0x00000654ff879816 */ /* 0x000fe20000000087 */
[----:B------:R-:W-:Y:S01]  /*baf0*/  UIADD3 UR30, UR7, 0x140, URZ ;  /* 0x00000140071e7890 */ /* 0x000fe2000fffe03f */
[----:B------:R-:W3:Y:S01]  /*bb00*/  MUFU.EX2 R136, R136 ;  /* 0x0000008800887308 */ /* 0x000ee20000000800 */
[----:B------:R-:W-:Y:S01]  /*bb10*/  UMOV UR29, 0xc0000010 ;  /* 0xc0000010001d7882 */ /* 0x000fe20000000000 */
[----:B------:R-:W-:Y:S01]  /*bb20*/  UMOV UR31, 0x80000020 ;  /* 0x80000020001f7882 */ /* 0x000fe20000000000 */
[----:B-1----:R-:W-:Y:S01]  /*bb30*/  FFMA.FTZ R3, R124, R3, R81 ;  /* 0x000000037c037223 */ /* 0x002fe20000010051 */
[----:B------:R-:W-:Y:S01]  /*bb40*/  @!P1 PRMT R119, RZ, 0x654, R119 ;  /* 0x00000654ff779816 */ /* 0x000fe20000000077 */
        /* <DEDUP_REMOVED lines=11> */
[----:B------:R4:W-:Y:S01]  /*bc00*/  MUFU.EX2 R111, R80 ;  /* 0x00000050006f7308 */ /* 0x0009e20000000800 */
[----:B--2---:R-:W-:Y:S01]  /*bc10*/  F2FP.BF16.F32.PACK_AB R81, R128, R81 ;  /* 0x000000518051723e */ /* 0x004fe200000010ff */
[----:B------:R-:W-:Y:S01]  /*bc20*/  UMOV UR41, UR46 ;  /* 0x0000002e00297c82 */ /* 0x000fe20008000000 */
[----:B------:R-:W-:-:S05]  /*bc30*/  ISETP.LT.AND P2, PT, RZ, UR45, PT ;  /* 0x0000002dff007c0c */ /* 0x000fca000bf41270 */
[----:B------:R-:W2:Y:S01]  /*bc40*/  MUFU.EX2 R132, R132 ;  /* 0x0000008400847308 */ /* 0x000ea20000000800 */
[-CC-:B----4-:R-:W-:Y:S01]  /*bc50*/  FFMA.FTZ R80, R99, R0.reuse, -R9.reuse ;  /* 0x0000000063507223 */ /* 0x190fe20000010809 */
[--C-:B------:R-:W-:Y:S01]  /*bc60*/  FFMA.FTZ R99, R102, R0, -R9.reuse ;  /* 0x0000000066637223 */ /* 0x100fe20000010809 */
[----:B------:R-:W-:Y:S01]  /*bc70*/  FFMA.FTZ R102, R7, R4, R6 ;  /* 0x0000000407667223 */ /* 0x000fe20000010006 */
[-CC-:B------:R-:W-:Y:S01]  /*bc80*/  FFMA.FTZ R4, R103, R0.reuse, -R9.reuse ;  /* 0x0000000067047223 */ /* 0x180fe20000010809 */
[----:B------:R-:W-:Y:S01]  /*bc90*/  FFMA.FTZ R103, R91, R0, -R9 ;  /* 0x000000005b677223 */ /* 0x000fe20000010809 */
[----:B------:R-:W-:Y:S02]  /*bca0*/  FADD.FTZ R91, R128, R3 ;  /* 0x00000003805b7221 */ /* 0x000fe40000010000 */
[----:B------:R-:W4:Y:S08]  /*bcb0*/  MUFU.EX2 R139, R139 ;  /* 0x0000008b008b7308 */ /* 0x000f300000000800 */
[----:B------:R-:W5:Y:S08]  /*bcc0*/  MUFU.EX2 R11, R11 ;  /* 0x0000000b000b7308 */ /* 0x000f700000000800 */
[----:B------:R-:W5:Y:S08]  /*bcd0*/  MUFU.EX2 R134, R134 ;  /* 0x0000008600867308 */ /* 0x000f700000000800 */
[----:B------:R-:W5:Y:S08]  /*bce0*/  MUFU.EX2 R130, R130 ;  /* 0x0000008200827308 */ /* 0x000f700000000800 */
[----:B------:R2:W-:Y:S08]  /*bcf0*/  MUFU.EX2 R3, R80 ;  /* 0x0000005000037308 */ /* 0x0005f00000000800 */
        /* <DEDUP_REMOVED lines=21> */
[----:B------:R-:W5:Y:S08]  /*be50*/  MUFU.EX2 R88, R88 ;  /* 0x0000005800587308 */ /* 0x000f700000000800 */
        /* <DEDUP_REMOVED lines=30> */
[----:B------:R-:W-:-:S07]  /*c040*/  UIADD3 UR6, UR45, -0x1, URZ ;  /* 0xffffffff2d067890 */ /* 0x000fce000fffe03f */
[----:B------:R-:W-:Y:S01]  /*c050*/  UMOV UR45, UR6 ;  /* 0x00000006002d7c82 */ /* 0x000fe20008000000 */
[----:B------:R-:W-:Y:S02]  /*c060*/  WARPGROUP.DEPBAR.LE gsb0, 0x0 ;  /* 0x00008000000079c5 */ /* 0x000fe40000010000 */
[----:B------:R-:W-:-:S06]  /*c070*/  WARPGROUP.ARRIVE ;  /* 0x00000000000079c5 */ /* 0x000fcc0000000000 */
[----:B------:R-:W-:Y:S03]  /*c080*/  HGMMA.64x96x16.F32.BF16 R24, gdesc[UR28].tnspB, R24, gsb0 ;  /* 0x416000001c1879f0 */ /* 0x000fe60008001818 */
[----:B------:R-:W-:Y:S02]  /*c090*/  WARPGROUP.DEPBAR.LE gsb0, 0x0 ;  /* 0x00008000000079c5 */ /* 0x000fe40000010000 */
[----:B------:R5:W-:Y:S06]  /*c0a0*/  BAR.ARV R126, 0x100 ;  /* 0x0004007e0000751d */ /* 0x000bec0000002000 */
        /* <DEDUP_REMOVED lines=8> */
[----:B---3--:R-:W-:Y:S01]  /*c130*/  FADD.FTZ R135, R13, R102 ;  /* 0x000000660d877221 */ /* 0x008fe20000010000 */
[----:B------:R3:W-:Y:S01]  /*c140*/  @!P1 SYNCS.ARRIVE.TRANS64.RED.A1T0 RZ, [R119+URZ], RZ ;  /* 0x000000ff77ff99a7 */ /* 0x0007e2000810043f */
[-C--:B------:R-:W-:Y:S01]  /*c150*/  FFMA.FTZ R102, R94, R0.reuse, -R9 ;  /* 0x000000005e667223 */ /* 0x080fe20000010809 */
[----:B------:R-:W-:Y:S01]  /*c160*/  FADD.FTZ R94, R136, R91 ;  /* 0x0000005b885e7221 */ /* 0x000fe20000010000 */
[-CC-:B------:R-:W-:Y:S01]  /*c170*/  FFMA.FTZ R91, R82, R0.reuse, -R9.reuse ;  /* 0x00000000525b7223 */ /* 0x180fe20000010809 */
[-C--:B------:R-:W-:Y:S01]  /*c180*/  FMUL.FTZ R37, R37, R7.reuse ;  /* 0x0000000725257220 */ /* 0x080fe20000410000 */
[-C--:B------:R-:W-:Y:S01]  /*c190*/  FMUL.FTZ R40, R40, R7.reuse ;  /* 0x0000000728287220 */ /* 0x080fe20000410000 */
[----:B-1----:R-:W-:Y:S01]  /*c1a0*/  FADD.FTZ R143, R141, R94 ;  /* 0x0000005e8d8f7221 */ /* 0x002fe20000010000 */
[----:B------:R-:W-:Y:S01]  /*c1b0*/  MUFU.EX2 R102, R102 ;  /* 0x0000006600667308 */ /* 0x000fe20000000800 */
[-C--:B---3--:R-:W-:Y:S01]  /*c1c0*/  FFMA.FTZ R119, R90, R0.reuse, -R9 ;  /* 0x000000005a777223 */ /* 0x088fe20000010809 */
[----:B------:R-:W-:Y:S01]  /*c1d0*/  FADD.FTZ R90, R8, R135 ;  /* 0x00000087085a7221 */ /* 0x000fe20000010000 */
[----:B--2---:R-:W-:Y:S01]  /*c1e0*/  FADD.FTZ R80, R132, R143 ;  /* 0x0000008f84507221 */ /* 0x004fe20000010000 */
[-C--:B------:R-:W-:Y:S01]  /*c1f0*/  FMUL.FTZ R41, R41, R7.reuse ;  /* 0x0000000729297220 */ /* 0x080fe20000410000 */
[-C--:B------:R-:W-:Y:S01]  /*c200*/  FMUL.FTZ R44, R44, R7.reuse ;  /* 0x000000072c2c7220 */ /* 0x080fe20000410000 */
[----:B------:R-:W-:Y:S01]  /*c210*/  FADD.FTZ R135, R15, R90 ;  /* 0x0000005a0f877221 */ /* 0x000fe20000010000 */
[----:B------:R-:W-:Y:S01]  /*c220*/  FFMA.FTZ R90, R83, R0, -R9 ;  /* 0x00000000535a7223 */ /* 0x000fe20000010809 */
[-C--:B------:R-:W-:Y:S01]  /*c230*/  FMUL.FTZ R45, R45, R7.reuse ;  /* 0x000000072d2d7220 */ /* 0x080fe20000410000 */
[-C--:B------:R-:W-:Y:S01]  /*c240*/  FMUL.FTZ R48, R48, R7.reuse ;  /* 0x0000000730307220 */ /* 0x080fe20000410000 */
[----:B------:R-:W-:Y:S01]  /*c250*/  FADD.FTZ R82, R10, R135 ;  /* 0x000000870a527221 */ /* 0x000fe20000010000 */
[-C--:B------:R-:W-:Y:S01]  /*c260*/  FMUL.FTZ R49, R49, R7.reuse ;  /* 0x0000000731317220 */ /* 0x080fe20000410000 */
[-C--:B------:R-:W-:Y:S01]  /*c270*/  FMUL.FTZ R52, R52, R7.reuse ;  /* 0x0000000734347220 */ /* 0x080fe20000410000 */
[-C--:B------:R-:W-:Y:S01]  /*c280*/  FMUL.FTZ R53, R53, R7.reuse ;  /* 0x0000000735357220 */ /* 0x080fe20000410000 */
[----:B------:R-:W-:Y:S01]  /*c290*/  FADD.FTZ R83, R21, R82 ;  /* 0x0000005215537221 */ /* 0x000fe20000010000 */
[----:B----4-:R-:W-:Y:S01]  /*c2a0*/  FADD.FTZ R82, R139, R80 ;  /* 0x000000508b527221 */ /* 0x010fe20000010000 */
[----:B------:R-:W-:Y:S01]  /*c2b0*/  F2FP.BF16.F32.PACK_AB R80, R13, R6 ;  /* 0x000000060d50723e */ /* 0x000fe200000010ff */
[----:B------:R-:W-:Y:S01]  /*c2c0*/  FMUL.FTZ R56, R56, R7 ;  /* 0x0000000738387220 */ /* 0x000fe20000410000 */
[----:B------:R-:W-:Y:S01]  /*c2d0*/  FADD.FTZ R94, R12, R83 ;  /* 0x000000530c5e7221 */ /* 0x000fe20000010000 */
[----:B-----5:R-:W-:Y:S01]  /*c2e0*/  FADD.FTZ R13, R11, R82 ;  /* 0x000000520b0d7221 */ /* 0x020fe20000010000 */
[----:B------:R-:W-:Y:S01]  /*c2f0*/  F2FP.BF16.F32.PACK_AB R82, R15, R8 ;  /* 0x000000080f52723e */ /* 0x000fe200000010ff */
[----:B------:R-:W1:Y:S01]  /*c300*/  MUFU.EX2 R6, R119 ;  /* 0x0000007700067308 */ /* 0x000e620000000800 */
[----:B------:R-:W-:Y:S01]  /*c310*/  FADD.FTZ R15, R129, R94 ;  /* 0x0000005e810f7221 */ /* 0x000fe20000010000 */
[----:B------:R-:W-:Y:S01]  /*c320*/  FADD.FTZ R13, R134, R13 ;  /* 0x0000000d860d7221 */ /* 0x000fe20000010000 */
[-CC-:B------:R-:W-:Y:S01]  /*c330*/  FFMA.FTZ R94, R74, R0.reuse, -R9.reuse ;  /* 0x000000004a5e7223 */ /* 0x180fe20000010809 */
[----:B------:R-:W-:Y:S01]  /*c340*/  FFMA.FTZ R74, R75, R0, -R9 ;  /* 0x000000004b4a7223 */ /* 0x000fe20000010809 */
[----:B------:R-:W-:Y:S01]  /*c350*/  FADD.FTZ R8, R14, R15 ;  /* 0x0000000f0e087221 */ /* 0x000fe20000010000 */
[----:B------:R-:W-:Y:S01]  /*c360*/  FADD.FTZ R126, R130, R13 ;  /* 0x0000000d827e7221 */ /* 0x000fe20000010000 */
[----:B------:R-:W-:Y:S01]  /*c370*/  F2FP.BF16.F32.PACK_AB R83, R141, R136 ;  /* 0x000000888d53723e */ /* 0x000fe200000010ff */
[----:B------:R-:W2:Y:S01]  /*c380*/  MUFU.EX2 R75, R103 ;  /* 0x00000067004b7308 */ /* 0x000ea20000000800 */
[----:B------:R-:W-:Y:S01]  /*c390*/  FADD.FTZ R13, R121, R8 ;  /* 0x00000008790d7221 */ /* 0x000fe20000010000 */
[----:B------:R-:W-:Y:S01]  /*c3a0*/  FADD.FTZ R15, R123, R126 ;  /* 0x0000007e7b0f7221 */ /* 0x000fe20000010000 */
[----:B------:R-:W-:Y:S01]  /*c3b0*/  F2FP.BF16.F32.PACK_AB R11, R134, R11 ;  /* 0x0000000b860b723e */ /* 0x000fe200000010ff */
[----:B------:R3:W-:Y:S01]  /*c3c0*/  STSM.16.M88.4 [R22+0x24300], R80 ;  /* 0x0243005016007844 */ /* 0x0007e20000000200 */
[----:B------:R-:W-:Y:S01]  /*c3d0*/  FADD.FTZ R8, R20, R13 ;  /* 0x0000000d14087221 */ /* 0x000fe20000010000 */
[----:B------:R-:W-:Y:S01]  /*c3e0*/  FADD.FTZ R126, R122, R15 ;  /* 0x0000000f7a7e7221 */ /* 0x000fe20000010000 */
[-C--:B------:R-:W-:Y:S01]  /*c3f0*/  FMUL.FTZ R57, R57, R7.reuse ;  /* 0x0000000739397220 */ /* 0x080fe20000410000 */
[----:B------:R-:W-:Y:S01]  /*c400*/  MUFU.EX2 R94, R94 ;  /* 0x0000005e005e7308 */ /* 0x000fe20000000800 */
[----:B------:R-:W-:Y:S01]  /*c410*/  FADD.FTZ R9, R125, R8 ;  /* 0x000000087d097221 */ /* 0x000fe20000010000 */
[----:B------:R-:W-:Y:S01]  /*c420*/  FADD.FTZ R13, R127, R126 ;  /* 0x0000007e7f0d7221 */ /* 0x000fe20000010000 */
[----:B------:R-:W-:Y:S01]  /*c430*/  F2FP.BF16.F32.PACK_AB R8, R21, R10 ;  /* 0x0000000a1508723e */ /* 0x000fe200000010ff */
[-C--:B------:R-:W-:Y:S01]  /*c440*/  FMUL.FTZ R60, R60, R7.reuse ;  /* 0x000000073c3c7220 */ /* 0x080fe20000410000 */
[----:B------:R-:W-:Y:S01]  /*c450*/  FADD.FTZ R126, R112, R9 ;  /* 0x00000009707e7221 */ /* 0x000fe20000010000 */
[----:B------:R-:W-:Y:S01]  /*c460*/  FADD.FTZ R128, R114, R13 ;  /* 0x0000000d72807221 */ /* 0x000fe20000010000 */
[----:B------:R-:W-:Y:S01]  /*c470*/  F2FP.BF16.F32.PACK_AB R10, R129, R12 ;  /* 0x0000000c810a723e */ /* 0x000fe200000010ff */
[----:B------:R-:W-:Y:S01]  /*c480*/  MUFU.EX2 R74, R74 ;  /* 0x0000004a004a7308 */ /* 0x000fe20000000800 */
[----:B------:R-:W-:Y:S01]  /*c490*/  FADD.FTZ R13, R113, R126 ;  /* 0x0000007e710d7221 */ /* 0x000fe20000010000 */
[----:B------:R-:W-:Y:S01]  /*c4a0*/  FADD.FTZ R128, R131, R128 ;  /* 0x0000008083807221 */ /* 0x000fe20000010000 */
[----:B------:R-:W-:Y:S01]  /*c4b0*/  F2FP.BF16.F32.PACK_AB R12, R121, R14 ;  /* 0x0000000e790c723e */ /* 0x000fe200000010ff */
[-C--:B------:R-:W-:Y:S01]  /*c4c0*/  FMUL.FTZ R61, R61, R7.reuse ;  /* 0x000000073d3d7220 */ /* 0x080fe20000410000 */
[----:B---3--:R-:W-:Y:S01]  /*c4d0*/  FADD.FTZ R80, R116, R13 ;  /* 0x0000000d74507221 */ /* 0x008fe20000010000 */
[----:B------:R-:W-:Y:S01]  /*c4e0*/  FADD.FTZ R15, R115, R128 ;  /* 0x00000080730f7221 */ /* 0x000fe20000010000 */
[----:B------:R-:W-:Y:S01]  /*c4f0*/  F2FP.BF16.F32.PACK_AB R14, R125, R20 ;  /* 0x000000147d0e723e */ /* 0x000fe200000010ff */
[----:B------:R-:W3:Y:S01]  /*c500*/  MUFU.EX2 R121, R91 ;  /* 0x0000005b00797308 */ /* 0x000ee20000000800 */
        /* <DEDUP_REMOVED lines=11> */
[----:B------:R-:W5:Y:S01]  /*c5c0*/  MUFU.EX2 R20, R90 ;  /* 0x0000005a00147308 */ /* 0x000f620000000800 */
        /* <DEDUP_REMOVED lines=10> */
[C---:B------:R-:W-:Y:S01]  /*c670*/  F2FP.BF16.F32.PACK_AB R96, R97.reuse, R96 ;  /* 0x000000606160723e */ /* 0x040fe200000010ff */
[-C--:B------:R-:W-:Y:S01]  /*c680*/  FMUL.FTZ R68, R68, R7.reuse ;  /* 0x0000000744447220 */ /* 0x080fe20000410000 */
[----:B------:R-:W-:Y:S01]  /*c690*/  FADD.FTZ R21, R97, R80 ;  /* 0x0000005061157221 */ /* 0x000fe20000010000 */
[C---:B------:R-:W-:Y:S01]  /*c6a0*/  FADD.FTZ R82, R3.reuse, R82 ;  /* 0x0000005203527221 */ /* 0x040fe20000010000 */
[----:B------:R-:W-:Y:S01]  /*c6b0*/  F2FP.BF16.F32.PACK_AB R97, R3, R98 ;  /* 0x000000620361723e */ /* 0x000fe200000010ff */
[----:B------:R-:W-:Y:S01]  /*c6c0*/  FMUL.FTZ R69, R69, R7 ;  /* 0x0000000745457220 */ /* 0x000fe20000410000 */
        /* <DEDUP_REMOVED lines=9> */
[----:B-1----:R-:W-:Y:S01]  /*c760*/  FADD.FTZ R10, R6, R21 ;  /* 0x00000015060a7221 */ /* 0x002fe20000010000 */
        /* <DEDUP_REMOVED lines=15> */
[----:B---3--:R-:W-:Y:S01]  /*c860*/  FADD.FTZ R3, R121, R10 ;  /* 0x0000000a79037221 */ /* 0x008fe20000010000 */
[----:B------:R-:W-:Y:S01]  /*c870*/  F2FP.BF16.F32.PACK_AB R107, R110, R107 ;  /* 0x0000006b6e6b723e */ /* 0x000fe200000010ff */
[----:B------:R-:W-:Y:S01]  /*c880*/  FMUL.FTZ R35, R35, R124 ;  /* 0x0000007c23237220 */ /* 0x000fe20000410000 */
[----:B------:R-:W-:Y:S01]  /*c890*/  FADD.FTZ R9, R133, R4 ;  /* 0x0000000485097221 */ /* 0x000fe20000010000 */
[----:B-----5:R-:W-:Y:S01]  /*c8a0*/  FADD.FTZ R3, R20, R3 ;  /* 0x0000000314037221 */ /* 0x020fe20000010000 */
[----:B------:R-:W-:Y:S01]  /*c8b0*/  F2FP.BF16.F32.PACK_AB R98, R101, R100 ;  /* 0x000000646562723e */ /* 0x000fe200000010ff */
[----:B------:R1:W-:Y:S01]  /*c8c0*/  STSM.16.M88.4 [R22+0x2a300], R104 ;  /* 0x02a3006816007844 */ /* 0x0003e20000000200 */
[----:B------:R-:W-:Y:S01]  /*c8d0*/  FADD.FTZ R4, R84, R9 ;  /* 0x0000000954047221 */ /* 0x000fe20000010000 */
[----:B------:R-:W-:Y:S01]  /*c8e0*/  FADD.FTZ R3, R86, R3 ;  /* 0x0000000356037221 */ /* 0x000fe20000010000 */
[----:B------:R-:W-:Y:S01]  /*c8f0*/  F2FP.BF16.F32.PACK_AB R88, R89, R88 ;  /* 0x000000585958723e */ /* 0x000fe200000010ff */
[----:B------:R1:W-:Y:S01]  /*c900*/  STSM.16.M88.4 [R22+0x2bb00], R96 ;  /* 0x02bb006016007844 */ /* 0x0003e20000000200 */
        /* <DEDUP_REMOVED lines=9> */
[C---:B------:R-:W-:Y:S01]  /*c9a0*/  FADD.FTZ R9, R73.reuse, R4 ;  /* 0x0000000449097221 */ /* 0x040fe20000010000 */
        /* <DEDUP_REMOVED lines=42> */
.L_x_9806:
[----:B------:R-:W-:Y:S06]  /*cc50*/  BAR.ARV 0x8, 0x1a0 ;  /* 0x0206800000007b1d */ /* 0x000fec0000002000 */
[----:B------:R-:W-:Y:S05]  /*cc60*/  @!P0 BRA `(.L_x_9816) ;  /* 0x0000000000048947 */ /* 0x000fea0003800000 */
[----:B------:R-:W-:Y:S01]  /*cc70*/  BPT.TRAP 0x1 ;  /* 0x000000040000795c */ /* 0x000fe20000300000 */
.L_x_9816:
[----:B------:R-:W-:Y:S01]  /*cc80*/  R2UR UR4, R148 ;  /* 0x00000000940472ca */ /* 0x000fe200000e0000 */
[----:B------:R-:W-:-:S12]  /*cc90*/  ULEA UR12, UR46, UR47, 0x3 ;  /* 0x0000002f2e0c7291 */ /* 0x000fd8000f8e183f */
[----:B------:R-:W-:-:S05]  /*cca0*/  IMAD.U32 R6, RZ, RZ, UR4 ;  /* 0x00000004ff067e24 */ /* 0x000fca000f8e00ff */
[----:B------:R-:W-:-:S04]  /*ccb0*/  SHF.L.U32 R6, R6, 0x1f, RZ ;  /* 0x0000001f06067819 */ /* 0x000fc800000006ff */
[----:B------:R1:W2:Y:S01]  /*ccc0*/  SYNCS.PHASECHK.TRANS64.TRYWAIT P2, [UR12+0x31c50], R6 ;  /* 0x031c5006ff0075a7 */ /* 0x0002a2000804014c */
[----:B------:R-:W-:Y:S05]  /*ccd0*/  @!P0 BRA `(.L_x_9817) ;  /* 0x0000000000048947 */ /* 0x000fea0003800000 */
[----:B------:R-:W-:Y:S01]  /*cce0*/  BPT.TRAP 0x1 ;  /* 0x000000040000795c */ /* 0x000fe20000300000 */
.L_x_9817:
[----:B--2---:R-:W-:Y:S05]  /*ccf0*/  @P2 BRA `(.L_x_9818) ;  /* 0x0000000000082947 */ /* 0x004fea0003800000 */
[----:B------:R-:W2:Y:S02]  /*cd00*/  SYNCS.PHASECHK.TRANS64.TRYWAIT P0, [UR12+0x31c50], R6 ;  /* 0x031c5006ff0075a7 */ /* 0x000ea4000800014c */
[----:B--2---:R-:W-:Y:S05]  /*cd10*/  @!P0 BRA `(.L_x_9819) ;  /* 0x0000004800e88947 */ /* 0x004fea0003800000 */
.L_x_9818:
[----:B------:R-:W-:Y:S01]  /*cd20*/  UIADD3 UR47, UR47, 0x200, URZ ;  /* 0x000002002f2f7890 */ /* 0x000fe2000fffe03f */
[----:B------:R-:W-:Y:S01]  /*cd30*/  R2UR UR4, R145 ;  /* 0x00000000910472ca */ /* 0x000fe200000e0000 */
[----:B------:R-:W-:Y:S01]  /*cd40*/  WARPGROUP.ARRIVE ;  /* 0x00000000000079c5 */ /* 0x000fe20000000000 */
[----:B------:R-:W-:Y:S01]  /*cd50*/  UMOV UR5, 0xc0000010 ;  /* 0xc000001000057882 */ /* 0x000fe20000000000 */
[----:B------:R-:W-:Y:S01]  /*cd60*/  USHF.R.U32.HI UR47, URZ, 0x4, UR47 ;  /* 0x000000043f2f7899 */ /* 0x000fe2000801162f */
[----:B--2---:R-:W2:Y:S01]  /*cd70*/  SHFL.BFLY PT, R7, R4, 0x2, 0x1f ;  /* 0x0c401f0004077f89 */ /* 0x004ea200000e0000 */
[----:B------:R-:W-:Y:S01]  /*cd80*/  UMOV UR7, 0x80000020 ;  /* 0x8000002000077882 */ /* 0x000fe20000000000 */
[----:B------:R-:W-:Y:S01]  /*cd90*/  UMOV UR9, 0xc0000010 ;  /* 0xc000001000097882 */ /* 0x000fe20000000000 */
[----:B------:R-:W-:Y:S01]  /*cda0*/  ULOP3.LUT UR47, UR47, 0x3fff, URZ, 0xc0, !UPT ;  /* 0x00003fff2f2f7892 */ /* 0x000fe2000f8ec03f */
[----:B-1----:R-:W1:Y:S01]  /*cdb0*/  SHFL.BFLY PT, R6, R3, 0x2, 0x1f ;  /* 0x0c401f0003067f89 */ /* 0x002e6200000e0000 */
[----:B------:R-:W-:Y:S01]  /*cdc0*/  UMOV UR11, 0x80000020 ;  /* 0x80000020000b7882 */ /* 0x000fe20000000000 */
[----:B------:R-:W-:Y:S01]  /*cdd0*/  IMAD.MOV.U32 R13, RZ, RZ, RZ ;  /* 0x000000ffff0d7224 */ /* 0x000fe200078e00ff */
[----:B------:R-:W-:Y:S01]  /*cde0*/  ULOP3.LUT UR6, UR47, 0x2400000, URZ, 0xfc, !UPT ;  /* 0x024000002f067892 */ /* 0x000fe2000f8efc3f */
[----:B------:R-:W-:Y:S01]  /*cdf0*/  IMAD.MOV.U32 R10, RZ, RZ, RZ ;  /* 0x000000ffff0a7224 */ /* 0x000fe200078e00ff */
[----:B------:R-:W-:Y:S01]  /*ce00*/  ULOP3.LUT UR4, UR4, 0x10000, URZ, 0xfc, !UPT ;  /* 0x0001000004047892 */ /* 0x000fe2000f8efc3f */
[----:B------:R-:W-:Y:S01]  /*ce10*/  R2UR UR13, R148 ;  /* 0x00000000940d72ca */ /* 0x000fe200000e0000 */
[----:B------:R-:W-:Y:S01]  /*ce20*/  UIMAD UR6, UR46, 0x6c0, UR6 ;  /* 0x000006c02e0678a4 */ /* 0x000fe2000f8e0206 */
[----:B------:R-:W-:Y:S01]  /*ce30*/  IMAD.MOV.U32 R12, RZ, RZ, -0x800000 ;  /* 0xff800000ff0c7424 */ /* 0x000fe200078e00ff */
[----:B------:R-:W-:Y:S01]  /*ce40*/  UIADD3 UR8, UR4, 0x180, URZ ;  /* 0x0000018004087890 */ /* 0x000fe2000fffe03f */
[----:B------:R-:W-:Y:S01]  /*ce50*/  VIADD R18, R18, 0x1 ;  /* 0x0000000112127836 */ /* 0x000fe20000000000 */
[----:B------:R-:W-:-:S02]  /*ce60*/  UIADD3 UR10, UR6, 0x40, URZ ;  /* 0x00000040060a7890 */ /* 0x000fc4000fffe03f */
[----:B------:R-:W-:-:S03]  /*ce70*/  UIADD3 UR46, UR46, 0x1, URZ ;  /* 0x000000012e2e7890 */ /* 0x000fc6000fffe03f */
[----:B------:R-:W-:Y:S01]  /*ce80*/  HGMMA.64x96x16.F32.BF16 R24, gdesc[UR4].tnspB, R24, gsb0 ;  /* 0x41600000041879f0 */ /* 0x000fe20008001818 */
[----:B------:R-:W-:Y:S01]  /*ce90*/  UMOV UR5, 0xc0000010 ;  /* 0xc000001000057882 */ /* 0x000fe20000000000 */
[----:B------:R-:W-:Y:S01]  /*cea0*/  UMOV UR7, 0x80000020 ;  /* 0x8000002000077882 */ /* 0x000fe20000000000 */
[----:B------:R-:W-:Y:S01]  /*ceb0*/  UISETP.NE.AND UP0, UPT, UR46, 0x2, UPT ;  /* 0x000000022e00788c */ /* 0x000fe2000bf05270 */
[----:B--2---:R-:W-:-:S03]  /*cec0*/  FADD.FTZ R7, R7, R4 ;  /* 0x0000000407077221 */ /* 0x004fc60000010000 */
[----:B------:R-:W-:Y:S01]  /*ced0*/  USEL UR46, UR46, URZ, UP0 ;  /* 0x0000003f2e2e7287 */ /* 0x000fe20008000000 */
[----:B-1----:R-:W-:Y:S01]  /*cee0*/  FADD.FTZ R8, R6, R3 ;  /* 0x0000000306087221 */ /* 0x002fe20000010000 */
[----:B------:R-:W-:Y:S01]  /*cef0*/  IMAD.MOV.U32 R3, RZ, RZ, -0x800000 ;  /* 0xff800000ff037424 */ /* 0x000fe200078e00ff */
[----:B------:R-:W1:Y:S04]  /*cf00*/  SHFL.BFLY PT, R6, R7, 0x1, 0x1f ;  /* 0x0c201f0007067f89 */ /* 0x000e6800000e0000 */
[----:B------:R-:W2:Y:S01]  /*cf10*/  SHFL.BFLY PT, R9, R8, 0x1, 0x1f ;  /* 0x0c201f0008097f89 */ /* 0x000ea200000e0000 */
[----:B-1----:R-:W-:Y:S01]  /*cf20*/  FADD.FTZ R11, R7, R6 ;  /* 0x00000006070b7221 */ /* 0x002fe20000010000 */
[----:B--2---:R-:W-:-:S04]  /*cf30*/  FADD.FTZ R14, R8, R9 ;  /* 0x00000009080e7221 */ /* 0x004fc80000010000 */
[----:B------:R-:W-:Y:S01]  /*cf40*/  FSETP.NE.FTZ.AND P0, PT, R11, RZ, PT ;  /* 0x000000ff0b00720b */ /* 0x000fe20003f15000 */
[----:B------:R-:W-:Y:S01]  /*cf50*/  IMAD.U32 R8, RZ, RZ, UR12 ;  /* 0x0000000cff087e24 */ /* 0x000fe2000f8e00ff */
[----:B------:R-:W-:-:S11]  /*cf60*/  FSETP.NE.FTZ.AND P2, PT, R14, RZ, PT ;  /* 0x000000ff0e00720b */ /* 0x000fd60003f55000 */
[----:B------:R-:W1:Y:S01]  /*cf70*/  @P0 MUFU.LG2 R6, R11 ;  /* 0x0000000b00060308 */ /* 0x000e620000000c00 */
[C---:B------:R-:W-:Y:S01]  /*cf80*/  @P0 FMUL.FTZ R4, R0.reuse, 0.69314718246459960938 ;  /* 0x3f31721800040820 */ /* 0x040fe20000410000 */
[----:B------:R-:W-:-:S06]  /*cf90*/  @P2 FMUL.FTZ R15, R0, 0.69314718246459960938 ;  /* 0x3f317218000f2820 */ /* 0x000fcc0000410000 */
[----:B------:R-:W2:Y:S08]  /*cfa0*/  @P2 MUFU.LG2 R9, R14 ;  /* 0x0000000e00092308 */ /* 0x000eb00000000c00 */
[----:B------:R-:W3:Y:S01]  /*cfb0*/  @P0 MUFU.RCP R13, R11 ;  /* 0x0000000b000d0308 */ /* 0x000ee20000001000 */
[----:B-1----:R-:W-:Y:S01]  /*cfc0*/  @P0 FMUL.FTZ R7, R6, 0.69314718246459960938 ;  /* 0x3f31721806070820 */ /* 0x002fe20000410000 */
[----:B------:R-:W-:-:S03]  /*cfd0*/  @!P1 VIADD R6, R8, 0x31c60 ;  /* 0x00031c6008069836 */ /* 0x000fc60000000000 */
[----:B------:R-:W-:Y:S01]  /*cfe0*/  @P0 FFMA.FTZ R3, R4, R5, R7 ;  /* 0x0000000504030223 */ /* 0x000fe20000010007 */
[----:B------:R-:W-:Y:S02]  /*cff0*/  PLOP3.LUT P0, PT, PT, PT, PT, 0x8, 0x0 ;  /* 0x000000000000781c */ /* 0x000fe40003f0e170 */
[----:B------:R-:W-:Y:S01]  /*d000*/  @!P1 PRMT R4, RZ, 0x654, R6 ;  /* 0x00000654ff049816 */ /* 0x000fe20000000006 */
[----:B------:R1:W4:Y:S01]  /*d010*/  @P2 MUFU.RCP R10, R14 ;  /* 0x0000000e000a2308 */ /* 0x0003220000001000 */
[----:B--2---:R-:W-:-:S04]  /*d020*/  @P2 FMUL.FTZ R0, R9, 0.69314718246459960938 ;  /* 0x3f31721809002820 */ /* 0x004fc80000410000 */
        /* <DEDUP_REMOVED lines=47> */
[----:B------:R-:W-:Y:S03]  /*d320*/  HGMMA.64x96x16.F32.BF16 R24, gdesc[UR8].tnspB, R24, gsb0 ;  /* 0x41600000081879f0 */ /* 0x000fe60008001818 */
[----:B------:R-:W-:Y:S02]  /*d330*/  WARPGROUP.DEPBAR.LE gsb0, 0x0 ;  /* 0x00008000000079c5 */ /* 0x000fe40000010000 */
[----:B------:R-:W-:-:S06]  /*d340*/  WARPGROUP.ARRIVE ;  /* 0x00000000000079c5 */ /* 0x000fcc0000000000 */
[----:B------:R-:W-:Y:S01]  /*d350*/  HGMMA.64x96x16.F32.BF16 R24, gdesc[UR4].tnspB, R24, gsb0 ;  /* 0x41600000041879f0 */ /* 0x000fe20008001818 */
[----:B------:R-:W-:-:S04]  /*d360*/  USEL UR4, URZ, 0x1, UP0 ;  /* 0x000000013f047887 */ /* 0x000fc80008000000 */
[----:B------:R-:W-:-:S06]  /*d370*/  ULOP3.LUT UR13, UR13, UR4, URZ, 0x3c, !UPT ;  /* 0x000000040d0d7292 */ /* 0x000fcc000f8e3c3f */
[----:B------:R-:W-:Y:S01]  /*d380*/  IMAD.U32 R148, RZ, RZ, UR13 ;  /* 0x0000000dff947e24 */ /* 0x000fe2000f8e00ff */
        /* <DEDUP_REMOVED lines=50> */
.L_x_9789:
        /* <DEDUP_REMOVED lines=11> */
[----:B------:R-:W-:Y:S01]  /*d760*/  SHF.R.S32.HI R54, RZ, 0x1f, R51 ;  /* 0x0000001fff367819 */ /* 0x000fe20000011433 */
[----:B------:R-:W-:Y:S01]  /*d770*/  USHF.R.S32.HI UR5, URZ, 0x1f, UR43 ;  /* 0x0000001f3f057899 */ /* 0x000fe2000801142b */
[----:B------:R-:W-:Y:S02]  /*d780*/  LOP3.LUT R10, R17, 0x180, RZ, 0xc0, !PT ;  /* 0x00000180110a7812 */ /* 0x000fe400078ec0ff */
[----:B------:R-:W-:Y:S01]  /*d790*/  IADD3 R5, P5, R150, 0x20, RZ ;  /* 0x0000002096057810 */ /* 0x000fe20007fbe0ff */
[----:B------:R-:W-:Y:S01]  /*d7a0*/  ULDC.64 UR6, c[0x0][0xb70] ;  /* 0x0002dc0000067ab9 */ /* 0x000fe20000000a00 */
[----:B------:R-:W-:Y:S01]  /*d7b0*/  SHF.R.U64 R10, R10, 0x3, RZ ;  /* 0x000000030a0a7819 */ /* 0x000fe200000012ff */
[----:B------:R-:W-:Y:S01]  /*d7c0*/  UIMAD UR5, UR5, UR6, URZ ;  /* 0x00000006050572a4 */ /* 0x000fe2000f8e023f */
[----:B------:R-:W-:Y:S01]  /*d7d0*/  LOP3.LUT R8, R5, 0x180, RZ, 0xc0, !PT ;  /* 0x0000018005087812 */ /* 0x000fe200078ec0ff */
[----:B------:R-:W-:Y:S01]  /*d7e0*/  UIMAD.WIDE.U32 UR8, UR43, UR6, URZ ;  /* 0x000000062b0872a5 */ /* 0x000fe2000f8e003f */
[----:B------:R-:W-:Y:S01]  /*d7f0*/  LOP3.LUT R10, R10, R17, RZ, 0x3c, !PT ;  /* 0x000000110a0a7212 */ /* 0x000fe200078e3cff */
[----:B------:R-:W-:Y:S01]  /*d800*/  UIMAD UR5, UR43, UR7, UR5 ;  /* 0x000000072b0572a4 */ /* 0x000fe2000f8e0205 */
[----:B------:R-:W-:Y:S01]  /*d810*/  LEA.HI R17, R54, R51, RZ, 0x7 ;  /* 0x0000003336117211 */ /* 0x000fe200078f38ff */
[----:B------:R-:W-:Y:S01]  /*d820*/  USHF.R.S32.HI UR6, URZ, 0x1f, UR44 ;  /* 0x0000001f3f067899 */ /* 0x000fe2000801142c */
[----:B------:R-:W-:Y:S01]  /*d830*/  SHF.R.U64 R8, R8, 0x3, RZ ;  /* 0x0000000308087819 */ /* 0x000fe200000012ff */
[----:B------:R-:W-:Y:S01]  /*d840*/  UIADD3 UR5, UR9, UR5, URZ ;  /* 0x0000000509057290 */ /* 0x000fe2000fffe03f */
[----:B------:R-:W-:Y:S01]  /*d850*/  LOP3.LUT R58, R17, 0xffffff80, RZ, 0xc0, !PT ;  /* 0xffffff80113a7812 */ /* 0x000fe200078ec0ff */
[----:B------:R-:W-:Y:S01]  /*d860*/  ULDC.64 UR10, c[0x0][0x208] ;  /* 0x00008200000a7ab9 */ /* 0x000fe20000000a00 */
[----:B------:R-:W-:-:S02]  /*d870*/  IADD3 R27, P3, R150, 0x3020, RZ ;  /* 0x00003020961b7810 */ /* 0x000fc40007f7e0ff */
[----:B------:R-:W-:Y:S01]  /*d880*/  LOP3.LUT R8, R8, R5, RZ, 0x3c, !PT ;  /* 0x0000000508087212 */ /* 0x000fe200078e3cff */
[----:B------:R-:W-:Y:S01]  /*d890*/  IMAD.IADD R58, R51, 0x1, -R58 ;  /* 0x00000001333a7824 */ /* 0x000fe200078e0a3a */
[----:B------:R-:W-:Y:S02]  /*d8a0*/  LOP3.LUT R5, R150, 0x180, RZ, 0xc0, !PT ;  /* 0x0000018096057812 */ /* 0x000fe400078ec0ff */
[----:B------:R-:W-:Y:S02]  /*d8b0*/  LOP3.LUT R26, R27, 0x180, RZ, 0xc0, !PT ;  /* 0x000001801b1a7812 */ /* 0x000fe400078ec0ff */
[----:B------:R-:W-:Y:S02]  /*d8c0*/  LOP3.LUT P0, RZ, R58, 0x3, RZ, 0xc0, !PT ;  /* 0x000000033aff7812 */ /* 0x000fe4000780c0ff */
[----:B------:R-:W1:Y:S01]  /*d8d0*/  LDC.64 R58, c[0x0][0xb78] ;  /* 0x0002de00ff3a7b82 */ /* 0x000e620000000a00 */
[----:B------:R-:W-:Y:S02]  /*d8e0*/  IADD3 R35, P1, R150, 0x6020, RZ ;  /* 0x0000602096237810 */ /* 0x000fe40007f3e0ff */
[----:B------:R-:W-:-:S02]  /*d8f0*/  SHF.R.U64 R5, R5, 0x3, RZ ;  /* 0x0000000305057819 */ /* 0x000fc400000012ff */
[----:B------:R-:W-:Y:S02]  /*d900*/  SHF.R.U64 R26, R26, 0x3, RZ ;  /* 0x000000031a1a7819 */ /* 0x000fe400000012ff */
[----:B------:R-:W-:Y:S02]  /*d910*/  LOP3.LUT R34, R35, 0x180, RZ, 0xc0, !PT ;  /* 0x0000018023227812 */ /* 0x000fe400078ec0ff */
[----:B------:R-:W-:Y:S02]  /*d920*/  IADD3 R31, P2, R150, 0x6000, RZ ;  /* 0x00006000961f7810 */ /* 0x000fe40007f5e0ff */
[----:B------:R-:W-:Y:S01]  /*d930*/  LOP3.LUT R4, R5, R150, RZ, 0x3c, !PT ;  /* 0x0000009605047212 */ /* 0x000fe200078e3cff */
[--C-:B------:R-:W-:Y:S01]  /*d940*/  IMAD.MOV.U32 R5, RZ, RZ, R151.reuse ;  /* 0x000000ffff057224 */ /* 0x100fe200078e0097 */
[----:B------:R-:W-:Y:S01]  /*d950*/  LOP3.LUT R26, R26, R27, RZ, 0x3c, !PT ;  /* 0x0000001b1a1a7212 */ /* 0x000fe200078e3cff */
[----:B------:R-:W-:Y:S01]  /*d960*/  IMAD.X R27, RZ, RZ, R151, P3 ;  /* 0x000000ffff1b7224 */ /* 0x000fe200018e0697 */
[----:B------:R-:W-:-:S02]  /*d970*/  SHF.R.U64 R34, R34, 0x3, RZ ;  /* 0x0000000322227819 */ /* 0x000fc400000012ff */
[----:B------:R-:W-:Y:S02]  /*d980*/  LOP3.LUT R30, R31, 0x180, RZ, 0xc0, !PT ;  /* 0x000001801f1e7812 */ /* 0x000fe400078ec0ff */
[----:B------:R-:W-:Y:S02]  /*d990*/  MOV R17, R4 ;  /* 0x0000000400117202 */ /* 0x000fe40000000f00 */
[----:B------:R-:W-:Y:S02]  /*d9a0*/  LEA.HI R62, R54, R51, RZ, 0x5 ;  /* 0x00000033363e7211 */ /* 0x000fe400078f28ff */
[----:B------:R-:W-:Y:S01]  /*d9b0*/  LOP3.LUT R34, R34, R35, RZ, 0x3c, !PT ;  /* 0x0000002322227212 */ /* 0x000fe200078e3cff */
[--C-:B------:R-:W-:Y:S01]  /*d9c0*/  IMAD.X R35, RZ, RZ, R151.reuse, P1 ;  /* 0x000000ffff237224 */ /* 0x100fe200008e0697 */
[----:B------:R-:W-:Y:S02]  /*d9d0*/  F2FP.BF16.F32.PACK_AB R4, R77, R80 ;  /* 0x000000504d04723e */ /* 0x000fe400000010ff */
[----:B------:R-:W-:Y:S01]  /*d9e0*/  F2FP.BF16.F32.PACK_AB R5, R11, R78 ;  /* 0x0000004e0b05723e */ /* 0x000fe200000010ff */
[--C-:B------:R-:W-:Y:S01]  /*d9f0*/  IMAD.X R11, RZ, RZ, R151.reuse, P4 ;  /* 0x000000ffff0b7224 */ /* 0x100fe200020e0697 */
[----:B------:R-:W-:Y:S01]  /*da00*/  F2FP.BF16.F32.PACK_AB R6, R6, R9 ;  /* 0x000000090606723e */ /* 0x000fe200000010ff */
[----:B------:R-:W-:Y:S01]  /*da10*/  IMAD.X R9, RZ, RZ, R151, P5 ;  /* 0x000000ffff097224 */ /* 0x000fe200028e0697 */
[----:B------:R-:W-:-:S02]  /*da20*/  F2FP.BF16.F32.PACK_AB R7, R7, R76 ;  /* 0x0000004c0707723e */ /* 0x000fc400000010ff */
[----:B------:R-:W-:Y:S02]  /*da30*/  SHF.R.U64 R30, R30, 0x3, RZ ;  /* 0x000000031e1e7819 */ /* 0x000fe400000012ff */
[----:B------:R-:W-:Y:S01]  /*da40*/  MOV R51, R26 ;  /* 0x0000001a00337202 */ /* 0x000fe20000000f00 */
[----:B------:R-:W-:Y:S01]  /*da50*/  IMAD.U32 R27, RZ, RZ, UR9 ;  /* 0x00000009ff1b7e24 */ /* 0x000fe2000f8e00ff */
[----:B------:R-:W-:Y:S01]  /*da60*/  LOP3.LUT R30, R30, R31, RZ, 0x3c, !PT ;  /* 0x0000001f1e1e7212 */ /* 0x000fe200078e3cff */
[----:B------:R-:W-:Y:S01]  /*da70*/  IMAD.U32 R26, RZ, RZ, UR8 ;  /* 0x00000008ff1a7e24 */ /* 0x000fe2000f8e00ff */
[----:B------:R2:W-:Y:S01]  /*da80*/  STSM.16.M88.4 [R17], R4 ;  /* 0x0000000411007844 */ /* 0x0005e20000000200 */
[----:B------:R-:W-:Y:S01]  /*da90*/  IMAD.U32 R27, RZ, RZ, UR5 ;  /* 0x00000005ff1b7e24 */ /* 0x000fe2000f8e00ff */
[----:B------:R-:W-:Y:S01]  /*daa0*/  MOV R54, R10 ;  /* 0x0000000a00367202 */ /* 0x000fe20000000f00 */
[----:B------:R-:W-:Y:S01]  /*dab0*/  IMAD.X R31, RZ, RZ, R151, P2 ;  /* 0x000000ffff1f7224 */ /* 0x000fe200010e0697 */
[----:B------:R-:W-:Y:S01]  /*dac0*/  F2FP.BF16.F32.PACK_AB R10, R41, R36 ;  /* 0x00000024290a723e */ /* 0x000fe200000010ff */
[----:B-1----:R-:W-:Y:S01]  /*dad0*/  IMAD.WIDE.U32 R26, R58, UR44, R26 ;  /* 0x0000002c3a1a7c25 */ /* 0x002fe2000f8e001a */
[----:B------:R-:W-:Y:S01]  /*dae0*/  MOV R55, R8 ;  /* 0x0000000800377202 */ /* 0x000fe20000000f00 */
[----:B------:R-:W-:Y:S01]  /*daf0*/  ULDC UR5, c[0x0][0xa88] ;  /* 0x0002a20000057ab9 */ /* 0x000fe20000000800 */
[----:B------:R-:W-:-:S02]  /*db00*/  MOV R30, R30 ;  /* 0x0000001e001e7202 */ /* 0x000fc40000000f00 */
[----:B------:R-:W-:Y:S02]  /*db10*/  F2FP.BF16.F32.PACK_AB R8, R40, R37 ;  /* 0x000000252808723e */ /* 0x000fe400000010ff */
[----:B------:R-:W-:Y:S02]  /*db20*/  F2FP.BF16.F32.PACK_AB R9, R56, R57 ;  /* 0x000000393809723e */ /* 0x000fe400000010ff */
[----:B------:R-:W-:Y:S02]  /*db30*/  F2FP.BF16.F32.PACK_AB R11, R52, R53 ;  /* 0x00000035340b723e */ /* 0x000fe400000010ff */
[----:B--2---:R-:W-:Y:S01]  /*db40*/  MOV R17, R34 ;  /* 0x0000002200117202 */ /* 0x004fe20000000f00 */
[----:B------:R-:W-:Y:S01]  /*db50*/  IMAD R4, R58, UR6, RZ ;  /* 0x000000063a047c24 */ /* 0x000fe2000f8e02ff */
[----:B------:R-:W-:Y:S01]  /*db60*/  F2FP.BF16.F32.PACK_AB R5, R68, R69 ;  /* 0x000000454405723e */ /* 0x000fe200000010ff */
[----:B------:R-:W-:Y:S01]  /*db70*/  VIADD R35, R23, UR42 ;  /* 0x0000002a17237c36 */ /* 0x000fe20008000000 */
[----:B------:R-:W-:Y:S01]  /*db80*/  F2FP.BF16.F32.PACK_AB R6, R75, R72 ;  /* 0x000000484b06723e */ /* 0x000fe200000010ff */
[----:B------:R-:W-:Y:S01]  /*db90*/  IMAD R34, R59, UR44, R4 ;  /* 0x0000002c3b227c24 */ /* 0x000fe2000f8e0204 */
[----:B------:R-:W-:Y:S01]  /*dba0*/  F2FP.BF16.F32.PACK_AB R4, R74, R73 ;  /* 0x000000494a04723e */ /* 0x000fe200000010ff */
[C---:B------:R-:W-:Y:S01]  /*dbb0*/  VIADD R37, R35.reuse, 0x8 ;  /* 0x0000000823257836 */ /* 0x040fe20000000000 */
[----:B------:R-:W-:Y:S01]  /*dbc0*/  SHF.R.S32.HI R31, RZ, 0x1f, R35 ;  /* 0x0000001fff1f7819 */ /* 0x000fe20000011423 */
[----:B------:R-:W-:Y:S01]  /*dbd0*/  ULDC.64 UR6, c[0x0][0xb40] ;  /* 0x0002d00000067ab9 */ /* 0x000fe20000000a00 */
[----:B------:R-:W-:-:S02]  /*dbe0*/  IADD3 R36, P2, R35, R26, RZ ;  /* 0x0000001a23247210 */ /* 0x000fc40007f5e0ff */
[----:B------:R-:W-:Y:S02]  /*dbf0*/  F2FP.BF16.F32.PACK_AB R7, R60, R61 ;  /* 0x0000003d3c07723e */ /* 0x000fe400000010ff */
[----:B------:R-:W-:Y:S02]  /*dc00*/  IADD3.X R31, R31, R27, R34, P2, !PT ;  /* 0x0000001b1f1f7210 */ /* 0x000fe400017fe422 */
[----:B------:R-:W-:Y:S01]  /*dc10*/  F2FP.BF16.F32.PACK_AB R24, R25, R24 ;  /* 0x000000181918723e */ /* 0x000fe200000010ff */
[----:B------:R1:W-:Y:S01]  /*dc20*/  STSM.16.M88.4 [R55], R4 ;  /* 0x0000000437007844 */ /* 0x0003e20000000200 */
[----:B------:R-:W-:Y:S02]  /*dc30*/  F2FP.BF16.F32.PACK_AB R26, R32, R21 ;  /* 0x00000015201a723e */ /* 0x000fe400000010ff */
[----:B------:R-:W-:Y:S01]  /*dc40*/  ISETP.GE.OR P1, PT, R35, UR5, P0 ;  /* 0x0000000523007c0c */ /* 0x000fe20008726670 */
        /* <DEDUP_REMOVED lines=13> */
[----:B------:R-:W-:Y:S02]  /*dd20*/  SHF.R.S32.HI R62, RZ, 0x5, R62 ;  /* 0x00000005ff3e7819 */ /* 0x000fe4000001143e */
[----:B------:R-:W-:Y:S01]  /*dd30*/  ISETP.GE.OR P0, PT, R37, UR5, P0 ;  /* 0x0000000525007c0c */ /* 0x000fe20008706670 */
[----:B------:R-:W-:Y:S01]  /*dd40*/  STSM.16.M88.4 [R17], R68 ;  /* 0x0000004411007844 */ /* 0x000fe20000000200 */
[C---:B-1----:R-:W-:Y:S01]  /*dd50*/  LEA R4, P2, R36.reuse, UR6, 0x2 ;  /* 0x0000000624047c11 */ /* 0x042fe2000f8410ff */
        /* <DEDUP_REMOVED lines=39> */
.L_x_9823:
[----:B------:R-:W-:Y:S05]  /*dfd0*/  BSYNC B0 ;  /* 0x0000000000007941 */ /* 0x000fea0003800000 */
.L_x_9822:
[----:B------:R-:W-:Y:S05]  /*dfe0*/  BRA `(.L_x_9821) ;  /* 0x00000004009c7947 */ /* 0x000fea0003800000 */
.L_x_9820:
[----:B------:R-:W1:Y:S01]  /*dff0*/  LDC R14, c[0x0][0xdac] ;  /* 0x00036b00ff0e7b82 */ /* 0x000e620000000800 */
[----:B------:R-:W-:Y:S01]  /*e000*/  ISETP.GT.AND P0, PT, R51, 0xbf, PT ;  /* 0x000000bf3300780c */ /* 0x000fe20003f04270 */
[----:B------:R-:W-:Y:S01]  /*e010*/  USHF.R.S32.HI UR5, URZ, 0x1f, UR43 ;  /* 0x0000001f3f057899 */ /* 0x000fe2000801142b */
[----:B------:R-:W-:Y:S01]  /*e020*/  SHF.R.S32.HI R0, RZ, 0x1f, R51 ;  /* 0x0000001fff007819 */ /* 0x000fe20000011433 */
[----:B------:R-:W-:Y:S01]  /*e030*/  USHF.R.S32.HI UR6, URZ, 0x1f, UR44 ;  /* 0x0000001f3f067899 */ /* 0x000fe2000801142c */
[----:B------:R-:W-:Y:S02]  /*e040*/  BSSY B0, `(.L_x_9824) ;  /* 0x000001d000007945 */ /* 0x000fe40003800000 */
[----:B------:R-:W-:Y:S01]  /*e050*/  LEA.HI R15, R0, R51, RZ, 0x2 ;  /* 0x00000033000f7211 */ /* 0x000fe200078f10ff */
[----:B------:R-:W2:Y:S03]  /*e060*/  LDC R20, c[0x0][0xa88] ;  /* 0x0002a200ff147b82 */ /* 0x000ea60000000800 */
[----:B------:R-:W-:-:S05]  /*e070*/  LOP3.LUT R0, R15, 0x1ffffffc, RZ, 0xc0, !PT ;  /* 0x1ffffffc0f007812 */ /* 0x000fca00078ec0ff */
[----:B------:R-:W3:Y:S01]  /*e080*/  LDC.64 R10, c[0x0][0xae0] ;  /* 0x0002b800ff0a7b82 */ /* 0x000ee20000000a00 */
[----:B------:R-:W-:-:S07]  /*e090*/  IMAD.IADD R51, R51, 0x1, -R0 ;  /* 0x0000000133337824 */ /* 0x000fce00078e0a00 */
[----:B------:R-:W4:Y:S01]  /*e0a0*/  LDC.64 R12, c[0x0][0xae8] ;  /* 0x0002ba00ff0c7b82 */ /* 0x000f220000000a00 */
[----:B------:R-:W-:Y:S05]  /*e0b0*/  @P0 BRA `(.L_x_9825) ;  /* 0x0000000000540947 */ /* 0x000fea0003800000 */
[----:B------:R-:W-:Y:S01]  /*e0c0*/  IADD3 R4, R17, -0x80, R2 ;  /* 0xffffff8011047810 */ /* 0x000fe20007ffe002 */
[----:B------:R-:W-:-:S03]  /*e0d0*/  ULDC UR7, c[0x0][0xa88] ;  /* 0x0002a20000077ab9 */ /* 0x000fc60000000800 */
[----:B------:R-:W-:-:S13]  /*e0e0*/  ISETP.GE.AND P0, PT, R4, UR7, PT ;  /* 0x0000000704007c0c */ /* 0x000fda000bf06270 */
[----:B------:R-:W-:Y:S05]  /*e0f0*/  @P0 BRA `(.L_x_9825) ;  /* 0x0000000000440947 */ /* 0x000fea0003800000 */
[----:B------:R-:W5:Y:S01]  /*e100*/  LDC.64 R6, c[0x0][0xb70] ;  /* 0x0002dc00ff067b82 */ /* 0x000f620000000a00 */
[----:B------:R-:W-:Y:S01]  /*e110*/  SHF.R.S32.HI R5, RZ, 0x1f, R4 ;  /* 0x0000001fff057819 */ /* 0x000fe20000011404 */
[----:B------:R-:W-:Y:S01]  /*e120*/  ULDC.64 UR8, c[0x0][0xb40] ;  /* 0x0002d00000087ab9 */ /* 0x000fe20000000a00 */
[----:B------:R-:W-:-:S05]  /*e130*/  ULDC.64 UR10, c[0x0][0x208] ;  /* 0x00008200000a7ab9 */ /* 0x000fca0000000a00 */
[----:B------:R-:W1:Y:S01]  /*e140*/  LDC.64 R8, c[0x0][0xb78] ;  /* 0x0002de00ff087b82 */ /* 0x000e620000000a00 */
[C---:B-----5:R-:W-:Y:S02]  /*e150*/  IMAD R0, R6.reuse, UR5, RZ ;  /* 0x0000000506007c24 */ /* 0x060fe4000f8e02ff */
[----:B------:R-:W-:-:S04]  /*e160*/  IMAD.WIDE.U32 R4, R6, UR43, R4 ;  /* 0x0000002b06047c25 */ /* 0x000fc8000f8e0004 */
[----:B------:R-:W-:Y:S02]  /*e170*/  IMAD R3, R7, UR43, R0 ;  /* 0x0000002b07037c24 */ /* 0x000fe4000f8e0200 */
[C---:B-1----:R-:W-:Y:S02]  /*e180*/  IMAD R0, R8.reuse, UR6, RZ ;  /* 0x0000000608007c24 */ /* 0x042fe4000f8e02ff */
        /* <DEDUP_REMOVED lines=8> */
.L_x_9825:
[----:B------:R-:W-:Y:S05]  /*e210*/  BSYNC B0 ;  /* 0x0000000000007941 */ /* 0x000fea0003800000 */
.L_x_9824:
[----:B------:R-:W-:Y:S01]  /*e220*/  R2UR UR7, R147 ;  /* 0x00000000930772ca */ /* 0x000fe200000e0000 */
[----:B---3--:R-:W-:Y:S01]  /*e230*/  IMAD R0, R10, UR5, RZ ;  /* 0x000000050a007c24 */ /* 0x008fe2000f8e02ff */
[----:B------:R-:W-:Y:S01]  /*e240*/  SHF.R.S32.HI R4, RZ, 0x2, R15 ;  /* 0x00000002ff047819 */ /* 0x000fe2000001140f */
[----:B------:R-:W-:Y:S01]  /*e250*/  IMAD.SHL.U32 R8, R51, 0x8, RZ ;  /* 0x0000000833087824 */ /* 0x000fe200078e00ff */
[----:B------:R-:W-:Y:S01]  /*e260*/  BSSY B0, `(.L_x_9826) ;  /* 0x0000026000007945 */ /* 0x000fe20003800000 */
[----:B-1----:R-:W-:Y:S02]  /*e270*/  IMAD R3, R11, UR43, R0 ;  /* 0x0000002b0b037c24 */ /* 0x002fe4000f8e0200 */
[----:B------:R-:W-:Y:S01]  /*e280*/  VIADD R0, R4, 0x60 ;  /* 0x0000006004007836 */ /* 0x000fe20000000000 */
[----:B------:R-:W-:-:S05]  /*e290*/  SHF.R.S32.HI R9, RZ, 0x1f, R8 ;  /* 0x0000001fff097819 */ /* 0x000fca0000011408 */
[----:B------:R-:W-:Y:S01]  /*e2a0*/  ULOP3.LUT UR5, URZ, UR7, URZ, 0x33, !UPT ;  /* 0x000000073f057292 */ /* 0x000fe2000f8e333f */
[----:B------:R-:W-:-:S04]  /*e2b0*/  IMAD.WIDE.U32 R6, R10, UR43, R8 ;  /* 0x0000002b0a067c25 */ /* 0x000fc8000f8e0008 */
[----:B----4-:R-:W-:Y:S02]  /*e2c0*/  IMAD R10, R12, UR6, RZ ;  /* 0x000000060c0a7c24 */ /* 0x010fe4000f8e02ff */
[----:B------:R-:W-:Y:S02]  /*e2d0*/  VIADD R15, R14, UR5 ;  /* 0x000000050e0f7c36 */ /* 0x000fe40008000000 */
[----:B------:R-:W-:Y:S02]  /*e2e0*/  IMAD.IADD R7, R7, 0x1, R3 ;  /* 0x0000000107077824 */ /* 0x000fe400078e0203 */
[----:B--2---:R-:W-:Y:S02]  /*e2f0*/  IMAD R5, R15, -0xc0, R20 ;  /* 0xffffff400f057824 */ /* 0x004fe400078e0214 */
[----:B------:R-:W-:Y:S02]  /*e300*/  IMAD R3, R13, UR44, R10 ;  /* 0x0000002c0d037c24 */ /* 0x000fe4000f8e020a */
[----:B------:R-:W-:Y:S01]  /*e310*/  IMAD.WIDE.U32 R10, R12, UR44, R6 ;  /* 0x0000002c0c0a7c25 */ /* 0x000fe2000f8e0006 */
[----:B------:R-:W-:-:S02]  /*e320*/  ISETP.GE.AND P0, PT, R4, R5, PT ;  /* 0x000000050400720c */ /* 0x000fc40003f06270 */
[----:B------:R-:W-:Y:S01]  /*e330*/  ISETP.GE.AND P3, PT, R0, R5, PT ;  /* 0x000000050000720c */ /* 0x000fe20003f66270 */
[----:B------:R-:W-:Y:S01]  /*e340*/  IMAD.IADD R13, R11, 0x1, R3 ;  /* 0x000000010b0d7824 */ /* 0x000fe200078e0203 */
[----:B------:R-:W-:-:S03]  /*e350*/  SHF.R.S32.HI R5, RZ, 0x1f, R4 ;  /* 0x0000001fff057819 */ /* 0x000fc60000011404 */
[----:B------:R-:W-:-:S06]  /*e360*/  IMAD.WIDE R6, R15, 0xc0, R4 ;  /* 0x000000c00f067825 */ /* 0x000fcc00078e0204 */
        /* <DEDUP_REMOVED lines=21> */
.L_x_9827:
[----:B------:R-:W-:Y:S05]  /*e4c0*/  BSYNC B0 ;  /* 0x0000000000007941 */ /* 0x000fea0003800000 */
.L_x_9826:
[----:B------:R-:W-:Y:S04]  /*e4d0*/  BSSY B0, `(.L_x_9821) ;  /* 0x0000018000007945 */ /* 0x000fe80003800000 */
[----:B------:R-:W-:Y:S05]  /*e4e0*/  @P3 BRA `(.L_x_9828) ;  /* 0x0000000000583947 */ /* 0x000fea0003800000 */
[----:B------:R-:W-:Y:S01]  /*e4f0*/  IADD3 R3, P0, R6, 0x60, RZ ;  /* 0x0000006006037810 */ /* 0x000fe20007f1e0ff */
[----:B------:R-:W-:Y:S01]  /*e500*/  ULDC UR5, c[0x0][0xa8c] ;  /* 0x0002a30000057ab9 */ /* 0x000fe20000000800 */
[----:B------:R-:W-:Y:S01]  /*e510*/  ULDC.64 UR6, c[0x0][0xad8] ;  /* 0x0002b60000067ab9 */ /* 0x000fe20000000a00 */
[----:B------:R-:W-:Y:S01]  /*e520*/  IMAD.MOV.U32 R4, RZ, RZ, R10 ;  /* 0x000000ffff047224 */ /* 0x000fe200078e000a */
[C---:B------:R-:W-:Y:S01]  /*e530*/  ISETP.GE.AND P1, PT, R8.reuse, UR5, PT ;  /* 0x0000000508007c0c */ /* 0x040fe2000bf26270 */
[----:B------:R-:W-:Y:S01]  /*e540*/  IMAD.X R6, RZ, RZ, R7, P0 ;  /* 0x000000ffff067224 */ /* 0x000fe200000e0607 */
[----:B------:R-:W-:Y:S01]  /*e550*/  ULDC.64 UR8, c[0x0][0x208] ;  /* 0x0000820000087ab9 */ /* 0x000fe20000000a00 */
        /* <DEDUP_REMOVED lines=15> */
.L_x_9828:
[----:B------:R-:W-:Y:S05]  /*e650*/  BSYNC B0 ;  /* 0x0000000000007941 */ /* 0x000fea0003800000 */
.L_x_9821:
[----:B------:R-:W3:Y:S02]  /*e660*/  LDC R0, c[0x0][0xda8] ;  /* 0x00036a00ff007b82 */ /* 0x000ee40000000800 */
[----:B---3--:R-:W-:-:S13]  /*e670*/  ISETP.LE.AND P0, PT, R0, UR4, PT ;  /* 0x0000000400007c0c */ /* 0x008fda000bf03270 */
[----:B------:R-:W-:Y:S05]  /*e680*/  @!P0 BRA `(.L_x_9829) ;  /* 0xffffff2400f08947 */ /* 0x000fea000383ffff */
[----:B------:R-:W-:Y:S05]  /*e690*/  EXIT ;  /* 0x000000000000794d */ /* 0x000fea0003800000 */
.L_x_9785:
[----:B------:R-:W-:-:S08]  /*e6a0*/  NOP ;  /* 0x0000000000007918 */ /* 0x000fd00000000000 */
[----:B------:R-:W1:-:S00]  /*e6b0*/  USETMAXREG.DEALLOC.CTAPOOL 0x20 ;  /* 0x00000020000079c8 */ /* 0x000e4000080e0500 */
[----:B-1----:R-:W-:-:S05]  /*e6c0*/  LOP3.LUT R16, R0, 0x3, RZ, 0xc0, !PT ;  /* 0x0000000300107812 */ /* 0x002fca00078ec0ff */
[----:B------:R-:W1:Y:S02]  /*e6d0*/  SHFL.IDX PT, R0, R16, RZ, 0x1f ;  /* 0x00001fff10007589 */ /* 0x000e6400000e0000 */
[----:B-1----:R-:W-:-:S13]  /*e6e0*/  ISETP.NE.AND P0, PT, R0, RZ, PT ;  /* 0x000000ff0000720c */ /* 0x002fda0003f05270 */
[----:B------:R-:W-:Y:S05]  /*e6f0*/  @P0 EXIT ;  /* 0x000000000000094d */ /* 0x000fea0003800000 */
[----:B------:R-:W1:Y:S01]  /*e700*/  S2UR UR4, SR_CTAID.X ;  /* 0x00000000000479c3 */ /* 0x000e620000002500 */
[----:B------:R-:W-:Y:S02]  /*e710*/  IMAD.MOV.U32 R23, RZ, RZ, RZ ;  /* 0x000000ffff177224 */ /* 0x000fe400078e00ff */
[----:B------:R-:W-:Y:S02]  /*e720*/  IMAD.MOV.U32 R22, RZ, RZ, 0x1 ;  /* 0x00000001ff167424 */ /* 0x000fe400078e00ff */
[----:B------:R-:W-:-:S03]  /*e730*/  IMAD.MOV.U32 R19, RZ, RZ, RZ ;  /* 0x000000ffff137224 */ /* 0x000fc600078e00ff */
[----:B------:R-:W1:Y:S02]  /*e740*/  LDC R0, c[0x0][0xda8] ;  /* 0x00036a00ff007b82 */ /* 0x000e640000000800 */
[----:B-1----:R-:W-:-:S13]  /*e750*/  ISETP.LE.AND P0, PT, R0, UR4, PT ;  /* 0x0000000400007c0c */ /* 0x002fda000bf03270 */
[----:B------:R-:W-:Y:S05]  /*e760*/  @P0 BRA `(.L_x_9830) ;  /* 0x0000002c000c0947 */ /* 0x000fea0003800000 */
[----:B------:R-:W-:Y:S01]  /*e770*/  LOP3.LUT R27, R2, 0x1f, RZ, 0xc0, !PT ;  /* 0x0000001f021b7812 */ /* 0x000fe200078ec0ff */
[----:B------:R-:W-:Y:S01]  /*e780*/  IMAD.U32 R26, RZ, RZ, UR4 ;  /* 0x00000004ff1a7e24 */ /* 0x000fe2000f8e00ff */
[----:B------:R-:W-:Y:S01]  /*e790*/  ULDC UR44, c[0x0][0xc] ;  /* 0x00000300002c7ab9 */ /* 0x000fe20000000800 */
[----:B------:R-:W-:Y:S01]  /*e7a0*/  IMAD.MOV.U32 R19, RZ, RZ, RZ ;  /* 0x000000ffff137224 */ /* 0x000fe200078e00ff */
[----:B------:R-:W-:Y:S01]  /*e7b0*/  ULDC.64 UR38, c[0x0][0x198] ;  /* 0x0000660000267ab9 */ /* 0x000fe20000000a00 */
[----:B------:R-:W-:Y:S02]  /*e7c0*/  IMAD.MOV.U32 R22, RZ, RZ, 0x1 ;  /* 0x00000001ff167424 */ /* 0x000fe400078e00ff */
[----:B------:R-:W-:-:S07]  /*e7d0*/  IMAD.MOV.U32 R23, RZ, RZ, RZ ;  /* 0x000000ffff177224 */ /* 0x000fce00078e00ff */
.L_x_9878:
        /* <DEDUP_REMOVED lines=21> */
.L_x_9831:
[----:B------:R-:W-:Y:S01]  /*e930*/  ULDC UR9, c[0x0][0xdc4] ;  /* 0x0003710000097ab9 */ /* 0x000fe20000000800 */
[----:B------:R-:W-:Y:S01]  /*e940*/  UMOV UR7, UR8 ;  /* 0x0000000800077c82 */ /* 0x000fe20008000000 */
[----:B------:R-:W-:-:S11]  /*e950*/  UISETP.NE.AND UP0, UPT, UR9, 0x1, UPT ;  /* 0x000000010900788c */ /* 0x000fd6000bf05270 */
[----:B------:R-:W-:Y:S02]  /*e960*/  @UP0 ULDC.64 UR10, c[0x0][0xdc8] ;  /* 0x00037200000a0ab9 */ /* 0x000fe40000000a00 */
[----:B------:R-:W-:-:S04]  /*e970*/  UIMAD.WIDE.U32 UR4, UR8, UR10, URZ ;  /* 0x0000000a080472a5 */ /* 0x000fc8000f8e003f */
[----:B------:R-:W-:-:S04]  /*e980*/  @UP0 USHF.R.U32.HI UR7, URZ, UR11, UR5 ;  /* 0x0000000b3f070299 */ /* 0x000fc80008011605 */
[----:B------:R-:W-:-:S12]  /*e990*/  UIMAD UR4, UR7, UR9, URZ ;  /* 0x00000009070472a4 */ /* 0x000fd8000f8e023f */
.L_x_9832:
        /* <DEDUP_REMOVED lines=9> */
[----:B------:R-:W-:Y:S01]  /*ea30*/  UIMAD UR41, UR5, 0xc0, URZ ;  /* 0x000000c0052978a4 */ /* 0x000fe2000f8e023f */
        /* <DEDUP_REMOVED lines=18> */
[----:B------:R-:W-:-:S04]  /*eb60*/  IMAD.HI R0, R0, 0x38e38e39, RZ ;  /* 0x38e38e3900007827 */ /* 0x000fc800078e02ff */
[----:B------:R-:W-:Y:S01]  /*eb70*/  IMAD.HI R2, R2, 0x38e38e39, RZ ;  /* 0x38e38e3902027827 */ /* 0x000fe200078e02ff */
[----:B------:R-:W-:-:S04]  /*eb80*/  SHF.R.U32.HI R3, RZ, 0x1f, R0 ;  /* 0x0000001fff037819 */ /* 0x000fc80000011600 */
[----:B------:R-:W-:Y:S02]  /*eb90*/  SHF.R.U32.HI R5, RZ, 0x1f, R2 ;  /* 0x0000001fff057819 */ /* 0x000fe40000011602 */
[----:B------:R-:W-:Y:S02]  /*eba0*/  LEA.HI.SX32 R3, R0, R3, 0x1b ;  /* 0x0000000300037211 */ /* 0x000fe400078fdaff */
[----:B------:R-:W-:-:S04]  /*ebb0*/  LEA.HI.SX32 R2, R2, R5, 0x1b ;  /* 0x0000000502027211 */ /* 0x000fc800078fdaff */
[----:B------:R-:W-:-:S04]  /*ebc0*/  VIMNMX R25, R3, R2, PT ;  /* 0x0000000203197248 */ /* 0x000fc80003fe0100 */
[----:B------:R-:W-:-:S13]  /*ebd0*/  ISETP.GT.AND P0, PT, R25, RZ, PT ;  /* 0x000000ff1900720c */ /* 0x000fda0003f04270 */
[----:B------:R-:W-:Y:S05]  /*ebe0*/  @P0 BRA `(.L_x_9834) ;  /* 0x0000000000440947 */ /* 0x000fea0003800000 */
[----:B------:R-:W-:Y:S01]  /*ebf0*/  ISETP.NE.AND P0, PT, R27, RZ, PT ;  /* 0x000000ff1b00720c */ /* 0x000fe20003f05270 */
[----:B------:R-:W-:-:S12]  /*ec00*/  IMAD.MOV.U32 R13, RZ, RZ, R26 ;  /* 0x000000ffff0d7224 */ /* 0x000fd800078e001a */
        /* <DEDUP_REMOVED lines=15> */
.L_x_9834:
        /* <DEDUP_REMOVED lines=22> */
.L_x_9836:
[----:B------:R-:W-:-:S05]  /*ee60*/  VIADD R0, R24, 0x200 ;  /* 0x0000020018007836 */ /* 0x000fca0000000000 */
[----:B------:R-:W-:-:S13]  /*ee70*/  LOP3.LUT P0, RZ, R0, 0x1bf, RZ, 0xc0, !PT ;  /* 0x000001bf00ff7812 */ /* 0x000fda000780c0ff */
        /* <DEDUP_REMOVED lines=17> */
.L_x_9838:
[----:B------:R-:W1:Y:S01]  /*ef90*/  LDC.64 R2, c[0x4][R2] ;  /* 0x0100000002027b82 */ /* 0x000e620000000a00 */
        /* <DEDUP_REMOVED lines=14> */
.L_x_9837:
[----:B------:R-:W-:Y:S01]  /*f080*/  ULDC.64 UR4, c[0x0][0x9f8] ;  /* 0x00027e0000047ab9 */ /* 0x000fe20000000a00 */
[----:B------:R-:W-:Y:S01]  /*f090*/  IMAD.U32 R5, RZ, RZ, UR43 ;  /* 0x0000002bff057e24 */ /* 0x000fe2000f8e00ff */
[----:B------:R-:W-:Y:S01]  /*f0a0*/  ISETP.NE.U32.AND P0, PT, RZ, UR4, PT ;  /* 0x00000004ff007c0c */ /* 0x000fe2000bf05070 */
[----:B------:R-:W-:Y:S01]  /*f0b0*/  IMAD.U32 R0, RZ, RZ, UR43 ;  /* 0x0000002bff007e24 */ /* 0x000fe2000f8e00ff */
[----:B------:R-:W-:Y:S02]  /*f0c0*/  ULDC.64 UR6, c[0x0][0x208] ;  /* 0x0000820000067ab9 */ /* 0x000fe40000000a00 */
        /* <DEDUP_REMOVED lines=16> */
[----:B--2---:R-:W-:-:S02]  /*f1d0*/  IMAD.U32 R4, RZ, RZ, UR42 ;  /* 0x0000002aff047e24 */ /* 0x004fc4000f8e00ff */
[----:B------:R-:W-:-:S05]  /*f1e0*/  VOTEU.ALL UP1, P1 ;  /* 0x00000000003f7886 */ /* 0x000fca0000820000 */
[----:B------:R-:W-:Y:S01]  /*f1f0*/  @!UP1 UIADD3 UR4, UP0, UR38, 0x270, URZ ;  /* 0x0000027026049890 */ /* 0x000fe2000ff1e03f */
[----:B-1----:R-:W-:Y:S02]  /*f200*/  ISETP.NE.AND P2, PT, R2, 0x1, PT ;  /* 0x000000010200780c */ /* 0x002fe40003f45270 */
[----:B------:R-:W1:Y:S01]  /*f210*/  LDC.64 R2, c[0x0][0x3f8] ;  /* 0x0000fe00ff027b82 */ /* 0x000e620000000a00 */
[----:B------:R-:W-:-:S09]  /*f220*/  @!UP1 UIADD3.X UR5, URZ, UR39, URZ, UP0, !UPT ;  /* 0x000000273f059290 */ /* 0x000fd200087fe43f */
[----:B------:R2:W-:Y:S01]  /*f230*/  @!UP1 UTMAPF.L2.4D [UR40], [UR4] ;  /* 0x00000028040095b8 */ /* 0x0005e20008018000 */
[----:B------:R-:W4:Y:S01]  /*f240*/  @P2 LDC R6, c[0x0][0x42c] ;  /* 0x00010b00ff062b82 */ /* 0x000f220000000800 */
[----:B------:R2:W-:Y:S07]  /*f250*/  @!UP1 UTMAPF.L2.4D [UR8], [UR4] ;  /* 0x00000008040095b8 */ /* 0x0005ee0008018000 */
[----:B------:R-:W5:Y:S01]  /*f260*/  @P2 LDC R8, c[0x0][0x430] ;  /* 0x00010c00ff082b82 */ /* 0x000f620000000800 */
[----:B-1----:R-:W-:Y:S01]  /*f270*/  ISETP.NE.U32.AND P0, PT, R2, RZ, PT ;  /* 0x000000ff0200720c */ /* 0x002fe20003f05070 */
[----:B------:R2:W-:Y:S03]  /*f280*/  @!UP1 UTMAPF.L2.4D [UR12], [UR4] ;  /* 0x0000000c040095b8 */ /* 0x0005e60008018000 */
[----:B------:R-:W-:Y:S01]  /*f290*/  ISETP.NE.AND.EX P0, PT, R3, RZ, PT, P0 ;  /* 0x000000ff0300720c */ /* 0x000fe20003f05300 */
[----:B----4-:R-:W-:-:S04]  /*f2a0*/  @P2 IMAD.HI.U32 R5, R6, UR42, RZ ;  /* 0x0000002a06052c27 */ /* 0x010fc8000f8e00ff */
[----:B------:R-:W-:Y:S01]  /*f2b0*/  VIADD R6, R25, 0xffffffff ;  /* 0xffffffff19067836 */ /* 0x000fe20000000000 */
[----:B-----5:R-:W-:-:S03]  /*f2c0*/  @P2 SHF.R.U32.HI R4, RZ, R8, R5 ;  /* 0x00000008ff042219 */ /* 0x020fc60000011605 */
[----:B------:R-:W-:Y:S01]  /*f2d0*/  IMAD.MOV.U32 R5, RZ, RZ, R6 ;  /* 0x000000ffff057224 */ /* 0x000fe200078e0006 */
[----:B---3--:R-:W-:Y:S01]  /*f2e0*/  SEL R9, R0, RZ, !P0 ;  /* 0x000000ff00097207 */ /* 0x008fe20004000000 */
[----:B--2---:R-:W-:Y:S06]  /*f2f0*/  BRA.DIV UR6, `(.L_x_9839) ;  /* 0x0000002606887947 */ /* 0x004fec000b800000 */
.L_x_9890:
[----:B------:R-:W-:Y:S01]  /*f300*/  UMOV UR4, 0xffffffff ;  /* 0xffffffff00047882 */ /* 0x000fe20000000000 */
[----:B------:R-:W-:Y:S02]  /*f310*/  SHF.R.S32.HI R8, RZ, 0x1f, R0 ;  /* 0x0000001fff087819 */ /* 0x000fe40000011400 */
[----:B------:R-:W-:Y:S05]  /*f320*/  BRA.DIV UR4, `(.L_x_9840) ;  /* 0x00000026049c7947 */ /* 0x000fea000b800000 */
[----:B------:R-:W-:-:S13]  /*f330*/  ELECT P6, URZ, PT ;  /* 0x00000000003f782f */ /* 0x000fda00038c0000 */
.L_x_9893:
[----:B------:R-:W-:Y:S05]  /*f340*/  @!P6 BRA `(.L_x_9841) ;  /* 0x0000000000ece947 */ /* 0x000fea0003800000 */
[----:B------:R-:W-:Y:S01]  /*f350*/  IMAD R13, R19, 0x8, R24 ;  /* 0x00000008130d7824 */ /* 0x000fe200078e0218 */
[----:B------:R-:W-:Y:S01]  /*f360*/  SHF.L.U32 R12, R22, 0x1f, RZ ;  /* 0x0000001f160c7819 */ /* 0x000fe200000006ff */
        /* <DEDUP_REMOVED lines=21> */
.L_x_9842:
[----:B------:R-:W2:Y:S01]  /*f4c0*/  SYNCS.PHASECHK.TRANS64.TRYWAIT P2, [R13+URZ+0x31c40], R12 ;  /* 0x031c400c0d0075a7 */ /* 0x000ea2000804017f */
[----:B------:R-:W-:Y:S01]  /*f4d0*/  ISETP.NE.AND P3, PT, R18, RZ, PT ;  /* 0x000000ff1200720c */ /* 0x000fe20003f65270 */
[----:B--2---:R-:W-:-:S12]  /*f4e0*/  @!P2 BRA `(.L_x_9843) ;  /* 0x00000024004ca947 */ /* 0x004fd80003800000 */
.L_x_9894:
[----:B------:R-:W-:Y:S05]  /*f4f0*/  @P3 BRA `(.L_x_9844) ;  /* 0x0000000000143947 */ /* 0x000fea0003800000 */
[----:B------:R-:W-:Y:S01]  /*f500*/  ISETP.NE.AND P2, PT, R27, RZ, PT ;  /* 0x000000ff1b00720c */ /* 0x000fe20003f45270 */
[----:B-1----:R-:W-:-:S04]  /*f510*/  IMAD.MOV.U32 R6, RZ, RZ, 0x6c00 ;  /* 0x00006c00ff067424 */ /* 0x002fc800078e00ff */
[----:B------:R3:W-:Y:S08]  /*f520*/  SYNCS.ARRIVE.TRANS64 RZ, [R13+URZ+0x31c30], R6 ;  /* 0x031c30060dff79a7 */ /* 0x0007f0000800003f */
[----:B------:R-:W-:Y:S05]  /*f530*/  @!P2 BRA `(.L_x_9844) ;  /* 0x000000000004a947 */ /* 0x000fea0003800000 */
[----:B------:R-:W-:Y:S01]  /*f540*/  BPT.TRAP 0x1 ;  /* 0x000000040000795c */ /* 0x000fe20000300000 */
.L_x_9844:
[----:B-1-3--:R-:W-:Y:S01]  /*f550*/  IMAD R6, R19, 0x6c00, R24 ;  /* 0x00006c0013067824 */ /* 0x00afe200078e0218 */
        /* <DEDUP_REMOVED lines=26> */
.L_x_9841:
[----:B------:R-:W-:Y:S05]  /*f700*/  WARPSYNC.ALL ;  /* 0x0000000000007948 */ /* 0x000fea0003800000 */
[----:B------:R-:W-:Y:S01]  /*f710*/  ELECT P2, URZ, PT ;  /* 0x00000000003f782f */ /* 0x000fe20003840000 */
[----:B------:R-:W-:Y:S01]  /*f720*/  BAR.SYNC.DEFER_BLOCKING 0x8, 0x1a0 ;  /* 0x0206800000007b1d */ /* 0x000fe20000010000 */
[----:B------:R-:W-:Y:S01]  /*f730*/  VIADD R23, R23, 0x1 ;  /* 0x0000000117177836 */ /* 0x000fe20000000000 */
[----:B------:R-:W-:Y:S01]  /*f740*/  UIADD3 UR4, UP0, UR38, 0x270, URZ ;  /* 0x0000027026047890 */ /* 0x000fe2000ff1e03f */
[----:B------:R-:W-:-:S03]  /*f750*/  ISETP.GE.AND P3, PT, R25, 0x2, PT ;  /* 0x000000021900780c */ /* 0x000fc60003f66270 */
[----:B------:R-:W-:Y:S01]  /*f760*/  UIADD3.X UR5, URZ, UR39, URZ, UP0, !UPT ;  /* 0x000000273f057290 */ /* 0x000fe200087fe43f */
[----:B------:R-:W-:Y:S01]  /*f770*/  UMOV UR27, UR41 ;  /* 0x00000029001b7c82 */ /* 0x000fe20008000000 */
[----:B------:R-:W-:Y:S01]  /*f780*/  UMOV UR28, UR42 ;  /* 0x0000002a001c7c82 */ /* 0x000fe20008000000 */
[----:B------:R-:W-:Y:S01]  /*f790*/  UMOV UR29, UR43 ;  /* 0x0000002b001d7c82 */ /* 0x000fe20008000000 */
[----:B------:R-:W-:Y:S02]  /*f7a0*/  UMOV UR6, 0x0 ;  /* 0x0000000000067882 */ /* 0x000fe40000000000 */
[----:B------:R-:W-:Y:S01]  /*f7b0*/  @P2 VIADD R6, R24, 0xda00 ;  /* 0x0000da0018062836 */ /* 0x000fe20000000000 */
[----:B------:R-:W-:Y:S01]  /*f7c0*/  UMOV UR7, 0x12f00000 ;  /* 0x12f0000000077882 */ /* 0x000fe20000000000 */
[----:B------:R-:W-:Y:S01]  /*f7d0*/  @P2 IMAD.MOV.U32 R7, RZ, RZ, 0x9000 ;  /* 0x00009000ff072424 */ /* 0x000fe200078e00ff */
[----:B------:R-:W-:Y:S01]  /*f7e0*/  UMOV UR26, URZ ;  /* 0x0000003f001a7c82 */ /* 0x000fe20008000000 */
[----:B------:R-:W-:Y:S01]  /*f7f0*/  UMOV UR19, UR41 ;  /* 0x0000002900137c82 */ /* 0x000fe20008000000 */
[----:B------:R-:W-:Y:S01]  /*f800*/  @P2 R2UR UR24, R6 ;  /* 0x00000000061822ca */ /* 0x000fe200000e0000 */
[----:B------:R-:W-:Y:S01]  /*f810*/  @P2 VIADD R6, R24, 0x31c00 ;  /* 0x00031c0018062836 */ /* 0x000fe20000000000 */
[----:B------:R-:W-:Y:S01]  /*f820*/  UMOV UR20, UR42 ;  /* 0x0000002a00147c82 */ /* 0x000fe20008000000 */
[----:B------:R-:W-:Y:S01]  /*f830*/  UMOV UR21, UR43 ;  /* 0x0000002b00157c82 */ /* 0x000fe20008000000 */
[----:B------:R-:W-:Y:S01]  /*f840*/  UMOV UR18, 0x20 ;  /* 0x0000002000127882 */ /* 0x000fe20000000000 */
[----:B------:R-:W-:Y:S01]  /*f850*/  UMOV UR11, UR41 ;  /* 0x00000029000b7c82 */ /* 0x000fe20008000000 */
[----:B------:R-:W-:Y:S01]  /*f860*/  @P2 R2UR UR25, R6 ;  /* 0x00000000061922ca */ /* 0x000fe200000e0000 */
[----:B------:R-:W-:Y:S01]  /*f870*/  @P2 VIADD R6, R24, 0x10a00 ;  /* 0x00010a0018062836 */ /* 0x000fe20000000000 */
[----:B------:R1:W-:Y:S01]  /*f880*/  @P2 SYNCS.ARRIVE.TRANS64 RZ, [R24+URZ+0x31c00], R7 ;  /* 0x031c000718ff29a7 */ /* 0x0003e2000800003f */
[----:B------:R-:W-:Y:S01]  /*f890*/  UMOV UR12, UR42 ;  /* 0x0000002a000c7c82 */ /* 0x000fe20008000000 */
[----:B------:R-:W-:Y:S01]  /*f8a0*/  UMOV UR13, UR43 ;  /* 0x0000002b000d7c82 */ /* 0x000fe20008000000 */
[----:B------:R-:W-:Y:S01]  /*f8b0*/  UMOV UR10, 0x40 ;  /* 0x00000040000a7882 */ /* 0x000fe20000000000 */
[----:B------:R-:W-:Y:S01]  /*f8c0*/  @P2 R2UR UR16, R6 ;  /* 0x00000000061022ca */ /* 0x000fe200000e0000 */
[----:B------:R-:W-:-:S05]  /*f8d0*/  @P2 VIADD R6, R24, 0x13a00 ;  /* 0x00013a0018062836 */ /* 0x000fca0000000000 */
[----:B------:R-:W-:Y:S01]  /*f8e0*/  @P2 R2UR UR8, R6 ;  /* 0x00000000060822ca */ /* 0x000fe200000e0000 */
[----:B------:R-:W-:Y:S01]  /*f8f0*/  UMOV UR17, UR25 ;  /* 0x0000001900117c82 */ /* 0x000fe20008000000 */
[----:B------:R-:W-:Y:S01]  /*f900*/  LEA.HI R6, R23, R23, RZ, 0x1 ;  /* 0x0000001717067211 */ /* 0x000fe200078f08ff */
[----:B------:R3:W-:Y:S01]  /*f910*/  UTMALDG.4D [UR24], [UR4], desc[UR6] ;  /* 0x00000618040075b4 */ /* 0x0007e20008019000 */
[----:B------:R-:W-:Y:S02]  /*f920*/  UMOV UR9, UR25 ;  /* 0x0000001900097c82 */ /* 0x000fe40008000000 */
[----:B------:R-:W-:-:S05]  /*f930*/  LOP3.LUT R6, R6, 0xfffffffe, RZ, 0xc0, !PT ;  /* 0xfffffffe06067812 */ /* 0x000fca00078ec0ff */
[----:B------:R-:W-:Y:S01]  /*f940*/  IMAD.IADD R6, R23, 0x1, -R6 ;  /* 0x0000000117067824 */ /* 0x000fe200078e0a06 */
[----:B------:R3:W-:Y:S04]  /*f950*/  UTMALDG.4D [UR16], [UR4], desc[UR6] ;  /* 0x00000610040075b4 */ /* 0x0007e80008019000 */
[----:B-1----:R-:W-:Y:S01]  /*f960*/  SHF.L.U32 R7, R6, 0x1f, RZ ;  /* 0x0000001f06077819 */ /* 0x002fe200000006ff */
[----:B------:R3:W-:Y:S03]  /*f970*/  UTMALDG.4D [UR8], [UR4], desc[UR6] ;  /* 0x00000608040075b4 */ /* 0x0007e60008019000 */
[----:B------:R-:W1:Y:S02]  /*f980*/  SYNCS.PHASECHK.TRANS64.TRYWAIT P2, [R24+URZ+0x31c20], R7 ;  /* 0x031c2007180075a7 */ /* 0x000e64000804017f */
[----:B-1-3--:R-:W-:Y:S05]  /*f990*/  @!P2 BRA `(.L_x_9845) ;  /* 0x000000200034a947 */ /* 0x00afea0003800000 */
.L_x_9895:
[----:B------:R-:W-:Y:S05]  /*f9a0*/  @!P3 BRA `(.L_x_9846) ;  /* 0x000000140040b947 */ /* 0x000fea0003800000 */
[C---:B------:R-:W-:Y:S01]  /*f9b0*/  LOP3.LUT R6, R25.reuse, 0x1, RZ, 0xc0, !PT ;  /* 0x0000000119067812 */ /* 0x040fe200078ec0ff */
[----:B------:R-:W-:Y:S01]  /*f9c0*/  VIADD R11, R25, 0xfffffffe ;  /* 0xfffffffe190b7836 */ /* 0x000fe20000000000 */
[----:B------:R-:W-:Y:S02]  /*f9d0*/  ULDC.64 UR36, c[0x0][0x408] ;  /* 0x0001020000247ab9 */ /* 0x000fe40000000a00 */
[----:B------:R-:W-:Y:S01]  /*f9e0*/  ISETP.NE.U32.AND P2, PT, R6, 0x1, PT ;  /* 0x000000010600780c */ /* 0x000fe20003f45070 */
[----:B-1----:R-:W-:-:S12]  /*f9f0*/  IMAD.MOV.U32 R7, RZ, RZ, R11 ;  /* 0x000000ffff077224 */ /* 0x002fd800078e000b */
[----:B------:R-:W-:Y:S05]  /*fa00*/  @!P2 BRA `(.L_x_9847) ;  /* 0x0000000400b8a947 */ /* 0x000fea0003800000 */
[----:B--2---:R-:W-:Y:S01]  /*fa10*/  VIADD R13, R19, 0x1 ;  /* 0x00000001130d7836 */ /* 0x004fe20000000000 */
[----:B------:R-:W-:Y:S04]  /*fa20*/  BSSY B0, `(.L_x_9848) ;  /* 0x0000069000007945 */ /* 0x000fe80003800000 */
[----:B------:R-:W-:-:S04]  /*fa30*/  ISETP.NE.AND P2, PT, R13, 0x2, PT ;  /* 0x000000020d00780c */ /* 0x000fc80003f45270 */
[----:B------:R-:W-:Y:S02]  /*fa40*/  SEL R7, RZ, 0x1, P2 ;  /* 0x00000001ff077807 */ /* 0x000fe40001000000 */
[----:B------:R-:W-:Y:S02]  /*fa50*/  SEL R13, R13, RZ, P2 ;  /* 0x000000ff0d0d7207 */ /* 0x000fe40001000000 */
[----:B------:R-:W-:Y:S01]  /*fa60*/  LOP3.LUT R10, R22, R7, RZ, 0x3c, !PT ;  /* 0x00000007160a7212 */ /* 0x000fe200078e3cff */
[----:B------:R-:W-:Y:S06]  /*fa70*/  @!P6 BRA `(.L_x_9849) ;  /* 0x00000004008ce947 */ /* 0x000fec0003800000 */
        /* <DEDUP_REMOVED lines=22> */
.L_x_9850:
[----:B-1----:R-:W-:Y:S01]  /*fbe0*/  IMAD R3, R13, 0x8, R24 ;  /* 0x000000080d037824 */ /* 0x002fe200078e0218 */
[----:B------:R-:W-:Y:S02]  /*fbf0*/  SHF.L.U32 R2, R10, 0x1f, RZ ;  /* 0x0000001f0a027819 */ /* 0x000fe400000006ff */
[----:B------:R-:W-:Y:S02]  /*fc00*/  ISETP.NE.AND P2, PT, R18, RZ, PT ;  /* 0x000000ff1200720c */ /* 0x000fe40003f45270 */
[----:B------:R-:W1:Y:S02]  /*fc10*/  SYNCS.PHASECHK.TRANS64.TRYWAIT P3, [R3+URZ+0x31c40], R2 ;  /* 0x031c4002030075a7 */ /* 0x000e64000806017f */
[----:B-1----:R-:W-:Y:S09]  /*fc20*/  @!P3 BRA `(.L_x_9851) ;  /* 0x0000001c00a4b947 */ /* 0x002ff20003800000 */
.L_x_9896:
[----:B------:R-:W-:Y:S05]  /*fc30*/  @P2 BRA `(.L_x_9852) ;  /* 0x0000000000142947 */ /* 0x000fea0003800000 */
[----:B------:R-:W-:Y:S01]  /*fc40*/  ISETP.NE.AND P3, PT, R27, RZ, PT ;  /* 0x000000ff1b00720c */ /* 0x000fe20003f65270 */
[----:B-1----:R-:W-:-:S04]  /*fc50*/  IMAD.MOV.U32 R2, RZ, RZ, 0x6c00 ;  /* 0x00006c00ff027424 */ /* 0x002fc800078e00ff */
[----:B------:R2:W-:Y:S08]  /*fc60*/  SYNCS.ARRIVE.TRANS64 RZ, [R3+URZ+0x31c30], R2 ;  /* 0x031c300203ff79a7 */ /* 0x0005f0000800003f */
[----:B------:R-:W-:Y:S05]  /*fc70*/  @!P3 BRA `(.L_x_9852) ;  /* 0x000000000004b947 */ /* 0x000fea0003800000 */
[----:B------:R-:W-:Y:S01]  /*fc80*/  BPT.TRAP 0x1 ;  /* 0x000000040000795c */ /* 0x000fe20000300000 */
.L_x_9852:
        /* <DEDUP_REMOVED lines=30> */
.L_x_9897:
[----:B------:R-:W-:Y:S05]  /*fe70*/  @P2 BRA `(.L_x_9854) ;  /* 0x0000000000182947 */ /* 0x000fea0003800000 */
[----:B------:R-:W-:Y:S01]  /*fe80*/  ISETP.NE.AND P2, PT, R27, RZ, PT ;  /* 0x000000ff1b00720c */ /* 0x000fe20003f45270 */
[----:B-1----:R-:W-:Y:S02]  /*fe90*/  IMAD R2, R19, 0x8, R24 ;  /* 0x0000000813027824 */ /* 0x002fe400078e0218 */
[----:B------:R-:W-:-:S04]  /*fea0*/  IMAD.MOV.U32 R3, RZ, RZ, 0x6c00 ;  /* 0x00006c00ff037424 */ /* 0x000fc800078e00ff */
[----:B------:R2:W-:Y:S06]  /*feb0*/  SYNCS.ARRIVE.TRANS64 RZ, [R2+URZ+0x31c50], R3 ;  /* 0x031c500302ff79a7 */ /* 0x0005ec000800003f */
[----:B------:R-:W-:Y:S05]  /*fec0*/  @!P2 BRA `(.L_x_9854) ;  /* 0x000000000004a947 */ /* 0x000fea0003800000 */
[----:B------:R-:W-:Y:S01]  /*fed0*/  BPT.TRAP 0x1 ;  /* 0x000000040000795c */ /* 0x000fe20000300000 */
.L_x_9854:
[--C-:B-12---:R-:W-:Y:S01]  /*fee0*/  IMAD R3, R19, 0x6c00, R24.reuse ;  /* 0x00006c0013037824 */ /* 0x106fe200078e0218 */
        /* <DEDUP_REMOVED lines=28> */
.L_x_9849:
[----:B------:R-:W-:Y:S05]  /*100b0*/  BSYNC B0 ;  /* 0x0000000000007941 */ /* 0x000fea0003800000 */
.L_x_9848:
[----:B------:R-:W-:Y:S02]  /*100c0*/  VIADD R7, R25, 0xfffffffd ;  /* 0xfffffffd19077836 */ /* 0x000fe40000000000 */
[----:B------:R-:W-:Y:S02]  /*100d0*/  IMAD.MOV.U32 R19, RZ, RZ, R13 ;  /* 0x000000ffff137224 */ /* 0x000fe400078e000d */
[----:B------:R-:W-:-:S07]  /*100e0*/  IMAD.MOV.U32 R22, RZ, RZ, R10 ;  /* 0x000000ffff167224 */ /* 0x000fce00078e000a */
.L_x_9847:
[----:B------:R-:W-:Y:S01]  /*100f0*/  ISETP.NE.AND P2, PT, R11, RZ, PT ;  /* 0x000000ff0b00720c */ /* 0x000fe20003f45270 */
[----:B------:R-:W-:-:S12]  /*10100*/  BSSY B0, `(.L_x_9846) ;  /* 0x00000da000007945 */ /* 0x000fd80003800000 */
[----:B------:R-:W-:Y:S05]  /*10110*/  @!P2 BRA `(.L_x_9855) ;  /* 0x0000000c0060a947 */ /* 0x000fea0003800000 */
[----:B------:R-:W-:-:S07]  /*10120*/  IMAD.MOV.U32 R2, RZ, RZ, R9 ;  /* 0x000000ffff027224 */ /* 0x000fce00078e0009 */
.L_x_9870:
[----:B--2---:R-:W-:Y:S01]  /*10130*/  VIADD R13, R19, 0x1 ;  /* 0x00000001130d7836 */ /* 0x004fe20000000000 */
        /* <DEDUP_REMOVED lines=28> */
.L_x_9858:
[----:B------:R-:W-:Y:S01]  /*10300*/  IMAD R10, R13, 0x8, R24 ;  /* 0x000000080d0a7824 */ /* 0x000fe200078e0218 */
[----:B-1----:R-:W-:Y:S02]  /*10310*/  SHF.L.U32 R3, R6, 0x1f, RZ ;  /* 0x0000001f06037819 */ /* 0x002fe400000006ff */
[----:B------:R-:W-:Y:S02]  /*10320*/  ISETP.NE.AND P2, PT, R18, RZ, PT ;  /* 0x000000ff1200720c */ /* 0x000fe40003f45270 */
[----:B------:R-:W1:Y:S02]  /*10330*/  SYNCS.PHASECHK.TRANS64.TRYWAIT P3, [R10+URZ+0x31c40], R3 ;  /* 0x031c40030a0075a7 */ /* 0x000e64000806017f */
[----:B-1----:R-:W-:Y:S09]  /*10340*/  @!P3 BRA `(.L_x_9859) ;  /* 0x000000180004b947 */ /* 0x002ff20003800000 */
.L_x_9898:
[----:B------:R-:W-:Y:S05]  /*10350*/  @P2 BRA `(.L_x_9860) ;  /* 0x0000000000142947 */ /* 0x000fea0003800000 */
[----:B------:R-:W-:Y:S01]  /*10360*/  ISETP.NE.AND P3, PT, R27, RZ, PT ;  /* 0x000000ff1b00720c */ /* 0x000fe20003f65270 */
[----:B-1----:R-:W-:-:S04]  /*10370*/  IMAD.MOV.U32 R3, RZ, RZ, 0x6c00 ;  /* 0x00006c00ff037424 */ /* 0x002fc800078e00ff */
[----:B------:R2:W-:Y:S08]  /*10380*/  SYNCS.ARRIVE.TRANS64 RZ, [R10+URZ+0x31c30], R3 ;  /* 0x031c30030aff79a7 */ /* 0x0005f0000800003f */
[----:B------:R-:W-:Y:S05]  /*10390*/  @!P3 BRA `(.L_x_9860) ;  /* 0x000000000004b947 */ /* 0x000fea0003800000 */
[----:B------:R-:W-:Y:S01]  /*103a0*/  BPT.TRAP 0x1 ;  /* 0x000000040000795c */ /* 0x000fe20000300000 */
.L_x_9860:
        /* <DEDUP_REMOVED lines=30> */
.L_x_9899:
[----:B------:R-:W-:Y:S05]  /*10590*/  @P2 BRA `(.L_x_9862) ;  /* 0x0000000000142947 */ /* 0x000fea0003800000 */
[----:B------:R-:W-:Y:S01]  /*105a0*/  ISETP.NE.AND P2, PT, R27, RZ, PT ;  /* 0x000000ff1b00720c */ /* 0x000fe20003f45270 */
[----:B------:R-:W-:-:S04]  /*105b0*/  IMAD.MOV.U32 R10, RZ, RZ, 0x6c00 ;  /* 0x00006c00ff0a7424 */ /* 0x000fc800078e00ff */
[----:B------:R2:W-:Y:S08]  /*105c0*/  SYNCS.ARRIVE.TRANS64 RZ, [R3+URZ+0x50], R10 ;  /* 0x0000500a03ff79a7 */ /* 0x0005f0000800003f */
[----:B------:R-:W-:Y:S05]  /*105d0*/  @!P2 BRA `(.L_x_9862) ;  /* 0x000000000004a947 */ /* 0x000fea0003800000 */
[----:B------:R-:W-:Y:S01]  /*105e0*/  BPT.TRAP 0x1 ;  /* 0x000000040000795c */ /* 0x000fe20000300000 */
.L_x_9862:
        /* <DEDUP_REMOVED lines=29> */
.L_x_9857:
[----:B------:R-:W-:Y:S05]  /*107c0*/  BSYNC B1 ;  /* 0x0000000000017941 */ /* 0x000fea0003800000 */
.L_x_9856:
        /* <DEDUP_REMOVED lines=28> */
.L_x_9865:
[----:B-1----:R-:W-:Y:S01]  /*10990*/  IMAD R3, R19, 0x8, R24 ;  /* 0x0000000813037824 */ /* 0x002fe200078e0218 */
[----:B------:R-:W-:Y:S02]  /*109a0*/  SHF.L.U32 R10, R22, 0x1f, RZ ;  /* 0x0000001f160a7819 */ /* 0x000fe400000006ff */
[----:B------:R-:W-:Y:S02]  /*109b0*/  ISETP.NE.AND P2, PT, R18, RZ, PT ;  /* 0x000000ff1200720c */ /* 0x000fe40003f45270 */
[----:B------:R-:W1:Y:S02]  /*109c0*/  SYNCS.PHASECHK.TRANS64.TRYWAIT P3, [R3+URZ+0x31c40], R10 ;  /* 0x031c400a030075a7 */ /* 0x000e64000806017f */
[----:B-1----:R-:W-:Y:S09]  /*109d0*/  @!P3 BRA `(.L_x_9866) ;  /* 0x000000100088b947 */ /* 0x002ff20003800000 */
.L_x_9900:
[----:B------:R-:W-:Y:S05]  /*109e0*/  @P2 BRA `(.L_x_9867) ;  /* 0x0000000000142947 */ /* 0x000fea0003800000 */
[----:B------:R-:W-:Y:S01]  /*109f0*/  ISETP.NE.AND P3, PT, R27, RZ, PT ;  /* 0x000000ff1b00720c */ /* 0x000fe20003f65270 */
[----:B-1----:R-:W-:-:S04]  /*10a00*/  IMAD.MOV.U32 R10, RZ, RZ, 0x6c00 ;  /* 0x00006c00ff0a7424 */ /* 0x002fc800078e00ff */
[----:B------:R2:W-:Y:S08]  /*10a10*/  SYNCS.ARRIVE.TRANS64 RZ, [R3+URZ+0x31c30], R10 ;  /* 0x031c300a03ff79a7 */ /* 0x0005f0000800003f */
[----:B------:R-:W-:Y:S05]  /*10a20*/  @!P3 BRA `(.L_x_9867) ;  /* 0x000000000004b947 */ /* 0x000fea0003800000 */
[----:B------:R-:W-:Y:S01]  /*10a30*/  BPT.TRAP 0x1 ;  /* 0x000000040000795c */ /* 0x000fe20000300000 */
.L_x_9867:
        /* <DEDUP_REMOVED lines=32> */
.L_x_9901:
[----:B------:R-:W-:Y:S05]  /*10c40*/  @P2 BRA `(.L_x_9869) ;  /* 0x0000000000142947 */ /* 0x000fea0003800000 */
[----:B------:R-:W-:Y:S01]  /*10c50*/  ISETP.NE.AND P2, PT, R27, RZ, PT ;  /* 0x000000ff1b00720c */ /* 0x000fe20003f45270 */
[----:B-1----:R-:W-:-:S04]  /*10c60*/  IMAD.MOV.U32 R6, RZ, RZ, 0x6c00 ;  /* 0x00006c00ff067424 */ /* 0x002fc800078e00ff */
[----:B------:R2:W-:Y:S08]  /*10c70*/  SYNCS.ARRIVE.TRANS64 RZ, [R3+URZ+0x50], R6 ;  /* 0x0000500603ff79a7 */ /* 0x0005f0000800003f */
[----:B------:R-:W-:Y:S05]  /*10c80*/  @!P2 BRA `(.L_x_9869) ;  /* 0x000000000004a947 */ /* 0x000fea0003800000 */
[----:B------:R-:W-:Y:S01]  /*10c90*/  BPT.TRAP 0x1 ;  /* 0x000000040000795c */ /* 0x000fe20000300000 */
.L_x_9869:
        /* <DEDUP_REMOVED lines=28> */
.L_x_9864:
[----:B------:R-:W-:Y:S05]  /*10e60*/  BSYNC B1 ;  /* 0x0000000000017941 */ /* 0x000fea0003800000 */
.L_x_9863:
[C---:B------:R-:W-:Y:S01]  /*10e70*/  ISETP.GT.AND P2, PT, R7.reuse, 0x1, PT ;  /* 0x000000010700780c */ /* 0x040fe20003f44270 */
[----:B------:R-:W-:-:S12]  /*10e80*/  VIADD R7, R7, 0xfffffffe ;  /* 0xfffffffe07077836 */ /* 0x000fd80000000000 */
[----:B------:R-:W-:Y:S05]  /*10e90*/  @P2 BRA `(.L_x_9870) ;  /* 0xfffffff000a42947 */ /* 0x000fea000383ffff */
.L_x_9855:
[----:B------:R-:W-:Y:S05]  /*10ea0*/  BSYNC B0 ;  /* 0x0000000000007941 */ /* 0x000fea0003800000 */
.L_x_9846:
[----:B------:R-:W-:Y:S04]  /*10eb0*/  BSSY B0, `(.L_x_9871) ;  /* 0x000000f000007945 */ /* 0x000fe80003800000 */
[----:B------:R-:W-:Y:S05]  /*10ec0*/  @P1 BRA `(.L_x_9872) ;  /* 0x0000000000341947 */ /* 0x000fea0003800000 */
[----:B------:R-:W3:Y:S01]  /*10ed0*/  S2R R11, SR_LANEID ;  /* 0x00000000000b7919 */ /* 0x000ee20000000000 */
[----:B------:R-:W-:Y:S01]  /*10ee0*/  VOTEU.ANY UR4, UPT, PT ;  /* 0x0000000000047886 */ /* 0x000fe200038e0100 */
[----:B-12---:R-:W1:Y:S01]  /*10ef0*/  LDC.64 R2, c[0x0][0xdf0] ;  /* 0x00037c00ff027b82 */ /* 0x006e620000000a00 */
[----:B------:R-:W3:Y:S01]  /*10f00*/  FLO.U32 R0, UR4 ;  /* 0x0000000400007d00 */ /* 0x000ee200080e0000 */
[----:B------:R-:W-:-:S07]  /*10f10*/  ULDC.64 UR6, c[0x0][0x208] ;  /* 0x0000820000067ab9 */ /* 0x000fce0000000a00 */
        /* <DEDUP_REMOVED lines=8> */
.L_x_9872:
[----:B------:R-:W-:Y:S05]  /*10fa0*/  BSYNC B0 ;  /* 0x0000000000007941 */ /* 0x000fea0003800000 */
.L_x_9871:
[----:B------:R-:W-:Y:S04]  /*10fb0*/  BSSY B0, `(.L_x_9873) ;  /* 0x0000028000007945 */ /* 0x000fe80003800000 */
[----:B------:R-:W-:Y:S05]  /*10fc0*/  @!P6 BRA `(.L_x_9874) ;  /* 0x000000000098e947 */ /* 0x000fea0003800000 */
[----:B-12---:R-:W-:Y:S01]  /*10fd0*/  IMAD R3, R19, 0x8, R24 ;  /* 0x0000000813037824 */ /* 0x006fe200078e0218 */
[----:B------:R-:W-:Y:S02]  /*10fe0*/  SHF.L.U32 R0, R22, 0x1f, RZ ;  /* 0x0000001f16007819 */ /* 0x000fe400000006ff */
[----:B------:R-:W-:Y:S02]  /*10ff0*/  ISETP.NE.AND P1, PT, R18, RZ, PT ;  /* 0x000000ff1200720c */ /* 0x000fe40003f25270 */
[----:B------:R-:W1:Y:S02]  /*11000*/  SYNCS.PHASECHK.TRANS64.TRYWAIT P0, [R3+URZ+0x31c60], R0 ;  /* 0x031c6000030075a7 */ /* 0x000e64000800017f */
[----:B-1----:R-:W-:Y:S09]  /*11010*/  @!P0 BRA `(.L_x_9875) ;  /* 0x0000000c00208947 */ /* 0x002ff20003800000 */
.L_x_9902:
[----:B------:R-:W-:Y:S05]  /*11020*/  @P1 BRA `(.L_x_9876) ;  /* 0x0000000000141947 */ /* 0x000fea0003800000 */
[----:B------:R-:W-:Y:S01]  /*11030*/  ISETP.NE.AND P0, PT, R27, RZ, PT ;  /* 0x000000ff1b00720c */ /* 0x000fe20003f05270 */
[----:B-1----:R-:W-:-:S04]  /*11040*/  IMAD.MOV.U32 R0, RZ, RZ, 0x6c00 ;  /* 0x00006c00ff007424 */ /* 0x002fc800078e00ff */
[----:B------:R2:W-:Y:S08]  /*11050*/  SYNCS.ARRIVE.TRANS64 RZ, [R3+URZ+0x31c50], R0 ;  /* 0x031c500003ff79a7 */ /* 0x0005f0000800003f */
[----:B------:R-:W-:Y:S05]  /*11060*/  @!P0 BRA `(.L_x_9876) ;  /* 0x0000000000048947 */ /* 0x000fea0003800000 */
[----:B------:R-:W-:Y:S01]  /*11070*/  BPT.TRAP 0x1 ;  /* 0x000000040000795c */ /* 0x000fe20000300000 */
.L_x_9876:
        /* <DEDUP_REMOVED lines=27> */
.L_x_9874:
[----:B------:R-:W-:Y:S05]  /*11230*/  BSYNC B0 ;  /* 0x0000000000007941 */ /* 0x000fea0003800000 */
.L_x_9873:
[----:B------:R-:W-:Y:S02]  /*11240*/  VIADD R19, R19, 0x1 ;  /* 0x0000000113137836 */ /* 0x000fe40000000000 */
[----:B--2---:R-:W-:-:S03]  /*11250*/  IMAD.MOV.U32 R13, RZ, RZ, R26 ;  /* 0x000000ffff0d7224 */ /* 0x004fc600078e001a */
[----:B------:R-:W-:-:S04]  /*11260*/  ISETP.NE.AND P0, PT, R19, 0x2, PT ;  /* 0x000000021300780c */ /* 0x000fc80003f05270 */
[----:B-1----:R-:W-:Y:S02]  /*11270*/  SEL R3, RZ, 0x1, P0 ;  /* 0x00000001ff037807 */ /* 0x002fe40000000000 */
[----:B------:R-:W-:Y:S02]  /*11280*/  SEL R19, R19, RZ, P0 ;  /* 0x000000ff13137207 */ /* 0x000fe40000000000 */
[----:B------:R-:W-:-:S07]  /*11290*/  LOP3.LUT R22, R22, R3, RZ, 0x3c, !PT ;  /* 0x0000000316167212 */ /* 0x000fce00078e3cff */
.L_x_9835:
[----:B------:R-:W-:Y:S05]  /*112a0*/  BSYNC B6 ;  /* 0x0000000000067941 */ /* 0x000fea0003800000 */
.L_x_9833:
[----:B------:R-:W-:-:S03]  /*112b0*/  UMOV UR4, 0xffffffff ;  /* 0xffffffff00047882 */ /* 0x000fc60000000000 */
[----:B------:R-:W-:Y:S05]  /*112c0*/  BRA.DIV UR4, `(.L_x_9877) ;  /* 0x0000000a04887947 */ /* 0x000fea000b800000 */
[----:B------:R1:W2:Y:S02]  /*112d0*/  SHFL.IDX PT, R14, R13, RZ, 0x1f ;  /* 0x00001fff0d0e7589 */ /* 0x0002a400000e0000 */
.L_x_9905:
        /* <DEDUP_REMOVED lines=12> */
.L_x_9830:
[----:B------:R-:W2:Y:S01]  /*113a0*/  S2R R3, SR_CgaCtaId ;  /* 0x0000000000037919 */ /* 0x000ea20000008800 */
[----:B------:R-:W-:Y:S01]  /*113b0*/  VIADD R23, R23, 0x1 ;  /* 0x0000000117177836 */ /* 0x000fe20000000000 */
[----:B------:R-:W-:-:S04]  /*113c0*/  MOV R2, 0x400 ;  /* 0x0000040000027802 */ /* 0x000fc80000000f00 */
[----:B------:R-:W-:-:S04]  /*113d0*/  LEA.HI R0, R23, R23, RZ, 0x1 ;  /* 0x0000001717007211 */ /* 0x000fc800078f08ff */
[----:B------:R-:W-:-:S05]  /*113e0*/  LOP3.LUT R0, R0, 0xfffffffe, RZ, 0xc0, !PT ;  /* 0xfffffffe00007812 */ /* 0x000fca00078ec0ff */
[----:B------:R-:W-:-:S05]  /*113f0*/  IMAD.IADD R0, R23, 0x1, -R0 ;  /* 0x0000000117007824 */ /* 0x000fca00078e0a00 */
[----:B------:R-:W-:Y:S02]  /*11400*/  SHF.L.U32 R0, R0, 0x1f, RZ ;  /* 0x0000001f00007819 */ /* 0x000fe400000006ff */
[----:B--2---:R-:W-:-:S04]  /*11410*/  LEA R9, R3, R2, 0x18 ;  /* 0x0000000203097211 */ /* 0x004fc800078ec0ff */
[----:B------:R-:W2:Y:S02]  /*11420*/  SYNCS.PHASECHK.TRANS64.TRYWAIT P0, [R9+URZ+0x31c20], R0 ;  /* 0x031c2000090075a7 */ /* 0x000ea4000800017f */
[----:B--2---:R-:W-:Y:S05]  /*11430*/  @!P0 BRA `(.L_x_9879) ;  /* 0x0000000800508947 */ /* 0x004fea0003800000 */
.L_x_9906:
[----:B------:R-:W3:Y:S02]  /*11440*/  SHFL.IDX PT, R16, R16, RZ, 0x1f ;  /* 0x00001fff10107589 */ /* 0x000ee400000e0000 */
[----:B---3--:R-:W-:-:S13]  /*11450*/  ISETP.NE.AND P0, PT, R16, RZ, PT ;  /* 0x000000ff1000720c */ /* 0x008fda0003f05270 */
[----:B------:R-:W-:Y:S05]  /*11460*/  @P0 EXIT ;  /* 0x000000000000094d */ /* 0x000fea0003800000 */
[----:B------:R-:W-:Y:S01]  /*11470*/  ELECT P0, URZ, PT ;  /* 0x00000000003f782f */ /* 0x000fe20003800000 */
[----:B------:R-:W-:-:S12]  /*11480*/  BSSY B0, `(.L_x_9880) ;  /* 0x000001f000007945 */ /* 0x000fd80003800000 */
[----:B------:R-:W-:Y:S05]  /*11490*/  @!P0 BRA `(.L_x_9881) ;  /* 0x0000000000748947 */ /* 0x000fea0003800000 */
[----:B------:R-:W-:-:S04]  /*114a0*/  LOP3.LUT R17, R17, 0x2, RZ, 0xfc, !PT ;  /* 0x0000000211117812 */ /* 0x000fc800078efcff */
[----:B------:R-:W-:-:S13]  /*114b0*/  ISETP.NE.AND P2, PT, R17, 0x3, PT ;  /* 0x000000031100780c */ /* 0x000fda0003f45270 */
[----:B------:R-:W-:Y:S05]  /*114c0*/  @!P2 BRA `(.L_x_9882) ;  /* 0x000000000004a947 */ /* 0x000fea0003800000 */
[----:B------:R-:W-:Y:S01]  /*114d0*/  BPT.TRAP 0x1 ;  /* 0x000000040000795c */ /* 0x000fe20000300000 */
.L_x_9882:
[----:B--2---:R-:W-:Y:S01]  /*114e0*/  VIADD R0, R9, 0x31c40 ;  /* 0x00031c4009007836 */ /* 0x004fe20000000000 */
        /* <DEDUP_REMOVED lines=11> */
.L_x_9907:
[----:B------:R-:W3:Y:S02]  /*115a0*/  SYNCS.PHASECHK.TRANS64.TRYWAIT P0, [R3+URZ], R2 ;  /* 0x00000002030075a7 */ /* 0x000ee4000800017f */
[----:B---3--:R-:W-:Y:S05]  /*115b0*/  @!P0 BRA `(.L_x_9884) ;  /* 0x0000000800188947 */ /* 0x008fea0003800000 */
.L_x_9908:
[----:B------:R-:W-:Y:S05]  /*115c0*/  @!P2 BRA `(.L_x_9885) ;  /* 0x000000000004a947 */ /* 0x000fea0003800000 */
[----:B------:R-:W-:Y:S01]  /*115d0*/  BPT.TRAP 0x1 ;  /* 0x000000040000795c */ /* 0x000fe20000300000 */
.L_x_9885:
[----:B------:R-:W-:-:S04]  /*115e0*/  VIADD R0, R9, 0x31c60 ;  /* 0x00031c6009007836 */ /* 0x000fc80000000000 */
[----:B------:R-:W-:-:S04]  /*115f0*/  IMAD R19, R19, 0x8, R0 ;  /* 0x0000000813137824 */ /* 0x000fc800078e0200 */
[----:B------:R-:W4:Y:S02]  /*11600*/  SYNCS.PHASECHK.TRANS64.TRYWAIT P0, [R19+URZ], R4 ;  /* 0x00000004130075a7 */ /* 0x000f24000800017f */
[----:B----4-:R-:W-:Y:S05]  /*11610*/  @!P0 BRA `(.L_x_9886) ;  /* 0x0000000800148947 */ /* 0x010fea0003800000 */
.L_x_9909:
[----:B------:R-:W-:-:S07]  /*11620*/  IMAD R7, R7, 0x8, R0 ;  /* 0x0000000807077824 */ /* 0x000fce00078e0200 */
.L_x_9887:
[----:B------:R1:W1:Y:S02]  /*11630*/  SYNCS.PHASECHK.TRANS64.TRYWAIT P0, [R7+URZ], R2 ;  /* 0x00000002070075a7 */ /* 0x000264000800017f */
[----:B-1----:R-:W-:Y:S05]  /*11640*/  @!P0 NANOSLEEP.SYNCS 0x989680 ;  /* 0x009896800000895d */ /* 0x002fea0003900000 */
[----:B------:R-:W1:Y:S02]  /*11650*/  @!P0 SYNCS.PHASECHK.TRANS64 P0, [R7+URZ], R2 ;  /* 0x00000002070085a7 */ /* 0x000e64000800007f */
[----:B-1----:R-:W-:Y:S05]  /*11660*/  @!P0 BRA `(.L_x_9887) ;  /* 0xfffffffc00f08947 */ /* 0x002fea000383ffff */
.L_x_9881:
[----:B------:R-:W-:Y:S05]  /*11670*/  BSYNC B0 ;  /* 0x0000000000007941 */ /* 0x000fea0003800000 */
.L_x_9880:
[----:B------:R-:W-:Y:S05]  /*11680*/  EXIT ;  /* 0x000000000000794d */ /* 0x000fea0003800000 */
.L_x_9791:
[----:B-1----:R-:W-:-:S04]  /*11690*/  IMAD.U32 R3, RZ, RZ, UR47 ;  /* 0x0000002fff037e24 */ /* 0x002fc8000f8e00ff */
[----:B------:R1:W2:Y:S03]  /*116a0*/  SYNCS.PHASECHK.TRANS64.TRYWAIT P1, [R3+URZ+0x31c00], R0 ;  /* 0x031c0000030075a7 */ /* 0x0002a6000802017f */
[----:B--2---:R-:W-:Y:S05]  /*116b0*/  @!P1 NANOSLEEP.SYNCS 0x989680 ;  /* 0x009896800000995d */ /* 0x004fea0003900000 */
[----:B------:R-:W2:Y:S02]  /*116c0*/  @!P1 SYNCS.PHASECHK.TRANS64 P1, [R3+URZ+0x31c00], R0 ;  /* 0x031c0000030095a7 */ /* 0x000ea4000802007f */
[----:B--2---:R-:W-:Y:S05]  /*116d0*/  @!P1 BRA `(.L_x_9791) ;  /* 0xfffffffc00ec9947 */ /* 0x004fea000383ffff */
[----:B------:R-:W-:Y:S05]  /*116e0*/  BRA `(.L_x_9888) ;  /* 0xffffff0000107947 */ /* 0x000fea000383ffff */
.L_x_9795:
[----:B--2---:R2:W3:Y:S02]  /*116f0*/  SYNCS.PHASECHK.TRANS64.TRYWAIT P2, [R3+URZ+0x31c30], R0 ;  /* 0x031c3000030075a7 */ /* 0x0044e4000804017f */
[----:B---3--:R-:W-:Y:S05]  /*11700*/  @!P2 NANOSLEEP.SYNCS 0x989680 ;  /* 0x009896800000a95d */ /* 0x008fea0003900000 */
[----:B------:R-:W3:Y:S02]  /*11710*/  @!P2 SYNCS.PHASECHK.TRANS64 P2, [R3+URZ+0x31c30], R0 ;  /* 0x031c30000300a5a7 */ /* 0x000ee4000804007f */
[----:B---3--:R-:W-:Y:S05]  /*11720*/  @!P2 BRA `(.L_x_9795) ;  /* 0xfffffffc00f0a947 */ /* 0x008fea000383ffff */
[----:B------:R-:W-:Y:S05]  /*11730*/  BRA `(.L_x_9794) ;  /* 0xffffff0000387947 */ /* 0x000fea000383ffff */
.L_x_9800:
[----:B--2---:R-:W-:-:S04]  /*11740*/  IMAD.U32 R5, RZ, RZ, UR6 ;  /* 0x00000006ff057e24 */ /* 0x004fc8000f8e00ff */
[----:B------:R2:W3:Y:S03]  /*11750*/  SYNCS.PHASECHK.TRANS64.TRYWAIT P2, [R5+URZ+0x31c30], R0 ;  /* 0x031c3000050075a7 */ /* 0x0004e6000804017f */
[----:B---3--:R-:W-:Y:S05]  /*11760*/  @!P2 NANOSLEEP.SYNCS 0x989680 ;  /* 0x009896800000a95d */ /* 0x008fea0003900000 */
[----:B------:R-:W3:Y:S02]  /*11770*/  @!P2 SYNCS.PHASECHK.TRANS64 P2, [R5+URZ+0x31c30], R0 ;  /* 0x031c30000500a5a7 */ /* 0x000ee4000804007f */
[----:B---3--:R-:W-:Y:S05]  /*11780*/  @!P2 BRA `(.L_x_9800) ;  /* 0xfffffffc00eca947 */ /* 0x008fea000383ffff */
[----:B------:R-:W-:Y:S05]  /*11790*/  BRA `(.L_x_9797) ;  /* 0xffffff3c00287947 */ /* 0x000fea000383ffff */
.L_x_9804:
[----:B--2---:R-:W-:-:S04]  /*117a0*/  IMAD.U32 R5, RZ, RZ, UR6 ;  /* 0x00000006ff057e24 */ /* 0x004fc8000f8e00ff */
[----:B------:R2:W3:Y:S03]  /*117b0*/  SYNCS.PHASECHK.TRANS64.TRYWAIT P2, [R5+URZ+0x31c50], R0 ;  /* 0x031c5000050075a7 */ /* 0x0004e6000804017f */
[----:B---3--:R-:W-:Y:S05]  /*117c0*/  @!P2 NANOSLEEP.SYNCS 0x989680 ;  /* 0x009896800000a95d */ /* 0x008fea0003900000 */
[----:B------:R-:W3:Y:S02]  /*117d0*/  @!P2 SYNCS.PHASECHK.TRANS64 P2, [R5+URZ+0x31c50], R0 ;  /* 0x031c50000500a5a7 */ /* 0x000ee4000804007f */
[----:B---3--:R-:W-:Y:S05]  /*117e0*/  @!P2 BRA `(.L_x_9804) ;  /* 0xfffffffc00eca947 */ /* 0x008fea000383ffff */
[----:B------:R-:W-:Y:S05]  /*117f0*/  BRA `(.L_x_9801) ;  /* 0xffffff5000d07947 */ /* 0x000fea000383ffff */
.L_x_9810:
[----:B--2---:R-:W-:-:S04]  /*11800*/  IMAD.U32 R5, RZ, RZ, UR6 ;  /* 0x00000006ff057e24 */ /* 0x004fc8000f8e00ff */
[----:B------:R2:W3:Y:S03]  /*11810*/  SYNCS.PHASECHK.TRANS64.TRYWAIT P2, [R5+URZ+0x31c30], R0 ;  /* 0x031c3000050075a7 */ /* 0x0004e6000804017f */
[----:B---3--:R-:W-:Y:S05]  /*11820*/  @!P2 NANOSLEEP.SYNCS 0x989680 ;  /* 0x009896800000a95d */ /* 0x008fea0003900000 */
[----:B------:R-:W3:Y:S02]  /*11830*/  @!P2 SYNCS.PHASECHK.TRANS64 P2, [R5+URZ+0x31c30], R0 ;  /* 0x031c30000500a5a7 */ /* 0x000ee4000804007f */
[----:B---3--:R-:W-:Y:S05]  /*11840*/  @!P2 BRA `(.L_x_9810) ;  /* 0xfffffffc00eca947 */ /* 0x008fea000383ffff */
[----:B------:R-:W-:Y:S05]  /*11850*/  BRA `(.L_x_9807) ;  /* 0xffffff7c007c7947 */ /* 0x000fea000383ffff */
.L_x_9814:
[----:B--2---:R-:W-:-:S04]  /*11860*/  IMAD.U32 R5, RZ, RZ, UR6 ;  /* 0x00000006ff057e24 */ /* 0x004fc8000f8e00ff */
[----:B------:R2:W3:Y:S03]  /*11870*/  SYNCS.PHASECHK.TRANS64.TRYWAIT P2, [R5+URZ+0x31c50], R0 ;  /* 0x031c5000050075a7 */ /* 0x0004e6000804017f */
[----:B---3--:R-:W-:Y:S05]  /*11880*/  @!P2 NANOSLEEP.SYNCS 0x989680 ;  /* 0x009896800000a95d */ /* 0x008fea0003900000 */
[----:B------:R-:W3:Y:S02]  /*11890*/  @!P2 SYNCS.PHASECHK.TRANS64 P2, [R5+URZ+0x31c50], R0 ;  /* 0x031c50000500a5a7 */ /* 0x000ee4000804007f */
[----:B---3--:R-:W-:Y:S05]  /*118a0*/  @!P2 BRA `(.L_x_9814) ;  /* 0xfffffffc00eca947 */ /* 0x008fea000383ffff */
[----:B------:R-:W-:Y:S05]  /*118b0*/  BRA `(.L_x_9811) ;  /* 0xffffff9400207947 */ /* 0x000fea000383ffff */
.L_x_9819:
[----:B--2---:R-:W-:-:S04]  /*118c0*/  IMAD.U32 R7, RZ, RZ, UR12 ;  /* 0x0000000cff077e24 */ /* 0x004fc8000f8e00ff */
[----:B------:R2:W3:Y:S03]  /*118d0*/  SYNCS.PHASECHK.TRANS64.TRYWAIT P0, [R7+URZ+0x31c50], R6 ;  /* 0x031c5006070075a7 */ /* 0x0004e6000800017f */
[----:B---3--:R-:W-:Y:S05]  /*118e0*/  @!P0 NANOSLEEP.SYNCS 0x989680 ;  /* 0x009896800000895d */ /* 0x008fea0003900000 */
[----:B------:R-:W3:Y:S02]  /*118f0*/  @!P0 SYNCS.PHASECHK.TRANS64 P0, [R7+URZ+0x31c50], R6 ;  /* 0x031c5006070085a7 */ /* 0x000ee4000800007f */
[----:B---3--:R-:W-:Y:S05]  /*11900*/  @!P0 BRA `(.L_x_9819) ;  /* 0xfffffffc00ec8947 */ /* 0x008fea000383ffff */
[----:B------:R-:W-:Y:S05]  /*11910*/  BRA `(.L_x_9818) ;  /* 0xffffffb400007947 */ /* 0x000fea000383ffff */
.L_x_9839:
[----:B------:R-:W-:Y:S02]  /*11920*/  IMAD.MOV.U32 R13, RZ, RZ, R16 ;  /* 0x000000ffff0d7224 */ /* 0x000fe400078e0010 */
[----:B------:R-:W-:Y:S02]  /*11930*/  IMAD.MOV.U32 R12, RZ, RZ, RZ ;  /* 0x000000ffff0c7224 */ /* 0x000fe400078e00ff */
[----:B------:R-:W-:Y:S02]  /*11940*/  IMAD.MOV.U32 R11, RZ, RZ, 0x1f ;  /* 0x0000001fff0b7424 */ /* 0x000fe400078e00ff */
[----:B------:R-:W-:-:S07]  /*11950*/  IMAD.MOV.U32 R15, RZ, RZ, -0x1 ;  /* 0xffffffffff0f7424 */ /* 0x000fce00078e00ff */
[----:B------:R-:W-:Y:S05]  /*11960*/  WARPSYNC.COLLECTIVE R15, `(.L_x_9889) ;  /* 0x000000000f087348 */ /* 0x000fea0003c00000 */
[----:B------:R1:W2:Y:S02]  /*11970*/  SHFL.IDX P6, R14, R13, R12, R11 ;  /* 0x0000000c0d0e7389 */ /* 0x0002a400000c000b */
[----:B-12---:R-:W-:Y:S01]  /*11980*/  ENDCOLLECTIVE ;  /* 0x000000000000791b */ /* 0x006fe20003800000 */
.L_x_9889:
[----:B------:R-:W-:Y:S05]  /*11990*/  BRA `(.L_x_9890) ;  /* 0xffffffd800587947 */ /* 0x000fea000383ffff */
.L_x_9840:
[----:B------:R-:W-:Y:S01]  /*119a0*/  BSSY B0, `(.L_x_9891) ;  /* 0x0000006000007945 */ /* 0x000fe20003800000 */
[----:B------:R-:W-:-:S07]  /*119b0*/  IMAD.MOV.U32 R15, RZ, RZ, -0x1 ;  /* 0xffffffffff0f7424 */ /* 0x000fce00078e00ff */
[----:B------:R-:W-:Y:S05]  /*119c0*/  WARPSYNC.COLLECTIVE R15, `(.L_x_9892) ;  /* 0x000000000f0c7348 */ /* 0x000fea0003c00000 */
[----:B------:R-:W-:Y:S02]  /*119d0*/  ELECT P6, UR62, PT ;  /* 0x00000000003e782f */ /* 0x000fe400038c0000 */
[----:B------:R-:W-:Y:S01]  /*119e0*/  MOV R14, UR62 ;  /* 0x0000003e000e7c02 */ /* 0x000fe20008000f00 */
[----:B------:R-:W-:Y:S10]  /*119f0*/  ENDCOLLECTIVE ;  /* 0x000000000000791b */ /* 0x000ff40003800000 */
.L_x_9892:
[----:B------:R-:W-:Y:S05]  /*11a00*/  BSYNC B0 ;  /* 0x0000000000007941 */ /* 0x000fea0003800000 */
.L_x_9891:
[----:B------:R-:W-:Y:S05]  /*11a10*/  BRA `(.L_x_9893) ;  /* 0xffffffd800487947 */ /* 0x000fea000383ffff */
.L_x_9843:
[----:B--2---:R2:W3:Y:S02]  /*11a20*/  SYNCS.PHASECHK.TRANS64.TRYWAIT P2, [R13+URZ+0x31c40], R12 ;  /* 0x031c400c0d0075a7 */ /* 0x0044e4000804017f */
[----:B---3--:R-:W-:Y:S05]  /*11a30*/  @!P2 NANOSLEEP.SYNCS 0x989680 ;  /* 0x009896800000a95d */ /* 0x008fea0003900000 */
[----:B------:R-:W3:Y:S02]  /*11a40*/  @!P2 SYNCS.PHASECHK.TRANS64 P2, [R13+URZ+0x31c40], R12 ;  /* 0x031c400c0d00a5a7 */ /* 0x000ee4000804007f */
[----:B---3--:R-:W-:Y:S05]  /*11a50*/  @!P2 BRA `(.L_x_9843) ;  /* 0xfffffffc00f0a947 */ /* 0x008fea000383ffff */
[----:B------:R-:W-:Y:S05]  /*11a60*/  BRA `(.L_x_9894) ;  /* 0xffffffd800a07947 */ /* 0x000fea000383ffff */
.L_x_9845:
[----:B-1----:R1:W3:Y:S02]  /*11a70*/  SYNCS.PHASECHK.TRANS64.TRYWAIT P2, [R24+URZ+0x31c20], R7 ;  /* 0x031c2007180075a7 */ /* 0x0022e4000804017f */
[----:B---3--:R-:W-:Y:S05]  /*11a80*/  @!P2 NANOSLEEP.SYNCS 0x989680 ;  /* 0x009896800000a95d */ /* 0x008fea0003900000 */
[----:B------:R-:W3:Y:S02]  /*11a90*/  @!P2 SYNCS.PHASECHK.TRANS64 P2, [R24+URZ+0x31c20], R7 ;  /* 0x031c20071800a5a7 */ /* 0x000ee4000804007f */
[----:B---3--:R-:W-:Y:S05]  /*11aa0*/  @!P2 BRA `(.L_x_9845) ;  /* 0xfffffffc00f0a947 */ /* 0x008fea000383ffff */
[----:B------:R-:W-:Y:S05]  /*11ab0*/  BRA `(.L_x_9895) ;  /* 0xffffffdc00b87947 */ /* 0x000fea000383ffff */
.L_x_9851:
[----:B-1----:R1:W2:Y:S02]  /*11ac0*/  SYNCS.PHASECHK.TRANS64.TRYWAIT P3, [R3+URZ+0x31c40], R2 ;  /* 0x031c4002030075a7 */ /* 0x0022a4000806017f */
[----:B--2---:R-:W-:Y:S05]  /*11ad0*/  @!P3 NANOSLEEP.SYNCS 0x989680 ;  /* 0x009896800000b95d */ /* 0x004fea0003900000 */
[----:B------:R-:W2:Y:S02]  /*11ae0*/  @!P3 SYNCS.PHASECHK.TRANS64 P3, [R3+URZ+0x31c40], R2 ;  /* 0x031c40020300b5a7 */ /* 0x000ea4000806007f */
[----:B--2---:R-:W-:Y:S05]  /*11af0*/  @!P3 BRA `(.L_x_9851) ;  /* 0xfffffffc00f0b947 */ /* 0x004fea000383ffff */
[----:B------:R-:W-:Y:S05]  /*11b00*/  BRA `(.L_x_9896) ;  /* 0xffffffe000487947 */ /* 0x000fea000383ffff */
.L_x_9853:
[----:B-1----:R1:W2:Y:S02]  /*11b10*/  SYNCS.PHASECHK.TRANS64.TRYWAIT P3, [R2+URZ+0x60], R3 ;  /* 0x00006003020075a7 */ /* 0x0022a4000806017f */
[----:B--2---:R-:W-:Y:S05]  /*11b20*/  @!P3 NANOSLEEP.SYNCS 0x989680 ;  /* 0x009896800000b95d */ /* 0x004fea0003900000 */
[----:B------:R-:W2:Y:S02]  /*11b30*/  @!P3 SYNCS.PHASECHK.TRANS64 P3, [R2+URZ+0x60], R3 ;  /* 0x000060030200b5a7 */ /* 0x000ea4000806007f */
[----:B--2---:R-:W-:Y:S05]  /*11b40*/  @!P3 BRA `(.L_x_9853) ;  /* 0xfffffffc00f0b947 */ /* 0x004fea000383ffff */
[----:B------:R-:W-:Y:S05]  /*11b50*/  BRA `(.L_x_9897) ;  /* 0xffffffe000c47947 */ /* 0x000fea000383ffff */
.L_x_9859:
[----:B-1----:R1:W2:Y:S02]  /*11b60*/  SYNCS.PHASECHK.TRANS64.TRYWAIT P3, [R10+URZ+0x31c40], R3 ;  /* 0x031c40030a0075a7 */ /* 0x0022a4000806017f */
[----:B--2---:R-:W-:Y:S05]  /*11b70*/  @!P3 NANOSLEEP.SYNCS 0x989680 ;  /* 0x009896800000b95d */ /* 0x004fea0003900000 */
[----:B------:R-:W2:Y:S02]  /*11b80*/  @!P3 SYNCS.PHASECHK.TRANS64 P3, [R10+URZ+0x31c40], R3 ;  /* 0x031c40030a00b5a7 */ /* 0x000ea4000806007f */
[----:B--2---:R-:W-:Y:S05]  /*11b90*/  @!P3 BRA `(.L_x_9859) ;  /* 0xfffffffc00f0b947 */ /* 0x004fea000383ffff */
[----:B------:R-:W-:Y:S05]  /*11ba0*/  BRA `(.L_x_9898) ;  /* 0xffffffe400e87947 */ /* 0x000fea000383ffff */
.L_x_9861:
[----:B-1----:R1:W2:Y:S02]  /*11bb0*/  SYNCS.PHASECHK.TRANS64.TRYWAIT P3, [R3+URZ+0x60], R22 ;  /* 0x00006016030075a7 */ /* 0x0022a4000806017f */
[----:B--2---:R-:W-:Y:S05]  /*11bc0*/  @!P3 NANOSLEEP.SYNCS 0x989680 ;  /* 0x009896800000b95d */ /* 0x004fea0003900000 */
[----:B------:R-:W2:Y:S02]  /*11bd0*/  @!P3 SYNCS.PHASECHK.TRANS64 P3, [R3+URZ+0x60], R22 ;  /* 0x000060160300b5a7 */ /* 0x000ea4000806007f */
[----:B--2---:R-:W-:Y:S05]  /*11be0*/  @!P3 BRA `(.L_x_9861) ;  /* 0xfffffffc00f0b947 */ /* 0x004fea000383ffff */
[----:B------:R-:W-:Y:S05]  /*11bf0*/  BRA `(.L_x_9899) ;  /* 0xffffffe800647947 */ /* 0x000fea000383ffff */
.L_x_9866:
[----:B-1----:R1:W2:Y:S02]  /*11c00*/  SYNCS.PHASECHK.TRANS64.TRYWAIT P3, [R3+URZ+0x31c40], R10 ;  /* 0x031c400a030075a7 */ /* 0x0022a4000806017f */
[----:B--2---:R-:W-:Y:S05]  /*11c10*/  @!P3 NANOSLEEP.SYNCS 0x989680 ;  /* 0x009896800000b95d */ /* 0x004fea0003900000 */
[----:B------:R-:W2:Y:S02]  /*11c20*/  @!P3 SYNCS.PHASECHK.TRANS64 P3, [R3+URZ+0x31c40], R10 ;  /* 0x031c400a0300b5a7 */ /* 0x000ea4000806007f */
[----:B--2---:R-:W-:Y:S05]  /*11c30*/  @!P3 BRA `(.L_x_9866) ;  /* 0xfffffffc00f0b947 */ /* 0x004fea000383ffff */
[----:B------:R-:W-:Y:S05]  /*11c40*/  BRA `(.L_x_9900) ;  /* 0xffffffec00647947 */ /* 0x000fea000383ffff */
.L_x_9868:
[----:B-1----:R1:W2:Y:S02]  /*11c50*/  SYNCS.PHASECHK.TRANS64.TRYWAIT P3, [R3+URZ+0x60], R6 ;  /* 0x00006006030075a7 */ /* 0x0022a4000806017f */
[----:B--2---:R-:W-:Y:S05]  /*11c60*/  @!P3 NANOSLEEP.SYNCS 0x989680 ;  /* 0x009896800000b95d */ /* 0x004fea0003900000 */
[----:B------:R-:W2:Y:S02]  /*11c70*/  @!P3 SYNCS.PHASECHK.TRANS64 P3, [R3+URZ+0x60], R6 ;  /* 0x000060060300b5a7 */ /* 0x000ea4000806007f */
[----:B--2---:R-:W-:Y:S05]  /*11c80*/  @!P3 BRA `(.L_x_9868) ;  /* 0xfffffffc00f0b947 */ /* 0x004fea000383ffff */
[----:B------:R-:W-:Y:S05]  /*11c90*/  BRA `(.L_x_9901) ;  /* 0xffffffec00e87947 */ /* 0x000fea000383ffff */
.L_x_9875:
[----:B-1----:R1:W2:Y:S02]  /*11ca0*/  SYNCS.PHASECHK.TRANS64.TRYWAIT P0, [R3+URZ+0x31c60], R0 ;  /* 0x031c6000030075a7 */ /* 0x0022a4000800017f */
[----:B--2---:R-:W-:Y:S05]  /*11cb0*/  @!P0 NANOSLEEP.SYNCS 0x989680 ;  /* 0x009896800000895d */ /* 0x004fea0003900000 */
[----:B------:R-:W2:Y:S02]  /*11cc0*/  @!P0 SYNCS.PHASECHK.TRANS64 P0, [R3+URZ+0x31c60], R0 ;  /* 0x031c6000030085a7 */ /* 0x000ea4000800007f */
[----:B--2---:R-:W-:Y:S05]  /*11cd0*/  @!P0 BRA `(.L_x_9875) ;  /* 0xfffffffc00f08947 */ /* 0x004fea000383ffff */
[----:B------:R-:W-:Y:S05]  /*11ce0*/  BRA `(.L_x_9902) ;  /* 0xfffffff000cc7947 */ /* 0x000fea000383ffff */
.L_x_9877:
[----:B------:R-:W-:Y:S01]  /*11cf0*/  BSSY B0, `(.L_x_9903) ;  /* 0x0000007000007945 */ /* 0x000fe20003800000 */
[----:B------:R-:W-:Y:S02]  /*11d00*/  IMAD.MOV.U32 R12, RZ, RZ, RZ ;  /* 0x000000ffff0c7224 */ /* 0x000fe400078e00ff */
[----:B------:R-:W-:Y:S02]  /*11d10*/  IMAD.MOV.U32 R11, RZ, RZ, 0x1f ;  /* 0x0000001fff0b7424 */ /* 0x000fe400078e00ff */
[----:B------:R-:W-:-:S07]  /*11d20*/  IMAD.MOV.U32 R15, RZ, RZ, -0x1 ;  /* 0xffffffffff0f7424 */ /* 0x000fce00078e00ff */
[----:B------:R-:W-:Y:S05]  /*11d30*/  WARPSYNC.COLLECTIVE R15, `(.L_x_9904) ;  /* 0x000000000f087348 */ /* 0x000fea0003c00000 */
[----:B------:R1:W2:Y:S02]  /*11d40*/  SHFL.IDX P6, R14, R13, R12, R11 ;  /* 0x0000000c0d0e7389 */ /* 0x0002a400000c000b */
[----:B-12---:R-:W-:Y:S01]  /*11d50*/  ENDCOLLECTIVE ;  /* 0x000000000000791b */ /* 0x006fe20003800000 */
.L_x_9904:
[----:B------:R-:W-:Y:S05]  /*11d60*/  BSYNC B0 ;  /* 0x0000000000007941 */ /* 0x000fea0003800000 */
.L_x_9903:
[----:B------:R-:W-:Y:S05]  /*11d70*/  BRA `(.L_x_9905) ;  /* 0xfffffff400587947 */ /* 0x000fea000383ffff */
.L_x_9879:
[----:B--2---:R2:W3:Y:S02]  /*11d80*/  SYNCS.PHASECHK.TRANS64.TRYWAIT P0, [R9+URZ+0x31c20], R0 ;  /* 0x031c2000090075a7 */ /* 0x0044e4000800017f */
[----:B---3--:R-:W-:Y:S05]  /*11d90*/  @!P0 NANOSLEEP.SYNCS 0x989680 ;  /* 0x009896800000895d */ /* 0x008fea0003900000 */
[----:B------:R-:W3:Y:S02]  /*11da0*/  @!P0 SYNCS.PHASECHK.TRANS64 P0, [R9+URZ+0x31c20], R0 ;  /* 0x031c2000090085a7 */ /* 0x000ee4000800007f */
[----:B---3--:R-:W-:Y:S05]  /*11db0*/  @!P0 BRA `(.L_x_9879) ;  /* 0xfffffffc00f08947 */ /* 0x008fea000383ffff */
[----:B------:R-:W-:Y:S05]  /*11dc0*/  BRA `(.L_x_9906) ;  /* 0xfffffff4009c7947 */ /* 0x000fea000383ffff */
.L_x_9883:
[----:B--2---:R2:W3:Y:S02]  /*11dd0*/  SYNCS.PHASECHK.TRANS64.TRYWAIT P0, [R5+URZ], R4 ;  /* 0x00000004050075a7 */ /* 0x0044e4000800017f */
[----:B---3--:R-:W-:Y:S05]  /*11de0*/  @!P0 NANOSLEEP.SYNCS 0x989680 ;  /* 0x009896800000895d */ /* 0x008fea0003900000 */
[----:B------:R-:W3:Y:S02]  /*11df0*/  @!P0 SYNCS.PHASECHK.TRANS64 P0, [R5+URZ], R4 ;  /* 0x00000004050085a7 */ /* 0x000ee4000800007f */
[----:B---3--:R-:W-:Y:S05]  /*11e00*/  @!P0 BRA `(.L_x_9883) ;  /* 0xfffffffc00f08947 */ /* 0x008fea000383ffff */
[----:B------:R-:W-:Y:S05]  /*11e10*/  BRA `(.L_x_9907) ;  /* 0xfffffff400e07947 */ /* 0x000fea000383ffff */
.L_x_9884:
[----:B---3--:R3:W4:Y:S02]  /*11e20*/  SYNCS.PHASECHK.TRANS64.TRYWAIT P0, [R3+URZ], R2 ;  /* 0x00000002030075a7 */ /* 0x008724000800017f */
[----:B----4-:R-:W-:Y:S05]  /*11e30*/  @!P0 NANOSLEEP.SYNCS 0x989680 ;  /* 0x009896800000895d */ /* 0x010fea0003900000 */
[----:B------:R-:W4:Y:S02]  /*11e40*/  @!P0 SYNCS.PHASECHK.TRANS64 P0, [R3+URZ], R2 ;  /* 0x00000002030085a7 */ /* 0x000f24000800007f */
[----:B----4-:R-:W-:Y:S05]  /*11e50*/  @!P0 BRA `(.L_x_9884) ;  /* 0xfffffffc00f08947 */ /* 0x010fea000383ffff */
[----:B------:R-:W-:Y:S05]  /*11e60*/  BRA `(.L_x_9908) ;  /* 0xfffffff400d47947 */ /* 0x000fea000383ffff */
.L_x_9886:
[----:B----4-:R4:W1:Y:S02]  /*11e70*/  SYNCS.PHASECHK.TRANS64.TRYWAIT P0, [R19+URZ], R4 ;  /* 0x00000004130075a7 */ /* 0x010864000800017f */
[----:B-1----:R-:W-:Y:S05]  /*11e80*/  @!P0 NANOSLEEP.SYNCS 0x989680 ;  /* 0x009896800000895d */ /* 0x002fea0003900000 */
[----:B------:R-:W1:Y:S02]  /*11e90*/  @!P0 SYNCS.PHASECHK.TRANS64 P0, [R19+URZ], R4 ;  /* 0x00000004130085a7 */ /* 0x000e64000800007f */
[----:B-1----:R-:W-:Y:S05]  /*11ea0*/  @!P0 BRA `(.L_x_9886) ;  /* 0xfffffffc00f08947 */ /* 0x002fea000383ffff */
[----:B------:R-:W-:Y:S05]  /*11eb0*/  BRA `(.L_x_9909) ;  /* 0xfffffff400d87947 */ /* 0x000fea000383ffff */
.L_x_9910:
        /* <DEDUP_REMOVED lines=12> */
.L_x_12785:


//--------------------- .text._ZN7cutlass13device_kernelIN5flash11enable_sm90INS1_16FlashAttnFwdSm90INS1_25CollectiveMainloopFwdSm90ILi2EN4cute5tupleIJNS5_1CILi1EEES8_S8_EEENS6_IJNS7_ILi192EEENS7_ILi144EEENS7_ILi96EEEEEELi96ENS_10bfloat16_tEfNS_4arch4Sm90ELb1ELb0ELb0ELb1ELb0ELb0ELb0ELb0ELb1ELb0ELb0ELb0EEENS1_21CollectiveEpilogueFwdINS6_IJSA_SC_SB_EEES9_SE_SG_Li384ELb1ELb0ELb0ELb0EEENS1_36VarlenDynamicPersistentTileSchedulerILi192ELi144ELi384ELi32ELb0ELb0ELb1ELb1ELb1ELb1EEEEEEEEEvNT_6ParamsE --------------------------
	.section	.text._ZN7cutlass13device_kernelIN5flash11enable_sm90INS1_16FlashAttnFwdSm90INS1_25CollectiveMainloopFwdSm90ILi2EN4cute5tupleIJNS5_1CILi1EEES8_S8_EEENS6_IJNS7_ILi192EEENS7_ILi144EEENS7_ILi96EEEEEELi96ENS_10bfloat16_tEfNS_4arch4Sm90ELb1ELb0ELb0ELb1ELb0ELb0ELb0ELb0ELb1ELb0ELb0ELb0EEENS1_21CollectiveEpilogueFwdINS6_IJSA_SC_SB_EEES9_SE_SG_Li384ELb1ELb0ELb0ELb0EEENS1_36VarlenDynamicPersistentTileSchedulerILi192ELi144ELi384ELi32ELb0ELb0ELb1ELb1ELb1ELb1EEEEEEEEEvNT_6ParamsE,"ax",@progbits
	.align	128
.text._ZN7cutlass13device_kernelIN5flash11enable_sm90INS1_16FlashAttnFwdSm90INS1_25CollectiveMainloopFwdSm90ILi2EN4cute5tupleIJNS5_1CILi1EEES8_S8_EEENS6_IJNS7_ILi192EEENS7_ILi144EEENS7_ILi96EEEEEELi96ENS_10bfloat16_tEfNS_4arch4Sm90ELb1ELb0ELb0ELb1ELb0ELb0ELb0ELb0ELb1ELb0ELb0ELb0EEENS1_21CollectiveEpilogueFwdINS6_IJSA_SC_SB_EEES9_SE_SG_Li384ELb1ELb0ELb0ELb0EEENS1_36VarlenDynamicPersistentTileSchedulerILi192ELi144ELi384ELi32ELb0ELb0ELb1ELb1ELb1ELb1EEEEEEEEEvNT_6ParamsE:
        .type           _ZN7cutlass13device_kernelIN5flash11enable_sm90INS1_16FlashAttnFwdSm90INS1_25CollectiveMainloopFwdSm90ILi2EN4cute5tupleIJNS5_1CILi1EEES8_S8_EEENS6_IJNS7_ILi192EEENS7_ILi144EEENS7_ILi96EEEEEELi96ENS_10bfloat16_tEfNS_4arch4Sm90ELb1ELb0ELb0ELb1ELb0ELb0ELb0ELb0ELb1ELb0ELb0ELb0EEENS1_21CollectiveEpilogueFwdINS6_IJSA_SC_SB_EEES9_SE_SG_Li384ELb1ELb0ELb0ELb0EEENS1_36VarlenDynamicPersistentTileSchedulerILi192ELi144ELi384ELi32ELb0ELb0ELb1ELb1ELb1ELb1EEEEEEEEEvNT_6ParamsE,@function
        .size           _ZN7cutlass13device_kernelIN5flash11enable_sm90INS1_16FlashAttnFwdSm90INS1_25CollectiveMainloopFwdSm90ILi2EN4cute5tupleIJNS5_1CILi1EEES8_S8_EEENS6_IJNS7_ILi192EEENS7_ILi144EEENS7_ILi96EEEEEELi96ENS_10bfloat16_tEfNS_4arch4Sm90ELb1ELb0ELb0ELb1ELb0ELb0ELb0ELb0ELb1ELb0ELb0ELb0EEENS1_21CollectiveEpilogueFwdINS6_IJSA_SC_SB_EEES9_SE_SG_Li384ELb1ELb0ELb0ELb0EEENS1_36VarlenDynamicPersistentTileSchedulerILi192ELi144ELi384ELi32ELb0ELb0ELb1ELb1ELb1ELb1EEEEEEEEEvNT_6ParamsE,(.L_x_12786 - _ZN7cutlass13device_kernelIN5flash11enable_sm90INS1_16FlashAttnFwdSm90INS1_25CollectiveMainloopFwdSm90ILi2EN4cute5tupleIJNS5_1CILi1EEES8_S8_EEENS6_IJNS7_ILi192EEENS7_ILi144EEENS7_ILi96EEEEEELi96ENS_10bfloat16_tEfNS_4arch4Sm90ELb1ELb0ELb0ELb1ELb0ELb0ELb0ELb0ELb1ELb0ELb0ELb0EEENS1_21CollectiveEpilogueFwdINS6_IJSA_SC_SB_EEES9_SE_SG_Li384ELb1ELb0ELb0ELb0EEENS1_36VarlenDynamicPersistentTileSchedulerILi192ELi144ELi384ELi32ELb0ELb0ELb1ELb1ELb1ELb1EEEEEEEEEvNT_6ParamsE)
        .other          _ZN7cutlass13device_kernelIN5flash11enable_sm90INS1_16FlashAttnFwdSm90INS1_25CollectiveMainloopFwdSm90ILi2EN4cute5tupleIJNS5_1CILi1EEES8_S8_EEENS6_IJNS7_ILi192EEENS7_ILi144EEENS7_ILi96EEEEEELi96ENS_10bfloat16_tEfNS_4arch4Sm90ELb1ELb0ELb0ELb1ELb0ELb0ELb0ELb0ELb1ELb0ELb0ELb0EEENS1_21CollectiveEpilogueFwdINS6_IJSA_SC_SB_EEES9_SE_SG_Li384ELb1ELb0ELb0ELb0EEENS1_36VarlenDynamicPersistentTileSchedulerILi192ELi144ELi384ELi32ELb0ELb0ELb1ELb1ELb1ELb1EEEEEEEEEvNT_6ParamsE,@"STO_CUDA_ENTRY STV_DEFAULT"
_ZN7cutlass13device_kernelIN5flash11enable_sm90INS1_16FlashAttnFwdSm90INS1_25CollectiveMainloopFwdSm90ILi2EN4cute5tupleIJNS5_1CILi1EEES8_S8_EEENS6_IJNS7_ILi192EEENS7_ILi144EEENS7_ILi96EEEEEELi96ENS_10bfloat16_tEfNS_4arch4Sm90ELb1ELb0ELb0ELb1ELb0ELb0ELb0ELb0ELb1ELb0ELb0ELb0EEENS1_21CollectiveEpilogueFwdINS6_IJSA_SC_SB_EEES9_SE_SG_Li384ELb1ELb0ELb0ELb0EEENS1_36VarlenDynamicPersistentTileSchedulerILi192ELi144ELi384ELi32ELb0ELb0ELb1ELb1ELb1ELb1EEEEEEEEEvNT_6ParamsE:
        /* <DEDUP_REMOVED lines=21> */
.L_x_9912:
[----:B------:R-:W-:Y:S05]  /*0150*/  BSYNC B0 ;  /* 0x0000000000007941 */ /* 0x000fea0003800000 */
.L_x_9911:
        /* <DEDUP_REMOVED lines=41> */
.L_x_9913:
        /* <DEDUP_REMOVED lines=22> */
.L_x_9914:
        /* <DEDUP_REMOVED lines=18> */
.L_x_9915:
        /* <DEDUP_REMOVED lines=22> */
.L_x_9916:
        /* <DEDUP_REMOVED lines=22> */
.L_x_9917:
        /* <DEDUP_REMOVED lines=8> */
.L_x_9919:
[----:B------:R-:W-:-:S08]  /*09b0*/  NOP ;  /* 0x0000000000007918 */ /* 0x000fd00000000000 */
[----:B------:R-:W1:Y:S02]  /*09c0*/  USETMAXREG.TRY_ALLOC.CTAPOOL UP0, 0xa0 ;  /* 0x000000a0000079c8 */ /* 0x000e640008000600 */
[----:B-1----:R-:W-:-:S13]  /*09d0*/  PLOP3.LUT P0, PT, PT, PT, UP0, 0x80, 0x0 ;  /* 0x000000000000781c */ /* 0x002fda0003f0f008 */
[----:B------:R-:W-:Y:S05]  /*09e0*/  @!P0 BRA `(.L_x_9919) ;  /* 0xfffffffc00f08947 */ /* 0x000fea000383ffff */
[----:B0-----:R-:W0:Y:S01]  /*09f0*/  S2R R2, SR_TID.X ;  /* 0x0000000000027919 */ /* 0x001e220000002100 */
        /* <DEDUP_REMOVED lines=13> */
[----:B------:R-:W2:Y:S01]  /*0ad0*/  LDL R3, [R1+0xc] ;  /* 0x00000c0001037983 */ /* 0x000ea20000100800 */
[----:B------:R-:W-:Y:S01]  /*0ae0*/  VIADD R155, R2, 0xffffff80 ;  /* 0xffffff80029b7836 */ /* 0x000fe20000000000 */
[----:B------:R-:W-:Y:S01]  /*0af0*/  R2UR UR61, R33 ;  /* 0x00000000213d72ca */ /* 0x000fe200000e0000 */
[----:B------:R-:W-:Y:S01]  /*0b00*/  UMOV UR38, URZ ;  /* 0x0000003f00267c82 */ /* 0x000fe20008000000 */
[----:B------:R-:W-:Y:S01]  /*0b10*/  R2UR UR5, R34 ;  /* 0x00000000220572ca */ /* 0x000fe200000e0000 */
[----:B------:R-:W-:Y:S01]  /*0b20*/  UMOV UR36, URZ ;  /* 0x0000003f00247c82 */ /* 0x000fe20008000000 */
[----:B------:R-:W-:-:S04]  /*0b30*/  SHF.R.S32.HI R0, RZ, 0x1f, R155 ;  /* 0x0000001fff007819 */ /* 0x000fc8000001149b */
[CC--:B------:R-:W-:Y:S02]  /*0b40*/  LEA.HI R2, R0.reuse, R155.reuse, RZ, 0x4 ;  /* 0x0000009b00027211 */ /* 0x0c0fe400078f20ff */
[----:B------:R-:W-:Y:S02]  /*0b50*/  LEA.HI R152, R0, R155, RZ, 0x7 ;  /* 0x0000009b00987211 */ /* 0x000fe400078f38ff */
[----:B------:R-:W-:Y:S02]  /*0b60*/  SHF.R.S32.HI R5, RZ, 0x4, R2 ;  /* 0x00000004ff057819 */ /* 0x000fe40000011402 */
[C---:B------:R-:W-:Y:S02]  /*0b70*/  LOP3.LUT R4, R2.reuse, 0xfffffff0, RZ, 0xc0, !PT ;  /* 0xfffffff002047812 */ /* 0x040fe400078ec0ff */
[----:B------:R-:W-:Y:S02]  /*0b80*/  LEA.HI R2, R2, R5, RZ, 0x1 ;  /* 0x0000000502027211 */ /* 0x000fe400078f08ff */
[----:B------:R-:W-:Y:S01]  /*0b90*/  LOP3.LUT R6, R152, 0xffffff80, RZ, 0xc0, !PT ;  /* 0xffffff8098067812 */ /* 0x000fe200078ec0ff */
[----:B------:R-:W-:Y:S01]  /*0ba0*/  IMAD.IADD R4, R155, 0x1, -R4 ;  /* 0x000000019b047824 */ /* 0x000fe200078e0a04 */
[----:B------:R-:W-:-:S02]  /*0bb0*/  LOP3.LUT R2, R2, 0x1ffffffe, RZ, 0xc0, !PT ;  /* 0x1ffffffe02027812 */ /* 0x000fc400078ec0ff */
[-C--:B------:R-:W-:Y:S01]  /*0bc0*/  LEA.HI R7, R0, R155.reuse, RZ, 0x5 ;  /* 0x0000009b00077211 */ /* 0x080fe200078f28ff */
[----:B------:R-:W-:Y:S01]  /*0bd0*/  IMAD.IADD R151, R155, 0x1, -R6 ;  /* 0x000000019b977824 */ /* 0x000fe200078e0a06 */
[----:B------:R-:W-:Y:S01]  /*0be0*/  SHF.R.S32.HI R152, RZ, 0x7, R152 ;  /* 0x00000007ff987819 */ /* 0x000fe20000011498 */
[----:B------:R-:W-:Y:S01]  /*0bf0*/  IMAD.IADD R2, R5, 0x1, -R2 ;  /* 0x0000000105027824 */ /* 0x000fe200078e0a02 */
[----:B------:R-:W-:Y:S02]  /*0c00*/  SHF.R.S32.HI R7, RZ, 0x5, R7 ;  /* 0x00000005ff077819 */ /* 0x000fe40000011407 */
[----:B------:R-:W-:Y:S01]  /*0c10*/  SHF.R.S32.HI R8, RZ, 0x1f, R151 ;  /* 0x0000001fff087819 */ /* 0x000fe20000011497 */
[----:B------:R-:W-:Y:S01]  /*0c20*/  IMAD.SHL.U32 R2, R2, 0x8, RZ ;  /* 0x0000000802027824 */ /* 0x000fe200078e00ff */
[----:B------:R-:W-:Y:S01]  /*0c30*/  LEA.HI R0, R0, R155, RZ, 0x2 ;  /* 0x0000009b00007211 */ /* 0x000fe200078f10ff */
[----:B------:R-:W-:Y:S01]  /*0c40*/  IMAD R153, R7, 0x10, R4 ;  /* 0x0000001007997824 */ /* 0x000fe200078e0204 */
[----:B------:R-:W-:-:S02]  /*0c50*/  LEA.HI R9, R8, R151, RZ, 0x2 ;  /* 0x0000009708097211 */ /* 0x000fc400078f10ff */
[----:B------:R-:W-:Y:S01]  /*0c60*/  LEA.HI R8, R8, R151, RZ, 0x5 ;  /* 0x0000009708087211 */ /* 0x000fe200078f28ff */
[----:B------:R-:W-:Y:S01]  /*0c70*/  IMAD.U32 R153, R153, 0x20, R2 ;  /* 0x0000002099997824 */ /* 0x000fe200078e0002 */
[----:B------:R-:W-:Y:S02]  /*0c80*/  LOP3.LUT R22, R9, 0x7ffffffc, RZ, 0xc0, !PT ;  /* 0x7ffffffc09167812 */ /* 0x000fe400078ec0ff */
[----:B------:R-:W-:Y:S02]  /*0c90*/  SHF.R.S32.HI R8, RZ, 0x5, R8 ;  /* 0x00000005ff087819 */ /* 0x000fe40000011408 */
[----:B------:R-:W-:Y:S01]  /*0ca0*/  SHF.R.S32.HI R144, RZ, 0x2, R0 ;  /* 0x00000002ff907819 */ /* 0x000fe20000011400 */
[----:B------:R-:W-:Y:S01]  /*0cb0*/  IMAD.IADD R22, R151, 0x1, -R22 ;  /* 0x0000000197167824 */ /* 0x000fe200078e0a16 */
[----:B--2---:R-:W-:Y:S02]  /*0cc0*/  R2UR UR4, R3 ;  /* 0x00000000030472ca */ /* 0x004fe400000e0000 */
[----:B------:R-:W-:-:S04]  /*0cd0*/  SHF.R.S32.HI R3, RZ, 0x1f, R4 ;  /* 0x0000001fff037819 */ /* 0x000fc80000011404 */
[CC--:B------:R-:W-:Y:S02]  /*0ce0*/  LEA.HI R5, R3.reuse, R4.reuse, RZ, 0x3 ;  /* 0x0000000403057211 */ /* 0x0c0fe400078f18ff */
[----:B------:R-:W-:-:S03]  /*0cf0*/  LEA.HI R3, R3, R4, RZ, 0x2 ;  /* 0x0000000403037211 */ /* 0x000fc600078f10ff */
[----:B------:R-:W-:Y:S01]  /*0d00*/  IMAD.SHL.U32 R6, R5, 0x10, RZ ;  /* 0x0000001005067824 */ /* 0x000fe200078e00ff */
[----:B------:R-:W-:Y:S01]  /*0d10*/  LOP3.LUT R5, R3, 0x7fffffc, RZ, 0xc0, !PT ;  /* 0x07fffffc03057812 */ /* 0x000fe200078ec0ff */
[----:B------:R-:W-:Y:S01]  /*0d20*/  ULOP3.LUT UR4, UR4, 0x1, URZ, 0xfc, !UPT ;  /* 0x0000000104047892 */ /* 0x000fe2000f8efc3f */
[----:B------:R-:W-:Y:S02]  /*0d30*/  SHF.R.S32.HI R3, RZ, 0x2, R3 ;  /* 0x00000002ff037819 */ /* 0x000fe40000011403 */
[----:B------:R-:W-:Y:S01]  /*0d40*/  LOP3.LUT R6, R6, 0x7fffff80, RZ, 0xc0, !PT ;  /* 0x7fffff8006067812 */ /* 0x000fe200078ec0ff */
[----:B------:R-:W-:Y:S01]  /*0d50*/  IMAD.IADD R5, R4, 0x1, -R5 ;  /* 0x0000000104057824 */ /* 0x000fe200078e0a05 */
[--C-:B------:R-:W-:Y:S01]  /*0d60*/  SHF.R.S32.HI R4, RZ, 0x1f, R9.reuse ;  /* 0x0000001fff047819 */ /* 0x100fe20000011409 */
[----:B------:R-:W-:Y:S02]  /*0d70*/  IMAD.SHL.U32 R3, R3, 0x40, RZ ;  /* 0x0000004003037824 */ /* 0x000fe400078e00ff */
[----:B------:R-:W-:Y:S01]  /*0d80*/  IMAD R6, R7, 0x100, R6 ;  /* 0x0000010007067824 */ /* 0x000fe200078e0206 */
[----:B------:R-:W-:Y:S01]  /*0d90*/  SHF.R.S32.HI R7, RZ, 0x2, R9 ;  /* 0x00000002ff077819 */ /* 0x000fe20000011409 */
[----:B------:R-:W-:Y:S01]  /*0da0*/  IMAD.U32 R154, RZ, RZ, UR4 ;  /* 0x00000004ff9a7e24 */ /* 0x000fe2000f8e00ff */
[----:B------:R-:W-:Y:S01]  /*0db0*/  LOP3.LUT R3, R3, 0x40, RZ, 0xc0, !PT ;  /* 0x0000004003037812 */ /* 0x000fe200078ec0ff */
[----:B------:R-:W-:Y:S01]  /*0dc0*/  IMAD R6, R5, 0x10, R6 ;  /* 0x0000001005067824 */ /* 0x000fe200078e0206 */
[----:B------:R-:W-:Y:S01]  /*0dd0*/  LEA.HI R4, R4, R7, RZ, 0x3 ;  /* 0x0000000704047211 */ /* 0x000fe200078f18ff */
[----:B------:R-:W-:Y:S01]  /*0de0*/  IMAD.HI R5, R152, 0x55555556, RZ ;  /* 0x5555555698057827 */ /* 0x000fe200078e02ff */
[----:B------:R-:W-:-:S02]  /*0df0*/  UMOV UR4, URZ ;  /* 0x0000003f00047c82 */ /* 0x000fc40008000000 */
[----:B------:R-:W-:Y:S01]  /*0e00*/  LOP3.LUT R10, R4, 0xfffffff8, RZ, 0xc0, !PT ;  /* 0xfffffff8040a7812 */ /* 0x000fe200078ec0ff */
[----:B------:R-:W-:Y:S01]  /*0e10*/  IMAD.U32 R150, RZ, RZ, UR4 ;  /* 0x00000004ff967e24 */ /* 0x000fe2000f8e00ff */
[----:B------:R-:W-:Y:S02]  /*0e20*/  LOP3.LUT R4, R3, 0x8, R2, 0xf8, !PT ;  /* 0x0000000803047812 */ /* 0x000fe400078ef802 */
[----:B------:R-:W-:Y:S01]  /*0e30*/  SHF.R.U32.HI R3, RZ, 0x3, R3 ;  /* 0x00000003ff037819 */ /* 0x000fe20000011603 */
[----:B------:R-:W-:Y:S01]  /*0e40*/  IMAD.IADD R7, R7, 0x1, -R10 ;  /* 0x0000000107077824 */ /* 0x000fe200078e0a0a */
[----:B------:R-:W-:Y:S02]  /*0e50*/  LEA.HI R5, R5, R5, RZ, 0x1 ;  /* 0x0000000505057211 */ /* 0x000fe400078f08ff */
[----:B------:R-:W-:Y:S01]  /*0e60*/  LOP3.LUT R3, R4, R3, RZ, 0x3c, !PT ;  /* 0x0000000304037212 */ /* 0x000fe200078e3cff */
[----:B------:R-:W-:Y:S01]  /*0e70*/  IMAD R8, R8, 0x10, R7 ;  /* 0x0000001008087824 */ /* 0x000fe200078e0207 */
[----:B------:R-:W-:Y:S01]  /*0e80*/  LOP3.LUT R4, R0, 0x1ffffffc, RZ, 0xc0, !PT ;  /* 0x1ffffffc00047812 */ /* 0x000fe200078ec0ff */
[----:B------:R-:W-:-:S02]  /*0e90*/  IMAD R5, R5, -0x3, R152 ;  /* 0xfffffffd05057824 */ /* 0x000fc400078e0298 */
[----:B------:R-:W-:Y:S02]  /*0ea0*/  IMAD.IADD R2, R3, 0x1, R6 ;  /* 0x0000000103027824 */ /* 0x000fe400078e0206 */
[----:B------:R-:W-:Y:S02]  /*0eb0*/  IMAD.IADD R4, R155, 0x1, -R4 ;  /* 0x000000019b047824 */ /* 0x000fe400078e0a04 */
[----:B------:R-:W-:Y:S01]  /*0ec0*/  IMAD R23, R5, 0x40, R8 ;  /* 0x0000004005177824 */ /* 0x000fe200078e0208 */
[----:B------:R-:W-:Y:S01]  /*0ed0*/  LEA R2, R2, UR37, 0x1 ;  /* 0x0000002502027c11 */ /* 0x000fe2000f8e08ff */
[----:B------:R-:W-:-:S07]  /*0ee0*/  IMAD.SHL.U32 R19, R4, 0x8, RZ ;  /* 0x0000000804137824 */ /* 0x000fce00078e00ff */
.L_x_9965:
[----:B0-2--5:R-:W0:Y:S01]  /*0ef0*/  LDC.64 R4, c[0x0][0xc60] ;  /* 0x00031800ff047b82 */ /* 0x025e220000000a00 */
[----:B------:R-:W-:Y:S01]  /*0f00*/  ULDC.64 UR10, c[0x0][0x208] ;  /* 0x00008200000a7ab9 */ /* 0x000fe20000000a00 */
[----:B------:R-:W-:Y:S01]  /*0f10*/  ULDC.64 UR6, c[0x0][0xa28] ;  /* 0x00028a0000067ab9 */ /* 0x000fe20000000a00 */
[----:B------:R-:W-:Y:S01]  /*0f20*/  ULDC.64 UR8, c[0x0][0xa18] ;  /* 0x0002860000087ab9 */ /* 0x000fe20000000a00 */
[----:B0-----:R-:W-:-:S06]  /*0f30*/  IMAD.WIDE R4, R35, 0x4, R4 ;  /* 0x0000000423047825 */ /* 0x001fcc00078e0204 */
[----:B------:R-:W2:Y:S01]  /*0f40*/  LDG.E R4, desc[UR10][R4.64] ;  /* 0x0000000a04047981 */ /* 0x000ea2000c1e1900 */
        /* <DEDUP_REMOVED lines=17> */
[----:B-1----:R-:W-:-:S03]  /*1060*/  IMAD.U32 R6, RZ, RZ, UR8 ;  /* 0x00000008ff067e24 */ /* 0x002fc6000f8e00ff */
[----:B------:R-:W-:Y:S01]  /*1070*/  IMAD.U32 R7, RZ, RZ, UR9 ;  /* 0x00000009ff077e24 */ /* 0x000fe2000f8e00ff */
[----:B------:R-:W2:Y:S01]  /*1080*/  @P0 LDG.E R4, desc[UR10][R4.64] ;  /* 0x0000000a04040981 */ /* 0x000ea2000c1e1900 */
[----:B------:R-:W-:Y:S01]  /*1090*/  UISETP.NE.U32.AND UP0, UPT, UR6, URZ, UPT ;  /* 0x0000003f0600728c */ /* 0x000fe2000bf05070 */
[----:B------:R-:W-:Y:S02]  /*10a0*/  ULDC UR8, c[0x0][0x2e0] ;  /* 0x0000b80000087ab9 */ /* 0x000fe40000000800 */
[----:B---3--:R-:W3:Y:S01]  /*10b0*/  @P2 LDG.E R6, desc[UR10][R6.64] ;  /* 0x0000000a06062981 */ /* 0x008ee2000c1e1900 */
        /* <DEDUP_REMOVED lines=13> */
[----:B------:R-:W-:Y:S06]  /*1190*/  @P2 BRA `(.L_x_9920) ;  /* 0x0000000000402947 */ /* 0x000fec0003800000 */
        /* <DEDUP_REMOVED lines=16> */
.L_x_9920:
        /* <DEDUP_REMOVED lines=12> */
.L_x_9921:
        /* <DEDUP_REMOVED lines=15> */
.L_x_9922:
[----:B------:R-:W-:Y:S01]  /*1450*/  R2UR UR7, R17 ;  /* 0x00000000110772ca */ /* 0x000fe200000e0000 */
[----:B------:R-:W-:Y:S01]  /*1460*/  UIADD3 UR6, -UR4, UR8, URZ ;  /* 0x0000000804067290 */ /* 0x000fe2000fffe13f */
[----:B------:R-:W-:Y:S01]  /*1470*/  PLOP3.LUT P0, PT, PT, PT, PT, 0x80, 0x0 ;  /* 0x000000000000781c */ /* 0x000fe20003f0f070 */
[----:B------:R-:W-:Y:S01]  /*1480*/  UMOV UR5, 0xc0 ;  /* 0x000000c000057882 */ /* 0x000fe20000000000 */
[----:B------:R-:W-:Y:S01]  /*1490*/  IMAD.MOV.U32 R16, RZ, RZ, RZ ;  /* 0x000000ffff107224 */ /* 0x000fe200078e00ff */
[----:B------:R-:W-:Y:S01]  /*14a0*/  UIMAD UR5, UR61, UR5, 0x14f ;  /* 0x0000014f3d0574a4 */ /* 0x000fe2000f8e0205 */
[----:B------:R-:W-:Y:S01]  /*14b0*/  IMAD.MOV.U32 R3, RZ, RZ, RZ ;  /* 0x000000ffff037224 */ /* 0x000fe200078e00ff */
[----:B------:R-:W-:Y:S02]  /*14c0*/  UIADD3 UR4, UR6, 0x8f, URZ ;  /* 0x0000008f06047890 */ /* 0x000fe4000fffe03f */
[----:B------:R-:W-:Y:S01]  /*14d0*/  IMAD.U32 R18, RZ, RZ, UR6 ;  /* 0x00000006ff127e24 */ /* 0x000fe2000f8e00ff */
[----:B------:R-:W-:Y:S01]  /*14e0*/  CS2R R30, SRZ ;  /* 0x00000000001e7805 */ /* 0x000fe2000001ff00 */
[----:B------:R-:W-:Y:S01]  /*14f0*/  IMAD.MOV.U32 R71, RZ, RZ, RZ ;  /* 0x000000ffff477224 */ /* 0x000fe200078e00ff */
[----:B------:R-:W-:Y:S01]  /*1500*/  CS2R R52, SRZ ;  /* 0x0000000000347805 */ /* 0x000fe2000001ff00 */
[----:B------:R-:W-:Y:S01]  /*1510*/  IMAD.MOV.U32 R0, RZ, RZ, RZ ;  /* 0x000000ffff007224 */ /* 0x000fe200078e00ff */
        /* <DEDUP_REMOVED lines=17> */
[----:B------:R-:W-:Y:S01]  /*1630*/  IMAD.MOV.U32 R50, RZ, RZ, RZ ;  /* 0x000000ffff327224 */ /* 0x000fe200078e00ff */
        /* <DEDUP_REMOVED lines=8> */
[----:B------:R-:W-:Y:S01]  /*16c0*/  CS2R R74, SRZ ;  /* 0x00000000004a7805 */ /* 0x000fe2000001ff00 */
[----:B------:R-:W-:Y:S01]  /*16d0*/  IMAD.MOV.U32 R69, RZ, RZ, RZ ;  /* 0x000000ffff457224 */ /* 0x000fe200078e00ff */
[----:B------:R-:W-:Y:S01]  /*16e0*/  CS2R R6, SRZ ;  /* 0x0000000000067805 */ /* 0x000fe2000001ff00 */
[----:B------:R-:W-:Y:S01]  /*16f0*/  IMAD.MOV.U32 R12, RZ, RZ, RZ ;  /* 0x000000ffff0c7224 */ /* 0x000fe200078e00ff */
[----:B------:R-:W-:Y:S01]  /*1700*/  PLOP3.LUT P1, PT, PT, PT, UP0, 0x80, 0x0 ;  /* 0x000000000000781c */ /* 0x000fe20003f2f008 */
[----:B------:R-:W-:Y:S02]  /*1710*/  IMAD.MOV.U32 R81, RZ, RZ, RZ ;  /* 0x000000ffff517224 */ /* 0x000fe400078e00ff */
[----:B------:R-:W-:-:S02]  /*1720*/  IMAD.MOV.U32 R14, RZ, RZ, RZ ;  /* 0x000000ffff0e7224 */ /* 0x000fc400078e00ff */
[----:B------:R-:W-:Y:S02]  /*1730*/  IMAD.MOV.U32 R83, RZ, RZ, RZ ;  /* 0x000000ffff537224 */ /* 0x000fe400078e00ff */
[----:B------:R-:W-:Y:S02]  /*1740*/  IMAD.MOV.U32 R24, RZ, RZ, RZ ;  /* 0x000000ffff187224 */ /* 0x000fe400078e00ff */
[----:B------:R-:W-:-:S04]  /*1750*/  IMAD.MOV.U32 R85, RZ, RZ, RZ ;  /* 0x000000ffff557224 */ /* 0x000fc800078e00ff */
[----:B------:R-:W-:Y:S05]  /*1760*/  @!P1 BRA `(.L_x_9923) ;  /* 0x000000c000889947 */ /* 0x000fea0003800000 */
[----:B------:R-:W0:Y:S01]  /*1770*/  SHFL.IDX PT, R0, R152, RZ, 0x1f ;  /* 0x00001fff98007589 */ /* 0x000e2200000e0000 */
[----:B------:R-:W-:-:S04]  /*1780*/  UIADD3 UR6, UR37, 0x24300, URZ ;  /* 0x0002430025067890 */ /* 0x000fc8000fffe03f */
[----:B------:R-:W-:-:S06]  /*1790*/  ULOP3.LUT UP0, URZ, UR6, 0x9f, URZ, 0xc0, !UPT ;  /* 0x0000009f063f7892 */ /* 0x000fcc000f80c03f */
[----:B------:R-:W-:Y:S02]  /*17a0*/  PLOP3.LUT P0, PT, PT, PT, UP0, 0x80, 0x0 ;  /* 0x000000000000781c */ /* 0x000fe40003f0f008 */
[----:B0-----:R-:W-:-:S13]  /*17b0*/  R2UR UR7, R0 ;  /* 0x00000000000772ca */ /* 0x001fda00000e0000 */
        /* <DEDUP_REMOVED lines=28> */
.L_x_9924:
        /* <DEDUP_REMOVED lines=11> */
.L_x_10053:
[----:B------:R-:W-:Y:S05]  /*1a30*/  @!P0 BRA `(.L_x_9926) ;  /* 0x0000000000048947 */ /* 0x000fea0003800000 */
[----:B------:R-:W-:Y:S01]  /*1a40*/  BPT.TRAP 0x1 ;  /* 0x000000040000795c */ /* 0x000fe20000300000 */
.L_x_9926:
[----:B0-----:R-:W-:Y:S02]  /*1a50*/  IMAD.U32 R3, RZ, RZ, UR36 ;  /* 0x00000024ff037e24 */ /* 0x001fe4000f8e00ff */
[----:B------:R-:W-:-:S03]  /*1a60*/  IMAD.U32 R0, RZ, RZ, UR38 ;  /* 0x00000026ff007e24 */ /* 0x000fc6000f8e00ff */
[----:B------:R-:W-:Y:S02]  /*1a70*/  LEA R3, R3, UR37, 0x3 ;  /* 0x0000002503037c11 */ /* 0x000fe4000f8e18ff */
[----:B------:R-:W-:-:S04]  /*1a80*/  SHF.L.U32 R0, R0, 0x1f, RZ ;  /* 0x0000001f00007819 */ /* 0x000fc800000006ff */
[----:B------:R0:W1:Y:S01]  /*1a90*/  SYNCS.PHASECHK.TRANS64.TRYWAIT P2, [R3+URZ+0x31c30], R0 ;  /* 0x031c3000030075a7 */ /* 0x000062000804017f */
[----:B------:R-:W-:Y:S05]  /*1aa0*/  @!P0 BRA `(.L_x_9927) ;  /* 0x0000000000048947 */ /* 0x000fea0003800000 */
[----:B------:R-:W-:Y:S01]  /*1ab0*/  BPT.TRAP 0x1 ;  /* 0x000000040000795c */ /* 0x000fe20000300000 */
.L_x_9927:
[----:B------:R-:W2:Y:S01]  /*1ac0*/  S2R R4, SR_TID.X ;  /* 0x0000000000047919 */ /* 0x000ea20000002100 */
[----:B------:R-:W-:Y:S01]  /*1ad0*/  IMAD.MOV.U32 R71, RZ, RZ, RZ ;  /* 0x000000ffff477224 */ /* 0x000fe200078e00ff */
[----:B--2---:R-:W-:Y:S01]  /*1ae0*/  LOP3.LUT P1, RZ, R4, 0x7f, RZ, 0xc0, !PT ;  /* 0x0000007f04ff7812 */ /* 0x004fe2000782c0ff */
[----:B-1----:R-:W-:-:S12]  /*1af0*/  @P2 BRA `(.L_x_9928) ;  /* 0x0000000000082947 */ /* 0x002fd80003800000 */
[----:B------:R-:W1:Y:S02]  /*1b00*/  SYNCS.PHASECHK.TRANS64.TRYWAIT P2, [R3+URZ+0x31c30], R0 ;  /* 0x031c3000030075a7 */ /* 0x000e64000804017f */
[----:B-1----:R-:W-:Y:S05]  /*1b10*/  @!P2 BRA `(.L_x_9929) ;  /* 0x000001240078a947 */ /* 0x002fea0003800000 */
.L_x_9928:
[----:B------:R-:W-:Y:S05]  /*1b20*/  WARPSYNC.ALL ;  /* 0x0000000000007948 */ /* 0x000fea0003800000 */
[----:B------:R-:W-:Y:S01]  /*1b30*/  UIADD3 UR4, UR37, 0x16a00, URZ ;  /* 0x00016a0025047890 */ /* 0x000fe2000fffe03f */
[----:B------:R-:W-:Y:S01]  /*1b40*/  WARPGROUP.ARRIVE ;  /* 0x00000000000079c5 */ /* 0x000fe20000000000 */
[----:B------:R-:W-:Y:S01]  /*1b50*/  ULOP3.LUT UR6, UR40, 0x10000, URZ, 0xfc, !UPT ;  /* 0x0001000028067892 */ /* 0x000fe2000f8efc3f */
[----:B------:R-:W-:Y:S01]  /*1b60*/  R2UR UR52, R18 ;  /* 0x00000000123472ca */ /* 0x000fe200000e0000 */
[----:B------:R-:W-:Y:S01]  /*1b70*/  USHF.R.U32.HI UR4, URZ, 0x4, UR4 ;  /* 0x000000043f047899 */ /* 0x000fe20008011604 */
[----:B------:R-:W-:Y:S01]  /*1b80*/  R2UR UR53, R17 ;  /* 0x00000000113572ca */ /* 0x000fe200000e0000 */
[----:B------:R-:W-:Y:S01]  /*1b90*/  UMOV UR29, 0x80000020 ;  /* 0x80000020001d7882 */ /* 0x000fe20000000000 */
[----:B------:R-:W-:Y:S01]  /*1ba0*/  UMOV UR31, 0x80000020 ;  /* 0x80000020001f7882 */ /* 0x000fe20000000000 */
[----:B------:R-:W-:Y:S01]  /*1bb0*/  ULOP3.LUT UR4, UR4, 0x3fff, URZ, 0xc0, !UPT ;  /* 0x00003fff04047892 */ /* 0x000fe2000f8ec03f */
[----:B01----:R-:W-:Y:S01]  /*1bc0*/  IMAD.U32 R0, RZ, RZ, UR61 ;  /* 0x0000003dff007e24 */ /* 0x003fe2000f8e00ff */
[----:B------:R-:W-:Y:S01]  /*1bd0*/  UMOV UR28, UR6 ;  /* 0x00000006001c7c82 */ /* 0x000fe20008000000 */
[----:B------:R-:W-:Y:S01]  /*1be0*/  UMOV UR9, UR29 ;  /* 0x0000001d00097c82 */ /* 0x000fe20008000000 */
[----:B------:R-:W-:Y:S01]  /*1bf0*/  ULOP3.LUT UR5, UR4, 0x10000, URZ, 0xfc, !UPT ;  /* 0x0001000004057892 */ /* 0x000fe2000f8efc3f */
[----:B------:R-:W-:Y:S01]  /*1c00*/  IMAD R9, R0, 0xc0, R23 ;  /* 0x000000c000097824 */ /* 0x000fe200078e0217 */
[----:B------:R-:W-:Y:S01]  /*1c10*/  UMOV UR8, UR28 ;  /* 0x0000001c00087c82 */ /* 0x000fe20008000000 */
[----:B------:R-:W-:Y:S01]  /*1c20*/  UMOV UR11, 0x80000020 ;  /* 0x80000020000b7882 */ /* 0x000fe20000000000 */
[----:B------:R-:W-:Y:S01]  /*1c30*/  UIMAD UR4, UR36, 0x6c0, UR5 ;  /* 0x000006c0240478a4 */ /* 0x000fe2000f8e0205 */
[----:B------:R-:W-:Y:S01]  /*1c40*/  @!P1 VIADD R3, R3, 0x31c40 ;  /* 0x00031c4003039836 */ /* 0x000fe20000000000 */
[----:B------:R-:W-:Y:S01]  /*1c50*/  UMOV UR12, UR28 ;  /* 0x0000001c000c7c82 */ /* 0x000fe20008000000 */
[----:B------:R-:W-:Y:S01]  /*1c60*/  UMOV UR13, UR29 ;  /* 0x0000001d000d7c82 */ /* 0x000fe20008000000 */
[----:B------:R-:W-:-:S02]  /*1c70*/  UIADD3 UR10, UR4, 0x40, URZ ;  /* 0x00000040040a7890 */ /* 0x000fc4000fffe03f */
[----:B------:R-:W-:Y:S02]  /*1c80*/  UIADD3 UR14, UR4, 0xc0, URZ ;  /* 0x000000c0040e7890 */ /* 0x000fe4000fffe03f */
[----:B------:R-:W-:Y:S01]  /*1c90*/  UMOV UR30, UR4 ;  /* 0x00000004001e7c82 */ /* 0x000fe20008000000 */
[----:B------:R-:W-:Y:S01]  /*1ca0*/  UMOV UR15, 0x80000020 ;  /* 0x80000020000f7882 */ /* 0x000fe20000000000 */
[----:B------:R-:W-:Y:S01]  /*1cb0*/  HGMMA.64x16x16.F32.BF16 R96, gdesc[UR28], RZ, !UPT, gsb0 ;  /* 0x002000001c6079f0 */ /* 0x000fe2000c0018ff */
        /* <DEDUP_REMOVED lines=13> */
[----:B------:R-:W-:Y:S01]  /*1d90*/  UMOV UR31, 0x80000020 ;  /* 0x80000020001f7882 */ /* 0x000fe20000000000 */
[----:B------:R-:W-:-:S02]  /*1da0*/  UIADD3 UR7, UR6, 0x2, URZ ;  /* 0x0000000206077890 */ /* 0x000fc4000fffe03f */
        /* <DEDUP_REMOVED lines=45> */
[----:B------:R-:W-:Y:S03]  /*2080*/  HGMMA.64x16x16.F32.BF16 R32, gdesc[UR28], RZ, !UPT, gsb0 ;  /* 0x002000001c2079f0 */ /* 0x000fe6000c0018ff */
        /* <DEDUP_REMOVED lines=208> */
[----:B------:R-:W-:-:S04]  /*2d90*/  UIMAD UR6, UR39, -0x90, UR52 ;  /* 0xffffff70270678a4 */ /* 0x000fc8000f8e0234 */
[----:B------:R-:W-:Y:S02]  /*2da0*/  UIADD3 UR7, UR6, 0x90, URZ ;  /* 0x0000009006077890 */ /* 0x000fe4000fffe03f */
[----:B------:R-:W-:-:S04]  /*2db0*/  UIADD3 UR6, -UR53, 0x91, UR6 ;  /* 0x0000009135067890 */ /* 0x000fc8000fffe106 */
[----:B------:R-:W-:Y:S01]  /*2dc0*/  IMAD.U32 R13, RZ, RZ, UR7 ;  /* 0x00000007ff0d7e24 */ /* 0x000fe2000f8e00ff */
[----:B------:R-:W-:Y:S01]  /*2dd0*/  UIADD3 UR7, UR39, -0x2, URZ ;  /* 0xfffffffe27077890 */ /* 0x000fe2000fffe03f */
[----:B------:R-:W-:Y:S01]  /*2de0*/  IMAD.U32 R5, RZ, RZ, UR6 ;  /* 0x00000006ff057e24 */ /* 0x000fe2000f8e00ff */
[----:B------:R-:W-:Y:S01]  /*2df0*/  UIADD3 UR6, UR52, -UR53, URZ ;  /* 0x8000003534067290 */ /* 0x000fe2000fffe03f */
[C---:B------:R-:W-:Y:S02]  /*2e00*/  IMAD R13, R22.reuse, -0x2, R13 ;  /* 0xfffffffe160d7824 */ /* 0x040fe400078e020d */
[----:B------:R-:W-:Y:S01]  /*2e10*/  IMAD R112, R22, -0x2, R5 ;  /* 0xfffffffe16707824 */ /* 0x000fe200078e0205 */
[----:B------:R-:W-:-:S04]  /*2e20*/  UIMAD UR6, UR61, 0xc0, UR6 ;  /* 0x000000c03d0678a4 */ /* 0x000fc8000f8e0206 */
[----:B------:R-:W-:Y:S01]  /*2e30*/  VIADDMNMX R0, R9, R112, R13, PT ;  /* 0x0000007009007246 */ /* 0x000fe2000380010d */
[----:B------:R-:W-:Y:S01]  /*2e40*/  UIMAD.WIDE UR10, UR6, 0x38e38e39, URZ ;  /* 0x38e38e39060a78a5 */ /* 0x000fe2000f8e023f */
[----:B------:R-:W-:Y:S02]  /*2e50*/  IADD3 R112, R112, 0x8, R9 ;  /* 0x0000000870707810 */ /* 0x000fe40007ffe009 */
[C---:B------:R-:W-:Y:S01]  /*2e60*/  ISETP.GT.AND P2, PT, R0.reuse, RZ, PT ;  /* 0x000000ff0000720c */ /* 0x040fe20003f44270 */
[----:B------:R-:W-:Y:S01]  /*2e70*/  USHF.R.U32.HI UR6, URZ, 0x1f, UR11 ;  /* 0x0000001f3f067899 */ /* 0x000fe2000801160b */
[C---:B------:R-:W-:Y:S02]  /*2e80*/  ISETP.GT.AND P3, PT, R0.reuse, 0x1, PT ;  /* 0x000000010000780c */ /* 0x040fe40003f64270 */
[----:B------:R-:W-:Y:S01]  /*2e90*/  ISETP.GT.AND P4, PT, R0, 0x8, PT ;  /* 0x000000080000780c */ /* 0x000fe20003f84270 */
[----:B------:R-:W-:Y:S01]  /*2ea0*/  ULEA.HI.SX32 UR6, UR11, UR6, 0x1b ;  /* 0x000000060b067291 */ /* 0x000fe2000f8fda3f */
[----:B------:R-:W-:-:S03]  /*2eb0*/  VIMNMX R13, R13, R112, PT ;  /* 0x000000700d0d7248 */ /* 0x000fc60003fe0100 */
[----:B------:R-:W-:-:S04]  /*2ec0*/  UISETP.LT.AND UP0, UPT, URZ, UR6, UPT ;  /* 0x000000063f00728c */ /* 0x000fc8000bf01270 */
[----:B------:R-:W-:-:S04]  /*2ed0*/  USEL UR14, URZ, UR6, !UP0 ;  /* 0x000000063f0e7287 */ /* 0x000fc8000c000000 */
[----:B------:R-:W-:Y:S01]  /*2ee0*/  UISETP.GE.AND UP0, UPT, UR7, UR14, UPT ;  /* 0x0000000e0700728c */ /* 0x000fe2000bf06270 */
        /* <DEDUP_REMOVED lines=29> */
[----:B------:R-:W-:-:S02]  /*30c0*/  FMNMX.FTZ R5, R4, R120, !PT ;  /* 0x0000007804057209 */ /* 0x000fc40007810000 */
        /* <DEDUP_REMOVED lines=90> */
[----:B------:R-:W-:-:S04]  /*3670*/  ISETP.GT.AND P4, PT, R13, 0x8, PT ;  /* 0x000000080d00780c */ /* 0x000fc80003f84270 */
        /* <DEDUP_REMOVED lines=35> */
[----:B------:R-:W-:Y:S02]  /*38b0*/  FSEL R24, R24, -INF , P3 ;  /* 0xff80000018187808 */ /* 0x000fe40001800000 */
        /* <DEDUP_REMOVED lines=12> */
[----:B------:R-:W0:Y:S03]  /*3980*/  SHFL.BFLY PT, R0, R5, 0x2, 0x1f ;  /* 0x0c401f0005007f89 */ /* 0x000e2600000e0000 */
        /* <DEDUP_REMOVED lines=10> */
[----:B------:R-:W-:Y:S01]  /*3a30*/  ISETP.GT.AND P3, PT, R13, 0x39, PT ;  /* 0x000000390d00780c */ /* 0x000fe20003f64270 */
[----:B------:R-:W0:Y:S03]  /*3a40*/  SHFL.BFLY PT, R0, R11, 0x1, 0x1f ;  /* 0x0c201f000b007f89 */ /* 0x000e2600000e0000 */
        /* <DEDUP_REMOVED lines=11> */
[----:B------:R-:W-:Y:S01]  /*3b00*/  FMUL.FTZ R7, R0, UR4 ;  /* 0x0000000400077c20 */ /* 0x000fe20008410000 */
[----:B------:R-:W-:-:S04]  /*3b10*/  ISETP.GT.AND P3, PT, R13, 0x61, PT ;  /* 0x000000610d00780c */ /* 0x000fc80003f64270 */
[----:B------:R-:W-:Y:S02]  /*3b20*/  FSEL R7, R7, RZ, P2 ;  /* 0x000000ff07077208 */ /* 0x000fe40001000000 */
[----:B------:R-:W-:-:S03]  /*3b30*/  ISETP.GT.AND P2, PT, R13, RZ, PT ;  /* 0x000000ff0d00720c */ /* 0x000fc60003f44270 */
[--C-:B------:R-:W-:Y:S01]  /*3b40*/  FFMA.FTZ R49, R70, UR4, -R7.reuse ;  /* 0x0000000446317c23 */ /* 0x100fe20008010807 */
[----:B------:R-:W-:Y:S01]  /*3b50*/  FSEL R98, R98, -INF , P2 ;  /* 0xff80000062627808 */ /* 0x000fe20001000000 */
[--C-:B------:R-:W-:Y:S01]  /*3b60*/  FFMA.FTZ R55, R12, UR4, -R7.reuse ;  /* 0x000000040c377c23 */ /* 0x100fe20008010807 */
[----:B------:R-:W-:Y:S01]  /*3b70*/  ISETP.GT.AND P2, PT, R13, 0x9, PT ;  /* 0x000000090d00780c */ /* 0x000fe20003f44270 */
[--C-:B------:R-:W-:Y:S01]  /*3b80*/  FFMA.FTZ R57, R8, UR4, -R7.reuse ;  /* 0x0000000408397c23 */ /* 0x100fe20008010807 */
[----:B------:R-:W-:Y:S01]  /*3b90*/  FMNMX.FTZ R15, R98, R99, !PT ;  /* 0x00000063620f7209 */ /* 0x000fe20007810000 */
        /* <DEDUP_REMOVED lines=8> */
[----:B------:R-:W-:Y:S01]  /*3c20*/  MUFU.EX2 R4, R4 ;  /* 0x0000000400047308 */ /* 0x000fe20000000800 */
[----:B------:R-:W-:Y:S01]  /*3c30*/  FMNMX.FTZ R21, R103, R112, !PT ;  /* 0x0000007067157209 */ /* 0x000fe20007810000 */
[--C-:B------:R-:W-:Y:S01]  /*3c40*/  FFMA.FTZ R11, R118, UR4, -R7.reuse ;  /* 0x00000004760b7c23 */ /* 0x100fe20008010807 */
[----:B------:R-:W-:Y:S01]  /*3c50*/  ISETP.GT.AND P2, PT, R13, 0x18, PT ;  /* 0x000000180d00780c */ /* 0x000fe20003f44270 */
[--C-:B------:R-:W-:Y:S01]  /*3c60*/  FFMA.FTZ R9, R116, UR4, -R7.reuse ;  /* 0x0000000474097c23 */ /* 0x100fe20008010807 */
[----:B------:R-:W-:Y:S01]  /*3c70*/  FMNMX.FTZ R110, R90, R21, !PT ;  /* 0x000000155a6e7209 */ /* 0x000fe20007810000 */
[--C-:B------:R-:W-:Y:S01]  /*3c80*/  FFMA.FTZ R84, R114, UR4, -R7.reuse ;  /* 0x0000000472547c23 */ /* 0x100fe20008010807 */
[----:B------:R-:W-:Y:S01]  /*3c90*/  FSEL R94, R94, -INF , P2 ;  /* 0xff8000005e5e7808 */ /* 0x000fe20001000000 */
[----:B------:R-:W0:Y:S01]  /*3ca0*/  MUFU.EX2 R5, R120 ;  /* 0x0000007800057308 */ /* 0x000e220000000800 */
        /* <DEDUP_REMOVED lines=9> */
[----:B------:R-:W1:Y:S01]  /*3d40*/  MUFU.EX2 R6, R6 ;  /* 0x0000000600067308 */ /* 0x000e620000000800 */
[----:B------:R-:W-:Y:S01]  /*3d50*/  ISETP.GT.AND P2, PT, R13, 0x28, PT ;  /* 0x000000280d00780c */ /* 0x000fe20003f44270 */
[--C-:B------:R-:W-:Y:S01]  /*3d60*/  FFMA.FTZ R53, R66, UR4, -R7.reuse ;  /* 0x0000000442357c23 */ /* 0x100fe20008010807 */
[----:B------:R-:W-:Y:S01]  /*3d70*/  FMNMX.FTZ R110, R29, R110, !PT ;  /* 0x0000006e1d6e7209 */ /* 0x000fe20007810000 */
[----:B------:R-:W-:Y:S01]  /*3d80*/  FFMA.FTZ R14, R28, UR4, -R7 ;  /* 0x000000041c0e7c23 */ /* 0x000fe20008010807 */
[----:B------:R-:W-:-:S02]  /*3d90*/  FSEL R86, R86, -INF , P2 ;  /* 0xff80000056567808 */ /* 0x000fc40001000000 */
[----:B------:R-:W-:Y:S01]  /*3da0*/  FMNMX.FTZ R25, R83, R110, !PT ;  /* 0x0000006e53197209 */ /* 0x000fe20007810000 */
[----:B------:R-:W2:Y:S01]  /*3db0*/  MUFU.EX2 R11, R11 ;  /* 0x0000000b000b7308 */ /* 0x000ea20000000800 */
[----:B------:R-:W-:Y:S02]  /*3dc0*/  ISETP.GT.AND P2, PT, R13, 0x30, PT ;  /* 0x000000300d00780c */ /* 0x000fe40003f44270 */
[----:B------:R-:W-:Y:S01]  /*3dd0*/  FMNMX.FTZ R106, R86, R25, !PT ;  /* 0x00000019566a7209 */ /* 0x000fe20007810000 */
[--C-:B------:R-:W-:Y:S01]  /*3de0*/  FFMA.FTZ R25, R104, UR4, -R7.reuse ;  /* 0x0000000468197c23 */ /* 0x100fe20008010807 */
[----:B------:R-:W-:Y:S01]  /*3df0*/  FSEL R41, R74, -INF , P2 ;  /* 0xff8000004a297808 */ /* 0x000fe20001000000 */
[----:B------:R-:W-:Y:S01]  /*3e00*/  FFMA.FTZ R74, R100, UR4, -R7 ;  /* 0x00000004644a7c23 */ /* 0x000fe20008010807 */
[----:B------:R-:W-:Y:S01]  /*3e10*/  FMNMX.FTZ R106, R87, R106, !PT ;  /* 0x0000006a576a7209 */ /* 0x000fe20007810000 */
[----:B------:R-:W3:Y:S01]  /*3e20*/  MUFU.EX2 R9, R9 ;  /* 0x0000000900097308 */ /* 0x000ee20000000800 */
[----:B------:R-:W-:-:S02]  /*3e30*/  ISETP.GT.AND P2, PT, R13, 0x38, PT ;  /* 0x000000380d00780c */ /* 0x000fc40003f44270 */
[----:B------:R-:W-:Y:S02]  /*3e40*/  FMNMX.FTZ R106, R41, R106, !PT ;  /* 0x0000006a296a7209 */ /* 0x000fe40007810000 */
[----:B------:R-:W-:Y:S02]  /*3e50*/  FSEL R78, R78, -INF , P2 ;  /* 0xff8000004e4e7808 */ /* 0x000fe40001000000 */
[----:B------:R-:W-:Y:S01]  /*3e60*/  FMNMX.FTZ R33, R75, R106, !PT ;  /* 0x0000006a4b217209 */ /* 0x000fe20007810000 */
[----:B------:R-:W4:Y:S01]  /*3e70*/  MUFU.EX2 R84, R84 ;  /* 0x0000005400547308 */ /* 0x000f220000000800 */
[----:B------:R-:W-:Y:S02]  /*3e80*/  ISETP.GT.AND P2, PT, R13, 0x40, PT ;  /* 0x000000400d00780c */ /* 0x000fe40003f44270 */
[----:B------:R-:W-:Y:S01]  /*3e90*/  FMNMX.FTZ R100, R78, R33, !PT ;  /* 0x000000214e647209 */ /* 0x000fe20007810000 */
[--C-:B------:R-:W-:Y:S01]  /*3ea0*/  FFMA.FTZ R33, R96, UR4, -R7.reuse ;  /* 0x0000000460217c23 */ /* 0x100fe20008010807 */
[----:B------:R-:W-:Y:S01]  /*3eb0*/  FSEL R61, R58, -INF , P2 ;  /* 0xff8000003a3d7808 */ /* 0x000fe20001000000 */
[----:B------:R-:W-:Y:S01]  /*3ec0*/  FFMA.FTZ R58, R92, UR4, -R7 ;  /* 0x000000045c3a7c23 */ /* 0x000fe20008010807 */
[----:B------:R-:W-:Y:S01]  /*3ed0*/  FMNMX.FTZ R100, R79, R100, !PT ;  /* 0x000000644f647209 */ /* 0x000fe20007810000 */
[----:B------:R-:W-:Y:S01]  /*3ee0*/  MUFU.EX2 R15, R15 ;  /* 0x0000000f000f7308 */ /* 0x000fe20000000800 */
[----:B------:R-:W-:-:S02]  /*3ef0*/  ISETP.GT.AND P2, PT, R13, 0x48, PT ;  /* 0x000000480d00780c */ /* 0x000fc40003f44270 */
[----:B------:R-:W-:Y:S02]  /*3f00*/  FMNMX.FTZ R100, R61, R100, !PT ;  /* 0x000000643d647209 */ /* 0x000fe40007810000 */
[----:B------:R-:W-:Y:S02]  /*3f10*/  FSEL R62, R62, -INF , P2 ;  /* 0xff8000003e3e7808 */ /* 0x000fe40001000000 */
[----:B------:R-:W-:Y:S01]  /*3f20*/  FMNMX.FTZ R37, R59, R100, !PT ;  /* 0x000000643b257209 */ /* 0x000fe20007810000 */
[----:B------:R-:W-:Y:S01]  /*3f30*/  MUFU.EX2 R88, R88 ;  /* 0x0000005800587308 */ /* 0x000fe20000000800 */
        /* <DEDUP_REMOVED lines=13> */
[----:B------:R-:W-:Y:S02]  /*4010*/  FMNMX.FTZ R76, R54, R45, !PT ;  /* 0x0000002d364c7209 */ /* 0x000fe40007810000 */
[----:B------:R-:W-:Y:S01]  /*4020*/  FSEL R73, R42, -INF , P2 ;  /* 0xff8000002a497808 */ /* 0x000fe20001000000 */
[----:B------:R-:W-:Y:S01]  /*4030*/  FFMA.FTZ R42, R72, UR4, -R7 ;  /* 0x00000004482a7c23 */ /* 0x000fe20008010807 */
[----:B------:R-:W-:Y:S01]  /*4040*/  FMNMX.FTZ R76, R69, R76, !PT ;  /* 0x0000004c454c7209 */ /* 0x000fe20007810000 */
[----:B------:R-:W-:Y:S01]  /*4050*/  MUFU.EX2 R25, R25 ;  /* 0x0000001900197308 */ /* 0x000fe20000000800 */
[----:B------:R-:W-:-:S02]  /*4060*/  FSEL R72, R43, -INF , P3 ;  /* 0xff8000002b487808 */ /* 0x000fc40001800000 */
[----:B------:R-:W-:Y:S02]  /*4070*/  ISETP.GT.AND P2, PT, R13, 0x68, PT ;  /* 0x000000680d00780c */ /* 0x000fe40003f44270 */
[----:B------:R-:W-:Y:S02]  /*4080*/  FMNMX.FTZ R43, R73, R76, !PT ;  /* 0x0000004c492b7209 */ /* 0x000fe40007810000 */
[----:B------:R-:W-:Y:S01]  /*4090*/  ISETP.GT.AND P3, PT, R13, 0x69, PT ;  /* 0x000000690d00780c */ /* 0x000fe20003f64270 */
[----:B------:R-:W-:Y:S01]  /*40a0*/  MUFU.EX2 R74, R74 ;  /* 0x0000004a004a7308 */ /* 0x000fe20000000800 */
[----:B------:R-:W-:Y:S02]  /*40b0*/  FSEL R76, R46, -INF , P2 ;  /* 0xff8000002e4c7808 */ /* 0x000fe40001000000 */
[----:B------:R-:W-:Y:S02]  /*40c0*/  FMNMX.FTZ R45, R72, R43, !PT ;  /* 0x0000002b482d7209 */ /* 0x000fe40007810000 */
[----:B------:R-:W-:Y:S01]  /*40d0*/  FSEL R70, R47, -INF , P3 ;  /* 0xff8000002f467808 */ /* 0x000fe20001800000 */
[----:B------:R-:W-:Y:S01]  /*40e0*/  FFMA.FTZ R47, R56, UR4, -R7 ;  /* 0x00000004382f7c23 */ /* 0x000fe20008010807 */
[----:B------:R-:W-:Y:S01]  /*40f0*/  ISETP.GT.AND P2, PT, R13, 0x70, PT ;  /* 0x000000700d00780c */ /* 0x000fe20003f44270 */
[----:B------:R5:W-:Y:S01]  /*4100*/  MUFU.EX2 R43, R49 ;  /* 0x00000031002b7308 */ /* 0x000be20000000800 */
[----:B------:R-:W-:-:S02]  /*4110*/  FMNMX.FTZ R45, R76, R45, !PT ;  /* 0x0000002d4c2d7209 */ /* 0x000fc40007810000 */
[----:B------:R-:W-:Y:S02]  /*4120*/  ISETP.GT.AND P3, PT, R13, 0x71, PT ;  /* 0x000000710d00780c */ /* 0x000fe40003f64270 */
[----:B------:R-:W-:Y:S01]  /*4130*/  FSEL R77, R34, -INF , P2 ;  /* 0xff800000224d7808 */ /* 0x000fe20001000000 */
[--C-:B------:R-:W-:Y:S01]  /*4140*/  FFMA.FTZ R34, R68, UR4, -R7.reuse ;  /* 0x0000000444227c23 */ /* 0x100fe20008010807 */
[----:B------:R-:W-:Y:S01]  /*4150*/  FMNMX.FTZ R46, R70, R45, !PT ;  /* 0x0000002d462e7209 */ /* 0x000fe20007810000 */
[----:B------:R-:W-:Y:S01]  /*4160*/  MUFU.EX2 R33, R33 ;  /* 0x0000002100217308 */ /* 0x000fe20000000800 */
[----:B------:R-:W-:Y:S01]  /*4170*/  FSEL R68, R35, -INF , P3 ;  /* 0xff80000023447808 */ /* 0x000fe20001800000 */
[----:B-----5:R-:W-:Y:S01]  /*4180*/  FFMA.FTZ R49, R20, UR4, -R7 ;  /* 0x0000000414317c23 */ /* 0x020fe20008010807 */
[----:B------:R-:W-:Y:S02]  /*4190*/  ISETP.GT.AND P2, PT, R13, 0x78, PT ;  /* 0x000000780d00780c */ /* 0x000fe40003f44270 */
[----:B------:R-:W-:-:S02]  /*41a0*/  FMNMX.FTZ R35, R77, R46, !PT ;  /* 0x0000002e4d237209 */ /* 0x000fc40007810000 */
[----:B------:R-:W-:Y:S01]  /*41b0*/  ISETP.GT.AND P3, PT, R13, 0x79, PT ;  /* 0x000000790d00780c */ /* 0x000fe20003f64270 */
[----:B------:R-:W-:Y:S01]  /*41c0*/  MUFU.EX2 R58, R58 ;  /* 0x0000003a003a7308 */ /* 0x000fe20000000800 */
[----:B------:R-:W-:Y:S01]  /*41d0*/  FSEL R80, R38, -INF , P2 ;  /* 0xff80000026507808 */ /* 0x000fe20001000000 */
[--C-:B------:R-:W-:Y:S01]  /*41e0*/  FFMA.FTZ R38, R64, UR4, -R7.reuse ;  /* 0x0000000440267c23 */ /* 0x100fe20008010807 */
[----:B------:R-:W-:Y:S02]  /*41f0*/  FMNMX.FTZ R45, R68, R35, !PT ;  /* 0x00000023442d7209 */ /* 0x000fe40007810000 */
[----:B------:R-:W-:Y:S01]  /*4200*/  FSEL R56, R39, -INF , P3 ;  /* 0xff80000027387808 */ /* 0x000fe20001800000 */
[--C-:B------:R-:W-:Y:S01]  /*4210*/  FFMA.FTZ R39, R32, UR4, -R7.reuse ;  /* 0x0000000420277c23 */ /* 0x100fe20008010807 */
[C---:B------:R-:W-:Y:S01]  /*4220*/  ISETP.GT.AND P2, PT, R13.reuse, 0x80, PT ;  /* 0x000000800d00780c */ /* 0x040fe20003f44270 */
[----:B------:R5:W-:Y:S01]  /*4230*/  MUFU.EX2 R35, R47 ;  /* 0x0000002f00237308 */ /* 0x000be20000000800 */
[----:B------:R-:W-:Y:S01]  /*4240*/  FMNMX.FTZ R45, R80, R45, !PT ;  /* 0x0000002d502d7209 */ /* 0x000fe20007810000 */
[----:B------:R-:W-:Y:S01]  /*4250*/  FFMA.FTZ R32, R36, UR4, -R7 ;  /* 0x0000000424207c23 */ /* 0x000fe20008010807 */
[----:B------:R-:W-:-:S02]  /*4260*/  ISETP.GT.AND P3, PT, R13, 0x81, PT ;  /* 0x000000810d00780c */ /* 0x000fc40003f64270 */
[----:B------:R-:W-:Y:S02]  /*4270*/  FSEL R26, R26, -INF , P2 ;  /* 0xff8000001a1a7808 */ /* 0x000fe40001000000 */
[----:B------:R-:W-:Y:S01]  /*4280*/  FMNMX.FTZ R45, R56, R45, !PT ;  /* 0x0000002d382d7209 */ /* 0x000fe20007810000 */
[----:B------:R-:W-:Y:S01]  /*4290*/  MUFU.EX2 R37, R37 ;  /* 0x0000002500257308 */ /* 0x000fe20000000800 */
[----:B------:R-:W-:Y:S01]  /*42a0*/  ISETP.GT.AND P2, PT, R13, 0x88, PT ;  /* 0x000000880d00780c */ /* 0x000fe20003f44270 */
[--C-:B-----5:R-:W-:Y:S01]  /*42b0*/  FFMA.FTZ R47, R48, UR4, -R7.reuse ;  /* 0x00000004302f7c23 */ /* 0x120fe20008010807 */
[----:B------:R-:W-:Y:S02]  /*42c0*/  FSEL R27, R27, -INF , P3 ;  /* 0xff8000001b1b7808 */ /* 0x000fe40001800000 */
[----:B------:R-:W-:Y:S01]  /*42d0*/  FMNMX.FTZ R46, R26, R45, !PT ;  /* 0x0000002d1a2e7209 */ /* 0x000fe20007810000 */
[--C-:B------:R-:W-:Y:S01]  /*42e0*/  FFMA.FTZ R45, R40, UR4, -R7.reuse ;  /* 0x00000004282d7c23 */ /* 0x100fe20008010807 */
[----:B------:R-:W-:Y:S01]  /*42f0*/  ISETP.GT.AND P3, PT, R13, 0x89, PT ;  /* 0x000000890d00780c */ /* 0x000fe20003f64270 */
[--C-:B------:R-:W-:Y:S01]  /*4300*/  FFMA.FTZ R40, R44, UR4, -R7.reuse ;  /* 0x000000042c287c23 */ /* 0x100fe20008010807 */
[----:B------:R-:W-:Y:S01]  /*4310*/  FSEL R30, R30, -INF , P2 ;  /* 0xff8000001e1e7808 */ /* 0x000fe20001000000 */
[--C-:B------:R-:W-:Y:S01]  /*4320*/  FFMA.FTZ R44, R10, UR4, -R7.reuse ;  /* 0x000000040a2c7c23 */ /* 0x100fe20008010807 */
[----:B------:R-:W-:Y:S01]  /*4330*/  FMNMX.FTZ R13, R27, R46, !PT ;  /* 0x0000002e1b0d7209 */ /* 0x000fe20007810000 */
[--C-:B------:R-:W-:Y:S01]  /*4340*/  FFMA.FTZ R46, R52, UR4, -R7.reuse ;  /* 0x00000004342e7c23 */ /* 0x100fe20008010807 */
[----:B------:R-:W-:Y:S01]  /*4350*/  FSEL R31, R31, -INF , P3 ;  /* 0xff8000001f1f7808 */ /* 0x000fe20001800000 */
[----:B------:R-:W-:Y:S01]  /*4360*/  FFMA.FTZ R52, R60, UR4, -R7 ;  /* 0x000000043c347c23 */ /* 0x000fe20008010807 */
[----:B------:R-:W-:Y:S01]  /*4370*/  FMNMX.FTZ R12, R30, R13, !PT ;  /* 0x0000000d1e0c7209 */ /* 0x000fe20007810000 */
[----:B------:R-:W-:Y:S03]  /*4380*/  MUFU.EX2 R50, R50 ;  /* 0x0000003200327308 */ /* 0x000fe60000000800 */
[----:B------:R-:W-:-:S05]  /*4390*/  FMNMX.FTZ R12, R31, R12, !PT ;  /* 0x0000000c1f0c7209 */ /* 0x000fca0007810000 */
[----:B------:R-:W5:Y:S01]  /*43a0*/  SHFL.BFLY PT, R13, R12, 0x2, 0x1f ;  /* 0x0c401f000c0d7f89 */ /* 0x000f6200000e0000 */
[----:B------:R-:W-:Y:S08]  /*43b0*/  MUFU.EX2 R42, R42 ;  /* 0x0000002a002a7308 */ /* 0x000ff00000000800 */
[----:B------:R-:W-:Y:S08]  /*43c0*/  MUFU.EX2 R34, R34 ;  /* 0x0000002200227308 */ /* 0x000ff00000000800 */
[----:B------:R-:W-:Y:S01]  /*43d0*/  MUFU.EX2 R38, R38 ;  /* 0x0000002600267308 */ /* 0x000fe20000000800 */
[----:B-----5:R-:W-:Y:S01]  /*43e0*/  FMNMX.FTZ R48, R12, R13, !PT ;  /* 0x0000000d0c307209 */ /* 0x020fe20007810000 */
[----:B------:R-:W-:Y:S01]  /*43f0*/  FFMA.FTZ R12, R24, UR4, -R7 ;  /* 0x00000004180c7c23 */ /* 0x000fe20008010807 */
[----:B------:R-:W-:-:S05]  /*4400*/  @!P1 PRMT R7, RZ, 0x654, R3 ;  /* 0x00000654ff079816 */ /* 0x000fca0000000003 */
[----:B------:R-:W-:Y:S01]  /*4410*/  MUFU.EX2 R55, R55 ;  /* 0x0000003700377308 */ /* 0x000fe20000000800 */
[----:B------:R-:W5:Y:S01]  /*4420*/  SHFL.BFLY PT, R13, R48, 0x1, 0x1f ;  /* 0x0c201f00300d7f89 */ /* 0x000f6200000e0000 */
[----:B------:R4:W-:Y:S06]  /*4430*/  @!P1 SYNCS.ARRIVE.TRANS64.RED.A1T0 RZ, [R7+URZ], RZ ;  /* 0x000000ff07ff99a7 */ /* 0x0009ec000810043f */
[----:B------:R-:W-:Y:S08]  /*4440*/  MUFU.EX2 R46, R46 ;  /* 0x0000002e002e7308 */ /* 0x000ff00000000800 */
[----:B------:R-:W-:Y:S08]  /*4450*/  MUFU.EX2 R53, R53 ;  /* 0x0000003500357308 */ /* 0x000ff00000000800 */
[----:B------:R-:W-:Y:S01]  /*4460*/  MUFU.EX2 R45, R45 ;  /* 0x0000002d002d7308 */ /* 0x000fe20000000800 */
[----:B-----5:R-:W-:-:S04]  /*4470*/  FMNMX.FTZ R13, R48, R13, !PT ;  /* 0x0000000d300d7209 */ /* 0x020fc80007810000 */
[C---:B------:R-:W-:Y:S01]  /*4480*/  FSETP.NEU.FTZ.AND P2, PT, R13.reuse, -INF , PT ;  /* 0xff8000000d00780b */ /* 0x040fe20003f5d000 */
[----:B------:R-:W-:Y:S02]  /*4490*/  FMUL.FTZ R10, R13, UR4 ;  /* 0x000000040d0a7c20 */ /* 0x000fe40008410000 */
[----:B------:R-:W-:Y:S03]  /*44a0*/  MUFU.EX2 R52, R52 ;  /* 0x0000003400347308 */ /* 0x000fe60000000800 */
[----:B------:R-:W-:Y:S02]  /*44b0*/  FSEL R8, R10, RZ, P2 ;  /* 0x000000ff0a087208 */ /* 0x000fe40001000000 */
[----:B------:R-:W-:-:S03]  /*44c0*/  PLOP3.LUT P2, PT, PT, PT, UP0, 0x80, 0x0 ;  /* 0x000000000000781c */ /* 0x000fc60003f4f008 */
        /* <DEDUP_REMOVED lines=11> */
[----:B0-----:R-:W-:Y:S01]  /*4580*/  FADD.FTZ R61, R4, R5 ;  /* 0x00000005043d7221 */ /* 0x001fe20000010000 */
[--C-:B------:R-:W-:Y:S01]  /*4590*/  FFMA.FTZ R85, R95, UR4, -R8.reuse ;  /* 0x000000045f557c23 */ /* 0x100fe20008010808 */
[--C-:B------:R-:W-:Y:S01]  /*45a0*/  FFMA.FTZ R48, R78, UR4, -R8.reuse ;  /* 0x000000044e307c23 */ /* 0x100fe20008010808 */
[--C-:B------:R-:W-:Y:S01]  /*45b0*/  FFMA.FTZ R24, R29, UR4, -R8.reuse ;  /* 0x000000041d187c23 */ /* 0x100fe20008010808 */
[----:B-1----:R-:W-:Y:S01]  /*45c0*/  FADD.FTZ R66, R6, R61 ;  /* 0x0000003d06427221 */ /* 0x002fe20000010000 */
[----:B------:R-:W0:Y:S01]  /*45d0*/  MUFU.EX2 R99, R99 ;  /* 0x0000006300637308 */ /* 0x000e220000000800 */
[----:B--2---:R-:W-:Y:S01]  /*45e0*/  F2FP.BF16.F32.PACK_AB R6, R11, R6 ;  /* 0x000000060b06723e */ /* 0x004fe200000010ff */
[----:B------:R-:W-:Y:S01]  /*45f0*/  FFMA.FTZ R60, R59, UR4, -R8 ;  /* 0x000000043b3c7c23 */ /* 0x000fe20008010808 */
[----:B------:R-:W-:Y:S01]  /*4600*/  FADD.FTZ R66, R11, R66 ;  /* 0x000000420b427221 */ /* 0x000fe20000010000 */
[--C-:B------:R-:W-:Y:S01]  /*4610*/  FFMA.FTZ R29, R83, UR4, -R8.reuse ;  /* 0x00000004531d7c23 */ /* 0x100fe20008010808 */
[--C-:B------:R-:W-:Y:S01]  /*4620*/  FFMA.FTZ R59, R62, UR4, -R8.reuse ;  /* 0x000000043e3b7c23 */ /* 0x100fe20008010808 */
[----:B------:R-:W-:Y:S01]  /*4630*/  FFMA.FTZ R62, R65, UR4, -R8 ;  /* 0x00000004413e7c23 */ /* 0x000fe20008010808 */
[----:B---3--:R-:W-:Y:S01]  /*4640*/  FADD.FTZ R65, R9, R66 ;  /* 0x0000004209417221 */ /* 0x008fe20000010000 */
[----:B------:R-:W1:Y:S01]  /*4650*/  MUFU.EX2 R102, R102 ;  /* 0x0000006600667308 */ /* 0x000e620000000800 */
[--C-:B------:R-:W-:Y:S01]  /*4660*/  FFMA.FTZ R28, R86, UR4, -R8.reuse ;  /* 0x00000004561c7c23 */ /* 0x100fe20008010808 */
[--C-:B------:R-:W-:Y:S01]  /*4670*/  FFMA.FTZ R64, R67, UR4, -R8.reuse ;  /* 0x0000000443407c23 */ /* 0x100fe20008010808 */
[--C-:B------:R-:W-:Y:S01]  /*4680*/  FFMA.FTZ R67, R76, UR4, -R8.reuse ;  /* 0x000000044c437c23 */ /* 0x100fe20008010808 */
[----:B----4-:R-:W-:Y:S01]  /*4690*/  FADD.FTZ R76, R84, R65 ;  /* 0x00000041544c7221 */ /* 0x010fe20000010000 */
[--C-:B------:R-:W-:Y:S01]  /*46a0*/  FFMA.FTZ R83, R87, UR4, -R8.reuse ;  /* 0x0000000457537c23 */ /* 0x100fe20008010808 */
[--C-:B------:R-:W-:Y:S01]  /*46b0*/  FFMA.FTZ R63, R63, UR4, -R8.reuse ;  /* 0x000000043f3f7c23 */ /* 0x100fe20008010808 */
        /* <DEDUP_REMOVED lines=15> */
[--C-:B------:R-:W-:Y:S01]  /*47b0*/  FFMA.FTZ R77, R77, UR4, -R8.reuse ;  /* 0x000000044d4d7c23 */ /* 0x100fe20008010808 */
[----:B------:R-:W-:Y:S01]  /*47c0*/  FFMA.FTZ R68, R68, UR4, -R8 ;  /* 0x0000000444447c23 */ /* 0x000fe20008010808 */
[----:B------:R-:W1:Y:S01]  /*47d0*/  MUFU.EX2 R81, R81 ;  /* 0x0000005100517308 */ /* 0x000e620000000800 */
[----:B--2---:R-:W-:Y:S01]  /*47e0*/  FADD.FTZ R11, R103, R78 ;  /* 0x0000004e670b7221 */ /* 0x004fe20000010000 */
[----:B------:R-:W-:Y:S01]  /*47f0*/  FFMA.FTZ R80, R80, UR4, -R8 ;  /* 0x0000000450507c23 */ /* 0x000fe20008010808 */
[----:B------:R-:W-:-:S02]  /*4800*/  F2FP.BF16.F32.PACK_AB R4, R5, R4 ;  /* 0x000000040504723e */ /* 0x000fc400000010ff */
[----:B------:R-:W-:Y:S02]  /*4810*/  F2FP.BF16.F32.PACK_AB R5, R99, R98 ;  /* 0x000000626305723e */ /* 0x000fe400000010ff */
[----:B------:R-:W-:Y:S01]  /*4820*/  F2FP.BF16.F32.PACK_AB R7, R103, R102 ;  /* 0x000000666707723e */ /* 0x000fe200000010ff */
[----:B------:R-:W2:Y:S01]  /*4830*/  MUFU.EX2 R20, R20 ;  /* 0x0000001400147308 */ /* 0x000ea20000000800 */
[----:B0-----:R-:W-:-:S03]  /*4840*/  FADD.FTZ R66, R10, R11 ;  /* 0x0000000b0a427221 */ /* 0x001fc60000010000 */
[----:B------:R0:W-:Y:S04]  /*4850*/  STSM.16.M88.4 [R2+0x24300], R4 ;  /* 0x0243000402007844 */ /* 0x0001e80000000200 */
[----:B------:R-:W3:Y:S01]  /*4860*/  MUFU.EX2 R85, R85 ;  /* 0x0000005500557308 */ /* 0x000ee20000000800 */
[----:B-1----:R-:W-:-:S07]  /*4870*/  FADD.FTZ R11, R81, R66 ;  /* 0x00000042510b7221 */ /* 0x002fce0000010000 */
[----:B------:R-:W1:Y:S01]  /*4880*/  MUFU.EX2 R24, R24 ;  /* 0x0000001800187308 */ /* 0x000e620000000800 */
[----:B--2---:R-:W-:Y:S01]  /*4890*/  FADD.FTZ R66, R20, R11 ;  /* 0x0000000b14427221 */ /* 0x004fe20000010000 */
[----:B0-----:R-:W-:-:S06]  /*48a0*/  F2FP.BF16.F32.PACK_AB R4, R82, R21 ;  /* 0x000000155204723e */ /* 0x001fcc00000010ff */
[----:B------:R-:W0:Y:S01]  /*48b0*/  MUFU.EX2 R29, R29 ;  /* 0x0000001d001d7308 */ /* 0x000e220000000800 */
[----:B---3--:R-:W-:Y:S01]  /*48c0*/  FADD.FTZ R11, R85, R66 ;  /* 0x00000042550b7221 */ /* 0x008fe20000010000 */
[----:B------:R-:W-:-:S06]  /*48d0*/  FFMA.FTZ R66, R30, UR4, -R8 ;  /* 0x000000041e427c23 */ /* 0x000fcc0008010808 */
[----:B------:R-:W2:Y:S01]  /*48e0*/  MUFU.EX2 R28, R28 ;  /* 0x0000001c001c7308 */ /* 0x000ea20000000800 */
[----:B-1----:R-:W-:-:S07]  /*48f0*/  FADD.FTZ R56, R24, R11 ;  /* 0x0000000b18387221 */ /* 0x002fce0000010000 */
[----:B------:R-:W1:Y:S01]  /*4900*/  MUFU.EX2 R83, R83 ;  /* 0x0000005300537308 */ /* 0x000e620000000800 */
[----:B0-----:R-:W-:-:S07]  /*4910*/  FADD.FTZ R11, R29, R56 ;  /* 0x000000381d0b7221 */ /* 0x001fce0000010000 */
[----:B------:R-:W0:Y:S08]  /*4920*/  MUFU.EX2 R36, R36 ;  /* 0x0000002400247308 */ /* 0x000e300000000800 */
[----:B------:R3:W-:Y:S08]  /*4930*/  MUFU.EX2 R3, R63 ;  /* 0x0000003f00037308 */ /* 0x0007f00000000800 */
[----:B------:R-:W4:Y:S01]  /*4940*/  MUFU.EX2 R75, R75 ;  /* 0x0000004b004b7308 */ /* 0x000f220000000800 */
[--C-:B---3--:R-:W-:Y:S01]  /*4950*/  FFMA.FTZ R63, R73, UR4, -R8.reuse ;  /* 0x00000004493f7c23 */ /* 0x108fe20008010808 */
[--C-:B------:R-:W-:Y:S01]  /*4960*/  FFMA.FTZ R73, R26, UR4, -R8.reuse ;  /* 0x000000041a497c23 */ /* 0x100fe20008010808 */
[----:B------:R-:W-:Y:S01]  /*4970*/  FADD.FTZ R26, R82, R65 ;  /* 0x00000041521a7221 */ /* 0x000fe20000010000 */
[----:B------:R-:W-:-:S03]  /*4980*/  FFMA.FTZ R65, R31, UR4, -R8 ;  /* 0x000000041f417c23 */ /* 0x000fc60008010808 */
[----:B------:R-:W-:Y:S01]  /*4990*/  FADD.FTZ R27, R25, R26 ;  /* 0x0000001a191b7221 */ /* 0x000fe20000010000 */
[----:B------:R-:W3:Y:S01]  /*49a0*/  MUFU.EX2 R48, R48 ;  /* 0x0000003000307308 */ /* 0x000ee20000000800 */
[----:B--2---:R-:W-:Y:S02]  /*49b0*/  FADD.FTZ R26, R28, R11 ;  /* 0x0000000b1c1a7221 */ /* 0x004fe40000010000 */
[----:B------:R-:W-:Y:S02]  /*49c0*/  FADD.FTZ R8, R74, R27 ;  /* 0x0000001b4a087221 */ /* 0x000fe40000010000 */
[----:B-1----:R-:W-:Y:S02]  /*49d0*/  FADD.FTZ R11, R83, R26 ;  /* 0x0000001a530b7221 */ /* 0x002fe40000010000 */
[----:B------:R-:W-:Y:S01]  /*49e0*/  FADD.FTZ R27, R33, R8 ;  /* 0x00000008211b7221 */ /* 0x000fe20000010000 */
[----:B------:R-:W1:Y:S01]  /*49f0*/  MUFU.EX2 R79, R79 ;  /* 0x0000004f004f7308 */ /* 0x000e620000000800 */
[----:B0-----:R-:W-:Y:S01]  /*4a00*/  FADD.FTZ R26, R36, R11 ;  /* 0x0000000b241a7221 */ /* 0x001fe20000010000 */
[----:B------:R-:W-:Y:S01]  /*4a10*/  F2FP.BF16.F32.PACK_AB R8, R84, R9 ;  /* 0x000000095408723e */ /* 0x000fe200000010ff */
[----:B------:R-:W-:Y:S01]  /*4a20*/  FADD.FTZ R30, R58, R27 ;  /* 0x0000001b3a1e7221 */ /* 0x000fe20000010000 */
[----:B------:R-:W-:-:S02]  /*4a30*/  F2FP.BF16.F32.PACK_AB R9, R81, R10 ;  /* 0x0000000a5109723e */ /* 0x000fc400000010ff */
[----:B------:R-:W-:Y:S01]  /*4a40*/  F2FP.BF16.F32.PACK_AB R10, R88, R15 ;  /* 0x0000000f580a723e */ /* 0x000fe200000010ff */
[----:B----4-:R-:W-:Y:S01]  /*4a50*/  FADD.FTZ R15, R75, R26 ;  /* 0x0000001a4b0f7221 */ /* 0x010fe20000010000 */
[----:B------:R-:W0:Y:S01]  /*4a60*/  MUFU.EX2 R41, R41 ;  /* 0x0000002900297308 */ /* 0x000e220000000800 */
[----:B------:R-:W-:Y:S01]  /*4a70*/  FADD.FTZ R5, R37, R30 ;  /* 0x0000001e25057221 */ /* 0x000fe20000010000 */
[----:B------:R-:W-:Y:S01]  /*4a80*/  F2FP.BF16.F32.PACK_AB R11, R85, R20 ;  /* 0x00000014550b723e */ /* 0x000fe200000010ff */
[----:B---3--:R-:W-:Y:S01]  /*4a90*/  FADD.FTZ R6, R48, R15 ;  /* 0x0000000f30067221 */ /* 0x008fe20000010000 */
[C---:B------:R-:W-:Y:S01]  /*4aa0*/  F2FP.BF16.F32.PACK_AB R26, R50.reuse, R37 ;  /* 0x00000025321a723e */ /* 0x040fe200000010ff */
[----:B------:R-:W-:Y:S01]  /*4ab0*/  FADD.FTZ R7, R50, R5 ;  /* 0x0000000532077221 */ /* 0x000fe20000010000 */
[----:B------:R-:W-:Y:S01]  /*4ac0*/  F2FP.BF16.F32.PACK_AB R5, R29, R24 ;  /* 0x000000181d05723e */ /* 0x000fe200000010ff */
[----:B------:R-:W-:Y:S01]  /*4ad0*/  STSM.16.M88.4 [R2+0x25b00], R8 ;  /* 0x025b000802007844 */ /* 0x000fe20000000200 */
        /* <DEDUP_REMOVED lines=11> */
[----:B------:R0:W-:Y:S01]  /*4b90*/  STSM.16.M88.4 [R2+0x27300], R4 ;  /* 0x0273000402007844 */ /* 0x0001e20000000200 */
[----:B------:R-:W-:Y:S01]  /*4ba0*/  F2FP.BF16.F32.PACK_AB R24, R58, R33 ;  /* 0x000000213a18723e */ /* 0x000fe200000010ff */
[----:B------:R-:W-:-:S02]  /*4bb0*/  IMAD.MOV.U32 R58, RZ, RZ, R71 ;  /* 0x000000ffff3a7224 */ /* 0x000fc400078e0047 */
[----:B------:R-:W-:Y:S01]  /*4bc0*/  FADD.FTZ R21, R35, R28 ;  /* 0x0000001c23157221 */ /* 0x000fe20000010000 */
[----:B------:R-:W-:Y:S01]  /*4bd0*/  F2FP.BF16.F32.PACK_AB R27, R79, R48 ;  /* 0x000000304f1b723e */ /* 0x000fe200000010ff */
[----:B------:R-:W3:Y:S01]  /*4be0*/  MUFU.EX2 R62, R62 ;  /* 0x0000003e003e7308 */ /* 0x000ee20000000800 */
[----:B--2---:R-:W-:Y:S01]  /*4bf0*/  FADD.FTZ R20, R60, R15 ;  /* 0x0000000f3c147221 */ /* 0x004fe20000010000 */
[----:B------:R-:W-:Y:S01]  /*4c00*/  FADD.FTZ R28, R38, R21 ;  /* 0x00000015261c7221 */ /* 0x000fe20000010000 */
[----:B------:R-:W-:Y:S01]  /*4c10*/  F2FP.BF16.F32.PACK_AB R29, R60, R41 ;  /* 0x000000293c1d723e */ /* 0x000fe200000010ff */
[----:B------:R-:W-:Y:S01]  /*4c20*/  STSM.16.M88.4 [R2+0x28b00], R24 ;  /* 0x028b001802007844 */ /* 0x000fe20000000200 */
[----:B------:R-:W-:Y:S01]  /*4c30*/  F2FP.BF16.F32.PACK_AB R30, R35, R34 ;  /* 0x00000022231e723e */ /* 0x000fe200000010ff */
[----:B------:R-:W-:Y:S01]  /*4c40*/  FADD.FTZ R21, R55, R28 ;  /* 0x0000001c37157221 */ /* 0x000fe20000010000 */
[----:B------:R-:W-:Y:S01]  /*4c50*/  F2FP.BF16.F32.PACK_AB R28, R43, R42 ;  /* 0x0000002a2b1c723e */ /* 0x000fe200000010ff */
[----:B------:R-:W2:Y:S01]  /*4c60*/  MUFU.EX2 R64, R64 ;  /* 0x0000004000407308 */ /* 0x000ea20000000800 */
[----:B-1----:R-:W-:Y:S01]  /*4c70*/  FADD.FTZ R15, R59, R20 ;  /* 0x000000143b0f7221 */ /* 0x002fe20000010000 */
[--C-:B------:R-:W-:Y:S01]  /*4c80*/  IMAD.MOV.U32 R60, RZ, RZ, R71.reuse ;  /* 0x000000ffff3c7224 */ /* 0x100fe200078e0047 */
[----:B0-----:R-:W-:Y:S01]  /*4c90*/  F2FP.BF16.F32.PACK_AB R4, R55, R38 ;  /* 0x000000263704723e */ /* 0x001fe200000010ff */
[--C-:B------:R-:W-:Y:S01]  /*4ca0*/  IMAD.MOV.U32 R55, RZ, RZ, R71.reuse ;  /* 0x000000ffff377224 */ /* 0x100fe200078e0047 */
[----:B------:R-:W-:Y:S01]  /*4cb0*/  F2FP.BF16.F32.PACK_AB R6, R53, R46 ;  /* 0x0000002e3506723e */ /* 0x000fe200000010ff */
[----:B------:R-:W-:-:S02]  /*4cc0*/  IMAD.MOV.U32 R48, RZ, RZ, R71 ;  /* 0x000000ffff307224 */ /* 0x000fc400078e0047 */
[----:B------:R-:W0:Y:S01]  /*4cd0*/  MUFU.EX2 R54, R54 ;  /* 0x0000003600367308 */ /* 0x000e220000000800 */
[C---:B---3--:R-:W-:Y:S01]  /*4ce0*/  FADD.FTZ R20, R62.reuse, R15 ;  /* 0x0000000f3e147221 */ /* 0x048fe20000010000 */
[----:B------:R-:W-:Y:S01]  /*4cf0*/  F2FP.BF16.F32.PACK_AB R31, R62, R59 ;  /* 0x0000003b3e1f723e */ /* 0x000fe200000010ff */
[----:B------:R-:W-:Y:S02]  /*4d00*/  IMAD.MOV.U32 R62, RZ, RZ, R71 ;  /* 0x000000ffff3e7224 */ /* 0x000fe400078e0047 */
[----:B------:R-:W-:Y:S01]  /*4d10*/  FADD.FTZ R15, R3, R20 ;  /* 0x00000014030f7221 */ /* 0x000fe20000010000 */
[----:B------:R-:W-:Y:S01]  /*4d20*/  FADD.FTZ R20, R46, R21 ;  /* 0x000000152e147221 */ /* 0x000fe20000010000 */
[----:B------:R1:W-:Y:S01]  /*4d30*/  STSM.16.M88.4 [R2+0x2a300], R28 ;  /* 0x02a3001c02007844 */ /* 0x0003e20000000200 */
[----:B------:R-:W3:Y:S01]  /*4d40*/  MUFU.EX2 R61, R61 ;  /* 0x0000003d003d7308 */ /* 0x000ee20000000800 */
[----:B--2---:R-:W-:Y:S01]  /*4d50*/  FADD.FTZ R15, R64, R15 ;  /* 0x0000000f400f7221 */ /* 0x004fe20000010000 */
[----:B------:R-:W-:Y:S01]  /*4d60*/  FADD.FTZ R20, R53, R20 ;  /* 0x0000001435147221 */ /* 0x000fe20000010000 */
[----:B------:R-:W-:-:S02]  /*4d70*/  IMAD.MOV.U32 R59, RZ, RZ, R71 ;  /* 0x000000ffff3b7224 */ /* 0x000fc400078e0047 */
[--C-:B------:R-:W-:Y:S02]  /*4d80*/  IMAD.MOV.U32 R53, RZ, RZ, R71.reuse ;  /* 0x000000ffff357224 */ /* 0x100fe400078e0047 */
[----:B------:R-:W-:Y:S01]  /*4d90*/  FADD.FTZ R5, R45, R20 ;  /* 0x000000142d057221 */ /* 0x000fe20000010000 */
[----:B------:R-:W-:Y:S01]  /*4da0*/  IMAD.MOV.U32 R43, RZ, RZ, R71 ;  /* 0x000000ffff2b7224 */ /* 0x000fe200078e0047 */
[----:B------:R-:W2:Y:S01]  /*4db0*/  MUFU.EX2 R63, R63 ;  /* 0x0000003f003f7308 */ /* 0x000ea20000000800 */
[----:B0-----:R-:W-:Y:S01]  /*4dc0*/  FADD.FTZ R36, R54, R15 ;  /* 0x0000000f36247221 */ /* 0x001fe20000010000 */
[----:B------:R-:W-:Y:S01]  /*4dd0*/  FADD.FTZ R9, R52, R5 ;  /* 0x0000000534097221 */ /* 0x000fe20000010000 */
[----:B------:R-:W-:Y:S01]  /*4de0*/  F2FP.BF16.F32.PACK_AB R5, R64, R3 ;  /* 0x000000034005723e */ /* 0x000fe200000010ff */
[----:B------:R-:W-:Y:S02]  /*4df0*/  IMAD.MOV.U32 R64, RZ, RZ, R71 ;  /* 0x000000ffff407224 */ /* 0x000fe400078e0047 */
[----:B------:R-:W-:Y:S01]  /*4e00*/  FADD.FTZ R10, R40, R9 ;  /* 0x00000009280a7221 */ /* 0x000fe20000010000 */
[--C-:B------:R-:W-:Y:S01]  /*4e10*/  IMAD.MOV.U32 R42, RZ, RZ, R71.reuse ;  /* 0x000000ffff2a7224 */ /* 0x100fe200078e0047 */
[----:B------:R-:W0:Y:S01]  /*4e20*/  MUFU.EX2 R56, R72 ;  /* 0x0000004800387308 */ /* 0x000e220000000800 */
[----:B---3--:R-:W-:Y:S01]  /*4e30*/  FADD.FTZ R36, R61, R36 ;  /* 0x000000243d247221 */ /* 0x008fe20000010000 */
[----:B------:R-:W-:-:S02]  /*4e40*/  IMAD.MOV.U32 R41, RZ, RZ, R71 ;  /* 0x000000ffff297224 */ /* 0x000fc400078e0047 */
[--C-:B------:R-:W-:Y:S02]  /*4e50*/  IMAD.MOV.U32 R38, RZ, RZ, R71.reuse ;  /* 0x000000ffff267224 */ /* 0x100fe400078e0047 */
[--C-:B------:R-:W-:Y:S02]  /*4e60*/  IMAD.MOV.U32 R37, RZ, RZ, R71.reuse ;  /* 0x000000ffff257224 */ /* 0x100fe400078e0047 */
[----:B------:R-:W3:Y:S01]  /*4e70*/  MUFU.EX2 R67, R67 ;  /* 0x0000004300437308 */ /* 0x000ee20000000800 */
[----:B--2---:R-:W-:Y:S01]  /*4e80*/  FADD.FTZ R7, R63, R36 ;  /* 0x000000243f077221 */ /* 0x004fe20000010000 */
[--C-:B------:R-:W-:Y:S02]  /*4e90*/  IMAD.MOV.U32 R36, RZ, RZ, R71.reuse ;  /* 0x000000ffff247224 */ /* 0x100fe400078e0047 */
[--C-:B------:R-:W-:Y:S02]  /*4ea0*/  IMAD.MOV.U32 R35, RZ, RZ, R71.reuse ;  /* 0x000000ffff237224 */ /* 0x100fe400078e0047 */
[----:B------:R-:W-:-:S02]  /*4eb0*/  IMAD.MOV.U32 R34, RZ, RZ, R71 ;  /* 0x000000ffff227224 */ /* 0x000fc400078e0047 */
[----:B------:R-:W2:Y:S01]  /*4ec0*/  MUFU.EX2 R47, R47 ;  /* 0x0000002f002f7308 */ /* 0x000ea20000000800 */
[C---:B0-----:R-:W-:Y:S01]  /*4ed0*/  FADD.FTZ R8, R56.reuse, R7 ;  /* 0x0000000738087221 */ /* 0x041fe20000010000 */
[----:B------:R-:W-:Y:S01]  /*4ee0*/  F2FP.BF16.F32.PACK_AB R7, R61, R54 ;  /* 0x000000363d07723e */ /* 0x000fe200000010ff */
[--C-:B------:R-:W-:Y:S01]  /*4ef0*/  IMAD.MOV.U32 R61, RZ, RZ, R71.reuse ;  /* 0x000000ffff3d7224 */ /* 0x100fe200078e0047 */
[----:B------:R-:W-:Y:S01]  /*4f00*/  F2FP.BF16.F32.PACK_AB R9, R56, R63 ;  /* 0x0000003f3809723e */ /* 0x000fe200000010ff */
[--C-:B------:R-:W-:Y:S02]  /*4f10*/  IMAD.MOV.U32 R63, RZ, RZ, R71.reuse ;  /* 0x000000ffff3f7224 */ /* 0x100fe400078e0047 */
[----:B------:R0:W-:Y:S01]  /*4f20*/  STSM.16.M88.4 [R2+0x2bb00], R4 ;  /* 0x02bb000402007844 */ /* 0x0001e20000000200 */
[----:B------:R-:W4:Y:S01]  /*4f30*/  MUFU.EX2 R70, R70 ;  /* 0x0000004600467308 */ /* 0x000f220000000800 */
[----:B---3--:R-:W-:Y:S01]  /*4f40*/  FADD.FTZ R3, R67, R8 ;  /* 0x0000000843037221 */ /* 0x008fe20000010000 */
[----:B------:R-:W-:-:S02]  /*4f50*/  IMAD.MOV.U32 R56, RZ, RZ, R71 ;  /* 0x000000ffff387224 */ /* 0x000fc400078e0047 */
[--C-:B------:R-:W-:Y:S02]  /*4f60*/  IMAD.MOV.U32 R54, RZ, RZ, R71.reuse ;  /* 0x000000ffff367224 */ /* 0x100fe400078e0047 */
[--C-:B------:R-:W-:Y:S02]  /*4f70*/  IMAD.MOV.U32 R33, RZ, RZ, R71.reuse ;  /* 0x000000ffff217224 */ /* 0x100fe400078e0047 */
[----:B------:R-:W3:Y:S01]  /*4f80*/  MUFU.EX2 R39, R39 ;  /* 0x0000002700277308 */ /* 0x000ee20000000800 */
[----:B--2---:R-:W-:Y:S01]  /*4f90*/  FADD.FTZ R10, R47, R10 ;  /* 0x0000000a2f0a7221 */ /* 0x004fe20000010000 */
[--C-:B-1----:R-:W-:Y:S02]  /*4fa0*/  IMAD.MOV.U32 R31, RZ, RZ, R71.reuse ;  /* 0x000000ffff1f7224 */ /* 0x102fe400078e0047 */
[--C-:B------:R-:W-:Y:S02]  /*4fb0*/  IMAD.MOV.U32 R30, RZ, RZ, R71.reuse ;  /* 0x000000ffff1e7224 */ /* 0x100fe400078e0047 */
[----:B------:R-:W-:-:S02]  /*4fc0*/  IMAD.MOV.U32 R29, RZ, RZ, R71 ;  /* 0x000000ffff1d7224 */ /* 0x000fc400078e0047 */
[----:B------:R-:W1:Y:S01]  /*4fd0*/  MUFU.EX2 R77, R77 ;  /* 0x0000004d004d7308 */ /* 0x000e620000000800 */
[----:B----4-:R-:W-:Y:S01]  /*4fe0*/  FADD.FTZ R8, R70, R3 ;  /* 0x0000000346087221 */ /* 0x010fe20000010000 */
[----:B0-----:R-:W-:Y:S02]  /*4ff0*/  IMAD.U32 R6, RZ, RZ, UR14 ;  /* 0x0000000eff067e24 */ /* 0x001fe4000f8e00ff */
[--C-:B------:R-:W-:Y:S02]  /*5000*/  IMAD.MOV.U32 R28, RZ, RZ, R71.reuse ;  /* 0x000000ffff1c7224 */ /* 0x100fe400078e0047 */
[--C-:B------:R-:W-:Y:S02]  /*5010*/  IMAD.MOV.U32 R27, RZ, RZ, R71.reuse ;  /* 0x000000ffff1b7224 */ /* 0x100fe400078e0047 */
[----:B------:R-:W0:Y:S01]  /*5020*/  MUFU.EX2 R44, R44 ;  /* 0x0000002c002c7308 */ /* 0x000e220000000800 */
[----:B---3--:R-:W-:Y:S01]  /*5030*/  FADD.FTZ R3, R39, R10 ;  /* 0x0000000a27037221 */ /* 0x008fe20000010000 */
[----:B------:R-:W-:Y:S01]  /*5040*/  F2FP.BF16.F32.PACK_AB R10, R47, R40 ;  /* 0x000000282f0a723e */ /* 0x000fe200000010ff */
[----:B------:R-:W-:-:S02]  /*5050*/  IMAD.MOV.U32 R40, RZ, RZ, R71 ;  /* 0x000000ffff287224 */ /* 0x000fc400078e0047 */
[--C-:B------:R-:W-:Y:S02]  /*5060*/  IMAD.MOV.U32 R26, RZ, RZ, R71.reuse ;  /* 0x000000ffff1a7224 */ /* 0x100fe400078e0047 */
[--C-:B------:R-:W-:Y:S01]  /*5070*/  IMAD.MOV.U32 R25, RZ, RZ, R71.reuse ;  /* 0x000000ffff197224 */ /* 0x100fe200078e0047 */
[----:B------:R-:W2:Y:S01]  /*5080*/  MUFU.EX2 R68, R68 ;  /* 0x0000004400447308 */ /* 0x000ea20000000800 */
[----:B-1----:R-:W-:Y:S01]  /*5090*/  FADD.FTZ R11, R77, R8 ;  /* 0x000000084d0b7221 */ /* 0x002fe20000010000 */
[----:B------:R-:W-:Y:S01]  /*50a0*/  F2FP.BF16.F32.PACK_AB R8, R52, R45 ;  /* 0x0000002d3408723e */ /* 0x000fe200000010ff */
[----:B------:R-:W-:-:S05]  /*50b0*/  IMAD.MOV.U32 R52, RZ, RZ, R71 ;  /* 0x000000ffff347224 */ /* 0x000fca00078e0047 */
        /* <DEDUP_REMOVED lines=11> */
[----:B0-----:R-:W-:Y:S01]  /*5170*/  FADD.FTZ R24, R80, R11 ;  /* 0x0000000b50187221 */ /* 0x001fe20000010000 */
[----:B------:R-:W-:Y:S01]  /*5180*/  F2FP.BF16.F32.PACK_AB R11, R70, R67 ;  /* 0x00000043460b723e */ /* 0x000fe200000010ff */
[--C-:B------:R-:W-:Y:S02]  /*5190*/  IMAD.MOV.U32 R70, RZ, RZ, R71.reuse ;  /* 0x000000ffff467224 */ /* 0x100fe400078e0047 */
[--C-:B------:R-:W-:Y:S02]  /*51a0*/  IMAD.MOV.U32 R67, RZ, RZ, R71.reuse ;  /* 0x000000ffff437224 */ /* 0x100fe400078e0047 */
[----:B------:R-:W-:Y:S01]  /*51b0*/  STSM.16.M88.4 [R2+0x2d300], R8 ;  /* 0x02d3000802007844 */ /* 0x000fe20000000200 */
[----:B------:R-:W0:Y:S01]  /*51c0*/  MUFU.EX2 R12, R12 ;  /* 0x0000000c000c7308 */ /* 0x000e220000000800 */
[C---:B--2---:R-:W-:Y:S01]  /*51d0*/  FADD.FTZ R3, R49.reuse, R20 ;  /* 0x0000001431037221 */ /* 0x044fe20000010000 */
[----:B------:R-:W-:Y:S01]  /*51e0*/  F2FP.BF16.F32.PACK_AB R46, R49, R32 ;  /* 0x00000020312e723e */ /* 0x000fe200000010ff */
[----:B------:R-:W-:-:S02]  /*51f0*/  IMAD.MOV.U32 R49, RZ, RZ, R71 ;  /* 0x000000ffff317224 */ /* 0x000fc400078e0047 */
[----:B------:R-:W-:-:S03]  /*5200*/  IMAD.MOV.U32 R32, RZ, RZ, R71 ;  /* 0x000000ffff207224 */ /* 0x000fc600078e0047 */
[----:B------:R-:W2:Y:S01]  /*5210*/  MUFU.EX2 R73, R73 ;  /* 0x0000004900497308 */ /* 0x000ea20000000800 */
[C---:B-1----:R-:W-:Y:S01]  /*5220*/  FADD.FTZ R24, R69.reuse, R24 ;  /* 0x0000001845187221 */ /* 0x042fe20000010000 */
[----:B------:R-:W-:Y:S01]  /*5230*/  F2FP.BF16.F32.PACK_AB R47, R69, R80 ;  /* 0x00000050452f723e */ /* 0x000fe200000010ff */
[----:B------:R-:W-:-:S04]  /*5240*/  IMAD.MOV.U32 R69, RZ, RZ, R71 ;  /* 0x000000ffff457224 */ /* 0x000fc800078e0047 */
[----:B------:R1:W-:Y:S01]  /*5250*/  STSM.16.M88.4 [R2+0x2eb00], R44 ;  /* 0x02eb002c02007844 */ /* 0x0003e20000000200 */
[----:B------:R-:W3:Y:S01]  /*5260*/  MUFU.EX2 R51, R51 ;  /* 0x0000003300337308 */ /* 0x000ee20000000800 */
[----:B0-----:R-:W-:-:S07]  /*5270*/  FADD.FTZ R4, R12, R3 ;  /* 0x000000030c047221 */ /* 0x001fce0000010000 */
[----:B------:R-:W0:Y:S01]  /*5280*/  MUFU.EX2 R14, R14 ;  /* 0x0000000e000e7308 */ /* 0x000e220000000800 */
[----:B--2---:R-:W-:Y:S01]  /*5290*/  FADD.FTZ R3, R73, R24 ;  /* 0x0000001849037221 */ /* 0x004fe20000010000 */
[--C-:B------:R-:W-:Y:S02]  /*52a0*/  IMAD.MOV.U32 R24, RZ, RZ, R71.reuse ;  /* 0x000000ffff187224 */ /* 0x100fe400078e0047 */
[----:B-1----:R-:W-:-:S04]  /*52b0*/  IMAD.MOV.U32 R47, RZ, RZ, R71 ;  /* 0x000000ffff2f7224 */ /* 0x002fc800078e0047 */
[----:B------:R-:W1:Y:S01]  /*52c0*/  MUFU.EX2 R57, R57 ;  /* 0x0000003900397308 */ /* 0x000e620000000800 */
[C---:B---3--:R-:W-:Y:S01]  /*52d0*/  F2FP.BF16.F32.PACK_AB R72, R51.reuse, R12 ;  /* 0x0000000c3348723e */ /* 0x048fe200000010ff */
[----:B------:R-:W-:Y:S01]  /*52e0*/  FADD.FTZ R5, R51, R4 ;  /* 0x0000000433057221 */ /* 0x000fe20000010000 */
[--C-:B------:R-:W-:Y:S02]  /*52f0*/  IMAD.MOV.U32 R51, RZ, RZ, R71.reuse ;  /* 0x000000ffff337224 */ /* 0x100fe400078e0047 */
[--C-:B------:R-:W-:Y:S02]  /*5300*/  IMAD.MOV.U32 R46, RZ, RZ, R71.reuse ;  /* 0x000000ffff2e7224 */ /* 0x100fe400078e0047 */
[----:B------:R-:W-:Y:S01]  /*5310*/  IMAD.MOV.U32 R45, RZ, RZ, R71 ;  /* 0x000000ffff2d7224 */ /* 0x000fe200078e0047 */
[----:B------:R-:W2:Y:S01]  /*5320*/  MUFU.EX2 R76, R76 ;  /* 0x0000004c004c7308 */ /* 0x000ea20000000800 */
[----:B0-----:R-:W-:Y:S01]  /*5330*/  FADD.FTZ R4, R14, R5 ;  /* 0x000000050e047221 */ /* 0x001fe20000010000 */
[----:B------:R-:W-:-:S06]  /*5340*/  IMAD.MOV.U32 R44, RZ, RZ, R71 ;  /* 0x000000ffff2c7224 */ /* 0x000fcc00078e0047 */
[----:B------:R-:W-:Y:S01]  /*5350*/  MUFU.EX2 R66, R66 ;  /* 0x0000004200427308 */ /* 0x000fe20000000800 */
[C---:B-1----:R-:W-:Y:S01]  /*5360*/  F2FP.BF16.F32.PACK_AB R74, R57.reuse, R14 ;  /* 0x0000000e394a723e */ /* 0x042fe200000010ff */
[----:B------:R-:W-:Y:S01]  /*5370*/  FADD.FTZ R4, R57, R4 ;  /* 0x0000000439047221 */ /* 0x000fe20000010000 */
[----:B------:R-:W-:-:S05]  /*5380*/  IMAD.MOV.U32 R57, RZ, RZ, R71 ;  /* 0x000000ffff397224 */ /* 0x000fca00078e0047 */
[----:B------:R-:W0:Y:S01]  /*5390*/  MUFU.EX2 R65, R65 ;  /* 0x0000004100417308 */ /* 0x000e220000000800 */
[C---:B--2---:R-:W-:Y:S01]  /*53a0*/  F2FP.BF16.F32.PACK_AB R73, R76.reuse, R73 ;  /* 0x000000494c49723e */ /* 0x044fe200000010ff */
[----:B------:R-:W-:Y:S01]  /*53b0*/  FADD.FTZ R3, R76, R3 ;  /* 0x000000034c037221 */ /* 0x000fe20000010000 */
[----:B0-----:R-:W-:-:S03]  /*53c0*/  F2FP.BF16.F32.PACK_AB R75, R65, R66 ;  /* 0x00000042414b723e */ /* 0x001fc600000010ff */
[----:B------:R-:W-:Y:S02]  /*53d0*/  FADD.FTZ R66, R66, R3 ;  /* 0x0000000342427221 */ /* 0x000fe40000010000 */
[----:B------:R0:W-:Y:S02]  /*53e0*/  STSM.16.M88.4 [R2+0x30300], R72 ;  /* 0x0303004802007844 */ /* 0x0001e40000000200 */
[----:B------:R-:W-:Y:S01]  /*53f0*/  FADD.FTZ R3, R65, R66 ;  /* 0x0000004241037221 */ /* 0x000fe20000010000 */
[--C-:B------:R-:W-:Y:S01]  /*5400*/  IMAD.MOV.U32 R66, RZ, RZ, R71.reuse ;  /* 0x000000ffff427224 */ /* 0x100fe200078e0047 */
[----:B------:R1:W-:Y:S06]  /*5410*/  MEMBAR.ALL.CTA ;  /* 0x0000000000007992 */ /* 0x0003ec0000008000 */
[----:B-1----:R-:W1:Y:S01]  /*5420*/  FENCE.VIEW.ASYNC.S ;  /* 0x00000000000073c6 */ /* 0x002e620000000000 */
[----:B------:R-:W-:Y:S01]  /*5430*/  IMAD.MOV.U32 R65, RZ, RZ, R71 ;  /* 0x000000ffff417224 */ /* 0x000fe200078e0047 */
[----:B-1----:R-:W-:Y:S01]  /*5440*/  NOP ;  /* 0x0000000000007918 */ /* 0x002fe20000000000 */
[----:B------:R-:W-:Y:S05]  /*5450*/  @!P2 BRA `(.L_x_9930) ;  /* 0x0000004000c8a947 */ /* 0x000fea0003800000 */
        /* <DEDUP_REMOVED lines=28> */
.L_x_9939:
        /* <DEDUP_REMOVED lines=10> */
.L_x_9932:
[----:B------:R-:W-:Y:S01]  /*56c0*/  ULEA UR4, UR36, UR37, 0x3 ;  /* 0x0000002524047291 */ /* 0x000fe2000f8e183f */
[----:B------:R-:W-:-:S05]  /*56d0*/  IMAD.U32 R0, RZ, RZ, UR38 ;  /* 0x00000026ff007e24 */ /* 0x000fca000f8e00ff */
[----:B------:R-:W-:-:S04]  /*56e0*/  SHF.L.U32 R0, R0, 0x1f, RZ ;  /* 0x0000001f00007819 */ /* 0x000fc800000006ff */
[----:B------:R1:W2:Y:S01]  /*56f0*/  SYNCS.PHASECHK.TRANS64.TRYWAIT P2, [UR4+0x31c30], R0 ;  /* 0x031c3000ff0075a7 */ /* 0x0002a20008040144 */
[----:B------:R-:W-:Y:S05]  /*5700*/  @!P0 BRA `(.L_x_9933) ;  /* 0x0000000000048947 */ /* 0x000fea0003800000 */
[----:B------:R-:W-:Y:S01]  /*5710*/  BPT.TRAP 0x1 ;  /* 0x000000040000795c */ /* 0x000fe20000300000 */
.L_x_9933:
[----:B--2---:R-:W-:Y:S05]  /*5720*/  @P2 BRA `(.L_x_9931) ;  /* 0x0000000000082947 */ /* 0x004fea0003800000 */
[----:B------:R-:W2:Y:S02]  /*5730*/  SYNCS.PHASECHK.TRANS64.TRYWAIT P2, [UR4+0x31c30], R0 ;  /* 0x031c3000ff0075a7 */ /* 0x000ea40008040144 */
[----:B--2---:R-:W-:Y:S05]  /*5740*/  @!P2 BRA `(.L_x_9934) ;  /* 0x000000e80080a947 */ /* 0x004fea0003800000 */
.L_x_9931:
[----:B------:R-:W3:Y:S01]  /*5750*/  S2R R8, SR_TID.X ;  /* 0x0000000000087919 */ /* 0x000ee20000002100 */
        /* <DEDUP_REMOVED lines=29> */
[----:B-12---:R-:W-:Y:S01]  /*5930*/  VIADD R0, R8, 0x8 ;  /* 0x0000000808007836 */ /* 0x006fe20000000000 */
        /* <DEDUP_REMOVED lines=63> */
[----:B0-----:R-:W-:-:S06]  /*5d30*/  WARPGROUP.ARRIVE ;  /* 0x00000000000079c5 */ /* 0x001fcc0000000000 */
        /* <DEDUP_REMOVED lines=261> */
.L_x_9936:
[----:B------:R-:W-:Y:S01]  /*6d90*/  ULEA UR4, UR6, UR37, 0x3 ;  /* 0x0000002506047291 */ /* 0x000fe2000f8e183f */
[----:B------:R-:W-:-:S05]  /*6da0*/  IMAD.U32 R0, RZ, RZ, UR39 ;  /* 0x00000027ff007e24 */ /* 0x000fca000f8e00ff */
[----:B------:R-:W-:-:S04]  /*6db0*/  SHF.L.U32 R0, R0, 0x1f, RZ ;  /* 0x0000001f00007819 */ /* 0x000fc800000006ff */
[----:B------:R0:W1:Y:S01]  /*6dc0*/  SYNCS.PHASECHK.TRANS64.TRYWAIT P2, [UR4+0x31c50], R0 ;  /* 0x031c5000ff0075a7 */ /* 0x0000620008040144 */
[----:B------:R-:W-:Y:S05]  /*6dd0*/  @!P0 BRA `(.L_x_9937) ;  /* 0x0000000000048947 */ /* 0x000fea0003800000 */
[----:B------:R-:W-:Y:S01]  /*6de0*/  BPT.TRAP 0x1 ;  /* 0x000000040000795c */ /* 0x000fe20000300000 */
.L_x_9937:
[----:B-1----:R-:W-:Y:S05]  /*6df0*/  @P2 BRA `(.L_x_9935) ;  /* 0x0000000000082947 */ /* 0x002fea0003800000 */
[----:B------:R-:W1:Y:S02]  /*6e00*/  SYNCS.PHASECHK.TRANS64.TRYWAIT P2, [UR4+0x31c50], R0 ;  /* 0x031c5000ff0075a7 */ /* 0x000e640008040144 */
[----:B-1----:R-:W-:Y:S05]  /*6e10*/  @!P2 BRA `(.L_x_9938) ;  /* 0x000000d000e4a947 */ /* 0x002fea0003800000 */
.L_x_9935:
        /* <DEDUP_REMOVED lines=9> */
[----:B-1----:R-:W-:Y:S01]  /*6eb0*/  IMAD.MOV.U32 R9, RZ, RZ, -0x2 ;  /* 0xfffffffeff097424 */ /* 0x002fe200078e00ff */
[----:B------:R-:W-:Y:S01]  /*6ec0*/  UMOV UR32, UR10 ;  /* 0x0000000a00207c82 */ /* 0x000fe20008000000 */
[----:B------:R-:W-:Y:S01]  /*6ed0*/  UMOV UR39, UR38 ;  /* 0x0000002600277c82 */ /* 0x000fe20008000000 */
[----:B------:R-:W-:-:S04]  /*6ee0*/  ULOP3.LUT UR4, UR4, 0x2400000, URZ, 0xfc, !UPT ;  /* 0x0240000004047892 */ /* 0x000fc8000f8efc3f */
[----:B------:R-:W-:Y:S02]  /*6ef0*/  UIMAD UR11, UR6, 0x6c0, UR4 ;  /* 0x000006c0060b78a4 */ /* 0x000fe4000f8e0204 */
[----:B------:R-:W-:-:S04]  /*6f00*/  UIMAD UR4, UR61, 0xc0, URZ ;  /* 0x000000c03d0478a4 */ /* 0x000fc8000f8e023f */
[----:B------:R-:W-:Y:S01]  /*6f10*/  UIMAD UR4, UR7, -0x90, UR4 ;  /* 0xffffff70070478a4 */ /* 0x000fe2000f8e0204 */
[----:B------:R-:W-:Y:S02]  /*6f20*/  UMOV UR34, UR11 ;  /* 0x0000000b00227c82 */ /* 0x000fe40008000000 */
[----:B------:R-:W-:Y:S01]  /*6f30*/  HGMMA.64x96x16.F32.BF16 R24, gdesc[UR32].tnspB, R24, gsb0 ;  /* 0x41600000201879f0 */ /* 0x000fe20008001818 */
[----:B------:R-:W-:Y:S02]  /*6f40*/  UIADD3 UR32, UR10, 0x180, URZ ;  /* 0x000001800a207890 */ /* 0x000fe4000fffe03f */
[----:B------:R-:W-:Y:S01]  /*6f50*/  UIADD3 UR34, UR11, 0x40, URZ ;  /* 0x000000400b227890 */ /* 0x000fe2000fffe03f */
[----:B------:R-:W-:Y:S01]  /*6f60*/  UMOV UR33, 0xc0000010 ;  /* 0xc000001000217882 */ /* 0x000fe20000000000 */
[----:B------:R-:W-:Y:S01]  /*6f70*/  UMOV UR35, 0x80000020 ;  /* 0x8000002000237882 */ /* 0x000fe20000000000 */
[----:B------:R-:W-:-:S04]  /*6f80*/  UIADD3 UR4, UR4, 0x1, UR15 ;  /* 0x0000000104047890 */ /* 0x000fc8000fffe00f */
[----:B------:R-:W-:-:S03]  /*6f90*/  UIADD3 UR4, UR4, -UR14, URZ ;  /* 0x8000000e04047290 */ /* 0x000fc6000fffe03f */
[----:B------:R-:W-:-:S03]  /*6fa0*/  ULDC UR14, c[0x0][0x988] ;  /* 0x00026200000e7ab9 */ /* 0x000fc60000000800 */
[----:B------:R-:W-:Y:S01]  /*6fb0*/  IMAD R8, R22, R9, UR4 ;  /* 0x0000000416087e24 */ /* 0x000fe2000f8e0209 */
[----:B------:R-:W-:Y:S01]  /*6fc0*/  UMOV UR4, UR14 ;  /* 0x0000000e00047c82 */ /* 0x000fe20008000000 */
[----:B------:R-:W-:Y:S02]  /*6fd0*/  R2UR UR14, R6 ;  /* 0x00000000060e72ca */ /* 0x000fe400000e0000 */
[----:B------:R-:W-:-:S04]  /*6fe0*/  IMAD.IADD R8, R23, 0x1, R8 ;  /* 0x0000000117087824 */ /* 0x000fc800078e0208 */
[C---:B------:R-:W-:Y:S01]  /*6ff0*/  VIADD R13, R8.reuse, 0x8 ;  /* 0x00000008080d7836 */ /* 0x040fe20000000000 */
[C---:B------:R-:W-:Y:S02]  /*7000*/  ISETP.GT.AND P2, PT, R8.reuse, RZ, PT ;  /* 0x000000ff0800720c */ /* 0x040fe40003f44270 */
[----:B------:R-:W-:Y:S02]  /*7010*/  ISETP.GT.AND P3, PT, R8, 0x1, PT ;  /* 0x000000010800780c */ /* 0x000fe40003f64270 */
[----:B------:R-:W-:Y:S02]  /*7020*/  FSEL R136, R136, -INF , P2 ;  /* 0xff80000088887808 */ /* 0x000fe40001000000 */
[----:B------:R-:W-:Y:S01]  /*7030*/  ISETP.GT.AND P2, PT, R8, 0x8, PT ;  /* 0x000000080800780c */ /* 0x000fe20003f44270 */
[----:B------:R-:W-:Y:S01]  /*7040*/  UISETP.GT.AND UP0, UPT, UR7, UR14, UPT ;  /* 0x0000000e0700728c */ /* 0x000fe2000bf04270 */
        /* <DEDUP_REMOVED lines=34> */
[----:B------:R-:W-:Y:S02]  /*7270*/  WARPGROUP.DEPBAR.LE gsb0, 0x0 ;  /* 0x00008000000079c5 */ /* 0x000fe40000010000 */
[----:B------:R-:W-:Y:S01]  /*7280*/  WARPGROUP.ARRIVE ;  /* 0x00000000000079c5 */ /* 0x000fe20000000000 */
[----:B------:R-:W-:Y:S02]  /*7290*/  FMNMX.FTZ R9, R125, R0, !PT ;  /* 0x000000007d097209 */ /* 0x000fe40007810000 */
[----:B------:R-:W-:Y:S02]  /*72a0*/  ISETP.GT.AND P2, PT, R8, 0x38, PT ;  /* 0x000000380800780c */ /* 0x000fe40003f44270 */
[----:B------:R-:W-:Y:S01]  /*72b0*/  FSEL R113, R113, -INF , P3 ;  /* 0xff80000071717808 */ /* 0x000fe20001800000 */
[----:B------:R-:W-:Y:S01]  /*72c0*/  HGMMA.64x96x16.F32.BF16 R24, gdesc[UR32].tnspB, R24, gsb0 ;  /* 0x41600000201879f0 */ /* 0x000fe20008001818 */
[----:B------:R-:W-:Y:S01]  /*72d0*/  UIADD3 UR32, UR10, 0x300, URZ ;  /* 0x000003000a207890 */ /* 0x000fe2000fffe03f */
[----:B------:R-:W-:Y:S01]  /*72e0*/  FMNMX.FTZ R0, R112, R9, !PT ;  /* 0x0000000970007209 */ /* 0x000fe20007810000 */
[----:B------:R-:W-:Y:S01]  /*72f0*/  UIADD3 UR34, UR11, 0x80, URZ ;  /* 0x000000800b227890 */ /* 0x000fe2000fffe03f */
[----:B------:R-:W-:Y:S01]  /*7300*/  ISETP.GT.AND P3, PT, R8, 0x39, PT ;  /* 0x000000390800780c */ /* 0x000fe20003f64270 */
[----:B------:R-:W-:Y:S01]  /*7310*/  UMOV UR33, 0xc0000010 ;  /* 0xc000001000217882 */ /* 0x000fe20000000000 */
[----:B------:R-:W-:Y:S01]  /*7320*/  UMOV UR35, 0x80000020 ;  /* 0x8000002000237882 */ /* 0x000fe20000000000 */
        /* <DEDUP_REMOVED lines=47> */
[----:B------:R-:W-:Y:S01]  /*7620*/  ISETP.GT.AND P3, PT, R8, 0x79, PT ;  /* 0x000000790800780c */ /* 0x000fe20003f64270 */
[----:B------:R-:W-:Y:S02]  /*7630*/  WARPGROUP.DEPBAR.LE gsb0, 0x0 ;  /* 0x00008000000079c5 */ /* 0x000fe40000010000 */
[----:B------:R-:W-:Y:S01]  /*7640*/  WARPGROUP.ARRIVE ;  /* 0x00000000000079c5 */ /* 0x000fe20000000000 */
[----:B------:R-:W-:-:S02]  /*7650*/  FSEL R84, R84, -INF , P2 ;  /* 0xff80000054547808 */ /* 0x000fc40001000000 */
        /* <DEDUP_REMOVED lines=19> */
[----:B------:R-:W-:Y:S02]  /*7790*/  FMNMX.FTZ R0, R76, R9, !PT ;  /* 0x000000094c007209 */ /* 0x000fe40007810000 */
[----:B------:R-:W-:Y:S02]  /*77a0*/  ISETP.GT.AND P3, PT, R13, RZ, PT ;  /* 0x000000ff0d00720c */ /* 0x000fe40003f64270 */
[----:B------:R-:W-:-:S02]  /*77b0*/  FMNMX.FTZ R9, R77, R0, !PT ;  /* 0x000000004d097209 */ /* 0x000fc40007810000 */
[C---:B------:R-:W-:Y:S02]  /*77c0*/  ISETP.GT.AND P4, PT, R13.reuse, 0x1, PT ;  /* 0x000000010d00780c */ /* 0x040fe40003f84270 */
[----:B------:R-:W-:Y:S01]  /*77d0*/  FSEL R138, R138, -INF , P3 ;  /* 0xff8000008a8a7808 */ /* 0x000fe20001800000 */
[----:B------:R-:W0:Y:S01]  /*77e0*/  SHFL.BFLY PT, R0, R9, 0x2, 0x1f ;  /* 0x0c401f0009007f89 */ /* 0x000e2200000e0000 */
[----:B------:R-:W-:Y:S02]  /*77f0*/  ISETP.GT.AND P5, PT, R13, 0x8, PT ;  /* 0x000000080d00780c */ /* 0x000fe40003fa4270 */
[----:B------:R-:W-:Y:S02]  /*7800*/  FSEL R139, R139, -INF , P4 ;  /* 0xff8000008b8b7808 */ /* 0x000fe40002000000 */
[----:B------:R-:W-:Y:S02]  /*7810*/  FMNMX.FTZ R20, R138, R5, !PT ;  /* 0x000000058a147209 */ /* 0x000fe40007810000 */
[----:B------:R-:W-:-:S02]  /*7820*/  ISETP.GT.AND P6, PT, R13, 0x9, PT ;  /* 0x000000090d00780c */ /* 0x000fc40003fc4270 */
[----:B------:R-:W-:Y:S02]  /*7830*/  FSEL R142, R142, -INF , P5 ;  /* 0xff8000008e8e7808 */ /* 0x000fe40002800000 */
[----:B------:R-:W-:Y:S02]  /*7840*/  FMNMX.FTZ R21, R139, R20, !PT ;  /* 0x000000148b157209 */ /* 0x000fe40007810000 */
[----:B------:R-:W-:Y:S02]  /*7850*/  FSEL R143, R143, -INF , P6 ;  /* 0xff8000008f8f7808 */ /* 0x000fe40003000000 */
[C---:B------:R-:W-:Y:S02]  /*7860*/  ISETP.GT.AND P3, PT, R13.reuse, 0x10, PT ;  /* 0x000000100d00780c */ /* 0x040fe40003f64270 */
[----:B------:R-:W-:Y:S02]  /*7870*/  ISETP.GT.AND P4, PT, R13, 0x11, PT ;  /* 0x000000110d00780c */ /* 0x000fe40003f84270 */
[----:B------:R-:W-:-:S02]  /*7880*/  FSEL R130, R130, -INF , P3 ;  /* 0xff80000082827808 */ /* 0x000fc40001800000 */
[----:B------:R-:W-:Y:S02]  /*7890*/  ISETP.GT.AND P5, PT, R13, 0x18, PT ;  /* 0x000000180d00780c */ /* 0x000fe40003fa4270 */
[----:B------:R-:W-:Y:S02]  /*78a0*/  FSEL R131, R131, -INF , P4 ;  /* 0xff80000083837808 */ /* 0x000fe40002000000 */
[----:B0-----:R-:W-:Y:S02]  /*78b0*/  FMNMX.FTZ R10, R9, R0, !PT ;  /* 0x00000000090a7209 */ /* 0x001fe40007810000 */
[----:B------:R-:W-:Y:S02]  /*78c0*/  ISETP.GT.AND P6, PT, R13, 0x19, PT ;  /* 0x000000190d00780c */ /* 0x000fe40003fc4270 */
[----:B------:R-:W-:Y:S01]  /*78d0*/  FSEL R134, R134, -INF , P5 ;  /* 0xff80000086867808 */ /* 0x000fe20002800000 */
[----:B------:R-:W0:Y:S01]  /*78e0*/  SHFL.BFLY PT, R11, R10, 0x1, 0x1f ;  /* 0x0c201f000a0b7f89 */ /* 0x000e2200000e0000 */
[----:B------:R-:W-:-:S02]  /*78f0*/  FSEL R135, R135, -INF , P6 ;  /* 0xff80000087877808 */ /* 0x000fc40003000000 */
[C---:B------:R-:W-:Y:S02]  /*7900*/  ISETP.GT.AND P3, PT, R13.reuse, 0x20, PT ;  /* 0x000000200d00780c */ /* 0x040fe40003f64270 */
[C---:B------:R-:W-:Y:S02]  /*7910*/  ISETP.GT.AND P4, PT, R13.reuse, 0x21, PT ;  /* 0x000000210d00780c */ /* 0x040fe40003f84270 */
[----:B------:R-:W-:Y:S02]  /*7920*/  FSEL R122, R122, -INF , P3 ;  /* 0xff8000007a7a7808 */ /* 0x000fe40001800000 */
[----:B------:R-:W-:Y:S02]  /*7930*/  ISETP.GT.AND P5, PT, R13, 0x28, PT ;  /* 0x000000280d00780c */ /* 0x000fe40003fa4270 */
[----:B------:R-:W-:Y:S02]  /*7940*/  FSEL R123, R123, -INF , P4 ;  /* 0xff8000007b7b7808 */ /* 0x000fe40002000000 */
[----:B------:R-:W-:-:S02]  /*7950*/  ISETP.GT.AND P6, PT, R13, 0x29, PT ;  /* 0x000000290d00780c */ /* 0x000fc40003fc4270 */
[----:B------:R-:W-:Y:S02]  /*7960*/  FSEL R126, R126, -INF , P5 ;  /* 0xff8000007e7e7808 */ /* 0x000fe40002800000 */
[----:B------:R-:W-:Y:S02]  /*7970*/  FSEL R127, R127, -INF , P6 ;  /* 0xff8000007f7f7808 */ /* 0x000fe40003000000 */
[C---:B------:R-:W-:Y:S02]  /*7980*/  ISETP.GT.AND P3, PT, R13.reuse, 0x30, PT ;  /* 0x000000300d00780c */ /* 0x040fe40003f64270 */
[----:B------:R-:W-:Y:S02]  /*7990*/  ISETP.GT.AND P4, PT, R13, 0x31, PT ;  /* 0x000000310d00780c */ /* 0x000fe40003f84270 */
[----:B------:R-:W-:Y:S02]  /*79a0*/  FSEL R114, R114, -INF , P3 ;  /* 0xff80000072727808 */ /* 0x000fe40001800000 */
[----:B0-----:R-:W-:-:S02]  /*79b0*/  FMNMX.FTZ R0, R10, R11, !PT ;  /* 0x0000000b0a007209 */ /* 0x001fc40007810000 */
[C---:B------:R-:W-:Y:S02]  /*79c0*/  ISETP.GT.AND P5, PT, R13.reuse, 0x38, PT ;  /* 0x000000380d00780c */ /* 0x040fe40003fa4270 */
[C---:B------:R-:W-:Y:S01]  /*79d0*/  FSETP.NEU.FTZ.AND P2, PT, R0.reuse, -INF , PT ;  /* 0xff8000000000780b */ /* 0x040fe20003f5d000 */
[----:B------:R-:W-:Y:S01]  /*79e0*/  FMUL.FTZ R11, R0, UR4 ;  /* 0x00000004000b7c20 */ /* 0x000fe20008410000 */
[----:B------:R-:W-:Y:S02]  /*79f0*/  ISETP.GT.AND P6, PT, R13, 0x39, PT ;  /* 0x000000390d00780c */ /* 0x000fe40003fc4270 */
[----:B------:R-:W-:Y:S02]  /*7a00*/  FSEL R118, R118, -INF , P5 ;  /* 0xff80000076767808 */ /* 0x000fe40002800000 */
[----:B------:R-:W-:Y:S01]  /*7a10*/  FSEL R9, R11, RZ, P2 ;  /* 0x000000ff0b097208 */ /* 0x000fe20001000000 */
[----:B------:R-:W-:Y:S02]  /*7a20*/  WARPGROUP.DEPBAR.LE gsb0, 0x0 ;  /* 0x00008000000079c5 */ /* 0x000fe40000010000 */
[----:B------:R-:W-:Y:S01]  /*7a30*/  WARPGROUP.ARRIVE ;  /* 0x00000000000079c5 */ /* 0x000fe20000000000 */
[----:B------:R-:W-:Y:S01]  /*7a40*/  FSEL R119, R119, -INF , P6 ;  /* 0xff80000077777808 */ /* 0x000fe20003000000 */
[--C-:B------:R-:W-:Y:S01]  /*7a50*/  FFMA.FTZ R14, R128, UR4, -R9.reuse ;  /* 0x00000004800e7c23 */ /* 0x100fe20008010809 */
[----:B------:R-:W-:Y:S01]  /*7a60*/  FMNMX.FTZ R128, R142, R21, !PT ;  /* 0x000000158e807209 */ /* 0x000fe20007810000 */
[--C-:B------:R-:W-:Y:S01]  /*7a70*/  FFMA.FTZ R15, R129, UR4, -R9.reuse ;  /* 0x00000004810f7c23 */ /* 0x100fe20008010809 */
[--C-:B------:R-:W-:Y:S01]  /*7a80*/  FFMA.FTZ R132, R132, UR4, -R9.reuse ;  /* 0x0000000484847c23 */ /* 0x100fe20008010809 */
[----:B------:R-:W-:Y:S01]  /*7a90*/  HGMMA.64x96x16.F32.BF16 R24, gdesc[UR32].tnspB, R24, gsb0 ;  /* 0x41600000201879f0 */ /* 0x000fe20008001818 */
[----:B------:R-:W-:Y:S01]  /*7aa0*/  UIADD3 UR32, UR10, 0x600, URZ ;  /* 0x000006000a207890 */ /* 0x000fe2000fffe03f */
[----:B------:R-:W-:Y:S01]  /*7ab0*/  FMNMX.FTZ R129, R143, R128, !PT ;  /* 0x000000808f817209 */ /* 0x000fe20007810000 */
[----:B------:R-:W-:Y:S01]  /*7ac0*/  UIADD3 UR34, UR11, 0x100, URZ ;  /* 0x000001000b227890 */ /* 0x000fe2000fffe03f */
[----:B------:R0:W-:Y:S01]  /*7ad0*/  MUFU.EX2 R20, R132 ;  /* 0x0000008400147308 */ /* 0x0001e20000000800 */
[----:B------:R-:W-:Y:S01]  /*7ae0*/  UMOV UR33, 0xc0000010 ;  /* 0xc000001000217882 */ /* 0x000fe20000000000 */
[----:B------:R-:W-:Y:S01]  /*7af0*/  UMOV UR35, 0x80000020 ;  /* 0x8000002000237882 */ /* 0x000fe20000000000 */
[----:B------:R-:W-:Y:S01]  /*7b00*/  FMNMX.FTZ R128, R130, R129, !PT ;  /* 0x0000008182807209 */ /* 0x000fe20007810000 */
[--C-:B------:R-:W-:Y:S01]  /*7b10*/  FFMA.FTZ R21, R133, UR4, -R9.reuse ;  /* 0x0000000485157c23 */ /* 0x100fe20008010809 */
[----:B------:R-:W-:Y:S01]  /*7b20*/  ISETP.GT.AND P3, PT, R13, 0x40, PT ;  /* 0x000000400d00780c */ /* 0x000fe20003f64270 */
[--C-:B------:R-:W-:Y:S01]  /*7b30*/  FFMA.FTZ R133, R116, UR4, -R9.reuse ;  /* 0x0000000474857c23 */ /* 0x100fe20008010809 */
[----:B------:R-:W-:Y:S01]  /*7b40*/  FMNMX.FTZ R129, R131, R128, !PT ;  /* 0x0000008083817209 */ /* 0x000fe20007810000 */
[--C-:B------:R-:W-:Y:S01]  /*7b50*/  FFMA.FTZ R10, R136, UR4, -R9.reuse ;  /* 0x00000004880a7c23 */ /* 0x100fe20008010809 */
[--C-:B0-----:R-:W-:Y:S01]  /*7b60*/  FFMA.FTZ R132, R125, UR4, -R9.reuse ;  /* 0x000000047d847c23 */ /* 0x101fe20008010809 */
[----:B------:R-:W-:Y:S01]  /*7b70*/  FSEL R125, R115, -INF , P4 ;  /* 0xff800000737d7808 */ /* 0x000fe20002000000 */
[--C-:B------:R-:W-:Y:S01]  /*7b80*/  FFMA.FTZ R136, R117, UR4, -R9.reuse ;  /* 0x0000000475887c23 */ /* 0x100fe20008010809 */
[----:B------:R-:W-:Y:S01]  /*7b90*/  FMNMX.FTZ R128, R134, R129, !PT ;  /* 0x0000008186807209 */ /* 0x000fe20007810000 */
[----:B------:R0:W-:Y:S01]  /*7ba0*/  MUFU.EX2 R115, R132 ;  /* 0x0000008400737308 */ /* 0x0001e20000000800 */
[----:B------:R-:W-:Y:S01]  /*7bb0*/  ISETP.GT.AND P4, PT, R13, 0x41, PT ;  /* 0x000000410d00780c */ /* 0x000fe20003f84270 */
[--C-:B------:R-:W-:Y:S01]  /*7bc0*/  FFMA.FTZ R11, R137, UR4, -R9.reuse ;  /* 0x00000004890b7c23 */ /* 0x100fe20008010809 */
[----:B------:R-:W-:Y:S01]  /*7bd0*/  FMNMX.FTZ R129, R135, R128, !PT ;  /* 0x0000008087817209 */ /* 0x000fe20007810000 */
[--C-:B------:R-:W-:Y:S01]  /*7be0*/  FFMA.FTZ R137, R108, UR4, -R9.reuse ;  /* 0x000000046c897c23 */ /* 0x100fe20008010809 */
[----:B------:R-:W-:Y:S01]  /*7bf0*/  ISETP.GT.AND P5, PT, R13, 0x48, PT ;  /* 0x000000480d00780c */ /* 0x000fe20003fa4270 */
[--C-:B------:R-:W-:Y:S01]  /*7c00*/  FFMA.FTZ R100, R100, UR4, -R9.reuse ;  /* 0x0000000464647c23 */ /* 0x100fe20008010809 */
[----:B------:R-:W-:Y:S01]  /*7c10*/  FMNMX.FTZ R128, R122, R129, !PT ;  /* 0x000000817a807209 */ /* 0x000fe20007810000 */
[----:B------:R-:W-:Y:S01]  /*7c20*/  MUFU.EX2 R10, R10 ;  /* 0x0000000a000a7308 */ /* 0x000fe20000000800 */
[--C-:B0-----:R-:W-:Y:S01]  /*7c30*/  FFMA.FTZ R132, R113, UR4, -R9.reuse ;  /* 0x0000000471847c23 */ /* 0x101fe20008010809 */
[----:B------:R-:W-:Y:S01]  /*7c40*/  FSEL R113, R106, -INF , P3 ;  /* 0xff8000006a717808 */ /* 0x000fe20001800000 */
[--C-:B------:R-:W-:Y:S01]  /*7c50*/  FFMA.FTZ R12, R140, UR4, -R9.reuse ;  /* 0x000000048c0c7c23 */ /* 0x100fe20008010809 */
[----:B------:R-:W-:Y:S01]  /*7c60*/  FMNMX.FTZ R129, R123, R128, !PT ;  /* 0x000000807b817209 */ /* 0x000fe20007810000 */
[--C-:B------:R-:W-:Y:S01]  /*7c70*/  FFMA.FTZ R141, R141, UR4, -R9.reuse ;  /* 0x000000048d8d7c23 */ /* 0x100fe20008010809 */
[----:B------:R-:W-:Y:S01]  /*7c80*/  FSEL R107, R107, -INF , P4 ;  /* 0xff8000006b6b7808 */ /* 0x000fe20002000000 */
[--C-:B------:R-:W-:Y:S01]  /*7c90*/  FFMA.FTZ R120, R120, UR4, -R9.reuse ;  /* 0x0000000478787c23 */ /* 0x100fe20008010809 */
[----:B------:R-:W-:Y:S01]  /*7ca0*/  FMNMX.FTZ R128, R126, R129, !PT ;  /* 0x000000817e807209 */ /* 0x000fe20007810000 */
[----:B------:R-:W-:Y:S01]  /*7cb0*/  MUFU.EX2 R106, R132 ;  /* 0x00000084006a7308 */ /* 0x000fe20000000800 */
[----:B------:R-:W-:Y:S01]  /*7cc0*/  ISETP.GT.AND P3, PT, R13, 0x49, PT ;  /* 0x000000490d00780c */ /* 0x000fe20003f64270 */
[--C-:B------:R-:W-:Y:S01]  /*7cd0*/  FFMA.FTZ R121, R121, UR4, -R9.reuse ;  /* 0x0000000479797c23 */ /* 0x100fe20008010809 */
[----:B------:R-:W-:Y:S01]  /*7ce0*/  FMNMX.FTZ R129, R127, R128, !PT ;  /* 0x000000807f817209 */ /* 0x000fe20007810000 */
[--C-:B------:R-:W-:Y:S01]  /*7cf0*/  FFMA.FTZ R124, R124, UR4, -R9.reuse ;  /* 0x000000047c7c7c23 */ /* 0x100fe20008010809 */
[----:B------:R-:W-:Y:S01]  /*7d00*/  FSEL R110, R110, -INF , P5 ;  /* 0xff8000006e6e7808 */ /* 0x000fe20002800000 */
        /* <DEDUP_REMOVED lines=28> */
[----:B0-----:R-:W-:Y:S01]  /*7ed0*/  FFMA.FTZ R136, R105, UR4, -R9 ;  /* 0x0000000469887c23 */ /* 0x001fe20008010809 */
[----:B------:R-:W-:-:S02]  /*7ee0*/  FMNMX.FTZ R128, R116, R129, !PT ;  /* 0x0000008174807209 */ /* 0x000fc40007810000 */
[----:B------:R-:W-:Y:S01]  /*7ef0*/  FSEL R129, R99, -INF , P4 ;  /* 0xff80000063817808 */ /* 0x000fe20002000000 */
[----:B------:R-:W-:Y:S01]  /*7f00*/  FFMA.FTZ R99, R104, UR4, -R9 ;  /* 0x0000000468637c23 */ /* 0x000fe20008010809 */
[----:B------:R-:W-:Y:S01]  /*7f10*/  FMNMX.FTZ R132, R117, R128, !PT ;  /* 0x0000008075847209 */ /* 0x000fe20007810000 */
[----:B------:R-:W-:Y:S01]  /*7f20*/  MUFU.EX2 R8, R141 ;  /* 0x0000008d00087308 */ /* 0x000fe20000000800 */
[----:B------:R-:W-:Y:S02]  /*7f30*/  FSEL R128, R102, -INF , P5 ;  /* 0xff80000066807808 */ /* 0x000fe40002800000 */
[----:B------:R-:W-:Y:S02]  /*7f40*/  FMNMX.FTZ R133, R129, R132, !PT ;  /* 0x0000008481857209 */ /* 0x000fe40007810000 */
[C---:B------:R-:W-:Y:S02]  /*7f50*/  ISETP.GT.AND P3, PT, R13.reuse, 0x60, PT ;  /* 0x000000600d00780c */ /* 0x040fe40003f64270 */
        /* <DEDUP_REMOVED lines=9> */
[----:B------:R-:W-:-:S02]  /*7ff0*/  ISETP.GT.AND P3, PT, R13, 0x69, PT ;  /* 0x000000690d00780c */ /* 0x000fc40003f64270 */
[----:B------:R-:W-:Y:S01]  /*8000*/  FSEL R94, R94, -INF , P5 ;  /* 0xff8000005e5e7808 */ /* 0x000fe20002800000 */
[----:B------:R-:W-:Y:S01]  /*8010*/  MUFU.EX2 R15, R15 ;  /* 0x0000000f000f7308 */ /* 0x000fe20000000800 */
[----:B------:R-:W-:Y:S01]  /*8020*/  FMNMX.FTZ R105, R91, R132, !PT ;  /* 0x000000845b697209 */ /* 0x000fe20007810000 */
[----:B------:R-:W-:Y:S01]  /*8030*/  FFMA.FTZ R132, R109, UR4, -R9 ;  /* 0x000000046d847c23 */ /* 0x000fe20008010809 */
[----:B------:R-:W-:Y:S01]  /*8040*/  FSEL R104, R95, -INF , P3 ;  /* 0xff8000005f687808 */ /* 0x000fe20001800000 */
[----:B------:R-:W-:Y:S02]  /*8050*/  WARPGROUP.DEPBAR.LE gsb0, 0x0 ;  /* 0x00008000000079c5 */ /* 0x000fe40000010000 */
[----:B------:R-:W-:Y:S01]  /*8060*/  WARPGROUP.ARRIVE ;  /* 0x00000000000079c5 */ /* 0x000fe20000000000 */
[----:B------:R-:W-:Y:S01]  /*8070*/  ISETP.GT.AND P3, PT, R13, 0x70, PT ;  /* 0x000000700d00780c */ /* 0x000fe20003f64270 */
[----:B------:R-:W-:Y:S01]  /*8080*/  MUFU.EX2 R95, R137 ;  /* 0x00000089005f7308 */ /* 0x000fe20000000800 */
[----:B------:R-:W-:-:S02]  /*8090*/  FMNMX.FTZ R133, R94, R105, !PT ;  /* 0x000000695e857209 */ /* 0x000fc40007810000 */
[C---:B------:R-:W-:Y:S01]  /*80a0*/  ISETP.GT.AND P4, PT, R13.reuse, 0x71, PT ;  /* 0x000000710d00780c */ /* 0x040fe20003f84270 */
[----:B------:R-:W-:Y:S01]  /*80b0*/  HGMMA.64x96x16.F32.BF16 R24, gdesc[UR32].tnspB, R24, gsb0 ;  /* 0x41600000201879f0 */ /* 0x000fe20008001818 */
[----:B------:R-:W-:Y:S01]  /*80c0*/  UIADD3 UR32, UR10, 0x780, URZ ;  /* 0x000007800a207890 */ /* 0x000fe2000fffe03f */
[----:B------:R-:W-:Y:S01]  /*80d0*/  FSEL R105, R82, -INF , P3 ;  /* 0xff80000052697808 */ /* 0x000fe20001800000 */
[----:B------:R-:W-:Y:S01]  /*80e0*/  UIADD3 UR34, UR11, 0x140, URZ ;  /* 0x000001400b227890 */ /* 0x000fe2000fffe03f */
[----:B------:R-:W-:Y:S01]  /*80f0*/  FMNMX.FTZ R108, R104, R133, !PT ;  /* 0x00000085686c7209 */ /* 0x000fe20007810000 */
[----:B------:R-:W-:Y:S01]  /*8100*/  UMOV UR33, 0xc0000010 ;  /* 0xc000001000217882 */ /* 0x000fe20000000000 */
[----:B------:R-:W-:Y:S01]  /*8110*/  UMOV UR35, 0x80000020 ;  /* 0x8000002000237882 */ /* 0x000fe20000000000 */
[----:B------:R-:W-:Y:S01]  /*8120*/  ISETP.GT.AND P5, PT, R13, 0x78, PT ;  /* 0x000000780d00780c */ /* 0x000fe20003fa4270 */
[----:B------:R-:W-:Y:S01]  /*8130*/  FFMA.FTZ R133, R96, UR4, -R9 ;  /* 0x0000000460857c23 */ /* 0x000fe20008010809 */
[----:B------:R-:W-:Y:S01]  /*8140*/  FSEL R83, R83, -INF , P4 ;  /* 0xff80000053537808 */ /* 0x000fe20002000000 */
[----:B------:R0:W-:Y:S01]  /*8150*/  MUFU.EX2 R82, R132 ;  /* 0x0000008400527308 */ /* 0x0001e20000000800 */
[----:B------:R-:W-:-:S02]  /*8160*/  FMNMX.FTZ R108, R105, R108, !PT ;  /* 0x0000006c696c7209 */ /* 0x000fc40007810000 */
[----:B------:R-:W-:Y:S02]  /*8170*/  ISETP.GT.AND P3, PT, R13, 0x79, PT ;  /* 0x000000790d00780c */ /* 0x000fe40003f64270 */
[----:B------:R-:W-:Y:S02]  /*8180*/  FSEL R86, R86, -INF , P5 ;  /* 0xff80000056567808 */ /* 0x000fe40002800000 */
[----:B------:R-:W-:Y:S01]  /*8190*/  FMNMX.FTZ R109, R83, R108, !PT ;  /* 0x0000006c536d7209 */ /* 0x000fe20007810000 */
[----:B------:R-:W-:Y:S01]  /*81a0*/  FFMA.FTZ R108, R97, UR4, -R9 ;  /* 0x00000004616c7c23 */ /* 0x000fe20008010809 */
[----:B------:R-:W-:Y:S01]  /*81b0*/  FSEL R96, R87, -INF , P3 ;  /* 0xff80000057607808 */ /* 0x000fe20001800000 */
[----:B------:R-:W-:Y:S01]  /*81c0*/  MUFU.EX2 R21, R21 ;  /* 0x0000001500157308 */ /* 0x000fe20000000800 */
[----:B------:R-:W-:Y:S02]  /*81d0*/  ISETP.GT.AND P3, PT, R13, 0x80, PT ;  /* 0x000000800d00780c */ /* 0x000fe40003f64270 */
[----:B------:R-:W-:-:S02]  /*81e0*/  FMNMX.FTZ R109, R86, R109, !PT ;  /* 0x0000006d566d7209 */ /* 0x000fc40007810000 */
[----:B------:R-:W-:Y:S02]  /*81f0*/  FSEL R97, R74, -INF , P3 ;  /* 0xff8000004a617808 */ /* 0x000fe40001800000 */
[C---:B------:R-:W-:Y:S01]  /*8200*/  ISETP.GT.AND P4, PT, R13.reuse, 0x81, PT ;  /* 0x000000810d00780c */ /* 0x040fe20003f84270 */
[----:B------:R1:W-:Y:S01]  /*8210*/  MUFU.EX2 R87, R133 ;  /* 0x0000008500577308 */ /* 0x0003e20000000800 */
[----:B------:R-:W-:Y:S02]  /*8220*/  FMNMX.FTZ R74, R96, R109, !PT ;  /* 0x0000006d604a7209 */ /* 0x000fe40007810000 */
[----:B------:R-:W-:Y:S02]  /*8230*/  ISETP.GT.AND P5, PT, R13, 0x88, PT ;  /* 0x000000880d00780c */ /* 0x000fe40003fa4270 */
[----:B------:R-:W-:Y:S02]  /*8240*/  FSEL R109, R75, -INF , P4 ;  /* 0xff8000004b6d7808 */ /* 0x000fe40002000000 */
[----:B------:R-:W-:Y:S01]  /*8250*/  FMNMX.FTZ R74, R97, R74, !PT ;  /* 0x0000004a614a7209 */ /* 0x000fe20007810000 */
[----:B------:R-:W-:Y:S01]  /*8260*/  MUFU.EX2 R120, R120 ;  /* 0x0000007800787308 */ /* 0x000fe20000000800 */
[----:B------:R-:W-:-:S02]  /*8270*/  ISETP.GT.AND P3, PT, R13, 0x89, PT ;  /* 0x000000890d00780c */ /* 0x000fc40003f64270 */
[----:B0-----:R-:W-:Y:S02]  /*8280*/  FSEL R132, R78, -INF , P5 ;  /* 0xff8000004e847808 */ /* 0x001fe40002800000 */
[----:B------:R-:W-:Y:S02]  /*8290*/  FMNMX.FTZ R13, R109, R74, !PT ;  /* 0x0000004a6d0d7209 */ /* 0x000fe40007810000 */
[----:B-1----:R-:W-:Y:S01]  /*82a0*/  FSEL R133, R79, -INF , P3 ;  /* 0xff8000004f857808 */ /* 0x002fe20001800000 */
[----:B------:R0:W-:Y:S01]  /*82b0*/  MUFU.EX2 R78, R100 ;  /* 0x00000064004e7308 */ /* 0x0001e20000000800 */
[----:B------:R-:W-:Y:S01]  /*82c0*/  FMNMX.FTZ R74, R132, R13, !PT ;  /* 0x0000000d844a7209 */ /* 0x000fe20007810000 */
[--C-:B------:R-:W-:Y:S01]  /*82d0*/  FFMA.FTZ R79, R101, UR4, -R9.reuse ;  /* 0x00000004654f7c23 */ /* 0x100fe20008010809 */
[----:B------:R-:W-:Y:S02]  /*82e0*/  FFMA.FTZ R101, R73, UR4, -R9 ;  /* 0x0000000449657c23 */ /* 0x000fe40008010809 */
[----:B------:R-:W-:-:S03]  /*82f0*/  FMNMX.FTZ R13, R133, R74, !PT ;  /* 0x0000004a850d7209 */ /* 0x000fc60007810000 */
[----:B------:R-:W-:Y:S01]  /*8300*/  MUFU.EX2 R121, R121 ;  /* 0x0000007900797308 */ /* 0x000fe20000000800 */
[----:B0-----:R-:W-:Y:S01]  /*8310*/  FFMA.FTZ R100, R72, UR4, -R9 ;  /* 0x0000000448647c23 */ /* 0x001fe20008010809 */
[----:B------:R-:W0:Y:S01]  /*8320*/  SHFL.BFLY PT, R74, R13, 0x2, 0x1f ;  /* 0x0c401f000d4a7f89 */ /* 0x000e2200000e0000 */
[----:B------:R-:W-:-:S05]  /*8330*/  FSEL R72, R0, RZ, P2 ;  /* 0x000000ff00487208 */ /* 0x000fca0001000000 */
[----:B------:R-:W-:Y:S01]  /*8340*/  FADD.FTZ R72, -R72, R7 ;  /* 0x0000000748487221 */ /* 0x000fe20000010100 */
[----:B------:R-:W-:Y:S03]  /*8350*/  MUFU.EX2 R124, R124 ;  /* 0x0000007c007c7308 */ /* 0x000fe60000000800 */
[----:B------:R-:W-:-:S05]  /*8360*/  FMUL.FTZ R72, R72, UR4 ;  /* 0x0000000448487c20 */ /* 0x000fca0008410000 */
[----:B------:R-:W-:Y:S08]  /*8370*/  MUFU.EX2 R112, R112 ;  /* 0x0000007000707308 */ /* 0x000ff00000000800 */
[----:B------:R-:W-:Y:S01]  /*8380*/  MUFU.EX2 R99, R99 ;  /* 0x0000006300637308 */ /* 0x000fe20000000800 */
[----:B0-----:R-:W-:-:S05]  /*8390*/  FMNMX.FTZ R74, R13, R74, !PT ;  /* 0x0000004a0d4a7209 */ /* 0x001fca0007810000 */
[----:B------:R-:W0:Y:S02]  /*83a0*/  SHFL.BFLY PT, R13, R74, 0x1, 0x1f ;  /* 0x0c201f004a0d7f89 */ /* 0x000e2400000e0000 */
[----:B------:R-:W-:Y:S08]  /*83b0*/  MUFU.EX2 R108, R108 ;  /* 0x0000006c006c7308 */ /* 0x000ff00000000800 */
[----:B------:R-:W-:Y:S08]  /*83c0*/  MUFU.EX2 R79, R79 ;  /* 0x0000004f004f7308 */ /* 0x000ff00000000800 */
[----:B------:R-:W-:Y:S01]  /*83d0*/  MUFU.EX2 R88, R88 ;  /* 0x0000005800587308 */ /* 0x000fe20000000800 */
[----:B------:R-:W-:-:S02]  /*83e0*/  WARPGROUP.DEPBAR.LE gsb0, 0x0 ;  /* 0x00008000000079c5 */ /* 0x000fc40000010000 */
[----:B------:R-:W-:Y:S01]  /*83f0*/  WARPGROUP.ARRIVE ;  /* 0x00000000000079c5 */ /* 0x000fe20000000000 */
[----:B0-----:R-:W-:Y:S01]  /*8400*/  FMNMX.FTZ R13, R74, R13, !PT ;  /* 0x0000000d4a0d7209 */ /* 0x001fe20007810000 */
[----:B------:R-:W-:-:S03]  /*8410*/  FFMA.FTZ R74, R77, UR4, -R9 ;  /* 0x000000044d4a7c23 */ /* 0x000fc60008010809 */
[----:B------:R-:W-:Y:S01]  /*8420*/  MUFU.EX2 R89, R89 ;  /* 0x0000005900597308 */ /* 0x000fe20000000800 */
[----:B------:R-:W-:Y:S01]  /*8430*/  HGMMA.64x96x16.F32.BF16 R24, gdesc[UR32].tnspB, R24, gsb0 ;  /* 0x41600000201879f0 */ /* 0x000fe20008001818 */
[----:B------:R-:W-:Y:S01]  /*8440*/  UIADD3 UR32, UR10, 0x900, URZ ;  /* 0x000009000a207890 */ /* 0x000fe2000fffe03f */
[C---:B------:R-:W-:Y:S01]  /*8450*/  FMUL.FTZ R136, R13.reuse, UR4 ;  /* 0x000000040d887c20 */ /* 0x040fe20008410000 */
[----:B------:R-:W-:Y:S01]  /*8460*/  UIADD3 UR34, UR11, 0x180, URZ ;  /* 0x000001800b227890 */ /* 0x000fe2000fffe03f */
[----:B------:R-:W-:Y:S01]  /*8470*/  FSETP.NEU.FTZ.AND P2, PT, R13, -INF , PT ;  /* 0xff8000000d00780b */ /* 0x000fe20003f5d000 */
[----:B------:R-:W-:Y:S01]  /*8480*/  UMOV UR33, 0xc0000010 ;  /* 0xc000001000217882 */ /* 0x000fe20000000000 */
[----:B------:R-:W-:Y:S01]  /*8490*/  UMOV UR35, 0x80000020 ;  /* 0x8000002000237882 */ /* 0x000fe20000000000 */
[----:B------:R0:W1:Y:S01]  /*84a0*/  MUFU.EX2 R77, R72 ;  /* 0x00000048004d7308 */ /* 0x0000620000000800 */
[----:B------:R-:W-:-:S05]  /*84b0*/  FSEL R136, R136, RZ, P2 ;  /* 0x000000ff88887208 */ /* 0x000fca0001000000 */
[--C-:B------:R-:W-:Y:S01]  /*84c0*/  FFMA.FTZ R137, R143, UR4, -R136.reuse ;  /* 0x000000048f897c23 */ /* 0x100fe20008010888 */
[--C-:B------:R-:W-:Y:S01]  /*84d0*/  FFMA.FTZ R75, R142, UR4, -R136.reuse ;  /* 0x000000048e4b7c23 */ /* 0x100fe20008010888 */
[----:B------:R-:W2:Y:S01]  /*84e0*/  S2R R143, SR_TID.X ;  /* 0x00000000008f7919 */ /* 0x000ea20000002100 */
[----:B0-----:R-:W-:Y:S01]  /*84f0*/  FSEL R72, R13, RZ, P2 ;  /* 0x000000ff0d487208 */ /* 0x001fe20001000000 */
[----:B------:R0:W-:Y:S01]  /*8500*/  MUFU.EX2 R7, R74 ;  /* 0x0000004a00077308 */ /* 0x0001e20000000800 */
[--C-:B------:R-:W-:Y:S01]  /*8510*/  FFMA.FTZ R73, R138, UR4, -R136.reuse ;  /* 0x000000048a497c23 */ /* 0x100fe20008010888 */
[--C-:B------:R-:W-:Y:S01]  /*8520*/  FFMA.FTZ R9, R139, UR4, -R136.reuse ;  /* 0x000000048b097c23 */ /* 0x100fe20008010888 */
[--C-:B------:R-:W-:Y:S01]  /*8530*/  FFMA.FTZ R140, R135, UR4, -R136.reuse ;  /* 0x00000004878c7c23 */ /* 0x100fe20008010888 */
[--C-:B------:R-:W-:Y:S01]  /*8540*/  FFMA.FTZ R135, R118, UR4, -R136.reuse ;  /* 0x0000000476877c23 */ /* 0x100fe20008010888 */
[----:B------:R-:W-:Y:S01]  /*8550*/  FFMA.FTZ R118, R113, UR4, -R136 ;  /* 0x0000000471767c23 */ /* 0x000fe20008010888 */
[----:B------:R-:W-:-:S02]  /*8560*/  IMAD.U32 R113, RZ, RZ, UR36 ;  /* 0x00000024ff717e24 */ /* 0x000fc4000f8e00ff */
[--C-:B------:R-:W-:Y:S01]  /*8570*/  FFMA.FTZ R139, R131, UR4, -R136.reuse ;  /* 0x00000004838b7c23 */ /* 0x100fe20008010888 */
[----:B------:R-:W-:Y:S01]  /*8580*/  MUFU.EX2 R73, R73 ;  /* 0x0000004900497308 */ /* 0x000fe20000000800 */
[----:B0-----:R-:W-:Y:S01]  /*8590*/  FADD.FTZ R74, -R72, R5 ;  /* 0x00000005484a7221 */ /* 0x001fe20000010100 */
[--C-:B------:R-:W-:Y:S01]  /*85a0*/  FFMA.FTZ R131, R114, UR4, -R136.reuse ;  /* 0x0000000472837c23 */ /* 0x100fe20008010888 */
[----:B------:R-:W-:Y:S01]  /*85b0*/  @!P1 LEA R113, R113, UR37, 0x3 ;  /* 0x0000002571719c11 */ /* 0x000fe2000f8e18ff */
[----:B------:R-:W-:Y:S01]  /*85c0*/  FFMA.FTZ R138, R130, UR4, -R136 ;  /* 0x00000004828a7c23 */ /* 0x000fe20008010888 */
[----:B-1----:R-:W-:Y:S01]  /*85d0*/  FFMA.FTZ R114, R77, R4, R10 ;  /* 0x000000044d727223 */ /* 0x002fe2000001000a */
        /* <DEDUP_REMOVED lines=11> */
[----:B------:R-:W-:Y:S01]  /*8690*/  FFMA.FTZ R107, R107, UR4, -R136 ;  /* 0x000000046b6b7c23 */ /* 0x000fe20008010888 */
[----:B------:R-:W-:-:S02]  /*86a0*/  IMAD.U32 R122, RZ, RZ, UR6 ;  /* 0x00000006ff7a7e24 */ /* 0x000fc4000f8e00ff */
[--C-:B------:R-:W-:Y:S01]  /*86b0*/  FFMA.FTZ R104, R104, UR4, -R136.reuse ;  /* 0x0000000468687c23 */ /* 0x100fe20008010888 */
[--C-:B------:R-:W-:Y:S01]  /*86c0*/  FFMA.FTZ R105, R105, UR4, -R136.reuse ;  /* 0x0000000469697c23 */ /* 0x100fe20008010888 */
[--C-:B------:R-:W-:Y:S01]  /*86d0*/  FFMA.FTZ R96, R96, UR4, -R136.reuse ;  /* 0x0000000460607c23 */ /* 0x100fe20008010888 */
[----:B--2---:R-:W-:Y:S01]  /*86e0*/  SHF.R.U32.HI R142, RZ, 0x7, R143 ;  /* 0x00000007ff8e7819 */ /* 0x004fe2000001168f */
[--C-:B------:R-:W-:Y:S01]  /*86f0*/  FFMA.FTZ R132, R132, UR4, -R136.reuse ;  /* 0x0000000484847c23 */ /* 0x100fe20008010888 */
[----:B------:R-:W-:Y:S01]  /*8700*/  ISETP.GE.U32.AND P2, PT, R143, 0x180, PT ;  /* 0x000001808f00780c */ /* 0x000fe20003f46070 */
[----:B------:R-:W-:Y:S01]  /*8710*/  MUFU.EX2 R137, R137 ;  /* 0x0000008900897308 */ /* 0x000fe20000000800 */
[----:B------:R-:W-:Y:S01]  /*8720*/  @!P1 LEA R116, R122, UR37, 0x3 ;  /* 0x000000257a749c11 */ /* 0x000fe2000f8e18ff */
[----:B------:R-:W-:Y:S02]  /*8730*/  VIADD R5, R142, 0x9 ;  /* 0x000000098e057836 */ /* 0x000fe40000000000 */
[--C-:B------:R-:W-:Y:S01]  /*8740*/  FFMA.FTZ R133, R133, UR4, -R136.reuse ;  /* 0x0000000485857c23 */ /* 0x100fe20008010888 */
[----:B------:R-:W-:Y:S01]  /*8750*/  FFMA.FTZ R97, R97, UR4, -R136 ;  /* 0x0000000461617c23 */ /* 0x000fe20008010888 */
[----:B------:R-:W-:Y:S01]  /*8760*/  F2FP.BF16.F32.PACK_AB R122, R115, R124 ;  /* 0x0000007c737a723e */ /* 0x000fe200000010ff */
[----:B------:R-:W-:Y:S01]  /*8770*/  UMOV UR6, UR36 ;  /* 0x0000002400067c82 */ /* 0x000fe20008000000 */
[----:B------:R-:W-:Y:S01]  /*8780*/  SEL R72, R5, 0x9, !P2 ;  /* 0x0000000905487807 */ /* 0x000fe20005000000 */
[----:B------:R-:W-:Y:S01]  /*8790*/  FMUL.FTZ R5, R74, UR4 ;  /* 0x000000044a057c20 */ /* 0x000fe20008410000 */
[----:B------:R-:W-:-:S02]  /*87a0*/  @!P1 VIADD R74, R113, 0x31c40 ;  /* 0x00031c40714a9836 */ /* 0x000fc40000000000 */
[----:B------:R-:W-:Y:S01]  /*87b0*/  FADD.FTZ R113, R11, R114 ;  /* 0x000000720b717221 */ /* 0x000fe20000010000 */
[----:B------:R-:W-:Y:S01]  /*87c0*/  MUFU.EX2 R138, R138 ;  /* 0x0000008a008a7308 */ /* 0x000fe20000000800 */
[----:B------:R-:W-:Y:S02]  /*87d0*/  @!P1 VIADD R114, R116, 0x31c60 ;  /* 0x00031c6074729836 */ /* 0x000fe40000000000 */
[----:B------:R-:W-:Y:S01]  /*87e0*/  FFMA.FTZ R116, R117, UR4, -R136 ;  /* 0x0000000475747c23 */ /* 0x000fe20008010888 */
[----:B------:R-:W-:Y:S01]  /*87f0*/  @!P1 PRMT R74, RZ, 0x654, R74 ;  /* 0x00000654ff4a9816 */ /* 0x000fe2000000004a */
[----:B------:R-:W-:Y:S01]  /*8800*/  FADD.FTZ R113, R12, R113 ;  /* 0x000000710c717221 */ /* 0x000fe20000010000 */
[----:B------:R-:W-:Y:S02]  /*8810*/  PLOP3.LUT P2, PT, PT, PT, UP0, 0x80, 0x0 ;  /* 0x000000000000781c */ /* 0x000fe40003f4f008 */
[----:B------:R-:W-:Y:S01]  /*8820*/  @!P1 PRMT R114, RZ, 0x654, R114 ;  /* 0x00000654ff729816 */ /* 0x000fe20000000072 */
[----:B------:R-:W0:Y:S01]  /*8830*/  MUFU.EX2 R5, R5 ;  /* 0x0000000500057308 */ /* 0x000e220000000800 */
[----:B------:R-:W-:-:S07]  /*8840*/  FADD.FTZ R113, R8, R113 ;  /* 0x0000007108717221 */ /* 0x000fce0000010000 */
[----:B------:R-:W1:Y:S08]  /*8850*/  MUFU.EX2 R139, R139 ;  /* 0x0000008b008b7308 */ /* 0x000e700000000800 */
[----:B------:R-:W2:Y:S08]  /*8860*/  MUFU.EX2 R134, R134 ;  /* 0x0000008600867308 */ /* 0x000eb00000000800 */
[----:B------:R3:W-:Y:S08]  /*8870*/  MUFU.EX2 R4, R110 ;  /* 0x0000006e00047308 */ /* 0x0007f00000000800 */
[----:B------:R-:W4:Y:S01]  /*8880*/  MUFU.EX2 R140, R140 ;  /* 0x0000008c008c7308 */ /* 0x000f220000000800 */
[----:B------:R-:W-:-:S02]  /*8890*/  WARPGROUP.DEPBAR.LE gsb0, 0x0 ;  /* 0x00008000000079c5 */ /* 0x000fc40000010000 */
[----:B------:R-:W-:Y:S01]  /*88a0*/  WARPGROUP.ARRIVE ;  /* 0x00000000000079c5 */ /* 0x000fe20000000000 */
[----:B---3--:R-:W-:-:S04]  /*88b0*/  FADD.FTZ R110, R14, R113 ;  /* 0x000000710e6e7221 */ /* 0x008fc80000010000 */
[----:B------:R-:W-:Y:S01]  /*88c0*/  FADD.FTZ R113, R15, R110 ;  /* 0x0000006e0f717221 */ /* 0x000fe20000010000 */
[----:B------:R-:W-:Y:S01]  /*88d0*/  HGMMA.64x96x16.F32.BF16 R24, gdesc[UR32].tnspB, R24, gsb0 ;  /* 0x41600000201879f0 */ /* 0x000fe20008001818 */
[----:B------:R-:W-:Y:S01]  /*88e0*/  UIADD3 UR32, UR10, 0xa80, URZ ;  /* 0x00000a800a207890 */ /* 0x000fe2000fffe03f */
[----:B------:R-:W3:Y:S01]  /*88f0*/  MUFU.EX2 R130, R130 ;  /* 0x0000008200827308 */ /* 0x000ee20000000800 */
[----:B------:R-:W-:Y:S01]  /*8900*/  UIADD3 UR34, UR11, 0x1c0, URZ ;  /* 0x000001c00b227890 */ /* 0x000fe2000fffe03f */
[----:B------:R-:W-:Y:S01]  /*8910*/  UMOV UR33, 0xc0000010 ;  /* 0xc000001000217882 */ /* 0x000fe20000000000 */
[----:B------:R-:W-:-:S05]  /*8920*/  UMOV UR35, 0x80000020 ;  /* 0x8000002000237882 */ /* 0x000fca0000000000 */
        /* <DEDUP_REMOVED lines=20> */
[----:B------:R-:W-:Y:S01]  /*8a70*/  UMOV UR35, 0x80000020 ;  /* 0x8000002000237882 */ /* 0x000fe20000000000 */
[----:B------:R-:W-:-:S05]  /*8a80*/  UIADD3 UR10, UR7, -0x1, URZ ;  /* 0xffffffff070a7890 */ /* 0x000fca000fffe03f */
[----:B------:R-:W-:Y:S02]  /*8a90*/  MUFU.EX2 R81, R81 ;  /* 0x0000005100517308 */ /* 0x000fe40000000800 */
[----:B------:R-:W-:-:S06]  /*8aa0*/  UMOV UR7, UR10 ;  /* 0x0000000a00077c82 */ /* 0x000fcc0008000000 */
        /* <DEDUP_REMOVED lines=11> */
[----:B------:R-:W-:Y:S03]  /*8b60*/  HGMMA.64x96x16.F32.BF16 R24, gdesc[UR32].tnspB, R24, gsb0 ;  /* 0x41600000201879f0 */ /* 0x000fe60008001818 */
[----:B------:R-:W-:Y:S02]  /*8b70*/  WARPGROUP.DEPBAR.LE gsb0, 0x0 ;  /* 0x00008000000079c5 */ /* 0x000fe40000010000 */
[----:B------:R1:W-:Y:S06]  /*8b80*/  BAR.ARV R72, 0x100 ;  /* 0x000400480000751d */ /* 0x0003ec0000002000 */
[----:B------:R2:W-:Y:S01]  /*8b90*/  @!P1 SYNCS.ARRIVE.TRANS64.RED.A1T0 RZ, [R74+URZ], RZ ;  /* 0x000000ff4aff99a7 */ /* 0x0005e2000810043f */
[----:B0-----:R-:W-:Y:S01]  /*8ba0*/  FMUL.FTZ R26, R26, R5 ;  /* 0x000000051a1a7220 */ /* 0x001fe20000410000 */
[----:B-1----:R-:W-:Y:S01]  /*8bb0*/  FFMA.FTZ R72, R5, R3, R73 ;  /* 0x0000000305487223 */ /* 0x002fe20000010049 */
[----:B------:R-:W-:Y:S01]  /*8bc0*/  FFMA.FTZ R3, R129, UR4, -R136 ;  /* 0x0000000481037c23 */ /* 0x000fe20008010888 */
[----:B------:R-:W-:Y:S01]  /*8bd0*/  F2FP.BF16.F32.PACK_AB R73, R9, R73 ;  /* 0x000000490949723e */ /* 0x000fe200000010ff */
[-C--:B------:R-:W-:Y:S01]  /*8be0*/  FMUL.FTZ R27, R27, R5.reuse ;  /* 0x000000051b1b7220 */ /* 0x080fe20000410000 */
[-C--:B------:R-:W-:Y:S01]  /*8bf0*/  FMUL.FTZ R30, R30, R5.reuse ;  /* 0x000000051e1e7220 */ /* 0x080fe20000410000 */
[----:B------:R-:W-:Y:S01]  /*8c00*/  FMUL.FTZ R31, R31, R5 ;  /* 0x000000051f1f7220 */ /* 0x000fe20000410000 */
[----:B--2---:R-:W-:Y:S01]  /*8c10*/  FADD.FTZ R74, R9, R72 ;  /* 0x00000048094a7221 */ /* 0x004fe20000010000 */
[----:B------:R-:W-:Y:S01]  /*8c20*/  F2FP.BF16.F32.PACK_AB R72, R11, R10 ;  /* 0x0000000a0b48723e */ /* 0x000fe200000010ff */
[----:B------:R0:W-:Y:S01]  /*8c30*/  @!P1 SYNCS.ARRIVE.TRANS64.RED.A1T0 RZ, [R114+URZ], RZ ;  /* 0x000000ff72ff99a7 */ /* 0x0001e2000810043f */
[----:B------:R-:W-:Y:S01]  /*8c40*/  F2FP.BF16.F32.PACK_AB R9, R139, R138 ;  /* 0x0000008a8b09723e */ /* 0x000fe200000010ff */
[----:B------:R-:W-:Y:S01]  /*8c50*/  FADD.FTZ R10, R75, R74 ;  /* 0x0000004a4b0a7221 */ /* 0x000fe20000010000 */
[----:B------:R-:W-:Y:S01]  /*8c60*/  F2FP.BF16.F32.PACK_AB R74, R8, R12 ;  /* 0x0000000c084a723e */ /* 0x000fe200000010ff */
[----:B------:R-:W-:Y:S01]  /*8c70*/  FFMA.FTZ R12, R128, UR4, -R136 ;  /* 0x00000004800c7c23 */ /* 0x000fe20008010888 */
[----:B------:R-:W-:Y:S01]  /*8c80*/  F2FP.BF16.F32.PACK_AB R8, R15, R14 ;  /* 0x0000000e0f08723e */ /* 0x000fe200000010ff */
[----:B------:R-:W-:Y:S01]  /*8c90*/  FADD.FTZ R11, R137, R10 ;  /* 0x0000000a890b7221 */ /* 0x000fe20000010000 */
[----:B------:R-:W-:Y:S01]  /*8ca0*/  FADD.FTZ R10, R20, R113 ;  /* 0x00000071140a7221 */ /* 0x000fe20000010000 */
[--C-:B------:R-:W-:Y:S01]  /*8cb0*/  FFMA.FTZ R15, R102, UR4, -R136.reuse ;  /* 0x00000004660f7c23 */ /* 0x100fe20008010888 */
[----:B------:R-:W-:Y:S01]  /*8cc0*/  FFMA.FTZ R14, R103, UR4, -R136 ;  /* 0x00000004670e7c23 */ /* 0x000fe20008010888 */
[----:B------:R-:W-:Y:S01]  /*8cd0*/  FADD.FTZ R110, R138, R11 ;  /* 0x0000000b8a6e7221 */ /* 0x000fe20000010000 */
[C---:B------:R-:W-:Y:S01]  /*8ce0*/  FADD.FTZ R113, R21.reuse, R10 ;  /* 0x0000000a15717221 */ /* 0x040fe20000010000 */
[----:B------:R-:W-:Y:S01]  /*8cf0*/  F2FP.BF16.F32.PACK_AB R10, R21, R20 ;  /* 0x00000014150a723e */ /* 0x000fe200000010ff */
[----:B------:R-:W-:Y:S01]  /*8d00*/  FFMA.FTZ R20, R91, UR4, -R136 ;  /* 0x000000045b147c23 */ /* 0x000fe20008010888 */
[----:B------:R-:W-:Y:S01]  /*8d10*/  FADD.FTZ R11, R139, R110 ;  /* 0x0000006e8b0b7221 */ /* 0x000fe20000010000 */
[----:B------:R-:W-:Y:S01]  /*8d20*/  FADD.FTZ R102, R120, R113 ;  /* 0x0000007178667221 */ /* 0x000fe20000010000 */
[----:B------:R-:W-:Y:S01]  /*8d30*/  FFMA.FTZ R91, R94, UR4, -R136 ;  /* 0x000000045e5b7c23 */ /* 0x000fe20008010888 */
[----:B------:R-:W-:Y:S01]  /*8d40*/  F2FP.BF16.F32.PACK_AB R75, R137, R75 ;  /* 0x0000004b894b723e */ /* 0x000fe200000010ff */
[----:B------:R-:W-:Y:S01]  /*8d50*/  FADD.FTZ R11, R134, R11 ;  /* 0x0000000b860b7221 */ /* 0x000fe20000010000 */
[----:B------:R-:W-:Y:S01]  /*8d60*/  FADD.FTZ R103, R121, R102 ;  /* 0x0000006679677221 */ /* 0x000fe20000010000 */
[----:B------:R-:W1:Y:S01]  /*8d70*/  MUFU.EX2 R3, R3 ;  /* 0x0000000300037308 */ /* 0x000e620000000800 */
[----:B0-----:R-:W-:Y:S01]  /*8d80*/  F2FP.BF16.F32.PACK_AB R114, R98, R111 ;  /* 0x0000006f6272723e */ /* 0x001fe200000010ff */
[----:B----4-:R-:W-:Y:S01]  /*8d90*/  FADD.FTZ R21, R140, R11 ;  /* 0x0000000b8c157221 */ /* 0x010fe20000010000 */
[----:B------:R-:W-:Y:S01]  /*8da0*/  FADD.FTZ R102, R124, R103 ;  /* 0x000000677c667221 */ /* 0x000fe20000010000 */
[----:B------:R-:W-:Y:S01]  /*8db0*/  F2FP.BF16.F32.PACK_AB R11, R140, R134 ;  /* 0x000000868c0b723e */ /* 0x000fe200000010ff */
[----:B------:R0:W-:Y:S01]  /*8dc0*/  STSM.16.M88.4 [R2+0x24300], R72 ;  /* 0x0243004802007844 */ /* 0x0001e20000000200 */
[----:B---3--:R-:W-:Y:S01]  /*8dd0*/  FADD.FTZ R94, R130, R21 ;  /* 0x00000015825e7221 */ /* 0x008fe20000010000 */
[----:B------:R-:W-:Y:S01]  /*8de0*/  FADD.FTZ R103, R115, R102 ;  /* 0x0000006673677221 */ /* 0x000fe20000010000 */
[----:B------:R-:W-:Y:S01]  /*8df0*/  MUFU.EX2 R12, R12 ;  /* 0x0000000c000c7308 */ /* 0x000fe20000000800 */
[----:B------:R2:W-:Y:S01]  /*8e00*/  STSM.16.M88.4 [R2+0x25b00], R8 ;  /* 0x025b000802007844 */ /* 0x0005e20000000200 */
[----:B-----5:R-:W-:Y:S01]  /*8e10*/  FADD.FTZ R21, R123, R94 ;  /* 0x0000005e7b157221 */ /* 0x020fe20000010000 */
[----:B------:R-:W-:Y:S01]  /*8e20*/  FADD.FTZ R103, R112, R103 ;  /* 0x0000006770677221 */ /* 0x000fe20000010000 */
[--C-:B------:R-:W-:Y:S01]  /*8e30*/  FFMA.FTZ R94, R83, UR4, -R136.reuse ;  /* 0x00000004535e7c23 */ /* 0x100fe20008010888 */
[--C-:B------:R-:W-:Y:S01]  /*8e40*/  FFMA.FTZ R83, R86, UR4, -R136.reuse ;  /* 0x0000000456537c23 */ /* 0x100fe20008010888 */
[----:B------:R-:W-:Y:S01]  /*8e50*/  FADD.FTZ R102, R126, R21 ;  /* 0x000000157e667221 */ /* 0x000fe20000010000 */
[----:B------:R-:W-:Y:S01]  /*8e60*/  FADD.FTZ R86, R106, R103 ;  /* 0x000000676a567221 */ /* 0x000fe20000010000 */
[----:B------:R-:W-:Y:S01]  /*8e70*/  FFMA.FTZ R21, R109, UR4, -R136 ;  /* 0x000000046d157c23 */ /* 0x000fe20008010888 */
        /* <DEDUP_REMOVED lines=8> */
[----:B------:R-:W4:Y:S01]  /*8f00*/  MUFU.EX2 R15, R15 ;  /* 0x0000000f000f7308 */ /* 0x000f220000000800 */
[----:B------:R-:W-:Y:S01]  /*8f10*/  FADD.FTZ R102, R125, R102 ;  /* 0x000000667d667221 */ /* 0x000fe20000010000 */
[----:B------:R-:W-:Y:S01]  /*8f20*/  FADD.FTZ R109, R99, R110 ;  /* 0x0000006e636d7221 */ /* 0x000fe20000010000 */
[----:B------:R-:W-:Y:S01]  /*8f30*/  F2FP.BF16.F32.PACK_AB R123, R127, R126 ;  /* 0x0000007e7f7b723e */ /* 0x000fe200000010ff */
[----:B------:R-:W-:Y:S01]  /*8f40*/  FMUL.FTZ R35, R35, R5 ;  /* 0x0000000523237220 */ /* 0x000fe20000410000 */
[----:B------:R-:W-:Y:S01]  /*8f50*/  FADD.FTZ R102, R135, R102 ;  /* 0x0000006687667221 */ /* 0x000fe20000010000 */
[----:B------:R-:W-:Y:S01]  /*8f60*/  FADD.FTZ R110, R90, R109 ;  /* 0x0000006d5a6e7221 */ /* 0x000fe20000010000 */
[----:B-1----:R-:W-:Y:S01]  /*8f70*/  F2FP.BF16.F32.PACK_AB R109, R3, R116 ;  /* 0x00000074036d723e */ /* 0x002fe200000010ff */
[----:B------:R-:W1:Y:S01]  /*8f80*/  MUFU.EX2 R20, R20 ;  /* 0x0000001400147308 */ /* 0x000e620000000800 */
[----:B------:R-:W-:Y:S01]  /*8f90*/  FADD.FTZ R103, R141, R102 ;  /* 0x000000668d677221 */ /* 0x000fe20000010000 */
[----:B---3--:R-:W-:Y:S01]  /*8fa0*/  F2FP.BF16.F32.PACK_AB R111, R14, R12 ;  /* 0x0000000c0e6f723e */ /* 0x008fe200000010ff */
[----:B------:R-:W-:Y:S01]  /*8fb0*/  STSM.16.M88.4 [R2+0x27300], R120 ;  /* 0x0273007802007844 */ /* 0x000fe20000000200 */
[----:B------:R-:W-:Y:S01]  /*8fc0*/  F2FP.BF16.F32.PACK_AB R112, R106, R112 ;  /* 0x000000706a70723e */ /* 0x000fe200000010ff */
[----:B------:R-:W-:Y:S01]  /*8fd0*/  FADD.FTZ R102, R118, R103 ;  /* 0x0000006776667221 */ /* 0x000fe20000010000 */
[----:B------:R-:W-:Y:S01]  /*8fe0*/  FADD.FTZ R103, R95, R110 ;  /* 0x0000006e5f677221 */ /* 0x000fe20000010000 */
[----:B------:R-:W-:Y:S01]  /*8ff0*/  F2FP.BF16.F32.PACK_AB R113, R125, R131 ;  /* 0x000000837d71723e */ /* 0x000fe200000010ff */
[----:B------:R-:W3:Y:S01]  /*9000*/  MUFU.EX2 R91, R91 ;  /* 0x0000005b005b7308 */ /* 0x000ee20000000800 */
[----:B------:R-:W-:Y:S01]  /*9010*/  FADD.FTZ R102, R107, R102 ;  /* 0x000000666b667221 */ /* 0x000fe20000010000 */
[----:B0-----:R-:W-:Y:S01]  /*9020*/  FADD.FTZ R72, R82, R103 ;  /* 0x0000006752487221 */ /* 0x001fe20000010000 */
[----:B------:R-:W-:Y:S01]  /*9030*/  F2FP.BF16.F32.PACK_AB R115, R141, R135 ;  /* 0x000000878d73723e */ /* 0x000fe200000010ff */
[----:B------:R-:W-:Y:S01]  /*9040*/  FMUL.FTZ R38, R38, R5 ;  /* 0x0000000526267220 */ /* 0x000fe20000410000 */
[----:B--2---:R-:W-:Y:S01]  /*9050*/  FADD.FTZ R9, R119, R102 ;  /* 0x0000006677097221 */ /* 0x004fe20000010000 */
[----:B------:R-:W-:Y:S01]  /*9060*/  FADD.FTZ R11, R87, R72 ;  /* 0x00000048570b7221 */ /* 0x000fe20000010000 */
[----:B------:R-:W-:Y:S01]  /*9070*/  F2FP.BF16.F32.PACK_AB R110, R79, R78 ;  /* 0x0000004e4f6e723e */ /* 0x000fe200000010ff */
[----:B------:R-:W0:Y:S01]  /*9080*/  MUFU.EX2 R86, R104 ;  /* 0x0000006800567308 */ /* 0x000e220000000800 */
[----:B------:R-:W-:Y:S01]  /*9090*/  FADD.FTZ R9, R4, R9 ;  /* 0x0000000904097221 */ /* 0x000fe20000010000 */
[C---:B------:R-:W-:Y:S01]  /*90a0*/  FADD.FTZ R11, R108.reuse, R11 ;  /* 0x0000000b6c0b7221 */ /* 0x040fe20000010000 */
[----:B------:R-:W-:Y:S01]  /*90b0*/  STSM.16.M88.4 [R2+0x28b00], R112 ;  /* 0x028b007002007844 */ /* 0x000fe20000000200 */
[----:B------:R-:W-:Y:S01]  /*90c0*/  F2FP.BF16.F32.PACK_AB R108, R108, R87 ;  /* 0x000000576c6c723e */ /* 0x000fe200000010ff */
[----:B------:R-:W-:Y:S01]  /*90d0*/  FADD.FTZ R8, R116, R9 ;  /* 0x0000000974087221 */ /* 0x000fe20000010000 */
[----:B------:R-:W-:Y:S01]  /*90e0*/  FADD.FTZ R10, R78, R11 ;  /* 0x0000000b4e0a7221 */ /* 0x000fe20000010000 */
[----:B------:R-:W-:Y:S01]  /*90f0*/  F2FP.BF16.F32.PACK_AB R102, R7, R76 ;  /* 0x0000004c0766723e */ /* 0x000fe200000010ff */
[----:B------:R-:W2:Y:S01]  /*9100*/  MUFU.EX2 R94, R94 ;  /* 0x0000005e005e7308 */ /* 0x000ea20000000800 */
[----:B------:R-:W-:Y:S01]  /*9110*/  FADD.FTZ R9, R3, R8 ;  /* 0x0000000803097221 */ /* 0x000fe20000010000 */
[----:B------:R-:W-:Y:S01]  /*9120*/  FADD.FTZ R11, R79, R10 ;  /* 0x0000000a4f0b7221 */ /* 0x000fe20000010000 */
[----:B------:R-:W-:Y:S01]  /*9130*/  F2FP.BF16.F32.PACK_AB R8, R90, R99 ;  /* 0x000000635a08723e */ /* 0x000fe200000010ff */
[----:B------:R-:W-:Y:S01]  /*9140*/  FMUL.FTZ R39, R39, R5 ;  /* 0x0000000527277220 */ /* 0x000fe20000410000 */
[----:B------:R-:W-:Y:S01]  /*9150*/  FADD.FTZ R9, R12, R9 ;  /* 0x000000090c097221 */ /* 0x000fe20000010000 */
[----:B------:R-:W-:Y:S01]  /*9160*/  FADD.FTZ R74, R88, R11 ;  /* 0x0000000b584a7221 */ /* 0x000fe20000010000 */
[----:B------:R-:W-:Y:S01]  /*9170*/  F2FP.BF16.F32.PACK_AB R10, R82, R95 ;  /* 0x0000005f520a723e */ /* 0x000fe200000010ff */
[----:B------:R-:W5:Y:S01]  /*9180*/  MUFU.EX2 R83, R83 ;  /* 0x0000005300537308 */ /* 0x000f620000000800 */
[----:B------:R-:W-:Y:S01]  /*9190*/  FADD.FTZ R72, R14, R9 ;  /* 0x000000090e487221 */ /* 0x000fe20000010000 */
[C---:B------:R-:W-:Y:S01]  /*91a0*/  FADD.FTZ R9, R89.reuse, R74 ;  /* 0x0000004a59097221 */ /* 0x040fe20000010000 */
[----:B------:R-:W-:Y:S01]  /*91b0*/  F2FP.BF16.F32.PACK_AB R88, R89, R88 ;  /* 0x000000585958723e */ /* 0x000fe200000010ff */
[----:B------:R-:W-:Y:S01]  /*91c0*/  FMUL.FTZ R42, R42, R5 ;  /* 0x000000052a2a7220 */ /* 0x000fe20000410000 */
[----:B----4-:R-:W-:Y:S01]  /*91d0*/  FADD.FTZ R11, R15, R72 ;  /* 0x000000480f0b7221 */ /* 0x010fe20000010000 */
[----:B------:R-:W-:Y:S01]  /*91e0*/  FADD.FTZ R74, R92, R9 ;  /* 0x000000095c4a7221 */ /* 0x000fe20000010000 */
[----:B------:R-:W-:Y:S01]  /*91f0*/  F2FP.BF16.F32.PACK_AB R9, R107, R118 ;  /* 0x000000766b09723e */ /* 0x000fe200000010ff */
[----:B------:R-:W4:Y:S01]  /*9200*/  MUFU.EX2 R98, R97 ;  /* 0x0000006100627308 */ /* 0x000f220000000800 */
[----:B-1----:R-:W-:Y:S01]  /*9210*/  FADD.FTZ R72, R20, R11 ;  /* 0x0000000b14487221 */ /* 0x002fe20000010000 */
[----:B------:R-:W-:Y:S01]  /*9220*/  FADD.FTZ R75, R93, R74 ;  /* 0x0000004a5d4b7221 */ /* 0x000fe20000010000 */
[----:B------:R-:W-:Y:S01]  /*9230*/  F2FP.BF16.F32.PACK_AB R11, R4, R119 ;  /* 0x00000077040b723e */ /* 0x000fe200000010ff */
[----:B------:R-:W-:Y:S01]  /*9240*/  FMUL.FTZ R43, R43, R5 ;  /* 0x000000052b2b7220 */ /* 0x000fe20000410000 */
[----:B---3--:R-:W-:Y:S01]  /*9250*/  FADD.FTZ R73, R91, R72 ;  /* 0x000000485b497221 */ /* 0x008fe20000010000 */
[----:B------:R-:W-:Y:S01]  /*9260*/  FADD.FTZ R72, R80, R75 ;  /* 0x0000004b50487221 */ /* 0x000fe20000010000 */
[----:B------:R-:W-:Y:S01]  /*9270*/  F2FP.BF16.F32.PACK_AB R90, R93, R92 ;  /* 0x0000005c5d5a723e */ /* 0x000fe200000010ff */
[----:B------:R1:W3:Y:S01]  /*9280*/  MUFU.EX2 R74, R21 ;  /* 0x00000015004a7308 */ /* 0x0002e20000000800 */
[----:B0-----:R-:W-:Y:S01]  /*9290*/  FADD.FTZ R4, R86, R73 ;  /* 0x0000004956047221 */ /* 0x001fe20000010000 */
[C---:B------:R-:W-:Y:S01]  /*92a0*/  FADD.FTZ R73, R81.reuse, R72 ;  /* 0x0000004851497221 */ /* 0x040fe20000010000 */
[----:B------:R0:W-:Y:S01]  /*92b0*/  STSM.16.M88.4 [R2+0x2a300], R8 ;  /* 0x02a3000802007844 */ /* 0x0001e20000000200 */
[----:B------:R-:W-:Y:S01]  /*92c0*/  F2FP.BF16.F32.PACK_AB R80, R81, R80 ;  /* 0x000000505150723e */ /* 0x000fe200000010ff */
[----:B------:R-:W-:Y:S01]  /*92d0*/  FADD.FTZ R3, R105, R4 ;  /* 0x0000000469037221 */ /* 0x000fe20000010000 */
[----:B------:R-:W-:Y:S01]  /*92e0*/  FADD.FTZ R12, R84, R73 ;  /* 0x00000049540c7221 */ /* 0x000fe20000010000 */
[----:B------:R-:W-:Y:S01]  /*92f0*/  F2FP.BF16.F32.PACK_AB R89, R20, R15 ;  /* 0x0000000f1459723e */ /* 0x000fe200000010ff */
[----:B------:R3:W-:Y:S01]  /*9300*/  STSM.16.M88.4 [R2+0x2bb00], R108 ;  /* 0x02bb006c02007844 */ /* 0x0007e20000000200 */
[----:B--2---:R-:W-:Y:S01]  /*9310*/  FADD.FTZ R4, R94, R3 ;  /* 0x000000035e047221 */ /* 0x004fe20000010000 */
[----:B-1----:R-:W-:Y:S01]  /*9320*/  FADD.FTZ R21, R85, R12 ;  /* 0x0000000c55157221 */ /* 0x002fe20000010000 */
[----:B------:R-:W-:Y:S01]  /*9330*/  F2FP.BF16.F32.PACK_AB R91, R86, R91 ;  /* 0x0000005b565b723e */ /* 0x000fe200000010ff */
[----:B------:R-:W-:Y:S01]  /*9340*/  FMUL.FTZ R46, R46, R5 ;  /* 0x000000052e2e7220 */ /* 0x000fe20000410000 */
[----:B-----5:R-:W-:Y:S01]  /*9350*/  FADD.FTZ R3, R83, R4 ;  /* 0x0000000453037221 */ /* 0x020fe20000010000 */
[----:B------:R-:W-:Y:S01]  /*9360*/  FADD.FTZ R4, R100, R21 ;  /* 0x0000001564047221 */ /* 0x000fe20000010000 */
[----:B------:R-:W-:Y:S01]  /*9370*/  F2FP.BF16.F32.PACK_AB R82, R85, R84 ;  /* 0x000000545552723e */ /* 0x000fe200000010ff */
[----:B------:R1:W-:Y:S01]  /*9380*/  STSM.16.M88.4 [R2+0x2d300], R88 ;  /* 0x02d3005802007844 */ /* 0x0003e20000000200 */
[C---:B------:R-:W-:Y:S01]  /*9390*/  F2FP.BF16.F32.PACK_AB R100, R101.reuse, R100 ;  /* 0x000000646564723e */ /* 0x040fe200000010ff */
[----:B------:R-:W-:Y:S01]  /*93a0*/  FADD.FTZ R3, R96, R3 ;  /* 0x0000000360037221 */ /* 0x000fe20000010000 */
[----:B0-----:R-:W-:Y:S01]  /*93b0*/  FADD.FTZ R9, R101, R4 ;  /* 0x0000000465097221 */ /* 0x001fe20000010000 */
[----:B------:R-:W-:Y:S01]  /*93c0*/  F2FP.BF16.F32.PACK_AB R81, R94, R105 ;  /* 0x000000695e51723e */ /* 0x000fe200000010ff */
[----:B------:R-:W-:Y:S01]  /*93d0*/  FMUL.FTZ R47, R47, R5 ;  /* 0x000000052f2f7220 */ /* 0x000fe20000410000 */
[----:B------:R-:W-:Y:S01]  /*93e0*/  F2FP.BF16.F32.PACK_AB R83, R96, R83 ;  /* 0x000000536053723e */ /* 0x000fe200000010ff */
[----:B----4-:R-:W-:Y:S01]  /*93f0*/  FADD.FTZ R3, R98, R3 ;  /* 0x0000000362037221 */ /* 0x010fe20000010000 */
[----:B---3--:R-:W-:Y:S01]  /*9400*/  F2FP.BF16.F32.PACK_AB R101, R74, R98 ;  /* 0x000000624a65723e */ /* 0x008fe200000010ff */
[----:B------:R-:W-:Y:S01]  /*9410*/  FADD.FTZ R4, R76, R9 ;  /* 0x000000094c047221 */ /* 0x000fe20000010000 */
[----:B------:R-:W-:Y:S01]  /*9420*/  F2FP.BF16.F32.PACK_AB R103, R133, R132 ;  /* 0x000000848567723e */ /* 0x000fe200000010ff */
[----:B------:R1:W-:Y:S01]  /*9430*/  STSM.16.M88.4 [R2+0x2eb00], R80 ;  /* 0x02eb005002007844 */ /* 0x0003e20000000200 */
[----:B------:R-:W-:Y:S01]  /*9440*/  FADD.FTZ R3, R74, R3 ;  /* 0x000000034a037221 */ /* 0x000fe20000010000 */
[----:B------:R-:W-:Y:S01]  /*9450*/  FADD.FTZ R4, R7, R4 ;  /* 0x0000000407047221 */ /* 0x000fe20000010000 */
        /* <DEDUP_REMOVED lines=47> */
[----:B0-----:R-:W-:Y:S01]  /*9750*/  NOP ;  /* 0x0000000000007918 */ /* 0x001fe20000000000 */
[----:B-1----:R-:W-:Y:S05]  /*9760*/  @P2 BRA `(.L_x_9939) ;  /* 0xffffffbc00ac2947 */ /* 0x002fea000383ffff */
[----:B------:R-:W-:-:S05]  /*9770*/  UMOV UR7, UR10 ;  /* 0x0000000a00077c82 */ /* 0x000fca0008000000 */
.L_x_9930:
[----:B------:R-:W-:-:S13]  /*9780*/  ISETP.LE.AND P2, PT, RZ, UR7, PT ;  /* 0x00000007ff007c0c */ /* 0x000fda000bf43270 */
[----:B------:R-:W-:Y:S05]  /*9790*/  @!P2 BRA `(.L_x_9940) ;  /* 0x0000003400dca947 */ /* 0x000fea0003800000 */
[----:B------:R-:W-:Y:S01]  /*97a0*/  IMAD.MOV.U32 R6, RZ, RZ, R13 ;  /* 0x000000ffff067224 */ /* 0x000fe200078e000d */
[----:B------:R-:W-:Y:S01]  /*97b0*/  UMOV UR39, UR38 ;  /* 0x0000002600277c82 */ /* 0x000fe20008000000 */
[----:B------:R-:W-:Y:S01]  /*97c0*/  IMAD.MOV.U32 R5, RZ, RZ, R0 ;  /* 0x000000ffff057224 */ /* 0x000fe200078e0000 */
[----:B------:R-:W-:Y:S01]  /*97d0*/  UMOV UR6, UR36 ;  /* 0x0000002400067c82 */ /* 0x000fe20008000000 */
[----:B------:R-:W-:-:S05]  /*97e0*/  ULDC UR61, c[0x0][0x988] ;  /* 0x00026200003d7ab9 */ /* 0x000fca0000000800 */
.L_x_9949:
        /* <DEDUP_REMOVED lines=10> */
.L_x_9942:
[----:B------:R-:W-:Y:S01]  /*9890*/  ULEA UR4, UR36, UR37, 0x3 ;  /* 0x0000002524047291 */ /* 0x000fe2000f8e183f */
[----:B------:R-:W-:-:S05]  /*98a0*/  IMAD.U32 R0, RZ, RZ, UR38 ;  /* 0x00000026ff007e24 */ /* 0x000fca000f8e00ff */
[----:B------:R-:W-:-:S04]  /*98b0*/  SHF.L.U32 R0, R0, 0x1f, RZ ;  /* 0x0000001f00007819 */ /* 0x000fc800000006ff */
[----:B------:R1:W2:Y:S01]  /*98c0*/  SYNCS.PHASECHK.TRANS64.TRYWAIT P2, [UR4+0x31c30], R0 ;  /* 0x031c3000ff0075a7 */ /* 0x0002a20008040144 */
[----:B------:R-:W-:Y:S05]  /*98d0*/  @!P0 BRA `(.L_x_9943) ;  /* 0x0000000000048947 */ /* 0x000fea0003800000 */
[----:B------:R-:W-:Y:S01]  /*98e0*/  BPT.TRAP 0x1 ;  /* 0x000000040000795c */ /* 0x000fe20000300000 */
.L_x_9943:
[----:B--2---:R-:W-:Y:S05]  /*98f0*/  @P2 BRA `(.L_x_9941) ;  /* 0x0000000000082947 */ /* 0x004fea0003800000 */
[----:B------:R-:W2:Y:S02]  /*9900*/  SYNCS.PHASECHK.TRANS64.TRYWAIT P2, [UR4+0x31c30], R0 ;  /* 0x031c3000ff0075a7 */ /* 0x000ea40008040144 */
[----:B--2---:R-:W-:Y:S05]  /*9910*/  @!P2 BRA `(.L_x_9944) ;  /* 0x000000a8003ca947 */ /* 0x004fea0003800000 */
.L_x_9941:
[----:B--2---:R-:W2:Y:S01]  /*9920*/  S2R R7, SR_TID.X ;  /* 0x0000000000077919 */ /* 0x004ea20000002100 */
        /* <DEDUP_REMOVED lines=24> */
[----:B--2---:R-:W-:Y:S01]  /*9ab0*/  SHF.R.U32.HI R7, RZ, 0x7, R7 ;  /* 0x00000007ff077819 */ /* 0x004fe20000011607 */
[----:B------:R-:W-:Y:S01]  /*9ac0*/  UMOV UR56, UR28 ;  /* 0x0000001c00387c82 */ /* 0x000fe20008000000 */
[----:B------:R-:W-:Y:S01]  /*9ad0*/  UMOV UR57, UR29 ;  /* 0x0000001d00397c82 */ /* 0x000fe20008000000 */
[----:B------:R-:W-:Y:S01]  /*9ae0*/  UMOV UR59, 0x80000020 ;  /* 0x80000020003b7882 */ /* 0x000fe20000000000 */
[----:B------:R-:W-:Y:S01]  /*9af0*/  UIADD3 UR10, UR4, 0x200, URZ ;  /* 0x00000200040a7890 */ /* 0x000fe2000fffe03f */
[----:B-1----:R-:W-:Y:S01]  /*9b00*/  VIADD R0, R7, 0x8 ;  /* 0x0000000807007836 */ /* 0x002fe20000000000 */
        /* <DEDUP_REMOVED lines=325> */
.L_x_9946:
[----:B------:R-:W-:Y:S01]  /*af60*/  ULEA UR4, UR6, UR37, 0x3 ;  /* 0x0000002506047291 */ /* 0x000fe2000f8e183f */
[----:B------:R-:W-:-:S05]  /*af70*/  IMAD.U32 R0, RZ, RZ, UR39 ;  /* 0x00000027ff007e24 */ /* 0x000fca000f8e00ff */
[----:B------:R-:W-:-:S04]  /*af80*/  SHF.L.U32 R0, R0, 0x1f, RZ ;  /* 0x0000001f00007819 */ /* 0x000fc800000006ff */
[----:B------:R0:W1:Y:S01]  /*af90*/  SYNCS.PHASECHK.TRANS64.TRYWAIT P2, [UR4+0x31c50], R0 ;  /* 0x031c5000ff0075a7 */ /* 0x0000620008040144 */
[----:B------:R-:W-:Y:S05]  /*afa0*/  @!P0 BRA `(.L_x_9947) ;  /* 0x0000000000048947 */ /* 0x000fea0003800000 */
[----:B------:R-:W-:Y:S01]  /*afb0*/  BPT.TRAP 0x1 ;  /* 0x000000040000795c */ /* 0x000fe20000300000 */
.L_x_9947:
[----:B-1----:R-:W-:Y:S05]  /*afc0*/  @P2 BRA `(.L_x_9945) ;  /* 0x0000000000082947 */ /* 0x002fea0003800000 */
[----:B------:R-:W1:Y:S02]  /*afd0*/  SYNCS.PHASECHK.TRANS64.TRYWAIT P2, [UR4+0x31c50], R0 ;  /* 0x031c5000ff0075a7 */ /* 0x000e640008040144 */
[----:B-1----:R-:W-:Y:S05]  /*afe0*/  @!P2 BRA `(.L_x_9948) ;  /* 0x0000009000a0a947 */ /* 0x002fea0003800000 */
.L_x_9945:
        /* <DEDUP_REMOVED lines=13> */
[----:B------:R-:W-:Y:S01]  /*b0c0*/  FMNMX.FTZ R0, R140, R7, !PT ;  /* 0x000000078c007209 */ /* 0x000fe20007810000 */
[----:B------:R-:W-:Y:S01]  /*b0d0*/  UMOV UR39, UR38 ;  /* 0x0000002600277c82 */ /* 0x000fe20008000000 */
[----:B------:R-:W-:Y:S01]  /*b0e0*/  FMNMX.FTZ R18, R142, R13, !PT ;  /* 0x0000000d8e127209 */ /* 0x000fe20007810000 */
[----:B------:R-:W-:Y:S01]  /*b0f0*/  UIMAD UR11, UR6, 0x6c0, UR4 ;  /* 0x000006c0060b78a4 */ /* 0x000fe2000f8e0204 */
[----:B------:R-:W-:-:S02]  /*b100*/  FMNMX.FTZ R7, R141, R0, !PT ;  /* 0x000000008d077209 */ /* 0x000fc40007810000 */
[----:B------:R-:W-:Y:S01]  /*b110*/  FMNMX.FTZ R13, R143, R18, !PT ;  /* 0x000000128f0d7209 */ /* 0x000fe20007810000 */
[----:B------:R-:W-:Y:S01]  /*b120*/  UMOV UR4, UR61 ;  /* 0x0000003d00047c82 */ /* 0x000fe20008000000 */
[----:B------:R-:W-:Y:S02]  /*b130*/  FMNMX.FTZ R0, R128, R7, !PT ;  /* 0x0000000780007209 */ /* 0x000fe40007810000 */
        /* <DEDUP_REMOVED lines=9> */
[----:B------:R-:W-:-:S02]  /*b1d0*/  FMNMX.FTZ R0, R132, R7, !PT ;  /* 0x0000000784007209 */ /* 0x000fc40007810000 */
[----:B------:R-:W-:Y:S02]  /*b1e0*/  FMNMX.FTZ R20, R134, R13, !PT ;  /* 0x0000000d86147209 */ /* 0x000fe40007810000 */
[----:B------:R-:W-:Y:S02]  /*b1f0*/  FMNMX.FTZ R7, R133, R0, !PT ;  /* 0x0000000085077209 */ /* 0x000fe40007810000 */
[----:B------:R-:W-:Y:S02]  /*b200*/  FMNMX.FTZ R13, R135, R20, !PT ;  /* 0x00000014870d7209 */ /* 0x000fe40007810000 */
        /* <DEDUP_REMOVED lines=35> */
[----:B------:R-:W0:Y:S02]  /*b440*/  SHFL.BFLY PT, R0, R7, 0x2, 0x1f ;  /* 0x0c401f0007007f89 */ /* 0x000e2400000e0000 */
[----:B0-----:R-:W-:-:S05]  /*b450*/  FMNMX.FTZ R8, R7, R0, !PT ;  /* 0x0000000007087209 */ /* 0x001fca0007810000 */
[----:B------:R-:W0:Y:S02]  /*b460*/  SHFL.BFLY PT, R9, R8, 0x1, 0x1f ;  /* 0x0c201f0008097f89 */ /* 0x000e2400000e0000 */
[----:B0-----:R-:W-:-:S05]  /*b470*/  FMNMX.FTZ R0, R8, R9, !PT ;  /* 0x0000000908007209 */ /* 0x001fca0007810000 */
[C---:B------:R-:W-:Y:S01]  /*b480*/  FMUL.FTZ R7, R0.reuse, UR4 ;  /* 0x0000000400077c20 */ /* 0x040fe20008410000 */
[----:B------:R-:W-:-:S03]  /*b490*/  FADD.FTZ R5, -R0, R5 ;  /* 0x0000000500057221 */ /* 0x000fc60000010100 */
        /* <DEDUP_REMOVED lines=9> */
[----:B------:R-:W0:Y:S01]  /*b530*/  S2R R136, SR_TID.X ;  /* 0x0000000000887919 */ /* 0x000e220000002100 */
[----:B------:R-:W-:Y:S01]  /*b540*/  FMNMX.FTZ R120, R126, R13, !PT ;  /* 0x0000000d7e787209 */ /* 0x000fe20007810000 */
[--C-:B------:R-:W-:Y:S01]  /*b550*/  FFMA.FTZ R9, R137, UR4, -R7.reuse ;  /* 0x0000000489097c23 */ /* 0x100fe20008010807 */
[--C-:B------:R-:W-:Y:S01]  /*b560*/  FFMA.FTZ R10, R140, UR4, -R7.reuse ;  /* 0x000000048c0a7c23 */ /* 0x100fe20008010807 */
[----:B------:R1:W-:Y:S01]  /*b570*/  MUFU.EX2 R20, R121 ;  /* 0x0000007900147308 */ /* 0x0003e20000000800 */
[----:B------:R-:W-:Y:S01]  /*b580*/  FMNMX.FTZ R13, R127, R120, !PT ;  /* 0x000000787f0d7209 */ /* 0x000fe20007810000 */
[--C-:B------:R-:W-:Y:S01]  /*b590*/  FFMA.FTZ R11, R141, UR4, -R7.reuse ;  /* 0x000000048d0b7c23 */ /* 0x100fe20008010807 */
[--C-:B------:R-:W-:Y:S01]  /*b5a0*/  FFMA.FTZ R14, R129, UR4, -R7.reuse ;  /* 0x00000004810e7c23 */ /* 0x100fe20008010807 */
[----:B------:R-:W-:Y:S01]  /*b5b0*/  FFMA.FTZ R15, R132, UR4, -R7 ;  /* 0x00000004840f7c23 */ /* 0x000fe20008010807 */
[----:B------:R-:W-:Y:S01]  /*b5c0*/  FMNMX.FTZ R124, R114, R13, !PT ;  /* 0x0000000d727c7209 */ /* 0x000fe20007810000 */
[----:B------:R-:W-:-:S02]  /*b5d0*/  WARPGROUP.DEPBAR.LE gsb0, 0x0 ;  /* 0x00008000000079c5 */ /* 0x000fc40000010000 */
[----:B------:R-:W-:Y:S01]  /*b5e0*/  WARPGROUP.ARRIVE ;  /* 0x00000000000079c5 */ /* 0x000fe20000000000 */
[----:B------:R-:W-:Y:S01]  /*b5f0*/  FMNMX.FTZ R13, R115, R124, !PT ;  /* 0x0000007c730d7209 */ /* 0x000fe20007810000 */
[----:B------:R2:W-:Y:S01]  /*b600*/  MUFU.EX2 R120, R125 ;  /* 0x0000007d00787308 */ /* 0x0005e20000000800 */
[--C-:B------:R-:W-:Y:S01]  /*b610*/  FFMA.FTZ R17, R133, UR4, -R7.reuse ;  /* 0x0000000485117c23 */ /* 0x100fe20008010807 */
        /* <DEDUP_REMOVED lines=33> */
[--C-:B-1----:R-:W-:Y:S01]  /*b830*/  FFMA.FTZ R121, R72, UR4, -R7.reuse ;  /* 0x0000000448797c23 */ /* 0x102fe20008010807 */
[----:B------:R-:W-:Y:S01]  /*b840*/  FMNMX.FTZ R124, R102, R13, !PT ;  /* 0x0000000d667c7209 */ /* 0x000fe20007810000 */
[--C-:B------:R-:W-:Y:S01]  /*b850*/  FFMA.FTZ R76, R76, UR4, -R7.reuse ;  /* 0x000000044c4c7c23 */ /* 0x100fe20008010807 */
[----:B------:R-:W-:Y:S01]  /*b860*/  FFMA.FTZ R77, R77, UR4, -R7 ;  /* 0x000000044d4d7c23 */ /* 0x000fe20008010807 */
[----:B------:R-:W-:Y:S01]  /*b870*/  FMUL.FTZ R5, R5, UR4 ;  /* 0x0000000405057c20 */ /* 0x000fe20008410000 */
[----:B------:R-:W-:Y:S01]  /*b880*/  FMNMX.FTZ R13, R103, R124, !PT ;  /* 0x0000007c670d7209 */ /* 0x000fe20007810000 */
[----:B------:R-:W-:Y:S01]  /*b890*/  MUFU.EX2 R8, R8 ;  /* 0x0000000800087308 */ /* 0x000fe20000000800 */
[----:B0-----:R-:W-:-:S02]  /*b8a0*/  ISETP.GE.U32.AND P2, PT, R136, 0x180, PT ;  /* 0x000001808800780c */ /* 0x001fc40003f46070 */
[----:B------:R-:W-:Y:S02]  /*b8b0*/  FMNMX.FTZ R124, R90, R13, !PT ;  /* 0x0000000d5a7c7209 */ /* 0x000fe40007810000 */
[----:B------:R-:W-:Y:S01]  /*b8c0*/  SHF.R.U32.HI R137, RZ, 0x7, R136 ;  /* 0x00000007ff897819 */ /* 0x000fe20000011688 */
[----:B------:R-:W-:Y:S01]  /*b8d0*/  IMAD.U32 R136, RZ, RZ, UR6 ;  /* 0x00000006ff887e24 */ /* 0x000fe2000f8e00ff */
[----:B------:R-:W-:Y:S01]  /*b8e0*/  FMNMX.FTZ R13, R91, R124, !PT ;  /* 0x0000007c5b0d7209 */ /* 0x000fe20007810000 */
[----:B------:R-:W0:Y:S01]  /*b8f0*/  MUFU.EX2 R5, R5 ;  /* 0x0000000500057308 */ /* 0x000e220000000800 */
[----:B------:R-:W-:Y:S02]  /*b900*/  UIADD3 UR6, UR7, -0x1, URZ ;  /* 0xffffffff07067890 */ /* 0x000fe4000fffe03f */
[----:B------:R-:W-:Y:S02]  /*b910*/  FMNMX.FTZ R124, R94, R13, !PT ;  /* 0x0000000d5e7c7209 */ /* 0x000fe40007810000 */
[----:B------:R-:W-:-:S02]  /*b920*/  @!P1 LEA R136, R136, UR37, 0x3 ;  /* 0x0000002588889c11 */ /* 0x000fc4000f8e18ff */
[----:B------:R-:W-:Y:S01]  /*b930*/  FMNMX.FTZ R13, R95, R124, !PT ;  /* 0x0000007c5f0d7209 */ /* 0x000fe20007810000 */
[----:B------:R-:W1:Y:S03]  /*b940*/  MUFU.EX2 R9, R9 ;  /* 0x0000000900097308 */ /* 0x000e660000000800 */
        /* <DEDUP_REMOVED lines=12> */
[----:B------:R-:W2:Y:S04]  /*ba10*/  SHFL.BFLY PT, R124, R13, 0x2, 0x1f ;  /* 0x0c401f000d7c7f89 */ /* 0x000ea800000e0000 */
        /* <DEDUP_REMOVED lines=8> */
[----:B--2---:R-:W-:Y:S01]  /*baa0*/  FMNMX.FTZ R125, R13, R124, !PT ;  /* 0x0000007c0d7d7209 */ /* 0x004fe20007810000 */
[----:B------:R-:W-:Y:S01]  /*bab0*/  UMOV UR33, 0xc0000010 ;  /* 0xc000001000217882 */ /* 0x000fe20000000000 */
[----:B------:R-:W-:Y:S01]  /*bac0*/  UMOV UR35, 0x80000020 ;  /* 0x8000002000237882 */ /* 0x000fe20000000000 */
[----:B------:R-:W-:Y:S01]  /*bad0*/  FFMA.FTZ R124, R73, UR4, -R7 ;  /* 0x00000004497c7c23 */ /* 0x000fe20008010807 */
[----:B------:R-:W-:Y:S01]  /*bae0*/  MUFU.EX2 R112, R112 ;  /* 0x0000007000707308 */ /* 0x000fe20000000800 */
[----:B------:R-:W2:Y:S07]  /*baf0*/  SHFL.BFLY PT, R128, R125, 0x1, 0x1f ;  /* 0x0c201f007d807f89 */ /* 0x000eae00000e0000 */
[----:B------:R-:W-:Y:S08]  /*bb00*/  MUFU.EX2 R113, R113 ;  /* 0x0000007100717308 */ /* 0x000ff00000000800 */
[----:B------:R-:W-:Y:S08]  /*bb10*/  MUFU.EX2 R116, R116 ;  /* 0x0000007400747308 */ /* 0x000ff00000000800 */
[----:B------:R-:W-:Y:S01]  /*bb20*/  MUFU.EX2 R117, R117 ;  /* 0x0000007500757308 */ /* 0x000fe20000000800 */
[----:B--2---:R-:W-:-:S05]  /*bb30*/  FMNMX.FTZ R13, R125, R128, !PT ;  /* 0x000000807d0d7209 */ /* 0x004fca0007810000 */
[C---:B------:R-:W-:Y:S01]  /*bb40*/  FADD.FTZ R7, -R13.reuse, R6 ;  /* 0x000000060d077221 */ /* 0x040fe20000010100 */
[----:B------:R-:W-:Y:S01]  /*bb50*/  FMUL.FTZ R72, R13, UR4 ;  /* 0x000000040d487c20 */ /* 0x000fe20008410000 */
[----:B------:R2:W-:Y:S02]  /*bb60*/  MUFU.EX2 R6, R77 ;  /* 0x0000004d00067308 */ /* 0x0005e40000000800 */
[----:B------:R-:W-:Y:S01]  /*bb70*/  FMUL.FTZ R7, R7, UR4 ;  /* 0x0000000407077c20 */ /* 0x000fe20008410000 */
[--C-:B------:R-:W-:Y:S01]  /*bb80*/  FFMA.FTZ R73, R138, UR4, -R72.reuse ;  /* 0x000000048a497c23 */ /* 0x100fe20008010848 */
[--C-:B------:R-:W-:Y:S01]  /*bb90*/  FFMA.FTZ R128, R139, UR4, -R72.reuse ;  /* 0x000000048b807c23 */ /* 0x100fe20008010848 */
[--C-:B------:R-:W-:Y:S01]  /*bba0*/  FFMA.FTZ R129, R134, UR4, -R72.reuse ;  /* 0x0000000486817c23 */ /* 0x100fe20008010848 */
[----:B------:R-:W-:Y:S02]  /*bbb0*/  IMAD.U32 R134, RZ, RZ, UR36 ;  /* 0x00000024ff867e24 */ /* 0x000fe4000f8e00ff */
[--C-:B------:R-:W-:Y:S01]  /*bbc0*/  FFMA.FTZ R125, R142, UR4, -R72.reuse ;  /* 0x000000048e7d7c23 */ /* 0x100fe20008010848 */
[----:B------:R-:W-:Y:S01]  /*bbd0*/  MUFU.EX2 R7, R7 ;  /* 0x0000000700077308 */ /* 0x000fe20000000800 */
[--C-:B------:R-:W-:Y:S01]  /*bbe0*/  FFMA.FTZ R133, R131, UR4, -R72.reuse ;  /* 0x0000000483857c23 */ /* 0x100fe20008010848 */
[--C-:B------:R-:W-:Y:S01]  /*bbf0*/  FFMA.FTZ R131, R135, UR4, -R72.reuse ;  /* 0x0000000487837c23 */ /* 0x100fe20008010848 */
[----:B------:R-:W-:Y:S01]  /*bc00*/  @!P1 LEA R134, R134, UR37, 0x3 ;  /* 0x0000002586869c11 */ /* 0x000fe2000f8e18ff */
[----:B------:R-:W-:Y:S01]  /*bc10*/  FFMA.FTZ R132, R143, UR4, -R72 ;  /* 0x000000048f847c23 */ /* 0x000fe20008010848 */
[----:B------:R-:W-:-:S02]  /*bc20*/  VIADD R135, R137, 0x9 ;  /* 0x0000000989877836 */ /* 0x000fc40000000000 */
[--C-:B--2---:R-:W-:Y:S01]  /*bc30*/  FFMA.FTZ R77, R130, UR4, -R72.reuse ;  /* 0x00000004824d7c23 */ /* 0x104fe20008010848 */
[--C-:B------:R-:W-:Y:S01]  /*bc40*/  FFMA.FTZ R130, R123, UR4, -R72.reuse ;  /* 0x000000047b827c23 */ /* 0x100fe20008010848 */
[----:B------:R-:W2:Y:S01]  /*bc50*/  MUFU.EX2 R73, R73 ;  /* 0x0000004900497308 */ /* 0x000ea20000000800 */
[----:B------:R-:W-:Y:S02]  /*bc60*/  @!P1 VIADD R137, R134, 0x31c40 ;  /* 0x00031c4086899836 */ /* 0x000fe40000000000 */
[--C-:B------:R-:W-:Y:S01]  /*bc70*/  FFMA.FTZ R123, R126, UR4, -R72.reuse ;  /* 0x000000047e7b7c23 */ /* 0x100fe20008010848 */
[----:B------:R-:W-:Y:S01]  /*bc80*/  @!P1 VIADD R134, R136, 0x31c60 ;  /* 0x00031c6088869836 */ /* 0x000fe20000000000 */
[----:B------:R-:W-:Y:S01]  /*bc90*/  SEL R136, R135, 0x9, !P2 ;  /* 0x0000000987887807 */ /* 0x000fe20005000000 */
[--C-:B------:R-:W-:Y:S01]  /*bca0*/  FFMA.FTZ R135, R99, UR4, -R72.reuse ;  /* 0x0000000463877c23 */ /* 0x100fe20008010848 */
[----:B------:R-:W-:Y:S01]  /*bcb0*/  FFMA.FTZ R99, R102, UR4, -R72 ;  /* 0x0000000466637c23 */ /* 0x000fe20008010848 */
[----:B------:R-:W-:Y:S01]  /*bcc0*/  @!P1 PRMT R137, RZ, 0x654, R137 ;  /* 0x00000654ff899816 */ /* 0x000fe20000000089 */
[----:B------:R-:W3:Y:S01]  /*bcd0*/  MUFU.EX2 R128, R128 ;  /* 0x0000008000807308 */ /* 0x000ee20000000800 */
[----:B0-----:R-:W-:Y:S01]  /*bce0*/  FFMA.FTZ R102, R5, R4, R8 ;  /* 0x0000000405667223 */ /* 0x001fe20000010008 */
[----:B------:R-:W-:Y:S01]  /*bcf0*/  @!P1 PRMT R134, RZ, 0x654, R134 ;  /* 0x00000654ff869816 */ /* 0x000fe20000000086 */
[--C-:B------:R-:W-:Y:S01]  /*bd00*/  FFMA.FTZ R4, R103, UR4, -R72.reuse ;  /* 0x0000000467047c23 */ /* 0x100fe20008010848 */
[----:B------:R-:W-:Y:S01]  /*bd10*/  FFMA.FTZ R126, R127, UR4, -R72 ;  /* 0x000000047f7e7c23 */ /* 0x000fe20008010848 */
[----:B-1----:R-:W-:Y:S01]  /*bd20*/  FADD.FTZ R103, R9, R102 ;  /* 0x0000006609677221 */ /* 0x002fe20000010000 */
[--C-:B------:R-:W-:Y:S01]  /*bd30*/  FFMA.FTZ R127, R115, UR4, -R72.reuse ;  /* 0x00000004737f7c23 */ /* 0x100fe20008010848 */
[--C-:B------:R-:W-:Y:S01]  /*bd40*/  FFMA.FTZ R115, R118, UR4, -R72.reuse ;  /* 0x0000000476737c23 */ /* 0x100fe20008010848 */
[----:B------:R-:W0:Y:S01]  /*bd50*/  MUFU.EX2 R125, R125 ;  /* 0x0000007d007d7308 */ /* 0x000e220000000800 */
[----:B--2---:R-:W-:Y:S01]  /*bd60*/  FFMA.FTZ R3, R7, R3, R73 ;  /* 0x0000000307037223 */ /* 0x004fe20000010049 */
[--C-:B------:R-:W-:Y:S01]  /*bd70*/  FFMA.FTZ R118, R119, UR4, -R72.reuse ;  /* 0x0000000477767c23 */ /* 0x100fe20008010848 */
[--C-:B------:R-:W-:Y:S01]  /*bd80*/  FFMA.FTZ R119, R107, UR4, -R72.reuse ;  /* 0x000000046b777c23 */ /* 0x100fe20008010848 */
[----:B------:R-:W-:Y:S01]  /*bd90*/  FADD.FTZ R102, R10, R103 ;  /* 0x000000670a667221 */ /* 0x000fe20000010000 */
[--C-:B------:R-:W-:Y:S01]  /*bda0*/  FFMA.FTZ R107, R111, UR4, -R72.reuse ;  /* 0x000000046f6b7c23 */ /* 0x100fe20008010848 */
[--C-:B------:R-:W-:Y:S01]  /*bdb0*/  FFMA.FTZ R122, R122, UR4, -R72.reuse ;  /* 0x000000047a7a7c23 */ /* 0x100fe20008010848 */
[----:B------:R-:W-:Y:S01]  /*bdc0*/  FFMA.FTZ R103, R94, UR4, -R72 ;  /* 0x000000045e677c23 */ /* 0x000fe20008010848 */
[----:B------:R-:W1:Y:S01]  /*bdd0*/  MUFU.EX2 R132, R132 ;  /* 0x0000008400847308 */ /* 0x000e620000000800 */
[C---:B------:R-:W-:Y:S01]  /*bde0*/  FADD.FTZ R139, R11.reuse, R102 ;  /* 0x000000660b8b7221 */ /* 0x040fe20000010000 */
[----:B------:R-:W-:Y:S01]  /*bdf0*/  F2FP.BF16.F32.PACK_AB R10, R11, R10 ;  /* 0x0000000a0b0a723e */ /* 0x000fe200000010ff */
[--C-:B------:R-:W-:Y:S01]  /*be00*/  FFMA.FTZ R114, R114, UR4, -R72.reuse ;  /* 0x0000000472727c23 */ /* 0x100fe20008010848 */
[----:B------:R-:W-:Y:S01]  /*be10*/  F2FP.BF16.F32.PACK_AB R8, R9, R8 ;  /* 0x000000080908723e */ /* 0x000fe200000010ff */
[----:B------:R-:W-:Y:S01]  /*be20*/  FADD.FTZ R139, R12, R139 ;  /* 0x0000008b0c8b7221 */ /* 0x000fe20000010000 */
[----:B---3--:R-:W-:Y:S01]  /*be30*/  F2FP.BF16.F32.PACK_AB R9, R128, R73 ;  /* 0x000000498009723e */ /* 0x008fe200000010ff */
        /* <DEDUP_REMOVED lines=8> */
[----:B------:R-:W-:Y:S01]  /*bec0*/  FFMA.FTZ R86, R86, UR4, -R72 ;  /* 0x0000000456567c23 */ /* 0x000fe20008010848 */
[----:B------:R-:W-:Y:S01]  /*bed0*/  MUFU.EX2 R133, R133 ;  /* 0x0000008500857308 */ /* 0x000fe20000000800 */
[----:B------:R-:W-:Y:S01]  /*bee0*/  FADD.FTZ R11, R17, R94 ;  /* 0x0000005e110b7221 */ /* 0x000fe20000010000 */
[--C-:B------:R-:W-:Y:S01]  /*bef0*/  FFMA.FTZ R94, R75, UR4, -R72.reuse ;  /* 0x000000044b5e7c23 */ /* 0x100fe20008010848 */
[--C-:B------:R-:W-:Y:S01]  /*bf00*/  FFMA.FTZ R87, R87, UR4, -R72.reuse ;  /* 0x0000000457577c23 */ /* 0x100fe20008010848 */
[--C-:B------:R-:W-:Y:S01]  /*bf10*/  FFMA.FTZ R78, R78, UR4, -R72.reuse ;  /* 0x000000044e4e7c23 */ /* 0x100fe20008010848 */
[----:B------:R-:W-:Y:S01]  /*bf20*/  FFMA.FTZ R79, R79, UR4, -R72 ;  /* 0x000000044f4f7c23 */ /* 0x000fe20008010848 */
[----:B------:R-:W-:-:S02]  /*bf30*/  WARPGROUP.DEPBAR.LE gsb0, 0x0 ;  /* 0x00008000000079c5 */ /* 0x000fc40000010000 */
[----:B------:R-:W-:Y:S01]  /*bf40*/  WARPGROUP.ARRIVE ;  /* 0x00000000000079c5 */ /* 0x000fe20000000000 */
[----:B------:R-:W-:Y:S01]  /*bf50*/  MUFU.EX2 R129, R129 ;  /* 0x0000008100817308 */ /* 0x000fe20000000800 */
[----:B------:R-:W-:Y:S01]  /*bf60*/  ISETP.LT.AND P2, PT, RZ, UR7, PT ;  /* 0x00000007ff007c0c */ /* 0x000fe2000bf41270 */
[----:B------:R-:W-:Y:S01]  /*bf70*/  UMOV UR7, UR6 ;  /* 0x0000000600077c82 */ /* 0x000fe20008000000 */
[----:B------:R-:W-:Y:S02]  /*bf80*/  UMOV UR6, UR36 ;  /* 0x0000002400067c82 */ /* 0x000fe40008000000 */
[----:B------:R-:W-:Y:S01]  /*bf90*/  HGMMA.64x96x16.F32.BF16 R24, gdesc[UR32].tnspB, R24, gsb0 ;  /* 0x41600000201879f0 */ /* 0x000fe20008001818 */
[----:B------:R-:W-:Y:S02]  /*bfa0*/  UIADD3 UR32, UR10, 0x780, URZ ;  /* 0x000007800a207890 */ /* 0x000fe4000fffe03f */
[----:B------:R-:W-:Y:S01]  /*bfb0*/  UIADD3 UR34, UR11, 0x140, URZ ;  /* 0x000001400b227890 */ /* 0x000fe2000fffe03f */
[----:B------:R2:W-:Y:S01]  /*bfc0*/  MUFU.EX2 R111, R119 ;  /* 0x00000077006f7308 */ /* 0x0005e20000000800 */
[----:B------:R-:W-:Y:S01]  /*bfd0*/  UMOV UR33, 0xc0000010 ;  /* 0xc000001000217882 */ /* 0x000fe20000000000 */
[----:B------:R-:W-:-:S06]  /*bfe0*/  UMOV UR35, 0x80000020 ;  /* 0x8000002000237882 */ /* 0x000fcc0000000000 */
[----:B------:R-:W-:Y:S01]  /*bff0*/  MUFU.EX2 R131, R131 ;  /* 0x0000008300837308 */ /* 0x000fe20000000800 */
[--C-:B--2---:R-:W-:Y:S01]  /*c000*/  FFMA.FTZ R119, R91, UR4, -R72.reuse ;  /* 0x000000045b777c23 */ /* 0x104fe20008010848 */
        /* <DEDUP_REMOVED lines=52> */
[----:B------:R-:W2:Y:S01]  /*c350*/  MUFU.EX2 R94, R94 ;  /* 0x0000005e005e7308 */ /* 0x000ea20000000800 */
        /* <DEDUP_REMOVED lines=9> */
[----:B------:R-:W-:Y:S02]  /*c3f0*/  WARPGROUP.DEPBAR.LE gsb0, 0x0 ;  /* 0x00008000000079c5 */ /* 0x000fe40000010000 */
[----:B------:R-:W-:-:S06]  /*c400*/  WARPGROUP.ARRIVE ;  /* 0x00000000000079c5 */ /* 0x000fcc0000000000 */
[----:B------:R-:W-:Y:S03]  /*c410*/  HGMMA.64x96x16.F32.BF16 R24, gdesc[UR32].tnspB, R24, gsb0 ;  /* 0x41600000201879f0 */ /* 0x000fe60008001818 */
[----:B------:R-:W-:Y:S02]  /*c420*/  WARPGROUP.DEPBAR.LE gsb0, 0x0 ;  /* 0x00008000000079c5 */ /* 0x000fe40000010000 */
[----:B------:R3:W-:Y:S06]  /*c430*/  BAR.ARV R136, 0x100 ;  /* 0x000400880000751d */ /* 0x0007ec0000002000 */
[----:B------:R-:W-:Y:S01]  /*c440*/  @!P1 SYNCS.ARRIVE.TRANS64.RED.A1T0 RZ, [R137+URZ], RZ ;  /* 0x000000ff89ff99a7 */ /* 0x000fe2000810043f */
        /* <DEDUP_REMOVED lines=15> */
[----:B----4-:R-:W-:Y:S01]  /*c540*/  FFMA.FTZ R134, R90, UR4, -R72 ;  /* 0x000000045a867c23 */ /* 0x010fe20008010848 */
[----:B------:R-:W-:Y:S01]  /*c550*/  FADD.FTZ R90, R128, R3 ;  /* 0x00000003805a7221 */ /* 0x000fe20000010000 */
[-C--:B------:R-:W-:Y:S01]  /*c560*/  FMUL.FTZ R52, R52, R5.reuse ;  /* 0x0000000534347220 */ /* 0x080fe20000410000 */
[----:B------:R-:W4:Y:S01]  /*c570*/  MUFU.EX2 R3, R135 ;  /* 0x0000008700037308 */ /* 0x000f220000000800 */
[----:B------:R-:W-:Y:S01]  /*c580*/  FMUL.FTZ R53, R53, R5 ;  /* 0x0000000535357220 */ /* 0x000fe20000410000 */
[----:B0-----:R-:W-:Y:S01]  /*c590*/  FADD.FTZ R137, R125, R90 ;  /* 0x0000005a7d897221 */ /* 0x001fe20000010000 */
[----:B------:R-:W-:Y:S01]  /*c5a0*/  FFMA.FTZ R90, R83, UR4, -R72 ;  /* 0x00000004535a7c23 */ /* 0x000fe20008010848 */
[----:B------:R-:W-:Y:S01]  /*c5b0*/  FADD.FTZ R83, R18, R11 ;  /* 0x0000000b12537221 */ /* 0x000fe20000010000 */
[C---:B-1----:R-:W-:Y:S01]  /*c5c0*/  F2FP.BF16.F32.PACK_AB R11, R132.reuse, R125 ;  /* 0x0000007d840b723e */ /* 0x042fe200000010ff */
[----:B------:R-:W-:Y:S01]  /*c5d0*/  FADD.FTZ R82, R132, R137 ;  /* 0x0000008984527221 */ /* 0x000fe20000010000 */
[----:B--2---:R-:W-:Y:S01]  /*c5e0*/  F2FP.BF16.F32.PACK_AB R125, R94, R102 ;  /* 0x000000665e7d723e */ /* 0x004fe200000010ff */
[----:B------:R-:W-:Y:S01]  /*c5f0*/  FADD.FTZ R74, R20, R83 ;  /* 0x00000053144a7221 */ /* 0x000fe20000010000 */
[-C--:B------:R-:W-:Y:S01]  /*c600*/  FMUL.FTZ R56, R56, R5.reuse ;  /* 0x0000000538387220 */ /* 0x080fe20000410000 */
[----:B------:R-:W-:Y:S01]  /*c610*/  FADD.FTZ R82, R77, R82 ;  /* 0x000000524d527221 */ /* 0x000fe20000010000 */
[----:B------:R0:W-:Y:S01]  /*c620*/  STSM.16.M88.4 [R2+0x24300], R8 ;  /* 0x0243000802007844 */ /* 0x0001e20000000200 */
[----:B------:R-:W-:Y:S01]  /*c630*/  MUFU.EX2 R83, R119 ;  /* 0x0000007700537308 */ /* 0x000fe20000000800 */
        /* <DEDUP_REMOVED lines=8> */
[----:B------:R-:W-:Y:S01]  /*c6c0*/  FMUL.FTZ R69, R69, R5 ;  /* 0x0000000545457220 */ /* 0x000fe20000410000 */
[----:B------:R-:W-:Y:S01]  /*c6d0*/  FADD.FTZ R73, R131, R82 ;  /* 0x0000005283497221 */ /* 0x000fe20000010000 */
[-C--:B------:R-:W-:Y:S01]  /*c6e0*/  FMUL.FTZ R26, R26, R7.reuse ;  /* 0x000000071a1a7220 */ /* 0x080fe20000410000 */
[----:B------:R-:W1:Y:S01]  /*c6f0*/  MUFU.EX2 R82, R134 ;  /* 0x0000008600527308 */ /* 0x000e620000000800 */
[-C--:B------:R-:W-:Y:S01]  /*c700*/  FMUL.FTZ R27, R27, R7.reuse ;  /* 0x000000071b1b7220 */ /* 0x080fe20000410000 */
[----:B------:R-:W-:Y:S01]  /*c710*/  FADD.FTZ R73, R122, R73 ;  /* 0x000000497a497221 */ /* 0x000fe20000010000 */
[----:B0-----:R-:W-:Y:S01]  /*c720*/  F2FP.BF16.F32.PACK_AB R8, R14, R12 ;  /* 0x0000000c0e08723e */ /* 0x001fe200000010ff */
[----:B------:R-:W-:Y:S01]  /*c730*/  FMUL.FTZ R30, R30, R7 ;  /* 0x000000071e1e7220 */ /* 0x000fe20000410000 */
[----:B------:R-:W-:Y:S01]  /*c740*/  F2FP.BF16.F32.PACK_AB R10, R17, R15 ;  /* 0x0000000f110a723e */ /* 0x000fe200000010ff */
        /* <DEDUP_REMOVED lines=14> */
[----:B------:R-:W-:Y:S01]  /*c830*/  F2FP.BF16.F32.PACK_AB R72, R20, R18 ;  /* 0x000000121448723e */ /* 0x000fe200000010ff */
[----:B------:R-:W-:Y:S01]  /*c840*/  FMUL.FTZ R35, R35, R7 ;  /* 0x0000000723237220 */ /* 0x000fe20000410000 */
[----:B------:R-:W-:Y:S01]  /*c850*/  FADD.FTZ R14, R127, R12 ;  /* 0x0000000c7f0e7221 */ /* 0x000fe20000010000 */
[----:B------:R-:W-:Y:S01]  /*c860*/  FADD.FTZ R74, R116, R73 ;  /* 0x00000049744a7221 */ /* 0x000fe20000010000 */
[----:B------:R-:W2:Y:S01]  /*c870*/  MUFU.EX2 R12, R95 ;  /* 0x0000005f000c7308 */ /* 0x000ea20000000800 */
[----:B------:R-:W-:Y:S01]  /*c880*/  F2FP.BF16.F32.PACK_AB R73, R130, R122 ;  /* 0x0000007a8249723e */ /* 0x000fe200000010ff */
[----:B------:R-:W-:Y:S01]  /*c890*/  FADD.FTZ R15, R115, R14 ;  /* 0x0000000e730f7221 */ /* 0x000fe20000010000 */
[----:B------:R-:W-:Y:S01]  /*c8a0*/  FADD.FTZ R17, R117, R74 ;  /* 0x0000004a75117221 */ /* 0x000fe20000010000 */
[----:B------:R-:W-:Y:S01]  /*c8b0*/  F2FP.BF16.F32.PACK_AB R74, R120, R21 ;  /* 0x00000015784a723e */ /* 0x000fe200000010ff */
[----:B------:R-:W-:Y:S01]  /*c8c0*/  FMUL.FTZ R38, R38, R7 ;  /* 0x0000000726267220 */ /* 0x000fe20000410000 */
[----:B------:R-:W-:Y:S01]  /*c8d0*/  FADD.FTZ R15, R118, R15 ;  /* 0x0000000f760f7221 */ /* 0x000fe20000010000 */
[----:B------:R-:W-:Y:S01]  /*c8e0*/  FADD.FTZ R18, R104, R17 ;  /* 0x0000001168127221 */ /* 0x000fe20000010000 */
[----:B------:R-:W5:Y:S01]  /*c8f0*/  MUFU.EX2 R14, R91 ;  /* 0x0000005b000e7308 */ /* 0x000f620000000800 */
[----:B------:R-:W-:Y:S01]  /*c900*/  F2FP.BF16.F32.PACK_AB R75, R126, R123 ;  /* 0x0000007b7e4b723e */ /* 0x000fe200000010ff */
[----:B------:R-:W-:Y:S01]  /*c910*/  FADD.FTZ R20, R106, R15 ;  /* 0x0000000f6a147221 */ /* 0x000fe20000010000 */
[----:B------:R-:W-:Y:S01]  /*c920*/  FADD.FTZ R17, R105, R18 ;  /* 0x0000001269117221 */ /* 0x000fe20000010000 */
[----:B------:R-:W-:Y:S01]  /*c930*/  F2FP.BF16.F32.PACK_AB R113, R127, R114 ;  /* 0x000000727f71723e */ /* 0x000fe200000010ff */
[-C--:B------:R-:W-:Y:S01]  /*c940*/  FMUL.FTZ R39, R39, R7.reuse ;  /* 0x0000000727277220 */ /* 0x080fe20000410000 */
[----:B------:R-:W-:Y:S01]  /*c950*/  FADD.FTZ R21, R111, R20 ;  /* 0x000000146f157221 */ /* 0x000fe20000010000 */
[----:B------:R-:W-:Y:S01]  /*c960*/  FADD.FTZ R18, R108, R17 ;  /* 0x000000116c127221 */ /* 0x000fe20000010000 */
[----:B------:R3:W3:Y:S01]  /*c970*/  MUFU.EX2 R15, R90 ;  /* 0x0000005a000f7308 */ /* 0x0006e20000000800 */
[----:B------:R-:W-:Y:S01]  /*c980*/  F2FP.BF16.F32.PACK_AB R104, R105, R104 ;  /* 0x000000686968723e */ /* 0x000fe200000010ff */
        /* <DEDUP_REMOVED lines=9> */
[----:B------:R-:W-:Y:S01]  /*ca20*/  FADD.FTZ R17, R97, R18 ;  /* 0x0000001261117221 */ /* 0x000fe20000010000 */
[----:B----4-:R-:W-:Y:S01]  /*ca30*/  F2FP.BF16.F32.PACK_AB R97, R3, R98 ;  /* 0x000000620361723e */ /* 0x010fe200000010ff */
[----:B------:R-:W-:Y:S01]  /*ca40*/  FMUL.FTZ R43, R43, R7 ;  /* 0x000000072b2b7220 */ /* 0x000fe20000410000 */
[----:B------:R-:W-:Y:S01]  /*ca50*/  FADD.FTZ R20, R3, R20 ;  /* 0x0000001403147221 */ /* 0x000fe20000010000 */
[----:B------:R-:W-:Y:S01]  /*ca60*/  FADD.FTZ R18, R100, R17 ;  /* 0x0000001164127221 */ /* 0x000fe20000010000 */
[----:B------:R-:W-:Y:S01]  /*ca70*/  F2FP.BF16.F32.PACK_AB R115, R118, R115 ;  /* 0x000000737673723e */ /* 0x000fe200000010ff */
[----:B------:R-:W-:Y:S01]  /*ca80*/  FMUL.FTZ R46, R46, R7 ;  /* 0x000000072e2e7220 */ /* 0x000fe20000410000 */
[----:B------:R-:W-:Y:S01]  /*ca90*/  FADD.FTZ R17, R99, R20 ;  /* 0x0000001463117221 */ /* 0x000fe20000010000 */
[----:B0-----:R-:W-:Y:S01]  /*caa0*/  FADD.FTZ R9, R101, R18 ;  /* 0x0000001265097221 */ /* 0x001fe20000010000 */
[C---:B------:R-:W-:Y:S01]  /*cab0*/  F2FP.BF16.F32.PACK_AB R99, R4.reuse, R99 ;  /* 0x000000630463723e */ /* 0x040fe200000010ff */
[----:B------:R4:W-:Y:S01]  /*cac0*/  STSM.16.M88.4 [R2+0x28b00], R112 ;  /* 0x028b007002007844 */ /* 0x0009e20000000200 */
[----:B------:R-:W-:Y:S01]  /*cad0*/  FADD.FTZ R17, R4, R17 ;  /* 0x0000001104117221 */ /* 0x000fe20000010000 */
[----:B------:R-:W-:Y:S01]  /*cae0*/  FADD.FTZ R8, R88, R9 ;  /* 0x0000000958087221 */ /* 0x000fe20000010000 */
[----:B------:R-:W-:Y:S01]  /*caf0*/  F2FP.BF16.F32.PACK_AB R105, R111, R106 ;  /* 0x0000006a6f69723e */ /* 0x000fe200000010ff */
[-C--:B------:R-:W-:Y:S01]  /*cb00*/  FMUL.FTZ R47, R47, R7.reuse ;  /* 0x000000072f2f7220 */ /* 0x080fe20000410000 */
[----:B-1----:R-:W-:Y:S01]  /*cb10*/  FADD.FTZ R10, R82, R17 ;  /* 0x00000011520a7221 */ /* 0x002fe20000010000 */
        /* <DEDUP_REMOVED lines=11> */
[----:B--2---:R-:W-:Y:S01]  /*cbd0*/  FADD.FTZ R3, R12, R3 ;  /* 0x000000030c037221 */ /* 0x004fe20000010000 */
[----:B------:R-:W-:Y:S01]  /*cbe0*/  FADD.FTZ R4, R80, R9 ;  /* 0x0000000950047221 */ /* 0x000fe20000010000 */
[----:B------:R-:W-:Y:S01]  /*cbf0*/  F2FP.BF16.F32.PACK_AB R88, R89, R88 ;  /* 0x000000585958723e */ /* 0x000fe200000010ff */
[----:B------:R4:W-:Y:S01]  /*cc00*/  STSM.16.M88.4 [R2+0x2bb00], R96 ;  /* 0x02bb006002007844 */ /* 0x0009e20000000200 */
[----:B-----5:R-:W-:Y:S01]  /*cc10*/  FADD.FTZ R8, R14, R3 ;  /* 0x000000030e087221 */ /* 0x020fe20000010000 */
[----:B------:R-:W-:Y:S01]  /*cc20*/  FADD.FTZ R3, R81, R4 ;  /* 0x0000000451037221 */ /* 0x000fe20000010000 */
[----:B------:R-:W-:Y:S01]  /*cc30*/  F2FP.BF16.F32.PACK_AB R89, R83, R82 ;  /* 0x000000525359723e */ /* 0x000fe200000010ff */
[----:B------:R-:W-:Y:S01]  /*cc40*/  FMUL.FTZ R54, R54, R7 ;  /* 0x0000000736367220 */ /* 0x000fe20000410000 */
[----:B---3--:R-:W-:Y:S01]  /*cc50*/  F2FP.BF16.F32.PACK_AB R90, R93, R92 ;  /* 0x0000005c5d5a723e */ /* 0x008fe200000010ff */
        /* <DEDUP_REMOVED lines=12> */
[C---:B------:R-:W-:Y:S01]  /*cd20*/  FADD.FTZ R3, R124.reuse, R3 ;  /* 0x000000037c037221 */ /* 0x040fe20000010000 */
[----:B------:R-:W-:Y:S01]  /*cd30*/  F2FP.BF16.F32.PACK_AB R124, R124, R121 ;  /* 0x000000797c7c723e */ /* 0x000fe200000010ff */
[----:B------:R4:W-:Y:S01]  /*cd40*/  STSM.16.M88.4 [R2+0x2eb00], R80 ;  /* 0x02eb005002007844 */ /* 0x0009e20000000200 */
[----:B------:R-:W-:Y:S01]  /*cd50*/  F2FP.BF16.F32.PACK_AB R127, R79, R78 ;  /* 0x0000004e4f7f723e */ /* 0x000fe200000010ff */
[----:B------:R-:W-:Y:S01]  /*cd60*/  FADD.FTZ R9, R87, R9 ;  /* 0x0000000957097221 */ /* 0x000fe20000010000 */
[----:B------:R-:W-:Y:S01]  /*cd70*/  FADD.FTZ R3, R76, R3 ;  /* 0x000000034c037221 */ /* 0x000fe20000010000 */
[-C--:B------:R-:W-:Y:S01]  /*cd80*/  FMUL.FTZ R55, R55, R7.reuse ;  /* 0x0000000737377220 */ /* 0x080fe20000410000 */
        /* <DEDUP_REMOVED lines=10> */
[----:B0-----:R-:W0:Y:S01]  /*ce30*/  FENCE.VIEW.ASYNC.S ;  /* 0x00000000000073c6 */ /* 0x001e220000000000 */
        /* <DEDUP_REMOVED lines=9> */
[----:B------:R-:W-:-:S02]  /*ced0*/  IMAD.MOV.U32 R6, RZ, RZ, R13 ;  /* 0x000000ffff067224 */ /* 0x000fc400078e000d */
[----:B------:R-:W-:Y:S01]  /*cee0*/  IMAD.MOV.U32 R5, RZ, RZ, R0 ;  /* 0x000000ffff057224 */ /* 0x000fe200078e0000 */
[----:B0-----:R-:W-:Y:S01]  /*cef0*/  NOP ;  /* 0x0000000000007918 */ /* 0x001fe20000000000 */
[----:B----4-:R-:W-:Y:S05]  /*cf00*/  @P2 BRA `(.L_x_9949) ;  /* 0xffffffc800382947 */ /* 0x010fea000383ffff */
.L_x_9940:
[----:B------:R-:W-:Y:S06]  /*cf10*/  BAR.ARV 0x8, 0x1a0 ;  /* 0x0206800000007b1d */ /* 0x000fec0000002000 */
[----:B------:R-:W-:Y:S05]  /*cf20*/  @!P0 BRA `(.L_x_9950) ;  /* 0x0000000000048947 */ /* 0x000fea0003800000 */
[----:B------:R-:W-:Y:S01]  /*cf30*/  BPT.TRAP 0x1 ;  /* 0x000000040000795c */ /* 0x000fe20000300000 */
.L_x_9950:
[----:B------:R-:W-:Y:S01]  /*cf40*/  ULEA UR6, UR36, UR37, 0x3 ;  /* 0x0000002524067291 */ /* 0x000fe2000f8e183f */
[----:B------:R-:W-:-:S05]  /*cf50*/  IMAD.U32 R5, RZ, RZ, UR38 ;  /* 0x00000026ff057e24 */ /* 0x000fca000f8e00ff */
[----:B------:R-:W-:-:S04]  /*cf60*/  SHF.L.U32 R5, R5, 0x1f, RZ ;  /* 0x0000001f05057819 */ /* 0x000fc800000006ff */
[----:B------:R1:W2:Y:S01]  /*cf70*/  SYNCS.PHASECHK.TRANS64.TRYWAIT P2, [UR6+0x31c50], R5 ;  /* 0x031c5005ff0075a7 */ /* 0x0002a20008040146 */
[----:B------:R-:W-:Y:S05]  /*cf80*/  @!P0 BRA `(.L_x_9951) ;  /* 0x0000000000048947 */ /* 0x000fea0003800000 */
[----:B------:R-:W-:Y:S01]  /*cf90*/  BPT.TRAP 0x1 ;  /* 0x000000040000795c */ /* 0x000fe20000300000 */
.L_x_9951:
[----:B--2---:R-:W-:Y:S05]  /*cfa0*/  @P2 BRA `(.L_x_9952) ;  /* 0x0000000000082947 */ /* 0x004fea0003800000 */
[----:B------:R-:W2:Y:S02]  /*cfb0*/  SYNCS.PHASECHK.TRANS64.TRYWAIT P0, [UR6+0x31c50], R5 ;  /* 0x031c5005ff0075a7 */ /* 0x000ea40008000146 */
[----:B--2---:R-:W-:Y:S05]  /*cfc0*/  @!P0 BRA `(.L_x_9953) ;  /* 0x0000007000c08947 */ /* 0x004fea0003800000 */
.L_x_9952:
[----:B------:R-:W-:Y:S01]  /*cfd0*/  UIADD3 UR37, UR37, 0x200, URZ ;  /* 0x0000020025257890 */ /* 0x000fe2000fffe03f */
[----:B------:R-:W-:Y:S01]  /*cfe0*/  WARPGROUP.ARRIVE ;  /* 0x00000000000079c5 */ /* 0x000fe20000000000 */
[----:B------:R-:W-:Y:S01]  /*cff0*/  ULOP3.LUT UR60, UR60, 0x10000, URZ, 0xfc, !UPT ;  /* 0x000100003c3c7892 */ /* 0x000fe2000f8efc3f */
[----:B-12---:R-:W1:Y:S01]  /*d000*/  SHFL.BFLY PT, R5, R4, 0x2, 0x1f ;  /* 0x0c401f0004057f89 */ /* 0x006e6200000e0000 */
[----:B------:R-:W-:Y:S01]  /*d010*/  USHF.R.U32.HI UR37, URZ, 0x4, UR37 ;  /* 0x000000043f257899 */ /* 0x000fe20008011625 */
[----:B------:R-:W-:Y:S01]  /*d020*/  R2UR UR7, R150 ;  /* 0x00000000960772ca */ /* 0x000fe200000e0000 */
[----:B------:R-:W-:Y:S01]  /*d030*/  UMOV UR9, 0xc0000010 ;  /* 0xc000001000097882 */ /* 0x000fe20000000000 */
[----:B------:R-:W-:Y:S01]  /*d040*/  UMOV UR11, 0x80000020 ;  /* 0x80000020000b7882 */ /* 0x000fe20000000000 */
[----:B------:R-:W-:Y:S01]  /*d050*/  ULOP3.LUT UR37, UR37, 0x3fff, URZ, 0xc0, !UPT ;  /* 0x00003fff25257892 */ /* 0x000fe2000f8ec03f */
[----:B------:R-:W2:Y:S01]  /*d060*/  SHFL.BFLY PT, R6, R3, 0x2, 0x1f ;  /* 0x0c401f0003067f89 */ /* 0x000ea200000e0000 */
[----:B------:R-:W-:Y:S01]  /*d070*/  UMOV UR8, UR60 ;  /* 0x0000003c00087c82 */ /* 0x000fe20008000000 */
[----:B------:R-:W-:Y:S01]  /*d080*/  IMAD.U32 R15, RZ, RZ, UR4 ;  /* 0x00000004ff0f7e24 */ /* 0x000fe2000f8e00ff */
[----:B------:R-:W-:Y:S01]  /*d090*/  ULOP3.LUT UR5, UR37, 0x2400000, URZ, 0xfc, !UPT ;  /* 0x0240000025057892 */ /* 0x000fe2000f8efc3f */
[----:B------:R-:W-:-:S03]  /*d0a0*/  IMAD.MOV.U32 R16, RZ, RZ, -0x800000 ;  /* 0xff800000ff107424 */ /* 0x000fc600078e00ff */
[----:B------:R-:W-:Y:S02]  /*d0b0*/  UIMAD UR5, UR36, 0x6c0, UR5 ;  /* 0x000006c0240578a4 */ /* 0x000fe4000f8e0205 */
[----:B------:R-:W-:Y:S02]  /*d0c0*/  UIADD3 UR36, UR36, 0x1, URZ ;  /* 0x0000000124247890 */ /* 0x000fe4000fffe03f */
[----:B------:R-:W-:Y:S02]  /*d0d0*/  UIADD3 UR7, UR7, 0x1, URZ ;  /* 0x0000000107077890 */ /* 0x000fe4000fffe03f */
[----:B------:R-:W-:Y:S01]  /*d0e0*/  UISETP.NE.AND UP0, UPT, UR36, 0x2, UPT ;  /* 0x000000022400788c */ /* 0x000fe2000bf05270 */
[----:B------:R-:W-:Y:S02]  /*d0f0*/  UMOV UR10, UR5 ;  /* 0x00000005000a7c82 */ /* 0x000fe40008000000 */
[----:B------:R-:W-:Y:S01]  /*d100*/  HGMMA.64x96x16.F32.BF16 R24, gdesc[UR8].tnspB, R24, gsb0 ;  /* 0x41600000081879f0 */ /* 0x000fe20008001818 */
[----:B------:R-:W-:Y:S01]  /*d110*/  UIADD3 UR8, UR60, 0x180, URZ ;  /* 0x000001803c087890 */ /* 0x000fe2000fffe03f */
[----:B-1----:R-:W-:Y:S01]  /*d120*/  FADD.FTZ R5, R5, R4 ;  /* 0x0000000405057221 */ /* 0x002fe20000010000 */
[----:B------:R-:W-:Y:S01]  /*d130*/  UIADD3 UR10, UR5, 0x40, URZ ;  /* 0x00000040050a7890 */ /* 0x000fe2000fffe03f */
[----:B------:R-:W-:Y:S01]  /*d140*/  IMAD.MOV.U32 R4, RZ, RZ, RZ ;  /* 0x000000ffff047224 */ /* 0x000fe200078e00ff */
[----:B------:R-:W-:Y:S01]  /*d150*/  UMOV UR9, 0xc0000010 ;  /* 0xc000001000097882 */ /* 0x000fe20000000000 */
[----:B------:R-:W-:Y:S01]  /*d160*/  UMOV UR11, 0x80000020 ;  /* 0x80000020000b7882 */ /* 0x000fe20000000000 */
[----:B--2---:R-:W-:Y:S01]  /*d170*/  FADD.FTZ R7, R6, R3 ;  /* 0x0000000306077221 */ /* 0x004fe20000010000 */
[----:B------:R-:W-:Y:S01]  /*d180*/  IMAD.MOV.U32 R3, RZ, RZ, -0x800000 ;  /* 0xff800000ff037424 */ /* 0x000fe200078e00ff */
[----:B------:R-:W1:Y:S01]  /*d190*/  SHFL.BFLY PT, R6, R5, 0x1, 0x1f ;  /* 0x0c201f0005067f89 */ /* 0x000e6200000e0000 */
[----:B------:R-:W-:Y:S01]  /*d1a0*/  IMAD.U32 R150, RZ, RZ, UR7 ;  /* 0x00000007ff967e24 */ /* 0x000fe2000f8e00ff */
[----:B------:R-:W-:-:S02]  /*d1b0*/  USEL UR36, UR36, URZ, UP0 ;  /* 0x0000003f24247287 */ /* 0x000fc40008000000 */
[----:B------:R-:W2:Y:S01]  /*d1c0*/  SHFL.BFLY PT, R8, R7, 0x1, 0x1f ;  /* 0x0c201f0007087f89 */ /* 0x000ea200000e0000 */
[----:B-1----:R-:W-:Y:S01]  /*d1d0*/  FADD.FTZ R10, R5, R6 ;  /* 0x00000006050a7221 */ /* 0x002fe20000010000 */
[----:B------:R-:W-:Y:S01]  /*d1e0*/  IMAD.U32 R5, RZ, RZ, UR4 ;  /* 0x00000004ff057e24 */ /* 0x000fe2000f8e00ff */
[----:B------:R-:W-:Y:S01]  /*d1f0*/  USEL UR4, URZ, 0x1, UP0 ;  /* 0x000000013f047887 */ /* 0x000fe20008000000 */
[----:B--2---:R-:W-:Y:S02]  /*d200*/  FADD.FTZ R11, R7, R8 ;  /* 0x00000008070b7221 */ /* 0x004fe40000010000 */
[----:B------:R-:W-:Y:S01]  /*d210*/  FSETP.NE.FTZ.AND P0, PT, R10, RZ, PT ;  /* 0x000000ff0a00720b */ /* 0x000fe20003f15000 */
[----:B------:R-:W-:Y:S01]  /*d220*/  IMAD.MOV.U32 R8, RZ, RZ, RZ ;  /* 0x000000ffff087224 */ /* 0x000fe200078e00ff */
[----:B------:R-:W-:Y:S01]  /*d230*/  ULOP3.LUT UR38, UR38, UR4, URZ, 0x3c, !UPT ;  /* 0x0000000426267292 */ /* 0x000fe2000f8e3c3f */
[----:B------:R-:W-:Y:S01]  /*d240*/  IMAD.U32 R7, RZ, RZ, UR6 ;  /* 0x00000006ff077e24 */ /* 0x000fe2000f8e00ff */
[----:B------:R-:W-:-:S03]  /*d250*/  FSETP.NE.FTZ.AND P2, PT, R11, RZ, PT ;  /* 0x000000ff0b00720b */ /* 0x000fc60003f55000 */
[----:B------:R-:W-:-:S05]  /*d260*/  @!P1 VIADD R7, R7, 0x31c60 ;  /* 0x00031c6007079836 */ /* 0x000fca0000000000 */
[----:B------:R-:W-:Y:S01]  /*d270*/  @!P1 PRMT R7, RZ, 0x654, R7 ;  /* 0x00000654ff079816 */ /* 0x000fe20000000007 */
[----:B------:R-:W1:Y:S01]  /*d280*/  @P0 MUFU.LG2 R6, R10 ;  /* 0x0000000a00060308 */ /* 0x000e620000000c00 */
[----:B------:R-:W-:-:S03]  /*d290*/  @P0 FMUL.FTZ R5, R5, 0.69314718246459960938 ;  /* 0x3f31721805050820 */ /* 0x000fc60000410000 */
[----:B------:R-:W-:-:S04]  /*d2a0*/  @P2 FMUL.FTZ R15, R15, 0.69314718246459960938 ;  /* 0x3f3172180f0f2820 */ /* 0x000fc80000410000 */
[----:B------:R-:W-:Y:S08]  /*d2b0*/  @P0 MUFU.RCP R4, R10 ;  /* 0x0000000a00040308 */ /* 0x000ff00000001000 */
[----:B------:R-:W2:Y:S01]  /*d2c0*/  @P2 MUFU.LG2 R9, R11 ;  /* 0x0000000b00092308 */ /* 0x000ea20000000c00 */
[----:B-1----:R-:W-:-:S04]  /*d2d0*/  @P0 FMUL.FTZ R6, R6, 0.69314718246459960938 ;  /* 0x3f31721806060820 */ /* 0x002fc80000410000 */
[----:B------:R-:W-:Y:S01]  /*d2e0*/  @P0 FFMA.FTZ R3, R5, R0, R6 ;  /* 0x0000000005030223 */ /* 0x000fe20000010006 */
[----:B------:R-:W-:Y:S02]  /*d2f0*/  PLOP3.LUT P0, PT, PT, PT, PT, 0x8, 0x0 ;  /* 0x000000000000781c */ /* 0x000fe40003f0e170 */
[----:B------:R-:W1:Y:S01]  /*d300*/  @P2 MUFU.RCP R8, R11 ;  /* 0x0000000b00082308 */ /* 0x000e620000001000 */
        /* <DEDUP_REMOVED lines=74> */
[----:B------:R-:W-:Y:S01]  /*d7b0*/  FMUL.FTZ R53, R69, R4 ;  /* 0x0000000445357220 */ /* 0x000fe20000410000 */
[-C--:B-1----:R-:W-:Y:S01]  /*d7c0*/  FMUL.FTZ R83, R26, R8.reuse ;  /* 0x000000081a537220 */ /* 0x082fe20000410000 */
        /* <DEDUP_REMOVED lines=28> */
.L_x_9923:
        /* <DEDUP_REMOVED lines=14> */
[----:B------:R-:W-:Y:S01]  /*da70*/  R2UR UR11, R148 ;  /* 0x00000000940b72ca */ /* 0x000fe200000e0000 */
[----:B------:R-:W-:Y:S01]  /*da80*/  ULDC.64 UR8, c[0x0][0xbe0] ;  /* 0x0002f80000087ab9 */ /* 0x000fe20000000a00 */
[----:B------:R-:W-:Y:S01]  /*da90*/  R2UR UR10, R146 ;  /* 0x00000000920a72ca */ /* 0x000fe200000e0000 */
[----:B------:R-:W-:Y:S01]  /*daa0*/  UISETP.NE.U32.AND UP0, UPT, UR8, URZ, UPT ;  /* 0x0000003f0800728c */ /* 0x000fe2000bf05070 */
[----:B------:R-:W-:Y:S01]  /*dab0*/  F2FP.BF16.F32.PACK_AB R27, R27, R42 ;  /* 0x0000002a1b1b723e */ /* 0x000fe200000010ff */
[----:B------:R-:W-:Y:S01]  /*dac0*/  ULDC.64 UR12, c[0x0][0x208] ;  /* 0x00008200000c7ab9 */ /* 0x000fe20000000a00 */
[----:B------:R-:W-:Y:S01]  /*dad0*/  F2FP.BF16.F32.PACK_AB R68, R45, R28 ;  /* 0x0000001c2d44723e */ /* 0x000fe200000010ff */
[----:B------:R-:W-:Y:S01]  /*dae0*/  UISETP.NE.AND.EX UP0, UPT, UR9, URZ, UPT, UP0 ;  /* 0x0000003f0900728c */ /* 0x000fe2000bf05300 */
[----:B------:R-:W-:Y:S02]  /*daf0*/  F2FP.BF16.F32.PACK_AB R70, R53, R0 ;  /* 0x000000003546723e */ /* 0x000fe400000010ff */
[----:B------:R-:W-:-:S05]  /*db00*/  F2FP.BF16.F32.PACK_AB R71, R71, R30 ;  /* 0x0000001e4747723e */ /* 0x000fca00000010ff */
[----:B------:R-:W-:Y:S02]  /*db10*/  USHF.L.U64.HI UR11, UR10, 0x2, UR11 ;  /* 0x000000020a0b7899 */ /* 0x000fe4000801020b */
[----:B------:R-:W-:Y:S01]  /*db20*/  USHF.L.U32 UR10, UR10, 0x2, URZ ;  /* 0x000000020a0a7899 */ /* 0x000fe2000800063f */
[----:B------:R-:W-:Y:S01]  /*db30*/  UMOV UR6, UR37 ;  /* 0x0000002500067c82 */ /* 0x000fe20008000000 */
[----:B0-----:R-:W-:Y:S01]  /*db40*/  UMOV UR7, UR4 ;  /* 0x0000000400077c82 */ /* 0x001fe20008000000 */
[----:B------:R-:W-:Y:S02]  /*db50*/  IMAD.U32 R20, RZ, RZ, UR6 ;  /* 0x00000006ff147e24 */ /* 0x000fe4000f8e00ff */
[----:B------:R-:W-:Y:S01]  /*db60*/  IMAD.U32 R21, RZ, RZ, UR7 ;  /* 0x00000007ff157e24 */ /* 0x000fe2000f8e00ff */
[----:B------:R-:W-:Y:S02]  /*db70*/  ULDC.64 UR6, c[0x0][0xbd8] ;  /* 0x0002f60000067ab9 */ /* 0x000fe40000000a00 */
[----:B------:R-:W-:Y:S01]  /*db80*/  UISETP.NE.U32.AND UP1, UPT, UR6, URZ, UPT ;  /* 0x0000003f0600728c */ /* 0x000fe2000bf25070 */
[----:B------:R-:W-:Y:S01]  /*db90*/  IMAD.WIDE R4, R153, 0x2, R20 ;  /* 0x0000000299047825 */ /* 0x000fe200078e0214 */
[----:B------:R-:W-:-:S02]  /*dba0*/  UIADD3 UR4, UP2, UR10, UR6, URZ ;  /* 0x000000060a047290 */ /* 0x000fc4000ff5e03f */
[----:B------:R-:W-:Y:S01]  /*dbb0*/  UISETP.NE.AND.EX UP1, UPT, UR7, URZ, UPT, UP1 ;  /* 0x0000003f0700728c */ /* 0x000fe2000bf25310 */
[C---:B------:R-:W-:Y:S01]  /*dbc0*/  LOP3.LUT R11, R4.reuse, 0x180, RZ, 0xc0, !PT ;  /* 0x00000180040b7812 */ /* 0x040fe200078ec0ff */
[----:B------:R-:W-:Y:S01]  /*dbd0*/  @UP0 UIADD3 UR6, UP3, UR10, UR8, URZ ;  /* 0x000000080a060290 */ /* 0x000fe2000ff7e03f */
[C---:B------:R-:W-:Y:S01]  /*dbe0*/  IADD3 R13, P0, R4.reuse, 0x6020, RZ ;  /* 0x00006020040d7810 */ /* 0x040fe20007f1e0ff */
[----:B------:R-:W-:Y:S01]  /*dbf0*/  UIADD3.X UR8, UR11, UR7, URZ, UP2, !UPT ;  /* 0x000000070b087290 */ /* 0x000fe200097fe43f */
[----:B------:R-:W-:Y:S01]  /*dc00*/  IADD3 R9, P1, R4, 0x6000, RZ ;  /* 0x0000600004097810 */ /* 0x000fe20007f3e0ff */
[----:B------:R-:W-:Y:S01]  /*dc10*/  @UP0 UIADD3.X UR7, UR11, UR9, URZ, UP3, !UPT ;  /* 0x000000090b070290 */ /* 0x000fe20009ffe43f */
[----:B------:R-:W-:Y:S02]  /*dc20*/  SHF.R.U64 R11, R11, 0x3, RZ ;  /* 0x000000030b0b7819 */ /* 0x000fe400000012ff */
[----:B------:R-:W-:Y:S02]  /*dc30*/  LOP3.LUT R8, R13, 0x180, RZ, 0xc0, !PT ;  /* 0x000001800d087812 */ /* 0x000fe400078ec0ff */
[----:B------:R-:W-:-:S02]  /*dc40*/  LOP3.LUT R10, R9, 0x180, RZ, 0xc0, !PT ;  /* 0x00000180090a7812 */ /* 0x000fc400078ec0ff */
[C---:B------:R-:W-:Y:S02]  /*dc50*/  IADD3 R51, P2, R4.reuse, 0x3020, RZ ;  /* 0x0000302004337810 */ /* 0x040fe40007f5e0ff */
[C---:B------:R-:W-:Y:S02]  /*dc60*/  IADD3 R33, P3, R4.reuse, 0x3000, RZ ;  /* 0x0000300004217810 */ /* 0x040fe40007f7e0ff */
[----:B------:R-:W-:Y:S02]  /*dc70*/  IADD3 R18, P4, R4, 0x20, RZ ;  /* 0x0000002004127810 */ /* 0x000fe40007f9e0ff */
[----:B------:R-:W-:Y:S01]  /*dc80*/  LOP3.LUT R4, R11, R4, RZ, 0x3c, !PT ;  /* 0x000000040b047212 */ /* 0x000fe200078e3cff */
[--C-:B------:R-:W-:Y:S01]  /*dc90*/  IMAD.X R11, RZ, RZ, R5.reuse, P1 ;  /* 0x000000ffff0b7224 */ /* 0x100fe200008e0605 */
[----:B------:R-:W-:Y:S01]  /*dca0*/  SHF.R.U64 R8, R8, 0x3, RZ ;  /* 0x0000000308087819 */ /* 0x000fe200000012ff */
[--C-:B------:R-:W-:Y:S01]  /*dcb0*/  IMAD.X R15, RZ, RZ, R5.reuse, P3 ;  /* 0x000000ffff0f7224 */ /* 0x100fe200018e0605 */
[----:B------:R-:W-:Y:S01]  /*dcc0*/  SHF.R.U64 R10, R10, 0x3, RZ ;  /* 0x000000030a0a7819 */ /* 0x000fe200000012ff */
[----:B------:R-:W-:Y:S01]  /*dcd0*/  IMAD.X R25, RZ, RZ, R5, P4 ;  /* 0x000000ffff197224 */ /* 0x000fe200020e0605 */
[----:B------:R-:W-:-:S02]  /*dce0*/  MOV R32, R4 ;  /* 0x0000000400207202 */ /* 0x000fc40000000f00 */
[----:B------:R-:W-:Y:S01]  /*dcf0*/  LOP3.LUT R8, R8, R13, RZ, 0x3c, !PT ;  /* 0x0000000d08087212 */ /* 0x000fe200078e3cff */
[--C-:B------:R-:W-:Y:S01]  /*dd00*/  IMAD.X R13, RZ, RZ, R5.reuse, P2 ;  /* 0x000000ffff0d7224 */ /* 0x100fe200010e0605 */
[----:B------:R-:W-:Y:S01]  /*dd10*/  LOP3.LUT R10, R10, R9, RZ, 0x3c, !PT ;  /* 0x000000090a0a7212 */ /* 0x000fe200078e3cff */
[----:B------:R-:W-:Y:S01]  /*dd20*/  IMAD.X R9, RZ, RZ, R5, P0 ;  /* 0x000000ffff097224 */ /* 0x000fe200000e0605 */
[----:B------:R-:W-:Y:S02]  /*dd30*/  F2FP.BF16.F32.PACK_AB R4, R24, R85 ;  /* 0x000000551804723e */ /* 0x000fe400000010ff */
[----:B------:R-:W-:Y:S02]  /*dd40*/  LOP3.LUT R24, R51, 0x180, RZ, 0xc0, !PT ;  /* 0x0000018033187812 */ /* 0x000fe400078ec0ff */
[----:B------:R-:W-:Y:S02]  /*dd50*/  F2FP.BF16.F32.PACK_AB R5, R14, R83 ;  /* 0x000000530e05723e */ /* 0x000fe400000010ff */
[----:B------:R-:W-:-:S02]  /*dd60*/  LOP3.LUT R17, R18, 0x180, RZ, 0xc0, !PT ;  /* 0x0000018012117812 */ /* 0x000fc400078ec0ff */
[----:B------:R-:W-:Y:S01]  /*dd70*/  LOP3.LUT R14, R33, 0x180, RZ, 0xc0, !PT ;  /* 0x00000180210e7812 */ /* 0x000fe200078ec0ff */
[----:B------:R0:W-:Y:S01]  /*dd80*/  STSM.16.M88.4 [R32], R4 ;  /* 0x0000000420007844 */ /* 0x0001e20000000200 */
[----:B------:R-:W-:Y:S02]  /*dd90*/  SHF.R.U64 R24, R24, 0x3, RZ ;  /* 0x0000000318187819 */ /* 0x000fe400000012ff */
[----:B------:R-:W-:Y:S02]  /*dda0*/  SHF.R.U64 R17, R17, 0x3, RZ ;  /* 0x0000000311117819 */ /* 0x000fe400000012ff */
[----:B------:R-:W-:Y:S02]  /*ddb0*/  SHF.R.U64 R14, R14, 0x3, RZ ;  /* 0x000000030e0e7819 */ /* 0x000fe400000012ff */
[----:B------:R-:W-:Y:S02]  /*ddc0*/  LOP3.LUT R12, R24, R51, RZ, 0x3c, !PT ;  /* 0x00000033180c7212 */ /* 0x000fe400078e3cff */
        /* <DEDUP_REMOVED lines=8> */
[----:B------:R-:W-:Y:S02]  /*de50*/  F2FP.BF16.F32.PACK_AB R11, R60, R65 ;  /* 0x000000413c0b723e */ /* 0x000fe400000010ff */
[----:B------:R-:W-:Y:S02]  /*de60*/  MOV R33, R14 ;  /* 0x0000000e00217202 */ /* 0x000fe40000000f00 */
[----:B0-----:R-:W-:Y:S01]  /*de70*/  F2FP.BF16.F32.PACK_AB R4, R78, R73 ;  /* 0x000000494e04723e */ /* 0x001fe200000010ff */
[----:B------:R-:W-:Y:S01]  /*de80*/  STSM.16.M88.4 [R34], R8 ;  /* 0x0000000822007844 */ /* 0x000fe20000000200 */
[----:B------:R-:W-:Y:S02]  /*de90*/  F2FP.BF16.F32.PACK_AB R5, R56, R61 ;  /* 0x0000003d3805723e */ /* 0x000fe400000010ff */
[----:B------:R-:W-:-:S02]  /*dea0*/  F2FP.BF16.F32.PACK_AB R6, R77, R72 ;  /* 0x000000484d06723e */ /* 0x000fc400000010ff */
[----:B------:R-:W-:Y:S02]  /*deb0*/  F2FP.BF16.F32.PACK_AB R7, R52, R57 ;  /* 0x000000393407723e */ /* 0x000fe400000010ff */
[----:B------:R-:W-:Y:S02]  /*dec0*/  MOV R32, R12 ;  /* 0x0000000c00207202 */ /* 0x000fe40000000f00 */
[----:B------:R-:W-:Y:S01]  /*ded0*/  F2FP.BF16.F32.PACK_AB R12, R49, R40 ;  /* 0x00000028310c723e */ /* 0x000fe200000010ff */
[----:B------:R0:W-:Y:S01]  /*dee0*/  STSM.16.M88.4 [R33], R4 ;  /* 0x0000000421007844 */ /* 0x0001e20000000200 */
[----:B------:R-:W-:Y:S02]  /*def0*/  F2FP.BF16.F32.PACK_AB R13, R47, R50 ;  /* 0x000000322f0d723e */ /* 0x000fe400000010ff */
[----:B------:R-:W-:Y:S02]  /*df00*/  F2FP.BF16.F32.PACK_AB R14, R48, R37 ;  /* 0x00000025300e723e */ /* 0x000fe400000010ff */
[----:B------:R-:W-:-:S02]  /*df10*/  F2FP.BF16.F32.PACK_AB R15, R43, R46 ;  /* 0x0000002e2b0f723e */ /* 0x000fc400000010ff */
[----:B------:R-:W-:Y:S02]  /*df20*/  F2FP.BF16.F32.PACK_AB R25, R26, R39 ;  /* 0x000000271a19723e */ /* 0x000fe400000010ff */
[----:B------:R-:W-:Y:S01]  /*df30*/  F2FP.BF16.F32.PACK_AB R24, R41, R36 ;  /* 0x000000242918723e */ /* 0x000fe200000010ff */
[----:B------:R1:W-:Y:S01]  /*df40*/  STSM.16.M88.4 [R32], R12 ;  /* 0x0000000c20007844 */ /* 0x0003e20000000200 */
[----:B------:R-:W-:Y:S02]  /*df50*/  F2FP.BF16.F32.PACK_AB R26, R44, R29 ;  /* 0x0000001d2c1a723e */ /* 0x000fe400000010ff */
[----:B------:R-:W-:Y:S02]  /*df60*/  F2FP.BF16.F32.PACK_AB R69, R31, R38 ;  /* 0x000000261f45723e */ /* 0x000fe400000010ff */
[----:B------:R-:W-:Y:S01]  /*df70*/  PLOP3.LUT P0, PT, PT, PT, UP1, 0x80, 0x0 ;  /* 0x000000000000781c */ /* 0x000fe20003f0f018 */
[----:B------:R1:W-:Y:S01]  /*df80*/  STSM.16.M88.4 [R18], R24 ;  /* 0x0000001812007844 */ /* 0x0003e20000000200 */
[----:B------:R-:W-:Y:S01]  /*df90*/  PLOP3.LUT P1, PT, PT, PT, UP0, 0x80, 0x0 ;  /* 0x000000000000781c */ /* 0x000fe20003f2f008 */
[----:B0-----:R-:W-:-:S02]  /*dfa0*/  IMAD.U32 R4, RZ, RZ, UR4 ;  /* 0x00000004ff047e24 */ /* 0x001fc4000f8e00ff */
[----:B------:R1:W-:Y:S01]  /*dfb0*/  STSM.16.M88.4 [R17], R68 ;  /* 0x0000004411007844 */ /* 0x0003e20000000200 */
[----:B------:R-:W-:Y:S02]  /*dfc0*/  IMAD.U32 R6, RZ, RZ, UR6 ;  /* 0x00000006ff067e24 */ /* 0x000fe4000f8e00ff */
[----:B------:R-:W-:Y:S01]  /*dfd0*/  IMAD.U32 R5, RZ, RZ, UR8 ;  /* 0x00000008ff057e24 */ /* 0x000fe2000f8e00ff */
        /* <DEDUP_REMOVED lines=19> */
.L_x_9956:
[----:B------:R-:W-:Y:S01]  /*e110*/  R2UR UR18, R147 ;  /* 0x00000000931272ca */ /* 0x000fe200000e0000 */
[----:B------:R-:W-:Y:S01]  /*e120*/  ULDC.64 UR12, c[0x0][0xb70] ;  /* 0x0002dc00000c7ab9 */ /* 0x000fe20000000a00 */
[----:B------:R-:W-:Y:S01]  /*e130*/  R2UR UR16, R148 ;  /* 0x00000000941072ca */ /* 0x000fe200000e0000 */
[----:B------:R-:W-:Y:S01]  /*e140*/  USHF.R.S32.HI UR7, URZ, 0x1f, UR4 ;  /* 0x0000001f3f077899 */ /* 0x000fe20008011404 */
[----:B------:R-:W-:Y:S01]  /*e150*/  R2UR UR15, R146 ;  /* 0x00000000920f72ca */ /* 0x000fe200000e0000 */
[----:B------:R-:W-:Y:S01]  /*e160*/  UMOV UR6, UR4 ;  /* 0x0000000400067c82 */ /* 0x000fe20008000000 */
[----:B------:R-:W-:Y:S01]  /*e170*/  LOP3.LUT R4, R9, 0x180, RZ, 0xc0, !PT ;  /* 0x0000018009047812 */ /* 0x000fe200078ec0ff */
[----:B------:R-:W-:Y:S01]  /*e180*/  ULDC.64 UR20, c[0x0][0x208] ;  /* 0x0000820000147ab9 */ /* 0x000fe20000000a00 */
[----:B------:R-:W-:Y:S02]  /*e190*/  R2UR UR17, R149 ;  /* 0x00000000951172ca */ /* 0x000fe400000e0000 */
[----:B------:R-:W-:-:S02]  /*e1a0*/  SHF.R.U64 R4, R4, 0x3, RZ ;  /* 0x0000000304047819 */ /* 0x000fc400000012ff */
[----:B------:R-:W-:Y:S01]  /*e1b0*/  LOP3.LUT P0, RZ, R151, 0x3, RZ, 0xc0, !PT ;  /* 0x0000000397ff7812 */ /* 0x000fe2000780c0ff */
[----:B------:R-:W-:Y:S01]  /*e1c0*/  USHF.R.S32.HI UR14, URZ, 0x1f, UR18 ;  /* 0x0000001f3f0e7899 */ /* 0x000fe20008011412 */
[----:B------:R-:W-:Y:S01]  /*e1d0*/  LOP3.LUT R4, R4, R9, RZ, 0x3c, !PT ;  /* 0x0000000904047212 */ /* 0x000fe200078e3cff */
[----:B------:R-:W-:Y:S01]  /*e1e0*/  USEL UR16, UR16, URZ, !UP1 ;  /* 0x0000003f10107287 */ /* 0x000fe2000c800000 */
[C---:B------:R-:W-:Y:S01]  /*e1f0*/  IADD3 R9, P4, R20.reuse, 0x4800, RZ ;  /* 0x0000480014097810 */ /* 0x040fe20007f9e0ff */
[----:B------:R-:W-:Y:S01]  /*e200*/  UIMAD UR11, UR14, UR12, URZ ;  /* 0x0000000c0e0b72a4 */ /* 0x000fe2000f8e023f */
[----:B------:R-:W-:Y:S01]  /*e210*/  IADD3 R29, P5, R20, 0x3000, RZ ;  /* 0x00003000141d7810 */ /* 0x000fe20007fbe0ff */
[----:B------:R-:W-:Y:S01]  /*e220*/  UIMAD.WIDE.U32 UR8, UR18, UR12, UR6 ;  /* 0x0000000c120872a5 */ /* 0x000fe2000f8e0006 */
[----:B------:R-:W-:Y:S01]  /*e230*/  LOP3.LUT R8, R9, 0x180, RZ, 0xc0, !PT ;  /* 0x0000018009087812 */ /* 0x000fe200078ec0ff */
[----:B------:R-:W-:Y:S01]  /*e240*/  UIMAD UR11, UR18, UR13, UR11 ;  /* 0x0000000d120b72a4 */ /* 0x000fe2000f8e020b */
[----:B------:R-:W-:Y:S01]  /*e250*/  IMAD.U32 R0, RZ, RZ, UR17 ;  /* 0x00000011ff007e24 */ /* 0x000fe2000f8e00ff */
[----:B------:R-:W-:Y:S01]  /*e260*/  USEL UR15, UR15, URZ, !UP1 ;  /* 0x0000003f0f0f7287 */ /* 0x000fe2000c800000 */
[----:B------:R-:W-:Y:S01]  /*e270*/  SHF.R.U64 R8, R8, 0x3, RZ ;  /* 0x0000000308087819 */ /* 0x000fe200000012ff */
[----:B------:R-:W-:Y:S01]  /*e280*/  ULDC.64 UR12, c[0x0][0xb78] ;  /* 0x0002de00000c7ab9 */ /* 0x000fe20000000a00 */
[----:B------:R-:W-:Y:S01]  /*e290*/  UIADD3 UR9, UR9, UR11, URZ ;  /* 0x0000000b09097290 */ /* 0x000fe2000fffe03f */
[----:B------:R-:W-:Y:S01]  /*e2a0*/  IMAD R7, R0, 0xc0, R23 ;  /* 0x000000c000077824 */ /* 0x000fe200078e0217 */
[----:B------:R-:W-:Y:S01]  /*e2b0*/  UIMAD UR6, UR16, UR12, URZ ;  /* 0x0000000c100672a4 */ /* 0x000fe2000f8e023f */
[----:B------:R-:W-:Y:S01]  /*e2c0*/  LOP3.LUT R8, R8, R9, RZ, 0x3c, !PT ;  /* 0x0000000908087212 */ /* 0x000fe200078e3cff */
[----:B------:R-:W-:Y:S01]  /*e2d0*/  UIMAD.WIDE.U32 UR8, UR15, UR12, UR8 ;  /* 0x0000000c0f0872a5 */ /* 0x000fe2000f8e0008 */
[----:B------:R-:W-:Y:S01]  /*e2e0*/  IADD3 R37, P3, R20, 0x6000, RZ ;  /* 0x0000600014257810 */ /* 0x000fe20007f7e0ff */
[----:B------:R-:W-:Y:S01]  /*e2f0*/  UIMAD UR6, UR15, UR13, UR6 ;  /* 0x0000000d0f0672a4 */ /* 0x000fe2000f8e0206 */
[----:B------:R-:W-:-:S02]  /*e300*/  SHF.R.S32.HI R0, RZ, 0x1f, R7 ;  /* 0x0000001fff007819 */ /* 0x000fc40000011407 */
[----:B------:R-:W-:Y:S01]  /*e310*/  ULDC.64 UR12, c[0x0][0xb40] ;  /* 0x0002d000000c7ab9 */ /* 0x000fe20000000a00 */
[----:B------:R-:W-:Y:S02]  /*e320*/  IADD3 R5, P1, R7, UR8, RZ ;  /* 0x0000000807057c10 */ /* 0x000fe4000ff3e0ff */
[----:B------:R-:W-:Y:S01]  /*e330*/  IMAD.U32 R9, RZ, RZ, UR6 ;  /* 0x00000006ff097e24 */ /* 0x000fe2000f8e00ff */
[----:B------:R-:W-:Y:S02]  /*e340*/  LOP3.LUT R28, R29, 0x180, RZ, 0xc0, !PT ;  /* 0x000001801d1c7812 */ /* 0x000fe400078ec0ff */
[----:B------:R-:W-:Y:S02]  /*e350*/  LEA R40, P2, R5, UR12, 0x2 ;  /* 0x0000000c05287c11 */ /* 0x000fe4000f8410ff */
[----:B------:R-:W-:Y:S01]  /*e360*/  IADD3.X R6, R0, UR9, R9, P1, !PT ;  /* 0x0000000900067c10 */ /* 0x000fe20008ffe409 */
[C---:B------:R-:W-:Y:S01]  /*e370*/  VIADD R0, R7.reuse, 0x8 ;  /* 0x0000000807007836 */ /* 0x040fe20000000000 */
[----:B------:R-:W-:Y:S01]  /*e380*/  ISETP.GE.OR P1, PT, R7, UR10, P0 ;  /* 0x0000000a07007c0c */ /* 0x000fe20008726670 */
[----:B------:R-:W-:Y:S01]  /*e390*/  ULDC.64 UR8, c[0x0][0xaa0] ;  /* 0x0002a80000087ab9 */ /* 0x000fe20000000a00 */
[----:B------:R-:W-:Y:S01]  /*e3a0*/  LEA.HI.X R41, R5, UR13, R6, 0x2, P2 ;  /* 0x0000000d05297c11 */ /* 0x000fe200090f1406 */
[----:B------:R-:W-:Y:S01]  /*e3b0*/  IMAD.X R5, RZ, RZ, R21, P6 ;  /* 0x000000ffff057224 */ /* 0x000fe200030e0615 */
[----:B------:R-:W-:-:S02]  /*e3c0*/  IADD3 R7, P2, R20, 0x7800, RZ ;  /* 0x0000780014077810 */ /* 0x000fc40007f5e0ff */
[----:B------:R-:W-:Y:S02]  /*e3d0*/  LOP3.LUT R36, R37, 0x180, RZ, 0xc0, !PT ;  /* 0x0000018025247812 */ /* 0x000fe400078ec0ff */
[----:B------:R-:W-:Y:S01]  /*e3e0*/  LOP3.LUT R9, R20, 0x180, RZ, 0xc0, !PT ;  /* 0x0000018014097812 */ /* 0x000fe200078ec0ff */
[----:B------:R-:W-:Y:S01]  /*e3f0*/  IMAD.X R13, RZ, RZ, R21, P2 ;  /* 0x000000ffff0d7224 */ /* 0x000fe200010e0615 */
[----:B------:R-:W-:Y:S02]  /*e400*/  ISETP.GE.OR P0, PT, R0, UR10, P0 ;  /* 0x0000000a00007c0c */ /* 0x000fe40008706670 */
[----:B------:R-:W-:Y:S02]  /*e410*/  LOP3.LUT R0, R7, 0x180, RZ, 0xc0, !PT ;  /* 0x0000018007007812 */ /* 0x000fe400078ec0ff */
[----:B------:R-:W-:Y:S01]  /*e420*/  SHF.R.U64 R28, R28, 0x3, RZ ;  /* 0x000000031c1c7819 */ /* 0x000fe200000012ff */
[----:B------:R-:W-:Y:S01]  /*e430*/  UIMAD UR6, UR7, UR8, URZ ;  /* 0x00000008070672a4 */ /* 0x000fe2000f8e023f */
[----:B------:R-:W-:Y:S01]  /*e440*/  SHF.R.U64 R36, R36, 0x3, RZ ;  /* 0x0000000324247819 */ /* 0x000fe200000012ff */
[----:B------:R-:W-:Y:S01]  /*e450*/  IMAD.U32 R17, RZ, RZ, UR8 ;  /* 0x00000008ff117e24 */ /* 0x000fe2000f8e00ff */
[----:B------:R-:W-:Y:S01]  /*e460*/  SHF.R.U64 R9, R9, 0x3, RZ ;  /* 0x0000000309097819 */ /* 0x000fe200000012ff */
[----:B------:R-:W-:Y:S01]  /*e470*/  IMAD.MOV.U32 R32, RZ, RZ, R19 ;  /* 0x000000ffff207224 */ /* 0x000fe200078e0013 */
[----:B------:R-:W-:Y:S01]  /*e480*/  SHF.R.U64 R0, R0, 0x3, RZ ;  /* 0x0000000300007819 */ /* 0x000fe200000012ff */
[----:B------:R-:W-:Y:S01]  /*e490*/  @!P1 STG.E desc[UR20][R40.64], R3 ;  /* 0x0000000328009986 */ /* 0x000fe2000c101914 */
[----:B------:R-:W-:Y:S01]  /*e4a0*/  LOP3.LUT R28, R28, R29, RZ, 0x3c, !PT ;  /* 0x0000001d1c1c7212 */ /* 0x000fe200078e3cff */
[--C-:B------:R-:W-:Y:S01]  /*e4b0*/  IMAD.X R29, RZ, RZ, R21.reuse, P5 ;  /* 0x000000ffff1d7224 */ /* 0x100fe200028e0615 */
[----:B------:R-:W-:Y:S01]  /*e4c0*/  LOP3.LUT R36, R36, R37, RZ, 0x3c, !PT ;  /* 0x0000002524247212 */ /* 0x000fe200078e3cff */
[--C-:B------:R-:W-:Y:S01]  /*e4d0*/  IMAD.X R37, RZ, RZ, R21.reuse, P3 ;  /* 0x000000ffff257224 */ /* 0x100fe200018e0615 */
[----:B------:R-:W-:Y:S01]  /*e4e0*/  LOP3.LUT R20, R9, R20, RZ, 0x3c, !PT ;  /* 0x0000001409147212 */ /* 0x000fe200078e3cff */
[----:B------:R-:W-:Y:S01]  /*e4f0*/  IMAD.X R9, RZ, RZ, R21, P4 ;  /* 0x000000ffff097224 */ /* 0x000fe200020e0615 */
[----:B------:R-:W-:Y:S01]  /*e500*/  LOP3.LUT R12, R0, R7, RZ, 0x3c, !PT ;  /* 0x00000007000c7212 */ /* 0x000fe200078e3cff */
[----:B------:R0:W-:Y:S01]  /*e510*/  @!P0 STG.E desc[UR20][R40.64+0x20], R16 ;  /* 0x0000201028008986 */ /* 0x0001e2000c101914 */
[----:B------:R-:W-:Y:S01]  /*e520*/  SHF.R.S32.HI R33, RZ, 0x1f, R19 ;  /* 0x0000001fff217819 */ /* 0x000fe20000011413 */
[----:B------:R-:W-:-:S02]  /*e530*/  UIMAD UR6, UR4, UR9, UR6 ;  /* 0x00000009040672a4 */ /* 0x000fc4000f8e0206 */
[----:B------:R1:W5:Y:S01]  /*e540*/  LD.E.128 R24, desc[UR20][R20.64] ;  /* 0x0000001414187980 */ /* 0x000362000c101d00 */
[----:B------:R-:W-:-:S03]  /*e550*/  ULDC.64 UR8, c[0x0][0xae0] ;  /* 0x0002b80000087ab9 */ /* 0x000fc60000000a00 */
        /* <DEDUP_REMOVED lines=8> */
[----:B------:R-:W-:Y:S01]  /*e5e0*/  UIMAD UR10, UR17, -0xc0, UR10 ;  /* 0xffffff40110a78a4 */ /* 0x000fe2000f8e020a */
        /* <DEDUP_REMOVED lines=8> */
[C---:B------:R-:W-:Y:S01]  /*e670*/  VIADD R0, R144.reuse, 0x60 ;  /* 0x0000006090007836 */ /* 0x040fe20000000000 */
[----:B------:R-:W-:Y:S01]  /*e680*/  UIADD3 UR4, UR37, 0x31c20, URZ ;  /* 0x00031c2025047890 */ /* 0x000fe2000fffe03f */
[----:B------:R-:W-:Y:S01]  /*e690*/  IMAD.WIDE.U32 R16, R3, UR18, R16 ;  /* 0x0000001203107c25 */ /* 0x000fe2000f8e0010 */
[----:B------:R-:W-:Y:S01]  /*e6a0*/  ULDC.64 UR8, c[0x0][0xae8] ;  /* 0x0002ba0000087ab9 */ /* 0x000fe20000000a00 */
[----:B------:R-:W-:Y:S01]  /*e6b0*/  ISETP.GE.AND P0, PT, R144, UR10, PT ;  /* 0x0000000a90007c0c */ /* 0x000fe2000bf06270 */
[----:B------:R-:W-:Y:S01]  /*e6c0*/  UPRMT UR4, URZ, 0x654, UR4 ;  /* 0x000006543f047896 */ /* 0x000fe20008000004 */
[----:B------:R-:W-:Y:S01]  /*e6d0*/  VIADD R17, R17, UR6 ;  /* 0x0000000611117c36 */ /* 0x000fe20008000000 */
[----:B------:R-:W-:-:S02]  /*e6e0*/  UIMAD UR6, UR16, UR8, URZ ;  /* 0x00000008100672a4 */ /* 0x000fc4000f8e023f */
[----:B------:R-:W-:Y:S01]  /*e6f0*/  IMAD.U32 R33, RZ, RZ, UR8 ;  /* 0x00000008ff217e24 */ /* 0x000fe2000f8e00ff */
[----:B------:R-:W-:Y:S01]  /*e700*/  SHF.R.S32.HI R145, RZ, 0x1f, R144 ;  /* 0x0000001fff917819 */ /* 0x000fe20000011490 */
[----:B-1----:R-:W-:Y:S01]  /*e710*/  IMAD.U32 R21, RZ, RZ, UR17 ;  /* 0x00000011ff157e24 */ /* 0x002fe2000f8e00ff */
[----:B------:R-:W-:Y:S02]  /*e720*/  UIMAD UR6, UR15, UR9, UR6 ;  /* 0x000000090f0672a4 */ /* 0x000fe4000f8e0206 */
[----:B------:R-:W-:Y:S01]  /*e730*/  IMAD.WIDE.U32 R32, R33, UR15, R16 ;  /* 0x0000000f21207c25 */ /* 0x000fe2000f8e0010 */
[----:B------:R-:W-:Y:S01]  /*e740*/  BSSY B1, `(.L_x_9957) ;  /* 0x000001a000017945 */ /* 0x000fe20003800000 */
[----:B------:R-:W-:Y:S02]  /*e750*/  ISETP.GE.AND P3, PT, R0, UR10, PT ;  /* 0x0000000a00007c0c */ /* 0x000fe4000bf66270 */
        /* <DEDUP_REMOVED lines=24> */
.L_x_9958:
[----:B------:R-:W-:Y:S05]  /*e8e0*/  BSYNC B1 ;  /* 0x0000000000017941 */ /* 0x000fea0003800000 */
.L_x_9957:
[----:B------:R-:W-:Y:S05]  /*e8f0*/  @P3 BRA `(.L_x_9959) ;  /* 0x0000000800b83947 */ /* 0x000fea0003800000 */
[----:B------:R-:W-:Y:S01]  /*e900*/  IADD3 R3, P0, R20, 0x60, RZ ;  /* 0x0000006014037810 */ /* 0x000fe20007f1e0ff */
        /* <DEDUP_REMOVED lines=18> */
[----:B-----5:R2:W-:Y:S04]  /*ea30*/  @!P1 STG.E.128 desc[UR8][R20.64], R4 ;  /* 0x0000000414009986 */ /* 0x0205e8000c101d08 */
[----:B------:R2:W-:Y:S06]  /*ea40*/  @!P2 STG.E.128 desc[UR8][R20.64+0x40], R8 ;  /* 0x000040081400a986 */ /* 0x0005ec000c101d08 */
[----:B------:R-:W-:Y:S05]  /*ea50*/  @P0 BRA `(.L_x_9959) ;  /* 0x0000000800600947 */ /* 0x000fea0003800000 */
[----:B------:R-:W-:Y:S02]  /*ea60*/  ULDC.64 UR6, c[0x0][0x208] ;  /* 0x0000820000067ab9 */ /* 0x000fe40000000a00 */
[----:B------:R3:W-:Y:S01]  /*ea70*/  STG.E.128 desc[UR6][R20.64+0x80], R12 ;  /* 0x0000800c14007986 */ /* 0x0007e2000c101d06 */
[----:B------:R-:W-:Y:S05]  /*ea80*/  BRA `(.L_x_9959) ;  /* 0x0000000800547947 */ /* 0x000fea0003800000 */
.L_x_9955:
        /* <DEDUP_REMOVED lines=35> */
.L_x_9960:
        /* <DEDUP_REMOVED lines=38> */
.L_x_9962:
[----:B------:R-:W-:Y:S05]  /*ef20*/  BSYNC B1 ;  /* 0x0000000000017941 */ /* 0x000fea0003800000 */
.L_x_9961:
[----:B------:R-:W-:Y:S01]  /*ef30*/  R2UR UR11, R149 ;  /* 0x00000000950b72ca */ /* 0x000fe200000e0000 */
[----:B------:R-:W-:Y:S01]  /*ef40*/  ULDC.64 UR6, c[0x0][0xaa0] ;  /* 0x0002a80000067ab9 */ /* 0x000fe20000000a00 */
[----:B------:R-:W-:Y:S01]  /*ef50*/  R2UR UR14, R147 ;  /* 0x00000000930e72ca */ /* 0x000fe200000e0000 */
[----:B------:R-:W-:Y:S01]  /*ef60*/  IMAD.MOV.U32 R4, RZ, RZ, R19 ;  /* 0x000000ffff047224 */ /* 0x000fe200078e0013 */
[----:B------:R-:W-:Y:S01]  /*ef70*/  ULDC.64 UR12, c[0x0][0xae0] ;  /* 0x0002b800000c7ab9 */ /* 0x000fe20000000a00 */
[----:B0-----:R-:W-:Y:S01]  /*ef80*/  IMAD.MOV.U32 R5, RZ, RZ, R10 ;  /* 0x000000ffff057224 */ /* 0x001fe200078e000a */
[----:B------:R-:W-:Y:S01]  /*ef90*/  SHF.R.S32.HI R9, RZ, 0x1f, R144 ;  /* 0x0000001fff097819 */ /* 0x000fe20000011490 */
[----:B------:R-:W-:Y:S01]  /*efa0*/  IMAD R0, R8, UR6, RZ ;  /* 0x0000000608007c24 */ /* 0x000fe2000f8e02ff */
[----:B------:R-:W-:Y:S01]  /*efb0*/  BSSY B1, `(.L_x_9963) ;  /* 0x000002b000017945 */ /* 0x000fe20003800000 */
[----:B------:R-:W-:Y:S01]  /*efc0*/  IMAD.WIDE.U32 R4, R3, UR6, R4 ;  /* 0x0000000603047c25 */ /* 0x000fe2000f8e0004 */
[----:B------:R-:W-:-:S03]  /*efd0*/  UIMAD UR6, UR8, UR12, URZ ;  /* 0x0000000c080672a4 */ /* 0x000fc6000f8e023f */
[----:B------:R-:W-:Y:S01]  /*efe0*/  IMAD R3, R3, UR7, R0 ;  /* 0x0000000703037c24 */ /* 0x000fe2000f8e0200 */
[----:B------:R-:W-:Y:S01]  /*eff0*/  UIMAD UR7, UR11, -0xc0, UR4 ;  /* 0xffffff400b0778a4 */ /* 0x000fe2000f8e0204 */
[C---:B------:R-:W-:Y:S01]  /*f000*/  VIADD R0, R144.reuse, 0x60 ;  /* 0x0000006090007836 */ /* 0x040fe20000000000 */
[----:B------:R-:W-:Y:S01]  /*f010*/  UIMAD UR6, UR14, UR13, UR6 ;  /* 0x0000000d0e0672a4 */ /* 0x000fe2000f8e0206 */
[----:B------:R-:W-:Y:S02]  /*f020*/  IMAD.IADD R5, R5, 0x1, R3 ;  /* 0x0000000105057824 */ /* 0x000fe400078e0203 */
[----:B------:R-:W-:Y:S01]  /*f030*/  IMAD.U32 R3, RZ, RZ, UR12 ;  /* 0x0000000cff037e24 */ /* 0x000fe2000f8e00ff */
[----:B------:R-:W-:Y:S01]  /*f040*/  ULDC.64 UR12, c[0x0][0xae8] ;  /* 0x0002ba00000c7ab9 */ /* 0x000fe20000000a00 */
[----:B------:R-:W-:Y:S01]  /*f050*/  ISETP.GE.AND P0, PT, R144, UR7, PT ;  /* 0x0000000790007c0c */ /* 0x000fe2000bf06270 */
[----:B------:R-:W-:Y:S01]  /*f060*/  UIMAD UR4, UR10, UR12, URZ ;  /* 0x0000000c0a0472a4 */ /* 0x000fe2000f8e023f */
[----:B------:R-:W-:Y:S01]  /*f070*/  IMAD.WIDE.U32 R4, R3, UR14, R4 ;  /* 0x0000000e03047c25 */ /* 0x000fe2000f8e0004 */
[----:B------:R-:W-:-:S02]  /*f080*/  ISETP.GE.AND P1, PT, R0, UR7, PT ;  /* 0x0000000700007c0c */ /* 0x000fc4000bf26270 */
[----:B------:R-:W-:Y:S01]  /*f090*/  UIMAD UR4, UR9, UR13, UR4 ;  /* 0x0000000d090472a4 */ /* 0x000fe2000f8e0204 */
[----:B------:R-:W-:Y:S02]  /*f0a0*/  VIADD R5, R5, UR6 ;  /* 0x0000000605057c36 */ /* 0x000fe40008000000 */
[----:B------:R-:W-:Y:S02]  /*f0b0*/  IMAD.U32 R7, RZ, RZ, UR12 ;  /* 0x0000000cff077e24 */ /* 0x000fe4000f8e00ff */
[----:B------:R-:W-:Y:S02]  /*f0c0*/  IMAD.U32 R3, RZ, RZ, UR11 ;  /* 0x0000000bff037e24 */ /* 0x000fe4000f8e00ff */
[----:B------:R-:W-:-:S04]  /*f0d0*/  IMAD.WIDE.U32 R6, R7, UR9, R4 ;  /* 0x0000000907067c25 */ /* 0x000fc8000f8e0004 */
[----:B------:R-:W-:Y:S02]  /*f0e0*/  IMAD.MOV.U32 R8, RZ, RZ, R144 ;  /* 0x000000ffff087224 */ /* 0x000fe400078e0090 */
        /* <DEDUP_REMOVED lines=23> */
.L_x_9964:
[----:B------:R-:W-:Y:S05]  /*f260*/  BSYNC B1 ;  /* 0x0000000000017941 */ /* 0x000fea0003800000 */
.L_x_9963:
        /* <DEDUP_REMOVED lines=23> */
.L_x_9959:
[----:B------:R-:W-:Y:S05]  /*f3e0*/  BSYNC B0 ;  /* 0x0000000000007941 */ /* 0x000fea0003800000 */
.L_x_9954:
[----:B------:R-:W-:Y:S02]  /*f3f0*/  ULDC UR4, c[0x0][0xc14] ;  /* 0x0003050000047ab9 */ /* 0x000fe40000000800 */
[----:B------:R-:W-:-:S13]  /*f400*/  ISETP.GE.AND P0, PT, R35, UR4, PT ;  /* 0x0000000423007c0c */ /* 0x000fda000bf06270 */
[----:B------:R-:W-:Y:S05]  /*f410*/  @!P0 BRA `(.L_x_9965) ;  /* 0xffffff1800b48947 */ /* 0x000fea000383ffff */
[----:B------:R-:W-:Y:S05]  /*f420*/  EXIT ;  /* 0x000000000000794d */ /* 0x000fea0003800000 */
.L_x_9918:
        /* <DEDUP_REMOVED lines=62> */
.L_x_9970:
        /* <DEDUP_REMOVED lines=11> */
[----:B------:R-:W0:Y:S01]  /*f8c0*/  LDC.64 R2, c[0x0][0xc58] ;  /* 0x00031600ff027b82 */ /* 0x000e220000000a00 */
[----:B------:R-:W-:Y:S01]  /*f8d0*/  ULDC.64 UR8, c[0x0][0x208] ;  /* 0x0000820000087ab9 */ /* 0x000fe20000000a00 */
[----:B0-----:R-:W-:-:S05]  /*f8e0*/  IMAD.WIDE R2, R7, 0x4, R2 ;  /* 0x0000000407027825 */ /* 0x001fca00078e0202 */
[----:B------:R0:W5:Y:S02]  /*f8f0*/  LDG.E R0, desc[UR8][R2.64] ;  /* 0x0000000802007981 */ /* 0x000164000c1e1900 */
.L_x_9969:
[----:B------:R-:W-:Y:S05]  /*f900*/  BSYNC B0 ;  /* 0x0000000000007941 */ /* 0x000fea0003800000 */
.L_x_9968:
        /* <DEDUP_REMOVED lines=25> */
.L_x_9966:
        /* <DEDUP_REMOVED lines=21> */
.L_x_9971:
[----:B---3--:R-:W-:Y:S01]  /*fbf0*/  IMAD R16, R16, UR4, R9 ;  /* 0x0000000410107c24 */ /* 0x008fe2000f8e0209 */
[----:B------:R-:W-:Y:S01]  /*fc00*/  IABS R2, R4 ;  /* 0x0000000400027213 */ /* 0x000fe20000000000 */
[----:B-12---:R-:W-:-:S03]  /*fc10*/  IMAD.MOV R11, RZ, RZ, -R3 ;  /* 0x000000ffff0b7224 */ /* 0x006fc600078e0a03 */
[----:B------:R-:W-:Y:S01]  /*fc20*/  IADD3 R9, -R16, UR6, RZ ;  /* 0x0000000610097c10 */ /* 0x000fe2000fffe1ff */
[----:B------:R-:W-:Y:S02]  /*fc30*/  IMAD.MOV R10, RZ, RZ, -R2 ;  /* 0x000000ffff0a7224 */ /* 0x000fe400078e0a02 */
        /* <DEDUP_REMOVED lines=25> */
[----:B0-----:R-:W-:Y:S02]  /*fdd0*/  IABS R12, R7 ;  /* 0x00000007000c7213 */ /* 0x001fe40000000000 */
        /* <DEDUP_REMOVED lines=28> */
.L_x_9967:
[----:B------:R-:W-:Y:S02]  /*ffa0*/  IMAD.MOV.U32 R17, RZ, RZ, RZ ;  /* 0x000000ffff117224 */ /* 0x000fe400078e00ff */
[----:B------:R-:W-:Y:S02]  /*ffb0*/  IMAD.U32 R16, RZ, RZ, UR6 ;  /* 0x00000006ff107e24 */ /* 0x000fe4000f8e00ff */
[----:B------:R-:W-:-:S07]  /*ffc0*/  IMAD.MOV.U32 R18, RZ, RZ, RZ ;  /* 0x000000ffff127224 */ /* 0x000fce00078e00ff */
.L_x_9972:
        /* <DEDUP_REMOVED lines=16> */
.L_x_10040:
[----:B--2---:R-:W2:Y:S01]  /*100d0*/  LDC.64 R2, c[0x0][0xc60] ;  /* 0x00031800ff027b82 */ /* 0x004ea20000000a00 */
[----:B------:R-:W-:Y:S01]  /*100e0*/  ULDC.64 UR4, c[0x0][0x208] ;  /* 0x0000820000047ab9 */ /* 0x000fe20000000a00 */
[----:B--2---:R-:W-:-:S05]  /*100f0*/  IMAD.WIDE R2, R19, 0x4, R2 ;  /* 0x0000000413027825 */ /* 0x004fca00078e0202 */
[----:B------:R-:W2:Y:S01]  /*10100*/  LDG.E R27, desc[UR4][R2.64] ;  /* 0x00000004021b7981 */ /* 0x000ea2000c1e1900 */
[----:B------:R-:W-:Y:S05]  /*10110*/  YIELD ;  /* 0x0000000000007946 */ /* 0x000fea0003800000 */
[----:B------:R-:W-:Y:S01]  /*10120*/  ULDC.64 UR4, c[0x0][0xa28] ;  /* 0x00028a0000047ab9 */ /* 0x000fe20000000a00 */
[----:B0-----:R-:W-:Y:S01]  /*10130*/  IMAD.MOV.U32 R0, RZ, RZ, RZ ;  /* 0x000000ffff007224 */ /* 0x001fe200078e00ff */
[----:B------:R-:W-:Y:S01]  /*10140*/  ISETP.NE.U32.AND P0, PT, RZ, UR4, PT ;  /* 0x00000004ff007c0c */ /* 0x000fe2000bf05070 */
[----:B------:R-:W-:Y:S01]  /*10150*/  ULDC.64 UR8, c[0x0][0x208] ;  /* 0x0000820000087ab9 */ /* 0x000fe20000000a00 */
[----:B------:R-:W-:Y:S01]  /*10160*/  IMAD.MOV.U32 R8, RZ, RZ, RZ ;  /* 0x000000ffff087224 */ /* 0x000fe200078e00ff */
[----:B------:R-:W-:Y:S01]  /*10170*/  ULDC.64 UR6, c[0x0][0xa08] ;  /* 0x0002820000067ab9 */ /* 0x000fe20000000a00 */
[----:B------:R-:W-:-:S02]  /*10180*/  ISETP.NE.AND.EX P0, PT, RZ, UR5, PT, P0 ;  /* 0x00000005ff007c0c */ /* 0x000fc4000bf05300 */
[----:B--2---:R-:W-:-:S11]  /*10190*/  SHF.R.S32.HI R4, RZ, 0x1f, R27 ;  /* 0x0000001fff047819 */ /* 0x004fd6000001141b */
[----:B------:R-:W-:-:S04]  /*101a0*/  @P0 LEA R2, P1, R27, UR4, 0x2 ;  /* 0x000000041b020c11 */ /* 0x000fc8000f8210ff */
[C-C-:B------:R-:W-:Y:S01]  /*101b0*/  @P0 LEA.HI.X R3, R27.reuse, UR5, R4.reuse, 0x2, P1 ;  /* 0x000000051b030c11 */ /* 0x140fe200088f1404 */
[----:B------:R-:W-:Y:S02]  /*101c0*/  ULDC.64 UR4, c[0x0][0xa18] ;  /* 0x0002860000047ab9 */ /* 0x000fe40000000a00 */
[----:B------:R-:W-:Y:S01]  /*101d0*/  ISETP.NE.U32.AND P1, PT, RZ, UR4, PT ;  /* 0x00000004ff007c0c */ /* 0x000fe2000bf25070 */
[C---:B------:R-:W-:Y:S01]  /*101e0*/  IMAD.SHL.U32 R29, R27.reuse, 0x4, RZ ;  /* 0x000000041b1d7824 */ /* 0x040fe200078e00ff */
[----:B------:R0:W5:Y:S01]  /*101f0*/  @P0 LDG.E R0, desc[UR8][R2.64] ;  /* 0x0000000802000981 */ /* 0x000162000c1e1900 */
[----:B------:R-:W-:Y:S02]  /*10200*/  SHF.L.U64.HI R10, R27, 0x2, R4 ;  /* 0x000000021b0a7819 */ /* 0x000fe40000010204 */
[----:B------:R-:W-:-:S03]  /*10210*/  ISETP.NE.AND.EX P1, PT, RZ, UR5, PT, P1 ;  /* 0x00000005ff007c0c */ /* 0x000fc6000bf25310 */
[----:B------:R-:W-:Y:S10]  /*10220*/  STL [R1], R10 ;  /* 0x0000000a01007387 */ /* 0x000ff40000100800 */
        /* <DEDUP_REMOVED lines=9> */
[----:B------:R-:W-:-:S05]  /*102c0*/  IADD3.X R5, R10, UR7, RZ, P0, !PT ;  /* 0x000000070a057c10 */ /* 0x000fca00087fe4ff */
[----:B------:R-:W2:Y:S01]  /*102d0*/  @P2 LDG.E R8, desc[UR8][R2.64] ;  /* 0x0000000802082981 */ /* 0x000ea2000c1e1900 */
        /* <DEDUP_REMOVED lines=13> */
[----:B0-----:R-:W-:Y:S06]  /*103b0*/  @P1 BRA `(.L_x_9974) ;  /* 0x0000000000141947 */ /* 0x001fec0003800000 */
[----:B------:R-:W-:Y:S05]  /*103c0*/  @!P2 BRA `(.L_x_9974) ;  /* 0x000000000010a947 */ /* 0x000fea0003800000 */
[----:B------:R-:W-:Y:S02]  /*103d0*/  ULDC.64 UR4, c[0x0][0x208] ;  /* 0x0000820000047ab9 */ /* 0x000fe40000000a00 */
[----:B------:R-:W2:Y:S04]  /*103e0*/  LDG.E R7, desc[UR4][R2.64] ;  /* 0x0000000402077981 */ /* 0x000ea8000c1e1900 */
[----:B-----5:R-:W2:Y:S02]  /*103f0*/  LDG.E R8, desc[UR4][R2.64+0x4] ;  /* 0x0000040402087981 */ /* 0x020ea4000c1e1900 */
[----:B--2---:R-:W-:-:S07]  /*10400*/  IMAD.IADD R8, R8, 0x1, -R7 ;  /* 0x0000000108087824 */ /* 0x004fce00078e0a07 */
.L_x_9974:
[----:B------:R-:W-:Y:S01]  /*10410*/  IMAD.MOV.U32 R23, RZ, RZ, RZ ;  /* 0x000000ffff177224 */ /* 0x000fe200078e00ff */
[----:B------:R-:W-:-:S05]  /*10420*/  ULDC.64 UR4, c[0x0][0x208] ;  /* 0x0000820000047ab9 */ /* 0x000fca0000000a00 */
[----:B------:R-:W2:Y:S01]  /*10430*/  @P0 LDG.E R23, desc[UR4][R4.64] ;  /* 0x0000000404170981 */ /* 0x000ea2000c1e1900 */
[----:B------:R-:W-:Y:S02]  /*10440*/  ULDC.64 UR4, c[0x0][0xa20] ;  /* 0x0002880000047ab9 */ /* 0x000fe40000000a00 */
[----:B------:R-:W-:-:S04]  /*10450*/  ISETP.NE.U32.AND P1, PT, RZ, UR4, PT ;  /* 0x00000004ff007c0c */ /* 0x000fc8000bf25070 */
[----:B------:R-:W-:Y:S01]  /*10460*/  ISETP.NE.AND.EX P1, PT, RZ, UR5, PT, P1 ;  /* 0x00000005ff007c0c */ /* 0x000fe2000bf25310 */
[----:B--2--5:R-:W-:-:S12]  /*10470*/  IMAD.IADD R23, R23, 0x1, R0 ;  /* 0x0000000117177824 */ /* 0x024fd800078e0200 */
[----:B------:R-:W-:Y:S05]  /*10480*/  @!P1 BRA `(.L_x_9975) ;  /* 0x0000000000149947 */ /* 0x000fea0003800000 */
[----:B------:R-:W-:Y:S01]  /*10490*/  IADD3 R2, P0, R29, UR4, RZ ;  /* 0x000000041d027c10 */ /* 0x000fe2000ff1e0ff */
[----:B------:R-:W-:-:S03]  /*104a0*/  ULDC.64 UR6, c[0x0][0x208] ;  /* 0x0000820000067ab9 */ /* 0x000fc60000000a00 */
[----:B------:R-:W-:-:S05]  /*104b0*/  IADD3.X R3, R10, UR5, RZ, P0, !PT ;  /* 0x000000050a037c10 */ /* 0x000fca00087fe4ff */
[----:B------:R0:W5:Y:S01]  /*104c0*/  LDG.E R9, desc[UR6][R2.64] ;  /* 0x0000000602097981 */ /* 0x000162000c1e1900 */
[----:B------:R-:W-:Y:S05]  /*104d0*/  BRA `(.L_x_9976) ;  /* 0x0000000000147947 */ /* 0x000fea0003800000 */
.L_x_9975:
[----:B------:R-:W-:Y:S05]  /*104e0*/  @!P0 BRA `(.L_x_9976) ;  /* 0x0000000000108947 */ /* 0x000fea0003800000 */
[----:B------:R-:W-:Y:S02]  /*104f0*/  ULDC.64 UR4, c[0x0][0x208] ;  /* 0x0000820000047ab9 */ /* 0x000fe40000000a00 */
[----:B------:R-:W2:Y:S04]  /*10500*/  LDG.E R2, desc[UR4][R4.64] ;  /* 0x0000000404027981 */ /* 0x000ea8000c1e1900 */
[----:B------:R-:W2:Y:S02]  /*10510*/  LDG.E R9, desc[UR4][R4.64+0x4] ;  /* 0x0000040404097981 */ /* 0x000ea4000c1e1900 */
[----:B--2---:R-:W-:-:S07]  /*10520*/  IMAD.IADD R9, R9, 0x1, -R2 ;  /* 0x0000000109097824 */ /* 0x004fce00078e0a02 */
.L_x_9976:
[----:B0-----:R-:W-:Y:S01]  /*10530*/  IMAD R3, R17, 0xc0, RZ ;  /* 0x000000c011037824 */ /* 0x001fe200078e02ff */
[----:B------:R-:W-:Y:S01]  /*10540*/  BSSY B6, `(.L_x_9977) ;  /* 0x00002bb000067945 */ /* 0x000fe20003800000 */
[----:B-----5:R-:W-:-:S03]  /*10550*/  IMAD.IADD R9, R9, 0x1, -R0 ;  /* 0x0000000109097824 */ /* 0x020fc600078e0a00 */
[----:B------:R-:W-:Y:S01]  /*10560*/  IADD3 R8, -R8, 0x14f, R3 ;  /* 0x0000014f08087810 */ /* 0x000fe20007ffe103 */
[----:B------:R-:W-:-:S04]  /*10570*/  VIADD R0, R9, 0x8f ;  /* 0x0000008f09007836 */ /* 0x000fc80000000000 */
[----:B------:R-:W-:Y:S02]  /*10580*/  IMAD.IADD R8, R9, 0x1, R8 ;  /* 0x0000000109087824 */ /* 0x000fe400078e0208 */
        /* <DEDUP_REMOVED lines=9> */
[----:B------:R-:W-:-:S13]  /*10620*/  ISETP.NE.AND P1, PT, R26, RZ, PT ;  /* 0x000000ff1a00720c */ /* 0x000fda0003f25270 */
[----:B------:R-:W-:Y:S05]  /*10630*/  @P1 BRA `(.L_x_9979) ;  /* 0x0000002800ac1947 */ /* 0x000fea0003800000 */
[----:B------:R-:W0:Y:S01]  /*10640*/  S2R R7, SR_LANEID ;  /* 0x0000000000077919 */ /* 0x000e220000000000 */
[----:B------:R-:W-:Y:S01]  /*10650*/  VOTEU.ANY UR4, UPT, PT ;  /* 0x0000000000047886 */ /* 0x000fe200038e0100 */
[----:B------:R-:W2:Y:S01]  /*10660*/  LDC.64 R2, c[0x0][0xc38] ;  /* 0x00030e00ff027b82 */ /* 0x000ea20000000a00 */
[----:B------:R-:W0:Y:S01]  /*10670*/  FLO.U32 R0, UR4 ;  /* 0x0000000400007d00 */ /* 0x000e2200080e0000 */
[----:B------:R-:W-:-:S07]  /*10680*/  ULDC.64 UR6, c[0x0][0x208] ;  /* 0x0000820000067ab9 */ /* 0x000fce0000000a00 */
        /* <DEDUP_REMOVED lines=9> */
.L_x_9978:
        /* <DEDUP_REMOVED lines=22> */
.L_x_9980:
        /* <DEDUP_REMOVED lines=19> */
.L_x_9982:
        /* <DEDUP_REMOVED lines=16> */
.L_x_9981:
[----:B------:R-:W2:Y:S01]  /*10ab0*/  LDL.LU R21, [R1] ;  /* 0x0000000001157983 */ /* 0x000ea20000300800 */
[----:B------:R-:W-:Y:S01]  /*10ac0*/  ULDC.64 UR4, c[0x0][0x9f8] ;  /* 0x00027e0000047ab9 */ /* 0x000fe20000000a00 */
[----:B------:R-:W0:Y:S02]  /*10ad0*/  LDC R0, c[0x0][0x428] ;  /* 0x00010a00ff007b82 */ /* 0x000e240000000800 */
[----:B------:R-:W3:Y:S01]  /*10ae0*/  LDL.LU R20, [R1+0x8] ;  /* 0x0000080001147983 */ /* 0x000ee20000300800 */
[----:B------:R-:W-:Y:S01]  /*10af0*/  ISETP.NE.U32.AND P0, PT, RZ, UR4, PT ;  /* 0x00000004ff007c0c */ /* 0x000fe2000bf05070 */
[----:B------:R-:W-:Y:S01]  /*10b00*/  IMAD.MOV.U32 R6, RZ, RZ, R27 ;  /* 0x000000ffff067224 */ /* 0x000fe200078e001b */
[----:B------:R-:W-:Y:S02]  /*10b10*/  ULDC.64 UR6, c[0x0][0x208] ;  /* 0x0000820000067ab9 */ /* 0x000fe40000000a00 */
[----:B------:R-:W-:-:S13]  /*10b20*/  ISETP.NE.AND.EX P0, PT, RZ, UR5, PT, P0 ;  /* 0x00000005ff007c0c */ /* 0x000fda000bf05300 */
[----:B------:R-:W-:Y:S02]  /*10b30*/  @P0 IADD3 R2, P1, R29, UR4, RZ ;  /* 0x000000041d020c10 */ /* 0x000fe4000ff3e0ff */
[----:B------:R-:W-:-:S13]  /*10b40*/  ISETP.NE.AND P6, PT, R26, RZ, PT ;  /* 0x000000ff1a00720c */ /* 0x000fda0003fc5270 */
[----:B------:R-:W-:-:S05]  /*10b50*/  VOTEU.ALL UP1, P6 ;  /* 0x00000000003f7886 */ /* 0x000fca0003020000 */
[----:B------:R-:W-:-:S04]  /*10b60*/  @!UP1 UIADD3 UR8, UP0, UR36, 0x270, URZ ;  /* 0x0000027024089890 */ /* 0x000fc8000ff1e03f */
[----:B------:R-:W-:-:S03]  /*10b70*/  @!UP1 UIADD3.X UR9, URZ, UR37, URZ, UP0, !UPT ;  /* 0x000000253f099290 */ /* 0x000fc600087fe43f */
[----:B------:R-:W-:Y:S01]  /*10b80*/  VOTEU.ALL UP0, P6 ;  /* 0x00000000003f7886 */ /* 0x000fe20003000000 */
[----:B--2---:R-:W-:Y:S01]  /*10b90*/  @P0 IADD3.X R3, R21, UR5, RZ, P1, !PT ;  /* 0x0000000515030c10 */ /* 0x004fe20008ffe4ff */
[----:B------:R-:W-:-:S04]  /*10ba0*/  ULDC.64 UR4, c[0x0][0xa00] ;  /* 0x0002800000047ab9 */ /* 0x000fc80000000a00 */
[----:B------:R2:W5:Y:S01]  /*10bb0*/  @P0 LDG.E R6, desc[UR6][R2.64] ;  /* 0x0000000602060981 */ /* 0x000562000c1e1900 */
[----:B0-----:R-:W-:Y:S01]  /*10bc0*/  ISETP.NE.AND P0, PT, R0, 0x1, PT ;  /* 0x000000010000780c */ /* 0x001fe20003f05270 */
[----:B------:R-:W-:Y:S01]  /*10bd0*/  IMAD.MOV.U32 R0, RZ, RZ, R18 ;  /* 0x000000ffff007224 */ /* 0x000fe200078e0012 */
[----:B------:R-:W-:Y:S01]  /*10be0*/  PLOP3.LUT P1, PT, P6, PT, PT, 0x8, 0x0 ;  /* 0x000000000000781c */ /* 0x000fe2000372e170 */
[----:B---3--:R-:W-:-:S10]  /*10bf0*/  IMAD R17, R17, 0xc0, R20 ;  /* 0x000000c011117824 */ /* 0x008fd400078e0214 */
[----:B------:R-:W0:Y:S08]  /*10c00*/  @P0 LDC R5, c[0x0][0x42c] ;  /* 0x00010b00ff050b82 */ /* 0x000e300000000800 */
[----:B------:R-:W3:Y:S01]  /*10c10*/  @P0 LDC R7, c[0x0][0x430] ;  /* 0x00010c00ff070b82 */ /* 0x000ee20000000800 */
[----:B0-----:R-:W-:-:S05]  /*10c20*/  @P0 IMAD.HI.U32 R4, R18, R5, RZ ;  /* 0x0000000512040227 */ /* 0x001fca00078e00ff */
[----:B---3--:R-:W-:Y:S02]  /*10c30*/  @P0 SHF.R.U32.HI R0, RZ, R7, R4 ;  /* 0x00000007ff000219 */ /* 0x008fe40000011604 */
[----:B------:R-:W-:-:S04]  /*10c40*/  ISETP.NE.U32.AND P0, PT, RZ, UR4, PT ;  /* 0x00000004ff007c0c */ /* 0x000fc8000bf05070 */
[----:B------:R-:W-:-:S04]  /*10c50*/  ISETP.NE.AND.EX P0, PT, RZ, UR5, PT, P0 ;  /* 0x00000005ff007c0c */ /* 0x000fc8000bf05300 */
[----:B--2---:R-:W-:-:S09]  /*10c60*/  SEL R10, R27, RZ, !P0 ;  /* 0x000000ff1b0a7207 */ /* 0x004fd20004000000 */
.L_x_9983:
        /* <DEDUP_REMOVED lines=14> */
.L_x_9984:
        /* <DEDUP_REMOVED lines=13> */
.L_x_9985:
        /* <DEDUP_REMOVED lines=17> */
.L_x_10056:
[----:B------:R-:W-:Y:S01]  /*10f30*/  UMOV UR4, 0xffffffff ;  /* 0xffffffff00047882 */ /* 0x000fe20000000000 */
[----:B------:R-:W-:Y:S02]  /*10f40*/  SHF.R.S32.HI R9, RZ, 0x1f, R6 ;  /* 0x0000001fff097819 */ /* 0x000fe40000011406 */
[----:B------:R-:W-:Y:S05]  /*10f50*/  BRA.DIV UR4, `(.L_x_9987) ;  /* 0x0000003604287947 */ /* 0x000fea000b800000 */
[----:B------:R-:W-:-:S13]  /*10f60*/  ELECT P6, URZ, PT ;  /* 0x00000000003f782f */ /* 0x000fda00038c0000 */
.L_x_10059:
        /* <DEDUP_REMOVED lines=23> */
.L_x_9989:
[----:B------:R-:W-:Y:S01]  /*110e0*/  IMAD R5, R22, 0x8, R25 ;  /* 0x0000000816057824 */ /* 0x000fe200078e0219 */
[----:B------:R-:W-:-:S04]  /*110f0*/  SHF.L.U32 R4, R24, 0x1f, RZ ;  /* 0x0000001f18047819 */ /* 0x000fc800000006ff */
[----:B------:R-:W2:Y:S02]  /*11100*/  SYNCS.PHASECHK.TRANS64.TRYWAIT P0, [R5+URZ+0x31c40], R4 ;  /* 0x031c4004050075a7 */ /* 0x000ea4000800017f */
[----:B--2---:R-:W-:Y:S05]  /*11110*/  @!P0 BRA `(.L_x_9990) ;  /* 0x0000003000d88947 */ /* 0x004fea0003800000 */
.L_x_10060:
        /* <DEDUP_REMOVED lines=9> */
.L_x_9991:
        /* <DEDUP_REMOVED lines=28> */
.L_x_9988:
        /* <DEDUP_REMOVED lines=12> */
[----:B------:R-:W-:Y:S01]  /*11430*/  @P0 R2UR UR12, R18 ;  /* 0x00000000120c02ca */ /* 0x000fe200000e0000 */
[----:B------:R-:W-:Y:S01]  /*11440*/  UMOV UR18, URZ ;  /* 0x0000003f00127c82 */ /* 0x000fe20008000000 */
[----:B------:R-:W-:Y:S01]  /*11450*/  @P0 R2UR UR11, R17 ;  /* 0x00000000110b02ca */ /* 0x000fe200000e0000 */
[----:B------:R-:W-:Y:S01]  /*11460*/  UIADD3 UR16, UR24, 0xda00, URZ ;  /* 0x0000da0018107890 */ /* 0x000fe2000fffe03f */
[----:B------:R-:W-:Y:S01]  /*11470*/  @P0 IMAD.MOV.U32 R4, RZ, RZ, 0x9000 ;  /* 0x00009000ff040424 */ /* 0x000fe200078e00ff */
[----:B------:R-:W-:Y:S01]  /*11480*/  BAR.SYNC.DEFER_BLOCKING 0x8, 0x1a0 ;  /* 0x0206800000007b1d */ /* 0x000fe20000010000 */
[----:B------:R-:W-:-:S02]  /*11490*/  UIADD3 UR17, UR24, 0x31c00, URZ ;  /* 0x00031c0018117890 */ /* 0x000fc4000fffe03f */
[----:B------:R-:W-:-:S03]  /*114a0*/  UIADD3 UR8, UR24, 0x10a00, URZ ;  /* 0x00010a0018087890 */ /* 0x000fc6000fffe03f */
[----:B------:R-:W-:Y:S01]  /*114b0*/  UMOV UR14, 0x0 ;  /* 0x00000000000e7882 */ /* 0x000fe20000000000 */
[----:B------:R-:W-:Y:S01]  /*114c0*/  UMOV UR15, 0x12f00000 ;  /* 0x12f00000000f7882 */ /* 0x000fe20000000000 */
[----:B------:R-:W-:Y:S01]  /*114d0*/  UMOV UR10, 0x20 ;  /* 0x00000020000a7882 */ /* 0x000fe20000000000 */
[----:B------:R-:W-:Y:S01]  /*114e0*/  UMOV UR9, UR17 ;  /* 0x0000001100097c82 */ /* 0x000fe20008000000 */
[----:B------:R-:W-:Y:S01]  /*114f0*/  UMOV UR22, 0x0 ;  /* 0x0000000000167882 */ /* 0x000fe20000000000 */
[----:B------:R-:W-:Y:S01]  /*11500*/  UMOV UR23, 0x12f00000 ;  /* 0x12f0000000177882 */ /* 0x000fe20000000000 */
[----:B------:R-:W-:Y:S01]  /*11510*/  BSSY B0, `(.L_x_9992) ;  /* 0x0000013000007945 */ /* 0x000fe20003800000 */
[----:B------:R3:W-:Y:S01]  /*11520*/  @P0 SYNCS.ARRIVE.TRANS64 RZ, [R25+URZ+0x31c00], R4 ;  /* 0x031c000419ff09a7 */ /* 0x0007e2000800003f */
[----:B------:R-:W-:Y:S01]  /*11530*/  UTMALDG.4D [UR16], [UR4], desc[UR6] ;  /* 0x00000610040075b4 */ /* 0x000fe20008019000 */
[----:B------:R4:W-:Y:S02]  /*11540*/  UTMALDG.4D [UR8], [UR4], desc[UR14] ;  /* 0x00000e08040075b4 */ /* 0x0009e40008019000 */
[----:B----4-:R-:W-:Y:S01]  /*11550*/  @P0 R2UR UR13, R10 ;  /* 0x000000000a0d02ca */ /* 0x010fe200000e0000 */
[----:B------:R-:W-:Y:S01]  /*11560*/  UIADD3 UR8, UR24, 0x13a00, URZ ;  /* 0x00013a0018087890 */ /* 0x000fe2000fffe03f */
[----:B------:R-:W-:Y:S01]  /*11570*/  @P0 R2UR UR12, R18 ;  /* 0x00000000120c02ca */ /* 0x000fe200000e0000 */
[----:B------:R-:W-:Y:S01]  /*11580*/  UMOV UR10, 0x40 ;  /* 0x00000040000a7882 */ /* 0x000fe20000000000 */
[----:B------:R-:W-:Y:S01]  /*11590*/  @P0 R2UR UR11, R17 ;  /* 0x00000000110b02ca */ /* 0x000fe200000e0000 */
[----:B------:R-:W-:-:S12]  /*115a0*/  UMOV UR9, UR17 ;  /* 0x0000001100097c82 */ /* 0x000fd80008000000 */
[----:B------:R4:W-:Y:S01]  /*115b0*/  UTMALDG.4D [UR8], [UR4], desc[UR22] ;  /* 0x00001608040075b4 */ /* 0x0009e20008019000 */
[----:B--2---:R-:W-:-:S05]  /*115c0*/  VIADD R5, R5, 0x1 ;  /* 0x0000000105057836 */ /* 0x004fca0000000000 */
[----:B---3--:R-:W-:Y:S01]  /*115d0*/  LEA.HI R4, R5, R5, RZ, 0x1 ;  /* 0x0000000505047211 */ /* 0x008fe200078f08ff */
[----:B------:R4:W-:Y:S03]  /*115e0*/  STL [R1+0x4], R5 ;  /* 0x0000040501007387 */ /* 0x0009e60000100800 */
[----:B------:R-:W-:-:S05]  /*115f0*/  LOP3.LUT R4, R4, 0xfffffffe, RZ, 0xc0, !PT ;  /* 0xfffffffe04047812 */ /* 0x000fca00078ec0ff */
[----:B------:R-:W-:-:S05]  /*11600*/  IMAD.IADD R4, R5, 0x1, -R4 ;  /* 0x0000000105047824 */ /* 0x000fca00078e0a04 */
[----:B------:R-:W-:-:S04]  /*11610*/  SHF.L.U32 R4, R4, 0x1f, RZ ;  /* 0x0000001f04047819 */ /* 0x000fc800000006ff */
[----:B------:R-:W2:Y:S02]  /*11620*/  SYNCS.PHASECHK.TRANS64.TRYWAIT P0, [R25+URZ+0x31c20], R4 ;  /* 0x031c2004190075a7 */ /* 0x000ea4000800017f */
[----:B--2-4-:R-:W-:Y:S05]  /*11630*/  @!P0 BRA `(.L_x_9993) ;  /* 0x0000002c00a48947 */ /* 0x014fea0003800000 */
.L_x_10061:
[----:B------:R-:W-:Y:S05]  /*11640*/  BSYNC B0 ;  /* 0x0000000000007941 */ /* 0x000fea0003800000 */
.L_x_9992:
[----:B------:R-:W-:Y:S01]  /*11650*/  ISETP.GE.AND P0, PT, R28, 0x2, PT ;  /* 0x000000021c00780c */ /* 0x000fe20003f06270 */
[----:B------:R-:W-:-:S12]  /*11660*/  BSSY B0, `(.L_x_9994) ;  /* 0x0000166000007945 */ /* 0x000fd80003800000 */
[----:B------:R-:W-:Y:S05]  /*11670*/  @!P0 BRA `(.L_x_9995) ;  /* 0x0000001400908947 */ /* 0x000fea0003800000 */
[C---:B--2---:R-:W-:Y:S01]  /*11680*/  LOP3.LUT R4, R28.reuse, 0x1, RZ, 0xc0, !PT ;  /* 0x000000011c047812 */ /* 0x044fe200078ec0ff */
[----:B------:R-:W-:Y:S01]  /*11690*/  VIADD R11, R28, 0xfffffffe ;  /* 0xfffffffe1c0b7836 */ /* 0x000fe20000000000 */
[----:B------:R-:W-:Y:S02]  /*116a0*/  BSSY B1, `(.L_x_9996) ;  /* 0x0000078000017945 */ /* 0x000fe40003800000 */
[----:B------:R-:W-:Y:S01]  /*116b0*/  ISETP.NE.U32.AND P0, PT, R4, 0x1, PT ;  /* 0x000000010400780c */ /* 0x000fe20003f05070 */
[----:B------:R-:W-:-:S12]  /*116c0*/  IMAD.MOV.U32 R10, RZ, RZ, R11 ;  /* 0x000000ffff0a7224 */ /* 0x000fd800078e000b */
[----:B------:R-:W-:Y:S05]  /*116d0*/  @!P0 BRA `(.L_x_9997) ;  /* 0x0000000400d08947 */ /* 0x000fea0003800000 */
        /* <DEDUP_REMOVED lines=31> */
.L_x_10000:
[----:B0-----:R-:W-:Y:S01]  /*118d0*/  IMAD R3, R12, 0x8, R25 ;  /* 0x000000080c037824 */ /* 0x001fe200078e0219 */
[----:B------:R-:W-:-:S04]  /*118e0*/  SHF.L.U32 R2, R13, 0x1f, RZ ;  /* 0x0000001f0d027819 */ /* 0x000fc800000006ff */
[----:B------:R-:W0:Y:S02]  /*118f0*/  SYNCS.PHASECHK.TRANS64.TRYWAIT P0, [R3+URZ+0x31c40], R2 ;  /* 0x031c4002030075a7 */ /* 0x000e24000800017f */
[----:B0-----:R-:W-:Y:S05]  /*11900*/  @!P0 BRA `(.L_x_10001) ;  /* 0x0000002c00048947 */ /* 0x001fea0003800000 */
.L_x_10062:
[----:B------:R-:W2:Y:S02]  /*11910*/  S2R R5, SR_TID.X ;  /* 0x0000000000057919 */ /* 0x000ea40000002100 */
[----:B--2---:R-:W-:-:S04]  /*11920*/  LOP3.LUT R5, R5, 0x7f, RZ, 0xc0, !PT ;  /* 0x0000007f05057812 */ /* 0x004fc800078ec0ff */
[----:B------:R-:W-:-:S13]  /*11930*/  ISETP.NE.AND P1, PT, R5, RZ, PT ;  /* 0x000000ff0500720c */ /* 0x000fda0003f25270 */
[----:B------:R-:W-:Y:S05]  /*11940*/  @P1 BRA `(.L_x_10002) ;  /* 0x0000000000141947 */ /* 0x000fea0003800000 */
[----:B------:R-:W-:Y:S01]  /*11950*/  ISETP.NE.AND P0, PT, R26, RZ, PT ;  /* 0x000000ff1a00720c */ /* 0x000fe20003f05270 */
[----:B0-----:R-:W-:-:S04]  /*11960*/  IMAD.MOV.U32 R2, RZ, RZ, 0x6c00 ;  /* 0x00006c00ff027424 */ /* 0x001fc800078e00ff */
[----:B------:R2:W-:Y:S08]  /*11970*/  SYNCS.ARRIVE.TRANS64 RZ, [R3+URZ+0x31c30], R2 ;  /* 0x031c300203ff79a7 */ /* 0x0005f0000800003f */
[----:B------:R-:W-:Y:S05]  /*11980*/  @!P0 BRA `(.L_x_10002) ;  /* 0x0000000000048947 */ /* 0x000fea0003800000 */
[----:B------:R-:W-:Y:S01]  /*11990*/  BPT.TRAP 0x1 ;  /* 0x000000040000795c */ /* 0x000fe20000300000 */
.L_x_10002:
        /* <DEDUP_REMOVED lines=31> */
.L_x_10063:
[----:B------:R-:W-:Y:S05]  /*11b90*/  @P1 BRA `(.L_x_10004) ;  /* 0x0000000000181947 */ /* 0x000fea0003800000 */
[----:B------:R-:W-:Y:S01]  /*11ba0*/  ISETP.NE.AND P0, PT, R26, RZ, PT ;  /* 0x000000ff1a00720c */ /* 0x000fe20003f05270 */
[----:B0-----:R-:W-:Y:S02]  /*11bb0*/  IMAD R2, R22, 0x8, R25 ;  /* 0x0000000816027824 */ /* 0x001fe400078e0219 */
[----:B------:R-:W-:-:S04]  /*11bc0*/  IMAD.MOV.U32 R3, RZ, RZ, 0x6c00 ;  /* 0x00006c00ff037424 */ /* 0x000fc800078e00ff */
[----:B------:R2:W-:Y:S06]  /*11bd0*/  SYNCS.ARRIVE.TRANS64 RZ, [R2+URZ+0x31c50], R3 ;  /* 0x031c500302ff79a7 */ /* 0x0005ec000800003f */
[----:B------:R-:W-:Y:S05]  /*11be0*/  @!P0 BRA `(.L_x_10004) ;  /* 0x0000000000048947 */ /* 0x000fea0003800000 */
[----:B------:R-:W-:Y:S01]  /*11bf0*/  BPT.TRAP 0x1 ;  /* 0x000000040000795c */ /* 0x000fe20000300000 */
.L_x_10004:
        /* <DEDUP_REMOVED lines=30> */
.L_x_9999:
[----:B------:R-:W-:Y:S05]  /*11de0*/  BSYNC B2 ;  /* 0x0000000000027941 */ /* 0x000fea0003800000 */
.L_x_9998:
[----:B------:R-:W-:Y:S02]  /*11df0*/  VIADD R10, R28, 0xfffffffd ;  /* 0xfffffffd1c0a7836 */ /* 0x000fe40000000000 */
[----:B------:R-:W-:Y:S02]  /*11e00*/  IMAD.MOV.U32 R22, RZ, RZ, R12 ;  /* 0x000000ffff167224 */ /* 0x000fe400078e000c */
[----:B------:R-:W-:-:S07]  /*11e10*/  IMAD.MOV.U32 R24, RZ, RZ, R13 ;  /* 0x000000ffff187224 */ /* 0x000fce00078e000d */
.L_x_9997:
[----:B------:R-:W-:Y:S05]  /*11e20*/  BSYNC B1 ;  /* 0x0000000000017941 */ /* 0x000fea0003800000 */
.L_x_9996:
[----:B------:R-:W-:-:S13]  /*11e30*/  ISETP.NE.AND P0, PT, R11, RZ, PT ;  /* 0x000000ff0b00720c */ /* 0x000fda0003f05270 */
[----:B------:R-:W-:Y:S05]  /*11e40*/  @!P0 BRA `(.L_x_9995) ;  /* 0x0000000c009c8947 */ /* 0x000fea0003800000 */
[----:B------:R-:W-:-:S07]  /*11e50*/  IMAD.MOV.U32 R4, RZ, RZ, R8 ;  /* 0x000000ffff047224 */ /* 0x000fce00078e0008 */
.L_x_10019:
[----:B------:R-:W-:Y:S01]  /*11e60*/  VIADD R11, R22, 0x1 ;  /* 0x00000001160b7836 */ /* 0x000fe20000000000 */
[----:B------:R-:W-:Y:S05]  /*11e70*/  YIELD ;  /* 0x0000000000007946 */ /* 0x000fea0003800000 */
[----:B------:R-:W-:Y:S01]  /*11e80*/  ISETP.NE.AND P0, PT, R11, 0x2, PT ;  /* 0x000000020b00780c */ /* 0x000fe20003f05270 */
[----:B------:R-:W-:Y:S03]  /*11e90*/  BSSY B1, `(.L_x_10005) ;  /* 0x000006d000017945 */ /* 0x000fe60003800000 */
[----:B------:R-:W-:-:S02]  /*11ea0*/  SEL R3, RZ, 0x1, P0 ;  /* 0x00000001ff037807 */ /* 0x000fc40000000000 */
        /* <DEDUP_REMOVED lines=27> */
.L_x_10007:
[----:B------:R-:W-:Y:S01]  /*12060*/  IMAD R3, R11, 0x8, R25 ;  /* 0x000000080b037824 */ /* 0x000fe200078e0219 */
[----:B------:R-:W-:-:S04]  /*12070*/  SHF.L.U32 R2, R12, 0x1f, RZ ;  /* 0x0000001f0c027819 */ /* 0x000fc800000006ff */
[----:B------:R-:W2:Y:S02]  /*12080*/  SYNCS.PHASECHK.TRANS64.TRYWAIT P0, [R3+URZ+0x31c40], R2 ;  /* 0x031c4002030075a7 */ /* 0x000ea4000800017f */
[----:B--2---:R-:W-:Y:S05]  /*12090*/  @!P0 BRA `(.L_x_10008) ;  /* 0x0000002400488947 */ /* 0x004fea0003800000 */
.L_x_10064:
        /* <DEDUP_REMOVED lines=9> */
.L_x_10009:
        /* <DEDUP_REMOVED lines=31> */
.L_x_10065:
[----:B------:R-:W-:Y:S05]  /*12320*/  @P0 BRA `(.L_x_10011) ;  /* 0x0000000000140947 */ /* 0x000fea0003800000 */
[----:B------:R-:W-:Y:S01]  /*12330*/  ISETP.NE.AND P1, PT, R26, RZ, PT ;  /* 0x000000ff1a00720c */ /* 0x000fe20003f25270 */
[----:B------:R-:W-:-:S04]  /*12340*/  IMAD.MOV.U32 R2, RZ, RZ, 0x6c00 ;  /* 0x00006c00ff027424 */ /* 0x000fc800078e00ff */
[----:B------:R2:W-:Y:S08]  /*12350*/  SYNCS.ARRIVE.TRANS64 RZ, [R3+URZ+0x50], R2 ;  /* 0x0000500203ff79a7 */ /* 0x0005f0000800003f */
[----:B------:R-:W-:Y:S05]  /*12360*/  @!P1 BRA `(.L_x_10011) ;  /* 0x0000000000049947 */ /* 0x000fea0003800000 */
[----:B------:R-:W-:Y:S01]  /*12370*/  BPT.TRAP 0x1 ;  /* 0x000000040000795c */ /* 0x000fe20000300000 */
.L_x_10011:
        /* <DEDUP_REMOVED lines=30> */
.L_x_10006:
[----:B------:R-:W-:Y:S05]  /*12560*/  BSYNC B1 ;  /* 0x0000000000017941 */ /* 0x000fea0003800000 */
.L_x_10005:
[----:B------:R-:W-:Y:S01]  /*12570*/  VIADD R22, R11, 0x1 ;  /* 0x000000010b167836 */ /* 0x000fe20000000000 */
[----:B------:R-:W-:Y:S04]  /*12580*/  BSSY B1, `(.L_x_10012) ;  /* 0x000006f000017945 */ /* 0x000fe80003800000 */
[----:B------:R-:W-:-:S04]  /*12590*/  ISETP.NE.AND P0, PT, R22, 0x2, PT ;  /* 0x000000021600780c */ /* 0x000fc80003f05270 */
[----:B0-2---:R-:W-:Y:S02]  /*125a0*/  SEL R3, RZ, 0x1, P0 ;  /* 0x00000001ff037807 */ /* 0x005fe40000000000 */
        /* <DEDUP_REMOVED lines=27> */
.L_x_10014:
[----:B------:R-:W-:Y:S01]  /*12760*/  IMAD R2, R22, 0x8, R25 ;  /* 0x0000000816027824 */ /* 0x000fe200078e0219 */
[----:B------:R-:W-:-:S04]  /*12770*/  SHF.L.U32 R3, R24, 0x1f, RZ ;  /* 0x0000001f18037819 */ /* 0x000fc800000006ff */
[----:B------:R-:W2:Y:S02]  /*12780*/  SYNCS.PHASECHK.TRANS64.TRYWAIT P0, [R2+URZ+0x31c40], R3 ;  /* 0x031c4003020075a7 */ /* 0x000ea4000800017f */
[----:B--2---:R-:W-:Y:S05]  /*12790*/  @!P0 BRA `(.L_x_10015) ;  /* 0x0000001c00b08947 */ /* 0x004fea0003800000 */
.L_x_10066:
        /* <DEDUP_REMOVED lines=9> */
.L_x_10016:
[----:B0-2---:R-:W-:Y:S01]  /*12830*/  IMAD R2, R22, 0x6c00, R25 ;  /* 0x00006c0016027824 */ /* 0x005fe200078e0219 */
        /* <DEDUP_REMOVED lines=15> */
[----:B------:R-:W-:Y:S01]  /*12930*/  UIMAD UR11, UR11, 0x90, UR5 ;  /* 0x000000900b0b78a4 */ /* 0x000fe2000f8e0205 */
        /* <DEDUP_REMOVED lines=16> */
.L_x_10067:
[----:B------:R-:W-:Y:S05]  /*12a40*/  @P0 BRA `(.L_x_10018) ;  /* 0x0000000000140947 */ /* 0x000fea0003800000 */
[----:B------:R-:W-:Y:S01]  /*12a50*/  ISETP.NE.AND P1, PT, R26, RZ, PT ;  /* 0x000000ff1a00720c */ /* 0x000fe20003f25270 */
[----:B0-----:R-:W-:-:S04]  /*12a60*/  IMAD.MOV.U32 R3, RZ, RZ, 0x6c00 ;  /* 0x00006c00ff037424 */ /* 0x001fc800078e00ff */
[----:B------:R2:W-:Y:S08]  /*12a70*/  SYNCS.ARRIVE.TRANS64 RZ, [R2+URZ+0x50], R3 ;  /* 0x0000500302ff79a7 */ /* 0x0005f0000800003f */
[----:B------:R-:W-:Y:S05]  /*12a80*/  @!P1 BRA `(.L_x_10018) ;  /* 0x0000000000049947 */ /* 0x000fea0003800000 */
[----:B------:R-:W-:Y:S01]  /*12a90*/  BPT.TRAP 0x1 ;  /* 0x000000040000795c */ /* 0x000fe20000300000 */
.L_x_10018:
        /* <DEDUP_REMOVED lines=29> */
.L_x_10013:
[----:B------:R-:W-:Y:S05]  /*12c70*/  BSYNC B1 ;  /* 0x0000000000017941 */ /* 0x000fea0003800000 */
.L_x_10012:
[C---:B------:R-:W-:Y:S01]  /*12c80*/  ISETP.GT.AND P0, PT, R10.reuse, 0x1, PT ;  /* 0x000000010a00780c */ /* 0x040fe20003f04270 */
[----:B0-2---:R-:W-:-:S04]  /*12c90*/  VIADD R2, R10, 0xfffffffe ;  /* 0xfffffffe0a027836 */ /* 0x005fc80000000000 */
[----:B------:R-:W-:-:S08]  /*12ca0*/  IMAD.MOV.U32 R10, RZ, RZ, R2 ;  /* 0x000000ffff0a7224 */ /* 0x000fd000078e0002 */
[----:B------:R-:W-:Y:S05]  /*12cb0*/  @P0 BRA `(.L_x_10019) ;  /* 0xfffffff000680947 */ /* 0x000fea000383ffff */
.L_x_9995:
[----:B------:R-:W-:Y:S05]  /*12cc0*/  BSYNC B0 ;  /* 0x0000000000007941 */ /* 0x000fea0003800000 */
.L_x_9994:
[----:B------:R-:W-:Y:S01]  /*12cd0*/  ISETP.NE.AND P0, PT, R26, RZ, PT ;  /* 0x000000ff1a00720c */ /* 0x000fe20003f05270 */
[----:B------:R-:W-:-:S12]  /*12ce0*/  BSSY B0, `(.L_x_10020) ;  /* 0x000000f000007945 */ /* 0x000fd80003800000 */
[----:B------:R-:W-:Y:S05]  /*12cf0*/  @P0 BRA `(.L_x_10021) ;  /* 0x0000000000340947 */ /* 0x000fea0003800000 */
[----:B------:R-:W3:Y:S01]  /*12d00*/  S2R R9, SR_LANEID ;  /* 0x0000000000097919 */ /* 0x000ee20000000000 */
[----:B------:R-:W-:Y:S01]  /*12d10*/  VOTEU.ANY UR4, UPT, PT ;  /* 0x0000000000047886 */ /* 0x000fe200038e0100 */
[----:B------:R-:W4:Y:S01]  /*12d20*/  LDC.64 R2, c[0x0][0xc38] ;  /* 0x00030e00ff027b82 */ /* 0x000f220000000a00 */
[----:B--2---:R-:W3:Y:S01]  /*12d30*/  FLO.U32 R4, UR4 ;  /* 0x0000000400047d00 */ /* 0x004ee200080e0000 */
[----:B------:R-:W-:-:S07]  /*12d40*/  ULDC.64 UR6, c[0x0][0x208] ;  /* 0x0000820000067ab9 */ /* 0x000fce0000000a00 */
[----:B------:R-:W4:Y:S01]  /*12d50*/  POPC R5, UR4 ;  /* 0x0000000400057d09 */ /* 0x000f220008000000 */
[----:B---3--:R-:W-:-:S13]  /*12d60*/  ISETP.EQ.U32.AND P0, PT, R4, R9, PT ;  /* 0x000000090400720c */ /* 0x008fda0003f02070 */
[----:B----4-:R-:W2:Y:S01]  /*12d70*/  @P0 ATOMG.E.ADD.STRONG.GPU PT, R3, desc[UR6][R2.64], R5 ;  /* 0x00000005020309a8 */ /* 0x010ea200081ee1c6 */
[----:B------:R-:W3:Y:S02]  /*12d80*/  S2R R6, SR_LTMASK ;  /* 0x0000000000067919 */ /* 0x000ee40000003900 */
[----:B---3--:R-:W-:-:S04]  /*12d90*/  LOP3.LUT R6, R6, UR4, RZ, 0xc0, !PT ;  /* 0x0000000406067c12 */ /* 0x008fc8000f8ec0ff */
[----:B------:R-:W3:Y:S01]  /*12da0*/  POPC R9, R6 ;  /* 0x0000000600097309 */ /* 0x000ee20000000000 */
[----:B--2---:R-:W3:Y:S02]  /*12db0*/  SHFL.IDX PT, R4, R3, R4, 0x1f ;  /* 0x00001f0403047589 */ /* 0x004ee400000e0000 */
[----:B---3--:R-:W-:-:S07]  /*12dc0*/  IADD3 R16, R4, UR38, R9 ;  /* 0x0000002604107c10 */ /* 0x008fce000fffe009 */
.L_x_10021:
[----:B------:R-:W-:Y:S05]  /*12dd0*/  BSYNC B0 ;  /* 0x0000000000007941 */ /* 0x000fea0003800000 */
.L_x_10020:
[----:B------:R-:W-:Y:S04]  /*12de0*/  BSSY B0, `(.L_x_10022) ;  /* 0x000002b000007945 */ /* 0x000fe80003800000 */
[----:B------:R-:W-:Y:S05]  /*12df0*/  @!P6 BRA `(.L_x_10023) ;  /* 0x0000000000a4e947 */ /* 0x000fea0003800000 */
[----:B------:R-:W-:Y:S01]  /*12e00*/  IMAD R3, R22, 0x8, R25 ;  /* 0x0000000816037824 */ /* 0x000fe200078e0219 */
[----:B------:R-:W-:-:S04]  /*12e10*/  SHF.L.U32 R2, R24, 0x1f, RZ ;  /* 0x0000001f18027819 */ /* 0x000fc800000006ff */
[----:B------:R-:W3:Y:S02]  /*12e20*/  SYNCS.PHASECHK.TRANS64.TRYWAIT P0, [R3+URZ+0x31c60], R2 ;  /* 0x031c6002030075a7 */ /* 0x000ee4000800017f */
[----:B---3--:R-:W-:Y:S05]  /*12e30*/  @!P0 BRA `(.L_x_10024) ;  /* 0x0000001800308947 */ /* 0x008fea0003800000 */
.L_x_10068:
[----:B--2---:R-:W2:Y:S02]  /*12e40*/  S2R R4, SR_TID.X ;  /* 0x0000000000047919 */ /* 0x004ea40000002100 */
[----:B--2---:R-:W-:-:S04]  /*12e50*/  LOP3.LUT R4, R4, 0x7f, RZ, 0xc0, !PT ;  /* 0x0000007f04047812 */ /* 0x004fc800078ec0ff */
[----:B------:R-:W-:-:S13]  /*12e60*/  ISETP.NE.AND P0, PT, R4, RZ, PT ;  /* 0x000000ff0400720c */ /* 0x000fda0003f05270 */
[----:B------:R-:W-:Y:S05]  /*12e70*/  @P0 BRA `(.L_x_10025) ;  /* 0x0000000000140947 */ /* 0x000fea0003800000 */
[----:B------:R-:W-:Y:S01]  /*12e80*/  ISETP.NE.AND P1, PT, R26, RZ, PT ;  /* 0x000000ff1a00720c */ /* 0x000fe20003f25270 */
[----:B---3--:R-:W-:-:S04]  /*12e90*/  IMAD.MOV.U32 R2, RZ, RZ, 0x6c00 ;  /* 0x00006c00ff027424 */ /* 0x008fc800078e00ff */
[----:B------:R2:W-:Y:S08]  /*12ea0*/  SYNCS.ARRIVE.TRANS64 RZ, [R3+URZ+0x31c50], R2 ;  /* 0x031c500203ff79a7 */ /* 0x0005f0000800003f */
[----:B------:R-:W-:Y:S05]  /*12eb0*/  @!P1 BRA `(.L_x_10025) ;  /* 0x0000000000049947 */ /* 0x000fea0003800000 */
[----:B------:R-:W-:Y:S01]  /*12ec0*/  BPT.TRAP 0x1 ;  /* 0x000000040000795c */ /* 0x000fe20000300000 */
.L_x_10025:
        /* <DEDUP_REMOVED lines=28> */
.L_x_10023:
[----:B------:R-:W-:Y:S05]  /*13090*/  BSYNC B0 ;  /* 0x0000000000007941 */ /* 0x000fea0003800000 */
.L_x_10022:
[----:B------:R-:W-:-:S05]  /*130a0*/  VIADD R22, R22, 0x1 ;  /* 0x0000000116167836 */ /* 0x000fca0000000000 */
[----:B------:R-:W-:-:S04]  /*130b0*/  ISETP.NE.AND P0, PT, R22, 0x2, PT ;  /* 0x000000021600780c */ /* 0x000fc80003f05270 */
[----:B--23--:R-:W-:Y:S02]  /*130c0*/  SEL R3, RZ, 0x1, P0 ;  /* 0x00000001ff037807 */ /* 0x00cfe40000000000 */
[----:B------:R-:W-:Y:S02]  /*130d0*/  SEL R22, R22, RZ, P0 ;  /* 0x000000ff16167207 */ /* 0x000fe40000000000 */
[----:B------:R-:W-:-:S07]  /*130e0*/  LOP3.LUT R24, R24, R3, RZ, 0x3c, !PT ;  /* 0x0000000318187212 */ /* 0x000fce00078e3cff */
.L_x_9979:
[----:B------:R-:W-:Y:S05]  /*130f0*/  BSYNC B6 ;  /* 0x0000000000067941 */ /* 0x000fea0003800000 */
.L_x_9977:
[----:B------:R-:W-:-:S03]  /*13100*/  UMOV UR4, 0xffffffff ;  /* 0xffffffff00047882 */ /* 0x000fc60000000000 */
[----:B------:R-:W-:Y:S05]  /*13110*/  BRA.DIV UR4, `(.L_x_10026) ;  /* 0x00000016048c7947 */ /* 0x000fea000b800000 */
[----:B------:R2:W3:Y:S04]  /*13120*/  SHFL.IDX PT, R4, R16, RZ, 0x1f ;  /* 0x00001fff10047589 */ /* 0x0004e800000e0000 */
[----:B------:R2:W4:Y:S02]  /*13130*/  SHFL.IDX PT, R5, R16, 0x1, 0x1f ;  /* 0x00201f0010057f89 */ /* 0x00052400000e0000 */
.L_x_10072:
        /* <DEDUP_REMOVED lines=8> */
[----:B------:R-:W0:Y:S01]  /*131c0*/  LDC.64 R2, c[0x0][0xc58] ;  /* 0x00031600ff027b82 */ /* 0x000e220000000a00 */
[----:B------:R-:W-:Y:S01]  /*131d0*/  ULDC.64 UR4, c[0x0][0x208] ;  /* 0x0000820000047ab9 */ /* 0x000fe20000000a00 */
[----:B0-----:R-:W-:-:S06]  /*131e0*/  IMAD.WIDE R2, R7, 0x4, R2 ;  /* 0x0000000407027825 */ /* 0x001fcc00078e0202 */
[----:B------:R0:W5:Y:S02]  /*131f0*/  LDG.E R2, desc[UR4][R2.64] ;  /* 0x0000000402027981 */ /* 0x000164000c1e1900 */
.L_x_10028:
[----:B------:R-:W-:Y:S05]  /*13200*/  BSYNC B0 ;  /* 0x0000000000007941 */ /* 0x000fea0003800000 */
.L_x_10027:
        /* <DEDUP_REMOVED lines=22> */
[----:B------:R0:W0:Y:S02]  /*13370*/  SHFL.IDX PT, R14, R8, 0x1f, 0x1f ;  /* 0x03e01f00080e7f89 */ /* 0x00002400000e0000 */
.L_x_10080:
[----:B------:R-:W-:Y:S02]  /*13380*/  ULDC UR4, c[0x0][0xc10] ;  /* 0x0003040000047ab9 */ /* 0x000fe40000000800 */
[----:B------:R-:W-:-:S04]  /*13390*/  IMAD.U32 R7, RZ, RZ, UR4 ;  /* 0x00000004ff077e24 */ /* 0x000fc8000f8e00ff */
[----:B0-----:R-:W-:-:S04]  /*133a0*/  IMAD R14, R14, R7, RZ ;  /* 0x000000070e0e7224 */ /* 0x001fc800078e02ff */
[----:B----4-:R-:W-:-:S05]  /*133b0*/  IMAD.IADD R5, R5, 0x1, R14 ;  /* 0x0000000105057824 */ /* 0x010fca00078e020e */
[----:B---3--:R-:W-:-:S13]  /*133c0*/  ISETP.GT.AND P0, PT, R5, R4, PT ;  /* 0x000000040500720c */ /* 0x008fda0003f04270 */
[----:B------:R-:W-:Y:S05]  /*133d0*/  @P0 BRA `(.L_x_10030) ;  /* 0x0000000000b00947 */ /* 0x000fea0003800000 */
[----:B------:R-:W0:Y:S02]  /*133e0*/  LDC R0, c[0x0][0xc14] ;  /* 0x00030500ff007b82 */ /* 0x000e240000000800 */
.L_x_10035:
[----:B------:R-:W-:-:S05]  /*133f0*/  VIADD R19, R19, 0x1f ;  /* 0x0000001f13137836 */ /* 0x000fca0000000000 */
[----:B0-----:R-:W-:-:S13]  /*13400*/  ISETP.GE.AND P0, PT, R19, R0, PT ;  /* 0x000000001300720c */ /* 0x001fda0003f06270 */
[----:B------:R-:W-:Y:S05]  /*13410*/  @P0 BRA `(.L_x_10031) ;  /* 0x0000000400ec0947 */ /* 0x000fea0003800000 */
[C---:B------:R-:W-:Y:S01]  /*13420*/  IMAD.IADD R7, R26.reuse, 0x1, R19 ;  /* 0x000000011a077824 */ /* 0x040fe200078e0213 */
[----:B------:R-:W-:Y:S01]  /*13430*/  ISETP.NE.AND P1, PT, R26, 0x1f, PT ;  /* 0x0000001f1a00780c */ /* 0x000fe20003f25270 */
[----:B------:R-:W-:Y:S01]  /*13440*/  BSSY B0, `(.L_x_10032) ;  /* 0x0000008000007945 */ /* 0x000fe20003800000 */
[----:B------:R-:W-:Y:S02]  /*13450*/  IMAD.MOV.U32 R2, RZ, RZ, RZ ;  /* 0x000000ffff027224 */ /* 0x000fe400078e00ff */
[----:B------:R-:W-:-:S13]  /*13460*/  ISETP.GE.OR P0, PT, R7, R0, !P1 ;  /* 0x000000000700720c */ /* 0x000fda0004f06670 */
[----:B------:R-:W-:Y:S05]  /*13470*/  @P0 BRA `(.L_x_10033) ;  /* 0x0000000000100947 */ /* 0x000fea0003800000 */
[----:B------:R-:W0:Y:S01]  /*13480*/  LDC.64 R2, c[0x0][0xc58] ;  /* 0x00031600ff027b82 */ /* 0x000e220000000a00 */
[----:B------:R-:W-:Y:S01]  /*13490*/  ULDC.64 UR4, c[0x0][0x208] ;  /* 0x0000820000047ab9 */ /* 0x000fe20000000a00 */
[----:B0-----:R-:W-:-:S06]  /*134a0*/  IMAD.WIDE R2, R7, 0x4, R2 ;  /* 0x0000000407027825 */ /* 0x001fcc00078e0202 */
[----:B------:R0:W5:Y:S02]  /*134b0*/  LDG.E R2, desc[UR4][R2.64] ;  /* 0x0000000402027981 */ /* 0x000164000c1e1900 */
.L_x_10033:
[----:B------:R-:W-:Y:S05]  /*134c0*/  BSYNC B0 ;  /* 0x0000000000007941 */ /* 0x000fea0003800000 */
.L_x_10032:
        /* <DEDUP_REMOVED lines=22> */
[----:B------:R0:W3:Y:S02]  /*13630*/  SHFL.IDX PT, R14, R8, 0x1f, 0x1f ;  /* 0x03e01f00080e7f89 */ /* 0x0000e400000e0000 */
.L_x_10088:
[----:B------:R-:W-:Y:S02]  /*13640*/  ULDC UR4, c[0x0][0xc10] ;  /* 0x0003040000047ab9 */ /* 0x000fe40000000800 */
[----:B------:R-:W-:-:S04]  /*13650*/  IMAD.U32 R7, RZ, RZ, UR4 ;  /* 0x00000004ff077e24 */ /* 0x000fc8000f8e00ff */
[----:B---3--:R-:W-:-:S04]  /*13660*/  IMAD R14, R14, R7, RZ ;  /* 0x000000070e0e7224 */ /* 0x008fc800078e02ff */
[----:B------:R-:W-:-:S05]  /*13670*/  IMAD.IADD R5, R14, 0x1, R5 ;  /* 0x000000010e057824 */ /* 0x000fca00078e0205 */
[----:B------:R-:W-:-:S13]  /*13680*/  ISETP.GT.AND P0, PT, R5, R4, PT ;  /* 0x000000040500720c */ /* 0x000fda0003f04270 */
[----:B------:R-:W-:Y:S05]  /*13690*/  @!P0 BRA `(.L_x_10035) ;  /* 0xfffffffc00548947 */ /* 0x000fea000383ffff */
.L_x_10030:
[----:B--2---:R-:W-:Y:S01]  /*136a0*/  IMAD.IADD R16, R5, 0x1, -R14 ;  /* 0x0000000105107824 */ /* 0x004fe200078e0a0e */
[----:B------:R-:W-:-:S03]  /*136b0*/  UMOV UR4, 0xffffffff ;  /* 0xffffffff00047882 */ /* 0x000fc60000000000 */
[----:B------:R-:W-:-:S05]  /*136c0*/  IMAD R3, R8, R7, R16 ;  /* 0x0000000708037224 */ /* 0x000fca00078e0210 */
[----:B------:R-:W-:Y:S01]  /*136d0*/  ISETP.GT.AND P6, PT, R3, R4, PT ;  /* 0x000000040300720c */ /* 0x000fe20003fc4270 */
[----:B------:R-:W-:-:S12]  /*136e0*/  BRA.DIV UR4, `(.L_x_10036) ;  /* 0x0000001a04047947 */ /* 0x000fd8000b800000 */
[----:B------:R-:W-:-:S04]  /*136f0*/  VOTE.ANY R3, PT, !P6 ;  /* 0x0000000000037806 */ /* 0x000fc800070e0100 */
[----:B------:R-:W2:Y:S02]  /*13700*/  POPC R5, R3 ;  /* 0x0000000300057309 */ /* 0x000ea40000000000 */
[----:B--2---:R2:W3:Y:S02]  /*13710*/  SHFL.IDX PT, R17, R2, R5, 0x1f ;  /* 0x00001f0502117589 */ /* 0x0044e400000e0000 */
.L_x_10092:
[----:B------:R-:W-:Y:S01]  /*13720*/  ISETP.NE.AND P0, PT, R3, RZ, PT ;  /* 0x000000ff0300720c */ /* 0x000fe20003f05270 */
[----:B------:R-:W-:-:S12]  /*13730*/  IMAD.MOV.U32 R14, RZ, RZ, RZ ;  /* 0x000000ffff0e7224 */ /* 0x000fd800078e00ff */
[----:B------:R-:W-:Y:S05]  /*13740*/  @!P0 BRA `(.L_x_10037) ;  /* 0x0000000000108947 */ /* 0x000fea0003800000 */
[----:B------:R-:W-:Y:S01]  /*13750*/  UMOV UR4, 0xffffffff ;  /* 0xffffffff00047882 */ /* 0x000fe20000000000 */
[----:B------:R-:W-:Y:S02]  /*13760*/  VIADD R12, R5, 0xffffffff ;  /* 0xffffffff050c7836 */ /* 0x000fe40000000000 */
[----:B------:R-:W-:Y:S05]  /*13770*/  BRA.DIV UR4, `(.L_x_10038) ;  /* 0x0000001a04287947 */ /* 0x000fea000b800000 */
[----:B------:R4:W0:Y:S02]  /*13780*/  SHFL.IDX PT, R14, R8, R12, 0x1f ;  /* 0x00001f0c080e7589 */ /* 0x00082400000e0000 */
.L_x_10037:
[----:B--2---:R-:W2:Y:S01]  /*13790*/  LDC.64 R2, c[0x0][0xc68] ;  /* 0x00031a00ff027b82 */ /* 0x004ea20000000a00 */
[----:B------:R-:W-:Y:S01]  /*137a0*/  IMAD.IADD R19, R5, 0x1, R19 ;  /* 0x0000000105137824 */ /* 0x000fe200078e0213 */
[----:B------:R-:W-:-:S03]  /*137b0*/  ULDC.64 UR4, c[0x0][0x208] ;  /* 0x0000820000047ab9 */ /* 0x000fc60000000a00 */
[----:B--2---:R-:W-:-:S05]  /*137c0*/  IMAD.WIDE R2, R19, 0x4, R2 ;  /* 0x0000000413027825 */ /* 0x004fca00078e0202 */
[----:B------:R2:W3:Y:S01]  /*137d0*/  LDG.E R6, desc[UR4][R2.64] ;  /* 0x0000000402067981 */ /* 0x0004e2000c1e1900 */
[----:B0-----:R-:W-:Y:S02]  /*137e0*/  IMAD R16, R14, R7, R16 ;  /* 0x000000070e107224 */ /* 0x001fe400078e0210 */
[----:B--2---:R-:W-:Y:S02]  /*137f0*/  IMAD.MOV.U32 R2, RZ, RZ, RZ ;  /* 0x000000ffff027224 */ /* 0x004fe400078e00ff */
[----:B---3--:R-:W-:-:S05]  /*13800*/  IMAD R5, R17, R6, RZ ;  /* 0x0000000611057224 */ /* 0x008fca00078e02ff */
[----:B----4-:R-:W-:-:S04]  /*13810*/  IABS R8, R5 ;  /* 0x0000000500087213 */ /* 0x010fc80000000000 */
[----:B------:R-:W0:Y:S08]  /*13820*/  I2F.RP R9, R8 ;  /* 0x0000000800097306 */ /* 0x000e300000209400 */
[----:B0-----:R-:W0:Y:S02]  /*13830*/  MUFU.RCP R9, R9 ;  /* 0x0000000900097308 */ /* 0x001e240000001000 */
[----:B0-----:R-:W-:Y:S01]  /*13840*/  VIADD R10, R9, 0xffffffe ;  /* 0x0ffffffe090a7836 */ /* 0x001fe20000000000 */
[----:B------:R-:W-:-:S05]  /*13850*/  IABS R9, R5 ;  /* 0x0000000500097213 */ /* 0x000fca0000000000 */
[----:B------:R-:W0:Y:S01]  /*13860*/  F2I.FTZ.U32.TRUNC.NTZ R3, R10 ;  /* 0x0000000a00037305 */ /* 0x000e22000021f000 */
[----:B------:R-:W-:Y:S02]  /*13870*/  IMAD.MOV R9, RZ, RZ, -R9 ;  /* 0x000000ffff097224 */ /* 0x000fe400078e0a09 */
[----:B0-----:R-:W-:-:S04]  /*13880*/  IMAD.MOV R11, RZ, RZ, -R3 ;  /* 0x000000ffff0b7224 */ /* 0x001fc800078e0a03 */
[----:B------:R-:W-:-:S04]  /*13890*/  IMAD R11, R11, R8, RZ ;  /* 0x000000080b0b7224 */ /* 0x000fc800078e02ff */
[----:B------:R-:W-:-:S04]  /*138a0*/  IMAD.HI.U32 R3, R3, R11, R2 ;  /* 0x0000000b03037227 */ /* 0x000fc800078e0002 */
[----:B------:R-:W-:-:S05]  /*138b0*/  IMAD.IADD R2, R4, 0x1, -R16 ;  /* 0x0000000104027824 */ /* 0x000fca00078e0a10 */
        /* <DEDUP_REMOVED lines=29> */
[----:B------:R-:W-:Y:S01]  /*13a90*/  IMAD.HI.U32 R2, R3, R5, R2 ;  /* 0x0000000503027227 */ /* 0x000fe200078e0002 */
[----:B------:R-:W-:Y:S02]  /*13aa0*/  IABS R5, R9 ;  /* 0x0000000900057213 */ /* 0x000fe40000000000 */
[----:B------:R-:W-:-:S03]  /*13ab0*/  LOP3.LUT R3, R9, R6, RZ, 0x3c, !PT ;  /* 0x0000000609037212 */ /* 0x000fc600078e3cff */
[----:B------:R-:W-:-:S04]  /*13ac0*/  IMAD.HI.U32 R2, R2, R5, RZ ;  /* 0x0000000502027227 */ /* 0x000fc800078e00ff */
[----:B------:R-:W-:-:S05]  /*13ad0*/  IMAD R8, R2, R8, R5 ;  /* 0x0000000802087224 */ /* 0x000fca00078e0205 */
        /* <DEDUP_REMOVED lines=15> */
.L_x_10031:
[----:B------:R-:W-:Y:S01]  /*13bd0*/  UMOV UR4, URZ ;  /* 0x0000003f00047c82 */ /* 0x000fe20008000000 */
[----:B------:R-:W-:Y:S01]  /*13be0*/  UMOV UR5, URZ ;  /* 0x0000003f00057c82 */ /* 0x000fe20008000000 */
[----:B------:R-:W-:Y:S01]  /*13bf0*/  ULDC UR6, c[0x0][0xc14] ;  /* 0x0003050000067ab9 */ /* 0x000fe20000000800 */
[----:B--2---:R-:W-:Y:S02]  /*13c00*/  IMAD.MOV.U32 R16, RZ, RZ, R4 ;  /* 0x000000ffff107224 */ /* 0x004fe400078e0004 */
[----:B------:R-:W-:Y:S02]  /*13c10*/  IMAD.U32 R17, RZ, RZ, UR4 ;  /* 0x00000004ff117e24 */ /* 0x000fe4000f8e00ff */
[----:B------:R-:W-:Y:S02]  /*13c20*/  IMAD.U32 R18, RZ, RZ, UR5 ;  /* 0x00000005ff127e24 */ /* 0x000fe4000f8e00ff */
[----:B------:R-:W-:-:S07]  /*13c30*/  IMAD.U32 R19, RZ, RZ, UR6 ;  /* 0x00000006ff137e24 */ /* 0x000fce000f8e00ff */
.L_x_10039:
        /* <DEDUP_REMOVED lines=10> */
.L_x_9973:
        /* <DEDUP_REMOVED lines=12> */
.L_x_10095:
[----:B------:R-:W-:Y:S05]  /*13da0*/  BSYNC B0 ;  /* 0x0000000000007941 */ /* 0x000fea0003800000 */
.L_x_10041:
[----:B------:R-:W-:-:S03]  /*13db0*/  UMOV UR4, 0xffffffff ;  /* 0xffffffff00047882 */ /* 0x000fc60000000000 */
[----:B------:R-:W-:Y:S05]  /*13dc0*/  BRA.DIV UR4, `(.L_x_10043) ;  /* 0x0000001204cc7947 */ /* 0x000fea000b800000 */
[----:B0-----:R-:W0:Y:S02]  /*13dd0*/  S2R R0, SR_TID.X ;  /* 0x0000000000007919 */ /* 0x001e240000002100 */
[----:B0-----:R-:W-:-:S04]  /*13de0*/  SHF.R.U32.HI R0, RZ, 0x5, R0 ;  /* 0x00000005ff007819 */ /* 0x001fc80000011600 */
[----:B------:R-:W-:-:S05]  /*13df0*/  LOP3.LUT R0, R0, 0x3, RZ, 0xc0, !PT ;  /* 0x0000000300007812 */ /* 0x000fca00078ec0ff */
[----:B------:R0:W2:Y:S02]  /*13e00*/  SHFL.IDX PT, R14, R0, RZ, 0x1f ;  /* 0x00001fff000e7589 */ /* 0x0000a400000e0000 */
.L_x_10098:
[----:B--2---:R-:W-:Y:S01]  /*13e10*/  ISETP.NE.AND P0, PT, R14, RZ, PT ;  /* 0x000000ff0e00720c */ /* 0x004fe20003f05270 */
[----:B------:R-:W-:-:S12]  /*13e20*/  BSSY B0, `(.L_x_10044) ;  /* 0x0000026000007945 */ /* 0x000fd80003800000 */
[----:B------:R-:W-:Y:S05]  /*13e30*/  @P0 BRA `(.L_x_10045) ;  /* 0x0000000000900947 */ /* 0x000fea0003800000 */
[----:B------:R-:W-:-:S03]  /*13e40*/  UMOV UR4, 0xffffffff ;  /* 0xffffffff00047882 */ /* 0x000fc60000000000 */
[----:B------:R-:W-:Y:S05]  /*13e50*/  BRA.DIV UR4, `(.L_x_10046) ;  /* 0x0000001204dc7947 */ /* 0x000fea000b800000 */
[----:B------:R-:W-:-:S13]  /*13e60*/  ELECT P6, URZ, PT ;  /* 0x00000000003f782f */ /* 0x000fda00038c0000 */
.L_x_10101:
        /* <DEDUP_REMOVED lines=8> */
.L_x_10047:
        /* <DEDUP_REMOVED lines=12> */
.L_x_10102:
[----:B------:R-:W2:Y:S02]  /*13fb0*/  SYNCS.PHASECHK.TRANS64.TRYWAIT P0, [R3+URZ], R0 ;  /* 0x00000000030075a7 */ /* 0x000ea4000800017f */
[----:B--2---:R-:W-:Y:S05]  /*13fc0*/  @!P0 BRA `(.L_x_10049) ;  /* 0x0000001000b48947 */ /* 0x004fea0003800000 */
.L_x_10103:
[----:B------:R-:W-:Y:S05]  /*13fd0*/  @!P2 BRA `(.L_x_10050) ;  /* 0x000000000004a947 */ /* 0x000fea0003800000 */
[----:B------:R-:W-:Y:S01]  /*13fe0*/  BPT.TRAP 0x1 ;  /* 0x000000040000795c */ /* 0x000fe20000300000 */
.L_x_10050:
[----:B--2---:R-:W-:-:S04]  /*13ff0*/  VIADD R3, R9, 0x31c60 ;  /* 0x00031c6009037836 */ /* 0x004fc80000000000 */
[----:B------:R-:W-:-:S04]  /*14000*/  IMAD R5, R22, 0x8, R3 ;  /* 0x0000000816057824 */ /* 0x000fc800078e0203 */
[----:B------:R-:W2:Y:S02]  /*14010*/  SYNCS.PHASECHK.TRANS64.TRYWAIT P0, [R5+URZ], R2 ;  /* 0x00000002050075a7 */ /* 0x000ea4000800017f */
[----:B--2---:R-:W-:Y:S05]  /*14020*/  @!P0 BRA `(.L_x_10051) ;  /* 0x0000001000b08947 */ /* 0x004fea0003800000 */
.L_x_10104:
[----:B------:R-:W-:-:S07]  /*14030*/  IMAD R3, R4, 0x8, R3 ;  /* 0x0000000804037824 */ /* 0x000fce00078e0203 */
.L_x_10052:
[----:B---3--:R3:W4:Y:S02]  /*14040*/  SYNCS.PHASECHK.TRANS64.TRYWAIT P0, [R3+URZ], R0 ;  /* 0x00000000030075a7 */ /* 0x008724000800017f */
[----:B----4-:R-:W-:Y:S05]  /*14050*/  @!P0 NANOSLEEP.SYNCS 0x989680 ;  /* 0x009896800000895d */ /* 0x010fea0003900000 */
[----:B------:R-:W4:Y:S02]  /*14060*/  @!P0 SYNCS.PHASECHK.TRANS64 P0, [R3+URZ], R0 ;  /* 0x00000000030085a7 */ /* 0x000f24000800007f */
[----:B----4-:R-:W-:Y:S05]  /*14070*/  @!P0 BRA `(.L_x_10052) ;  /* 0xfffffffc00f08947 */ /* 0x010fea000383ffff */
.L_x_10045:
[----:B------:R-:W-:Y:S05]  /*14080*/  BSYNC B0 ;  /* 0x0000000000007941 */ /* 0x000fea0003800000 */
.L_x_10044:
[----:B------:R-:W-:Y:S05]  /*14090*/  EXIT ;  /* 0x000000000000794d */ /* 0x000fea0003800000 */
.L_x_9925:
[----:B0-----:R-:W-:-:S04]  /*140a0*/  IMAD.U32 R3, RZ, RZ, UR37 ;  /* 0x00000025ff037e24 */ /* 0x001fc8000f8e00ff */
[----:B------:R0:W1:Y:S03]  /*140b0*/  SYNCS.PHASECHK.TRANS64.TRYWAIT P1, [R3+URZ+0x31c00], R0 ;  /* 0x031c0000030075a7 */ /* 0x000066000802017f */
[----:B-1----:R-:W-:Y:S05]  /*140c0*/  @!P1 NANOSLEEP.SYNCS 0x989680 ;  /* 0x009896800000995d */ /* 0x002fea0003900000 */
[----:B------:R-:W1:Y:S02]  /*140d0*/  @!P1 SYNCS.PHASECHK.TRANS64 P1, [R3+URZ+0x31c00], R0 ;  /* 0x031c0000030095a7 */ /* 0x000e64000802007f */
[----:B-1----:R-:W-:Y:S05]  /*140e0*/  @!P1 BRA `(.L_x_9925) ;  /* 0xfffffffc00ec9947 */ /* 0x002fea000383ffff */
[----:B------:R-:W-:Y:S05]  /*140f0*/  BRA `(.L_x_10053) ;  /* 0xfffffed8004c7947 */ /* 0x000fea000383ffff */
.L_x_9929:
[----:B-1----:R1:W2:Y:S02]  /*14100*/  SYNCS.PHASECHK.TRANS64.TRYWAIT P2, [R3+URZ+0x31c30], R0 ;  /* 0x031c3000030075a7 */ /* 0x0022a4000804017f */
[----:B--2---:R-:W-:Y:S05]  /*14110*/  @!P2 NANOSLEEP.SYNCS 0x989680 ;  /* 0x009896800000a95d */ /* 0x004fea0003900000 */
[----:B------:R-:W2:Y:S02]  /*14120*/  @!P2 SYNCS.PHASECHK.TRANS64 P2, [R3+URZ+0x31c30], R0 ;  /* 0x031c30000300a5a7 */ /* 0x000ea4000804007f */
[----:B--2---:R-:W-:Y:S05]  /*14130*/  @!P2 BRA `(.L_x_9929) ;  /* 0xfffffffc00f0a947 */ /* 0x004fea000383ffff */
[----:B------:R-:W-:Y:S05]  /*14140*/  BRA `(.L_x_9928) ;  /* 0xfffffed800747947 */ /* 0x000fea000383ffff */
.L_x_9934:
[----:B--2---:R-:W-:-:S04]  /*14150*/  IMAD.U32 R9, RZ, RZ, UR4 ;  /* 0x00000004ff097e24 */ /* 0x004fc8000f8e00ff */
[----:B------:R2:W3:Y:S03]  /*14160*/  SYNCS.PHASECHK.TRANS64.TRYWAIT P2, [R9+URZ+0x31c30], R0 ;  /* 0x031c3000090075a7 */ /* 0x0004e6000804017f */
[----:B---3--:R-:W-:Y:S05]  /*14170*/  @!P2 NANOSLEEP.SYNCS 0x989680 ;  /* 0x009896800000a95d */ /* 0x008fea0003900000 */
[----:B------:R-:W3:Y:S02]  /*14180*/  @!P2 SYNCS.PHASECHK.TRANS64 P2, [R9+URZ+0x31c30], R0 ;  /* 0x031c30000900a5a7 */ /* 0x000ee4000804007f */
[----:B---3--:R-:W-:Y:S05]  /*14190*/  @!P2 BRA `(.L_x_9934) ;  /* 0xfffffffc00eca947 */ /* 0x008fea000383ffff */
[----:B------:R-:W-:Y:S05]  /*141a0*/  BRA `(.L_x_9931) ;  /* 0xffffff1400687947 */ /* 0x000fea000383ffff */
.L_x_9938:
[----:B-1----:R-:W-:-:S04]  /*141b0*/  IMAD.U32 R9, RZ, RZ, UR4 ;  /* 0x00000004ff097e24 */ /* 0x002fc8000f8e00ff */
[----:B------:R1:W2:Y:S03]  /*141c0*/  SYNCS.PHASECHK.TRANS64.TRYWAIT P2, [R9+URZ+0x31c50], R0 ;  /* 0x031c5000090075a7 */ /* 0x0002a6000804017f */
[----:B--2---:R-:W-:Y:S05]  /*141d0*/  @!P2 NANOSLEEP.SYNCS 0x989680 ;  /* 0x009896800000a95d */ /* 0x004fea0003900000 */
[----:B------:R-:W2:Y:S02]  /*141e0*/  @!P2 SYNCS.PHASECHK.TRANS64 P2, [R9+URZ+0x31c50], R0 ;  /* 0x031c50000900a5a7 */ /* 0x000ea4000804007f */
[----:B--2---:R-:W-:Y:S05]  /*141f0*/  @!P2 BRA `(.L_x_9938) ;  /* 0xfffffffc00eca947 */ /* 0x004fea000383ffff */
[----:B------:R-:W-:Y:S05]  /*14200*/  BRA `(.L_x_9935) ;  /* 0xffffff2c00047947 */ /* 0x000fea000383ffff */
.L_x_9944:
[----:B--2---:R-:W-:-:S04]  /*14210*/  IMAD.U32 R7, RZ, RZ, UR4 ;  /* 0x00000004ff077e24 */ /* 0x004fc8000f8e00ff */
[----:B------:R2:W3:Y:S03]  /*14220*/  SYNCS.PHASECHK.TRANS64.TRYWAIT P2, [R7+URZ+0x31c30], R0 ;  /* 0x031c3000070075a7 */ /* 0x0004e6000804017f */
[----:B---3--:R-:W-:Y:S05]  /*14230*/  @!P2 NANOSLEEP.SYNCS 0x989680 ;  /* 0x009896800000a95d */ /* 0x008fea0003900000 */
[----:B------:R-:W3:Y:S02]  /*14240*/  @!P2 SYNCS.PHASECHK.TRANS64 P2, [R7+URZ+0x31c30], R0 ;  /* 0x031c30000700a5a7 */ /* 0x000ee4000804007f */
[----:B---3--:R-:W-:Y:S05]  /*14250*/  @!P2 BRA `(.L_x_9944) ;  /* 0xfffffffc00eca947 */ /* 0x008fea000383ffff */
[----:B------:R-:W-:Y:S05]  /*14260*/  BRA `(.L_x_9941) ;  /* 0xffffff5400ac7947 */ /* 0x000fea000383ffff */
.L_x_9948:
[----:B-1----:R-:W-:-:S04]  /*14270*/  IMAD.U32 R7, RZ, RZ, UR4 ;  /* 0x00000004ff077e24 */ /* 0x002fc8000f8e00ff */
[----:B------:R1:W2:Y:S03]  /*14280*/  SYNCS.PHASECHK.TRANS64.TRYWAIT P2, [R7+URZ+0x31c50], R0 ;  /* 0x031c5000070075a7 */ /* 0x0002a6000804017f */
[----:B--2---:R-:W-:Y:S05]  /*14290*/  @!P2 NANOSLEEP.SYNCS 0x989680 ;  /* 0x009896800000a95d */ /* 0x004fea0003900000 */
[----:B------:R-:W2:Y:S02]  /*142a0*/  @!P2 SYNCS.PHASECHK.TRANS64 P2, [R7+URZ+0x31c50], R0 ;  /* 0x031c50000700a5a7 */ /* 0x000ea4000804007f */
[----:B--2---:R-:W-:Y:S05]  /*142b0*/  @!P2 BRA `(.L_x_9948) ;  /* 0xfffffffc00eca947 */ /* 0x004fea000383ffff */
[----:B------:R-:W-:Y:S05]  /*142c0*/  BRA `(.L_x_9945) ;  /* 0xffffff6c00487947 */ /* 0x000fea000383ffff */
.L_x_9953:
[----:B--2---:R-:W-:-:S04]  /*142d0*/  IMAD.U32 R6, RZ, RZ, UR6 ;  /* 0x00000006ff067e24 */ /* 0x004fc8000f8e00ff */
[----:B------:R2:W3:Y:S03]  /*142e0*/  SYNCS.PHASECHK.TRANS64.TRYWAIT P0, [R6+URZ+0x31c50], R5 ;  /* 0x031c5005060075a7 */ /* 0x0004e6000800017f */
[----:B---3--:R-:W-:Y:S05]  /*142f0*/  @!P0 NANOSLEEP.SYNCS 0x989680 ;  /* 0x009896800000895d */ /* 0x008fea0003900000 */
[----:B------:R-:W3:Y:S02]  /*14300*/  @!P0 SYNCS.PHASECHK.TRANS64 P0, [R6+URZ+0x31c50], R5 ;  /* 0x031c5005060085a7 */ /* 0x000ee4000800007f */
[----:B---3--:R-:W-:Y:S05]  /*14310*/  @!P0 BRA `(.L_x_9953) ;  /* 0xfffffffc00ec8947 */ /* 0x008fea000383ffff */
[----:B------:R-:W-:Y:S05]  /*14320*/  BRA `(.L_x_9952) ;  /* 0xffffff8c00287947 */ /* 0x000fea000383ffff */
.L_x_9986:
        /* <DEDUP_REMOVED lines=11> */
.L_x_10055:
[----:B------:R-:W-:Y:S05]  /*143e0*/  BSYNC B0 ;  /* 0x0000000000007941 */ /* 0x000fea0003800000 */
.L_x_10054:
[----:B------:R-:W-:Y:S05]  /*143f0*/  BRA `(.L_x_10056) ;  /* 0xffffffc800cc7947 */ /* 0x000fea000383ffff */
.L_x_9987:
[----:B------:R-:W-:Y:S01]  /*14400*/  BSSY B0, `(.L_x_10057) ;  /* 0x0000006000007945 */ /* 0x000fe20003800000 */
[----:B------:R-:W-:-:S07]  /*14410*/  IMAD.MOV.U32 R15, RZ, RZ, -0x1 ;  /* 0xffffffffff0f7424 */ /* 0x000fce00078e00ff */
[----:B-1----:R-:W-:Y:S05]  /*14420*/  WARPSYNC.COLLECTIVE R15, `(.L_x_10058) ;  /* 0x000000000f0c7348 */ /* 0x002fea0003c00000 */
[----:B------:R-:W-:Y:S02]  /*14430*/  ELECT P6, UR62, PT ;  /* 0x00000000003e782f */ /* 0x000fe400038c0000 */
[----:B------:R-:W-:Y:S01]  /*14440*/  MOV R14, UR62 ;  /* 0x0000003e000e7c02 */ /* 0x000fe20008000f00 */
[----:B-1----:R-:W-:Y:S10]  /*14450*/  ENDCOLLECTIVE ;  /* 0x000000000000791b */ /* 0x002ff40003800000 */
.L_x_10058:
[----:B------:R-:W-:Y:S05]  /*14460*/  BSYNC B0 ;  /* 0x0000000000007941 */ /* 0x000fea0003800000 */
.L_x_10057:
[----:B------:R-:W-:Y:S05]  /*14470*/  BRA `(.L_x_10059) ;  /* 0xffffffc800bc7947 */ /* 0x000fea000383ffff */
.L_x_9990:
[----:B--2---:R2:W3:Y:S02]  /*14480*/  SYNCS.PHASECHK.TRANS64.TRYWAIT P0, [R5+URZ+0x31c40], R4 ;  /* 0x031c4004050075a7 */ /* 0x0044e4000800017f */
[----:B---3--:R-:W-:Y:S05]  /*14490*/  @!P0 NANOSLEEP.SYNCS 0x989680 ;  /* 0x009896800000895d */ /* 0x008fea0003900000 */
[----:B------:R-:W3:Y:S02]  /*144a0*/  @!P0 SYNCS.PHASECHK.TRANS64 P0, [R5+URZ+0x31c40], R4 ;  /* 0x031c4004050085a7 */ /* 0x000ee4000800007f */
[----:B---3--:R-:W-:Y:S05]  /*144b0*/  @!P0 BRA `(.L_x_9990) ;  /* 0xfffffffc00f08947 */ /* 0x008fea000383ffff */
[----:B------:R-:W-:Y:S05]  /*144c0*/  BRA `(.L_x_10060) ;  /* 0xffffffcc00147947 */ /* 0x000fea000383ffff */
.L_x_9993:
[----:B--2---:R2:W3:Y:S02]  /*144d0*/  SYNCS.PHASECHK.TRANS64.TRYWAIT P0, [R25+URZ+0x31c20], R4 ;  /* 0x031c2004190075a7 */ /* 0x0044e4000800017f */
[----:B---3--:R-:W-:Y:S05]  /*144e0*/  @!P0 NANOSLEEP.SYNCS 0x989680 ;  /* 0x009896800000895d */ /* 0x008fea0003900000 */
[----:B------:R-:W3:Y:S02]  /*144f0*/  @!P0 SYNCS.PHASECHK.TRANS64 P0, [R25+URZ+0x31c20], R4 ;  /* 0x031c2004190085a7 */ /* 0x000ee4000800007f */
[----:B---3--:R-:W-:Y:S05]  /*14500*/  @!P0 BRA `(.L_x_9993) ;  /* 0xfffffffc00f08947 */ /* 0x008fea000383ffff */
[----:B------:R-:W-:Y:S05]  /*14510*/  BRA `(.L_x_10061) ;  /* 0xffffffd000487947 */ /* 0x000fea000383ffff */
.L_x_10001:
[----:B0-----:R0:W2:Y:S02]  /*14520*/  SYNCS.PHASECHK.TRANS64.TRYWAIT P0, [R3+URZ+0x31c40], R2 ;  /* 0x031c4002030075a7 */ /* 0x0010a4000800017f */
[----:B--2---:R-:W-:Y:S05]  /*14530*/  @!P0 NANOSLEEP.SYNCS 0x989680 ;  /* 0x009896800000895d */ /* 0x004fea0003900000 */
[----:B------:R-:W2:Y:S02]  /*14540*/  @!P0 SYNCS.PHASECHK.TRANS64 P0, [R3+URZ+0x31c40], R2 ;  /* 0x031c4002030085a7 */ /* 0x000ea4000800007f */
[----:B--2---:R-:W-:Y:S05]  /*14550*/  @!P0 BRA `(.L_x_10001) ;  /* 0xfffffffc00f08947 */ /* 0x004fea000383ffff */
[----:B------:R-:W-:Y:S05]  /*14560*/  BRA `(.L_x_10062) ;  /* 0xffffffd000e87947 */ /* 0x000fea000383ffff */
.L_x_10003:
[----:B0-----:R0:W2:Y:S02]  /*14570*/  SYNCS.PHASECHK.TRANS64.TRYWAIT P0, [R2+URZ+0x60], R5 ;  /* 0x00006005020075a7 */ /* 0x0010a4000800017f */
[----:B--2---:R-:W-:Y:S05]  /*14580*/  @!P0 NANOSLEEP.SYNCS 0x989680 ;  /* 0x009896800000895d */ /* 0x004fea0003900000 */
[----:B------:R-:W2:Y:S02]  /*14590*/  @!P0 SYNCS.PHASECHK.TRANS64 P0, [R2+URZ+0x60], R5 ;  /* 0x00006005020085a7 */ /* 0x000ea4000800007f */
[----:B--2---:R-:W-:Y:S05]  /*145a0*/  @!P0 BRA `(.L_x_10003) ;  /* 0xfffffffc00f08947 */ /* 0x004fea000383ffff */
[----:B------:R-:W-:Y:S05]  /*145b0*/  BRA `(.L_x_10063) ;  /* 0xffffffd400747947 */ /* 0x000fea000383ffff */
.L_x_10008:
[----:B--2---:R2:W3:Y:S02]  /*145c0*/  SYNCS.PHASECHK.TRANS64.TRYWAIT P0, [R3+URZ+0x31c40], R2 ;  /* 0x031c4002030075a7 */ /* 0x0044e4000800017f */
[----:B---3--:R-:W-:Y:S05]  /*145d0*/  @!P0 NANOSLEEP.SYNCS 0x989680 ;  /* 0x009896800000895d */ /* 0x008fea0003900000 */
[----:B------:R-:W3:Y:S02]  /*145e0*/  @!P0 SYNCS.PHASECHK.TRANS64 P0, [R3+URZ+0x31c40], R2 ;  /* 0x031c4002030085a7 */ /* 0x000ee4000800007f */
[----:B---3--:R-:W-:Y:S05]  /*145f0*/  @!P0 BRA `(.L_x_10008) ;  /* 0xfffffffc00f08947 */ /* 0x008fea000383ffff */
[----:B------:R-:W-:Y:S05]  /*14600*/  BRA `(.L_x_10064) ;  /* 0xffffffd800a47947 */ /* 0x000fea000383ffff */
.L_x_10010:
[----:B0-----:R0:W2:Y:S02]  /*14610*/  SYNCS.PHASECHK.TRANS64.TRYWAIT P1, [R3+URZ+0x60], R24 ;  /* 0x00006018030075a7 */ /* 0x0010a4000802017f */
[----:B--2---:R-:W-:Y:S05]  /*14620*/  @!P1 NANOSLEEP.SYNCS 0x989680 ;  /* 0x009896800000995d */ /* 0x004fea0003900000 */
[----:B------:R-:W2:Y:S02]  /*14630*/  @!P1 SYNCS.PHASECHK.TRANS64 P1, [R3+URZ+0x60], R24 ;  /* 0x00006018030095a7 */ /* 0x000ea4000802007f */
[----:B--2---:R-:W-:Y:S05]  /*14640*/  @!P1 BRA `(.L_x_10010) ;  /* 0xfffffffc00f09947 */ /* 0x004fea000383ffff */
[----:B------:R-:W-:Y:S05]  /*14650*/  BRA `(.L_x_10065) ;  /* 0xffffffdc00307947 */ /* 0x000fea000383ffff */
.L_x_10015:
[----:B--2---:R2:W3:Y:S02]  /*14660*/  SYNCS.PHASECHK.TRANS64.TRYWAIT P0, [R2+URZ+0x31c40], R3 ;  /* 0x031c4003020075a7 */ /* 0x0044e4000800017f */
[----:B---3--:R-:W-:Y:S05]  /*14670*/  @!P0 NANOSLEEP.SYNCS 0x989680 ;  /* 0x009896800000895d */ /* 0x008fea0003900000 */
[----:B------:R-:W3:Y:S02]  /*14680*/  @!P0 SYNCS.PHASECHK.TRANS64 P0, [R2+URZ+0x31c40], R3 ;  /* 0x031c4003020085a7 */ /* 0x000ee4000800007f */
[----:B---3--:R-:W-:Y:S05]  /*14690*/  @!P0 BRA `(.L_x_10015) ;  /* 0xfffffffc00f08947 */ /* 0x008fea000383ffff */
[----:B------:R-:W-:Y:S05]  /*146a0*/  BRA `(.L_x_10066) ;  /* 0xffffffe0003c7947 */ /* 0x000fea000383ffff */
.L_x_10017:
[----:B0-----:R0:W2:Y:S02]  /*146b0*/  SYNCS.PHASECHK.TRANS64.TRYWAIT P1, [R2+URZ+0x60], R3 ;  /* 0x00006003020075a7 */ /* 0x0010a4000802017f */
[----:B--2---:R-:W-:Y:S05]  /*146c0*/  @!P1 NANOSLEEP.SYNCS 0x989680 ;  /* 0x009896800000995d */ /* 0x004fea0003900000 */
[----:B------:R-:W2:Y:S02]  /*146d0*/  @!P1 SYNCS.PHASECHK.TRANS64 P1, [R2+URZ+0x60], R3 ;  /* 0x00006003020095a7 */ /* 0x000ea4000802007f */
[----:B--2---:R-:W-:Y:S05]  /*146e0*/  @!P1 BRA `(.L_x_10017) ;  /* 0xfffffffc00f09947 */ /* 0x004fea000383ffff */
[----:B------:R-:W-:Y:S05]  /*146f0*/  BRA `(.L_x_10067) ;  /* 0xffffffe000d07947 */ /* 0x000fea000383ffff */
.L_x_10024:
[----:B---3--:R3:W4:Y:S02]  /*14700*/  SYNCS.PHASECHK.TRANS64.TRYWAIT P0, [R3+URZ+0x31c60], R2 ;  /* 0x031c6002030075a7 */ /* 0x008724000800017f */
[----:B----4-:R-:W-:Y:S05]  /*14710*/  @!P0 NANOSLEEP.SYNCS 0x989680 ;  /* 0x009896800000895d */ /* 0x010fea0003900000 */
[----:B------:R-:W4:Y:S02]  /*14720*/  @!P0 SYNCS.PHASECHK.TRANS64 P0, [R3+URZ+0x31c60], R2 ;  /* 0x031c6002030085a7 */ /* 0x000f24000800007f */
[----:B----4-:R-:W-:Y:S05]  /*14730*/  @!P0 BRA `(.L_x_10024) ;  /* 0xfffffffc00f08947 */ /* 0x010fea000383ffff */
[----:B------:R-:W-:Y:S05]  /*14740*/  BRA `(.L_x_10068) ;  /* 0xffffffe400bc7947 */ /* 0x000fea000383ffff */
.L_x_10026:
        /* <DEDUP_REMOVED lines=8> */
.L_x_10070:
[----:B------:R-:W-:Y:S05]  /*147d0*/  BSYNC B0 ;  /* 0x0000000000007941 */ /* 0x000fea0003800000 */
.L_x_10069:
        /* <DEDUP_REMOVED lines=8> */
.L_x_10071:
[----:B------:R-:W-:Y:S01]  /*14860*/  IMAD.MOV.U32 R5, RZ, RZ, R14 ;  /* 0x000000ffff057224 */ /* 0x000fe200078e000e */
[----:B------:R-:W-:Y:S06]  /*14870*/  BRA `(.L_x_10072) ;  /* 0xffffffe800307947 */ /* 0x000fec000383ffff */
.L_x_10029:
        /* <DEDUP_REMOVED lines=8> */
.L_x_10074:
[----:B------:R-:W-:Y:S05]  /*14900*/  BSYNC B0 ;  /* 0x0000000000007941 */ /* 0x000fea0003800000 */
.L_x_10073:
        /* <DEDUP_REMOVED lines=10> */
.L_x_10075:
        /* <DEDUP_REMOVED lines=8> */
.L_x_10076:
        /* <DEDUP_REMOVED lines=8> */
.L_x_10077:
        /* <DEDUP_REMOVED lines=8> */
.L_x_10078:
        /* <DEDUP_REMOVED lines=8> */
.L_x_10079:
[----:B------:R-:W-:Y:S05]  /*14bb0*/  BRA `(.L_x_10080) ;  /* 0xffffffe400f07947 */ /* 0x000fea000383ffff */
.L_x_10034:
        /* <DEDUP_REMOVED lines=8> */
.L_x_10082:
[----:B------:R-:W-:Y:S05]  /*14c40*/  BSYNC B0 ;  /* 0x0000000000007941 */ /* 0x000fea0003800000 */
.L_x_10081:
        /* <DEDUP_REMOVED lines=10> */
.L_x_10083:
        /* <DEDUP_REMOVED lines=8> */
.L_x_10084:
        /* <DEDUP_REMOVED lines=8> */
.L_x_10085:
        /* <DEDUP_REMOVED lines=8> */
.L_x_10086:
        /* <DEDUP_REMOVED lines=8> */
.L_x_10087:
[----:B------:R-:W-:Y:S05]  /*14ef0*/  BRA `(.L_x_10088) ;  /* 0xffffffe400d07947 */ /* 0x000fea000383ffff */
.L_x_10036:
[----:B------:R-:W-:Y:S01]  /*14f00*/  BSSY B0, `(.L_x_10089) ;  /* 0x0000006000007945 */ /* 0x000fe20003800000 */
[----:B------:R-:W-:Y:S01]  /*14f10*/  PLOP3.LUT P6, PT, P6, PT, PT, 0x8, 0x0 ;  /* 0x000000000000781c */ /* 0x000fe200037ce170 */
[----:B------:R-:W-:-:S12]  /*14f20*/  IMAD.MOV.U32 R15, RZ, RZ, -0x1 ;  /* 0xffffffffff0f7424 */ /* 0x000fd800078e00ff */
[----:B01----:R-:W-:Y:S05]  /*14f30*/  WARPSYNC.COLLECTIVE R15, `(.L_x_10090) ;  /* 0x000000000f087348 */ /* 0x003fea0003c00000 */
[----:B------:R-:W-:Y:S01]  /*14f40*/  VOTE.ANY R14, PT, P6 ;  /* 0x00000000000e7806 */ /* 0x000fe200030e0100 */
[----:B01----:R-:W-:Y:S06]  /*14f50*/  ENDCOLLECTIVE ;  /* 0x000000000000791b */ /* 0x003fec0003800000 */
.L_x_10090:
[----:B------:R-:W-:Y:S05]  /*14f60*/  BSYNC B0 ;  /* 0x0000000000007941 */ /* 0x000fea0003800000 */
.L_x_10089:
        /* <DEDUP_REMOVED lines=9> */
.L_x_10091:
[----:B------:R-:W-:Y:S01]  /*15000*/  IMAD.MOV.U32 R17, RZ, RZ, R14 ;  /* 0x000000ffff117224 */ /* 0x000fe200078e000e */
[----:B------:R-:W-:Y:S06]  /*15010*/  BRA `(.L_x_10092) ;  /* 0xffffffe400c07947 */ /* 0x000fec000383ffff */
.L_x_10038:
[----:B------:R-:W-:Y:S01]  /*15020*/  BSSY B0, `(.L_x_10093) ;  /* 0x0000007000007945 */ /* 0x000fe20003800000 */
[----:B------:R-:W-:Y:S02]  /*15030*/  IMAD.MOV.U32 R13, RZ, RZ, R8 ;  /* 0x000000ffff0d7224 */ /* 0x000fe400078e0008 */
[----:B------:R-:W-:Y:S02]  /*15040*/  IMAD.MOV.U32 R11, RZ, RZ, 0x1f ;  /* 0x0000001fff0b7424 */ /* 0x000fe400078e00ff */
[----:B------:R-:W-:-:S07]  /*15050*/  IMAD.MOV.U32 R15, RZ, RZ, -0x1 ;  /* 0xffffffffff0f7424 */ /* 0x000fce00078e00ff */
[----:B0123--:R-:W-:Y:S05]  /*15060*/  WARPSYNC.COLLECTIVE R15, `(.L_x_10094) ;  /* 0x000000000f087348 */ /* 0x00ffea0003c00000 */
[----:B------:R4:W0:Y:S02]  /*15070*/  SHFL.IDX P6, R14, R13, R12, R11 ;  /* 0x0000000c0d0e7389 */ /* 0x00082400000c000b */
[----:B01234-:R-:W-:Y:S01]  /*15080*/  ENDCOLLECTIVE ;  /* 0x000000000000791b */ /* 0x01ffe20003800000 */
.L_x_10094:
[----:B------:R-:W-:Y:S05]  /*15090*/  BSYNC B0 ;  /* 0x0000000000007941 */ /* 0x000fea0003800000 */
.L_x_10093:
[----:B------:R-:W-:Y:S05]  /*150a0*/  BRA `(.L_x_10037) ;  /* 0xffffffe400b87947 */ /* 0x000fea000383ffff */
.L_x_10042:
[----:B0-----:R0:W2:Y:S02]  /*150b0*/  SYNCS.PHASECHK.TRANS64.TRYWAIT P0, [R9+URZ+0x31c20], R0 ;  /* 0x031c2000090075a7 */ /* 0x0010a4000800017f */
[----:B--2---:R-:W-:Y:S05]  /*150c0*/  @!P0 NANOSLEEP.SYNCS 0x989680 ;  /* 0x009896800000895d */ /* 0x004fea0003900000 */
[----:B------:R-:W2:Y:S02]  /*150d0*/  @!P0 SYNCS.PHASECHK.TRANS64 P0, [R9+URZ+0x31c20], R0 ;  /* 0x031c2000090085a7 */ /* 0x000ea4000800007f */
[----:B--2---:R-:W-:Y:S05]  /*150e0*/  @!P0 BRA `(.L_x_10042) ;  /* 0xfffffffc00f08947 */ /* 0x004fea000383ffff */
[----:B------:R-:W-:Y:S05]  /*150f0*/  BRA `(.L_x_10095) ;  /* 0xffffffec00287947 */ /* 0x000fea000383ffff */
.L_x_10043:
        /* <DEDUP_REMOVED lines=11> */
.L_x_10097:
[----:B------:R-:W-:Y:S05]  /*151b0*/  BSYNC B0 ;  /* 0x0000000000007941 */ /* 0x000fea0003800000 */
.L_x_10096:
[----:B------:R-:W-:Y:S05]  /*151c0*/  BRA `(.L_x_10098) ;  /* 0xffffffec00107947 */ /* 0x000fea000383ffff */
.L_x_10046:
[----:B------:R-:W-:Y:S01]  /*151d0*/  BSSY B1, `(.L_x_10099) ;  /* 0x0000006000017945 */ /* 0x000fe20003800000 */
[----:B------:R-:W-:-:S07]  /*151e0*/  IMAD.MOV.U32 R15, RZ, RZ, -0x1 ;  /* 0xffffffffff0f7424 */ /* 0x000fce00078e00ff */
[----:B01----:R-:W-:Y:S05]  /*151f0*/  WARPSYNC.COLLECTIVE R15, `(.L_x_10100) ;  /* 0x000000000f0c7348 */ /* 0x003fea0003c00000 */
[----:B------:R-:W-:Y:S02]  /*15200*/  ELECT P6, UR62, PT ;  /* 0x00000000003e782f */ /* 0x000fe400038c0000 */
[----:B------:R-:W-:Y:S01]  /*15210*/  MOV R14, UR62 ;  /* 0x0000003e000e7c02 */ /* 0x000fe20008000f00 */
[----:B01----:R-:W-:Y:S10]  /*15220*/  ENDCOLLECTIVE ;  /* 0x000000000000791b */ /* 0x003ff40003800000 */
.L_x_10100:
[----:B------:R-:W-:Y:S05]  /*15230*/  BSYNC B1 ;  /* 0x0000000000017941 */ /* 0x000fea0003800000 */
.L_x_10099:
[----:B------:R-:W-:Y:S05]  /*15240*/  BRA `(.L_x_10101) ;  /* 0xffffffec00087947 */ /* 0x000fea000383ffff */
.L_x_10048:
[----:B0-----:R0:W2:Y:S02]  /*15250*/  SYNCS.PHASECHK.TRANS64.TRYWAIT P0, [R7+URZ], R2 ;  /* 0x00000002070075a7 */ /* 0x0010a4000800017f */
[----:B--2---:R-:W-:Y:S05]  /*15260*/  @!P0 NANOSLEEP.SYNCS 0x989680 ;  /* 0x009896800000895d */ /* 0x004fea0003900000 */
[----:B------:R-:W2:Y:S02]  /*15270*/  @!P0 SYNCS.PHASECHK.TRANS64 P0, [R7+URZ], R2 ;  /* 0x00000002070085a7 */ /* 0x000ea4000800007f */
[----:B--2---:R-:W-:Y:S05]  /*15280*/  @!P0 BRA `(.L_x_10048) ;  /* 0xfffffffc00f08947 */ /* 0x004fea000383ffff */
[----:B------:R-:W-:Y:S05]  /*15290*/  BRA `(.L_x_10102) ;  /* 0xffffffec00447947 */ /* 0x000fea000383ffff */
.L_x_10049:
[----:B--2---:R2:W3:Y:S02]  /*152a0*/  SYNCS.PHASECHK.TRANS64.TRYWAIT P0, [R3+URZ], R0 ;  /* 0x00000000030075a7 */ /* 0x0044e4000800017f */
[----:B---3--:R-:W-:Y:S05]  /*152b0*/  @!P0 NANOSLEEP.SYNCS 0x989680 ;  /* 0x009896800000895d */ /* 0x008fea0003900000 */
[----:B------:R-:W3:Y:S02]  /*152c0*/  @!P0 SYNCS.PHASECHK.TRANS64 P0, [R3+URZ], R0 ;  /* 0x00000000030085a7 */ /* 0x000ee4000800007f */
[----:B---3--:R-:W-:Y:S05]  /*152d0*/  @!P0 BRA `(.L_x_10049) ;  /* 0xfffffffc00f08947 */ /* 0x008fea000383ffff */
[----:B------:R-:W-:Y:S05]  /*152e0*/  BRA `(.L_x_10103) ;  /* 0xffffffec00387947 */ /* 0x000fea000383ffff */
.L_x_10051:
[----:B--2---:R2:W3:Y:S02]  /*152f0*/  SYNCS.PHASECHK.TRANS64.TRYWAIT P0, [R5+URZ], R2 ;  /* 0x00000002050075a7 */ /* 0x0044e4000800017f */
[----:B---3--:R-:W-:Y:S05]  /*15300*/  @!P0 NANOSLEEP.SYNCS 0x989680 ;  /* 0x009896800000895d */ /* 0x008fea0003900000 */
[----:B------:R-:W3:Y:S02]  /*15310*/  @!P0 SYNCS.PHASECHK.TRANS64 P0, [R5+URZ], R2 ;  /* 0x00000002050085a7 */ /* 0x000ee4000800007f */
[----:B---3--:R-:W-:Y:S05]  /*15320*/  @!P0 BRA `(.L_x_10051) ;  /* 0xfffffffc00f08947 */ /* 0x008fea000383ffff */
[----:B------:R-:W-:Y:S05]  /*15330*/  BRA `(.L_x_10104) ;  /* 0xffffffec003c7947 */ /* 0x000fea000383ffff */
.L_x_10105:
        /* <DEDUP_REMOVED lines=12> */
.L_x_12786:


//--------------------- .text._ZN7cutlass13device_kernelIN5flash11enable_sm90INS1_16FlashAttnFwdSm90INS1_25CollectiveMainloopFwdSm90ILi2EN4cute5tupleIJNS5_1CILi1EEES8_S8_EEENS6_IJNS7_ILi192EEENS7_ILi144EEENS7_ILi96EEEEEELi96ENS_10bfloat16_tEfNS_4arch4Sm90ELb1ELb0ELb0ELb1ELb0ELb1ELb0ELb0ELb1ELb0ELb0ELb0EEENS1_21CollectiveEpilogueFwdINS6_IJSA_SC_SB_EEES9_SE_SG_Li384ELb1ELb0ELb0ELb0EEENS1_36VarlenDynamicPersistentTileSchedulerILi192ELi144ELi384ELi32ELb0ELb0ELb1ELb1ELb1ELb1EEEEEEEEEvNT_6ParamsE --------------------------
	.section	.text._ZN7cutlass13device_kernelIN5flash11enable_sm90INS1_16FlashAttnFwdSm90INS1_25CollectiveMainloopFwdSm90ILi2EN4cute5tupleIJNS5_1CILi1EEES8_S8_EEENS6_IJNS7_ILi192EEENS7_ILi144EEENS7_ILi96EEEEEELi96ENS_10bfloat16_tEfNS_4arch4Sm90ELb1ELb0ELb0ELb1ELb0ELb1ELb0ELb0ELb1ELb0ELb0ELb0EEENS1_21CollectiveEpilogueFwdINS6_IJSA_SC_SB_EEES9_SE_SG_Li384ELb1ELb0ELb0ELb0EEENS1_36VarlenDynamicPersistentTileSchedulerILi192ELi144ELi384ELi32ELb0ELb0ELb1ELb1ELb1ELb1EEEEEEEEEvNT_6ParamsE,"ax",@progbits
	.align	128
.text._ZN7cutlass13device_kernelIN5flash11enable_sm90INS1_16FlashAttnFwdSm90INS1_25CollectiveMainloopFwdSm90ILi2EN4cute5tupleIJNS5_1CILi1EEES8_S8_EEENS6_IJNS7_ILi192EEENS7_ILi144EEENS7_ILi96EEEEEELi96ENS_10bfloat16_tEfNS_4arch4Sm90ELb1ELb0ELb0ELb1ELb0ELb1ELb0ELb0ELb1ELb0ELb0ELb0EEENS1_21CollectiveEpilogueFwdINS6_IJSA_SC_SB_EEES9_SE_SG_Li384ELb1ELb0ELb0ELb0EEENS1_36VarlenDynamicPersistentTileSchedulerILi192ELi144ELi384ELi32ELb0ELb0ELb1ELb1ELb1ELb1EEEEEEEEEvNT_6ParamsE:
        .type           _ZN7cutlass13device_kernelIN5flash11enable_sm90INS1_16FlashAttnFwdSm90INS1_25CollectiveMainloopFwdSm90ILi2EN4cute5tupleIJNS5_1CILi1EEES8_S8_EEENS6_IJNS7_ILi192EEENS7_ILi144EEENS7_ILi96EEEEEELi96ENS_10bfloat16_tEfNS_4arch4Sm90ELb1ELb0ELb0ELb1ELb0ELb1ELb0ELb0ELb1ELb0ELb0ELb0EEENS1_21CollectiveEpilogueFwdINS6_IJSA_SC_SB_EEES9_SE_SG_Li384ELb1ELb0ELb0ELb0EEENS1_36VarlenDynamicPersistentTileSchedulerILi192ELi144ELi384ELi32ELb0ELb0ELb1ELb1ELb1ELb1EEEEEEEEEvNT_6ParamsE,@function
        .size           _ZN7cutlass13device_kernelIN5flash11enable_sm90INS1_16FlashAttnFwdSm90INS1_25CollectiveMainloopFwdSm90ILi2EN4cute5tupleIJNS5_1CILi1EEES8_S8_EEENS6_IJNS7_ILi192EEENS7_ILi144EEENS7_ILi96EEEEEELi96ENS_10bfloat16_tEfNS_4arch4Sm90ELb1ELb0ELb0ELb1ELb0ELb1ELb0ELb0ELb1ELb0ELb0ELb0EEENS1_21CollectiveEpilogueFwdINS6_IJSA_SC_SB_EEES9_SE_SG_Li384ELb1ELb0ELb0ELb0EEENS1_36VarlenDynamicPersistentTileSchedulerILi192ELi144ELi384ELi32ELb0ELb0ELb1ELb1ELb1ELb1EEEEEEEEEvNT_6ParamsE,(.L_x_12787 - _ZN7cutlass13device_kernelIN5flash11enable_sm90INS1_16FlashAttnFwdSm90INS1_25CollectiveMainloopFwdSm90ILi2EN4cute5tupleIJNS5_1CILi1EEES8_S8_EEENS6_IJNS7_ILi192EEENS7_ILi144EEENS7_ILi96EEEEEELi96ENS_10bfloat16_tEfNS_4arch4Sm90ELb1ELb0ELb0ELb1ELb0ELb1ELb0ELb0ELb1ELb0ELb0ELb0EEENS1_21CollectiveEpilogueFwdINS6_IJSA_SC_SB_EEES9_SE_SG_Li384ELb1ELb0ELb0ELb0EEENS1_36VarlenDynamicPersistentTileSchedulerILi192ELi144ELi384ELi32ELb0ELb0ELb1ELb1ELb1ELb1EEEEEEEEEvNT_6ParamsE)
        .other          _ZN7cutlass13device_kernelIN5flash11enable_sm90INS1_16FlashAttnFwdSm90INS1_25CollectiveMainloopFwdSm90ILi2EN4cute5tupleIJNS5_1CILi1EEES8_S8_EEENS6_IJNS7_ILi192EEENS7_ILi144EEENS7_ILi96EEEEEELi96ENS_10bfloat16_tEfNS_4arch4Sm90ELb1ELb0ELb0ELb1ELb0ELb1ELb0ELb0ELb1ELb0ELb0ELb0EEENS1_21CollectiveEpilogueFwdINS6_IJSA_SC_SB_EEES9_SE_SG_Li384ELb1ELb0ELb0ELb0EEENS1_36VarlenDynamicPersistentTileSchedulerILi192ELi144ELi384ELi32ELb0ELb0ELb1ELb1ELb1ELb1EEEEEEEEEvNT_6ParamsE,@"STO_CUDA_ENTRY STV_DEFAULT"
_ZN7cutlass13device_kernelIN5flash11enable_sm90INS1_16FlashAttnFwdSm90INS1_25CollectiveMainloopFwdSm90ILi2EN4cute5tupleIJNS5_1CILi1EEES8_S8_EEENS6_IJNS7_ILi192EEENS7_ILi144EEENS7_ILi96EEEEEELi96ENS_10bfloat16_tEfNS_4arch4Sm90ELb1ELb0ELb0ELb1ELb0ELb1ELb0ELb0ELb1ELb0ELb0ELb0EEENS1_21CollectiveEpilogueFwdINS6_IJSA_SC_SB_EEES9_SE_SG_Li384ELb1ELb0ELb0ELb0EEENS1_36VarlenDynamicPersistentTileSchedulerILi192ELi144ELi384ELi32ELb0ELb0ELb1ELb1ELb1ELb1EEEEEEEEEvNT_6ParamsE:
        /* <DEDUP_REMOVED lines=27> */
.L_x_10107:
[----:B------:R-:W-:Y:S05]  /*01b0*/  BSYNC B0 ;  /* 0x0000000000007941 */ /* 0x000fea0003800000 */
.L_x_10106:
        /* <DEDUP_REMOVED lines=41> */
.L_x_10108:
        /* <DEDUP_REMOVED lines=22> */
.L_x_10109:
        /* <DEDUP_REMOVED lines=18> */
.L_x_10110:
        /* <DEDUP_REMOVED lines=22> */
.L_x_10111:
        /* <DEDUP_REMOVED lines=22> */
.L_x_10112:
[----:B------:R-:W-:Y:S01]  /*0990*/  PLOP3.LUT P0, PT, PT, PT, UP0, 0x80, 0x0 ;  /* 0x000000000000781c */ /* 0x000fe20003f0f008 */
[----:B------:R-:W-:Y:S01]  /*09a0*/  UMOV UR60, 0x1 ;  /* 0x00000001003c7882 */ /* 0x000fe20000000000 */
[----:B------:R-:W-:Y:S01]  /*09b0*/  NOP ;  /* 0x0000000000007918 */ /* 0x000fe20000000000 */
[----:B------:R-:W-:Y:S01]  /*09c0*/  USEL UR60, UR60, 0x2, !UP0 ;  /* 0x000000023c3c7887 */ /* 0x000fe2000c000000 */
[----:B------:R-:W-:Y:S01]  /*09d0*/  BSSY B7, `(.L_x_10113) ;  /* 0x0002101000077945 */ /* 0x000fe20003800000 */
[----:B012-4-:R-:W-:Y:S08]  /*09e0*/  BAR.SYNC.DEFER_BLOCKING 0x0 ;  /* 0x0000000000007b1d */ /* 0x017ff00000010000 */
[----:B------:R-:W-:Y:S05]  /*09f0*/  @!P0 BRA `(.L_x_10114) ;  /* 0x000001b000a48947 */ /* 0x000fea0003800000 */
.L_x_10115:
[----:B------:R-:W-:-:S08]  /*0a00*/  NOP ;  /* 0x0000000000007918 */ /* 0x000fd00000000000 */
[----:B------:R-:W0:Y:S02]  /*0a10*/  USETMAXREG.TRY_ALLOC.CTAPOOL UP0, 0xa0 ;  /* 0x000000a0000079c8 */ /* 0x000e240008000600 */
[----:B0-----:R-:W-:-:S13]  /*0a20*/  PLOP3.LUT P0, PT, PT, PT, UP0, 0x80, 0x0 ;  /* 0x000000000000781c */ /* 0x001fda0003f0f008 */
[----:B------:R-:W-:Y:S05]  /*0a30*/  @!P0 BRA `(.L_x_10115) ;  /* 0xfffffffc00f08947 */ /* 0x000fea000383ffff */
[----:B------:R-:W2:Y:S01]  /*0a40*/  LDL.LU R0, [R1] ;  /* 0x0000000001007983 */ /* 0x000ea20000300800 */
[----:B------:R-:W0:Y:S01]  /*0a50*/  S2R R2, SR_TID.X ;  /* 0x0000000000027919 */ /* 0x000e220000002100 */
        /* <DEDUP_REMOVED lines=14> */
[----:B------:R1:W-:Y:S01]  /*0b40*/  STL [R1], R0 ;  /* 0x0000000001007387 */ /* 0x0003e20000100800 */
[----:B0-----:R-:W-:-:S13]  /*0b50*/  ISETP.GE.AND P0, PT, R11, UR4, PT ;  /* 0x000000040b007c0c */ /* 0x001fda000bf06270 */
[----:B-1----:R-:W-:Y:S05]  /*0b60*/  @P0 BRA `(.L_x_10116) ;  /* 0x0000020c009c0947 */ /* 0x002fea0003800000 */
[----:B------:R-:W0:Y:S01]  /*0b70*/  S2R R0, SR_TID.X ;  /* 0x0000000000007919 */ /* 0x000e220000002100 */
[----:B------:R-:W-:Y:S01]  /*0b80*/  R2UR UR61, R22 ;  /* 0x00000000163d72ca */ /* 0x000fe200000e0000 */
[----:B------:R-:W-:Y:S01]  /*0b90*/  ULOP3.LUT UR4, UR60, 0x1, URZ, 0xfc, !UPT ;  /* 0x000000013c047892 */ /* 0x000fe2000f8efc3f */
[----:B------:R-:W-:Y:S02]  /*0ba0*/  IMAD.MOV.U32 R145, RZ, RZ, RZ ;  /* 0x000000ffff917224 */ /* 0x000fe400078e00ff */
[----:B------:R-:W-:-:S09]  /*0bb0*/  IMAD.MOV.U32 R146, RZ, RZ, RZ ;  /* 0x000000ffff927224 */ /* 0x000fd200078e00ff */
[----:B------:R-:W-:Y:S01]  /*0bc0*/  UIADD3 UR61, UR61, 0xda00, URZ ;  /* 0x0000da003d3d7890 */ /* 0x000fe2000fffe03f */
[----:B0-----:R-:W-:-:S05]  /*0bd0*/  VIADD R19, R0, 0xffffff80 ;  /* 0xffffff8000137836 */ /* 0x001fca0000000000 */
[----:B------:R-:W-:Y:S02]  /*0be0*/  SHF.R.S32.HI R0, RZ, 0x1f, R19 ;  /* 0x0000001fff007819 */ /* 0x000fe40000011413 */
[-C--:B------:R-:W-:Y:S02]  /*0bf0*/  LEA.HI R13, R19, R19.reuse, RZ, 0x1 ;  /* 0x00000013130d7211 */ /* 0x080fe400078f08ff */
[----:B------:R-:W-:Y:S02]  /*0c00*/  LEA.HI R2, R0, R19, RZ, 0x7 ;  /* 0x0000001300027211 */ /* 0x000fe400078f38ff */
[----:B------:R-:W-:Y:S02]  /*0c10*/  SHF.R.S32.HI R148, RZ, 0x1, R13 ;  /* 0x00000001ff947819 */ /* 0x000fe4000001140d */
[----:B------:R-:W-:Y:S02]  /*0c20*/  SHF.R.S32.HI R3, RZ, 0x7, R2 ;  /* 0x00000007ff037819 */ /* 0x000fe40000011402 */
[----:B------:R-:W-:-:S02]  /*0c30*/  LOP3.LUT R2, R2, 0xffffff80, RZ, 0xc0, !PT ;  /* 0xffffff8002027812 */ /* 0x000fc400078ec0ff */
[----:B------:R-:W-:Y:S01]  /*0c40*/  LEA.HI R4, R0, R19, RZ, 0x4 ;  /* 0x0000001300047211 */ /* 0x000fe200078f20ff */
[----:B------:R-:W-:Y:S01]  /*0c50*/  IMAD.HI R7, R3, 0x55555556, RZ ;  /* 0x5555555603077827 */ /* 0x000fe200078e02ff */
[----:B------:R-:W-:Y:S02]  /*0c60*/  LEA.HI R12, R13, R148, RZ, 0x1 ;  /* 0x000000940d0c7211 */ /* 0x000fe400078f08ff */
[----:B------:R-:W-:Y:S01]  /*0c70*/  SHF.R.S32.HI R5, RZ, 0x4, R4 ;  /* 0x00000004ff057819 */ /* 0x000fe20000011404 */
[----:B------:R-:W-:Y:S01]  /*0c80*/  IMAD.IADD R6, R19, 0x1, -R2 ;  /* 0x0000000113067824 */ /* 0x000fe200078e0a02 */
[----:B------:R-:W-:Y:S02]  /*0c90*/  LEA.HI R8, R7, R7, RZ, 0x1 ;  /* 0x0000000707087211 */ /* 0x000fe400078f08ff */
[----:B------:R-:W-:Y:S02]  /*0ca0*/  LOP3.LUT R15, R12, 0x7fffffe, RZ, 0xc0, !PT ;  /* 0x07fffffe0c0f7812 */ /* 0x000fe400078ec0ff */
[----:B------:R-:W-:Y:S01]  /*0cb0*/  SHF.R.S32.HI R7, RZ, 0x1f, R6 ;  /* 0x0000001fff077819 */ /* 0x000fe20000011406 */
[----:B------:R-:W-:Y:S01]  /*0cc0*/  IMAD R8, R8, -0x3, R3 ;  /* 0xfffffffd08087824 */ /* 0x000fe200078e0203 */
[----:B------:R-:W-:Y:S01]  /*0cd0*/  LEA.HI R2, R4, R5, RZ, 0x1 ;  /* 0x0000000504027211 */ /* 0x000fe200078f08ff */
[----:B------:R-:W-:Y:S01]  /*0ce0*/  IMAD.IADD R14, R148, 0x1, -R15 ;  /* 0x00000001940e7824 */ /* 0x000fe200078e0a0f */
[----:B------:R-:W-:-:S02]  /*0cf0*/  LEA.HI R12, R7, R6, RZ, 0x2 ;  /* 0x00000006070c7211 */ /* 0x000fc400078f10ff */
[----:B------:R-:W-:Y:S01]  /*0d00*/  LOP3.LUT R4, R4, 0xfffffff0, RZ, 0xc0, !PT ;  /* 0xfffffff004047812 */ /* 0x000fe200078ec0ff */
[----:B------:R-:W-:Y:S01]  /*0d10*/  IMAD R16, R5, 0x8, R14 ;  /* 0x0000000805107824 */ /* 0x000fe200078e020e */
[----:B------:R-:W-:Y:S02]  /*0d20*/  LOP3.LUT R3, R12, 0x7ffffffc, RZ, 0xc0, !PT ;  /* 0x7ffffffc0c037812 */ /* 0x000fe400078ec0ff */
[----:B------:R-:W-:Y:S01]  /*0d30*/  LEA.HI R14, R7, R6, RZ, 0x5 ;  /* 0x00000006070e7211 */ /* 0x000fe200078f28ff */
[----:B------:R-:W-:Y:S01]  /*0d40*/  IMAD.IADD R4, R19, 0x1, -R4 ;  /* 0x0000000113047824 */ /* 0x000fe200078e0a04 */
[----:B------:R-:W-:Y:S01]  /*0d50*/  LOP3.LUT R2, R2, 0x1ffffffe, RZ, 0xc0, !PT ;  /* 0x1ffffffe02027812 */ /* 0x000fe200078ec0ff */
[----:B------:R-:W-:Y:S01]  /*0d60*/  IMAD.IADD R6, R6, 0x1, -R3 ;  /* 0x0000000106067824 */ /* 0x000fe200078e0a03 */
[----:B------:R-:W-:Y:S01]  /*0d70*/  LOP3.LUT R13, R13, 0xfffffffe, RZ, 0xc0, !PT ;  /* 0xfffffffe0d0d7812 */ /* 0x000fe200078ec0ff */
[----:B------:R-:W-:Y:S01]  /*0d80*/  IMAD.SHL.U32 R16, R16, 0x20, RZ ;  /* 0x0000002010107824 */ /* 0x000fe200078e00ff */
[----:B------:R-:W-:Y:S01]  /*0d90*/  SHF.R.S32.HI R3, RZ, 0x1f, R4 ;  /* 0x0000001fff037819 */ /* 0x000fe20000011404 */
[----:B------:R-:W-:Y:S01]  /*0da0*/  IMAD.IADD R2, R5, 0x1, -R2 ;  /* 0x0000000105027824 */ /* 0x000fe200078e0a02 */
[----:B------:R0:W-:Y:S01]  /*0db0*/  STL [R1+0x60], R6 ;  /* 0x0000600601007387 */ /* 0x0001e20000100800 */
[-C--:B------:R-:W-:Y:S01]  /*0dc0*/  LEA.HI R5, R0, R19.reuse, RZ, 0x5 ;  /* 0x0000001300057211 */ /* 0x080fe200078f28ff */
[----:B------:R-:W-:Y:S01]  /*0dd0*/  IMAD.IADD R144, R19, 0x1, -R13 ;  /* 0x0000000113907824 */ /* 0x000fe200078e0a0d */
[--C-:B------:R-:W-:Y:S01]  /*0de0*/  SHF.R.S32.HI R13, RZ, 0x2, R12.reuse ;  /* 0x00000002ff0d7819 */ /* 0x100fe2000001140c */
[----:B------:R-:W-:Y:S01]  /*0df0*/  IMAD.SHL.U32 R2, R2, 0x8, RZ ;  /* 0x0000000802027824 */ /* 0x000fe200078e00ff */
[----:B------:R-:W-:Y:S01]  /*0e00*/  SHF.R.S32.HI R7, RZ, 0x5, R5 ;  /* 0x00000005ff077819 */ /* 0x000fe20000011405 */
[C---:B------:R-:W-:Y:S01]  /*0e10*/  IMAD.SHL.U32 R147, R144.reuse, 0x8, RZ ;  /* 0x0000000890937824 */ /* 0x040fe200078e00ff */
[----:B------:R-:W-:Y:S01]  /*0e20*/  SHF.R.S32.HI R12, RZ, 0x1f, R12 ;  /* 0x0000001fff0c7819 */ /* 0x000fe2000001140c */
[----:B------:R-:W-:Y:S01]  /*0e30*/  IMAD.SHL.U32 R144, R144, 0x4, RZ ;  /* 0x0000000490907824 */ /* 0x000fe200078e00ff */
[----:B------:R-:W-:Y:S01]  /*0e40*/  SHF.R.S32.HI R14, RZ, 0x5, R14 ;  /* 0x00000005ff0e7819 */ /* 0x000fe2000001140e */
[C---:B------:R-:W-:Y:S01]  /*0e50*/  VIADD R21, R147.reuse, 0x10 ;  /* 0x0000001093157836 */ /* 0x040fe20000000000 */
[----:B0-----:R-:W-:Y:S01]  /*0e60*/  LEA.HI R6, R0, R19, RZ, 0x2 ;  /* 0x0000001300067211 */ /* 0x001fe200078f10ff */
[----:B------:R-:W-:Y:S01]  /*0e70*/  VIADD R18, R147, 0x20 ;  /* 0x0000002093127836 */ /* 0x000fe20000000000 */
[-C--:B------:R-:W-:Y:S01]  /*0e80*/  LEA.HI R0, R3, R4.reuse, RZ, 0x3 ;  /* 0x0000000403007211 */ /* 0x080fe200078f18ff */
[----:B------:R-:W-:Y:S01]  /*0e90*/  IMAD R17, R7, 0x10, R4 ;  /* 0x0000001007117824 */ /* 0x000fe200078e0204 */
[----:B------:R-:W-:-:S02]  /*0ea0*/  LEA.HI R3, R3, R4, RZ, 0x2 ;  /* 0x0000000403037211 */ /* 0x000fc400078f10ff */
[--C-:B------:R-:W-:Y:S01]  /*0eb0*/  SHF.R.S32.HI R24, RZ, 0x2, R6.reuse ;  /* 0x00000002ff187819 */ /* 0x100fe20000011406 */
[----:B------:R-:W-:Y:S01]  /*0ec0*/  IMAD.SHL.U32 R0, R0, 0x10, RZ ;  /* 0x0000001000007824 */ /* 0x000fe200078e00ff */
[----:B------:R-:W-:Y:S01]  /*0ed0*/  SHF.R.S32.HI R15, RZ, 0x1f, R6 ;  /* 0x0000001fff0f7819 */ /* 0x000fe20000011406 */
[----:B------:R-:W-:Y:S01]  /*0ee0*/  IMAD.U32 R17, R17, 0x20, R2 ;  /* 0x0000002011117824 */ /* 0x000fe200078e0002 */
[----:B------:R-:W-:Y:S01]  /*0ef0*/  LOP3.LUT R5, R3, 0x7fffffc, RZ, 0xc0, !PT ;  /* 0x07fffffc03057812 */ /* 0x000fe200078ec0ff */
[----:B------:R-:W-:Y:S01]  /*0f00*/  STL [R1+0x70], R24 ;  /* 0x0000701801007387 */ /* 0x000fe20000100800 */
[----:B------:R-:W-:Y:S02]  /*0f10*/  LOP3.LUT R0, R0, 0x7fffff80, RZ, 0xc0, !PT ;  /* 0x7fffff8000007812 */ /* 0x000fe400078ec0ff */
[----:B------:R-:W-:Y:S01]  /*0f20*/  LEA.HI R15, R15, R24, RZ, 0x2 ;  /* 0x000000180f0f7211 */ /* 0x000fe200078f10ff */
[----:B------:R-:W-:Y:S01]  /*0f30*/  IMAD.IADD R5, R4, 0x1, -R5 ;  /* 0x0000000104057824 */ /* 0x000fe200078e0a05 */
[----:B------:R-:W-:Y:S01]  /*0f40*/  SHF.R.S32.HI R3, RZ, 0x2, R3 ;  /* 0x00000002ff037819 */ /* 0x000fe20000011403 */
[----:B------:R-:W-:Y:S01]  /*0f50*/  IMAD R0, R7, 0x100, R0 ;  /* 0x0000010007007824 */ /* 0x000fe200078e0200 */
[----:B------:R-:W-:-:S02]  /*0f60*/  LEA.HI R12, R12, R13, RZ, 0x3 ;  /* 0x0000000d0c0c7211 */ /* 0x000fc400078f18ff */
[----:B------:R-:W-:Y:S01]  /*0f70*/  LOP3.LUT R15, R15, 0xfffffffc, RZ, 0xc0, !PT ;  /* 0xfffffffc0f0f7812 */ /* 0x000fe200078ec0ff */
[----:B------:R-:W-:Y:S01]  /*0f80*/  IMAD R5, R5, 0x10, R0 ;  /* 0x0000001005057824 */ /* 0x000fe200078e0200 */
[----:B------:R-:W-:Y:S01]  /*0f90*/  LOP3.LUT R12, R12, 0xfffffff8, RZ, 0xc0, !PT ;  /* 0xfffffff80c0c7812 */ /* 0x000fe200078ec0ff */
[----:B------:R-:W-:Y:S01]  /*0fa0*/  IMAD.SHL.U32 R3, R3, 0x40, RZ ;  /* 0x0000004003037824 */ /* 0x000fe200078e00ff */
[----:B------:R-:W-:Y:S01]  /*0fb0*/  SHF.R.S32.HI R0, RZ, 0x1f, R21 ;  /* 0x0000001fff007819 */ /* 0x000fe20000011415 */
[----:B------:R-:W-:Y:S01]  /*0fc0*/  IMAD.IADD R20, R24, 0x1, -R15 ;  /* 0x0000000118147824 */ /* 0x000fe200078e0a0f */
[----:B------:R-:W-:Y:S01]  /*0fd0*/  LOP3.LUT R6, R6, 0x1ffffffc, RZ, 0xc0, !PT ;  /* 0x1ffffffc06067812 */ /* 0x000fe200078ec0ff */
[----:B------:R-:W-:Y:S01]  /*0fe0*/  IMAD.IADD R13, R13, 0x1, -R12 ;  /* 0x000000010d0d7824 */ /* 0x000fe200078e0a0c */
[CC--:B------:R-:W-:Y:S02]  /*0ff0*/  LEA.HI R4, R0.reuse, R21.reuse, RZ, 0x3 ;  /* 0x0000001500047211 */ /* 0x0c0fe400078f18ff */
[----:B------:R-:W-:Y:S01]  /*1000*/  LEA.HI R7, R0, R21, RZ, 0x5 ;  /* 0x0000001500077211 */ /* 0x000fe200078f28ff */
[----:B------:R-:W-:Y:S01]  /*1010*/  IMAD.SHL.U32 R0, R20, 0x40, RZ ;  /* 0x0000004014007824 */ /* 0x000fe200078e00ff */
[----:B------:R-:W-:Y:S01]  /*1020*/  LOP3.LUT R3, R3, 0x40, RZ, 0xc0, !PT ;  /* 0x0000004003037812 */ /* 0x000fe200078ec0ff */
[----:B------:R-:W-:Y:S01]  /*1030*/  STL [R1+0x84], R20 ;  /* 0x0000841401007387 */ /* 0x000fe20000100800 */
[----:B------:R-:W-:Y:S01]  /*1040*/  SHF.R.S32.HI R12, RZ, 0x1f, R18 ;  /* 0x0000001fff0c7819 */ /* 0x000fe20000011412 */
[----:B------:R-:W-:Y:S01]  /*1050*/  IMAD R13, R14, 0x10, R13 ;  /* 0x000000100e0d7824 */ /* 0x000fe200078e020d */
[----:B------:R-:W-:Y:S01]  /*1060*/  LOP3.LUT R2, R3, 0x8, R2, 0xf8, !PT ;  /* 0x0000000803027812 */ /* 0x000fe200078ef802 */
[----:B------:R-:W-:Y:S01]  /*1070*/  STL [R1+0x34], R16 ;  /* 0x0000341001007387 */ /* 0x000fe20000100800 */
[----:B------:R-:W-:Y:S01]  /*1080*/  LEA.HI R15, R12, R18, RZ, 0x3 ;  /* 0x000000120c0f7211 */ /* 0x000fe200078f18ff */
[----:B------:R-:W-:Y:S01]  /*1090*/  IMAD.IADD R6, R19, 0x1, -R6 ;  /* 0x0000000113067824 */ /* 0x000fe200078e0a06 */
[----:B------:R-:W-:-:S02]  /*10a0*/  LOP3.LUT R0, R0, 0xc0, RZ, 0xc0, !PT ;  /* 0x000000c000007812 */ /* 0x000fc400078ec0ff */
[----:B------:R-:W-:Y:S01]  /*10b0*/  SHF.R.U32.HI R3, RZ, 0x3, R3 ;  /* 0x00000003ff037819 */ /* 0x000fe20000011603 */
[----:B------:R-:W-:Y:S01]  /*10c0*/  IMAD.SHL.U32 R6, R6, 0x8, RZ ;  /* 0x0000000806067824 */ /* 0x000fe200078e00ff */
[----:B------:R-:W-:Y:S01]  /*10d0*/  LEA.HI R12, R12, R18, RZ, 0x5 ;  /* 0x000000120c0c7211 */ /* 0x000fe200078f28ff */
[----:B------:R0:W-:Y:S01]  /*10e0*/  STL [R1+0x2c], R0 ;  /* 0x00002c0001007387 */ /* 0x0001e20000100800 */
[----:B------:R-:W-:Y:S02]  /*10f0*/  SHF.R.S32.HI R7, RZ, 0x5, R7 ;  /* 0x00000005ff077819 */ /* 0x000fe40000011407 */
[----:B------:R-:W-:Y:S01]  /*1100*/  LOP3.LUT R4, R0, 0x18, R4, 0xf8, !PT ;  /* 0x0000001800047812 */ /* 0x000fe200078ef804 */
[----:B------:R-:W-:Y:S01]  /*1110*/  STL [R1+0x90], R17 ;  /* 0x0000901101007387 */ /* 0x000fe20000100800 */
[----:B------:R-:W-:Y:S01]  /*1120*/  SHF.R.U32.HI R18, RZ, 0x3, R0 ;  /* 0x00000003ff127819 */ /* 0x000fe20000011600 */
[----:B------:R-:W-:Y:S01]  /*1130*/  IMAD R7, R7, 0x1800, R16 ;  /* 0x0000180007077824 */ /* 0x000fe200078e0210 */
[----:B------:R-:W-:-:S02]  /*1140*/  LOP3.LUT R2, R2, R3, RZ, 0x3c, !PT ;  /* 0x0000000302027212 */ /* 0x000fc400078e3cff */
[----:B------:R-:W-:Y:S01]  /*1150*/  SHF.R.S32.HI R12, RZ, 0x5, R12 ;  /* 0x00000005ff0c7819 */ /* 0x000fe2000001140c */
[----:B------:R-:W-:Y:S01]  /*1160*/  STL [R1+0x30], R18 ;  /* 0x0000301201007387 */ /* 0x000fe20000100800 */
[----:B------:R-:W-:Y:S01]  /*1170*/  LOP3.LUT R15, R0, 0x18, R15, 0xf8, !PT ;  /* 0x00000018000f7812 */ /* 0x000fe200078ef80f */
[----:B------:R-:W-:Y:S01]  /*1180*/  IMAD.IADD R5, R2, 0x1, R5 ;  /* 0x0000000102057824 */ /* 0x000fe200078e0205 */
[-C--:B------:R-:W-:Y:S01]  /*1190*/  LOP3.LUT R4, R4, R18.reuse, RZ, 0x3c, !PT ;  /* 0x0000001204047212 */ /* 0x080fe200078e3cff */
[----:B------:R-:W-:Y:S01]  /*11a0*/  IMAD R12, R12, 0x1800, R16 ;  /* 0x000018000c0c7824 */ /* 0x000fe200078e0210 */
[----:B0-----:R-:W-:Y:S01]  /*11b0*/  LOP3.LUT R0, R0, 0x8, R147, 0xf8, !PT ;  /* 0x0000000800007812 */ /* 0x001fe200078ef893 */
[----:B------:R-:W-:Y:S01]  /*11c0*/  IMAD R2, R8, 0x40, R13 ;  /* 0x0000004008027824 */ /* 0x000fe200078e020d */
[-C--:B------:R-:W-:Y:S01]  /*11d0*/  LOP3.LUT R15, R15, R18.reuse, RZ, 0x3c, !PT ;  /* 0x000000120f0f7212 */ /* 0x080fe200078e3cff */
[----:B------:R-:W-:Y:S01]  /*11e0*/  IMAD.IADD R4, R7, 0x1, R4 ;  /* 0x0000000107047824 */ /* 0x000fe200078e0204 */
[----:B------:R-:W-:Y:S01]  /*11f0*/  LOP3.LUT R0, R0, R18, RZ, 0x3c, !PT ;  /* 0x0000001200007212 */ /* 0x000fe200078e3cff */
[----:B------:R-:W-:Y:S01]  /*1200*/  STL [R1+0x44], R9 ;  /* 0x0000440901007387 */ /* 0x000fe20000100800 */
[----:B------:R-:W-:-:S02]  /*1210*/  IMAD R23, R5, 0x2, R22 ;  /* 0x0000000205177824 */ /* 0x000fc400078e0216 */
[----:B------:R-:W-:Y:S01]  /*1220*/  IMAD.IADD R12, R12, 0x1, R15 ;  /* 0x000000010c0c7824 */ /* 0x000fe200078e020f */
[----:B------:R0:W-:Y:S01]  /*1230*/  STL [R1+0x64], R2 ;  /* 0x0000640201007387 */ /* 0x0001e20000100800 */
[----:B------:R-:W-:-:S03]  /*1240*/  IMAD.IADD R3, R16, 0x1, R0 ;  /* 0x0000000110037824 */ /* 0x000fc600078e0200 */
[----:B------:R1:W-:Y:S01]  /*1250*/  STL [R1+0x48], R10 ;  /* 0x0000480a01007387 */ /* 0x0003e20000100800 */
[----:B------:R-:W-:-:S03]  /*1260*/  LEA R0, R12, UR61, 0x1 ;  /* 0x0000003d0c007c11 */ /* 0x000fc6000f8e08ff */
[----:B------:R1:W-:Y:S01]  /*1270*/  STL [R1+0x4c], R11 ;  /* 0x00004c0b01007387 */ /* 0x0003e20000100800 */
[----:B0-----:R-:W-:Y:S01]  /*1280*/  IMAD.U32 R2, RZ, RZ, UR4 ;  /* 0x00000004ff027e24 */ /* 0x001fe2000f8e00ff */
[----:B------:R-:W-:Y:S02]  /*1290*/  SHF.R.S32.HI R2, RZ, 0x1f, R148 ;  /* 0x0000001fff027819 */ /* 0x000fe40000011494 */
[----:B------:R1:W-:Y:S01]  /*12a0*/  STL [R1+0x7c], RZ ;  /* 0x00007cff01007387 */ /* 0x0003e20000100800 */
[----:B------:R-:W-:-:S03]  /*12b0*/  LEA R2, R4, UR61, 0x1 ;  /* 0x0000003d04027c11 */ /* 0x000fc6000f8e08ff */
[----:B------:R1:W-:Y:S04]  /*12c0*/  STL [R1+0x28], RZ ;  /* 0x000028ff01007387 */ /* 0x0003e80000100800 */
[----:B------:R1:W-:Y:S04]  /*12d0*/  STL [R1+0x24], RZ ;  /* 0x000024ff01007387 */ /* 0x0003e80000100800 */
[----:B------:R1:W-:Y:S04]  /*12e0*/  STL [R1+0x58], R6 ;  /* 0x0000580601007387 */ /* 0x0003e80000100800 */
[----:B------:R1:W-:Y:S04]  /*12f0*/  STL [R1+0x5c], R3 ;  /* 0x00005c0301007387 */ /* 0x0003e80000100800 */
[----:B------:R1:W-:Y:S04]  /*1300*/  STL [R1+0x8c], R2 ;  /* 0x00008c0201007387 */ /* 0x0003e80000100800 */
[----:B------:R1:W-:Y:S02]  /*1310*/  STL [R1+0x88], R0 ;  /* 0x0000880001007387 */ /* 0x0003e40000100800 */
.L_x_10268:
[----:B-12---:R-:W2:Y:S01]  /*1320*/  LDL.LU R0, [R1+0x4c] ;  /* 0x00004c0001007983 */ /* 0x006ea20000300800 */
[----:B------:R-:W2:Y:S01]  /*1330*/  LDC.64 R2, c[0x0][0xc60] ;  /* 0x00031800ff027b82 */ /* 0x000ea20000000a00 */
[----:B------:R-:W-:Y:S01]  /*1340*/  ULDC.64 UR4, c[0x0][0x208] ;  /* 0x0000820000047ab9 */ /* 0x000fe20000000a00 */
[----:B--2---:R-:W-:-:S05]  /*1350*/  IMAD.WIDE R2, R0, 0x4, R2 ;  /* 0x0000000400027825 */ /* 0x004fca00078e0202 */
[----:B0----5:R0:W2:Y:S01]  /*1360*/  LDG.E R11, desc[UR4][R2.64] ;  /* 0x00000004020b7981 */ /* 0x0210a2000c1e1900 */
[----:B------:R-:W-:Y:S05]  /*1370*/  YIELD ;  /* 0x0000000000007946 */ /* 0x000fea0003800000 */
[----:B------:R-:W-:Y:S01]  /*1380*/  ULDC.64 UR4, c[0x0][0xa28] ;  /* 0x00028a0000047ab9 */ /* 0x000fe20000000a00 */
[----:B------:R-:W-:Y:S01]  /*1390*/  ULDC.64 UR8, c[0x0][0xa18] ;  /* 0x0002860000087ab9 */ /* 0x000fe20000000a00 */
[----:B------:R-:W-:Y:S01]  /*13a0*/  ISETP.NE.U32.AND P1, PT, RZ, UR4, PT ;  /* 0x00000004ff007c0c */ /* 0x000fe2000bf25070 */
[----:B------:R-:W-:Y:S01]  /*13b0*/  ULDC.64 UR10, c[0x0][0x208] ;  /* 0x00008200000a7ab9 */ /* 0x000fe20000000a00 */
[----:B0-----:R-:W-:Y:S01]  /*13c0*/  IMAD.MOV.U32 R3, RZ, RZ, RZ ;  /* 0x000000ffff037224 */ /* 0x001fe200078e00ff */
[----:B------:R-:W-:Y:S01]  /*13d0*/  ULDC.64 UR6, c[0x0][0xa08] ;  /* 0x0002820000067ab9 */ /* 0x000fe20000000a00 */
[----:B------:R-:W-:Y:S01]  /*13e0*/  ISETP.NE.AND.EX P1, PT, RZ, UR5, PT, P1 ;  /* 0x00000005ff007c0c */ /* 0x000fe2000bf25310 */
[----:B------:R-:W-:Y:S01]  /*13f0*/  IMAD.MOV.U32 R73, RZ, RZ, RZ ;  /* 0x000000ffff497224 */ /* 0x000fe200078e00ff */
[----:B------:R-:W-:-:S04]  /*1400*/  ISETP.NE.U32.AND P0, PT, RZ, UR6, PT ;  /* 0x00000006ff007c0c */ /* 0x000fc8000bf05070 */
[----:B------:R-:W-:Y:S02]  /*1410*/  ISETP.NE.AND.EX P0, PT, RZ, UR7, PT, P0 ;  /* 0x00000007ff007c0c */ /* 0x000fe4000bf05300 */
[----:B--2---:R-:W-:Y:S01]  /*1420*/  SHF.R.S32.HI R0, RZ, 0x1f, R11 ;  /* 0x0000001fff007819 */ /* 0x004fe2000001140b */
[----:B------:R-:W-:-:S04]  /*1430*/  IMAD.SHL.U32 R25, R11, 0x4, RZ ;  /* 0x000000040b197824 */ /* 0x000fc800078e00ff */
        /* <DEDUP_REMOVED lines=10> */
[----:B------:R-:W-:Y:S01]  /*14e0*/  ULDC.64 UR4, c[0x0][0x3f8] ;  /* 0x0000fe0000047ab9 */ /* 0x000fe20000000a00 */
[----:B------:R-:W-:-:S10]  /*14f0*/  IADD3.X R9, R26, UR7, RZ, P3, !PT ;  /* 0x000000071a097c10 */ /* 0x000fd40009ffe4ff */
[----:B------:R-:W-:Y:S01]  /*1500*/  @P2 IADD3 R6, P1, R25, UR8, RZ ;  /* 0x0000000819062c10 */ /* 0x000fe2000ff3e0ff */
[----:B------:R-:W-:Y:S01]  /*1510*/  UISETP.NE.U32.AND UP0, UPT, UR4, URZ, UPT ;  /* 0x0000003f0400728c */ /* 0x000fe2000bf05070 */
[----:B------:R0:W5:Y:S02]  /*1520*/  @P0 LDG.E R73, desc[UR10][R8.64] ;  /* 0x0000000a08490981 */ /* 0x000164000c1e1900 */
[----:B------:R-:W-:Y:S01]  /*1530*/  @P2 IADD3.X R7, R26, UR9, RZ, P1, !PT ;  /* 0x000000091a072c10 */ /* 0x000fe20008ffe4ff */
[----:B------:R-:W-:-:S04]  /*1540*/  ULDC UR4, c[0x0][0x404] ;  /* 0x0001010000047ab9 */ /* 0x000fc80000000800 */
[----:B------:R-:W2:Y:S01]  /*1550*/  @P2 LDG.E R10, desc[UR10][R6.64] ;  /* 0x0000000a060a2981 */ /* 0x000ea2000c1e1900 */
        /* <DEDUP_REMOVED lines=8> */
[----:B--2---:R0:W-:Y:S01]  /*15e0*/  STL [R1+0x50], R10 ;  /* 0x0000500a01007387 */ /* 0x0041e20000100800 */
[----:B------:R-:W-:Y:S05]  /*15f0*/  @P2 BRA `(.L_x_10117) ;  /* 0x00000000002c2947 */ /* 0x000fea0003800000 */
[----:B------:R-:W-:Y:S02]  /*1600*/  ULDC.64 UR4, c[0x0][0xa00] ;  /* 0x0002800000047ab9 */ /* 0x000fe40000000a00 */
[----:B------:R-:W-:-:S04]  /*1610*/  ISETP.NE.U32.AND P1, PT, RZ, UR4, PT ;  /* 0x00000004ff007c0c */ /* 0x000fc8000bf25070 */
[----:B------:R-:W-:-:S13]  /*1620*/  ISETP.NE.AND.EX P1, PT, RZ, UR5, PT, P1 ;  /* 0x00000005ff007c0c */ /* 0x000fda000bf25310 */
[----:B------:R-:W-:Y:S05]  /*1630*/  @!P1 BRA `(.L_x_10117) ;  /* 0x00000000001c9947 */ /* 0x000fea0003800000 */
[----:B0-----:R-:W0:Y:S01]  /*1640*/  LDC.64 R4, c[0x0][0xa00] ;  /* 0x00028000ff047b82 */ /* 0x001e220000000a00 */
[----:B------:R-:W-:Y:S01]  /*1650*/  ULDC.64 UR4, c[0x0][0x208] ;  /* 0x0000820000047ab9 */ /* 0x000fe20000000a00 */
[----:B0-----:R-:W-:-:S05]  /*1660*/  IMAD.WIDE R4, R19, 0x4, R4 ;  /* 0x0000000413047825 */ /* 0x001fca00078e0204 */
[----:B------:R-:W2:Y:S04]  /*1670*/  LDG.E R0, desc[UR4][R4.64] ;  /* 0x0000000404007981 */ /* 0x000ea8000c1e1900 */
[----:B------:R-:W2:Y:S02]  /*1680*/  LDG.E R7, desc[UR4][R4.64+0x4] ;  /* 0x0000040404077981 */ /* 0x000ea4000c1e1900 */
[----:B--2---:R-:W-:-:S05]  /*1690*/  IMAD.IADD R10, R7, 0x1, -R0 ;  /* 0x00000001070a7824 */ /* 0x004fca00078e0a00 */
[----:B------:R1:W-:Y:S02]  /*16a0*/  STL [R1+0x50], R10 ;  /* 0x0000500a01007387 */ /* 0x0003e40000100800 */
.L_x_10117:
[----:B0-----:R-:W2:Y:S01]  /*16b0*/  LDL R11, [R1+0x44] ;  /* 0x00004400010b7983 */ /* 0x001ea20000100800 */
[----:B------:R-:W-:-:S03]  /*16c0*/  ULDC.64 UR4, c[0x0][0xa20] ;  /* 0x0002880000047ab9 */ /* 0x000fc60000000a00 */
[----:B------:R-:W3:Y:S01]  /*16d0*/  LDL R28, [R1+0x48] ;  /* 0x00004800011c7983 */ /* 0x000ee20000100800 */
[----:B------:R-:W-:-:S04]  /*16e0*/  ISETP.NE.U32.AND P1, PT, RZ, UR4, PT ;  /* 0x00000004ff007c0c */ /* 0x000fc8000bf25070 */
[----:B------:R-:W-:Y:S01]  /*16f0*/  ISETP.NE.AND.EX P1, PT, RZ, UR5, PT, P1 ;  /* 0x00000005ff007c0c */ /* 0x000fe2000bf25310 */
[----:B--2---:R0:W-:Y:S04]  /*1700*/  STL [R1+0x80], R11 ;  /* 0x0000800b01007387 */ /* 0x0041e80000100800 */
[----:B---3--:R0:W-:Y:S08]  /*1710*/  STL [R1+0x78], R28 ;  /* 0x0000781c01007387 */ /* 0x0081f00000100800 */
[----:B------:R-:W-:Y:S05]  /*1720*/  @!P1 BRA `(.L_x_10118) ;  /* 0x0000000000149947 */ /* 0x000fea0003800000 */
[----:B------:R-:W-:Y:S01]  /*1730*/  IADD3 R4, P0, R25, UR4, RZ ;  /* 0x0000000419047c10 */ /* 0x000fe2000ff1e0ff */
[----:B------:R-:W-:-:S03]  /*1740*/  ULDC.64 UR6, c[0x0][0x208] ;  /* 0x0000820000067ab9 */ /* 0x000fc60000000a00 */
[----:B------:R-:W-:-:S05]  /*1750*/  IADD3.X R5, R26, UR5, RZ, P0, !PT ;  /* 0x000000051a057c10 */ /* 0x000fca00087fe4ff */
[----:B------:R2:W5:Y:S01]  /*1760*/  LDG.E R24, desc[UR6][R4.64] ;  /* 0x0000000604187981 */ /* 0x000562000c1e1900 */
[----:B------:R-:W-:Y:S05]  /*1770*/  BRA `(.L_x_10119) ;  /* 0x0000000000147947 */ /* 0x000fea0003800000 */
.L_x_10118:
[----:B------:R-:W-:Y:S05]  /*1780*/  @!P0 BRA `(.L_x_10119) ;  /* 0x0000000000108947 */ /* 0x000fea0003800000 */
[----:B------:R-:W-:Y:S02]  /*1790*/  ULDC.64 UR4, c[0x0][0x208] ;  /* 0x0000820000047ab9 */ /* 0x000fe40000000a00 */
[----:B------:R-:W2:Y:S04]  /*17a0*/  LDG.E R5, desc[UR4][R8.64] ;  /* 0x0000000408057981 */ /* 0x000ea8000c1e1900 */
[----:B------:R-:W2:Y:S02]  /*17b0*/  LDG.E R24, desc[UR4][R8.64+0x4] ;  /* 0x0000040408187981 */ /* 0x000ea4000c1e1900 */
[----:B--2---:R-:W-:-:S07]  /*17c0*/  IMAD.IADD R24, R24, 0x1, -R5 ;  /* 0x0000000118187824 */ /* 0x004fce00078e0a05 */
.L_x_10119:
[----:B------:R-:W-:Y:S01]  /*17d0*/  ULDC.64 UR4, c[0x0][0xa10] ;  /* 0x0002840000047ab9 */ /* 0x000fe20000000a00 */
[----:B------:R-:W-:Y:S01]  /*17e0*/  ULDC.64 UR6, c[0x0][0x208] ;  /* 0x0000820000067ab9 */ /* 0x000fe20000000a00 */
[----:B------:R-:W-:-:S04]  /*17f0*/  ISETP.NE.U32.AND P0, PT, RZ, UR4, PT ;  /* 0x00000004ff007c0c */ /* 0x000fc8000bf05070 */
[----:B------:R-:W-:Y:S01]  /*1800*/  ISETP.NE.AND.EX P0, PT, RZ, UR5, PT, P0 ;  /* 0x00000005ff007c0c */ /* 0x000fe2000bf05300 */
[----:B------:R-:W-:Y:S01]  /*1810*/  IMAD.MOV.U32 R8, RZ, RZ, 0xc0 ;  /* 0x000000c0ff087424 */ /* 0x000fe200078e00ff */
[----:B------:R-:W-:-:S11]  /*1820*/  ULDC.64 UR4, c[0x0][0xa30] ;  /* 0x00028c0000047ab9 */ /* 0x000fd60000000a00 */
[----:B--2---:R-:W2:Y:S02]  /*1830*/  @P0 LDC.64 R4, c[0x0][0xa10] ;  /* 0x00028400ff040b82 */ /* 0x004ea40000000a00 */
[----:B--2---:R-:W-:-:S05]  /*1840*/  @P0 IMAD.WIDE R4, R19, 0x4, R4 ;  /* 0x0000000413040825 */ /* 0x004fca00078e0204 */
[----:B------:R-:W2:Y:S04]  /*1850*/  @P0 LDG.E R0, desc[UR6][R4.64] ;  /* 0x0000000604000981 */ /* 0x000ea8000c1e1900 */
[----:B------:R-:W2:Y:S01]  /*1860*/  @P0 LDG.E R9, desc[UR6][R4.64+0x4] ;  /* 0x0000040604090981 */ /* 0x000ea2000c1e1900 */
[----:B------:R-:W-:Y:S01]  /*1870*/  ISETP.NE.U32.AND P1, PT, RZ, UR4, PT ;  /* 0x00000004ff007c0c */ /* 0x000fe2000bf25070 */
[----:B-----5:R-:W-:-:S03]  /*1880*/  IMAD.MOV.U32 R102, RZ, RZ, R24 ;  /* 0x000000ffff667224 */ /* 0x020fc600078e0018 */
[----:B------:R-:W-:-:S13]  /*1890*/  ISETP.NE.AND.EX P1, PT, RZ, UR5, PT, P1 ;  /* 0x00000005ff007c0c */ /* 0x000fda000bf25310 */
[----:B------:R-:W-:-:S04]  /*18a0*/  @P1 IADD3 R6, P2, R25, UR4, RZ ;  /* 0x0000000419061c10 */ /* 0x000fc8000ff5e0ff */
[----:B------:R-:W-:-:S05]  /*18b0*/  @P1 IADD3.X R7, R26, UR5, RZ, P2, !PT ;  /* 0x000000051a071c10 */ /* 0x000fca00097fe4ff */
[----:B------:R3:W5:Y:S01]  /*18c0*/  @P1 LDG.E R102, desc[UR6][R6.64] ;  /* 0x0000000606661981 */ /* 0x000762000c1e1900 */
[----:B--2---:R-:W-:Y:S02]  /*18d0*/  @P0 IMAD.IADD R2, R9, 0x1, -R0 ;  /* 0x0000000109020824 */ /* 0x004fe400078e0a00 */
[----:B------:R-:W-:Y:S02]  /*18e0*/  IMAD.IADD R9, R24, 0x1, -R3 ;  /* 0x0000000118097824 */ /* 0x000fe400078e0a03 */
[----:B------:R-:W-:Y:S02]  /*18f0*/  IMAD R3, R11, R8, 0x14f ;  /* 0x0000014f0b037424 */ /* 0x000fe400078e0208 */
[----:B------:R-:W-:Y:S02]  /*1900*/  IMAD.IADD R4, R9, 0x1, R2 ;  /* 0x0000000109047824 */ /* 0x000fe400078e0202 */
[----:B------:R-:W-:Y:S02]  /*1910*/  IMAD.MOV R16, RZ, RZ, -R9 ;  /* 0x000000ffff107224 */ /* 0x000fe400078e0a09 */
[C---:B------:R-:W-:Y:S01]  /*1920*/  VIADD R0, R4.reuse, 0x8f ;  /* 0x0000008f04007836 */ /* 0x040fe20000000000 */
[----:B------:R-:W-:Y:S01]  /*1930*/  IADD3 R3, R4, R3, -R10 ;  /* 0x0000000304037210 */ /* 0x000fe20007ffe80a */
[----:B------:R2:W-:Y:S01]  /*1940*/  STL [R1+0x54], R4 ;  /* 0x0000540401007387 */ /* 0x0005e20000100800 */
[----:B------:R-:W-:Y:S01]  /*1950*/  VIMNMX R16, RZ, R16, !PT ;  /* 0x00000010ff107248 */ /* 0x000fe20007fe0100 */
[----:B------:R-:W-:-:S04]  /*1960*/  IMAD.HI R0, R0, 0x38e38e39, RZ ;  /* 0x38e38e3900007827 */ /* 0x000fc800078e02ff */
[----:B--2---:R-:W-:Y:S01]  /*1970*/  IMAD.HI R4, R3, 0x38e38e39, RZ ;  /* 0x38e38e3903047827 */ /* 0x004fe200078e02ff */
        /* <DEDUP_REMOVED lines=17> */
[----:B---3--:R-:W-:Y:S05]  /*1a90*/  @!P1 BRA `(.L_x_10120) ;  /* 0x0000005400709947 */ /* 0x008fea0003800000 */
        /* <DEDUP_REMOVED lines=8> */
[----:B------:R2:W3:Y:S01]  /*1b20*/  LDC.64 R14, c[0x4][R0] ;  /* 0x01000000000e7b82 */ /* 0x0004e20000000a00 */
[----:B------:R-:W-:Y:S01]  /*1b30*/  IMAD.U32 R5, RZ, RZ, UR5 ;  /* 0x00000005ff057e24 */ /* 0x000fe2000f8e00ff */
[----:B------:R-:W-:Y:S01]  /*1b40*/  ULDC.64 UR4, c[0x4][0x1c0] ;  /* 0x0100700000047ab9 */ /* 0x000fe20000000a00 */
[----:B-1----:R-:W-:Y:S02]  /*1b50*/  IMAD.U32 R10, RZ, RZ, UR6 ;  /* 0x00000006ff0a7e24 */ /* 0x002fe4000f8e00ff */
[----:B------:R-:W-:Y:S02]  /*1b60*/  IMAD.U32 R6, RZ, RZ, UR4 ;  /* 0x00000004ff067e24 */ /* 0x000fe4000f8e00ff */
[----:B------:R-:W-:-:S02]  /*1b70*/  IMAD.U32 R7, RZ, RZ, UR5 ;  /* 0x00000005ff077e24 */ /* 0x000fc4000f8e00ff */
[----:B0-----:R-:W-:Y:S02]  /*1b80*/  IMAD.U32 R11, RZ, RZ, UR7 ;  /* 0x00000007ff0b7e24 */ /* 0x001fe4000f8e00ff */
[----:B------:R-:W-:Y:S02]  /*1b90*/  IMAD.MOV.U32 R8, RZ, RZ, 0x70 ;  /* 0x00000070ff087424 */ /* 0x000fe400078e00ff */
[----:B------:R-:W-:Y:S02]  /*1ba0*/  IMAD.MOV.U32 R12, RZ, RZ, 0x1 ;  /* 0x00000001ff0c7424 */ /* 0x000fe400078e00ff */
[----:B--2---:R-:W-:-:S07]  /*1bb0*/  IMAD.MOV.U32 R13, RZ, RZ, RZ ;  /* 0x000000ffff0d7224 */ /* 0x004fce00078e00ff */
[----:B------:R-:W-:-:S07]  /*1bc0*/  LEPC R20, `(.L_x_10122) ;  /* 0x000000001014794e */ /* 0x000fce0000000000 */
[----:B---3-5:R-:W-:Y:S05]  /*1bd0*/  CALL.ABS.NOINC R14 ;  /* 0x000000000e007343 */ /* 0x028fea0003c00000 */
.L_x_10122:
[----:B------:R-:W-:Y:S05]  /*1be0*/  BSYNC B6 ;  /* 0x0000000000067941 */ /* 0x000fea0003800000 */
.L_x_10121:
        /* <DEDUP_REMOVED lines=20> */
.L_x_10124:
[----:B------:R-:W-:Y:S05]  /*1d30*/  BSYNC B6 ;  /* 0x0000000000067941 */ /* 0x000fea0003800000 */
.L_x_10123:
[----:B------:R-:W-:Y:S01]  /*1d40*/  ULDC.64 UR4, c[0x0][0x9f8] ;  /* 0x00027e0000047ab9 */ /* 0x000fe20000000a00 */
[----:B------:R-:W-:Y:S01]  /*1d50*/  ULDC.64 UR6, c[0x0][0x208] ;  /* 0x0000820000067ab9 */ /* 0x000fe20000000a00 */
[----:B------:R-:W-:Y:S01]  /*1d60*/  ISETP.NE.U32.AND P0, PT, RZ, UR4, PT ;  /* 0x00000004ff007c0c */ /* 0x000fe2000bf05070 */
[----:B------:R-:W2:Y:S01]  /*1d70*/  LDC R0, c[0x0][0x428] ;  /* 0x00010a00ff007b82 */ /* 0x000ea20000000800 */
[----:B------:R-:W-:Y:S01]  /*1d80*/  IMAD.MOV.U32 R3, RZ, RZ, R28 ;  /* 0x000000ffff037224 */ /* 0x000fe200078e001c */
[----:B------:R-:W3:Y:S01]  /*1d90*/  LDL R34, [R1+0x2c] ;  /* 0x00002c0001227983 */ /* 0x000ee20000100800 */
[----:B------:R-:W-:Y:S01]  /*1da0*/  ISETP.NE.AND.EX P0, PT, RZ, UR5, PT, P0 ;  /* 0x00000005ff007c0c */ /* 0x000fe2000bf05300 */
[----:B------:R-:W-:Y:S02]  /*1db0*/  IMAD.IADD R73, R73, 0x1, R24 ;  /* 0x0000000149497824 */ /* 0x000fe400078e0218 */
[----:B------:R-:W4:Y:S02]  /*1dc0*/  LDL R33, [R1+0x34] ;  /* 0x0000340001217983 */ /* 0x000f240000100800 */
[----:B------:R-:W1:Y:S02]  /*1dd0*/  LDC R101, c[0x0][0x3d4] ;  /* 0x0000f500ff657b82 */ /* 0x000e640000000800 */
[----:B------:R-:W4:Y:S06]  /*1de0*/  LDL R32, [R1+0x30] ;  /* 0x0000300001207983 */ /* 0x000f2c0000100800 */
[----:B------:R-:W-:Y:S01]  /*1df0*/  @P0 IADD3 R4, P1, R25, UR4, RZ ;  /* 0x0000000419040c10 */ /* 0x000fe2000ff3e0ff */
[----:B------:R-:W1:Y:S01]  /*1e00*/  LDC.64 R64, c[0x0][0x3e8] ;  /* 0x0000fa00ff407b82 */ /* 0x000e620000000a00 */
[----:B------:R-:W-:-:S07]  /*1e10*/  SHF.R.S32.HI R7, RZ, 0x1f, R73 ;  /* 0x0000001fff077819 */ /* 0x000fce0000011449 */
[----:B------:R-:W1:Y:S01]  /*1e20*/  LDC.64 R70, c[0x0][0x3d8] ;  /* 0x0000f600ff467b82 */ /* 0x000e620000000a00 */
[----:B------:R-:W-:Y:S01]  /*1e30*/  @P0 IADD3.X R5, R26, UR5, RZ, P1, !PT ;  /* 0x000000051a050c10 */ /* 0x000fe20008ffe4ff */
[----:B------:R-:W-:Y:S01]  /*1e40*/  ULDC.64 UR4, c[0x0][0x2f8] ;  /* 0x0000be0000047ab9 */ /* 0x000fe20000000a00 */
[----:B------:R-:W-:Y:S01]  /*1e50*/  VIADD R31, R147, 0x20 ;  /* 0x00000020931f7836 */ /* 0x000fe20000000000 */
[----:B------:R-:W3:Y:S04]  /*1e60*/  LDL.LU R30, [R1] ;  /* 0x00000000011e7983 */ /* 0x000ee80000300800 */
[----:B------:R0:W4:Y:S01]  /*1e70*/  @P0 LDG.E R19, desc[UR6][R4.64] ;  /* 0x0000000604130981 */ /* 0x000122000c1e1900 */
[----:B--2---:R-:W-:Y:S01]  /*1e80*/  ISETP.NE.AND P0, PT, R0, 0x1, PT ;  /* 0x000000010000780c */ /* 0x004fe20003f05270 */
[----:B------:R-:W2:Y:S01]  /*1e90*/  LDC.64 R26, c[0x0][0x2f0] ;  /* 0x0000bc00ff1a7b82 */ /* 0x000ea20000000a00 */
[----:B------:R-:W-:-:S11]  /*1ea0*/  ULDC.64 UR6, c[0x0][0xa08] ;  /* 0x0002820000067ab9 */ /* 0x000fd60000000a00 */
[----:B------:R-:W1:Y:S08]  /*1eb0*/  @P0 LDC R0, c[0x0][0x42c] ;  /* 0x00010b00ff000b82 */ /* 0x000e700000000800 */
[----:B------:R-:W1:Y:S01]  /*1ec0*/  @P0 LDC R9, c[0x0][0x430] ;  /* 0x00010c00ff090b82 */ /* 0x000e620000000800 */
[-C--:B--2---:R-:W-:Y:S02]  /*1ed0*/  IMAD R6, R7, R26.reuse, RZ ;  /* 0x0000001a07067224 */ /* 0x084fe400078e02ff */
[----:B0-----:R-:W-:-:S04]  /*1ee0*/  IMAD.WIDE.U32 R4, R73, R26, RZ ;  /* 0x0000001a49047225 */ /* 0x001fc800078e00ff */
[----:B-1----:R-:W-:Y:S02]  /*1ef0*/  @P0 IMAD.HI.U32 R0, R28, R0, RZ ;  /* 0x000000001c000227 */ /* 0x002fe400078e00ff */
[----:B------:R-:W0:Y:S03]  /*1f00*/  S2R R28, SR_TID.X ;  /* 0x00000000001c7919 */ /* 0x000e260000002100 */
[----:B------:R-:W-:Y:S01]  /*1f10*/  @P0 SHF.R.U32.HI R3, RZ, R9, R0 ;  /* 0x00000009ff030219 */ /* 0x000fe20000011600 */
        /* <DEDUP_REMOVED lines=8> */
[----:B------:R-:W-:Y:S01]  /*1fa0*/  ULDC.64 UR4, c[0x0][0x300] ;  /* 0x0000c00000047ab9 */ /* 0x000fe20000000a00 */
[----:B0-----:R-:W-:Y:S02]  /*1fb0*/  SHF.R.U32.HI R29, RZ, 0x7, R28 ;  /* 0x00000007ff1d7819 */ /* 0x001fe4000001161c */
[----:B------:R-:W-:Y:S02]  /*1fc0*/  IMAD.IADD R21, R5, 0x1, R21 ;  /* 0x0000000105157824 */ /* 0x000fe400078e0215 */
[----:B------:R-:W-:Y:S01]  /*1fd0*/  ISETP.NE.AND P6, PT, R29, 0x1, PT ;  /* 0x000000011d00780c */ /* 0x000fe20003fc5270 */
[----:B------:R-:W-:Y:S01]  /*1fe0*/  IMAD.MOV.U32 R20, RZ, RZ, R4 ;  /* 0x000000ffff147224 */ /* 0x000fe200078e0004 */
[--C-:B------:R-:W-:Y:S01]  /*1ff0*/  SHF.R.S32.HI R5, RZ, 0x1f, R147.reuse ;  /* 0x0000001fff057819 */ /* 0x100fe20000011493 */
[----:B------:R-:W-:Y:S01]  /*2000*/  IMAD.MOV.U32 R4, RZ, RZ, R147 ;  /* 0x000000ffff047224 */ /* 0x000fe200078e0093 */
[----:B------:R-:W-:-:S02]  /*2010*/  SHF.R.S32.HI R28, RZ, 0x1f, R148 ;  /* 0x0000001fff1c7819 */ /* 0x000fc40000011494 */
[----:B------:R-:W-:Y:S01]  /*2020*/  ISETP.GE.AND P2, PT, R31, R101, PT ;  /* 0x000000651f00720c */ /* 0x000fe20003f46270 */
[----:B------:R-:W-:-:S04]  /*2030*/  IMAD.WIDE.U32 R60, R148, R64, R4 ;  /* 0x00000040943c7225 */ /* 0x000fc800078e0004 */
[----:B------:R-:W-:-:S04]  /*2040*/  IMAD.WIDE.U32 R66, R148, R70, R4 ;  /* 0x0000004694427225 */ /* 0x000fc800078e0004 */
[----:B------:R-:W-:Y:S01]  /*2050*/  IMAD.MOV.U32 R12, RZ, RZ, R144 ;  /* 0x000000ffff0c7224 */ /* 0x000fe200078e0090 */
[----:B----4-:R-:W-:-:S04]  /*2060*/  SHF.R.S32.HI R0, RZ, 0x1f, R19 ;  /* 0x0000001fff007819 */ /* 0x010fc80000011413 */
[----:B------:R-:W-:Y:S02]  /*2070*/  SEL R14, R0, RZ, !P0 ;  /* 0x000000ff000e7207 */ /* 0x000fe40004000000 */
[----:B------:R-:W-:-:S03]  /*2080*/  SEL R25, R19, RZ, !P0 ;  /* 0x000000ff13197207 */ /* 0x000fc60004000000 */
[----:B------:R-:W-:Y:S02]  /*2090*/  IMAD R0, R14, UR4, RZ ;  /* 0x000000040e007c24 */ /* 0x000fe4000f8e02ff */
[----:B------:R-:W-:-:S04]  /*20a0*/  IMAD.WIDE.U32 R20, R25, UR4, R20 ;  /* 0x0000000419147c25 */ /* 0x000fc8000f8e0014 */
[----:B------:R-:W-:Y:S01]  /*20b0*/  IMAD R13, R25, UR5, R0 ;  /* 0x00000005190d7c24 */ /* 0x000fe2000f8e0200 */
[----:B------:R-:W-:Y:S05]  /*20c0*/  @!P6 WARPSYNC.ALL ;  /* 0x000000000000e948 */ /* 0x000fea0003800000 */
[----:B------:R-:W-:Y:S01]  /*20d0*/  ULDC.64 UR4, c[0x0][0x320] ;  /* 0x0000c80000047ab9 */ /* 0x000fe20000000a00 */
[----:B------:R-:W-:Y:S01]  /*20e0*/  VIADD R35, R147, 0x10 ;  /* 0x0000001093237836 */ /* 0x000fe20000000000 */
[----:B------:R-:W-:Y:S01]  /*20f0*/  ULDC.64 UR6, c[0x0][0x328] ;  /* 0x0000ca0000067ab9 */ /* 0x000fe20000000a00 */
[----:B------:R-:W-:Y:S02]  /*2100*/  IMAD R0, R8, UR4, RZ ;  /* 0x0000000408007c24 */ /* 0x000fe4000f8e02ff */
[----:B------:R-:W-:Y:S01]  /*2110*/  IMAD.WIDE.U32 R10, R3, UR4, R4 ;  /* 0x00000004030a7c25 */ /* 0x000fe2000f8e0004 */
[----:B------:R-:W-:-:S03]  /*2120*/  ULDC UR4, c[0x0][0x2e4] ;  /* 0x0000b90000047ab9 */ /* 0x000fc60000000800 */
[----:B------:R-:W-:Y:S02]  /*2130*/  IMAD R3, R3, UR5, R0 ;  /* 0x0000000503037c24 */ /* 0x000fe4000f8e0200 */
[-C--:B------:R-:W-:Y:S01]  /*2140*/  IMAD R0, R28, R26.reuse, RZ ;  /* 0x0000001a1c007224 */ /* 0x080fe200078e02ff */
[----:B------:R-:W-:Y:S01]  /*2150*/  ISETP.GE.AND P0, PT, R147, UR4, PT ;  /* 0x0000000493007c0c */ /* 0x000fe2000bf06270 */
[----:B------:R-:W-:Y:S01]  /*2160*/  IMAD.WIDE.U32 R8, R148, R26, R4 ;  /* 0x0000001a94087225 */ /* 0x000fe200078e0004 */
[----:B------:R-:W-:-:S03]  /*2170*/  SEL R5, R101, RZ, P2 ;  /* 0x000000ff65057207 */ /* 0x000fc60001000000 */
[C---:B------:R-:W-:Y:S02]  /*2180*/  IMAD R15, R148.reuse, R27, R0 ;  /* 0x0000001b940f7224 */ /* 0x040fe400078e0200 */
[----:B------:R-:W-:Y:S01]  /*2190*/  IMAD.IADD R0, R21, 0x1, R13 ;  /* 0x0000000115007824 */ /* 0x000fe200078e020d */
[----:B------:R-:W-:Y:S01]  /*21a0*/  SHF.R.S32.HI R13, RZ, 0x1f, R144 ;  /* 0x0000001fff0d7819 */ /* 0x000fe20000011490 */
[----:B------:R-:W-:Y:S01]  /*21b0*/  IMAD.IADD R11, R11, 0x1, R3 ;  /* 0x000000010b0b7824 */ /* 0x000fe200078e0203 */
[----:B------:R-:W-:Y:S02]  /*21c0*/  SEL R3, RZ, 0x1, P0 ;  /* 0x00000001ff037807 */ /* 0x000fe40000000000 */
[----:B------:R-:W-:Y:S01]  /*21d0*/  ISETP.GE.AND P0, PT, R31, UR4, PT ;  /* 0x000000041f007c0c */ /* 0x000fe2000bf06270 */
[----:B------:R-:W-:-:S04]  /*21e0*/  IMAD.WIDE.U32 R62, R148, R64, R12 ;  /* 0x00000040943e7225 */ /* 0x000fc800078e000c */
[----:B------:R-:W-:-:S04]  /*21f0*/  IMAD.WIDE.U32 R68, R148, R70, R12 ;  /* 0x0000004694447225 */ /* 0x000fc800078e000c */
[----:B------:R-:W-:Y:S02]  /*2200*/  IMAD.IADD R12, R31, 0x1, R5 ;  /* 0x000000011f0c7824 */ /* 0x000fe400078e0205 */
[----:B------:R-:W2:Y:S01]  /*2210*/  LDL R31, [R1+0x84] ;  /* 0x00008400011f7983 */ /* 0x000ea20000100800 */
[----:B------:R-:W-:-:S04]  /*2220*/  ISETP.GE.AND P1, PT, R35, UR4, PT ;  /* 0x0000000423007c0c */ /* 0x000fc8000bf26270 */
[----:B------:R-:W-:Y:S01]  /*2230*/  SEL R6, RZ, 0xffffffff, P1 ;  /* 0xffffffffff067807 */ /* 0x000fe20000800000 */
[----:B------:R-:W-:Y:S01]  /*2240*/  VIADD R100, R147, 0x30 ;  /* 0x0000003093647836 */ /* 0x000fe20000000000 */
[----:B------:R-:W-:-:S03]  /*2250*/  IADD3 R81, P1, R20, R8, RZ ;  /* 0x0000000814517210 */ /* 0x000fc60007f3e0ff */
[----:B------:R-:W-:Y:S01]  /*2260*/  IMAD.SHL.U32 R6, R6, 0x2, RZ ;  /* 0x0000000206067824 */ /* 0x000fe200078e00ff */
[----:B------:R-:W-:Y:S01]  /*2270*/  IADD3.X R80, R0, R9, R15, P1, !PT ;  /* 0x0000000900507210 */ /* 0x000fe20000ffe40f */
[----:B------:R-:W-:Y:S01]  /*2280*/  VIADD R98, R147, 0x40 ;  /* 0x0000004093627836 */ /* 0x000fe20000000000 */
[----:B------:R-:W-:Y:S02]  /*2290*/  ISETP.GE.AND P1, PT, R100, UR4, PT ;  /* 0x0000000464007c0c */ /* 0x000fe4000bf26270 */
[----:B------:R-:W-:Y:S01]  /*22a0*/  LOP3.LUT R3, R6, 0x2, R3, 0xe2, !PT ;  /* 0x0000000206037812 */ /* 0x000fe200078ee203 */
[----:B------:R-:W-:Y:S01]  /*22b0*/  IMAD R6, R28, R64, RZ ;  /* 0x000000401c067224 */ /* 0x000fe200078e02ff */
[----:B------:R-:W-:-:S03]  /*22c0*/  SEL R8, RZ, 0x8, P1 ;  /* 0x00000008ff087807 */ /* 0x000fc60000800000 */
[----:B------:R-:W-:Y:S01]  /*22d0*/  IMAD R15, R148, R65, R6 ;  /* 0x00000041940f7224 */ /* 0x000fe200078e0206 */
[----:B------:R-:W-:Y:S02]  /*22e0*/  SEL R6, RZ, 0x4, P0 ;  /* 0x00000004ff067807 */ /* 0x000fe40000000000 */
[----:B------:R-:W-:Y:S01]  /*22f0*/  ISETP.GE.AND P0, PT, R98, UR4, PT ;  /* 0x0000000462007c0c */ /* 0x000fe2000bf06270 */
[----:B------:R-:W-:Y:S01]  /*2300*/  IMAD R9, R14, UR6, RZ ;  /* 0x000000060e097c24 */ /* 0x000fe2000f8e02ff */
[----:B------:R-:W-:Y:S02]  /*2310*/  LOP3.LUT R3, R8, R3, R6, 0xfe, !PT ;  /* 0x0000000308037212 */ /* 0x000fe400078efe06 */
[----:B------:R-:W-:Y:S01]  /*2320*/  SEL R6, RZ, 0x10, P0 ;  /* 0x00000010ff067807 */ /* 0x000fe20000000000 */
[----:B------:R-:W-:Y:S01]  /*2330*/  IMAD R9, R25, UR7, R9 ;  /* 0x0000000719097c24 */ /* 0x000fe2000f8e0209 */
[----:B------:R-:W-:Y:S01]  /*2340*/  ISETP.GE.AND P0, PT, R147, R101, PT ;  /* 0x000000659300720c */ /* 0x000fe20003f06270 */
[----:B------:R-:W-:Y:S01]  /*2350*/  IMAD.WIDE.U32 R24, R25, UR6, R10 ;  /* 0x0000000619187c25 */ /* 0x000fe2000f8e000a */
[----:B------:R-:W-:-:S02]  /*2360*/  LOP3.LUT R10, R3, R6, RZ, 0xfc, !PT ;  /* 0x00000006030a7212 */ /* 0x000fc400078efcff */
[----:B------:R-:W-:Y:S01]  /*2370*/  ISETP.GE.AND P1, PT, R35, R101, PT ;  /* 0x000000652300720c */ /* 0x000fe20003f26270 */
[----:B------:R-:W-:Y:S01]  /*2380*/  IMAD R3, R28, R70, RZ ;  /* 0x000000461c037224 */ /* 0x000fe200078e02ff */
[----:B------:R-:W-:-:S03]  /*2390*/  SEL R4, R101, RZ, P0 ;  /* 0x000000ff65047207 */ /* 0x000fc60000000000 */
[----:B------:R-:W-:Y:S01]  /*23a0*/  IMAD R11, R148, R71, R3 ;  /* 0x00000047940b7224 */ /* 0x000fe200078e0203 */
[----:B------:R-:W-:Y:S01]  /*23b0*/  SEL R3, R101, RZ, P1 ;  /* 0x000000ff65037207 */ /* 0x000fe20000800000 */
[----:B------:R-:W-:Y:S01]  /*23c0*/  IMAD.IADD R4, R147, 0x1, R4 ;  /* 0x0000000193047824 */ /* 0x000fe200078e0204 */
[----:B---3--:R-:W-:-:S03]  /*23d0*/  LOP3.LUT R30, R30, 0xfffffffe, RZ, 0xc0, !PT ;  /* 0xfffffffe1e1e7812 */ /* 0x008fc600078ec0ff */
[----:B------:R-:W-:Y:S01]  /*23e0*/  IMAD.IADD R8, R35, 0x1, R3 ;  /* 0x0000000123087824 */ /* 0x000fe200078e0203 */
[----:B------:R-:W-:Y:S01]  /*23f0*/  SHF.R.S32.HI R5, RZ, 0x1f, R4 ;  /* 0x0000001fff057819 */ /* 0x000fe20000011404 */
[----:B------:R-:W-:Y:S01]  /*2400*/  IMAD.IADD R67, R67, 0x1, R11 ;  /* 0x0000000143437824 */ /* 0x000fe200078e020b */
[----:B------:R-:W-:Y:S01]  /*2410*/  @P2 LOP3.LUT R30, R30, 0x1, RZ, 0xfc, !PT ;  /* 0x000000011e1e2812 */ /* 0x000fe200078efcff */
[----:B------:R-:W-:Y:S01]  /*2420*/  IMAD.IADD R69, R11, 0x1, R69 ;  /* 0x000000010b457824 */ /* 0x000fe200078e0245 */
[----:B------:R-:W-:Y:S02]  /*2430*/  SHF.R.S32.HI R11, RZ, 0x1f, R8 ;  /* 0x0000001fff0b7819 */ /* 0x000fe40000011408 */
[CC--:B------:R-:W-:Y:S02]  /*2440*/  LEA.HI R6, R5.reuse, R4.reuse, RZ, 0x5 ;  /* 0x0000000405067211 */ /* 0x0c0fe400078f28ff */
[----:B------:R-:W-:Y:S02]  /*2450*/  LEA.HI R3, R5, R4, RZ, 0x3 ;  /* 0x0000000405037211 */ /* 0x000fe400078f18ff */
[----:B------:R-:W-:-:S02]  /*2460*/  LOP3.LUT R30, R30, 0xfffffffd, RZ, 0xc0, !PT ;  /* 0xfffffffd1e1e7812 */ /* 0x000fc400078ec0ff */
[----:B------:R-:W-:Y:S02]  /*2470*/  SHF.R.S32.HI R13, RZ, 0x1f, R12 ;  /* 0x0000001fff0d7819 */ /* 0x000fe4000001140c */
[CC--:B------:R-:W-:Y:S02]  /*2480*/  LEA.HI R4, R11.reuse, R8.reuse, RZ, 0x3 ;  /* 0x000000080b047211 */ /* 0x0c0fe400078f18ff */
[----:B------:R-:W-:Y:S02]  /*2490*/  LEA.HI R11, R11, R8, RZ, 0x5 ;  /* 0x000000080b0b7211 */ /* 0x000fe400078f28ff */
[----:B------:R-:W-:Y:S02]  /*24a0*/  SHF.R.S32.HI R8, RZ, 0x5, R6 ;  /* 0x00000005ff087819 */ /* 0x000fe40000011406 */
[----:B------:R-:W-:Y:S02]  /*24b0*/  LOP3.LUT R6, R34, 0x18, R3, 0xf8, !PT ;  /* 0x0000001822067812 */ /* 0x000fe400078ef803 */
[----:B------:R-:W-:-:S02]  /*24c0*/  LEA.HI R5, R13, R12, RZ, 0x3 ;  /* 0x0000000c0d057211 */ /* 0x000fc400078f18ff */
[----:B------:R-:W-:Y:S02]  /*24d0*/  LEA.HI R12, R13, R12, RZ, 0x5 ;  /* 0x0000000c0d0c7211 */ /* 0x000fe400078f28ff */
[----:B------:R-:W-:Y:S01]  /*24e0*/  SHF.R.S32.HI R13, RZ, 0x5, R11 ;  /* 0x00000005ff0d7819 */ /* 0x000fe2000001140b */
[----:B------:R-:W-:Y:S01]  /*24f0*/  IMAD R8, R8, 0x1200, R33 ;  /* 0x0000120008087824 */ /* 0x000fe200078e0221 */
[-C--:B------:R-:W-:Y:S01]  /*2500*/  LOP3.LUT R11, R6, R32.reuse, RZ, 0x3c, !PT ;  /* 0x00000020060b7212 */ /* 0x080fe200078e3cff */
[----:B------:R-:W-:Y:S01]  /*2510*/  IMAD.IADD R61, R61, 0x1, R15 ;  /* 0x000000013d3d7824 */ /* 0x000fe200078e020f */
[----:B------:R-:W-:Y:S01]  /*2520*/  IADD3 R72, P2, R148, R73, RZ ;  /* 0x0000004994487210 */ /* 0x000fe20007f5e0ff */
[----:B------:R-:W-:Y:S01]  /*2530*/  IMAD.IADD R63, R15, 0x1, R63 ;  /* 0x000000010f3f7824 */ /* 0x000fe200078e023f */
[----:B------:R-:W-:Y:S01]  /*2540*/  SHF.R.S32.HI R15, RZ, 0x5, R12 ;  /* 0x00000005ff0f7819 */ /* 0x000fe2000001140c */
[----:B------:R-:W-:Y:S01]  /*2550*/  VIADD R97, R147, 0x50 ;  /* 0x0000005093617836 */ /* 0x000fe20000000000 */
[----:B-----5:R-:W-:Y:S01]  /*2560*/  SHF.R.S32.HI R19, RZ, 0x1f, R102 ;  /* 0x0000001fff137819 */ /* 0x020fe20000011466 */
[----:B------:R-:W-:Y:S01]  /*2570*/  IMAD.IADD R96, R8, 0x1, R11 ;  /* 0x0000000108607824 */ /* 0x000fe200078e020b */
[C---:B------:R-:W-:Y:S01]  /*2580*/  LOP3.LUT R12, R34.reuse, 0x18, R4, 0xf8, !PT ;  /* 0x00000018220c7812 */ /* 0x040fe200078ef804 */
[----:B------:R-:W-:Y:S01]  /*2590*/  IMAD R11, R27, 0x90, RZ ;  /* 0x000000901b0b7824 */ /* 0x000fe200078e02ff */
[----:B------:R-:W-:Y:S01]  /*25a0*/  LOP3.LUT R14, R34, 0x18, R5, 0xf8, !PT ;  /* 0x00000018220e7812 */ /* 0x000fe200078ef805 */
[----:B------:R-:W-:Y:S01]  /*25b0*/  IMAD.WIDE.U32 R26, R26, 0x90, RZ ;  /* 0x000000901a1a7825 */ /* 0x000fe200078e00ff */
[----:B------:R-:W-:-:S03]  /*25c0*/  LOP3.LUT R12, R12, R32, RZ, 0x3c, !PT ;  /* 0x000000200c0c7212 */ /* 0x000fc600078e3cff */
[----:B------:R-:W-:Y:S01]  /*25d0*/  IMAD.X R73, R28, 0x1, R7, P2 ;  /* 0x000000011c497824 */ /* 0x000fe200010e0607 */
[----:B------:R-:W-:Y:S01]  /*25e0*/  ISETP.GE.AND P2, PT, R97, UR4, PT ;  /* 0x0000000461007c0c */ /* 0x000fe2000bf46270 */
[--C-:B------:R-:W-:Y:S01]  /*25f0*/  IMAD R13, R13, 0x1200, R33.reuse ;  /* 0x000012000d0d7824 */ /* 0x100fe200078e0221 */
[----:B------:R-:W-:Y:S01]  /*2600*/  LOP3.LUT R14, R14, R32, RZ, 0x3c, !PT ;  /* 0x000000200e0e7212 */ /* 0x000fe200078e3cff */
[C---:B------:R-:W-:Y:S02]  /*2610*/  IMAD R6, R19.reuse, R64, RZ ;  /* 0x0000004013067224 */ /* 0x040fe400078e02ff */
[----:B------:R-:W-:Y:S02]  /*2620*/  IMAD R19, R19, R70, RZ ;  /* 0x0000004613137224 */ /* 0x000fe400078e02ff */
[----:B------:R-:W-:Y:S02]  /*2630*/  IMAD R15, R15, 0x1200, R33 ;  /* 0x000012000f0f7824 */ /* 0x000fe400078e0221 */
[----:B------:R-:W-:Y:S01]  /*2640*/  IMAD.IADD R82, R27, 0x1, R11 ;  /* 0x000000011b527824 */ /* 0x000fe200078e020b */
[----:B------:R-:W-:Y:S01]  /*2650*/  SEL R11, RZ, 0x20, P2 ;  /* 0x00000020ff0b7807 */ /* 0x000fe20001000000 */
[----:B------:R-:W-:-:S02]  /*2660*/  IMAD.IADD R95, R13, 0x1, R12 ;  /* 0x000000010d5f7824 */ /* 0x000fc400078e020c */
[C---:B------:R-:W-:Y:S02]  /*2670*/  IMAD R19, R102.reuse, R71, R19 ;  /* 0x0000004766137224 */ /* 0x040fe400078e0213 */
[----:B------:R-:W-:Y:S02]  /*2680*/  IMAD R13, R71, 0x90, RZ ;  /* 0x00000090470d7824 */ /* 0x000fe400078e02ff */
[----:B------:R-:W-:Y:S01]  /*2690*/  IMAD.WIDE.U32 R66, R102, R70, R66 ;  /* 0x0000004666427225 */ /* 0x000fe200078e0042 */
[----:B------:R-:W-:-:S03]  /*26a0*/  LOP3.LUT R7, R4, 0xfffffff8, RZ, 0xc0, !PT ;  /* 0xfffffff804077812 */ /* 0x000fc600078ec0ff */
[----:B------:R-:W-:Y:S01]  /*26b0*/  IMAD.WIDE.U32 R68, R102, R70, R68 ;  /* 0x0000004666447225 */ /* 0x000fe200078e0044 */
[----:B------:R-:W-:-:S03]  /*26c0*/  LOP3.LUT R8, R5, 0xfffffff8, RZ, 0xc0, !PT ;  /* 0xfffffff805087812 */ /* 0x000fc600078ec0ff */
[----:B------:R-:W-:Y:S01]  /*26d0*/  IMAD.IADD R94, R15, 0x1, R14 ;  /* 0x000000010f5e7824 */ /* 0x000fe200078e020e */
[----:B------:R-:W-:Y:S01]  /*26e0*/  LOP3.LUT R14, R10, R11, RZ, 0xfc, !PT ;  /* 0x0000000b0a0e7212 */ /* 0x000fe200078efcff */
[----:B------:R-:W-:-:S04]  /*26f0*/  IMAD.WIDE.U32 R70, R70, 0x90, RZ ;  /* 0x0000009046467825 */ /* 0x000fc800078e00ff */
[C---:B------:R-:W-:Y:S01]  /*2700*/  IMAD R75, R102.reuse, R65, R6 ;  /* 0x00000041664b7224 */ /* 0x040fe200078e0206 */
[----:B------:R-:W-:Y:S01]  /*2710*/  LOP3.LUT R6, R3, 0xfffffff8, RZ, 0xc0, !PT ;  /* 0xfffffff803067812 */ /* 0x000fe200078ec0ff */
[----:B------:R-:W-:Y:S02]  /*2720*/  IMAD R83, R65, 0x90, RZ ;  /* 0x0000009041537824 */ /* 0x000fe400078e02ff */
[----:B------:R-:W-:-:S04]  /*2730*/  IMAD.WIDE.U32 R60, R102, R64, R60 ;  /* 0x00000040663c7225 */ /* 0x000fc800078e003c */
[----:B------:R-:W-:Y:S01]  /*2740*/  IMAD.WIDE.U32 R62, R102, R64, R62 ;  /* 0x00000040663e7225 */ /* 0x000fe200078e003e */
[----:B------:R-:W-:-:S03]  /*2750*/  LOP3.LUT R11, R14, 0x4, RZ, 0xc0, !PT ;  /* 0x000000040e0b7812 */ /* 0x000fc600078ec0ff */
[----:B------:R-:W-:Y:S01]  /*2760*/  IMAD.WIDE.U32 R64, R64, 0x90, RZ ;  /* 0x0000009040407825 */ /* 0x000fe200078e00ff */
[----:B------:R-:W-:-:S03]  /*2770*/  LOP3.LUT R12, R14, 0x8, RZ, 0xc0, !PT ;  /* 0x000000080e0c7812 */ /* 0x000fc600078ec0ff */
[----:B------:R-:W-:Y:S01]  /*2780*/  IMAD.IADD R78, R25, 0x1, R9 ;  /* 0x00000001194e7824 */ /* 0x000fe200078e0209 */
[----:B------:R-:W-:Y:S01]  /*2790*/  LOP3.LUT R9, R10, 0x1, RZ, 0xc0, !PT ;  /* 0x000000010a097812 */ /* 0x000fe200078ec0ff */
[----:B------:R-:W-:Y:S01]  /*27a0*/  IMAD.IADD R84, R71, 0x1, R13 ;  /* 0x0000000147547824 */ /* 0x000fe200078e020d */
[C---:B------:R-:W-:Y:S01]  /*27b0*/  LOP3.LUT R10, R14.reuse, 0x2, RZ, 0xc0, !PT ;  /* 0x000000020e0a7812 */ /* 0x040fe200078ec0ff */
[----:B------:R-:W-:Y:S01]  /*27c0*/  IMAD.IADD R77, R61, 0x1, R75 ;  /* 0x000000013d4d7824 */ /* 0x000fe200078e024b */
[C---:B------:R-:W-:Y:S01]  /*27d0*/  LOP3.LUT R13, R14.reuse, 0x10, RZ, 0xc0, !PT ;  /* 0x000000100e0d7812 */ /* 0x040fe200078ec0ff */
[----:B------:R-:W-:Y:S01]  /*27e0*/  VIADD R105, R29, 0x8 ;  /* 0x000000081d697836 */ /* 0x000fe20000000000 */
[----:B------:R-:W-:Y:S01]  /*27f0*/  SHF.R.S32.HI R93, RZ, 0x1f, R6 ;  /* 0x0000001fff5d7819 */ /* 0x000fe20000011406 */
[----:B------:R-:W-:Y:S01]  /*2800*/  IMAD.SHL.U32 R103, R101, 0x2, RZ ;  /* 0x0000000265677824 */ /* 0x000fe200078e00ff */
[----:B------:R-:W-:Y:S01]  /*2810*/  SHF.R.S32.HI R92, RZ, 0x1f, R7 ;  /* 0x0000001fff5c7819 */ /* 0x000fe20000011407 */
[----:B------:R-:W-:Y:S01]  /*2820*/  IMAD.IADD R83, R65, 0x1, R83 ;  /* 0x0000000141537824 */ /* 0x000fe200078e0253 */
[----:B------:R-:W-:Y:S01]  /*2830*/  SHF.R.S32.HI R87, RZ, 0x1f, R8 ;  /* 0x0000001fff577819 */ /* 0x000fe20000011408 */
[----:B------:R-:W-:Y:S01]  /*2840*/  IMAD.IADD R75, R75, 0x1, R63 ;  /* 0x000000014b4b7824 */ /* 0x000fe200078e023f */
[----:B------:R-:W-:Y:S01]  /*2850*/  LOP3.LUT R14, R14, 0x20, RZ, 0xc0, !PT ;  /* 0x000000200e0e7812 */ /* 0x000fe200078ec0ff */
[----:B------:R-:W-:-:S02]  /*2860*/  IMAD.IADD R76, R67, 0x1, R19 ;  /* 0x00000001434c7824 */ /* 0x000fc400078e0213 */
[----:B------:R-:W-:Y:S01]  /*2870*/  IMAD.IADD R74, R19, 0x1, R69 ;  /* 0x00000001134a7824 */ /* 0x000fe200078e0245 */
[----:B------:R-:W-:Y:S01]  /*2880*/  @!P6 BAR.SYNC.DEFER_BLOCKING 0x9, 0x100 ;  /* 0x024400000000eb1d */ /* 0x000fe20000010000 */
[----:B--2---:R-:W-:-:S13]  /*2890*/  LOP3.LUT P3, RZ, R31, 0x2, RZ, 0xc0, !PT ;  /* 0x000000021fff7812 */ /* 0x004fda000786c0ff */
[----:B------:R-:W-:-:S05]  /*28a0*/  @P3 LOP3.LUT R30, R30, 0x2, RZ, 0xfc, !PT ;  /* 0x000000021e1e3812 */ /* 0x000fca00078efcff */
[----:B------:R0:W-:Y:S02]  /*28b0*/  STL [R1], R30 ;  /* 0x0000001e01007387 */ /* 0x0001e40000100800 */
.L_x_10180:
[----:B--2---:R-:W2:Y:S01]  /*28c0*/  LDL R15, [R1] ;  /* 0x00000000010f7983 */ /* 0x004ea20000100800 */
[----:B-1----:R-:W1:Y:S03]  /*28d0*/  LDC.64 R88, c[0x0][0x2d8] ;  /* 0x0000b600ff587b82 */ /* 0x002e660000000a00 */
[----:B---3--:R-:W3:Y:S01]  /*28e0*/  LDL R19, [R1+0x5c] ;  /* 0x00005c0001137983 */ /* 0x008ee20000100800 */
[----:B------:R-:W-:Y:S01]  /*28f0*/  VIADD R17, R17, 0xffffffff ;  /* 0xffffffff11117836 */ /* 0x000fe20000000000 */
[----:B------:R-:W-:Y:S05]  /*2900*/  YIELD ;  /* 0x0000000000007946 */ /* 0x000fea0003800000 */
[----:B------:R-:W4:Y:S01]  /*2910*/  LDC R99, c[0x0][0x3d4] ;  /* 0x0000f500ff637b82 */ /* 0x000f220000000800 */
[----:B0-----:R-:W-:Y:S01]  /*2920*/  SHF.R.S32.HI R30, RZ, 0x1f, R17 ;  /* 0x0000001fff1e7819 */ /* 0x001fe20000011411 */
[----:B------:R-:W-:Y:S01]  /*2930*/  IMAD.WIDE.U32 R56, R26, R17, RZ ;  /* 0x000000111a387225 */ /* 0x000fe200078e00ff */
[----:B------:R-:W-:Y:S01]  /*2940*/  BSSY B0, `(.L_x_10125) ;  /* 0x000041f000007945 */ /* 0x000fe20003800000 */
[----:B--2---:R-:W-:-:S02]  /*2950*/  LOP3.LUT P4, RZ, R15, 0x2, RZ, 0xc0, !PT ;  /* 0x000000020fff7812 */ /* 0x004fc4000788c0ff */
[----:B------:R-:W-:Y:S02]  /*2960*/  IMAD R15, R82, R17, RZ ;  /* 0x00000011520f7224 */ /* 0x000fe400078e02ff */
[----:B---3--:R-:W-:Y:S02]  /*2970*/  IMAD R79, R145, 0x3600, R19 ;  /* 0x00003600914f7824 */ /* 0x008fe400078e0213 */
[----:B------:R-:W-:Y:S01]  /*2980*/  IMAD R91, R30, R26, R15 ;  /* 0x0000001a1e5b7224 */ /* 0x000fe200078e020f */
[----:B------:R-:W-:Y:S01]  /*2990*/  IADD3 R15, P2, R81, R56, RZ ;  /* 0x00000038510f7210 */ /* 0x000fe20007f5e0ff */
[----:B------:R-:W-:Y:S02]  /*29a0*/  VIADD R19, R79, 0x10 ;  /* 0x000000104f137836 */ /* 0x000fe40000000000 */
[----:B------:R-:W-:Y:S01]  /*29b0*/  IMAD.IADD R91, R57, 0x1, R91 ;  /* 0x00000001395b7824 */ /* 0x000fe200078e025b */
[----:B-1----:R-:W-:Y:S02]  /*29c0*/  LEA R32, P3, R15, R88, 0x1 ;  /* 0x000000580f207211 */ /* 0x002fe400078608ff */
[----:B------:R-:W-:-:S02]  /*29d0*/  @P4 VIADD R19, R79, 0xfffffff0 ;  /* 0xfffffff04f134836 */ /* 0x000fc40000000000 */
[----:B------:R-:W-:Y:S01]  /*29e0*/  IMAD.X R28, R91, 0x1, R80, P2 ;  /* 0x000000015b1c7824 */ /* 0x000fe200010e0650 */
[----:B------:R-:W-:Y:S01]  /*29f0*/  ISETP.GT.AND P2, PT, R17, R16, PT ;  /* 0x000000101100720c */ /* 0x000fe20003f44270 */
[--C-:B------:R-:W-:Y:S02]  /*2a00*/  IMAD R79, R79, 0x2, R18.reuse ;  /* 0x000000024f4f7824 */ /* 0x100fe400078e0212 */
[----:B------:R-:W-:Y:S01]  /*2a10*/  IMAD R19, R19, 0x2, R18 ;  /* 0x0000000213137824 */ /* 0x000fe200078e0212 */
[----:B------:R-:W-:Y:S02]  /*2a20*/  LEA.HI.X R33, R15, R89, R28, 0x1, P3 ;  /* 0x000000590f217211 */ /* 0x000fe400018f0c1c */
[----:B----4-:R-:W-:-:S13]  /*2a30*/  ISETP.GE.AND P3, PT, R99, 0x1, PT ;  /* 0x000000016300780c */ /* 0x010fda0003f66270 */
        /* <DEDUP_REMOVED lines=75> */
.L_x_10129:
[----:B------:R-:W-:Y:S05]  /*2ef0*/  BSYNC B1 ;  /* 0x0000000000017941 */ /* 0x000fea0003800000 */
.L_x_10128:
[----:B-----5:R-:W-:Y:S01]  /*2f00*/  IMAD.MOV.U32 R15, RZ, RZ, R34 ;  /* 0x000000ffff0f7224 */ /* 0x020fe200078e0022 */
[----:B------:R-:W-:Y:S01]  /*2f10*/  ULOP3.LUT UR4, UR60, 0x1, URZ, 0xfc, !UPT ;  /* 0x000000013c047892 */ /* 0x000fe2000f8efc3f */
        /* <DEDUP_REMOVED lines=51> */
.L_x_10130:
[----:B------:R-:W2:Y:S01]  /*3250*/  LDL R28, [R1+0x28] ;  /* 0x00002800011c7983 */ /* 0x000ea20000100800 */
[----:B------:R-:W-:Y:S01]  /*3260*/  IMAD R15, R145, 0x8, R22 ;  /* 0x00000008910f7824 */ /* 0x000fe200078e0216 */
[----:B------:R-:W-:Y:S01]  /*3270*/  BSSY B1, `(.L_x_10131) ;  /* 0x0000004000017945 */ /* 0x000fe20003800000 */
[----:B--2---:R-:W-:-:S04]  /*3280*/  SHF.L.U32 R86, R28, 0x1f, RZ ;  /* 0x0000001f1c567819 */ /* 0x004fc800000006ff */
[----:B------:R-:W0:Y:S02]  /*3290*/  SYNCS.PHASECHK.TRANS64.TRYWAIT P5, [R15+URZ+0x31c90], R86 ;  /* 0x031c90560f0075a7 */ /* 0x000e2400080a017f */
[----:B0-----:R-:W-:Y:S05]  /*32a0*/  @!P5 BRA `(.L_x_10132) ;  /* 0x000001e400d4d947 */ /* 0x001fea0003800000 */
.L_x_10377:
[----:B------:R-:W-:Y:S05]  /*32b0*/  BSYNC B1 ;  /* 0x0000000000017941 */ /* 0x000fea0003800000 */
.L_x_10131:
        /* <DEDUP_REMOVED lines=19> */
[----:B------:R-:W-:Y:S01]  /*33f0*/  PRMT R59, R109, 0x5410, R59 ;  /* 0x000054106d3b7816 */ /* 0x000fe2000000003b */
[C---:B------:R-:W-:Y:S01]  /*3400*/  FMUL.FTZ R108, R89.reuse, R54 ;  /* 0x00000036596c7220 */ /* 0x040fe20000410000 */
[----:B------:R-:W-:Y:S01]  /*3410*/  PRMT R58, R106, 0x5432, R58 ;  /* 0x000054326a3a7816 */ /* 0x000fe2000000003a */
[-C--:B------:R-:W-:Y:S02]  /*3420*/  FMUL.FTZ R89, R89, R88.reuse ;  /* 0x0000005859597220 */ /* 0x080fe40000410000 */
[C---:B------:R-:W-:Y:S01]  /*3430*/  FFMA.FTZ R29, R55.reuse, R88, -R108 ;  /* 0x00000058371d7223 */ /* 0x040fe2000001086c */
[----:B------:R-:W-:Y:S01]  /*3440*/  LOP3.LUT R108, R30, 0xffff0000, RZ, 0xc0, !PT ;  /* 0xffff00001e6c7812 */ /* 0x000fe200078ec0ff */
[----:B------:R-:W-:Y:S01]  /*3450*/  FFMA.FTZ R54, R55, R54, R89 ;  /* 0x0000003637367223 */ /* 0x000fe20000010059 */
        /* <DEDUP_REMOVED lines=10> */
[C---:B------:R-:W-:Y:S01]  /*3500*/  LOP3.LUT R88, R31.reuse, 0xffff0000, RZ, 0xc0, !PT ;  /* 0xffff00001f587812 */ /* 0x040fe200078ec0ff */
[----:B------:R-:W-:-:S03]  /*3510*/  IMAD.U32 R89, R31, 0x10000, RZ ;  /* 0x000100001f597824 */ /* 0x000fc600078e00ff */
[----:B------:R-:W-:Y:S01]  /*3520*/  F2FP.BF16.F32.PACK_AB R30, R55, R30 ;  /* 0x0000001e371e723e */ /* 0x000fe200000010ff */
[C---:B------:R-:W-:Y:S01]  /*3530*/  FMUL.FTZ R108, R88.reuse, R59 ;  /* 0x0000003b586c7220 */ /* 0x040fe20000410000 */
[----:B------:R-:W-:-:S03]  /*3540*/  FMUL.FTZ R88, R88, R58 ;  /* 0x0000003a58587220 */ /* 0x000fc60000410000 */
[C---:B------:R-:W-:Y:S01]  /*3550*/  FFMA.FTZ R31, R89.reuse, R58, -R108 ;  /* 0x0000003a591f7223 */ /* 0x040fe2000001086c */
[----:B------:R-:W-:Y:S01]  /*3560*/  FFMA.FTZ R58, R89, R59, R88 ;  /* 0x0000003b593a7223 */ /* 0x000fe20000010058 */
[C---:B------:R-:W-:Y:S01]  /*3570*/  LOP3.LUT R59, R28.reuse, 0xffff0000, RZ, 0xc0, !PT ;  /* 0xffff00001c3b7812 */ /* 0x040fe200078ec0ff */
[----:B------:R-:W-:Y:S02]  /*3580*/  IMAD.U32 R88, R53, 0x10000, RZ ;  /* 0x0001000035587824 */ /* 0x000fe400078e00ff */
[----:B------:R-:W-:Y:S01]  /*3590*/  IMAD.U32 R53, R28, 0x10000, RZ ;  /* 0x000100001c357824 */ /* 0x000fe200078e00ff */
[----:B------:R-:W-:Y:S01]  /*35a0*/  F2FP.BF16.F32.PACK_AB R31, R58, R31 ;  /* 0x0000001f3a1f723e */ /* 0x000fe200000010ff */
[C---:B------:R-:W-:Y:S01]  /*35b0*/  FMUL.FTZ R28, R59.reuse, R88 ;  /* 0x000000583b1c7220 */ /* 0x040fe20000410000 */
[----:B------:R-:W-:-:S03]  /*35c0*/  FMUL.FTZ R59, R59, R52 ;  /* 0x000000343b3b7220 */ /* 0x000fc60000410000 */
[C---:B------:R-:W-:Y:S01]  /*35d0*/  FFMA.FTZ R28, R53.reuse, R52, -R28 ;  /* 0x00000034351c7223 */ /* 0x040fe2000001081c */
[----:B------:R-:W-:-:S05]  /*35e0*/  FFMA.FTZ R59, R53, R88, R59 ;  /* 0x00000058353b7223 */ /* 0x000fca000001003b */
[----:B------:R-:W-:-:S07]  /*35f0*/  F2FP.BF16.F32.PACK_AB R28, R59, R28 ;  /* 0x0000001c3b1c723e */ /* 0x000fce00000010ff */
.L_x_10137:
[----:B------:R-:W-:Y:S05]  /*3600*/  BSYNC B2 ;  /* 0x0000000000027941 */ /* 0x000fea0003800000 */
.L_x_10136:
[----:B------:R-:W-:Y:S02]  /*3610*/  ULDC.64 UR4, c[0x0][0x208] ;  /* 0x0000820000047ab9 */ /* 0x000fe40000000a00 */
[----:B--2---:R1:W-:Y:S03]  /*3620*/  STG.E.128 desc[UR4][R32.64], R28 ;  /* 0x0000001c20007986 */ /* 0x0043e6000c101d04 */
.L_x_10135:
[----:B------:R-:W-:Y:S05]  /*3630*/  BSYNC B1 ;  /* 0x0000000000017941 */ /* 0x000fea0003800000 */
.L_x_10134:
        /* <DEDUP_REMOVED lines=8> */
[--C-:B------:R-:W-:Y:S01]  /*36c0*/  SHF.R.U64 R50, R50, 0x10, R51.reuse ;  /* 0x0000001032327819 */ /* 0x100fe20000001233 */
[----:B--2---:R-:W-:Y:S01]  /*36d0*/  IMAD.U32 R54, R30, 0x10000, RZ ;  /* 0x000100001e367824 */ /* 0x004fe200078e00ff */
[----:B------:R-:W-:Y:S01]  /*36e0*/  SHF.R.U32.HI R52, RZ, 0x10, R51 ;  /* 0x00000010ff347819 */ /* 0x000fe20000011633 */
[----:B------:R-:W-:Y:S01]  /*36f0*/  IMAD.U32 R55, R28, 0x10000, RZ ;  /* 0x000100001c377824 */ /* 0x000fe200078e00ff */
[--C-:B------:R-:W-:Y:S01]  /*3700*/  SHF.R.U64 R51, R56, 0x10, R57.reuse ;  /* 0x0000001038337819 */ /* 0x100fe20000001239 */
[----:B------:R-:W-:Y:S01]  /*3710*/  IMAD.U32 R56, R31, 0x10000, RZ ;  /* 0x000100001f387824 */ /* 0x000fe200078e00ff */
[----:B------:R-:W-:Y:S02]  /*3720*/  SHF.R.U32.HI R57, RZ, 0x10, R57 ;  /* 0x00000010ff397819 */ /* 0x000fe40000011639 */
[----:B------:R-:W-:Y:S02]  /*3730*/  PRMT R123, R123, 0x5410, R51 ;  /* 0x000054107b7b7816 */ /* 0x000fe40000000033 */
[----:B------:R-:W-:-:S02]  /*3740*/  PRMT R50, R90, 0x5432, R50 ;  /* 0x000054325a327816 */ /* 0x000fc40000000032 */
[----:B------:R-:W-:Y:S01]  /*3750*/  LOP3.LUT R53, R31, 0xffff0000, RZ, 0xc0, !PT ;  /* 0xffff00001f357812 */ /* 0x000fe200078ec0ff */
[C---:B------:R-:W-:Y:S01]  /*3760*/  IMAD.U32 R31, R29.reuse, 0x10000, RZ ;  /* 0x000100001d1f7824 */ /* 0x040fe200078e00ff */
        /* <DEDUP_REMOVED lines=9> */
[----:B------:R-:W-:Y:S01]  /*3800*/  FMUL.FTZ R29, R29, R108 ;  /* 0x0000006c1d1d7220 */ /* 0x000fe20000410000 */
[----:B------:R-:W-:Y:S01]  /*3810*/  LOP3.LUT R28, R28, 0xffff0000, RZ, 0xc0, !PT ;  /* 0xffff00001c1c7812 */ /* 0x000fe200078ec0ff */
[----:B------:R-:W-:-:S02]  /*3820*/  IMAD.U32 R57, R52, 0x10000, RZ ;  /* 0x0001000034397824 */ /* 0x000fc400078e00ff */
[C---:B------:R-:W-:Y:S01]  /*3830*/  FFMA.FTZ R88, R31.reuse, R108, -R88 ;  /* 0x0000006c1f587223 */ /* 0x040fe20000010858 */
[C---:B------:R-:W-:Y:S01]  /*3840*/  FMUL.FTZ R59, R30.reuse, R51 ;  /* 0x000000331e3b7220 */ /* 0x040fe20000410000 */
[----:B------:R-:W-:Y:S01]  /*3850*/  FFMA.FTZ R29, R31, R58, R29 ;  /* 0x0000003a1f1d7223 */ /* 0x000fe2000001001d */
[-C--:B------:R-:W-:Y:S01]  /*3860*/  FMUL.FTZ R31, R30, R57.reuse ;  /* 0x000000391e1f7220 */ /* 0x080fe20000410000 */
[----:B------:R-:W-:Y:S01]  /*3870*/  LOP3.LUT R122, R122, 0xffff0000, RZ, 0xc0, !PT ;  /* 0xffff00007a7a7812 */ /* 0x000fe200078ec0ff */
[----:B------:R-:W-:Y:S01]  /*3880*/  IMAD.U32 R50, R50, 0x10000, RZ ;  /* 0x0001000032327824 */ /* 0x000fe200078e00ff */
[----:B------:R-:W-:Y:S01]  /*3890*/  LOP3.LUT R52, R52, 0xffff0000, RZ, 0xc0, !PT ;  /* 0xffff000034347812 */ /* 0x000fe200078ec0ff */
[C---:B------:R-:W-:Y:S01]  /*38a0*/  FFMA.FTZ R59, R54.reuse, R57, -R59 ;  /* 0x00000039363b7223 */ /* 0x040fe2000001083b */
[----:B------:R-:W-:Y:S01]  /*38b0*/  FFMA.FTZ R54, R54, R51, R31 ;  /* 0x0000003336367223 */ /* 0x000fe2000001001f */
[CC--:B------:R-:W-:Y:S01]  /*38c0*/  FMUL.FTZ R30, R28.reuse, R123.reuse ;  /* 0x0000007b1c1e7220 */ /* 0x0c0fe20000410000 */
        /* <DEDUP_REMOVED lines=12> */
.L_x_10141:
[----:B------:R-:W-:Y:S05]  /*3990*/  BSYNC B2 ;  /* 0x0000000000027941 */ /* 0x000fea0003800000 */
.L_x_10140:
[----:B------:R-:W-:Y:S02]  /*39a0*/  ULDC.64 UR4, c[0x0][0x208] ;  /* 0x0000820000047ab9 */ /* 0x000fe40000000a00 */
[----:B--2---:R2:W-:Y:S03]  /*39b0*/  STG.E.128 desc[UR4][R32.64+0x20], R28 ;  /* 0x0000201c20007986 */ /* 0x0045e6000c101d04 */
.L_x_10139:
[----:B------:R-:W-:Y:S05]  /*39c0*/  BSYNC B1 ;  /* 0x0000000000017941 */ /* 0x000fea0003800000 */
.L_x_10138:
        /* <DEDUP_REMOVED lines=9> */
[--C-:B------:R-:W-:Y:S01]  /*3a60*/  SHF.R.U64 R53, R46, 0x10, R47.reuse ;  /* 0x000000102e357819 */ /* 0x100fe2000000122f */
[----:B--2---:R-:W-:Y:S01]  /*3a70*/  IMAD.U32 R46, R30, 0x10000, RZ ;  /* 0x000100001e2e7824 */ /* 0x004fe200078e00ff */
[----:B------:R-:W-:Y:S02]  /*3a80*/  SHF.R.U32.HI R50, RZ, 0x10, R47 ;  /* 0x00000010ff327819 */ /* 0x000fe4000001162f */
[----:B------:R-:W-:Y:S01]  /*3a90*/  PRMT R120, R120, 0x5410, R51 ;  /* 0x0000541078787816 */ /* 0x000fe20000000033 */
[----:B------:R-:W-:Y:S01]  /*3aa0*/  IMAD.U32 R51, R29, 0x10000, RZ ;  /* 0x000100001d337824 */ /* 0x000fe200078e00ff */
[----:B------:R-:W-:Y:S02]  /*3ab0*/  SHF.R.U32.HI R48, RZ, 0x10, R49 ;  /* 0x00000010ff307819 */ /* 0x000fe40000011631 */
[----:B------:R-:W-:-:S02]  /*3ac0*/  PRMT R118, R118, 0x5410, R53 ;  /* 0x0000541076767816 */ /* 0x000fc40000000035 */
[----:B------:R-:W-:Y:S02]  /*3ad0*/  PRMT R119, R119, 0x5410, R50 ;  /* 0x0000541077777816 */ /* 0x000fe40000000032 */
[----:B------:R-:W-:Y:S01]  /*3ae0*/  LOP3.LUT R49, R29, 0xffff0000, RZ, 0xc0, !PT ;  /* 0xffff00001d317812 */ /* 0x000fe200078ec0ff */
[----:B------:R-:W-:Y:S01]  /*3af0*/  IMAD.U32 R29, R28, 0x10000, RZ ;  /* 0x000100001c1d7824 */ /* 0x000fe200078e00ff */
        /* <DEDUP_REMOVED lines=16> */
[----:B------:R-:W-:Y:S01]  /*3c00*/  FFMA.FTZ R47, R46, R52, -R55 ;  /* 0x000000342e2f7223 */ /* 0x000fe20000010837 */
[----:B------:R-:W-:Y:S01]  /*3c10*/  LOP3.LUT R119, R119, 0xffff0000, RZ, 0xc0, !PT ;  /* 0xffff000077777812 */ /* 0x000fe200078ec0ff */
[----:B------:R-:W-:-:S02]  /*3c20*/  IMAD.U32 R118, R118, 0x10000, RZ ;  /* 0x0001000076767824 */ /* 0x000fc400078e00ff */
[----:B------:R-:W-:Y:S01]  /*3c30*/  FFMA.FTZ R46, R46, R48, R53 ;  /* 0x000000302e2e7223 */ /* 0x000fe20000010035 */
[C---:B------:R-:W-:Y:S01]  /*3c40*/  FMUL.FTZ R48, R30.reuse, R121 ;  /* 0x000000791e307220 */ /* 0x040fe20000410000 */
[----:B------:R-:W-:Y:S02]  /*3c50*/  IMAD.U32 R31, R31, 0x10000, RZ ;  /* 0x000100001f1f7824 */ /* 0x000fe400078e00ff */
        /* <DEDUP_REMOVED lines=12> */
.L_x_10145:
[----:B------:R-:W-:Y:S05]  /*3d20*/  BSYNC B2 ;  /* 0x0000000000027941 */ /* 0x000fea0003800000 */
.L_x_10144:
[----:B------:R-:W-:Y:S02]  /*3d30*/  ULDC.64 UR4, c[0x0][0x208] ;  /* 0x0000820000047ab9 */ /* 0x000fe40000000a00 */
[----:B--2---:R3:W-:Y:S03]  /*3d40*/  STG.E.128 desc[UR4][R32.64+0x40], R28 ;  /* 0x0000401c20007986 */ /* 0x0047e6000c101d04 */
.L_x_10143:
[----:B------:R-:W-:Y:S05]  /*3d50*/  BSYNC B1 ;  /* 0x0000000000017941 */ /* 0x000fea0003800000 */
.L_x_10142:
        /* <DEDUP_REMOVED lines=34> */
[----:B------:R-:W-:Y:S01]  /*3f80*/  FFMA.FTZ R50, R43, R46, -R50 ;  /* 0x0000002e2b327223 */ /* 0x000fe20000010832 */
        /* <DEDUP_REMOVED lines=18> */
.L_x_10149:
[----:B------:R-:W-:Y:S05]  /*40b0*/  BSYNC B2 ;  /* 0x0000000000027941 */ /* 0x000fea0003800000 */
.L_x_10148:
[----:B------:R-:W-:Y:S02]  /*40c0*/  ULDC.64 UR4, c[0x0][0x208] ;  /* 0x0000820000047ab9 */ /* 0x000fe40000000a00 */
[----:B--2---:R4:W-:Y:S03]  /*40d0*/  STG.E.128 desc[UR4][R32.64+0x60], R28 ;  /* 0x0000601c20007986 */ /* 0x0049e6000c101d04 */
.L_x_10147:
[----:B------:R-:W-:Y:S05]  /*40e0*/  BSYNC B1 ;  /* 0x0000000000017941 */ /* 0x000fea0003800000 */
.L_x_10146:
        /* <DEDUP_REMOVED lines=32> */
[C---:B------:R-:W-:Y:S01]  /*42f0*/  IMAD.U32 R29, R28.reuse, 0x10000, RZ ;  /* 0x000100001c1d7824 */ /* 0x040fe200078e00ff */
[----:B------:R-:W-:Y:S01]  /*4300*/  LOP3.LUT R111, R111, 0xffff0000, RZ, 0xc0, !PT ;  /* 0xffff00006f6f7812 */ /* 0x000fe200078ec0ff */
[----:B------:R-:W-:Y:S01]  /*4310*/  FFMA.FTZ R46, R31, R42, -R46 ;  /* 0x0000002a1f2e7223 */ /* 0x000fe2000001082e */
[----:B------:R-:W-:Y:S01]  /*4320*/  LOP3.LUT R28, R28, 0xffff0000, RZ, 0xc0, !PT ;  /* 0xffff00001c1c7812 */ /* 0x000fe200078ec0ff */
[C---:B------:R-:W-:Y:S01]  /*4330*/  FFMA.FTZ R43, R39.reuse, R43, -R38 ;  /* 0x0000002b272b7223 */ /* 0x040fe20000010826 */
        /* <DEDUP_REMOVED lines=16> */
.L_x_10153:
[----:B------:R-:W-:Y:S05]  /*4440*/  BSYNC B2 ;  /* 0x0000000000027941 */ /* 0x000fea0003800000 */
.L_x_10152:
[----:B------:R-:W-:Y:S02]  /*4450*/  ULDC.64 UR4, c[0x0][0x208] ;  /* 0x0000820000047ab9 */ /* 0x000fe40000000a00 */
[----:B--2---:R1:W-:Y:S03]  /*4460*/  STG.E.128 desc[UR4][R32.64+0x80], R28 ;  /* 0x0000801c20007986 */ /* 0x0043e6000c101d04 */
.L_x_10151:
[----:B------:R-:W-:Y:S05]  /*4470*/  BSYNC B1 ;  /* 0x0000000000017941 */ /* 0x000fea0003800000 */
.L_x_10150:
        /* <DEDUP_REMOVED lines=53> */
.L_x_10155:
[----:B------:R-:W-:Y:S05]  /*47d0*/  BSYNC B1 ;  /* 0x0000000000017941 */ /* 0x000fea0003800000 */
.L_x_10154:
[----:B------:R-:W-:Y:S02]  /*47e0*/  ULDC.64 UR4, c[0x0][0x208] ;  /* 0x0000820000047ab9 */ /* 0x000fe40000000a00 */
[----:B--2---:R1:W-:Y:S01]  /*47f0*/  STG.E.128 desc[UR4][R32.64+0xa0], R28 ;  /* 0x0000a01c20007986 */ /* 0x0043e2000c101d04 */
[----:B------:R-:W-:Y:S05]  /*4800*/  BRA `(.L_x_10133) ;  /* 0x0000002000c87947 */ /* 0x000fea0003800000 */
.L_x_10127:
        /* <DEDUP_REMOVED lines=22> */
[----:B------:R-:W-:Y:S01]  /*4970*/  CS2R R48, SRZ ;  /* 0x0000000000307805 */ /* 0x000fe2000001ff00 */
[----:B------:R-:W-:-:S02]  /*4980*/  ULDC.64 UR6, c[0x0][0x208] ;  /* 0x0000820000067ab9 */ /* 0x000fc40000000a00 */
        /* <DEDUP_REMOVED lines=25> */
.L_x_10157:
[----:B------:R-:W-:Y:S05]  /*4b20*/  BSYNC B1 ;  /* 0x0000000000017941 */ /* 0x000fea0003800000 */
.L_x_10156:
        /* <DEDUP_REMOVED lines=51> */
.L_x_10158:
[----:B------:R-:W2:Y:S01]  /*4e60*/  LDL R52, [R1+0x28] ;  /* 0x0000280001347983 */ /* 0x000ea20000100800 */
[----:B------:R-:W-:Y:S01]  /*4e70*/  IMAD R15, R145, 0x8, R22 ;  /* 0x00000008910f7824 */ /* 0x000fe200078e0216 */
[----:B------:R-:W-:Y:S01]  /*4e80*/  BSSY B1, `(.L_x_10159) ;  /* 0x0000004000017945 */ /* 0x000fe20003800000 */
[----:B--2---:R-:W-:-:S04]  /*4e90*/  SHF.L.U32 R86, R52, 0x1f, RZ ;  /* 0x0000001f34567819 */ /* 0x004fc800000006ff */
[----:B------:R-:W0:Y:S02]  /*4ea0*/  SYNCS.PHASECHK.TRANS64.TRYWAIT P5, [R15+URZ+0x31c90], R86 ;  /* 0x031c90560f0075a7 */ /* 0x000e2400080a017f */
[----:B0-----:R-:W-:Y:S05]  /*4eb0*/  @!P5 BRA `(.L_x_10160) ;  /* 0x000001c800e4d947 */ /* 0x001fea0003800000 */
.L_x_10378:
[----:B------:R-:W-:Y:S05]  /*4ec0*/  BSYNC B1 ;  /* 0x0000000000017941 */ /* 0x000fea0003800000 */
.L_x_10159:
        /* <DEDUP_REMOVED lines=40> */
[--C-:B------:R-:W-:Y:S02]  /*5150*/  SHF.R.U64 R37, R38, 0x10, R39.reuse ;  /* 0x0000001026257819 */ /* 0x100fe40000001227 */
[----:B------:R-:W-:Y:S02]  /*5160*/  SHF.R.U32.HI R110, RZ, 0x10, R39 ;  /* 0x00000010ff6e7819 */ /* 0x000fe40000011627 */
[--C-:B------:R-:W-:Y:S02]  /*5170*/  SHF.R.U64 R38, R48, 0x10, R49.reuse ;  /* 0x0000001030267819 */ /* 0x100fe40000001231 */
[----:B------:R-:W-:Y:S01]  /*5180*/  SHF.R.U32.HI R48, RZ, 0x10, R49 ;  /* 0x00000010ff307819 */ /* 0x000fe20000011631 */
[----:B-1----:R-:W-:Y:S01]  /*5190*/  IMAD.U32 R49, R53, 0x10000, RZ ;  /* 0x0001000035317824 */ /* 0x002fe200078e00ff */
[----:B------:R-:W-:-:S02]  /*51a0*/  SHF.R.U64 R39, R50, 0x10, R51 ;  /* 0x0000001032277819 */ /* 0x000fc40000001233 */
[C---:B------:R-:W-:Y:S02]  /*51b0*/  PRMT R37, R112.reuse, 0x5410, R37 ;  /* 0x0000541070257816 */ /* 0x040fe40000000025 */
[----:B------:R-:W-:Y:S02]  /*51c0*/  PRMT R110, R112, 0x5432, R110 ;  /* 0x00005432706e7816 */ /* 0x000fe4000000006e */
[----:B------:R-:W-:Y:S02]  /*51d0*/  SHF.R.U32.HI R51, RZ, 0x10, R51 ;  /* 0x00000010ff337819 */ /* 0x000fe40000011633 */
[----:B------:R-:W-:Y:S02]  /*51e0*/  PRMT R112, R118, 0x5432, R48 ;  /* 0x0000543276707816 */ /* 0x000fe40000000030 */
[----:B------:R-:W-:Y:S02]  /*51f0*/  PRMT R50, R121, 0x5410, R111 ;  /* 0x0000541079327816 */ /* 0x000fe4000000006f */
[----:B------:R-:W-:-:S02]  /*5200*/  PRMT R36, R114, 0x5432, R36 ;  /* 0x0000543272247816 */ /* 0x000fc40000000024 */
[----:B------:R-:W-:Y:S01]  /*5210*/  PRMT R111, R114, 0x5410, R51 ;  /* 0x00005410726f7816 */ /* 0x000fe20000000033 */
[----:B--2---:R-:W-:Y:S01]  /*5220*/  IMAD.U32 R51, R57, 0x10000, RZ ;  /* 0x0001000039337824 */ /* 0x004fe200078e00ff */
[----:B------:R-:W-:Y:S01]  /*5230*/  PRMT R38, R116, 0x5432, R38 ;  /* 0x0000543274267816 */ /* 0x000fe20000000026 */
[----:B------:R-:W-:Y:S01]  /*5240*/  IMAD.U32 R114, R112, 0x10000, RZ ;  /* 0x0001000070727824 */ /* 0x000fe200078e00ff */
[----:B------:R-:W-:Y:S01]  /*5250*/  PRMT R39, R116, 0x5410, R39 ;  /* 0x0000541074277816 */ /* 0x000fe20000000027 */
[----:B------:R-:W-:Y:S01]  /*5260*/  IMAD.U32 R48, R50, 0x10000, RZ ;  /* 0x0001000032307824 */ /* 0x000fe200078e00ff */
[----:B------:R-:W-:Y:S01]  /*5270*/  LOP3.LUT R121, R112, 0xffff0000, RZ, 0xc0, !PT ;  /* 0xffff000070797812 */ /* 0x000fe200078ec0ff */
[----:B------:R-:W-:Y:S01]  /*5280*/  FMUL.FTZ R116, R51, R114 ;  /* 0x0000007233747220 */ /* 0x000fe20000410000 */
[----:B------:R-:W-:Y:S01]  /*5290*/  LOP3.LUT R112, R57, 0xffff0000, RZ, 0xc0, !PT ;  /* 0xffff000039707812 */ /* 0x000fe200078ec0ff */
[----:B------:R-:W-:Y:S01]  /*52a0*/  FMUL.FTZ R51, R51, R48 ;  /* 0x0000003033337220 */ /* 0x000fe20000410000 */
[----:B------:R-:W-:-:S02]  /*52b0*/  IMAD.U32 R57, R110, 0x10000, RZ ;  /* 0x000100006e397824 */ /* 0x000fc400078e00ff */
[C---:B------:R-:W-:Y:S01]  /*52c0*/  FFMA.FTZ R48, R49.reuse, R48, -R116 ;  /* 0x0000003031307223 */ /* 0x040fe20000010874 */
[----:B------:R-:W-:Y:S02]  /*52d0*/  IMAD.U32 R116, R56, 0x10000, RZ ;  /* 0x0001000038747824 */ /* 0x000fe400078e00ff */
[----:B------:R-:W-:Y:S01]  /*52e0*/  FFMA.FTZ R49, R49, R114, R51 ;  /* 0x0000007231317223 */ /* 0x000fe20000010033 */
[----:B------:R-:W-:Y:S01]  /*52f0*/  LOP3.LUT R51, R50, 0xffff0000, RZ, 0xc0, !PT ;  /* 0xffff000032337812 */ /* 0x000fe200078ec0ff */
[----:B------:R-:W-:Y:S01]  /*5300*/  IMAD.U32 R114, R59, 0x10000, RZ ;  /* 0x000100003b727824 */ /* 0x000fe200078e00ff */
[----:B------:R-:W-:Y:S01]  /*5310*/  LOP3.LUT R50, R53, 0xffff0000, RZ, 0xc0, !PT ;  /* 0xffff000035327812 */ /* 0x000fe200078ec0ff */
[----:B------:R-:W-:Y:S01]  /*5320*/  FMUL.FTZ R53, R112, R121 ;  /* 0x0000007970357220 */ /* 0x000fe20000410000 */
[----:B------:R-:W-:Y:S01]  /*5330*/  LOP3.LUT R56, R56, 0xffff0000, RZ, 0xc0, !PT ;  /* 0xffff000038387812 */ /* 0x000fe200078ec0ff */
[-C--:B------:R-:W-:Y:S02]  /*5340*/  FMUL.FTZ R112, R112, R51.reuse ;  /* 0x0000003370707220 */ /* 0x080fe40000410000 */
[----:B------:R-:W-:-:S02]  /*5350*/  FFMA.FTZ R51, R50, R51, -R53 ;  /* 0x0000003332337223 */ /* 0x000fc40000010835 */
[----:B------:R-:W-:Y:S01]  /*5360*/  FFMA.FTZ R50, R50, R121, R112 ;  /* 0x0000007932327223 */ /* 0x000fe20000010070 */
[C---:B------:R-:W-:Y:S01]  /*5370*/  IMAD.U32 R121, R111.reuse, 0x10000, RZ ;  /* 0x000100006f797824 */ /* 0x040fe200078e00ff */
[----:B------:R-:W-:Y:S01]  /*5380*/  LOP3.LUT R111, R111, 0xffff0000, RZ, 0xc0, !PT ;  /* 0xffff00006f6f7812 */ /* 0x000fe200078ec0ff */
[----:B------:R-:W-:Y:S01]  /*5390*/  IMAD.U32 R112, R55, 0x10000, RZ ;  /* 0x0001000037707824 */ /* 0x000fe200078e00ff */
[----:B------:R-:W-:Y:S01]  /*53a0*/  F2FP.BF16.F32.PACK_AB R48, R51, R48 ;  /* 0x000000303330723e */ /* 0x000fe200000010ff */
[C---:B------:R-:W-:Y:S01]  /*53b0*/  FMUL.FTZ R53, R114.reuse, R121 ;  /* 0x0000007972357220 */ /* 0x040fe20000410000 */
[----:B------:R-:W-:Y:S01]  /*53c0*/  FMUL.FTZ R114, R114, R57 ;  /* 0x0000003972727220 */ /* 0x000fe20000410000 */
[----:B------:R-:W-:Y:S02]  /*53d0*/  F2FP.BF16.F32.PACK_AB R49, R50, R49 ;  /* 0x000000313231723e */ /* 0x000fe400000010ff */
[C---:B------:R-:W-:Y:S01]  /*53e0*/  FFMA.FTZ R53, R112.reuse, R57, -R53 ;  /* 0x0000003970357223 */ /* 0x040fe20000010835 */
[----:B------:R-:W-:Y:S01]  /*53f0*/  FFMA.FTZ R57, R112, R121, R114 ;  /* 0x0000007970397223 */ /* 0x000fe20000010072 */
[----:B------:R-:W-:-:S02]  /*5400*/  LOP3.LUT R112, R59, 0xffff0000, RZ, 0xc0, !PT ;  /* 0xffff00003b707812 */ /* 0x000fc400078ec0ff */
[----:B------:R-:W-:Y:S02]  /*5410*/  LOP3.LUT R59, R110, 0xffff0000, RZ, 0xc0, !PT ;  /* 0xffff00006e3b7812 */ /* 0x000fe400078ec0ff */
[----:B------:R-:W-:Y:S01]  /*5420*/  LOP3.LUT R114, R55, 0xffff0000, RZ, 0xc0, !PT ;  /* 0xffff000037727812 */ /* 0x000fe200078ec0ff */
[C---:B------:R-:W-:Y:S02]  /*5430*/  FMUL.FTZ R55, R112.reuse, R111 ;  /* 0x0000006f70377220 */ /* 0x040fe40000410000 */
[-C--:B------:R-:W-:Y:S02]  /*5440*/  FMUL.FTZ R112, R112, R59.reuse ;  /* 0x0000003b70707220 */ /* 0x080fe40000410000 */
[----:B------:R-:W-:Y:S01]  /*5450*/  FFMA.FTZ R110, R114, R59, -R55 ;  /* 0x0000003b726e7223 */ /* 0x000fe20000010837 */
[----:B------:R-:W-:Y:S02]  /*5460*/  IMAD.U32 R55, R38, 0x10000, RZ ;  /* 0x0001000026377824 */ /* 0x000fe400078e00ff */
[----:B------:R-:W-:Y:S01]  /*5470*/  FFMA.FTZ R112, R114, R111, R112 ;  /* 0x0000006f72707223 */ /* 0x000fe20000010070 */
[----:B------:R-:W-:-:S02]  /*5480*/  IMAD.U32 R59, R36, 0x10000, RZ ;  /* 0x00010000243b7824 */ /* 0x000fc400078e00ff */
[----:B------:R-:W-:Y:S01]  /*5490*/  FMUL.FTZ R111, R116, R55 ;  /* 0x00000037746f7220 */ /* 0x000fe20000410000 */
[----:B------:R-:W-:Y:S02]  /*54a0*/  IMAD.U32 R114, R52, 0x10000, RZ ;  /* 0x0001000034727824 */ /* 0x000fe400078e00ff */
[-C--:B------:R-:W-:Y:S01]  /*54b0*/  FMUL.FTZ R116, R116, R59.reuse ;  /* 0x0000003b74747220 */ /* 0x080fe20000410000 */
[----:B------:R-:W-:Y:S01]  /*54c0*/  LOP3.LUT R52, R52, 0xffff0000, RZ, 0xc0, !PT ;  /* 0xffff000034347812 */ /* 0x000fe200078ec0ff */
[C---:B------:R-:W-:Y:S02]  /*54d0*/  FFMA.FTZ R111, R114.reuse, R59, -R111 ;  /* 0x0000003b726f7223 */ /* 0x040fe4000001086f */
[----:B------:R-:W-:Y:S01]  /*54e0*/  FFMA.FTZ R116, R114, R55, R116 ;  /* 0x0000003772747223 */ /* 0x000fe20000010074 */
[----:B------:R-:W-:Y:S01]  /*54f0*/  LOP3.LUT R55, R38, 0xffff0000, RZ, 0xc0, !PT ;  /* 0xffff000026377812 */ /* 0x000fe200078ec0ff */
[----:B------:R-:W-:Y:S01]  /*5500*/  IMAD.U32 R38, R54, 0x10000, RZ ;  /* 0x0001000036267824 */ /* 0x000fe200078e00ff */
[----:B------:R-:W-:-:S02]  /*5510*/  LOP3.LUT R59, R36, 0xffff0000, RZ, 0xc0, !PT ;  /* 0xffff0000243b7812 */ /* 0x000fc400078ec0ff */
[----:B------:R-:W-:Y:S01]  /*5520*/  LOP3.LUT R54, R54, 0xffff0000, RZ, 0xc0, !PT ;  /* 0xffff000036367812 */ /* 0x000fe200078ec0ff */
[----:B------:R-:W-:Y:S01]  /*5530*/  FMUL.FTZ R121, R56, R55 ;  /* 0x0000003738797220 */ /* 0x000fe20000410000 */
[----:B------:R-:W-:Y:S01]  /*5540*/  F2FP.BF16.F32.PACK_AB R110, R110, R53 ;  /* 0x000000356e6e723e */ /* 0x000fe200000010ff */
[-C--:B------:R-:W-:Y:S01]  /*5550*/  FMUL.FTZ R56, R56, R59.reuse ;  /* 0x0000003b38387220 */ /* 0x080fe20000410000 */
[----:B------:R-:W-:Y:S02]  /*5560*/  IMAD.MOV.U32 R53, RZ, RZ, R48 ;  /* 0x000000ffff357224 */ /* 0x000fe400078e0030 */
[C---:B------:R-:W-:Y:S01]  /*5570*/  FFMA.FTZ R36, R52.reuse, R59, -R121 ;  /* 0x0000003b34247223 */ /* 0x040fe20000010879 */
[----:B------:R-:W-:Y:S02]  /*5580*/  IMAD.U32 R59, R39, 0x10000, RZ ;  /* 0x00010000273b7824 */ /* 0x000fe400078e00ff */
[----:B------:R-:W-:Y:S01]  /*5590*/  FFMA.FTZ R55, R52, R55, R56 ;  /* 0x0000003734377223 */ /* 0x000fe20000010038 */
        /* <DEDUP_REMOVED lines=8> */
[C---:B------:R-:W-:Y:S01]  /*5620*/  FFMA.FTZ R123, R38.reuse, R121, -R123 ;  /* 0x00000079267b7223 */ /* 0x040fe2000001087b */
[----:B------:R-:W-:Y:S01]  /*5630*/  F2FP.BF16.F32.PACK_AB R56, R55, R116 ;  /* 0x000000743738723e */ /* 0x000fe200000010ff */
[----:B------:R-:W-:Y:S01]  /*5640*/  FFMA.FTZ R52, R38, R59, R52 ;  /* 0x0000003b26347223 */ /* 0x000fe20000010034 */
[C---:B------:R-:W-:Y:S01]  /*5650*/  FMUL.FTZ R59, R58.reuse, R39 ;  /* 0x000000273a3b7220 */ /* 0x040fe20000410000 */
[----:B------:R-:W-:Y:S01]  /*5660*/  FMUL.FTZ R58, R58, R37 ;  /* 0x000000253a3a7220 */ /* 0x000fe20000410000 */
[----:B------:R-:W-:-:S02]  /*5670*/  IMAD.MOV.U32 R55, RZ, RZ, R110 ;  /* 0x000000ffff377224 */ /* 0x000fc400078e006e */
[C---:B------:R-:W-:Y:S01]  /*5680*/  FFMA.FTZ R38, R54.reuse, R37, -R59 ;  /* 0x0000002536267223 */ /* 0x040fe2000001083b */
[----:B------:R-:W-:Y:S01]  /*5690*/  FFMA.FTZ R39, R54, R39, R58 ;  /* 0x0000002736277223 */ /* 0x000fe2000001003a */
[----:B------:R-:W-:Y:S01]  /*56a0*/  F2FP.BF16.F32.PACK_AB R59, R112, R57 ;  /* 0x00000039703b723e */ /* 0x000fe200000010ff */
[----:B------:R-:W-:Y:S02]  /*56b0*/  IMAD.MOV.U32 R57, RZ, RZ, R49 ;  /* 0x000000ffff397224 */ /* 0x000fe400078e0031 */
[----:B------:R-:W-:Y:S02]  /*56c0*/  F2FP.BF16.F32.PACK_AB R54, R38, R123 ;  /* 0x0000007b2636723e */ /* 0x000fe400000010ff */
[----:B------:R-:W-:Y:S01]  /*56d0*/  F2FP.BF16.F32.PACK_AB R58, R39, R52 ;  /* 0x00000034273a723e */ /* 0x000fe200000010ff */
[----:B------:R-:W-:-:S07]  /*56e0*/  IMAD.MOV.U32 R52, RZ, RZ, R111 ;  /* 0x000000ffff347224 */ /* 0x000fce00078e006f */
.L_x_10164:
[----:B------:R-:W-:Y:S05]  /*56f0*/  BSYNC B2 ;  /* 0x0000000000027941 */ /* 0x000fea0003800000 */
.L_x_10163:
[----:B------:R-:W-:Y:S01]  /*5700*/  IADD3 R37, P4, P5, R20, R90, R6 ;  /* 0x0000005a14257210 */ /* 0x000fe20007d9e006 */
[----:B------:R-:W-:-:S03]  /*5710*/  ULDC.64 UR4, c[0x0][0x208] ;  /* 0x0000820000047ab9 */ /* 0x000fc60000000a00 */
        /* <DEDUP_REMOVED lines=11> */
.L_x_10162:
[----:B------:R-:W-:Y:S05]  /*57d0*/  BSYNC B1 ;  /* 0x0000000000017941 */ /* 0x000fea0003800000 */
.L_x_10161:
[----:B------:R-:W-:Y:S01]  /*57e0*/  ISETP.NE.AND P4, PT, R10, RZ, PT ;  /* 0x000000ff0a00720c */ /* 0x000fe20003f85270 */
[----:B------:R-:W-:-:S12]  /*57f0*/  BSSY B1, `(.L_x_10165) ;  /* 0x0000086000017945 */ /* 0x000fd80003800000 */
[----:B------:R-:W-:Y:S05]  /*5800*/  @!P4 BRA `(.L_x_10166) ;  /* 0x000000080010c947 */ /* 0x000fea0003800000 */
[----:B------:R-:W2:Y:S04]  /*5810*/  LDL R48, [R1+0x2c] ;  /* 0x00002c0001307983 */ /* 0x000ea80000100800 */
[----:B-1----:R-:W3:Y:S04]  /*5820*/  LDL R38, [R1+0x30] ;  /* 0x0000300001267983 */ /* 0x002ee80000100800 */
[----:B------:R-:W4:Y:S01]  /*5830*/  LDL R39, [R1+0x34] ;  /* 0x0000340001277983 */ /* 0x000f220000100800 */
[----:B------:R-:W-:-:S04]  /*5840*/  SEL R36, R103, R108, !P1 ;  /* 0x0000006c67247207 */ /* 0x000fc80004800000 */
[----:B------:R-:W-:-:S04]  /*5850*/  SHF.R.S32.HI R37, RZ, 0x1f, R36 ;  /* 0x0000001fff257819 */ /* 0x000fc80000011424 */
[----:B------:R-:W-:-:S04]  /*5860*/  LEA.HI R37, R37, R36, RZ, 0x4 ;  /* 0x0000002425257211 */ /* 0x000fc800078f20ff */
[----:B------:R-:W-:-:S04]  /*5870*/  SHF.R.S32.HI R37, RZ, 0x4, R37 ;  /* 0x00000004ff257819 */ /* 0x000fc80000011425 */
[----:B------:R-:W-:-:S04]  /*5880*/  LEA.HI.SX32 R37, R4, R37, 0x1d ;  /* 0x0000002504257211 */ /* 0x000fc800078feaff */
[----:B------:R-:W-:Y:S01]  /*5890*/  SHF.R.S32.HI R36, RZ, 0x1f, R37 ;  /* 0x0000001fff247819 */ /* 0x000fe20000011425 */
[----:B------:R-:W-:-:S03]  /*58a0*/  IMAD.SHL.U32 R55, R37, 0x8, RZ ;  /* 0x0000000825377824 */ /* 0x000fc600078e00ff */
[----:B------:R-:W-:-:S04]  /*58b0*/  LEA.HI R36, R36, R37, RZ, 0x2 ;  /* 0x0000002524247211 */ /* 0x000fc800078f10ff */
[----:B------:R-:W-:Y:S01]  /*58c0*/  SHF.R.S32.HI R37, RZ, 0x2, R36 ;  /* 0x00000002ff257819 */ /* 0x000fe20000011424 */
[----:B------:R-:W-:Y:S01]  /*58d0*/  VIADD R54, R147, 0x10 ;  /* 0x0000001093367836 */ /* 0x000fe20000000000 */
[----:B------:R-:W-:-:S04]  /*58e0*/  IADD3 R52, P4, P5, R20, R90, R7 ;  /* 0x0000005a14347210 */ /* 0x000fc80007d9e007 */
[----:B------:R-:W-:Y:S02]  /*58f0*/  IADD3.X R53, R0, R107, R92, P4, P5 ;  /* 0x0000006b00357210 */ /* 0x000fe400027ea45c */
        /* <DEDUP_REMOVED lines=15> */
[--C-:B------:R-:W-:Y:S01]  /*59f0*/  SHF.R.U32.HI R56, RZ, 0x10, R33.reuse ;  /* 0x00000010ff387819 */ /* 0x100fe20000011621 */
[----:B-1----:R-:W-:Y:S01]  /*5a00*/  IMAD.U32 R58, R37, 0x10000, RZ ;  /* 0x00010000253a7824 */ /* 0x002fe200078e00ff */
[----:B------:R-:W-:Y:S02]  /*5a10*/  PRMT R54, R115, 0x5432, R54 ;  /* 0x0000543273367816 */ /* 0x000fe40000000036 */
[----:B------:R-:W-:Y:S02]  /*5a20*/  PRMT R56, R117, 0x5432, R56 ;  /* 0x0000543275387816 */ /* 0x000fe40000000038 */
        /* <DEDUP_REMOVED lines=8> */
[----:B------:R-:W-:Y:S01]  /*5ab0*/  SHF.R.U64 R45, R44, 0x10, R45 ;  /* 0x000000102c2d7819 */ /* 0x000fe2000000122d */
[----:B------:R-:W-:Y:S01]  /*5ac0*/  FFMA.FTZ R57, R58, R57, -R109 ;  /* 0x000000393a397223 */ /* 0x000fe2000001086d */
[----:B------:R-:W-:-:S02]  /*5ad0*/  IMAD.U32 R109, R51, 0x10000, RZ ;  /* 0x00010000336d7824 */ /* 0x000fc400078e00ff */
[----:B------:R-:W-:Y:S01]  /*5ae0*/  FFMA.FTZ R58, R58, R59, R110 ;  /* 0x0000003b3a3a7223 */ /* 0x000fe2000001006e */
[----:B------:R-:W-:Y:S01]  /*5af0*/  LOP3.LUT R110, R56, 0xffff0000, RZ, 0xc0, !PT ;  /* 0xffff0000386e7812 */ /* 0x000fe200078ec0ff */
[----:B------:R-:W-:Y:S01]  /*5b00*/  IMAD.U32 R59, R39, 0x10000, RZ ;  /* 0x00010000273b7824 */ /* 0x000fe200078e00ff */
[----:B------:R-:W-:Y:S02]  /*5b10*/  LOP3.LUT R56, R54, 0xffff0000, RZ, 0xc0, !PT ;  /* 0xffff000036387812 */ /* 0x000fe400078ec0ff */
[----:B------:R-:W-:Y:S02]  /*5b20*/  PRMT R33, R128, 0x5410, R33 ;  /* 0x0000541080217816 */ /* 0x000fe40000000021 */
[----:B------:R-:W-:Y:S01]  /*5b30*/  SHF.R.U64 R34, R34, 0x10, R35 ;  /* 0x0000001022227819 */ /* 0x000fe20000001223 */
[C---:B------:R-:W-:Y:S01]  /*5b40*/  FMUL.FTZ R54, R49.reuse, R56 ;  /* 0x0000003831367220 */ /* 0x040fe20000410000 */
[-C--:B------:R-:W-:Y:S02]  /*5b50*/  FMUL.FTZ R49, R49, R110.reuse ;  /* 0x0000006e31317220 */ /* 0x080fe40000410000 */
[----:B------:R-:W-:Y:S01]  /*5b60*/  PRMT R125, R125, 0x5410, R34 ;  /* 0x000054107d7d7816 */ /* 0x000fe20000000022 */
[C---:B------:R-:W-:Y:S01]  /*5b70*/  FFMA.FTZ R54, R37.reuse, R110, -R54 ;  /* 0x0000006e25367223 */ /* 0x040fe20000010836 */
[----:B------:R-:W-:Y:S01]  /*5b80*/  FFMA.FTZ R37, R37, R56, R49 ;  /* 0x0000003825257223 */ /* 0x000fe20000010031 */
[----:B------:R-:W-:-:S02]  /*5b90*/  SHF.R.U32.HI R49, RZ, 0x10, R47 ;  /* 0x00000010ff317819 */ /* 0x000fc4000001162f */
[----:B------:R-:W-:Y:S01]  /*5ba0*/  SHF.R.U32.HI R56, RZ, 0x10, R35 ;  /* 0x00000010ff387819 */ /* 0x000fe20000011623 */
[----:B------:R-:W-:Y:S01]  /*5bb0*/  IMAD.U32 R35, R38, 0x10000, RZ ;  /* 0x0001000026237824 */ /* 0x000fe200078e00ff */
[----:B------:R-:W-:Y:S02]  /*5bc0*/  PRMT R49, R129, 0x5410, R49 ;  /* 0x0000541081317816 */ /* 0x000fe40000000031 */
[----:B------:R-:W-:Y:S02]  /*5bd0*/  PRMT R56, R113, 0x5432, R56 ;  /* 0x0000543271387816 */ /* 0x000fe40000000038 */
[----:B------:R-:W-:Y:S01]  /*5be0*/  SHF.R.U64 R47, R46, 0x10, R47 ;  /* 0x000000102e2f7819 */ /* 0x000fe2000000122f */
[C---:B------:R-:W-:Y:S01]  /*5bf0*/  IMAD.U32 R110, R49.reuse, 0x10000, RZ ;  /* 0x00010000316e7824 */ /* 0x040fe200078e00ff */
[----:B------:R-:W-:Y:S01]  /*5c00*/  LOP3.LUT R49, R49, 0xffff0000, RZ, 0xc0, !PT ;  /* 0xffff000031317812 */ /* 0x000fe200078ec0ff */
[----:B------:R-:W-:Y:S01]  /*5c10*/  IMAD.U32 R112, R56, 0x10000, RZ ;  /* 0x0001000038707824 */ /* 0x000fe200078e00ff */
[----:B------:R-:W-:Y:S01]  /*5c20*/  PRMT R126, R126, 0x5410, R47 ;  /* 0x000054107e7e7816 */ /* 0x000fe2000000002f */
[----:B------:R-:W-:Y:S01]  /*5c30*/  FMUL.FTZ R114, R109, R110 ;  /* 0x0000006e6d727220 */ /* 0x000fe20000410000 */
[----:B------:R-:W-:-:S02]  /*5c40*/  IMAD.U32 R46, R125, 0x10000, RZ ;  /* 0x000100007d2e7824 */ /* 0x000fc400078e00ff */
[-C--:B------:R-:W-:Y:S01]  /*5c50*/  FMUL.FTZ R109, R109, R112.reuse ;  /* 0x000000706d6d7220 */ /* 0x080fe20000410000 */
[----:B------:R-:W-:Y:S01]  /*5c60*/  LOP3.LUT R125, R125, 0xffff0000, RZ, 0xc0, !PT ;  /* 0xffff00007d7d7812 */ /* 0x000fe200078ec0ff */
[C---:B------:R-:W-:Y:S01]  /*5c70*/  FFMA.FTZ R111, R59.reuse, R112, -R114 ;  /* 0x000000703b6f7223 */ /* 0x040fe20000010872 */
[----:B------:R-:W-:Y:S02]  /*5c80*/  IMAD.U32 R34, R126, 0x10000, RZ ;  /* 0x000100007e227824 */ /* 0x000fe400078e00ff */
[----:B------:R-:W-:Y:S01]  /*5c90*/  FFMA.FTZ R109, R59, R110, R109 ;  /* 0x0000006e3b6d7223 */ /* 0x000fe2000001006d */
[----:B------:R-:W-:Y:S01]  /*5ca0*/  LOP3.LUT R59, R56, 0xffff0000, RZ, 0xc0, !PT ;  /* 0xffff0000383b7812 */ /* 0x000fe200078ec0ff */
[----:B------:R-:W-:Y:S01]  /*5cb0*/  IMAD.U32 R110, R33, 0x10000, RZ ;  /* 0x00010000216e7824 */ /* 0x000fe200078e00ff */
[----:B------:R-:W-:Y:S02]  /*5cc0*/  LOP3.LUT R56, R51, 0xffff0000, RZ, 0xc0, !PT ;  /* 0xffff000033387812 */ /* 0x000fe400078ec0ff */
[----:B------:R-:W-:-:S02]  /*5cd0*/  LOP3.LUT R33, R33, 0xffff0000, RZ, 0xc0, !PT ;  /* 0xffff000021217812 */ /* 0x000fc400078ec0ff */
[----:B------:R-:W-:Y:S01]  /*5ce0*/  LOP3.LUT R38, R38, 0xffff0000, RZ, 0xc0, !PT ;  /* 0xffff000026267812 */ /* 0x000fe200078ec0ff */
[C---:B------:R-:W-:Y:S01]  /*5cf0*/  FMUL.FTZ R39, R56.reuse, R49 ;  /* 0x0000003138277220 */ /* 0x040fe20000410000 */
[----:B------:R-:W-:Y:S01]  /*5d00*/  FMUL.FTZ R56, R56, R59 ;  /* 0x0000003b38387220 */ /* 0x000fe20000410000 */
[----:B------:R-:W-:Y:S02]  /*5d10*/  F2FP.BF16.F32.PACK_AB R54, R54, R57 ;  /* 0x000000393636723e */ /* 0x000fe400000010ff */
[C---:B------:R-:W-:Y:S01]  /*5d20*/  FFMA.FTZ R44, R32.reuse, R59, -R39 ;  /* 0x0000003b202c7223 */ /* 0x040fe20000010827 */
[----:B------:R-:W-:Y:S01]  /*5d30*/  PRMT R39, R127, 0x5410, R45 ;  /* 0x000054107f277816 */ /* 0x000fe2000000002d */
[----:B------:R-:W-:Y:S01]  /*5d40*/  FFMA.FTZ R32, R32, R49, R56 ;  /* 0x0000003120207223 */ /* 0x000fe20000010038 */
[C---:B------:R-:W-:Y:S01]  /*5d50*/  IMAD.U32 R49, R48.reuse, 0x10000, RZ ;  /* 0x0001000030317824 */ /* 0x040fe200078e00ff */
[----:B------:R-:W-:Y:S01]  /*5d60*/  LOP3.LUT R48, R48, 0xffff0000, RZ, 0xc0, !PT ;  /* 0xffff000030307812 */ /* 0x000fe200078ec0ff */
[C---:B------:R-:W-:Y:S01]  /*5d70*/  IMAD.U32 R45, R36.reuse, 0x10000, RZ ;  /* 0x00010000242d7824 */ /* 0x040fe200078e00ff */
[----:B------:R-:W-:Y:S01]  /*5d80*/  LOP3.LUT R36, R36, 0xffff0000, RZ, 0xc0, !PT ;  /* 0xffff000024247812 */ /* 0x000fe200078ec0ff */
[----:B------:R-:W-:Y:S01]  /*5d90*/  IMAD.U32 R56, R39, 0x10000, RZ ;  /* 0x0001000027387824 */ /* 0x000fe200078e00ff */
[----:B------:R-:W-:-:S02]  /*5da0*/  F2FP.BF16.F32.PACK_AB R44, R44, R111 ;  /* 0x0000006f2c2c723e */ /* 0x000fc400000010ff */
[----:B------:R-:W-:Y:S01]  /*5db0*/  F2FP.BF16.F32.PACK_AB R58, R37, R58 ;  /* 0x0000003a253a723e */ /* 0x000fe200000010ff */
[C---:B------:R-:W-:Y:S01]  /*5dc0*/  FMUL.FTZ R112, R49.reuse, R56 ;  /* 0x0000003831707220 */ /* 0x040fe20000410000 */
[-C--:B------:R-:W-:Y:S01]  /*5dd0*/  FMUL.FTZ R49, R49, R110.reuse ;  /* 0x0000006e31317220 */ /* 0x080fe20000410000 */
[----:B------:R-:W-:Y:S02]  /*5de0*/  IMAD.MOV.U32 R37, RZ, RZ, R54 ;  /* 0x000000ffff257224 */ /* 0x000fe400078e0036 */
[C---:B------:R-:W-:Y:S01]  /*5df0*/  FFMA.FTZ R112, R45.reuse, R110, -R112 ;  /* 0x0000006e2d707223 */ /* 0x040fe20000010870 */
[----:B------:R-:W-:Y:S01]  /*5e00*/  FFMA.FTZ R49, R45, R56, R49 ;  /* 0x000000382d317223 */ /* 0x000fe20000010031 */
[----:B------:R-:W-:Y:S01]  /*5e10*/  LOP3.LUT R45, R39, 0xffff0000, RZ, 0xc0, !PT ;  /* 0xffff0000272d7812 */ /* 0x000fe200078ec0ff */
[C---:B------:R-:W-:Y:S01]  /*5e20*/  IMAD.U32 R39, R50.reuse, 0x10000, RZ ;  /* 0x0001000032277824 */ /* 0x040fe200078e00ff */
[----:B------:R-:W-:-:S03]  /*5e30*/  LOP3.LUT R50, R50, 0xffff0000, RZ, 0xc0, !PT ;  /* 0xffff000032327812 */ /* 0x000fc600078ec0ff */
[C---:B------:R-:W-:Y:S01]  /*5e40*/  FMUL.FTZ R51, R48.reuse, R45 ;  /* 0x0000002d30337220 */ /* 0x040fe20000410000 */
[-C--:B------:R-:W-:Y:S01]  /*5e50*/  FMUL.FTZ R48, R48, R33.reuse ;  /* 0x0000002130307220 */ /* 0x080fe20000410000 */
[C---:B------:R-:W-:Y:S02]  /*5e60*/  FMUL.FTZ R47, R39.reuse, R46 ;  /* 0x0000002e272f7220 */ /* 0x040fe40000410000 */
[C---:B------:R-:W-:Y:S01]  /*5e70*/  FFMA.FTZ R33, R36.reuse, R33, -R51 ;  /* 0x0000002124217223 */ /* 0x040fe20000010833 */
[----:B------:R-:W-:Y:S01]  /*5e80*/  FFMA.FTZ R36, R36, R45, R48 ;  /* 0x0000002d24247223 */ /* 0x000fe20000010030 */
[----:B------:R-:W-:Y:S01]  /*5e90*/  LOP3.LUT R45, R126, 0xffff0000, RZ, 0xc0, !PT ;  /* 0xffff00007e2d7812 */ /* 0x000fe200078ec0ff */
[-C--:B------:R-:W-:Y:S01]  /*5ea0*/  FMUL.FTZ R48, R39, R34.reuse ;  /* 0x0000002227307220 */ /* 0x080fe20000410000 */
[----:B------:R-:W-:Y:S01]  /*5eb0*/  FFMA.FTZ R34, R35, R34, R47 ;  /* 0x0000002223227223 */ /* 0x000fe2000001002f */
[----:B------:R-:W-:Y:S02]  /*5ec0*/  F2FP.BF16.F32.PACK_AB R33, R33, R112 ;  /* 0x000000702121723e */ /* 0x000fe400000010ff */
[C---:B------:R-:W-:Y:S01]  /*5ed0*/  FMUL.FTZ R51, R50.reuse, R45 ;  /* 0x0000002d32337220 */ /* 0x040fe20000410000 */
[----:B------:R-:W-:Y:S01]  /*5ee0*/  FMUL.FTZ R50, R50, R125 ;  /* 0x0000007d32327220 */ /* 0x000fe20000410000 */
[----:B------:R-:W-:Y:S01]  /*5ef0*/  FFMA.FTZ R39, R35, R46, -R48 ;  /* 0x0000002e23277223 */ /* 0x000fe20000010830 */
[----:B------:R-:W-:Y:S01]  /*5f00*/  F2FP.BF16.F32.PACK_AB R48, R36, R49 ;  /* 0x000000312430723e */ /* 0x000fe200000010ff */
[C---:B------:R-:W-:Y:S01]  /*5f10*/  FFMA.FTZ R46, R38.reuse, R125, -R51 ;  /* 0x0000007d262e7223 */ /* 0x040fe20000010833 */
[----:B------:R-:W-:Y:S01]  /*5f20*/  FFMA.FTZ R45, R38, R45, R50 ;  /* 0x0000002d262d7223 */ /* 0x000fe20000010032 */
[----:B------:R-:W-:Y:S01]  /*5f30*/  F2FP.BF16.F32.PACK_AB R51, R32, R109 ;  /* 0x0000006d2033723e */ /* 0x000fe200000010ff */
[----:B------:R-:W-:-:S02]  /*5f40*/  IMAD.MOV.U32 R36, RZ, RZ, R33 ;  /* 0x000000ffff247224 */ /* 0x000fc400078e0021 */
[----:B------:R-:W-:Y:S01]  /*5f50*/  F2FP.BF16.F32.PACK_AB R38, R46, R39 ;  /* 0x000000272e26723e */ /* 0x000fe200000010ff */
[----:B------:R-:W-:Y:S01]  /*5f60*/  IMAD.MOV.U32 R49, RZ, RZ, R58 ;  /* 0x000000ffff317224 */ /* 0x000fe200078e003a */
[----:B------:R-:W-:Y:S01]  /*5f70*/  F2FP.BF16.F32.PACK_AB R50, R45, R34 ;  /* 0x000000222d32723e */ /* 0x000fe200000010ff */
[----:B------:R-:W-:-:S07]  /*5f80*/  IMAD.MOV.U32 R39, RZ, RZ, R44 ;  /* 0x000000ffff277224 */ /* 0x000fce00078e002c */
.L_x_10168:
[----:B------:R-:W-:Y:S05]  /*5f90*/  BSYNC B2 ;  /* 0x0000000000027941 */ /* 0x000fea0003800000 */
.L_x_10167:
        /* <DEDUP_REMOVED lines=11> */
.L_x_10166:
[----:B------:R-:W-:Y:S05]  /*6050*/  BSYNC B1 ;  /* 0x0000000000017941 */ /* 0x000fea0003800000 */
.L_x_10165:
[----:B------:R-:W-:-:S13]  /*6060*/  ISETP.NE.AND P4, PT, R11, RZ, PT ;  /* 0x000000ff0b00720c */ /* 0x000fda0003f85270 */
[----:B------:R-:W-:Y:S05]  /*6070*/  @!P4 BRA `(.L_x_10133) ;  /* 0x0000000800acc947 */ /* 0x000fea0003800000 */
[----:B-1-3--:R-:W2:Y:S04]  /*6080*/  LDL R36, [R1+0x2c] ;  /* 0x00002c0001247983 */ /* 0x00aea80000100800 */
[----:B------:R-:W3:Y:S04]  /*6090*/  LDL R34, [R1+0x30] ;  /* 0x0000300001227983 */ /* 0x000ee80000100800 */
[----:B------:R-:W4:Y:S01]  /*60a0*/  LDL R35, [R1+0x34] ;  /* 0x0000340001237983 */ /* 0x000f220000100800 */
[----:B------:R-:W-:Y:S01]  /*60b0*/  VIADD R46, R147, 0x20 ;  /* 0x00000020932e7836 */ /* 0x000fe20000000000 */
[----:B------:R-:W-:-:S04]  /*60c0*/  IADD3 R32, P4, P5, R20, R90, R8 ;  /* 0x0000005a14207210 */ /* 0x000fc80007d9e008 */
[----:B------:R-:W-:Y:S02]  /*60d0*/  ISETP.GE.AND P6, PT, R46, R101, PT ;  /* 0x000000652e00720c */ /* 0x000fe40003fc6270 */
[----:B------:R-:W-:Y:S02]  /*60e0*/  IADD3.X R33, R0, R107, R87, P4, P5 ;  /* 0x0000006b00217210 */ /* 0x000fe400027ea457 */
[C---:B------:R-:W-:Y:S02]  /*60f0*/  LEA R44, P4, R32.reuse, R88, 0x1 ;  /* 0x00000058202c7211 */ /* 0x040fe400078808ff */
[----:B------:R-:W-:Y:S02]  /*6100*/  SEL R108, R103, R108, !P6 ;  /* 0x0000006c676c7207 */ /* 0x000fe40007000000 */
[----:B------:R-:W-:Y:S02]  /*6110*/  LEA.HI.X R45, R32, R89, R33, 0x1, P4 ;  /* 0x00000059202d7211 */ /* 0x000fe400020f0c21 */
[----:B------:R-:W-:-:S04]  /*6120*/  SHF.R.S32.HI R33, RZ, 0x1f, R108 ;  /* 0x0000001fff217819 */ /* 0x000fc8000001146c */
[----:B------:R-:W-:-:S04]  /*6130*/  LEA.HI R33, R33, R108, RZ, 0x4 ;  /* 0x0000006c21217211 */ /* 0x000fc800078f20ff */
[----:B------:R-:W-:-:S04]  /*6140*/  SHF.R.S32.HI R32, RZ, 0x4, R33 ;  /* 0x00000004ff207819 */ /* 0x000fc80000011421 */
[----:B------:R-:W-:-:S04]  /*6150*/  LEA.HI.SX32 R32, R5, R32, 0x1d ;  /* 0x0000002005207211 */ /* 0x000fc800078feaff */
[----:B------:R-:W-:Y:S01]  /*6160*/  SHF.R.S32.HI R33, RZ, 0x1f, R32 ;  /* 0x0000001fff217819 */ /* 0x000fe20000011420 */
[----:B------:R-:W-:-:S03]  /*6170*/  IMAD.SHL.U32 R47, R32, 0x8, RZ ;  /* 0x00000008202f7824 */ /* 0x000fc600078e00ff */
[----:B------:R-:W-:-:S04]  /*6180*/  LEA.HI R33, R33, R32, RZ, 0x2 ;  /* 0x0000002021217211 */ /* 0x000fc800078f10ff */
        /* <DEDUP_REMOVED lines=17> */
[----:B------:R-:W-:Y:S01]  /*62a0*/  IMAD.U32 R54, R39, 0x10000, RZ ;  /* 0x0001000027367824 */ /* 0x000fe200078e00ff */
[--C-:B------:R-:W-:Y:S01]  /*62b0*/  SHF.R.U32.HI R53, RZ, 0x10, R41.reuse ;  /* 0x00000010ff357819 */ /* 0x100fe20000011629 */
[----:B-1----:R-:W-:Y:S01]  /*62c0*/  IMAD.U32 R50, R35, 0x10000, RZ ;  /* 0x0001000023327824 */ /* 0x002fe200078e00ff */
[----:B------:R-:W-:Y:S01]  /*62d0*/  SHF.R.U64 R31, R40, 0x10, R41 ;  /* 0x00000010281f7819 */ /* 0x000fe20000001229 */
[----:B------:R-:W-:Y:S01]  /*62e0*/  IMAD.U32 R41, R33, 0x10000, RZ ;  /* 0x0001000021297824 */ /* 0x000fe200078e00ff */
[----:B------:R-:W-:Y:S01]  /*62f0*/  SHF.R.U64 R28, R28, 0x10, R29 ;  /* 0x000000101c1c7819 */ /* 0x000fe2000000121d */
[----:B------:R-:W-:Y:S01]  /*6300*/  IMAD.U32 R49, R34, 0x10000, RZ ;  /* 0x0001000022317824 */ /* 0x000fe200078e00ff */
[----:B------:R-:W-:-:S02]  /*6310*/  SHF.R.U64 R40, R42, 0x10, R43 ;  /* 0x000000102a287819 */ /* 0x000fc4000000122b */
[----:B------:R-:W-:Y:S02]  /*6320*/  SHF.R.U32.HI R29, RZ, 0x10, R29 ;  /* 0x00000010ff1d7819 */ /* 0x000fe4000001161d */
[----:B------:R-:W-:Y:S02]  /*6330*/  SHF.R.U32.HI R43, RZ, 0x10, R43 ;  /* 0x00000010ff2b7819 */ /* 0x000fe4000001162b */
[----:B------:R-:W-:Y:S02]  /*6340*/  PRMT R124, R124, 0x5410, R53 ;  /* 0x000054107c7c7816 */ /* 0x000fe40000000035 */
[----:B------:R-:W-:Y:S02]  /*6350*/  PRMT R118, R118, 0x5410, R29 ;  /* 0x0000541076767816 */ /* 0x000fe4000000001d */
[----:B------:R-:W-:Y:S02]  /*6360*/  PRMT R120, R120, 0x5410, R43 ;  /* 0x0000541078787816 */ /* 0x000fe4000000002b */
[----:B------:R-:W-:Y:S01]  /*6370*/  LOP3.LUT R48, R37, 0xffff0000, RZ, 0xc0, !PT ;  /* 0xffff000025307812 */ /* 0x000fe200078ec0ff */
[----:B------:R-:W-:Y:S01]  /*6380*/  IMAD.U32 R37, R36, 0x10000, RZ ;  /* 0x0001000024257824 */ /* 0x000fe200078e00ff */
[----:B------:R-:W-:Y:S01]  /*6390*/  LOP3.LUT R43, R124, 0xffff0000, RZ, 0xc0, !PT ;  /* 0xffff00007c2b7812 */ /* 0x000fe200078ec0ff */
[----:B------:R-:W-:Y:S01]  /*63a0*/  IMAD.U32 R53, R120, 0x10000, RZ ;  /* 0x0001000078357824 */ /* 0x000fe200078e00ff */
[----:B------:R-:W-:-:S02]  /*63b0*/  PRMT R115, R115, 0x5410, R46 ;  /* 0x0000541073737816 */ /* 0x000fc4000000002e */
[----:B------:R-:W-:Y:S01]  /*63c0*/  PRMT R113, R113, 0x5410, R30 ;  /* 0x0000541071717816 */ /* 0x000fe2000000001e */
[----:B------:R-:W-:Y:S01]  /*63d0*/  IMAD.U32 R30, R124, 0x10000, RZ ;  /* 0x000100007c1e7824 */ /* 0x000fe200078e00ff */
[----:B------:R-:W-:Y:S01]  /*63e0*/  LOP3.LUT R29, R118, 0xffff0000, RZ, 0xc0, !PT ;  /* 0xffff0000761d7812 */ /* 0x000fe200078ec0ff */
[----:B------:R-:W-:Y:S01]  /*63f0*/  FMUL.FTZ R55, R48, R43 ;  /* 0x0000002b30377220 */ /* 0x000fe20000410000 */
[----:B------:R-:W-:Y:S01]  /*6400*/  LOP3.LUT R42, R33, 0xffff0000, RZ, 0xc0, !PT ;  /* 0xffff0000212a7812 */ /* 0x000fe200078ec0ff */
[----:B------:R-:W-:Y:S01]  /*6410*/  IMAD.U32 R33, R32, 0x10000, RZ ;  /* 0x0001000020217824 */ /* 0x000fe200078e00ff */
[----:B------:R-:W-:Y:S01]  /*6420*/  PRMT R117, R117, 0x5410, R28 ;  /* 0x0000541075757816 */ /* 0x000fe2000000001c */
[----:B------:R-:W-:Y:S01]  /*6430*/  IMAD.U32 R28, R118, 0x10000, RZ ;  /* 0x00010000761c7824 */ /* 0x000fe200078e00ff */
[----:B------:R-:W-:Y:S01]  /*6440*/  PRMT R122, R122, 0x5410, R31 ;  /* 0x000054107a7a7816 */ /* 0x000fe2000000001f */
[----:B------:R-:W-:Y:S01]  /*6450*/  IMAD.U32 R31, R115, 0x10000, RZ ;  /* 0x00010000731f7824 */ /* 0x000fe200078e00ff */
[----:B------:R-:W-:Y:S01]  /*6460*/  PRMT R119, R119, 0x5410, R40 ;  /* 0x0000541077777816 */ /* 0x000fe20000000028 */
[----:B------:R-:W-:Y:S01]  /*6470*/  FMUL.FTZ R40, R52, R30 ;  /* 0x0000001e34287220 */ /* 0x000fe20000410000 */
[-C--:B------:R-:W-:Y:S01]  /*6480*/  FMUL.FTZ R57, R48, R29.reuse ;  /* 0x0000001d30397220 */ /* 0x080fe20000410000 */
[-C--:B------:R-:W-:Y:S01]  /*6490*/  FMUL.FTZ R52, R52, R28.reuse ;  /* 0x0000001c34347220 */ /* 0x080fe20000410000 */
[----:B------:R-:W-:Y:S01]  /*64a0*/  FFMA.FTZ R29, R42, R29, -R55 ;  /* 0x0000001d2a1d7223 */ /* 0x000fe20000010837 */
[C---:B------:R-:W-:Y:S01]  /*64b0*/  FMUL.FTZ R55, R54.reuse, R53 ;  /* 0x0000003536377220 */ /* 0x040fe20000410000 */
[----:B------:R-:W-:Y:S01]  /*64c0*/  LOP3.LUT R39, R39, 0xffff0000, RZ, 0xc0, !PT ;  /* 0xffff000027277812 */ /* 0x000fe200078ec0ff */
[-C--:B------:R-:W-:Y:S01]  /*64d0*/  FMUL.FTZ R54, R54, R31.reuse ;  /* 0x0000001f36367220 */ /* 0x080fe20000410000 */
[----:B------:R-:W-:Y:S01]  /*64e0*/  LOP3.LUT R120, R120, 0xffff0000, RZ, 0xc0, !PT ;  /* 0xffff000078787812 */ /* 0x000fe200078ec0ff */
[----:B------:R-:W-:Y:S01]  /*64f0*/  FFMA.FTZ R28, R41, R28, -R40 ;  /* 0x0000001c291c7223 */ /* 0x000fe20000010828 */
[----:B------:R-:W-:Y:S01]  /*6500*/  LOP3.LUT R46, R115, 0xffff0000, RZ, 0xc0, !PT ;  /* 0xffff0000732e7812 */ /* 0x000fe200078ec0ff */
[----:B------:R-:W-:Y:S01]  /*6510*/  FFMA.FTZ R41, R41, R30, R52 ;  /* 0x0000001e29297223 */ /* 0x000fe20000010034 */
[C---:B------:R-:W-:Y:S01]  /*6520*/  FFMA.FTZ R30, R50.reuse, R31, -R55 ;  /* 0x0000001f321e7223 */ /* 0x040fe20000010837 */
[----:B------:R-:W-:Y:S01]  /*6530*/  FFMA.FTZ R50, R50, R53, R54 ;  /* 0x0000003532327223 */ /* 0x000fe20000010036 */
[----:B------:R-:W-:Y:S01]  /*6540*/  LOP3.LUT R35, R35, 0xffff0000, RZ, 0xc0, !PT ;  /* 0xffff000023237812 */ /* 0x000fe200078ec0ff */
[C---:B------:R-:W-:Y:S01]  /*6550*/  FMUL.FTZ R52, R39.reuse, R120 ;  /* 0x0000007827347220 */ /* 0x040fe20000410000 */
[-C--:B------:R-:W-:Y:S01]  /*6560*/  FMUL.FTZ R54, R39, R46.reuse ;  /* 0x0000002e27367220 */ /* 0x080fe20000410000 */
[----:B------:R-:W-:Y:S01]  /*6570*/  LOP3.LUT R36, R36, 0xffff0000, RZ, 0xc0, !PT ;  /* 0xffff000024247812 */ /* 0x000fe200078ec0ff */
[C---:B------:R-:W-:Y:S01]  /*6580*/  IMAD.U32 R40, R117.reuse, 0x10000, RZ ;  /* 0x0001000075287824 */ /* 0x040fe200078e00ff */
[C---:B------:R-:W-:Y:S01]  /*6590*/  LOP3.LUT R39, R122.reuse, 0xffff0000, RZ, 0xc0, !PT ;  /* 0xffff00007a277812 */ /* 0x040fe200078ec0ff */
[----:B------:R-:W-:Y:S01]  /*65a0*/  IMAD.U32 R48, R122, 0x10000, RZ ;  /* 0x000100007a307824 */ /* 0x000fe200078e00ff */
[----:B------:R-:W-:Y:S01]  /*65b0*/  LOP3.LUT R117, R117, 0xffff0000, RZ, 0xc0, !PT ;  /* 0xffff000075757812 */ /* 0x000fe200078ec0ff */
[C---:B------:R-:W-:Y:S01]  /*65c0*/  FFMA.FTZ R31, R35.reuse, R46, -R52 ;  /* 0x0000002e231f7223 */ /* 0x040fe20000010834 */
[----:B------:R-:W-:Y:S01]  /*65d0*/  LOP3.LUT R32, R32, 0xffff0000, RZ, 0xc0, !PT ;  /* 0xffff000020207812 */ /* 0x000fe200078ec0ff */
[----:B------:R-:W-:Y:S01]  /*65e0*/  FFMA.FTZ R53, R35, R120, R54 ;  /* 0x0000007823357223 */ /* 0x000fe20000010036 */
[----:B------:R-:W-:Y:S01]  /*65f0*/  FMUL.FTZ R35, R36, R39 ;  /* 0x0000002724237220 */ /* 0x000fe20000410000 */
[----:B------:R-:W-:Y:S01]  /*6600*/  FFMA.FTZ R42, R42, R43, R57 ;  /* 0x0000002b2a2a7223 */ /* 0x000fe20000010039 */
[C---:B------:R-:W-:Y:S01]  /*6610*/  FMUL.FTZ R46, R37.reuse, R48 ;  /* 0x00000030252e7220 */ /* 0x040fe20000410000 */
[-C--:B------:R-:W-:Y:S01]  /*6620*/  FMUL.FTZ R37, R37, R40.reuse ;  /* 0x0000002825257220 */ /* 0x080fe20000410000 */
        /* <DEDUP_REMOVED lines=9> */
[C---:B------:R-:W-:Y:S01]  /*66c0*/  IMAD.U32 R33, R113.reuse, 0x10000, RZ ;  /* 0x0001000071217824 */ /* 0x040fe200078e00ff */
[----:B------:R-:W-:Y:S01]  /*66d0*/  LOP3.LUT R113, R113, 0xffff0000, RZ, 0xc0, !PT ;  /* 0xffff000071717812 */ /* 0x000fe200078ec0ff */
[----:B------:R-:W-:Y:S01]  /*66e0*/  FMUL.FTZ R36, R34, R35 ;  /* 0x0000002322247220 */ /* 0x000fe20000410000 */
[----:B------:R-:W-:Y:S01]  /*66f0*/  FMUL.FTZ R40, R38, R119 ;  /* 0x0000007726287220 */ /* 0x000fe20000410000 */
        /* <DEDUP_REMOVED lines=19> */
.L_x_10170:
[----:B------:R-:W-:Y:S05]  /*6830*/  BSYNC B1 ;  /* 0x0000000000017941 */ /* 0x000fea0003800000 */
.L_x_10169:
[----:B------:R-:W-:Y:S01]  /*6840*/  ISETP.GE.AND P4, PT, R47, R106, PT ;  /* 0x0000006a2f00720c */ /* 0x000fe20003f86270 */
[----:B------:R-:W-:Y:S02]  /*6850*/  ULDC.64 UR4, c[0x0][0x208] ;  /* 0x0000820000047ab9 */ /* 0x000fe40000000a00 */
[----:B-1----:R4:W-:Y:S10]  /*6860*/  STG.E.128 desc[UR4][R44.64], R32 ;  /* 0x000000202c007986 */ /* 0x0029f4000c101d04 */
[----:B------:R-:W-:Y:S05]  /*6870*/  @P4 BRA `(.L_x_10133) ;  /* 0x0000000000ac4947 */ /* 0x000fea0003800000 */
[--C-:B------:R-:W-:Y:S01]  /*6880*/  SHF.R.S32.HI R28, RZ, 0x1f, R47.reuse ;  /* 0x0000001fff1c7819 */ /* 0x100fe2000001142f */
[----:B------:R-:W-:Y:S01]  /*6890*/  ULDC.64 UR4, c[0x0][0x208] ;  /* 0x0000820000047ab9 */ /* 0x000fe20000000a00 */
[----:B------:R-:W-:-:S04]  /*68a0*/  IADD3 R47, P4, P5, R20, R90, R47 ;  /* 0x0000005a142f7210 */ /* 0x000fc80007d9e02f */
[----:B------:R-:W-:Y:S02]  /*68b0*/  IADD3.X R28, R0, R107, R28, P4, P5 ;  /* 0x0000006b001c7210 */ /* 0x000fe400027ea41c */
[----:B------:R-:W-:-:S04]  /*68c0*/  LEA R88, P4, R47, R88, 0x1 ;  /* 0x000000582f587211 */ /* 0x000fc800078808ff */
[----:B------:R-:W-:-:S05]  /*68d0*/  LEA.HI.X R89, R47, R89, R28, 0x1, P4 ;  /* 0x000000592f597211 */ /* 0x000fca00020f0c1c */
[----:B--2---:R1:W-:Y:S01]  /*68e0*/  STG.E.128 desc[UR4][R88.64], R36 ;  /* 0x0000002458007986 */ /* 0x0043e2000c101d04 */
[----:B------:R-:W-:Y:S05]  /*68f0*/  BRA `(.L_x_10133) ;  /* 0x00000000008c7947 */ /* 0x000fea0003800000 */
.L_x_10126:
[----:B------:R-:W-:-:S04]  /*6900*/  ULOP3.LUT UR4, UR60, 0x1, URZ, 0xfc, !UPT ;  /* 0x000000013c047892 */ /* 0x000fc8000f8efc3f */
[----:B------:R-:W-:-:S06]  /*6910*/  UISETP.NE.AND UP0, UPT, UR4, 0x3, UPT ;  /* 0x000000030400788c */ /* 0x000fcc000bf05270 */
[----:B------:R-:W-:-:S13]  /*6920*/  PLOP3.LUT P3, PT, PT, PT, UP0, 0x80, 0x0 ;  /* 0x000000000000781c */ /* 0x000fda0003f6f008 */
[----:B------:R-:W-:Y:S05]  /*6930*/  @!P3 BRA `(.L_x_10171) ;  /* 0x000000000004b947 */ /* 0x000fea0003800000 */
[----:B------:R-:W-:Y:S01]  /*6940*/  BPT.TRAP 0x1 ;  /* 0x000000040000795c */ /* 0x000fe20000300000 */
.L_x_10171:
        /* <DEDUP_REMOVED lines=8> */
.L_x_10379:
[----:B------:R-:W-:Y:S05]  /*69d0*/  BSYNC B1 ;  /* 0x0000000000017941 */ /* 0x000fea0003800000 */
.L_x_10172:
[----:B------:R-:W-:-:S13]  /*69e0*/  ISETP.GE.AND P4, PT, R148, R85, PT ;  /* 0x000000559400720c */ /* 0x000fda0003f86270 */
        /* <DEDUP_REMOVED lines=20> */
.L_x_10133:
[----:B------:R-:W-:Y:S05]  /*6b30*/  BSYNC B0 ;  /* 0x0000000000007941 */ /* 0x000fea0003800000 */
.L_x_10125:
        /* <DEDUP_REMOVED lines=17> */
.L_x_10175:
[----:B------:R-:W-:Y:S05]  /*6c50*/  BSYNC B0 ;  /* 0x0000000000007941 */ /* 0x000fea0003800000 */
.L_x_10174:
[----:B------:R-:W2:Y:S01]  /*6c60*/  SYNCS.PHASECHK.TRANS64.TRYWAIT P3, [R15+URZ+0x31cb0], R86 ;  /* 0x031cb0560f0075a7 */ /* 0x000ea2000806017f */
[----:B------:R-:W-:Y:S04]  /*6c70*/  BSSY B0, `(.L_x_10176) ;  /* 0x0000002000007945 */ /* 0x000fe80003800000 */
[----:B--2---:R-:W-:Y:S05]  /*6c80*/  @!P3 BRA `(.L_x_10177) ;  /* 0x000001ac0098b947 */ /* 0x004fea0003800000 */
.L_x_10380:
[----:B------:R-:W-:Y:S05]  /*6c90*/  BSYNC B0 ;  /* 0x0000000000007941 */ /* 0x000fea0003800000 */
.L_x_10176:
[----:B------:R-:W-:Y:S01]  /*6ca0*/  ISETP.GE.AND P3, PT, R148, R85, PT ;  /* 0x000000559400720c */ /* 0x000fe20003f66270 */
[----:B------:R-:W-:-:S12]  /*6cb0*/  BSSY B0, `(.L_x_10178) ;  /* 0x0000023000007945 */ /* 0x000fd80003800000 */
[----:B------:R-:W-:Y:S05]  /*6cc0*/  @P3 BRA `(.L_x_10179) ;  /* 0x0000000000843947 */ /* 0x000fea0003800000 */
[----:B------:R-:W-:Y:S01]  /*6cd0*/  IMAD.WIDE R30, R17, 0x90, R72 ;  /* 0x00000090111e7825 */ /* 0x000fe200078e0248 */
[----:B------:R-:W-:Y:S01]  /*6ce0*/  ULDC.64 UR4, c[0x0][0x318] ;  /* 0x0000c60000047ab9 */ /* 0x000fe20000000a00 */
[----:B------:R-:W-:Y:S02]  /*6cf0*/  ULDC.64 UR6, c[0x0][0x208] ;  /* 0x0000820000067ab9 */ /* 0x000fe40000000a00 */
[----:B------:R-:W-:Y:S02]  /*6d00*/  IMAD R31, R31, UR4, RZ ;  /* 0x000000041f1f7c24 */ /* 0x000fe4000f8e02ff */
[----:B-1----:R-:W-:Y:S02]  /*6d10*/  IMAD.MOV.U32 R28, RZ, RZ, R24 ;  /* 0x000000ffff1c7224 */ /* 0x002fe400078e0018 */
[----:B------:R-:W-:Y:S02]  /*6d20*/  IMAD.MOV.U32 R29, RZ, RZ, R78 ;  /* 0x000000ffff1d7224 */ /* 0x000fe400078e004e */
[----:B------:R-:W-:-:S02]  /*6d30*/  IMAD R31, R30, UR5, R31 ;  /* 0x000000051e1f7c24 */ /* 0x000fc4000f8e021f */
        /* <DEDUP_REMOVED lines=26> */
.L_x_10179:
[----:B------:R-:W-:Y:S05]  /*6ee0*/  BSYNC B0 ;  /* 0x0000000000007941 */ /* 0x000fea0003800000 */
.L_x_10178:
        /* <DEDUP_REMOVED lines=14> */
[----:B0-----:R-:W-:-:S04]  /*6fd0*/  SEL R15, RZ, 0x1, P3 ;  /* 0x00000001ff0f7807 */ /* 0x001fc80001800000 */
[----:B----4-:R-:W-:-:S05]  /*6fe0*/  LOP3.LUT R19, R19, R15, RZ, 0x3c, !PT ;  /* 0x0000000f13137212 */ /* 0x010fca00078e3cff */
[----:B------:R2:W-:Y:S01]  /*6ff0*/  STL [R1+0x28], R19 ;  /* 0x0000281301007387 */ /* 0x0005e20000100800 */
[----:B------:R-:W-:Y:S05]  /*7000*/  @P2 BRA `(.L_x_10180) ;  /* 0xffffffb8002c2947 */ /* 0x000fea000383ffff */
[----:B--2---:R-:W0:Y:S01]  /*7010*/  S2R R19, SR_TID.X ;  /* 0x0000000000137919 */ /* 0x004e220000002100 */
[----:B------:R-:W-:Y:S02]  /*7020*/  PLOP3.LUT P0, PT, PT, PT, PT, 0x8, 0x0 ;  /* 0x000000000000781c */ /* 0x000fe40003f0e170 */
[----:B0-----:R-:W-:-:S04]  /*7030*/  SHF.R.U32.HI R19, RZ, 0x7, R19 ;  /* 0x00000007ff137819 */ /* 0x001fc80000011613 */
[----:B------:R-:W-:-:S13]  /*7040*/  ISETP.NE.AND P5, PT, R19, 0x1, PT ;  /* 0x000000011300780c */ /* 0x000fda0003fa5270 */
[----:B------:R-:W-:Y:S06]  /*7050*/  @!P5 BAR.ARV 0x9, 0x100 ;  /* 0x024400000000db1d */ /* 0x000fec0000002000 */
.L_x_10120:
[----:B------:R-:W-:Y:S02]  /*7060*/  ISETP.GE.AND P2, PT, R104, 0x1, PT ;  /* 0x000000016800780c */ /* 0x000fe40003f46270 */
[----:B------:R-:W-:Y:S02]  /*7070*/  CS2R R72, SRZ ;  /* 0x0000000000487805 */ /* 0x000fe4000001ff00 */
[----:B------:R-:W-:Y:S02]  /*7080*/  PLOP3.LUT P1, PT, PT, PT, PT, 0x80, 0x0 ;  /* 0x000000000000781c */ /* 0x000fe40003f2f070 */
[----:B------:R-:W-:Y:S02]  /*7090*/  CS2R R20, SRZ ;  /* 0x0000000000147805 */ /* 0x000fe4000001ff00 */
[----:B------:R-:W-:Y:S02]  /*70a0*/  CS2R R34, SRZ ;  /* 0x0000000000227805 */ /* 0x000fe4000001ff00 */
[----:B---3--:R-:W-:-:S02]  /*70b0*/  CS2R R30, SRZ ;  /* 0x00000000001e7805 */ /* 0x008fc4000001ff00 */
[----:B------:R-:W-:Y:S01]  /*70c0*/  CS2R R24, SRZ ;  /* 0x0000000000187805 */ /* 0x000fe2000001ff00 */
[----:B------:R-:W-:Y:S01]  /*70d0*/  IMAD.MOV.U32 R0, RZ, RZ, RZ ;  /* 0x000000ffff007224 */ /* 0x000fe200078e00ff */
        /* <DEDUP_REMOVED lines=10> */
[----:B01----:R-:W-:Y:S02]  /*7180*/  CS2R R28, SRZ ;  /* 0x00000000001c7805 */ /* 0x003fe4000001ff00 */
        /* <DEDUP_REMOVED lines=9> */
[----:B------:R-:W-:Y:S06]  /*7220*/  @P0 BRA `(.L_x_10181) ;  /* 0x00000000000c0947 */ /* 0x000fec0003800000 */
[----:B------:R-:W0:Y:S01]  /*7230*/  FENCE.VIEW.ASYNC.G ;  /* 0x00000000000073c6 */ /* 0x000e220000000100 */
[----:B------:R-:W-:Y:S05]  /*7240*/  WARPSYNC.ALL ;  /* 0x0000000000007948 */ /* 0x000fea0003800000 */
[----:B0-----:R-:W-:Y:S06]  /*7250*/  BAR.ARV 0xc, 0x1a0 ;  /* 0x0306800000007b1d */ /* 0x001fec0000002000 */
.L_x_10181:
[----:B------:R-:W-:Y:S02]  /*7260*/  IMAD.MOV.U32 R76, RZ, RZ, RZ ;  /* 0x000000ffff4c7224 */ /* 0x000fe400078e00ff */
[----:B------:R-:W-:Y:S01]  /*7270*/  IMAD.MOV.U32 R7, RZ, RZ, RZ ;  /* 0x000000ffff077224 */ /* 0x000fe200078e00ff */
[----:B------:R-:W-:Y:S06]  /*7280*/  @!P2 BRA `(.L_x_10182) ;  /* 0x000001300030a947 */ /* 0x000fec0003800000 */
[----:B------:R-:W0:Y:S01]  /*7290*/  S2R R2, SR_TID.X ;  /* 0x0000000000027919 */ /* 0x000e220000002100 */
[----:B------:R-:W-:Y:S01]  /*72a0*/  UMOV UR4, 0xffffffff ;  /* 0xffffffff00047882 */ /* 0x000fe20000000000 */
[----:B0-----:R-:W-:-:S05]  /*72b0*/  VIADD R2, R2, 0xffffff80 ;  /* 0xffffff8002027836 */ /* 0x001fca0000000000 */
[----:B------:R-:W-:-:S04]  /*72c0*/  SHF.R.S32.HI R0, RZ, 0x1f, R2 ;  /* 0x0000001fff007819 */ /* 0x000fc80000011402 */
[----:B------:R-:W-:-:S04]  /*72d0*/  LEA.HI R0, R0, R2, RZ, 0x7 ;  /* 0x0000000200007211 */ /* 0x000fc800078f38ff */
[----:B------:R-:W-:Y:S01]  /*72e0*/  SHF.R.S32.HI R13, RZ, 0x7, R0 ;  /* 0x00000007ff0d7819 */ /* 0x000fe20000011400 */
[----:B------:R-:W-:Y:S06]  /*72f0*/  BRA.DIV UR4, `(.L_x_10183) ;  /* 0x000001aa04107947 */ /* 0x000fec000b800000 */
[----:B------:R-:W0:Y:S04]  /*7300*/  SHFL.IDX PT, R0, R13, RZ, 0x1f ;  /* 0x00001fff0d007589 */ /* 0x000e2800000e0000 */
[----:B0-----:R0:W-:Y:S02]  /*7310*/  STL [R1+0x38], R0 ;  /* 0x0000380001007387 */ /* 0x0011e40000100800 */
.L_x_10383:
[----:B------:R-:W0:Y:S01]  /*7320*/  LDL R2, [R1+0x38] ;  /* 0x0000380001027983 */ /* 0x000e220000100800 */
[----:B------:R-:W-:Y:S01]  /*7330*/  BSSY B6, `(.L_x_10184) ;  /* 0x000001f000067945 */ /* 0x000fe20003800000 */
[----:B0-----:R-:W-:-:S05]  /*7340*/  IMAD.HI R0, R2, 0x55555556, RZ ;  /* 0x5555555602007827 */ /* 0x001fca00078e02ff */
[----:B------:R-:W-:-:S05]  /*7350*/  LEA.HI R0, R0, R0, RZ, 0x1 ;  /* 0x0000000000007211 */ /* 0x000fca00078f08ff */
[----:B------:R-:W-:Y:S02]  /*7360*/  IMAD R3, R0, -0x3, R2 ;  /* 0xfffffffd00037824 */ /* 0x000fe400078e0202 */
[----:B------:R-:W-:Y:S02]  /*7370*/  VIADD R2, R22, 0x24300 ;  /* 0x0002430016027836 */ /* 0x000fe40000000000 */
[C---:B------:R-:W-:Y:S02]  /*7380*/  IMAD R0, R3.reuse, 0x1000, R22 ;  /* 0x0000100003007824 */ /* 0x040fe400078e0216 */
[----:B------:R-:W-:Y:S01]  /*7390*/  IMAD R3, R3, 0x800, R2 ;  /* 0x0000080003037824 */ /* 0x000fe200078e0202 */
[----:B------:R-:W-:Y:S01]  /*73a0*/  LOP3.LUT P0, RZ, R2, 0x9f, RZ, 0xc0, !PT ;  /* 0x0000009f02ff7812 */ /* 0x000fe2000780c0ff */
        /* <DEDUP_REMOVED lines=11> */
[----:B-1----:R1:W2:Y:S01]  /*7460*/  LDC.64 R14, c[0x4][R0] ;  /* 0x01000000000e7b82 */ /* 0x0022a20000000a00 */
        /* <DEDUP_REMOVED lines=11> */
.L_x_10185:
[----:B------:R-:W-:Y:S05]  /*7520*/  BSYNC B6 ;  /* 0x0000000000067941 */ /* 0x000fea0003800000 */
.L_x_10184:
[----:B------:R-:W-:Y:S02]  /*7530*/  ULDC UR4, c[0x0][0x3d4] ;  /* 0x0000f50000047ab9 */ /* 0x000fe40000000800 */
[----:B------:R-:W-:-:S13]  /*7540*/  ISETP.LT.AND P0, PT, RZ, UR4, PT ;  /* 0x00000004ff007c0c */ /* 0x000fda000bf01270 */
[----:B------:R-:W-:Y:S05]  /*7550*/  @P0 BRA `(.L_x_10186) ;  /* 0x0000000000400947 */ /* 0x000fea0003800000 */
[----:B------:R-:W2:Y:S02]  /*7560*/  LDL R16, [R1+0x7c] ;  /* 0x00007c0001107983 */ /* 0x000ea40000100800 */
[----:B--2---:R-:W-:-:S04]  /*7570*/  LEA.HI R0, R16, R16, RZ, 0x1 ;  /* 0x0000001010007211 */ /* 0x004fc800078f08ff */
[----:B------:R-:W-:-:S05]  /*7580*/  LOP3.LUT R0, R0, 0xfffffffe, RZ, 0xc0, !PT ;  /* 0xfffffffe00007812 */ /* 0x000fca00078ec0ff */
[----:B------:R-:W-:-:S05]  /*7590*/  IMAD.IADD R0, R16, 0x1, -R0 ;  /* 0x0000000110007824 */ /* 0x000fca00078e0a00 */
[----:B0-----:R-:W-:-:S04]  /*75a0*/  SHF.L.U32 R3, R0, 0x1f, RZ ;  /* 0x0000001f00037819 */ /* 0x001fc800000006ff */
[----:B------:R0:W2:Y:S03]  /*75b0*/  SYNCS.PHASECHK.TRANS64.TRYWAIT P0, [R22+URZ+0x31c00], R3 ;  /* 0x031c0003160075a7 */ /* 0x0000a6000800017f */
[----:B--2---:R-:W-:Y:S05]  /*75c0*/  @!P0 NANOSLEEP.SYNCS 0x989680 ;  /* 0x009896800000895d */ /* 0x004fea0003900000 */
[----:B------:R-:W2:Y:S01]  /*75d0*/  @!P0 SYNCS.PHASECHK.TRANS64 P0, [R22+URZ+0x31c00], R3 ;  /* 0x031c0003160085a7 */ /* 0x000ea2000800007f */
[----:B------:R-:W-:Y:S04]  /*75e0*/  BSSY B0, `(.L_x_10187) ;  /* 0x0000006000007945 */ /* 0x000fe80003800000 */
[----:B--2---:R-:W-:Y:S05]  /*75f0*/  @P0 BRA `(.L_x_10188) ;  /* 0x0000000000100947 */ /* 0x004fea0003800000 */
.L_x_10189:
[----:B--2---:R2:W3:Y:S02]  /*7600*/  SYNCS.PHASECHK.TRANS64.TRYWAIT P0, [R22+URZ+0x31c00], R3 ;  /* 0x031c0003160075a7 */ /* 0x0044e4000800017f */
[----:B---3--:R-:W-:Y:S05]  /*7610*/  @!P0 NANOSLEEP.SYNCS 0x989680 ;  /* 0x009896800000895d */ /* 0x008fea0003900000 */
[----:B------:R-:W3:Y:S02]  /*7620*/  @!P0 SYNCS.PHASECHK.TRANS64 P0, [R22+URZ+0x31c00], R3 ;  /* 0x031c0003160085a7 */ /* 0x000ee4000800007f */
[----:B---3--:R-:W-:Y:S05]  /*7630*/  @!P0 BRA `(.L_x_10189) ;  /* 0xfffffffc00f08947 */ /* 0x008fea000383ffff */
.L_x_10188:
[----:B------:R-:W-:Y:S05]  /*7640*/  BSYNC B0 ;  /* 0x0000000000007941 */ /* 0x000fea0003800000 */
.L_x_10187:
[----:B------:R-:W-:Y:S05]  /*7650*/  BRA `(.L_x_10190) ;  /* 0x0000004000287947 */ /* 0x000fea0003800000 */
.L_x_10186:
[----:B------:R-:W-:Y:S01]  /*7660*/  ULOP3.LUT UP0, URZ, UR61, 0x1bf, URZ, 0xc0, !UPT ;  /* 0x000001bf3d3f7892 */ /* 0x000fe2000f80c03f */
[----:B-----5:R-:W-:Y:S01]  /*7670*/  SHF.R.S32.HI R0, RZ, 0x1f, R102 ;  /* 0x0000001fff007819 */ /* 0x020fe20000011466 */
[----:B------:R-:W-:Y:S01]  /*7680*/  ULDC.64 UR4, c[0x0][0x3d8] ;  /* 0x0000f60000047ab9 */ /* 0x000fe20000000a00 */
[----:B------:R-:W-:Y:S01]  /*7690*/  ULDC.64 UR6, c[0x0][0x3e8] ;  /* 0x0000fa0000067ab9 */ /* 0x000fe20000000a00 */
[----:B------:R-:W-:Y:S01]  /*76a0*/  IMAD.WIDE.U32 R40, R102, UR4, RZ ;  /* 0x0000000466287c25 */ /* 0x000fe2000f8e00ff */
[----:B------:R-:W-:Y:S02]  /*76b0*/  SHF.R.S32.HI R51, RZ, 0x1f, R144 ;  /* 0x0000001fff337819 */ /* 0x000fe40000011490 */
[----:B------:R-:W-:Y:S01]  /*76c0*/  PLOP3.LUT P0, PT, PT, PT, UP0, 0x80, 0x0 ;  /* 0x000000000000781c */ /* 0x000fe20003f0f008 */
[C---:B0-----:R-:W-:Y:S01]  /*76d0*/  IMAD R3, R0.reuse, UR4, RZ ;  /* 0x0000000400037c24 */ /* 0x041fe2000f8e02ff */
[----:B------:R-:W-:Y:S01]  /*76e0*/  SHF.R.S32.HI R50, RZ, 0x1f, R147 ;  /* 0x0000001fff327819 */ /* 0x000fe20000011493 */
[----:B------:R-:W-:-:S02]  /*76f0*/  IMAD R5, R0, UR6, RZ ;  /* 0x0000000600057c24 */ /* 0x000fc4000f8e02ff */
[C---:B------:R-:W-:Y:S02]  /*7700*/  IMAD R3, R102.reuse, UR5, R3 ;  /* 0x0000000566037c24 */ /* 0x040fe4000f8e0203 */
[C---:B------:R-:W-:Y:S02]  /*7710*/  IMAD R5, R102.reuse, UR7, R5 ;  /* 0x0000000766057c24 */ /* 0x040fe4000f8e0205 */
[----:B------:R-:W-:-:S04]  /*7720*/  IMAD.WIDE.U32 R102, R102, UR6, RZ ;  /* 0x0000000666667c25 */ /* 0x000fc8000f8e00ff */
[----:B------:R-:W-:Y:S02]  /*7730*/  IMAD.IADD R47, R3, 0x1, R41 ;  /* 0x00000001032f7824 */ /* 0x000fe400078e0229 */
[----:B------:R-:W-:Y:S01]  /*7740*/  IMAD.IADD R45, R5, 0x1, R103 ;  /* 0x00000001052d7824 */ /* 0x000fe200078e0267 */
        /* <DEDUP_REMOVED lines=17> */
.L_x_10191:
[----:B------:R-:W2:Y:S01]  /*7860*/  LDL R46, [R1+0x44] ;  /* 0x00004400012e7983 */ /* 0x000ea20000100800 */
[----:B------:R-:W0:Y:S01]  /*7870*/  LDC.64 R10, c[0x0][0x3d8] ;  /* 0x0000f600ff0a7b82 */ /* 0x000e220000000a00 */
[----:B------:R-:W-:Y:S02]  /*7880*/  ULDC.U8 UR4, c[0x0][0x3f0] ;  /* 0x0000fc0000047ab9 */ /* 0x000fe40000000000 */
[----:B------:R-:W3:Y:S05]  /*7890*/  LDL R16, [R1+0x50] ;  /* 0x0000500001107983 */ /* 0x000eea0000100800 */
[----:B------:R-:W4:Y:S01]  /*78a0*/  LDC.64 R12, c[0x0][0x3e8] ;  /* 0x0000fa00ff0c7b82 */ /* 0x000f220000000a00 */
[----:B------:R-:W-:Y:S01]  /*78b0*/  ISETP.NE.AND P0, PT, RZ, UR4, PT ;  /* 0x00000004ff007c0c */ /* 0x000fe2000bf05270 */
[----:B------:R-:W-:Y:S01]  /*78c0*/  BSSY B0, `(.L_x_10192) ;  /* 0x00003db000007945 */ /* 0x000fe20003800000 */
[----:B--2---:R-:W-:Y:S01]  /*78d0*/  SHF.R.S32.HI R3, RZ, 0x1f, R46 ;  /* 0x0000001fff037819 */ /* 0x004fe2000001142e */
[----:B0-----:R-:W-:-:S04]  /*78e0*/  IMAD.WIDE.U32 R42, R46, R10, RZ ;  /* 0x0000000a2e2a7225 */ /* 0x001fc800078e00ff */
[C---:B------:R-:W-:Y:S02]  /*78f0*/  IMAD R4, R3.reuse, R10, RZ ;  /* 0x0000000a03047224 */ /* 0x040fe400078e02ff */
[-C--:B----4-:R-:W-:Y:S02]  /*7900*/  IMAD R6, R3, R12.reuse, RZ ;  /* 0x0000000c03067224 */ /* 0x090fe400078e02ff */
[C---:B---3--:R-:W-:Y:S02]  /*7910*/  IMAD R0, R46.reuse, -0xc0, R16 ;  /* 0xffffff402e007824 */ /* 0x048fe400078e0210 */
[----:B-1----:R-:W-:-:S04]  /*7920*/  IMAD.WIDE.U32 R14, R46, R12, RZ ;  /* 0x0000000c2e0e7225 */ /* 0x002fc800078e00ff */
        /* <DEDUP_REMOVED lines=27> */
[-C--:B------:R-:W-:Y:S01]  /*7ae0*/  IMAD R3, R48, R10.reuse, RZ ;  /* 0x0000000a30037224 */ /* 0x080fe200078e02ff */
[----:B------:R-:W-:Y:S01]  /*7af0*/  ULDC.64 UR6, c[0x0][0x3c8] ;  /* 0x0000f20000067ab9 */ /* 0x000fe20000000a00 */
[--C-:B------:R-:W-:Y:S01]  /*7b00*/  IMAD.WIDE.U32 R6, R148, R10, R4.reuse ;  /* 0x0000000a94067225 */ /* 0x100fe200078e0004 */
[----:B------:R-:W-:Y:S01]  /*7b10*/  ULDC.64 UR8, c[0x0][0x3e0] ;  /* 0x0000f80000087ab9 */ /* 0x000fe20000000a00 */
[----:B------:R-:W-:Y:S02]  /*7b20*/  CS2R R36, SRZ ;  /* 0x0000000000247805 */ /* 0x000fe4000001ff00 */
[----:B------:R-:W-:Y:S01]  /*7b30*/  CS2R R38, SRZ ;  /* 0x0000000000267805 */ /* 0x000fe2000001ff00 */
[-C--:B------:R-:W-:Y:S01]  /*7b40*/  IMAD R15, R48, R12.reuse, RZ ;  /* 0x0000000c300f7224 */ /* 0x080fe200078e02ff */
[----:B------:R-:W-:Y:S01]  /*7b50*/  ULDC.64 UR10, c[0x0][0x208] ;  /* 0x00008200000a7ab9 */ /* 0x000fe20000000a00 */
[----:B------:R-:W-:Y:S01]  /*7b60*/  IMAD.WIDE.U32 R8, R148, R12, R4 ;  /* 0x0000000c94087225 */ /* 0x000fe200078e0004 */
[----:B------:R-:W-:-:S03]  /*7b70*/  IADD3 R4, P1, R6, R40, RZ ;  /* 0x0000002806047210 */ /* 0x000fc60007f3e0ff */
[----:B------:R-:W-:Y:S01]  /*7b80*/  IMAD R3, R148, R11, R3 ;  /* 0x0000000b94037224 */ /* 0x000fe200078e0203 */
        /* <DEDUP_REMOVED lines=46> */
.L_x_10195:
[----:B------:R-:W-:Y:S05]  /*7e70*/  BSYNC B1 ;  /* 0x0000000000017941 */ /* 0x000fea0003800000 */
.L_x_10194:
        /* <DEDUP_REMOVED lines=39> */
.L_x_10386:
[----:B------:R-:W-:Y:S01]  /*80f0*/  UMOV UR4, 0xffffffff ;  /* 0xffffffff00047882 */ /* 0x000fe20000000000 */
[----:B------:R-:W-:Y:S02]  /*8100*/  LOP3.LUT R5, R5, 0xfffffffe, RZ, 0xc0, !PT ;  /* 0xfffffffe05057812 */ /* 0x000fe400078ec0ff */
[----:B------:R-:W-:Y:S05]  /*8110*/  BRA.DIV UR4, `(.L_x_10197) ;  /* 0x0000019a04d47947 */ /* 0x000fea000b800000 */
.L_x_10389:
[----:B------:R-:W-:Y:S01]  /*8120*/  UMOV UR4, 0xffffffff ;  /* 0xffffffff00047882 */ /* 0x000fe20000000000 */
[----:B------:R-:W-:Y:S02]  /*8130*/  IMAD.IADD R5, R42, 0x1, -R5 ;  /* 0x000000012a057824 */ /* 0x000fe400078e0a05 */
[----:B------:R-:W-:Y:S05]  /*8140*/  BRA.DIV UR4, `(.L_x_10198) ;  /* 0x0000019a04f07947 */ /* 0x000fea000b800000 */
.L_x_10392:
[----:B------:R-:W-:Y:S01]  /*8150*/  UMOV UR4, 0xffffffff ;  /* 0xffffffff00047882 */ /* 0x000fe20000000000 */
[----:B------:R-:W-:Y:S02]  /*8160*/  SHF.L.U32 R3, R5, 0x1f, RZ ;  /* 0x0000001f05037819 */ /* 0x000fe400000006ff */
[----:B------:R-:W-:Y:S05]  /*8170*/  BRA.DIV UR4, `(.L_x_10199) ;  /* 0x0000019e040c7947 */ /* 0x000fea000b800000 */
.L_x_10395:
        /* <DEDUP_REMOVED lines=36> */
.L_x_10396:
[----:B------:R-:W-:Y:S05]  /*83c0*/  BSYNC B1 ;  /* 0x0000000000017941 */ /* 0x000fea0003800000 */
.L_x_10200:
        /* <DEDUP_REMOVED lines=26> */
[----:B------:R-:W-:Y:S02]  /*8570*/  SHF.R.U64 R55, R38, 0x10, R39 ;  /* 0x0000001026377819 */ /* 0x000fe40000001227 */
[----:B------:R-:W-:Y:S01]  /*8580*/  PRMT R53, R57, 0x5410, R53 ;  /* 0x0000541039357816 */ /* 0x000fe20000000035 */
[----:B------:R-:W-:Y:S01]  /*8590*/  IMAD.U32 R57, R56, 0x10000, RZ ;  /* 0x0001000038397824 */ /* 0x000fe200078e00ff */
[----:B------:R-:W-:-:S02]  /*85a0*/  SHF.R.U64 R52, R36, 0x10, R37 ;  /* 0x0000001024347819 */ /* 0x000fc40000001225 */
[----:B------:R-:W-:Y:S01]  /*85b0*/  PRMT R55, R54, 0x5410, R55 ;  /* 0x0000541036377816 */ /* 0x000fe20000000037 */
[C---:B------:R-:W-:Y:S01]  /*85c0*/  IMAD.U32 R54, R53.reuse, 0x10000, RZ ;  /* 0x0001000035367824 */ /* 0x040fe200078e00ff */
[----:B------:R-:W-:Y:S02]  /*85d0*/  LOP3.LUT R56, R56, 0xffff0000, RZ, 0xc0, !PT ;  /* 0xffff000038387812 */ /* 0x000fe400078ec0ff */
        /* <DEDUP_REMOVED lines=35> */
.L_x_10204:
[----:B------:R-:W-:Y:S05]  /*8810*/  BSYNC B1 ;  /* 0x0000000000017941 */ /* 0x000fea0003800000 */
.L_x_10203:
        /* <DEDUP_REMOVED lines=49> */
.L_x_10206:
[----:B------:R-:W-:Y:S05]  /*8b30*/  BSYNC B1 ;  /* 0x0000000000017941 */ /* 0x000fea0003800000 */
.L_x_10205:
        /* <DEDUP_REMOVED lines=48> */
.L_x_10208:
[----:B------:R-:W-:Y:S05]  /*8e40*/  BSYNC B1 ;  /* 0x0000000000017941 */ /* 0x000fea0003800000 */
.L_x_10207:
        /* <DEDUP_REMOVED lines=48> */
.L_x_10210:
[----:B------:R-:W-:Y:S05]  /*9150*/  BSYNC B1 ;  /* 0x0000000000017941 */ /* 0x000fea0003800000 */
.L_x_10209:
        /* <DEDUP_REMOVED lines=48> */
.L_x_10212:
[----:B------:R-:W-:Y:S05]  /*9460*/  BSYNC B1 ;  /* 0x0000000000017941 */ /* 0x000fea0003800000 */
.L_x_10211:
        /* <DEDUP_REMOVED lines=48> */
.L_x_10193:
        /* <DEDUP_REMOVED lines=24> */
[----:B------:R-:W-:Y:S01]  /*98f0*/  SHF.R.S32.HI R9, RZ, 0x1f, R148 ;  /* 0x0000001fff097819 */ /* 0x000fe20000011494 */
[----:B------:R-:W-:Y:S01]  /*9900*/  IMAD.MOV.U32 R4, RZ, RZ, R147 ;  /* 0x000000ffff047224 */ /* 0x000fe200078e0093 */
[----:B------:R-:W-:Y:S01]  /*9910*/  ULDC.64 UR4, c[0x0][0x3c8] ;  /* 0x0000f20000047ab9 */ /* 0x000fe20000000a00 */
[----:B------:R-:W-:Y:S01]  /*9920*/  IMAD.MOV.U32 R5, RZ, RZ, R50 ;  /* 0x000000ffff057224 */ /* 0x000fe200078e0032 */
[----:B------:R-:W-:Y:S01]  /*9930*/  ULDC.64 UR6, c[0x0][0x3e0] ;  /* 0x0000f80000067ab9 */ /* 0x000fe20000000a00 */
[-C--:B------:R-:W-:Y:S01]  /*9940*/  IMAD R8, R9, R10.reuse, RZ ;  /* 0x0000000a09087224 */ /* 0x080fe200078e02ff */
[----:B------:R-:W-:Y:S01]  /*9950*/  CS2R R28, SRZ ;  /* 0x00000000001c7805 */ /* 0x000fe2000001ff00 */
[----:B------:R-:W-:Y:S01]  /*9960*/  IMAD.WIDE.U32 R6, R148, R10, R4 ;  /* 0x0000000a94067225 */ /* 0x000fe200078e0004 */
[----:B------:R-:W-:Y:S02]  /*9970*/  CS2R R30, SRZ ;  /* 0x00000000001e7805 */ /* 0x000fe4000001ff00 */
[----:B------:R-:W-:-:S02]  /*9980*/  CS2R R32, SRZ ;  /* 0x0000000000207805 */ /* 0x000fc4000001ff00 */
[----:B------:R-:W-:Y:S01]  /*9990*/  CS2R R34, SRZ ;  /* 0x0000000000227805 */ /* 0x000fe2000001ff00 */
[----:B------:R-:W-:Y:S01]  /*99a0*/  IMAD R9, R9, R12, RZ ;  /* 0x0000000c09097224 */ /* 0x000fe200078e02ff */
[----:B------:R-:W-:Y:S01]  /*99b0*/  IADD3 R40, P2, R6, R40, RZ ;  /* 0x0000002806287210 */ /* 0x000fe20007f5e0ff */
[C---:B------:R-:W-:Y:S01]  /*99c0*/  IMAD.WIDE.U32 R4, R148.reuse, R12, R4 ;  /* 0x0000000c94047225 */ /* 0x040fe200078e0004 */
[----:B------:R-:W-:Y:S02]  /*99d0*/  CS2R R36, SRZ ;  /* 0x0000000000247805 */ /* 0x000fe4000001ff00 */
[----:B------:R-:W-:Y:S02]  /*99e0*/  CS2R R38, SRZ ;  /* 0x0000000000267805 */ /* 0x000fe4000001ff00 */
[----:B------:R-:W-:Y:S01]  /*99f0*/  CS2R R16, SRZ ;  /* 0x0000000000107805 */ /* 0x000fe2000001ff00 */
[----:B------:R-:W-:Y:S01]  /*9a00*/  IMAD R6, R148, R11, R8 ;  /* 0x0000000b94067224 */ /* 0x000fe200078e0208 */
        /* <DEDUP_REMOVED lines=9> */
[----:B------:R-:W-:Y:S01]  /*9aa0*/  IMAD.WIDE.U32 R42, R42, 0xc0, R40 ;  /* 0x000000c02a2a7825 */ /* 0x000fe200078e0028 */
[----:B------:R-:W-:Y:S01]  /*9ab0*/  CS2R R26, SRZ ;  /* 0x00000000001a7805 */ /* 0x000fe2000001ff00 */
[----:B------:R-:W-:-:S02]  /*9ac0*/  ULDC.64 UR8, c[0x0][0x208] ;  /* 0x0000820000087ab9 */ /* 0x000fc40000000a00 */
[----:B------:R-:W-:Y:S01]  /*9ad0*/  IMAD.WIDE.U32 R14, R14, 0xc0, R102 ;  /* 0x000000c00e0e7825 */ /* 0x000fe200078e0066 */
[----:B------:R-:W-:Y:S01]  /*9ae0*/  LEA R8, P2, R42, UR4, 0x1 ;  /* 0x000000042a087c11 */ /* 0x000fe2000f8408ff */
[----:B------:R-:W-:Y:S02]  /*9af0*/  ULDC UR4, c[0x0][0x3d4] ;  /* 0x0000f50000047ab9 */ /* 0x000fe40000000800 */
[----:B------:R-:W-:Y:S01]  /*9b00*/  IMAD.IADD R7, R7, 0x1, R43 ;  /* 0x0000000107077824 */ /* 0x000fe200078e022b */
[----:B------:R-:W-:Y:S01]  /*9b10*/  LEA R20, P3, R14, UR6, 0x1 ;  /* 0x000000060e147c11 */ /* 0x000fe2000f8608ff */
[----:B------:R-:W-:Y:S02]  /*9b20*/  IMAD.IADD R5, R5, 0x1, R15 ;  /* 0x0000000105057824 */ /* 0x000fe400078e020f */
[----:B------:R-:W-:Y:S01]  /*9b30*/  VIADD R52, R147, 0x20 ;  /* 0x0000002093347836 */ /* 0x000fe20000000000 */
[----:B------:R-:W-:Y:S02]  /*9b40*/  LEA.HI.X R9, R42, UR5, R7, 0x1, P2 ;  /* 0x000000052a097c11 */ /* 0x000fe400090f0c07 */
[----:B------:R-:W-:-:S02]  /*9b50*/  CS2R R6, SRZ ;  /* 0x0000000000067805 */ /* 0x000fc4000001ff00 */
[----:B------:R-:W-:Y:S02]  /*9b60*/  LEA.HI.X R21, R14, UR7, R5, 0x1, P3 ;  /* 0x000000070e157c11 */ /* 0x000fe400098f0c05 */
[----:B------:R-:W-:Y:S02]  /*9b70*/  CS2R R4, SRZ ;  /* 0x0000000000047805 */ /* 0x000fe4000001ff00 */
[----:B------:R-:W-:Y:S02]  /*9b80*/  ISETP.GE.AND P2, PT, R147, UR4, PT ;  /* 0x0000000493007c0c */ /* 0x000fe4000bf46270 */
[----:B------:R-:W-:Y:S02]  /*9b90*/  ISETP.GE.AND P3, PT, R53, UR4, PT ;  /* 0x0000000435007c0c */ /* 0x000fe4000bf66270 */
[----:B------:R-:W-:-:S09]  /*9ba0*/  ISETP.GE.AND P4, PT, R52, UR4, PT ;  /* 0x0000000434007c0c */ /* 0x000fd2000bf86270 */
[----:B------:R0:W5:Y:S04]  /*9bb0*/  @!P2 LDG.E.128 R28, desc[UR8][R8.64] ;  /* 0x00000008081ca981 */ /* 0x000168000c1e1d00 */
[----:B------:R0:W5:Y:S04]  /*9bc0*/  @!P3 LDG.E.128 R32, desc[UR8][R8.64+0x20] ;  /* 0x000020080820b981 */ /* 0x000168000c1e1d00 */
[----:B------:R0:W5:Y:S04]  /*9bd0*/  @!P4 LDG.E.128 R36, desc[UR8][R8.64+0x40] ;  /* 0x000040080824c981 */ /* 0x000168000c1e1d00 */
[----:B------:R0:W5:Y:S04]  /*9be0*/  @!P2 LDG.E.128 R4, desc[UR8][R20.64] ;  /* 0x000000081404a981 */ /* 0x000168000c1e1d00 */
[----:B------:R0:W5:Y:S04]  /*9bf0*/  @!P3 LDG.E.128 R16, desc[UR8][R20.64+0x20] ;  /* 0x000020081410b981 */ /* 0x000168000c1e1d00 */
[----:B------:R0:W5:Y:S02]  /*9c00*/  @!P4 LDG.E.128 R24, desc[UR8][R20.64+0x40] ;  /* 0x000040081418c981 */ /* 0x000164000c1e1d00 */
.L_x_10214:
[----:B------:R-:W-:Y:S05]  /*9c10*/  BSYNC B1 ;  /* 0x0000000000017941 */ /* 0x000fea0003800000 */
.L_x_10213:
[----:B0-----:R-:W2:Y:S01]  /*9c20*/  LDL R20, [R1+0x7c] ;  /* 0x00007c0001147983 */ /* 0x001ea20000100800 */
[----:B------:R-:W-:Y:S01]  /*9c30*/  @P1 SHF.R.U32.HI R3, RZ, R51, R48 ;  /* 0x00000033ff031219 */ /* 0x000fe20000011630 */
[----:B-----5:R-:W-:Y:S01]  /*9c40*/  IMAD.MOV.U32 R0, RZ, RZ, R4 ;  /* 0x000000ffff007224 */ /* 0x020fe200078e0004 */
[----:B------:R-:W-:Y:S01]  /*9c50*/  ULDC.64 UR4, c[0x0][0x3c8] ;  /* 0x0000f20000047ab9 */ /* 0x000fe20000000a00 */
[----:B------:R-:W-:Y:S01]  /*9c60*/  IMAD.MOV.U32 R8, RZ, RZ, R5 ;  /* 0x000000ffff087224 */ /* 0x000fe200078e0005 */
[----:B------:R-:W-:Y:S01]  /*9c70*/  SHF.R.S32.HI R9, RZ, 0x1f, R3 ;  /* 0x0000001fff097819 */ /* 0x000fe20000011403 */
[-C--:B------:R-:W-:Y:S01]  /*9c80*/  IMAD.WIDE.U32 R46, R3, R10.reuse, R46 ;  /* 0x0000000a032e7225 */ /* 0x080fe200078e002e */
[----:B------:R-:W-:Y:S01]  /*9c90*/  PRMT R21, R21, 0x5410, R0 ;  /* 0x0000541015157816 */ /* 0x000fe20000000000 */
[----:B------:R-:W-:Y:S01]  /*9ca0*/  ULDC.64 UR6, c[0x0][0x3e0] ;  /* 0x0000f80000067ab9 */ /* 0x000fe20000000a00 */
[----:B------:R-:W-:Y:S01]  /*9cb0*/  PRMT R40, R40, 0x5410, R8 ;  /* 0x0000541028287816 */ /* 0x000fe20000000008 */
[----:B------:R-:W-:-:S02]  /*9cc0*/  IMAD R0, R9, R10, RZ ;  /* 0x0000000a09007224 */ /* 0x000fc400078e02ff */
[-C--:B------:R-:W-:Y:S02]  /*9cd0*/  IMAD R8, R9, R12.reuse, RZ ;  /* 0x0000000c09087224 */ /* 0x080fe400078e02ff */
        /* <DEDUP_REMOVED lines=20> */
.L_x_10399:
[----:B------:R-:W-:Y:S01]  /*9e20*/  UMOV UR4, 0xffffffff ;  /* 0xffffffff00047882 */ /* 0x000fe20000000000 */
[----:B------:R-:W-:Y:S02]  /*9e30*/  LOP3.LUT R9, R9, 0xfffffffe, RZ, 0xc0, !PT ;  /* 0xfffffffe09097812 */ /* 0x000fe400078ec0ff */
[----:B------:R-:W-:Y:S05]  /*9e40*/  BRA.DIV UR4, `(.L_x_10216) ;  /* 0x0000018204387947 */ /* 0x000fea000b800000 */
.L_x_10402:
[----:B------:R-:W-:Y:S01]  /*9e50*/  UMOV UR4, 0xffffffff ;  /* 0xffffffff00047882 */ /* 0x000fe20000000000 */
[----:B------:R-:W-:Y:S02]  /*9e60*/  IMAD.IADD R9, R20, 0x1, -R9 ;  /* 0x0000000114097824 */ /* 0x000fe400078e0a09 */
[----:B------:R-:W-:Y:S05]  /*9e70*/  BRA.DIV UR4, `(.L_x_10217) ;  /* 0x0000018204547947 */ /* 0x000fea000b800000 */
.L_x_10405:
[----:B------:R-:W-:Y:S01]  /*9e80*/  UMOV UR4, 0xffffffff ;  /* 0xffffffff00047882 */ /* 0x000fe20000000000 */
[----:B------:R-:W-:Y:S02]  /*9e90*/  SHF.L.U32 R3, R9, 0x1f, RZ ;  /* 0x0000001f09037819 */ /* 0x000fe400000006ff */
[----:B------:R-:W-:Y:S05]  /*9ea0*/  BRA.DIV UR4, `(.L_x_10218) ;  /* 0x0000018204707947 */ /* 0x000fea000b800000 */
.L_x_10408:
        /* <DEDUP_REMOVED lines=37> */
.L_x_10409:
[----:B------:R-:W-:Y:S05]  /*a100*/  BSYNC B1 ;  /* 0x0000000000017941 */ /* 0x000fea0003800000 */
.L_x_10219:
[----:B------:R-:W-:Y:S02]  /*a110*/  PRMT R45, R0, 0x7610, R45 ;  /* 0x00007610002d7816 */ /* 0x000fe4000000002d */
[----:B------:R-:W-:Y:S01]  /*a120*/  PRMT R46, R8, 0x7610, R46 ;  /* 0x00007610082e7816 */ /* 0x000fe2000000002e */
[----:B------:R-:W-:Y:S06]  /*a130*/  @P0 BRA `(.L_x_10202) ;  /* 0x00000014004c0947 */ /* 0x000fec0003800000 */
[----:B------:R1:W5:Y:S01]  /*a140*/  LDL R72, [R1+0x2c] ;  /* 0x00002c0001487983 */ /* 0x0003620000100800 */
[----:B------:R-:W2:Y:S03]  /*a150*/  LDC R0, c[0x0][0x3d4] ;  /* 0x0000f500ff007b82 */ /* 0x000ea60000000800 */
        /* <DEDUP_REMOVED lines=9> */
[----:B------:R-:W1:Y:S01]  /*a1f0*/  S2R R9, SR_TID.X ;  /* 0x0000000000097919 */ /* 0x000e620000002100 */
[----:B------:R-:W-:Y:S02]  /*a200*/  SHF.R.U64 R60, R4, 0x10, R5 ;  /* 0x00000010043c7819 */ /* 0x000fe40000001205 */
[----:B------:R-:W-:Y:S02]  /*a210*/  SHF.R.U64 R55, R28, 0x10, R29 ;  /* 0x000000101c377819 */ /* 0x000fe4000000121d */
[----:B------:R-:W-:Y:S02]  /*a220*/  SHF.R.U32.HI R62, RZ, 0x10, R5 ;  /* 0x00000010ff3e7819 */ /* 0x000fe40000011605 */
[----:B------:R-:W-:Y:S02]  /*a230*/  PRMT R60, R21, 0x5432, R60 ;  /* 0x00005432153c7816 */ /* 0x000fe4000000003c */
[--C-:B------:R-:W-:Y:S02]  /*a240*/  SHF.R.U64 R64, R6, 0x10, R7.reuse ;  /* 0x0000001006407819 */ /* 0x100fe40000001207 */
[----:B------:R-:W-:-:S02]  /*a250*/  SHF.R.U32.HI R65, RZ, 0x10, R7 ;  /* 0x00000010ff417819 */ /* 0x000fc40000011607 */
[----:B------:R-:W-:Y:S01]  /*a260*/  PRMT R55, R61, 0x5410, R55 ;  /* 0x000054103d377816 */ /* 0x000fe20000000037 */
[----:B------:R-:W-:Y:S01]  /*a270*/  IMAD.U32 R61, R60, 0x10000, RZ ;  /* 0x000100003c3d7824 */ /* 0x000fe200078e00ff */
[----:B------:R-:W-:Y:S02]  /*a280*/  SHF.R.U32.HI R57, RZ, 0x10, R29 ;  /* 0x00000010ff397819 */ /* 0x000fe4000001161d */
[----:B------:R-:W-:Y:S02]  /*a290*/  PRMT R62, R40, 0x5432, R62 ;  /* 0x00005432283e7816 */ /* 0x000fe4000000003e */
[----:B------:R-:W-:Y:S01]  /*a2a0*/  PRMT R65, R56, 0x5410, R65 ;  /* 0x0000541038417816 */ /* 0x000fe20000000041 */
[----:B------:R-:W-:Y:S01]  /*a2b0*/  IMAD.U32 R56, R55, 0x10000, RZ ;  /* 0x0001000037387824 */ /* 0x000fe200078e00ff */
[----:B------:R-:W-:Y:S02]  /*a2c0*/  SHF.R.U32.HI R59, RZ, 0x10, R31 ;  /* 0x00000010ff3b7819 */ /* 0x000fe4000001161f */
[----:B------:R-:W-:Y:S01]  /*a2d0*/  PRMT R57, R63, 0x5410, R57 ;  /* 0x000054103f397816 */ /* 0x000fe20000000039 */
[----:B------:R-:W-:Y:S01]  /*a2e0*/  IMAD.U32 R63, R62, 0x10000, RZ ;  /* 0x000100003e3f7824 */ /* 0x000fe200078e00ff */
[----:B------:R-:W-:-:S02]  /*a2f0*/  PRMT R59, R66, 0x5410, R59 ;  /* 0x00005410423b7816 */ /* 0x000fc4000000003b */
[----:B------:R-:W-:Y:S02]  /*a300*/  SHF.R.U64 R58, R30, 0x10, R31 ;  /* 0x000000101e3a7819 */ /* 0x000fe4000000121f */
[----:B------:R-:W-:Y:S02]  /*a310*/  LOP3.LUT R60, R60, 0xffff0000, RZ, 0xc0, !PT ;  /* 0xffff00003c3c7812 */ /* 0x000fe400078ec0ff */
[----:B------:R-:W-:Y:S01]  /*a320*/  LOP3.LUT R55, R55, 0xffff0000, RZ, 0xc0, !PT ;  /* 0xffff000037377812 */ /* 0x000fe200078ec0ff */
[----:B-1----:R-:W-:Y:S01]  /*a330*/  VIADD R9, R9, 0xffffff80 ;  /* 0xffffff8009097836 */ /* 0x002fe20000000000 */
[----:B------:R-:W-:Y:S02]  /*a340*/  PRMT R64, R41, 0x5432, R64 ;  /* 0x0000543229407816 */ /* 0x000fe40000000040 */
[----:B------:R-:W-:Y:S02]  /*a350*/  PRMT R58, R42, 0x5432, R58 ;  /* 0x000054322a3a7816 */ /* 0x000fe4000000003a */
[----:B0-----:R-:W-:-:S02]  /*a360*/  LEA.HI R3, R9, R9, RZ, 0x1 ;  /* 0x0000000909037211 */ /* 0x001fc400078f08ff */
[----:B------:R-:W-:Y:S02]  /*a370*/  LOP3.LUT R62, R62, 0xffff0000, RZ, 0xc0, !PT ;  /* 0xffff00003e3e7812 */ /* 0x000fe400078ec0ff */
[----:B------:R-:W-:-:S05]  /*a380*/  LOP3.LUT R3, R3, 0xfffffffe, RZ, 0xc0, !PT ;  /* 0xfffffffe03037812 */ /* 0x000fca00078ec0ff */
[----:B------:R-:W-:Y:S01]  /*a390*/  IMAD.IADD R3, R9, 0x1, -R3 ;  /* 0x0000000109037824 */ /* 0x000fe200078e0a03 */
[----:B-----5:R-:W-:-:S04]  /*a3a0*/  LOP3.LUT R9, R72, 0x18, R147, 0xf8, !PT ;  /* 0x0000001848097812 */ /* 0x020fc800078ef893 */
[----:B------:R-:W-:Y:S02]  /*a3b0*/  LEA.HI R3, R0, R3, RZ, 0x1d ;  /* 0x0000000300037211 */ /* 0x000fe400078fe8ff */
[----:B------:R-:W-:Y:S02]  /*a3c0*/  LOP3.LUT R9, R9, R68, RZ, 0x3c, !PT ;  /* 0x0000004409097212 */ /* 0x000fe400078e3cff */
[----:B------:R-:W-:-:S03]  /*a3d0*/  SHF.R.S32.HI R8, RZ, 0x1f, R3 ;  /* 0x0000001fff087819 */ /* 0x000fc60000011403 */
[----:B------:R-:W-:Y:S01]  /*a3e0*/  IMAD.IADD R10, R70, 0x1, R9 ;  /* 0x00000001460a7824 */ /* 0x000fe200078e0209 */
[----:B------:R-:W-:Y:S01]  /*a3f0*/  LEA.HI R8, R8, R3, RZ, 0x2 ;  /* 0x0000000308087211 */ /* 0x000fe200078f10ff */
[----:B------:R-:W-:-:S03]  /*a400*/  IMAD.SHL.U32 R3, R3, 0x8, RZ ;  /* 0x0000000803037824 */ /* 0x000fc600078e00ff */
[----:B------:R-:W-:Y:S02]  /*a410*/  SHF.R.S32.HI R9, RZ, 0x2, R8 ;  /* 0x00000002ff097819 */ /* 0x000fe40000011408 */
[----:B------:R-:W-:Y:S02]  /*a420*/  LOP3.LUT R8, R72, 0x18, R3, 0xf8, !PT ;  /* 0x0000001848087812 */ /* 0x000fe400078ef803 */
[----:B------:R-:W-:Y:S01]  /*a430*/  LEA R3, R10, UR61, 0x1 ;  /* 0x0000003d0a037c11 */ /* 0x000fe2000f8e08ff */
[----:B------:R-:W-:Y:S01]  /*a440*/  IMAD R9, R9, 0x1800, R70 ;  /* 0x0000180009097824 */ /* 0x000fe200078e0246 */
[----:B------:R-:W-:-:S05]  /*a450*/  LOP3.LUT R8, R8, R68, RZ, 0x3c, !PT ;  /* 0x0000004408087212 */ /* 0x000fca00078e3cff */
[----:B------:R-:W-:Y:S02]  /*a460*/  IMAD.IADD R13, R9, 0x1, R8 ;  /* 0x00000001090d7824 */ /* 0x000fe400078e0208 */
[----:B------:R-:W0:Y:S02]  /*a470*/  LDS.128 R8, [R3] ;  /* 0x0000000003087984 */ /* 0x000e240000000c00 */
        /* <DEDUP_REMOVED lines=70> */
.L_x_10222:
[----:B------:R-:W-:Y:S05]  /*a8e0*/  BSYNC B1 ;  /* 0x0000000000017941 */ /* 0x000fea0003800000 */
.L_x_10221:
[----:B------:R-:W-:Y:S04]  /*a8f0*/  BSSY B1, `(.L_x_10223) ;  /* 0x000006c000017945 */ /* 0x000fe80003800000 */
[----:B------:R-:W-:Y:S05]  /*a900*/  @P1 BRA `(.L_x_10224) ;  /* 0x0000000400a81947 */ /* 0x000fea0003800000 */
[----:B------:R-:W2:Y:S01]  /*a910*/  LDL R55, [R1+0x8c] ;  /* 0x00008c0001377983 */ /* 0x000ea20000100800 */
[----:B01----:R-:W-:Y:S02]  /*a920*/  SHF.R.S32.HI R3, RZ, 0x1f, R74 ;  /* 0x0000001fff037819 */ /* 0x003fe4000001144a */
[----:B------:R-:W-:Y:S02]  /*a930*/  SHF.R.U64 R31, R32, 0x10, R33 ;  /* 0x00000010201f7819 */ /* 0x000fe40000001221 */
[----:B------:R-:W-:Y:S02]  /*a940*/  LEA.HI R3, R3, R74, RZ, 0x3 ;  /* 0x0000004a03037211 */ /* 0x000fe400078f18ff */
[----:B------:R-:W-:Y:S02]  /*a950*/  SHF.R.U64 R15, R16, 0x10, R17 ;  /* 0x00000010100f7819 */ /* 0x000fe40000001211 */
[----:B------:R-:W-:Y:S02]  /*a960*/  SHF.R.S32.HI R3, RZ, 0x3, R3 ;  /* 0x00000003ff037819 */ /* 0x000fe40000011403 */
[----:B------:R-:W-:-:S02]  /*a970*/  SHF.R.U32.HI R16, RZ, 0x10, R17 ;  /* 0x00000010ff107819 */ /* 0x000fc40000011611 */
[----:B------:R-:W-:Y:S02]  /*a980*/  LEA.HI R3, R0, R3, RZ, 0x1d ;  /* 0x0000000300037211 */ /* 0x000fe400078fe8ff */
[----:B------:R-:W-:Y:S02]  /*a990*/  SHF.R.U64 R29, R34, 0x10, R35 ;  /* 0x00000010221d7819 */ /* 0x000fe40000001223 */
[----:B------:R-:W-:Y:S02]  /*a9a0*/  SHF.R.S32.HI R4, RZ, 0x1f, R3 ;  /* 0x0000001fff047819 */ /* 0x000fe40000011403 */
[----:B------:R-:W-:Y:S02]  /*a9b0*/  PRMT R54, R54, 0x5410, R31 ;  /* 0x0000541036367816 */ /* 0x000fe4000000001f */
[----:B------:R-:W-:Y:S01]  /*a9c0*/  LEA.HI R4, R4, R3, RZ, 0x2 ;  /* 0x0000000304047211 */ /* 0x000fe200078f10ff */
[----:B------:R-:W-:Y:S01]  /*a9d0*/  IMAD.SHL.U32 R3, R3, 0x8, RZ ;  /* 0x0000000803037824 */ /* 0x000fe200078e00ff */
[----:B------:R-:W-:-:S02]  /*a9e0*/  PRMT R48, R48, 0x5410, R15 ;  /* 0x0000541030307816 */ /* 0x000fc4000000000f */
[----:B------:R-:W-:Y:S02]  /*a9f0*/  SHF.R.S32.HI R4, RZ, 0x2, R4 ;  /* 0x00000002ff047819 */ /* 0x000fe40000011404 */
[----:B-----5:R-:W-:Y:S01]  /*aa00*/  LOP3.LUT R3, R72, 0x18, R3, 0xf8, !PT ;  /* 0x0000001848037812 */ /* 0x020fe200078ef803 */
[----:B------:R-:W-:Y:S01]  /*aa10*/  IMAD.U32 R31, R48, 0x10000, RZ ;  /* 0x00010000301f7824 */ /* 0x000fe200078e00ff */
[----:B------:R-:W-:Y:S01]  /*aa20*/  SHF.R.U32.HI R32, RZ, 0x10, R33 ;  /* 0x00000010ff207819 */ /* 0x000fe20000011621 */
[----:B------:R-:W-:Y:S01]  /*aa30*/  IMAD R4, R4, 0x1800, R70 ;  /* 0x0000180004047824 */ /* 0x000fe200078e0246 */
[----:B------:R-:W-:Y:S02]  /*aa40*/  LOP3.LUT R3, R3, R68, RZ, 0x3c, !PT ;  /* 0x0000004403037212 */ /* 0x000fe400078e3cff */
[----:B------:R-:W-:Y:S02]  /*aa50*/  SHF.R.U64 R13, R18, 0x10, R19 ;  /* 0x00000010120d7819 */ /* 0x000fe40000001213 */
[----:B------:R-:W-:Y:S01]  /*aa60*/  PRMT R47, R47, 0x5410, R16 ;  /* 0x000054102f2f7816 */ /* 0x000fe20000000010 */
[----:B------:R-:W-:Y:S01]  /*aa70*/  IMAD.IADD R3, R4, 0x1, R3 ;  /* 0x0000000104037824 */ /* 0x000fe200078e0203 */
[----:B------:R-:W-:-:S02]  /*aa80*/  SHF.R.U32.HI R18, RZ, 0x10, R19 ;  /* 0x00000010ff127819 */ /* 0x000fc40000011613 */
[----:B------:R-:W-:Y:S01]  /*aa90*/  PRMT R52, R52, 0x5410, R29 ;  /* 0x0000541034347816 */ /* 0x000fe2000000001d */
[----:B------:R-:W-:Y:S01]  /*aaa0*/  IMAD R3, R3, 0x2, R22 ;  /* 0x0000000203037824 */ /* 0x000fe200078e0216 */
[----:B------:R-:W-:Y:S01]  /*aab0*/  SHF.R.U32.HI R34, RZ, 0x10, R35 ;  /* 0x00000010ff227819 */ /* 0x000fe20000011623 */
[----:B------:R-:W-:Y:S01]  /*aac0*/  IMAD.U32 R29, R54, 0x10000, RZ ;  /* 0x00010000361d7824 */ /* 0x000fe200078e00ff */
[----:B------:R-:W-:Y:S01]  /*aad0*/  PRMT R53, R53, 0x5410, R32 ;  /* 0x0000541035357816 */ /* 0x000fe20000000020 */
[----:B------:R-:W-:Y:S01]  /*aae0*/  IMAD.U32 R20, R47, 0x10000, RZ ;  /* 0x000100002f147824 */ /* 0x000fe200078e00ff */
[----:B------:R-:W0:Y:S01]  /*aaf0*/  LDS.128 R8, [R3+0xda00] ;  /* 0x00da000003087984 */ /* 0x000e220000000c00 */
        /* <DEDUP_REMOVED lines=8> */
[C---:B------:R-:W-:Y:S01]  /*ab80*/  FMUL.FTZ R33, R16.reuse, R31 ;  /* 0x0000001f10217220 */ /* 0x040fe20000410000 */
[-C--:B------:R-:W-:Y:S01]  /*ab90*/  FMUL.FTZ R35, R16, R29.reuse ;  /* 0x0000001d10237220 */ /* 0x080fe20000410000 */
[----:B------:R-:W-:Y:S02]  /*aba0*/  IMAD.U32 R16, R53, 0x10000, RZ ;  /* 0x0001000035107824 */ /* 0x000fe400078e00ff */
[----:B------:R-:W-:Y:S01]  /*abb0*/  FMUL.FTZ R30, R17, R20 ;  /* 0x00000014111e7220 */ /* 0x000fe20000410000 */
[C---:B------:R-:W-:Y:S01]  /*abc0*/  IMAD.U32 R19, R11.reuse, 0x10000, RZ ;  /* 0x000100000b137824 */ /* 0x040fe200078e00ff */
[----:B------:R-:W-:Y:S01]  /*abd0*/  LOP3.LUT R11, R11, 0xffff0000, RZ, 0xc0, !PT ;  /* 0xffff00000b0b7812 */ /* 0x000fe200078ec0ff */
[----:B------:R-:W-:Y:S01]  /*abe0*/  FMUL.FTZ R32, R17, R16 ;  /* 0x0000001011207220 */ /* 0x000fe20000410000 */
[----:B------:R-:W-:Y:S01]  /*abf0*/  LOP3.LUT R17, R48, 0xffff0000, RZ, 0xc0, !PT ;  /* 0xffff000030117812 */ /* 0x000fe200078ec0ff */
[C---:B------:R-:W-:Y:S01]  /*ac00*/  IMAD.U32 R18, R10.reuse, 0x10000, RZ ;  /* 0x000100000a127824 */ /* 0x040fe200078e00ff */
        /* <DEDUP_REMOVED lines=58> */
.L_x_10224:
[----:B------:R-:W-:Y:S05]  /*afb0*/  BSYNC B1 ;  /* 0x0000000000017941 */ /* 0x000fea0003800000 */
.L_x_10223:
[----:B------:R-:W-:Y:S05]  /*afc0*/  @P2 BRA `(.L_x_10202) ;  /* 0x0000000400a82947 */ /* 0x000fea0003800000 */
[----:B------:R-:W3:Y:S01]  /*afd0*/  LDL R28, [R1+0x88] ;  /* 0x00008800011c7983 */ /* 0x000ee20000100800 */
[----:B012---:R-:W-:Y:S02]  /*afe0*/  SHF.R.S32.HI R3, RZ, 0x1f, R73 ;  /* 0x0000001fff037819 */ /* 0x007fe40000011449 */
[----:B------:R-:W-:Y:S02]  /*aff0*/  SHF.R.U64 R12, R24, 0x10, R25 ;  /* 0x00000010180c7819 */ /* 0x000fe40000001219 */
[----:B------:R-:W-:Y:S02]  /*b000*/  LEA.HI R3, R3, R73, RZ, 0x3 ;  /* 0x0000004903037211 */ /* 0x000fe400078f18ff */
[----:B------:R-:W-:Y:S02]  /*b010*/  SHF.R.U64 R16, R36, 0x10, R37 ;  /* 0x0000001024107819 */ /* 0x000fe40000001225 */
[----:B------:R-:W-:Y:S02]  /*b020*/  SHF.R.S32.HI R3, RZ, 0x3, R3 ;  /* 0x00000003ff037819 */ /* 0x000fe40000011403 */
[----:B------:R-:W-:-:S02]  /*b030*/  SHF.R.U32.HI R25, RZ, 0x10, R25 ;  /* 0x00000010ff197819 */ /* 0x000fc40000011619 */
[----:B------:R-:W-:Y:S02]  /*b040*/  LEA.HI R0, R0, R3, RZ, 0x1d ;  /* 0x0000000300007211 */ /* 0x000fe400078fe8ff */
[----:B------:R-:W-:Y:S02]  /*b050*/  PRMT R21, R21, 0x5410, R12 ;  /* 0x0000541015157816 */ /* 0x000fe4000000000c */
[----:B------:R-:W-:Y:S02]  /*b060*/  SHF.R.S32.HI R3, RZ, 0x1f, R0 ;  /* 0x0000001fff037819 */ /* 0x000fe40000011400 */
[----:B------:R-:W-:Y:S01]  /*b070*/  PRMT R43, R43, 0x5410, R16 ;  /* 0x000054102b2b7816 */ /* 0x000fe20000000010 */
[----:B------:R-:W-:Y:S01]  /*b080*/  IMAD.U32 R20, R21, 0x10000, RZ ;  /* 0x0001000015147824 */ /* 0x000fe200078e00ff */
[----:B------:R-:W-:Y:S01]  /*b090*/  LEA.HI R3, R3, R0, RZ, 0x2 ;  /* 0x0000000003037211 */ /* 0x000fe200078f10ff */
[----:B------:R-:W-:Y:S01]  /*b0a0*/  IMAD.SHL.U32 R0, R0, 0x8, RZ ;  /* 0x0000000800007824 */ /* 0x000fe200078e00ff */
[----:B------:R-:W-:Y:S01]  /*b0b0*/  SHF.R.U32.HI R37, RZ, 0x10, R37 ;  /* 0x00000010ff257819 */ /* 0x000fe20000011625 */
[----:B------:R-:W-:Y:S01]  /*b0c0*/  IMAD.U32 R19, R43, 0x10000, RZ ;  /* 0x000100002b137824 */ /* 0x000fe200078e00ff */
[----:B------:R-:W-:-:S02]  /*b0d0*/  SHF.R.S32.HI R3, RZ, 0x2, R3 ;  /* 0x00000002ff037819 */ /* 0x000fc40000011403 */
[----:B-----5:R-:W-:Y:S02]  /*b0e0*/  LOP3.LUT R0, R72, 0x18, R0, 0xf8, !PT ;  /* 0x0000001848007812 */ /* 0x020fe400078ef800 */
[----:B------:R-:W-:Y:S01]  /*b0f0*/  PRMT R40, R40, 0x5410, R25 ;  /* 0x0000541028287816 */ /* 0x000fe20000000019 */
[----:B------:R-:W-:Y:S01]  /*b100*/  IMAD R3, R3, 0x1800, R70 ;  /* 0x0000180003037824 */ /* 0x000fe200078e0246 */
[----:B------:R-:W-:Y:S02]  /*b110*/  LOP3.LUT R0, R0, R68, RZ, 0x3c, !PT ;  /* 0x0000004400007212 */ /* 0x000fe400078e3cff */
[--C-:B------:R-:W-:Y:S01]  /*b120*/  SHF.R.U64 R14, R38, 0x10, R39.reuse ;  /* 0x00000010260e7819 */ /* 0x100fe20000001227 */
[----:B------:R-:W-:Y:S01]  /*b130*/  IMAD.U32 R25, R40, 0x10000, RZ ;  /* 0x0001000028197824 */ /* 0x000fe200078e00ff */
[----:B------:R-:W-:Y:S01]  /*b140*/  SHF.R.U32.HI R39, RZ, 0x10, R39 ;  /* 0x00000010ff277819 */ /* 0x000fe20000011627 */
[----:B------:R-:W-:Y:S01]  /*b150*/  IMAD.IADD R3, R3, 0x1, R0 ;  /* 0x0000000103037824 */ /* 0x000fe200078e0200 */
[----:B------:R-:W-:-:S02]  /*b160*/  SHF.R.U64 R0, R26, 0x10, R27 ;  /* 0x000000101a007819 */ /* 0x000fc4000000121b */
[----:B------:R-:W-:Y:S01]  /*b170*/  SHF.R.U32.HI R27, RZ, 0x10, R27 ;  /* 0x00000010ff1b7819 */ /* 0x000fe2000001161b */
[----:B------:R-:W-:Y:S01]  /*b180*/  IMAD R3, R3, 0x2, R22 ;  /* 0x0000000203037824 */ /* 0x000fe200078e0216 */
[----:B------:R-:W-:Y:S02]  /*b190*/  PRMT R44, R44, 0x5410, R37 ;  /* 0x000054102c2c7816 */ /* 0x000fe40000000025 */
[----:B------:R-:W-:Y:S02]  /*b1a0*/  PRMT R41, R41, 0x5410, R0 ;  /* 0x0000541029297816 */ /* 0x000fe40000000000 */
[----:B------:R-:W0:Y:S01]  /*b1b0*/  LDS.128 R8, [R3+0xda00] ;  /* 0x00da000003087984 */ /* 0x000e220000000c00 */
[----:B------:R-:W-:Y:S02]  /*b1c0*/  PRMT R42, R42, 0x5410, R27 ;  /* 0x000054102a2a7816 */ /* 0x000fe4000000001b */
[----:B------:R-:W-:Y:S02]  /*b1d0*/  PRMT R46, R46, 0x5410, R39 ;  /* 0x000054102e2e7816 */ /* 0x000fe40000000027 */
[----:B------:R-:W-:-:S02]  /*b1e0*/  PRMT R45, R45, 0x5410, R14 ;  /* 0x000054102d2d7816 */ /* 0x000fc4000000000e */
        /* <DEDUP_REMOVED lines=22> */
[----:B------:R-:W-:Y:S01]  /*b350*/  FFMA.FTZ R24, R0, R19, -R27 ;  /* 0x0000001300187223 */ /* 0x000fe2000001081b */
[----:B------:R-:W-:-:S02]  /*b360*/  IMAD.U32 R27, R42, 0x10000, RZ ;  /* 0x000100002a1b7824 */ /* 0x000fc400078e00ff */
[----:B------:R-:W-:Y:S01]  /*b370*/  FFMA.FTZ R31, R12, R15, -R31 ;  /* 0x0000000f0c1f7223 */ /* 0x000fe2000001081f */
[----:B------:R-:W-:Y:S02]  /*b380*/  IMAD.U32 R19, R46, 0x10000, RZ ;  /* 0x000100002e137824 */ /* 0x000fe400078e00ff */
[----:B------:R-:W-:Y:S01]  /*b390*/  FFMA.FTZ R29, R0, R20, R29 ;  /* 0x00000014001d7223 */ /* 0x000fe2000001001d */
[----:B------:R-:W-:Y:S02]  /*b3a0*/  IMAD.U32 R14, R7, 0x10000, RZ ;  /* 0x00010000070e7824 */ /* 0x000fe400078e00ff */
[C---:B------:R-:W-:Y:S01]  /*b3b0*/  FMUL.FTZ R15, R18.reuse, R27 ;  /* 0x0000001b120f7220 */ /* 0x040fe20000410000 */
[----:B------:R-:W-:Y:S01]  /*b3c0*/  FMUL.FTZ R0, R18, R19 ;  /* 0x0000001312007220 */ /* 0x000fe20000410000 */
[----:B------:R-:W-:Y:S01]  /*b3d0*/  FFMA.FTZ R33, R12, R25, R33 ;  /* 0x000000190c217223 */ /* 0x000fe20000010021 */
[----:B------:R-:W-:Y:S02]  /*b3e0*/  IMAD.U32 R13, R6, 0x10000, RZ ;  /* 0x00010000060d7824 */ /* 0x000fe400078e00ff */
[----:B------:R-:W-:Y:S01]  /*b3f0*/  FFMA.FTZ R18, R14, R19, -R15 ;  /* 0x000000130e127223 */ /* 0x000fe2000001080f */
[C---:B------:R-:W-:Y:S01]  /*b400*/  FMUL.FTZ R15, R8.reuse, R21 ;  /* 0x00000015080f7220 */ /* 0x040fe20000410000 */
[----:B------:R-:W-:Y:S01]  /*b410*/  FMUL.FTZ R19, R8, R43 ;  /* 0x0000002b08137220 */ /* 0x000fe20000410000 */
[----:B------:R-:W-:-:S02]  /*b420*/  IMAD.U32 R8, R41, 0x10000, RZ ;  /* 0x0001000029087824 */ /* 0x000fc400078e00ff */
[----:B------:R-:W-:Y:S01]  /*b430*/  FFMA.FTZ R27, R14, R27, R0 ;  /* 0x0000001b0e1b7223 */ /* 0x000fe20000010000 */
[C---:B------:R-:W-:Y:S01]  /*b440*/  FFMA.FTZ R15, R4.reuse, R43, -R15 ;  /* 0x0000002b040f7223 */ /* 0x040fe2000001080f */
[----:B------:R-:W-:Y:S02]  /*b450*/  IMAD.U32 R0, R45, 0x10000, RZ ;  /* 0x000100002d007824 */ /* 0x000fe400078e00ff */
[C---:B------:R-:W-:Y:S01]  /*b460*/  FMUL.FTZ R14, R9.reuse, R40 ;  /* 0x00000028090e7220 */ /* 0x040fe20000410000 */
[----:B------:R-:W-:Y:S01]  /*b470*/  FFMA.FTZ R12, R4, R21, R19 ;  /* 0x00000015040c7223 */ /* 0x000fe20000010013 */
[----:B------:R-:W-:Y:S01]  /*b480*/  FMUL.FTZ R9, R9, R44 ;  /* 0x0000002c09097220 */ /* 0x000fe20000410000 */
[----:B------:R-:W-:Y:S01]  /*b490*/  FMUL.FTZ R4, R17, R8 ;  /* 0x0000000811047220 */ /* 0x000fe20000410000 */
[----:B------:R-:W-:Y:S01]  /*b4a0*/  LOP3.LUT R41, R41, 0xffff0000, RZ, 0xc0, !PT ;  /* 0xffff000029297812 */ /* 0x000fe200078ec0ff */
[----:B------:R-:W-:Y:S01]  /*b4b0*/  FMUL.FTZ R16, R17, R0 ;  /* 0x0000000011107220 */ /* 0x000fe20000410000 */
[----:B------:R-:W-:Y:S01]  /*b4c0*/  LOP3.LUT R42, R42, 0xffff0000, RZ, 0xc0, !PT ;  /* 0xffff00002a2a7812 */ /* 0x000fe200078ec0ff */
[----:B------:R-:W-:Y:S01]  /*b4d0*/  FFMA.FTZ R14, R5, R44, -R14 ;  /* 0x0000002c050e7223 */ /* 0x000fe2000001080e */
[----:B------:R-:W-:Y:S01]  /*b4e0*/  LOP3.LUT R45, R45, 0xffff0000, RZ, 0xc0, !PT ;  /* 0xffff00002d2d7812 */ /* 0x000fe200078ec0ff */
[----:B------:R-:W-:Y:S01]  /*b4f0*/  FFMA.FTZ R40, R5, R40, R9 ;  /* 0x0000002805287223 */ /* 0x000fe20000010009 */
[----:B------:R-:W-:Y:S01]  /*b500*/  LOP3.LUT R46, R46, 0xffff0000, RZ, 0xc0, !PT ;  /* 0xffff00002e2e7812 */ /* 0x000fe200078ec0ff */
[----:B------:R-:W-:Y:S01]  /*b510*/  FFMA.FTZ R0, R13, R0, -R4 ;  /* 0x000000000d007223 */ /* 0x000fe20000010804 */
[----:B------:R-:W-:Y:S01]  /*b520*/  LOP3.LUT R6, R6, 0xffff0000, RZ, 0xc0, !PT ;  /* 0xffff000006067812 */ /* 0x000fe200078ec0ff */
[C---:B------:R-:W-:Y:S01]  /*b530*/  FMUL.FTZ R5, R10.reuse, R41 ;  /* 0x000000290a057220 */ /* 0x040fe20000410000 */
[----:B------:R-:W-:Y:S01]  /*b540*/  LOP3.LUT R7, R7, 0xffff0000, RZ, 0xc0, !PT ;  /* 0xffff000007077812 */ /* 0x000fe200078ec0ff */
        /* <DEDUP_REMOVED lines=18> */
.L_x_10202:
[----:B------:R-:W-:Y:S05]  /*b670*/  BSYNC B0 ;  /* 0x0000000000007941 */ /* 0x000fea0003800000 */
.L_x_10192:
        /* <DEDUP_REMOVED lines=8> */
.L_x_10190:
[----:B------:R-:W-:-:S06]  /*b700*/  ULOP3.LUT UR4, UR60, 0x1, URZ, 0xfc, !UPT ;  /* 0x000000013c047892 */ /* 0x000fcc000f8efc3f */
[----:B0--3--:R-:W-:-:S05]  /*b710*/  IMAD.U32 R0, RZ, RZ, UR4 ;  /* 0x00000004ff007e24 */ /* 0x009fca000f8e00ff */
[----:B------:R-:W-:-:S13]  /*b720*/  ISETP.NE.AND P0, PT, R0, 0x3, PT ;  /* 0x000000030000780c */ /* 0x000fda0003f05270 */
[----:B------:R-:W-:Y:S05]  /*b730*/  @!P0 BRA `(.L_x_10225) ;  /* 0x0000000000048947 */ /* 0x000fea0003800000 */
[----:B------:R-:W-:Y:S01]  /*b740*/  BPT.TRAP 0x1 ;  /* 0x000000040000795c */ /* 0x000fe20000300000 */
.L_x_10225:
[----:B------:R-:W2:Y:S01]  /*b750*/  LDL R0, [R1+0x24] ;  /* 0x0000240001007983 */ /* 0x000ea20000100800 */
[----:B------:R-:W-:Y:S01]  /*b760*/  IMAD R21, R146, 0x8, R22 ;  /* 0x0000000892157824 */ /* 0x000fe200078e0216 */
[----:B--2-4-:R-:W-:-:S04]  /*b770*/  SHF.L.U32 R4, R0, 0x1f, RZ ;  /* 0x0000001f00047819 */ /* 0x014fc800000006ff */
[----:B------:R0:W2:Y:S01]  /*b780*/  SYNCS.PHASECHK.TRANS64.TRYWAIT P1, [R21+URZ+0x31c30], R4 ;  /* 0x031c3004150075a7 */ /* 0x0000a2000802017f */
[----:B------:R-:W-:Y:S05]  /*b790*/  @!P0 BRA `(.L_x_10226) ;  /* 0x0000000000048947 */ /* 0x000fea0003800000 */
[----:B------:R-:W-:Y:S01]  /*b7a0*/  BPT.TRAP 0x1 ;  /* 0x000000040000795c */ /* 0x000fe20000300000 */
.L_x_10226:
[----:B------:R-:W-:Y:S01]  /*b7b0*/  VIADD R0, R22, 0x16a00 ;  /* 0x00016a0016007836 */ /* 0x000fe20000000000 */
[----:B------:R-:W-:Y:S01]  /*b7c0*/  LOP3.LUT R2, R2, 0x10000, RZ, 0xfc, !PT ;  /* 0x0001000002027812 */ /* 0x000fe200078efcff */
[----:B------:R-:W-:-:S03]  /*b7d0*/  IMAD.MOV.U32 R3, RZ, RZ, -0x7fffffe0 ;  /* 0x80000020ff037424 */ /* 0x000fc600078e00ff */
[----:B------:R-:W-:-:S04]  /*b7e0*/  SHF.R.U32.HI R0, RZ, 0x4, R0 ;  /* 0x00000004ff007819 */ /* 0x000fc80000011600 */
[----:B------:R-:W-:-:S04]  /*b7f0*/  LOP3.LUT R0, R0, 0x3fff, RZ, 0xc0, !PT ;  /* 0x00003fff00007812 */ /* 0x000fc800078ec0ff */
[----:B------:R-:W-:-:S05]  /*b800*/  LOP3.LUT R0, R0, 0x10000, RZ, 0xfc, !PT ;  /* 0x0001000000007812 */ /* 0x000fca00078efcff */
[----:B------:R3:W-:Y:S01]  /*b810*/  STL [R1+0x40], R0 ;  /* 0x0000400001007387 */ /* 0x0007e20000100800 */
[----:B--2---:R-:W-:Y:S05]  /*b820*/  @P1 BRA `(.L_x_10227) ;  /* 0x0000000000081947 */ /* 0x004fea0003800000 */
[----:B------:R-:W2:Y:S02]  /*b830*/  SYNCS.PHASECHK.TRANS64.TRYWAIT P1, [R21+URZ+0x31c30], R4 ;  /* 0x031c3004150075a7 */ /* 0x000ea4000802017f */
[----:B--2---:R-:W-:Y:S05]  /*b840*/  @!P1 BRA `(.L_x_10228) ;  /* 0x0000016800449947 */ /* 0x004fea0003800000 */
.L_x_10227:
[----:B---3--:R-:W1:Y:S01]  /*b850*/  LDL R0, [R1+0x40] ;  /* 0x0000400001007983 */ /* 0x008e620000100800 */
[----:B------:R-:W-:Y:S01]  /*b860*/  IMAD.MOV.U32 R15, RZ, RZ, -0x7fffffe0 ;  /* 0x80000020ff0f7424 */ /* 0x000fe200078e00ff */
[----:B------:R-:W-:Y:S05]  /*b870*/  WARPSYNC.ALL ;  /* 0x0000000000007948 */ /* 0x000fea0003800000 */
[C---:B------:R-:W-:Y:S01]  /*b880*/  R2UR UR4, R2.reuse ;  /* 0x00000000020472ca */ /* 0x040fe200000e0000 */
[----:B------:R-:W3:Y:S01]  /*b890*/  LDL R100, [R1+0x54] ;  /* 0x0000540001647983 */ /* 0x000ee20000100800 */
[----:B------:R-:W-:Y:S02]  /*b8a0*/  R2UR UR5, R3 ;  /* 0x00000000030572ca */ /* 0x000fe400000e0000 */
[----:B------:R-:W-:Y:S01]  /*b8b0*/  R2UR UR7, R15 ;  /* 0x000000000f0772ca */ /* 0x000fe200000e0000 */
[----:B------:R-:W-:Y:S01]  /*b8c0*/  WARPGROUP.ARRIVE ;  /* 0x00000000000079c5 */ /* 0x000fe20000000000 */
[----:B------:R-:W-:Y:S01]  /*b8d0*/  IMAD.MOV.U32 R5, RZ, RZ, -0x7fffffe0 ;  /* 0x80000020ff057424 */ /* 0x000fe200078e00ff */
[----:B------:R-:W-:Y:S01]  /*b8e0*/  R2UR UR8, R2 ;  /* 0x00000000020872ca */ /* 0x000fe200000e0000 */
[----:B-----5:R-:W4:Y:S01]  /*b8f0*/  LDL R102, [R1+0x50] ;  /* 0x0000500001667983 */ /* 0x020f220000100800 */
[----:B------:R-:W-:-:S02]  /*b900*/  R2UR UR9, R3 ;  /* 0x00000000030972ca */ /* 0x000fc400000e0000 */
[----:B------:R-:W-:Y:S01]  /*b910*/  R2UR UR11, R5 ;  /* 0x00000000050b72ca */ /* 0x000fe200000e0000 */
[----:B------:R-:W-:Y:S01]  /*b920*/  IMAD.MOV.U32 R5, RZ, RZ, -0x7fffffe0 ;  /* 0x80000020ff057424 */ /* 0x000fe200078e00ff */
[----:B------:R-:W4:Y:S01]  /*b930*/  LDL R96, [R1+0x64] ;  /* 0x0000640001607983 */ /* 0x000f220000100800 */
[----:B------:R-:W-:Y:S01]  /*b940*/  IMAD.MOV.U32 R7, RZ, RZ, -0x7fffffe0 ;  /* 0x80000020ff077424 */ /* 0x000fe200078e00ff */
[C---:B------:R-:W-:Y:S02]  /*b950*/  R2UR UR12, R2.reuse ;  /* 0x00000000020c72ca */ /* 0x040fe400000e0000 */
[----:B------:R-:W-:Y:S01]  /*b960*/  R2UR UR13, R3 ;  /* 0x00000000030d72ca */ /* 0x000fe200000e0000 */
[----:B------:R-:W4:Y:S01]  /*b970*/  LDL R99, [R1+0x60] ;  /* 0x0000600001637983 */ /* 0x000f220000100800 */
[----:B------:R-:W-:Y:S01]  /*b980*/  R2UR UR15, R7 ;  /* 0x00000000070f72ca */ /* 0x000fe200000e0000 */
[----:B------:R-:W-:Y:S01]  /*b990*/  IMAD.MOV.U32 R9, RZ, RZ, -0x7fffffe0 ;  /* 0x80000020ff097424 */ /* 0x000fe200078e00ff */
[----:B------:R-:W-:Y:S01]  /*b9a0*/  R2UR UR16, R2 ;  /* 0x00000000021072ca */ /* 0x000fe200000e0000 */
[----:B------:R-:W4:Y:S01]  /*b9b0*/  LDL R98, [R1+0x44] ;  /* 0x0000440001627983 */ /* 0x000f220000100800 */
[----:B------:R-:W-:-:S02]  /*b9c0*/  R2UR UR17, R3 ;  /* 0x00000000031172ca */ /* 0x000fc400000e0000 */
[----:B------:R-:W-:Y:S01]  /*b9d0*/  R2UR UR19, R9 ;  /* 0x00000000091372ca */ /* 0x000fe200000e0000 */
[----:B-1----:R-:W-:-:S05]  /*b9e0*/  IMAD R14, R146, 0x6c0, R0 ;  /* 0x000006c0920e7824 */ /* 0x002fca00078e0200 */
[----:B------:R-:W-:-:S13]  /*b9f0*/  R2UR UR6, R14 ;  /* 0x000000000e0672ca */ /* 0x000fda00000e0000 */
[----:B------:R-:W-:Y:S01]  /*ba00*/  HGMMA.64x16x16.F32.BF16 R88, gdesc[UR4], RZ, !UPT, gsb0 ;  /* 0x00200000045879f0 */ /* 0x000fe2000c0018ff */
[----:B0-2---:R-:W-:-:S05]  /*ba10*/  VIADD R4, R14, 0x40 ;  /* 0x000000400e047836 */ /* 0x005fca0000000000 */
[----:B------:R-:W-:Y:S01]  /*ba20*/  R2UR UR10, R4 ;  /* 0x00000000040a72ca */ /* 0x000fe200000e0000 */
[----:B------:R-:W-:Y:S02]  /*ba30*/  WARPGROUP.DEPBAR.LE gsb0, 0x0 ;  /* 0x00008000000079c5 */ /* 0x000fe40000010000 */
[----:B------:R-:W-:-:S10]  /*ba40*/  WARPGROUP.ARRIVE ;  /* 0x00000000000079c5 */ /* 0x000fd40000000000 */
[----:B------:R-:W-:Y:S01]  /*ba50*/  HGMMA.64x16x16.F32.BF16 R80, gdesc[UR8], RZ, !UPT, gsb0 ;  /* 0x00200000085079f0 */ /* 0x000fe2000c0018ff */
[----:B------:R-:W-:Y:S01]  /*ba60*/  VIADD R4, R14, 0x80 ;  /* 0x000000800e047836 */ /* 0x000fe20000000000 */
[----:B------:R-:W-:Y:S02]  /*ba70*/  R2UR UR7, R5 ;  /* 0x00000000050772ca */ /* 0x000fe400000e0000 */
[----:B------:R-:W-:Y:S02]  /*ba80*/  R2UR UR4, R2 ;  /* 0x00000000020472ca */ /* 0x000fe400000e0000 */
[----:B------:R-:W-:Y:S02]  /*ba90*/  R2UR UR6, R4 ;  /* 0x00000000040672ca */ /* 0x000fe400000e0000 */
[----:B------:R-:W-:Y:S01]  /*baa0*/  R2UR UR5, R3 ;  /* 0x00000000030572ca */ /* 0x000fe200000e0000 */
[----:B------:R-:W-:Y:S02]  /*bab0*/  WARPGROUP.DEPBAR.LE gsb0, 0x0 ;  /* 0x00008000000079c5 */ /* 0x000fe40000010000 */
[----:B------:R-:W-:-:S10]  /*bac0*/  WARPGROUP.ARRIVE ;  /* 0x00000000000079c5 */ /* 0x000fd40000000000 */
[----:B------:R-:W-:Y:S01]  /*bad0*/  HGMMA.64x16x16.F32.BF16 R72, gdesc[UR4], RZ, !UPT, gsb0 ;  /* 0x00200000044879f0 */ /* 0x000fe2000c0018ff */
[----:B------:R-:W-:-:S05]  /*bae0*/  VIADD R6, R14, 0xc0 ;  /* 0x000000c00e067836 */ /* 0x000fca0000000000 */
        /* <DEDUP_REMOVED lines=46> */
[----:B------:R-:W-:Y:S02]  /*bdd0*/  VIADD R12, R2, 0x2 ;  /* 0x00000002020c7836 */ /* 0x000fe40000000000 */
[----:B------:R-:W-:Y:S02]  /*bde0*/  IMAD.MOV.U32 R5, RZ, RZ, -0x7fffffe0 ;  /* 0x80000020ff057424 */ /* 0x000fe400078e00ff */
[----:B------:R-:W-:Y:S01]  /*bdf0*/  IMAD.MOV.U32 R13, RZ, RZ, -0x7fffffe0 ;  /* 0x80000020ff0d7424 */ /* 0x000fe200078e00ff */
[----:B------:R-:W-:Y:S02]  /*be00*/  R2UR UR6, R4 ;  /* 0x00000000040672ca */ /* 0x000fe400000e0000 */
[----:B------:R-:W-:-:S02]  /*be10*/  R2UR UR7, R5 ;  /* 0x00000000050772ca */ /* 0x000fc400000e0000 */
        /* <DEDUP_REMOVED lines=388> */
[----:B---3--:R-:W-:-:S04]  /*d660*/  IMAD R0, R104, -0x90, R100 ;  /* 0xffffff7068007824 */ /* 0x008fc800078e0264 */
[----:B------:R-:W-:Y:S01]  /*d670*/  VIADD R20, R0, 0x90 ;  /* 0x0000009000147836 */ /* 0x000fe20000000000 */
[----:B----4-:R-:W-:Y:S01]  /*d680*/  IADD3 R97, -R102, 0x91, R0 ;  /* 0x0000009166617810 */ /* 0x010fe20007ffe100 */
[----:B------:R-:W-:Y:S02]  /*d690*/  IMAD R96, R98, 0xc0, R96 ;  /* 0x000000c062607824 */ /* 0x000fe400078e0260 */
[C---:B------:R-:W-:Y:S02]  /*d6a0*/  IMAD R20, R99.reuse, -0x2, R20 ;  /* 0xfffffffe63147824 */ /* 0x040fe400078e0214 */
[----:B------:R-:W-:-:S05]  /*d6b0*/  IMAD R97, R99, -0x2, R97 ;  /* 0xfffffffe63617824 */ /* 0x000fca00078e0261 */
[----:B------:R-:W-:Y:S01]  /*d6c0*/  VIADDMNMX R0, R96, R97, R20, PT ;  /* 0x0000006160007246 */ /* 0x000fe20003800114 */
[----:B------:R-:W-:Y:S02]  /*d6d0*/  WARPGROUP.DEPBAR.LE gsb0, 0x0 ;  /* 0x00008000000079c5 */ /* 0x000fe40000010000 */
[----:B------:R-:W-:-:S06]  /*d6e0*/  WARPGROUP.ARRIVE ;  /* 0x00000000000079c5 */ /* 0x000fcc0000000000 */
[----:B------:R-:W-:Y:S01]  /*d6f0*/  HGMMA.64x16x16.F32.BF16 R40, gdesc[UR12], R40, gsb0 ;  /* 0x002000000c2879f0 */ /* 0x000fe20008001828 */
        /* <DEDUP_REMOVED lines=15> */
[----:B------:R-:W-:Y:S01]  /*d7f0*/  FMNMX.FTZ R16, R101, R16, !PT ;  /* 0x0000001065107209 */ /* 0x000fe20007810000 */
[----:B------:R-:W-:-:S03]  /*d800*/  IMAD.MOV.U32 R17, RZ, RZ, -0x7fffffe0 ;  /* 0x80000020ff117424 */ /* 0x000fc600078e00ff */
[----:B------:R-:W-:Y:S01]  /*d810*/  FMNMX.FTZ R18, R81, R16, !PT ;  /* 0x0000001051127209 */ /* 0x000fe20007810000 */
[----:B------:R-:W-:Y:S01]  /*d820*/  VIADD R16, R14, 0x642 ;  /* 0x000006420e107836 */ /* 0x000fe20000000000 */
[----:B------:R-:W-:Y:S02]  /*d830*/  R2UR UR7, R17 ;  /* 0x00000000110772ca */ /* 0x000fe400000e0000 */
[----:B------:R-:W-:Y:S02]  /*d840*/  R2UR UR4, R4 ;  /* 0x00000000040472ca */ /* 0x000fe400000e0000 */
[----:B------:R-:W-:Y:S02]  /*d850*/  R2UR UR6, R16 ;  /* 0x00000000100672ca */ /* 0x000fe400000e0000 */
[----:B------:R-:W-:Y:S01]  /*d860*/  R2UR UR5, R5 ;  /* 0x00000000050572ca */ /* 0x000fe200000e0000 */
[----:B------:R-:W-:Y:S02]  /*d870*/  WARPGROUP.DEPBAR.LE gsb0, 0x0 ;  /* 0x00008000000079c5 */ /* 0x000fe40000010000 */
[----:B------:R-:W-:Y:S01]  /*d880*/  WARPGROUP.ARRIVE ;  /* 0x00000000000079c5 */ /* 0x000fe20000000000 */
[----:B------:R-:W-:-:S09]  /*d890*/  ISETP.GT.AND P2, PT, R0, 0x18, PT ;  /* 0x000000180000780c */ /* 0x000fd20003f44270 */
[----:B------:R-:W-:Y:S01]  /*d8a0*/  HGMMA.64x16x16.F32.BF16 R32, gdesc[UR4], R32, gsb0 ;  /* 0x00200000042079f0 */ /* 0x000fe20008001820 */
[C---:B------:R-:W-:Y:S02]  /*d8b0*/  ISETP.GT.AND P3, PT, R0.reuse, 0x19, PT ;  /* 0x000000190000780c */ /* 0x040fe40003f64270 */
[C---:B------:R-:W-:Y:S02]  /*d8c0*/  ISETP.GT.AND P1, PT, R0.reuse, 0x20, PT ;  /* 0x000000200000780c */ /* 0x040fe40003f24270 */
[----:B------:R-:W-:Y:S01]  /*d8d0*/  ISETP.GT.AND P4, PT, R0, 0x21, PT ;  /* 0x000000210000780c */ /* 0x000fe20003f84270 */
[----:B------:R-:W-:Y:S01]  /*d8e0*/  IMAD.MOV.U32 R15, RZ, RZ, -0x7fffffe0 ;  /* 0x80000020ff0f7424 */ /* 0x000fe200078e00ff */
[----:B------:R-:W-:Y:S01]  /*d8f0*/  FSEL R103, R84, -INF , P2 ;  /* 0xff80000054677808 */ /* 0x000fe20001000000 */
[----:B------:R-:W-:Y:S01]  /*d900*/  VIADD R14, R14, 0x682 ;  /* 0x000006820e0e7836 */ /* 0x000fe20000000000 */
[----:B------:R-:W-:Y:S01]  /*d910*/  FSEL R85, R85, -INF , P3 ;  /* 0xff80000055557808 */ /* 0x000fe20001800000 */
[----:B------:R-:W-:Y:S01]  /*d920*/  ULDC UR4, c[0x0][0x988] ;  /* 0x0002620000047ab9 */ /* 0x000fe20000000800 */
[----:B------:R-:W-:-:S02]  /*d930*/  FMNMX.FTZ R18, R103, R18, !PT ;  /* 0x0000001267127209 */ /* 0x000fc40007810000 */
        /* <DEDUP_REMOVED lines=17> */
[----:B------:R-:W-:-:S02]  /*da50*/  R2UR UR11, R15 ;  /* 0x000000000f0b72ca */ /* 0x000fc400000e0000 */
[----:B------:R-:W-:Y:S02]  /*da60*/  ISETP.GT.AND P1, PT, R0, 0x39, PT ;  /* 0x000000390000780c */ /* 0x000fe40003f24270 */
[----:B------:R-:W-:Y:S02]  /*da70*/  FSEL R15, R68, -INF , P2 ;  /* 0xff800000440f7808 */ /* 0x000fe40001000000 */
[----:B------:R-:W-:Y:S02]  /*da80*/  FMNMX.FTZ R18, R65, R18, !PT ;  /* 0x0000001241127209 */ /* 0x000fe40007810000 */
[----:B------:R-:W-:Y:S02]  /*da90*/  ISETP.GT.AND P2, PT, R0, 0x40, PT ;  /* 0x000000400000780c */ /* 0x000fe40003f44270 */
[----:B------:R-:W-:Y:S02]  /*daa0*/  FSEL R69, R69, -INF , P1 ;  /* 0xff80000045457808 */ /* 0x000fe40000800000 */
[----:B------:R-:W-:-:S02]  /*dab0*/  FMNMX.FTZ R18, R15, R18, !PT ;  /* 0x000000120f127209 */ /* 0x000fc40007810000 */
[----:B------:R-:W-:Y:S02]  /*dac0*/  R2UR UR10, R14 ;  /* 0x000000000e0a72ca */ /* 0x000fe400000e0000 */
[----:B------:R-:W-:Y:S02]  /*dad0*/  R2UR UR8, R4 ;  /* 0x00000000040872ca */ /* 0x000fe400000e0000 */
[----:B------:R-:W-:Y:S02]  /*dae0*/  R2UR UR9, R5 ;  /* 0x00000000050972ca */ /* 0x000fe400000e0000 */
[----:B------:R-:W-:Y:S02]  /*daf0*/  ISETP.GT.AND P1, PT, R0, 0x41, PT ;  /* 0x000000410000780c */ /* 0x000fe40003f24270 */
[----:B------:R-:W-:Y:S02]  /*db00*/  FSEL R109, R56, -INF , P2 ;  /* 0xff800000386d7808 */ /* 0x000fe40001000000 */
[----:B------:R-:W-:Y:S01]  /*db10*/  FMNMX.FTZ R18, R69, R18, !PT ;  /* 0x0000001245127209 */ /* 0x000fe20007810000 */
[----:B------:R-:W-:-:S02]  /*db20*/  WARPGROUP.DEPBAR.LE gsb0, 0x0 ;  /* 0x00008000000079c5 */ /* 0x000fc40000010000 */
[C---:B------:R-:W-:Y:S02]  /*db30*/  ISETP.GT.AND P2, PT, R0.reuse, 0x48, PT ;  /* 0x000000480000780c */ /* 0x040fe40003f44270 */
[----:B------:R-:W-:Y:S02]  /*db40*/  FSEL R57, R57, -INF , P1 ;  /* 0xff80000039397808 */ /* 0x000fe40000800000 */
[----:B------:R-:W-:Y:S01]  /*db50*/  FMNMX.FTZ R18, R109, R18, !PT ;  /* 0x000000126d127209 */ /* 0x000fe20007810000 */
[----:B------:R-:W-:Y:S01]  /*db60*/  WARPGROUP.ARRIVE ;  /* 0x00000000000079c5 */ /* 0x000fe20000000000 */
[----:B------:R-:W-:Y:S02]  /*db70*/  ISETP.GT.AND P1, PT, R0, 0x49, PT ;  /* 0x000000490000780c */ /* 0x000fe40003f24270 */
[----:B------:R-:W-:Y:S02]  /*db80*/  FSEL R111, R60, -INF , P2 ;  /* 0xff8000003c6f7808 */ /* 0x000fe40001000000 */
[----:B------:R-:W-:Y:S01]  /*db90*/  FMNMX.FTZ R18, R57, R18, !PT ;  /* 0x0000001239127209 */ /* 0x000fe20007810000 */
[----:B------:R-:W-:Y:S01]  /*dba0*/  HGMMA.64x16x16.F32.BF16 R24, gdesc[UR8], R24, gsb0 ;  /* 0x00200000081879f0 */ /* 0x000fe20008001818 */
        /* <DEDUP_REMOVED lines=38> */
[----:B------:R-:W-:Y:S01]  /*de10*/  FMNMX.FTZ R18, R123, R18, !PT ;  /* 0x000000127b127209 */ /* 0x000fe20007810000 */
[----:B------:R-:W-:Y:S02]  /*de20*/  WARPGROUP.DEPBAR.LE gsb0, 0x0 ;  /* 0x00008000000079c5 */ /* 0x000fe40000010000 */
        /* <DEDUP_REMOVED lines=9> */
[----:B------:R-:W-:-:S02]  /*dec0*/  FSEL R29, R29, -INF , P1 ;  /* 0xff8000001d1d7808 */ /* 0x000fc40000800000 */
[----:B------:R-:W-:-:S04]  /*ded0*/  FMNMX.FTZ R18, R127, R18, !PT ;  /* 0x000000127f127209 */ /* 0x000fc80007810000 */
[----:B------:R-:W-:-:S05]  /*dee0*/  FMNMX.FTZ R24, R29, R18, !PT ;  /* 0x000000121d187209 */ /* 0x000fca0007810000 */
[----:B------:R-:W0:Y:S02]  /*def0*/  SHFL.BFLY PT, R129, R24, 0x2, 0x1f ;  /* 0x0c401f0018817f89 */ /* 0x000e2400000e0000 */
[----:B0-----:R-:W-:-:S05]  /*df00*/  FMNMX.FTZ R129, R24, R129, !PT ;  /* 0x0000008118817209 */ /* 0x001fca0007810000 */
[----:B------:R-:W0:Y:S01]  /*df10*/  SHFL.BFLY PT, R14, R129, 0x1, 0x1f ;  /* 0x0c201f00810e7f89 */ /* 0x000e2200000e0000 */
[----:B------:R-:W-:Y:S01]  /*df20*/  IMAD.U32 R0, RZ, RZ, UR4 ;  /* 0x00000004ff007e24 */ /* 0x000fe2000f8e00ff */
[----:B------:R-:W-:-:S04]  /*df30*/  IADD3 R97, R97, 0x8, R96 ;  /* 0x0000000861617810 */ /* 0x000fc80007ffe060 */
[----:B------:R-:W-:-:S04]  /*df40*/  VIMNMX R20, R20, R97, PT ;  /* 0x0000006114147248 */ /* 0x000fc80003fe0100 */
[----:B------:R-:W-:Y:S02]  /*df50*/  ISETP.GT.AND P2, PT, R20, 0x1, PT ;  /* 0x000000011400780c */ /* 0x000fe40003f44270 */
[----:B0-----:R-:W-:-:S04]  /*df60*/  FMNMX.FTZ R14, R129, R14, !PT ;  /* 0x0000000e810e7209 */ /* 0x001fc80007810000 */
[C---:B------:R-:W-:Y:S01]  /*df70*/  FSETP.NEU.FTZ.AND P1, PT, R14.reuse, -INF , PT ;  /* 0xff8000000e00780b */ /* 0x040fe20003f3d000 */
[----:B------:R-:W-:-:S05]  /*df80*/  FMUL.FTZ R16, R14, R0 ;  /* 0x000000000e107220 */ /* 0x000fca0000410000 */
[----:B------:R-:W-:Y:S02]  /*df90*/  FSEL R16, R16, RZ, P1 ;  /* 0x000000ff10107208 */ /* 0x000fe40000800000 */
[----:B------:R-:W-:-:S03]  /*dfa0*/  ISETP.GT.AND P1, PT, R20, RZ, PT ;  /* 0x000000ff1400720c */ /* 0x000fc60003f24270 */
[-CC-:B------:R-:W-:Y:S01]  /*dfb0*/  FFMA.FTZ R18, R19, R0.reuse, -R16.reuse ;  /* 0x0000000013127223 */ /* 0x180fe20000010810 */
[-CC-:B------:R-:W-:Y:S01]  /*dfc0*/  FFMA.FTZ R19, R89, R0.reuse, -R16.reuse ;  /* 0x0000000059137223 */ /* 0x180fe20000010810 */
[----:B------:R-:W-:Y:S01]  /*dfd0*/  FFMA.FTZ R89, R93, R0, -R16 ;  /* 0x000000005d597223 */ /* 0x000fe20000010810 */
        /* <DEDUP_REMOVED lines=8> */
[----:B------:R-:W-:Y:S01]  /*e060*/  FMNMX.FTZ R32, R97, R32, !PT ;  /* 0x0000002061207209 */ /* 0x000fe20007810000 */
[----:B------:R-:W-:Y:S01]  /*e070*/  FFMA.FTZ R24, R99, R0, -R16 ;  /* 0x0000000063187223 */ /* 0x000fe20000010810 */
[----:B------:R-:W-:Y:S02]  /*e080*/  ISETP.GT.AND P2, PT, R20, 0x11, PT ;  /* 0x000000111400780c */ /* 0x000fe40003f44270 */
[----:B------:R-:W-:-:S02]  /*e090*/  FSEL R99, R82, -INF , P1 ;  /* 0xff80000052637808 */ /* 0x000fc40000800000 */
[----:B------:R-:W-:Y:S01]  /*e0a0*/  FMNMX.FTZ R36, R95, R32, !PT ;  /* 0x000000205f247209 */ /* 0x000fe20007810000 */
[--C-:B------:R-:W-:Y:S01]  /*e0b0*/  FFMA.FTZ R28, R101, R0, -R16.reuse ;  /* 0x00000000651c7223 */ /* 0x100fe20000010810 */
[C---:B------:R-:W-:Y:S02]  /*e0c0*/  ISETP.GT.AND P1, PT, R20.reuse, 0x18, PT ;  /* 0x000000181400780c */ /* 0x040fe40003f24270 */
[----:B------:R-:W-:Y:S02]  /*e0d0*/  FSEL R101, R83, -INF , P2 ;  /* 0xff80000053657808 */ /* 0x000fe40001000000 */
[----:B------:R-:W-:Y:S01]  /*e0e0*/  FMNMX.FTZ R36, R99, R36, !PT ;  /* 0x0000002463247209 */ /* 0x000fe20007810000 */
[----:B------:R-:W-:Y:S01]  /*e0f0*/  FFMA.FTZ R40, R103, R0, -R16 ;  /* 0x0000000067287223 */ /* 0x000fe20000010810 */
[----:B------:R-:W-:Y:S02]  /*e100*/  ISETP.GT.AND P2, PT, R20, 0x19, PT ;  /* 0x000000191400780c */ /* 0x000fe40003f44270 */
[----:B------:R-:W-:-:S02]  /*e110*/  FSEL R103, R86, -INF , P1 ;  /* 0xff80000056677808 */ /* 0x000fc40000800000 */
[----:B------:R-:W-:Y:S02]  /*e120*/  FMNMX.FTZ R36, R101, R36, !PT ;  /* 0x0000002465247209 */ /* 0x000fe40007810000 */
[----:B------:R-:W-:Y:S02]  /*e130*/  FSEL R87, R87, -INF , P2 ;  /* 0xff80000057577808 */ /* 0x000fe40001000000 */
[C---:B------:R-:W-:Y:S02]  /*e140*/  ISETP.GT.AND P1, PT, R20.reuse, 0x20, PT ;  /* 0x000000201400780c */ /* 0x040fe40003f24270 */
[----:B------:R-:W-:Y:S01]  /*e150*/  FMNMX.FTZ R36, R103, R36, !PT ;  /* 0x0000002467247209 */ /* 0x000fe20007810000 */
[----:B------:R0:W-:Y:S01]  /*e160*/  MUFU.EX2 R32, R40 ;  /* 0x0000002800207308 */ /* 0x0001e20000000800 */
[----:B------:R-:W-:Y:S01]  /*e170*/  FFMA.FTZ R83, R85, R0, -R16 ;  /* 0x0000000055537223 */ /* 0x000fe20000010810 */
[----:B------:R-:W-:Y:S02]  /*e180*/  ISETP.GT.AND P2, PT, R20, 0x21, PT ;  /* 0x000000211400780c */ /* 0x000fe40003f44270 */
[----:B------:R-:W-:-:S02]  /*e190*/  FSEL R85, R74, -INF , P1 ;  /* 0xff8000004a557808 */ /* 0x000fc40000800000 */
[----:B0-----:R-:W-:Y:S02]  /*e1a0*/  FMNMX.FTZ R40, R87, R36, !PT ;  /* 0x0000002457287209 */ /* 0x001fe40007810000 */
        /* <DEDUP_REMOVED lines=11> */
[----:B------:R-:W-:Y:S02]  /*e260*/  ISETP.GT.AND P2, PT, R20, 0x31, PT ;  /* 0x000000311400780c */ /* 0x000fe40003f44270 */
[----:B------:R-:W-:Y:S01]  /*e270*/  FSEL R129, R66, -INF , P1 ;  /* 0xff80000042817808 */ /* 0x000fe20000800000 */
[----:B------:R-:W-:Y:S01]  /*e280*/  FFMA.FTZ R48, R17, R0, -R16 ;  /* 0x0000000011307223 */ /* 0x000fe20000010810 */
[----:B------:R-:W-:-:S02]  /*e290*/  ISETP.GT.AND P1, PT, R20, 0x38, PT ;  /* 0x000000381400780c */ /* 0x000fc40003f24270 */
[----:B0-----:R-:W-:Y:S02]  /*e2a0*/  FMNMX.FTZ R44, R79, R40, !PT ;  /* 0x000000284f2c7209 */ /* 0x001fe40007810000 */
[----:B------:R-:W-:Y:S02]  /*e2b0*/  FSEL R17, R67, -INF , P2 ;  /* 0xff80000043117808 */ /* 0x000fe40001000000 */
[----:B------:R-:W-:Y:S02]  /*e2c0*/  FMNMX.FTZ R44, R129, R44, !PT ;  /* 0x0000002c812c7209 */ /* 0x000fe40007810000 */
[----:B------:R-:W-:Y:S02]  /*e2d0*/  ISETP.GT.AND P2, PT, R20, 0x39, PT ;  /* 0x000000391400780c */ /* 0x000fe40003f44270 */
[----:B------:R-:W-:Y:S02]  /*e2e0*/  FSEL R131, R70, -INF , P1 ;  /* 0xff80000046837808 */ /* 0x000fe40000800000 */
[----:B------:R-:W-:-:S02]  /*e2f0*/  FMNMX.FTZ R44, R17, R44, !PT ;  /* 0x0000002c112c7209 */ /* 0x000fc40007810000 */
[----:B------:R-:W-:Y:S02]  /*e300*/  FSEL R71, R71, -INF , P2 ;  /* 0xff80000047477808 */ /* 0x000fe40001000000 */
[C---:B------:R-:W-:Y:S02]  /*e310*/  ISETP.GT.AND P1, PT, R20.reuse, 0x40, PT ;  /* 0x000000401400780c */ /* 0x040fe40003f24270 */
[----:B------:R-:W-:Y:S01]  /*e320*/  FMNMX.FTZ R44, R131, R44, !PT ;  /* 0x0000002c832c7209 */ /* 0x000fe20007810000 */
[----:B------:R0:W-:Y:S01]  /*e330*/  MUFU.EX2 R40, R48 ;  /* 0x0000003000287308 */ /* 0x0001e20000000800 */
[-CC-:B------:R-:W-:Y:S01]  /*e340*/  FFMA.FTZ R67, R77, R0.reuse, -R16.reuse ;  /* 0x000000004d437223 */ /* 0x180fe20000010810 */
[----:B------:R-:W-:Y:S02]  /*e350*/  ISETP.GT.AND P2, PT, R20, 0x41, PT ;  /* 0x000000411400780c */ /* 0x000fe40003f44270 */
[----:B------:R-:W-:Y:S01]  /*e360*/  FSEL R77, R58, -INF , P1 ;  /* 0xff8000003a4d7808 */ /* 0x000fe20000800000 */
[----:B------:R-:W-:Y:S01]  /*e370*/  FFMA.FTZ R52, R107, R0, -R16 ;  /* 0x000000006b347223 */ /* 0x000fe20000010810 */
[----:B0-----:R-:W-:-:S02]  /*e380*/  FMNMX.FTZ R48, R71, R44, !PT ;  /* 0x0000002c47307209 */ /* 0x001fc40007810000 */
[C---:B------:R-:W-:Y:S02]  /*e390*/  ISETP.GT.AND P1, PT, R20.reuse, 0x48, PT ;  /* 0x000000481400780c */ /* 0x040fe40003f24270 */
        /* <DEDUP_REMOVED lines=8> */
[----:B------:R-:W-:Y:S01]  /*e420*/  FFMA.FTZ R59, R65, R0, -R16 ;  /* 0x00000000413b7223 */ /* 0x000fe20000010810 */
        /* <DEDUP_REMOVED lines=13> */
[----:B------:R-:W-:Y:S02]  /*e500*/  ISETP.GT.AND P2, PT, R20, 0x61, PT ;  /* 0x000000611400780c */ /* 0x000fe40003f44270 */
[----:B------:R-:W-:Y:S01]  /*e510*/  FMNMX.FTZ R50, R55, R50, !PT ;  /* 0x0000003237327209 */ /* 0x000fe20007810000 */
[-CC-:B0-----:R-:W-:Y:S01]  /*e520*/  FFMA.FTZ R52, R69, R0.reuse, -R16.reuse ;  /* 0x0000000045347223 */ /* 0x181fe20000010810 */
[----:B------:R-:W-:Y:S01]  /*e530*/  FSEL R69, R42, -INF , P1 ;  /* 0xff8000002a457808 */ /* 0x000fe20000800000 */
[----:B------:R-:W-:Y:S01]  /*e540*/  FFMA.FTZ R42, R109, R0, -R16 ;  /* 0x000000006d2a7223 */ /* 0x000fe20000010810 */
        /* <DEDUP_REMOVED lines=11> */
[----:B------:R-:W-:Y:S01]  /*e600*/  FMNMX.FTZ R50, R139, R50, !PT ;  /* 0x000000328b327209 */ /* 0x000fe20007810000 */
[----:B------:R-:W-:Y:S01]  /*e610*/  FFMA.FTZ R34, R111, R0, -R16 ;  /* 0x000000006f227223 */ /* 0x000fe20000010810 */
[----:B------:R-:W-:-:S02]  /*e620*/  ISETP.GT.AND P1, PT, R20, 0x78, PT ;  /* 0x000000781400780c */ /* 0x000fc40003f24270 */
[----:B------:R-:W-:Y:S02]  /*e630*/  FSEL R111, R35, -INF , P2 ;  /* 0xff800000236f7808 */ /* 0x000fe40001000000 */
[----:B------:R-:W-:Y:S02]  /*e640*/  FMNMX.FTZ R50, R141, R50, !PT ;  /* 0x000000328d327209 */ /* 0x000fe40007810000 */
[----:B------:R-:W-:Y:S02]  /*e650*/  ISETP.GT.AND P2, PT, R20, 0x79, PT ;  /* 0x000000791400780c */ /* 0x000fe40003f44270 */
[----:B------:R-:W-:Y:S02]  /*e660*/  FSEL R143, R38, -INF , P1 ;  /* 0xff800000268f7808 */ /* 0x000fe40000800000 */
[----:B------:R-:W-:Y:S01]  /*e670*/  FMNMX.FTZ R50, R111, R50, !PT ;  /* 0x000000326f327209 */ /* 0x000fe20007810000 */
[----:B------:R-:W-:Y:S01]  /*e680*/  FFMA.FTZ R35, R61, R0, -R16 ;  /* 0x000000003d237223 */ /* 0x000fe20000010810 */
        /* <DEDUP_REMOVED lines=8> */
[----:B------:R-:W-:Y:S01]  /*e710*/  FMNMX.FTZ R50, R149, R50, !PT ;  /* 0x0000003295327209 */ /* 0x000fe20007810000 */
[----:B------:R-:W-:Y:S01]  /*e720*/  FFMA.FTZ R38, R113, R0, -R16 ;  /* 0x0000000071267223 */ /* 0x000fe20000010810 */
[----:B------:R-:W-:Y:S02]  /*e730*/  ISETP.GT.AND P2, PT, R20, 0x89, PT ;  /* 0x000000891400780c */ /* 0x000fe40003f44270 */
[----:B------:R-:W-:Y:S02]  /*e740*/  FSEL R113, R30, -INF , P1 ;  /* 0xff8000001e717808 */ /* 0x000fe40000800000 */
[----:B------:R-:W-:Y:S02]  /*e750*/  FMNMX.FTZ R50, R27, R50, !PT ;  /* 0x000000321b327209 */ /* 0x000fe40007810000 */
[----:B------:R-:W-:-:S02]  /*e760*/  FSEL R31, R31, -INF , P2 ;  /* 0xff8000001f1f7808 */ /* 0x000fc40001000000 */
[----:B------:R-:W-:Y:S01]  /*e770*/  FMNMX.FTZ R50, R113, R50, !PT ;  /* 0x0000003271327209 */ /* 0x000fe20007810000 */
[----:B------:R-:W-:-:S03]  /*e780*/  FFMA.FTZ R43, R57, R0, -R16 ;  /* 0x00000000392b7223 */ /* 0x000fc60000010810 */
[----:B------:R-:W-:Y:S01]  /*e790*/  FMNMX.FTZ R50, R31, R50, !PT ;  /* 0x000000321f327209 */ /* 0x000fe20007810000 */
[----:B------:R-:W-:-:S04]  /*e7a0*/  FFMA.FTZ R57, R49, R0, -R16 ;  /* 0x0000000031397223 */ /* 0x000fc80000010810 */
[----:B------:R-:W0:Y:S01]  /*e7b0*/  SHFL.BFLY PT, R49, R50, 0x2, 0x1f ;  /* 0x0c401f0032317f89 */ /* 0x000e2200000e0000 */
[----:B------:R1:W-:Y:S01]  /*e7c0*/  MUFU.EX2 R48, R52 ;  /* 0x0000003400307308 */ /* 0x0003e20000000800 */
[----:B------:R-:W2:Y:S01]  /*e7d0*/  S2R R106, SR_TID.X ;  /* 0x00000000006a7919 */ /* 0x000ea20000002100 */
[----:B-1----:R-:W-:Y:S01]  /*e7e0*/  FFMA.FTZ R52, R53, R0, -R16 ;  /* 0x0000000035347223 */ /* 0x002fe20000010810 */
[----:B0-----:R-:W-:-:S05]  /*e7f0*/  FMNMX.FTZ R26, R50, R49, !PT ;  /* 0x00000031321a7209 */ /* 0x001fca0007810000 */
[----:B------:R-:W0:Y:S01]  /*e800*/  SHFL.BFLY PT, R53, R26, 0x1, 0x1f ;  /* 0x0c201f001a357f89 */ /* 0x000e2200000e0000 */
[-CC-:B------:R-:W-:Y:S01]  /*e810*/  FFMA.FTZ R54, R41, R0.reuse, -R16.reuse ;  /* 0x0000000029367223 */ /* 0x180fe20000010810 */
[-CC-:B------:R-:W-:Y:S01]  /*e820*/  FFMA.FTZ R56, R45, R0.reuse, -R16.reuse ;  /* 0x000000002d387223 */ /* 0x180fe20000010810 */
[----:B------:R-:W-:Y:S01]  /*e830*/  FFMA.FTZ R60, R37, R0, -R16 ;  /* 0x00000000253c7223 */ /* 0x000fe20000010810 */
[----:B--2---:R-:W-:Y:S02]  /*e840*/  LOP3.LUT R106, R106, 0x7f, RZ, 0xc0, !PT ;  /* 0x0000007f6a6a7812 */ /* 0x004fe400078ec0ff */
[----:B0-----:R-:W-:-:S04]  /*e850*/  FMNMX.FTZ R20, R26, R53, !PT ;  /* 0x000000351a147209 */ /* 0x001fc80007810000 */
[C---:B------:R-:W-:Y:S01]  /*e860*/  FSETP.NEU.FTZ.AND P1, PT, R20.reuse, -INF , PT ;  /* 0xff8000001400780b */ /* 0x040fe20003f3d000 */
[----:B------:R-:W-:-:S05]  /*e870*/  FMUL.FTZ R26, R20, R0 ;  /* 0x00000000141a7220 */ /* 0x000fca0000410000 */
[----:B------:R-:W-:Y:S01]  /*e880*/  FSEL R26, R26, RZ, P1 ;  /* 0x000000ff1a1a7208 */ /* 0x000fe20000800000 */
[----:B------:R-:W-:Y:S01]  /*e890*/  FFMA.FTZ R81, R81, R0, -R16 ;  /* 0x0000000051517223 */ /* 0x000fe20000010810 */
[----:B------:R-:W-:-:S03]  /*e8a0*/  ISETP.NE.AND P1, PT, R106, RZ, PT ;  /* 0x000000ff6a00720c */ /* 0x000fc60003f25270 */
[-CC-:B------:R-:W-:Y:S01]  /*e8b0*/  FFMA.FTZ R78, R93, R0.reuse, -R26.reuse ;  /* 0x000000005d4e7223 */ /* 0x180fe2000001081a */
[-C--:B------:R-:W-:Y:S01]  /*e8c0*/  FFMA.FTZ R93, R91, R0.reuse, -R26 ;  /* 0x000000005b5d7223 */ /* 0x080fe2000001081a */
        /* <DEDUP_REMOVED lines=12> */
[----:B------:R-:W-:Y:S01]  /*e990*/  IMAD.IADD R16, R100, 0x1, -R102 ;  /* 0x0000000164107824 */ /* 0x000fe200078e0a66 */
[----:B------:R-:W-:Y:S01]  /*e9a0*/  MUFU.EX2 R18, R18 ;  /* 0x0000001200127308 */ /* 0x000fe20000000800 */
[-CC-:B------:R-:W-:Y:S01]  /*e9b0*/  FFMA.FTZ R80, R97, R0.reuse, -R26.reuse ;  /* 0x0000000061507223 */ /* 0x180fe2000001081a */
[----:B------:R-:W-:Y:S01]  /*e9c0*/  FFMA.FTZ R95, R95, R0, -R26 ;  /* 0x000000005f5f7223 */ /* 0x000fe2000001081a */
[----:B------:R-:W-:-:S05]  /*e9d0*/  IMAD R16, R98, 0xc0, R16 ;  /* 0x000000c062107824 */ /* 0x000fca00078e0210 */
[----:B------:R-:W0:Y:S01]  /*e9e0*/  MUFU.EX2 R19, R19 ;  /* 0x0000001300137308 */ /* 0x000e220000000800 */
[----:B------:R-:W-:Y:S01]  /*e9f0*/  FFMA.FTZ R74, R17, R0, -R26 ;  /* 0x00000000114a7223 */ /* 0x000fe2000001081a */
[----:B------:R-:W-:-:S06]  /*ea00*/  IMAD.HI R17, R16, 0x38e38e39, RZ ;  /* 0x38e38e3910117827 */ /* 0x000fcc00078e02ff */
[----:B------:R-:W-:Y:S01]  /*ea10*/  MUFU.EX2 R78, R78 ;  /* 0x0000004e004e7308 */ /* 0x000fe20000000800 */
[----:B------:R-:W-:-:S07]  /*ea20*/  FFMA.FTZ R68, R99, R0, -R26 ;  /* 0x0000000063447223 */ /* 0x000fce000001081a */
[----:B------:R-:W1:Y:S01]  /*ea30*/  MUFU.EX2 R93, R93 ;  /* 0x0000005d005d7308 */ /* 0x000e620000000800 */
[----:B------:R-:W-:-:S07]  /*ea40*/  @!P1 VIADD R21, R21, 0x31c40 ;  /* 0x00031c4015159836 */ /* 0x000fce0000000000 */
[----:B------:R-:W2:Y:S01]  /*ea50*/  MUFU.EX2 R24, R24 ;  /* 0x0000001800187308 */ /* 0x000ea20000000800 */
[----:B------:R-:W-:Y:S01]  /*ea60*/  FFMA.FTZ R91, R101, R0, -R26 ;  /* 0x00000000655b7223 */ /* 0x000fe2000001081a */
[----:B------:R-:W-:-:S06]  /*ea70*/  SHF.R.U32.HI R76, RZ, 0x1f, R17 ;  /* 0x0000001fff4c7819 */ /* 0x000fcc0000011611 */
[----:B------:R-:W3:Y:S01]  /*ea80*/  MUFU.EX2 R80, R80 ;  /* 0x0000005000507308 */ /* 0x000ee20000000800 */
[----:B------:R-:W-:-:S07]  /*ea90*/  @!P1 PRMT R16, RZ, 0x654, R21 ;  /* 0x00000654ff109816 */ /* 0x000fce0000000015 */
[----:B------:R-:W4:Y:S01]  /*eaa0*/  MUFU.EX2 R89, R89 ;  /* 0x0000005900597308 */ /* 0x000f220000000800 */
[----:B------:R-:W-:Y:S01]  /*eab0*/  FFMA.FTZ R66, R103, R0, -R26 ;  /* 0x0000000067427223 */ /* 0x000fe2000001081a */
[----:B------:R-:W-:-:S06]  /*eac0*/  LEA.HI.SX32 R21, R17, R76, 0x1b ;  /* 0x0000004c11157211 */ /* 0x000fcc00078fdaff */
[----:B------:R-:W4:Y:S01]  /*ead0*/  MUFU.EX2 R95, R95 ;  /* 0x0000005f005f7308 */ /* 0x000f220000000800 */
[----:B0-----:R-:W-:Y:S01]  /*eae0*/  FADD.FTZ R17, R18, R19 ;  /* 0x0000001312117221 */ /* 0x001fe20000010000 */
[----:B------:R-:W-:-:S06]  /*eaf0*/  FFMA.FTZ R33, R77, R0, -R26 ;  /* 0x000000004d217223 */ /* 0x000fcc000001081a */
[----:B------:R-:W0:Y:S01]  /*eb00*/  MUFU.EX2 R28, R28 ;  /* 0x0000001c001c7308 */ /* 0x000e220000000800 */
[----:B-1----:R-:W-:Y:S01]  /*eb10*/  FADD.FTZ R77, R78, R93 ;  /* 0x0000005d4e4d7221 */ /* 0x002fe20000010000 */
[----:B------:R-:W-:-:S06]  /*eb20*/  FFMA.FTZ R87, R87, R0, -R26 ;  /* 0x0000000057577223 */ /* 0x000fcc000001081a */
[----:B------:R-:W1:Y:S01]  /*eb30*/  MUFU.EX2 R68, R68 ;  /* 0x0000004400447308 */ /* 0x000e620000000800 */
[----:B--2---:R-:W-:-:S07]  /*eb40*/  FADD.FTZ R82, R24, R17 ;  /* 0x0000001118527221 */ /* 0x004fce0000010000 */
[----:B------:R-:W2:Y:S01]  /*eb50*/  MUFU.EX2 R81, R81 ;  /* 0x0000005100517308 */ /* 0x000ea20000000800 */
[----:B---3--:R-:W-:-:S07]  /*eb60*/  FADD.FTZ R84, R80, R77 ;  /* 0x0000004d50547221 */ /* 0x008fce0000010000 */
[----:B------:R-:W3:Y:S01]  /*eb70*/  MUFU.EX2 R91, R91 ;  /* 0x0000005b005b7308 */ /* 0x000ee20000000800 */
[-C--:B------:R-:W-:Y:S01]  /*eb80*/  FFMA.FTZ R70, R75, R0.reuse, -R26 ;  /* 0x000000004b467223 */ /* 0x080fe2000001081a */
[----:B----4-:R-:W-:Y:S01]  /*eb90*/  FADD.FTZ R77, R89, R82 ;  /* 0x00000052594d7221 */ /* 0x010fe20000010000 */
[----:B------:R-:W-:Y:S01]  /*eba0*/  FFMA.FTZ R75, R79, R0, -R26 ;  /* 0x000000004f4b7223 */ /* 0x000fe2000001081a */
[----:B------:R4:W-:Y:S04]  /*ebb0*/  @!P1 SYNCS.ARRIVE.TRANS64.RED.A1T0 RZ, [R16+URZ], RZ ;  /* 0x000000ff10ff99a7 */ /* 0x0009e8000810043f */
[----:B------:R-:W3:Y:S01]  /*ebc0*/  MUFU.EX2 R66, R66 ;  /* 0x0000004200427308 */ /* 0x000ee20000000800 */
[----:B------:R-:W-:Y:S01]  /*ebd0*/  FADD.FTZ R79, R95, R84 ;  /* 0x000000545f4f7221 */ /* 0x000fe20000010000 */
[----:B----4-:R-:W-:-:S06]  /*ebe0*/  F2FP.BF16.F32.PACK_AB R16, R19, R18 ;  /* 0x000000121310723e */ /* 0x010fcc00000010ff */
[----:B------:R4:W-:Y:S01]  /*ebf0*/  MUFU.EX2 R53, R25 ;  /* 0x0000001900357308 */ /* 0x0009e20000000800 */
[----:B------:R-:W-:Y:S01]  /*ec00*/  F2FP.BF16.F32.PACK_AB R18, R89, R24 ;  /* 0x000000185912723e */ /* 0x000fe200000010ff */
[----:B0-----:R-:W-:-:S06]  /*ec10*/  FADD.FTZ R24, R28, R77 ;  /* 0x0000004d1c187221 */ /* 0x001fcc0000010000 */
[----:B------:R-:W0:Y:S01]  /*ec20*/  MUFU.EX2 R83, R83 ;  /* 0x0000005300537308 */ /* 0x000e220000000800 */
[--C-:B----4-:R-:W-:Y:S01]  /*ec30*/  FFMA.FTZ R25, R85, R0, -R26.reuse ;  /* 0x0000000055197223 */ /* 0x110fe2000001081a */
[----:B------:R-:W-:Y:S01]  /*ec40*/  F2FP.BF16.F32.PACK_AB R17, R93, R78 ;  /* 0x0000004e5d11723e */ /* 0x000fe200000010ff */
[----:B------:R-:W-:-:S05]  /*ec50*/  FFMA.FTZ R78, R55, R0, -R26 ;  /* 0x00000000374e7223 */ /* 0x000fca000001081a */
[----:B------:R-:W4:Y:S01]  /*ec60*/  MUFU.EX2 R87, R87 ;  /* 0x0000005700577308 */ /* 0x000f220000000800 */
[----:B-1----:R-:W-:Y:S01]  /*ec70*/  FADD.FTZ R82, R68, R79 ;  /* 0x0000004f44527221 */ /* 0x002fe20000010000 */
[-CC-:B------:R-:W-:Y:S01]  /*ec80*/  FFMA.FTZ R30, R105, R0.reuse, -R26.reuse ;  /* 0x00000000691e7223 */ /* 0x180fe2000001081a */
[----:B------:R-:W-:Y:S01]  /*ec90*/  FFMA.FTZ R55, R69, R0, -R26 ;  /* 0x0000000045377223 */ /* 0x000fe2000001081a */
[----:B--2---:R-:W-:-:S04]  /*eca0*/  FADD.FTZ R69, R81, R24 ;  /* 0x0000001851457221 */ /* 0x004fc80000010000 */
[----:B------:R-:W1:Y:S01]  /*ecb0*/  MUFU.EX2 R25, R25 ;  /* 0x0000001900197308 */ /* 0x000e620000000800 */
[----:B---3--:R-:W-:Y:S01]  /*ecc0*/  FADD.FTZ R77, R91, R82 ;  /* 0x000000525b4d7221 */ /* 0x008fe20000010000 */
[----:B------:R-:W-:-:S06]  /*ecd0*/  FADD.FTZ R24, R32, R69 ;  /* 0x0000004520187221 */ /* 0x000fcc0000010000 */
[----:B------:R-:W2:Y:S01]  /*ece0*/  MUFU.EX2 R73, R73 ;  /* 0x0000004900497308 */ /* 0x000ea20000000800 */
[----:B------:R-:W-:Y:S01]  /*ecf0*/  FADD.FTZ R82, R66, R77 ;  /* 0x0000004d42527221 */ /* 0x000fe20000010000 */
[----:B------:R-:W-:-:S06]  /*ed00*/  FFMA.FTZ R29, R129, R0, -R26 ;  /* 0x00000000811d7223 */ /* 0x000fcc000001081a */
[----:B------:R-:W3:Y:S01]  /*ed10*/  MUFU.EX2 R70, R70 ;  /* 0x0000004600467308 */ /* 0x000ee20000000800 */
[----:B0-----:R-:W-:Y:S01]  /*ed20*/  FADD.FTZ R69, R83, R24 ;  /* 0x0000001853457221 */ /* 0x001fe20000010000 */
[----:B----4-:R-:W-:-:S06]  /*ed30*/  FADD.FTZ R82, R87, R82 ;  /* 0x0000005257527221 */ /* 0x010fcc0000010000 */
[----:B------:R-:W0:Y:S01]  /*ed40*/  MUFU.EX2 R30, R30 ;  /* 0x0000001e001e7308 */ /* 0x000e220000000800 */
[----:B------:R-:W-:-:S07]  /*ed50*/  FADD.FTZ R24, R36, R69 ;  /* 0x0000004524187221 */ /* 0x000fce0000010000 */
[----:B------:R-:W4:Y:S01]  /*ed60*/  MUFU.EX2 R67, R67 ;  /* 0x0000004300437308 */ /* 0x000f220000000800 */
[----:B-1----:R-:W-:Y:S01]  /*ed70*/  FADD.FTZ R69, R25, R82 ;  /* 0x0000005219457221 */ /* 0x002fe20000010000 */
[----:B------:R-:W-:-:S06]  /*ed80*/  FFMA.FTZ R64, R131, R0, -R26 ;  /* 0x0000000083407223 */ /* 0x000fcc000001081a */
[----:B------:R-:W1:Y:S01]  /*ed90*/  MUFU.EX2 R75, R75 ;  /* 0x0000004b004b7308 */ /* 0x000e620000000800 */
[----:B--2---:R-:W-:Y:S01]  /*eda0*/  FADD.FTZ R85, R73, R24 ;  /* 0x0000001849557221 */ /* 0x004fe20000010000 */
[----:B---3--:R-:W-:-:S06]  /*edb0*/  FADD.FTZ R69, R70, R69 ;  /* 0x0000004546457221 */ /* 0x008fcc0000010000 */
[----:B------:R-:W2:Y:S01]  /*edc0*/  MUFU.EX2 R29, R29 ;  /* 0x0000001d001d7308 */ /* 0x000ea20000000800 */
[----:B------:R-:W-:Y:S01]  /*edd0*/  FFMA.FTZ R71, R71, R0, -R26 ;  /* 0x0000000047477223 */ /* 0x000fe2000001081a */
[----:B------:R-:W-:-:S06]  /*ede0*/  FADD.FTZ R24, R40, R85 ;  /* 0x0000005528187221 */ /* 0x000fcc0000010000 */
[----:B------:R-:W3:Y:S01]  /*edf0*/  MUFU.EX2 R59, R59 ;  /* 0x0000003b003b7308 */ /* 0x000ee20000000800 */
[----:B------:R-:W-:Y:S01]  /*ee00*/  FFMA.FTZ R77, R61, R0, -R26 ;  /* 0x000000003d4d7223 */ /* 0x000fe2000001081a */
[----:B0-----:R-:W-:-:S06]  /*ee10*/  FADD.FTZ R82, R30, R69 ;  /* 0x000000451e527221 */ /* 0x001fcc0000010000 */
[----:B------:R-:W0:Y:S01]  /*ee20*/  MUFU.EX2 R74, R74 ;  /* 0x0000004a004a7308 */ /* 0x000e220000000800 */
[----:B------:R-:W-:Y:S01]  /*ee30*/  FFMA.FTZ R61, R27, R0, -R26 ;  /* 0x000000001b3d7223 */ /* 0x000fe2000001081a */
[----:B----4-:R-:W-:-:S06]  /*ee40*/  FADD.FTZ R27, R67, R24 ;  /* 0x00000018431b7221 */ /* 0x010fcc0000010000 */
[----:B------:R-:W4:Y:S01]  /*ee50*/  MUFU.EX2 R15, R15 ;  /* 0x0000000f000f7308 */ /* 0x000f220000000800 */
[----:B-1----:R-:W-:Y:S01]  /*ee60*/  FADD.FTZ R82, R75, R82 ;  /* 0x000000524b527221 */ /* 0x002fe20000010000 */
[----:B------:R-:W-:-:S06]  /*ee70*/  FFMA.FTZ R72, R107, R0, -R26 ;  /* 0x000000006b487223 */ /* 0x000fcc000001081a */
[----:B------:R-:W1:Y:S01]  /*ee80*/  MUFU.EX2 R64, R64 ;  /* 0x0000004000407308 */ /* 0x000e620000000800 */
[----:B------:R-:W-:Y:S01]  /*ee90*/  FADD.FTZ R24, R44, R27 ;  /* 0x0000001b2c187221 */ /* 0x000fe20000010000 */
[----:B--2---:R-:W-:-:S06]  /*eea0*/  FADD.FTZ R27, R29, R82 ;  /* 0x000000521d1b7221 */ /* 0x004fcc0000010000 */
[----:B------:R-:W2:Y:S01]  /*eeb0*/  MUFU.EX2 R71, R71 ;  /* 0x0000004700477308 */ /* 0x000ea20000000800 */
[----:B------:R-:W-:Y:S01]  /*eec0*/  FFMA.FTZ R62, R133, R0, -R26 ;  /* 0x00000000853e7223 */ /* 0x000fe2000001081a */
[----:B---3--:R-:W-:-:S06]  /*eed0*/  FADD.FTZ R24, R59, R24 ;  /* 0x000000183b187221 */ /* 0x008fcc0000010000 */
[----:B------:R-:W3:Y:S01]  /*eee0*/  MUFU.EX2 R42, R42 ;  /* 0x0000002a002a7308 */ /* 0x000ee20000000800 */
[----:B0-----:R-:W-:Y:S01]  /*eef0*/  FADD.FTZ R27, R74, R27 ;  /* 0x0000001b4a1b7221 */ /* 0x001fe20000010000 */
[----:B------:R-:W-:-:S06]  /*ef00*/  FFMA.FTZ R63, R63, R0, -R26 ;  /* 0x000000003f3f7223 */ /* 0x000fcc000001081a */
[----:B------:R-:W0:Y:S01]  /*ef10*/  MUFU.EX2 R33, R33 ;  /* 0x0000002100217308 */ /* 0x000e220000000800 */
[----:B------:R-:W-:Y:S01]  /*ef20*/  F2FP.BF16.F32.PACK_AB R19, R95, R80 ;  /* 0x000000505f13723e */ /* 0x000fe200000010ff */
[----:B------:R-:W-:Y:S01]  /*ef30*/  FFMA.FTZ R69, R31, R0, -R26 ;  /* 0x000000001f457223 */ /* 0x000fe2000001081a */
[----:B----4-:R-:W-:-:S05]  /*ef40*/  FADD.FTZ R31, R15, R24 ;  /* 0x000000180f1f7221 */ /* 0x010fca0000010000 */
[----:B------:R-:W4:Y:S01]  /*ef50*/  MUFU.EX2 R43, R43 ;  /* 0x0000002b002b7308 */ /* 0x000f220000000800 */
[-CC-:B------:R-:W-:Y:S01]  /*ef60*/  FFMA.FTZ R65, R65, R0.reuse, -R26.reuse ;  /* 0x0000000041417223 */ /* 0x180fe2000001081a */
[-CC-:B------:R-:W-:Y:S01]  /*ef70*/  FFMA.FTZ R76, R135, R0.reuse, -R26.reuse ;  /* 0x00000000874c7223 */ /* 0x180fe2000001081a */
[-CC-:B------:R-:W-:Y:S01]  /*ef80*/  FFMA.FTZ R51, R51, R0.reuse, -R26.reuse ;  /* 0x0000000033337223 */ /* 0x180fe2000001081a */
[----:B------:R-:W-:-:S04]  /*ef90*/  FFMA.FTZ R80, R109, R0, -R26 ;  /* 0x000000006d507223 */ /* 0x000fc8000001081a */
[----:B------:R-:W4:Y:S01]  /*efa0*/  MUFU.EX2 R72, R72 ;  /* 0x0000004800487308 */ /* 0x000f220000000800 */
[-CC-:B------:R-:W-:Y:S01]  /*efb0*/  FFMA.FTZ R79, R137, R0.reuse, -R26.reuse ;  /* 0x00000000894f7223 */ /* 0x180fe2000001081a */
[-CC-:B------:R-:W-:Y:S01]  /*efc0*/  FFMA.FTZ R139, R139, R0.reuse, -R26.reuse ;  /* 0x000000008b8b7223 */ /* 0x180fe2000001081a */
[-CC-:B------:R-:W-:Y:S01]  /*efd0*/  FFMA.FTZ R141, R141, R0.reuse, -R26.reuse ;  /* 0x000000008d8d7223 */ /* 0x180fe2000001081a */
[-CC-:B------:R-:W-:Y:S01]  /*efe0*/  FFMA.FTZ R111, R111, R0.reuse, -R26.reuse ;  /* 0x000000006f6f7223 */ /* 0x180fe2000001081a */
[-CC-:B------:R-:W-:Y:S01]  /*eff0*/  FFMA.FTZ R143, R143, R0.reuse, -R26.reuse ;  /* 0x000000008f8f7223 */ /* 0x180fe2000001081a */
[-CC-:B------:R-:W-:Y:S02]  /*f000*/  FFMA.FTZ R149, R149, R0.reuse, -R26.reuse ;  /* 0x0000000095957223 */ /* 0x180fe4000001081a */
[----:B------:R-:W4:Y:S01]  /*f010*/  MUFU.EX2 R34, R34 ;  /* 0x0000002200227308 */ /* 0x000f220000000800 */
[----:B------:R-:W-:Y:S01]  /*f020*/  FFMA.FTZ R113, R113, R0, -R26 ;  /* 0x0000000071717223 */ /* 0x000fe2000001081a */
[----:B-1----:R-:W-:Y:S01]  /*f030*/  FADD.FTZ R26, R64, R27 ;  /* 0x0000001b401a7221 */ /* 0x002fe20000010000 */
[----:B------:R1:W-:Y:S01]  /*f040*/  STSM.16.M88.4 [R23+0x24300], R16 ;  /* 0x0243001017007844 */ /* 0x0003e20000000200 */
[----:B------:R-:W-:-:S04]  /*f050*/  FADD.FTZ R31, R48, R31 ;  /* 0x0000001f301f7221 */ /* 0x000fc80000010000 */
[----:B------:R-:W4:Y:S08]  /*f060*/  MUFU.EX2 R62, R62 ;  /* 0x0000003e003e7308 */ /* 0x000f300000000800 */
[----:B------:R-:W4:Y:S01]  /*f070*/  MUFU.EX2 R35, R35 ;  /* 0x0000002300237308 */ /* 0x000f220000000800 */
[----:B-1----:R-:W-:Y:S01]  /*f080*/  F2FP.BF16.F32.PACK_AB R16, R81, R28 ;  /* 0x0000001c5110723e */ /* 0x002fe200000010ff */
[----:B--2---:R-:W-:Y:S01]  /*f090*/  FADD.FTZ R28, R71, R26 ;  /* 0x0000001a471c7221 */ /* 0x004fe20000010000 */
[----:B------:R-:W-:-:S05]  /*f0a0*/  F2FP.BF16.F32.PACK_AB R18, R83, R32 ;  /* 0x000000205312723e */ /* 0x000fca00000010ff */
[----:B------:R-:W1:Y:S01]  /*f0b0*/  MUFU.EX2 R63, R63 ;  /* 0x0000003f003f7308 */ /* 0x000e620000000800 */
[----:B---3--:R-:W-:Y:S01]  /*f0c0*/  FADD.FTZ R32, R42, R31 ;  /* 0x0000001f2a207221 */ /* 0x008fe20000010000 */
[----:B0-----:R-:W-:Y:S01]  /*f0d0*/  FADD.FTZ R31, R33, R28 ;  /* 0x0000001c211f7221 */ /* 0x001fe20000010000 */
[----:B------:R-:W-:-:S05]  /*f0e0*/  F2FP.BF16.F32.PACK_AB R26, R67, R40 ;  /* 0x00000028431a723e */ /* 0x000fca00000010ff */
[----:B------:R-:W0:Y:S01]  /*f0f0*/  MUFU.EX2 R38, R38 ;  /* 0x0000002600267308 */ /* 0x000e220000000800 */
[----:B----4-:R-:W-:Y:S01]  /*f100*/  FADD.FTZ R67, R43, R32 ;  /* 0x000000202b437221 */ /* 0x010fe20000010000 */
[----:B------:R-:W-:-:S06]  /*f110*/  FADD.FTZ R31, R72, R31 ;  /* 0x0000001f481f7221 */ /* 0x000fcc0000010000 */
[----:B------:R-:W2:Y:S01]  /*f120*/  MUFU.EX2 R65, R65 ;  /* 0x0000004100417308 */ /* 0x000ea20000000800 */
[----:B------:R-:W-:-:S07]  /*f130*/  FADD.FTZ R32, R34, R67 ;  /* 0x0000004322207221 */ /* 0x000fce0000010000 */
[----:B------:R-:W3:Y:S01]  /*f140*/  MUFU.EX2 R57, R57 ;  /* 0x0000003900397308 */ /* 0x000ee20000000800 */
[----:B------:R-:W-:Y:S01]  /*f150*/  F2FP.BF16.F32.PACK_AB R27, R75, R30 ;  /* 0x0000001e4b1b723e */ /* 0x000fe200000010ff */
[----:B------:R-:W-:-:S06]  /*f160*/  FADD.FTZ R40, R62, R31 ;  /* 0x0000001f3e287221 */ /* 0x000fcc0000010000 */
[----:B------:R-:W4:Y:S01]  /*f170*/  MUFU.EX2 R76, R76 ;  /* 0x0000004c004c7308 */ /* 0x000f220000000800 */
[----:B------:R-:W-:Y:S01]  /*f180*/  F2FP.BF16.F32.PACK_AB R30, R48, R15 ;  /* 0x0000000f301e723e */ /* 0x000fe200000010ff */
[----:B------:R-:W-:-:S06]  /*f190*/  FADD.FTZ R15, R35, R32 ;  /* 0x00000020230f7221 */ /* 0x000fcc0000010000 */
[----:B------:R-:W4:Y:S01]  /*f1a0*/  MUFU.EX2 R39, R39 ;  /* 0x0000002700277308 */ /* 0x000f220000000800 */
[----:B-1----:R-:W-:-:S07]  /*f1b0*/  FADD.FTZ R40, R63, R40 ;  /* 0x000000283f287221 */ /* 0x002fce0000010000 */
[----:B------:R-:W1:Y:S01]  /*f1c0*/  MUFU.EX2 R51, R51 ;  /* 0x0000003300337308 */ /* 0x000e620000000800 */
[----:B0-----:R-:W-:Y:S01]  /*f1d0*/  FADD.FTZ R32, R38, R15 ;  /* 0x0000000f26207221 */ /* 0x001fe20000010000 */
[----:B--2---:R-:W-:-:S06]  /*f1e0*/  FADD.FTZ R15, R65, R40 ;  /* 0x00000028410f7221 */ /* 0x004fcc0000010000 */
[----:B------:R-:W0:Y:S01]  /*f1f0*/  MUFU.EX2 R52, R52 ;  /* 0x0000003400347308 */ /* 0x000e220000000800 */
[----:B---3--:R-:W-:-:S07]  /*f200*/  FADD.FTZ R32, R57, R32 ;  /* 0x0000002039207221 */ /* 0x008fce0000010000 */
[----:B------:R-:W2:Y:S01]  /*f210*/  MUFU.EX2 R78, R78 ;  /* 0x0000004e004e7308 */ /* 0x000ea20000000800 */
[----:B------:R-:W-:Y:S01]  /*f220*/  F2FP.BF16.F32.PACK_AB R28, R59, R44 ;  /* 0x0000002c3b1c723e */ /* 0x000fe200000010ff */
[----:B----4-:R-:W-:-:S06]  /*f230*/  FADD.FTZ R44, R76, R15 ;  /* 0x0000000f4c2c7221 */ /* 0x010fcc0000010000 */
[----:B------:R-:W3:Y:S01]  /*f240*/  MUFU.EX2 R47, R47 ;  /* 0x0000002f002f7308 */ /* 0x000ee20000000800 */
[----:B------:R-:W-:-:S07]  /*f250*/  F2FP.BF16.F32.PACK_AB R17, R91, R68 ;  /* 0x000000445b11723e */ /* 0x000fce00000010ff */
[----:B------:R-:W4:Y:S01]  /*f260*/  MUFU.EX2 R55, R55 ;  /* 0x0000003700377308 */ /* 0x000f220000000800 */
[----:B------:R-:W-:Y:S01]  /*f270*/  F2FP.BF16.F32.PACK_AB R19, R87, R66 ;  /* 0x000000425713723e */ /* 0x000fe200000010ff */
[----:B------:R-:W-:Y:S01]  /*f280*/  FADD.FTZ R15, R39, R32 ;  /* 0x00000020270f7221 */ /* 0x000fe20000010000 */
[----:B------:R-:W-:-:S05]  /*f290*/  F2FP.BF16.F32.PACK_AB R32, R43, R42 ;  /* 0x0000002a2b20723e */ /* 0x000fca00000010ff */
[----:B------:R-:W4:Y:S01]  /*f2a0*/  MUFU.EX2 R54, R54 ;  /* 0x0000003600367308 */ /* 0x000f220000000800 */
[----:B-1----:R-:W-:-:S07]  /*f2b0*/  FADD.FTZ R43, R51, R44 ;  /* 0x0000002c332b7221 */ /* 0x002fce0000010000 */
[----:B------:R-:W1:Y:S01]  /*f2c0*/  MUFU.EX2 R80, R80 ;  /* 0x0000005000507308 */ /* 0x000e620000000800 */
[----:B------:R0:W-:Y:S07]  /*f2d0*/  STSM.16.M88.4 [R23+0x25b00], R16 ;  /* 0x025b001017007844 */ /* 0x0001ee0000000200 */
[----:B------:R-:W1:Y:S08]  /*f2e0*/  MUFU.EX2 R41, R41 ;  /* 0x0000002900297308 */ /* 0x000e700000000800 */
[----:B------:R-:W1:Y:S01]  /*f2f0*/  MUFU.EX2 R79, R79 ;  /* 0x0000004f004f7308 */ /* 0x000e620000000800 */
[----:B0-----:R-:W-:Y:S01]  /*f300*/  FADD.FTZ R16, R52, R15 ;  /* 0x0000000f34107221 */ /* 0x001fe20000010000 */
[----:B--2---:R-:W-:-:S06]  /*f310*/  FADD.FTZ R18, R78, R43 ;  /* 0x0000002b4e127221 */ /* 0x004fcc0000010000 */
[----:B------:R-:W0:Y:S01]  /*f320*/  MUFU.EX2 R56, R56 ;  /* 0x0000003800387308 */ /* 0x000e220000000800 */
[----:B---3--:R-:W-:Y:S01]  /*f330*/  FADD.FTZ R15, R47, R16 ;  /* 0x000000102f0f7221 */ /* 0x008fe20000010000 */
[----:B----4-:R-:W-:-:S06]  /*f340*/  FADD.FTZ R17, R55, R18 ;  /* 0x0000001237117221 */ /* 0x010fcc0000010000 */
[----:B------:R-:W2:Y:S01]  /*f350*/  MUFU.EX2 R68, R139 ;  /* 0x0000008b00447308 */ /* 0x000ea20000000800 */
[----:B------:R-:W-:Y:S01]  /*f360*/  F2FP.BF16.F32.PACK_AB R24, R73, R36 ;  /* 0x000000244918723e */ /* 0x000fe200000010ff */
[----:B------:R-:W-:-:S06]  /*f370*/  FADD.FTZ R16, R54, R15 ;  /* 0x0000000f36107221 */ /* 0x000fcc0000010000 */
[----:B------:R-:W3:Y:S01]  /*f380*/  MUFU.EX2 R45, R45 ;  /* 0x0000002d002d7308 */ /* 0x000ee20000000800 */
[----:B-1----:R-:W-:-:S07]  /*f390*/  FADD.FTZ R18, R80, R17 ;  /* 0x0000001150127221 */ /* 0x002fce0000010000 */
[----:B------:R-:W1:Y:S01]  /*f3a0*/  MUFU.EX2 R141, R141 ;  /* 0x0000008d008d7308 */ /* 0x000e620000000800 */
[----:B------:R-:W-:Y:S01]  /*f3b0*/  FADD.FTZ R15, R41, R16 ;  /* 0x00000010290f7221 */ /* 0x000fe20000010000 */
[----:B------:R-:W-:-:S06]  /*f3c0*/  FADD.FTZ R17, R79, R18 ;  /* 0x000000124f117221 */ /* 0x000fcc0000010000 */
[----:B------:R-:W4:Y:S08]  /*f3d0*/  MUFU.EX2 R58, R58 ;  /* 0x0000003a003a7308 */ /* 0x000f300000000800 */
[----:B------:R-:W4:Y:S01]  /*f3e0*/  MUFU.EX2 R36, R111 ;  /* 0x0000006f00247308 */ /* 0x000f220000000800 */
[----:B0-----:R-:W-:Y:S01]  /*f3f0*/  FADD.FTZ R16, R56, R15 ;  /* 0x0000000f38107221 */ /* 0x001fe20000010000 */
[----:B------:R-:W-:-:S06]  /*f400*/  F2FP.BF16.F32.PACK_AB R25, R70, R25 ;  /* 0x000000194619723e */ /* 0x000fcc00000010ff */
[----:B------:R-:W0:Y:S01]  /*f410*/  MUFU.EX2 R49, R49 ;  /* 0x0000003100317308 */ /* 0x000e220000000800 */
[----:B--2---:R-:W-:Y:S01]  /*f420*/  FADD.FTZ R18, R68, R17 ;  /* 0x0000001144127221 */ /* 0x004fe20000010000 */
[----:B------:R-:W-:-:S06]  /*f430*/  F2FP.BF16.F32.PACK_AB R29, R74, R29 ;  /* 0x0000001d4a1d723e */ /* 0x000fcc00000010ff */
[----:B------:R-:W2:Y:S01]  /*f440*/  MUFU.EX2 R143, R143 ;  /* 0x0000008f008f7308 */ /* 0x000ea20000000800 */
[----:B------:R-:W-:Y:S01]  /*f450*/  F2FP.BF16.F32.PACK_AB R31, R71, R64 ;  /* 0x00000040471f723e */ /* 0x000fe200000010ff */
[----:B---3--:R-:W-:-:S06]  /*f460*/  FADD.FTZ R15, R45, R16 ;  /* 0x000000102d0f7221 */ /* 0x008fcc0000010000 */
[----:B------:R-:W3:Y:S01]  /*f470*/  MUFU.EX2 R60, R60 ;  /* 0x0000003c003c7308 */ /* 0x000ee20000000800 */
[----:B-1----:R-:W-:Y:S01]  /*f480*/  FADD.FTZ R19, R141, R18 ;  /* 0x000000128d137221 */ /* 0x002fe20000010000 */
[----:B------:R1:W-:Y:S06]  /*f490*/  STSM.16.M88.4 [R23+0x27300], R24 ;  /* 0x0273001817007844 */ /* 0x0003ec0000000200 */
[----:B------:R-:W3:Y:S01]  /*f4a0*/  MUFU.EX2 R40, R77 ;  /* 0x0000004d00287308 */ /* 0x000ee20000000800 */
[----:B------:R0:W-:Y:S01]  /*f4b0*/  STSM.16.M88.4 [R23+0x28b00], R28 ;  /* 0x028b001c17007844 */ /* 0x0001e20000000200 */
[----:B----4-:R-:W-:-:S06]  /*f4c0*/  FADD.FTZ R18, R58, R15 ;  /* 0x0000000f3a127221 */ /* 0x010fcc0000010000 */
[----:B------:R-:W4:Y:S01]  /*f4d0*/  MUFU.EX2 R50, R50 ;  /* 0x0000003200327308 */ /* 0x000f220000000800 */
[----:B-1----:R-:W-:-:S07]  /*f4e0*/  F2FP.BF16.F32.PACK_AB R24, R57, R38 ;  /* 0x000000263918723e */ /* 0x002fce00000010ff */
[----:B------:R-:W1:Y:S01]  /*f4f0*/  MUFU.EX2 R149, R149 ;  /* 0x0000009500957308 */ /* 0x000e620000000800 */
[----:B0-----:R-:W-:Y:S01]  /*f500*/  FADD.FTZ R28, R36, R19 ;  /* 0x00000013241c7221 */ /* 0x001fe20000010000 */
[----:B------:R-:W-:Y:S01]  /*f510*/  FADD.FTZ R15, R49, R18 ;  /* 0x00000012310f7221 */ /* 0x000fe20000010000 */
[----:B------:R-:W-:-:S05]  /*f520*/  F2FP.BF16.F32.PACK_AB R34, R35, R34 ;  /* 0x000000222322723e */ /* 0x000fca00000010ff */
[----:B------:R-:W0:Y:S01]  /*f530*/  MUFU.EX2 R30, R61 ;  /* 0x0000003d001e7308 */ /* 0x000e220000000800 */
[----:B--2---:R-:W-:Y:S01]  /*f540*/  FADD.FTZ R29, R143, R28 ;  /* 0x0000001c8f1d7221 */ /* 0x004fe20000010000 */
[----:B------:R-:W-:Y:S02]  /*f550*/  F2FP.BF16.F32.PACK_AB R33, R72, R33 ;  /* 0x000000214821723e */ /* 0x000fe400000010ff */
[----:B------:R-:W-:-:S04]  /*f560*/  F2FP.BF16.F32.PACK_AB R35, R63, R62 ;  /* 0x0000003e3f23723e */ /* 0x000fc800000010ff */
[----:B------:R-:W-:Y:S01]  /*f570*/  MUFU.EX2 R37, R37 ;  /* 0x0000002500257308 */ /* 0x000fe20000000800 */
[----:B---3--:R-:W-:-:S07]  /*f580*/  FADD.FTZ R15, R60, R15 ;  /* 0x0000000f3c0f7221 */ /* 0x008fce0000010000 */
[----:B------:R-:W2:Y:S01]  /*f590*/  MUFU.EX2 R46, R46 ;  /* 0x0000002e002e7308 */ /* 0x000ea20000000800 */
[----:B------:R-:W-:-:S07]  /*f5a0*/  FADD.FTZ R28, R40, R29 ;  /* 0x0000001d281c7221 */ /* 0x000fce0000010000 */
[----:B------:R-:W-:Y:S08]  /*f5b0*/  MUFU.EX2 R113, R113 ;  /* 0x0000007100717308 */ /* 0x000ff00000000800 */
[----:B------:R-:W3:Y:S01]  /*f5c0*/  MUFU.EX2 R38, R69 ;  /* 0x0000004500267308 */ /* 0x000ee20000000800 */
[----:B------:R4:W-:Y:S01]  /*f5d0*/  STSM.16.M88.4 [R23+0x2a300], R32 ;  /* 0x02a3002017007844 */ /* 0x0009e20000000200 */
[----:B------:R-:W-:-:S02]  /*f5e0*/  F2FP.BF16.F32.PACK_AB R25, R76, R65 ;  /* 0x000000414c19723e */ /* 0x000fc400000010ff */
[----:B------:R-:W-:Y:S02]  /*f5f0*/  F2FP.BF16.F32.PACK_AB R26, R52, R39 ;  /* 0x00000027341a723e */ /* 0x000fe400000010ff */
[----:B------:R-:W-:Y:S02]  /*f600*/  F2FP.BF16.F32.PACK_AB R27, R78, R51 ;  /* 0x000000334e1b723e */ /* 0x000fe400000010ff */
[----:B------:R-:W-:Y:S02]  /*f610*/  F2FP.BF16.F32.PACK_AB R16, R54, R47 ;  /* 0x0000002f3610723e */ /* 0x000fe400000010ff */
[----:B------:R-:W-:Y:S01]  /*f620*/  F2FP.BF16.F32.PACK_AB R17, R80, R55 ;  /* 0x000000375011723e */ /* 0x000fe200000010ff */
[----:B----4-:R-:W-:Y:S01]  /*f630*/  FADD.FTZ R32, R50, R15 ;  /* 0x0000000f32207221 */ /* 0x010fe20000010000 */
[----:B-1----:R-:W-:Y:S01]  /*f640*/  FADD.FTZ R15, R149, R28 ;  /* 0x0000001c950f7221 */ /* 0x002fe20000010000 */
[----:B------:R-:W-:Y:S02]  /*f650*/  F2FP.BF16.F32.PACK_AB R18, R56, R41 ;  /* 0x000000293812723e */ /* 0x000fe400000010ff */
[----:B------:R-:W-:Y:S01]  /*f660*/  FADD.FTZ R32, R53, R32 ;  /* 0x0000002035207221 */ /* 0x000fe20000010000 */
[----:B0-----:R-:W-:Y:S01]  /*f670*/  FADD.FTZ R34, R30, R15 ;  /* 0x0000000f1e227221 */ /* 0x001fe20000010000 */
[----:B------:R-:W-:-:S02]  /*f680*/  F2FP.BF16.F32.PACK_AB R19, R68, R79 ;  /* 0x0000004f4413723e */ /* 0x000fc400000010ff */
[----:B------:R-:W-:Y:S02]  /*f690*/  F2FP.BF16.F32.PACK_AB R29, R30, R149 ;  /* 0x000000951e1d723e */ /* 0x000fe400000010ff */
[----:B--2---:R-:W-:Y:S01]  /*f6a0*/  F2FP.BF16.F32.PACK_AB R30, R46, R37 ;  /* 0x000000252e1e723e */ /* 0x004fe200000010ff */
[----:B------:R-:W-:Y:S01]  /*f6b0*/  FADD.FTZ R37, R37, R32 ;  /* 0x0000002025257221 */ /* 0x000fe20000010000 */
[----:B---3--:R-:W-:Y:S01]  /*f6c0*/  F2FP.BF16.F32.PACK_AB R31, R38, R113 ;  /* 0x00000071261f723e */ /* 0x008fe200000010ff */
[----:B------:R0:W-:Y:S01]  /*f6d0*/  STSM.16.M88.4 [R23+0x2bb00], R24 ;  /* 0x02bb001817007844 */ /* 0x0001e20000000200 */
[----:B------:R-:W-:Y:S01]  /*f6e0*/  FADD.FTZ R113, R113, R34 ;  /* 0x0000002271717221 */ /* 0x000fe20000010000 */
[----:B------:R-:W-:Y:S02]  /*f6f0*/  F2FP.BF16.F32.PACK_AB R28, R53, R50 ;  /* 0x00000032351c723e */ /* 0x000fe400000010ff */
[----:B------:R1:W-:Y:S01]  /*f700*/  STSM.16.M88.4 [R23+0x2d300], R16 ;  /* 0x02d3001017007844 */ /* 0x0003e20000000200 */
[----:B0-----:R-:W-:-:S02]  /*f710*/  F2FP.BF16.F32.PACK_AB R24, R58, R45 ;  /* 0x0000002d3a18723e */ /* 0x001fc400000010ff */
[----:B------:R-:W-:Y:S02]  /*f720*/  F2FP.BF16.F32.PACK_AB R25, R36, R141 ;  /* 0x0000008d2419723e */ /* 0x000fe400000010ff */
[----:B------:R-:W-:Y:S02]  /*f730*/  F2FP.BF16.F32.PACK_AB R26, R60, R49 ;  /* 0x000000313c1a723e */ /* 0x000fe400000010ff */
[----:B------:R-:W-:Y:S01]  /*f740*/  F2FP.BF16.F32.PACK_AB R27, R40, R143 ;  /* 0x0000008f281b723e */ /* 0x000fe200000010ff */
[----:B-1----:R-:W-:Y:S01]  /*f750*/  FADD.FTZ R17, R46, R37 ;  /* 0x000000252e117221 */ /* 0x002fe20000010000 */
[----:B------:R-:W-:-:S03]  /*f760*/  FADD.FTZ R16, R38, R113 ;  /* 0x0000007126107221 */ /* 0x000fc60000010000 */
[----:B------:R-:W-:Y:S04]  /*f770*/  STSM.16.M88.4 [R23+0x2eb00], R24 ;  /* 0x02eb001817007844 */ /* 0x000fe80000000200 */
[----:B------:R-:W-:Y:S04]  /*f780*/  STSM.16.M88.4 [R23+0x30300], R28 ;  /* 0x0303001c17007844 */ /* 0x000fe80000000200 */
[----:B------:R-:W-:Y:S01]  /*f790*/  STL [R1+0x1c], R17 ;  /* 0x00001c1101007387 */ /* 0x000fe20000100800 */
[----:B------:R0:W-:Y:S06]  /*f7a0*/  MEMBAR.ALL.CTA ;  /* 0x0000000000007992 */ /* 0x0001ec0000008000 */
[----:B0-----:R-:W0:Y:S04]  /*f7b0*/  FENCE.VIEW.ASYNC.S ;  /* 0x00000000000073c6 */ /* 0x001e280000000000 */
[----:B------:R1:W-:Y:S01]  /*f7c0*/  STL [R1+0x20], R16 ;  /* 0x0000201001007387 */ /* 0x0003e20000100800 */
[----:B------:R-:W-:Y:S01]  /*f7d0*/  VIADD R15, R104, 0xfffffffe ;  /* 0xfffffffe680f7836 */ /* 0x000fe20000000000 */
[----:B-1----:R-:W-:-:S05]  /*f7e0*/  VIMNMX R16, RZ, R21, !PT ;  /* 0x00000015ff107248 */ /* 0x002fca0007fe0100 */
[----:B------:R1:W-:Y:S01]  /*f7f0*/  STL [R1+0x4c], R16 ;  /* 0x00004c1001007387 */ /* 0x0003e20000100800 */
[----:B------:R-:W-:Y:S01]  /*f800*/  ISETP.GE.AND P2, PT, R15, R16, PT ;  /* 0x000000100f00720c */ /* 0x000fe20003f46270 */
[----:B------:R-:W-:-:S04]  /*f810*/  IMAD.MOV.U32 R71, RZ, RZ, RZ ;  /* 0x000000ffff477224 */ /* 0x000fc800078e00ff */
        /* <DEDUP_REMOVED lines=47> */
[----:B0-----:R-:W-:Y:S01]  /*fb10*/  NOP ;  /* 0x0000000000007918 */ /* 0x001fe20000000000 */
[----:B-1----:R-:W-:Y:S05]  /*fb20*/  @!P2 BRA `(.L_x_10229) ;  /* 0x0000005000f8a947 */ /* 0x002fea0003800000 */
[----:B------:R0:W-:Y:S01]  /*fb30*/  STL [R1+0x18], R20 ;  /* 0x0000181401007387 */ /* 0x0001e20000100800 */
[----:B------:R-:W-:-:S03]  /*fb40*/  IMAD.MOV.U32 R149, RZ, RZ, R15 ;  /* 0x000000ffff957224 */ /* 0x000fc600078e000f */
[----:B------:R0:W-:Y:S04]  /*fb50*/  STL [R1+0xc], R14 ;  /* 0x00000c0e01007387 */ /* 0x0001e80000100800 */
[----:B------:R0:W5:Y:S01]  /*fb60*/  LDL.LU R16, [R1+0x24] ;  /* 0x0000240001107983 */ /* 0x0001620000300800 */
        /* <DEDUP_REMOVED lines=25> */
.L_x_10240:
        /* <DEDUP_REMOVED lines=12> */
.L_x_10231:
[----:B------:R-:W-:Y:S01]  /*fdc0*/  IMAD R0, R146, 0x8, R22 ;  /* 0x0000000892007824 */ /* 0x000fe200078e0216 */
[----:B------:R-:W-:-:S04]  /*fdd0*/  SHF.L.U32 R17, R14, 0x1f, RZ ;  /* 0x0000001f0e117819 */ /* 0x000fc800000006ff */
[----:B------:R0:W1:Y:S01]  /*fde0*/  SYNCS.PHASECHK.TRANS64.TRYWAIT P3, [R0+URZ+0x31c30], R17 ;  /* 0x031c3011000075a7 */ /* 0x000062000806017f */
[----:B------:R-:W-:Y:S05]  /*fdf0*/  @!P0 BRA `(.L_x_10232) ;  /* 0x0000000000048947 */ /* 0x000fea0003800000 */
[----:B------:R-:W-:Y:S01]  /*fe00*/  BPT.TRAP 0x1 ;  /* 0x000000040000795c */ /* 0x000fe20000300000 */
.L_x_10232:
[----:B------:R-:W-:Y:S04]  /*fe10*/  BSSY B0, `(.L_x_10230) ;  /* 0x0000004000007945 */ /* 0x000fe80003800000 */
[----:B-1----:R-:W-:Y:S05]  /*fe20*/  @P3 BRA `(.L_x_10233) ;  /* 0x0000000000083947 */ /* 0x002fea0003800000 */
[----:B------:R-:W1:Y:S02]  /*fe30*/  SYNCS.PHASECHK.TRANS64.TRYWAIT P3, [R0+URZ+0x31c30], R17 ;  /* 0x031c3011000075a7 */ /* 0x000e64000806017f */
[----:B-1----:R-:W-:Y:S05]  /*fe40*/  @!P3 BRA `(.L_x_10234) ;  /* 0x0000012000d8b947 */ /* 0x002fea0003800000 */
.L_x_10233:
[----:B------:R-:W-:Y:S05]  /*fe50*/  BSYNC B0 ;  /* 0x0000000000007941 */ /* 0x000fea0003800000 */
.L_x_10230:
[----:B------:R-:W2:Y:S01]  /*fe60*/  LDL R14, [R1+0x40] ;  /* 0x00004000010e7983 */ /* 0x000ea20000100800 */
[----:B------:R-:W-:Y:S05]  /*fe70*/  WARPSYNC.ALL ;  /* 0x0000000000007948 */ /* 0x000fea0003800000 */
[----:B01----:R-:W0:Y:S01]  /*fe80*/  S2R R0, SR_TID.X ;  /* 0x0000000000007919 */ /* 0x003e220000002100 */
[----:B------:R-:W-:Y:S01]  /*fe90*/  IMAD.MOV.U32 R19, RZ, RZ, -0x7fffffe0 ;  /* 0x80000020ff137424 */ /* 0x000fe200078e00ff */
[C---:B------:R-:W-:Y:S01]  /*fea0*/  R2UR UR44, R2.reuse ;  /* 0x00000000022c72ca */ /* 0x040fe200000e0000 */
[----:B------:R-:W-:Y:S01]  /*feb0*/  IMAD.MOV.U32 R21, RZ, RZ, -0x7fffffe0 ;  /* 0x80000020ff157424 */ /* 0x000fe200078e00ff */
        /* <DEDUP_REMOVED lines=8> */
[----:B------:R-:W-:-:S02]  /*ff40*/  R2UR UR49, R3 ;  /* 0x00000000033172ca */ /* 0x000fc400000e0000 */
[----:B------:R-:W-:Y:S01]  /*ff50*/  R2UR UR55, R75 ;  /* 0x000000004b3772ca */ /* 0x000fe200000e0000 */
[----:B------:R-:W-:Y:S01]  /*ff60*/  STL [R1+0xac], R26 ;  /* 0x0000ac1a01007387 */ /* 0x000fe20000100800 */
[C---:B------:R-:W-:Y:S02]  /*ff70*/  R2UR UR52, R2.reuse ;  /* 0x00000000023472ca */ /* 0x040fe400000e0000 */
[----:B------:R-:W-:Y:S01]  /*ff80*/  R2UR UR53, R3 ;  /* 0x00000000033572ca */ /* 0x000fe200000e0000 */
[----:B------:R1:W-:Y:S01]  /*ff90*/  STL [R1+0xa8], R25 ;  /* 0x0000a81901007387 */ /* 0x0003e20000100800 */
[----:B------:R-:W-:Y:S02]  /*ffa0*/  R2UR UR15, R73 ;  /* 0x00000000490f72ca */ /* 0x000fe400000e0000 */
[----:B------:R-:W-:Y:S01]  /*ffb0*/  R2UR UR12, R2 ;  /* 0x00000000020c72ca */ /* 0x000fe200000e0000 */
[----:B------:R-:W-:Y:S01]  /*ffc0*/  STL [R1+0xa4], R24 ;  /* 0x0000a41801007387 */ /* 0x000fe20000100800 */
[----:B------:R-:W-:-:S02]  /*ffd0*/  R2UR UR13, R3 ;  /* 0x00000000030d72ca */ /* 0x000fc400000e0000 */
[C---:B------:R-:W-:Y:S01]  /*ffe0*/  R2UR UR5, R75.reuse ;  /* 0x000000004b0572ca */ /* 0x040fe200000e0000 */
[----:B------:R3:W-:Y:S01]  /*fff0*/  STL [R1+0xa0], R23 ;  /* 0x0000a01701007387 */ /* 0x0007e20000100800 */
[C---:B------:R-:W-:Y:S02]  /*10000*/  R2UR UR19, R75.reuse ;  /* 0x000000004b1372ca */ /* 0x040fe400000e0000 */
[C---:B------:R-:W-:Y:S01]  /*10010*/  R2UR UR35, R75.reuse ;  /* 0x000000004b2372ca */ /* 0x040fe200000e0000 */
[----:B------:R4:W-:Y:S01]  /*10020*/  STL [R1+0x9c], R22 ;  /* 0x00009c1601007387 */ /* 0x0009e20000100800 */
[----:B0-----:R-:W-:Y:S02]  /*10030*/  SHF.R.U32.HI R0, RZ, 0x7, R0 ;  /* 0x00000007ff007819 */ /* 0x001fe40000011600 */
[C---:B------:R-:W-:Y:S01]  /*10040*/  R2UR UR33, R75.reuse ;  /* 0x000000004b2172ca */ /* 0x040fe200000e0000 */
[----:B------:R0:W-:Y:S01]  /*10050*/  STL [R1+0x98], R16 ;  /* 0x0000981001007387 */ /* 0x0001e20000100800 */
[----:B------:R-:W-:Y:S01]  /*10060*/  R2UR UR57, R75 ;  /* 0x000000004b3972ca */ /* 0x000fe200000e0000 */
[----:B------:R-:W-:Y:S01]  /*10070*/  VIADD R0, R0, 0x8 ;  /* 0x0000000800007836 */ /* 0x000fe20000000000 */
[C---:B------:R-:W-:Y:S01]  /*10080*/  R2UR UR11, R73.reuse ;  /* 0x00000000490b72ca */ /* 0x040fe200000e0000 */
[----:B------:R-:W-:Y:S01]  /*10090*/  IMAD.MOV.U32 R75, RZ, RZ, -0x7fffffe0 ;  /* 0x80000020ff4b7424 */ /* 0x000fe200078e00ff */
[C---:B------:R-:W-:Y:S01]  /*100a0*/  R2UR UR27, R73.reuse ;  /* 0x00000000491b72ca */ /* 0x040fe200000e0000 */
[----:B------:R0:W-:Y:S01]  /*100b0*/  STL [R1+0x94], R15 ;  /* 0x0000940f01007387 */ /* 0x0001e20000100800 */
[----:B------:R-:W-:-:S02]  /*100c0*/  R2UR UR39, R73 ;  /* 0x00000000492772ca */ /* 0x000fc400000e0000 */
[----:B------:R-:W-:Y:S01]  /*100d0*/  R2UR UR29, R73 ;  /* 0x00000000491d72ca */ /* 0x000fe200000e0000 */
[----:B------:R0:W-:Y:S01]  /*100e0*/  BAR.SYNC.DEFER_BLOCKING R0, 0x100 ;  /* 0x000400000000751d */ /* 0x0001e20000010000 */
[----:B------:R-:W-:Y:S01]  /*100f0*/  IMAD.U32 R73, RZ, RZ, UR5 ;  /* 0x00000005ff497e24 */ /* 0x000fe2000f8e00ff */
[C---:B------:R-:W-:Y:S02]  /*10100*/  R2UR UR5, R21.reuse ;  /* 0x00000000150572ca */ /* 0x040fe400000e0000 */
[C---:B------:R-:W-:Y:S02]  /*10110*/  R2UR UR7, R21.reuse ;  /* 0x00000000150772ca */ /* 0x040fe400000e0000 */
[C---:B------:R-:W-:Y:S02]  /*10120*/  R2UR UR23, R21.reuse ;  /* 0x00000000151772ca */ /* 0x040fe400000e0000 */
[C---:B------:R-:W-:Y:S02]  /*10130*/  R2UR UR31, R21.reuse ;  /* 0x00000000151f72ca */ /* 0x040fe400000e0000 */
[----:B------:R-:W-:-:S02]  /*10140*/  R2UR UR25, R21 ;  /* 0x00000000151972ca */ /* 0x000fc400000e0000 */
[C---:B------:R-:W-:Y:S02]  /*10150*/  R2UR UR21, R21.reuse ;  /* 0x00000000151572ca */ /* 0x040fe400000e0000 */
[----:B------:R-:W-:Y:S02]  /*10160*/  R2UR UR41, R21 ;  /* 0x00000000152972ca */ /* 0x000fe400000e0000 */
[----:B------:R-:W-:Y:S02]  /*10170*/  R2UR UR9, R77 ;  /* 0x000000004d0972ca */ /* 0x000fe400000e0000 */
[----:B------:R-:W-:Y:S02]  /*10180*/  R2UR UR16, R2 ;  /* 0x00000000021072ca */ /* 0x000fe400000e0000 */
[----:B------:R-:W-:Y:S02]  /*10190*/  R2UR UR17, R3 ;  /* 0x00000000031172ca */ /* 0x000fe400000e0000 */
[C---:B------:R-:W-:Y:S01]  /*101a0*/  R2UR UR37, R77.reuse ;  /* 0x000000004d2572ca */ /* 0x040fe200000e0000 */
[----:B------:R-:W-:Y:S01]  /*101b0*/  WARPGROUP.ARRIVE ;  /* 0x00000000000079c5 */ /* 0x000fe20000000000 */
[----:B------:R-:W-:-:S13]  /*101c0*/  R2UR UR43, R77 ;  /* 0x000000004d2b72ca */ /* 0x000fda00000e0000 */
[----:B-1----:R-:W-:Y:S01]  /*101d0*/  MOV R25, UR43 ;  /* 0x0000002b00197c02 */ /* 0x002fe20008000f00 */
[----:B------:R-:W-:Y:S01]  /*101e0*/  UMOV UR43, UR33 ;  /* 0x00000021002b7c82 */ /* 0x000fe20008000000 */
[----:B------:R-:W-:Y:S01]  /*101f0*/  R2UR UR33, R13 ;  /* 0x000000000d2172ca */ /* 0x000fe200000e0000 */
[----:B--2---:R-:W-:-:S04]  /*10200*/  IMAD R18, R146, 0x6c0, R14 ;  /* 0x000006c092127824 */ /* 0x004fc800078e020e */
[C---:B------:R-:W-:Y:S01]  /*10210*/  VIADD R20, R18.reuse, 0x40 ;  /* 0x0000004012147836 */ /* 0x040fe20000000000 */
[C---:B------:R-:W-:Y:S01]  /*10220*/  R2UR UR46, R18.reuse ;  /* 0x00000000122e72ca */ /* 0x040fe200000e0000 */
[C---:B------:R-:W-:Y:S02]  /*10230*/  VIADD R74, R18.reuse, 0x80 ;  /* 0x00000080124a7836 */ /* 0x040fe40000000000 */
        /* <DEDUP_REMOVED lines=10> */
[----:B------:R-:W-:Y:S01]  /*102e0*/  HGMMA.64x16x16.F32.BF16 R136, gdesc[UR44], RZ, !UPT, gsb0 ;  /* 0x002000002c8879f0 */ /* 0x000fe2000c0018ff */
        /* <DEDUP_REMOVED lines=26> */
[----:B------:R-:W-:Y:S01]  /*10490*/  IMAD.U32 R72, RZ, RZ, UR4 ;  /* 0x00000004ff487e24 */ /* 0x000fe2000f8e00ff */
[----:B------:R-:W-:Y:S01]  /*104a0*/  R2UR UR4, R20 ;  /* 0x00000000140472ca */ /* 0x000fe200000e0000 */
[----:B------:R-:W-:Y:S01]  /*104b0*/  VIADD R20, R18, 0x2c0 ;  /* 0x000002c012147836 */ /* 0x000fe20000000000 */
[----:B------:R-:W-:Y:S01]  /*104c0*/  R2UR UR8, R76 ;  /* 0x000000004c0872ca */ /* 0x000fe200000e0000 */
[----:B------:R-:W-:-:S02]  /*104d0*/  IMAD.MOV.U32 R21, RZ, RZ, -0x7fffffe0 ;  /* 0x80000020ff157424 */ /* 0x000fc400078e00ff */
[----:B------:R-:W-:Y:S01]  /*104e0*/  VIADD R76, R18, 0x280 ;  /* 0x00000280124c7836 */ /* 0x000fe20000000000 */
[----:B------:R-:W-:Y:S01]  /*104f0*/  R2UR UR40, R20 ;  /* 0x00000000142872ca */ /* 0x000fe200000e0000 */
[----:B------:R-:W-:-:S03]  /*10500*/  VIADD R20, R18, 0x380 ;  /* 0x0000038012147836 */ /* 0x000fc60000000000 */
[----:B------:R-:W-:Y:S01]  /*10510*/  R2UR UR36, R76 ;  /* 0x000000004c2472ca */ /* 0x000fe200000e0000 */
[----:B------:R-:W-:Y:S01]  /*10520*/  VIADD R76, R18, 0x340 ;  /* 0x00000340124c7836 */ /* 0x000fe20000000000 */
[----:B------:R-:W-:Y:S01]  /*10530*/  R2UR UR46, R20 ;  /* 0x00000000142e72ca */ /* 0x000fe200000e0000 */
[----:B------:R-:W-:Y:S01]  /*10540*/  VIADD R20, R18, 0x400 ;  /* 0x0000040012147836 */ /* 0x000fe20000000000 */
[----:B---3--:R-:W-:Y:S01]  /*10550*/  MOV R23, UR47 ;  /* 0x0000002f00177c02 */ /* 0x008fe20008000f00 */
[----:B------:R-:W-:Y:S01]  /*10560*/  UMOV UR47, UR37 ;  /* 0x00000025002f7c82 */ /* 0x000fe20008000000 */
[----:B------:R-:W-:Y:S02]  /*10570*/  R2UR UR42, R76 ;  /* 0x000000004c2a72ca */ /* 0x000fe400000e0000 */
[----:B------:R-:W-:Y:S01]  /*10580*/  R2UR UR37, R13 ;  /* 0x000000000d2572ca */ /* 0x000fe200000e0000 */
[----:B------:R-:W-:Y:S02]  /*10590*/  WARPGROUP.DEPBAR.LE gsb0, 0x0 ;  /* 0x00008000000079c5 */ /* 0x000fe40000010000 */
[----:B------:R-:W-:-:S04]  /*105a0*/  WARPGROUP.ARRIVE ;  /* 0x00000000000079c5 */ /* 0x000fc80000000000 */
[----:B----4-:R-:W-:Y:S01]  /*105b0*/  MOV R22, UR46 ;  /* 0x0000002e00167c02 */ /* 0x010fe20008000f00 */
[----:B------:R-:W-:-:S03]  /*105c0*/  UMOV UR46, UR36 ;  /* 0x00000024002e7c82 */ /* 0x000fc60008000000 */
[----:B------:R-:W-:Y:S01]  /*105d0*/  MOV R24, UR42 ;  /* 0x0000002a00187c02 */ /* 0x000fe20008000f00 */
[----:B------:R-:W-:Y:S01]  /*105e0*/  UMOV UR42, UR32 ;  /* 0x00000020002a7c82 */ /* 0x000fe20008000000 */
[----:B------:R-:W-:Y:S01]  /*105f0*/  R2UR UR32, R12 ;  /* 0x000000000c2072ca */ /* 0x000fe200000e0000 */
[----:B------:R-:W-:Y:S01]  /*10600*/  HGMMA.64x16x16.F32.BF16 R128, gdesc[UR48], RZ, !UPT, gsb0 ;  /* 0x00200000308079f0 */ /* 0x000fe2000c0018ff */
[----:B------:R-:W-:Y:S01]  /*10610*/  R2UR UR50, R74 ;  /* 0x000000004a3272ca */ /* 0x000fe200000e0000 */
[----:B------:R-:W-:Y:S01]  /*10620*/  VIADD R74, R18, 0x440 ;  /* 0x00000440124a7836 */ /* 0x000fe20000000000 */
[----:B------:R-:W-:Y:S01]  /*10630*/  R2UR UR51, R75 ;  /* 0x000000004b3372ca */ /* 0x000fe200000e0000 */
[----:B------:R-:W-:Y:S01]  /*10640*/  IMAD.MOV.U32 R75, RZ, RZ, -0x7fffffe0 ;  /* 0x80000020ff4b7424 */ /* 0x000fe200078e00ff */
[----:B------:R-:W-:Y:S02]  /*10650*/  R2UR UR36, R12 ;  /* 0x000000000c2472ca */ /* 0x000fe400000e0000 */
[----:B------:R-:W-:Y:S01]  /*10660*/  R2UR UR58, R74 ;  /* 0x000000004a3a72ca */ /* 0x000fe200000e0000 */
[----:B------:R-:W-:Y:S01]  /*10670*/  VIADD R74, R18, 0x282 ;  /* 0x00000282124a7836 */ /* 0x000fe20000000000 */
[----:B------:R-:W-:Y:S01]  /*10680*/  R2UR UR59, R75 ;  /* 0x000000004b3b72ca */ /* 0x000fe200000e0000 */
[----:B------:R-:W-:Y:S01]  /*10690*/  IMAD.MOV.U32 R75, RZ, RZ, -0x7fffffe0 ;  /* 0x80000020ff4b7424 */ /* 0x000fe200078e00ff */
[----:B------:R-:W-:-:S02]  /*106a0*/  R2UR UR48, R12 ;  /* 0x000000000c3072ca */ /* 0x000fc400000e0000 */
[----:B------:R-:W-:Y:S02]  /*106b0*/  R2UR UR49, R13 ;  /* 0x000000000d3172ca */ /* 0x000fe400000e0000 */
[----:B------:R-:W-:Y:S01]  /*106c0*/  MOV R150, UR50 ;  /* 0x0000003200967c02 */ /* 0x000fe20008000f00 */
[----:B------:R-:W-:Y:S01]  /*106d0*/  UMOV UR50, UR4 ;  /* 0x0000000400327c82 */ /* 0x000fe20008000000 */
[----:B------:R-:W-:Y:S01]  /*106e0*/  MOV R151, UR51 ;  /* 0x0000003300977c02 */ /* 0x000fe20008000f00 */
[----:B------:R-:W-:Y:S01]  /*106f0*/  UMOV UR51, UR5 ;  /* 0x0000000500337c82 */ /* 0x000fe20008000000 */
[----:B------:R-:W-:Y:S02]  /*10700*/  R2UR UR4, R2 ;  /* 0x00000000020472ca */ /* 0x000fe400000e0000 */
[----:B------:R-:W-:Y:S02]  /*10710*/  R2UR UR5, R3 ;  /* 0x00000000030572ca */ /* 0x000fe400000e0000 */
[----:B0-----:R-:W-:Y:S01]  /*10720*/  MOV R0, UR51 ;  /* 0x0000003300007c02 */ /* 0x001fe20008000f00 */
[----:B------:R-:W-:Y:S01]  /*10730*/  UMOV UR51, UR29 ;  /* 0x0000001d00337c82 */ /* 0x000fe20008000000 */
[----:B------:R-:W-:Y:S01]  /*10740*/  MOV R14, UR50 ;  /* 0x00000032000e7c02 */ /* 0x000fe20008000f00 */
[----:B------:R-:W-:Y:S01]  /*10750*/  UMOV UR50, UR28 ;  /* 0x0000001c00327c82 */ /* 0x000fe20008000000 */
[----:B------:R-:W-:-:S02]  /*10760*/  R2UR UR28, R12 ;  /* 0x000000000c1c72ca */ /* 0x000fc400000e0000 */
[----:B------:R-:W-:Y:S02]  /*10770*/  R2UR UR29, R13 ;  /* 0x000000000d1d72ca */ /* 0x000fe400000e0000 */
[----:B------:R-:W-:Y:S01]  /*10780*/  MOV R16, UR59 ;  /* 0x0000003b00107c02 */ /* 0x000fe20008000f00 */
[----:B------:R-:W-:Y:S01]  /*10790*/  UMOV UR59, UR41 ;  /* 0x00000029003b7c82 */ /* 0x000fe20008000000 */
[----:B------:R-:W-:Y:S01]  /*107a0*/  MOV R15, UR58 ;  /* 0x0000003a000f7c02 */ /* 0x000fe20008000f00 */
[----:B------:R-:W-:Y:S01]  /*107b0*/  UMOV UR58, UR40 ;  /* 0x00000028003a7c82 */ /* 0x000fe20008000000 */
        /* <DEDUP_REMOVED lines=23> */
[----:B------:R-:W-:Y:S03]  /*10930*/  HGMMA.64x16x16.F32.BF16 R112, gdesc[UR12], RZ, !UPT, gsb0 ;  /* 0x002000000c7079f0 */ /* 0x000fe6000c0018ff */
        /* <DEDUP_REMOVED lines=9> */
[----:B------:R-:W-:Y:S02]  /*109d0*/  R2UR UR40, R8 ;  /* 0x00000000082872ca */ /* 0x000fe400000e0000 */
        /* <DEDUP_REMOVED lines=8> */
[----:B------:R-:W-:-:S02]  /*10a60*/  R2UR UR45, R9 ;  /* 0x00000000092d72ca */ /* 0x000fc400000e0000 */
[----:B------:R-:W-:Y:S01]  /*10a70*/  R2UR UR14, R20 ;  /* 0x00000000140e72ca */ /* 0x000fe200000e0000 */
[----:B------:R-:W-:Y:S01]  /*10a80*/  VIADD R20, R18, 0x342 ;  /* 0x0000034212147836 */ /* 0x000fe20000000000 */
[----:B------:R-:W-:Y:S01]  /*10a90*/  R2UR UR15, R21 ;  /* 0x00000000150f72ca */ /* 0x000fe200000e0000 */
[----:B------:R-:W-:Y:S01]  /*10aa0*/  IMAD.MOV.U32 R21, RZ, RZ, -0x7fffffe0 ;  /* 0x80000020ff157424 */ /* 0x000fe200078e00ff */
[----:B------:R-:W-:Y:S02]  /*10ab0*/  WARPGROUP.DEPBAR.LE gsb0, 0x0 ;  /* 0x00008000000079c5 */ /* 0x000fe40000010000 */
[----:B------:R-:W-:-:S06]  /*10ac0*/  WARPGROUP.ARRIVE ;  /* 0x00000000000079c5 */ /* 0x000fcc0000000000 */
[----:B------:R-:W-:Y:S01]  /*10ad0*/  HGMMA.64x16x16.F32.BF16 R96, gdesc[UR8], RZ, !UPT, gsb0 ;  /* 0x00200000086079f0 */ /* 0x000fe2000c0018ff */
[----:B------:R-:W-:Y:S02]  /*10ae0*/  R2UR UR10, R74 ;  /* 0x000000004a0a72ca */ /* 0x000fe400000e0000 */
[----:B------:R-:W-:Y:S02]  /*10af0*/  R2UR UR11, R75 ;  /* 0x000000004b0b72ca */ /* 0x000fe400000e0000 */
[----:B------:R-:W-:Y:S02]  /*10b00*/  R2UR UR8, R12 ;  /* 0x000000000c0872ca */ /* 0x000fe400000e0000 */
[----:B------:R-:W-:-:S07]  /*10b10*/  R2UR UR9, R13 ;  /* 0x000000000d0972ca */ /* 0x000fce00000e0000 */
[----:B------:R-:W-:Y:S02]  /*10b20*/  MOV R155, UR10 ;  /* 0x0000000a009b7c02 */ /* 0x000fe40008000f00 */
[----:B------:R-:W-:Y:S02]  /*10b30*/  MOV R27, UR11 ;  /* 0x0000000b001b7c02 */ /* 0x000fe40008000f00 */
        /* <DEDUP_REMOVED lines=16> */
[----:B------:R-:W-:Y:S02]  /*10c40*/  WARPGROUP.DEPBAR.LE gsb0, 0x0 ;  /* 0x00008000000079c5 */ /* 0x000fe40000010000 */
[----:B------:R-:W-:-:S06]  /*10c50*/  WARPGROUP.ARRIVE ;  /* 0x00000000000079c5 */ /* 0x000fcc0000000000 */
[----:B------:R-:W-:Y:S01]  /*10c60*/  HGMMA.64x16x16.F32.BF16 R72, gdesc[UR24], RZ, !UPT, gsb0 ;  /* 0x00200000184879f0 */ /* 0x000fe2000c0018ff */
[----:B------:R-:W-:Y:S01]  /*10c70*/  R2UR UR26, R20 ;  /* 0x00000000141a72ca */ /* 0x000fe200000e0000 */
[----:B------:R-:W-:Y:S01]  /*10c80*/  VIADD R20, R18, 0x3c2 ;  /* 0x000003c212147836 */ /* 0x000fe20000000000 */
[----:B------:R-:W-:Y:S01]  /*10c90*/  R2UR UR27, R21 ;  /* 0x00000000151b72ca */ /* 0x000fe200000e0000 */
[----:B------:R-:W-:-:S10]  /*10ca0*/  IMAD.MOV.U32 R21, RZ, RZ, -0x7fffffe0 ;  /* 0x80000020ff157424 */ /* 0x000fd400078e00ff */
[----:B------:R-:W-:Y:S01]  /*10cb0*/  MOV R156, UR26 ;  /* 0x0000001a009c7c02 */ /* 0x000fe20008000f00 */
[----:B------:R-:W-:Y:S01]  /*10cc0*/  UMOV UR26, UR56 ;  /* 0x00000038001a7c82 */ /* 0x000fe20008000000 */
[----:B------:R-:W-:Y:S01]  /*10cd0*/  MOV R157, UR27 ;  /* 0x0000001b009d7c02 */ /* 0x000fe20008000f00 */
[----:B------:R-:W-:Y:S01]  /*10ce0*/  UMOV UR27, UR57 ;  /* 0x00000039001b7c82 */ /* 0x000fe20008000000 */
[----:B------:R-:W-:Y:S02]  /*10cf0*/  WARPGROUP.DEPBAR.LE gsb0, 0x0 ;  /* 0x00008000000079c5 */ /* 0x000fe40000010000 */
[----:B------:R-:W-:-:S06]  /*10d00*/  WARPGROUP.ARRIVE ;  /* 0x00000000000079c5 */ /* 0x000fcc0000000000 */
[----:B------:R-:W-:Y:S01]  /*10d10*/  HGMMA.64x16x16.F32.BF16 R136, gdesc[UR28], R136, gsb0 ;  /* 0x002000001c8879f0 */ /* 0x000fe20008001888 */
[C---:B------:R-:W-:Y:S02]  /*10d20*/  R2UR UR56, R8.reuse ;  /* 0x00000000083872ca */ /* 0x040fe400000e0000 */
[C---:B------:R-:W-:Y:S02]  /*10d30*/  R2UR UR57, R9.reuse ;  /* 0x00000000093972ca */ /* 0x040fe400000e0000 */
        /* <DEDUP_REMOVED lines=13> */
[----:B------:R-:W-:Y:S02]  /*10e10*/  WARPGROUP.DEPBAR.LE gsb0, 0x0 ;  /* 0x00008000000079c5 */ /* 0x000fe40000010000 */
[----:B------:R-:W-:-:S06]  /*10e20*/  WARPGROUP.ARRIVE ;  /* 0x00000000000079c5 */ /* 0x000fcc0000000000 */
[----:B------:R-:W-:Y:S01]  /*10e30*/  HGMMA.64x16x16.F32.BF16 R120, gdesc[UR36], R120, gsb0 ;  /* 0x00200000247879f0 */ /* 0x000fe20008001878 */
[----:B------:R-:W-:Y:S01]  /*10e40*/  R2UR UR38, R20 ;  /* 0x00000000142672ca */ /* 0x000fe200000e0000 */
[----:B------:R-:W-:Y:S01]  /*10e50*/  VIADD R20, R18, 0x480 ;  /* 0x0000048012147836 */ /* 0x000fe20000000000 */
        /* <DEDUP_REMOVED lines=18> */
[----:B------:R-:W-:Y:S01]  /*10f80*/  IMAD.MOV.U32 R21, RZ, RZ, -0x7fffffe0 ;  /* 0x80000020ff157424 */ /* 0x000fe200078e00ff */
[----:B------:R-:W-:Y:S02]  /*10f90*/  R2UR UR16, R20 ;  /* 0x00000000141072ca */ /* 0x000fe400000e0000 */
[----:B------:R-:W-:Y:S01]  /*10fa0*/  R2UR UR11, R27 ;  /* 0x000000001b0b72ca */ /* 0x000fe200000e0000 */
[----:B------:R-:W-:Y:S02]  /*10fb0*/  WARPGROUP.DEPBAR.LE gsb0, 0x0 ;  /* 0x00008000000079c5 */ /* 0x000fe40000010000 */
[----:B------:R-:W-:Y:S01]  /*10fc0*/  WARPGROUP.ARRIVE ;  /* 0x00000000000079c5 */ /* 0x000fe20000000000 */
[----:B------:R-:W-:Y:S01]  /*10fd0*/  R2UR UR17, R21 ;  /* 0x00000000151172ca */ /* 0x000fe200000e0000 */
[----:B------:R-:W-:Y:S01]  /*10fe0*/  VIADD R20, R18, 0x4c0 ;  /* 0x000004c012147836 */ /* 0x000fe20000000000 */
[----:B------:R-:W-:Y:S01]  /*10ff0*/  R2UR UR10, R155 ;  /* 0x000000009b0a72ca */ /* 0x000fe200000e0000 */
[----:B------:R0:W5:Y:S02]  /*11000*/  LDL.LU R27, [R1+0xb0] ;  /* 0x0000b000011b7983 */ /* 0x0001640000300800 */
[----:B------:R-:W-:Y:S01]  /*11010*/  HGMMA.64x16x16.F32.BF16 R88, gdesc[UR4], R88, gsb0 ;  /* 0x00200000045879f0 */ /* 0x000fe20008001858 */
[----:B------:R-:W-:Y:S01]  /*11020*/  IMAD.MOV.U32 R21, RZ, RZ, -0x7fffffe0 ;  /* 0x80000020ff157424 */ /* 0x000fe200078e00ff */
[----:B------:R-:W-:-:S02]  /*11030*/  R2UR UR12, R20 ;  /* 0x00000000140c72ca */ /* 0x000fc400000e0000 */
[----:B------:R-:W-:Y:S01]  /*11040*/  R2UR UR7, R26 ;  /* 0x000000001a0772ca */ /* 0x000fe200000e0000 */
[----:B------:R-:W-:Y:S02]  /*11050*/  WARPGROUP.DEPBAR.LE gsb0, 0x0 ;  /* 0x00008000000079c5 */ /* 0x000fe40000010000 */
[----:B------:R-:W-:Y:S01]  /*11060*/  WARPGROUP.ARRIVE ;  /* 0x00000000000079c5 */ /* 0x000fe20000000000 */
[----:B------:R-:W-:Y:S01]  /*11070*/  R2UR UR13, R21 ;  /* 0x00000000150d72ca */ /* 0x000fe200000e0000 */
[----:B------:R-:W-:Y:S01]  /*11080*/  VIADD R20, R18, 0x500 ;  /* 0x0000050012147836 */ /* 0x000fe20000000000 */
[----:B------:R-:W-:Y:S01]  /*11090*/  R2UR UR6, R154 ;  /* 0x000000009a0672ca */ /* 0x000fe200000e0000 */
[----:B------:R0:W5:Y:S01]  /*110a0*/  LDL.LU R26, [R1+0xac] ;  /* 0x0000ac00011a7983 */ /* 0x0001620000300800 */
[----:B------:R-:W-:Y:S01]  /*110b0*/  IMAD.MOV.U32 R21, RZ, RZ, -0x7fffffe0 ;  /* 0x80000020ff157424 */ /* 0x000fe200078e00ff */
[----:B------:R-:W-:Y:S01]  /*110c0*/  HGMMA.64x16x16.F32.BF16 R80, gdesc[UR52], R80, gsb0 ;  /* 0x00200000345079f0 */ /* 0x000fe20008001850 */
[----:B------:R-:W-:-:S02]  /*110d0*/  R2UR UR55, R153 ;  /* 0x00000000993772ca */ /* 0x000fc400000e0000 */
[----:B------:R-:W-:Y:S02]  /*110e0*/  R2UR UR54, R152 ;  /* 0x00000000983672ca */ /* 0x000fe400000e0000 */
[----:B------:R-:W-:Y:S01]  /*110f0*/  R2UR UR8, R20 ;  /* 0x00000000140872ca */ /* 0x000fe200000e0000 */
[----:B------:R-:W-:Y:S01]  /*11100*/  VIADD R20, R18, 0x540 ;  /* 0x0000054012147836 */ /* 0x000fe20000000000 */
[----:B------:R-:W-:Y:S02]  /*11110*/  R2UR UR52, R8 ;  /* 0x00000000083472ca */ /* 0x000fe400000e0000 */
[----:B------:R-:W-:Y:S02]  /*11120*/  R2UR UR53, R9 ;  /* 0x00000000093572ca */ /* 0x000fe400000e0000 */
[----:B------:R-:W-:Y:S01]  /*11130*/  R2UR UR9, R21 ;  /* 0x00000000150972ca */ /* 0x000fe200000e0000 */
[----:B------:R-:W-:Y:S01]  /*11140*/  IMAD.MOV.U32 R21, RZ, RZ, -0x7fffffe0 ;  /* 0x80000020ff157424 */ /* 0x000fe200078e00ff */
[----:B------:R-:W-:-:S04]  /*11150*/  R2UR UR4, R20 ;  /* 0x00000000140472ca */ /* 0x000fc800000e0000 */
        /* <DEDUP_REMOVED lines=11> */
[----:B------:R-:W-:Y:S01]  /*11210*/  VIADD R20, R18, 0x580 ;  /* 0x0000058012147836 */ /* 0x000fe20000000000 */
[C---:B------:R-:W-:Y:S01]  /*11220*/  R2UR UR40, R8.reuse ;  /* 0x00000000082872ca */ /* 0x040fe200000e0000 */
[----:B------:R-:W-:Y:S01]  /*11230*/  IMAD.MOV.U32 R21, RZ, RZ, -0x7fffffe0 ;  /* 0x80000020ff157424 */ /* 0x000fe200078e00ff */
[----:B------:R-:W-:Y:S01]  /*11240*/  R2UR UR41, R9 ;  /* 0x00000000092972ca */ /* 0x000fe200000e0000 */
[----:B------:R0:W5:Y:S01]  /*11250*/  LDL.LU R25, [R1+0xa8] ;  /* 0x0000a80001197983 */ /* 0x0001620000300800 */
[----:B------:R-:W-:Y:S02]  /*11260*/  WARPGROUP.DEPBAR.LE gsb0, 0x0 ;  /* 0x00008000000079c5 */ /* 0x000fe40000010000 */
[----:B------:R-:W-:Y:S01]  /*11270*/  WARPGROUP.ARRIVE ;  /* 0x00000000000079c5 */ /* 0x000fe20000000000 */
[----:B------:R-:W-:Y:S01]  /*11280*/  R2UR UR48, R8 ;  /* 0x00000000083072ca */ /* 0x000fe200000e0000 */
[----:B------:R0:W5:Y:S04]  /*11290*/  LDL.LU R24, [R1+0xa4] ;  /* 0x0000a40001187983 */ /* 0x0001680000300800 */
[----:B------:R-:W-:Y:S03]  /*112a0*/  HGMMA.64x16x16.F32.BF16 R128, gdesc[UR44], R128, gsb0 ;  /* 0x002000002c8079f0 */ /* 0x000fe60008001880 */
        /* <DEDUP_REMOVED lines=10> */
[----:B------:R-:W-:Y:S02]  /*11350*/  R2UR UR46, R22 ;  /* 0x00000000162e72ca */ /* 0x000fe400000e0000 */
[----:B------:R-:W-:Y:S02]  /*11360*/  R2UR UR44, R8 ;  /* 0x00000000082c72ca */ /* 0x000fe400000e0000 */
[C---:B------:R-:W-:Y:S02]  /*11370*/  R2UR UR45, R9.reuse ;  /* 0x00000000092d72ca */ /* 0x040fe400000e0000 */
[----:B------:R-:W-:Y:S02]  /*11380*/  R2UR UR49, R9 ;  /* 0x00000000093172ca */ /* 0x000fe400000e0000 */
[----:B------:R-:W-:-:S02]  /*11390*/  R2UR UR59, R16 ;  /* 0x00000000103b72ca */ /* 0x000fc400000e0000 */
[----:B------:R-:W-:Y:S02]  /*113a0*/  R2UR UR58, R15 ;  /* 0x000000000f3a72ca */ /* 0x000fe400000e0000 */
[----:B------:R-:W-:Y:S02]  /*113b0*/  R2UR UR56, R8 ;  /* 0x00000000083872ca */ /* 0x000fe400000e0000 */
[----:B------:R-:W-:Y:S01]  /*113c0*/  R2UR UR57, R9 ;  /* 0x00000000093972ca */ /* 0x000fe200000e0000 */
[----:B------:R-:W-:Y:S01]  /*113d0*/  UMOV UR40, UR16 ;  /* 0x0000001000287c82 */ /* 0x000fe20008000000 */
[----:B------:R-:W-:Y:S02]  /*113e0*/  WARPGROUP.DEPBAR.LE gsb0, 0x0 ;  /* 0x00008000000079c5 */ /* 0x000fe40000010000 */
[----:B------:R-:W-:Y:S01]  /*113f0*/  WARPGROUP.ARRIVE ;  /* 0x00000000000079c5 */ /* 0x000fe20000000000 */
[----:B------:R-:W-:Y:S01]  /*11400*/  UMOV UR41, UR17 ;  /* 0x0000001100297c82 */ /* 0x000fe20008000000 */
[----:B------:R-:W-:Y:S01]  /*11410*/  R2UR UR20, R20 ;  /* 0x00000000141472ca */ /* 0x000fe200000e0000 */
[----:B------:R0:W5:Y:S03]  /*11420*/  LDL.LU R23, [R1+0xa0] ;  /* 0x0000a00001177983 */ /* 0x0001660000300800 */
[----:B------:R-:W-:Y:S01]  /*11430*/  HGMMA.64x16x16.F32.BF16 R96, gdesc[UR44], R96, gsb0 ;  /* 0x002000002c6079f0 */ /* 0x000fe20008001860 */
[----:B------:R-:W-:-:S02]  /*11440*/  R2UR UR16, R6 ;  /* 0x00000000061072ca */ /* 0x000fc400000e0000 */
[----:B------:R-:W-:Y:S02]  /*11450*/  R2UR UR17, R7 ;  /* 0x00000000071172ca */ /* 0x000fe400000e0000 */
[----:B------:R-:W-:Y:S02]  /*11460*/  R2UR UR21, R21 ;  /* 0x00000000151572ca */ /* 0x000fe400000e0000 */
[----:B------:R-:W-:Y:S02]  /*11470*/  R2UR UR27, R157 ;  /* 0x000000009d1b72ca */ /* 0x000fe400000e0000 */
[----:B------:R-:W-:Y:S02]  /*11480*/  R2UR UR26, R156 ;  /* 0x000000009c1a72ca */ /* 0x000fe400000e0000 */
[----:B------:R-:W-:Y:S02]  /*11490*/  R2UR UR24, R6 ;  /* 0x00000000061872ca */ /* 0x000fe400000e0000 */
[----:B------:R-:W-:-:S02]  /*114a0*/  R2UR UR25, R7 ;  /* 0x00000000071972ca */ /* 0x000fc400000e0000 */
[C---:B------:R-:W-:Y:S02]  /*114b0*/  R2UR UR28, R6.reuse ;  /* 0x00000000061c72ca */ /* 0x040fe400000e0000 */
[C---:B------:R-:W-:Y:S02]  /*114c0*/  R2UR UR29, R7.reuse ;  /* 0x00000000071d72ca */ /* 0x040fe400000e0000 */
[C---:B------:R-:W-:Y:S02]  /*114d0*/  R2UR UR32, R6.reuse ;  /* 0x00000000062072ca */ /* 0x040fe400000e0000 */
[C---:B------:R-:W-:Y:S02]  /*114e0*/  R2UR UR33, R7.reuse ;  /* 0x00000000072172ca */ /* 0x040fe400000e0000 */
[----:B------:R-:W-:Y:S02]  /*114f0*/  R2UR UR36, R6 ;  /* 0x00000000062472ca */ /* 0x000fe400000e0000 */
[----:B------:R-:W-:Y:S01]  /*11500*/  R2UR UR37, R7 ;  /* 0x00000000072572ca */ /* 0x000fe200000e0000 */
[----:B------:R-:W-:Y:S01]  /*11510*/  VIADD R20, R18, 0x5c0 ;  /* 0x000005c012147836 */ /* 0x000fe20000000000 */
[----:B------:R0:W5:Y:S01]  /*11520*/  LDL.LU R22, [R1+0x9c] ;  /* 0x00009c0001167983 */ /* 0x0001620000300800 */
[----:B------:R-:W-:-:S02]  /*11530*/  WARPGROUP.DEPBAR.LE gsb0, 0x0 ;  /* 0x00008000000079c5 */ /* 0x000fc40000010000 */
[----:B------:R-:W-:Y:S01]  /*11540*/  WARPGROUP.ARRIVE ;  /* 0x00000000000079c5 */ /* 0x000fe20000000000 */
[----:B------:R-:W-:Y:S01]  /*11550*/  UMOV UR44, UR12 ;  /* 0x0000000c002c7c82 */ /* 0x000fe20008000000 */
[----:B------:R-:W-:Y:S01]  /*11560*/  UMOV UR45, UR13 ;  /* 0x0000000d002d7c82 */ /* 0x000fe20008000000 */
[----:B------:R-:W-:Y:S01]  /*11570*/  IMAD.MOV.U32 R21, RZ, RZ, -0x7fffffe0 ;  /* 0x80000020ff157424 */ /* 0x000fe200078e00ff */
[----:B------:R0:W5:Y:S02]  /*11580*/  LDL.LU R16, [R1+0x98] ;  /* 0x0000980001107983 */ /* 0x0001640000300800 */
[----:B------:R-:W-:Y:S01]  /*11590*/  HGMMA.64x16x16.F32.BF16 R88, gdesc[UR48], R88, gsb0 ;  /* 0x00200000305879f0 */ /* 0x000fe20008001858 */
[----:B------:R-:W-:Y:S01]  /*115a0*/  R2UR UR12, R6 ;  /* 0x00000000060c72ca */ /* 0x000fe200000e0000 */
[----:B------:R0:W5:Y:S01]  /*115b0*/  LDL.LU R15, [R1+0x94] ;  /* 0x00009400010f7983 */ /* 0x0001620000300800 */
        /* <DEDUP_REMOVED lines=21> */
[----:B------:R-:W-:Y:S02]  /*11710*/  WARPGROUP.DEPBAR.LE gsb0, 0x0 ;  /* 0x00008000000079c5 */ /* 0x000fe40000010000 */
[----:B------:R-:W-:-:S09]  /*11720*/  WARPGROUP.ARRIVE ;  /* 0x00000000000079c5 */ /* 0x000fd20000000000 */
        /* <DEDUP_REMOVED lines=175> */
.L_x_10236:
[----:B-----5:R-:W-:Y:S01]  /*12220*/  SHF.L.U32 R0, R16, 0x1f, RZ ;  /* 0x0000001f10007819 */ /* 0x020fe200000006ff */
[----:B------:R-:W-:-:S04]  /*12230*/  IMAD R14, R15, 0x8, R22 ;  /* 0x000000080f0e7824 */ /* 0x000fc800078e0216 */
[----:B------:R0:W1:Y:S01]  /*12240*/  SYNCS.PHASECHK.TRANS64.TRYWAIT P2, [R14+URZ+0x31c50], R0 ;  /* 0x031c50000e0075a7 */ /* 0x000062000804017f */
[----:B------:R-:W-:Y:S05]  /*12250*/  @!P0 BRA `(.L_x_10237) ;  /* 0x0000000000048947 */ /* 0x000fea0003800000 */
[----:B------:R-:W-:Y:S01]  /*12260*/  BPT.TRAP 0x1 ;  /* 0x000000040000795c */ /* 0x000fe20000300000 */
.L_x_10237:
[----:B------:R-:W-:Y:S04]  /*12270*/  BSSY B0, `(.L_x_10235) ;  /* 0x0000004000007945 */ /* 0x000fe80003800000 */
[----:B-1----:R-:W-:Y:S05]  /*12280*/  @P2 BRA `(.L_x_10238) ;  /* 0x0000000000082947 */ /* 0x002fea0003800000 */
[----:B------:R-:W1:Y:S02]  /*12290*/  SYNCS.PHASECHK.TRANS64.TRYWAIT P2, [R14+URZ+0x31c50], R0 ;  /* 0x031c50000e0075a7 */ /* 0x000e64000804017f */
[----:B-1----:R-:W-:Y:S05]  /*122a0*/  @!P2 BRA `(.L_x_10239) ;  /* 0x000000fc00d4a947 */ /* 0x002fea0003800000 */
.L_x_10238:
[----:B------:R-:W-:Y:S05]  /*122b0*/  BSYNC B0 ;  /* 0x0000000000007941 */ /* 0x000fea0003800000 */
.L_x_10235:
[----:B01----:R-:W2:Y:S04]  /*122c0*/  LDL R0, [R1+0x44] ;  /* 0x0000440001007983 */ /* 0x003ea80000100800 */
[----:B------:R-:W3:Y:S04]  /*122d0*/  LDL R18, [R1+0x54] ;  /* 0x0000540001127983 */ /* 0x000ee80000100800 */
[----:B------:R-:W4:Y:S04]  /*122e0*/  LDL R17, [R1+0x50] ;  /* 0x0000500001117983 */ /* 0x000f280000100800 */
[----:B-----5:R-:W4:Y:S04]  /*122f0*/  LDL R16, [R1+0x60] ;  /* 0x0000600001107983 */ /* 0x020f280000100800 */
[----:B------:R-:W4:Y:S04]  /*12300*/  LDL R14, [R1+0x64] ;  /* 0x00006400010e7983 */ /* 0x000f280000100800 */
[----:B------:R-:W4:Y:S04]  /*12310*/  LDL.LU R20, [R1] ;  /* 0x0000000001147983 */ /* 0x000f280000300800 */
[----:B------:R-:W4:Y:S01]  /*12320*/  LDL.LU R19, [R1+0xc] ;  /* 0x00000c0001137983 */ /* 0x000f220000300800 */
[----:B------:R-:W-:Y:S05]  /*12330*/  WARPSYNC.ALL ;  /* 0x0000000000007948 */ /* 0x000fea0003800000 */
[----:B------:R-:W-:Y:S01]  /*12340*/  ULDC UR4, c[0x0][0x988] ;  /* 0x0002620000047ab9 */ /* 0x000fe20000000800 */
[----:B--2---:R-:W-:-:S04]  /*12350*/  IMAD R0, R0, 0xc0, RZ ;  /* 0x000000c000007824 */ /* 0x004fc800078e02ff */
[----:B------:R-:W-:-:S05]  /*12360*/  IMAD R0, R149, -0x90, R0 ;  /* 0xffffff7095007824 */ /* 0x000fca00078e0200 */
[----:B---3--:R-:W-:-:S05]  /*12370*/  IADD3 R0, R0, 0x1, R18 ;  /* 0x0000000100007810 */ /* 0x008fca0007ffe012 */
[----:B----4-:R-:W-:-:S04]  /*12380*/  IMAD.IADD R0, R0, 0x1, -R17 ;  /* 0x0000000100007824 */ /* 0x010fc800078e0a11 */
[----:B------:R-:W-:Y:S01]  /*12390*/  IMAD R0, R16, -0x2, R0 ;  /* 0xfffffffe10007824 */ /* 0x000fe200078e0200 */
[----:B------:R-:W-:-:S03]  /*123a0*/  LOP3.LUT R20, R20, 0xfffffbff, RZ, 0xc0, !PT ;  /* 0xfffffbff14147812 */ /* 0x000fc600078ec0ff */
[----:B------:R-:W-:Y:S01]  /*123b0*/  IMAD.IADD R0, R14, 0x1, R0 ;  /* 0x000000010e007824 */ /* 0x000fe200078e0200 */
[----:B------:R-:W-:-:S03]  /*123c0*/  @P1 LOP3.LUT R20, R20, 0x400, RZ, 0xfc, !PT ;  /* 0x0000040014141812 */ /* 0x000fc600078efcff */
[----:B------:R-:W-:Y:S01]  /*123d0*/  VIADD R16, R0, 0x8 ;  /* 0x0000000800107836 */ /* 0x000fe20000000000 */
[----:B------:R-:W-:-:S04]  /*123e0*/  LOP3.LUT R20, R20, 0xfffffdff, RZ, 0xc0, !PT ;  /* 0xfffffdff14147812 */ /* 0x000fc800078ec0ff */
[----:B------:R-:W-:Y:S02]  /*123f0*/  ISETP.GT.AND P1, PT, R16, 0x71, PT ;  /* 0x000000711000780c */ /* 0x000fe40003f24270 */
[----:B------:R-:W-:-:S04]  /*12400*/  @P0 LOP3.LUT R20, R20, 0x200, RZ, 0xfc, !PT ;  /* 0x0000020014140812 */ /* 0x000fc800078efcff */
[----:B------:R-:W-:-:S07]  /*12410*/  LOP3.LUT R20, R20, 0xfffff7ff, RZ, 0xc0, !PT ;  /* 0xfffff7ff14147812 */ /* 0x000fce00078ec0ff */
[----:B------:R-:W-:Y:S02]  /*12420*/  @P1 LOP3.LUT R20, R20, 0x800, RZ, 0xfc, !PT ;  /* 0x0000080014141812 */ /* 0x000fe400078efcff */
[C---:B------:R-:W-:Y:S02]  /*12430*/  ISETP.GT.AND P1, PT, R16.reuse, 0x70, PT ;  /* 0x000000701000780c */ /* 0x040fe40003f24270 */
[----:B------:R-:W-:Y:S02]  /*12440*/  ISETP.GT.AND P0, PT, R16, 0x78, PT ;  /* 0x000000781000780c */ /* 0x000fe40003f04270 */
[----:B------:R-:W-:Y:S02]  /*12450*/  FSEL R82, R82, -INF , P1 ;  /* 0xff80000052527808 */ /* 0x000fe40000800000 */
[----:B------:R-:W-:Y:S01]  /*12460*/  LOP3.LUT P1, RZ, R20, 0x800, RZ, 0xc0, !PT ;  /* 0x0000080014ff7812 */ /* 0x000fe2000782c0ff */
[----:B------:R0:W-:Y:S01]  /*12470*/  STL [R1], R20 ;  /* 0x0000001401007387 */ /* 0x0001e20000100800 */
[----:B------:R-:W-:-:S02]  /*12480*/  FSEL R86, R86, -INF , P0 ;  /* 0xff80000056567808 */ /* 0x000fc40000000000 */
[----:B------:R-:W-:Y:S02]  /*12490*/  FSEL R83, R83, -INF , P1 ;  /* 0xff80000053537808 */ /* 0x000fe40000800000 */
[C---:B------:R-:W-:Y:S02]  /*124a0*/  LOP3.LUT P1, RZ, R20.reuse, 0x400, RZ, 0xc0, !PT ;  /* 0x0000040014ff7812 */ /* 0x040fe4000782c0ff */
[----:B------:R-:W-:Y:S02]  /*124b0*/  LOP3.LUT P0, RZ, R20, 0x200, RZ, 0xc0, !PT ;  /* 0x0000020014ff7812 */ /* 0x000fe4000780c0ff */
[----:B0-----:R-:W2:Y:S01]  /*124c0*/  LDL.LU R20, [R1+0x1c] ;  /* 0x00001c0001147983 */ /* 0x001ea20000300800 */
[C---:B------:R-:W-:Y:S02]  /*124d0*/  ISETP.GT.AND P5, PT, R0.reuse, RZ, PT ;  /* 0x000000ff0000720c */ /* 0x040fe40003fa4270 */
[C---:B------:R-:W-:Y:S02]  /*124e0*/  ISETP.GT.AND P4, PT, R0.reuse, 0x1, PT ;  /* 0x000000010000780c */ /* 0x040fe40003f84270 */
[----:B------:R-:W-:-:S02]  /*124f0*/  ISETP.GT.AND P3, PT, R0, 0x8, PT ;  /* 0x000000080000780c */ /* 0x000fc40003f64270 */
[----:B------:R-:W-:Y:S02]  /*12500*/  ISETP.GT.AND P2, PT, R0, 0x9, PT ;  /* 0x000000090000780c */ /* 0x000fe40003f44270 */
[----:B------:R-:W-:Y:S02]  /*12510*/  FSEL R136, R136, -INF , P5 ;  /* 0xff80000088887808 */ /* 0x000fe40002800000 */
[----:B------:R-:W-:Y:S02]  /*12520*/  FSEL R137, R137, -INF , P4 ;  /* 0xff80000089897808 */ /* 0x000fe40002000000 */
[----:B------:R-:W-:Y:S02]  /*12530*/  FSEL R140, R140, -INF , P3 ;  /* 0xff8000008c8c7808 */ /* 0x000fe40001800000 */
[----:B------:R-:W-:Y:S02]  /*12540*/  FSEL R141, R141, -INF , P2 ;  /* 0xff8000008d8d7808 */ /* 0x000fe40001000000 */
[----:B------:R-:W-:-:S02]  /*12550*/  ISETP.GT.AND P5, PT, R0, 0x10, PT ;  /* 0x000000100000780c */ /* 0x000fc40003fa4270 */
[C---:B------:R-:W-:Y:S02]  /*12560*/  ISETP.GT.AND P4, PT, R0.reuse, 0x11, PT ;  /* 0x000000110000780c */ /* 0x040fe40003f84270 */
[C---:B------:R-:W-:Y:S02]  /*12570*/  ISETP.GT.AND P3, PT, R0.reuse, 0x18, PT ;  /* 0x000000180000780c */ /* 0x040fe40003f64270 */
[----:B------:R-:W-:Y:S02]  /*12580*/  ISETP.GT.AND P2, PT, R0, 0x19, PT ;  /* 0x000000190000780c */ /* 0x000fe40003f44270 */
[----:B------:R-:W-:Y:S02]  /*12590*/  FSEL R128, R128, -INF , P5 ;  /* 0xff80000080807808 */ /* 0x000fe40002800000 */
[----:B------:R-:W-:Y:S02]  /*125a0*/  FSEL R129, R129, -INF , P4 ;  /* 0xff80000081817808 */ /* 0x000fe40002000000 */
[----:B------:R-:W-:-:S02]  /*125b0*/  FSEL R132, R132, -INF , P3 ;  /* 0xff80000084847808 */ /* 0x000fc40001800000 */
[----:B------:R-:W-:Y:S02]  /*125c0*/  FSEL R133, R133, -INF , P2 ;  /* 0xff80000085857808 */ /* 0x000fe40001000000 */
[C---:B------:R-:W-:Y:S02]  /*125d0*/  ISETP.GT.AND P5, PT, R0.reuse, 0x20, PT ;  /* 0x000000200000780c */ /* 0x040fe40003fa4270 */
[C---:B------:R-:W-:Y:S02]  /*125e0*/  ISETP.GT.AND P4, PT, R0.reuse, 0x21, PT ;  /* 0x000000210000780c */ /* 0x040fe40003f84270 */
[C---:B------:R-:W-:Y:S02]  /*125f0*/  ISETP.GT.AND P3, PT, R0.reuse, 0x28, PT ;  /* 0x000000280000780c */ /* 0x040fe40003f64270 */
[----:B------:R-:W-:Y:S02]  /*12600*/  ISETP.GT.AND P2, PT, R0, 0x29, PT ;  /* 0x000000290000780c */ /* 0x000fe40003f44270 */
[----:B------:R-:W-:-:S02]  /*12610*/  FSEL R120, R120, -INF , P5 ;  /* 0xff80000078787808 */ /* 0x000fc40002800000 */
[----:B------:R-:W-:Y:S02]  /*12620*/  FSEL R121, R121, -INF , P4 ;  /* 0xff80000079797808 */ /* 0x000fe40002000000 */
[----:B------:R-:W-:Y:S02]  /*12630*/  FSEL R124, R124, -INF , P3 ;  /* 0xff8000007c7c7808 */ /* 0x000fe40001800000 */
[----:B------:R-:W-:Y:S02]  /*12640*/  FSEL R125, R125, -INF , P2 ;  /* 0xff8000007d7d7808 */ /* 0x000fe40001000000 */
[C---:B------:R-:W-:Y:S02]  /*12650*/  ISETP.GT.AND P5, PT, R0.reuse, 0x30, PT ;  /* 0x000000300000780c */ /* 0x040fe40003fa4270 */
        /* <DEDUP_REMOVED lines=64> */
[----:B------:R-:W-:Y:S02]  /*12a60*/  FSEL R72, R72, -INF , P5 ;  /* 0xff80000048487808 */ /* 0x000fe40002800000 */
[----:B------:R-:W-:Y:S02]  /*12a70*/  FMNMX.FTZ R0, R97, R0, !PT ;  /* 0x0000000061007209 */ /* 0x000fe40007810000 */
[----:B------:R-:W-:Y:S02]  /*12a80*/  ISETP.GT.AND P5, PT, R16, RZ, PT ;  /* 0x000000ff1000720c */ /* 0x000fe40003fa4270 */
[----:B------:R-:W-:Y:S02]  /*12a90*/  FMNMX.FTZ R0, R100, R0, !PT ;  /* 0x0000000064007209 */ /* 0x000fe40007810000 */
[----:B------:R-:W-:-:S02]  /*12aa0*/  FSEL R138, R138, -INF , P5 ;  /* 0xff8000008a8a7808 */ /* 0x000fc40002800000 */
[C---:B------:R-:W-:Y:S02]  /*12ab0*/  ISETP.GT.AND P5, PT, R16.reuse, 0x1, PT ;  /* 0x000000011000780c */ /* 0x040fe40003fa4270 */
[----:B------:R-:W-:Y:S02]  /*12ac0*/  FMNMX.FTZ R0, R101, R0, !PT ;  /* 0x0000000065007209 */ /* 0x000fe40007810000 */
[----:B------:R-:W-:Y:S02]  /*12ad0*/  FSEL R139, R139, -INF , P5 ;  /* 0xff8000008b8b7808 */ /* 0x000fe40002800000 */
[----:B------:R-:W-:Y:S02]  /*12ae0*/  ISETP.GT.AND P5, PT, R16, 0x8, PT ;  /* 0x000000081000780c */ /* 0x000fe40003fa4270 */
[----:B------:R-:W-:Y:S02]  /*12af0*/  FMNMX.FTZ R0, R88, R0, !PT ;  /* 0x0000000058007209 */ /* 0x000fe40007810000 */
[----:B------:R-:W-:-:S02]  /*12b00*/  FSEL R142, R142, -INF , P5 ;  /* 0xff8000008e8e7808 */ /* 0x000fc40002800000 */
        /* <DEDUP_REMOVED lines=30> */
[----:B------:R-:W-:Y:S02]  /*12cf0*/  FMNMX.FTZ R0, R18, R0, !PT ;  /* 0x0000000012007209 */ /* 0x000fe40007810000 */
[----:B------:R-:W-:Y:S02]  /*12d00*/  FSEL R127, R127, -INF , P5 ;  /* 0xff8000007f7f7808 */ /* 0x000fe40002800000 */
        /* <DEDUP_REMOVED lines=26> */
[----:B------:R-:W-:Y:S02]  /*12eb0*/  ISETP.GT.AND P5, PT, R16, 0x59, PT ;  /* 0x000000591000780c */ /* 0x000fe40003fa4270 */
[----:B------:R-:W-:-:S02]  /*12ec0*/  FSETP.NEU.FTZ.AND P6, PT, R14, -INF , PT ;  /* 0xff8000000e00780b */ /* 0x000fc40003fdd000 */
[----:B------:R-:W-:Y:S02]  /*12ed0*/  FSEL R103, R103, -INF , P5 ;  /* 0xff80000067677808 */ /* 0x000fe40002800000 */
[----:B------:R-:W-:Y:S02]  /*12ee0*/  ISETP.GT.AND P5, PT, R16, 0x60, PT ;  /* 0x000000601000780c */ /* 0x000fe40003fa4270 */
[----:B------:R-:W-:Y:S01]  /*12ef0*/  FSEL R17, R14, RZ, P6 ;  /* 0x000000ff0e117208 */ /* 0x000fe20003000000 */
[----:B------:R-:W-:Y:S01]  /*12f00*/  IMAD.U32 R0, RZ, RZ, UR4 ;  /* 0x00000004ff007e24 */ /* 0x000fe2000f8e00ff */
[----:B------:R-:W-:Y:S02]  /*12f10*/  FSEL R90, R90, -INF , P5 ;  /* 0xff8000005a5a7808 */ /* 0x000fe40002800000 */
[----:B------:R-:W-:Y:S01]  /*12f20*/  ISETP.GT.AND P5, PT, R16, 0x61, PT ;  /* 0x000000611000780c */ /* 0x000fe20003fa4270 */
[----:B------:R-:W-:Y:S01]  /*12f30*/  FADD.FTZ R17, -R17, R19 ;  /* 0x0000001311117221 */ /* 0x000fe20000010100 */
[----:B------:R-:W-:-:S02]  /*12f40*/  FMUL.FTZ R19, R14, R0 ;  /* 0x000000000e137220 */ /* 0x000fc40000410000 */
[----:B------:R-:W-:Y:S02]  /*12f50*/  FSEL R91, R91, -INF , P5 ;  /* 0xff8000005b5b7808 */ /* 0x000fe40002800000 */
[----:B------:R-:W-:Y:S02]  /*12f60*/  ISETP.GT.AND P5, PT, R16, 0x68, PT ;  /* 0x000000681000780c */ /* 0x000fe40003fa4270 */
[----:B------:R-:W-:Y:S02]  /*12f70*/  FSEL R19, R19, RZ, P6 ;  /* 0x000000ff13137208 */ /* 0x000fe40003000000 */
[----:B------:R-:W-:Y:S02]  /*12f80*/  FSEL R94, R94, -INF , P5 ;  /* 0xff8000005e5e7808 */ /* 0x000fe40002800000 */
[----:B------:R-:W-:Y:S01]  /*12f90*/  ISETP.GT.AND P5, PT, R16, 0x69, PT ;  /* 0x000000691000780c */ /* 0x000fe20003fa4270 */
[-CC-:B------:R-:W-:Y:S01]  /*12fa0*/  FFMA.FTZ R136, R136, R0.reuse, -R19.reuse ;  /* 0x0000000088887223 */ /* 0x180fe20000010813 */
[-C--:B------:R-:W-:Y:S01]  /*12fb0*/  FMUL.FTZ R17, R17, R0.reuse ;  /* 0x0000000011117220 */ /* 0x080fe20000410000 */
[----:B------:R-:W-:Y:S01]  /*12fc0*/  FFMA.FTZ R137, R137, R0, -R19 ;  /* 0x0000000089897223 */ /* 0x000fe20000010813 */
[----:B------:R-:W-:-:S02]  /*12fd0*/  FSEL R95, R95, -INF , P5 ;  /* 0xff8000005f5f7808 */ /* 0x000fc40002800000 */
[C---:B------:R-:W-:Y:S01]  /*12fe0*/  ISETP.GT.AND P2, PT, R16.reuse, 0x80, PT ;  /* 0x000000801000780c */ /* 0x040fe20003f44270 */
[----:B------:R-:W-:Y:S01]  /*12ff0*/  MUFU.EX2 R21, R17 ;  /* 0x0000001100157308 */ /* 0x000fe20000000800 */
[C---:B------:R-:W-:Y:S02]  /*13000*/  ISETP.GT.AND P3, PT, R16.reuse, 0x81, PT ;  /* 0x000000811000780c */ /* 0x040fe40003f64270 */
[C---:B------:R-:W-:Y:S02]  /*13010*/  ISETP.GT.AND P4, PT, R16.reuse, 0x88, PT ;  /* 0x000000881000780c */ /* 0x040fe40003f84270 */
[C---:B------:R-:W-:Y:S02]  /*13020*/  ISETP.GT.AND P5, PT, R16.reuse, 0x89, PT ;  /* 0x000000891000780c */ /* 0x040fe40003fa4270 */
[----:B------:R-:W-:Y:S02]  /*13030*/  ISETP.GT.AND P6, PT, R16, 0x79, PT ;  /* 0x000000791000780c */ /* 0x000fe40003fc4270 */
[----:B------:R-:W2:Y:S08]  /*13040*/  MUFU.EX2 R16, R136 ;  /* 0x0000008800107308 */ /* 0x000eb00000000800 */
[----:B------:R-:W0:Y:S01]  /*13050*/  MUFU.EX2 R137, R137 ;  /* 0x0000008900897308 */ /* 0x000e220000000800 */
[-CC-:B------:R-:W-:Y:S01]  /*13060*/  FFMA.FTZ R153, R104, R0.reuse, -R19.reuse ;  /* 0x0000000068997223 */ /* 0x180fe20000010813 */
[-CC-:B------:R-:W-:Y:S01]  /*13070*/  FFMA.FTZ R104, R88, R0.reuse, -R19.reuse ;  /* 0x0000000058687223 */ /* 0x180fe20000010813 */
[----:B------:R-:W-:-:S02]  /*13080*/  FFMA.FTZ R88, R72, R0, -R19 ;  /* 0x0000000048587223 */ /* 0x000fc40000010813 */
[----:B------:R-:W3:Y:S01]  /*13090*/  LDL R72, [R1+0x48] ;  /* 0x0000480001487983 */ /* 0x000ee20000100800 */
[----:B--2---:R-:W-:-:S04]  /*130a0*/  FFMA.FTZ R17, R21, R20, R16 ;  /* 0x0000001415117223 */ /* 0x004fc80000010010 */
[C---:B0-----:R-:W-:Y:S01]  /*130b0*/  FADD.FTZ R17, R137.reuse, R17 ;  /* 0x0000001189117221 */ /* 0x041fe20000010000 */
[----:B------:R-:W-:Y:S02]  /*130c0*/  F2FP.BF16.F32.PACK_AB R16, R137, R16 ;  /* 0x000000108910723e */ /* 0x000fe400000010ff */
[----:B------:R-:W2:Y:S01]  /*130d0*/  LDL.LU R137, [R1+0x18] ;  /* 0x0000180001897983 */ /* 0x000ea20000300800 */
[-CC-:B------:R-:W-:Y:S01]  /*130e0*/  FFMA.FTZ R140, R140, R0.reuse, -R19.reuse ;  /* 0x000000008c8c7223 */ /* 0x180fe20000010813 */
[-CC-:B------:R-:W-:Y:S01]  /*130f0*/  FFMA.FTZ R141, R141, R0.reuse, -R19.reuse ;  /* 0x000000008d8d7223 */ /* 0x180fe20000010813 */
[-CC-:B------:R-:W-:Y:S01]  /*13100*/  FFMA.FTZ R77, R76, R0.reuse, -R19.reuse ;  /* 0x000000004c4d7223 */ /* 0x180fe20000010813 */
[-CC-:B------:R-:W-:Y:S02]  /*13110*/  FFMA.FTZ R76, R18, R0.reuse, -R19.reuse ;  /* 0x00000000124c7223 */ /* 0x180fe40000010813 */
[----:B------:R-:W0:Y:S08]  /*13120*/  MUFU.EX2 R18, R140 ;  /* 0x0000008c00127308 */ /* 0x000e300000000800 */
[----:B------:R-:W1:Y:S01]  /*13130*/  MUFU.EX2 R141, R141 ;  /* 0x0000008d008d7308 */ /* 0x000e620000000800 */
[-CC-:B------:R-:W-:Y:S01]  /*13140*/  FFMA.FTZ R151, R108, R0.reuse, -R19.reuse ;  /* 0x000000006c977223 */ /* 0x180fe20000010813 */
[-CC-:B------:R-:W-:Y:S01]  /*13150*/  FFMA.FTZ R108, R100, R0.reuse, -R19.reuse ;  /* 0x00000000646c7223 */ /* 0x180fe20000010813 */
[-CC-:B------:R-:W-:Y:S01]  /*13160*/  FFMA.FTZ R100, R92, R0.reuse, -R19.reuse ;  /* 0x000000005c647223 */ /* 0x180fe20000010813 */
[----:B------:R-:W-:Y:S01]  /*13170*/  FFMA.FTZ R92, R84, R0, -R19 ;  /* 0x00000000545c7223 */ /* 0x000fe20000010813 */
[----:B0-----:R-:W-:-:S04]  /*13180*/  FADD.FTZ R17, R18, R17 ;  /* 0x0000001112117221 */ /* 0x001fc80000010000 */
[----:B-1----:R-:W-:Y:S01]  /*13190*/  FADD.FTZ R84, R141, R17 ;  /* 0x000000118d547221 */ /* 0x002fe20000010000 */
[----:B------:R-:W-:Y:S01]  /*131a0*/  FSEL R87, R87, -INF , P6 ;  /* 0xff80000057577808 */ /* 0x000fe20003000000 */
[-CC-:B------:R-:W-:Y:S01]  /*131b0*/  FFMA.FTZ R154, R117, R0.reuse, -R19.reuse ;  /* 0x00000000759a7223 */ /* 0x180fe20000010813 */
[-CC-:B------:R-:W-:Y:S01]  /*131c0*/  FFMA.FTZ R117, R96, R0.reuse, -R19.reuse ;  /* 0x0000000060757223 */ /* 0x180fe20000010813 */
[-CC-:B------:R-:W-:Y:S01]  /*131d0*/  FFMA.FTZ R96, R80, R0.reuse, -R19.reuse ;  /* 0x0000000050607223 */ /* 0x180fe20000010813 */
[-CC-:B------:R-:W-:Y:S01]  /*131e0*/  FFMA.FTZ R150, R109, R0.reuse, -R19.reuse ;  /* 0x000000006d967223 */ /* 0x180fe20000010813 */
[----:B------:R-:W-:Y:S01]  /*131f0*/  FSEL R80, R74, -INF , P2 ;  /* 0xff8000004a507808 */ /* 0x000fe20001000000 */
[-CC-:B------:R-:W-:Y:S01]  /*13200*/  FFMA.FTZ R109, R97, R0.reuse, -R19.reuse ;  /* 0x00000000616d7223 */ /* 0x180fe20000010813 */
[-CC-:B------:R-:W-:Y:S01]  /*13210*/  FFMA.FTZ R97, R93, R0.reuse, -R19.reuse ;  /* 0x000000005d617223 */ /* 0x180fe20000010813 */
[----:B------:R-:W-:Y:S01]  /*13220*/  FFMA.FTZ R93, R81, R0, -R19 ;  /* 0x00000000515d7223 */ /* 0x000fe20000010813 */
[----:B------:R-:W-:-:S02]  /*13230*/  FSEL R81, R75, -INF , P3 ;  /* 0xff8000004b517808 */ /* 0x000fc40001800000 */
[----:B------:R-:W-:Y:S02]  /*13240*/  FSEL R78, R78, -INF , P4 ;  /* 0xff8000004e4e7808 */ /* 0x000fe40002000000 */
[----:B------:R-:W-:Y:S01]  /*13250*/  FSEL R79, R79, -INF , P5 ;  /* 0xff8000004f4f7808 */ /* 0x000fe20002800000 */
        /* <DEDUP_REMOVED lines=16> */
[----:B------:R-:W-:-:S05]  /*13360*/  IMAD.MOV.U32 R73, RZ, RZ, -0x3ffffff0 ;  /* 0xc0000010ff497424 */ /* 0x000fca00078e00ff */
[C---:B------:R-:W-:Y:S02]  /*13370*/  R2UR UR5, R73.reuse ;  /* 0x00000000490572ca */ /* 0x040fe400000e0000 */
[----:B------:R-:W-:Y:S01]  /*13380*/  R2UR UR37, R73 ;  /* 0x00000000492572ca */ /* 0x000fe200000e0000 */
[----:B------:R-:W-:-:S05]  /*13390*/  IMAD.MOV.U32 R73, RZ, RZ, -0x7fffffe0 ;  /* 0x80000020ff497424 */ /* 0x000fca00078e00ff */
[----:B------:R-:W-:Y:S01]  /*133a0*/  R2UR UR7, R73 ;  /* 0x00000000490772ca */ /* 0x000fe200000e0000 */
[----:B------:R-:W-:Y:S01]  /*133b0*/  WARPGROUP.ARRIVE ;  /* 0x00000000000079c5 */ /* 0x000fe20000000000 */
[----:B--2---:R-:W-:-:S04]  /*133c0*/  FMNMX.FTZ R17, R138, R137, !PT ;  /* 0x000000898a117209 */ /* 0x004fc80007810000 */
        /* <DEDUP_REMOVED lines=34> */
[----:B---3--:R-:W-:Y:S02]  /*135f0*/  LOP3.LUT R72, R72, 0x10000, RZ, 0xfc, !PT ;  /* 0x0001000048487812 */ /* 0x008fe400078efcff */
[----:B------:R-:W-:-:S03]  /*13600*/  FMNMX.FTZ R17, R79, R17, !PT ;  /* 0x000000114f117209 */ /* 0x000fc60007810000 */
[----:B------:R-:W-:Y:S02]  /*13610*/  VIADD R74, R72, 0x180 ;  /* 0x00000180484a7836 */ /* 0x000fe40000000000 */
[----:B------:R-:W0:Y:S03]  /*13620*/  SHFL.BFLY PT, R19, R17, 0x2, 0x1f ;  /* 0x0c401f0011137f89 */ /* 0x000e2600000e0000 */
[----:B------:R-:W-:Y:S01]  /*13630*/  R2UR UR8, R74 ;  /* 0x000000004a0872ca */ /* 0x000fe200000e0000 */
[----:B------:R-:W-:-:S05]  /*13640*/  VIADD R74, R72, 0x300 ;  /* 0x00000300484a7836 */ /* 0x000fca0000000000 */
[----:B------:R-:W-:Y:S01]  /*13650*/  R2UR UR12, R74 ;  /* 0x000000004a0c72ca */ /* 0x000fe200000e0000 */
[----:B------:R-:W-:-:S05]  /*13660*/  VIADD R74, R72, 0x480 ;  /* 0x00000480484a7836 */ /* 0x000fca0000000000 */
[----:B------:R-:W-:Y:S01]  /*13670*/  R2UR UR16, R74 ;  /* 0x000000004a1072ca */ /* 0x000fe200000e0000 */
[----:B------:R-:W-:-:S05]  /*13680*/  VIADD R74, R72, 0x600 ;  /* 0x00000600484a7836 */ /* 0x000fca0000000000 */
[----:B------:R-:W-:Y:S01]  /*13690*/  R2UR UR20, R74 ;  /* 0x000000004a1472ca */ /* 0x000fe200000e0000 */
[----:B------:R-:W-:Y:S01]  /*136a0*/  VIADD R74, R72, 0x780 ;  /* 0x00000780484a7836 */ /* 0x000fe20000000000 */
[----:B0-----:R-:W-:Y:S01]  /*136b0*/  FMNMX.FTZ R19, R17, R19, !PT ;  /* 0x0000001311137209 */ /* 0x001fe20007810000 */
[----:B------:R-:W-:-:S03]  /*136c0*/  VIADD R17, R22, 0x200 ;  /* 0x0000020016117836 */ /* 0x000fc60000000000 */
[----:B------:R-:W-:Y:S01]  /*136d0*/  R2UR UR24, R74 ;  /* 0x000000004a1872ca */ /* 0x000fe200000e0000 */
[C---:B------:R-:W-:Y:S01]  /*136e0*/  VIADD R74, R72.reuse, 0x900 ;  /* 0x00000900484a7836 */ /* 0x040fe20000000000 */
[----:B------:R-:W-:Y:S02]  /*136f0*/  SHF.R.U32.HI R17, RZ, 0x4, R17 ;  /* 0x00000004ff117819 */ /* 0x000fe40000011611 */
[----:B------:R-:W-:Y:S02]  /*13700*/  R2UR UR4, R72 ;  /* 0x00000000480472ca */ /* 0x000fe400000e0000 */
[----:B------:R-:W-:Y:S02]  /*13710*/  LOP3.LUT R17, R17, 0x3fff, RZ, 0xc0, !PT ;  /* 0x00003fff11117812 */ /* 0x000fe400078ec0ff */
[----:B------:R-:W-:Y:S01]  /*13720*/  R2UR UR28, R74 ;  /* 0x000000004a1c72ca */ /* 0x000fe200000e0000 */
[C---:B------:R-:W-:Y:S01]  /*13730*/  VIADD R74, R72.reuse, 0xa80 ;  /* 0x00000a80484a7836 */ /* 0x040fe20000000000 */
[----:B------:R-:W-:Y:S01]  /*13740*/  LOP3.LUT R17, R17, 0x2400000, RZ, 0xfc, !PT ;  /* 0x0240000011117812 */ /* 0x000fe200078efcff */
[----:B------:R-:W-:-:S05]  /*13750*/  VIADD R72, R72, 0xc00 ;  /* 0x00000c0048487836 */ /* 0x000fca0000000000 */
[----:B------:R-:W-:Y:S01]  /*13760*/  R2UR UR36, R72 ;  /* 0x00000000482472ca */ /* 0x000fe200000e0000 */
[----:B------:R-:W-:-:S05]  /*13770*/  IMAD R72, R15, 0x6c0, R17 ;  /* 0x000006c00f487824 */ /* 0x000fca00078e0211 */
[----:B------:R-:W-:-:S13]  /*13780*/  R2UR UR6, R72 ;  /* 0x00000000480672ca */ /* 0x000fda00000e0000 */
[----:B------:R-:W-:Y:S01]  /*13790*/  HGMMA.64x96x16.F32.BF16 R24, gdesc[UR4].tnspB, R24, gsb0 ;  /* 0x41600000041879f0 */ /* 0x000fe20008001818 */
        /* <DEDUP_REMOVED lines=55> */
[----:B------:R-:W0:Y:S01]  /*13b10*/  SHFL.BFLY PT, R20, R19, 0x1, 0x1f ;  /* 0x0c201f0013147f89 */ /* 0x000e2200000e0000 */
[----:B------:R-:W-:-:S05]  /*13b20*/  IMAD.MOV.U32 R73, RZ, RZ, -0x7fffffe0 ;  /* 0x80000020ff497424 */ /* 0x000fca00078e00ff */
[----:B------:R-:W-:Y:S01]  /*13b30*/  R2UR UR39, R73 ;  /* 0x00000000492772ca */ /* 0x000fe200000e0000 */
[----:B------:R-:W-:Y:S01]  /*13b40*/  VIADD R72, R72, 0x200 ;  /* 0x0000020048487836 */ /* 0x000fe20000000000 */
[----:B0-----:R-:W-:-:S04]  /*13b50*/  FMNMX.FTZ R20, R19, R20, !PT ;  /* 0x0000001413147209 */ /* 0x001fc80007810000 */
[C---:B------:R-:W-:Y:S01]  /*13b60*/  FSETP.NEU.FTZ.AND P3, PT, R20.reuse, -INF , PT ;  /* 0xff8000001400780b */ /* 0x040fe20003f7d000 */
[----:B------:R-:W-:Y:S01]  /*13b70*/  FMUL.FTZ R73, R20, R0 ;  /* 0x0000000014497220 */ /* 0x000fe20000410000 */
[----:B------:R-:W-:-:S04]  /*13b80*/  R2UR UR38, R72 ;  /* 0x00000000482672ca */ /* 0x000fc800000e0000 */
[----:B------:R-:W-:Y:S01]  /*13b90*/  FSEL R73, R73, RZ, P3 ;  /* 0x000000ff49497208 */ /* 0x000fe20001800000 */
[----:B------:R-:W-:Y:S02]  /*13ba0*/  WARPGROUP.DEPBAR.LE gsb0, 0x0 ;  /* 0x00008000000079c5 */ /* 0x000fe40000010000 */
[----:B------:R-:W-:-:S06]  /*13bb0*/  WARPGROUP.ARRIVE ;  /* 0x00000000000079c5 */ /* 0x000fcc0000000000 */
[----:B------:R-:W-:Y:S01]  /*13bc0*/  HGMMA.64x96x16.F32.BF16 R24, gdesc[UR32].tnspB, R24, gsb0 ;  /* 0x41600000201879f0 */ /* 0x000fe20008001818 */
[----:B------:R-:W-:Y:S02]  /*13bd0*/  FFMA.FTZ R72, R138, R0, -R73 ;  /* 0x000000008a487223 */ /* 0x000fe40000010849 */
[----:B------:R-:W2:Y:S01]  /*13be0*/  LDL.LU R138, [R1+0x20] ;  /* 0x00002000018a7983 */ /* 0x000ea20000300800 */
[----:B------:R-:W0:Y:S01]  /*13bf0*/  S2R R112, SR_TID.X ;  /* 0x0000000000707919 */ /* 0x000e220000002100 */
[----:B------:R-:W-:Y:S02]  /*13c00*/  WARPGROUP.DEPBAR.LE gsb0, 0x0 ;  /* 0x00008000000079c5 */ /* 0x000fe40000010000 */
[----:B------:R-:W-:-:S06]  /*13c10*/  WARPGROUP.ARRIVE ;  /* 0x00000000000079c5 */ /* 0x000fcc0000000000 */
[----:B------:R-:W-:Y:S01]  /*13c20*/  HGMMA.64x96x16.F32.BF16 R24, gdesc[UR36].tnspB, R24, gsb0 ;  /* 0x41600000241879f0 */ /* 0x000fe20008001818 */
[----:B0-----:R-:W-:Y:S02]  /*13c30*/  SHF.R.U32.HI R19, RZ, 0x7, R112 ;  /* 0x00000007ff137819 */ /* 0x001fe40000011670 */
[----:B------:R-:W-:-:S03]  /*13c40*/  ISETP.GE.U32.AND P2, PT, R112, 0x180, PT ;  /* 0x000001807000780c */ /* 0x000fc60003f46070 */
[----:B------:R-:W-:-:S05]  /*13c50*/  VIADD R17, R19, 0x9 ;  /* 0x0000000913117836 */ /* 0x000fca0000000000 */
[----:B------:R-:W-:Y:S01]  /*13c60*/  SEL R17, R17, 0x9, !P2 ;  /* 0x0000000911117807 */ /* 0x000fe20005000000 */
[----:B------:R-:W-:-:S04]  /*13c70*/  WARPGROUP.DEPBAR.LE gsb0, 0x0 ;  /* 0x00008000000079c5 */ /* 0x000fc80000010000 */
[----:B------:R0:W-:Y:S06]  /*13c80*/  BAR.ARV R17, 0x100 ;  /* 0x000400110000751d */ /* 0x0001ec0000002000 */
[--C-:B0-----:R-:W-:Y:S02]  /*13c90*/  @!P1 IMAD R17, R15, 0x8, R22.reuse ;  /* 0x000000080f119824 */ /* 0x101fe400078e0216 */
[----:B------:R-:W-:-:S04]  /*13ca0*/  @!P1 IMAD R15, R146, 0x8, R22 ;  /* 0x00000008920f9824 */ /* 0x000fc800078e0216 */
[----:B------:R-:W-:-:S05]  /*13cb0*/  @!P1 VIADD R15, R15, 0x31c40 ;  /* 0x00031c400f0f9836 */ /* 0x000fca0000000000 */
[----:B------:R-:W-:-:S04]  /*13cc0*/  @!P1 PRMT R15, RZ, 0x654, R15 ;  /* 0x00000654ff0f9816 */ /* 0x000fc8000000000f */
[----:B------:R0:W-:Y:S02]  /*13cd0*/  @!P1 SYNCS.ARRIVE.TRANS64.RED.A1T0 RZ, [R15+URZ], RZ ;  /* 0x000000ff0fff99a7 */ /* 0x0001e4000810043f */
[----:B0-----:R-:W-:Y:S08]  /*13ce0*/  MUFU.EX2 R15, R117 ;  /* 0x00000075000f7308 */ /* 0x001ff00000000800 */
[----:B------:R-:W-:Y:S08]  /*13cf0*/  MUFU.EX2 R117, R85 ;  /* 0x0000005500757308 */ /* 0x000ff00000000800 */
[----:B------:R0:W-:Y:S02]  /*13d00*/  MUFU.EX2 R85, R76 ;  /* 0x0000004c00557308 */ /* 0x0001e40000000800 */
[----:B0-----:R-:W-:-:S05]  /*13d10*/  FSEL R76, R20, RZ, P3 ;  /* 0x000000ff144c7208 */ /* 0x001fca0001800000 */
[----:B------:R-:W-:Y:S02]  /*13d20*/  FADD.FTZ R76, -R76, R137 ;  /* 0x000000894c4c7221 */ /* 0x000fe40000010100 */
[----:B------:R-:W3:Y:S01]  /*13d30*/  LDL R137, [R1+0x4c] ;  /* 0x00004c0001897983 */ /* 0x000ee20000100800 */
[-CC-:B------:R-:W-:Y:S01]  /*13d40*/  FFMA.FTZ R74, R139, R0.reuse, -R73.reuse ;  /* 0x000000008b4a7223 */ /* 0x180fe20000010849 */
[-CC-:B------:R-:W-:Y:S01]  /*13d50*/  FFMA.FTZ R75, R142, R0.reuse, -R73.reuse ;  /* 0x000000008e4b7223 */ /* 0x180fe20000010849 */
[----:B------:R-:W-:Y:S01]  /*13d60*/  FFMA.FTZ R112, R143, R0, -R73 ;  /* 0x000000008f707223 */ /* 0x000fe20000010849 */
[----:B------:R-:W-:Y:S01]  /*13d70*/  MUFU.EX2 R72, R72 ;  /* 0x0000004800487308 */ /* 0x000fe20000000800 */
[----:B------:R-:W-:-:S07]  /*13d80*/  @!P1 VIADD R17, R17, 0x31c60 ;  /* 0x00031c6011119836 */ /* 0x000fce0000000000 */
[----:B------:R-:W0:Y:S08]  /*13d90*/  MUFU.EX2 R74, R74 ;  /* 0x0000004a004a7308 */ /* 0x000e300000000800 */
[----:B------:R-:W-:Y:S08]  /*13da0*/  MUFU.EX2 R75, R75 ;  /* 0x0000004b004b7308 */ /* 0x000ff00000000800 */
[----:B------:R-:W1:Y:S01]  /*13db0*/  MUFU.EX2 R112, R112 ;  /* 0x0000007000707308 */ /* 0x000e620000000800 */
[----:B------:R-:W-:-:S02]  /*13dc0*/  @!P1 PRMT R17, RZ, 0x654, R17 ;  /* 0x00000654ff119816 */ /* 0x000fc40000000011 */
[----:B------:R-:W-:Y:S02]  /*13dd0*/  F2FP.BF16.F32.PACK_AB R18, R141, R18 ;  /* 0x000000128d12723e */ /* 0x000fe400000010ff */
[----:B------:R0:W-:Y:S02]  /*13de0*/  @!P1 SYNCS.ARRIVE.TRANS64.RED.A1T0 RZ, [R17+URZ], RZ ;  /* 0x000000ff11ff99a7 */ /* 0x0001e4000810043f */
[----:B0-----:R-:W-:Y:S02]  /*13df0*/  F2FP.BF16.F32.PACK_AB R17, R74, R72 ;  /* 0x000000484a11723e */ /* 0x001fe400000010ff */
[----:B-1----:R-:W-:-:S05]  /*13e00*/  F2FP.BF16.F32.PACK_AB R19, R112, R75 ;  /* 0x0000004b7013723e */ /* 0x002fca00000010ff */
[----:B------:R0:W-:Y:S01]  /*13e10*/  STSM.16.M88.4 [R23+0x24300], R16 ;  /* 0x0243001017007844 */ /* 0x0001e20000000200 */
[----:B------:R-:W-:Y:S08]  /*13e20*/  MUFU.EX2 R129, R129 ;  /* 0x0000008100817308 */ /* 0x000ff00000000800 */
[----:B0-----:R-:W0:Y:S01]  /*13e30*/  MUFU.EX2 R16, R128 ;  /* 0x0000008000107308 */ /* 0x001e220000000800 */
[----:B------:R-:W-:-:S02]  /*13e40*/  IMAD.MOV.U32 R140, RZ, RZ, R124 ;  /* 0x000000ffff8c7224 */ /* 0x000fc400078e007c */
[----:B------:R-:W-:Y:S01]  /*13e50*/  FMUL.FTZ R76, R76, R0 ;  /* 0x000000004c4c7220 */ /* 0x000fe20000410000 */
[----:B0-----:R-:W-:-:S04]  /*13e60*/  FADD.FTZ R84, R16, R84 ;  /* 0x0000005410547221 */ /* 0x001fc80000010000 */
[----:B------:R-:W-:Y:S02]  /*13e70*/  FADD.FTZ R124, R129, R84 ;  /* 0x00000054817c7221 */ /* 0x000fe40000010000 */
[----:B------:R0:W-:Y:S02]  /*13e80*/  MUFU.EX2 R84, R77 ;  /* 0x0000004d00547308 */ /* 0x0001e40000000800 */
[-CC-:B0-----:R-:W-:Y:S01]  /*13e90*/  FFMA.FTZ R77, R122, R0.reuse, -R73.reuse ;  /* 0x000000007a4d7223 */ /* 0x181fe20000010849 */
[-CC-:B------:R-:W-:Y:S01]  /*13ea0*/  FFMA.FTZ R122, R123, R0.reuse, -R73.reuse ;  /* 0x000000007b7a7223 */ /* 0x180fe20000010849 */
[-CC-:B------:R-:W-:Y:S01]  /*13eb0*/  FFMA.FTZ R123, R126, R0.reuse, -R73.reuse ;  /* 0x000000007e7b7223 */ /* 0x180fe20000010849 */
[-CC-:B------:R-:W-:Y:S01]  /*13ec0*/  FFMA.FTZ R126, R127, R0.reuse, -R73.reuse ;  /* 0x000000007f7e7223 */ /* 0x180fe20000010849 */
[-CC-:B------:R-:W-:Y:S02]  /*13ed0*/  FFMA.FTZ R127, R114, R0.reuse, -R73.reuse ;  /* 0x00000000727f7223 */ /* 0x180fe40000010849 */
[----:B------:R-:W2:Y:S01]  /*13ee0*/  MUFU.EX2 R114, R76 ;  /* 0x0000004c00727308 */ /* 0x000ea20000000800 */
[-CC-:B------:R-:W-:Y:S01]  /*13ef0*/  FFMA.FTZ R113, R130, R0.reuse, -R73.reuse ;  /* 0x0000000082717223 */ /* 0x180fe20000010849 */
[----:B------:R-:W-:Y:S01]  /*13f00*/  FFMA.FTZ R116, R131, R0, -R73 ;  /* 0x0000000083747223 */ /* 0x000fe20000010849 */
[----:B------:R-:W-:-:S02]  /*13f10*/  IMAD.MOV.U32 R141, RZ, RZ, R120 ;  /* 0x000000ffff8d7224 */ /* 0x000fc400078e0078 */
[----:B------:R-:W-:-:S03]  /*13f20*/  FFMA.FTZ R120, R134, R0, -R73 ;  /* 0x0000000086787223 */ /* 0x000fc60000010849 */
[----:B------:R-:W0:Y:S01]  /*13f30*/  MUFU.EX2 R113, R113 ;  /* 0x0000007100717308 */ /* 0x000e220000000800 */
[----:B------:R-:W-:Y:S02]  /*13f40*/  IMAD.MOV.U32 R136, RZ, RZ, R121 ;  /* 0x000000ffff887224 */ /* 0x000fe400078e0079 */
[----:B------:R-:W-:-:S05]  /*13f50*/  FFMA.FTZ R121, R135, R0, -R73 ;  /* 0x0000000087797223 */ /* 0x000fca0000010849 */
[----:B------:R-:W1:Y:S01]  /*13f60*/  MUFU.EX2 R132, R132 ;  /* 0x0000008400847308 */ /* 0x000e620000000800 */
[----:B--2---:R-:W-:-:S04]  /*13f70*/  FFMA.FTZ R72, R114, R138, R72 ;  /* 0x0000008a72487223 */ /* 0x004fc80000010048 */
[----:B------:R-:W-:-:S03]  /*13f80*/  FADD.FTZ R72, R74, R72 ;  /* 0x000000484a487221 */ /* 0x000fc60000010000 */
[----:B------:R-:W2:Y:S01]  /*13f90*/  MUFU.EX2 R116, R116 ;  /* 0x0000007400747308 */ /* 0x000ea20000000800 */
[----:B------:R-:W-:-:S07]  /*13fa0*/  FADD.FTZ R72, R75, R72 ;  /* 0x000000484b487221 */ /* 0x000fce0000010000 */
[----:B------:R-:W4:Y:S01]  /*13fb0*/  MUFU.EX2 R133, R133 ;  /* 0x0000008500857308 */ /* 0x000f220000000800 */
[----:B------:R-:W-:-:S07]  /*13fc0*/  FADD.FTZ R72, R112, R72 ;  /* 0x0000004870487221 */ /* 0x000fce0000010000 */
[----:B------:R-:W4:Y:S01]  /*13fd0*/  MUFU.EX2 R120, R120 ;  /* 0x0000007800787308 */ /* 0x000f220000000800 */
[----:B0-----:R-:W-:-:S07]  /*13fe0*/  FADD.FTZ R72, R113, R72 ;  /* 0x0000004871487221 */ /* 0x001fce0000010000 */
[----:B------:R-:W0:Y:S01]  /*13ff0*/  MUFU.EX2 R135, R141 ;  /* 0x0000008d00877308 */ /* 0x000e220000000800 */
[----:B-1----:R-:W-:-:S07]  /*14000*/  FADD.FTZ R124, R132, R124 ;  /* 0x0000007c847c7221 */ /* 0x002fce0000010000 */
[----:B------:R-:W1:Y:S01]  /*14010*/  MUFU.EX2 R121, R121 ;  /* 0x0000007900797308 */ /* 0x000e620000000800 */
[----:B--2---:R-:W-:-:S07]  /*14020*/  FADD.FTZ R72, R116, R72 ;  /* 0x0000004874487221 */ /* 0x004fce0000010000 */
[----:B------:R-:W2:Y:S01]  /*14030*/  MUFU.EX2 R136, R136 ;  /* 0x0000008800887308 */ /* 0x000ea20000000800 */
[----:B----4-:R-:W-:-:S07]  /*14040*/  FADD.FTZ R124, R133, R124 ;  /* 0x0000007c857c7221 */ /* 0x010fce0000010000 */
[----:B------:R-:W4:Y:S01]  /*14050*/  MUFU.EX2 R77, R77 ;  /* 0x0000004d004d7308 */ /* 0x000f220000000800 */
[----:B------:R-:W-:-:S07]  /*14060*/  F2FP.BF16.F32.PACK_AB R16, R129, R16 ;  /* 0x000000108110723e */ /* 0x000fce00000010ff */
[----:B------:R-:W4:Y:S01]  /*14070*/  MUFU.EX2 R131, R140 ;  /* 0x0000008c00837308 */ /* 0x000f220000000800 */
[----:B------:R-:W-:-:S07]  /*14080*/  FADD.FTZ R72, R120, R72 ;  /* 0x0000004878487221 */ /* 0x000fce0000010000 */
[----:B------:R-:W4:Y:S01]  /*14090*/  MUFU.EX2 R122, R122 ;  /* 0x0000007a007a7308 */ /* 0x000f220000000800 */
[----:B0-----:R-:W-:-:S07]  /*140a0*/  FADD.FTZ R124, R135, R124 ;  /* 0x0000007c877c7221 */ /* 0x001fce0000010000 */
[----:B------:R-:W0:Y:S01]  /*140b0*/  MUFU.EX2 R134, R157 ;  /* 0x0000009d00867308 */ /* 0x000e220000000800 */
[----:B-1----:R-:W-:Y:S01]  /*140c0*/  FADD.FTZ R72, R121, R72 ;  /* 0x0000004879487221 */ /* 0x002fe20000010000 */
[----:B------:R-:W-:-:S06]  /*140d0*/  FFMA.FTZ R115, R115, R0, -R73 ;  /* 0x0000000073737223 */ /* 0x000fcc0000010849 */
[----:B------:R-:W1:Y:S01]  /*140e0*/  MUFU.EX2 R123, R123 ;  /* 0x0000007b007b7308 */ /* 0x000e620000000800 */
[----:B--2---:R-:W-:-:S07]  /*140f0*/  FADD.FTZ R76, R136, R124 ;  /* 0x0000007c884c7221 */ /* 0x004fce0000010000 */
[----:B------:R-:W2:Y:S01]  /*14100*/  MUFU.EX2 R129, R156 ;  /* 0x0000009c00817308 */ /* 0x000ea20000000800 */
[----:B----4-:R-:W-:Y:S01]  /*14110*/  FADD.FTZ R72, R77, R72 ;  /* 0x000000484d487221 */ /* 0x010fe20000010000 */
[----:B------:R-:W-:-:S06]  /*14120*/  FFMA.FTZ R118, R118, R0, -R73 ;  /* 0x0000000076767223 */ /* 0x000fcc0000010849 */
[----:B------:R-:W4:Y:S01]  /*14130*/  MUFU.EX2 R126, R126 ;  /* 0x0000007e007e7308 */ /* 0x000f220000000800 */
[----:B------:R-:W-:Y:S01]  /*14140*/  FADD.FTZ R76, R131, R76 ;  /* 0x0000004c834c7221 */ /* 0x000fe20000010000 */
[----:B------:R-:W-:-:S06]  /*14150*/  F2FP.BF16.F32.PACK_AB R18, R133, R132 ;  /* 0x000000848512723e */ /* 0x000fcc00000010ff */
[----:B------:R-:W3:Y:S01]  /*14160*/  MUFU.EX2 R130, R155 ;  /* 0x0000009b00827308 */ /* 0x000ee20000000800 */
[----:B------:R-:W-:Y:S01]  /*14170*/  F2FP.BF16.F32.PACK_AB R17, R116, R113 ;  /* 0x000000717411723e */ /* 0x000fe200000010ff */
[----:B------:R-:W-:Y:S01]  /*14180*/  FADD.FTZ R72, R122, R72 ;  /* 0x000000487a487221 */ /* 0x000fe20000010000 */
[----:B------:R-:W-:-:S05]  /*14190*/  F2FP.BF16.F32.PACK_AB R19, R121, R120 ;  /* 0x000000787913723e */ /* 0x000fca00000010ff */
[----:B------:R-:W3:Y:S01]  /*141a0*/  MUFU.EX2 R127, R127 ;  /* 0x0000007f007f7308 */ /* 0x000ee20000000800 */
[----:B------:R-:W-:Y:S01]  /*141b0*/  FFMA.FTZ R119, R119, R0, -R73 ;  /* 0x0000000077777223 */ /* 0x000fe20000010849 */
[----:B0-----:R-:W-:-:S06]  /*141c0*/  FADD.FTZ R76, R134, R76 ;  /* 0x0000004c864c7221 */ /* 0x001fcc0000010000 */
[----:B------:R-:W0:Y:S01]  /*141d0*/  MUFU.EX2 R125, R125 ;  /* 0x0000007d007d7308 */ /* 0x000e220000000800 */
[----:B------:R-:W-:Y:S01]  /*141e0*/  FFMA.FTZ R74, R95, R0, -R73 ;  /* 0x000000005f4a7223 */ /* 0x000fe20000010849 */
[----:B------:R0:W-:Y:S01]  /*141f0*/  STSM.16.M88.4 [R23+0x25b00], R16 ;  /* 0x025b001017007844 */ /* 0x0001e20000000200 */
[----:B-1----:R-:W-:-:S05]  /*14200*/  FADD.FTZ R95, R123, R72 ;  /* 0x000000487b5f7221 */ /* 0x002fca0000010000 */
[----:B------:R-:W1:Y:S01]  /*14210*/  MUFU.EX2 R115, R115 ;  /* 0x0000007300737308 */ /* 0x000e620000000800 */
[----:B------:R-:W-:Y:S01]  /*14220*/  FFMA.FTZ R106, R106, R0, -R73 ;  /* 0x000000006a6a7223 */ /* 0x000fe20000010849 */
[----:B--2---:R-:W-:-:S06]  /*14230*/  FADD.FTZ R76, R129, R76 ;  /* 0x0000004c814c7221 */ /* 0x004fcc0000010000 */
[----:B------:R-:W2:Y:S01]  /*14240*/  MUFU.EX2 R128, R154 ;  /* 0x0000009a00807308 */ /* 0x000ea20000000800 */
[----:B------:R-:W-:Y:S01]  /*14250*/  FFMA.FTZ R75, R83, R0, -R73 ;  /* 0x00000000534b7223 */ /* 0x000fe20000010849 */
[----:B----4-:R-:W-:-:S06]  /*14260*/  FADD.FTZ R83, R126, R95 ;  /* 0x0000005f7e537221 */ /* 0x010fcc0000010000 */
[----:B------:R-:W-:Y:S01]  /*14270*/  MUFU.EX2 R118, R118 ;  /* 0x0000007600767308 */ /* 0x000fe20000000800 */
[----:B------:R-:W-:Y:S01]  /*14280*/  FFMA.FTZ R107, R107, R0, -R73 ;  /* 0x000000006b6b7223 */ /* 0x000fe20000010849 */
[----:B---3--:R-:W-:-:S06]  /*14290*/  FADD.FTZ R76, R130, R76 ;  /* 0x0000004c824c7221 */ /* 0x008fcc0000010000 */
[----:B0-----:R-:W0:Y:S01]  /*142a0*/  MUFU.EX2 R18, R153 ;  /* 0x0000009900127308 */ /* 0x001e220000000800 */
[----:B------:R-:W-:Y:S01]  /*142b0*/  FADD.FTZ R83, R127, R83 ;  /* 0x000000537f537221 */ /* 0x000fe20000010000 */
[----:B------:R-:W-:-:S06]  /*142c0*/  FFMA.FTZ R110, R110, R0, -R73 ;  /* 0x000000006e6e7223 */ /* 0x000fcc0000010849 */
[----:B------:R-:W-:Y:S01]  /*142d0*/  MUFU.EX2 R119, R119 ;  /* 0x0000007700777308 */ /* 0x000fe20000000800 */
[----:B------:R-:W-:-:S07]  /*142e0*/  FADD.FTZ R76, R125, R76 ;  /* 0x0000004c7d4c7221 */ /* 0x000fce0000010000 */
[----:B------:R-:W3:Y:S01]  /*142f0*/  MUFU.EX2 R19, R152 ;  /* 0x0000009800137308 */ /* 0x000ee20000000800 */
[----:B-1----:R-:W-:Y:S01]  /*14300*/  FADD.FTZ R83, R115, R83 ;  /* 0x0000005373537221 */ /* 0x002fe20000010000 */
[----:B------:R-:W-:-:S06]  /*14310*/  FFMA.FTZ R111, R111, R0, -R73 ;  /* 0x000000006f6f7223 */ /* 0x000fcc0000010849 */
[----:B------:R-:W-:Y:S01]  /*14320*/  MUFU.EX2 R106, R106 ;  /* 0x0000006a006a7308 */ /* 0x000fe20000000800 */
[----:B------:R-:W-:Y:S01]  /*14330*/  FFMA.FTZ R95, R80, R0, -R73 ;  /* 0x00000000505f7223 */ /* 0x000fe20000010849 */
[----:B--2---:R-:W-:-:S06]  /*14340*/  FADD.FTZ R76, R128, R76 ;  /* 0x0000004c804c7221 */ /* 0x004fcc0000010000 */
[----:B------:R-:W1:Y:S01]  /*14350*/  MUFU.EX2 R16, R151 ;  /* 0x0000009700107308 */ /* 0x000e620000000800 */
[----:B------:R-:W-:-:S07]  /*14360*/  FFMA.FTZ R98, R98, R0, -R73 ;  /* 0x0000000062627223 */ /* 0x000fce0000010849 */
[----:B------:R-:W-:Y:S01]  /*14370*/  MUFU.EX2 R107, R107 ;  /* 0x0000006b006b7308 */ /* 0x000fe20000000800 */
[----:B------:R-:W-:Y:S01]  /*14380*/  FFMA.FTZ R94, R94, R0, -R73 ;  /* 0x000000005e5e7223 */ /* 0x000fe20000010849 */
[----:B0-----:R-:W-:-:S06]  /*14390*/  FADD.FTZ R76, R18, R76 ;  /* 0x0000004c124c7221 */ /* 0x001fcc0000010000 */
[----:B------:R-:W0:Y:S01]  /*143a0*/  MUFU.EX2 R17, R150 ;  /* 0x0000009600117308 */ /* 0x000e220000000800 */
[-CC-:B------:R-:W-:Y:S01]  /*143b0*/  FFMA.FTZ R99, R99, R0.reuse, -R73.reuse ;  /* 0x0000000063637223 */ /* 0x180fe20000010849 */
[----:B------:R-:W-:-:S06]  /*143c0*/  FFMA.FTZ R72, R82, R0, -R73 ;  /* 0x0000000052487223 */ /* 0x000fcc0000010849 */
[----:B------:R-:W2:Y:S01]  /*143d0*/  MUFU.EX2 R110, R110 ;  /* 0x0000006e006e7308 */ /* 0x000ea20000000800 */
[----:B------:R-:W-:-:S07]  /*143e0*/  FFMA.FTZ R113, R86, R0, -R73 ;  /* 0x0000000056717223 */ /* 0x000fce0000010849 */
[----:B------:R4:W-:Y:S01]  /*143f0*/  MUFU.EX2 R80, R74 ;  /* 0x0000004a00507308 */ /* 0x0009e20000000800 */
[----:B---3--:R-:W-:Y:S01]  /*14400*/  FADD.FTZ R76, R19, R76 ;  /* 0x0000004c134c7221 */ /* 0x008fe20000010000 */
[----:B------:R-:W-:Y:S01]  /*14410*/  FFMA.FTZ R102, R102, R0, -R73 ;  /* 0x0000000066667223 */ /* 0x000fe20000010849 */
[----:B----4-:R-:W-:-:S05]  /*14420*/  FADD.FTZ R74, R118, R83 ;  /* 0x00000053764a7221 */ /* 0x010fca0000010000 */
[----:B------:R-:W3:Y:S01]  /*14430*/  MUFU.EX2 R111, R111 ;  /* 0x0000006f006f7308 */ /* 0x000ee20000000800 */
[----:B------:R-:W-:Y:S01]  /*14440*/  FADD.FTZ R74, R119, R74 ;  /* 0x0000004a774a7221 */ /* 0x000fe20000010000 */
[-CC-:B------:R-:W-:Y:S01]  /*14450*/  FFMA.FTZ R103, R103, R0.reuse, -R73.reuse ;  /* 0x0000000067677223 */ /* 0x180fe20000010849 */
[-CC-:B------:R-:W-:Y:S01]  /*14460*/  FFMA.FTZ R90, R90, R0.reuse, -R73.reuse ;  /* 0x000000005a5a7223 */ /* 0x180fe20000010849 */
[----:B------:R-:W-:-:S04]  /*14470*/  FFMA.FTZ R91, R91, R0, -R73 ;  /* 0x000000005b5b7223 */ /* 0x000fc80000010849 */
[----:B------:R-:W4:Y:S01]  /*14480*/  MUFU.EX2 R109, R109 ;  /* 0x0000006d006d7308 */ /* 0x000f220000000800 */
[-CC-:B------:R-:W-:Y:S01]  /*14490*/  FFMA.FTZ R112, R87, R0.reuse, -R73.reuse ;  /* 0x0000000057707223 */ /* 0x180fe20000010849 */
[-CC-:B------:R-:W-:Y:S01]  /*144a0*/  FFMA.FTZ R83, R78, R0.reuse, -R73.reuse ;  /* 0x000000004e537223 */ /* 0x180fe20000010849 */
[----:B------:R-:W-:Y:S01]  /*144b0*/  FFMA.FTZ R86, R79, R0, -R73 ;  /* 0x000000004f567223 */ /* 0x000fe20000010849 */
[----:B-1----:R-:W-:-:S04]  /*144c0*/  FADD.FTZ R78, R16, R76 ;  /* 0x0000004c104e7221 */ /* 0x002fc80000010000 */
[----:B------:R1:W-:Y:S01]  /*144d0*/  MUFU.EX2 R82, R94 ;  /* 0x0000005e00527308 */ /* 0x0003e20000000800 */
[----:B0-----:R-:W-:-:S07]  /*144e0*/  FADD.FTZ R79, R17, R78 ;  /* 0x0000004e114f7221 */ /* 0x001fce0000010000 */
[----:B------:R-:W0:Y:S01]  /*144f0*/  MUFU.EX2 R98, R98 ;  /* 0x0000006200627308 */ /* 0x000e220000000800 */
[----:B-1----:R-:W-:Y:S01]  /*14500*/  FFMA.FTZ R94, R81, R0, -R73 ;  /* 0x00000000515e7223 */ /* 0x002fe20000010849 */
[----:B------:R-:W-:-:S06]  /*14510*/  FADD.FTZ R73, R106, R74 ;  /* 0x0000004a6a497221 */ /* 0x000fcc0000010000 */
[----:B------:R-:W1:Y:S01]  /*14520*/  MUFU.EX2 R108, R108 ;  /* 0x0000006c006c7308 */ /* 0x000e620000000800 */
[----:B------:R-:W-:-:S07]  /*14530*/  FADD.FTZ R73, R107, R73 ;  /* 0x000000496b497221 */ /* 0x000fce0000010000 */
[----:B------:R-:W1:Y:S01]  /*14540*/  MUFU.EX2 R99, R99 ;  /* 0x0000006300637308 */ /* 0x000e620000000800 */
[----:B--2---:R-:W-:Y:S01]  /*14550*/  FADD.FTZ R116, R110, R73 ;  /* 0x000000496e747221 */ /* 0x004fe20000010000 */
[----:B------:R-:W-:-:S06]  /*14560*/  FADD.FTZ R79, R15, R79 ;  /* 0x0000004f0f4f7221 */ /* 0x000fcc0000010000 */
[----:B------:R-:W2:Y:S01]  /*14570*/  MUFU.EX2 R102, R102 ;  /* 0x0000006600667308 */ /* 0x000ea20000000800 */
[----:B---3--:R-:W-:Y:S01]  /*14580*/  FADD.FTZ R116, R111, R116 ;  /* 0x000000746f747221 */ /* 0x008fe20000010000 */
[----:B----4-:R-:W-:-:S06]  /*14590*/  FADD.FTZ R79, R109, R79 ;  /* 0x0000004f6d4f7221 */ /* 0x010fcc0000010000 */
[----:B------:R-:W3:Y:S01]  /*145a0*/  MUFU.EX2 R105, R105 ;  /* 0x0000006900697308 */ /* 0x000ee20000000800 */
[----:B------:R-:W-:Y:S01]  /*145b0*/  F2FP.BF16.F32.PACK_AB R73, R122, R77 ;  /* 0x0000004d7a49723e */ /* 0x000fe200000010ff */
[----:B0-----:R-:W-:-:S06]  /*145c0*/  FADD.FTZ R116, R98, R116 ;  /* 0x0000007462747221 */ /* 0x001fcc0000010000 */
[----:B------:R-:W-:Y:S01]  /*145d0*/  MUFU.EX2 R103, R103 ;  /* 0x0000006700677308 */ /* 0x000fe20000000800 */
[----:B------:R-:W-:Y:S01]  /*145e0*/  F2FP.BF16.F32.PACK_AB R77, R115, R127 ;  /* 0x0000007f734d723e */ /* 0x000fe200000010ff */
[----:B-1----:R-:W-:Y:S01]  /*145f0*/  FADD.FTZ R115, R108, R79 ;  /* 0x0000004f6c737221 */ /* 0x002fe20000010000 */
[----:B------:R-:W-:-:S05]  /*14600*/  F2FP.BF16.F32.PACK_AB R79, R119, R118 ;  /* 0x00000076774f723e */ /* 0x000fca00000010ff */
[----:B------:R-:W0:Y:S01]  /*14610*/  MUFU.EX2 R104, R104 ;  /* 0x0000006800687308 */ /* 0x000e220000000800 */
[----:B------:R-:W-:Y:S01]  /*14620*/  FADD.FTZ R119, R99, R116 ;  /* 0x0000007463777221 */ /* 0x000fe20000010000 */
[----:B------:R-:W-:-:S06]  /*14630*/  F2FP.BF16.F32.PACK_AB R74, R134, R131 ;  /* 0x00000083864a723e */ /* 0x000fcc00000010ff */
[----:B------:R-:W1:Y:S01]  /*14640*/  MUFU.EX2 R90, R90 ;  /* 0x0000005a005a7308 */ /* 0x000e620000000800 */
[----:B--2---:R-:W-:-:S07]  /*14650*/  FADD.FTZ R116, R102, R119 ;  /* 0x0000007766747221 */ /* 0x004fce0000010000 */
[----:B------:R-:W2:Y:S08]  /*14660*/  MUFU.EX2 R101, R101 ;  /* 0x0000006500657308 */ /* 0x000eb00000000800 */
[----:B------:R-:W4:Y:S01]  /*14670*/  MUFU.EX2 R91, R91 ;  /* 0x0000005b005b7308 */ /* 0x000f220000000800 */
[----:B---3--:R-:W-:-:S07]  /*14680*/  FADD.FTZ R115, R105, R115 ;  /* 0x0000007369737221 */ /* 0x008fce0000010000 */
[----:B------:R3:W-:Y:S08]  /*14690*/  MUFU.EX2 R81, R72 ;  /* 0x0000004800517308 */ /* 0x0007f00000000800 */
[----:B------:R0:W-:Y:S01]  /*146a0*/  MUFU.EX2 R87, R75 ;  /* 0x0000004b00577308 */ /* 0x0001e20000000800 */
[----:B---3--:R-:W-:-:S07]  /*146b0*/  F2FP.BF16.F32.PACK_AB R72, R136, R135 ;  /* 0x000000878848723e */ /* 0x008fce00000010ff */
[----:B------:R-:W3:Y:S01]  /*146c0*/  MUFU.EX2 R100, R100 ;  /* 0x0000006400647308 */ /* 0x000ee20000000800 */
[----:B0-----:R-:W-:-:S05]  /*146d0*/  F2FP.BF16.F32.PACK_AB R75, R126, R123 ;  /* 0x0000007b7e4b723e */ /* 0x001fca00000010ff */
[----:B------:R0:W-:Y:S02]  /*146e0*/  STSM.16.M88.4 [R23+0x27300], R72 ;  /* 0x0273004817007844 */ /* 0x0001e40000000200 */
[----:B------:R-:W3:Y:S01]  /*146f0*/  MUFU.EX2 R97, R97 ;  /* 0x0000006100617308 */ /* 0x000ee20000000800 */
[----:B------:R-:W-:-:S07]  /*14700*/  FADD.FTZ R118, R104, R115 ;  /* 0x0000007368767221 */ /* 0x000fce0000010000 */
[----:B------:R-:W3:Y:S01]  /*14710*/  MUFU.EX2 R96, R96 ;  /* 0x0000006000607308 */ /* 0x000ee20000000800 */
[----:B0-----:R-:W-:Y:S01]  /*14720*/  F2FP.BF16.F32.PACK_AB R74, R17, R16 ;  /* 0x00000010114a723e */ /* 0x001fe200000010ff */
[----:B------:R-:W-:-:S06]  /*14730*/  FADD.FTZ R17, R103, R116 ;  /* 0x0000007467117221 */ /* 0x000fcc0000010000 */
[----:B------:R-:W0:Y:S01]  /*14740*/  MUFU.EX2 R93, R93 ;  /* 0x0000005d005d7308 */ /* 0x000e220000000800 */
[----:B------:R-:W-:Y:S01]  /*14750*/  F2FP.BF16.F32.PACK_AB R72, R19, R18 ;  /* 0x000000121348723e */ /* 0x000fe200000010ff */
[----:B-1----:R-:W-:Y:S01]  /*14760*/  FADD.FTZ R116, R90, R17 ;  /* 0x000000115a747221 */ /* 0x002fe20000010000 */
[----:B--2---:R-:W-:Y:S01]  /*14770*/  FADD.FTZ R19, R101, R118 ;  /* 0x0000007665137221 */ /* 0x004fe20000010000 */
[----:B------:R-:W-:Y:S02]  /*14780*/  F2FP.BF16.F32.PACK_AB R16, R109, R15 ;  /* 0x0000000f6d10723e */ /* 0x000fe400000010ff */
[----:B----4-:R-:W-:Y:S02]  /*14790*/  FADD.FTZ R15, R91, R116 ;  /* 0x000000745b0f7221 */ /* 0x010fe40000010000 */
[----:B------:R-:W1:Y:S01]  /*147a0*/  MUFU.EX2 R92, R92 ;  /* 0x0000005c005c7308 */ /* 0x000e620000000800 */
[----:B------:R-:W-:Y:S01]  /*147b0*/  F2FP.BF16.F32.PACK_AB R76, R130, R129 ;  /* 0x00000081824c723e */ /* 0x000fe200000010ff */
[----:B---3--:R-:W-:Y:S01]  /*147c0*/  FADD.FTZ R118, R100, R19 ;  /* 0x0000001364767221 */ /* 0x008fe20000010000 */
[----:B------:R-:W-:Y:S01]  /*147d0*/  F2FP.BF16.F32.PACK_AB R78, R128, R125 ;  /* 0x0000007d804e723e */ /* 0x000fe200000010ff */
[----:B------:R-:W-:-:S04]  /*147e0*/  FADD.FTZ R15, R82, R15 ;  /* 0x0000000f520f7221 */ /* 0x000fc80000010000 */
[----:B------:R-:W2:Y:S01]  /*147f0*/  MUFU.EX2 R113, R113 ;  /* 0x0000007100717308 */ /* 0x000ea20000000800 */
[----:B------:R3:W-:Y:S01]  /*14800*/  STSM.16.M88.4 [R23+0x28b00], R76 ;  /* 0x028b004c17007844 */ /* 0x0007e20000000200 */
[----:B------:R-:W-:-:S06]  /*14810*/  FADD.FTZ R17, R97, R118 ;  /* 0x0000007661117221 */ /* 0x000fcc0000010000 */
[----:B------:R-:W4:Y:S08]  /*14820*/  MUFU.EX2 R89, R89 ;  /* 0x0000005900597308 */ /* 0x000f300000000800 */
[----:B------:R-:W4:Y:S01]  /*14830*/  MUFU.EX2 R112, R112 ;  /* 0x0000007000707308 */ /* 0x000f220000000800 */
[----:B---3--:R-:W-:Y:S01]  /*14840*/  FADD.FTZ R76, R80, R15 ;  /* 0x0000000f504c7221 */ /* 0x008fe20000010000 */
[----:B------:R-:W-:-:S03]  /*14850*/  FADD.FTZ R78, R96, R17 ;  /* 0x00000011604e7221 */ /* 0x000fc60000010000 */
[----:B------:R-:W-:-:S03]  /*14860*/  FADD.FTZ R76, R81, R76 ;  /* 0x0000004c514c7221 */ /* 0x000fc60000010000 */
[----:B------:R-:W3:Y:S01]  /*14870*/  MUFU.EX2 R88, R88 ;  /* 0x0000005800587308 */ /* 0x000ee20000000800 */
[----:B0-----:R-:W-:Y:S01]  /*14880*/  FADD.FTZ R15, R93, R78 ;  /* 0x0000004e5d0f7221 */ /* 0x001fe20000010000 */
[----:B------:R-:W-:-:S06]  /*14890*/  FADD.FTZ R76, R87, R76 ;  /* 0x0000004c574c7221 */ /* 0x000fcc0000010000 */
[----:B------:R-:W0:Y:S01]  /*148a0*/  MUFU.EX2 R95, R95 ;  /* 0x0000005f005f7308 */ /* 0x000e220000000800 */
[----:B------:R-:W-:Y:S01]  /*148b0*/  F2FP.BF16.F32.PACK_AB R73, R107, R106 ;  /* 0x0000006a6b49723e */ /* 0x000fe200000010ff */
[----:B-1----:R-:W-:Y:S01]  /*148c0*/  FADD.FTZ R78, R92, R15 ;  /* 0x0000000f5c4e7221 */ /* 0x002fe20000010000 */
[----:B------:R-:W-:-:S05]  /*148d0*/  F2FP.BF16.F32.PACK_AB R75, R111, R110 ;  /* 0x0000006e6f4b723e */ /* 0x000fca00000010ff */
[----:B------:R-:W1:Y:S01]  /*148e0*/  MUFU.EX2 R94, R94 ;  /* 0x0000005e005e7308 */ /* 0x000e620000000800 */
[----:B--2---:R-:W-:Y:S01]  /*148f0*/  FADD.FTZ R15, R113, R76 ;  /* 0x0000004c710f7221 */ /* 0x004fe20000010000 */
[----:B------:R2:W-:Y:S01]  /*14900*/  STSM.16.M88.4 [R23+0x2a300], R72 ;  /* 0x02a3004817007844 */ /* 0x0005e20000000200 */
[----:B----4-:R-:W-:-:S05]  /*14910*/  FADD.FTZ R77, R89, R78 ;  /* 0x0000004e594d7221 */ /* 0x010fca0000010000 */
[----:B------:R-:W4:Y:S01]  /*14920*/  MUFU.EX2 R83, R83 ;  /* 0x0000005300537308 */ /* 0x000f220000000800 */
[----:B------:R-:W-:-:S07]  /*14930*/  F2FP.BF16.F32.PACK_AB R18, R105, R108 ;  /* 0x0000006c6912723e */ /* 0x000fce00000010ff */
[----:B------:R-:W4:Y:S01]  /*14940*/  MUFU.EX2 R86, R86 ;  /* 0x0000005600567308 */ /* 0x000f220000000800 */
[----:B------:R-:W-:Y:S01]  /*14950*/  F2FP.BF16.F32.PACK_AB R17, R99, R98 ;  /* 0x000000626311723e */ /* 0x000fe200000010ff */
[----:B--2---:R-:W-:Y:S01]  /*14960*/  FADD.FTZ R72, R112, R15 ;  /* 0x0000000f70487221 */ /* 0x004fe20000010000 */
[----:B------:R-:W-:Y:S01]  /*14970*/  F2FP.BF16.F32.PACK_AB R19, R103, R102 ;  /* 0x000000666713723e */ /* 0x000fe200000010ff */
[----:B---3--:R-:W-:Y:S02]  /*14980*/  FADD.FTZ R76, R88, R77 ;  /* 0x0000004d584c7221 */ /* 0x008fe40000010000 */
[----:B0-----:R-:W-:Y:S02]  /*14990*/  FADD.FTZ R15, R95, R72 ;  /* 0x000000485f0f7221 */ /* 0x001fe40000010000 */
[----:B------:R0:W-:Y:S01]  /*149a0*/  STSM.16.M88.4 [R23+0x2bb00], R16 ;  /* 0x02bb001017007844 */ /* 0x0001e20000000200 */
[----:B------:R-:W-:Y:S02]  /*149b0*/  F2FP.BF16.F32.PACK_AB R104, R101, R104 ;  /* 0x000000686568723e */ /* 0x000fe400000010ff */
[----:B------:R-:W-:-:S02]  /*149c0*/  F2FP.BF16.F32.PACK_AB R106, R97, R100 ;  /* 0x00000064616a723e */ /* 0x000fc400000010ff */
[----:B------:R-:W-:Y:S02]  /*149d0*/  F2FP.BF16.F32.PACK_AB R105, R91, R90 ;  /* 0x0000005a5b69723e */ /* 0x000fe400000010ff */
[----:B------:R-:W-:Y:S02]  /*149e0*/  F2FP.BF16.F32.PACK_AB R107, R80, R82 ;  /* 0x00000052506b723e */ /* 0x000fe400000010ff */
[----:B------:R-:W-:Y:S02]  /*149f0*/  F2FP.BF16.F32.PACK_AB R96, R93, R96 ;  /* 0x000000605d60723e */ /* 0x000fe400000010ff */
[----:B------:R-:W-:Y:S02]  /*14a00*/  F2FP.BF16.F32.PACK_AB R98, R89, R92 ;  /* 0x0000005c5962723e */ /* 0x000fe400000010ff */
[----:B------:R-:W-:Y:S01]  /*14a10*/  F2FP.BF16.F32.PACK_AB R97, R87, R81 ;  /* 0x000000515761723e */ /* 0x000fe200000010ff */
[----:B0-----:R-:W-:Y:S01]  /*14a20*/  FADD.FTZ R17, R117, R76 ;  /* 0x0000004c75117221 */ /* 0x001fe20000010000 */
[----:B-1----:R-:W-:Y:S01]  /*14a30*/  FADD.FTZ R16, R94, R15 ;  /* 0x0000000f5e107221 */ /* 0x002fe20000010000 */
[----:B------:R-:W-:-:S02]  /*14a40*/  F2FP.BF16.F32.PACK_AB R99, R112, R113 ;  /* 0x000000717063723e */ /* 0x000fc400000010ff */
[----:B------:R-:W-:Y:S01]  /*14a50*/  F2FP.BF16.F32.PACK_AB R90, R85, R84 ;  /* 0x00000054555a723e */ /* 0x000fe200000010ff */
[----:B------:R-:W-:Y:S01]  /*14a60*/  FADD.FTZ R84, R84, R17 ;  /* 0x0000001154547221 */ /* 0x000fe20000010000 */
[----:B------:R-:W-:Y:S01]  /*14a70*/  F2FP.BF16.F32.PACK_AB R88, R117, R88 ;  /* 0x000000587558723e */ /* 0x000fe200000010ff */
[----:B----4-:R-:W-:Y:S01]  /*14a80*/  FADD.FTZ R16, R83, R16 ;  /* 0x0000001053107221 */ /* 0x010fe20000010000 */
[----:B------:R-:W-:Y:S02]  /*14a90*/  F2FP.BF16.F32.PACK_AB R89, R94, R95 ;  /* 0x0000005f5e59723e */ /* 0x000fe400000010ff */
[C---:B------:R-:W-:Y:S01]  /*14aa0*/  F2FP.BF16.F32.PACK_AB R91, R86.reuse, R83 ;  /* 0x00000053565b723e */ /* 0x040fe200000010ff */
[----:B------:R-:W-:Y:S01]  /*14ab0*/  STSM.16.M88.4 [R23+0x2d300], R104 ;  /* 0x02d3006817007844 */ /* 0x000fe20000000200 */
[----:B------:R-:W-:Y:S01]  /*14ac0*/  FADD.FTZ R17, R85, R84 ;  /* 0x0000005455117221 */ /* 0x000fe20000010000 */
[----:B------:R-:W-:Y:S02]  /*14ad0*/  FADD.FTZ R15, R86, R16 ;  /* 0x00000010560f7221 */ /* 0x000fe40000010000 */
[----:B------:R-:W-:Y:S04]  /*14ae0*/  STSM.16.M88.4 [R23+0x2eb00], R96 ;  /* 0x02eb006017007844 */ /* 0x000fe80000000200 */
[----:B------:R-:W-:Y:S01]  /*14af0*/  STSM.16.M88.4 [R23+0x30300], R88 ;  /* 0x0303005817007844 */ /* 0x000fe20000000200 */
[----:B------:R-:W-:Y:S01]  /*14b00*/  @!PT LDS RZ, [RZ] ;  /* 0x00000000fffff984 */ /* 0x000fe20000000800 */
[----:B------:R-:W-:Y:S01]  /*14b10*/  @!PT LDS RZ, [RZ] ;  /* 0x00000000fffff984 */ /* 0x000fe20000000800 */
[----:B------:R-:W-:Y:S01]  /*14b20*/  @!PT LDS RZ, [RZ] ;  /* 0x00000000fffff984 */ /* 0x000fe20000000800 */
[----:B------:R-:W-:Y:S01]  /*14b30*/  @!PT LDS RZ, [RZ] ;  /* 0x00000000fffff984 */ /* 0x000fe20000000800 */
[----:B------:R0:W-:Y:S06]  /*14b40*/  MEMBAR.ALL.CTA ;  /* 0x0000000000007992 */ /* 0x0001ec0000008000 */
[----:B0-----:R-:W0:Y:S04]  /*14b50*/  FENCE.VIEW.ASYNC.S ;  /* 0x00000000000073c6 */ /* 0x001e280000000000 */
[----:B------:R-:W-:Y:S04]  /*14b60*/  STL [R1+0x1c], R17 ;  /* 0x00001c1101007387 */ /* 0x000fe80000100800 */
[----:B------:R1:W-:Y:S04]  /*14b70*/  STL [R1+0x20], R15 ;  /* 0x0000200f01007387 */ /* 0x0003e80000100800 */
[----:B------:R2:W5:Y:S04]  /*14b80*/  LDL R16, [R1+0x24] ;  /* 0x0000240001107983 */ /* 0x0005680000100800 */
[----:B------:R2:W-:Y:S04]  /*14b90*/  STL [R1+0xc], R14 ;  /* 0x00000c0e01007387 */ /* 0x0005e80000100800 */
[----:B------:R2:W-:Y:S01]  /*14ba0*/  STL [R1+0x18], R20 ;  /* 0x0000181401007387 */ /* 0x0005e20000100800 */
[----:B------:R-:W-:Y:S01]  /*14bb0*/  ISETP.GT.AND P2, PT, R149, R137, PT ;  /* 0x000000899500720c */ /* 0x000fe20003f44270 */
        /* <DEDUP_REMOVED lines=49> */
[----:B-1----:R-:W-:Y:S01]  /*14ed0*/  IMAD.MOV.U32 R15, RZ, RZ, R146 ;  /* 0x000000ffff0f7224 */ /* 0x002fe200078e0092 */
[----:B0-----:R-:W-:Y:S01]  /*14ee0*/  NOP ;  /* 0x0000000000007918 */ /* 0x001fe20000000000 */
[----:B--2---:R-:W-:Y:S05]  /*14ef0*/  @P2 BRA `(.L_x_10240) ;  /* 0xffffffac00802947 */ /* 0x004fea000383ffff */
[----:B------:R-:W-:-:S07]  /*14f00*/  IMAD.MOV.U32 R15, RZ, RZ, R149 ;  /* 0x000000ffff0f7224 */ /* 0x000fce00078e0095 */
.L_x_10229:
[----:B------:R-:W-:-:S13]  /*14f10*/  ISETP.GE.AND P2, PT, R15, RZ, PT ;  /* 0x000000ff0f00720c */ /* 0x000fda0003f46270 */
[----:B------:R-:W-:Y:S05]  /*14f20*/  @!P2 BRA `(.L_x_10241) ;  /* 0x0000004400d0a947 */ /* 0x000fea0003800000 */
[----:B------:R0:W-:Y:S01]  /*14f30*/  STL [R1+0x10], R20 ;  /* 0x0000101401007387 */ /* 0x0001e20000100800 */
[----:B------:R-:W-:-:S03]  /*14f40*/  IMAD.MOV.U32 R18, RZ, RZ, R14 ;  /* 0x000000ffff127224 */ /* 0x000fc600078e000e */
[----:B------:R0:W5:Y:S01]  /*14f50*/  LDL.LU R149, [R1+0x24] ;  /* 0x0000240001957983 */ /* 0x0001620000300800 */
[----:B------:R-:W-:-:S07]  /*14f60*/  IMAD.MOV.U32 R19, RZ, RZ, R146 ;  /* 0x000000ffff137224 */ /* 0x000fce00078e0092 */
.L_x_10252:
[----:B------:R-:W2:Y:S01]  /*14f70*/  LDL R14, [R1+0x38] ;  /* 0x00003800010e7983 */ /* 0x000ea20000100800 */
[----:B------:R-:W-:Y:S01]  /*14f80*/  VIADD R146, R19, 0x1 ;  /* 0x0000000113927836 */ /* 0x000fe20000000000 */
[----:B------:R-:W-:Y:S05]  /*14f90*/  YIELD ;  /* 0x0000000000007946 */ /* 0x000fea0003800000 */
[----:B------:R-:W-:-:S04]  /*14fa0*/  ISETP.NE.AND P3, PT, R146, 0x2, PT ;  /* 0x000000029200780c */ /* 0x000fc80003f65270 */
[----:B------:R-:W-:Y:S02]  /*14fb0*/  SEL R0, RZ, 0x1, P3 ;  /* 0x00000001ff007807 */ /* 0x000fe40001800000 */
[----:B------:R-:W-:Y:S02]  /*14fc0*/  SEL R146, R146, RZ, P3 ;  /* 0x000000ff92927207 */ /* 0x000fe40001800000 */
[----:B--2---:R-:W-:Y:S02]  /*14fd0*/  ISETP.NE.AND P2, PT, R14, RZ, PT ;  /* 0x000000ff0e00720c */ /* 0x004fe40003f45270 */
[----:B-----5:R-:W-:-:S05]  /*14fe0*/  LOP3.LUT R14, R149, R0, RZ, 0x3c, !PT ;  /* 0x00000000950e7212 */ /* 0x020fca00078e3cff */
[----:B------:R1:W-:Y:S06]  /*14ff0*/  STL [R1+0x24], R14 ;  /* 0x0000240e01007387 */ /* 0x0003ec0000100800 */
[----:B------:R-:W-:Y:S05]  /*15000*/  @P2 BRA `(.L_x_10242) ;  /* 0x0000000000302947 */ /* 0x000fea0003800000 */
[----:B------:R-:W-:Y:S05]  /*15010*/  @!P0 BRA `(.L_x_10243) ;  /* 0x0000000000048947 */ /* 0x000fea0003800000 */
[----:B------:R-:W-:Y:S01]  /*15020*/  BPT.TRAP 0x1 ;  /* 0x000000040000795c */ /* 0x000fe20000300000 */
.L_x_10243:
[----:B------:R-:W-:Y:S01]  /*15030*/  IMAD R0, R146, 0x8, R22 ;  /* 0x0000000892007824 */ /* 0x000fe200078e0216 */
[----:B------:R-:W-:-:S04]  /*15040*/  SHF.L.U32 R17, R14, 0x1f, RZ ;  /* 0x0000001f0e117819 */ /* 0x000fc800000006ff */
[----:B------:R2:W3:Y:S01]  /*15050*/  SYNCS.PHASECHK.TRANS64.TRYWAIT P3, [R0+URZ+0x31c30], R17 ;  /* 0x031c3011000075a7 */ /* 0x0004e2000806017f */
[----:B------:R-:W-:Y:S05]  /*15060*/  @!P0 BRA `(.L_x_10244) ;  /* 0x0000000000048947 */ /* 0x000fea0003800000 */
[----:B------:R-:W-:Y:S01]  /*15070*/  BPT.TRAP 0x1 ;  /* 0x000000040000795c */ /* 0x000fe20000300000 */
.L_x_10244:
[----:B------:R-:W-:Y:S04]  /*15080*/  BSSY B0, `(.L_x_10242) ;  /* 0x0000004000007945 */ /* 0x000fe80003800000 */
[----:B---3--:R-:W-:Y:S05]  /*15090*/  @P3 BRA `(.L_x_10245) ;  /* 0x0000000000083947 */ /* 0x008fea0003800000 */
[----:B------:R-:W3:Y:S02]  /*150a0*/  SYNCS.PHASECHK.TRANS64.TRYWAIT P3, [R0+URZ+0x31c30], R17 ;  /* 0x031c3011000075a7 */ /* 0x000ee4000806017f */
[----:B---3--:R-:W-:Y:S05]  /*150b0*/  @!P3 BRA `(.L_x_10246) ;  /* 0x000000d00064b947 */ /* 0x008fea0003800000 */
.L_x_10245:
[----:B------:R-:W-:Y:S05]  /*150c0*/  BSYNC B0 ;  /* 0x0000000000007941 */ /* 0x000fea0003800000 */
.L_x_10242:
[----:B-1----:R-:W4:Y:S01]  /*150d0*/  LDL R14, [R1+0x40] ;  /* 0x00004000010e7983 */ /* 0x002f220000100800 */
[----:B------:R-:W-:Y:S05]  /*150e0*/  WARPSYNC.ALL ;  /* 0x0000000000007948 */ /* 0x000fea0003800000 */
[----:B--23--:R-:W1:Y:S01]  /*150f0*/  S2R R0, SR_TID.X ;  /* 0x0000000000007919 */ /* 0x00ce620000002100 */
        /* <DEDUP_REMOVED lines=16> */
[----:B------:R-:W-:Y:S01]  /*15200*/  STL [R1+0xac], R25 ;  /* 0x0000ac1901007387 */ /* 0x000fe20000100800 */
[----:B------:R-:W-:Y:S02]  /*15210*/  R2UR UR15, R73 ;  /* 0x00000000490f72ca */ /* 0x000fe400000e0000 */
[----:B------:R-:W-:Y:S01]  /*15220*/  R2UR UR12, R2 ;  /* 0x00000000020c72ca */ /* 0x000fe200000e0000 */
[----:B------:R2:W-:Y:S01]  /*15230*/  STL [R1+0xa8], R24 ;  /* 0x0000a81801007387 */ /* 0x0005e20000100800 */
[----:B------:R-:W-:-:S02]  /*15240*/  R2UR UR13, R3 ;  /* 0x00000000030d72ca */ /* 0x000fc400000e0000 */
[C---:B------:R-:W-:Y:S01]  /*15250*/  R2UR UR5, R75.reuse ;  /* 0x000000004b0572ca */ /* 0x040fe200000e0000 */
[----:B------:R-:W-:Y:S01]  /*15260*/  STL [R1+0xa4], R23 ;  /* 0x0000a41701007387 */ /* 0x000fe20000100800 */
[C---:B------:R-:W-:Y:S02]  /*15270*/  R2UR UR19, R75.reuse ;  /* 0x000000004b1372ca */ /* 0x040fe400000e0000 */
[C---:B------:R-:W-:Y:S01]  /*15280*/  R2UR UR35, R75.reuse ;  /* 0x000000004b2372ca */ /* 0x040fe200000e0000 */
[----:B------:R3:W-:Y:S01]  /*15290*/  STL [R1+0xa0], R22 ;  /* 0x0000a01601007387 */ /* 0x0007e20000100800 */
[----:B-1----:R-:W-:Y:S02]  /*152a0*/  SHF.R.U32.HI R0, RZ, 0x7, R0 ;  /* 0x00000007ff007819 */ /* 0x002fe40000011600 */
        /* <DEDUP_REMOVED lines=15> */
[C---:B------:R-:W-:Y:S01]  /*153a0*/  R2UR UR31, R21.reuse ;  /* 0x00000000151f72ca */ /* 0x040fe200000e0000 */
[----:B------:R1:W-:Y:S01]  /*153b0*/  STL [R1+0x94], R15 ;  /* 0x0000940f01007387 */ /* 0x0003e20000100800 */
        /* <DEDUP_REMOVED lines=9> */
[----:B--2---:R-:W-:Y:S01]  /*15450*/  MOV R24, UR43 ;  /* 0x0000002b00187c02 */ /* 0x004fe20008000f00 */
[----:B------:R-:W-:Y:S01]  /*15460*/  UMOV UR43, UR33 ;  /* 0x00000021002b7c82 */ /* 0x000fe20008000000 */
[----:B------:R-:W-:Y:S01]  /*15470*/  R2UR UR33, R13 ;  /* 0x000000000d2172ca */ /* 0x000fe200000e0000 */
[----:B----4-:R-:W-:-:S04]  /*15480*/  IMAD R16, R146, 0x6c0, R14 ;  /* 0x000006c092107824 */ /* 0x010fc800078e020e */
[C---:B0-----:R-:W-:Y:S01]  /*15490*/  VIADD R20, R16.reuse, 0x40 ;  /* 0x0000004010147836 */ /* 0x041fe20000000000 */
        /* <DEDUP_REMOVED lines=57> */
[----:B-1----:R-:W-:Y:S01]  /*15830*/  MOV R19, UR46 ;  /* 0x0000002e00137c02 */ /* 0x002fe20008000f00 */
        /* <DEDUP_REMOVED lines=22> */
[----:B------:R-:W-:Y:S01]  /*159a0*/  MOV R0, UR51 ;  /* 0x0000003300007c02 */ /* 0x000fe20008000f00 */
        /* <DEDUP_REMOVED lines=154> */
[----:B------:R-:W-:Y:S01]  /*16350*/  R2UR UR8, R20 ;  /* 0x00000000140872ca */ /* 0x000fe200000e0000 */
[----:B------:R0:W5:Y:S01]  /*16360*/  LDL.LU R25, [R1+0xac] ;  /* 0x0000ac0001197983 */ /* 0x0001620000300800 */
[----:B------:R-:W-:Y:S01]  /*16370*/  R2UR UR55, R154 ;  /* 0x000000009a3772ca */ /* 0x000fe200000e0000 */
[----:B------:R-:W-:Y:S01]  /*16380*/  VIADD R20, R16, 0x540 ;  /* 0x0000054010147836 */ /* 0x000fe20000000000 */
[----:B------:R-:W-:-:S02]  /*16390*/  R2UR UR54, R153 ;  /* 0x00000000993672ca */ /* 0x000fc400000e0000 */
        /* <DEDUP_REMOVED lines=273> */
.L_x_10248:
[----:B------:R-:W-:Y:S01]  /*174b0*/  SHF.L.U32 R0, R149, 0x1f, RZ ;  /* 0x0000001f95007819 */ /* 0x000fe200000006ff */
[----:B-----5:R-:W-:-:S04]  /*174c0*/  IMAD R14, R19, 0x8, R22 ;  /* 0x00000008130e7824 */ /* 0x020fc800078e0216 */
[----:B------:R0:W1:Y:S01]  /*174d0*/  SYNCS.PHASECHK.TRANS64.TRYWAIT P2, [R14+URZ+0x31c50], R0 ;  /* 0x031c50000e0075a7 */ /* 0x000062000804017f */
[----:B------:R-:W-:Y:S05]  /*174e0*/  @!P0 BRA `(.L_x_10249) ;  /* 0x0000000000048947 */ /* 0x000fea0003800000 */
[----:B------:R-:W-:Y:S01]  /*174f0*/  BPT.TRAP 0x1 ;  /* 0x000000040000795c */ /* 0x000fe20000300000 */
.L_x_10249:
[----:B------:R-:W-:Y:S04]  /*17500*/  BSSY B0, `(.L_x_10247) ;  /* 0x0000004000007945 */ /* 0x000fe80003800000 */
[----:B-1----:R-:W-:Y:S05]  /*17510*/  @P2 BRA `(.L_x_10250) ;  /* 0x0000000000082947 */ /* 0x002fea0003800000 */
[----:B------:R-:W1:Y:S02]  /*17520*/  SYNCS.PHASECHK.TRANS64.TRYWAIT P2, [R14+URZ+0x31c50], R0 ;  /* 0x031c50000e0075a7 */ /* 0x000e64000804017f */
[----:B-1----:R-:W-:Y:S05]  /*17530*/  @!P2 BRA `(.L_x_10251) ;  /* 0x000000ac0058a947 */ /* 0x002fea0003800000 */
.L_x_10250:
[----:B------:R-:W-:Y:S05]  /*17540*/  BSYNC B0 ;  /* 0x0000000000007941 */ /* 0x000fea0003800000 */
.L_x_10247:
[----:B------:R-:W2:Y:S04]  /*17550*/  LDL.LU R20, [R1+0x1c] ;  /* 0x00001c0001147983 */ /* 0x000ea80000300800 */
[----:B------:R-:W3:Y:S01]  /*17560*/  LDL.LU R154, [R1+0x10] ;  /* 0x00001000019a7983 */ /* 0x000ee20000300800 */
[----:B01---5:R-:W-:Y:S01]  /*17570*/  FMNMX.FTZ R0, R136, R18, !PT ;  /* 0x0000001288007209 */ /* 0x023fe20007810000 */
        /* <DEDUP_REMOVED lines=42> */
[C---:B------:R-:W-:Y:S01]  /*17820*/  FADD.FTZ R16, -R14.reuse, R18 ;  /* 0x000000120e107221 */ /* 0x040fe20000010100 */
[----:B------:R-:W-:-:S03]  /*17830*/  FMUL.FTZ R17, R14, R0 ;  /* 0x000000000e117220 */ /* 0x000fc60000410000 */
[-C--:B------:R-:W-:Y:S01]  /*17840*/  FMUL.FTZ R16, R16, R0.reuse ;  /* 0x0000000010107220 */ /* 0x080fe20000410000 */
[-CC-:B------:R-:W-:Y:S01]  /*17850*/  FFMA.FTZ R136, R136, R0.reuse, -R17.reuse ;  /* 0x0000000088887223 */ /* 0x180fe20000010811 */
[-CC-:B------:R-:W-:Y:S01]  /*17860*/  FFMA.FTZ R137, R137, R0.reuse, -R17.reuse ;  /* 0x0000000089897223 */ /* 0x180fe20000010811 */
[-CC-:B------:R-:W-:Y:S01]  /*17870*/  FFMA.FTZ R151, R132, R0.reuse, -R17.reuse ;  /* 0x0000000084977223 */ /* 0x180fe20000010811 */
[----:B------:R-:W-:Y:S01]  /*17880*/  MUFU.EX2 R21, R16 ;  /* 0x0000001000157308 */ /* 0x000fe20000000800 */
[-CC-:B------:R-:W-:Y:S01]  /*17890*/  FFMA.FTZ R132, R124, R0.reuse, -R17.reuse ;  /* 0x000000007c847223 */ /* 0x180fe20000010811 */
[-CC-:B------:R-:W-:Y:S01]  /*178a0*/  FFMA.FTZ R140, R140, R0.reuse, -R17.reuse ;  /* 0x000000008c8c7223 */ /* 0x180fe20000010811 */
[----:B------:R-:W4:Y:S01]  /*178b0*/  LDL R124, [R1+0x48] ;  /* 0x00004800017c7983 */ /* 0x000f220000100800 */
        /* <DEDUP_REMOVED lines=35> */
[----:B------:R-:W-:Y:S01]  /*17af0*/  WARPGROUP.ARRIVE ;  /* 0x00000000000079c5 */ /* 0x000fe20000000000 */
[----:B0-----:R-:W4:Y:S01]  /*17b00*/  LDL.LU R136, [R1+0x20] ;  /* 0x0000200001887983 */ /* 0x001f220000300800 */
[----:B--2---:R-:W-:-:S04]  /*17b10*/  FFMA.FTZ R17, R21, R20, R16 ;  /* 0x0000001415117223 */ /* 0x004fc80000010010 */
[C---:B-1----:R-:W-:Y:S01]  /*17b20*/  FADD.FTZ R17, R137.reuse, R17 ;  /* 0x0000001189117221 */ /* 0x042fe20000010000 */
[----:B------:R-:W-:-:S03]  /*17b30*/  F2FP.BF16.F32.PACK_AB R16, R137, R16 ;  /* 0x000000108910723e */ /* 0x000fc600000010ff */
[----:B------:R-:W-:-:S04]  /*17b40*/  FADD.FTZ R17, R18, R17 ;  /* 0x0000001112117221 */ /* 0x000fc80000010000 */
[----:B------:R-:W-:Y:S01]  /*17b50*/  FADD.FTZ R137, R141, R17 ;  /* 0x000000118d897221 */ /* 0x000fe20000010000 */
[----:B---3--:R-:W-:-:S04]  /*17b60*/  FMNMX.FTZ R17, R138, R154, !PT ;  /* 0x0000009a8a117209 */ /* 0x008fc80007810000 */
        /* <DEDUP_REMOVED lines=76> */
[----:B------:R-:W-:-:S05]  /*18030*/  VIADD R17, R22, 0x200 ;  /* 0x0000020016117836 */ /* 0x000fca0000000000 */
[----:B------:R-:W-:-:S04]  /*18040*/  SHF.R.U32.HI R17, RZ, 0x4, R17 ;  /* 0x00000004ff117819 */ /* 0x000fc80000011611 */
[----:B------:R-:W-:-:S04]  /*18050*/  LOP3.LUT R17, R17, 0x3fff, RZ, 0xc0, !PT ;  /* 0x00003fff11117812 */ /* 0x000fc800078ec0ff */
[----:B------:R-:W-:-:S05]  /*18060*/  LOP3.LUT R17, R17, 0x2400000, RZ, 0xfc, !PT ;  /* 0x0240000011117812 */ /* 0x000fca00078efcff */
[----:B------:R-:W-:-:S04]  /*18070*/  IMAD R72, R19, 0x6c0, R17 ;  /* 0x000006c013487824 */ /* 0x000fc800078e0211 */
        /* <DEDUP_REMOVED lines=20> */
[----:B----4-:R-:W-:-:S02]  /*181c0*/  LOP3.LUT R72, R124, 0x10000, RZ, 0xfc, !PT ;  /* 0x000100007c487812 */ /* 0x010fc400078efcff */
[----:B------:R-:W-:Y:S02]  /*181d0*/  R2UR UR5, R73 ;  /* 0x00000000490572ca */ /* 0x000fe400000e0000 */
        /* <DEDUP_REMOVED lines=64> */
[----:B------:R-:W-:Y:S02]  /*185e0*/  FADD.FTZ R17, -R20, R154 ;  /* 0x0000009a14117221 */ /* 0x000fe40000010100 */
[----:B------:R-:W0:Y:S02]  /*185f0*/  S2R R154, SR_TID.X ;  /* 0x00000000009a7919 */ /* 0x000e240000002100 */
[----:B------:R-:W-:-:S04]  /*18600*/  FMUL.FTZ R17, R17, R0 ;  /* 0x0000000011117220 */ /* 0x000fc80000410000 */
[----:B------:R-:W-:Y:S08]  /*18610*/  MUFU.EX2 R124, R17 ;  /* 0x00000011007c7308 */ /* 0x000ff00000000800 */
[----:B------:R-:W1:Y:S01]  /*18620*/  MUFU.EX2 R17, R138 ;  /* 0x0000008a00117308 */ /* 0x000e620000000800 */
[----:B------:R-:W-:Y:S02]  /*18630*/  WARPGROUP.DEPBAR.LE gsb0, 0x0 ;  /* 0x00008000000079c5 */ /* 0x000fe40000010000 */
[----:B------:R-:W-:-:S06]  /*18640*/  WARPGROUP.ARRIVE ;  /* 0x00000000000079c5 */ /* 0x000fcc0000000000 */
[----:B------:R-:W-:Y:S01]  /*18650*/  HGMMA.64x96x16.F32.BF16 R24, gdesc[UR36].tnspB, R24, gsb0 ;  /* 0x41600000241879f0 */ /* 0x000fe20008001818 */
[----:B------:R-:W2:Y:S01]  /*18660*/  MUFU.EX2 R139, R139 ;  /* 0x0000008b008b7308 */ /* 0x000ea20000000800 */
[----:B0-----:R-:W-:Y:S02]  /*18670*/  SHF.R.U32.HI R140, RZ, 0x7, R154 ;  /* 0x00000007ff8c7819 */ /* 0x001fe4000001169a */
[----:B------:R-:W-:-:S03]  /*18680*/  ISETP.GE.U32.AND P2, PT, R154, 0x180, PT ;  /* 0x000001809a00780c */ /* 0x000fc60003f46070 */
[----:B------:R-:W-:Y:S02]  /*18690*/  VIADD R72, R140, 0x9 ;  /* 0x000000098c487836 */ /* 0x000fe40000000000 */
[----:B------:R-:W-:Y:S01]  /*186a0*/  MUFU.EX2 R142, R142 ;  /* 0x0000008e008e7308 */ /* 0x000fe20000000800 */
[----:B-1----:R-:W-:Y:S02]  /*186b0*/  FFMA.FTZ R73, R124, R136, R17 ;  /* 0x000000887c497223 */ /* 0x002fe40000010011 */
[----:B------:R-:W-:-:S05]  /*186c0*/  SEL R72, R72, 0x9, !P2 ;  /* 0x0000000948487807 */ /* 0x000fca0005000000 */
[----:B------:R-:W-:Y:S01]  /*186d0*/  MUFU.EX2 R143, R143 ;  /* 0x0000008f008f7308 */ /* 0x000fe20000000800 */
[----:B------:R-:W-:-:S04]  /*186e0*/  @!P1 IMAD R74, R146, 0x8, R22 ;  /* 0x00000008924a9824 */ /* 0x000fc800078e0216 */
[----:B------:R-:W-:Y:S01]  /*186f0*/  @!P1 VIADD R74, R74, 0x31c40 ;  /* 0x00031c404a4a9836 */ /* 0x000fe20000000000 */
[----:B------:R-:W-:Y:S02]  /*18700*/  F2FP.BF16.F32.PACK_AB R18, R141, R18 ;  /* 0x000000128d12723e */ /* 0x000fe400000010ff */
[----:B--2---:R-:W-:Y:S02]  /*18710*/  F2FP.BF16.F32.PACK_AB R17, R139, R17 ;  /* 0x000000118b11723e */ /* 0x004fe400000010ff */
[----:B------:R-:W-:Y:S01]  /*18720*/  @!P1 PRMT R74, RZ, 0x654, R74 ;  /* 0x00000654ff4a9816 */ /* 0x000fe2000000004a */
[----:B------:R-:W0:Y:S08]  /*18730*/  MUFU.EX2 R153, R153 ;  /* 0x0000009900997308 */ /* 0x000e300000000800 */
[----:B------:R-:W-:Y:S08]  /*18740*/  MUFU.EX2 R151, R151 ;  /* 0x0000009700977308 */ /* 0x000ff00000000800 */
[----:B------:R-:W-:Y:S01]  /*18750*/  MUFU.EX2 R131, R131 ;  /* 0x0000008300837308 */ /* 0x000fe20000000800 */
[----:B0-----:R-:W-:-:S07]  /*18760*/  FADD.FTZ R137, R153, R137 ;  /* 0x0000008999897221 */ /* 0x001fce0000010000 */
[----:B------:R-:W-:Y:S08]  /*18770*/  MUFU.EX2 R149, R149 ;  /* 0x0000009500957308 */ /* 0x000ff00000000800 */
[----:B------:R-:W-:Y:S08]  /*18780*/  MUFU.EX2 R135, R135 ;  /* 0x0000008700877308 */ /* 0x000ff00000000800 */
[----:B------:R-:W-:Y:S01]  /*18790*/  MUFU.EX2 R133, R133 ;  /* 0x0000008500857308 */ /* 0x000fe20000000800 */
[----:B------:R-:W-:-:S02]  /*187a0*/  WARPGROUP.DEPBAR.LE gsb0, 0x0 ;  /* 0x00008000000079c5 */ /* 0x000fc40000010000 */
[----:B------:R0:W-:Y:S06]  /*187b0*/  BAR.ARV R72, 0x100 ;  /* 0x000400480000751d */ /* 0x0001ec0000002000 */
[----:B------:R-:W-:Y:S01]  /*187c0*/  @!P1 SYNCS.ARRIVE.TRANS64.RED.A1T0 RZ, [R74+URZ], RZ ;  /* 0x000000ff4aff99a7 */ /* 0x000fe2000810043f */
[----:B0-----:R-:W-:Y:S01]  /*187d0*/  FADD.FTZ R72, R139, R73 ;  /* 0x000000498b487221 */ /* 0x001fe20000010000 */
[----:B------:R-:W-:-:S04]  /*187e0*/  @!P1 IMAD R73, R19, 0x8, R22 ;  /* 0x0000000813499824 */ /* 0x000fc800078e0216 */
[----:B------:R-:W-:Y:S01]  /*187f0*/  @!P1 VIADD R73, R73, 0x31c60 ;  /* 0x00031c6049499836 */ /* 0x000fe20000000000 */
[----:B------:R-:W-:-:S04]  /*18800*/  F2FP.BF16.F32.PACK_AB R19, R143, R142 ;  /* 0x0000008e8f13723e */ /* 0x000fc800000010ff */
[----:B------:R-:W-:-:S04]  /*18810*/  @!P1 PRMT R73, RZ, 0x654, R73 ;  /* 0x00000654ff499816 */ /* 0x000fc80000000049 */
[----:B------:R0:W-:Y:S01]  /*18820*/  @!P1 SYNCS.ARRIVE.TRANS64.RED.A1T0 RZ, [R73+URZ], RZ ;  /* 0x000000ff49ff99a7 */ /* 0x0001e2000810043f */
[----:B------:R1:W-:Y:S01]  /*18830*/  STSM.16.M88.4 [R23+0x24300], R16 ;  /* 0x0243001017007844 */ /* 0x0003e20000000200 */
[----:B------:R-:W-:Y:S01]  /*18840*/  FADD.FTZ R72, R142, R72 ;  /* 0x000000488e487221 */ /* 0x000fe20000010000 */
[----:B-1----:R-:W1:Y:S08]  /*18850*/  MUFU.EX2 R16, R152 ;  /* 0x0000009800107308 */ /* 0x002e700000000800 */
[----:B------:R-:W2:Y:S01]  /*18860*/  MUFU.EX2 R17, R130 ;  /* 0x0000008200117308 */ /* 0x000ea20000000800 */
[----:B------:R-:W-:-:S07]  /*18870*/  FADD.FTZ R72, R143, R72 ;  /* 0x000000488f487221 */ /* 0x000fce0000010000 */
[----:B------:R-:W3:Y:S01]  /*18880*/  MUFU.EX2 R18, R150 ;  /* 0x0000009600127308 */ /* 0x000ee20000000800 */
[----:B-1----:R-:W-:-:S07]  /*18890*/  FADD.FTZ R137, R16, R137 ;  /* 0x0000008910897221 */ /* 0x002fce0000010000 */
[----:B------:R-:W1:Y:S01]  /*188a0*/  MUFU.EX2 R19, R134 ;  /* 0x0000008600137308 */ /* 0x000e620000000800 */
[----:B--2---:R-:W-:Y:S01]  /*188b0*/  FADD.FTZ R72, R17, R72 ;  /* 0x0000004811487221 */ /* 0x004fe20000010000 */
[----:B------:R-:W-:-:S06]  /*188c0*/  FADD.FTZ R137, R151, R137 ;  /* 0x0000008997897221 */ /* 0x000fcc0000010000 */
[----:B0-----:R-:W0:Y:S01]  /*188d0*/  MUFU.EX2 R73, R122 ;  /* 0x0000007a00497308 */ /* 0x001e220000000800 */
[----:B------:R-:W-:Y:S01]  /*188e0*/  FADD.FTZ R72, R131, R72 ;  /* 0x0000004883487221 */ /* 0x000fe20000010000 */
[----:B---3--:R-:W-:-:S06]  /*188f0*/  FADD.FTZ R137, R18, R137 ;  /* 0x0000008912897221 */ /* 0x008fcc0000010000 */
[----:B------:R-:W-:Y:S01]  /*18900*/  MUFU.EX2 R132, R132 ;  /* 0x0000008400847308 */ /* 0x000fe20000000800 */
[----:B-1----:R-:W-:-:S07]  /*18910*/  FADD.FTZ R72, R19, R72 ;  /* 0x0000004813487221 */ /* 0x002fce0000010000 */
[----:B------:R-:W1:Y:S01]  /*18920*/  MUFU.EX2 R123, R123 ;  /* 0x0000007b007b7308 */ /* 0x000e620000000800 */
[----:B------:R-:W-:-:S07]  /*18930*/  FADD.FTZ R137, R149, R137 ;  /* 0x0000008995897221 */ /* 0x000fce0000010000 */
[----:B------:R-:W-:Y:S01]  /*18940*/  MUFU.EX2 R74, R129 ;  /* 0x00000081004a7308 */ /* 0x000fe20000000800 */
[----:B------:R-:W-:-:S07]  /*18950*/  FADD.FTZ R137, R133, R137 ;  /* 0x0000008985897221 */ /* 0x000fce0000010000 */
[----:B------:R-:W-:Y:S08]  /*18960*/  MUFU.EX2 R129, R128 ;  /* 0x0000008000817308 */ /* 0x000ff00000000800 */
[----:B------:R-:W2:Y:S08]  /*18970*/  MUFU.EX2 R75, R126 ;  /* 0x0000007e004b7308 */ /* 0x000eb00000000800 */
[----:B------:R-:W-:Y:S08]  /*18980*/  MUFU.EX2 R128, R121 ;  /* 0x0000007900807308 */ /* 0x000ff00000000800 */
[----:B------:R-:W-:Y:S08]  /*18990*/  MUFU.EX2 R121, R117 ;  /* 0x0000007500797308 */ /* 0x000ff00000000800 */
[----:B------:R-:W-:Y:S08]  /*189a0*/  MUFU.EX2 R117, R113 ;  /* 0x0000007100757308 */ /* 0x000ff00000000800 */
[----:B------:R3:W-:Y:S08]  /*189b0*/  MUFU.EX2 R113, R80 ;  /* 0x0000005000717308 */ /* 0x0007f00000000800 */
[----:B------:R-:W4:Y:S01]  /*189c0*/  MUFU.EX2 R127, R127 ;  /* 0x0000007f007f7308 */ /* 0x000f220000000800 */
[----:B---3--:R-:W-:-:S04]  /*189d0*/  FADD.FTZ R80, R135, R72 ;  /* 0x0000004887507221 */ /* 0x008fc80000010000 */
[----:B0-----:R-:W-:-:S03]  /*189e0*/  FADD.FTZ R80, R73, R80 ;  /* 0x0000005049507221 */ /* 0x001fc60000010000 */
[----:B------:R-:W0:Y:S01]  /*189f0*/  MUFU.EX2 R125, R125 ;  /* 0x0000007d007d7308 */ /* 0x000e220000000800 */
[----:B-1----:R-:W-:-:S07]  /*18a00*/  FADD.FTZ R80, R123, R80 ;  /* 0x000000507b507221 */ /* 0x002fce0000010000 */
[----:B------:R-:W-:Y:S08]  /*18a10*/  MUFU.EX2 R136, R81 ;  /* 0x0000005100887308 */ /* 0x000ff00000000800 */
[----:B------:R1:W3:Y:S01]  /*18a20*/  MUFU.EX2 R81, R114 ;  /* 0x0000007200517308 */ /* 0x0002e20000000800 */
[----:B--2---:R-:W-:-:S07]  /*18a30*/  FADD.FTZ R80, R75, R80 ;  /* 0x000000504b507221 */ /* 0x004fce0000010000 */
[----:B------:R-:W2:Y:S01]  /*18a40*/  MUFU.EX2 R115, R115 ;  /* 0x0000007300737308 */ /* 0x000ea20000000800 */
[----:B-1----:R-:W-:-:S04]  /*18a50*/  FADD.FTZ R114, R132, R137 ;  /* 0x0000008984727221 */ /* 0x002fc80000010000 */
[----:B------:R-:W-:-:S03]  /*18a60*/  FADD.FTZ R114, R74, R114 ;  /* 0x000000724a727221 */ /* 0x000fc60000010000 */
[----:B------:R-:W1:Y:S01]  /*18a70*/  MUFU.EX2 R120, R120 ;  /* 0x0000007800787308 */ /* 0x000e620000000800 */
[----:B------:R-:W-:Y:S01]  /*18a80*/  FADD.FTZ R114, R129, R114 ;  /* 0x0000007281727221 */ /* 0x000fe20000010000 */
[----:B----4-:R-:W-:-:S06]  /*18a90*/  FADD.FTZ R80, R127, R80 ;  /* 0x000000507f507221 */ /* 0x010fcc0000010000 */
[----:B------:R-:W4:Y:S01]  /*18aa0*/  MUFU.EX2 R118, R118 ;  /* 0x0000007600767308 */ /* 0x000f220000000800 */
[----:B0-----:R-:W-:Y:S01]  /*18ab0*/  FADD.FTZ R114, R125, R114 ;  /* 0x000000727d727221 */ /* 0x001fe20000010000 */
[----:B---3--:R-:W-:-:S06]  /*18ac0*/  FADD.FTZ R80, R81, R80 ;  /* 0x0000005051507221 */ /* 0x008fcc0000010000 */
[----:B------:R-:W0:Y:S01]  /*18ad0*/  MUFU.EX2 R119, R119 ;  /* 0x0000007700777308 */ /* 0x000e220000000800 */
[----:B------:R-:W-:-:S07]  /*18ae0*/  FADD.FTZ R114, R128, R114 ;  /* 0x0000007280727221 */ /* 0x000fce0000010000 */
[----:B------:R-:W3:Y:S01]  /*18af0*/  MUFU.EX2 R116, R116 ;  /* 0x0000007400747308 */ /* 0x000ee20000000800 */
[----:B--2---:R-:W-:-:S07]  /*18b00*/  FADD.FTZ R80, R115, R80 ;  /* 0x0000005073507221 */ /* 0x004fce0000010000 */
[----:B------:R-:W2:Y:S01]  /*18b10*/  MUFU.EX2 R106, R106 ;  /* 0x0000006a006a7308 */ /* 0x000ea20000000800 */
[----:B-1----:R-:W-:Y:S01]  /*18b20*/  FADD.FTZ R114, R120, R114 ;  /* 0x0000007278727221 */ /* 0x002fe20000010000 */
[----:B----4-:R-:W-:-:S06]  /*18b30*/  FADD.FTZ R80, R118, R80 ;  /* 0x0000005076507221 */ /* 0x010fcc0000010000 */
[----:B------:R-:W1:Y:S01]  /*18b40*/  MUFU.EX2 R107, R107 ;  /* 0x0000006b006b7308 */ /* 0x000e620000000800 */
[----:B------:R-:W-:-:S07]  /*18b50*/  FADD.FTZ R114, R121, R114 ;  /* 0x0000007279727221 */ /* 0x000fce0000010000 */
[----:B------:R-:W4:Y:S01]  /*18b60*/  MUFU.EX2 R112, R112 ;  /* 0x0000007000707308 */ /* 0x000f220000000800 */
[----:B0-----:R-:W-:-:S07]  /*18b70*/  FADD.FTZ R80, R119, R80 ;  /* 0x0000005077507221 */ /* 0x001fce0000010000 */
[----:B------:R-:W0:Y:S01]  /*18b80*/  MUFU.EX2 R110, R110 ;  /* 0x0000006e006e7308 */ /* 0x000e220000000800 */
[----:B---3--:R-:W-:-:S07]  /*18b90*/  FADD.FTZ R122, R116, R114 ;  /* 0x00000072747a7221 */ /* 0x008fce0000010000 */
[----:B------:R-:W3:Y:S01]  /*18ba0*/  MUFU.EX2 R109, R109 ;  /* 0x0000006d006d7308 */ /* 0x000ee20000000800 */
[----:B------:R-:W-:Y:S01]  /*18bb0*/  F2FP.BF16.F32.PACK_AB R16, R16, R153 ;  /* 0x000000991010723e */ /* 0x000fe200000010ff */
[----:B--2---:R-:W-:Y:S01]  /*18bc0*/  FADD.FTZ R80, R106, R80 ;  /* 0x000000506a507221 */ /* 0x004fe20000010000 */
[----:B------:R-:W-:-:S05]  /*18bd0*/  F2FP.BF16.F32.PACK_AB R17, R131, R17 ;  /* 0x000000118311723e */ /* 0x000fca00000010ff */
[----:B------:R-:W2:Y:S01]  /*18be0*/  MUFU.EX2 R111, R111 ;  /* 0x0000006f006f7308 */ /* 0x000ea20000000800 */
[----:B------:R-:W-:Y:S02]  /*18bf0*/  F2FP.BF16.F32.PACK_AB R18, R18, R151 ;  /* 0x000000971212723e */ /* 0x000fe400000010ff */
[----:B------:R-:W-:-:S05]  /*18c00*/  F2FP.BF16.F32.PACK_AB R19, R135, R19 ;  /* 0x000000138713723e */ /* 0x000fca00000010ff */
[----:B------:R-:W2:Y:S01]  /*18c10*/  MUFU.EX2 R108, R108 ;  /* 0x0000006c006c7308 */ /* 0x000ea20000000800 */
[----:B------:R-:W-:Y:S01]  /*18c20*/  FADD.FTZ R122, R117, R122 ;  /* 0x0000007a757a7221 */ /* 0x000fe20000010000 */
[----:B-1----:R-:W-:-:S06]  /*18c30*/  FADD.FTZ R80, R107, R80 ;  /* 0x000000506b507221 */ /* 0x002fcc0000010000 */
[----:B------:R-:W1:Y:S01]  /*18c40*/  MUFU.EX2 R98, R98 ;  /* 0x0000006200627308 */ /* 0x000e620000000800 */
[----:B------:R4:W-:Y:S07]  /*18c50*/  STSM.16.M88.4 [R23+0x25b00], R16 ;  /* 0x025b001017007844 */ /* 0x0009ee0000000200 */
[----:B------:R-:W1:Y:S01]  /*18c60*/  MUFU.EX2 R105, R105 ;  /* 0x0000006900697308 */ /* 0x000e620000000800 */
[----:B------:R-:W-:-:S07]  /*18c70*/  F2FP.BF16.F32.PACK_AB R75, R127, R75 ;  /* 0x0000004b7f4b723e */ /* 0x000fce00000010ff */
[----:B------:R-:W1:Y:S01]  /*18c80*/  MUFU.EX2 R99, R99 ;  /* 0x0000006300637308 */ /* 0x000e620000000800 */
[----:B----4-:R-:W-:Y:S01]  /*18c90*/  FADD.FTZ R16, R112, R122 ;  /* 0x0000007a70107221 */ /* 0x010fe20000010000 */
[----:B0-----:R-:W-:-:S06]  /*18ca0*/  FADD.FTZ R17, R110, R80 ;  /* 0x000000506e117221 */ /* 0x001fcc0000010000 */
[----:B------:R-:W0:Y:S01]  /*18cb0*/  MUFU.EX2 R104, R104 ;  /* 0x0000006800687308 */ /* 0x000e220000000800 */
[----:B---3--:R-:W-:Y:S01]  /*18cc0*/  FADD.FTZ R127, R109, R16 ;  /* 0x000000106d7f7221 */ /* 0x008fe20000010000 */
[----:B------:R-:W-:Y:S01]  /*18cd0*/  F2FP.BF16.F32.PACK_AB R73, R123, R73 ;  /* 0x000000497b49723e */ /* 0x000fe200000010ff */
[----:B--2---:R-:W-:-:S05]  /*18ce0*/  FADD.FTZ R123, R111, R17 ;  /* 0x000000116f7b7221 */ /* 0x004fca0000010000 */
[----:B------:R-:W2:Y:S01]  /*18cf0*/  MUFU.EX2 R102, R102 ;  /* 0x0000006600667308 */ /* 0x000ea20000000800 */
[----:B------:R-:W-:-:S07]  /*18d00*/  FADD.FTZ R126, R108, R127 ;  /* 0x0000007f6c7e7221 */ /* 0x000fce0000010000 */
[----:B------:R-:W3:Y:S01]  /*18d10*/  MUFU.EX2 R101, R101 ;  /* 0x0000006500657308 */ /* 0x000ee20000000800 */
[----:B-1----:R-:W-:-:S07]  /*18d20*/  FADD.FTZ R16, R98, R123 ;  /* 0x0000007b62107221 */ /* 0x002fce0000010000 */
[----:B------:R-:W1:Y:S01]  /*18d30*/  MUFU.EX2 R103, R103 ;  /* 0x0000006700677308 */ /* 0x000e620000000800 */
[----:B------:R-:W-:Y:S01]  /*18d40*/  F2FP.BF16.F32.PACK_AB R72, R133, R149 ;  /* 0x000000958548723e */ /* 0x000fe200000010ff */
[----:B------:R-:W-:Y:S01]  /*18d50*/  FADD.FTZ R19, R105, R126 ;  /* 0x0000007e69137221 */ /* 0x000fe20000010000 */
[----:B------:R-:W-:-:S05]  /*18d60*/  F2FP.BF16.F32.PACK_AB R74, R74, R132 ;  /* 0x000000844a4a723e */ /* 0x000fca00000010ff */
[----:B------:R-:W4:Y:S01]  /*18d70*/  MUFU.EX2 R100, R100 ;  /* 0x0000006400647308 */ /* 0x000f220000000800 */
[----:B------:R-:W-:-:S07]  /*18d80*/  FADD.FTZ R17, R99, R16 ;  /* 0x0000001063117221 */ /* 0x000fce0000010000 */
[----:B------:R-:W4:Y:S01]  /*18d90*/  MUFU.EX2 R90, R90 ;  /* 0x0000005a005a7308 */ /* 0x000f220000000800 */
[----:B0-----:R-:W-:Y:S01]  /*18da0*/  FADD.FTZ R18, R104, R19 ;  /* 0x0000001368127221 */ /* 0x001fe20000010000 */
[----:B------:R2:W-:Y:S06]  /*18db0*/  STSM.16.M88.4 [R23+0x27300], R72 ;  /* 0x0273004817007844 */ /* 0x0005ec0000000200 */
[----:B------:R-:W0:Y:S08]  /*18dc0*/  MUFU.EX2 R97, R97 ;  /* 0x0000006100617308 */ /* 0x000e300000000800 */
[----:B------:R-:W0:Y:S01]  /*18dd0*/  MUFU.EX2 R91, R91 ;  /* 0x0000005b005b7308 */ /* 0x000e220000000800 */
[----:B--2---:R-:W-:Y:S01]  /*18de0*/  FADD.FTZ R72, R102, R17 ;  /* 0x0000001166487221 */ /* 0x004fe20000010000 */
[----:B---3--:R-:W-:-:S06]  /*18df0*/  FADD.FTZ R75, R101, R18 ;  /* 0x00000012654b7221 */ /* 0x008fcc0000010000 */
[----:B------:R-:W2:Y:S01]  /*18e00*/  MUFU.EX2 R96, R96 ;  /* 0x0000006000607308 */ /* 0x000ea20000000800 */
[----:B-1----:R-:W-:-:S07]  /*18e10*/  FADD.FTZ R73, R103, R72 ;  /* 0x0000004867497221 */ /* 0x002fce0000010000 */
[----:B------:R-:W1:Y:S01]  /*18e20*/  MUFU.EX2 R94, R94 ;  /* 0x0000005e005e7308 */ /* 0x000e620000000800 */
[----:B----4-:R-:W-:-:S07]  /*18e30*/  FADD.FTZ R74, R100, R75 ;  /* 0x0000004b644a7221 */ /* 0x010fce0000010000 */
[----:B------:R-:W3:Y:S01]  /*18e40*/  MUFU.EX2 R93, R93 ;  /* 0x0000005d005d7308 */ /* 0x000ee20000000800 */
[----:B------:R-:W-:-:S07]  /*18e50*/  FADD.FTZ R72, R90, R73 ;  /* 0x000000495a487221 */ /* 0x000fce0000010000 */
[----:B------:R-:W4:Y:S01]  /*18e60*/  MUFU.EX2 R95, R95 ;  /* 0x0000005f005f7308 */ /* 0x000f220000000800 */
[----:B0-----:R-:W-:-:S07]  /*18e70*/  FADD.FTZ R75, R97, R74 ;  /* 0x0000004a614b7221 */ /* 0x001fce0000010000 */
[----:B------:R-:W-:Y:S01]  /*18e80*/  MUFU.EX2 R92, R92 ;  /* 0x0000005c005c7308 */ /* 0x000fe20000000800 */
[----:B------:R-:W-:-:S07]  /*18e90*/  FADD.FTZ R73, R91, R72 ;  /* 0x000000485b497221 */ /* 0x000fce0000010000 */
[----:B------:R0:W4:Y:S01]  /*18ea0*/  MUFU.EX2 R114, R82 ;  /* 0x0000005200727308 */ /* 0x0001220000000800 */
[----:B--2---:R-:W-:Y:S01]  /*18eb0*/  FADD.FTZ R74, R96, R75 ;  /* 0x0000004b604a7221 */ /* 0x004fe20000010000 */
[----:B------:R-:W-:-:S06]  /*18ec0*/  F2FP.BF16.F32.PACK_AB R80, R125, R129 ;  /* 0x000000817d50723e */ /* 0x000fcc00000010ff */
[----:B------:R-:W-:Y:S01]  /*18ed0*/  MUFU.EX2 R89, R89 ;  /* 0x0000005900597308 */ /* 0x000fe20000000800 */
[----:B------:R-:W-:Y:S01]  /*18ee0*/  F2FP.BF16.F32.PACK_AB R81, R115, R81 ;  /* 0x000000517351723e */ /* 0x000fe200000010ff */
[----:B-1----:R-:W-:Y:S01]  /*18ef0*/  FADD.FTZ R72, R94, R73 ;  /* 0x000000495e487221 */ /* 0x002fe20000010000 */
[----:B0-----:R-:W-:-:S05]  /*18f00*/  F2FP.BF16.F32.PACK_AB R82, R120, R128 ;  /* 0x000000807852723e */ /* 0x001fca00000010ff */
[----:B------:R0:W1:Y:S01]  /*18f10*/  MUFU.EX2 R122, R83 ;  /* 0x00000053007a7308 */ /* 0x0000620000000800 */
[----:B------:R-:W-:Y:S02]  /*18f20*/  F2FP.BF16.F32.PACK_AB R16, R116, R121 ;  /* 0x000000797410723e */ /* 0x000fe400000010ff */
[----:B------:R-:W-:Y:S02]  /*18f30*/  F2FP.BF16.F32.PACK_AB R17, R107, R106 ;  /* 0x0000006a6b11723e */ /* 0x000fe400000010ff */
[----:B------:R-:W-:-:S03]  /*18f40*/  F2FP.BF16.F32.PACK_AB R18, R112, R117 ;  /* 0x000000757012723e */ /* 0x000fc600000010ff */
[----:B------:R-:W2:Y:S01]  /*18f50*/  MUFU.EX2 R88, R88 ;  /* 0x0000005800587308 */ /* 0x000ea20000000800 */
[----:B0-----:R-:W-:Y:S02]  /*18f60*/  F2FP.BF16.F32.PACK_AB R83, R119, R118 ;  /* 0x000000767753723e */ /* 0x001fe400000010ff */
[----:B------:R-:W-:Y:S01]  /*18f70*/  F2FP.BF16.F32.PACK_AB R19, R111, R110 ;  /* 0x0000006e6f13723e */ /* 0x000fe200000010ff */
[----:B---3--:R-:W-:-:S04]  /*18f80*/  FADD.FTZ R75, R93, R74 ;  /* 0x0000004a5d4b7221 */ /* 0x008fc80000010000 */
[----:B------:R-:W0:Y:S01]  /*18f90*/  MUFU.EX2 R86, R86 ;  /* 0x0000005600567308 */ /* 0x000e220000000800 */
[----:B------:R-:W-:Y:S01]  /*18fa0*/  STSM.16.M88.4 [R23+0x28b00], R80 ;  /* 0x028b005017007844 */ /* 0x000fe20000000200 */
[----:B----4-:R-:W-:-:S06]  /*18fb0*/  FADD.FTZ R73, R95, R72 ;  /* 0x000000485f497221 */ /* 0x010fcc0000010000 */
[----:B------:R-:W3:Y:S01]  /*18fc0*/  MUFU.EX2 R85, R85 ;  /* 0x0000005500557308 */ /* 0x000ee20000000800 */
[----:B------:R4:W-:Y:S01]  /*18fd0*/  STSM.16.M88.4 [R23+0x2a300], R16 ;  /* 0x02a3001017007844 */ /* 0x0009e20000000200 */
[----:B------:R-:W-:-:S06]  /*18fe0*/  FADD.FTZ R73, R114, R73 ;  /* 0x0000004972497221 */ /* 0x000fcc0000010000 */
[----:B------:R-:W3:Y:S01]  /*18ff0*/  MUFU.EX2 R87, R87 ;  /* 0x0000005700577308 */ /* 0x000ee20000000800 */
[----:B-1----:R-:W-:-:S07]  /*19000*/  FADD.FTZ R73, R122, R73 ;  /* 0x000000497a497221 */ /* 0x002fce0000010000 */
[----:B------:R-:W1:Y:S01]  /*19010*/  MUFU.EX2 R84, R84 ;  /* 0x0000005400547308 */ /* 0x000e620000000800 */
[----:B----4-:R-:W-:-:S04]  /*19020*/  FADD.FTZ R16, R92, R75 ;  /* 0x0000004b5c107221 */ /* 0x010fc80000010000 */
[----:B------:R-:W-:-:S03]  /*19030*/  FADD.FTZ R17, R89, R16 ;  /* 0x0000001059117221 */ /* 0x000fc60000010000 */
[----:B------:R-:W4:Y:S01]  /*19040*/  MUFU.EX2 R76, R76 ;  /* 0x0000004c004c7308 */ /* 0x000f220000000800 */
[----:B--2---:R-:W-:Y:S01]  /*19050*/  FADD.FTZ R18, R88, R17 ;  /* 0x0000001158127221 */ /* 0x004fe20000010000 */
[----:B0-----:R-:W-:-:S06]  /*19060*/  FADD.FTZ R16, R86, R73 ;  /* 0x0000004956107221 */ /* 0x001fcc0000010000 */
[----:B------:R-:W0:Y:S01]  /*19070*/  MUFU.EX2 R77, R77 ;  /* 0x0000004d004d7308 */ /* 0x000e220000000800 */
[----:B---3--:R-:W-:-:S07]  /*19080*/  FADD.FTZ R19, R85, R18 ;  /* 0x0000001255137221 */ /* 0x008fce0000010000 */
[----:B------:R-:W-:Y:S01]  /*19090*/  MUFU.EX2 R78, R78 ;  /* 0x0000004e004e7308 */ /* 0x000fe20000000800 */
[----:B------:R-:W-:-:S07]  /*190a0*/  FADD.FTZ R17, R87, R16 ;  /* 0x0000001057117221 */ /* 0x000fce0000010000 */
[----:B------:R-:W2:Y:S01]  /*190b0*/  MUFU.EX2 R79, R79 ;  /* 0x0000004f004f7308 */ /* 0x000ea20000000800 */
[----:B-1----:R-:W-:Y:S01]  /*190c0*/  FADD.FTZ R19, R84, R19 ;  /* 0x0000001354137221 */ /* 0x002fe20000010000 */
[----:B----4-:R-:W-:Y:S01]  /*190d0*/  FADD.FTZ R16, R76, R17 ;  /* 0x000000114c107221 */ /* 0x010fe20000010000 */
[----:B------:R-:W-:Y:S02]  /*190e0*/  F2FP.BF16.F32.PACK_AB R108, R108, R109 ;  /* 0x0000006d6c6c723e */ /* 0x000fe400000010ff */
[----:B------:R-:W-:Y:S01]  /*190f0*/  FADD.FTZ R18, R136, R19 ;  /* 0x0000001388127221 */ /* 0x000fe20000010000 */
[----:B------:R-:W-:Y:S01]  /*19100*/  F2FP.BF16.F32.PACK_AB R109, R99, R98 ;  /* 0x00000062636d723e */ /* 0x000fe200000010ff */
[----:B0-----:R-:W-:Y:S01]  /*19110*/  FADD.FTZ R17, R77, R16 ;  /* 0x000000104d117221 */ /* 0x001fe20000010000 */
[----:B------:R-:W-:Y:S02]  /*19120*/  F2FP.BF16.F32.PACK_AB R110, R104, R105 ;  /* 0x00000069686e723e */ /* 0x000fe400000010ff */
[----:B------:R-:W-:-:S02]  /*19130*/  F2FP.BF16.F32.PACK_AB R111, R103, R102 ;  /* 0x00000066676f723e */ /* 0x000fc400000010ff */
[----:B------:R-:W-:Y:S02]  /*19140*/  F2FP.BF16.F32.PACK_AB R100, R100, R101 ;  /* 0x000000656464723e */ /* 0x000fe400000010ff */
[----:B------:R-:W-:Y:S02]  /*19150*/  F2FP.BF16.F32.PACK_AB R101, R91, R90 ;  /* 0x0000005a5b65723e */ /* 0x000fe400000010ff */
[----:B------:R-:W-:Y:S02]  /*19160*/  F2FP.BF16.F32.PACK_AB R102, R96, R97 ;  /* 0x000000616066723e */ /* 0x000fe400000010ff */
[----:B------:R-:W-:Y:S02]  /*19170*/  F2FP.BF16.F32.PACK_AB R103, R95, R94 ;  /* 0x0000005e5f67723e */ /* 0x000fe400000010ff */
[----:B------:R-:W-:Y:S01]  /*19180*/  F2FP.BF16.F32.PACK_AB R92, R92, R93 ;  /* 0x0000005d5c5c723e */ /* 0x000fe200000010ff */
[----:B------:R-:W-:Y:S01]  /*19190*/  FADD.FTZ R16, R113, R18 ;  /* 0x0000001271107221 */ /* 0x000fe20000010000 */
[----:B------:R-:W-:-:S02]  /*191a0*/  F2FP.BF16.F32.PACK_AB R93, R122, R114 ;  /* 0x000000727a5d723e */ /* 0x000fc400000010ff */
[----:B------:R-:W-:Y:S02]  /*191b0*/  F2FP.BF16.F32.PACK_AB R94, R88, R89 ;  /* 0x00000059585e723e */ /* 0x000fe400000010ff */
[----:B------:R-:W-:Y:S02]  /*191c0*/  F2FP.BF16.F32.PACK_AB R95, R87, R86 ;  /* 0x00000056575f723e */ /* 0x000fe400000010ff */
[----:B------:R-:W-:Y:S02]  /*191d0*/  F2FP.BF16.F32.PACK_AB R84, R84, R85 ;  /* 0x000000555454723e */ /* 0x000fe400000010ff */
[----:B------:R-:W-:Y:S02]  /*191e0*/  F2FP.BF16.F32.PACK_AB R85, R77, R76 ;  /* 0x0000004c4d55723e */ /* 0x000fe400000010ff */
[----:B------:R-:W-:Y:S02]  /*191f0*/  F2FP.BF16.F32.PACK_AB R86, R113, R136 ;  /* 0x000000887156723e */ /* 0x000fe400000010ff */
[----:B--2---:R-:W-:Y:S01]  /*19200*/  F2FP.BF16.F32.PACK_AB R87, R79, R78 ;  /* 0x0000004e4f57723e */ /* 0x004fe200000010ff */
[----:B------:R-:W-:Y:S01]  /*19210*/  STSM.16.M88.4 [R23+0x2bb00], R108 ;  /* 0x02bb006c17007844 */ /* 0x000fe20000000200 */
[----:B------:R-:W-:-:S03]  /*19220*/  FADD.FTZ R17, R78, R17 ;  /* 0x000000114e117221 */ /* 0x000fc60000010000 */
[----:B------:R-:W-:Y:S04]  /*19230*/  STSM.16.M88.4 [R23+0x2d300], R100 ;  /* 0x02d3006417007844 */ /* 0x000fe80000000200 */
[----:B------:R-:W-:Y:S04]  /*19240*/  STSM.16.M88.4 [R23+0x2eb00], R92 ;  /* 0x02eb005c17007844 */ /* 0x000fe80000000200 */
[----:B------:R0:W-:Y:S04]  /*19250*/  STL [R1+0x1c], R16 ;  /* 0x00001c1001007387 */ /* 0x0001e80000100800 */
[----:B------:R1:W-:Y:S01]  /*19260*/  STSM.16.M88.4 [R23+0x30300], R84 ;  /* 0x0303005417007844 */ /* 0x0003e20000000200 */
[----:B------:R-:W-:Y:S01]  /*19270*/  @!PT LDS RZ, [RZ] ;  /* 0x00000000fffff984 */ /* 0x000fe20000000800 */
[----:B------:R-:W-:Y:S01]  /*19280*/  @!PT LDS RZ, [RZ] ;  /* 0x00000000fffff984 */ /* 0x000fe20000000800 */
[----:B------:R-:W-:Y:S01]  /*19290*/  @!PT LDS RZ, [RZ] ;  /* 0x00000000fffff984 */ /* 0x000fe20000000800 */
[----:B------:R-:W-:Y:S01]  /*192a0*/  @!PT LDS RZ, [RZ] ;  /* 0x00000000fffff984 */ /* 0x000fe20000000800 */
[----:B------:R2:W-:Y:S06]  /*192b0*/  MEMBAR.ALL.CTA ;  /* 0x0000000000007992 */ /* 0x0005ec0000008000 */
[----:B--2---:R-:W2:Y:S01]  /*192c0*/  FENCE.VIEW.ASYNC.S ;  /* 0x00000000000073c6 */ /* 0x004ea20000000000 */
[----:B0-----:R-:W-:-:S05]  /*192d0*/  FADD.FTZ R16, R79, R17 ;  /* 0x000000114f107221 */ /* 0x001fca0000010000 */
[----:B------:R1:W-:Y:S04]  /*192e0*/  STL [R1+0x20], R16 ;  /* 0x0000201001007387 */ /* 0x0003e80000100800 */
[----:B------:R1:W5:Y:S04]  /*192f0*/  LDL R149, [R1+0x24] ;  /* 0x0000240001957983 */ /* 0x0003680000100800 */
[----:B------:R1:W-:Y:S01]  /*19300*/  STL [R1+0x10], R20 ;  /* 0x0000101401007387 */ /* 0x0003e20000100800 */
        /* <DEDUP_REMOVED lines=54> */
.L_x_10241:
[----:B------:R-:W-:Y:S05]  /*19670*/  WARPSYNC.ALL ;  /* 0x0000000000007948 */ /* 0x000fea0003800000 */
[----:B------:R-:W-:Y:S06]  /*19680*/  BAR.ARV 0x8, 0x1a0 ;  /* 0x0206800000007b1d */ /* 0x000fec0000002000 */
[----:B------:R-:W-:Y:S05]  /*19690*/  @!P0 BRA `(.L_x_10253) ;  /* 0x0000000000048947 */ /* 0x000fea0003800000 */
[----:B------:R-:W-:Y:S01]  /*196a0*/  BPT.TRAP 0x1 ;  /* 0x000000040000795c */ /* 0x000fe20000300000 */
.L_x_10253:
[----:B------:R-:W2:Y:S01]  /*196b0*/  LDL R2, [R1+0x24] ;  /* 0x0000240001027983 */ /* 0x000ea20000100800 */
[----:B------:R-:W-:Y:S01]  /*196c0*/  IMAD R9, R146, 0x8, R22 ;  /* 0x0000000892097824 */ /* 0x000fe200078e0216 */
[----:B--2---:R-:W-:-:S04]  /*196d0*/  SHF.L.U32 R4, R2, 0x1f, RZ ;  /* 0x0000001f02047819 */ /* 0x004fc800000006ff */
[----:B------:R0:W1:Y:S01]  /*196e0*/  SYNCS.PHASECHK.TRANS64.TRYWAIT P2, [R9+URZ+0x31c50], R4 ;  /* 0x031c5004090075a7 */ /* 0x000062000804017f */
[----:B------:R-:W-:Y:S05]  /*196f0*/  @!P0 BRA `(.L_x_10254) ;  /* 0x0000000000048947 */ /* 0x000fea0003800000 */
[----:B------:R-:W-:Y:S01]  /*19700*/  BPT.TRAP 0x1 ;  /* 0x000000040000795c */ /* 0x000fe20000300000 */
.L_x_10254:
[----:B------:R-:W2:Y:S01]  /*19710*/  LDL.LU R2, [R1+0x48] ;  /* 0x0000480001027983 */ /* 0x000ea20000300800 */
[----:B------:R-:W-:Y:S02]  /*19720*/  VIADD R22, R22, 0x200 ;  /* 0x0000020016167836 */ /* 0x000fe40000000000 */
[----:B------:R-:W-:-:S03]  /*19730*/  IMAD.MOV.U32 R3, RZ, RZ, -0x3ffffff0 ;  /* 0xc0000010ff037424 */ /* 0x000fc600078e00ff */
[----:B------:R-:W-:-:S04]  /*19740*/  SHF.R.U32.HI R22, RZ, 0x4, R22 ;  /* 0x00000004ff167819 */ /* 0x000fc80000011616 */
[----:B------:R-:W-:-:S04]  /*19750*/  LOP3.LUT R22, R22, 0x3fff, RZ, 0xc0, !PT ;  /* 0x00003fff16167812 */ /* 0x000fc800078ec0ff */
[----:B------:R-:W-:Y:S02]  /*19760*/  LOP3.LUT R5, R22, 0x2400000, RZ, 0xfc, !PT ;  /* 0x0240000016057812 */ /* 0x000fe400078efcff */
[----:B--2---:R-:W-:Y:S01]  /*19770*/  LOP3.LUT R2, R2, 0x10000, RZ, 0xfc, !PT ;  /* 0x0001000002027812 */ /* 0x004fe200078efcff */
[----:B-1----:R-:W-:Y:S06]  /*19780*/  @P2 BRA `(.L_x_10255) ;  /* 0x0000000000082947 */ /* 0x002fec0003800000 */
[----:B------:R-:W1:Y:S02]  /*19790*/  SYNCS.PHASECHK.TRANS64.TRYWAIT P0, [R9+URZ+0x31c50], R4 ;  /* 0x031c5004090075a7 */ /* 0x000e64000800017f */
[----:B-1----:R-:W-:Y:S05]  /*197a0*/  @!P0 BRA `(.L_x_10256) ;  /* 0x0000008800d08947 */ /* 0x002fea0003800000 */
.L_x_10255:
[----:B01----:R-:W-:Y:S01]  /*197b0*/  IMAD R4, R146, 0x6c0, R5 ;  /* 0x000006c092047824 */ /* 0x003fe200078e0205 */
        /* <DEDUP_REMOVED lines=13> */
[----:B------:R-:W-:-:S03]  /*19890*/  IMAD.MOV.U32 R3, RZ, RZ, -0x3ffffff0 ;  /* 0xc0000010ff037424 */ /* 0x000fc600078e00ff */
[----:B------:R-:W4:Y:S01]  /*198a0*/  LDL.LU R12, [R1+0x24] ;  /* 0x00002400010c7983 */ /* 0x000f220000300800 */
[----:B------:R-:W-:Y:S02]  /*198b0*/  IMAD.MOV.U32 R5, RZ, RZ, -0x7fffffe0 ;  /* 0x80000020ff057424 */ /* 0x000fe400078e00ff */
[----:B------:R-:W-:-:S03]  /*198c0*/  VIADD R146, R146, 0x1 ;  /* 0x0000000192927836 */ /* 0x000fc60000000000 */
        /* <DEDUP_REMOVED lines=78> */
[----:B--2---:R-:W0:Y:S01]  /*19db0*/  SHFL.BFLY PT, R2, R13, 0x2, 0x1f ;  /* 0x0c401f000d027f89 */ /* 0x004e2200000e0000 */
[----:B------:R-:W-:Y:S02]  /*19dc0*/  R2UR UR5, R3 ;  /* 0x00000000030572ca */ /* 0x000fe400000e0000 */
[----:B------:R-:W-:Y:S01]  /*19dd0*/  R2UR UR6, R4 ;  /* 0x00000000040672ca */ /* 0x000fe200000e0000 */
[----:B---3--:R-:W1:Y:S01]  /*19de0*/  SHFL.BFLY PT, R3, R8, 0x2, 0x1f ;  /* 0x0c401f0008037f89 */ /* 0x008e6200000e0000 */
[----:B------:R-:W-:Y:S01]  /*19df0*/  R2UR UR7, R5 ;  /* 0x00000000050772ca */ /* 0x000fe200000e0000 */
[----:B0-----:R-:W-:Y:S01]  /*19e00*/  FADD.FTZ R2, R2, R13 ;  /* 0x0000000d02027221 */ /* 0x001fe20000010000 */
[----:B-1----:R-:W-:-:S04]  /*19e10*/  FADD.FTZ R4, R3, R8 ;  /* 0x0000000803047221 */ /* 0x002fc80000010000 */
[----:B------:R-:W0:Y:S04]  /*19e20*/  SHFL.BFLY PT, R3, R2, 0x1, 0x1f ;  /* 0x0c201f0002037f89 */ /* 0x000e2800000e0000 */
[----:B------:R-:W1:Y:S01]  /*19e30*/  SHFL.BFLY PT, R5, R4, 0x1, 0x1f ;  /* 0x0c201f0004057f89 */ /* 0x000e6200000e0000 */
[----:B0-----:R-:W-:Y:S01]  /*19e40*/  FADD.FTZ R8, R2, R3 ;  /* 0x0000000302087221 */ /* 0x001fe20000010000 */
[----:B------:R-:W-:Y:S01]  /*19e50*/  IMAD.MOV.U32 R3, RZ, RZ, RZ ;  /* 0x000000ffff037224 */ /* 0x000fe200078e00ff */
[----:B------:R-:W-:Y:S01]  /*19e60*/  SEL R2, RZ, 0x1, P0 ;  /* 0x00000001ff027807 */ /* 0x000fe20000000000 */
[----:B-1----:R-:W-:Y:S02]  /*19e70*/  FADD.FTZ R10, R4, R5 ;  /* 0x00000005040a7221 */ /* 0x002fe40000010000 */
[----:B------:R-:W-:-:S02]  /*19e80*/  FSETP.NE.FTZ.AND P2, PT, R8, RZ, PT ;  /* 0x000000ff0800720b */ /* 0x000fc40003f55000 */
[----:B----4-:R-:W-:Y:S02]  /*19e90*/  LOP3.LUT R12, R12, R2, RZ, 0x3c, !PT ;  /* 0x000000020c0c7212 */ /* 0x010fe400078e3cff */
[----:B------:R-:W-:-:S09]  /*19ea0*/  FSETP.NE.FTZ.AND P3, PT, R10, RZ, PT ;  /* 0x000000ff0a00720b */ /* 0x000fd20003f75000 */
[----:B------:R-:W-:Y:S08]  /*19eb0*/  @P2 MUFU.LG2 R6, R8 ;  /* 0x0000000800062308 */ /* 0x000ff00000000c00 */
[----:B------:R0:W-:Y:S01]  /*19ec0*/  @P2 MUFU.RCP R3, R8 ;  /* 0x0000000800032308 */ /* 0x0001e20000001000 */
[----:B------:R-:W-:Y:S02]  /*19ed0*/  WARPGROUP.DEPBAR.LE gsb0, 0x0 ;  /* 0x00008000000079c5 */ /* 0x000fe40000010000 */
[----:B0-----:R-:W2:Y:S01]  /*19ee0*/  LDL.LU R8, [R1+0x7c] ;  /* 0x00007c0001087983 */ /* 0x001ea20000300800 */
[----:B------:R-:W-:-:S04]  /*19ef0*/  WARPGROUP.ARRIVE ;  /* 0x00000000000079c5 */ /* 0x000fc80000000000 */
[----:B------:R-:W0:Y:S02]  /*19f00*/  @P3 MUFU.LG2 R7, R10 ;  /* 0x0000000a00073308 */ /* 0x000e240000000c00 */
[----:B------:R-:W-:Y:S01]  /*19f10*/  HGMMA.64x96x16.F32.BF16 R24, gdesc[UR4].tnspB, R24, gsb0 ;  /* 0x41600000041879f0 */ /* 0x000fe20008001818 */
[----:B------:R-:W-:Y:S01]  /*19f20*/  IMAD.MOV.U32 R2, RZ, RZ, RZ ;  /* 0x000000ffff027224 */ /* 0x000fe200078e00ff */
[----:B------:R1:W-:Y:S05]  /*19f30*/  STL [R1+0x24], R12 ;  /* 0x0000240c01007387 */ /* 0x0003ea0000100800 */
[----:B------:R-:W3:Y:S01]  /*19f40*/  @P3 MUFU.RCP R2, R10 ;  /* 0x0000000a00023308 */ /* 0x000ee20000001000 */
[C---:B------:R-:W-:Y:S01]  /*19f50*/  @P2 FMUL.FTZ R5, R0.reuse, 0.69314718246459960938 ;  /* 0x3f31721800052820 */ /* 0x040fe20000410000 */
[----:B------:R-:W-:Y:S01]  /*19f60*/  @P3 FMUL.FTZ R0, R0, 0.69314718246459960938 ;  /* 0x3f31721800003820 */ /* 0x000fe20000410000 */
[----:B------:R-:W-:-:S02]  /*19f70*/  @!P1 VIADD R4, R9, 0x31c60 ;  /* 0x00031c6009049836 */ /* 0x000fc40000000000 */
[----:B0-----:R-:W-:Y:S01]  /*19f80*/  @P3 FMUL.FTZ R7, R7, 0.69314718246459960938 ;  /* 0x3f31721807073820 */ /* 0x001fe20000410000 */
[----:B------:R-:W-:Y:S02]  /*19f90*/  IMAD.MOV.U32 R72, RZ, RZ, -0x800000 ;  /* 0xff800000ff487424 */ /* 0x000fe400078e00ff */
[----:B------:R-:W-:Y:S01]  /*19fa0*/  @P2 FMUL.FTZ R6, R6, 0.69314718246459960938 ;  /* 0x3f31721806062820 */ /* 0x000fe20000410000 */
[----:B------:R-:W-:Y:S01]  /*19fb0*/  @P3 FFMA.FTZ R72, R0, R20, R7 ;  /* 0x0000001400483223 */ /* 0x000fe20000010007 */
[----:B------:R-:W-:Y:S01]  /*19fc0*/  @!P1 PRMT R4, RZ, 0x654, R4 ;  /* 0x00000654ff049816 */ /* 0x000fe20000000004 */
[----:B------:R-:W-:Y:S02]  /*19fd0*/  IMAD.MOV.U32 R21, RZ, RZ, -0x800000 ;  /* 0xff800000ff157424 */ /* 0x000fe400078e00ff */
[----:B------:R-:W-:Y:S01]  /*19fe0*/  @P2 FFMA.FTZ R21, R5, R14, R6 ;  /* 0x0000000e05152223 */ /* 0x000fe20000010006 */
[----:B------:R-:W-:Y:S01]  /*19ff0*/  SEL R146, R146, RZ, P0 ;  /* 0x000000ff92927207 */ /* 0x000fe20000000000 */
        /* <DEDUP_REMOVED lines=51> */
[----:B--2---:R-:W-:-:S05]  /*1a330*/  VIADD R8, R8, 0x1 ;  /* 0x0000000108087836 */ /* 0x004fca0000000000 */
[----:B------:R1:W-:Y:S02]  /*1a340*/  STL [R1+0x7c], R8 ;  /* 0x00007c0801007387 */ /* 0x0003e40000100800 */
.L_x_10182:
        /* <DEDUP_REMOVED lines=8> */
[----:B-1----:R-:W0:Y:S04]  /*1a3d0*/  LDS.128 R8, [R22+0x31cd0] ;  /* 0x031cd00016087984 */ /* 0x002e280000000c00 */
[----:B0-----:R0:W-:Y:S04]  /*1a3e0*/  STL.64 [R1+0x40], R8 ;  /* 0x0000400801007387 */ /* 0x0011e80000100a00 */
[----:B------:R0:W-:Y:S01]  /*1a3f0*/  STL.64 [R1+0x48], R10 ;  /* 0x0000480a01007387 */ /* 0x0001e20000100a00 */
[----:B--2---:R-:W-:Y:S01]  /*1a400*/  SHF.R.S32.HI R26, RZ, 0x1f, R62 ;  /* 0x0000001fff1a7819 */ /* 0x004fe2000001143e */
[----:B------:R-:W-:-:S03]  /*1a410*/  IMAD.SHL.U32 R46, R62, 0x4, RZ ;  /* 0x000000043e2e7824 */ /* 0x000fc600078e00ff */
[----:B------:R-:W-:Y:S01]  /*1a420*/  SHF.L.U64.HI R27, R62, 0x2, R26 ;  /* 0x000000023e1b7819 */ /* 0x000fe2000001021a */
[----:B------:R-:W-:Y:S06]  /*1a430*/  BAR.ARV 0x4, 0x1a0 ;  /* 0x0106800000007b1d */ /* 0x000fec0000002000 */
[----:B0-----:R-:W-:Y:S05]  /*1a440*/  @P1 BRA `(.L_x_10258) ;  /* 0x0000000c00f01947 */ /* 0x001fea0003800000 */
[----:B------:R-:W2:Y:S01]  /*1a450*/  LDL R4, [R1+0x90] ;  /* 0x0000900001047983 */ /* 0x000ea20000100800 */
[----:B------:R-:W-:Y:S05]  /*1a460*/  WARPSYNC.ALL ;  /* 0x0000000000007948 */ /* 0x000fea0003800000 */
[----:B------:R-:W0:Y:S01]  /*1a470*/  S2R R5, SR_SWINHI ;  /* 0x0000000000057919 */ /* 0x000e220000002f00 */
[----:B------:R-:W-:Y:S01]  /*1a480*/  F2FP.BF16.F32.PACK_AB R6, R73, R6 ;  /* 0x000000064906723e */ /* 0x000fe200000010ff */
[----:B------:R-:W-:Y:S01]  /*1a490*/  ULDC.64 UR4, c[0x0][0xbd8] ;  /* 0x0002f60000047ab9 */ /* 0x000fe20000000a00 */
[----:B------:R-:W-:Y:S01]  /*1a4a0*/  ULDC.64 UR6, c[0x0][0x208] ;  /* 0x0000820000067ab9 */ /* 0x000fe20000000a00 */
[----:B------:R-:W-:-:S02]  /*1a4b0*/  MOV R2, R22 ;  /* 0x0000001600027202 */ /* 0x000fc40000000f00 */
[----:B0-----:R-:W-:Y:S01]  /*1a4c0*/  MOV R3, R5 ;  /* 0x0000000500037202 */ /* 0x001fe20000000f00 */
[----:B------:R-:W0:Y:S02]  /*1a4d0*/  S2R R66, SR_TID.X ;  /* 0x0000000000427919 */ /* 0x000e240000002100 */
[----:B0-----:R-:W-:Y:S01]  /*1a4e0*/  VIADD R66, R66, 0xffffff80 ;  /* 0xffffff8042427836 */ /* 0x001fe20000000000 */
        /* <DEDUP_REMOVED lines=9> */
[C---:B------:R-:W-:Y:S01]  /*1a580*/  LOP3.LUT R9, R4.reuse, 0x180, RZ, 0xc0, !PT ;  /* 0x0000018004097812 */ /* 0x040fe200078ec0ff */
[----:B------:R-:W-:Y:S01]  /*1a590*/  IMAD.X R17, RZ, RZ, R5, P2 ;  /* 0x000000ffff117224 */ /* 0x000fe200010e0605 */
[----:B------:R-:W-:-:S02]  /*1a5a0*/  IADD3 R58, P0, R4, 0x6020, RZ ;  /* 0x00006020043a7810 */ /* 0x000fc40007f1e0ff */
[----:B------:R-:W-:Y:S02]  /*1a5b0*/  LOP3.LUT R12, R8, R55, RZ, 0x3c, !PT ;  /* 0x00000037080c7212 */ /* 0x000fe400078e3cff */
[----:B------:R-:W-:Y:S01]  /*1a5c0*/  IADD3 R67, P1, R4, 0x6000, RZ ;  /* 0x0000600004437810 */ /* 0x000fe20007f3e0ff */
[----:B------:R-:W-:Y:S01]  /*1a5d0*/  IMAD.X R11, RZ, RZ, R5, P0 ;  /* 0x000000ffff0b7224 */ /* 0x000fe200000e0605 */
[----:B------:R-:W-:Y:S02]  /*1a5e0*/  LOP3.LUT R8, R59, 0x180, RZ, 0xc0, !PT ;  /* 0x000001803b087812 */ /* 0x000fe400078ec0ff */
[----:B------:R-:W-:Y:S02]  /*1a5f0*/  LOP3.LUT R10, R63, 0x180, RZ, 0xc0, !PT ;  /* 0x000001803f0a7812 */ /* 0x000fe400078ec0ff */
[----:B------:R-:W-:Y:S02]  /*1a600*/  SHF.R.U64 R9, R9, 0x3, RZ ;  /* 0x0000000309097819 */ /* 0x000fe400000012ff */
[----:B------:R-:W-:-:S02]  /*1a610*/  LOP3.LUT R55, R58, 0x180, RZ, 0xc0, !PT ;  /* 0x000001803a377812 */ /* 0x000fc400078ec0ff */
[----:B------:R-:W-:Y:S02]  /*1a620*/  LOP3.LUT R54, R67, 0x180, RZ, 0xc0, !PT ;  /* 0x0000018043367812 */ /* 0x000fe400078ec0ff */
[----:B------:R-:W-:Y:S02]  /*1a630*/  SHF.R.U64 R8, R8, 0x3, RZ ;  /* 0x0000000308087819 */ /* 0x000fe400000012ff */
[----:B------:R-:W-:Y:S02]  /*1a640*/  SHF.R.U64 R10, R10, 0x3, RZ ;  /* 0x000000030a0a7819 */ /* 0x000fe400000012ff */
[----:B------:R-:W-:Y:S01]  /*1a650*/  LOP3.LUT R4, R9, R4, RZ, 0x3c, !PT ;  /* 0x0000000409047212 */ /* 0x000fe200078e3cff */
[----:B------:R-:W-:Y:S01]  /*1a660*/  IMAD.X R9, RZ, RZ, R5, P1 ;  /* 0x000000ffff097224 */ /* 0x000fe200008e0605 */
[----:B------:R-:W-:Y:S02]  /*1a670*/  SHF.R.U64 R55, R55, 0x3, RZ ;  /* 0x0000000337377819 */ /* 0x000fe400000012ff */
[----:B------:R-:W-:-:S02]  /*1a680*/  SHF.R.U64 R54, R54, 0x3, RZ ;  /* 0x0000000336367819 */ /* 0x000fc400000012ff */
[----:B------:R-:W-:Y:S02]  /*1a690*/  LOP3.LUT R14, R8, R59, RZ, 0x3c, !PT ;  /* 0x0000003b080e7212 */ /* 0x000fe400078e3cff */
[----:B-----5:R-:W-:Y:S02]  /*1a6a0*/  LOP3.LUT R16, R10, R63, RZ, 0x3c, !PT ;  /* 0x0000003f0a107212 */ /* 0x020fe400078e3cff */
[----:B------:R-:W-:Y:S02]  /*1a6b0*/  MOV R59, R4 ;  /* 0x00000004003b7202 */ /* 0x000fe40000000f00 */
[----:B------:R-:W-:Y:S02]  /*1a6c0*/  LOP3.LUT R10, R55, R58, RZ, 0x3c, !PT ;  /* 0x0000003a370a7212 */ /* 0x000fe400078e3cff */
[----:B------:R-:W-:Y:S02]  /*1a6d0*/  F2FP.BF16.F32.PACK_AB R4, R76, R7 ;  /* 0x000000074c04723e */ /* 0x000fe400000010ff */
[----:B------:R-:W-:-:S02]  /*1a6e0*/  LOP3.LUT R8, R54, R67, RZ, 0x3c, !PT ;  /* 0x0000004336087212 */ /* 0x000fc400078e3cff */
[----:B------:R-:W-:Y:S02]  /*1a6f0*/  F2FP.BF16.F32.PACK_AB R5, R78, R79 ;  /* 0x0000004f4e05723e */ /* 0x000fe400000010ff */
[----:B------:R-:W-:Y:S02]  /*1a700*/  F2FP.BF16.F32.PACK_AB R7, R68, R77 ;  /* 0x0000004d4407723e */ /* 0x000fe400000010ff */
        /* <DEDUP_REMOVED lines=13> */
[----:B------:R-:W-:Y:S02]  /*1a7e0*/  ISETP.NE.U32.AND P1, PT, RZ, UR4, PT ;  /* 0x00000004ff007c0c */ /* 0x000fe4000bf25070 */
[----:B------:R-:W-:Y:S01]  /*1a7f0*/  MOV R24, R8 ;  /* 0x0000000800187202 */ /* 0x000fe20000000f00 */
[----:B------:R1:W-:Y:S01]  /*1a800*/  STSM.16.M88.4 [R55], R16 ;  /* 0x0000001037007844 */ /* 0x0003e20000000200 */
[----:B------:R-:W-:Y:S02]  /*1a810*/  MOV R20, R10 ;  /* 0x0000000a00147202 */ /* 0x000fe40000000f00 */
[----:B0-----:R-:W-:Y:S02]  /*1a820*/  F2FP.BF16.F32.PACK_AB R4, R45, R28 ;  /* 0x0000001c2d04723e */ /* 0x001fe400000010ff */
[----:B------:R-:W-:-:S02]  /*1a830*/  F2FP.BF16.F32.PACK_AB R5, R50, R43 ;  /* 0x0000002b3205723e */ /* 0x000fc400000010ff */
[----:B------:R-:W-:Y:S02]  /*1a840*/  F2FP.BF16.F32.PACK_AB R6, R40, R29 ;  /* 0x0000001d2806723e */ /* 0x000fe400000010ff */
[----:B------:R-:W-:Y:S02]  /*1a850*/  F2FP.BF16.F32.PACK_AB R7, R51, R42 ;  /* 0x0000002a3307723e */ /* 0x000fe400000010ff */
[----:B------:R-:W-:Y:S01]  /*1a860*/  F2FP.BF16.F32.PACK_AB R8, R49, R32 ;  /* 0x000000203108723e */ /* 0x000fe200000010ff */
[----:B------:R-:W-:Y:S01]  /*1a870*/  IMAD.MOV.U32 R32, RZ, RZ, RZ ;  /* 0x000000ffff207224 */ /* 0x000fe200078e00ff */
[----:B------:R-:W-:Y:S01]  /*1a880*/  F2FP.BF16.F32.PACK_AB R9, R48, R39 ;  /* 0x000000273009723e */ /* 0x000fe200000010ff */
[----:B------:R0:W-:Y:S01]  /*1a890*/  STSM.16.M88.4 [R54], R4 ;  /* 0x0000000436007844 */ /* 0x0001e20000000200 */
[----:B------:R-:W-:Y:S02]  /*1a8a0*/  F2FP.BF16.F32.PACK_AB R10, R44, R33 ;  /* 0x000000212c0a723e */ /* 0x000fe400000010ff */
[----:B-1----:R-:W-:-:S02]  /*1a8b0*/  IADD3 R16, P0, R46, UR4, RZ ;  /* 0x000000042e107c10 */ /* 0x002fc4000ff1e0ff */
[----:B------:R-:W-:Y:S02]  /*1a8c0*/  F2FP.BF16.F32.PACK_AB R11, R47, R38 ;  /* 0x000000262f0b723e */ /* 0x000fe400000010ff */
[----:B------:R-:W-:Y:S02]  /*1a8d0*/  F2FP.BF16.F32.PACK_AB R12, R53, R36 ;  /* 0x00000024350c723e */ /* 0x000fe400000010ff */
[----:B------:R-:W-:Y:S01]  /*1a8e0*/  F2FP.BF16.F32.PACK_AB R13, R35, R30 ;  /* 0x0000001e230d723e */ /* 0x000fe200000010ff */
[----:B------:R1:W-:Y:S01]  /*1a8f0*/  STSM.16.M88.4 [R24], R8 ;  /* 0x0000000818007844 */ /* 0x0003e20000000200 */
[----:B------:R-:W-:Y:S02]  /*1a900*/  F2FP.BF16.F32.PACK_AB R14, R25, R0 ;  /* 0x00000000190e723e */ /* 0x000fe400000010ff */
[----:B------:R-:W-:Y:S02]  /*1a910*/  F2FP.BF16.F32.PACK_AB R15, R34, R31 ;  /* 0x0000001f220f723e */ /* 0x000fe400000010ff */
[----:B------:R-:W-:-:S02]  /*1a920*/  ISETP.NE.AND.EX P1, PT, RZ, UR5, PT, P1 ;  /* 0x00000005ff007c0c */ /* 0x000fc4000bf25310 */
[----:B------:R-:W-:Y:S01]  /*1a930*/  IADD3.X R17, R27, UR5, RZ, P0, !PT ;  /* 0x000000051b117c10 */ /* 0x000fe200087fe4ff */
[----:B------:R-:W-:Y:S01]  /*1a940*/  ULDC.64 UR4, c[0x0][0xbe0] ;  /* 0x0002f80000047ab9 */ /* 0x000fe20000000a00 */
[----:B------:R1:W-:Y:S01]  /*1a950*/  STSM.16.M88.4 [R20], R12 ;  /* 0x0000000c14007844 */ /* 0x0003e20000000200 */
[----:B------:R-:W-:Y:S01]  /*1a960*/  BAR.SYNC.DEFER_BLOCKING 0x1, 0x180 ;  /* 0x0046000000007b1d */ /* 0x000fe20000010000 */
[----:B------:R-:W-:-:S04]  /*1a970*/  ISETP.NE.U32.AND P0, PT, RZ, UR4, PT ;  /* 0x00000004ff007c0c */ /* 0x000fc8000bf05070 */
[----:B------:R-:W-:Y:S02]  /*1a980*/  ISETP.NE.AND.EX P0, PT, RZ, UR5, PT, P0 ;  /* 0x00000005ff007c0c */ /* 0x000fe4000bf05300 */
[----:B0-----:R-:W-:-:S11]  /*1a990*/  SHF.R.S32.HI R4, RZ, 0x1f, R66 ;  /* 0x0000001fff047819 */ /* 0x001fd60000011442 */
[----:B------:R-:W-:Y:S01]  /*1a9a0*/  @P0 IADD3 R46, P2, R46, UR4, RZ ;  /* 0x000000042e2e0c10 */ /* 0x000fe2000ff5e0ff */
[----:B------:R-:W-:Y:S02]  /*1a9b0*/  ULDC UR4, c[0x0][0xa88] ;  /* 0x0002a20000047ab9 */ /* 0x000fe40000000800 */
[----:B------:R-:W-:Y:S01]  /*1a9c0*/  IMAD.U32 R0, RZ, RZ, UR4 ;  /* 0x00000004ff007e24 */ /* 0x000fe2000f8e00ff */
[----:B------:R-:W-:Y:S01]  /*1a9d0*/  @P0 IADD3.X R47, R27, UR5, RZ, P2, !PT ;  /* 0x000000051b2f0c10 */ /* 0x000fe200097fe4ff */
[----:B------:R1:W5:Y:S01]  /*1a9e0*/  @P1 LDG.E R32, desc[UR6][R16.64] ;  /* 0x0000000610201981 */ /* 0x000362000c1e1900 */
[----:B------:R-:W-:-:S03]  /*1a9f0*/  LEA.HI R4, R4, R66, RZ, 0x7 ;  /* 0x0000004204047211 */ /* 0x000fc600078f38ff */
[----:B------:R1:W5:Y:S01]  /*1aa00*/  @P0 LDG.E R0, desc[UR6][R46.64] ;  /* 0x000000062e000981 */ /* 0x000362000c1e1900 */
[----:B------:R-:W-:Y:S05]  /*1aa10*/  @P0 BRA `(.L_x_10259) ;  /* 0x0000000000140947 */ /* 0x000fea0003800000 */
[----:B------:R-:W-:Y:S05]  /*1aa20*/  @!P1 BRA `(.L_x_10259) ;  /* 0x0000000000109947 */ /* 0x000fea0003800000 */
[----:B------:R-:W-:Y:S02]  /*1aa30*/  ULDC.64 UR4, c[0x0][0x208] ;  /* 0x0000820000047ab9 */ /* 0x000fe40000000a00 */
[----:B------:R-:W2:Y:S04]  /*1aa40*/  LDG.E R5, desc[UR4][R16.64] ;  /* 0x0000000410057981 */ /* 0x000ea8000c1e1900 */
[----:B-----5:R-:W2:Y:S02]  /*1aa50*/  LDG.E R0, desc[UR4][R16.64+0x4] ;  /* 0x0000040410007981 */ /* 0x020ea4000c1e1900 */
[----:B--2---:R-:W-:-:S07]  /*1aa60*/  IMAD.IADD R0, R0, 0x1, -R5 ;  /* 0x0000000100007824 */ /* 0x004fce00078e0a05 */
.L_x_10259:
[----:B------:R-:W2:Y:S01]  /*1aa70*/  LDL.64 R6, [R1+0x70] ;  /* 0x0000700001067983 */ /* 0x000ea20000100a00 */
[----:B------:R-:W-:-:S03]  /*1aa80*/  ULDC.64 UR4, c[0x0][0xb70] ;  /* 0x0002dc0000047ab9 */ /* 0x000fc60000000a00 */
[----:B-1----:R-:W3:Y:S04]  /*1aa90*/  LDL R8, [R1+0x64] ;  /* 0x0000640001087983 */ /* 0x002ee80000100800 */
[----:B------:R-:W4:Y:S04]  /*1aaa0*/  LDL.LU R43, [R1+0x78] ;  /* 0x00007800012b7983 */ /* 0x000f280000300800 */
[----:B------:R-:W2:Y:S04]  /*1aab0*/  LDL.64 R44, [R1+0x70] ;  /* 0x00007000012c7983 */ /* 0x000ea80000100a00 */
[----:B------:R-:W3:Y:S04]  /*1aac0*/  LDL.LU R42, [R1+0x80] ;  /* 0x00008000012a7983 */ /* 0x000ee80000300800 */
[----:B------:R-:W3:Y:S01]  /*1aad0*/  LDL R41, [R1+0x58] ;  /* 0x0000580001297983 */ /* 0x000ee20000100800 */
[----:B-----5:R-:W-:Y:S01]  /*1aae0*/  SHF.R.S32.HI R33, RZ, 0x1f, R32 ;  /* 0x0000001fff217819 */ /* 0x020fe20000011420 */
[----:B------:R-:W-:Y:S01]  /*1aaf0*/  ULDC.64 UR6, c[0x0][0x208] ;  /* 0x0000820000067ab9 */ /* 0x000fe20000000a00 */
[----:B------:R-:W-:-:S02]  /*1ab00*/  SEL R40, R26, RZ, !P1 ;  /* 0x000000ff1a287207 */ /* 0x000fc40004800000 */
[----:B------:R-:W-:Y:S01]  /*1ab10*/  SEL R39, R62, RZ, !P1 ;  /* 0x000000ff3e277207 */ /* 0x000fe20004800000 */
[----:B------:R-:W-:Y:S01]  /*1ab20*/  BSSY B1, `(.L_x_10260) ;  /* 0x0000074000017945 */ /* 0x000fe20003800000 */
[----:B----4-:R-:W-:Y:S01]  /*1ab30*/  SHF.R.S32.HI R38, RZ, 0x1f, R43 ;  /* 0x0000001fff267819 */ /* 0x010fe2000001142b */
[----:B--2---:R-:W-:Y:S01]  /*1ab40*/  IMAD.MOV.U32 R44, RZ, RZ, R6 ;  /* 0x000000ffff2c7224 */ /* 0x004fe200078e0006 */
[----:B------:R-:W-:-:S03]  /*1ab50*/  LOP3.LUT R6, R4, 0xffffff80, RZ, 0xc0, !PT ;  /* 0xffffff8004067812 */ /* 0x000fc600078ec0ff */
[----:B------:R-:W-:Y:S02]  /*1ab60*/  IMAD R4, R38, UR4, RZ ;  /* 0x0000000426047c24 */ /* 0x000fe4000f8e02ff */
[----:B---3--:R-:W-:Y:S02]  /*1ab70*/  IMAD R11, R42, 0xc0, R8 ;  /* 0x000000c02a0b7824 */ /* 0x008fe400078e0208 */
[----:B------:R-:W-:Y:S02]  /*1ab80*/  IMAD R7, R43, UR5, R4 ;  /* 0x000000052b077c24 */ /* 0x000fe4000f8e0204 */
[----:B------:R-:W-:Y:S02]  /*1ab90*/  IMAD R5, R44, 0x20, R41 ;  /* 0x000000202c057824 */ /* 0x000fe400078e0229 */
[----:B------:R-:W-:Y:S02]  /*1aba0*/  IMAD.IADD R6, R66, 0x1, -R6 ;  /* 0x0000000142067824 */ /* 0x000fe400078e0a06 */
[----:B------:R-:W-:-:S03]  /*1abb0*/  IMAD.WIDE R2, R5, 0x2, R2 ;  /* 0x0000000205027825 */ /* 0x000fc600078e0202 */
[----:B------:R-:W-:Y:S01]  /*1abc0*/  LOP3.LUT P0, RZ, R6, 0x3, RZ, 0xc0, !PT ;  /* 0x0000000306ff7812 */ /* 0x000fe2000780c0ff */
[----:B------:R-:W-:Y:S01]  /*1abd0*/  IMAD.WIDE.U32 R4, R43, UR4, R32 ;  /* 0x000000042b047c25 */ /* 0x000fe2000f8e0020 */
[----:B------:R-:W-:Y:S01]  /*1abe0*/  ULDC.64 UR4, c[0x0][0xb78] ;  /* 0x0002de0000047ab9 */ /* 0x000fe20000000a00 */
[----:B------:R-:W-:Y:S02]  /*1abf0*/  IADD3 R9, P2, R2, 0x1800, RZ ;  /* 0x0000180002097810 */ /* 0x000fe40007f5e0ff */
[----:B------:R-:W-:Y:S01]  /*1ac00*/  IMAD.IADD R5, R5, 0x1, R7 ;  /* 0x0000000105057824 */ /* 0x000fe200078e0207 */
[----:B------:R-:W-:Y:S01]  /*1ac10*/  SHF.R.S32.HI R7, RZ, 0x1f, R11 ;  /* 0x0000001fff077819 */ /* 0x000fe2000001140b */
[----:B------:R-:W-:Y:S01]  /*1ac20*/  IMAD R6, R40, UR4, RZ ;  /* 0x0000000428067c24 */ /* 0x000fe2000f8e02ff */
[----:B------:R-:W-:Y:S01]  /*1ac30*/  LOP3.LUT R8, R9, 0x180, RZ, 0xc0, !PT ;  /* 0x0000018009087812 */ /* 0x000fe200078ec0ff */
[----:B------:R-:W-:Y:S01]  /*1ac40*/  IMAD.WIDE.U32 R4, R39, UR4, R4 ;  /* 0x0000000427047c25 */ /* 0x000fe2000f8e0004 */
[----:B------:R-:W-:-:S02]  /*1ac50*/  IADD3 R13, P1, R2, 0x3000, RZ ;  /* 0x00003000020d7810 */ /* 0x000fc40007f3e0ff */
[----:B------:R-:W-:Y:S01]  /*1ac60*/  SHF.R.U64 R8, R8, 0x3, RZ ;  /* 0x0000000308087819 */ /* 0x000fe200000012ff */
[----:B------:R-:W-:Y:S01]  /*1ac70*/  IMAD R6, R39, UR5, R6 ;  /* 0x0000000527067c24 */ /* 0x000fe2000f8e0206 */
[----:B------:R-:W-:Y:S01]  /*1ac80*/  IADD3 R4, P3, R11, R4, RZ ;  /* 0x000000040b047210 */ /* 0x000fe20007f7e0ff */
[----:B------:R-:W-:Y:S01]  /*1ac90*/  ULDC.64 UR4, c[0x0][0xb40] ;  /* 0x0002d00000047ab9 */ /* 0x000fe20000000a00 */
[----:B------:R-:W-:Y:S01]  /*1aca0*/  LOP3.LUT R8, R8, R9, RZ, 0x3c, !PT ;  /* 0x0000000908087212 */ /* 0x000fe200078e3cff */
[----:B------:R-:W-:Y:S01]  /*1acb0*/  IMAD.X R9, RZ, RZ, R3, P2 ;  /* 0x000000ffff097224 */ /* 0x000fe200010e0603 */
[----:B------:R-:W-:Y:S01]  /*1acc0*/  IADD3.X R7, R7, R5, R6, P3, !PT ;  /* 0x0000000507077210 */ /* 0x000fe20001ffe406 */
[----:B------:R-:W-:Y:S01]  /*1acd0*/  VIADD R5, R11, 0x8 ;  /* 0x000000080b057836 */ /* 0x000fe20000000000 */
[----:B------:R-:W-:Y:S02]  /*1ace0*/  LEA R36, P3, R4, UR4, 0x2 ;  /* 0x0000000404247c11 */ /* 0x000fe4000f8610ff */
[----:B------:R-:W-:-:S02]  /*1acf0*/  IADD3 R17, P5, R2, 0x4800, RZ ;  /* 0x0000480002117810 */ /* 0x000fc40007fbe0ff */
[----:B------:R-:W-:Y:S01]  /*1ad00*/  LEA.HI.X R37, R4, UR5, R7, 0x2, P3 ;  /* 0x0000000504257c11 */ /* 0x000fe200098f1407 */
[----:B------:R-:W-:Y:S01]  /*1ad10*/  ULDC.64 UR4, c[0x0][0xaa0] ;  /* 0x0002a80000047ab9 */ /* 0x000fe20000000a00 */
[C---:B------:R-:W-:Y:S02]  /*1ad20*/  IADD3 R25, P4, R2.reuse, 0x6000, RZ ;  /* 0x0000600002197810 */ /* 0x040fe40007f9e0ff */
[C---:B------:R-:W-:Y:S02]  /*1ad30*/  LOP3.LUT R4, R2.reuse, 0x180, RZ, 0xc0, !PT ;  /* 0x0000018002047812 */ /* 0x040fe400078ec0ff */
[----:B------:R-:W-:Y:S02]  /*1ad40*/  IADD3 R7, P2, R2, 0x7800, RZ ;  /* 0x0000780002077810 */ /* 0x000fe40007f5e0ff */
[-C--:B------:R-:W-:Y:S02]  /*1ad50*/  ISETP.GE.OR P3, PT, R11, R0.reuse, P0 ;  /* 0x000000000b00720c */ /* 0x080fe40000766670 */
[----:B------:R-:W-:Y:S01]  /*1ad60*/  ISETP.GE.OR P0, PT, R5, R0, P0 ;  /* 0x000000000500720c */ /* 0x000fe20000706670 */
[----:B------:R-:W-:Y:S01]  /*1ad70*/  IMAD.X R29, RZ, RZ, R3, P2 ;  /* 0x000000ffff1d7224 */ /* 0x000fe200010e0603 */
[----:B------:R-:W-:-:S02]  /*1ad80*/  LOP3.LUT R12, R13, 0x180, RZ, 0xc0, !PT ;  /* 0x000001800d0c7812 */ /* 0x000fc400078ec0ff */
[----:B------:R-:W-:Y:S02]  /*1ad90*/  LOP3.LUT R16, R17, 0x180, RZ, 0xc0, !PT ;  /* 0x0000018011107812 */ /* 0x000fe400078ec0ff */
[----:B------:R-:W-:Y:S02]  /*1ada0*/  LOP3.LUT R24, R25, 0x180, RZ, 0xc0, !PT ;  /* 0x0000018019187812 */ /* 0x000fe400078ec0ff */
[----:B------:R-:W-:Y:S02]  /*1adb0*/  SHF.R.U64 R5, R4, 0x3, RZ ;  /* 0x0000000304057819 */ /* 0x000fe400000012ff */
[----:B------:R-:W-:Y:S01]  /*1adc0*/  LOP3.LUT R4, R7, 0x180, RZ, 0xc0, !PT ;  /* 0x0000018007047812 */ /* 0x000fe200078ec0ff */
[----:B------:R0:W-:Y:S01]  /*1add0*/  @!P3 STG.E desc[UR6][R36.64], R21 ;  /* 0x000000152400b986 */ /* 0x0001e2000c101906 */
[----:B------:R-:W-:Y:S02]  /*1ade0*/  SHF.R.U64 R12, R12, 0x3, RZ ;  /* 0x000000030c0c7819 */ /* 0x000fe400000012ff */
        /* <DEDUP_REMOVED lines=15> */
[----:B------:R2:W5:Y:S04]  /*1aee0*/  LD.E.128 R4, desc[UR6][R2.64] ;  /* 0x0000000602047980 */ /* 0x000568000c101d00 */
[----:B------:R-:W5:Y:S04]  /*1aef0*/  LD.E.128 R24, desc[UR6][R24.64] ;  /* 0x0000000618187980 */ /* 0x000f68000c101d00 */
[----:B------:R-:W5:Y:S01]  /*1af00*/  LD.E.128 R28, desc[UR6][R28.64] ;  /* 0x000000061c1c7980 */ /* 0x000f62000c101d00 */
[--C-:B------:R-:W-:Y:S01]  /*1af10*/  SHF.R.S32.HI R35, RZ, 0x1f, R41.reuse ;  /* 0x0000001fff237819 */ /* 0x100fe20000011429 */
[----:B------:R-:W-:Y:S01]  /*1af20*/  @!PT LDS RZ, [RZ] ;  /* 0x00000000fffff984 */ /* 0x000fe20000000800 */
[----:B------:R-:W-:Y:S01]  /*1af30*/  @!PT LDS RZ, [RZ] ;  /* 0x00000000fffff984 */ /* 0x000fe20000000800 */
[----:B------:R-:W-:Y:S01]  /*1af40*/  @!PT LDS RZ, [RZ] ;  /* 0x00000000fffff984 */ /* 0x000fe20000000800 */
[----:B------:R-:W-:Y:S01]  /*1af50*/  @!PT LDS RZ, [RZ] ;  /* 0x00000000fffff984 */ /* 0x000fe20000000800 */
[----:B------:R3:W-:Y:S06]  /*1af60*/  MEMBAR.ALL.CTA ;  /* 0x0000000000007992 */ /* 0x0007ec0000008000 */
[----:B---3--:R-:W3:Y:S01]  /*1af70*/  FENCE.VIEW.ASYNC.S ;  /* 0x00000000000073c6 */ /* 0x008ee20000000000 */
[----:B------:R-:W-:Y:S01]  /*1af80*/  IMAD.MOV.U32 R34, RZ, RZ, R41 ;  /* 0x000000ffff227224 */ /* 0x000fe200078e0029 */
[----:B------:R-:W-:Y:S01]  /*1af90*/  SHF.R.S32.HI R45, RZ, 0x1f, R44 ;  /* 0x0000001fff2d7819 */ /* 0x000fe2000001142c */
[----:B------:R-:W-:-:S02]  /*1afa0*/  IMAD R33, R33, UR4, RZ ;  /* 0x0000000421217c24 */ /* 0x000fc4000f8e02ff */
[C---:B0-----:R-:W-:Y:S02]  /*1afb0*/  IMAD.WIDE.U32 R20, R32.reuse, UR4, R34 ;  /* 0x0000000420147c25 */ /* 0x041fe4000f8e0022 */
[----:B------:R0:W-:Y:S02]  /*1afc0*/  STL [R1+0x74], R45 ;  /* 0x0000742d01007387 */ /* 0x0001e40000100800 */
[----:B------:R-:W-:Y:S01]  /*1afd0*/  IMAD R33, R32, UR5, R33 ;  /* 0x0000000520217c24 */ /* 0x000fe2000f8e0221 */
[----:B------:R-:W-:Y:S01]  /*1afe0*/  ULDC.64 UR4, c[0x0][0xae0] ;  /* 0x0002b80000047ab9 */ /* 0x000fe20000000a00 */
[----:B------:R-:W-:Y:S02]  /*1aff0*/  IMAD R35, R42, -0xc0, R0 ;  /* 0xffffff402a237824 */ /* 0x000fe400078e0200 */
[----:B--2---:R-:W-:Y:S02]  /*1b000*/  IMAD R2, R38, UR4, RZ ;  /* 0x0000000426027c24 */ /* 0x004fe4000f8e02ff */
[----:B------:R-:W-:Y:S01]  /*1b010*/  IMAD.IADD R21, R21, 0x1, R33 ;  /* 0x0000000115157824 */ /* 0x000fe200078e0221 */
[----:B------:R-:W-:Y:S01]  /*1b020*/  ISETP.GE.AND P0, PT, R44, R35, PT ;  /* 0x000000232c00720c */ /* 0x000fe20003f06270 */
[----:B------:R-:W-:-:S02]  /*1b030*/  VIADD R32, R22, 0x31c20 ;  /* 0x00031c2016207836 */ /* 0x000fc40000000000 */
[----:B------:R-:W-:Y:S02]  /*1b040*/  VIADD R0, R44, 0x60 ;  /* 0x000000602c007836 */ /* 0x000fe40000000000 */
[C---:B------:R-:W-:Y:S02]  /*1b050*/  IMAD R33, R43.reuse, UR5, R2 ;  /* 0x000000052b217c24 */ /* 0x040fe4000f8e0202 */
[----:B------:R-:W-:Y:S01]  /*1b060*/  IMAD.WIDE.U32 R2, R43, UR4, R20 ;  /* 0x000000042b027c25 */ /* 0x000fe2000f8e0014 */
[----:B------:R-:W-:Y:S01]  /*1b070*/  ULDC.64 UR4, c[0x0][0xae8] ;  /* 0x0002ba0000047ab9 */ /* 0x000fe20000000a00 */
[----:B------:R-:W-:Y:S02]  /*1b080*/  ISETP.GE.AND P3, PT, R0, R35, PT ;  /* 0x000000230000720c */ /* 0x000fe40003f66270 */
[----:B------:R-:W-:Y:S01]  /*1b090*/  PRMT R32, RZ, 0x654, R32 ;  /* 0x00000654ff207816 */ /* 0x000fe20000000020 */
[----:B------:R-:W-:Y:S02]  /*1b0a0*/  IMAD.IADD R3, R3, 0x1, R33 ;  /* 0x0000000103037824 */ /* 0x000fe400078e0221 */
[----:B------:R-:W-:Y:S01]  /*1b0b0*/  IMAD R0, R40, UR4, RZ ;  /* 0x0000000428007c24 */ /* 0x000fe2000f8e02ff */
[----:B---3--:R2:W-:Y:S03]  /*1b0c0*/  SYNCS.ARRIVE.TRANS64.RED.A1T0 RZ, [R32+URZ], RZ ;  /* 0x000000ff20ff79a7 */ /* 0x0085e6000810043f */
[----:B------:R-:W-:-:S02]  /*1b0d0*/  IMAD R35, R39, UR5, R0 ;  /* 0x0000000527237c24 */ /* 0x000fc4000f8e0200 */
[----:B--2---:R-:W-:-:S04]  /*1b0e0*/  IMAD.WIDE.U32 R32, R39, UR4, R2 ;  /* 0x0000000427207c25 */ /* 0x004fc8000f8e0002 */
[----:B------:R-:W-:-:S04]  /*1b0f0*/  IMAD.WIDE R20, R42, 0xc0, R44 ;  /* 0x000000c02a147825 */ /* 0x000fc800078e022c */
[----:B-1----:R-:W-:Y:S01]  /*1b100*/  IMAD.IADD R37, R33, 0x1, R35 ;  /* 0x0000000121257824 */ /* 0x002fe200078e0223 */
        /* <DEDUP_REMOVED lines=21> */
.L_x_10261:
[----:B------:R-:W-:Y:S05]  /*1b260*/  BSYNC B1 ;  /* 0x0000000000017941 */ /* 0x000fea0003800000 */
.L_x_10260:
[----:B------:R-:W-:Y:S05]  /*1b270*/  @P3 BRA `(.L_x_10262) ;  /* 0x00000008006c3947 */ /* 0x000fea0003800000 */
[----:B0----5:R-:W-:Y:S01]  /*1b280*/  IADD3 R5, P0, R20, 0x60, RZ ;  /* 0x0000006014057810 */ /* 0x021fe20007f1e0ff */
[----:B------:R-:W-:Y:S01]  /*1b290*/  ULDC.64 UR4, c[0x0][0xad8] ;  /* 0x0002b60000047ab9 */ /* 0x000fe20000000a00 */
[----:B------:R-:W-:Y:S01]  /*1b2a0*/  IMAD.MOV.U32 R2, RZ, RZ, R32 ;  /* 0x000000ffff027224 */ /* 0x000fe200078e0020 */
[----:B------:R-:W-:Y:S01]  /*1b2b0*/  ULDC.64 UR6, c[0x0][0xa80] ;  /* 0x0002a00000067ab9 */ /* 0x000fe20000000a00 */
[----:B------:R-:W-:Y:S01]  /*1b2c0*/  IMAD.MOV.U32 R3, RZ, RZ, R37 ;  /* 0x000000ffff037224 */ /* 0x000fe200078e0025 */
[----:B------:R-:W-:Y:S01]  /*1b2d0*/  ULDC.64 UR8, c[0x0][0x208] ;  /* 0x0000820000087ab9 */ /* 0x000fe20000000a00 */
[----:B------:R-:W-:Y:S02]  /*1b2e0*/  IMAD.X R20, RZ, RZ, R21, P0 ;  /* 0x000000ffff147224 */ /* 0x000fe400000e0615 */
[----:B------:R-:W-:Y:S02]  /*1b2f0*/  VIADD R0, R41, 0x20 ;  /* 0x0000002029007836 */ /* 0x000fe40000000000 */
[----:B------:R-:W-:-:S02]  /*1b300*/  IMAD R20, R20, UR4, RZ ;  /* 0x0000000414147c24 */ /* 0x000fc4000f8e02ff */
[C---:B------:R-:W-:Y:S01]  /*1b310*/  IMAD.WIDE.U32 R2, R5.reuse, UR4, R2 ;  /* 0x0000000405027c25 */ /* 0x040fe2000f8e0002 */
[----:B------:R-:W-:Y:S02]  /*1b320*/  ULDC UR4, c[0x0][0xa8c] ;  /* 0x0002a30000047ab9 */ /* 0x000fe40000000800 */
[----:B------:R-:W-:Y:S01]  /*1b330*/  ISETP.GE.AND P2, PT, R0, UR4, PT ;  /* 0x0000000400007c0c */ /* 0x000fe2000bf46270 */
[----:B------:R-:W-:Y:S01]  /*1b340*/  IMAD R5, R5, UR5, R20 ;  /* 0x0000000505057c24 */ /* 0x000fe2000f8e0214 */
[----:B------:R-:W-:Y:S01]  /*1b350*/  LEA R4, P0, R2, UR6, 0x1 ;  /* 0x0000000602047c11 */ /* 0x000fe2000f8008ff */
[C---:B------:R-:W-:Y:S01]  /*1b360*/  VIADD R0, R41.reuse, 0x40 ;  /* 0x0000004029007836 */ /* 0x040fe20000000000 */
[----:B------:R-:W-:Y:S01]  /*1b370*/  ISETP.GE.AND P1, PT, R41, UR4, PT ;  /* 0x0000000429007c0c */ /* 0x000fe2000bf26270 */
        /* <DEDUP_REMOVED lines=9> */
.L_x_10258:
[----:B------:R-:W0:Y:S01]  /*1b410*/  S2R R0, SR_TID.X ;  /* 0x0000000000007919 */ /* 0x000e220000002100 */
[----:B------:R-:W-:Y:S01]  /*1b420*/  ULDC.64 UR4, c[0x0][0xbd8] ;  /* 0x0002f60000047ab9 */ /* 0x000fe20000000a00 */
[----:B------:R-:W-:Y:S01]  /*1b430*/  IMAD.MOV.U32 R7, RZ, RZ, RZ ;  /* 0x000000ffff077224 */ /* 0x000fe200078e00ff */
[----:B------:R-:W-:Y:S01]  /*1b440*/  ISETP.NE.U32.AND P0, PT, RZ, UR4, PT ;  /* 0x00000004ff007c0c */ /* 0x000fe2000bf05070 */
[----:B------:R-:W-:Y:S01]  /*1b450*/  ULDC.64 UR6, c[0x0][0x208] ;  /* 0x0000820000067ab9 */ /* 0x000fe20000000a00 */
        /* <DEDUP_REMOVED lines=9> */
[----:B0-----:R-:W-:-:S02]  /*1b4f0*/  VIADD R4, R0, 0xffffff80 ;  /* 0xffffff8000047836 */ /* 0x001fc40000000000 */
[----:B------:R-:W-:Y:S01]  /*1b500*/  @P1 IADD3.X R47, R27, UR5, RZ, P2, !PT ;  /* 0x000000051b2f1c10 */ /* 0x000fe200097fe4ff */
[----:B------:R-:W-:Y:S02]  /*1b510*/  IMAD.U32 R0, RZ, RZ, UR4 ;  /* 0x00000004ff007e24 */ /* 0x000fe4000f8e00ff */
[----:B------:R-:W-:-:S04]  /*1b520*/  ISETP.GT.AND P2, PT, R4, 0xbf, PT ;  /* 0x000000bf0400780c */ /* 0x000fc80003f44270 */
[----:B------:R1:W5:Y:S01]  /*1b530*/  @P1 LDG.E R0, desc[UR6][R46.64] ;  /* 0x000000062e001981 */ /* 0x000362000c1e1900 */
[----:B------:R-:W-:Y:S08]  /*1b540*/  @P1 BRA `(.L_x_10263) ;  /* 0x0000000000141947 */ /* 0x000ff00003800000 */
[----:B------:R-:W-:Y:S05]  /*1b550*/  @!P0 BRA `(.L_x_10263) ;  /* 0x0000000000108947 */ /* 0x000fea0003800000 */
[----:B------:R-:W-:Y:S02]  /*1b560*/  ULDC.64 UR4, c[0x0][0x208] ;  /* 0x0000820000047ab9 */ /* 0x000fe40000000a00 */
[----:B------:R-:W2:Y:S04]  /*1b570*/  LDG.E R5, desc[UR4][R2.64] ;  /* 0x0000000402057981 */ /* 0x000ea8000c1e1900 */
[----:B-----5:R-:W2:Y:S02]  /*1b580*/  LDG.E R0, desc[UR4][R2.64+0x4] ;  /* 0x0000040402007981 */ /* 0x020ea4000c1e1900 */
[----:B--2---:R-:W-:-:S07]  /*1b590*/  IMAD.IADD R0, R0, 0x1, -R5 ;  /* 0x0000000100007824 */ /* 0x004fce00078e0a05 */
.L_x_10263:
[----:B------:R-:W2:Y:S04]  /*1b5a0*/  LDL R13, [R1+0x78] ;  /* 0x00007800010d7983 */ /* 0x000ea80000100800 */
[----:B------:R-:W3:Y:S04]  /*1b5b0*/  LDL R10, [R1+0x58] ;  /* 0x00005800010a7983 */ /* 0x000ee80000100800 */
[----:B------:R0:W5:Y:S01]  /*1b5c0*/  LDL R12, [R1+0x80] ;  /* 0x00008000010c7983 */ /* 0x0001620000100800 */
[----:B------:R-:W-:Y:S01]  /*1b5d0*/  BSSY B1, `(.L_x_10264) ;  /* 0x000001e000017945 */ /* 0x000fe20003800000 */
[----:B------:R-:W-:-:S02]  /*1b5e0*/  SEL R11, R62, RZ, !P0 ;  /* 0x000000ff3e0b7207 */ /* 0x000fc40004000000 */
[----:B------:R-:W-:Y:S02]  /*1b5f0*/  SEL R26, R26, RZ, !P0 ;  /* 0x000000ff1a1a7207 */ /* 0x000fe40004000000 */
[----:B-----5:R-:W-:Y:S02]  /*1b600*/  SHF.R.S32.HI R6, RZ, 0x1f, R7 ;  /* 0x0000001fff067819 */ /* 0x020fe40000011407 */
[----:B--2---:R-:W-:Y:S02]  /*1b610*/  SHF.R.S32.HI R8, RZ, 0x1f, R13 ;  /* 0x0000001fff087819 */ /* 0x004fe4000001140d */
[----:B---3--:R-:W-:Y:S01]  /*1b620*/  SHF.R.S32.HI R9, RZ, 0x1f, R10 ;  /* 0x0000001fff097819 */ /* 0x008fe2000001140a */
[----:B0-----:R-:W-:Y:S06]  /*1b630*/  @P2 BRA `(.L_x_10265) ;  /* 0x00000000005c2947 */ /* 0x001fec0003800000 */
[----:B-1----:R-:W0:Y:S02]  /*1b640*/  S2R R2, SR_TID.X ;  /* 0x0000000000027919 */ /* 0x002e240000002100 */
[----:B0-----:R-:W-:-:S04]  /*1b650*/  IMAD R2, R12, 0xc0, R2 ;  /* 0x000000c00c027824 */ /* 0x001fc800078e0202 */
[----:B------:R-:W-:-:S05]  /*1b660*/  VIADD R3, R2, 0xffffff80 ;  /* 0xffffff8002037836 */ /* 0x000fca0000000000 */
[----:B------:R-:W-:-:S13]  /*1b670*/  ISETP.GE.AND P0, PT, R3, R0, PT ;  /* 0x000000000300720c */ /* 0x000fda0003f06270 */
[----:B------:R-:W-:Y:S05]  /*1b680*/  @P0 BRA `(.L_x_10265) ;  /* 0x0000000000480947 */ /* 0x000fea0003800000 */
[C---:B------:R-:W-:Y:S01]  /*1b690*/  IADD3 R2, P0, R3.reuse, R7, RZ ;  /* 0x0000000703027210 */ /* 0x040fe20007f1e0ff */
        /* <DEDUP_REMOVED lines=17> */
.L_x_10265:
[----:B------:R-:W-:Y:S05]  /*1b7b0*/  BSYNC B1 ;  /* 0x0000000000017941 */ /* 0x000fea0003800000 */
.L_x_10264:
[----:B------:R-:W2:Y:S01]  /*1b7c0*/  LDL.64 R14, [R1+0x70] ;  /* 0x00007000010e7983 */ /* 0x000ea20000100a00 */
[----:B------:R-:W-:Y:S01]  /*1b7d0*/  ULDC.64 UR4, c[0x0][0xaa0] ;  /* 0x0002a80000047ab9 */ /* 0x000fe20000000a00 */
[----:B-1----:R-:W-:Y:S01]  /*1b7e0*/  IMAD.MOV.U32 R2, RZ, RZ, R10 ;  /* 0x000000ffff027224 */ /* 0x002fe200078e000a */
[----:B------:R-:W-:Y:S01]  /*1b7f0*/  BSSY B1, `(.L_x_10266) ;  /* 0x000002c000017945 */ /* 0x000fe20003800000 */
[----:B0-----:R-:W-:Y:S02]  /*1b800*/  IMAD.MOV.U32 R3, RZ, RZ, R9 ;  /* 0x000000ffff037224 */ /* 0x001fe400078e0009 */
        /* <DEDUP_REMOVED lines=42> */
.L_x_10267:
[----:B------:R-:W-:Y:S05]  /*1bab0*/  BSYNC B1 ;  /* 0x0000000000017941 */ /* 0x000fea0003800000 */
.L_x_10266:
        /* <DEDUP_REMOVED lines=23> */
.L_x_10262:
[----:B------:R-:W-:Y:S05]  /*1bc30*/  BSYNC B0 ;  /* 0x0000000000007941 */ /* 0x000fea0003800000 */
.L_x_10257:
[----:B------:R-:W4:Y:S01]  /*1bc40*/  LDL R0, [R1+0x4c] ;  /* 0x00004c0001007983 */ /* 0x000f220000100800 */
[----:B------:R-:W-:Y:S02]  /*1bc50*/  ULDC UR4, c[0x0][0xc14] ;  /* 0x0003050000047ab9 */ /* 0x000fe40000000800 */
[----:B----4-:R-:W-:-:S13]  /*1bc60*/  ISETP.GE.AND P0, PT, R0, UR4, PT ;  /* 0x0000000400007c0c */ /* 0x010fda000bf06270 */
[----:B------:R-:W-:Y:S05]  /*1bc70*/  @!P0 BRA `(.L_x_10268) ;  /* 0xfffffe5400a88947 */ /* 0x000fea000383ffff */
[----:B------:R-:W-:Y:S05]  /*1bc80*/  BRA `(.L_x_10116) ;  /* 0x0000005c00547947 */ /* 0x000fea0003800000 */
.L_x_10114:
[----:B------:R-:W-:-:S08]  /*1bc90*/  NOP ;  /* 0x0000000000007918 */ /* 0x000fd00000000000 */
[----:B------:R-:W0:-:S00]  /*1bca0*/  USETMAXREG.DEALLOC.CTAPOOL 0x20 ;  /* 0x00000020000079c8 */ /* 0x000e0000080e0500 */
        /* <DEDUP_REMOVED lines=51> */
[----:B------:R2:W-:Y:S01]  /*1bfe0*/  STL [R1], R7 ;  /* 0x0000000701007387 */ /* 0x0005e20000100800 */
[----:B-1----:R-:W-:-:S05]  /*1bff0*/  IMAD R4, R4, UR4, RZ ;  /* 0x0000000404047c24 */ /* 0x002fca000f8e02ff */
[----:B0-----:R-:W-:Y:S01]  /*1c000*/  ISETP.GT.AND P0, PT, R4, UR6, PT ;  /* 0x0000000604007c0c */ /* 0x001fe2000bf04270 */
[----:B------:R-:W-:Y:S02]  /*1c010*/  IMAD.MOV.U32 R6, RZ, RZ, RZ ;  /* 0x000000ffff067224 */ /* 0x000fe400078e00ff */
[----:B------:R-:W-:-:S10]  /*1c020*/  IMAD.MOV.U32 R3, RZ, RZ, R4 ;  /* 0x000000ffff037224 */ /* 0x000fd400078e0004 */
[----:B--2---:R-:W-:Y:S05]  /*1c030*/  @P0 BRA `(.L_x_10269) ;  /* 0x0000000000b80947 */ /* 0x004fea0003800000 */
[----:B------:R-:W-:Y:S01]  /*1c040*/  IMAD.MOV.U32 R4, RZ, RZ, R3 ;  /* 0x000000ffff047224 */ /* 0x000fe200078e0003 */
[----:B------:R-:W-:Y:S01]  /*1c050*/  ULDC UR5, c[0x0][0xc14] ;  /* 0x0003050000057ab9 */ /* 0x000fe20000000800 */
[----:B------:R-:W-:Y:S01]  /*1c060*/  IMAD.MOV.U32 R6, RZ, RZ, RZ ;  /* 0x000000ffff067224 */ /* 0x000fe200078e00ff */
[----:B------:R-:W-:Y:S01]  /*1c070*/  ULDC UR7, c[0x0][0xc14] ;  /* 0x0003050000077ab9 */ /* 0x000fe20000000800 */
[----:B------:R-:W-:-:S05]  /*1c080*/  ULDC UR4, c[0x0][0xc10] ;  /* 0x0003040000047ab9 */ /* 0x000fca0000000800 */
.L_x_10273:
        /* <DEDUP_REMOVED lines=10> */
[----:B------:R-:W0:Y:S01]  /*1c130*/  LDC.64 R2, c[0x0][0xc58] ;  /* 0x00031600ff027b82 */ /* 0x000e220000000a00 */
[----:B------:R-:W-:Y:S01]  /*1c140*/  ULDC.64 UR8, c[0x0][0x208] ;  /* 0x0000820000087ab9 */ /* 0x000fe20000000a00 */
[----:B0-----:R-:W-:-:S05]  /*1c150*/  IMAD.WIDE R2, R5, 0x4, R2 ;  /* 0x0000000405027825 */ /* 0x001fca00078e0202 */
[----:B------:R0:W5:Y:S02]  /*1c160*/  LDG.E R0, desc[UR8][R2.64] ;  /* 0x0000000802007981 */ /* 0x000164000c1e1900 */
.L_x_10272:
[----:B------:R-:W-:Y:S05]  /*1c170*/  BSYNC B0 ;  /* 0x0000000000007941 */ /* 0x000fea0003800000 */
.L_x_10271:
        /* <DEDUP_REMOVED lines=26> */
.L_x_10269:
        /* <DEDUP_REMOVED lines=21> */
.L_x_10274:
        /* <DEDUP_REMOVED lines=59> */
.L_x_10270:
[----:B------:R-:W-:Y:S02]  /*1c820*/  IMAD.MOV.U32 R17, RZ, RZ, RZ ;  /* 0x000000ffff117224 */ /* 0x000fe400078e00ff */
[----:B------:R-:W-:Y:S02]  /*1c830*/  IMAD.U32 R16, RZ, RZ, UR6 ;  /* 0x00000006ff107e24 */ /* 0x000fe4000f8e00ff */
[----:B------:R-:W-:-:S07]  /*1c840*/  IMAD.MOV.U32 R18, RZ, RZ, RZ ;  /* 0x000000ffff127224 */ /* 0x000fce00078e00ff */
.L_x_10275:
        /* <DEDUP_REMOVED lines=15> */
[----:B------:R-:W1:Y:S01]  /*1c940*/  S2R R4, SR_TID.X ;  /* 0x0000000000047919 */ /* 0x000e620000002100 */
        /* <DEDUP_REMOVED lines=10> */
[----:B------:R-:W-:Y:S01]  /*1c9f0*/  ULOP3.LUT UR37, UR60, 0x2, URZ, 0xfc, !UPT ;  /* 0x000000023c257892 */ /* 0x000fe2000f8efc3f */
[----:B-1----:R-:W-:-:S04]  /*1ca00*/  LOP3.LUT R4, R4, 0x7f, RZ, 0xc0, !PT ;  /* 0x0000007f04047812 */ /* 0x002fc800078ec0ff */
[C---:B------:R-:W-:Y:S02]  /*1ca10*/  ISETP.NE.AND P2, PT, R4.reuse, RZ, PT ;  /* 0x000000ff0400720c */ /* 0x040fe40003f45270 */
[----:B------:R-:W-:-:S11]  /*1ca20*/  ISETP.NE.OR P0, PT, R4, RZ, !P1 ;  /* 0x000000ff0400720c */ /* 0x000fd60004f05670 */
[----:B------:R-:W-:-:S04]  /*1ca30*/  @P2 LOP3.LUT R2, R2, 0x2, RZ, 0xfc, !PT ;  /* 0x0000000202022812 */ /* 0x000fc800078efcff */
[----:B------:R-:W-:-:S05]  /*1ca40*/  @P0 LOP3.LUT R2, R2, 0x40, RZ, 0xfc, !PT ;  /* 0x0000004002020812 */ /* 0x000fca00078efcff */
[----:B------:R0:W-:Y:S02]  /*1ca50*/  STL [R1], R2 ;  /* 0x0000000201007387 */ /* 0x0001e40000100800 */
.L_x_10366:
[----:B01----:R-:W0:Y:S01]  /*1ca60*/  LDC.64 R2, c[0x0][0xc60] ;  /* 0x00031800ff027b82 */ /* 0x003e220000000a00 */
[----:B------:R-:W-:Y:S01]  /*1ca70*/  ULDC.64 UR4, c[0x0][0x208] ;  /* 0x0000820000047ab9 */ /* 0x000fe20000000a00 */
[----:B0-----:R-:W-:-:S05]  /*1ca80*/  IMAD.WIDE R2, R19, 0x4, R2 ;  /* 0x0000000413027825 */ /* 0x001fca00078e0202 */
[----:B------:R-:W2:Y:S01]  /*1ca90*/  LDG.E R29, desc[UR4][R2.64] ;  /* 0x00000004021d7981 */ /* 0x000ea2000c1e1900 */
[----:B------:R-:W-:Y:S05]  /*1caa0*/  YIELD ;  /* 0x0000000000007946 */ /* 0x000fea0003800000 */
[----:B------:R-:W-:Y:S01]  /*1cab0*/  ULDC.64 UR4, c[0x0][0xa28] ;  /* 0x00028a0000047ab9 */ /* 0x000fe20000000a00 */
[----:B------:R-:W-:Y:S01]  /*1cac0*/  ULDC.64 UR6, c[0x0][0x208] ;  /* 0x0000820000067ab9 */ /* 0x000fe20000000a00 */
[----:B------:R-:W-:Y:S01]  /*1cad0*/  ISETP.NE.U32.AND P1, PT, RZ, UR4, PT ;  /* 0x00000004ff007c0c */ /* 0x000fe2000bf25070 */
[----:B------:R-:W-:Y:S01]  /*1cae0*/  IMAD.MOV.U32 R10, RZ, RZ, RZ ;  /* 0x000000ffff0a7224 */ /* 0x000fe200078e00ff */
[----:B------:R-:W-:Y:S01]  /*1caf0*/  ULDC.64 UR8, c[0x0][0xa08] ;  /* 0x0002820000087ab9 */ /* 0x000fe20000000a00 */
[----:B------:R-:W-:Y:S01]  /*1cb00*/  ULDC.64 UR10, c[0x0][0xa10] ;  /* 0x00028400000a7ab9 */ /* 0x000fe20000000a00 */
[----:B------:R-:W-:-:S02]  /*1cb10*/  ISETP.NE.AND.EX P1, PT, RZ, UR5, PT, P1 ;  /* 0x00000005ff007c0c */ /* 0x000fc4000bf25310 */
[----:B--2---:R-:W-:Y:S01]  /*1cb20*/  SHF.R.S32.HI R0, RZ, 0x1f, R29 ;  /* 0x0000001fff007819 */ /* 0x004fe2000001141d */
[----:B------:R-:W-:-:S10]  /*1cb30*/  IMAD.SHL.U32 R14, R29, 0x4, RZ ;  /* 0x000000041d0e7824 */ /* 0x000fd400078e00ff */
[C---:B------:R-:W-:Y:S02]  /*1cb40*/  @P1 LEA R2, P0, R29.reuse, UR4, 0x2 ;  /* 0x000000041d021c11 */ /* 0x040fe4000f8010ff */
[C-C-:B------:R-:W-:Y:S02]  /*1cb50*/  SHF.L.U64.HI R12, R29.reuse, 0x2, R0.reuse ;  /* 0x000000021d0c7819 */ /* 0x140fe40000010200 */
[----:B------:R-:W-:Y:S01]  /*1cb60*/  @P1 LEA.HI.X R3, R29, UR5, R0, 0x2, P0 ;  /* 0x000000051d031c11 */ /* 0x000fe200080f1400 */
[----:B------:R-:W-:Y:S01]  /*1cb70*/  ULDC.64 UR4, c[0x0][0xa18] ;  /* 0x0002860000047ab9 */ /* 0x000fe20000000a00 */
[----:B------:R-:W-:Y:S01]  /*1cb80*/  IMAD.MOV.U32 R0, RZ, RZ, RZ ;  /* 0x000000ffff007224 */ /* 0x000fe200078e00ff */
[----:B------:R-:W-:Y:S01]  /*1cb90*/  ISETP.NE.U32.AND P0, PT, RZ, UR4, PT ;  /* 0x00000004ff007c0c */ /* 0x000fe2000bf05070 */
[----:B------:R-:W-:Y:S03]  /*1cba0*/  STL [R1+0x8], R14 ;  /* 0x0000080e01007387 */ /* 0x000fe60000100800 */
[----:B------:R-:W-:Y:S01]  /*1cbb0*/  ISETP.NE.AND.EX P0, PT, RZ, UR5, PT, P0 ;  /* 0x00000005ff007c0c */ /* 0x000fe2000bf05300 */
[----:B------:R0:W5:Y:S04]  /*1cbc0*/  @P1 LDG.E R0, desc[UR6][R2.64] ;  /* 0x0000000602001981 */ /* 0x000168000c1e1900 */
[----:B------:R-:W-:Y:S08]  /*1cbd0*/  STL [R1+0xc], R12 ;  /* 0x00000c0c01007387 */ /* 0x000ff00000100800 */
[----:B------:R-:W-:-:S04]  /*1cbe0*/  @P0 IADD3 R8, P2, R14, UR4, RZ ;  /* 0x000000040e080c10 */ /* 0x000fc8000ff5e0ff */
[----:B------:R-:W-:Y:S01]  /*1cbf0*/  @P0 IADD3.X R9, R12, UR5, RZ, P2, !PT ;  /* 0x000000050c090c10 */ /* 0x000fe200097fe4ff */
[----:B------:R-:W-:Y:S02]  /*1cc00*/  ULDC.64 UR4, c[0x0][0xa00] ;  /* 0x0002800000047ab9 */ /* 0x000fe40000000a00 */
[----:B------:R-:W-:-:S04]  /*1cc10*/  ISETP.NE.U32.AND P2, PT, RZ, UR4, PT ;  /* 0x00000004ff007c0c */ /* 0x000fc8000bf45070 */
[----:B------:R-:W-:Y:S02]  /*1cc20*/  ISETP.NE.AND.EX P2, PT, RZ, UR5, PT, P2 ;  /* 0x00000005ff007c0c */ /* 0x000fe4000bf45320 */
[----:B0-----:R-:W-:-:S04]  /*1cc30*/  IADD3 R2, P1, R14, UR4, RZ ;  /* 0x000000040e027c10 */ /* 0x001fc8000ff3e0ff */
[----:B------:R-:W-:-:S07]  /*1cc40*/  IADD3.X R3, R12, UR5, RZ, P1, !PT ;  /* 0x000000050c037c10 */ /* 0x000fce0008ffe4ff */
[----:B------:R-:W2:Y:S01]  /*1cc50*/  @P2 LDG.E R10, desc[UR6][R2.64] ;  /* 0x00000006020a2981 */ /* 0x000ea2000c1e1900 */
[----:B------:R-:W-:Y:S01]  /*1cc60*/  ULDC UR4, c[0x0][0x288] ;  /* 0x0000a20000047ab9 */ /* 0x000fe20000000800 */
[----:B------:R-:W-:-:S04]  /*1cc70*/  IADD3 R6, P1, R14, UR8, RZ ;  /* 0x000000080e067c10 */ /* 0x000fc8000ff3e0ff */
[----:B------:R-:W-:Y:S02]  /*1cc80*/  IADD3.X R7, R12, UR9, RZ, P1, !PT ;  /* 0x000000090c077c10 */ /* 0x000fe40008ffe4ff */
[----:B------:R-:W-:-:S04]  /*1cc90*/  IADD3 R4, P1, R14, UR10, RZ ;  /* 0x0000000a0e047c10 */ /* 0x000fc8000ff3e0ff */
[----:B------:R-:W-:Y:S02]  /*1cca0*/  IADD3.X R5, R12, UR11, RZ, P1, !PT ;  /* 0x0000000b0c057c10 */ /* 0x000fe40008ffe4ff */
[----:B------:R-:W-:-:S04]  /*1ccb0*/  ISETP.NE.U32.AND P1, PT, RZ, UR8, PT ;  /* 0x00000008ff007c0c */ /* 0x000fc8000bf25070 */
        /* <DEDUP_REMOVED lines=13> */
[----:B------:R-:W-:Y:S02]  /*1cd90*/  ULDC UR6, c[0x0][0x338] ;  /* 0x0000ce0000067ab9 */ /* 0x000fe40000000800 */
[----:B0-----:R-:W-:-:S03]  /*1cda0*/  IMAD.U32 R9, RZ, RZ, UR6 ;  /* 0x00000006ff097e24 */ /* 0x001fc6000f8e00ff */
[----:B------:R-:W-:Y:S01]  /*1cdb0*/  IMAD.U32 R11, RZ, RZ, UR4 ;  /* 0x00000004ff0b7e24 */ /* 0x000fe2000f8e00ff */
[----:B------:R-:W-:Y:S06]  /*1cdc0*/  @P0 BRA `(.L_x_10277) ;  /* 0x0000000000140947 */ /* 0x000fec0003800000 */
[----:B------:R-:W-:Y:S05]  /*1cdd0*/  @!P2 BRA `(.L_x_10277) ;  /* 0x000000000010a947 */ /* 0x000fea0003800000 */
[----:B------:R-:W-:Y:S02]  /*1cde0*/  ULDC.64 UR4, c[0x0][0x208] ;  /* 0x0000820000047ab9 */ /* 0x000fe40000000a00 */
[----:B------:R-:W2:Y:S04]  /*1cdf0*/  LDG.E R13, desc[UR4][R2.64] ;  /* 0x00000004020d7981 */ /* 0x000ea8000c1e1900 */
[----:B-----5:R-:W2:Y:S02]  /*1ce00*/  LDG.E R10, desc[UR4][R2.64+0x4] ;  /* 0x00000404020a7981 */ /* 0x020ea4000c1e1900 */
[----:B--2---:R-:W-:-:S07]  /*1ce10*/  IMAD.IADD R10, R10, 0x1, -R13 ;  /* 0x000000010a0a7824 */ /* 0x004fce00078e0a0d */
.L_x_10277:
[----:B------:R-:W-:Y:S01]  /*1ce20*/  IMAD.MOV.U32 R23, RZ, RZ, RZ ;  /* 0x000000ffff177224 */ /* 0x000fe200078e00ff */
[----:B------:R-:W-:-:S05]  /*1ce30*/  ULDC.64 UR4, c[0x0][0x208] ;  /* 0x0000820000047ab9 */ /* 0x000fca0000000a00 */
[----:B------:R-:W2:Y:S01]  /*1ce40*/  @P3 LDG.E R23, desc[UR4][R6.64] ;  /* 0x0000000406173981 */ /* 0x000ea2000c1e1900 */
[----:B------:R-:W-:-:S06]  /*1ce50*/  IMAD.MOV.U32 R8, RZ, RZ, RZ ;  /* 0x000000ffff087224 */ /* 0x000fcc00078e00ff */
[----:B------:R0:W5:Y:S01]  /*1ce60*/  @P1 LDG.E R8, desc[UR4][R4.64] ;  /* 0x0000000404081981 */ /* 0x000162000c1e1900 */
[----:B------:R-:W-:Y:S02]  /*1ce70*/  ULDC.64 UR4, c[0x0][0xa20] ;  /* 0x0002880000047ab9 */ /* 0x000fe40000000a00 */
[----:B------:R-:W-:-:S04]  /*1ce80*/  ISETP.NE.U32.AND P0, PT, RZ, UR4, PT ;  /* 0x00000004ff007c0c */ /* 0x000fc8000bf05070 */
[----:B------:R-:W-:Y:S01]  /*1ce90*/  ISETP.NE.AND.EX P0, PT, RZ, UR5, PT, P0 ;  /* 0x00000005ff007c0c */ /* 0x000fe2000bf05300 */
[----:B--2--5:R-:W-:-:S12]  /*1cea0*/  IMAD.IADD R23, R23, 0x1, R0 ;  /* 0x0000000117177824 */ /* 0x024fd800078e0200 */
[----:B0-----:R-:W-:Y:S05]  /*1ceb0*/  @!P0 BRA `(.L_x_10278) ;  /* 0x0000000000148947 */ /* 0x001fea0003800000 */
[----:B------:R-:W-:Y:S01]  /*1cec0*/  IADD3 R2, P0, R14, UR4, RZ ;  /* 0x000000040e027c10 */ /* 0x000fe2000ff1e0ff */
[----:B------:R-:W-:-:S03]  /*1ced0*/  ULDC.64 UR6, c[0x0][0x208] ;  /* 0x0000820000067ab9 */ /* 0x000fc60000000a00 */
[----:B------:R-:W-:-:S05]  /*1cee0*/  IADD3.X R3, R12, UR5, RZ, P0, !PT ;  /* 0x000000050c037c10 */ /* 0x000fca00087fe4ff */
[----:B------:R0:W5:Y:S01]  /*1cef0*/  LDG.E R11, desc[UR6][R2.64] ;  /* 0x00000006020b7981 */ /* 0x000162000c1e1900 */
[----:B------:R-:W-:Y:S05]  /*1cf00*/  BRA `(.L_x_10279) ;  /* 0x0000000000147947 */ /* 0x000fea0003800000 */
.L_x_10278:
[----:B------:R-:W-:Y:S05]  /*1cf10*/  @!P3 BRA `(.L_x_10279) ;  /* 0x000000000010b947 */ /* 0x000fea0003800000 */
[----:B------:R-:W-:Y:S02]  /*1cf20*/  ULDC.64 UR4, c[0x0][0x208] ;  /* 0x0000820000047ab9 */ /* 0x000fe40000000a00 */
[----:B------:R-:W2:Y:S04]  /*1cf30*/  LDG.E R2, desc[UR4][R6.64] ;  /* 0x0000000406027981 */ /* 0x000ea8000c1e1900 */
[----:B------:R-:W2:Y:S02]  /*1cf40*/  LDG.E R11, desc[UR4][R6.64+0x4] ;  /* 0x00000404060b7981 */ /* 0x000ea4000c1e1900 */
[----:B--2---:R-:W-:-:S07]  /*1cf50*/  IMAD.IADD R11, R11, 0x1, -R2 ;  /* 0x000000010b0b7824 */ /* 0x004fce00078e0a02 */
.L_x_10279:
[----:B------:R-:W-:Y:S02]  /*1cf60*/  ULDC.64 UR4, c[0x0][0x208] ;  /* 0x0000820000047ab9 */ /* 0x000fe40000000a00 */
[----:B0-----:R-:W2:Y:S04]  /*1cf70*/  @P1 LDG.E R3, desc[UR4][R4.64] ;  /* 0x0000000404031981 */ /* 0x001ea8000c1e1900 */
[----:B------:R-:W2:Y:S01]  /*1cf80*/  @P1 LDG.E R2, desc[UR4][R4.64+0x4] ;  /* 0x0000040404021981 */ /* 0x000ea2000c1e1900 */
[----:B-----5:R-:W-:Y:S01]  /*1cf90*/  IMAD.IADD R0, R11, 0x1, -R0 ;  /* 0x000000010b007824 */ /* 0x020fe200078e0a00 */
[----:B------:R-:W-:Y:S01]  /*1cfa0*/  BSSY B0, `(.L_x_10280) ;  /* 0x00000de000007945 */ /* 0x000fe20003800000 */
[----:B------:R-:W-:Y:S01]  /*1cfb0*/  PLOP3.LUT P2, PT, PT, PT, PT, 0x80, 0x0 ;  /* 0x000000000000781c */ /* 0x000fe20003f4f070 */
[----:B--2---:R-:W-:-:S02]  /*1cfc0*/  @P1 IMAD.IADD R9, R2, 0x1, -R3 ;  /* 0x0000000102091824 */ /* 0x004fc400078e0a03 */
[----:B------:R-:W-:Y:S02]  /*1cfd0*/  IMAD R3, R17, 0xc0, RZ ;  /* 0x000000c011037824 */ /* 0x000fe400078e02ff */
[----:B------:R-:W-:-:S03]  /*1cfe0*/  IMAD.IADD R2, R0, 0x1, R9 ;  /* 0x0000000100027824 */ /* 0x000fc600078e0209 */
        /* <DEDUP_REMOVED lines=9> */
[----:B------:R-:W-:-:S05]  /*1d080*/  VIMNMX R6, R2, R7, PT ;  /* 0x0000000702067248 */ /* 0x000fca0003fe0100 */
[--C-:B------:R-:W-:Y:S01]  /*1d090*/  IMAD R2, R6, 0x90, -R0.reuse ;  /* 0x0000009006027824 */ /* 0x100fe200078e0a00 */
[----:B------:R0:W-:Y:S01]  /*1d0a0*/  STL [R1+0x4], R6 ;  /* 0x0000040601007387 */ /* 0x0001e20000100800 */
[----:B------:R-:W-:-:S03]  /*1d0b0*/  IMAD.MOV R0, RZ, RZ, -R0 ;  /* 0x000000ffff007224 */ /* 0x000fc600078e0a00 */
[----:B------:R-:W-:Y:S02]  /*1d0c0*/  VIMNMX R9, R2, R9, PT ;  /* 0x0000000902097248 */ /* 0x000fe40003fe0100 */
[----:B------:R-:W-:-:S04]  /*1d0d0*/  VIMNMX R2, RZ, R0, !PT ;  /* 0x00000000ff027248 */ /* 0x000fc80007fe0100 */
[----:B------:R-:W-:Y:S01]  /*1d0e0*/  ISETP.GT.AND P0, PT, R9, R2, PT ;  /* 0x000000020900720c */ /* 0x000fe20003f04270 */
[----:B------:R-:W-:-:S05]  /*1d0f0*/  IMAD.WIDE.U32 R2, R2, 0x38e38e39, RZ ;  /* 0x38e38e3902027825 */ /* 0x000fca00078e00ff */
        /* <DEDUP_REMOVED lines=18> */
.L_x_10412:
[----:B------:R-:W-:-:S03]  /*1d220*/  UMOV UR4, 0xffffffff ;  /* 0xffffffff00047882 */ /* 0x000fc60000000000 */
[----:B------:R-:W-:Y:S05]  /*1d230*/  BRA.DIV UR4, `(.L_x_10283) ;  /* 0x0000005204747947 */ /* 0x000fea000b800000 */
[----:B------:R-:W-:-:S13]  /*1d240*/  ELECT P6, URZ, PT ;  /* 0x00000000003f782f */ /* 0x000fda00038c0000 */
.L_x_10415:
[----:B------:R-:W2:Y:S01]  /*1d250*/  LDL R5, [R1+0x10] ;  /* 0x0000100001057983 */ /* 0x000ea20000100800 */
[----:B------:R-:W-:Y:S01]  /*1d260*/  BSSY B1, `(.L_x_10284) ;  /* 0x000000b000017945 */ /* 0x000fe20003800000 */
[----:B------:R-:W0:Y:S01]  /*1d270*/  S2R R6, SR_CgaCtaId ;  /* 0x0000000000067919 */ /* 0x000e220000008800 */
[----:B--2---:R-:W-:-:S05]  /*1d280*/  VIADD R5, R5, 0x1 ;  /* 0x0000000105057836 */ /* 0x004fca0000000000 */
[----:B------:R-:W-:-:S04]  /*1d290*/  LEA.HI R7, R5, R5, RZ, 0x1 ;  /* 0x0000000505077211 */ /* 0x000fc800078f08ff */
[----:B------:R-:W-:Y:S02]  /*1d2a0*/  LOP3.LUT R10, R7, 0xfffffffe, RZ, 0xc0, !PT ;  /* 0xfffffffe070a7812 */ /* 0x000fe400078ec0ff */
[----:B------:R-:W-:-:S03]  /*1d2b0*/  MOV R7, 0x400 ;  /* 0x0000040000077802 */ /* 0x000fc60000000f00 */
[----:B------:R-:W-:Y:S01]  /*1d2c0*/  IMAD.IADD R5, R5, 0x1, -R10 ;  /* 0x0000000105057824 */ /* 0x000fe200078e0a0a */
[----:B0-----:R-:W-:-:S04]  /*1d2d0*/  LEA R6, R6, R7, 0x18 ;  /* 0x0000000706067211 */ /* 0x001fc800078ec0ff */
[----:B------:R-:W-:-:S04]  /*1d2e0*/  SHF.L.U32 R5, R5, 0x1f, RZ ;  /* 0x0000001f05057819 */ /* 0x000fc800000006ff */
[----:B------:R-:W0:Y:S02]  /*1d2f0*/  SYNCS.PHASECHK.TRANS64.TRYWAIT P0, [R6+URZ+0x31c20], R5 ;  /* 0x031c2005060075a7 */ /* 0x000e24000800017f */
[----:B0-----:R-:W-:Y:S05]  /*1d300*/  @!P0 BRA `(.L_x_10285) ;  /* 0x0000005000608947 */ /* 0x001fea0003800000 */
.L_x_10416:
[----:B------:R-:W-:Y:S05]  /*1d310*/  BSYNC B1 ;  /* 0x0000000000017941 */ /* 0x000fea0003800000 */
.L_x_10284:
[----:B------:R-:W-:Y:S04]  /*1d320*/  BSSY B1, `(.L_x_10286) ;  /* 0x0000049000017945 */ /* 0x000fe80003800000 */
[----:B------:R-:W-:Y:S05]  /*1d330*/  @!P6 BRA `(.L_x_10287) ;  /* 0x00000004001ce947 */ /* 0x000fea0003800000 */
[----:B0-----:R-:W-:Y:S01]  /*1d340*/  IMAD R5, R25, 0x8, R6 ;  /* 0x0000000819057824 */ /* 0x001fe200078e0206 */
[----:B------:R-:W-:-:S04]  /*1d350*/  SHF.L.U32 R10, R26, 0x1f, RZ ;  /* 0x0000001f1a0a7819 */ /* 0x000fc800000006ff */
[----:B------:R-:W0:Y:S02]  /*1d360*/  SYNCS.PHASECHK.TRANS64.TRYWAIT P0, [R5+URZ+0x31ca0], R10 ;  /* 0x031ca00a050075a7 */ /* 0x000e24000800017f */
[----:B0-----:R-:W-:Y:S05]  /*1d370*/  @!P0 BRA `(.L_x_10288) ;  /* 0x0000005000588947 */ /* 0x001fea0003800000 */
.L_x_10417:
        /* <DEDUP_REMOVED lines=9> */
.L_x_10289:
[----:B------:R-:W-:Y:S01]  /*1d410*/  IMAD R9, R25, 0x6c00, R6 ;  /* 0x00006c0019097824 */ /* 0x000fe200078e0206 */
[----:B------:R-:W-:Y:S01]  /*1d420*/  R2UR UR9, R5 ;  /* 0x00000000050972ca */ /* 0x000fe200000e0000 */
[----:B------:R-:W-:Y:S01]  /*1d430*/  IMAD R7, R3, 0x90, R8 ;  /* 0x0000009003077824 */ /* 0x000fe200078e0208 */
        /* <DEDUP_REMOVED lines=22> */
[----:B------:R2:W-:Y:S01]  /*1d5a0*/  UTMALDG.4D [UR8], [UR4], desc[UR6] ;  /* 0x00000608040075b4 */ /* 0x0005e20008019000 */
[----:B------:R-:W3:Y:S02]  /*1d5b0*/  SYNCS.PHASECHK.TRANS64.TRYWAIT P0, [R5+URZ+0x31cc0], R10 ;  /* 0x031cc00a050075a7 */ /* 0x000ee4000800017f */
[----:B--23--:R-:W-:Y:S05]  /*1d5c0*/  @!P0 BRA `(.L_x_10290) ;  /* 0x0000004c00d88947 */ /* 0x00cfea0003800000 */
.L_x_10418:
[----:B------:R-:W-:Y:S05]  /*1d5d0*/  @P1 BRA `(.L_x_10291) ;  /* 0x0000000000141947 */ /* 0x000fea0003800000 */
[----:B------:R-:W-:Y:S01]  /*1d5e0*/  ISETP.NE.AND P0, PT, R27, RZ, PT ;  /* 0x000000ff1b00720c */ /* 0x000fe20003f05270 */
[----:B0-2---:R-:W-:-:S04]  /*1d5f0*/  IMAD.MOV.U32 R10, RZ, RZ, 0x6c00 ;  /* 0x00006c00ff0a7424 */ /* 0x005fc800078e00ff */
[----:B------:R3:W-:Y:S08]  /*1d600*/  SYNCS.ARRIVE.TRANS64 RZ, [R5+URZ+0x31cb0], R10 ;  /* 0x031cb00a05ff79a7 */ /* 0x0007f0000800003f */
[----:B------:R-:W-:Y:S05]  /*1d610*/  @!P0 BRA `(.L_x_10291) ;  /* 0x0000000000048947 */ /* 0x000fea0003800000 */
[----:B------:R-:W-:Y:S01]  /*1d620*/  BPT.TRAP 0x1 ;  /* 0x000000040000795c */ /* 0x000fe20000300000 */
.L_x_10291:
        /* <DEDUP_REMOVED lines=16> */
[----:B----4-:R-:W-:Y:S01]  /*1d730*/  UMOV UR8, UR14 ;  /* 0x0000000e00087c82 */ /* 0x010fe20008000000 */
[----:B------:R-:W-:Y:S01]  /*1d740*/  UMOV UR10, UR16 ;  /* 0x00000010000a7c82 */ /* 0x000fe20008000000 */
[----:B------:R-:W-:Y:S01]  /*1d750*/  UMOV UR14, 0x40 ;  /* 0x00000040000e7882 */ /* 0x000fe20000000000 */
[----:B------:R4:W-:Y:S02]  /*1d760*/  UTMALDG.4D [UR8], [UR4], desc[UR6] ;  /* 0x00000608040075b4 */ /* 0x0009e40008019000 */
[----:B----4-:R-:W-:Y:S01]  /*1d770*/  UMOV UR8, UR15 ;  /* 0x0000000f00087c82 */ /* 0x010fe20008000000 */
[----:B------:R-:W-:Y:S02]  /*1d780*/  UMOV UR10, UR14 ;  /* 0x0000000e000a7c82 */ /* 0x000fe40008000000 */
[----:B------:R4:W-:Y:S02]  /*1d790*/  UTMALDG.4D [UR8], [UR4], desc[UR6] ;  /* 0x00000608040075b4 */ /* 0x0009e40008019000 */
[----:B----4-:R-:W-:Y:S01]  /*1d7a0*/  NOP ;  /* 0x0000000000007918 */ /* 0x010fe20000000000 */
.L_x_10287:
[----:B------:R-:W-:Y:S05]  /*1d7b0*/  BSYNC B1 ;  /* 0x0000000000017941 */ /* 0x000fea0003800000 */
.L_x_10286:
[----:B------:R-:W-:Y:S01]  /*1d7c0*/  VIADD R25, R25, 0x1 ;  /* 0x0000000119197836 */ /* 0x000fe20000000000 */
[----:B------:R-:W-:Y:S01]  /*1d7d0*/  PLOP3.LUT P2, PT, PT, PT, PT, 0x8, 0x0 ;  /* 0x000000000000781c */ /* 0x000fe20003f4e170 */
[----:B------:R-:W-:-:S03]  /*1d7e0*/  VIADD R3, R3, 0xfffffffe ;  /* 0xfffffffe03037836 */ /* 0x000fc60000000000 */
[----:B------:R-:W-:-:S04]  /*1d7f0*/  ISETP.NE.AND P0, PT, R25, 0x2, PT ;  /* 0x000000021900780c */ /* 0x000fc80003f05270 */
[----:B------:R-:W-:Y:S02]  /*1d800*/  SEL R25, R25, RZ, P0 ;  /* 0x000000ff19197207 */ /* 0x000fe40000000000 */
[----:B0123--:R-:W-:Y:S02]  /*1d810*/  SEL R5, RZ, 0x1, P0 ;  /* 0x00000001ff057807 */ /* 0x00ffe40000000000 */
[----:B------:R-:W-:Y:S02]  /*1d820*/  ISETP.GE.AND P0, PT, R3, R2, PT ;  /* 0x000000020300720c */ /* 0x000fe40003f06270 */
[----:B------:R-:W-:-:S11]  /*1d830*/  LOP3.LUT R26, R26, R5, RZ, 0x3c, !PT ;  /* 0x000000051a1a7212 */ /* 0x000fd600078e3cff */
[----:B------:R-:W-:Y:S05]  /*1d840*/  @!P0 BRA `(.L_x_10281) ;  /* 0x00000004004c8947 */ /* 0x000fea0003800000 */
.L_x_10298:
[----:B------:R-:W-:Y:S05]  /*1d850*/  YIELD ;  /* 0x0000000000007946 */ /* 0x000fea0003800000 */
[----:B------:R-:W-:Y:S04]  /*1d860*/  BSSY B1, `(.L_x_10292) ;  /* 0x0000048000017945 */ /* 0x000fe80003800000 */
[----:B------:R-:W-:Y:S05]  /*1d870*/  @!P6 BRA `(.L_x_10293) ;  /* 0x000000040018e947 */ /* 0x000fea0003800000 */
[----:B------:R-:W-:Y:S01]  /*1d880*/  IMAD R10, R25, 0x8, R6 ;  /* 0x00000008190a7824 */ /* 0x000fe200078e0206 */
[----:B------:R-:W-:-:S04]  /*1d890*/  SHF.L.U32 R5, R26, 0x1f, RZ ;  /* 0x0000001f1a057819 */ /* 0x000fc800000006ff */
[----:B------:R-:W0:Y:S02]  /*1d8a0*/  SYNCS.PHASECHK.TRANS64.TRYWAIT P0, [R10+URZ+0x31ca0], R5 ;  /* 0x031ca0050a0075a7 */ /* 0x000e24000800017f */
[----:B0-----:R-:W-:Y:S05]  /*1d8b0*/  @!P0 BRA `(.L_x_10294) ;  /* 0x0000004c00308947 */ /* 0x001fea0003800000 */
.L_x_10419:
        /* <DEDUP_REMOVED lines=9> */
.L_x_10295:
        /* <DEDUP_REMOVED lines=27> */
.L_x_10420:
[----:B------:R-:W-:Y:S05]  /*1db00*/  @P0 BRA `(.L_x_10297) ;  /* 0x0000000000140947 */ /* 0x000fea0003800000 */
[----:B------:R-:W-:Y:S01]  /*1db10*/  ISETP.NE.AND P1, PT, R27, RZ, PT ;  /* 0x000000ff1b00720c */ /* 0x000fe20003f25270 */
[----:B01----:R-:W-:-:S04]  /*1db20*/  IMAD.MOV.U32 R5, RZ, RZ, 0x6c00 ;  /* 0x00006c00ff057424 */ /* 0x003fc800078e00ff */
[----:B------:R2:W-:Y:S08]  /*1db30*/  SYNCS.ARRIVE.TRANS64 RZ, [R10+URZ+0x31cb0], R5 ;  /* 0x031cb0050aff79a7 */ /* 0x0005f0000800003f */
[----:B------:R-:W-:Y:S05]  /*1db40*/  @!P1 BRA `(.L_x_10297) ;  /* 0x0000000000049947 */ /* 0x000fea0003800000 */
[----:B------:R-:W-:Y:S01]  /*1db50*/  BPT.TRAP 0x1 ;  /* 0x000000040000795c */ /* 0x000fe20000300000 */
.L_x_10297:
        /* <DEDUP_REMOVED lines=24> */
.L_x_10293:
[----:B------:R-:W-:Y:S05]  /*1dce0*/  BSYNC B1 ;  /* 0x0000000000017941 */ /* 0x000fea0003800000 */
.L_x_10292:
[----:B------:R-:W-:-:S05]  /*1dcf0*/  VIADD R25, R25, 0x1 ;  /* 0x0000000119197836 */ /* 0x000fca0000000000 */
[----:B------:R-:W-:-:S04]  /*1dd00*/  ISETP.NE.AND P0, PT, R25, 0x2, PT ;  /* 0x000000021900780c */ /* 0x000fc80003f05270 */
[----:B012---:R-:W-:Y:S02]  /*1dd10*/  SEL R5, RZ, 0x1, P0 ;  /* 0x00000001ff057807 */ /* 0x007fe40000000000 */
[----:B------:R-:W-:Y:S02]  /*1dd20*/  SEL R25, R25, RZ, P0 ;  /* 0x000000ff19197207 */ /* 0x000fe40000000000 */
[C---:B------:R-:W-:Y:S02]  /*1dd30*/  ISETP.GT.AND P0, PT, R3.reuse, R2, PT ;  /* 0x000000020300720c */ /* 0x040fe40003f04270 */
[----:B------:R-:W-:Y:S01]  /*1dd40*/  LOP3.LUT R26, R26, R5, RZ, 0x3c, !PT ;  /* 0x000000051a1a7212 */ /* 0x000fe200078e3cff */
[----:B------:R-:W-:-:S04]  /*1dd50*/  VIADD R5, R3, 0xffffffff ;  /* 0xffffffff03057836 */ /* 0x000fc80000000000 */
[----:B------:R-:W-:-:S06]  /*1dd60*/  IMAD.MOV.U32 R3, RZ, RZ, R5 ;  /* 0x000000ffff037224 */ /* 0x000fcc00078e0005 */
[----:B------:R-:W-:Y:S05]  /*1dd70*/  @P0 BRA `(.L_x_10298) ;  /* 0xfffffff800b40947 */ /* 0x000fea000383ffff */
.L_x_10281:
[----:B------:R-:W-:Y:S05]  /*1dd80*/  BSYNC B0 ;  /* 0x0000000000007941 */ /* 0x000fea0003800000 */
.L_x_10280:
        /* <DEDUP_REMOVED lines=22> */
.L_x_10300:
        /* <DEDUP_REMOVED lines=22> */
.L_x_10302:
        /* <DEDUP_REMOVED lines=19> */
.L_x_10304:
        /* <DEDUP_REMOVED lines=16> */
.L_x_10303:
[----:B------:R-:W2:Y:S01]  /*1e280*/  LDL.LU R2, [R1+0x8] ;  /* 0x0000080001027983 */ /* 0x000ea20000300800 */
[----:B------:R-:W-:Y:S01]  /*1e290*/  ULDC.64 UR4, c[0x0][0x9f8] ;  /* 0x00027e0000047ab9 */ /* 0x000fe20000000a00 */
[----:B------:R-:W0:Y:S02]  /*1e2a0*/  LDC R0, c[0x0][0x428] ;  /* 0x00010a00ff007b82 */ /* 0x000e240000000800 */
[----:B------:R-:W3:Y:S04]  /*1e2b0*/  LDL.LU R21, [R1+0xc] ;  /* 0x00000c0001157983 */ /* 0x000ee80000300800 */
[----:B------:R-:W4:Y:S01]  /*1e2c0*/  LDL.LU R20, [R1+0x14] ;  /* 0x0000140001147983 */ /* 0x000f220000300800 */
[----:B------:R-:W-:Y:S01]  /*1e2d0*/  ISETP.NE.U32.AND P0, PT, RZ, UR4, PT ;  /* 0x00000004ff007c0c */ /* 0x000fe2000bf05070 */
[----:B------:R-:W-:Y:S01]  /*1e2e0*/  IMAD.MOV.U32 R6, RZ, RZ, R29 ;  /* 0x000000ffff067224 */ /* 0x000fe200078e001d */
[----:B------:R-:W-:-:S02]  /*1e2f0*/  ULDC.64 UR6, c[0x0][0x208] ;  /* 0x0000820000067ab9 */ /* 0x000fc40000000a00 */
        /* <DEDUP_REMOVED lines=15> */
[----:B------:R-:W2:Y:S01]  /*1e3f0*/  @P0 LDC R4, c[0x0][0x430] ;  /* 0x00010c00ff040b82 */ /* 0x000ea20000000800 */
[----:B0-----:R-:W-:-:S05]  /*1e400*/  @P0 IMAD.HI.U32 R5, R18, R5, RZ ;  /* 0x0000000512050227 */ /* 0x001fca00078e00ff */
[----:B--2---:R-:W-:Y:S02]  /*1e410*/  @P0 SHF.R.U32.HI R0, RZ, R4, R5 ;  /* 0x00000004ff000219 */ /* 0x004fe40000011605 */
[----:B------:R-:W-:-:S04]  /*1e420*/  ISETP.NE.U32.AND P0, PT, RZ, UR4, PT ;  /* 0x00000004ff007c0c */ /* 0x000fc8000bf05070 */
[----:B------:R-:W-:-:S04]  /*1e430*/  ISETP.NE.AND.EX P0, PT, RZ, UR5, PT, P0 ;  /* 0x00000005ff007c0c */ /* 0x000fc8000bf05300 */
[----:B-1----:R-:W-:-:S09]  /*1e440*/  SEL R9, R29, RZ, !P0 ;  /* 0x000000ff1d097207 */ /* 0x002fd20004000000 */
.L_x_10305:
        /* <DEDUP_REMOVED lines=14> */
.L_x_10306:
        /* <DEDUP_REMOVED lines=13> */
.L_x_10307:
        /* <DEDUP_REMOVED lines=18> */
.L_x_10423:
[----:B------:R-:W-:Y:S01]  /*1e720*/  UMOV UR4, 0xffffffff ;  /* 0xffffffff00047882 */ /* 0x000fe20000000000 */
[----:B------:R-:W-:Y:S02]  /*1e730*/  SHF.R.S32.HI R12, RZ, 0x1f, R6 ;  /* 0x0000001fff0c7819 */ /* 0x000fe40000011406 */
[----:B------:R-:W-:Y:S05]  /*1e740*/  BRA.DIV UR4, `(.L_x_10309) ;  /* 0x0000003e04e87947 */ /* 0x000fea000b800000 */
[----:B------:R-:W-:-:S13]  /*1e750*/  ELECT P6, URZ, PT ;  /* 0x00000000003f782f */ /* 0x000fda00038c0000 */
.L_x_10426:
        /* <DEDUP_REMOVED lines=23> */
.L_x_10311:
[----:B------:R-:W-:Y:S01]  /*1e8d0*/  IMAD R5, R22, 0x8, R28 ;  /* 0x0000000816057824 */ /* 0x000fe200078e021c */
[----:B------:R-:W-:-:S04]  /*1e8e0*/  SHF.L.U32 R4, R24, 0x1f, RZ ;  /* 0x0000001f18047819 */ /* 0x000fc800000006ff */
[----:B------:R-:W1:Y:S02]  /*1e8f0*/  SYNCS.PHASECHK.TRANS64.TRYWAIT P0, [R5+URZ+0x31c40], R4 ;  /* 0x031c4004050075a7 */ /* 0x000e64000800017f */
[----:B-1----:R-:W-:Y:S05]  /*1e900*/  @!P0 BRA `(.L_x_10312) ;  /* 0x0000003c00988947 */ /* 0x002fea0003800000 */
.L_x_10427:
        /* <DEDUP_REMOVED lines=9> */
.L_x_10313:
        /* <DEDUP_REMOVED lines=28> */
.L_x_10310:
        /* <DEDUP_REMOVED lines=41> */
[----:B0-----:R-:W-:-:S04]  /*1edf0*/  SHF.L.U32 R5, R4, 0x1f, RZ ;  /* 0x0000001f04057819 */ /* 0x001fc800000006ff */
[----:B------:R-:W0:Y:S02]  /*1ee00*/  SYNCS.PHASECHK.TRANS64.TRYWAIT P0, [R28+URZ+0x31c20], R5 ;  /* 0x031c20051c0075a7 */ /* 0x000e24000800017f */
[----:B0--3--:R-:W-:Y:S05]  /*1ee10*/  @!P0 BRA `(.L_x_10315) ;  /* 0x0000003800688947 */ /* 0x009fea0003800000 */
.L_x_10428:
[----:B------:R-:W-:Y:S05]  /*1ee20*/  BSYNC B0 ;  /* 0x0000000000007941 */ /* 0x000fea0003800000 */
.L_x_10314:
[----:B------:R-:W2:Y:S01]  /*1ee30*/  LDL R4, [R1+0x4] ;  /* 0x0000040001047983 */ /* 0x000ea20000100800 */
[----:B------:R-:W-:Y:S01]  /*1ee40*/  BSSY B0, `(.L_x_10316) ;  /* 0x000017c000007945 */ /* 0x000fe20003800000 */
[----:B--2---:R-:W-:-:S13]  /*1ee50*/  ISETP.GE.AND P0, PT, R4, 0x2, PT ;  /* 0x000000020400780c */ /* 0x004fda0003f06270 */
[----:B------:R-:W-:Y:S05]  /*1ee60*/  @!P0 BRA `(.L_x_10317) ;  /* 0x0000001400e48947 */ /* 0x000fea0003800000 */
[C---:B------:R-:W-:Y:S01]  /*1ee70*/  VIADD R10, R4.reuse, 0xfffffffe ;  /* 0xfffffffe040a7836 */ /* 0x040fe20000000000 */
[----:B------:R-:W-:Y:S01]  /*1ee80*/  LOP3.LUT R4, R4, 0x1, RZ, 0xc0, !PT ;  /* 0x0000000104047812 */ /* 0x000fe200078ec0ff */
[----:B------:R-:W-:Y:S02]  /*1ee90*/  BSSY B1, `(.L_x_10318) ;  /* 0x000007f000017945 */ /* 0x000fe40003800000 */
[----:B------:R-:W-:Y:S01]  /*1eea0*/  IMAD.MOV.U32 R9, RZ, RZ, R10 ;  /* 0x000000ffff097224 */ /* 0x000fe200078e000a */
[----:B------:R-:W-:-:S13]  /*1eeb0*/  ISETP.NE.U32.AND P0, PT, R4, 0x1, PT ;  /* 0x000000010400780c */ /* 0x000fda0003f05070 */
        /* <DEDUP_REMOVED lines=13> */
[----:B------:R-:W1:Y:S01]  /*1ef90*/  LDC R15, c[0x0][0x41c] ;  /* 0x00010700ff0f7b82 */ /* 0x000e620000000800 */
[----:B------:R-:W-:Y:S01]  /*1efa0*/  IMAD.MOV.U32 R9, RZ, RZ, R10 ;  /* 0x000000ffff097224 */ /* 0x000fe200078e000a */
[----:B------:R-:W-:Y:S01]  /*1efb0*/  ULDC.64 UR4, c[0x0][0x408] ;  /* 0x0001020000047ab9 */ /* 0x000fe20000000a00 */
[----:B------:R-:W-:Y:S01]  /*1efc0*/  ULDC.64 UR6, c[0x0][0x208] ;  /* 0x0000820000067ab9 */ /* 0x000fe20000000a00 */
[----:B------:R-:W-:-:S04]  /*1efd0*/  IMAD R17, R12, UR4, RZ ;  /* 0x000000040c117c24 */ /* 0x000fc8000f8e02ff */
[----:B------:R-:W-:Y:S01]  /*1efe0*/  IMAD R14, R6, UR5, R17 ;  /* 0x00000005060e7c24 */ /* 0x000fe2000f8e0211 */
[----:B-1----:R-:W-:-:S13]  /*1eff0*/  ISETP.NE.AND P0, PT, R15, 0x1, PT ;  /* 0x000000010f00780c */ /* 0x002fda0003f05270 */
        /* <DEDUP_REMOVED lines=12> */
.L_x_10322:
[----:B-1----:R-:W-:Y:S01]  /*1f0c0*/  IMAD R3, R11, 0x8, R28 ;  /* 0x000000080b037824 */ /* 0x002fe200078e021c */
[----:B------:R-:W-:-:S04]  /*1f0d0*/  SHF.L.U32 R2, R13, 0x1f, RZ ;  /* 0x0000001f0d027819 */ /* 0x000fc800000006ff */
[----:B------:R-:W1:Y:S02]  /*1f0e0*/  SYNCS.PHASECHK.TRANS64.TRYWAIT P0, [R3+URZ+0x31c40], R2 ;  /* 0x031c4002030075a7 */ /* 0x000e64000800017f */
[----:B-1----:R-:W-:Y:S05]  /*1f0f0*/  @!P0 BRA `(.L_x_10323) ;  /* 0x0000003400c48947 */ /* 0x002fea0003800000 */
.L_x_10429:
        /* <DEDUP_REMOVED lines=9> */
.L_x_10324:
        /* <DEDUP_REMOVED lines=31> */
.L_x_10430:
        /* <DEDUP_REMOVED lines=10> */
.L_x_10326:
[----:B------:R-:W2:Y:S02]  /*1f420*/  LDL R3, [R1] ;  /* 0x0000000001037983 */ /* 0x000ea40000100800 */
[----:B--2---:R-:W-:-:S13]  /*1f430*/  LOP3.LUT P0, RZ, R3, 0x40, RZ, 0xc0, !PT ;  /* 0x0000004003ff7812 */ /* 0x004fda000780c0ff */
[----:B------:R-:W-:Y:S05]  /*1f440*/  @P0 BRA `(.L_x_10327) ;  /* 0x0000000000040947 */ /* 0x000fea0003800000 */
[----:B------:R-:W-:Y:S01]  /*1f450*/  BPT.TRAP 0x1 ;  /* 0x000000040000795c */ /* 0x000fe20000300000 */
.L_x_10327:
        /* <DEDUP_REMOVED lines=29> */
.L_x_10321:
[----:B------:R-:W-:Y:S05]  /*1f630*/  BSYNC B2 ;  /* 0x0000000000027941 */ /* 0x000fea0003800000 */
.L_x_10320:
[----:B------:R-:W2:Y:S01]  /*1f640*/  LDL.LU R2, [R1+0x4] ;  /* 0x0000040001027983 */ /* 0x000ea20000300800 */
[----:B------:R-:W-:Y:S02]  /*1f650*/  IMAD.MOV.U32 R22, RZ, RZ, R11 ;  /* 0x000000ffff167224 */ /* 0x000fe400078e000b */
[----:B------:R-:W-:Y:S02]  /*1f660*/  IMAD.MOV.U32 R24, RZ, RZ, R13 ;  /* 0x000000ffff187224 */ /* 0x000fe400078e000d */
[----:B--2---:R-:W-:-:S07]  /*1f670*/  VIADD R9, R2, 0xfffffffd ;  /* 0xfffffffd02097836 */ /* 0x004fce0000000000 */
.L_x_10319:
[----:B------:R-:W-:Y:S05]  /*1f680*/  BSYNC B1 ;  /* 0x0000000000017941 */ /* 0x000fea0003800000 */
.L_x_10318:
[----:B------:R-:W-:-:S13]  /*1f690*/  ISETP.NE.AND P0, PT, R10, RZ, PT ;  /* 0x000000ff0a00720c */ /* 0x000fda0003f05270 */
[----:B------:R-:W-:Y:S05]  /*1f6a0*/  @!P0 BRA `(.L_x_10317) ;  /* 0x0000000c00d48947 */ /* 0x000fea0003800000 */
[----:B------:R-:W-:-:S07]  /*1f6b0*/  IMAD.MOV.U32 R4, RZ, RZ, R8 ;  /* 0x000000ffff047224 */ /* 0x000fce00078e0008 */
.L_x_10344:
        /* <DEDUP_REMOVED lines=13> */
[----:B------:R-:W1:Y:S01]  /*1f790*/  LDC R13, c[0x0][0x41c] ;  /* 0x00010700ff0d7b82 */ /* 0x000e620000000800 */
[----:B------:R-:W-:Y:S01]  /*1f7a0*/  IMAD.MOV.U32 R14, RZ, RZ, R9 ;  /* 0x000000ffff0e7224 */ /* 0x000fe200078e0009 */
[----:B------:R-:W-:Y:S01]  /*1f7b0*/  ULDC.64 UR6, c[0x0][0x408] ;  /* 0x0001020000067ab9 */ /* 0x000fe20000000a00 */
[----:B------:R-:W-:Y:S01]  /*1f7c0*/  ULDC.64 UR8, c[0x0][0x208] ;  /* 0x0000820000087ab9 */ /* 0x000fe20000000a00 */
[----:B0-----:R-:W-:-:S04]  /*1f7d0*/  IMAD R5, R12, UR6, RZ ;  /* 0x000000060c057c24 */ /* 0x001fc8000f8e02ff */
[----:B------:R-:W-:Y:S01]  /*1f7e0*/  IMAD R5, R6, UR7, R5 ;  /* 0x0000000706057c24 */ /* 0x000fe2000f8e0205 */
[----:B-1----:R-:W-:-:S13]  /*1f7f0*/  ISETP.NE.AND P0, PT, R13, 0x1, PT ;  /* 0x000000010d00780c */ /* 0x002fda0003f05270 */
        /* <DEDUP_REMOVED lines=12> */
.L_x_10330:
[----:B------:R-:W-:Y:S01]  /*1f8c0*/  IMAD R3, R10, 0x8, R28 ;  /* 0x000000080a037824 */ /* 0x000fe200078e021c */
[----:B------:R-:W-:-:S04]  /*1f8d0*/  SHF.L.U32 R2, R11, 0x1f, RZ ;  /* 0x0000001f0b027819 */ /* 0x000fc800000006ff */
[----:B------:R-:W2:Y:S02]  /*1f8e0*/  SYNCS.PHASECHK.TRANS64.TRYWAIT P0, [R3+URZ+0x31c40], R2 ;  /* 0x031c4002030075a7 */ /* 0x000ea4000800017f */
[----:B--2---:R-:W-:Y:S05]  /*1f8f0*/  @!P0 BRA `(.L_x_10331) ;  /* 0x0000002c00ec8947 */ /* 0x004fea0003800000 */
.L_x_10431:
[----:B01----:R-:W0:Y:S02]  /*1f900*/  S2R R5, SR_TID.X ;  /* 0x0000000000057919 */ /* 0x003e240000002100 */
        /* <DEDUP_REMOVED lines=8> */
.L_x_10332:
[--C-:B0-2---:R-:W-:Y:S01]  /*1f990*/  IMAD R2, R10, 0x6c00, R28.reuse ;  /* 0x00006c000a027824 */ /* 0x105fe200078e021c */
        /* <DEDUP_REMOVED lines=30> */
.L_x_10432:
        /* <DEDUP_REMOVED lines=10> */
.L_x_10334:
[----:B------:R-:W2:Y:S02]  /*1fc20*/  LDL R2, [R1] ;  /* 0x0000000001027983 */ /* 0x000ea40000100800 */
[----:B--2---:R-:W-:-:S13]  /*1fc30*/  LOP3.LUT P0, RZ, R2, 0x40, RZ, 0xc0, !PT ;  /* 0x0000004002ff7812 */ /* 0x004fda000780c0ff */
[----:B------:R-:W-:Y:S05]  /*1fc40*/  @P0 BRA `(.L_x_10335) ;  /* 0x0000000000040947 */ /* 0x000fea0003800000 */
[----:B------:R-:W-:Y:S01]  /*1fc50*/  BPT.TRAP 0x1 ;  /* 0x000000040000795c */ /* 0x000fe20000300000 */
.L_x_10335:
        /* <DEDUP_REMOVED lines=30> */
.L_x_10329:
[----:B------:R-:W-:Y:S05]  /*1fe40*/  BSYNC B1 ;  /* 0x0000000000017941 */ /* 0x000fea0003800000 */
.L_x_10328:
        /* <DEDUP_REMOVED lines=31> */
.L_x_10338:
[----:B------:R-:W-:Y:S01]  /*20040*/  IMAD R2, R22, 0x8, R28 ;  /* 0x0000000816027824 */ /* 0x000fe200078e021c */
[----:B------:R-:W-:-:S04]  /*20050*/  SHF.L.U32 R3, R24, 0x1f, RZ ;  /* 0x0000001f18037819 */ /* 0x000fc800000006ff */
[----:B------:R-:W1:Y:S02]  /*20060*/  SYNCS.PHASECHK.TRANS64.TRYWAIT P0, [R2+URZ+0x31c40], R3 ;  /* 0x031c4003020075a7 */ /* 0x000e64000800017f */
[----:B-1----:R-:W-:Y:S05]  /*20070*/  @!P0 BRA `(.L_x_10339) ;  /* 0x0000002800348947 */ /* 0x002fea0003800000 */
.L_x_10433:
        /* <DEDUP_REMOVED lines=9> */
.L_x_10340:
        /* <DEDUP_REMOVED lines=31> */
.L_x_10434:
        /* <DEDUP_REMOVED lines=10> */
.L_x_10342:
[----:B------:R-:W2:Y:S02]  /*203a0*/  LDL R3, [R1] ;  /* 0x0000000001037983 */ /* 0x000ea40000100800 */
[----:B--2---:R-:W-:-:S13]  /*203b0*/  LOP3.LUT P0, RZ, R3, 0x40, RZ, 0xc0, !PT ;  /* 0x0000004003ff7812 */ /* 0x004fda000780c0ff */
[----:B------:R-:W-:Y:S05]  /*203c0*/  @P0 BRA `(.L_x_10343) ;  /* 0x0000000000040947 */ /* 0x000fea0003800000 */
[----:B------:R-:W-:Y:S01]  /*203d0*/  BPT.TRAP 0x1 ;  /* 0x000000040000795c */ /* 0x000fe20000300000 */
.L_x_10343:
        /* <DEDUP_REMOVED lines=29> */
.L_x_10337:
[----:B------:R-:W-:Y:S05]  /*205b0*/  BSYNC B1 ;  /* 0x0000000000017941 */ /* 0x000fea0003800000 */
.L_x_10336:
[C---:B------:R-:W-:Y:S01]  /*205c0*/  ISETP.GT.AND P0, PT, R9.reuse, 0x1, PT ;  /* 0x000000010900780c */ /* 0x040fe20003f04270 */
[----:B0-----:R-:W-:-:S04]  /*205d0*/  VIADD R2, R9, 0xfffffffe ;  /* 0xfffffffe09027836 */ /* 0x001fc80000000000 */
[----:B------:R-:W-:-:S08]  /*205e0*/  IMAD.MOV.U32 R9, RZ, RZ, R2 ;  /* 0x000000ffff097224 */ /* 0x000fd000078e0002 */
[----:B------:R-:W-:Y:S05]  /*205f0*/  @P0 BRA `(.L_x_10344) ;  /* 0xfffffff000300947 */ /* 0x000fea000383ffff */
.L_x_10317:
[----:B------:R-:W-:Y:S05]  /*20600*/  BSYNC B0 ;  /* 0x0000000000007941 */ /* 0x000fea0003800000 */
.L_x_10316:
[----:B------:R-:W-:Y:S01]  /*20610*/  ISETP.NE.AND P0, PT, R27, RZ, PT ;  /* 0x000000ff1b00720c */ /* 0x000fe20003f05270 */
[----:B------:R-:W-:-:S12]  /*20620*/  BSSY B0, `(.L_x_10345) ;  /* 0x000000f000007945 */ /* 0x000fd80003800000 */
[----:B------:R-:W-:Y:S05]  /*20630*/  @P0 BRA `(.L_x_10346) ;  /* 0x0000000000340947 */ /* 0x000fea0003800000 */
[----:B------:R-:W1:Y:S01]  /*20640*/  S2R R9, SR_LANEID ;  /* 0x0000000000097919 */ /* 0x000e620000000000 */
[----:B------:R-:W-:Y:S01]  /*20650*/  VOTEU.ANY UR4, UPT, PT ;  /* 0x0000000000047886 */ /* 0x000fe200038e0100 */
[----:B------:R-:W2:Y:S01]  /*20660*/  LDC.64 R2, c[0x0][0xc38] ;  /* 0x00030e00ff027b82 */ /* 0x000ea20000000a00 */
[----:B------:R-:W1:Y:S01]  /*20670*/  FLO.U32 R4, UR4 ;  /* 0x0000000400047d00 */ /* 0x000e6200080e0000 */
[----:B------:R-:W-:-:S07]  /*20680*/  ULDC.64 UR6, c[0x0][0x208] ;  /* 0x0000820000067ab9 */ /* 0x000fce0000000a00 */
[----:B0-----:R-:W2:Y:S01]  /*20690*/  POPC R5, UR4 ;  /* 0x0000000400057d09 */ /* 0x001ea20008000000 */
[----:B-1----:R-:W-:-:S13]  /*206a0*/  ISETP.EQ.U32.AND P0, PT, R4, R9, PT ;  /* 0x000000090400720c */ /* 0x002fda0003f02070 */
[----:B--2---:R-:W2:Y:S01]  /*206b0*/  @P0 ATOMG.E.ADD.STRONG.GPU PT, R3, desc[UR6][R2.64], R5 ;  /* 0x00000005020309a8 */ /* 0x004ea200081ee1c6 */
[----:B------:R-:W0:Y:S02]  /*206c0*/  S2R R6, SR_LTMASK ;  /* 0x0000000000067919 */ /* 0x000e240000003900 */
[----:B0-----:R-:W-:-:S04]  /*206d0*/  LOP3.LUT R6, R6, UR4, RZ, 0xc0, !PT ;  /* 0x0000000406067c12 */ /* 0x001fc8000f8ec0ff */
[----:B------:R-:W0:Y:S01]  /*206e0*/  POPC R9, R6 ;  /* 0x0000000600097309 */ /* 0x000e220000000000 */
[----:B--2---:R-:W0:Y:S02]  /*206f0*/  SHFL.IDX PT, R4, R3, R4, 0x1f ;  /* 0x00001f0403047589 */ /* 0x004e2400000e0000 */
[----:B0-----:R-:W-:-:S07]  /*20700*/  IADD3 R16, R4, UR36, R9 ;  /* 0x0000002404107c10 */ /* 0x001fce000fffe009 */
.L_x_10346:
[----:B------:R-:W-:Y:S05]  /*20710*/  BSYNC B0 ;  /* 0x0000000000007941 */ /* 0x000fea0003800000 */
.L_x_10345:
[----:B------:R-:W-:Y:S04]  /*20720*/  BSSY B0, `(.L_x_10347) ;  /* 0x0000030000007945 */ /* 0x000fe80003800000 */
[----:B------:R-:W-:Y:S05]  /*20730*/  @!P6 BRA `(.L_x_10348) ;  /* 0x0000000000b8e947 */ /* 0x000fea0003800000 */
[----:B------:R-:W-:Y:S01]  /*20740*/  IMAD R3, R22, 0x8, R28 ;  /* 0x0000000816037824 */ /* 0x000fe200078e021c */
[----:B------:R-:W-:-:S04]  /*20750*/  SHF.L.U32 R2, R24, 0x1f, RZ ;  /* 0x0000001f18027819 */ /* 0x000fc800000006ff */
[----:B------:R-:W1:Y:S02]  /*20760*/  SYNCS.PHASECHK.TRANS64.TRYWAIT P0, [R3+URZ+0x31c60], R2 ;  /* 0x031c6002030075a7 */ /* 0x000e64000800017f */
[----:B-1----:R-:W-:Y:S05]  /*20770*/  @!P0 BRA `(.L_x_10349) ;  /* 0x00000020009c8947 */ /* 0x002fea0003800000 */
.L_x_10435:
        /* <DEDUP_REMOVED lines=10> */
.L_x_10350:
[----:B------:R-:W2:Y:S02]  /*20820*/  LDL R2, [R1] ;  /* 0x0000000001027983 */ /* 0x000ea40000100800 */
[----:B--2---:R-:W-:-:S13]  /*20830*/  LOP3.LUT P0, RZ, R2, 0x40, RZ, 0xc0, !PT ;  /* 0x0000004002ff7812 */ /* 0x004fda000780c0ff */
[----:B------:R-:W-:Y:S05]  /*20840*/  @P0 BRA `(.L_x_10351) ;  /* 0x0000000000040947 */ /* 0x000fea0003800000 */
[----:B------:R-:W-:Y:S01]  /*20850*/  BPT.TRAP 0x1 ;  /* 0x000000040000795c */ /* 0x000fe20000300000 */
.L_x_10351:
        /* <DEDUP_REMOVED lines=28> */
.L_x_10348:
[----:B------:R-:W-:Y:S05]  /*20a20*/  BSYNC B0 ;  /* 0x0000000000007941 */ /* 0x000fea0003800000 */
.L_x_10347:
[----:B------:R-:W-:-:S05]  /*20a30*/  VIADD R22, R22, 0x1 ;  /* 0x0000000116167836 */ /* 0x000fca0000000000 */
[----:B------:R-:W-:-:S04]  /*20a40*/  ISETP.NE.AND P0, PT, R22, 0x2, PT ;  /* 0x000000021600780c */ /* 0x000fc80003f05270 */
[----:B------:R-:W-:Y:S02]  /*20a50*/  SEL R3, RZ, 0x1, P0 ;  /* 0x00000001ff037807 */ /* 0x000fe40000000000 */
[----:B------:R-:W-:Y:S02]  /*20a60*/  SEL R22, R22, RZ, P0 ;  /* 0x000000ff16167207 */ /* 0x000fe40000000000 */
[----:B------:R-:W-:-:S07]  /*20a70*/  LOP3.LUT R24, R24, R3, RZ, 0x3c, !PT ;  /* 0x0000000318187212 */ /* 0x000fce00078e3cff */
.L_x_10301:
[----:B------:R-:W-:Y:S05]  /*20a80*/  BSYNC B6 ;  /* 0x0000000000067941 */ /* 0x000fea0003800000 */
.L_x_10299:
[----:B------:R-:W-:-:S03]  /*20a90*/  UMOV UR4, 0xffffffff ;  /* 0xffffffff00047882 */ /* 0x000fc60000000000 */
[----:B------:R-:W-:Y:S05]  /*20aa0*/  BRA.DIV UR4, `(.L_x_10352) ;  /* 0x0000001e04e47947 */ /* 0x000fea000b800000 */
[----:B------:R1:W2:Y:S04]  /*20ab0*/  SHFL.IDX PT, R4, R16, RZ, 0x1f ;  /* 0x00001fff10047589 */ /* 0x0002a800000e0000 */
[----:B0-----:R1:W0:Y:S02]  /*20ac0*/  SHFL.IDX PT, R5, R16, 0x1, 0x1f ;  /* 0x00201f0010057f89 */ /* 0x00122400000e0000 */
.L_x_10439:
        /* <DEDUP_REMOVED lines=8> */
[----:B------:R-:W3:Y:S01]  /*20b50*/  LDC.64 R2, c[0x0][0xc58] ;  /* 0x00031600ff027b82 */ /* 0x000ee20000000a00 */
[----:B------:R-:W-:Y:S01]  /*20b60*/  ULDC.64 UR4, c[0x0][0x208] ;  /* 0x0000820000047ab9 */ /* 0x000fe20000000a00 */
[----:B---3--:R-:W-:-:S06]  /*20b70*/  IMAD.WIDE R2, R7, 0x4, R2 ;  /* 0x0000000407027825 */ /* 0x008fcc00078e0202 */
[----:B------:R3:W5:Y:S02]  /*20b80*/  LDG.E R2, desc[UR4][R2.64] ;  /* 0x0000000402027981 */ /* 0x000764000c1e1900 */
.L_x_10354:
[----:B------:R-:W-:Y:S05]  /*20b90*/  BSYNC B0 ;  /* 0x0000000000007941 */ /* 0x000fea0003800000 */
.L_x_10353:
        /* <DEDUP_REMOVED lines=23> */
.L_x_10447:
[----:B------:R-:W-:Y:S02]  /*20d10*/  ULDC UR4, c[0x0][0xc10] ;  /* 0x0003040000047ab9 */ /* 0x000fe40000000800 */
[----:B------:R-:W-:-:S04]  /*20d20*/  IMAD.U32 R6, RZ, RZ, UR4 ;  /* 0x00000004ff067e24 */ /* 0x000fc8000f8e00ff */
[----:B----4-:R-:W-:-:S04]  /*20d30*/  IMAD R14, R14, R6, RZ ;  /* 0x000000060e0e7224 */ /* 0x010fc800078e02ff */
[----:B0-----:R-:W-:-:S05]  /*20d40*/  IMAD.IADD R5, R5, 0x1, R14 ;  /* 0x0000000105057824 */ /* 0x001fca00078e020e */
[----:B--2---:R-:W-:-:S13]  /*20d50*/  ISETP.GT.AND P0, PT, R5, R4, PT ;  /* 0x000000040500720c */ /* 0x004fda0003f04270 */
[----:B------:R-:W-:Y:S05]  /*20d60*/  @P0 BRA `(.L_x_10356) ;  /* 0x0000000000b00947 */ /* 0x000fea0003800000 */
[----:B------:R-:W0:Y:S02]  /*20d70*/  LDC R0, c[0x0][0xc14] ;  /* 0x00030500ff007b82 */ /* 0x000e240000000800 */
.L_x_10361:
        /* <DEDUP_REMOVED lines=9> */
[----:B---3--:R-:W0:Y:S01]  /*20e10*/  LDC.64 R2, c[0x0][0xc58] ;  /* 0x00031600ff027b82 */ /* 0x008e220000000a00 */
[----:B------:R-:W-:Y:S01]  /*20e20*/  ULDC.64 UR4, c[0x0][0x208] ;  /* 0x0000820000047ab9 */ /* 0x000fe20000000a00 */
[----:B0-----:R-:W-:-:S06]  /*20e30*/  IMAD.WIDE R2, R7, 0x4, R2 ;  /* 0x0000000407027825 */ /* 0x001fcc00078e0202 */
[----:B------:R0:W5:Y:S02]  /*20e40*/  LDG.E R2, desc[UR4][R2.64] ;  /* 0x0000000402027981 */ /* 0x000164000c1e1900 */
.L_x_10359:
[----:B------:R-:W-:Y:S05]  /*20e50*/  BSYNC B0 ;  /* 0x0000000000007941 */ /* 0x000fea0003800000 */
.L_x_10358:
        /* <DEDUP_REMOVED lines=11> */
[----:B0--3--:R-:W-:-:S05]  /*20f10*/  IMAD.IADD R3, R13, 0x1, R14 ;  /* 0x000000010d037824 */ /* 0x009fca00078e020e */
        /* <DEDUP_REMOVED lines=10> */
[----:B------:R0:W2:Y:S02]  /*20fc0*/  SHFL.IDX PT, R14, R3, 0x1f, 0x1f ;  /* 0x03e01f00030e7f89 */ /* 0x0000a400000e0000 */
.L_x_10455:
[----:B------:R-:W-:Y:S02]  /*20fd0*/  ULDC UR4, c[0x0][0xc10] ;  /* 0x0003040000047ab9 */ /* 0x000fe40000000800 */
[----:B------:R-:W-:-:S04]  /*20fe0*/  IMAD.U32 R6, RZ, RZ, UR4 ;  /* 0x00000004ff067e24 */ /* 0x000fc8000f8e00ff */
[----:B--2---:R-:W-:-:S04]  /*20ff0*/  IMAD R14, R14, R6, RZ ;  /* 0x000000060e0e7224 */ /* 0x004fc800078e02ff */
[----:B------:R-:W-:-:S05]  /*21000*/  IMAD.IADD R5, R14, 0x1, R5 ;  /* 0x000000010e057824 */ /* 0x000fca00078e0205 */
[----:B------:R-:W-:-:S13]  /*21010*/  ISETP.GT.AND P0, PT, R5, R4, PT ;  /* 0x000000040500720c */ /* 0x000fda0003f04270 */
[----:B------:R-:W-:Y:S05]  /*21020*/  @!P0 BRA `(.L_x_10361) ;  /* 0xfffffffc00548947 */ /* 0x000fea000383ffff */
.L_x_10356:
        /* <DEDUP_REMOVED lines=8> */
.L_x_10459:
[----:B------:R-:W-:Y:S01]  /*210b0*/  ISETP.NE.AND P0, PT, R5, RZ, PT ;  /* 0x000000ff0500720c */ /* 0x000fe20003f05270 */
[----:B------:R-:W-:-:S12]  /*210c0*/  IMAD.MOV.U32 R14, RZ, RZ, RZ ;  /* 0x000000ffff0e7224 */ /* 0x000fd800078e00ff */
[----:B------:R-:W-:Y:S05]  /*210d0*/  @!P0 BRA `(.L_x_10363) ;  /* 0x0000000000108947 */ /* 0x000fea0003800000 */
[----:B------:R-:W-:Y:S01]  /*210e0*/  UMOV UR4, 0xffffffff ;  /* 0xffffffff00047882 */ /* 0x000fe20000000000 */
[----:B------:R-:W-:Y:S02]  /*210f0*/  VIADD R12, R8, 0xffffffff ;  /* 0xffffffff080c7836 */ /* 0x000fe40000000000 */
[----:B------:R-:W-:Y:S05]  /*21100*/  BRA.DIV UR4, `(.L_x_10364) ;  /* 0x0000002204807947 */ /* 0x000fea000b800000 */
[----:B------:R0:W0:Y:S02]  /*21110*/  SHFL.IDX PT, R14, R3, R12, 0x1f ;  /* 0x00001f0c030e7589 */ /* 0x00002400000e0000 */
.L_x_10363:
[----:B0-23--:R-:W0:Y:S01]  /*21120*/  LDC.64 R2, c[0x0][0xc68] ;  /* 0x00031a00ff027b82 */ /* 0x00de220000000a00 */
[----:B------:R-:W-:Y:S01]  /*21130*/  IMAD.IADD R19, R8, 0x1, R19 ;  /* 0x0000000108137824 */ /* 0x000fe200078e0213 */
[----:B------:R-:W-:-:S03]  /*21140*/  ULDC.64 UR4, c[0x0][0x208] ;  /* 0x0000820000047ab9 */ /* 0x000fc60000000a00 */
[----:B0-----:R-:W-:-:S05]  /*21150*/  IMAD.WIDE R2, R19, 0x4, R2 ;  /* 0x0000000413027825 */ /* 0x001fca00078e0202 */
[----:B------:R0:W4:Y:S01]  /*21160*/  LDG.E R8, desc[UR4][R2.64] ;  /* 0x0000000402087981 */ /* 0x000122000c1e1900 */
[----:B-1----:R-:W-:Y:S02]  /*21170*/  IMAD R16, R14, R6, R7 ;  /* 0x000000060e107224 */ /* 0x002fe400078e0207 */
        /* <DEDUP_REMOVED lines=62> */
.L_x_10357:
[----:B------:R-:W-:Y:S01]  /*21560*/  UMOV UR4, URZ ;  /* 0x0000003f00047c82 */ /* 0x000fe20008000000 */
[----:B------:R-:W-:Y:S01]  /*21570*/  UMOV UR5, URZ ;  /* 0x0000003f00057c82 */ /* 0x000fe20008000000 */
[----:B------:R-:W-:Y:S01]  /*21580*/  ULDC UR6, c[0x0][0xc14] ;  /* 0x0003050000067ab9 */ /* 0x000fe20000000800 */
[----:B-1----:R-:W-:Y:S02]  /*21590*/  IMAD.MOV.U32 R16, RZ, RZ, R4 ;  /* 0x000000ffff107224 */ /* 0x002fe400078e0004 */
[----:B------:R-:W-:Y:S02]  /*215a0*/  IMAD.U32 R17, RZ, RZ, UR4 ;  /* 0x00000004ff117e24 */ /* 0x000fe4000f8e00ff */
[----:B------:R-:W-:Y:S02]  /*215b0*/  IMAD.U32 R18, RZ, RZ, UR5 ;  /* 0x00000005ff127e24 */ /* 0x000fe4000f8e00ff */
[----:B------:R-:W-:-:S07]  /*215c0*/  IMAD.U32 R19, RZ, RZ, UR6 ;  /* 0x00000006ff137e24 */ /* 0x000fce000f8e00ff */
.L_x_10365:
        /* <DEDUP_REMOVED lines=10> */
.L_x_10276:
        /* <DEDUP_REMOVED lines=12> */
.L_x_10462:
[----:B------:R-:W-:Y:S05]  /*21730*/  BSYNC B0 ;  /* 0x0000000000007941 */ /* 0x000fea0003800000 */
.L_x_10367:
[----:B------:R-:W-:-:S03]  /*21740*/  UMOV UR4, 0xffffffff ;  /* 0xffffffff00047882 */ /* 0x000fc60000000000 */
[----:B------:R-:W-:Y:S05]  /*21750*/  BRA.DIV UR4, `(.L_x_10369) ;  /* 0x0000001e04247947 */ /* 0x000fea000b800000 */
[----:B0-----:R-:W0:Y:S02]  /*21760*/  S2R R0, SR_TID.X ;  /* 0x0000000000007919 */ /* 0x001e240000002100 */
[----:B0-----:R-:W-:-:S04]  /*21770*/  SHF.R.U32.HI R0, RZ, 0x5, R0 ;  /* 0x00000005ff007819 */ /* 0x001fc80000011600 */
[----:B------:R-:W-:-:S05]  /*21780*/  LOP3.LUT R0, R0, 0x3, RZ, 0xc0, !PT ;  /* 0x0000000300007812 */ /* 0x000fca00078ec0ff */
[----:B------:R0:W1:Y:S02]  /*21790*/  SHFL.IDX PT, R14, R0, RZ, 0x1f ;  /* 0x00001fff000e7589 */ /* 0x00006400000e0000 */
.L_x_10465:
[----:B-1----:R-:W-:-:S13]  /*217a0*/  ISETP.NE.AND P0, PT, R14, RZ, PT ;  /* 0x000000ff0e00720c */ /* 0x002fda0003f05270 */
[----:B------:R-:W-:Y:S05]  /*217b0*/  @P0 BRA `(.L_x_10116) ;  /* 0x0000000000880947 */ /* 0x000fea0003800000 */
[----:B------:R-:W-:-:S03]  /*217c0*/  UMOV UR4, 0xffffffff ;  /* 0xffffffff00047882 */ /* 0x000fc60000000000 */
[----:B------:R-:W-:Y:S05]  /*217d0*/  BRA.DIV UR4, `(.L_x_10370) ;  /* 0x0000001e04387947 */ /* 0x000fea000b800000 */
[----:B------:R-:W-:-:S13]  /*217e0*/  ELECT P6, URZ, PT ;  /* 0x00000000003f782f */ /* 0x000fda00038c0000 */
.L_x_10468:
[----:B------:R-:W-:Y:S05]  /*217f0*/  @!P6 BRA `(.L_x_10116) ;  /* 0x000000000078e947 */ /* 0x000fea0003800000 */
[----:B------:R-:W-:-:S06]  /*21800*/  ULOP3.LUT UR4, UR60, 0x2, URZ, 0xfc, !UPT ;  /* 0x000000023c047892 */ /* 0x000fcc000f8efc3f */
[----:B0-----:R-:W-:-:S05]  /*21810*/  IMAD.U32 R0, RZ, RZ, UR4 ;  /* 0x00000004ff007e24 */ /* 0x001fca000f8e00ff */
[----:B------:R-:W-:-:S13]  /*21820*/  ISETP.NE.AND P2, PT, R0, 0x3, PT ;  /* 0x000000030000780c */ /* 0x000fda0003f45270 */
[----:B------:R-:W-:Y:S05]  /*21830*/  @!P2 BRA `(.L_x_10371) ;  /* 0x000000000004a947 */ /* 0x000fea0003800000 */
[----:B------:R-:W-:Y:S01]  /*21840*/  BPT.TRAP 0x1 ;  /* 0x000000040000795c */ /* 0x000fe20000300000 */
.L_x_10371:
        /* <DEDUP_REMOVED lines=12> */
.L_x_10469:
[----:B------:R-:W1:Y:S02]  /*21910*/  SYNCS.PHASECHK.TRANS64.TRYWAIT P0, [R3+URZ], R0 ;  /* 0x00000000030075a7 */ /* 0x000e64000800017f */
[----:B-1----:R-:W-:Y:S05]  /*21920*/  @!P0 BRA `(.L_x_10373) ;  /* 0x0000001c00188947 */ /* 0x002fea0003800000 */
.L_x_10470:
[----:B------:R-:W-:Y:S05]  /*21930*/  @!P2 BRA `(.L_x_10374) ;  /* 0x000000000004a947 */ /* 0x000fea0003800000 */
[----:B------:R-:W-:Y:S01]  /*21940*/  BPT.TRAP 0x1 ;  /* 0x000000040000795c */ /* 0x000fe20000300000 */
.L_x_10374:
[----:B-1----:R-:W-:-:S04]  /*21950*/  VIADD R3, R9, 0x31c60 ;  /* 0x00031c6009037836 */ /* 0x002fc80000000000 */
[----:B------:R-:W-:-:S04]  /*21960*/  IMAD R5, R22, 0x8, R3 ;  /* 0x0000000816057824 */ /* 0x000fc800078e0203 */
[----:B------:R-:W1:Y:S02]  /*21970*/  SYNCS.PHASECHK.TRANS64.TRYWAIT P0, [R5+URZ], R2 ;  /* 0x00000002050075a7 */ /* 0x000e64000800017f */
[----:B-1----:R-:W-:Y:S05]  /*21980*/  @!P0 BRA `(.L_x_10375) ;  /* 0x0000001c00148947 */ /* 0x002fea0003800000 */
.L_x_10471:
[----:B------:R-:W-:-:S07]  /*21990*/  IMAD R3, R4, 0x8, R3 ;  /* 0x0000000804037824 */ /* 0x000fce00078e0203 */
.L_x_10376:
[----:B--2---:R2:W3:Y:S02]  /*219a0*/  SYNCS.PHASECHK.TRANS64.TRYWAIT P0, [R3+URZ], R0 ;  /* 0x00000000030075a7 */ /* 0x0044e4000800017f */
[----:B---3--:R-:W-:Y:S05]  /*219b0*/  @!P0 NANOSLEEP.SYNCS 0x989680 ;  /* 0x009896800000895d */ /* 0x008fea0003900000 */
[----:B------:R-:W3:Y:S02]  /*219c0*/  @!P0 SYNCS.PHASECHK.TRANS64 P0, [R3+URZ], R0 ;  /* 0x00000000030085a7 */ /* 0x000ee4000800007f */
[----:B---3--:R-:W-:Y:S05]  /*219d0*/  @!P0 BRA `(.L_x_10376) ;  /* 0xfffffffc00f08947 */ /* 0x008fea000383ffff */
.L_x_10116:
[----:B------:R-:W-:Y:S05]  /*219e0*/  BSYNC B7 ;  /* 0x0000000000077941 */ /* 0x000fea0003800000 */
.L_x_10113:
[----:B------:R-:W-:Y:S05]  /*219f0*/  EXIT ;  /* 0x000000000000794d */ /* 0x000fea0003800000 */
.L_x_10132:
[----:B0-----:R0:W1:Y:S02]  /*21a00*/  SYNCS.PHASECHK.TRANS64.TRYWAIT P5, [R15+URZ+0x31c90], R86 ;  /* 0x031c90560f0075a7 */ /* 0x00106400080a017f */
[----:B-1----:R-:W-:Y:S05]  /*21a10*/  @!P5 NANOSLEEP.SYNCS 0x989680 ;  /* 0x009896800000d95d */ /* 0x002fea0003900000 */
[----:B------:R-:W1:Y:S02]  /*21a20*/  @!P5 SYNCS.PHASECHK.TRANS64 P5, [R15+URZ+0x31c90], R86 ;  /* 0x031c90560f00d5a7 */ /* 0x000e6400080a007f */
[----:B-1----:R-:W-:Y:S05]  /*21a30*/  @!P5 BRA `(.L_x_10132) ;  /* 0xfffffffc00f0d947 */ /* 0x002fea000383ffff */
[----:B------:R-:W-:Y:S05]  /*21a40*/  BRA `(.L_x_10377) ;  /* 0xfffffe1800187947 */ /* 0x000fea000383ffff */
.L_x_10160:
[----:B0-----:R0:W1:Y:S02]  /*21a50*/  SYNCS.PHASECHK.TRANS64.TRYWAIT P5, [R15+URZ+0x31c90], R86 ;  /* 0x031c90560f0075a7 */ /* 0x00106400080a017f */
[----:B-1----:R-:W-:Y:S05]  /*21a60*/  @!P5 NANOSLEEP.SYNCS 0x989680 ;  /* 0x009896800000d95d */ /* 0x002fea0003900000 */
[----:B------:R-:W1:Y:S02]  /*21a70*/  @!P5 SYNCS.PHASECHK.TRANS64 P5, [R15+URZ+0x31c90], R86 ;  /* 0x031c90560f00d5a7 */ /* 0x000e6400080a007f */
[----:B-1----:R-:W-:Y:S05]  /*21a80*/  @!P5 BRA `(.L_x_10160) ;  /* 0xfffffffc00f0d947 */ /* 0x002fea000383ffff */
[----:B------:R-:W-:Y:S05]  /*21a90*/  BRA `(.L_x_10378) ;  /* 0xfffffe3400087947 */ /* 0x000fea000383ffff */
.L_x_10173:
[----:B0-----:R0:W1:Y:S02]  /*21aa0*/  SYNCS.PHASECHK.TRANS64.TRYWAIT P4, [R15+URZ+0x31c90], R86 ;  /* 0x031c90560f0075a7 */ /* 0x001064000808017f */
[----:B-1----:R-:W-:Y:S05]  /*21ab0*/  @!P4 NANOSLEEP.SYNCS 0x989680 ;  /* 0x009896800000c95d */ /* 0x002fea0003900000 */
[----:B------:R-:W1:Y:S02]  /*21ac0*/  @!P4 SYNCS.PHASECHK.TRANS64 P4, [R15+URZ+0x31c90], R86 ;  /* 0x031c90560f00c5a7 */ /* 0x000e64000808007f */
[----:B-1----:R-:W-:Y:S05]  /*21ad0*/  @!P4 BRA `(.L_x_10173) ;  /* 0xfffffffc00f0c947 */ /* 0x002fea000383ffff */
[----:B------:R-:W-:Y:S05]  /*21ae0*/  BRA `(.L_x_10379) ;  /* 0xfffffe4c00b87947 */ /* 0x000fea000383ffff */
.L_x_10177:
[----:B--2---:R2:W3:Y:S02]  /*21af0*/  SYNCS.PHASECHK.TRANS64.TRYWAIT P3, [R15+URZ+0x31cb0], R86 ;  /* 0x031cb0560f0075a7 */ /* 0x0044e4000806017f */
[----:B---3--:R-:W-:Y:S05]  /*21b00*/  @!P3 NANOSLEEP.SYNCS 0x989680 ;  /* 0x009896800000b95d */ /* 0x008fea0003900000 */
[----:B------:R-:W3:Y:S02]  /*21b10*/  @!P3 SYNCS.PHASECHK.TRANS64 P3, [R15+URZ+0x31cb0], R86 ;  /* 0x031cb0560f00b5a7 */ /* 0x000ee4000806007f */
[----:B---3--:R-:W-:Y:S05]  /*21b20*/  @!P3 BRA `(.L_x_10177) ;  /* 0xfffffffc00f0b947 */ /* 0x008fea000383ffff */
[----:B------:R-:W-:Y:S05]  /*21b30*/  BRA `(.L_x_10380) ;  /* 0xfffffe5000547947 */ /* 0x000fea000383ffff */
.L_x_10183:
[----:B------:R-:W-:Y:S01]  /*21b40*/  BSSY B0, `(.L_x_10381) ;  /* 0x0000007000007945 */ /* 0x000fe20003800000 */
[----:B------:R-:W-:Y:S02]  /*21b50*/  IMAD.MOV.U32 R12, RZ, RZ, RZ ;  /* 0x000000ffff0c7224 */ /* 0x000fe400078e00ff */
[----:B------:R-:W-:Y:S02]  /*21b60*/  IMAD.MOV.U32 R11, RZ, RZ, 0x1f ;  /* 0x0000001fff0b7424 */ /* 0x000fe400078e00ff */
[----:B------:R-:W-:-:S07]  /*21b70*/  IMAD.MOV.U32 R15, RZ, RZ, -0x1 ;  /* 0xffffffffff0f7424 */ /* 0x000fce00078e00ff */
[----:B-----5:R-:W-:Y:S05]  /*21b80*/  WARPSYNC.COLLECTIVE R15, `(.L_x_10382) ;  /* 0x000000000f087348 */ /* 0x020fea0003c00000 */
[----:B------:R0:W1:Y:S02]  /*21b90*/  SHFL.IDX P6, R14, R13, R12, R11 ;  /* 0x0000000c0d0e7389 */ /* 0x00006400000c000b */
[----:B01---5:R-:W-:Y:S01]  /*21ba0*/  ENDCOLLECTIVE ;  /* 0x000000000000791b */ /* 0x023fe20003800000 */
.L_x_10382:
[----:B------:R-:W-:Y:S05]  /*21bb0*/  BSYNC B0 ;  /* 0x0000000000007941 */ /* 0x000fea0003800000 */
.L_x_10381:
[----:B------:R1:W-:Y:S01]  /*21bc0*/  STL [R1+0x38], R14 ;  /* 0x0000380e01007387 */ /* 0x0003e20000100800 */
[----:B------:R-:W-:Y:S05]  /*21bd0*/  BRA `(.L_x_10383) ;  /* 0xfffffe5400d07947 */ /* 0x000fea000383ffff */
.L_x_10196:
[----:B------:R-:W-:Y:S01]  /*21be0*/  BSSY B1, `(.L_x_10384) ;  /* 0x0000007000017945 */ /* 0x000fe20003800000 */
[----:B------:R-:W-:Y:S02]  /*21bf0*/  IMAD.MOV.U32 R12, RZ, RZ, RZ ;  /* 0x000000ffff0c7224 */ /* 0x000fe400078e00ff */
[----:B------:R-:W-:Y:S02]  /*21c00*/  IMAD.MOV.U32 R11, RZ, RZ, 0x1e1f ;  /* 0x00001e1fff0b7424 */ /* 0x000fe400078e00ff */
[----:B------:R-:W-:-:S07]  /*21c10*/  IMAD.MOV.U32 R15, RZ, RZ, -0x1 ;  /* 0xffffffffff0f7424 */ /* 0x000fce00078e00ff */
[----:B------:R-:W-:Y:S05]  /*21c20*/  WARPSYNC.COLLECTIVE R15, `(.L_x_10385) ;  /* 0x000000000f087348 */ /* 0x000fea0003c00000 */
[----:B------:R0:W1:Y:S02]  /*21c30*/  SHFL.IDX P6, R14, R13, R12, R11 ;  /* 0x0000000c0d0e7389 */ /* 0x00006400000c000b */
[----:B01----:R-:W-:Y:S01]  /*21c40*/  ENDCOLLECTIVE ;  /* 0x000000000000791b */ /* 0x003fe20003800000 */
.L_x_10385:
[----:B------:R-:W-:Y:S05]  /*21c50*/  BSYNC B1 ;  /* 0x0000000000017941 */ /* 0x000fea0003800000 */
.L_x_10384:
[----:B------:R-:W-:Y:S05]  /*21c60*/  BRA `(.L_x_10386) ;  /* 0xfffffe6400207947 */ /* 0x000fea000383ffff */
.L_x_10197:
        /* <DEDUP_REMOVED lines=8> */
.L_x_10388:
[----:B------:R-:W-:Y:S05]  /*21cf0*/  BSYNC B1 ;  /* 0x0000000000017941 */ /* 0x000fea0003800000 */
.L_x_10387:
[----:B------:R-:W-:Y:S05]  /*21d00*/  BRA `(.L_x_10389) ;  /* 0xfffffe6400047947 */ /* 0x000fea000383ffff */
.L_x_10198:
        /* <DEDUP_REMOVED lines=8> */
.L_x_10391:
[----:B------:R-:W-:Y:S05]  /*21d90*/  BSYNC B1 ;  /* 0x0000000000017941 */ /* 0x000fea0003800000 */
.L_x_10390:
[----:B------:R-:W-:Y:S05]  /*21da0*/  BRA `(.L_x_10392) ;  /* 0xfffffe6000e87947 */ /* 0x000fea000383ffff */
.L_x_10199:
        /* <DEDUP_REMOVED lines=8> */
.L_x_10394:
[----:B------:R-:W-:Y:S05]  /*21e30*/  BSYNC B1 ;  /* 0x0000000000017941 */ /* 0x000fea0003800000 */
.L_x_10393:
[----:B------:R-:W-:Y:S05]  /*21e40*/  BRA `(.L_x_10395) ;  /* 0xfffffe6000cc7947 */ /* 0x000fea000383ffff */
.L_x_10201:
[----:B0-----:R0:W1:Y:S02]  /*21e50*/  SYNCS.PHASECHK.TRANS64.TRYWAIT P1, [R22+URZ+0x31c00], R3 ;  /* 0x031c0003160075a7 */ /* 0x001064000802017f */
[----:B-1----:R-:W-:Y:S05]  /*21e60*/  @!P1 NANOSLEEP.SYNCS 0x989680 ;  /* 0x009896800000995d */ /* 0x002fea0003900000 */
[----:B------:R-:W1:Y:S02]  /*21e70*/  @!P1 SYNCS.PHASECHK.TRANS64 P1, [R22+URZ+0x31c00], R3 ;  /* 0x031c0003160095a7 */ /* 0x000e64000802007f */
[----:B-1----:R-:W-:Y:S05]  /*21e80*/  @!P1 BRA `(.L_x_10201) ;  /* 0xfffffffc00f09947 */ /* 0x002fea000383ffff */
[----:B------:R-:W-:Y:S05]  /*21e90*/  BRA `(.L_x_10396) ;  /* 0xfffffe6400487947 */ /* 0x000fea000383ffff */
.L_x_10215:
[----:B------:R-:W-:Y:S01]  /*21ea0*/  BSSY B1, `(.L_x_10397) ;  /* 0x0000007000017945 */ /* 0x000fe20003800000 */
[----:B------:R-:W-:Y:S02]  /*21eb0*/  IMAD.MOV.U32 R12, RZ, RZ, RZ ;  /* 0x000000ffff0c7224 */ /* 0x000fe400078e00ff */
[----:B------:R-:W-:Y:S02]  /*21ec0*/  IMAD.MOV.U32 R11, RZ, RZ, 0x1e1f ;  /* 0x00001e1fff0b7424 */ /* 0x000fe400078e00ff */
[----:B------:R-:W-:-:S07]  /*21ed0*/  IMAD.MOV.U32 R15, RZ, RZ, -0x1 ;  /* 0xffffffffff0f7424 */ /* 0x000fce00078e00ff */
[----:B------:R-:W-:Y:S05]  /*21ee0*/  WARPSYNC.COLLECTIVE R15, `(.L_x_10398) ;  /* 0x000000000f087348 */ /* 0x000fea0003c00000 */
[----:B------:R0:W1:Y:S02]  /*21ef0*/  SHFL.IDX P6, R14, R13, R12, R11 ;  /* 0x0000000c0d0e7389 */ /* 0x00006400000c000b */
[----:B01----:R-:W-:Y:S01]  /*21f00*/  ENDCOLLECTIVE ;  /* 0x000000000000791b */ /* 0x003fe20003800000 */
.L_x_10398:
[----:B------:R-:W-:Y:S05]  /*21f10*/  BSYNC B1 ;  /* 0x0000000000017941 */ /* 0x000fea0003800000 */
.L_x_10397:
[----:B------:R-:W-:Y:S05]  /*21f20*/  BRA `(.L_x_10399) ;  /* 0xfffffe7c00bc7947 */ /* 0x000fea000383ffff */
.L_x_10216:
        /* <DEDUP_REMOVED lines=8> */
.L_x_10401:
[----:B------:R-:W-:Y:S05]  /*21fb0*/  BSYNC B1 ;  /* 0x0000000000017941 */ /* 0x000fea0003800000 */
.L_x_10400:
[----:B------:R-:W-:Y:S05]  /*21fc0*/  BRA `(.L_x_10402) ;  /* 0xfffffe7c00a07947 */ /* 0x000fea000383ffff */
.L_x_10217:
        /* <DEDUP_REMOVED lines=8> */
.L_x_10404:
[----:B------:R-:W-:Y:S05]  /*22050*/  BSYNC B1 ;  /* 0x0000000000017941 */ /* 0x000fea0003800000 */
.L_x_10403:
[----:B------:R-:W-:Y:S05]  /*22060*/  BRA `(.L_x_10405) ;  /* 0xfffffe7c00847947 */ /* 0x000fea000383ffff */
.L_x_10218:
        /* <DEDUP_REMOVED lines=8> */
.L_x_10407:
[----:B------:R-:W-:Y:S05]  /*220f0*/  BSYNC B1 ;  /* 0x0000000000017941 */ /* 0x000fea0003800000 */
.L_x_10406:
[----:B------:R-:W-:Y:S05]  /*22100*/  BRA `(.L_x_10408) ;  /* 0xfffffe7c00687947 */ /* 0x000fea000383ffff */
.L_x_10220:
[----:B0-----:R0:W1:Y:S02]  /*22110*/  SYNCS.PHASECHK.TRANS64.TRYWAIT P1, [R22+URZ+0x31c00], R3 ;  /* 0x031c0003160075a7 */ /* 0x001064000802017f */
[----:B-1----:R-:W-:Y:S05]  /*22120*/  @!P1 NANOSLEEP.SYNCS 0x989680 ;  /* 0x009896800000995d */ /* 0x002fea0003900000 */
[----:B------:R-:W1:Y:S02]  /*22130*/  @!P1 SYNCS.PHASECHK.TRANS64 P1, [R22+URZ+0x31c00], R3 ;  /* 0x031c0003160095a7 */ /* 0x000e64000802007f */
[----:B-1----:R-:W-:Y:S05]  /*22140*/  @!P1 BRA `(.L_x_10220) ;  /* 0xfffffffc00f09947 */ /* 0x002fea000383ffff */
[----:B------:R-:W-:Y:S05]  /*22150*/  BRA `(.L_x_10409) ;  /* 0xfffffe7c00e87947 */ /* 0x000fea000383ffff */
.L_x_10228:
[----:B--2---:R2:W4:Y:S02]  /*22160*/  SYNCS.PHASECHK.TRANS64.TRYWAIT P1, [R21+URZ+0x31c30], R4 ;  /* 0x031c3004150075a7 */ /* 0x004524000802017f */
[----:B----4-:R-:W-:Y:S05]  /*22170*/  @!P1 NANOSLEEP.SYNCS 0x989680 ;  /* 0x009896800000995d */ /* 0x010fea0003900000 */
[----:B------:R-:W4:Y:S02]  /*22180*/  @!P1 SYNCS.PHASECHK.TRANS64 P1, [R21+URZ+0x31c30], R4 ;  /* 0x031c3004150095a7 */ /* 0x000f24000802007f */
[----:B----4-:R-:W-:Y:S05]  /*22190*/  @!P1 BRA `(.L_x_10228) ;  /* 0xfffffffc00f09947 */ /* 0x010fea000383ffff */
[----:B------:R-:W-:Y:S05]  /*221a0*/  BRA `(.L_x_10227) ;  /* 0xfffffe9400a87947 */ /* 0x000fea000383ffff */
.L_x_10234:
[----:B-1----:R1:W2:Y:S02]  /*221b0*/  SYNCS.PHASECHK.TRANS64.TRYWAIT P3, [R0+URZ+0x31c30], R17 ;  /* 0x031c3011000075a7 */ /* 0x0022a4000806017f */
[----:B--2---:R-:W-:Y:S05]  /*221c0*/  @!P3 NANOSLEEP.SYNCS 0x989680 ;  /* 0x009896800000b95d */ /* 0x004fea0003900000 */
[----:B------:R-:W2:Y:S02]  /*221d0*/  @!P3 SYNCS.PHASECHK.TRANS64 P3, [R0+URZ+0x31c30], R17 ;  /* 0x031c30110000b5a7 */ /* 0x000ea4000806007f */
[----:B--2---:R-:W-:Y:S05]  /*221e0*/  @!P3 BRA `(.L_x_10234) ;  /* 0xfffffffc00f0b947 */ /* 0x004fea000383ffff */
[----:B------:R-:W-:Y:S05]  /*221f0*/  BRA `(.L_x_10233) ;  /* 0xfffffedc00147947 */ /* 0x000fea000383ffff */
.L_x_10239:
[----:B-1----:R1:W2:Y:S02]  /*22200*/  SYNCS.PHASECHK.TRANS64.TRYWAIT P2, [R14+URZ+0x31c50], R0 ;  /* 0x031c50000e0075a7 */ /* 0x0022a4000804017f */
[----:B--2---:R-:W-:Y:S05]  /*22210*/  @!P2 NANOSLEEP.SYNCS 0x989680 ;  /* 0x009896800000a95d */ /* 0x004fea0003900000 */
[----:B------:R-:W2:Y:S02]  /*22220*/  @!P2 SYNCS.PHASECHK.TRANS64 P2, [R14+URZ+0x31c50], R0 ;  /* 0x031c50000e00a5a7 */ /* 0x000ea4000804007f */
[----:B--2---:R-:W-:Y:S05]  /*22230*/  @!P2 BRA `(.L_x_10239) ;  /* 0xfffffffc00f0a947 */ /* 0x004fea000383ffff */
[----:B------:R-:W-:Y:S05]  /*22240*/  BRA `(.L_x_10238) ;  /* 0xffffff0000187947 */ /* 0x000fea000383ffff */
.L_x_10246:
[----:B---3--:R3:W4:Y:S02]  /*22250*/  SYNCS.PHASECHK.TRANS64.TRYWAIT P3, [R0+URZ+0x31c30], R17 ;  /* 0x031c3011000075a7 */ /* 0x008724000806017f */
[----:B----4-:R-:W-:Y:S05]  /*22260*/  @!P3 NANOSLEEP.SYNCS 0x989680 ;  /* 0x009896800000b95d */ /* 0x010fea0003900000 */
[----:B------:R-:W4:Y:S02]  /*22270*/  @!P3 SYNCS.PHASECHK.TRANS64 P3, [R0+URZ+0x31c30], R17 ;  /* 0x031c30110000b5a7 */ /* 0x000f24000806007f */
[----:B----4-:R-:W-:Y:S05]  /*22280*/  @!P3 BRA `(.L_x_10246) ;  /* 0xfffffffc00f0b947 */ /* 0x010fea000383ffff */
[----:B------:R-:W-:Y:S05]  /*22290*/  BRA `(.L_x_10245) ;  /* 0xffffff2c00887947 */ /* 0x000fea000383ffff */
.L_x_10251:
[----:B-1----:R1:W2:Y:S02]  /*222a0*/  SYNCS.PHASECHK.TRANS64.TRYWAIT P2, [R14+URZ+0x31c50], R0 ;  /* 0x031c50000e0075a7 */ /* 0x0022a4000804017f */
[----:B--2---:R-:W-:Y:S05]  /*222b0*/  @!P2 NANOSLEEP.SYNCS 0x989680 ;  /* 0x009896800000a95d */ /* 0x004fea0003900000 */
[----:B------:R-:W2:Y:S02]  /*222c0*/  @!P2 SYNCS.PHASECHK.TRANS64 P2, [R14+URZ+0x31c50], R0 ;  /* 0x031c50000e00a5a7 */ /* 0x000ea4000804007f */
[----:B--2---:R-:W-:Y:S05]  /*222d0*/  @!P2 BRA `(.L_x_10251) ;  /* 0xfffffffc00f0a947 */ /* 0x004fea000383ffff */
[----:B------:R-:W-:Y:S05]  /*222e0*/  BRA `(.L_x_10250) ;  /* 0xffffff5000947947 */ /* 0x000fea000383ffff */
.L_x_10256:
[----:B-1----:R1:W2:Y:S02]  /*222f0*/  SYNCS.PHASECHK.TRANS64.TRYWAIT P0, [R9+URZ+0x31c50], R4 ;  /* 0x031c5004090075a7 */ /* 0x0022a4000800017f */
[----:B--2---:R-:W-:Y:S05]  /*22300*/  @!P0 NANOSLEEP.SYNCS 0x989680 ;  /* 0x009896800000895d */ /* 0x004fea0003900000 */
[----:B------:R-:W2:Y:S02]  /*22310*/  @!P0 SYNCS.PHASECHK.TRANS64 P0, [R9+URZ+0x31c50], R4 ;  /* 0x031c5004090085a7 */ /* 0x000ea4000800007f */
[----:B--2---:R-:W-:Y:S05]  /*22320*/  @!P0 BRA `(.L_x_10256) ;  /* 0xfffffffc00f08947 */ /* 0x004fea000383ffff */
[----:B------:R-:W-:Y:S05]  /*22330*/  BRA `(.L_x_10255) ;  /* 0xffffff74001c7947 */ /* 0x000fea000383ffff */
.L_x_10282:
        /* <DEDUP_REMOVED lines=11> */
.L_x_10411:
[----:B------:R-:W-:Y:S05]  /*223f0*/  BSYNC B1 ;  /* 0x0000000000017941 */ /* 0x000fea0003800000 */
.L_x_10410:
[----:B------:R-:W-:Y:S05]  /*22400*/  BRA `(.L_x_10412) ;  /* 0xffffffac00847947 */ /* 0x000fea000383ffff */
.L_x_10283:
[----:B------:R-:W-:Y:S01]  /*22410*/  BSSY B1, `(.L_x_10413) ;  /* 0x0000006000017945 */ /* 0x000fe20003800000 */
[----:B------:R-:W-:-:S07]  /*22420*/  IMAD.MOV.U32 R15, RZ, RZ, -0x1 ;  /* 0xffffffffff0f7424 */ /* 0x000fce00078e00ff */
[----:B------:R-:W-:Y:S05]  /*22430*/  WARPSYNC.COLLECTIVE R15, `(.L_x_10414) ;  /* 0x000000000f0c7348 */ /* 0x000fea0003c00000 */
[----:B------:R-:W-:Y:S02]  /*22440*/  ELECT P6, UR62, PT ;  /* 0x00000000003e782f */ /* 0x000fe400038c0000 */
[----:B------:R-:W-:Y:S01]  /*22450*/  MOV R14, UR62 ;  /* 0x0000003e000e7c02 */ /* 0x000fe20008000f00 */
[----:B------:R-:W-:Y:S10]  /*22460*/  ENDCOLLECTIVE ;  /* 0x000000000000791b */ /* 0x000ff40003800000 */
.L_x_10414:
[----:B------:R-:W-:Y:S05]  /*22470*/  BSYNC B1 ;  /* 0x0000000000017941 */ /* 0x000fea0003800000 */
.L_x_10413:
[----:B------:R-:W-:Y:S05]  /*22480*/  BRA `(.L_x_10415) ;  /* 0xffffffac00707947 */ /* 0x000fea000383ffff */
.L_x_10285:
[----:B0-----:R0:W1:Y:S02]  /*22490*/  SYNCS.PHASECHK.TRANS64.TRYWAIT P0, [R6+URZ+0x31c20], R5 ;  /* 0x031c2005060075a7 */ /* 0x001064000800017f */
[----:B-1----:R-:W-:Y:S05]  /*224a0*/  @!P0 NANOSLEEP.SYNCS 0x989680 ;  /* 0x009896800000895d */ /* 0x002fea0003900000 */
[----:B------:R-:W1:Y:S02]  /*224b0*/  @!P0 SYNCS.PHASECHK.TRANS64 P0, [R6+URZ+0x31c20], R5 ;  /* 0x031c2005060085a7 */ /* 0x000e64000800007f */
[----:B-1----:R-:W-:Y:S05]  /*224c0*/  @!P0 BRA `(.L_x_10285) ;  /* 0xfffffffc00f08947 */ /* 0x002fea000383ffff */
[----:B------:R-:W-:Y:S05]  /*224d0*/  BRA `(.L_x_10416) ;  /* 0xffffffac008c7947 */ /* 0x000fea000383ffff */
.L_x_10288:
[----:B0-----:R0:W1:Y:S02]  /*224e0*/  SYNCS.PHASECHK.TRANS64.TRYWAIT P0, [R5+URZ+0x31ca0], R10 ;  /* 0x031ca00a050075a7 */ /* 0x001064000800017f */
[----:B-1----:R-:W-:Y:S05]  /*224f0*/  @!P0 NANOSLEEP.SYNCS 0x989680 ;  /* 0x009896800000895d */ /* 0x002fea0003900000 */
[----:B------:R-:W1:Y:S02]  /*22500*/  @!P0 SYNCS.PHASECHK.TRANS64 P0, [R5+URZ+0x31ca0], R10 ;  /* 0x031ca00a050085a7 */ /* 0x000e64000800007f */
[----:B-1----:R-:W-:Y:S05]  /*22510*/  @!P0 BRA `(.L_x_10288) ;  /* 0xfffffffc00f08947 */ /* 0x002fea000383ffff */
[----:B------:R-:W-:Y:S05]  /*22520*/  BRA `(.L_x_10417) ;  /* 0xffffffac00947947 */ /* 0x000fea000383ffff */
.L_x_10290:
[----:B--2---:R2:W3:Y:S02]  /*22530*/  SYNCS.PHASECHK.TRANS64.TRYWAIT P0, [R5+URZ+0x31cc0], R10 ;  /* 0x031cc00a050075a7 */ /* 0x0044e4000800017f */
[----:B---3--:R-:W-:Y:S05]  /*22540*/  @!P0 NANOSLEEP.SYNCS 0x989680 ;  /* 0x009896800000895d */ /* 0x008fea0003900000 */
[----:B------:R-:W3:Y:S02]  /*22550*/  @!P0 SYNCS.PHASECHK.TRANS64 P0, [R5+URZ+0x31cc0], R10 ;  /* 0x031cc00a050085a7 */ /* 0x000ee4000800007f */
[----:B---3--:R-:W-:Y:S05]  /*22560*/  @!P0 BRA `(.L_x_10290) ;  /* 0xfffffffc00f08947 */ /* 0x008fea000383ffff */
[----:B------:R-:W-:Y:S05]  /*22570*/  BRA `(.L_x_10418) ;  /* 0xffffffb000147947 */ /* 0x000fea000383ffff */
.L_x_10294:
[----:B0-----:R0:W1:Y:S02]  /*22580*/  SYNCS.PHASECHK.TRANS64.TRYWAIT P0, [R10+URZ+0x31ca0], R5 ;  /* 0x031ca0050a0075a7 */ /* 0x001064000800017f */
[----:B-1----:R-:W-:Y:S05]  /*22590*/  @!P0 NANOSLEEP.SYNCS 0x989680 ;  /* 0x009896800000895d */ /* 0x002fea0003900000 */
[----:B------:R-:W1:Y:S02]  /*225a0*/  @!P0 SYNCS.PHASECHK.TRANS64 P0, [R10+URZ+0x31ca0], R5 ;  /* 0x031ca0050a0085a7 */ /* 0x000e64000800007f */
[----:B-1----:R-:W-:Y:S05]  /*225b0*/  @!P0 BRA `(.L_x_10294) ;  /* 0xfffffffc00f08947 */ /* 0x002fea000383ffff */
[----:B------:R-:W-:Y:S05]  /*225c0*/  BRA `(.L_x_10419) ;  /* 0xffffffb000bc7947 */ /* 0x000fea000383ffff */
.L_x_10296:
[----:B-1----:R1:W2:Y:S02]  /*225d0*/  SYNCS.PHASECHK.TRANS64.TRYWAIT P1, [R10+URZ+0x31cc0], R5 ;  /* 0x031cc0050a0075a7 */ /* 0x0022a4000802017f */
[----:B--2---:R-:W-:Y:S05]  /*225e0*/  @!P1 NANOSLEEP.SYNCS 0x989680 ;  /* 0x009896800000995d */ /* 0x004fea0003900000 */
[----:B------:R-:W2:Y:S02]  /*225f0*/  @!P1 SYNCS.PHASECHK.TRANS64 P1, [R10+URZ+0x31cc0], R5 ;  /* 0x031cc0050a0095a7 */ /* 0x000ea4000802007f */
[----:B--2---:R-:W-:Y:S05]  /*22600*/  @!P1 BRA `(.L_x_10296) ;  /* 0xfffffffc00f09947 */ /* 0x004fea000383ffff */
[----:B------:R-:W-:Y:S05]  /*22610*/  BRA `(.L_x_10420) ;  /* 0xffffffb400387947 */ /* 0x000fea000383ffff */
.L_x_10308:
        /* <DEDUP_REMOVED lines=11> */
.L_x_10422:
[----:B------:R-:W-:Y:S05]  /*226d0*/  BSYNC B0 ;  /* 0x0000000000007941 */ /* 0x000fea0003800000 */
.L_x_10421:
[----:B------:R-:W-:Y:S05]  /*226e0*/  BRA `(.L_x_10423) ;  /* 0xffffffc0000c7947 */ /* 0x000fea000383ffff */
.L_x_10309:
[----:B------:R-:W-:Y:S01]  /*226f0*/  BSSY B0, `(.L_x_10424) ;  /* 0x0000006000007945 */ /* 0x000fe20003800000 */
[----:B------:R-:W-:-:S07]  /*22700*/  IMAD.MOV.U32 R15, RZ, RZ, -0x1 ;  /* 0xffffffffff0f7424 */ /* 0x000fce00078e00ff */
[----:B------:R-:W-:Y:S05]  /*22710*/  WARPSYNC.COLLECTIVE R15, `(.L_x_10425) ;  /* 0x000000000f0c7348 */ /* 0x000fea0003c00000 */
[----:B------:R-:W-:Y:S02]  /*22720*/  ELECT P6, UR62, PT ;  /* 0x00000000003e782f */ /* 0x000fe400038c0000 */
[----:B------:R-:W-:Y:S01]  /*22730*/  MOV R14, UR62 ;  /* 0x0000003e000e7c02 */ /* 0x000fe20008000f00 */
[----:B------:R-:W-:Y:S10]  /*22740*/  ENDCOLLECTIVE ;  /* 0x000000000000791b */ /* 0x000ff40003800000 */
.L_x_10425:
[----:B------:R-:W-:Y:S05]  /*22750*/  BSYNC B0 ;  /* 0x0000000000007941 */ /* 0x000fea0003800000 */
.L_x_10424:
[----:B------:R-:W-:Y:S05]  /*22760*/  BRA `(.L_x_10426) ;  /* 0xffffffbc00fc7947 */ /* 0x000fea000383ffff */
.L_x_10312:
[----:B-1----:R1:W2:Y:S02]  /*22770*/  SYNCS.PHASECHK.TRANS64.TRYWAIT P0, [R5+URZ+0x31c40], R4 ;  /* 0x031c4004050075a7 */ /* 0x0022a4000800017f */
[----:B--2---:R-:W-:Y:S05]  /*22780*/  @!P0 NANOSLEEP.SYNCS 0x989680 ;  /* 0x009896800000895d */ /* 0x004fea0003900000 */
[----:B------:R-:W2:Y:S02]  /*22790*/  @!P0 SYNCS.PHASECHK.TRANS64 P0, [R5+URZ+0x31c40], R4 ;  /* 0x031c4004050085a7 */ /* 0x000ea4000800007f */
[----:B--2---:R-:W-:Y:S05]  /*227a0*/  @!P0 BRA `(.L_x_10312) ;  /* 0xfffffffc00f08947 */ /* 0x004fea000383ffff */
[----:B------:R-:W-:Y:S05]  /*227b0*/  BRA `(.L_x_10427) ;  /* 0xffffffc000547947 */ /* 0x000fea000383ffff */
.L_x_10315:
[----:B0-----:R0:W1:Y:S02]  /*227c0*/  SYNCS.PHASECHK.TRANS64.TRYWAIT P0, [R28+URZ+0x31c20], R5 ;  /* 0x031c20051c0075a7 */ /* 0x001064000800017f */
[----:B-1----:R-:W-:Y:S05]  /*227d0*/  @!P0 NANOSLEEP.SYNCS 0x989680 ;  /* 0x009896800000895d */ /* 0x002fea0003900000 */
[----:B------:R-:W1:Y:S02]  /*227e0*/  @!P0 SYNCS.PHASECHK.TRANS64 P0, [R28+URZ+0x31c20], R5 ;  /* 0x031c20051c0085a7 */ /* 0x000e64000800007f */
[----:B-1----:R-:W-:Y:S05]  /*227f0*/  @!P0 BRA `(.L_x_10315) ;  /* 0xfffffffc00f08947 */ /* 0x002fea000383ffff */
[----:B------:R-:W-:Y:S05]  /*22800*/  BRA `(.L_x_10428) ;  /* 0xffffffc400847947 */ /* 0x000fea000383ffff */
.L_x_10323:
[----:B-1----:R1:W2:Y:S02]  /*22810*/  SYNCS.PHASECHK.TRANS64.TRYWAIT P0, [R3+URZ+0x31c40], R2 ;  /* 0x031c4002030075a7 */ /* 0x0022a4000800017f */
[----:B--2---:R-:W-:Y:S05]  /*22820*/  @!P0 NANOSLEEP.SYNCS 0x989680 ;  /* 0x009896800000895d */ /* 0x004fea0003900000 */
[----:B------:R-:W2:Y:S02]  /*22830*/  @!P0 SYNCS.PHASECHK.TRANS64 P0, [R3+URZ+0x31c40], R2 ;  /* 0x031c4002030085a7 */ /* 0x000ea4000800007f */
[----:B--2---:R-:W-:Y:S05]  /*22840*/  @!P0 BRA `(.L_x_10323) ;  /* 0xfffffffc00f08947 */ /* 0x004fea000383ffff */
[----:B------:R-:W-:Y:S05]  /*22850*/  BRA `(.L_x_10429) ;  /* 0xffffffc800287947 */ /* 0x000fea000383ffff */
.L_x_10325:
[----:B0-----:R0:W1:Y:S02]  /*22860*/  SYNCS.PHASECHK.TRANS64.TRYWAIT P0, [R2+URZ+0x31c60], R3 ;  /* 0x031c6003020075a7 */ /* 0x001064000800017f */
[----:B-1----:R-:W-:Y:S05]  /*22870*/  @!P0 NANOSLEEP.SYNCS 0x989680 ;  /* 0x009896800000895d */ /* 0x002fea0003900000 */
[----:B------:R-:W1:Y:S02]  /*22880*/  @!P0 SYNCS.PHASECHK.TRANS64 P0, [R2+URZ+0x31c60], R3 ;  /* 0x031c6003020085a7 */ /* 0x000e64000800007f */
[----:B-1----:R-:W-:Y:S05]  /*22890*/  @!P0 BRA `(.L_x_10325) ;  /* 0xfffffffc00f08947 */ /* 0x002fea000383ffff */
[----:B------:R-:W-:Y:S05]  /*228a0*/  BRA `(.L_x_10430) ;  /* 0xffffffc800b47947 */ /* 0x000fea000383ffff */
.L_x_10331:
[----:B--2---:R2:W3:Y:S02]  /*228b0*/  SYNCS.PHASECHK.TRANS64.TRYWAIT P0, [R3+URZ+0x31c40], R2 ;  /* 0x031c4002030075a7 */ /* 0x0044e4000800017f */
[----:B---3--:R-:W-:Y:S05]  /*228c0*/  @!P0 NANOSLEEP.SYNCS 0x989680 ;  /* 0x009896800000895d */ /* 0x008fea0003900000 */
[----:B------:R-:W3:Y:S02]  /*228d0*/  @!P0 SYNCS.PHASECHK.TRANS64 P0, [R3+URZ+0x31c40], R2 ;  /* 0x031c4002030085a7 */ /* 0x000ee4000800007f */
[----:B---3--:R-:W-:Y:S05]  /*228e0*/  @!P0 BRA `(.L_x_10331) ;  /* 0xfffffffc00f08947 */ /* 0x008fea000383ffff */
[----:B------:R-:W-:Y:S05]  /*228f0*/  BRA `(.L_x_10431) ;  /* 0xffffffd000007947 */ /* 0x000fea000383ffff */
.L_x_10333:
[----:B0-----:R0:W1:Y:S02]  /*22900*/  SYNCS.PHASECHK.TRANS64.TRYWAIT P0, [R3+URZ+0x31c60], R24 ;  /* 0x031c6018030075a7 */ /* 0x001064000800017f */
[----:B-1----:R-:W-:Y:S05]  /*22910*/  @!P0 NANOSLEEP.SYNCS 0x989680 ;  /* 0x009896800000895d */ /* 0x002fea0003900000 */
[----:B------:R-:W1:Y:S02]  /*22920*/  @!P0 SYNCS.PHASECHK.TRANS64 P0, [R3+URZ+0x31c60], R24 ;  /* 0x031c6018030085a7 */ /* 0x000e64000800007f */
[----:B-1----:R-:W-:Y:S05]  /*22930*/  @!P0 BRA `(.L_x_10333) ;  /* 0xfffffffc00f08947 */ /* 0x002fea000383ffff */
[----:B------:R-:W-:Y:S05]  /*22940*/  BRA `(.L_x_10432) ;  /* 0xffffffd0008c7947 */ /* 0x000fea000383ffff */
.L_x_10339:
[----:B-1----:R1:W2:Y:S02]  /*22950*/  SYNCS.PHASECHK.TRANS64.TRYWAIT P0, [R2+URZ+0x31c40], R3 ;  /* 0x031c4003020075a7 */ /* 0x0022a4000800017f */
[----:B--2---:R-:W-:Y:S05]  /*22960*/  @!P0 NANOSLEEP.SYNCS 0x989680 ;  /* 0x009896800000895d */ /* 0x004fea0003900000 */
[----:B------:R-:W2:Y:S02]  /*22970*/  @!P0 SYNCS.PHASECHK.TRANS64 P0, [R2+URZ+0x31c40], R3 ;  /* 0x031c4003020085a7 */ /* 0x000ea4000800007f */
[----:B--2---:R-:W-:Y:S05]  /*22980*/  @!P0 BRA `(.L_x_10339) ;  /* 0xfffffffc00f08947 */ /* 0x004fea000383ffff */
[----:B------:R-:W-:Y:S05]  /*22990*/  BRA `(.L_x_10433) ;  /* 0xffffffd400b87947 */ /* 0x000fea000383ffff */
.L_x_10341:
[----:B0-----:R0:W1:Y:S02]  /*229a0*/  SYNCS.PHASECHK.TRANS64.TRYWAIT P0, [R2+URZ+0x31c60], R11 ;  /* 0x031c600b020075a7 */ /* 0x001064000800017f */
[----:B-1----:R-:W-:Y:S05]  /*229b0*/  @!P0 NANOSLEEP.SYNCS 0x989680 ;  /* 0x009896800000895d */ /* 0x002fea0003900000 */
[----:B------:R-:W1:Y:S02]  /*229c0*/  @!P0 SYNCS.PHASECHK.TRANS64 P0, [R2+URZ+0x31c60], R11 ;  /* 0x031c600b020085a7 */ /* 0x000e64000800007f */
[----:B-1----:R-:W-:Y:S05]  /*229d0*/  @!P0 BRA `(.L_x_10341) ;  /* 0xfffffffc00f08947 */ /* 0x002fea000383ffff */
[----:B------:R-:W-:Y:S05]  /*229e0*/  BRA `(.L_x_10434) ;  /* 0xffffffd800447947 */ /* 0x000fea000383ffff */
.L_x_10349:
[----:B-1----:R1:W2:Y:S02]  /*229f0*/  SYNCS.PHASECHK.TRANS64.TRYWAIT P0, [R3+URZ+0x31c60], R2 ;  /* 0x031c6002030075a7 */ /* 0x0022a4000800017f */
[----:B--2---:R-:W-:Y:S05]  /*22a00*/  @!P0 NANOSLEEP.SYNCS 0x989680 ;  /* 0x009896800000895d */ /* 0x004fea0003900000 */
[----:B------:R-:W2:Y:S02]  /*22a10*/  @!P0 SYNCS.PHASECHK.TRANS64 P0, [R3+URZ+0x31c60], R2 ;  /* 0x031c6002030085a7 */ /* 0x000ea4000800007f */
[----:B--2---:R-:W-:Y:S05]  /*22a20*/  @!P0 BRA `(.L_x_10349) ;  /* 0xfffffffc00f08947 */ /* 0x004fea000383ffff */
[----:B------:R-:W-:Y:S05]  /*22a30*/  BRA `(.L_x_10435) ;  /* 0xffffffdc00507947 */ /* 0x000fea000383ffff */
.L_x_10352:
[----:B------:R-:W-:Y:S01]  /*22a40*/  BSSY B0, `(.L_x_10436) ;  /* 0x0000008000007945 */ /* 0x000fe20003800000 */
[----:B------:R-:W-:Y:S02]  /*22a50*/  IMAD.MOV.U32 R13, RZ, RZ, R16 ;  /* 0x000000ffff0d7224 */ /* 0x000fe400078e0010 */
[----:B------:R-:W-:Y:S02]  /*22a60*/  IMAD.MOV.U32 R12, RZ, RZ, RZ ;  /* 0x000000ffff0c7224 */ /* 0x000fe400078e00ff */
[----:B------:R-:W-:Y:S02]  /*22a70*/  IMAD.MOV.U32 R11, RZ, RZ, 0x1f ;  /* 0x0000001fff0b7424 */ /* 0x000fe400078e00ff */
[----:B------:R-:W-:-:S07]  /*22a80*/  IMAD.MOV.U32 R15, RZ, RZ, -0x1 ;  /* 0xffffffffff0f7424 */ /* 0x000fce00078e00ff */
[----:B0-----:R-:W-:Y:S05]  /*22a90*/  WARPSYNC.COLLECTIVE R15, `(.L_x_10437) ;  /* 0x000000000f087348 */ /* 0x001fea0003c00000 */
[----:B------:R1:W2:Y:S02]  /*22aa0*/  SHFL.IDX P6, R14, R13, R12, R11 ;  /* 0x0000000c0d0e7389 */ /* 0x0002a400000c000b */
[----:B012---:R-:W-:Y:S01]  /*22ab0*/  ENDCOLLECTIVE ;  /* 0x000000000000791b */ /* 0x007fe20003800000 */
.L_x_10437:
[----:B------:R-:W-:Y:S05]  /*22ac0*/  BSYNC B0 ;  /* 0x0000000000007941 */ /* 0x000fea0003800000 */
.L_x_10436:
        /* <DEDUP_REMOVED lines=8> */
.L_x_10438:
[----:B------:R-:W-:Y:S01]  /*22b50*/  IMAD.MOV.U32 R5, RZ, RZ, R14 ;  /* 0x000000ffff057224 */ /* 0x000fe200078e000e */
[----:B------:R-:W-:Y:S06]  /*22b60*/  BRA `(.L_x_10439) ;  /* 0xffffffdc00d87947 */ /* 0x000fec000383ffff */
.L_x_10355:
        /* <DEDUP_REMOVED lines=8> */
.L_x_10441:
[----:B------:R-:W-:Y:S05]  /*22bf0*/  BSYNC B0 ;  /* 0x0000000000007941 */ /* 0x000fea0003800000 */
.L_x_10440:
        /* <DEDUP_REMOVED lines=10> */
.L_x_10442:
        /* <DEDUP_REMOVED lines=8> */
.L_x_10443:
        /* <DEDUP_REMOVED lines=8> */
.L_x_10444:
        /* <DEDUP_REMOVED lines=8> */
.L_x_10445:
        /* <DEDUP_REMOVED lines=8> */
.L_x_10446:
[----:B------:R-:W-:Y:S05]  /*22ea0*/  BRA `(.L_x_10447) ;  /* 0xffffffdc00987947 */ /* 0x000fea000383ffff */
.L_x_10360:
        /* <DEDUP_REMOVED lines=8> */
.L_x_10449:
[----:B------:R-:W-:Y:S05]  /*22f30*/  BSYNC B0 ;  /* 0x0000000000007941 */ /* 0x000fea0003800000 */
.L_x_10448:
        /* <DEDUP_REMOVED lines=10> */
.L_x_10450:
        /* <DEDUP_REMOVED lines=8> */
.L_x_10451:
        /* <DEDUP_REMOVED lines=8> */
.L_x_10452:
        /* <DEDUP_REMOVED lines=8> */
.L_x_10453:
        /* <DEDUP_REMOVED lines=8> */
.L_x_10454:
[----:B------:R-:W-:Y:S05]  /*231e0*/  BRA `(.L_x_10455) ;  /* 0xffffffdc00787947 */ /* 0x000fea000383ffff */
.L_x_10362:
[----:B------:R-:W-:Y:S01]  /*231f0*/  BSSY B0, `(.L_x_10456) ;  /* 0x0000006000007945 */ /* 0x000fe20003800000 */
[----:B------:R-:W-:Y:S01]  /*23200*/  PLOP3.LUT P6, PT, P6, PT, PT, 0x8, 0x0 ;  /* 0x000000000000781c */ /* 0x000fe200037ce170 */
[----:B------:R-:W-:-:S12]  /*23210*/  IMAD.MOV.U32 R15, RZ, RZ, -0x1 ;  /* 0xffffffffff0f7424 */ /* 0x000fd800078e00ff */
[----:B01-3--:R-:W-:Y:S05]  /*23220*/  WARPSYNC.COLLECTIVE R15, `(.L_x_10457) ;  /* 0x000000000f087348 */ /* 0x00bfea0003c00000 */
[----:B------:R-:W-:Y:S01]  /*23230*/  VOTE.ANY R14, PT, P6 ;  /* 0x00000000000e7806 */ /* 0x000fe200030e0100 */
[----:B01-3--:R-:W-:Y:S06]  /*23240*/  ENDCOLLECTIVE ;  /* 0x000000000000791b */ /* 0x00bfec0003800000 */
.L_x_10457:
[----:B------:R-:W-:Y:S05]  /*23250*/  BSYNC B0 ;  /* 0x0000000000007941 */ /* 0x000fea0003800000 */
.L_x_10456:
        /* <DEDUP_REMOVED lines=9> */
.L_x_10458:
[----:B------:R-:W-:Y:S01]  /*232f0*/  IMAD.MOV.U32 R17, RZ, RZ, R14 ;  /* 0x000000ffff117224 */ /* 0x000fe200078e000e */
[----:B------:R-:W-:Y:S06]  /*23300*/  BRA `(.L_x_10459) ;  /* 0xffffffdc00687947 */ /* 0x000fec000383ffff */
.L_x_10364:
[----:B------:R-:W-:Y:S01]  /*23310*/  BSSY B0, `(.L_x_10460) ;  /* 0x0000007000007945 */ /* 0x000fe20003800000 */
[----:B------:R-:W-:Y:S02]  /*23320*/  IMAD.MOV.U32 R13, RZ, RZ, R3 ;  /* 0x000000ffff0d7224 */ /* 0x000fe400078e0003 */
[----:B------:R-:W-:Y:S02]  /*23330*/  IMAD.MOV.U32 R11, RZ, RZ, 0x1f ;  /* 0x0000001fff0b7424 */ /* 0x000fe400078e00ff */
[----:B------:R-:W-:-:S07]  /*23340*/  IMAD.MOV.U32 R15, RZ, RZ, -0x1 ;  /* 0xffffffffff0f7424 */ /* 0x000fce00078e00ff */
[----:B01234-:R-:W-:Y:S05]  /*23350*/  WARPSYNC.COLLECTIVE R15, `(.L_x_10461) ;  /* 0x000000000f087348 */ /* 0x01ffea0003c00000 */
[----:B------:R0:W0:Y:S02]  /*23360*/  SHFL.IDX P6, R14, R13, R12, R11 ;  /* 0x0000000c0d0e7389 */ /* 0x00002400000c000b */
[----:B01234-:R-:W-:Y:S01]  /*23370*/  ENDCOLLECTIVE ;  /* 0x000000000000791b */ /* 0x01ffe20003800000 */
.L_x_10461:
[----:B------:R-:W-:Y:S05]  /*23380*/  BSYNC B0 ;  /* 0x0000000000007941 */ /* 0x000fea0003800000 */
.L_x_10460:
[----:B------:R-:W-:Y:S05]  /*23390*/  BRA `(.L_x_10363) ;  /* 0xffffffdc00607947 */ /* 0x000fea000383ffff */
.L_x_10368:
[----:B0-----:R0:W1:Y:S02]  /*233a0*/  SYNCS.PHASECHK.TRANS64.TRYWAIT P0, [R9+URZ+0x31c20], R0 ;  /* 0x031c2000090075a7 */ /* 0x001064000800017f */
[----:B-1----:R-:W-:Y:S05]  /*233b0*/  @!P0 NANOSLEEP.SYNCS 0x989680 ;  /* 0x009896800000895d */ /* 0x002fea0003900000 */
[----:B------:R-:W1:Y:S02]  /*233c0*/  @!P0 SYNCS.PHASECHK.TRANS64 P0, [R9+URZ+0x31c20], R0 ;  /* 0x031c2000090085a7 */ /* 0x000e64000800007f */
[----:B-1----:R-:W-:Y:S05]  /*233d0*/  @!P0 BRA `(.L_x_10368) ;  /* 0xfffffffc00f08947 */ /* 0x002fea000383ffff */
[----:B------:R-:W-:Y:S05]  /*233e0*/  BRA `(.L_x_10462) ;  /* 0xffffffe000d07947 */ /* 0x000fea000383ffff */
.L_x_10369:
        /* <DEDUP_REMOVED lines=11> */
.L_x_10464:
[----:B------:R-:W-:Y:S05]  /*234a0*/  BSYNC B0 ;  /* 0x0000000000007941 */ /* 0x000fea0003800000 */
.L_x_10463:
[----:B------:R-:W-:Y:S05]  /*234b0*/  BRA `(.L_x_10465) ;  /* 0xffffffe000b87947 */ /* 0x000fea000383ffff */
.L_x_10370:
[----:B------:R-:W-:Y:S01]  /*234c0*/  BSSY B0, `(.L_x_10466) ;  /* 0x0000006000007945 */ /* 0x000fe20003800000 */
[----:B------:R-:W-:-:S07]  /*234d0*/  IMAD.MOV.U32 R15, RZ, RZ, -0x1 ;  /* 0xffffffffff0f7424 */ /* 0x000fce00078e00ff */
[----:B0-----:R-:W-:Y:S05]  /*234e0*/  WARPSYNC.COLLECTIVE R15, `(.L_x_10467) ;  /* 0x000000000f0c7348 */ /* 0x001fea0003c00000 */
[----:B------:R-:W-:Y:S02]  /*234f0*/  ELECT P6, UR62, PT ;  /* 0x00000000003e782f */ /* 0x000fe400038c0000 */
[----:B------:R-:W-:Y:S01]  /*23500*/  MOV R14, UR62 ;  /* 0x0000003e000e7c02 */ /* 0x000fe20008000f00 */
[----:B0-----:R-:W-:Y:S10]  /*23510*/  ENDCOLLECTIVE ;  /* 0x000000000000791b */ /* 0x001ff40003800000 */
.L_x_10467:
[----:B------:R-:W-:Y:S05]  /*23520*/  BSYNC B0 ;  /* 0x0000000000007941 */ /* 0x000fea0003800000 */
.L_x_10466:
[----:B------:R-:W-:Y:S05]  /*23530*/  BRA `(.L_x_10468) ;  /* 0xffffffe000ac7947 */ /* 0x000fea000383ffff */
.L_x_10372:
[----:B0-----:R0:W1:Y:S02]  /*23540*/  SYNCS.PHASECHK.TRANS64.TRYWAIT P0, [R7+URZ], R2 ;  /* 0x00000002070075a7 */ /* 0x001064000800017f */
[----:B-1----:R-:W-:Y:S05]  /*23550*/  @!P0 NANOSLEEP.SYNCS 0x989680 ;  /* 0x009896800000895d */ /* 0x002fea0003900000 */
[----:B------:R-:W1:Y:S02]  /*23560*/  @!P0 SYNCS.PHASECHK.TRANS64 P0, [R7+URZ], R2 ;  /* 0x00000002070085a7 */ /* 0x000e64000800007f */
[----:B-1----:R-:W-:Y:S05]  /*23570*/  @!P0 BRA `(.L_x_10372) ;  /* 0xfffffffc00f08947 */ /* 0x002fea000383ffff */
[----:B------:R-:W-:Y:S05]  /*23580*/  BRA `(.L_x_10469) ;  /* 0xffffffe000e07947 */ /* 0x000fea000383ffff */
.L_x_10373:
[----:B-1----:R1:W2:Y:S02]  /*23590*/  SYNCS.PHASECHK.TRANS64.TRYWAIT P0, [R3+URZ], R0 ;  /* 0x00000000030075a7 */ /* 0x0022a4000800017f */
[----:B--2---:R-:W-:Y:S05]  /*235a0*/  @!P0 NANOSLEEP.SYNCS 0x989680 ;  /* 0x009896800000895d */ /* 0x004fea0003900000 */
[----:B------:R-:W2:Y:S02]  /*235b0*/  @!P0 SYNCS.PHASECHK.TRANS64 P0, [R3+URZ], R0 ;  /* 0x00000000030085a7 */ /* 0x000ea4000800007f */
[----:B--2---:R-:W-:Y:S05]  /*235c0*/  @!P0 BRA `(.L_x_10373) ;  /* 0xfffffffc00f08947 */ /* 0x004fea000383ffff */
[----:B------:R-:W-:Y:S05]  /*235d0*/  BRA `(.L_x_10470) ;  /* 0xffffffe000d47947 */ /* 0x000fea000383ffff */
.L_x_10375:
[----:B-1----:R1:W2:Y:S02]  /*235e0*/  SYNCS.PHASECHK.TRANS64.TRYWAIT P0, [R5+URZ], R2 ;  /* 0x00000002050075a7 */ /* 0x0022a4000800017f */
[----:B--2---:R-:W-:Y:S05]  /*235f0*/  @!P0 NANOSLEEP.SYNCS 0x989680 ;  /* 0x009896800000895d */ /* 0x004fea0003900000 */
[----:B------:R-:W2:Y:S02]  /*23600*/  @!P0 SYNCS.PHASECHK.TRANS64 P0, [R5+URZ], R2 ;  /* 0x00000002050085a7 */ /* 0x000ea4000800007f */
[----:B--2---:R-:W-:Y:S05]  /*23610*/  @!P0 BRA `(.L_x_10375) ;  /* 0xfffffffc00f08947 */ /* 0x004fea000383ffff */
[----:B------:R-:W-:Y:S05]  /*23620*/  BRA `(.L_x_10471) ;  /* 0xffffffe000d87947 */ /* 0x000fea000383ffff */
.L_x_10472:
        /* <DEDUP_REMOVED lines=13> */
.L_x_12787:


//--------------------- .text._ZN7cutlass13device_kernelIN5flash11enable_sm90INS1_16FlashAttnFwdSm90INS1_25CollectiveMainloopFwdSm90ILi2EN4cute5tupleIJNS5_1CILi1EEES8_S8_EEENS6_IJNS7_ILi192EEESA_NS7_ILi64EEEEEELi64ENS_10bfloat16_tEfNS_4arch4Sm90ELb0ELb0ELb0ELb0ELb0ELb0ELb0ELb0ELb1ELb0ELb0ELb0EEENS1_21CollectiveEpilogueFwdINS6_IJSA_SB_SA_EEES9_SD_SF_Li384ELb0ELb0ELb0ELb0EEENS1_29StaticPersistentTileSchedulerILb0EEEEEEEEEvNT_6ParamsE --------------------------
	.section	.text._ZN7cutlass13device_kernelIN5flash11enable_sm90INS1_16FlashAttnFwdSm90INS1_25CollectiveMainloopFwdSm90ILi2EN4cute5tupleIJNS5_1CILi1EEES8_S8_EEENS6_IJNS7_ILi192EEESA_NS7_ILi64EEEEEELi64ENS_10bfloat16_tEfNS_4arch4Sm90ELb0ELb0ELb0ELb0ELb0ELb0ELb0ELb0ELb1ELb0ELb0ELb0EEENS1_21CollectiveEpilogueFwdINS6_IJSA_SB_SA_EEES9_SD_SF_Li384ELb0ELb0ELb0ELb0EEENS1_29StaticPersistentTileSchedulerILb0EEEEEEEEEvNT_6ParamsE,"ax",@progbits
	.align	128
.text._ZN7cutlass13device_kernelIN5flash11enable_sm90INS1_16FlashAttnFwdSm90INS1_25CollectiveMainloopFwdSm90ILi2EN4cute5tupleIJNS5_1CILi1EEES8_S8_EEENS6_IJNS7_ILi192EEESA_NS7_ILi64EEEEEELi64ENS_10bfloat16_tEfNS_4arch4Sm90ELb0ELb0ELb0ELb0ELb0ELb0ELb0ELb0ELb1ELb0ELb0ELb0EEENS1_21CollectiveEpilogueFwdINS6_IJSA_SB_SA_EEES9_SD_SF_Li384ELb0ELb0ELb0ELb0EEENS1_29StaticPersistentTileSchedulerILb0EEEEEEEEEvNT_6ParamsE:
        .type           _ZN7cutlass13device_kernelIN5flash11enable_sm90INS1_16FlashAttnFwdSm90INS1_25CollectiveMainloopFwdSm90ILi2EN4cute5tupleIJNS5_1CILi1EEES8_S8_EEENS6_IJNS7_ILi192EEESA_NS7_ILi64EEEEEELi64ENS_10bfloat16_tEfNS_4arch4Sm90ELb0ELb0ELb0ELb0ELb0ELb0ELb0ELb0ELb1ELb0ELb0ELb0EEENS1_21CollectiveEpilogueFwdINS6_IJSA_SB_SA_EEES9_SD_SF_Li384ELb0ELb0ELb0ELb0EEENS1_29StaticPersistentTileSchedulerILb0EEEEEEEEEvNT_6ParamsE,@function
        .size           _ZN7cutlass13device_kernelIN5flash11enable_sm90INS1_16FlashAttnFwdSm90INS1_25CollectiveMainloopFwdSm90ILi2EN4cute5tupleIJNS5_1CILi1EEES8_S8_EEENS6_IJNS7_ILi192EEESA_NS7_ILi64EEEEEELi64ENS_10bfloat16_tEfNS_4arch4Sm90ELb0ELb0ELb0ELb0ELb0ELb0ELb0ELb0ELb1ELb0ELb0ELb0EEENS1_21CollectiveEpilogueFwdINS6_IJSA_SB_SA_EEES9_SD_SF_Li384ELb0ELb0ELb0ELb0EEENS1_29StaticPersistentTileSchedulerILb0EEEEEEEEEvNT_6ParamsE,(.L_x_12788 - _ZN7cutlass13device_kernelIN5flash11enable_sm90INS1_16FlashAttnFwdSm90INS1_25CollectiveMainloopFwdSm90ILi2EN4cute5tupleIJNS5_1CILi1EEES8_S8_EEENS6_IJNS7_ILi192EEESA_NS7_ILi64EEEEEELi64ENS_10bfloat16_tEfNS_4arch4Sm90ELb0ELb0ELb0ELb0ELb0ELb0ELb0ELb0ELb1ELb0ELb0ELb0EEENS1_21CollectiveEpilogueFwdINS6_IJSA_SB_SA_EEES9_SD_SF_Li384ELb0ELb0ELb0ELb0EEENS1_29StaticPersistentTileSchedulerILb0EEEEEEEEEvNT_6ParamsE)
        .other          _ZN7cutlass13device_kernelIN5flash11enable_sm90INS1_16FlashAttnFwdSm90INS1_25CollectiveMainloopFwdSm90ILi2EN4cute5tupleIJNS5_1CILi1EEES8_S8_EEENS6_IJNS7_ILi192EEESA_NS7_ILi64EEEEEELi64ENS_10bfloat16_tEfNS_4arch4Sm90ELb0ELb0ELb0ELb0ELb0ELb0ELb0ELb0ELb1ELb0ELb0ELb0EEENS1_21CollectiveEpilogueFwdINS6_IJSA_SB_SA_EEES9_SD_SF_Li384ELb0ELb0ELb0ELb0EEENS1_29StaticPersistentTileSchedulerILb0EEEEEEEEEvNT_6ParamsE,@"STO_CUDA_ENTRY STV_DEFAULT"
_ZN7cutlass13device_kernelIN5flash11enable_sm90INS1_16FlashAttnFwdSm90INS1_25CollectiveMainloopFwdSm90ILi2EN4cute5tupleIJNS5_1CILi1EEES8_S8_EEENS6_IJNS7_ILi192EEESA_NS7_ILi64EEEEEELi64ENS_10bfloat16_tEfNS_4arch4Sm90ELb0ELb0ELb0ELb0ELb0ELb0ELb0ELb0ELb1ELb0ELb0ELb0EEENS1_21CollectiveEpilogueFwdINS6_IJSA_SB_SA_EEES9_SD_SF_Li384ELb0ELb0ELb0ELb0EEENS1_29StaticPersistentTileSchedulerILb0EEEEEEEEEvNT_6ParamsE:
        /* <DEDUP_REMOVED lines=23> */
.L_x_10474:
[----:B------:R-:W-:Y:S05]  /*0170*/  BSYNC B0 ;  /* 0x0000000000007941 */ /* 0x000fea0003800000 */
.L_x_10473:
        /* <DEDUP_REMOVED lines=36> */
.L_x_10475:
        /* <DEDUP_REMOVED lines=22> */
.L_x_10476:
        /* <DEDUP_REMOVED lines=18> */
.L_x_10477:
        /* <DEDUP_REMOVED lines=22> */
.L_x_10478:
        /* <DEDUP_REMOVED lines=22> */
.L_x_10479:
[----:B---3--:R-:W-:Y:S01]  /*0900*/  ISETP.NE.AND P0, PT, R2, RZ, PT ;  /* 0x000000ff0200720c */ /* 0x008fe20003f05270 */
[----:B------:R-:W-:Y:S01]  /*0910*/  IMAD.MOV.U32 R2, RZ, RZ, 0x1 ;  /* 0x00000001ff027424 */ /* 0x000fe200078e00ff */
[----:B------:R-:W-:Y:S01]  /*0920*/  NOP ;  /* 0x0000000000007918 */ /* 0x000fe20000000000 */
[----:B------:R-:W-:-:S03]  /*0930*/  ULDC.64 UR38, c[0x0][0x208] ;  /* 0x0000820000267ab9 */ /* 0x000fc60000000a00 */
[----:B------:R-:W-:-:S05]  /*0940*/  SEL R2, R2, 0x2, !P0 ;  /* 0x0000000202027807 */ /* 0x000fca0004000000 */
[----:B------:R3:W-:Y:S01]  /*0950*/  STL [R1+0x10], R2 ;  /* 0x0000100201007387 */ /* 0x0007e20000100800 */
[----:B-12-4-:R-:W-:Y:S06]  /*0960*/  BAR.SYNC.DEFER_BLOCKING 0x0 ;  /* 0x0000000000007b1d */ /* 0x016fec0000010000 */
[----:B------:R-:W-:Y:S05]  /*0970*/  @!P0 BRA `(.L_x_10480) ;  /* 0x0000007000c48947 */ /* 0x000fea0003800000 */
.L_x_10481:
        /* <DEDUP_REMOVED lines=15> */
[----:B------:R-:W-:-:S03]  /*0a70*/  UMOV UR40, 0x400 ;  /* 0x0000040000287882 */ /* 0x000fc60000000000 */
[----:B------:R-:W-:-:S04]  /*0a80*/  SHF.R.S32.HI R3, RZ, 0x1f, R0 ;  /* 0x0000001fff037819 */ /* 0x000fc80000011400 */
[CC--:B------:R-:W-:Y:S01]  /*0a90*/  LEA.HI R2, R3.reuse, R0.reuse, RZ, 0x7 ;  /* 0x0000000003027211 */ /* 0x0c0fe200078f38ff */
[----:B------:R-:W2:Y:S01]  /*0aa0*/  S2UR UR6, SR_SWINHI ;  /* 0x00000000000679c3 */ /* 0x000ea20000002f00 */
[CC--:B------:R-:W-:Y:S02]  /*0ab0*/  LEA.HI R4, R3.reuse, R0.reuse, RZ, 0x4 ;  /* 0x0000000003047211 */ /* 0x0c0fe400078f20ff */
[----:B------:R-:W-:Y:S02]  /*0ac0*/  LOP3.LUT R9, R2, 0xffffff80, RZ, 0xc0, !PT ;  /* 0xffffff8002097812 */ /* 0x000fe400078ec0ff */
[----:B------:R-:W-:Y:S02]  /*0ad0*/  LOP3.LUT R5, R4, 0xfffffff0, RZ, 0xc0, !PT ;  /* 0xfffffff004057812 */ /* 0x000fe400078ec0ff */
[----:B------:R-:W-:Y:S01]  /*0ae0*/  SHF.R.S32.HI R7, RZ, 0x4, R4 ;  /* 0x00000004ff077819 */ /* 0x000fe20000011404 */
[C---:B------:R-:W-:Y:S01]  /*0af0*/  IMAD.IADD R14, R0.reuse, 0x1, -R9 ;  /* 0x00000001000e7824 */ /* 0x040fe200078e0a09 */
[----:B------:R-:W-:Y:S01]  /*0b00*/  LEA.HI R3, R3, R0, RZ, 0x5 ;  /* 0x0000000003037211 */ /* 0x000fe200078f28ff */
[----:B------:R-:W-:Y:S01]  /*0b10*/  IMAD.IADD R5, R0, 0x1, -R5 ;  /* 0x0000000100057824 */ /* 0x000fe200078e0a05 */
[----:B------:R-:W-:-:S02]  /*0b20*/  LEA.HI R6, R4, R7, RZ, 0x1 ;  /* 0x0000000704067211 */ /* 0x000fc400078f08ff */
[----:B------:R3:W-:Y:S01]  /*0b30*/  STL [R1+0x4], R14 ;  /* 0x0000040e01007387 */ /* 0x0007e20000100800 */
[----:B------:R-:W-:Y:S02]  /*0b40*/  SHF.R.S32.HI R8, RZ, 0x1f, R14 ;  /* 0x0000001fff087819 */ /* 0x000fe4000001140e */
[----:B------:R-:W-:Y:S01]  /*0b50*/  SHF.R.S32.HI R4, RZ, 0x1f, R5 ;  /* 0x0000001fff047819 */ /* 0x000fe20000011405 */
[----:B------:R-:W4:Y:S01]  /*0b60*/  LDL.LU R12, [R1+0x10] ;  /* 0x00001000010c7983 */ /* 0x000f220000300800 */
[----:B------:R-:W-:Y:S02]  /*0b70*/  LOP3.LUT R6, R6, 0x1ffffffe, RZ, 0xc0, !PT ;  /* 0x1ffffffe06067812 */ /* 0x000fe400078ec0ff */
[----:B------:R-:W-:Y:S02]  /*0b80*/  LEA.HI R4, R4, R5, RZ, 0x3 ;  /* 0x0000000504047211 */ /* 0x000fe400078f18ff */
[----:B------:R-:W-:Y:S01]  /*0b90*/  SHF.R.S32.HI R10, RZ, 0x5, R3 ;  /* 0x00000005ff0a7819 */ /* 0x000fe20000011403 */
[----:B------:R-:W-:Y:S01]  /*0ba0*/  IMAD.IADD R6, R7, 0x1, -R6 ;  /* 0x0000000107067824 */ /* 0x000fe200078e0a06 */
[----:B------:R-:W-:-:S02]  /*0bb0*/  LOP3.LUT R0, R4, 0xfffffff8, RZ, 0xc0, !PT ;  /* 0xfffffff804007812 */ /* 0x000fc400078ec0ff */
[----:B------:R-:W-:Y:S01]  /*0bc0*/  LEA.HI R9, R8, R14, RZ, 0x2 ;  /* 0x0000000e08097211 */ /* 0x000fe200078f10ff */
[----:B------:R-:W-:Y:S02]  /*0bd0*/  IMAD.SHL.U32 R7, R10, 0x400, RZ ;  /* 0x000004000a077824 */ /* 0x000fe400078e00ff */
[C---:B------:R-:W-:Y:S01]  /*0be0*/  IMAD.IADD R0, R5.reuse, 0x1, -R0 ;  /* 0x0000000105007824 */ /* 0x040fe200078e0a00 */
[--C-:B------:R-:W-:Y:S02]  /*0bf0*/  SHF.R.S32.HI R10, RZ, 0x2, R9.reuse ;  /* 0x00000002ff0a7819 */ /* 0x100fe40000011409 */
[----:B------:R-:W-:Y:S01]  /*0c00*/  SHF.R.S32.HI R11, RZ, 0x1f, R9 ;  /* 0x0000001fff0b7819 */ /* 0x000fe20000011409 */
[----:B------:R-:W-:Y:S01]  /*0c10*/  IMAD.SHL.U32 R3, R0, 0x40, RZ ;  /* 0x0000004000037824 */ /* 0x000fe200078e00ff */
[----:B------:R-:W-:Y:S01]  /*0c20*/  SHF.R.S32.HI R13, RZ, 0x7, R2 ;  /* 0x00000007ff0d7819 */ /* 0x000fe20000011402 */
[----:B------:R-:W-:Y:S01]  /*0c30*/  IMAD R5, R5, 0x40, R7 ;  /* 0x0000004005057824 */ /* 0x000fe200078e0207 */
[----:B------:R-:W-:Y:S01]  /*0c40*/  LEA.HI R11, R11, R10, RZ, 0x3 ;  /* 0x0000000a0b0b7211 */ /* 0x000fe200078f18ff */
[----:B------:R-:W-:Y:S01]  /*0c50*/  IMAD.SHL.U32 R6, R6, 0x8, RZ ;  /* 0x0000000806067824 */ /* 0x000fe200078e00ff */
[----:B------:R-:W-:-:S02]  /*0c60*/  LOP3.LUT R3, R3, 0x1c0, RZ, 0xc0, !PT ;  /* 0x000001c003037812 */ /* 0x000fc400078ec0ff */
[----:B------:R-:W-:Y:S01]  /*0c70*/  R2P PR, R0, 0x6 ;  /* 0x0000000600007804 */ /* 0x000fe20000000000 */
[----:B------:R-:W-:Y:S01]  /*0c80*/  IMAD.HI R0, R13, 0x55555556, RZ ;  /* 0x555555560d007827 */ /* 0x000fe200078e02ff */
[----:B------:R-:W-:Y:S02]  /*0c90*/  LOP3.LUT R11, R11, 0xfffffff8, RZ, 0xc0, !PT ;  /* 0xfffffff80b0b7812 */ /* 0x000fe400078ec0ff */
[----:B------:R-:W-:Y:S01]  /*0ca0*/  LEA.HI R8, R8, R14, RZ, 0x5 ;  /* 0x0000000e08087211 */ /* 0x000fe200078f28ff */
[----:B------:R-:W-:Y:S01]  /*0cb0*/  IMAD.IADD R5, R6, 0x1, R5 ;  /* 0x0000000106057824 */ /* 0x000fe200078e0205 */
[----:B------:R-:W-:Y:S01]  /*0cc0*/  LOP3.LUT R6, R3, 0x8, R6, 0xf8, !PT ;  /* 0x0000000803067812 */ /* 0x000fe200078ef806 */
[----:B------:R-:W-:Y:S01]  /*0cd0*/  IMAD.SHL.U32 R4, R4, 0x40, RZ ;  /* 0x0000004004047824 */ /* 0x000fe200078e00ff */
[----:B------:R-:W-:Y:S02]  /*0ce0*/  SHF.R.U32.HI R3, RZ, 0x3, R3 ;  /* 0x00000003ff037819 */ /* 0x000fe40000011603 */
[----:B------:R-:W-:Y:S01]  /*0cf0*/  LOP3.LUT R9, R9, 0x7ffffffc, RZ, 0xc0, !PT ;  /* 0x7ffffffc09097812 */ /* 0x000fe200078ec0ff */
[----:B------:R-:W-:Y:S01]  /*0d00*/  IMAD.IADD R11, R10, 0x1, -R11 ;  /* 0x000000010a0b7824 */ /* 0x000fe200078e0a0b */
[----:B------:R-:W-:-:S02]  /*0d10*/  LEA.HI R0, R0, R0, RZ, 0x1 ;  /* 0x0000000000007211 */ /* 0x000fc400078f08ff */
[----:B------:R-:W-:Y:S01]  /*0d20*/  SHF.R.S32.HI R8, RZ, 0x5, R8 ;  /* 0x00000005ff087819 */ /* 0x000fe20000011408 */
[----:B------:R-:W-:Y:S01]  /*0d30*/  IMAD.IADD R9, R14, 0x1, -R9 ;  /* 0x000000010e097824 */ /* 0x000fe200078e0a09 */
[----:B------:R-:W-:Y:S01]  /*0d40*/  LOP3.LUT R3, R6, R3, RZ, 0x3c, !PT ;  /* 0x0000000306037212 */ /* 0x000fe200078e3cff */
[----:B------:R-:W-:Y:S01]  /*0d50*/  IMAD.MOV.U32 R6, RZ, RZ, -0x2 ;  /* 0xfffffffeff067424 */ /* 0x000fe200078e00ff */
[----:B------:R-:W-:Y:S01]  /*0d60*/  LOP3.LUT R4, R4, 0x7ffffe00, RZ, 0xc0, !PT ;  /* 0x7ffffe0004047812 */ /* 0x000fe200078ec0ff */
[----:B------:R-:W-:Y:S02]  /*0d70*/  IMAD R0, R0, -0x3, R13 ;  /* 0xfffffffd00007824 */ /* 0x000fe400078e020d */
[----:B------:R-:W-:Y:S01]  /*0d80*/  IMAD R11, R8, 0x10, R11 ;  /* 0x00000010080b7824 */ /* 0x000fe200078e020b */
[----:B------:R-:W-:Y:S01]  /*0d90*/  IADD3 R2, R3, R4, R7 ;  /* 0x0000000403027210 */ /* 0x000fe20007ffe007 */
[----:B------:R-:W-:Y:S02]  /*0da0*/  IMAD R3, R9, R6, 0xc0 ;  /* 0x000000c009037424 */ /* 0x000fe400078e0206 */
[----:B------:R-:W-:-:S03]  /*0db0*/  IMAD R0, R0, 0x40, R11 ;  /* 0x0000004000007824 */ /* 0x000fc600078e020b */
[----:B------:R3:W-:Y:S01]  /*0dc0*/  STL [R1+0xc], R3 ;  /* 0x00000c0301007387 */ /* 0x0007e20000100800 */
[----:B-1----:R-:W-:-:S03]  /*0dd0*/  ULEA UR40, UR4, UR40, 0x18 ;  /* 0x0000002804287291 */ /* 0x002fc6000f8ec03f */
[----:B------:R3:W-:Y:S04]  /*0de0*/  STL [R1+0x8], R0 ;  /* 0x0000080001007387 */ /* 0x0007e80000100800 */
[----:B------:R3:W-:Y:S01]  /*0df0*/  STL [R1], RZ ;  /* 0x000000ff01007387 */ /* 0x0007e20000100800 */
[----:B------:R-:W-:Y:S01]  /*0e00*/  LEA R2, R2, UR40, 0x1 ;  /* 0x0000002802027c11 */ /* 0x000fe2000f8e08ff */
[----:B------:R-:W-:Y:S01]  /*0e10*/  IMAD.MOV.U32 R16, RZ, RZ, 0x40 ;  /* 0x00000040ff107424 */ /* 0x000fe200078e00ff */
[----:B------:R-:W-:Y:S01]  /*0e20*/  UMOV UR4, UR40 ;  /* 0x0000002800047c82 */ /* 0x000fe20008000000 */
[----:B--2---:R-:W-:Y:S02]  /*0e30*/  UMOV UR5, UR6 ;  /* 0x0000000600057c82 */ /* 0x004fe40008000000 */
[----:B------:R-:W-:Y:S01]  /*0e40*/  VIADD R17, R2, 0x1e800 ;  /* 0x0001e80002117836 */ /* 0x000fe20000000000 */
[----:B------:R-:W-:Y:S01]  /*0e50*/  SEL R16, R16, 0xffffffc0, !P2 ;  /* 0xffffffc010107807 */ /* 0x000fe20005000000 */
[----:B------:R-:W-:-:S02]  /*0e60*/  VIADD R152, R2, 0x1e820 ;  /* 0x0001e82002987836 */ /* 0x000fc40000000000 */
[----:B------:R-:W-:Y:S02]  /*0e70*/  IMAD.U32 R156, RZ, RZ, UR4 ;  /* 0x00000004ff9c7e24 */ /* 0x000fe4000f8e00ff */
[----:B------:R-:W-:Y:S02]  /*0e80*/  IMAD.U32 R157, RZ, RZ, UR5 ;  /* 0x00000005ff9d7e24 */ /* 0x000fe4000f8e00ff */
[C---:B------:R-:W-:Y:S02]  /*0e90*/  @P1 VIADD R152, R17.reuse, 0xffffffe0 ;  /* 0xffffffe011981836 */ /* 0x040fe40000000000 */
[----:B------:R-:W-:Y:S02]  /*0ea0*/  IMAD.IADD R17, R17, 0x1, R16 ;  /* 0x0000000111117824 */ /* 0x000fe400078e0210 */
[----:B------:R-:W-:Y:S01]  /*0eb0*/  IMAD.WIDE R156, R5, 0x2, R156 ;  /* 0x00000002059c7825 */ /* 0x000fe200078e029c */
[----:B------:R-:W-:-:S03]  /*0ec0*/  ULDC.64 UR36, c[0x0][0x198] ;  /* 0x0000660000247ab9 */ /* 0x000fc60000000a00 */
[----:B------:R-:W-:Y:S02]  /*0ed0*/  IMAD.IADD R16, R16, 0x1, R152 ;  /* 0x0000000110107824 */ /* 0x000fe400078e0298 */
[C---:B------:R-:W-:Y:S02]  /*0ee0*/  VIADD R154, R152.reuse, 0x6000 ;  /* 0x00006000989a7836 */ /* 0x040fe40000000000 */
[----:B------:R-:W-:Y:S01]  /*0ef0*/  VIADD R153, R152, 0xc000 ;  /* 0x0000c00098997836 */ /* 0x000fe20000000000 */
[----:B------:R-:W-:Y:S01]  /*0f00*/  UMOV UR47, URZ ;  /* 0x0000003f002f7c82 */ /* 0x000fe20008000000 */
[----:B------:R-:W-:Y:S01]  /*0f10*/  UMOV UR46, URZ ;  /* 0x0000003f002e7c82 */ /* 0x000fe20008000000 */
[----:B---34-:R-:W-:-:S07]  /*0f20*/  LOP3.LUT R155, R12, 0x1, RZ, 0xfc, !PT ;  /* 0x000000010c9b7812 */ /* 0x018fce00078efcff */
.L_x_10504:
[----:B-1----:R-:W1:Y:S01]  /*0f30*/  S2R R0, SR_TID.X ;  /* 0x0000000000007919 */ /* 0x002e620000002100 */
[----:B------:R-:W2:Y:S01]  /*0f40*/  LDC R23, c[0x0][0x2e0] ;  /* 0x0000b800ff177b82 */ /* 0x000ea20000000800 */
[----:B------:R-:W-:Y:S01]  /*0f50*/  ULDC.64 UR6, c[0x0][0x3f8] ;  /* 0x0000fe0000067ab9 */ /* 0x000fe20000000a00 */
[----:B------:R-:W-:Y:S01]  /*0f60*/  ULDC UR4, c[0x0][0xda8] ;  /* 0x00036a0000047ab9 */ /* 0x000fe20000000800 */
[----:B------:R-:W-:Y:S02]  /*0f70*/  UISETP.NE.U32.AND UP0, UPT, UR6, URZ, UPT ;  /* 0x0000003f0600728c */ /* 0x000fe4000bf05070 */
[----:B------:R-:W-:Y:S02]  /*0f80*/  UISETP.NE.AND UP1, UPT, UR4, 0x1, UPT ;  /* 0x000000010400788c */ /* 0x000fe4000bf25270 */
[----:B------:R-:W-:Y:S01]  /*0f90*/  UISETP.NE.AND.EX UP0, UPT, UR7, URZ, UPT, UP0 ;  /* 0x0000003f0700728c */ /* 0x000fe2000bf05300 */
[----:B------:R-:W-:Y:S01]  /*0fa0*/  ULDC UR6, c[0x0][0x404] ;  /* 0x0001010000067ab9 */ /* 0x000fe20000000800 */
[----:B------:R-:W-:-:S02]  /*0fb0*/  UIADD3 UR7, UR40, 0x1e800, URZ ;  /* 0x0001e80028077890 */ /* 0x000fc4000fffe03f */
[----:B------:R-:W-:Y:S01]  /*0fc0*/  USEL UR6, UR6, 0x1, UP0 ;  /* 0x0000000106067887 */ /* 0x000fe20008000000 */
[----:B------:R-:W-:Y:S01]  /*0fd0*/  ULDC UR4, c[0x0][0xdb4] ;  /* 0x00036d0000047ab9 */ /* 0x000fe20000000800 */
[----:B------:R-:W-:Y:S02]  /*0fe0*/  ULOP3.LUT UP0, URZ, UR7, 0x3ff, URZ, 0xc0, !UPT ;  /* 0x000003ff073f7892 */ /* 0x000fe4000f80c03f */
[----:B------:R-:W-:Y:S01]  /*0ff0*/  UISETP.NE.AND UP2, UPT, UR4, 0x1, UPT ;  /* 0x000000010400788c */ /* 0x000fe2000bf45270 */
[----:B------:R-:W-:Y:S02]  /*1000*/  UMOV UR41, UR48 ;  /* 0x0000003000297c82 */ /* 0x000fe40008000000 */
[----:B------:R-:W-:Y:S01]  /*1010*/  @UP1 ULDC UR4, c[0x0][0xdac] ;  /* 0x00036b0000041ab9 */ /* 0x000fe20000000800 */
[----:B------:R-:W-:Y:S01]  /*1020*/  PLOP3.LUT P0, PT, PT, PT, UP0, 0x80, 0x0 ;  /* 0x000000000000781c */ /* 0x000fe20003f0f008 */
[----:B------:R-:W-:Y:S01]  /*1030*/  UIMAD.WIDE.U32 UR4, UR48, UR4, URZ ;  /* 0x00000004300472a5 */ /* 0x000fe2000f8e003f */
[----:B--2---:R-:W-:Y:S01]  /*1040*/  IMAD R23, R23, UR6, RZ ;  /* 0x0000000617177c24 */ /* 0x004fe2000f8e02ff */
[----:B------:R-:W-:-:S02]  /*1050*/  @UP1 ULDC UR6, c[0x0][0xdb0] ;  /* 0x00036c0000061ab9 */ /* 0x000fc40000000800 */
[----:B------:R-:W-:-:S03]  /*1060*/  @UP1 USHF.R.U32.HI UR41, URZ, UR6, UR5 ;  /* 0x000000063f291299 */ /* 0x000fc60008011605 */
[----:B------:R-:W-:Y:S01]  /*1070*/  @UP2 ULDC.64 UR6, c[0x0][0xdb8] ;  /* 0x00036e0000062ab9 */ /* 0x000fe20000000a00 */
[C---:B-1----:R-:W-:Y:S01]  /*1080*/  VIADD R3, R0.reuse, 0xffffff80 ;  /* 0xffffff8000037836 */ /* 0x042fe20000000000 */
[----:B------:R-:W-:Y:S01]  /*1090*/  UIMAD.WIDE.U32 UR4, UR41, UR6, URZ ;  /* 0x00000006290472a5 */ /* 0x000fe2000f8e003f */
[----:B------:R-:W-:Y:S01]  /*10a0*/  VIADD R0, R0, 0xffffff80 ;  /* 0xffffff8000007836 */ /* 0x000fe20000000000 */
[----:B------:R-:W-:Y:S02]  /*10b0*/  UMOV UR44, UR41 ;  /* 0x00000029002c7c82 */ /* 0x000fe40008000000 */
[----:B------:R-:W-:Y:S02]  /*10c0*/  @UP2 USHF.R.U32.HI UR44, URZ, UR7, UR5 ;  /* 0x000000073f2c2299 */ /* 0x000fe40008011605 */
[----:B------:R-:W-:-:S04]  /*10d0*/  SHF.R.S32.HI R0, RZ, 0x1f, R0 ;  /* 0x0000001fff007819 */ /* 0x000fc80000011400 */
[----:B------:R-:W-:-:S04]  /*10e0*/  LEA.HI R0, R0, R3, RZ, 0x7 ;  /* 0x0000000300007211 */ /* 0x000fc800078f38ff */
[----:B------:R-:W-:-:S05]  /*10f0*/  SHF.R.S32.HI R0, RZ, 0x7, R0 ;  /* 0x00000007ff007819 */ /* 0x000fca0000011400 */
[----:B------:R1:W2:Y:S02]  /*1100*/  SHFL.IDX PT, R22, R0, RZ, 0x1f ;  /* 0x00001fff00167589 */ /* 0x0002a400000e0000 */
[----:B-1----:R-:W-:-:S04]  /*1110*/  VIADD R0, R23, 0xbf ;  /* 0x000000bf17007836 */ /* 0x002fc80000000000 */
[----:B------:R-:W-:-:S04]  /*1120*/  IMAD.HI R0, R0, 0x2aaaaaab, RZ ;  /* 0x2aaaaaab00007827 */ /* 0x000fc800078e02ff */
[----:B--2---:R-:W-:-:S05]  /*1130*/  IMAD.HI R3, R22, 0x55555556, RZ ;  /* 0x5555555616037827 */ /* 0x004fca00078e02ff */
[----:B------:R-:W-:Y:S02]  /*1140*/  LEA.HI R5, R3, R3, RZ, 0x1 ;  /* 0x0000000303057211 */ /* 0x000fe400078f08ff */
[----:B------:R-:W-:-:S03]  /*1150*/  SHF.R.U32.HI R3, RZ, 0x1f, R0 ;  /* 0x0000001fff037819 */ /* 0x000fc60000011600 */
[----:B------:R-:W-:Y:S01]  /*1160*/  IMAD R19, R5, -0x3, R22 ;  /* 0xfffffffd05137824 */ /* 0x000fe200078e0216 */
[----:B------:R-:W-:Y:S01]  /*1170*/  LEA.HI.SX32 R18, R0, R3, 0x1b ;  /* 0x0000000300127211 */ /* 0x000fe200078fdaff */
        /* <DEDUP_REMOVED lines=17> */
.L_x_10482:
[----:B------:R-:W2:Y:S01]  /*1290*/  LDL R20, [R1] ;  /* 0x0000000001147983 */ /* 0x000ea20000100800 */
[----:B------:R-:W-:Y:S02]  /*12a0*/  ISETP.NE.AND P0, PT, R155, 0x3, PT ;  /* 0x000000039b00780c */ /* 0x000fe40003f05270 */
[----:B--2---:R-:W-:-:S04]  /*12b0*/  LOP3.LUT R0, R20, 0x1, RZ, 0xc0, !PT ;  /* 0x0000000114007812 */ /* 0x004fc800078ec0ff */
[----:B------:R-:W-:-:S04]  /*12c0*/  SHF.L.U32 R0, R0, 0x1f, RZ ;  /* 0x0000001f00007819 */ /* 0x000fc800000006ff */
[----:B------:R-:W1:Y:S02]  /*12d0*/  SYNCS.PHASECHK.TRANS64.TRYWAIT P1, [UR40+0x30800], R0 ;  /* 0x03080000ff0075a7 */ /* 0x000e640008020168 */
[----:B-1----:R-:W-:Y:S05]  /*12e0*/  @!P1 BRA `(.L_x_10483) ;  /* 0x0000008c00cc9947 */ /* 0x002fea0003800000 */
.L_x_10560:
[----:B------:R-:W-:Y:S05]  /*12f0*/  @!P0 BRA `(.L_x_10484) ;  /* 0x0000000000048947 */ /* 0x000fea0003800000 */
[----:B------:R-:W-:Y:S01]  /*1300*/  BPT.TRAP 0x1 ;  /* 0x000000040000795c */ /* 0x000fe20000300000 */
.L_x_10484:
[----:B------:R-:W-:Y:S02]  /*1310*/  IMAD.U32 R4, RZ, RZ, UR46 ;  /* 0x0000002eff047e24 */ /* 0x000fe4000f8e00ff */
[----:B-1----:R-:W-:-:S03]  /*1320*/  IMAD.U32 R3, RZ, RZ, UR47 ;  /* 0x0000002fff037e24 */ /* 0x002fc6000f8e00ff */
[----:B------:R-:W-:Y:S02]  /*1330*/  LEA R4, R4, UR40, 0x3 ;  /* 0x0000002804047c11 */ /* 0x000fe4000f8e18ff */
[----:B------:R-:W-:-:S04]  /*1340*/  SHF.L.U32 R3, R3, 0x1f, RZ ;  /* 0x0000001f03037819 */ /* 0x000fc800000006ff */
[----:B------:R1:W2:Y:S01]  /*1350*/  SYNCS.PHASECHK.TRANS64.TRYWAIT P2, [R4+URZ+0x30830], R3 ;  /* 0x03083003040075a7 */ /* 0x0002a2000804017f */
[----:B------:R-:W-:Y:S05]  /*1360*/  @!P0 BRA `(.L_x_10485) ;  /* 0x0000000000048947 */ /* 0x000fea0003800000 */
[----:B------:R-:W-:Y:S01]  /*1370*/  BPT.TRAP 0x1 ;  /* 0x000000040000795c */ /* 0x000fe20000300000 */
.L_x_10485:
[----:B------:R-:W3:Y:S01]  /*1380*/  S2R R5, SR_TID.X ;  /* 0x0000000000057919 */ /* 0x000ee20000002100 */
[----:B------:R-:W-:-:S05]  /*1390*/  LEA R19, R19, UR40, 0xd ;  /* 0x0000002813137c11 */ /* 0x000fca000f8e68ff */
[----:B------:R-:W-:-:S05]  /*13a0*/  VIADD R0, R19, 0xc400 ;  /* 0x0000c40013007836 */ /* 0x000fca0000000000 */
[----:B------:R-:W-:-:S04]  /*13b0*/  SHF.R.U32.HI R0, RZ, 0x4, R0 ;  /* 0x00000004ff007819 */ /* 0x000fc80000011600 */
[----:B------:R-:W-:Y:S02]  /*13c0*/  LOP3.LUT R0, R0, 0x3fff, RZ, 0xc0, !PT ;  /* 0x00003fff00007812 */ /* 0x000fe400078ec0ff */
[----:B---3--:R-:W-:Y:S01]  /*13d0*/  LOP3.LUT P1, RZ, R5, 0x7f, RZ, 0xc0, !PT ;  /* 0x0000007f05ff7812 */ /* 0x008fe2000782c0ff */
[----:B--2---:R-:W-:-:S12]  /*13e0*/  @P2 BRA `(.L_x_10486) ;  /* 0x0000000000082947 */ /* 0x004fd80003800000 */
[----:B------:R-:W2:Y:S02]  /*13f0*/  SYNCS.PHASECHK.TRANS64.TRYWAIT P2, [R4+URZ+0x30830], R3 ;  /* 0x03083003040075a7 */ /* 0x000ea4000804017f */
[----:B--2---:R-:W-:Y:S05]  /*1400*/  @!P2 BRA `(.L_x_10487) ;  /* 0x0000008c009ca947 */ /* 0x004fea0003800000 */
.L_x_10486:
[----:B------:R-:W-:Y:S05]  /*1410*/  WARPSYNC.ALL ;  /* 0x0000000000007948 */ /* 0x000fea0003800000 */
[----:B------:R-:W-:Y:S01]  /*1420*/  IMAD.MOV.U32 R151, RZ, RZ, RZ ;  /* 0x000000ffff977224 */ /* 0x000fe200078e00ff */
[----:B------:R-:W-:Y:S01]  /*1430*/  LOP3.LUT R20, R0, 0x10000, RZ, 0xfc, !PT ;  /* 0x0001000000147812 */ /* 0x000fe200078efcff */
[----:B------:R-:W-:Y:S01]  /*1440*/  IMAD.MOV.U32 R21, RZ, RZ, 0x40000040 ;  /* 0x40000040ff157424 */ /* 0x000fe200078e00ff */
[----:B------:R-:W-:Y:S02]  /*1450*/  UIADD3 UR4, UR40, 0x12400, URZ ;  /* 0x0001240028047890 */ /* 0x000fe4000fffe03f */
[C---:B------:R-:W-:Y:S01]  /*1460*/  R2UR UR8, R20.reuse ;  /* 0x00000000140872ca */ /* 0x040fe200000e0000 */
[----:B------:R-:W1:Y:S01]  /*1470*/  LDL R5, [R1+0xc] ;  /* 0x00000c0001057983 */ /* 0x000e620000100800 */
[----:B------:R-:W-:Y:S01]  /*1480*/  R2UR UR9, R21 ;  /* 0x00000000150972ca */ /* 0x000fe200000e0000 */
[----:B------:R-:W-:Y:S01]  /*1490*/  USHF.R.U32.HI UR4, URZ, 0x4, UR4 ;  /* 0x000000043f047899 */ /* 0x000fe20008011604 */
[----:B------:R-:W-:Y:S01]  /*14a0*/  WARPGROUP.ARRIVE ;  /* 0x00000000000079c5 */ /* 0x000fe20000000000 */
[----:B------:R-:W-:Y:S01]  /*14b0*/  UMOV UR11, 0x40000040 ;  /* 0x40000040000b7882 */ /* 0x000fe20000000000 */
[----:B------:R-:W-:Y:S01]  /*14c0*/  R2UR UR16, R20 ;  /* 0x00000000141072ca */ /* 0x000fe200000e0000 */
[----:B------:R-:W-:Y:S01]  /*14d0*/  ULOP3.LUT UR4, UR4, 0x3fff, URZ, 0xc0, !UPT ;  /* 0x00003fff04047892 */ /* 0x000fe2000f8ec03f */
[----:B------:R-:W-:Y:S01]  /*14e0*/  P2R R8, PR, RZ, 0x2 ;  /* 0x00000002ff087803 */ /* 0x000fe20000000000 */
[----:B------:R-:W-:Y:S01]  /*14f0*/  UMOV UR13, 0x40000040 ;  /* 0x40000040000d7882 */ /* 0x000fe20000000000 */
[----:B------:R-:W-:Y:S01]  /*1500*/  UMOV UR15, 0x40000040 ;  /* 0x40000040000f7882 */ /* 0x000fe20000000000 */
[----:B------:R-:W-:Y:S01]  /*1510*/  ULOP3.LUT UR4, UR4, 0x10000, URZ, 0xfc, !UPT ;  /* 0x0001000004047892 */ /* 0x000fe2000f8efc3f */
[----:B------:R-:W-:Y:S01]  /*1520*/  P2R R6, PR, RZ, 0x1 ;  /* 0x00000001ff067803 */ /* 0x000fe20000000000 */
[----:B------:R-:W-:Y:S01]  /*1530*/  UMOV UR17, 0x40000040 ;  /* 0x4000004000117882 */ /* 0x000fe20000000000 */
[----:B------:R-:W-:Y:S01]  /*1540*/  UMOV UR19, 0x40000040 ;  /* 0x4000004000137882 */ /* 0x000fe20000000000 */
[----:B------:R-:W-:Y:S01]  /*1550*/  UIMAD UR6, UR46, 0x600, UR4 ;  /* 0x000006002e0678a4 */ /* 0x000fe2000f8e0204 */
[--C-:B------:R-:W-:Y:S01]  /*1560*/  IMAD.MOV.U32 R150, RZ, RZ, R151.reuse ;  /* 0x000000ffff967224 */ /* 0x100fe200078e0097 */
[----:B------:R-:W-:Y:S01]  /*1570*/  ULDC UR5, c[0x0][0x988] ;  /* 0x0002620000057ab9 */ /* 0x000fe20000000800 */
[--C-:B------:R-:W-:Y:S01]  /*1580*/  IMAD.MOV.U32 R148, RZ, RZ, R151.reuse ;  /* 0x000000ffff947224 */ /* 0x100fe200078e0097 */
[----:B------:R-:W-:Y:S01]  /*1590*/  UIADD3 UR12, UR16, 0x4, URZ ;  /* 0x00000004100c7890 */ /* 0x000fe2000fffe03f */
[--C-:B------:R-:W-:Y:S01]  /*15a0*/  IMAD.MOV.U32 R146, RZ, RZ, R151.reuse ;  /* 0x000000ffff927224 */ /* 0x100fe200078e0097 */
[----:B------:R-:W-:Y:S01]  /*15b0*/  UIADD3 UR14, UR6, 0x4, URZ ;  /* 0x00000004060e7890 */ /* 0x000fe2000fffe03f */
[--C-:B------:R-:W-:Y:S01]  /*15c0*/  IMAD.MOV.U32 R144, RZ, RZ, R151.reuse ;  /* 0x000000ffff907224 */ /* 0x100fe200078e0097 */
[----:B------:R-:W-:Y:S01]  /*15d0*/  UMOV UR10, UR6 ;  /* 0x00000006000a7c82 */ /* 0x000fe20008000000 */
[----:B------:R-:W-:Y:S01]  /*15e0*/  UIADD3 UR18, UR6, 0x6, URZ ;  /* 0x0000000606127890 */ /* 0x000fe2000fffe03f */
[----:B------:R-:W-:Y:S01]  /*15f0*/  HGMMA.64x192x16.F32.BF16 R24, gdesc[UR8], RZ, !UPT, gsb0 ;  /* 0x02e00000081879f0 */ /* 0x000fe2000c0018ff */
[----:B------:R-:W-:Y:S01]  /*1600*/  UIADD3 UR8, UR16, 0x2, URZ ;  /* 0x0000000210087890 */ /* 0x000fe2000fffe03f */
[--C-:B------:R-:W-:Y:S01]  /*1610*/  IMAD.MOV.U32 R142, RZ, RZ, R151.reuse ;  /* 0x000000ffff8e7224 */ /* 0x100fe200078e0097 */
[----:B------:R-:W-:Y:S01]  /*1620*/  UIADD3 UR10, UR6, 0x2, URZ ;  /* 0x00000002060a7890 */ /* 0x000fe2000fffe03f */
[--C-:B------:R-:W-:Y:S01]  /*1630*/  IMAD.MOV.U32 R140, RZ, RZ, R151.reuse ;  /* 0x000000ffff8c7224 */ /* 0x100fe200078e0097 */
[----:B------:R-:W-:Y:S01]  /*1640*/  UMOV UR9, 0x40000040 ;  /* 0x4000004000097882 */ /* 0x000fe20000000000 */
[----:B------:R-:W-:Y:S01]  /*1650*/  UMOV UR11, 0x40000040 ;  /* 0x40000040000b7882 */ /* 0x000fe20000000000 */
        /* <DEDUP_REMOVED lines=10> */
[----:B------:R-:W-:Y:S01]  /*1700*/  IMAD.MOV.U32 R120, RZ, RZ, R151 ;  /* 0x000000ffff787224 */ /* 0x000fe200078e0097 */
[----:B------:R-:W-:Y:S02]  /*1710*/  WARPGROUP.DEPBAR.LE gsb0, 0x0 ;  /* 0x00008000000079c5 */ /* 0x000fe40000010000 */
[----:B------:R-:W-:-:S06]  /*1720*/  WARPGROUP.ARRIVE ;  /* 0x00000000000079c5 */ /* 0x000fcc0000000000 */
[----:B------:R-:W-:Y:S01]  /*1730*/  HGMMA.64x192x16.F32.BF16 R24, gdesc[UR8], R24, gsb0 ;  /* 0x02e00000081879f0 */ /* 0x000fe20008001818 */
[----:B-12---:R-:W-:-:S04]  /*1740*/  IMAD.IADD R3, R5, 0x1, R23 ;  /* 0x0000000105037824 */ /* 0x006fc800078e0217 */
        /* <DEDUP_REMOVED lines=10> */
[----:B------:R-:W-:Y:S03]  /*17f0*/  HGMMA.64x192x16.F32.BF16 R24, gdesc[UR12], R24, gsb0 ;  /* 0x02e000000c1879f0 */ /* 0x000fe60008001818 */
[----:B------:R-:W-:Y:S02]  /*1800*/  WARPGROUP.DEPBAR.LE gsb0, 0x0 ;  /* 0x00008000000079c5 */ /* 0x000fe40000010000 */
[----:B------:R-:W-:-:S15]  /*1810*/  WARPGROUP.ARRIVE ;  /* 0x00000000000079c5 */ /* 0x000fde0000000000 */
[----:B------:R-:W-:Y:S03]  /*1820*/  HGMMA.64x192x16.F32.BF16 R24, gdesc[UR16], R24, gsb0 ;  /* 0x02e00000101879f0 */ /* 0x000fe60008001818 */
[----:B------:R-:W-:Y:S02]  /*1830*/  WARPGROUP.DEPBAR.LE gsb0, 0x0 ;  /* 0x00008000000079c5 */ /* 0x000fe40000010000 */
[----:B------:R-:W-:Y:S02]  /*1840*/  FSEL R5, R26, -INF , P5 ;  /* 0xff8000001a057808 */ /* 0x000fe40002800000 */
[----:B------:R-:W-:Y:S02]  /*1850*/  FSEL R27, R27, -INF , P4 ;  /* 0xff8000001b1b7808 */ /* 0x000fe40002000000 */
[----:B------:R-:W-:Y:S02]  /*1860*/  FSEL R7, R30, -INF , P3 ;  /* 0xff8000001e077808 */ /* 0x000fe40001800000 */
        /* <DEDUP_REMOVED lines=97> */
[C---:B------:R-:W-:Y:S02]  /*1e80*/  ISETP.GT.AND P4, PT, R3.reuse, 0x79, PT ;  /* 0x000000790300780c */ /* 0x040fe40003f84270 */
[----:B------:R-:W-:Y:S02]  /*1e90*/  ISETP.GT.AND P2, PT, R3, 0x70, PT ;  /* 0x000000700300780c */ /* 0x000fe40003f44270 */
[----:B------:R-:W-:Y:S02]  /*1ea0*/  FSEL R79, R79, -INF , P3 ;  /* 0xff8000004f4f7808 */ /* 0x000fe40001800000 */
[----:B------:R-:W-:Y:S02]  /*1eb0*/  FMNMX.FTZ R0, R78, R9, !PT ;  /* 0x000000094e007209 */ /* 0x000fe40007810000 */
[----:B------:R-:W-:Y:S02]  /*1ec0*/  FSEL R14, R87, -INF , P4 ;  /* 0xff800000570e7808 */ /* 0x000fe40002000000 */
[----:B------:R-:W-:-:S02]  /*1ed0*/  FSEL R82, R82, -INF , P2 ;  /* 0xff80000052527808 */ /* 0x000fc40001000000 */
[----:B------:R-:W-:Y:S02]  /*1ee0*/  FSEL R87, R80, -INF , P2 ;  /* 0xff80000050577808 */ /* 0x000fe40001000000 */
[----:B------:R-:W-:Y:S02]  /*1ef0*/  FSEL R72, R72, -INF , P6 ;  /* 0xff80000048487808 */ /* 0x000fe40003000000 */
[C---:B------:R-:W-:Y:S02]  /*1f00*/  ISETP.GT.AND P2, PT, R3.reuse, 0x81, PT ;  /* 0x000000810300780c */ /* 0x040fe40003f44270 */
[----:B------:R-:W-:Y:S02]  /*1f10*/  ISETP.GT.AND P6, PT, R3, 0x71, PT ;  /* 0x000000710300780c */ /* 0x000fe40003fc4270 */
[----:B------:R-:W-:Y:S02]  /*1f20*/  FMNMX.FTZ R9, R79, R0, !PT ;  /* 0x000000004f097209 */ /* 0x000fe40007810000 */
[----:B------:R-:W-:-:S02]  /*1f30*/  FSEL R73, R73, -INF , P5 ;  /* 0xff80000049497808 */ /* 0x000fc40002800000 */
[----:B------:R-:W-:Y:S02]  /*1f40*/  FSEL R24, R91, -INF , P2 ;  /* 0xff8000005b187808 */ /* 0x000fe40001000000 */
[----:B------:R-:W-:Y:S02]  /*1f50*/  FSEL R89, R89, -INF , P2 ;  /* 0xff80000059597808 */ /* 0x000fe40001000000 */
[----:B------:R-:W-:Y:S02]  /*1f60*/  ISETP.GT.AND P5, PT, R3, 0x78, PT ;  /* 0x000000780300780c */ /* 0x000fe40003fa4270 */
[----:B------:R-:W-:Y:S02]  /*1f70*/  FSEL R83, R83, -INF , P6 ;  /* 0xff80000053537808 */ /* 0x000fe40003000000 */
[----:B------:R-:W-:Y:S02]  /*1f80*/  FMNMX.FTZ R0, R82, R9, !PT ;  /* 0x0000000952007209 */ /* 0x000fe40007810000 */
[----:B------:R-:W-:-:S02]  /*1f90*/  ISETP.GT.AND P2, PT, R3, 0x98, PT ;  /* 0x000000980300780c */ /* 0x000fc40003f44270 */
[----:B------:R-:W-:Y:S02]  /*1fa0*/  FSEL R30, R103, -INF , P1 ;  /* 0xff800000671e7808 */ /* 0x000fe40000800000 */
[----:B------:R-:W-:Y:S02]  /*1fb0*/  ISETP.GT.AND P1, PT, R3, 0xa1, PT ;  /* 0x000000a10300780c */ /* 0x000fe40003f24270 */
[----:B------:R-:W-:Y:S02]  /*1fc0*/  FSEL R86, R86, -INF , P5 ;  /* 0xff80000056567808 */ /* 0x000fe40002800000 */
[----:B------:R-:W-:Y:S02]  /*1fd0*/  FMNMX.FTZ R9, R83, R0, !PT ;  /* 0x0000000053097209 */ /* 0x000fe40007810000 */
[----:B------:R-:W-:Y:S02]  /*1fe0*/  FSEL R102, R102, -INF , P2 ;  /* 0xff80000066667808 */ /* 0x000fe40001000000 */
[----:B------:R-:W-:-:S02]  /*1ff0*/  FSEL R103, R100, -INF , P2 ;  /* 0xff80000064677808 */ /* 0x000fc40001000000 */
[----:B------:R-:W-:Y:S02]  /*2000*/  FSEL R107, R107, -INF , P1 ;  /* 0xff8000006b6b7808 */ /* 0x000fe40000800000 */
[----:B------:R-:W-:Y:S02]  /*2010*/  P2R R46, PR, RZ, 0x2 ;  /* 0x00000002ff2e7803 */ /* 0x000fe40000000000 */
[C---:B------:R-:W-:Y:S02]  /*2020*/  ISETP.GT.AND P2, PT, R3.reuse, 0xa9, PT ;  /* 0x000000a90300780c */ /* 0x040fe40003f44270 */
[----:B------:R-:W-:Y:S02]  /*2030*/  ISETP.GT.AND P1, PT, R3, 0xa0, PT ;  /* 0x000000a00300780c */ /* 0x000fe40003f24270 */
[----:B------:R-:W-:Y:S02]  /*2040*/  FSEL R12, R77, -INF , P3 ;  /* 0xff8000004d0c7808 */ /* 0x000fe40001800000 */
[----:B------:R-:W-:-:S02]  /*2050*/  ISETP.GT.AND P3, PT, R3, 0x80, PT ;  /* 0x000000800300780c */ /* 0x000fc40003f64270 */
[----:B------:R-:W-:Y:S02]  /*2060*/  FMNMX.FTZ R9, R86, R9, !PT ;  /* 0x0000000956097209 */ /* 0x000fe40007810000 */
[----:B------:R-:W-:Y:S02]  /*2070*/  FSEL R32, R111, -INF , P2 ;  /* 0xff8000006f207808 */ /* 0x000fe40001000000 */
[----:B------:R-:W-:Y:S02]  /*2080*/  FSEL R111, R104, -INF , P1 ;  /* 0xff800000686f7808 */ /* 0x000fe40000800000 */
[----:B------:R-:W-:Y:S02]  /*2090*/  ISETP.NE.AND P1, PT, R46, RZ, PT ;  /* 0x000000ff2e00720c */ /* 0x000fe40003f25270 */
[----:B------:R-:W-:Y:S02]  /*20a0*/  FSEL R90, R90, -INF , P3 ;  /* 0xff8000005a5a7808 */ /* 0x000fe40001800000 */
[----:B------:R-:W-:-:S02]  /*20b0*/  FMNMX.FTZ R9, R14, R9, !PT ;  /* 0x000000090e097209 */ /* 0x000fc40007810000 */
[----:B------:R-:W-:Y:S02]  /*20c0*/  FSEL R81, R81, -INF , P6 ;  /* 0xff80000051517808 */ /* 0x000fe40003000000 */
[----:B------:R-:W-:Y:S02]  /*20d0*/  FSEL R105, R105, -INF , P1 ;  /* 0xff80000069697808 */ /* 0x000fe40000800000 */
[----:B------:R-:W-:Y:S02]  /*20e0*/  ISETP.GT.AND P6, PT, R3, 0x88, PT ;  /* 0x000000880300780c */ /* 0x000fe40003fc4270 */
[----:B------:R-:W-:Y:S02]  /*20f0*/  FMNMX.FTZ R9, R90, R9, !PT ;  /* 0x000000095a097209 */ /* 0x000fe40007810000 */
[----:B------:R-:W-:Y:S02]  /*2100*/  ISETP.NE.AND P1, PT, R8, RZ, PT ;  /* 0x000000ff0800720c */ /* 0x000fe40003f25270 */
[----:B------:R-:W-:-:S02]  /*2110*/  FMNMX.FTZ R8, R11, R25, !PT ;  /* 0x000000190b087209 */ /* 0x000fc40007810000 */
[----:B------:R-:W-:Y:S02]  /*2120*/  FSEL R77, R84, -INF , P5 ;  /* 0xff800000544d7808 */ /* 0x000fe40002800000 */
[----:B------:R-:W-:Y:S02]  /*2130*/  ISETP.GT.AND P5, PT, R3, 0x89, PT ;  /* 0x000000890300780c */ /* 0x000fe40003fa4270 */
[----:B------:R-:W-:Y:S02]  /*2140*/  FSEL R94, R94, -INF , P6 ;  /* 0xff8000005e5e7808 */ /* 0x000fe40003000000 */
[----:B------:R-:W-:Y:S02]  /*2150*/  FMNMX.FTZ R9, R24, R9, !PT ;  /* 0x0000000918097209 */ /* 0x000fe40007810000 */
[----:B------:R-:W-:Y:S01]  /*2160*/  FMNMX.FTZ R8, R15, R8, !PT ;  /* 0x000000080f087209 */ /* 0x000fe20007810000 */
[----:B------:R-:W-:Y:S01]  /*2170*/  @!P1 VIADD R4, R4, 0x30840 ;  /* 0x0003084004049836 */ /* 0x000fe20000000000 */
[----:B------:R-:W-:-:S02]  /*2180*/  FSEL R85, R85, -INF , P4 ;  /* 0xff80000055557808 */ /* 0x000fc40002000000 */
[----:B------:R-:W-:Y:S02]  /*2190*/  ISETP.GT.AND P4, PT, R3, 0x90, PT ;  /* 0x000000900300780c */ /* 0x000fe40003f84270 */
[----:B------:R-:W-:Y:S02]  /*21a0*/  FSEL R26, R95, -INF , P5 ;  /* 0xff8000005f1a7808 */ /* 0x000fe40002800000 */
[----:B------:R-:W-:Y:S02]  /*21b0*/  FMNMX.FTZ R9, R94, R9, !PT ;  /* 0x000000095e097209 */ /* 0x000fe40007810000 */
[----:B------:R-:W-:Y:S02]  /*21c0*/  FMNMX.FTZ R8, R29, R8, !PT ;  /* 0x000000081d087209 */ /* 0x000fe40007810000 */
[----:B------:R-:W-:Y:S02]  /*21d0*/  FSEL R91, R88, -INF , P3 ;  /* 0xff800000585b7808 */ /* 0x000fe40001800000 */
[----:B------:R-:W-:-:S02]  /*21e0*/  ISETP.GT.AND P3, PT, R3, 0x91, PT ;  /* 0x000000910300780c */ /* 0x000fc40003f64270 */
[----:B------:R-:W-:Y:S02]  /*21f0*/  FSEL R98, R98, -INF , P4 ;  /* 0xff80000062627808 */ /* 0x000fe40002000000 */
[----:B------:R-:W-:Y:S02]  /*2200*/  FMNMX.FTZ R9, R26, R9, !PT ;  /* 0x000000091a097209 */ /* 0x000fe40007810000 */
[----:B------:R-:W-:Y:S02]  /*2210*/  FMNMX.FTZ R8, R39, R8, !PT ;  /* 0x0000000827087209 */ /* 0x000fe40007810000 */
[----:B------:R-:W-:Y:S02]  /*2220*/  FSEL R28, R99, -INF , P3 ;  /* 0xff800000631c7808 */ /* 0x000fe40001800000 */
        /* <DEDUP_REMOVED lines=9> */
[----:B------:R-:W-:Y:S02]  /*22c0*/  ISETP.GT.AND P0, PT, R3, 0xa8, PT ;  /* 0x000000a80300780c */ /* 0x000fe40003f04270 */
[----:B------:R-:W-:Y:S02]  /*22d0*/  FMNMX.FTZ R0, R106, R9, !PT ;  /* 0x000000096a007209 */ /* 0x000fe40007810000 */
[----:B------:R-:W-:Y:S02]  /*22e0*/  FMNMX.FTZ R8, R41, R8, !PT ;  /* 0x0000000829087209 */ /* 0x000fe40007810000 */
[----:B------:R-:W-:Y:S02]  /*22f0*/  FSEL R110, R110, -INF , P0 ;  /* 0xff8000006e6e7808 */ /* 0x000fe40000000000 */
[----:B------:R-:W-:-:S02]  /*2300*/  FMNMX.FTZ R9, R107, R0, !PT ;  /* 0x000000006b097209 */ /* 0x000fc40007810000 */
[----:B------:R-:W-:Y:S02]  /*2310*/  FMNMX.FTZ R8, R51, R8, !PT ;  /* 0x0000000833087209 */ /* 0x000fe40007810000 */
[----:B------:R-:W-:Y:S02]  /*2320*/  FSEL R97, R97, -INF , P3 ;  /* 0xff80000061617808 */ /* 0x000fe40001800000 */
[----:B------:R-:W-:Y:S02]  /*2330*/  FMNMX.FTZ R9, R110, R9, !PT ;  /* 0x000000096e097209 */ /* 0x000fe40007810000 */
[----:B------:R-:W-:Y:S02]  /*2340*/  ISETP.GT.AND P3, PT, R3, 0xb0, PT ;  /* 0x000000b00300780c */ /* 0x000fe40003f64270 */
[----:B------:R-:W-:Y:S02]  /*2350*/  FMNMX.FTZ R8, R45, R8, !PT ;  /* 0x000000082d087209 */ /* 0x000fe40007810000 */
[----:B------:R-:W-:-:S02]  /*2360*/  FSEL R99, R96, -INF , P4 ;  /* 0xff80000060637808 */ /* 0x000fc40002000000 */
[----:B------:R-:W-:Y:S02]  /*2370*/  FSEL R114, R114, -INF , P3 ;  /* 0xff80000072727808 */ /* 0x000fe40001800000 */
[----:B------:R-:W-:Y:S02]  /*2380*/  FMNMX.FTZ R9, R32, R9, !PT ;  /* 0x0000000920097209 */ /* 0x000fe40007810000 */
[----:B------:R-:W-:Y:S02]  /*2390*/  ISETP.GT.AND P4, PT, R3, 0xb1, PT ;  /* 0x000000b10300780c */ /* 0x000fe40003f84270 */
[----:B------:R-:W-:Y:S02]  /*23a0*/  FMNMX.FTZ R8, R139, R8, !PT ;  /* 0x000000088b087209 */ /* 0x000fe40007810000 */
[----:B------:R-:W-:Y:S02]  /*23b0*/  FSEL R93, R93, -INF , P5 ;  /* 0xff8000005d5d7808 */ /* 0x000fe40002800000 */
[----:B------:R-:W-:-:S02]  /*23c0*/  FSEL R34, R115, -INF , P4 ;  /* 0xff80000073227808 */ /* 0x000fc40002000000 */
[----:B------:R-:W-:Y:S02]  /*23d0*/  FMNMX.FTZ R9, R114, R9, !PT ;  /* 0x0000000972097209 */ /* 0x000fe40007810000 */
[----:B------:R-:W-:Y:S02]  /*23e0*/  ISETP.GT.AND P5, PT, R3, 0xb8, PT ;  /* 0x000000b80300780c */ /* 0x000fe40003fa4270 */
[----:B------:R-:W-:Y:S02]  /*23f0*/  FMNMX.FTZ R8, R49, R8, !PT ;  /* 0x0000000831087209 */ /* 0x000fe40007810000 */
[----:B------:R-:W-:Y:S02]  /*2400*/  FSEL R95, R92, -INF , P6 ;  /* 0xff8000005c5f7808 */ /* 0x000fe40003000000 */
[----:B------:R-:W-:Y:S02]  /*2410*/  FSEL R118, R118, -INF , P5 ;  /* 0xff80000076767808 */ /* 0x000fe40002800000 */
[----:B------:R-:W-:-:S02]  /*2420*/  FMNMX.FTZ R9, R34, R9, !PT ;  /* 0x0000000922097209 */ /* 0x000fc40007810000 */
[----:B------:R-:W-:Y:S02]  /*2430*/  ISETP.GT.AND P6, PT, R3, 0xb9, PT ;  /* 0x000000b90300780c */ /* 0x000fe40003fc4270 */
[----:B------:R-:W-:Y:S02]  /*2440*/  FMNMX.FTZ R8, R143, R8, !PT ;  /* 0x000000088f087209 */ /* 0x000fe40007810000 */
[----:B------:R-:W-:Y:S02]  /*2450*/  FSEL R119, R119, -INF , P6 ;  /* 0xff80000077777808 */ /* 0x000fe40003000000 */
[----:B------:R-:W-:Y:S02]  /*2460*/  FMNMX.FTZ R0, R118, R9, !PT ;  /* 0x0000000976007209 */ /* 0x000fe40007810000 */
[----:B------:R-:W-:Y:S02]  /*2470*/  FMNMX.FTZ R8, R53, R8, !PT ;  /* 0x0000000835087209 */ /* 0x000fe40007810000 */
[----:B------:R-:W-:Y:S01]  /*2480*/  FMNMX.FTZ R38, R119, R0, !PT ;  /* 0x0000000077267209 */ /* 0x000fe20007810000 */
[----:B------:R-:W-:Y:S01]  /*2490*/  IMAD.U32 R0, RZ, RZ, UR5 ;  /* 0x00000005ff007e24 */ /* 0x000fe2000f8e00ff */
[----:B------:R-:W-:-:S02]  /*24a0*/  FMNMX.FTZ R8, R63, R8, !PT ;  /* 0x000000083f087209 */ /* 0x000fc40007810000 */
[----:B------:R-:W-:Y:S01]  /*24b0*/  P2R R44, PR, RZ, 0x1 ;  /* 0x00000001ff2c7803 */ /* 0x000fe20000000000 */
[----:B------:R-:W1:Y:S01]  /*24c0*/  SHFL.BFLY PT, R9, R38, 0x2, 0x1f ;  /* 0x0c401f0026097f89 */ /* 0x000e6200000e0000 */
[----:B------:R-:W-:Y:S02]  /*24d0*/  ISETP.GT.AND P0, PT, R3, 0x99, PT ;  /* 0x000000990300780c */ /* 0x000fe40003f04270 */
[----:B------:R-:W-:Y:S02]  /*24e0*/  FMNMX.FTZ R3, R57, R8, !PT ;  /* 0x0000000839037209 */ /* 0x000fe40007810000 */
[----:B------:R-:W-:Y:S02]  /*24f0*/  P2R R42, PR, RZ, 0x4 ;  /* 0x00000004ff2a7803 */ /* 0x000fe40000000000 */
[----:B------:R-:W-:Y:S02]  /*2500*/  FMNMX.FTZ R8, R60, R3, !PT ;  /* 0x000000033c087209 */ /* 0x000fe40007810000 */
[----:B------:R-:W-:-:S02]  /*2510*/  FSEL R101, R101, -INF , P0 ;  /* 0xff80000065657808 */ /* 0x000fc40000000000 */
[----:B------:R-:W-:Y:S02]  /*2520*/  FMNMX.FTZ R3, R61, R8, !PT ;  /* 0x000000083d037209 */ /* 0x000fe40007810000 */
[----:B------:R-:W-:Y:S02]  /*2530*/  ISETP.NE.AND P0, PT, R44, RZ, PT ;  /* 0x000000ff2c00720c */ /* 0x000fe40003f05270 */
[----:B------:R-:W-:Y:S02]  /*2540*/  FMNMX.FTZ R8, R64, R3, !PT ;  /* 0x0000000340087209 */ /* 0x000fe40007810000 */
[----:B------:R-:W-:Y:S02]  /*2550*/  FSEL R115, R108, -INF , P0 ;  /* 0xff8000006c737808 */ /* 0x000fe40000000000 */
[----:B------:R-:W-:Y:S02]  /*2560*/  FMNMX.FTZ R8, R65, R8, !PT ;  /* 0x0000000841087209 */ /* 0x000fe40007810000 */
[----:B------:R-:W-:-:S02]  /*2570*/  ISETP.NE.AND P0, PT, R6, RZ, PT ;  /* 0x000000ff0600720c */ /* 0x000fc40003f05270 */
[----:B------:R-:W-:Y:S02]  /*2580*/  FMNMX.FTZ R8, R75, R8, !PT ;  /* 0x000000084b087209 */ /* 0x000fe40007810000 */
[----:B-1----:R-:W-:Y:S02]  /*2590*/  FMNMX.FTZ R40, R38, R9, !PT ;  /* 0x0000000926287209 */ /* 0x002fe40007810000 */
[----:B------:R-:W-:Y:S02]  /*25a0*/  FMNMX.FTZ R3, R69, R8, !PT ;  /* 0x0000000845037209 */ /* 0x000fe40007810000 */
[----:B------:R-:W-:Y:S01]  /*25b0*/  @!P1 PRMT R4, RZ, 0x654, R4 ;  /* 0x00000654ff049816 */ /* 0x000fe20000000004 */
[----:B------:R-:W1:Y:S01]  /*25c0*/  SHFL.BFLY PT, R9, R40, 0x1, 0x1f ;  /* 0x0c201f0028097f89 */ /* 0x000e6200000e0000 */
[----:B------:R-:W-:Y:S02]  /*25d0*/  FMNMX.FTZ R8, R72, R3, !PT ;  /* 0x0000000348087209 */ /* 0x000fe40007810000 */
[----:B------:R2:W-:Y:S02]  /*25e0*/  @!P1 SYNCS.ARRIVE.TRANS64.RED.A1T0 RZ, [R4+URZ], RZ ;  /* 0x000000ff04ff99a7 */ /* 0x0005e4000810043f */
[----:B------:R-:W-:-:S04]  /*25f0*/  FMNMX.FTZ R3, R73, R8, !PT ;  /* 0x0000000849037209 */ /* 0x000fc80007810000 */
[----:B------:R-:W-:-:S04]  /*2600*/  FMNMX.FTZ R3, R76, R3, !PT ;  /* 0x000000034c037209 */ /* 0x000fc80007810000 */
        /* <DEDUP_REMOVED lines=53> */
[--C-:B------:R-:W-:Y:S01]  /*2960*/  FFMA.FTZ R40, R43, R0, -R36.reuse ;  /* 0x000000002b287223 */ /* 0x100fe20000010824 */
[----:B------:R-:W-:Y:S01]  /*2970*/  FMNMX.FTZ R14, R135, R14, !PT ;  /* 0x0000000e870e7209 */ /* 0x000fe20007810000 */
[-CC-:B------:R-:W-:Y:S01]  /*2980*/  FFMA.FTZ R44, R131, R0.reuse, -R36.reuse ;  /* 0x00000000832c7223 */ /* 0x180fe20000010824 */
[-CC-:B------:R-:W-:Y:S01]  /*2990*/  FFMA.FTZ R74, R94, R0.reuse, -R36.reuse ;  /* 0x000000005e4a7223 */ /* 0x180fe20000010824 */
[--C-:B------:R-:W-:Y:S01]  /*29a0*/  FFMA.FTZ R31, R129, R0, -R36.reuse ;  /* 0x00000000811f7223 */ /* 0x100fe20000010824 */
[----:B------:R-:W-:Y:S01]  /*29b0*/  FMNMX.FTZ R14, R137, R14, !PT ;  /* 0x0000000e890e7209 */ /* 0x000fe20007810000 */
[-CC-:B------:R-:W-:Y:S01]  /*29c0*/  FFMA.FTZ R42, R70, R0.reuse, -R36.reuse ;  /* 0x00000000462a7223 */ /* 0x180fe20000010824 */
[----:B------:R-:W3:Y:S01]  /*29d0*/  MUFU.EX2 R7, R7 ;  /* 0x0000000700077308 */ /* 0x000ee20000000800 */
[--C-:B------:R-:W-:Y:S01]  /*29e0*/  FFMA.FTZ R52, R78, R0, -R36.reuse ;  /* 0x000000004e347223 */ /* 0x100fe20000010824 */
[----:B------:R-:W-:Y:S01]  /*29f0*/  FMNMX.FTZ R14, R141, R14, !PT ;  /* 0x0000000e8d0e7209 */ /* 0x000fe20007810000 */
[-CC-:B------:R-:W-:Y:S01]  /*2a00*/  FFMA.FTZ R43, R83, R0.reuse, -R36.reuse ;  /* 0x00000000532b7223 */ /* 0x180fe20000010824 */
[-CC-:B------:R-:W-:Y:S01]  /*2a10*/  FFMA.FTZ R117, R32, R0.reuse, -R36.reuse ;  /* 0x0000000020757223 */ /* 0x180fe20000010824 */
[--C-:B------:R-:W-:Y:S01]  /*2a20*/  FFMA.FTZ R131, R34, R0, -R36.reuse ;  /* 0x0000000022837223 */ /* 0x100fe20000010824 */
[----:B------:R-:W-:Y:S01]  /*2a30*/  FMNMX.FTZ R14, R145, R14, !PT ;  /* 0x0000000e910e7209 */ /* 0x000fe20007810000 */
[-CC-:B------:R-:W-:Y:S01]  /*2a40*/  FFMA.FTZ R129, R147, R0.reuse, -R36.reuse ;  /* 0x0000000093817223 */ /* 0x180fe20000010824 */
[----:B------:R-:W4:Y:S01]  /*2a50*/  MUFU.EX2 R50, R50 ;  /* 0x0000003200327308 */ /* 0x000f220000000800 */
[-CC-:B------:R-:W-:Y:S01]  /*2a60*/  FFMA.FTZ R35, R149, R0.reuse, -R36.reuse ;  /* 0x0000000095237223 */ /* 0x180fe20000010824 */
[-CC-:B------:R-:W-:Y:S01]  /*2a70*/  FFMA.FTZ R86, R86, R0.reuse, -R36.reuse ;  /* 0x0000000056567223 */ /* 0x180fe20000010824 */
[----:B------:R-:W5:Y:S01]  /*2a80*/  SHFL.BFLY PT, R3, R14, 0x2, 0x1f ;  /* 0x0c401f000e037f89 */ /* 0x000f6200000e0000 */
        /* <DEDUP_REMOVED lines=13> */
[----:B------:R-:W-:-:S07]  /*2b60*/  IMAD.MOV.U32 R149, RZ, RZ, R151 ;  /* 0x000000ffff957224 */ /* 0x000fce00078e0097 */
[----:B------:R-:W2:Y:S01]  /*2b70*/  MUFU.EX2 R56, R56 ;  /* 0x0000003800387308 */ /* 0x000ea20000000800 */
[----:B-1----:R-:W-:Y:S01]  /*2b80*/  FFMA.FTZ R82, R106, R0, -R36 ;  /* 0x000000006a527223 */ /* 0x002fe20000010824 */
[----:B-----5:R-:W-:-:S05]  /*2b90*/  FMNMX.FTZ R24, R14, R3, !PT ;  /* 0x000000030e187209 */ /* 0x020fca0007810000 */
[----:B------:R-:W1:Y:S01]  /*2ba0*/  SHFL.BFLY PT, R3, R24, 0x1, 0x1f ;  /* 0x0c201f0018037f89 */ /* 0x000e6200000e0000 */
[----:B------:R5:W-:Y:S08]  /*2bb0*/  MUFU.EX2 R10, R86 ;  /* 0x00000056000a7308 */ /* 0x000bf00000000800 */
[----:B------:R-:W-:Y:S08]  /*2bc0*/  MUFU.EX2 R58, R58 ;  /* 0x0000003a003a7308 */ /* 0x000ff00000000800 */
[----:B------:R-:W-:Y:S01]  /*2bd0*/  MUFU.EX2 R62, R62 ;  /* 0x0000003e003e7308 */ /* 0x000fe20000000800 */
[----:B-1----:R-:W-:-:S07]  /*2be0*/  FMNMX.FTZ R3, R24, R3, !PT ;  /* 0x0000000318037209 */ /* 0x002fce0007810000 */
[----:B------:R-:W-:Y:S01]  /*2bf0*/  MUFU.EX2 R27, R27 ;  /* 0x0000001b001b7308 */ /* 0x000fe20000000800 */
[C---:B------:R-:W-:Y:S01]  /*2c00*/  FSETP.NEU.FTZ.AND P2, PT, R3.reuse, -INF , PT ;  /* 0xff8000000300780b */ /* 0x040fe20003f5d000 */
[----:B------:R-:W-:-:S06]  /*2c10*/  FMUL.FTZ R24, R3, R0 ;  /* 0x0000000003187220 */ /* 0x000fcc0000410000 */
[----:B------:R-:W-:Y:S01]  /*2c20*/  MUFU.EX2 R40, R40 ;  /* 0x0000002800287308 */ /* 0x000fe20000000800 */
        /* <DEDUP_REMOVED lines=11> */
[----:B------:R-:W-:Y:S01]  /*2ce0*/  FADD.FTZ R72, R5, R6 ;  /* 0x0000000605487221 */ /* 0x000fe20000010000 */
[-CC-:B-----5:R-:W-:Y:S01]  /*2cf0*/  FFMA.FTZ R86, R53, R0.reuse, -R24.reuse ;  /* 0x0000000035567223 */ /* 0x1a0fe20000010818 */
[-CC-:B------:R-:W-:Y:S01]  /*2d00*/  FFMA.FTZ R96, R127, R0.reuse, -R24.reuse ;  /* 0x000000007f607223 */ /* 0x180fe20000010818 */
[-C--:B------:R-:W-:Y:S01]  /*2d10*/  FFMA.FTZ R127, R37, R0.reuse, -R24 ;  /* 0x00000000257f7223 */ /* 0x080fe20000010818 */
[----:B---3--:R-:W-:Y:S01]  /*2d20*/  FADD.FTZ R53, R7, R72 ;  /* 0x0000004807357221 */ /* 0x008fe20000010000 */
[----:B------:R-:W1:Y:S01]  /*2d30*/  MUFU.EX2 R25, R25 ;  /* 0x0000001900197308 */ /* 0x000e620000000800 */
[-CC-:B------:R-:W-:Y:S01]  /*2d40*/  FFMA.FTZ R11, R47, R0.reuse, -R24.reuse ;  /* 0x000000002f0b7223 */ /* 0x180fe20000010818 */
[-CC-:B------:R-:W-:Y:S01]  /*2d50*/  FFMA.FTZ R26, R41, R0.reuse, -R24.reuse ;  /* 0x00000000291a7223 */ /* 0x180fe20000010818 */
[----:B----4-:R-:W-:Y:S01]  /*2d60*/  FADD.FTZ R72, R50, R53 ;  /* 0x0000003532487221 */ /* 0x010fe20000010000 */
[-CC-:B------:R-:W-:Y:S01]  /*2d70*/  FFMA.FTZ R28, R51, R0.reuse, -R24.reuse ;  /* 0x00000000331c7223 */ /* 0x180fe20000010818 */
[-CC-:B------:R-:W-:Y:S01]  /*2d80*/  FFMA.FTZ R33, R45, R0.reuse, -R24.reuse ;  /* 0x000000002d217223 */ /* 0x180fe20000010818 */
[-C--:B------:R-:W-:Y:S01]  /*2d90*/  FFMA.FTZ R30, R139, R0.reuse, -R24 ;  /* 0x000000008b1e7223 */ /* 0x080fe20000010818 */
[----:B--2---:R-:W-:Y:S01]  /*2da0*/  FADD.FTZ R53, R13, R72 ;  /* 0x000000480d357221 */ /* 0x004fe20000010000 */
[----:B------:R-:W2:Y:S01]  /*2db0*/  MUFU.EX2 R92, R92 ;  /* 0x0000005c005c7308 */ /* 0x000ea20000000800 */
[-CC-:B------:R-:W-:Y:S01]  /*2dc0*/  FFMA.FTZ R23, R76, R0.reuse, -R24.reuse ;  /* 0x000000004c177223 */ /* 0x180fe20000010818 */
[----:B------:R-:W-:Y:S01]  /*2dd0*/  F2FP.BF16.F32.PACK_AB R5, R6, R5 ;  /* 0x000000050605723e */ /* 0x000fe200000010ff */
[----:B------:R-:W-:Y:S01]  /*2de0*/  FADD.FTZ R53, R56, R53 ;  /* 0x0000003538357221 */ /* 0x000fe20000010000 */
[-CC-:B------:R-:W-:Y:S01]  /*2df0*/  FFMA.FTZ R41, R49, R0.reuse, -R24.reuse ;  /* 0x0000000031297223 */ /* 0x180fe20000010818 */
[-CC-:B------:R-:W-:Y:S01]  /*2e00*/  FFMA.FTZ R45, R143, R0.reuse, -R24.reuse ;  /* 0x000000008f2d7223 */ /* 0x180fe20000010818 */
[-CC-:B------:R-:W-:Y:S01]  /*2e10*/  FFMA.FTZ R47, R63, R0.reuse, -R24.reuse ;  /* 0x000000003f2f7223 */ /* 0x180fe20000010818 */
[-CC-:B------:R-:W-:Y:S01]  /*2e20*/  FFMA.FTZ R88, R57, R0.reuse, -R24.reuse ;  /* 0x0000000039587223 */ /* 0x180fe20000010818 */
[----:B------:R-:W3:Y:S01]  /*2e30*/  MUFU.EX2 R29, R29 ;  /* 0x0000001d001d7308 */ /* 0x000ee20000000800 */
[----:B-1----:R-:W-:Y:S01]  /*2e40*/  FADD.FTZ R15, R14, R25 ;  /* 0x000000190e0f7221 */ /* 0x002fe20000010000 */
[-CC-:B------:R-:W-:Y:S01]  /*2e50*/  FFMA.FTZ R49, R60, R0.reuse, -R24.reuse ;  /* 0x000000003c317223 */ /* 0x180fe20000010818 */
[-CC-:B------:R-:W-:Y:S01]  /*2e60*/  FFMA.FTZ R37, R65, R0.reuse, -R24.reuse ;  /* 0x0000000041257223 */ /* 0x180fe20000010818 */
[-CC-:B------:R-:W-:Y:S01]  /*2e70*/  FFMA.FTZ R39, R75, R0.reuse, -R24.reuse ;  /* 0x000000004b277223 */ /* 0x180fe20000010818 */
[----:B------:R-:W-:Y:S01]  /*2e80*/  F2FP.BF16.F32.PACK_AB R7, R50, R7 ;  /* 0x000000073207723e */ /* 0x000fe200000010ff */
[-CC-:B------:R-:W-:Y:S01]  /*2e90*/  FFMA.FTZ R60, R69, R0.reuse, -R24.reuse ;  /* 0x00000000453c7223 */ /* 0x180fe20000010818 */
[----:B------:R-:W-:Y:S01]  /*2ea0*/  F2FP.BF16.F32.PACK_AB R13, R56, R13 ;  /* 0x0000000d380d723e */ /* 0x000fe200000010ff */
[----:B------:R-:W1:Y:S01]  /*2eb0*/  MUFU.EX2 R94, R94 ;  /* 0x0000005e005e7308 */ /* 0x000e620000000800 */
[----:B--2---:R-:W-:Y:S01]  /*2ec0*/  FADD.FTZ R4, R92, R15 ;  /* 0x0000000f5c047221 */ /* 0x004fe20000010000 */
[-CC-:B------:R-:W-:Y:S01]  /*2ed0*/  FFMA.FTZ R51, R73, R0.reuse, -R24.reuse ;  /* 0x0000000049337223 */ /* 0x180fe20000010818 */
[-CC-:B------:R-:W-:Y:S01]  /*2ee0*/  FFMA.FTZ R72, R12, R0.reuse, -R24.reuse ;  /* 0x000000000c487223 */ /* 0x180fe20000010818 */
[-CC-:B------:R-:W-:Y:S01]  /*2ef0*/  FFMA.FTZ R50, R87, R0.reuse, -R24.reuse ;  /* 0x0000000057327223 */ /* 0x180fe20000010818 */
[-CC-:B------:R-:W-:Y:S01]  /*2f00*/  FFMA.FTZ R56, R77, R0.reuse, -R24.reuse ;  /* 0x000000004d387223 */ /* 0x180fe20000010818 */
[-CC-:B------:R-:W-:Y:S01]  /*2f10*/  FFMA.FTZ R57, R85, R0.reuse, -R24.reuse ;  /* 0x0000000055397223 */ /* 0x180fe20000010818 */
[----:B------:R-:W-:Y:S01]  /*2f20*/  FFMA.FTZ R63, R93, R0, -R24 ;  /* 0x000000005d3f7223 */ /* 0x000fe20000010818 */
[----:B------:R-:W2:Y:S01]  /*2f30*/  MUFU.EX2 R147, R147 ;  /* 0x0000009300937308 */ /* 0x000ea20000000800 */
[C---:B---3--:R-:W-:Y:S01]  /*2f40*/  FADD.FTZ R15, R29.reuse, R4 ;  /* 0x000000041d0f7221 */ /* 0x048fe20000010000 */
[----:B------:R-:W-:Y:S01]  /*2f50*/  F2FP.BF16.F32.PACK_AB R6, R29, R92 ;  /* 0x0000005c1d06723e */ /* 0x000fe200000010ff */
[-CC-:B------:R-:W-:Y:S01]  /*2f60*/  FFMA.FTZ R99, R99, R0.reuse, -R24.reuse ;  /* 0x0000000063637223 */ /* 0x180fe20000010818 */
[-CC-:B------:R-:W-:Y:S01]  /*2f70*/  FFMA.FTZ R97, R97, R0.reuse, -R24.reuse ;  /* 0x0000000061617223 */ /* 0x180fe20000010818 */
[-CC-:B------:R-:W-:Y:S01]  /*2f80*/  FFMA.FTZ R103, R103, R0.reuse, -R24.reuse ;  /* 0x0000000067677223 */ /* 0x180fe20000010818 */
[-CC-:B------:R-:W-:Y:S01]  /*2f90*/  FFMA.FTZ R101, R101, R0.reuse, -R24.reuse ;  /* 0x0000000065657223 */ /* 0x180fe20000010818 */
[-CC-:B------:R-:W-:Y:S01]  /*2fa0*/  FFMA.FTZ R111, R111, R0.reuse, -R24.reuse ;  /* 0x000000006f6f7223 */ /* 0x180fe20000010818 */
[----:B------:R-:W3:Y:S01]  /*2fb0*/  MUFU.EX2 R96, R96 ;  /* 0x0000006000607308 */ /* 0x000ee20000000800 */
[----:B-1----:R-:W-:Y:S01]  /*2fc0*/  FADD.FTZ R4, R94, R15 ;  /* 0x0000000f5e047221 */ /* 0x002fe20000010000 */
[----:B------:R-:W-:Y:S01]  /*2fd0*/  FADD.FTZ R15, R58, R53 ;  /* 0x000000353a0f7221 */ /* 0x000fe20000010000 */
[-CC-:B------:R-:W-:Y:S01]  /*2fe0*/  FFMA.FTZ R105, R105, R0.reuse, -R24.reuse ;  /* 0x0000000069697223 */ /* 0x180fe20000010818 */
[-CC-:B------:R-:W-:Y:S01]  /*2ff0*/  FFMA.FTZ R115, R115, R0.reuse, -R24.reuse ;  /* 0x0000000073737223 */ /* 0x180fe20000010818 */
[----:B------:R-:W-:Y:S01]  /*3000*/  FFMA.FTZ R133, R133, R0, -R24 ;  /* 0x0000000085857223 */ /* 0x000fe20000010818 */
[C---:B------:R-:W-:Y:S01]  /*3010*/  FADD.FTZ R98, R62.reuse, R15 ;  /* 0x0000000f3e627221 */ /* 0x040fe20000010000 */
[----:B------:R-:W-:Y:S01]  /*3020*/  F2FP.BF16.F32.PACK_AB R15, R62, R58 ;  /* 0x0000003a3e0f723e */ /* 0x000fe200000010ff */
[----:B------:R-:W1:Y:S01]  /*3030*/  MUFU.EX2 R127, R127 ;  /* 0x0000007f007f7308 */ /* 0x000e620000000800 */
[----:B--2---:R-:W-:Y:S01]  /*3040*/  FADD.FTZ R53, R147, R4 ;  /* 0x0000000493357221 */ /* 0x004fe20000010000 */
[----:B------:R-:W-:Y:S01]  /*3050*/  F2FP.BF16.F32.PACK_AB R4, R25, R14 ;  /* 0x0000000e1904723e */ /* 0x000fe200000010ff */
[----:B------:R-:W-:Y:S01]  /*3060*/  FADD.FTZ R25, R27, R98 ;  /* 0x000000621b197221 */ /* 0x000fe20000010000 */
[-CC-:B------:R-:W-:Y:S01]  /*3070*/  FFMA.FTZ R58, R91, R0.reuse, -R24.reuse ;  /* 0x000000005b3a7223 */ /* 0x180fe20000010818 */
[-CC-:B------:R-:W-:Y:S01]  /*3080*/  FFMA.FTZ R62, R95, R0.reuse, -R24.reuse ;  /* 0x000000005f3e7223 */ /* 0x180fe20000010818 */
[-CC-:B------:R-:W-:Y:S01]  /*3090*/  FFMA.FTZ R135, R135, R0.reuse, -R24.reuse ;  /* 0x0000000087877223 */ /* 0x180fe20000010818 */
[----:B------:R-:W-:Y:S01]  /*30a0*/  FADD.FTZ R92, R40, R25 ;  /* 0x00000019285c7221 */ /* 0x000fe20000010000 */
[----:B------:R-:W2:Y:S01]  /*30b0*/  MUFU.EX2 R11, R11 ;  /* 0x0000000b000b7308 */ /* 0x000ea20000000800 */
[----:B---3--:R-:W-:Y:S01]  /*30c0*/  FADD.FTZ R14, R96, R53 ;  /* 0x00000035600e7221 */ /* 0x008fe20000010000 */
[-CC-:B------:R-:W-:Y:S01]  /*30d0*/  FFMA.FTZ R53, R81, R0.reuse, -R24.reuse ;  /* 0x0000000051357223 */ /* 0x180fe20000010818 */
[-CC-:B------:R-:W-:Y:S01]  /*30e0*/  FFMA.FTZ R137, R137, R0.reuse, -R24.reuse ;  /* 0x0000000089897223 */ /* 0x180fe20000010818 */
[-CC-:B------:R-:W-:Y:S01]  /*30f0*/  FFMA.FTZ R141, R141, R0.reuse, -R24.reuse ;  /* 0x000000008d8d7223 */ /* 0x180fe20000010818 */
[----:B------:R-:W-:Y:S01]  /*3100*/  FFMA.FTZ R145, R145, R0, -R24 ;  /* 0x0000000091917223 */ /* 0x000fe20000010818 */
[----:B------:R-:W-:Y:S01]  /*3110*/  F2FP.BF16.F32.PACK_AB R12, R147, R94 ;  /* 0x0000005e930c723e */ /* 0x000fe200000010ff */
[----:B------:R3:W-:Y:S01]  /*3120*/  STSM.16.M88.4 [R2+0x1e800], R4 ;  /* 0x01e8000402007844 */ /* 0x0007e20000000200 */
[----:B------:R-:W4:Y:S01]  /*3130*/  MUFU.EX2 R31, R31 ;  /* 0x0000001f001f7308 */ /* 0x000f220000000800 */
[C---:B-1----:R-:W-:Y:S01]  /*3140*/  FADD.FTZ R76, R127.reuse, R14 ;  /* 0x0000000e7f4c7221 */ /* 0x042fe20000010000 */
[----:B------:R-:W-:Y:S01]  /*3150*/  F2FP.BF16.F32.PACK_AB R14, R127, R96 ;  /* 0x000000607f0e723e */ /* 0x000fe200000010ff */
[----:B------:R-:W-:-:S02]  /*3160*/  IMAD.MOV.U32 R147, RZ, RZ, R151 ;  /* 0x000000ffff937224 */ /* 0x000fc400078e0097 */
[--C-:B------:R-:W-:Y:S02]  /*3170*/  IMAD.MOV.U32 R143, RZ, RZ, R151.reuse ;  /* 0x000000ffff8f7224 */ /* 0x100fe400078e0097 */
[----:B------:R1:W-:Y:S01]  /*3180*/  STSM.16.M88.4 [R152], R12 ;  /* 0x0000000c98007844 */ /* 0x0003e20000000200 */
[----:B------:R-:W5:Y:S01]  /*3190*/  MUFU.EX2 R26, R26 ;  /* 0x0000001a001a7308 */ /* 0x000f620000000800 */
[----:B--2---:R-:W-:Y:S01]  /*31a0*/  FADD.FTZ R25, R11, R76 ;  /* 0x0000004c0b197221 */ /* 0x004fe20000010000 */
[--C-:B------:R-:W-:Y:S02]  /*31b0*/  IMAD.MOV.U32 R139, RZ, RZ, R151.reuse ;  /* 0x000000ffff8b7224 */ /* 0x100fe400078e0097 */
[----:B------:R-:W-:-:S04]  /*31c0*/  IMAD.MOV.U32 R127, RZ, RZ, R151 ;  /* 0x000000ffff7f7224 */ /* 0x000fc800078e0097 */
[----:B------:R-:W2:Y:S01]  /*31d0*/  MUFU.EX2 R44, R44 ;  /* 0x0000002c002c7308 */ /* 0x000ea20000000800 */
[----:B----4-:R-:W-:-:S07]  /*31e0*/  FADD.FTZ R29, R31, R92 ;  /* 0x0000005c1f1d7221 */ /* 0x010fce0000010000 */
[----:B------:R-:W4:Y:S01]  /*31f0*/  MUFU.EX2 R28, R28 ;  /* 0x0000001c001c7308 */ /* 0x000f220000000800 */
[----:B-----5:R-:W-:-:S07]  /*3200*/  FADD.FTZ R25, R26, R25 ;  /* 0x000000191a197221 */ /* 0x020fce0000010000 */
[----:B------:R-:W5:Y:S01]  /*3210*/  MUFU.EX2 R48, R48 ;  /* 0x0000003000307308 */ /* 0x000f620000000800 */
[----:B--2---:R-:W-:-:S07]  /*3220*/  FADD.FTZ R29, R44, R29 ;  /* 0x0000001d2c1d7221 */ /* 0x004fce0000010000 */
        /* <DEDUP_REMOVED lines=23> */
[C---:B--2---:R-:W-:Y:S01]  /*33a0*/  FADD.FTZ R29, R125.reuse, R92 ;  /* 0x0000005c7d1d7221 */ /* 0x044fe20000010000 */
[----:B---3--:R-:W-:Y:S01]  /*33b0*/  F2FP.BF16.F32.PACK_AB R5, R125, R66 ;  /* 0x000000427d05723e */ /* 0x008fe200000010ff */
[----:B------:R-:W-:-:S05]  /*33c0*/  IMAD.MOV.U32 R125, RZ, RZ, R151 ;  /* 0x000000ffff7d7224 */ /* 0x000fca00078e0097 */
[----:B------:R-:W2:Y:S01]  /*33d0*/  MUFU.EX2 R88, R88 ;  /* 0x0000005800587308 */ /* 0x000ea20000000800 */
[----:B----4-:R-:W-:-:S07]  /*33e0*/  FADD.FTZ R25, R47, R76 ;  /* 0x0000004c2f197221 */ /* 0x010fce0000010000 */
[----:B------:R-:W3:Y:S01]  /*33f0*/  MUFU.EX2 R129, R129 ;  /* 0x0000008100817308 */ /* 0x000ee20000000800 */
[----:B-----5:R-:W-:Y:S01]  /*3400*/  FADD.FTZ R76, R80, R29 ;  /* 0x0000001d504c7221 */ /* 0x020fe20000010000 */
[----:B------:R-:W-:Y:S01]  /*3410*/  F2FP.BF16.F32.PACK_AB R29, R121, R48 ;  /* 0x00000030791d723e */ /* 0x000fe200000010ff */
[----:B------:R-:W-:-:S05]  /*3420*/  IMAD.MOV.U32 R121, RZ, RZ, R151 ;  /* 0x000000ffff797224 */ /* 0x000fca00078e0097 */
[----:B------:R4:W-:Y:S08]  /*3430*/  MUFU.EX2 R68, R90 ;  /* 0x0000005a00447308 */ /* 0x0009f00000000800 */
[----:B------:R-:W5:Y:S01]  /*3440*/  MUFU.EX2 R49, R49 ;  /* 0x0000003100317308 */ /* 0x000f620000000800 */
[-CC-:B----4-:R-:W-:Y:S01]  /*3450*/  FFMA.FTZ R90, R61, R0.reuse, -R24.reuse ;  /* 0x000000003d5a7223 */ /* 0x190fe20000010818 */
[----:B------:R-:W-:Y:S01]  /*3460*/  FFMA.FTZ R61, R89, R0, -R24 ;  /* 0x00000000593d7223 */ /* 0x000fe20000010818 */
[----:B--2---:R-:W-:Y:S01]  /*3470*/  FADD.FTZ R24, R88, R25 ;  /* 0x0000001958187221 */ /* 0x004fe20000010000 */
[----:B---3--:R-:W-:Y:S01]  /*3480*/  FADD.FTZ R76, R129, R76 ;  /* 0x0000004c814c7221 */ /* 0x008fe20000010000 */
[----:B------:R-:W-:-:S02]  /*3490*/  F2FP.BF16.F32.PACK_AB R25, R40, R27 ;  /* 0x0000001b2819723e */ /* 0x000fc400000010ff */
[----:B------:R-:W-:Y:S01]  /*34a0*/  F2FP.BF16.F32.PACK_AB R27, R44, R31 ;  /* 0x0000001f2c1b723e */ /* 0x000fe200000010ff */
[----:B------:R-:W2:Y:S01]  /*34b0*/  MUFU.EX2 R35, R35 ;  /* 0x0000002300237308 */ /* 0x000ea20000000800 */
[----:B------:R-:W-:Y:S01]  /*34c0*/  F2FP.BF16.F32.PACK_AB R31, R123, R54 ;  /* 0x000000367b1f723e */ /* 0x000fe200000010ff */
[--C-:B------:R-:W-:Y:S01]  /*34d0*/  IMAD.MOV.U32 R123, RZ, RZ, R151.reuse ;  /* 0x000000ffff7b7224 */ /* 0x100fe200078e0097 */
[----:B------:R-:W-:Y:S01]  /*34e0*/  F2FP.BF16.F32.PACK_AB R7, R129, R80 ;  /* 0x000000508107723e */ /* 0x000fe200000010ff */
[----:B------:R-:W-:-:S04]  /*34f0*/  IMAD.MOV.U32 R129, RZ, RZ, R151 ;  /* 0x000000ffff817224 */ /* 0x000fc800078e0097 */
[----:B------:R-:W3:Y:S01]  /*3500*/  MUFU.EX2 R90, R90 ;  /* 0x0000005a005a7308 */ /* 0x000ee20000000800 */
[----:B-----5:R-:W-:Y:S01]  /*3510*/  FADD.FTZ R65, R49, R24 ;  /* 0x0000001831417221 */ /* 0x020fe20000010000 */
[----:B------:R-:W-:Y:S02]  /*3520*/  F2FP.BF16.F32.PACK_AB R24, R26, R11 ;  /* 0x0000000b1a18723e */ /* 0x000fe400000010ff */
[----:B------:R-:W-:Y:S02]  /*3530*/  F2FP.BF16.F32.PACK_AB R26, R33, R28 ;  /* 0x0000001c211a723e */ /* 0x000fe400000010ff */
[----:B------:R-:W-:Y:S02]  /*3540*/  F2FP.BF16.F32.PACK_AB R28, R41, R30 ;  /* 0x0000001e291c723e */ /* 0x000fe400000010ff */
[----:B------:R-:W4:Y:S01]  /*3550*/  MUFU.EX2 R38, R38 ;  /* 0x0000002600267308 */ /* 0x000f220000000800 */
[----:B--2---:R-:W-:Y:S01]  /*3560*/  FADD.FTZ R69, R35, R76 ;  /* 0x0000004c23457221 */ /* 0x004fe20000010000 */
[----:B------:R-:W-:Y:S01]  /*3570*/  F2FP.BF16.F32.PACK_AB R30, R86, R45 ;  /* 0x0000002d561e723e */ /* 0x000fe200000010ff */
[----:B------:R2:W-:Y:S04]  /*3580*/  STSM.16.M88.4 [R17], R24 ;  /* 0x0000001811007844 */ /* 0x0005e80000000200 */
[----:B------:R-:W-:Y:S01]  /*3590*/  STSM.16.M88.4 [R16], R28 ;  /* 0x0000001c10007844 */ /* 0x000fe20000000200 */
[----:B------:R-:W5:Y:S01]  /*35a0*/  MUFU.EX2 R36, R36 ;  /* 0x0000002400247308 */ /* 0x000f620000000800 */
[----:B---3--:R-:W-:-:S07]  /*35b0*/  FADD.FTZ R65, R90, R65 ;  /* 0x000000415a417221 */ /* 0x008fce0000010000 */
[----:B------:R-:W3:Y:S01]  /*35c0*/  MUFU.EX2 R42, R42 ;  /* 0x0000002a002a7308 */ /* 0x000ee20000000800 */
[----:B----4-:R-:W-:-:S07]  /*35d0*/  FADD.FTZ R69, R38, R69 ;  /* 0x0000004526457221 */ /* 0x010fce0000010000 */
[----:B------:R-:W4:Y:S01]  /*35e0*/  MUFU.EX2 R37, R37 ;  /* 0x0000002500257308 */ /* 0x000f220000000800 */
[----:B-----5:R-:W-:-:S07]  /*35f0*/  FADD.FTZ R4, R36, R65 ;  /* 0x0000004124047221 */ /* 0x020fce0000010000 */
[----:B------:R-:W1:Y:S01]  /*3600*/  MUFU.EX2 R55, R55 ;  /* 0x0000003700377308 */ /* 0x000e620000000800 */
[----:B---3--:R-:W-:-:S07]  /*3610*/  FADD.FTZ R6, R42, R69 ;  /* 0x000000452a067221 */ /* 0x008fce0000010000 */
[----:B------:R-:W3:Y:S01]  /*3620*/  MUFU.EX2 R39, R39 ;  /* 0x0000002700277308 */ /* 0x000ee20000000800 */
[----:B----4-:R-:W-:-:S07]  /*3630*/  FADD.FTZ R4, R37, R4 ;  /* 0x0000000425047221 */ /* 0x010fce0000010000 */
[----:B------:R-:W4:Y:S01]  /*3640*/  MUFU.EX2 R46, R46 ;  /* 0x0000002e002e7308 */ /* 0x000f220000000800 */
[----:B-1----:R-:W-:Y:S01]  /*3650*/  FADD.FTZ R13, R55, R6 ;  /* 0x00000006370d7221 */ /* 0x002fe20000010000 */
[----:B------:R-:W-:-:S06]  /*3660*/  F2FP.BF16.F32.PACK_AB R6, R90, R49 ;  /* 0x000000315a06723e */ /* 0x000fcc00000010ff */
[----:B------:R-:W1:Y:S01]  /*3670*/  MUFU.EX2 R60, R60 ;  /* 0x0000003c003c7308 */ /* 0x000e620000000800 */
[----:B---3--:R-:W-:-:S07]  /*3680*/  FADD.FTZ R11, R39, R4 ;  /* 0x00000004270b7221 */ /* 0x008fce0000010000 */
[----:B------:R-:W3:Y:S01]  /*3690*/  MUFU.EX2 R59, R59 ;  /* 0x0000003b003b7308 */ /* 0x000ee20000000800 */
[----:B----4-:R-:W-:-:S07]  /*36a0*/  FADD.FTZ R4, R46, R13 ;  /* 0x0000000d2e047221 */ /* 0x010fce0000010000 */
[----:B------:R-:W4:Y:S01]  /*36b0*/  MUFU.EX2 R64, R64 ;  /* 0x0000004000407308 */ /* 0x000f220000000800 */
[----:B-1----:R-:W-:-:S07]  /*36c0*/  FADD.FTZ R11, R60, R11 ;  /* 0x0000000b3c0b7221 */ /* 0x002fce0000010000 */
[----:B------:R-:W1:Y:S01]  /*36d0*/  MUFU.EX2 R52, R52 ;  /* 0x0000003400347308 */ /* 0x000e620000000800 */
[C---:B---3--:R-:W-:Y:S01]  /*36e0*/  FADD.FTZ R13, R59.reuse, R4 ;  /* 0x000000043b0d7221 */ /* 0x048fe20000010000 */
[----:B------:R-:W-:Y:S02]  /*36f0*/  F2FP.BF16.F32.PACK_AB R4, R88, R47 ;  /* 0x0000002f5804723e */ /* 0x000fe400000010ff */
[----:B------:R-:W-:-:S03]  /*3700*/  F2FP.BF16.F32.PACK_AB R65, R59, R46 ;  /* 0x0000002e3b41723e */ /* 0x000fc600000010ff */
[----:B------:R3:W-:Y:S01]  /*3710*/  STSM.16.M88.4 [R2+0x24800], R4 ;  /* 0x0248000402007844 */ /* 0x0007e20000000200 */
[----:B------:R-:W5:Y:S01]  /*3720*/  MUFU.EX2 R51, R51 ;  /* 0x0000003300337308 */ /* 0x000f620000000800 */
[----:B----4-:R-:W-:-:S07]  /*3730*/  FADD.FTZ R12, R64, R11 ;  /* 0x0000000b400c7221 */ /* 0x010fce0000010000 */
[----:B------:R-:W4:Y:S01]  /*3740*/  MUFU.EX2 R67, R67 ;  /* 0x0000004300437308 */ /* 0x000f220000000800 */
[----:B-1----:R-:W-:-:S07]  /*3750*/  FADD.FTZ R14, R52, R13 ;  /* 0x0000000d340e7221 */ /* 0x002fce0000010000 */
[----:B------:R-:W1:Y:S01]  /*3760*/  MUFU.EX2 R23, R23 ;  /* 0x0000001700177308 */ /* 0x000e620000000800 */
[C---:B-----5:R-:W-:Y:S01]  /*3770*/  FADD.FTZ R12, R51.reuse, R12 ;  /* 0x0000000c330c7221 */ /* 0x060fe20000010000 */
[----:B------:R-:W-:-:S06]  /*3780*/  F2FP.BF16.F32.PACK_AB R64, R51, R64 ;  /* 0x000000403340723e */ /* 0x000fcc00000010ff */
[----:B------:R-:W5:Y:S01]  /*3790*/  MUFU.EX2 R72, R72 ;  /* 0x0000004800487308 */ /* 0x000f620000000800 */
[C---:B----4-:R-:W-:Y:S01]  /*37a0*/  FADD.FTZ R13, R67.reuse, R14 ;  /* 0x0000000e430d7221 */ /* 0x050fe20000010000 */
[----:B------:R-:W-:-:S06]  /*37b0*/  F2FP.BF16.F32.PACK_AB R67, R67, R52 ;  /* 0x000000344343723e */ /* 0x000fcc00000010ff */
[----:B------:R-:W4:Y:S01]  /*37c0*/  MUFU.EX2 R43, R43 ;  /* 0x0000002b002b7308 */ /* 0x000f220000000800 */
[----:B-1----:R-:W-:Y:S01]  /*37d0*/  FADD.FTZ R11, R23, R12 ;  /* 0x0000000c170b7221 */ /* 0x002fe20000010000 */
[----:B------:R-:W-:Y:S01]  /*37e0*/  FADD.FTZ R12, R8, R13 ;  /* 0x0000000d080c7221 */ /* 0x000fe20000010000 */
[----:B------:R-:W-:-:S05]  /*37f0*/  F2FP.BF16.F32.PACK_AB R13, R38, R35 ;  /* 0x00000023260d723e */ /* 0x000fca00000010ff */
[----:B------:R-:W1:Y:S01]  /*3800*/  MUFU.EX2 R50, R50 ;  /* 0x0000003200327308 */ /* 0x000e620000000800 */
[C---:B-----5:R-:W-:Y:S01]  /*3810*/  FADD.FTZ R11, R72.reuse, R11 ;  /* 0x0000000b480b7221 */ /* 0x060fe20000010000 */
[----:B------:R-:W-:-:S06]  /*3820*/  F2FP.BF16.F32.PACK_AB R66, R72, R23 ;  /* 0x000000174842723e */ /* 0x000fcc00000010ff */
[----:B------:R-:W5:Y:S01]  /*3830*/  MUFU.EX2 R53, R53 ;  /* 0x0000003500357308 */ /* 0x000f620000000800 */
[----:B----4-:R-:W-:-:S04]  /*3840*/  FADD.FTZ R15, R43, R12 ;  /* 0x0000000c2b0f7221 */ /* 0x010fc80000010000 */
[----:B------:R-:W-:Y:S01]  /*3850*/  FADD.FTZ R14, R10, R15 ;  /* 0x0000000f0a0e7221 */ /* 0x000fe20000010000 */
[----:B------:R-:W-:Y:S02]  /*3860*/  F2FP.BF16.F32.PACK_AB R15, R55, R42 ;  /* 0x0000002a370f723e */ /* 0x000fe400000010ff */
[----:B------:R-:W2:Y:S01]  /*3870*/  MUFU.EX2 R71, R71 ;  /* 0x0000004700477308 */ /* 0x000ea20000000800 */
[----:B-1----:R-:W-:-:S07]  /*3880*/  FADD.FTZ R12, R50, R11 ;  /* 0x0000000b320c7221 */ /* 0x002fce0000010000 */
[----:B------:R-:W1:Y:S01]  /*3890*/  MUFU.EX2 R56, R56 ;  /* 0x0000003800387308 */ /* 0x000e620000000800 */
[----:B-----5:R-:W-:Y:S01]  /*38a0*/  FADD.FTZ R11, R53, R12 ;  /* 0x0000000c350b7221 */ /* 0x020fe20000010000 */
[----:B------:R-:W-:-:S06]  /*38b0*/  F2FP.BF16.F32.PACK_AB R12, R37, R36 ;  /* 0x00000024250c723e */ /* 0x000fcc00000010ff */
[----:B------:R-:W4:Y:S01]  /*38c0*/  MUFU.EX2 R57, R57 ;  /* 0x0000003900397308 */ /* 0x000f220000000800 */
[----:B--2---:R-:W-:Y:S01]  /*38d0*/  FADD.FTZ R25, R71, R14 ;  /* 0x0000000e47197221 */ /* 0x004fe20000010000 */
[----:B------:R-:W-:-:S03]  /*38e0*/  F2FP.BF16.F32.PACK_AB R14, R60, R39 ;  /* 0x000000273c0e723e */ /* 0x000fc600000010ff */
[----:B---3--:R-:W-:Y:S02]  /*38f0*/  FADD.FTZ R6, R68, R25 ;  /* 0x0000001944067221 */ /* 0x008fe40000010000 */
[----:B------:R2:W-:Y:S01]  /*3900*/  STSM.16.M88.4 [R154], R12 ;  /* 0x0000000c9a007844 */ /* 0x0005e20000000200 */
[----:B------:R-:W3:Y:S01]  /*3910*/  MUFU.EX2 R79, R79 ;  /* 0x0000004f004f7308 */ /* 0x000ee20000000800 */
[----:B-1----:R-:W-:Y:S02]  /*3920*/  FADD.FTZ R4, R56, R11 ;  /* 0x0000000b38047221 */ /* 0x002fe40000010000 */
[----:B------:R-:W-:Y:S05]  /*3930*/  STSM.16.M88.4 [R17+0x6000], R64 ;  /* 0x0060004011007844 */ /* 0x000fea0000000200 */
[----:B------:R-:W1:Y:S01]  /*3940*/  MUFU.EX2 R58, R58 ;  /* 0x0000003a003a7308 */ /* 0x000e620000000800 */
[----:B----4-:R-:W-:-:S07]  /*3950*/  FADD.FTZ R5, R57, R4 ;  /* 0x0000000439057221 */ /* 0x010fce0000010000 */
[----:B------:R-:W4:Y:S01]  /*3960*/  MUFU.EX2 R74, R74 ;  /* 0x0000004a004a7308 */ /* 0x000f220000000800 */
[C---:B---3--:R-:W-:Y:S01]  /*3970*/  FADD.FTZ R7, R79.reuse, R6 ;  /* 0x000000064f077221 */ /* 0x048fe20000010000 */
[----:B--2---:R-:W-:-:S06]  /*3980*/  F2FP.BF16.F32.PACK_AB R13, R79, R68 ;  /* 0x000000444f0d723e */ /* 0x004fcc00000010ff */
[----:B------:R-:W2:Y:S01]  /*3990*/  MUFU.EX2 R61, R61 ;  /* 0x0000003d003d7308 */ /* 0x000ea20000000800 */
[----:B-1----:R-:W-:-:S07]  /*39a0*/  FADD.FTZ R4, R58, R5 ;  /* 0x000000053a047221 */ /* 0x002fce0000010000 */
[----:B------:R-:W1:Y:S01]  /*39b0*/  MUFU.EX2 R109, R109 ;  /* 0x0000006d006d7308 */ /* 0x000e620000000800 */
[----:B----4-:R-:W-:-:S07]  /*39c0*/  FADD.FTZ R6, R74, R7 ;  /* 0x000000074a067221 */ /* 0x010fce0000010000 */
[----:B------:R-:W3:Y:S01]  /*39d0*/  MUFU.EX2 R62, R62 ;  /* 0x0000003e003e7308 */ /* 0x000ee20000000800 */
[C---:B--2---:R-:W-:Y:S01]  /*39e0*/  FADD.FTZ R5, R61.reuse, R4 ;  /* 0x000000043d057221 */ /* 0x044fe20000010000 */
[----:B------:R-:W-:-:S06]  /*39f0*/  F2FP.BF16.F32.PACK_AB R12, R61, R58 ;  /* 0x0000003a3d0c723e */ /* 0x000fcc00000010ff */
[----:B------:R-:W2:Y:S01]  /*3a00*/  MUFU.EX2 R70, R70 ;  /* 0x0000004600467308 */ /* 0x000ea20000000800 */
[C---:B-1----:R-:W-:Y:S01]  /*3a10*/  FADD.FTZ R7, R109.reuse, R6 ;  /* 0x000000066d077221 */ /* 0x042fe20000010000 */
[----:B------:R-:W-:-:S06]  /*3a20*/  F2FP.BF16.F32.PACK_AB R15, R109, R74 ;  /* 0x0000004a6d0f723e */ /* 0x000fcc00000010ff */
[----:B------:R-:W1:Y:S01]  /*3a30*/  MUFU.EX2 R63, R63 ;  /* 0x0000003f003f7308 */ /* 0x000e620000000800 */
[----:B---3--:R-:W-:Y:S01]  /*3a40*/  FADD.FTZ R4, R62, R5 ;  /* 0x000000053e047221 */ /* 0x008fe20000010000 */
[----:B------:R-:W-:-:S06]  /*3a50*/  F2FP.BF16.F32.PACK_AB R5, R43, R8 ;  /* 0x000000082b05723e */ /* 0x000fcc00000010ff */
[----:B------:R-:W3:Y:S01]  /*3a60*/  MUFU.EX2 R83, R83 ;  /* 0x0000005300537308 */ /* 0x000ee20000000800 */
[----:B--2---:R-:W-:Y:S01]  /*3a70*/  FADD.FTZ R6, R70, R7 ;  /* 0x0000000746067221 */ /* 0x004fe20000010000 */
[----:B------:R-:W-:-:S06]  /*3a80*/  F2FP.BF16.F32.PACK_AB R7, R71, R10 ;  /* 0x0000000a4707723e */ /* 0x000fcc00000010ff */
[----:B------:R-:W2:Y:S01]  /*3a90*/  MUFU.EX2 R99, R99 ;  /* 0x0000006300637308 */ /* 0x000ea20000000800 */
[C---:B-1----:R-:W-:Y:S01]  /*3aa0*/  FADD.FTZ R4, R63.reuse, R4 ;  /* 0x000000043f047221 */ /* 0x042fe20000010000 */
[----:B------:R-:W-:-:S06]  /*3ab0*/  F2FP.BF16.F32.PACK_AB R14, R63, R62 ;  /* 0x0000003e3f0e723e */ /* 0x000fcc00000010ff */
[----:B------:R-:W1:Y:S01]  /*3ac0*/  MUFU.EX2 R78, R78 ;  /* 0x0000004e004e7308 */ /* 0x000e620000000800 */
[C---:B---3--:R-:W-:Y:S01]  /*3ad0*/  FADD.FTZ R23, R83.reuse, R6 ;  /* 0x0000000653177221 */ /* 0x048fe20000010000 */
[----:B------:R-:W-:-:S06]  /*3ae0*/  F2FP.BF16.F32.PACK_AB R25, R83, R70 ;  /* 0x000000465319723e */ /* 0x000fcc00000010ff */
[----:B------:R-:W3:Y:S01]  /*3af0*/  MUFU.EX2 R40, R97 ;  /* 0x0000006100287308 */ /* 0x000ee20000000800 */
[----:B--2---:R-:W-:Y:S01]  /*3b00*/  FADD.FTZ R11, R99, R4 ;  /* 0x00000004630b7221 */ /* 0x004fe20000010000 */
[----:B------:R-:W-:-:S06]  /*3b10*/  F2FP.BF16.F32.PACK_AB R4, R53, R50 ;  /* 0x000000323504723e */ /* 0x000fcc00000010ff */
[----:B------:R-:W2:Y:S01]  /*3b20*/  MUFU.EX2 R113, R113 ;  /* 0x0000007100717308 */ /* 0x000ea20000000800 */
[----:B-1----:R-:W-:-:S07]  /*3b30*/  FADD.FTZ R6, R78, R23 ;  /* 0x000000174e067221 */ /* 0x002fce0000010000 */
[----:B------:R-:W1:Y:S01]  /*3b40*/  MUFU.EX2 R103, R103 ;  /* 0x0000006700677308 */ /* 0x000e620000000800 */
[----:B---3--:R-:W-:-:S07]  /*3b50*/  FADD.FTZ R10, R40, R11 ;  /* 0x0000000b280a7221 */ /* 0x008fce0000010000 */
[----:B------:R-:W3:Y:S01]  /*3b60*/  MUFU.EX2 R82, R82 ;  /* 0x0000005200527308 */ /* 0x000ee20000000800 */
[----:B--2---:R-:W-:Y:S01]  /*3b70*/  FADD.FTZ R23, R113, R6 ;  /* 0x0000000671177221 */ /* 0x004fe20000010000 */
[----:B------:R-:W-:Y:S02]  /*3b80*/  F2FP.BF16.F32.PACK_AB R6, R57, R56 ;  /* 0x000000383906723e */ /* 0x000fe400000010ff */
[----:B------:R-:W-:-:S03]  /*3b90*/  F2FP.BF16.F32.PACK_AB R27, R113, R78 ;  /* 0x0000004e711b723e */ /* 0x000fc600000010ff */
[----:B------:R2:W-:Y:S01]  /*3ba0*/  STSM.16.M88.4 [R16+0x6000], R4 ;  /* 0x0060000410007844 */ /* 0x0005e20000000200 */
[----:B------:R-:W4:Y:S01]  /*3bb0*/  MUFU.EX2 R44, R101 ;  /* 0x00000065002c7308 */ /* 0x000f220000000800 */
[----:B-1----:R-:W-:Y:S02]  /*3bc0*/  FADD.FTZ R11, R103, R10 ;  /* 0x0000000a670b7221 */ /* 0x002fe40000010000 */
[----:B------:R1:W-:Y:S05]  /*3bd0*/  STSM.16.M88.4 [R2+0x2a800], R12 ;  /* 0x02a8000c02007844 */ /* 0x0003ea0000000200 */
[----:B------:R-:W5:Y:S01]  /*3be0*/  MUFU.EX2 R107, R107 ;  /* 0x0000006b006b7308 */ /* 0x000f620000000800 */
[----:B---3--:R-:W-:-:S07]  /*3bf0*/  FADD.FTZ R24, R82, R23 ;  /* 0x0000001752187221 */ /* 0x008fce0000010000 */
[----:B------:R-:W3:Y:S01]  /*3c00*/  MUFU.EX2 R111, R111 ;  /* 0x0000006f006f7308 */ /* 0x000ee20000000800 */
[----:B----4-:R-:W-:-:S07]  /*3c10*/  FADD.FTZ R10, R44, R11 ;  /* 0x0000000b2c0a7221 */ /* 0x010fce0000010000 */
[----:B------:R-:W4:Y:S01]  /*3c20*/  MUFU.EX2 R84, R84 ;  /* 0x0000005400547308 */ /* 0x000f220000000800 */
[C---:B-----5:R-:W-:Y:S01]  /*3c30*/  FADD.FTZ R23, R107.reuse, R24 ;  /* 0x000000186b177221 */ /* 0x060fe20000010000 */
[----:B------:R-:W-:-:S06]  /*3c40*/  F2FP.BF16.F32.PACK_AB R29, R107, R82 ;  /* 0x000000526b1d723e */ /* 0x000fcc00000010ff */
        /* <DEDUP_REMOVED lines=8> */
[C---:B---3--:R-:W-:Y:S01]  /*3cd0*/  FADD.FTZ R11, R28.reuse, R11 ;  /* 0x0000000b1c0b7221 */ /* 0x048fe20000010000 */
[----:B------:R-:W-:-:S06]  /*3ce0*/  F2FP.BF16.F32.PACK_AB R28, R28, R111 ;  /* 0x0000006f1c1c723e */ /* 0x000fcc00000010ff */
[----:B------:R-:W2:Y:S01]  /*3cf0*/  MUFU.EX2 R131, R131 ;  /* 0x0000008300837308 */ /* 0x000ea20000000800 */
[----:B----4-:R-:W-:-:S07]  /*3d00*/  FADD.FTZ R26, R32, R23 ;  /* 0x00000017201a7221 */ /* 0x010fce0000010000 */
[----:B------:R-:W3:Y:S01]  /*3d10*/  MUFU.EX2 R133, R133 ;  /* 0x0000008500857308 */ /* 0x000ee20000000800 */
[----:B-----5:R-:W-:-:S07]  /*3d20*/  FADD.FTZ R24, R30, R11 ;  /* 0x0000000b1e187221 */ /* 0x020fce0000010000 */
[----:B------:R-:W-:Y:S01]  /*3d30*/  MUFU.EX2 R34, R34 ;  /* 0x0000002200227308 */ /* 0x000fe20000000800 */
[C---:B--2---:R-:W-:Y:S01]  /*3d40*/  FADD.FTZ R7, R131.reuse, R26 ;  /* 0x0000001a83077221 */ /* 0x044fe20000010000 */
[----:B------:R-:W-:Y:S02]  /*3d50*/  F2FP.BF16.F32.PACK_AB R26, R44, R103 ;  /* 0x000000672c1a723e */ /* 0x000fe400000010ff */
[----:B-1----:R-:W-:Y:S01]  /*3d60*/  F2FP.BF16.F32.PACK_AB R13, R131, R32 ;  /* 0x00000020830d723e */ /* 0x002fe200000010ff */
[----:B------:R-:W-:-:S03]  /*3d70*/  IMAD.MOV.U32 R131, RZ, RZ, R151 ;  /* 0x000000ffff837224 */ /* 0x000fc600078e0097 */
[----:B------:R-:W1:Y:S01]  /*3d80*/  MUFU.EX2 R119, R119 ;  /* 0x0000007700777308 */ /* 0x000e620000000800 */
[C---:B---3--:R-:W-:Y:S01]  /*3d90*/  FADD.FTZ R4, R133.reuse, R24 ;  /* 0x0000001885047221 */ /* 0x048fe20000010000 */
[----:B------:R-:W-:Y:S02]  /*3da0*/  F2FP.BF16.F32.PACK_AB R24, R40, R99 ;  /* 0x000000632818723e */ /* 0x000fe400000010ff */
[----:B------:R-:W-:Y:S01]  /*3db0*/  F2FP.BF16.F32.PACK_AB R30, R133, R30 ;  /* 0x0000001e851e723e */ /* 0x000fe200000010ff */
[----:B------:R-:W-:Y:S02]  /*3dc0*/  IMAD.MOV.U32 R133, RZ, RZ, R151 ;  /* 0x000000ffff857224 */ /* 0x000fe400078e0097 */
[----:B------:R2:W-:Y:S01]  /*3dd0*/  STSM.16.M88.4 [R153], R24 ;  /* 0x0000001899007844 */ /* 0x0005e20000000200 */
[----:B------:R-:W3:Y:S03]  /*3de0*/  MUFU.EX2 R135, R135 ;  /* 0x0000008700877308 */ /* 0x000ee60000000800 */
[----:B------:R2:W-:Y:S05]  /*3df0*/  STSM.16.M88.4 [R17+0xc000], R28 ;  /* 0x00c0001c11007844 */ /* 0x0005ea0000000200 */
[----:B------:R4:W5:Y:S01]  /*3e00*/  MUFU.EX2 R8, R137 ;  /* 0x0000008900087308 */ /* 0x0009620000000800 */
[----:B-1----:R-:W-:Y:S01]  /*3e10*/  F2FP.BF16.F32.PACK_AB R15, R119, R34 ;  /* 0x00000022770f723e */ /* 0x002fe200000010ff */
[----:B------:R-:W-:-:S06]  /*3e20*/  FADD.FTZ R34, R34, R7 ;  /* 0x0000000722227221 */ /* 0x000fcc0000010000 */
[----:B------:R-:W-:Y:S01]  /*3e30*/  MUFU.EX2 R141, R141 ;  /* 0x0000008d008d7308 */ /* 0x000fe20000000800 */
[----:B---3--:R-:W-:Y:S01]  /*3e40*/  FADD.FTZ R5, R135, R4 ;  /* 0x0000000487057221 */ /* 0x008fe20000010000 */
[----:B----4-:R-:W-:-:S06]  /*3e50*/  IMAD.MOV.U32 R137, RZ, RZ, R151 ;  /* 0x000000ffff897224 */ /* 0x010fcc00078e0097 */
[----:B------:R1:W3:Y:S01]  /*3e60*/  MUFU.EX2 R10, R145 ;  /* 0x00000091000a7308 */ /* 0x0002e20000000800 */
[C---:B-----5:R-:W-:Y:S01]  /*3e70*/  F2FP.BF16.F32.PACK_AB R12, R8.reuse, R135 ;  /* 0x00000087080c723e */ /* 0x060fe200000010ff */
[----:B------:R-:W-:Y:S01]  /*3e80*/  FADD.FTZ R4, R8, R5 ;  /* 0x0000000508047221 */ /* 0x000fe20000010000 */
[----:B------:R-:W-:Y:S01]  /*3e90*/  FADD.FTZ R5, R119, R34 ;  /* 0x0000002277057221 */ /* 0x000fe20000010000 */
[--C-:B------:R-:W-:Y:S02]  /*3ea0*/  IMAD.MOV.U32 R135, RZ, RZ, R151.reuse ;  /* 0x000000ffff877224 */ /* 0x100fe400078e0097 */
[----:B-1----:R-:W-:Y:S01]  /*3eb0*/  IMAD.MOV.U32 R145, RZ, RZ, R151 ;  /* 0x000000ffff917224 */ /* 0x002fe200078e0097 */
[----:B---3--:R-:W-:Y:S01]  /*3ec0*/  F2FP.BF16.F32.PACK_AB R14, R10, R141 ;  /* 0x0000008d0a0e723e */ /* 0x008fe200000010ff */
[----:B------:R-:W-:-:S04]  /*3ed0*/  FADD.FTZ R141, R141, R4 ;  /* 0x000000048d8d7221 */ /* 0x000fc80000010000 */
[----:B------:R2:W-:Y:S01]  /*3ee0*/  STSM.16.M88.4 [R16+0xc000], R12 ;  /* 0x00c0000c10007844 */ /* 0x0005e20000000200 */
[----:B------:R-:W-:Y:S01]  /*3ef0*/  FADD.FTZ R6, R10, R141 ;  /* 0x0000008d0a067221 */ /* 0x000fe20000010000 */
[----:B------:R-:W-:Y:S01]  /*3f00*/  IMAD.MOV.U32 R141, RZ, RZ, R151 ;  /* 0x000000ffff8d7224 */ /* 0x000fe200078e0097 */
        /* <DEDUP_REMOVED lines=23> */
[----:B------:R-:W-:Y:S01]  /*4080*/  UMOV UR6, UR47 ;  /* 0x0000002f00067c82 */ /* 0x000fe20008000000 */
[----:B------:R-:W-:-:S05]  /*4090*/  UMOV UR5, UR46 ;  /* 0x0000002e00057c82 */ /* 0x000fca0008000000 */
.L_x_10497:
[----:B------:R-:W-:Y:S01]  /*40a0*/  UIADD3 UR46, UR5, 0x1, URZ ;  /* 0x00000001052e7890 */ /* 0x000fe2000fffe03f */
[----:B------:R-:W-:-:S03]  /*40b0*/  ISETP.NE.AND P3, PT, R22, RZ, PT ;  /* 0x000000ff1600720c */ /* 0x000fc60003f65270 */
[----:B------:R-:W-:-:S04]  /*40c0*/  UISETP.NE.AND UP0, UPT, UR46, 0x2, UPT ;  /* 0x000000022e00788c */ /* 0x000fc8000bf05270 */
[----:B------:R-:W-:Y:S02]  /*40d0*/  USEL UR47, URZ, 0x1, UP0 ;  /* 0x000000013f2f7887 */ /* 0x000fe40008000000 */
[----:B------:R-:W-:Y:S02]  /*40e0*/  USEL UR46, UR46, URZ, UP0 ;  /* 0x0000003f2e2e7287 */ /* 0x000fe40008000000 */
[----:B------:R-:W-:Y:S02]  /*40f0*/  ULOP3.LUT UR47, UR6, UR47, URZ, 0x3c, !UPT ;  /* 0x0000002f062f7292 */ /* 0x000fe4000f8e3c3f */
[----:B-1----:R-:W-:Y:S10]  /*4100*/  @P3 BRA `(.L_x_10489) ;  /* 0x00000000002c3947 */ /* 0x002ff40003800000 */
[----:B------:R-:W-:Y:S05]  /*4110*/  @!P0 BRA `(.L_x_10490) ;  /* 0x0000000000048947 */ /* 0x000fea0003800000 */
[----:B------:R-:W-:Y:S01]  /*4120*/  BPT.TRAP 0x1 ;  /* 0x000000040000795c */ /* 0x000fe20000300000 */
.L_x_10490:
[----:B------:R-:W-:Y:S01]  /*4130*/  ULEA UR7, UR46, UR40, 0x3 ;  /* 0x000000282e077291 */ /* 0x000fe2000f8e183f */
[----:B------:R-:W-:-:S05]  /*4140*/  IMAD.U32 R0, RZ, RZ, UR47 ;  /* 0x0000002fff007e24 */ /* 0x000fca000f8e00ff */
[----:B------:R-:W-:-:S04]  /*4150*/  SHF.L.U32 R0, R0, 0x1f, RZ ;  /* 0x0000001f00007819 */ /* 0x000fc800000006ff */
[----:B------:R1:W3:Y:S01]  /*4160*/  SYNCS.PHASECHK.TRANS64.TRYWAIT P2, [UR7+0x30830], R0 ;  /* 0x03083000ff0075a7 */ /* 0x0002e20008040147 */
[----:B------:R-:W-:Y:S05]  /*4170*/  @!P0 BRA `(.L_x_10491) ;  /* 0x0000000000048947 */ /* 0x000fea0003800000 */
[----:B------:R-:W-:Y:S01]  /*4180*/  BPT.TRAP 0x1 ;  /* 0x000000040000795c */ /* 0x000fe20000300000 */
.L_x_10491:
[----:B---3--:R-:W-:Y:S05]  /*4190*/  @P2 BRA `(.L_x_10489) ;  /* 0x0000000000082947 */ /* 0x008fea0003800000 */
[----:B------:R-:W3:Y:S02]  /*41a0*/  SYNCS.PHASECHK.TRANS64.TRYWAIT P2, [UR7+0x30830], R0 ;  /* 0x03083000ff0075a7 */ /* 0x000ee40008040147 */
[----:B---3--:R-:W-:Y:S05]  /*41b0*/  @!P2 BRA `(.L_x_10492) ;  /* 0x000000600044a947 */ /* 0x008fea0003800000 */
.L_x_10489:
[----:B---3--:R-:W3:Y:S01]  /*41c0*/  S2R R3, SR_TID.X ;  /* 0x0000000000037919 */ /* 0x008ee20000002100 */
[----:B------:R-:W-:Y:S01]  /*41d0*/  R2UR UR20, R20 ;  /* 0x00000000141472ca */ /* 0x000fe200000e0000 */
[----:B------:R-:W-:Y:S01]  /*41e0*/  UIMAD UR22, UR46, 0x600, UR4 ;  /* 0x000006002e1678a4 */ /* 0x000fe2000f8e0204 */
[----:B------:R-:W-:Y:S01]  /*41f0*/  R2UR UR21, R21 ;  /* 0x00000000151572ca */ /* 0x000fe200000e0000 */
[----:B------:R-:W-:Y:S01]  /*4200*/  UMOV UR23, 0x40000040 ;  /* 0x4000004000177882 */ /* 0x000fe20000000000 */
[----:B------:R-:W-:Y:S01]  /*4210*/  UMOV UR11, 0x40000040 ;  /* 0x40000040000b7882 */ /* 0x000fe20000000000 */
[----:B------:R-:W-:Y:S02]  /*4220*/  UIADD3 UR10, UR22, 0x2, URZ ;  /* 0x00000002160a7890 */ /* 0x000fe4000fffe03f */
[----:B------:R-:W-:Y:S01]  /*4230*/  UIADD3 UR14, UR22, 0x4, URZ ;  /* 0x00000004160e7890 */ /* 0x000fe2000fffe03f */
[----:B------:R-:W-:Y:S01]  /*4240*/  UMOV UR15, 0x40000040 ;  /* 0x40000040000f7882 */ /* 0x000fe20000000000 */
[----:B------:R-:W-:Y:S01]  /*4250*/  UIADD3 UR18, UR22, 0x6, URZ ;  /* 0x0000000616127890 */ /* 0x000fe2000fffe03f */
[----:B------:R-:W-:Y:S01]  /*4260*/  UMOV UR19, 0x40000040 ;  /* 0x4000004000137882 */ /* 0x000fe20000000000 */
[----:B---3--:R-:W-:-:S05]  /*4270*/  SHF.R.U32.HI R3, RZ, 0x7, R3 ;  /* 0x00000007ff037819 */ /* 0x008fca0000011603 */
[----:B-1----:R-:W-:-:S05]  /*4280*/  VIADD R0, R3, 0x8 ;  /* 0x0000000803007836 */ /* 0x002fca0000000000 */
[----:B------:R1:W-:Y:S06]  /*4290*/  BAR.SYNC.DEFER_BLOCKING R0, 0x100 ;  /* 0x000400000000751d */ /* 0x0003ec0000010000 */
[----:B--2---:R-:W-:-:S06]  /*42a0*/  WARPGROUP.ARRIVE ;  /* 0x00000000000079c5 */ /* 0x004fcc0000000000 */
[----:B------:R-:W-:Y:S03]  /*42b0*/  HGMMA.64x192x16.F32.BF16 R24, gdesc[UR20], RZ, !UPT, gsb0 ;  /* 0x02e00000141879f0 */ /* 0x000fe6000c0018ff */
[----:B------:R-:W-:Y:S02]  /*42c0*/  WARPGROUP.DEPBAR.LE gsb0, 0x0 ;  /* 0x00008000000079c5 */ /* 0x000fe40000010000 */
[----:B------:R-:W-:-:S15]  /*42d0*/  WARPGROUP.ARRIVE ;  /* 0x00000000000079c5 */ /* 0x000fde0000000000 */
[----:B------:R-:W-:Y:S03]  /*42e0*/  HGMMA.64x192x16.F32.BF16 R24, gdesc[UR8], R24, gsb0 ;  /* 0x02e00000081879f0 */ /* 0x000fe60008001818 */
[----:B------:R-:W-:Y:S02]  /*42f0*/  WARPGROUP.DEPBAR.LE gsb0, 0x0 ;  /* 0x00008000000079c5 */ /* 0x000fe40000010000 */
[----:B------:R-:W-:-:S15]  /*4300*/  WARPGROUP.ARRIVE ;  /* 0x00000000000079c5 */ /* 0x000fde0000000000 */
[----:B------:R-:W-:Y:S03]  /*4310*/  HGMMA.64x192x16.F32.BF16 R24, gdesc[UR12], R24, gsb0 ;  /* 0x02e000000c1879f0 */ /* 0x000fe60008001818 */
[----:B------:R-:W-:Y:S02]  /*4320*/  WARPGROUP.DEPBAR.LE gsb0, 0x0 ;  /* 0x00008000000079c5 */ /* 0x000fe40000010000 */
[----:B------:R-:W-:-:S15]  /*4330*/  WARPGROUP.ARRIVE ;  /* 0x00000000000079c5 */ /* 0x000fde0000000000 */
[----:B------:R-:W-:Y:S03]  /*4340*/  HGMMA.64x192x16.F32.BF16 R24, gdesc[UR16], R24, gsb0 ;  /* 0x02e00000101879f0 */ /* 0x000fe60008001818 */
[----:B------:R-:W-:Y:S02]  /*4350*/  WARPGROUP.DEPBAR.LE gsb0, 0x0 ;  /* 0x00008000000079c5 */ /* 0x000fe40000010000 */
[----:B-1----:R-:W-:Y:S05]  /*4360*/  @P3 BRA `(.L_x_10493) ;  /* 0x00000000002c3947 */ /* 0x002fea0003800000 */
[----:B------:R-:W-:Y:S05]  /*4370*/  @!P0 BRA `(.L_x_10494) ;  /* 0x0000000000048947 */ /* 0x000fea0003800000 */
[----:B------:R-:W-:Y:S01]  /*4380*/  BPT.TRAP 0x1 ;  /* 0x000000040000795c */ /* 0x000fe20000300000 */
.L_x_10494:
[----:B------:R-:W-:Y:S01]  /*4390*/  ULEA UR7, UR5, UR40, 0x3 ;  /* 0x0000002805077291 */ /* 0x000fe2000f8e183f */
[----:B------:R-:W-:-:S05]  /*43a0*/  IMAD.U32 R0, RZ, RZ, UR6 ;  /* 0x00000006ff007e24 */ /* 0x000fca000f8e00ff */
[----:B------:R-:W-:-:S04]  /*43b0*/  SHF.L.U32 R0, R0, 0x1f, RZ ;  /* 0x0000001f00007819 */ /* 0x000fc800000006ff */
[----:B------:R1:W2:Y:S01]  /*43c0*/  SYNCS.PHASECHK.TRANS64.TRYWAIT P2, [UR7+0x30850], R0 ;  /* 0x03085000ff0075a7 */ /* 0x0002a20008040147 */
[----:B------:R-:W-:Y:S05]  /*43d0*/  @!P0 BRA `(.L_x_10495) ;  /* 0x0000000000048947 */ /* 0x000fea0003800000 */
[----:B------:R-:W-:Y:S01]  /*43e0*/  BPT.TRAP 0x1 ;  /* 0x000000040000795c */ /* 0x000fe20000300000 */
.L_x_10495:
[----:B--2---:R-:W-:Y:S05]  /*43f0*/  @P2 BRA `(.L_x_10493) ;  /* 0x0000000000082947 */ /* 0x004fea0003800000 */
[----:B------:R-:W2:Y:S02]  /*4400*/  SYNCS.PHASECHK.TRANS64.TRYWAIT P2, [UR7+0x30850], R0 ;  /* 0x03085000ff0075a7 */ /* 0x000ea40008040147 */
[----:B--2---:R-:W-:Y:S05]  /*4410*/  @!P2 BRA `(.L_x_10496) ;  /* 0x0000005c00c4a947 */ /* 0x004fea0003800000 */
.L_x_10493:
[----:B------:R-:W-:Y:S01]  /*4420*/  R2UR UR7, R19 ;  /* 0x00000000130772ca */ /* 0x000fe200000e0000 */
[----:B------:R-:W-:Y:S01]  /*4430*/  UIADD3 UR6, UR40, 0x400, URZ ;  /* 0x0000040028067890 */ /* 0x000fe2000fffe03f */
[----:B------:R-:W-:Y:S01]  /*4440*/  WARPGROUP.ARRIVE ;  /* 0x00000000000079c5 */ /* 0x000fe20000000000 */
[----:B------:R-:W-:Y:S01]  /*4450*/  UMOV UR23, 0x40000040 ;  /* 0x4000004000177882 */ /* 0x000fe20000000000 */
[----:B------:R-:W-:Y:S01]  /*4460*/  UMOV UR21, 0x40000040 ;  /* 0x4000004000157882 */ /* 0x000fe20000000000 */
[----:B------:R-:W-:Y:S01]  /*4470*/  USHF.R.U32.HI UR6, URZ, 0x4, UR6 ;  /* 0x000000043f067899 */ /* 0x000fe20008011606 */
[----:B-12---:R-:W-:Y:S02]  /*4480*/  FMNMX.FTZ R0, R24, R4, !PT ;  /* 0x0000000418007209 */ /* 0x006fe40007810000 */
[----:B------:R-:W-:Y:S01]  /*4490*/  FMNMX.FTZ R14, R26, R7, !PT ;  /* 0x000000071a0e7209 */ /* 0x000fe20007810000 */
[----:B------:R-:W-:Y:S01]  /*44a0*/  ULOP3.LUT UR6, UR6, 0x3fff, URZ, 0xc0, !UPT ;  /* 0x00003fff06067892 */ /* 0x000fe2000f8ec03f */
[----:B------:R-:W-:-:S03]  /*44b0*/  FMNMX.FTZ R3, R25, R0, !PT ;  /* 0x0000000019037209 */ /* 0x000fc60007810000 */
[----:B------:R-:W-:Y:S01]  /*44c0*/  UIADD3 UR7, UR7, 0x1e800, URZ ;  /* 0x0001e80007077890 */ /* 0x000fe2000fffe03f */
[----:B------:R-:W-:-:S03]  /*44d0*/  FMNMX.FTZ R0, R28, R3, !PT ;  /* 0x000000031c007209 */ /* 0x000fc60007810000 */
[----:B------:R-:W-:Y:S01]  /*44e0*/  USHF.R.U32.HI UR7, URZ, 0x4, UR7 ;  /* 0x000000043f077899 */ /* 0x000fe20008011607 */
[----:B------:R-:W-:-:S03]  /*44f0*/  FMNMX.FTZ R3, R29, R0, !PT ;  /* 0x000000001d037209 */ /* 0x000fc60007810000 */
[----:B------:R-:W-:Y:S01]  /*4500*/  ULOP3.LUT UR10, UR7, 0x3fff, URZ, 0xc0, !UPT ;  /* 0x00003fff070a7892 */ /* 0x000fe2000f8ec03f */
[----:B------:R-:W-:Y:S01]  /*4510*/  FMNMX.FTZ R0, R32, R3, !PT ;  /* 0x0000000320007209 */ /* 0x000fe20007810000 */
[----:B------:R-:W-:Y:S02]  /*4520*/  UIMAD UR7, UR5, 0x600, UR6 ;  /* 0x00000600050778a4 */ /* 0x000fe4000f8e0206 */
[----:B------:R-:W-:Y:S01]  /*4530*/  ULOP3.LUT UR6, UR10, 0x10000, URZ, 0xfc, !UPT ;  /* 0x000100000a067892 */ /* 0x000fe2000f8efc3f */
[----:B------:R-:W-:-:S04]  /*4540*/  FMNMX.FTZ R3, R33, R0, !PT ;  /* 0x0000000021037209 */ /* 0x000fc80007810000 */
[----:B------:R-:W-:Y:S01]  /*4550*/  UMOV UR22, UR7 ;  /* 0x0000000700167c82 */ /* 0x000fe20008000000 */
[----:B------:R-:W-:Y:S01]  /*4560*/  FMNMX.FTZ R0, R36, R3, !PT ;  /* 0x0000000324007209 */ /* 0x000fe20007810000 */
[----:B------:R-:W-:Y:S02]  /*4570*/  UMOV UR20, UR6 ;  /* 0x0000000600147c82 */ /* 0x000fe40008000000 */
[----:B------:R-:W-:Y:S01]  /*4580*/  HGMMA.64x64x16.F32.BF16 R120, gdesc[UR20].tnspB, R120, gsb0 ;  /* 0x40e00000147879f0 */ /* 0x000fe20008001878 */
        /* <DEDUP_REMOVED lines=27> */
[----:B------:R-:W-:Y:S01]  /*4740*/  HGMMA.64x64x16.F32.BF16 R120, gdesc[UR20].tnspB, R120, gsb0 ;  /* 0x40e00000147879f0 */ /* 0x000fe20008001878 */
[----:B------:R-:W-:Y:S02]  /*4750*/  UIADD3 UR22, UR7, 0x100, URZ ;  /* 0x0000010007167890 */ /* 0x000fe4000fffe03f */
[----:B------:R-:W-:Y:S01]  /*4760*/  UIADD3 UR20, UR6, 0x4, URZ ;  /* 0x0000000406147890 */ /* 0x000fe2000fffe03f */
[----:B------:R-:W-:Y:S01]  /*4770*/  FMNMX.FTZ R0, R80, R3, !PT ;  /* 0x0000000350007209 */ /* 0x000fe20007810000 */
[----:B------:R-:W-:Y:S01]  /*4780*/  UMOV UR23, 0x40000040 ;  /* 0x4000004000177882 */ /* 0x000fe20000000000 */
[----:B------:R-:W-:Y:S02]  /*4790*/  UMOV UR21, 0x40000040 ;  /* 0x4000004000157882 */ /* 0x000fe40000000000 */
        /* <DEDUP_REMOVED lines=24> */
[----:B------:R-:W1:Y:S01]  /*4920*/  SHFL.BFLY PT, R3, R10, 0x2, 0x1f ;  /* 0x0c401f000a037f89 */ /* 0x000e6200000e0000 */
[----:B------:R-:W-:Y:S01]  /*4930*/  UMOV UR23, 0x40000040 ;  /* 0x4000004000177882 */ /* 0x000fe20000000000 */
[----:B------:R-:W-:Y:S01]  /*4940*/  UMOV UR21, 0x40000040 ;  /* 0x4000004000157882 */ /* 0x000fe20000000000 */
[----:B-1----:R-:W-:-:S05]  /*4950*/  FMNMX.FTZ R11, R10, R3, !PT ;  /* 0x000000030a0b7209 */ /* 0x002fca0007810000 */
[----:B------:R-:W1:Y:S02]  /*4960*/  SHFL.BFLY PT, R0, R11, 0x1, 0x1f ;  /* 0x0c201f000b007f89 */ /* 0x000e6400000e0000 */
[----:B-1----:R-:W-:Y:S02]  /*4970*/  FMNMX.FTZ R3, R11, R0, !PT ;  /* 0x000000000b037209 */ /* 0x002fe40007810000 */
[----:B------:R-:W1:Y:S03]  /*4980*/  LDC R0, c[0x0][0x988] ;  /* 0x00026200ff007b82 */ /* 0x000e660000000800 */
[C---:B------:R-:W-:Y:S01]  /*4990*/  FADD.FTZ R4, -R3.reuse, R4 ;  /* 0x0000000403047221 */ /* 0x040fe20000010100 */
[----:B------:R-:W-:Y:S02]  /*49a0*/  WARPGROUP.DEPBAR.LE gsb0, 0x0 ;  /* 0x00008000000079c5 */ /* 0x000fe40000010000 */
[----:B------:R-:W-:Y:S01]  /*49b0*/  WARPGROUP.ARRIVE ;  /* 0x00000000000079c5 */ /* 0x000fe20000000000 */
[----:B-1----:R-:W-:-:S05]  /*49c0*/  FMUL.FTZ R9, R3, R0 ;  /* 0x0000000003097220 */ /* 0x002fca0000410000 */
[----:B------:R-:W-:Y:S01]  /*49d0*/  HGMMA.64x64x16.F32.BF16 R120, gdesc[UR20].tnspB, R120, gsb0 ;  /* 0x40e00000147879f0 */ /* 0x000fe20008001878 */
[----:B------:R-:W-:Y:S01]  /*49e0*/  UIADD3 UR22, UR7, 0x200, URZ ;  /* 0x0000020007167890 */ /* 0x000fe2000fffe03f */
[-C--:B------:R-:W-:Y:S01]  /*49f0*/  FMUL.FTZ R4, R4, R0.reuse ;  /* 0x0000000004047220 */ /* 0x080fe20000410000 */
[----:B------:R-:W-:Y:S01]  /*4a00*/  UIADD3 UR20, UR6, 0x600, URZ ;  /* 0x0000060006147890 */ /* 0x000fe2000fffe03f */
[-CC-:B------:R-:W-:Y:S01]  /*4a10*/  FFMA.FTZ R24, R24, R0.reuse, -R9.reuse ;  /* 0x0000000018187223 */ /* 0x180fe20000010809 */
[----:B------:R-:W-:Y:S01]  /*4a20*/  UMOV UR23, 0x40000040 ;  /* 0x4000004000177882 */ /* 0x000fe20000000000 */
[----:B------:R-:W-:Y:S01]  /*4a30*/  UMOV UR21, 0x40000040 ;  /* 0x4000004000157882 */ /* 0x000fe20000000000 */
        /* <DEDUP_REMOVED lines=48> */
[----:B------:R1:W2:Y:S08]  /*4d40*/  MUFU.EX2 R9, R24 ;  /* 0x0000001800097308 */ /* 0x0002b00000000800 */
[----:B------:R-:W3:Y:S01]  /*4d50*/  MUFU.EX2 R4, R25 ;  /* 0x0000001900047308 */ /* 0x000ee20000000800 */
[----:B-1----:R-:W1:Y:S01]  /*4d60*/  S2R R24, SR_TID.X ;  /* 0x0000000000187919 */ /* 0x002e620000002100 */
[----:B------:R-:W-:-:S02]  /*4d70*/  WARPGROUP.DEPBAR.LE gsb0, 0x0 ;  /* 0x00008000000079c5 */ /* 0x000fc40000010000 */
[----:B------:R-:W-:Y:S01]  /*4d80*/  WARPGROUP.ARRIVE ;  /* 0x00000000000079c5 */ /* 0x000fe20000000000 */
[----:B--2---:R-:W-:-:S03]  /*4d90*/  FFMA.FTZ R11, R10, R6, R9 ;  /* 0x000000060a0b7223 */ /* 0x004fc60000010009 */
[----:B------:R-:W-:Y:S02]  /*4da0*/  MUFU.EX2 R29, R29 ;  /* 0x0000001d001d7308 */ /* 0x000fe40000000800 */
[----:B------:R-:W-:Y:S01]  /*4db0*/  HGMMA.64x64x16.F32.BF16 R120, gdesc[UR20].tnspB, R120, gsb0 ;  /* 0x40e00000147879f0 */ /* 0x000fe20008001878 */
[----:B------:R-:W-:Y:S02]  /*4dc0*/  UIADD3 UR22, UR7, 0x280, URZ ;  /* 0x0000028007167890 */ /* 0x000fe4000fffe03f */
[----:B------:R-:W-:Y:S01]  /*4dd0*/  UIADD3 UR20, UR6, 0x602, URZ ;  /* 0x0000060206147890 */ /* 0x000fe2000fffe03f */
[C---:B---3--:R-:W-:Y:S01]  /*4de0*/  FADD.FTZ R6, R4.reuse, R11 ;  /* 0x0000000b04067221 */ /* 0x048fe20000010000 */
[----:B------:R-:W-:Y:S01]  /*4df0*/  UMOV UR23, 0x40000040 ;  /* 0x4000004000177882 */ /* 0x000fe20000000000 */
[----:B------:R-:W-:Y:S01]  /*4e00*/  UMOV UR21, 0x40000040 ;  /* 0x4000004000157882 */ /* 0x000fe20000000000 */
[----:B------:R-:W-:Y:S01]  /*4e10*/  F2FP.BF16.F32.PACK_AB R4, R4, R9 ;  /* 0x000000090404723e */ /* 0x000fe200000010ff */
[----:B------:R-:W-:Y:S08]  /*4e20*/  MUFU.EX2 R12, R32 ;  /* 0x00000020000c7308 */ /* 0x000ff00000000800 */
[----:B------:R-:W2:Y:S01]  /*4e30*/  MUFU.EX2 R9, R28 ;  /* 0x0000001c00097308 */ /* 0x000ea20000000800 */
[----:B-1----:R-:W-:-:S02]  /*4e40*/  SHF.R.U32.HI R23, RZ, 0x7, R24 ;  /* 0x00000007ff177819 */ /* 0x002fc40000011618 */
[----:B------:R-:W-:-:S05]  /*4e50*/  ISETP.GE.U32.AND P2, PT, R24, 0x180, PT ;  /* 0x000001801800780c */ /* 0x000fca0003f46070 */
[----:B------:R-:W1:Y:S08]  /*4e60*/  MUFU.EX2 R33, R33 ;  /* 0x0000002100217308 */ /* 0x000e700000000800 */
[----:B------:R-:W3:Y:S01]  /*4e70*/  MUFU.EX2 R36, R36 ;  /* 0x0000002400247308 */ /* 0x000ee20000000800 */
[----:B--2---:R-:W-:-:S04]  /*4e80*/  FADD.FTZ R6, R9, R6 ;  /* 0x0000000609067221 */ /* 0x004fc80000010000 */
[C---:B------:R-:W-:Y:S01]  /*4e90*/  FADD.FTZ R11, R29.reuse, R6 ;  /* 0x000000061d0b7221 */ /* 0x040fe20000010000 */
[----:B------:R-:W-:Y:S02]  /*4ea0*/  F2FP.BF16.F32.PACK_AB R6, R29, R9 ;  /* 0x000000091d06723e */ /* 0x000fe400000010ff */
[----:B------:R-:W-:Y:S01]  /*4eb0*/  FMNMX.FTZ R9, R27, R14, !PT ;  /* 0x0000000e1b097209 */ /* 0x000fe20007810000 */
[----:B------:R-:W-:Y:S01]  /*4ec0*/  FADD.FTZ R11, R12, R11 ;  /* 0x0000000b0c0b7221 */ /* 0x000fe20000010000 */
[----:B------:R-:W-:Y:S01]  /*4ed0*/  MUFU.EX2 R41, R41 ;  /* 0x0000002900297308 */ /* 0x000fe20000000800 */
[C---:B-1----:R-:W-:Y:S02]  /*4ee0*/  F2FP.BF16.F32.PACK_AB R12, R33.reuse, R12 ;  /* 0x0000000c210c723e */ /* 0x042fe400000010ff */
[----:B------:R-:W-:Y:S01]  /*4ef0*/  FMNMX.FTZ R14, R30, R9, !PT ;  /* 0x000000091e0e7209 */ /* 0x000fe20007810000 */
[----:B------:R-:W-:-:S03]  /*4f00*/  FADD.FTZ R11, R33, R11 ;  /* 0x0000000b210b7221 */ /* 0x000fc60000010000 */
[----:B------:R-:W-:Y:S01]  /*4f10*/  FMNMX.FTZ R9, R31, R14, !PT ;  /* 0x0000000e1f097209 */ /* 0x000fe20007810000 */
[----:B---3--:R-:W-:Y:S01]  /*4f20*/  FADD.FTZ R11, R36, R11 ;  /* 0x0000000b240b7221 */ /* 0x008fe20000010000 */
        /* <DEDUP_REMOVED lines=9> */
[----:B------:R-:W-:Y:S01]  /*4fc0*/  MUFU.EX2 R52, R52 ;  /* 0x0000003400347308 */ /* 0x000fe20000000800 */
[----:B------:R-:W-:Y:S02]  /*4fd0*/  WARPGROUP.DEPBAR.LE gsb0, 0x0 ;  /* 0x00008000000079c5 */ /* 0x000fe40000010000 */
[----:B------:R-:W-:Y:S01]  /*4fe0*/  WARPGROUP.ARRIVE ;  /* 0x00000000000079c5 */ /* 0x000fe20000000000 */
[----:B------:R-:W-:-:S04]  /*4ff0*/  FMNMX.FTZ R14, R46, R9, !PT ;  /* 0x000000092e0e7209 */ /* 0x000fc80007810000 */
[----:B------:R-:W-:Y:S01]  /*5000*/  FMNMX.FTZ R9, R47, R14, !PT ;  /* 0x0000000e2f097209 */ /* 0x000fe20007810000 */
[----:B------:R-:W-:Y:S01]  /*5010*/  HGMMA.64x64x16.F32.BF16 R120, gdesc[UR20].tnspB, R120, gsb0 ;  /* 0x40e00000147879f0 */ /* 0x000fe20008001878 */
[----:B------:R-:W-:Y:S01]  /*5020*/  UIADD3 UR22, UR7, 0x300, URZ ;  /* 0x0000030007167890 */ /* 0x000fe2000fffe03f */
[----:B------:R-:W-:Y:S01]  /*5030*/  MUFU.EX2 R53, R53 ;  /* 0x0000003500357308 */ /* 0x000fe20000000800 */
[----:B------:R-:W-:Y:S01]  /*5040*/  UIADD3 UR20, UR6, 0x604, URZ ;  /* 0x0000060406147890 */ /* 0x000fe2000fffe03f */
[----:B------:R-:W-:Y:S01]  /*5050*/  FMNMX.FTZ R14, R50, R9, !PT ;  /* 0x00000009320e7209 */ /* 0x000fe20007810000 */
[----:B------:R-:W-:Y:S01]  /*5060*/  UMOV UR23, 0x40000040 ;  /* 0x4000004000177882 */ /* 0x000fe20000000000 */
[----:B------:R-:W-:Y:S02]  /*5070*/  UMOV UR21, 0x40000040 ;  /* 0x4000004000157882 */ /* 0x000fe40000000000 */
        /* <DEDUP_REMOVED lines=29> */
[----:B------:R-:W-:Y:S01]  /*5250*/  MUFU.EX2 R73, R73 ;  /* 0x0000004900497308 */ /* 0x000fe20000000800 */
[----:B------:R-:W-:Y:S01]  /*5260*/  FMNMX.FTZ R9, R87, R14, !PT ;  /* 0x0000000e57097209 */ /* 0x000fe20007810000 */
[----:B------:R-:W-:Y:S01]  /*5270*/  HGMMA.64x64x16.F32.BF16 R120, gdesc[UR20].tnspB, R120, gsb0 ;  /* 0x40e00000147879f0 */ /* 0x000fe20008001878 */
[----:B------:R-:W-:Y:S02]  /*5280*/  UIADD3 UR22, UR7, 0x380, URZ ;  /* 0x0000038007167890 */ /* 0x000fe4000fffe03f */
[----:B------:R-:W-:Y:S01]  /*5290*/  UIADD3 UR20, UR6, 0x606, URZ ;  /* 0x0000060606147890 */ /* 0x000fe2000fffe03f */
[----:B------:R-:W-:Y:S01]  /*52a0*/  FMNMX.FTZ R14, R90, R9, !PT ;  /* 0x000000095a0e7209 */ /* 0x000fe20007810000 */
[----:B------:R-:W-:Y:S01]  /*52b0*/  UMOV UR23, 0x40000040 ;  /* 0x4000004000177882 */ /* 0x000fe20000000000 */
[----:B------:R-:W-:Y:S01]  /*52c0*/  UMOV UR21, 0x40000040 ;  /* 0x4000004000157882 */ /* 0x000fe20000000000 */
        /* <DEDUP_REMOVED lines=22> */
[----:B------:R-:W-:-:S05]  /*5430*/  FMNMX.FTZ R14, R119, R14, !PT ;  /* 0x0000000e770e7209 */ /* 0x000fca0007810000 */
[----:B------:R-:W1:Y:S02]  /*5440*/  SHFL.BFLY PT, R9, R14, 0x2, 0x1f ;  /* 0x0c401f000e097f89 */ /* 0x000e6400000e0000 */
[----:B------:R-:W-:Y:S01]  /*5450*/  MUFU.EX2 R92, R92 ;  /* 0x0000005c005c7308 */ /* 0x000fe20000000800 */
[----:B------:R-:W-:Y:S02]  /*5460*/  WARPGROUP.DEPBAR.LE gsb0, 0x0 ;  /* 0x00008000000079c5 */ /* 0x000fe40000010000 */
[----:B------:R-:W-:-:S05]  /*5470*/  WARPGROUP.ARRIVE ;  /* 0x00000000000079c5 */ /* 0x000fca0000000000 */
[----:B------:R-:W-:Y:S01]  /*5480*/  MUFU.EX2 R93, R93 ;  /* 0x0000005d005d7308 */ /* 0x000fe20000000800 */
[----:B------:R-:W-:Y:S01]  /*5490*/  HGMMA.64x64x16.F32.BF16 R120, gdesc[UR20].tnspB, R120, gsb0 ;  /* 0x40e00000147879f0 */ /* 0x000fe20008001878 */
[----:B------:R-:W-:Y:S02]  /*54a0*/  UIADD3 UR22, UR7, 0x400, URZ ;  /* 0x0000040007167890 */ /* 0x000fe4000fffe03f */
[----:B------:R-:W-:-:S04]  /*54b0*/  UIADD3 UR20, UR6, 0xc00, URZ ;  /* 0x00000c0006147890 */ /* 0x000fc8000fffe03f */
[----:B------:R-:W-:Y:S01]  /*54c0*/  MUFU.EX2 R96, R96 ;  /* 0x0000006000607308 */ /* 0x000fe20000000800 */
[----:B------:R-:W-:Y:S01]  /*54d0*/  UMOV UR23, 0x40000040 ;  /* 0x4000004000177882 */ /* 0x000fe20000000000 */
[----:B------:R-:W-:Y:S01]  /*54e0*/  UMOV UR21, 0x40000040 ;  /* 0x4000004000157882 */ /* 0x000fe20000000000 */
[----:B-1----:R-:W-:-:S05]  /*54f0*/  FMNMX.FTZ R15, R14, R9, !PT ;  /* 0x000000090e0f7209 */ /* 0x002fca0007810000 */
[----:B------:R-:W-:Y:S01]  /*5500*/  MUFU.EX2 R97, R97 ;  /* 0x0000006100617308 */ /* 0x000fe20000000800 */
[----:B------:R-:W1:Y:S07]  /*5510*/  SHFL.BFLY PT, R18, R15, 0x1, 0x1f ;  /* 0x0c201f000f127f89 */ /* 0x000e6e00000e0000 */
[----:B------:R-:W-:Y:S08]  /*5520*/  MUFU.EX2 R100, R100 ;  /* 0x0000006400647308 */ /* 0x000ff00000000800 */
[----:B------:R-:W-:Y:S08]  /*5530*/  MUFU.EX2 R101, R101 ;  /* 0x0000006500657308 */ /* 0x000ff00000000800 */
[----:B------:R-:W-:Y:S01]  /*5540*/  MUFU.EX2 R104, R104 ;  /* 0x0000006800687308 */ /* 0x000fe20000000800 */
[----:B-1----:R-:W-:Y:S01]  /*5550*/  FMNMX.FTZ R9, R15, R18, !PT ;  /* 0x000000120f097209 */ /* 0x002fe20007810000 */
[----:B------:R-:W-:-:S04]  /*5560*/  IMAD.U32 R15, RZ, RZ, UR46 ;  /* 0x0000002eff0f7e24 */ /* 0x000fc8000f8e00ff */
[----:B------:R-:W-:Y:S01]  /*5570*/  FADD.FTZ R7, -R9, R7 ;  /* 0x0000000709077221 */ /* 0x000fe20000010100 */
[----:B------:R-:W-:Y:S01]  /*5580*/  @!P1 LEA R15, R15, UR40, 0x3 ;  /* 0x000000280f0f9c11 */ /* 0x000fe2000f8e18ff */
[-C--:B------:R-:W-:Y:S01]  /*5590*/  FMUL.FTZ R13, R9, R0.reuse ;  /* 0x00000000090d7220 */ /* 0x080fe20000410000 */
[----:B------:R-:W-:Y:S01]  /*55a0*/  MUFU.EX2 R105, R105 ;  /* 0x0000006900697308 */ /* 0x000fe20000000800 */
[-C--:B------:R-:W-:Y:S01]  /*55b0*/  FMUL.FTZ R18, R7, R0.reuse ;  /* 0x0000000007127220 */ /* 0x080fe20000410000 */
[----:B------:R-:W-:Y:S02]  /*55c0*/  VIADD R7, R23, 0x9 ;  /* 0x0000000917077836 */ /* 0x000fe40000000000 */
[-CC-:B------:R-:W-:Y:S01]  /*55d0*/  FFMA.FTZ R26, R26, R0.reuse, -R13.reuse ;  /* 0x000000001a1a7223 */ /* 0x180fe2000001080d */
[----:B------:R-:W-:Y:S02]  /*55e0*/  @!P1 VIADD R15, R15, 0x30840 ;  /* 0x000308400f0f9836 */ /* 0x000fe40000000000 */
        /* <DEDUP_REMOVED lines=25> */
[----:B------:R-:W-:-:S02]  /*5780*/  WARPGROUP.DEPBAR.LE gsb0, 0x0 ;  /* 0x00008000000079c5 */ /* 0x000fc40000010000 */
[----:B------:R-:W-:Y:S01]  /*5790*/  WARPGROUP.ARRIVE ;  /* 0x00000000000079c5 */ /* 0x000fe20000000000 */
[-CC-:B------:R-:W-:Y:S01]  /*57a0*/  FFMA.FTZ R78, R78, R0.reuse, -R13.reuse ;  /* 0x000000004e4e7223 */ /* 0x180fe2000001080d */
[-CC-:B------:R-:W-:Y:S01]  /*57b0*/  FFMA.FTZ R79, R79, R0.reuse, -R13.reuse ;  /* 0x000000004f4f7223 */ /* 0x180fe2000001080d */
[-CC-:B------:R-:W-:Y:S01]  /*57c0*/  FFMA.FTZ R82, R82, R0.reuse, -R13.reuse ;  /* 0x0000000052527223 */ /* 0x180fe2000001080d */
[-CC-:B------:R-:W-:Y:S01]  /*57d0*/  FFMA.FTZ R83, R83, R0.reuse, -R13.reuse ;  /* 0x0000000053537223 */ /* 0x180fe2000001080d */
[-CC-:B------:R-:W-:Y:S01]  /*57e0*/  FFMA.FTZ R86, R86, R0.reuse, -R13.reuse ;  /* 0x0000000056567223 */ /* 0x180fe2000001080d */
[----:B------:R-:W-:Y:S01]  /*57f0*/  HGMMA.64x64x16.F32.BF16 R120, gdesc[UR20].tnspB, R120, gsb0 ;  /* 0x40e00000147879f0 */ /* 0x000fe20008001878 */
[----:B------:R-:W-:Y:S01]  /*5800*/  UIADD3 UR22, UR7, 0x480, URZ ;  /* 0x0000048007167890 */ /* 0x000fe2000fffe03f */
[-CC-:B------:R-:W-:Y:S01]  /*5810*/  FFMA.FTZ R87, R87, R0.reuse, -R13.reuse ;  /* 0x0000000057577223 */ /* 0x180fe2000001080d */
        /* <DEDUP_REMOVED lines=19> */
[----:B------:R-:W-:Y:S01]  /*5950*/  SEL R13, R7, 0x9, !P2 ;  /* 0x00000009070d7807 */ /* 0x000fe20005000000 */
[----:B------:R-:W-:Y:S01]  /*5960*/  MUFU.EX2 R18, R18 ;  /* 0x0000001200127308 */ /* 0x000fe20000000800 */
[----:B------:R-:W-:-:S02]  /*5970*/  @!P1 PRMT R15, RZ, 0x654, R15 ;  /* 0x00000654ff0f9816 */ /* 0x000fc4000000000f */
[C---:B------:R-:W-:Y:S01]  /*5980*/  ISETP.GT.AND P2, PT, R8.reuse, RZ, PT ;  /* 0x000000ff0800720c */ /* 0x040fe20003f44270 */
[----:B------:R-:W-:-:S04]  /*5990*/  VIADD R8, R8, 0xffffffff ;  /* 0xffffffff08087836 */ /* 0x000fc80000000000 */
[----:B------:R-:W1:Y:S08]  /*59a0*/  MUFU.EX2 R7, R26 ;  /* 0x0000001a00077308 */ /* 0x000e700000000800 */
[----:B------:R-:W2:Y:S08]  /*59b0*/  MUFU.EX2 R14, R27 ;  /* 0x0000001b000e7308 */ /* 0x000eb00000000800 */
[----:B------:R-:W-:Y:S08]  /*59c0*/  MUFU.EX2 R30, R30 ;  /* 0x0000001e001e7308 */ /* 0x000ff00000000800 */
[----:B------:R-:W3:Y:S08]  /*59d0*/  MUFU.EX2 R31, R31 ;  /* 0x0000001f001f7308 */ /* 0x000ef00000000800 */
[----:B------:R-:W-:Y:S08]  /*59e0*/  MUFU.EX2 R34, R34 ;  /* 0x0000002200227308 */ /* 0x000ff00000000800 */
[----:B------:R-:W4:Y:S01]  /*59f0*/  MUFU.EX2 R35, R35 ;  /* 0x0000002300237308 */ /* 0x000f220000000800 */
[----:B------:R-:W-:-:S02]  /*5a00*/  WARPGROUP.DEPBAR.LE gsb0, 0x0 ;  /* 0x00008000000079c5 */ /* 0x000fc40000010000 */
[----:B------:R-:W-:-:S05]  /*5a10*/  WARPGROUP.ARRIVE ;  /* 0x00000000000079c5 */ /* 0x000fca0000000000 */
[----:B------:R-:W-:Y:S01]  /*5a20*/  MUFU.EX2 R39, R39 ;  /* 0x0000002700277308 */ /* 0x000fe20000000800 */
[----:B------:R-:W-:Y:S01]  /*5a30*/  HGMMA.64x64x16.F32.BF16 R120, gdesc[UR20].tnspB, R120, gsb0 ;  /* 0x40e00000147879f0 */ /* 0x000fe20008001878 */
        /* <DEDUP_REMOVED lines=22> */
[----:B------:R-:W-:-:S05]  /*5ba0*/  UMOV UR6, UR47 ;  /* 0x0000002f00067c82 */ /* 0x000fca0008000000 */
        /* <DEDUP_REMOVED lines=11> */
[----:B------:R-:W-:Y:S07]  /*5c60*/  HGMMA.64x64x16.F32.BF16 R120, gdesc[UR20].tnspB, R120, gsb0 ;  /* 0x40e00000147879f0 */ /* 0x000fee0008001878 */
        /* <DEDUP_REMOVED lines=20> */
[----:B-1----:R-:W-:Y:S01]  /*5db0*/  IMAD.U32 R15, RZ, RZ, UR5 ;  /* 0x00000005ff0f7e24 */ /* 0x002fe2000f8e00ff */
[----:B------:R-:W-:Y:S01]  /*5dc0*/  MUFU.EX2 R109, R109 ;  /* 0x0000006d006d7308 */ /* 0x000fe20000000800 */
[----:B------:R-:W-:Y:S01]  /*5dd0*/  UMOV UR5, UR46 ;  /* 0x0000002e00057c82 */ /* 0x000fe20008000000 */
[-C--:B------:R-:W-:Y:S01]  /*5de0*/  FMUL.FTZ R132, R132, R10.reuse ;  /* 0x0000000a84847220 */ /* 0x080fe20000410000 */
[-C--:B------:R-:W-:Y:S01]  /*5df0*/  FMUL.FTZ R133, R133, R10.reuse ;  /* 0x0000000a85857220 */ /* 0x080fe20000410000 */
[----:B------:R-:W-:Y:S01]  /*5e00*/  @!P1 LEA R15, R15, UR40, 0x3 ;  /* 0x000000280f0f9c11 */ /* 0x000fe2000f8e18ff */
[-C--:B------:R-:W-:Y:S01]  /*5e10*/  FMUL.FTZ R136, R136, R10.reuse ;  /* 0x0000000a88887220 */ /* 0x080fe20000410000 */
[-C--:B------:R-:W-:Y:S01]  /*5e20*/  FMUL.FTZ R137, R137, R10.reuse ;  /* 0x0000000a89897220 */ /* 0x080fe20000410000 */
[----:B------:R-:W-:Y:S01]  /*5e30*/  FMUL.FTZ R140, R140, R10 ;  /* 0x0000000a8c8c7220 */ /* 0x000fe20000410000 */
[----:B------:R-:W-:Y:S01]  /*5e40*/  MUFU.EX2 R111, R111 ;  /* 0x0000006f006f7308 */ /* 0x000fe20000000800 */
[----:B-----5:R-:W-:-:S02]  /*5e50*/  @!P1 VIADD R13, R15, 0x30860 ;  /* 0x000308600f0d9836 */ /* 0x020fc40000000000 */
[-C--:B------:R-:W-:Y:S01]  /*5e60*/  FMUL.FTZ R141, R141, R10.reuse ;  /* 0x0000000a8d8d7220 */ /* 0x080fe20000410000 */
[-C--:B------:R-:W-:Y:S01]  /*5e70*/  FMUL.FTZ R144, R144, R10.reuse ;  /* 0x0000000a90907220 */ /* 0x080fe20000410000 */
[-C--:B------:R-:W-:Y:S01]  /*5e80*/  FMUL.FTZ R145, R145, R10.reuse ;  /* 0x0000000a91917220 */ /* 0x080fe20000410000 */
[----:B------:R-:W-:Y:S01]  /*5e90*/  FMUL.FTZ R148, R148, R10 ;  /* 0x0000000a94947220 */ /* 0x000fe20000410000 */
[----:B------:R-:W-:Y:S01]  /*5ea0*/  @!P1 PRMT R15, RZ, 0x654, R13 ;  /* 0x00000654ff0f9816 */ /* 0x000fe2000000000d */
[----:B------:R-:W-:Y:S01]  /*5eb0*/  FFMA.FTZ R13, R18, R5, R7 ;  /* 0x00000005120d7223 */ /* 0x000fe20000010007 */
[C---:B--2---:R-:W-:Y:S01]  /*5ec0*/  F2FP.BF16.F32.PACK_AB R5, R14.reuse, R7 ;  /* 0x000000070e05723e */ /* 0x044fe200000010ff */
[----:B------:R-:W-:Y:S01]  /*5ed0*/  MUFU.EX2 R112, R112 ;  /* 0x0000007000707308 */ /* 0x000fe20000000800 */
[----:B---3--:R-:W-:Y:S01]  /*5ee0*/  F2FP.BF16.F32.PACK_AB R7, R31, R30 ;  /* 0x0000001e1f07723e */ /* 0x008fe200000010ff */
[----:B------:R-:W-:Y:S01]  /*5ef0*/  FADD.FTZ R13, R14, R13 ;  /* 0x0000000d0e0d7221 */ /* 0x000fe20000010000 */
[----:B------:R1:W-:Y:S01]  /*5f00*/  @!P1 SYNCS.ARRIVE.TRANS64.RED.A1T0 RZ, [R15+URZ], RZ ;  /* 0x000000ff0fff99a7 */ /* 0x0003e2000810043f */
[----:B------:R-:W-:Y:S01]  /*5f10*/  FMUL.FTZ R149, R149, R10 ;  /* 0x0000000a95957220 */ /* 0x000fe20000410000 */
[----:B------:R-:W-:Y:S01]  /*5f20*/  FMUL.FTZ R122, R122, R18 ;  /* 0x000000127a7a7220 */ /* 0x000fe20000410000 */
[----:B------:R-:W-:Y:S01]  /*5f30*/  FADD.FTZ R30, R30, R13 ;  /* 0x0000000d1e1e7221 */ /* 0x000fe20000010000 */
[----:B------:R2:W-:Y:S01]  /*5f40*/  STSM.16.M88.4 [R2+0x1e800], R4 ;  /* 0x01e8000402007844 */ /* 0x0005e20000000200 */
[----:B------:R-:W3:Y:S01]  /*5f50*/  MUFU.EX2 R14, R37 ;  /* 0x00000025000e7308 */ /* 0x000ee20000000800 */
[----:B----4-:R-:W-:Y:S01]  /*5f60*/  F2FP.BF16.F32.PACK_AB R13, R35, R34 ;  /* 0x00000022230d723e */ /* 0x010fe200000010ff */
[----:B------:R-:W-:Y:S01]  /*5f70*/  FADD.FTZ R31, R31, R30 ;  /* 0x0000001e1f1f7221 */ /* 0x000fe20000010000 */
[-C--:B------:R-:W-:Y:S01]  /*5f80*/  FMUL.FTZ R123, R123, R18.reuse ;  /* 0x000000127b7b7220 */ /* 0x080fe20000410000 */
[-C--:B------:R-:W-:Y:S01]  /*5f90*/  FMUL.FTZ R126, R126, R18.reuse ;  /* 0x000000127e7e7220 */ /* 0x080fe20000410000 */
[-C--:B------:R-:W-:Y:S01]  /*5fa0*/  FMUL.FTZ R127, R127, R18.reuse ;  /* 0x000000127f7f7220 */ /* 0x080fe20000410000 */
[----:B------:R-:W-:Y:S01]  /*5fb0*/  FADD.FTZ R28, R34, R31 ;  /* 0x0000001f221c7221 */ /* 0x000fe20000010000 */
[-C--:B------:R-:W-:Y:S01]  /*5fc0*/  FMUL.FTZ R130, R130, R18.reuse ;  /* 0x0000001282827220 */ /* 0x080fe20000410000 */
[----:B-1----:R-:W1:Y:S01]  /*5fd0*/  MUFU.EX2 R15, R38 ;  /* 0x00000026000f7308 */ /* 0x002e620000000800 */
[-C--:B------:R-:W-:Y:S01]  /*5fe0*/  FMUL.FTZ R131, R131, R18.reuse ;  /* 0x0000001283837220 */ /* 0x080fe20000410000 */
[----:B------:R-:W-:Y:S01]  /*5ff0*/  FADD.FTZ R28, R35, R28 ;  /* 0x0000001c231c7221 */ /* 0x000fe20000010000 */
[-C--:B------:R-:W-:Y:S01]  /*6000*/  FMUL.FTZ R134, R134, R18.reuse ;  /* 0x0000001286867220 */ /* 0x080fe20000410000 */
[-C--:B------:R-:W-:Y:S01]  /*6010*/  FMUL.FTZ R135, R135, R18.reuse ;  /* 0x0000001287877220 */ /* 0x080fe20000410000 */
[-C--:B------:R-:W-:Y:S01]  /*6020*/  FMUL.FTZ R138, R138, R18.reuse ;  /* 0x000000128a8a7220 */ /* 0x080fe20000410000 */
[-C--:B------:R-:W-:Y:S01]  /*6030*/  FMUL.FTZ R139, R139, R18.reuse ;  /* 0x000000128b8b7220 */ /* 0x080fe20000410000 */
[----:B------:R-:W-:Y:S01]  /*6040*/  FMUL.FTZ R142, R142, R18 ;  /* 0x000000128e8e7220 */ /* 0x000fe20000410000 */
[----:B--2---:R-:W2:Y:S01]  /*6050*/  MUFU.EX2 R4, R40 ;  /* 0x0000002800047308 */ /* 0x004ea20000000800 */
[C---:B---3--:R-:W-:Y:S01]  /*6060*/  FADD.FTZ R11, R14.reuse, R11 ;  /* 0x0000000b0e0b7221 */ /* 0x048fe20000010000 */
[----:B------:R-:W-:Y:S01]  /*6070*/  F2FP.BF16.F32.PACK_AB R14, R14, R36 ;  /* 0x000000240e0e723e */ /* 0x000fe200000010ff */
[-C--:B------:R-:W-:Y:S01]  /*6080*/  FMUL.FTZ R143, R143, R18.reuse ;  /* 0x000000128f8f7220 */ /* 0x080fe20000410000 */
[-C--:B------:R-:W-:Y:S01]  /*6090*/  FMUL.FTZ R146, R146, R18.reuse ;  /* 0x0000001292927220 */ /* 0x080fe20000410000 */
[-C--:B------:R-:W-:Y:S01]  /*60a0*/  FMUL.FTZ R147, R147, R18.reuse ;  /* 0x0000001293937220 */ /* 0x080fe20000410000 */
[-C--:B------:R-:W-:Y:S01]  /*60b0*/  FMUL.FTZ R150, R150, R18.reuse ;  /* 0x0000001296967220 */ /* 0x080fe20000410000 */
[----:B------:R-:W-:Y:S01]  /*60c0*/  FMUL.FTZ R151, R151, R18 ;  /* 0x0000001297977220 */ /* 0x000fe20000410000 */
[----:B------:R-:W3:Y:S01]  /*60d0*/  MUFU.EX2 R5, R42 ;  /* 0x0000002a00057308 */ /* 0x000ee20000000800 */
[----:B-1----:R-:W-:Y:S01]  /*60e0*/  FADD.FTZ R28, R15, R28 ;  /* 0x0000001c0f1c7221 */ /* 0x002fe20000010000 */
[----:B------:R-:W-:-:S03]  /*60f0*/  F2FP.BF16.F32.PACK_AB R15, R39, R15 ;  /* 0x0000000f270f723e */ /* 0x000fc600000010ff */
[----:B------:R-:W-:Y:S02]  /*6100*/  FADD.FTZ R28, R39, R28 ;  /* 0x0000001c271c7221 */ /* 0x000fe40000010000 */
[----:B------:R1:W-:Y:S01]  /*6110*/  STSM.16.M88.4 [R152], R12 ;  /* 0x0000000c98007844 */ /* 0x0003e20000000200 */
[----:B------:R-:W4:Y:S01]  /*6120*/  MUFU.EX2 R6, R44 ;  /* 0x0000002c00067308 */ /* 0x000f220000000800 */
[----:B--2---:R-:W-:Y:S01]  /*6130*/  FADD.FTZ R30, R4, R11 ;  /* 0x0000000b041e7221 */ /* 0x004fe20000010000 */
[----:B------:R-:W-:-:S03]  /*6140*/  F2FP.BF16.F32.PACK_AB R4, R41, R4 ;  /* 0x000000042904723e */ /* 0x000fc600000010ff */
[----:B------:R-:W-:-:S03]  /*6150*/  FADD.FTZ R11, R41, R30 ;  /* 0x0000001e290b7221 */ /* 0x000fc60000010000 */
[----:B------:R-:W2:Y:S01]  /*6160*/  MUFU.EX2 R7, R46 ;  /* 0x0000002e00077308 */ /* 0x000ea20000000800 */
[----:B---3--:R-:W-:Y:S01]  /*6170*/  FADD.FTZ R28, R5, R28 ;  /* 0x0000001c051c7221 */ /* 0x008fe20000010000 */
[----:B------:R-:W-:-:S03]  /*6180*/  F2FP.BF16.F32.PACK_AB R5, R43, R5 ;  /* 0x000000052b05723e */ /* 0x000fc600000010ff */
[----:B------:R-:W-:-:S03]  /*6190*/  FADD.FTZ R28, R43, R28 ;  /* 0x0000001c2b1c7221 */ /* 0x000fc60000010000 */
[----:B-1----:R-:W-:Y:S01]  /*61a0*/  MUFU.EX2 R13, R110 ;  /* 0x0000006e000d7308 */ /* 0x002fe20000000800 */
[----:B----4-:R-:W-:Y:S01]  /*61b0*/  FADD.FTZ R30, R6, R11 ;  /* 0x0000000b061e7221 */ /* 0x010fe20000010000 */
[----:B------:R-:W-:-:S03]  /*61c0*/  F2FP.BF16.F32.PACK_AB R6, R45, R6 ;  /* 0x000000062d06723e */ /* 0x000fc600000010ff */
[----:B------:R-:W-:-:S03]  /*61d0*/  FADD.FTZ R11, R45, R30 ;  /* 0x0000001e2d0b7221 */ /* 0x000fc60000010000 */
[----:B------:R-:W-:Y:S01]  /*61e0*/  MUFU.EX2 R15, R114 ;  /* 0x00000072000f7308 */ /* 0x000fe20000000800 */
[----:B--2---:R-:W-:Y:S01]  /*61f0*/  FADD.FTZ R28, R7, R28 ;  /* 0x0000001c071c7221 */ /* 0x004fe20000010000 */
[----:B------:R-:W-:Y:S01]  /*6200*/  FADD.FTZ R30, R48, R11 ;  /* 0x0000000b301e7221 */ /* 0x000fe20000010000 */
[----:B------:R-:W-:Y:S02]  /*6210*/  F2FP.BF16.F32.PACK_AB R48, R49, R48 ;  /* 0x000000303130723e */ /* 0x000fe400000010ff */
        /* <DEDUP_REMOVED lines=8> */
[C---:B------:R-:W-:Y:S01]  /*62a0*/  FADD.FTZ R27, R53.reuse, R30 ;  /* 0x0000001e351b7221 */ /* 0x040fe20000010000 */
[----:B------:R-:W-:Y:S01]  /*62b0*/  F2FP.BF16.F32.PACK_AB R50, R53, R52 ;  /* 0x000000343532723e */ /* 0x000fe200000010ff */
[----:B------:R1:W-:Y:S01]  /*62c0*/  STSM.16.M88.4 [R17], R4 ;  /* 0x0000000411007844 */ /* 0x0003e20000000200 */
[----:B------:R-:W-:Y:S01]  /*62d0*/  FADD.FTZ R28, R51, R28 ;  /* 0x0000001c331c7221 */ /* 0x000fe20000010000 */
[----:B------:R-:W-:Y:S01]  /*62e0*/  FADD.FTZ R30, R56, R27 ;  /* 0x0000001b381e7221 */ /* 0x000fe20000010000 */
[----:B------:R-:W2:Y:S01]  /*62f0*/  MUFU.EX2 R11, R91 ;  /* 0x0000005b000b7308 */ /* 0x000ea20000000800 */
[----:B------:R-:W-:Y:S01]  /*6300*/  F2FP.BF16.F32.PACK_AB R56, R57, R56 ;  /* 0x000000383938723e */ /* 0x000fe200000010ff */
[----:B------:R-:W-:Y:S01]  /*6310*/  FADD.FTZ R27, R55, R28 ;  /* 0x0000001c371b7221 */ /* 0x000fe20000010000 */
[----:B------:R-:W-:Y:S01]  /*6320*/  FADD.FTZ R29, R57, R30 ;  /* 0x0000001e391d7221 */ /* 0x000fe20000010000 */
[----:B------:R-:W-:-:S02]  /*6330*/  F2FP.BF16.F32.PACK_AB R51, R55, R51 ;  /* 0x000000333733723e */ /* 0x000fc400000010ff */
[----:B------:R-:W-:Y:S01]  /*6340*/  FADD.FTZ R28, R58, R27 ;  /* 0x0000001b3a1c7221 */ /* 0x000fe20000010000 */
[----:B------:R-:W-:Y:S01]  /*6350*/  FADD.FTZ R30, R60, R29 ;  /* 0x0000001d3c1e7221 */ /* 0x000fe20000010000 */
[----:B------:R-:W3:Y:S01]  /*6360*/  MUFU.EX2 R91, R94 ;  /* 0x0000005e005b7308 */ /* 0x000ee20000000800 */
[C---:B------:R-:W-:Y:S01]  /*6370*/  F2FP.BF16.F32.PACK_AB R57, R25.reuse, R58 ;  /* 0x0000003a1939723e */ /* 0x040fe200000010ff */
[----:B------:R-:W-:Y:S01]  /*6380*/  FADD.FTZ R28, R25, R28 ;  /* 0x0000001c191c7221 */ /* 0x000fe20000010000 */
[C---:B------:R-:W-:Y:S01]  /*6390*/  FADD.FTZ R27, R61.reuse, R30 ;  /* 0x0000001e3d1b7221 */ /* 0x040fe20000010000 */
[----:B------:R-:W-:Y:S01]  /*63a0*/  F2FP.BF16.F32.PACK_AB R58, R61, R60 ;  /* 0x0000003c3d3a723e */ /* 0x000fe200000010ff */
[----:B------:R4:W-:Y:S01]  /*63b0*/  STSM.16.M88.4 [R16], R48 ;  /* 0x0000003010007844 */ /* 0x0009e20000000200 */
[----:B------:R-:W-:Y:S01]  /*63c0*/  FADD.FTZ R28, R59, R28 ;  /* 0x0000001c3b1c7221 */ /* 0x000fe20000010000 */
[----:B------:R-:W-:Y:S01]  /*63d0*/  FADD.FTZ R30, R64, R27 ;  /* 0x0000001b401e7221 */ /* 0x000fe20000010000 */
[----:B------:R-:W5:Y:S01]  /*63e0*/  MUFU.EX2 R115, R115 ;  /* 0x0000007300737308 */ /* 0x000f620000000800 */
[----:B------:R-:W-:Y:S01]  /*63f0*/  F2FP.BF16.F32.PACK_AB R64, R65, R64 ;  /* 0x000000404140723e */ /* 0x000fe200000010ff */
[----:B------:R-:W-:Y:S01]  /*6400*/  FADD.FTZ R27, R63, R28 ;  /* 0x0000001c3f1b7221 */ /* 0x000fe20000010000 */
[----:B------:R-:W-:Y:S01]  /*6410*/  FADD.FTZ R29, R65, R30 ;  /* 0x0000001e411d7221 */ /* 0x000fe20000010000 */
[----:B------:R-:W-:-:S02]  /*6420*/  F2FP.BF16.F32.PACK_AB R59, R63, R59 ;  /* 0x0000003b3f3b723e */ /* 0x000fc400000010ff */
[----:B------:R-:W-:Y:S01]  /*6430*/  FADD.FTZ R27, R66, R27 ;  /* 0x0000001b421b7221 */ /* 0x000fe20000010000 */
[----:B------:R-:W-:Y:S01]  /*6440*/  FADD.FTZ R28, R68, R29 ;  /* 0x0000001d441c7221 */ /* 0x000fe20000010000 */
[----:B------:R-:W4:Y:S01]  /*6450*/  MUFU.EX2 R116, R116 ;  /* 0x0000007400747308 */ /* 0x000f220000000800 */
[C---:B------:R-:W-:Y:S01]  /*6460*/  F2FP.BF16.F32.PACK_AB R65, R24.reuse, R66 ;  /* 0x000000421841723e */ /* 0x040fe200000010ff */
[----:B------:R-:W-:Y:S01]  /*6470*/  FADD.FTZ R26, R24, R27 ;  /* 0x0000001b181a7221 */ /* 0x000fe20000010000 */
[C---:B------:R-:W-:Y:S01]  /*6480*/  FADD.FTZ R27, R69.reuse, R28 ;  /* 0x0000001c451b7221 */ /* 0x040fe20000010000 */
[----:B------:R-:W-:Y:S01]  /*6490*/  F2FP.BF16.F32.PACK_AB R66, R69, R68 ;  /* 0x000000444542723e */ /* 0x000fe200000010ff */
[----:B------:R2:W-:Y:S01]  /*64a0*/  STSM.16.M88.4 [R2+0x24800], R56 ;  /* 0x0248003802007844 */ /* 0x0005e20000000200 */
[----:B------:R-:W-:Y:S01]  /*64b0*/  FADD.FTZ R26, R67, R26 ;  /* 0x0000001a431a7221 */ /* 0x000fe20000010000 */
[----:B------:R-:W-:Y:S01]  /*64c0*/  FADD.FTZ R28, R72, R27 ;  /* 0x0000001b481c7221 */ /* 0x000fe20000010000 */
[----:B------:R-:W4:Y:S01]  /*64d0*/  MUFU.EX2 R117, R117 ;  /* 0x0000007500757308 */ /* 0x000f220000000800 */
[----:B------:R-:W-:Y:S01]  /*64e0*/  F2FP.BF16.F32.PACK_AB R72, R73, R72 ;  /* 0x000000484948723e */ /* 0x000fe200000010ff */
[----:B------:R-:W-:Y:S01]  /*64f0*/  FADD.FTZ R27, R71, R26 ;  /* 0x0000001a471b7221 */ /* 0x000fe20000010000 */
[----:B------:R-:W-:Y:S01]  /*6500*/  FADD.FTZ R29, R73, R28 ;  /* 0x0000001c491d7221 */ /* 0x000fe20000010000 */
[----:B------:R-:W-:-:S02]  /*6510*/  F2FP.BF16.F32.PACK_AB R67, R71, R67 ;  /* 0x000000434743723e */ /* 0x000fc400000010ff */
[----:B------:R-:W-:Y:S01]  /*6520*/  FADD.FTZ R26, R74, R27 ;  /* 0x0000001b4a1a7221 */ /* 0x000fe20000010000 */
[----:B------:R-:W-:Y:S01]  /*6530*/  FADD.FTZ R28, R76, R29 ;  /* 0x0000001d4c1c7221 */ /* 0x000fe20000010000 */
[----:B------:R-:W-:Y:S01]  /*6540*/  MUFU.EX2 R119, R119 ;  /* 0x0000007700777308 */ /* 0x000fe20000000800 */
[C---:B------:R-:W-:Y:S01]  /*6550*/  F2FP.BF16.F32.PACK_AB R73, R23.reuse, R74 ;  /* 0x0000004a1749723e */ /* 0x040fe200000010ff */
[----:B------:R-:W-:Y:S01]  /*6560*/  FADD.FTZ R26, R23, R26 ;  /* 0x0000001a171a7221 */ /* 0x000fe20000010000 */
[C---:B-1----:R-:W-:Y:S01]  /*6570*/  FADD.FTZ R5, R77.reuse, R28 ;  /* 0x0000001c4d057221 */ /* 0x042fe20000010000 */
[----:B------:R-:W-:Y:S01]  /*6580*/  F2FP.BF16.F32.PACK_AB R74, R77, R76 ;  /* 0x0000004c4d4a723e */ /* 0x000fe200000010ff */
[----:B------:R1:W-:Y:S01]  /*6590*/  STSM.16.M88.4 [R154], R64 ;  /* 0x000000409a007844 */ /* 0x0003e20000000200 */
        /* <DEDUP_REMOVED lines=8> */
[C---:B------:R-:W-:Y:S01]  /*6620*/  F2FP.BF16.F32.PACK_AB R81, R83.reuse, R82 ;  /* 0x000000525351723e */ /* 0x040fe200000010ff */
[----:B------:R1:W-:Y:S01]  /*6630*/  STSM.16.M88.4 [R17+0x6000], R72 ;  /* 0x0060004811007844 */ /* 0x0003e20000000200 */
[----:B------:R-:W-:Y:S01]  /*6640*/  FADD.FTZ R5, R83, R4 ;  /* 0x0000000453057221 */ /* 0x000fe20000010000 */
[C---:B------:R-:W-:Y:S01]  /*6650*/  FADD.FTZ R7, R85.reuse, R6 ;  /* 0x0000000655077221 */ /* 0x040fe20000010000 */
[----:B------:R-:W-:-:S02]  /*6660*/  F2FP.BF16.F32.PACK_AB R82, R85, R84 ;  /* 0x000000545552723e */ /* 0x000fc400000010ff */
[----:B------:R-:W-:Y:S01]  /*6670*/  FADD.FTZ R4, R86, R5 ;  /* 0x0000000556047221 */ /* 0x000fe20000010000 */
[----:B------:R-:W-:Y:S01]  /*6680*/  FADD.FTZ R6, R88, R7 ;  /* 0x0000000758067221 */ /* 0x000fe20000010000 */
[----:B------:R-:W-:Y:S02]  /*6690*/  F2FP.BF16.F32.PACK_AB R88, R89, R88 ;  /* 0x000000585958723e */ /* 0x000fe400000010ff */
[----:B------:R-:W-:Y:S01]  /*66a0*/  FADD.FTZ R5, R87, R4 ;  /* 0x0000000457057221 */ /* 0x000fe20000010000 */
[----:B------:R-:W-:Y:S01]  /*66b0*/  FADD.FTZ R7, R89, R6 ;  /* 0x0000000659077221 */ /* 0x000fe20000010000 */
[----:B--2---:R-:W-:Y:S02]  /*66c0*/  F2FP.BF16.F32.PACK_AB R89, R11, R90 ;  /* 0x0000005a0b59723e */ /* 0x004fe400000010ff */
[----:B------:R-:W-:Y:S01]  /*66d0*/  FADD.FTZ R4, R90, R5 ;  /* 0x000000055a047221 */ /* 0x000fe20000010000 */
[----:B------:R-:W-:Y:S01]  /*66e0*/  FADD.FTZ R6, R92, R7 ;  /* 0x000000075c067221 */ /* 0x000fe20000010000 */
[----:B------:R-:W-:-:S02]  /*66f0*/  F2FP.BF16.F32.PACK_AB R83, R87, R86 ;  /* 0x000000565753723e */ /* 0x000fc400000010ff */
[----:B------:R-:W-:Y:S01]  /*6700*/  FADD.FTZ R4, R11, R4 ;  /* 0x000000040b047221 */ /* 0x000fe20000010000 */
[C---:B------:R-:W-:Y:S01]  /*6710*/  FADD.FTZ R5, R93.reuse, R6 ;  /* 0x000000065d057221 */ /* 0x040fe20000010000 */
[----:B------:R-:W2:Y:S01]  /*6720*/  MUFU.EX2 R11, R118 ;  /* 0x00000076000b7308 */ /* 0x000ea20000000800 */
[----:B------:R-:W-:Y:S01]  /*6730*/  F2FP.BF16.F32.PACK_AB R90, R93, R92 ;  /* 0x0000005c5d5a723e */ /* 0x000fe200000010ff */
[----:B---3--:R-:W-:Y:S01]  /*6740*/  FADD.FTZ R4, R91, R4 ;  /* 0x000000045b047221 */ /* 0x008fe20000010000 */
[----:B------:R-:W-:Y:S01]  /*6750*/  FADD.FTZ R6, R96, R5 ;  /* 0x0000000560067221 */ /* 0x000fe20000010000 */
[----:B------:R-:W-:Y:S01]  /*6760*/  F2FP.BF16.F32.PACK_AB R96, R97, R96 ;  /* 0x000000606160723e */ /* 0x000fe200000010ff */
[----:B------:R1:W-:Y:S01]  /*6770*/  STSM.16.M88.4 [R16+0x6000], R80 ;  /* 0x0060005010007844 */ /* 0x0003e20000000200 */
[----:B------:R-:W-:Y:S01]  /*6780*/  FADD.FTZ R5, R95, R4 ;  /* 0x000000045f057221 */ /* 0x000fe20000010000 */
[----:B------:R-:W-:Y:S01]  /*6790*/  FADD.FTZ R7, R97, R6 ;  /* 0x0000000661077221 */ /* 0x000fe20000010000 */
[----:B------:R-:W-:-:S02]  /*67a0*/  F2FP.BF16.F32.PACK_AB R91, R95, R91 ;  /* 0x0000005b5f5b723e */ /* 0x000fc400000010ff */
[----:B------:R-:W-:Y:S01]  /*67b0*/  FADD.FTZ R4, R98, R5 ;  /* 0x0000000562047221 */ /* 0x000fe20000010000 */
[----:B------:R-:W-:Y:S01]  /*67c0*/  FADD.FTZ R6, R100, R7 ;  /* 0x0000000764067221 */ /* 0x000fe20000010000 */
[C---:B------:R-:W-:Y:S01]  /*67d0*/  F2FP.BF16.F32.PACK_AB R97, R99.reuse, R98 ;  /* 0x000000626361723e */ /* 0x040fe200000010ff */
[----:B------:R1:W-:Y:S01]  /*67e0*/  STSM.16.M88.4 [R2+0x2a800], R88 ;  /* 0x02a8005802007844 */ /* 0x0003e20000000200 */
[----:B------:R-:W-:Y:S01]  /*67f0*/  FADD.FTZ R5, R99, R4 ;  /* 0x0000000463057221 */ /* 0x000fe20000010000 */
[C---:B------:R-:W-:Y:S01]  /*6800*/  FADD.FTZ R7, R101.reuse, R6 ;  /* 0x0000000665077221 */ /* 0x040fe20000010000 */
        /* <DEDUP_REMOVED lines=10> */
[----:B------:R1:W-:Y:S01]  /*68b0*/  STSM.16.M88.4 [R153], R96 ;  /* 0x0000006099007844 */ /* 0x0003e20000000200 */
[----:B------:R-:W-:Y:S01]  /*68c0*/  FADD.FTZ R4, R107, R4 ;  /* 0x000000046b047221 */ /* 0x000fe20000010000 */
[C---:B------:R-:W-:Y:S01]  /*68d0*/  FADD.FTZ R5, R109.reuse, R6 ;  /* 0x000000066d057221 */ /* 0x040fe20000010000 */
[----:B------:R-:W-:Y:S01]  /*68e0*/  F2FP.BF16.F32.PACK_AB R106, R109, R108 ;  /* 0x0000006c6d6a723e */ /* 0x000fe200000010ff */
[----:B------:R-:W-:-:S02]  /*68f0*/  IMAD.MOV.U32 R7, RZ, RZ, R9 ;  /* 0x000000ffff077224 */ /* 0x000fc400078e0009 */
[----:B------:R-:W-:Y:S01]  /*6900*/  FADD.FTZ R4, R13, R4 ;  /* 0x000000040d047221 */ /* 0x000fe20000010000 */
[----:B------:R-:W-:Y:S01]  /*6910*/  FADD.FTZ R6, R112, R5 ;  /* 0x0000000570067221 */ /* 0x000fe20000010000 */
[----:B------:R-:W-:Y:S02]  /*6920*/  F2FP.BF16.F32.PACK_AB R112, R113, R112 ;  /* 0x000000707170723e */ /* 0x000fe400000010ff */
[----:B------:R-:W-:Y:S01]  /*6930*/  FADD.FTZ R4, R111, R4 ;  /* 0x000000046f047221 */ /* 0x000fe20000010000 */
[----:B------:R-:W-:Y:S01]  /*6940*/  FADD.FTZ R5, R113, R6 ;  /* 0x0000000671057221 */ /* 0x000fe20000010000 */
[----:B------:R-:W-:Y:S02]  /*6950*/  F2FP.BF16.F32.PACK_AB R107, R111, R13 ;  /* 0x0000000d6f6b723e */ /* 0x000fe400000010ff */
[----:B------:R-:W-:Y:S01]  /*6960*/  FADD.FTZ R4, R15, R4 ;  /* 0x000000040f047221 */ /* 0x000fe20000010000 */
[----:B-----5:R-:W-:Y:S01]  /*6970*/  F2FP.BF16.F32.PACK_AB R113, R115, R15 ;  /* 0x0000000f7371723e */ /* 0x020fe200000010ff */
[----:B----4-:R-:W-:Y:S01]  /*6980*/  FADD.FTZ R6, R116, R5 ;  /* 0x0000000574067221 */ /* 0x010fe20000010000 */
[----:B------:R-:W-:Y:S01]  /*6990*/  F2FP.BF16.F32.PACK_AB R114, R117, R116 ;  /* 0x000000747572723e */ /* 0x000fe200000010ff */
[----:B------:R-:W-:Y:S01]  /*69a0*/  FADD.FTZ R4, R115, R4 ;  /* 0x0000000473047221 */ /* 0x000fe20000010000 */
[----:B--2---:R-:W-:Y:S01]  /*69b0*/  F2FP.BF16.F32.PACK_AB R115, R119, R11 ;  /* 0x0000000b7773723e */ /* 0x004fe200000010ff */
[----:B------:R1:W-:Y:S01]  /*69c0*/  STSM.16.M88.4 [R17+0xc000], R104 ;  /* 0x00c0006811007844 */ /* 0x0003e20000000200 */
[----:B------:R-:W-:Y:S01]  /*69d0*/  FADD.FTZ R6, R117, R6 ;  /* 0x0000000675067221 */ /* 0x000fe20000010000 */
[----:B------:R-:W-:-:S02]  /*69e0*/  FADD.FTZ R4, R11, R4 ;  /* 0x000000040b047221 */ /* 0x000fc40000010000 */
[----:B------:R1:W-:Y:S02]  /*69f0*/  STSM.16.M88.4 [R16+0xc000], R112 ;  /* 0x00c0007010007844 */ /* 0x0003e40000000200 */
[----:B------:R-:W-:Y:S01]  /*6a00*/  FADD.FTZ R5, R119, R4 ;  /* 0x0000000477057221 */ /* 0x000fe20000010000 */
[----:B------:R-:W-:Y:S01]  /*6a10*/  IMAD.MOV.U32 R4, RZ, RZ, R3 ;  /* 0x000000ffff047224 */ /* 0x000fe200078e0003 */
[----:B------:R-:W-:Y:S01]  /*6a20*/  @!PT LDS RZ, [RZ] ;  /* 0x00000000fffff984 */ /* 0x000fe20000000800 */
[----:B------:R-:W-:Y:S01]  /*6a30*/  @!PT LDS RZ, [RZ] ;  /* 0x00000000fffff984 */ /* 0x000fe20000000800 */
[----:B------:R-:W-:Y:S01]  /*6a40*/  @!PT LDS RZ, [RZ] ;  /* 0x00000000fffff984 */ /* 0x000fe20000000800 */
[----:B------:R-:W-:Y:S01]  /*6a50*/  @!PT LDS RZ, [RZ] ;  /* 0x00000000fffff984 */ /* 0x000fe20000000800 */
[----:B------:R2:W-:Y:S06]  /*6a60*/  MEMBAR.ALL.CTA ;  /* 0x0000000000007992 */ /* 0x0005ec0000008000 */
[----:B--2---:R-:W2:Y:S02]  /*6a70*/  FENCE.VIEW.ASYNC.S ;  /* 0x00000000000073c6 */ /* 0x004ea40000000000 */
[----:B--2---:R-:W-:Y:S01]  /*6a80*/  NOP ;  /* 0x0000000000007918 */ /* 0x004fe20000000000 */
[----:B------:R-:W-:Y:S05]  /*6a90*/  @P2 BRA `(.L_x_10497) ;  /* 0xffffffd400802947 */ /* 0x000fea000383ffff */
.L_x_10488:
[----:B------:R-:W-:Y:S06]  /*6aa0*/  BAR.ARV 0x8, 0x1a0 ;  /* 0x0206800000007b1d */ /* 0x000fec0000002000 */
[----:B------:R-:W-:Y:S05]  /*6ab0*/  @!P0 BRA `(.L_x_10498) ;  /* 0x0000000000048947 */ /* 0x000fea0003800000 */
[----:B------:R-:W-:Y:S01]  /*6ac0*/  BPT.TRAP 0x1 ;  /* 0x000000040000795c */ /* 0x000fe20000300000 */
.L_x_10498:
[----:B------:R-:W-:Y:S01]  /*6ad0*/  ULEA UR12, UR46, UR40, 0x3 ;  /* 0x000000282e0c7291 */ /* 0x000fe2000f8e183f */
[----:B------:R-:W-:-:S05]  /*6ae0*/  IMAD.U32 R4, RZ, RZ, UR47 ;  /* 0x0000002fff047e24 */ /* 0x000fca000f8e00ff */
[----:B------:R-:W-:-:S04]  /*6af0*/  SHF.L.U32 R4, R4, 0x1f, RZ ;  /* 0x0000001f04047819 */ /* 0x000fc800000006ff */
[----:B------:R3:W4:Y:S01]  /*6b00*/  SYNCS.PHASECHK.TRANS64.TRYWAIT P2, [UR12+0x30850], R4 ;  /* 0x03085004ff0075a7 */ /* 0x000722000804014c */
[----:B------:R-:W-:Y:S05]  /*6b10*/  @!P0 BRA `(.L_x_10499) ;  /* 0x0000000000048947 */ /* 0x000fea0003800000 */
[----:B------:R-:W-:Y:S01]  /*6b20*/  BPT.TRAP 0x1 ;  /* 0x000000040000795c */ /* 0x000fe20000300000 */
.L_x_10499:
[----:B----4-:R-:W-:Y:S05]  /*6b30*/  @P2 BRA `(.L_x_10500) ;  /* 0x0000000000082947 */ /* 0x010fea0003800000 */
[----:B------:R-:W4:Y:S02]  /*6b40*/  SYNCS.PHASECHK.TRANS64.TRYWAIT P0, [UR12+0x30850], R4 ;  /* 0x03085004ff0075a7 */ /* 0x000f24000800014c */
[----:B----4-:R-:W-:Y:S05]  /*6b50*/  @!P0 BRA `(.L_x_10501) ;  /* 0x00000038000c8947 */ /* 0x010fea0003800000 */
.L_x_10500:
[----:B------:R-:W-:Y:S01]  /*6b60*/  R2UR UR4, R19 ;  /* 0x00000000130472ca */ /* 0x000fe200000e0000 */
[----:B------:R-:W-:Y:S01]  /*6b70*/  UIADD3 UR5, UR40, 0x400, URZ ;  /* 0x0000040028057890 */ /* 0x000fe2000fffe03f */
[----:B--2---:R-:W2:Y:S03]  /*6b80*/  LDL R14, [R1+0x4] ;  /* 0x00000400010e7983 */ /* 0x004ea60000100800 */
[----:B------:R-:W-:Y:S01]  /*6b90*/  USHF.R.U32.HI UR5, URZ, 0x4, UR5 ;  /* 0x000000043f057899 */ /* 0x000fe20008011605 */
[----:B------:R-:W5:Y:S01]  /*6ba0*/  LDL R20, [R1+0x8] ;  /* 0x0000080001147983 */ /* 0x000f620000100800 */
[----:B------:R-:W-:Y:S01]  /*6bb0*/  WARPGROUP.ARRIVE ;  /* 0x00000000000079c5 */ /* 0x000fe20000000000 */
[----:B------:R-:W-:Y:S01]  /*6bc0*/  UMOV UR7, 0x40000040 ;  /* 0x4000004000077882 */ /* 0x000fe20000000000 */
[----:B------:R-:W-:Y:S01]  /*6bd0*/  ULOP3.LUT UR5, UR5, 0x3fff, URZ, 0xc0, !UPT ;  /* 0x00003fff05057892 */ /* 0x000fe2000f8ec03f */
[----:B----4-:R-:W4:Y:S01]  /*6be0*/  SHFL.BFLY PT, R7, R6, 0x2, 0x1f ;  /* 0x0c401f0006077f89 */ /* 0x010f2200000e0000 */
[----:B------:R-:W-:Y:S01]  /*6bf0*/  UMOV UR11, 0x40000040 ;  /* 0x40000040000b7882 */ /* 0x000fe20000000000 */
[----:B------:R-:W-:Y:S01]  /*6c00*/  UMOV UR9, 0x40000040 ;  /* 0x4000004000097882 */ /* 0x000fe20000000000 */
[----:B------:R-:W-:Y:S01]  /*6c10*/  UIADD3 UR4, UR4, 0x1e800, URZ ;  /* 0x0001e80004047890 */ /* 0x000fe2000fffe03f */
[----:B------:R-:W1:Y:S01]  /*6c20*/  SHFL.BFLY PT, R8, R5, 0x2, 0x1f ;  /* 0x0c401f0005087f89 */ /* 0x000e6200000e0000 */
[----:B------:R-:W-:Y:S01]  /*6c30*/  UIMAD UR6, UR46, 0x600, UR5 ;  /* 0x000006002e0678a4 */ /* 0x000fe2000f8e0205 */
[C---:B------:R-:W-:Y:S01]  /*6c40*/  IADD3 R11, P4, R156.reuse, 0x20, RZ ;  /* 0x000000209c0b7810 */ /* 0x040fe20007f9e0ff */
[----:B------:R-:W-:Y:S01]  /*6c50*/  USHF.R.U32.HI UR4, URZ, 0x4, UR4 ;  /* 0x000000043f047899 */ /* 0x000fe20008011604 */
[----:B------:R-:W-:Y:S01]  /*6c60*/  LOP3.LUT R13, R156, 0x380, RZ, 0xc0, !PT ;  /* 0x000003809c0d7812 */ /* 0x000fe200078ec0ff */
[----:B------:R-:W-:Y:S01]  /*6c70*/  UMOV UR5, 0x40000040 ;  /* 0x4000004000057882 */ /* 0x000fe20000000000 */
[----:B------:R-:W-:Y:S01]  /*6c80*/  UIADD3 UR10, UR6, 0x80, URZ ;  /* 0x00000080060a7890 */ /* 0x000fe2000fffe03f */
[----:B------:R-:W-:Y:S01]  /*6c90*/  LOP3.LUT R10, R11, 0x380, RZ, 0xc0, !PT ;  /* 0x000003800b0a7812 */ /* 0x000fe200078ec0ff */
[----:B------:R-:W-:Y:S01]  /*6ca0*/  ULOP3.LUT UR4, UR4, 0x3fff, URZ, 0xc0, !UPT ;  /* 0x00003fff04047892 */ /* 0x000fe2000f8ec03f */
[----:B------:R-:W-:Y:S01]  /*6cb0*/  SHF.R.U64 R13, R13, 0x3, RZ ;  /* 0x000000030d0d7819 */ /* 0x000fe200000012ff */
[----:B------:R-:W-:Y:S01]  /*6cc0*/  UIADD3 UR42, -UR41, URZ, URZ ;  /* 0x0000003f292a7290 */ /* 0x000fe2000fffe13f */
[----:B------:R-:W-:Y:S01]  /*6cd0*/  SHF.R.U64 R10, R10, 0x3, RZ ;  /* 0x000000030a0a7819 */ /* 0x000fe200000012ff */
[----:B------:R-:W-:Y:S01]  /*6ce0*/  ULOP3.LUT UR4, UR4, 0x10000, URZ, 0xfc, !UPT ;  /* 0x0001000004047892 */ /* 0x000fe2000f8efc3f */
[----:B------:R-:W-:Y:S01]  /*6cf0*/  LOP3.LUT R12, R13, R156, RZ, 0x3c, !PT ;  /* 0x0000009c0d0c7212 */ /* 0x000fe200078e3cff */
[--C-:B------:R-:W-:Y:S01]  /*6d00*/  IMAD.MOV.U32 R13, RZ, RZ, R157.reuse ;  /* 0x000000ffff0d7224 */ /* 0x100fe200078e009d */
[----:B------:R-:W-:Y:S01]  /*6d10*/  LOP3.LUT R10, R10, R11, RZ, 0x3c, !PT ;  /* 0x0000000b0a0a7212 */ /* 0x000fe200078e3cff */
[----:B------:R-:W-:Y:S01]  /*6d20*/  UIADD3 UR8, UR4, 0x2, URZ ;  /* 0x0000000204087890 */ /* 0x000fe2000fffe03f */
[----:B------:R-:W-:Y:S01]  /*6d30*/  IMAD.X R11, RZ, RZ, R157, P4 ;  /* 0x000000ffff0b7224 */ /* 0x000fe200020e069d */
[----:B------:R-:W-:Y:S01]  /*6d40*/  UIADD3 UR43, -UR44, URZ, URZ ;  /* 0x0000003f2c2b7290 */ /* 0x000fe2000fffe13f */
[----:B------:R-:W-:Y:S01]  /*6d50*/  MOV R41, R12 ;  /* 0x0000000c00297202 */ /* 0x000fe20000000f00 */
[----:B----4-:R-:W-:Y:S01]  /*6d60*/  FADD.FTZ R7, R7, R6 ;  /* 0x0000000607077221 */ /* 0x010fe20000010000 */
[----:B------:R-:W-:Y:S01]  /*6d70*/  HGMMA.64x64x16.F32.BF16 R120, gdesc[UR4].tnspB, R120, gsb0 ;  /* 0x40e00000047879f0 */ /* 0x000fe20008001878 */
[----:B------:R-:W-:Y:S01]  /*6d80*/  UMOV UR7, 0x40000040 ;  /* 0x4000004000077882 */ /* 0x000fe20000000000 */
[----:B------:R-:W-:Y:S01]  /*6d90*/  UMOV UR5, 0x40000040 ;  /* 0x4000004000057882 */ /* 0x000fe20000000000 */
[----:B-1----:R-:W-:Y:S01]  /*6da0*/  FADD.FTZ R8, R8, R5 ;  /* 0x0000000508087221 */ /* 0x002fe20000010000 */
[----:B---3--:R-:W1:Y:S01]  /*6db0*/  SHFL.BFLY PT, R4, R7, 0x1, 0x1f ;  /* 0x0c201f0007047f89 */ /* 0x008e6200000e0000 */
[----:B------:R-:W-:-:S02]  /*6dc0*/  IADD3 R5, P0, R156, 0x60, RZ ;  /* 0x000000609c057810 */ /* 0x000fc40007f1e0ff */
[----:B------:R-:W-:Y:S02]  /*6dd0*/  CS2R R12, SRZ ;  /* 0x00000000000c7805 */ /* 0x000fe4000001ff00 */
[----:B------:R-:W-:Y:S01]  /*6de0*/  MOV R40, R10 ;  /* 0x0000000a00287202 */ /* 0x000fe20000000f00 */
[----:B------:R-:W3:Y:S01]  /*6df0*/  SHFL.BFLY PT, R15, R8, 0x1, 0x1f ;  /* 0x0c201f00080f7f89 */ /* 0x000ee200000e0000 */
[----:B------:R-:W-:Y:S02]  /*6e00*/  IMAD.MOV.U32 R19, RZ, RZ, -0x800000 ;  /* 0xff800000ff137424 */ /* 0x000fe400078e00ff */
[----:B------:R-:W-:Y:S01]  /*6e10*/  IMAD.MOV.U32 R21, RZ, RZ, -0x800000 ;  /* 0xff800000ff157424 */ /* 0x000fe200078e00ff */
[----:B------:R-:W4:Y:S01]  /*6e20*/  S2R R45, SR_TID.X ;  /* 0x00000000002d7919 */ /* 0x000f220000002100 */
[----:B-1----:R-:W-:Y:S01]  /*6e30*/  FADD.FTZ R18, R7, R4 ;  /* 0x0000000407127221 */ /* 0x002fe20000010000 */
[----:B------:R-:W-:Y:S02]  /*6e40*/  LOP3.LUT R4, R5, 0x380, RZ, 0xc0, !PT ;  /* 0x0000038005047812 */ /* 0x000fe400078ec0ff */
[----:B------:R-:W-:Y:S01]  /*6e50*/  IADD3 R7, P3, R156, 0x40, RZ ;  /* 0x000000409c077810 */ /* 0x000fe20007f7e0ff */
[----:B---3--:R-:W-:Y:S01]  /*6e60*/  FADD.FTZ R8, R8, R15 ;  /* 0x0000000f08087221 */ /* 0x008fe20000010000 */
[----:B------:R-:W-:Y:S01]  /*6e70*/  FSETP.NE.FTZ.AND P2, PT, R18, RZ, PT ;  /* 0x000000ff1200720b */ /* 0x000fe20003f55000 */
[----:B------:R-:W-:Y:S01]  /*6e80*/  IMAD.U32 R15, RZ, RZ, UR12 ;  /* 0x0000000cff0f7e24 */ /* 0x000fe2000f8e00ff */
[----:B------:R-:W-:-:S02]  /*6e90*/  SHF.R.U64 R4, R4, 0x3, RZ ;  /* 0x0000000304047819 */ /* 0x000fc400000012ff */
[----:B------:R-:W-:Y:S01]  /*6ea0*/  FSETP.NE.FTZ.AND P4, PT, R8, RZ, PT ;  /* 0x000000ff0800720b */ /* 0x000fe20003f95000 */
[----:B------:R-:W-:Y:S01]  /*6eb0*/  @!P1 VIADD R15, R15, 0x30860 ;  /* 0x000308600f0f9836 */ /* 0x000fe20000000000 */
[----:B------:R-:W-:Y:S01]  /*6ec0*/  LOP3.LUT R4, R4, R5, RZ, 0x3c, !PT ;  /* 0x0000000504047212 */ /* 0x000fe200078e3cff */
[----:B------:R-:W-:Y:S01]  /*6ed0*/  IMAD.X R5, RZ, RZ, R157, P0 ;  /* 0x000000ffff057224 */ /* 0x000fe200000e069d */
[----:B------:R-:W-:Y:S02]  /*6ee0*/  LOP3.LUT R6, R7, 0x380, RZ, 0xc0, !PT ;  /* 0x0000038007067812 */ /* 0x000fe400078ec0ff */
[----:B------:R-:W-:Y:S01]  /*6ef0*/  @!P1 PRMT R15, RZ, 0x654, R15 ;  /* 0x00000654ff0f9816 */ /* 0x000fe2000000000f */
[C---:B----4-:R-:W-:Y:S01]  /*6f00*/  VIADD R46, R45.reuse, 0xffffff80 ;  /* 0xffffff802d2e7836 */ /* 0x050fe20000000000 */
[----:B------:R-:W-:Y:S01]  /*6f10*/  MOV R36, R4 ;  /* 0x0000000400247202 */ /* 0x000fe20000000f00 */
[----:B------:R-:W1:Y:S01]  /*6f20*/  @P2 MUFU.LG2 R10, R18 ;  /* 0x00000012000a2308 */ /* 0x000e620000000c00 */
[----:B------:R-:W-:Y:S01]  /*6f30*/  SHF.R.U64 R6, R6, 0x3, RZ ;  /* 0x0000000306067819 */ /* 0x000fe200000012ff */
[----:B------:R-:W3:Y:S01]  /*6f40*/  LDC.64 R4, c[0x0][0xb78] ;  /* 0x0002de00ff047b82 */ /* 0x000ee20000000a00 */
[----:B------:R-:W-:-:S02]  /*6f50*/  VIADD R45, R45, 0xffffff80 ;  /* 0xffffff802d2d7836 */ /* 0x000fc40000000000 */
[----:B------:R-:W-:Y:S01]  /*6f60*/  @P4 FMUL.FTZ R23, R0, 0.69314718246459960938 ;  /* 0x3f31721800174820 */ /* 0x000fe20000410000 */
[----:B------:R-:W-:Y:S01]  /*6f70*/  LOP3.LUT R6, R6, R7, RZ, 0x3c, !PT ;  /* 0x0000000706067212 */ /* 0x000fe200078e3cff */
[----:B------:R-:W-:Y:S01]  /*6f80*/  IMAD.X R7, RZ, RZ, R157, P3 ;  /* 0x000000ffff077224 */ /* 0x000fe200018e069d */
[----:B------:R-:W-:Y:S01]  /*6f90*/  @P2 MUFU.RCP R12, R18 ;  /* 0x00000012000c2308 */ /* 0x000fe20000001000 */
[----:B------:R-:W-:-:S03]  /*6fa0*/  SHF.R.S32.HI R45, RZ, 0x1f, R45 ;  /* 0x0000001fff2d7819 */ /* 0x000fc6000001142d */
[----:B------:R-:W-:Y:S02]  /*6fb0*/  MOV R38, R6 ;  /* 0x0000000600267202 */ /* 0x000fe40000000f00 */
[----:B------:R-:W-:Y:S02]  /*6fc0*/  LEA.HI R45, R45, R46, RZ, 0x5 ;  /* 0x0000002e2d2d7211 */ /* 0x000fe400078f28ff */
[----:B------:R-:W-:Y:S01]  /*6fd0*/  @P4 MUFU.RCP R13, R8 ;  /* 0x00000008000d4308 */ /* 0x000fe20000001000 */
[----:B-1----:R-:W-:Y:S01]  /*6fe0*/  @P2 FMUL.FTZ R11, R10, 0.69314718246459960938 ;  /* 0x3f3172180a0b2820 */ /* 0x002fe20000410000 */
[----:B------:R-:W-:Y:S01]  /*6ff0*/  SHF.R.S32.HI R45, RZ, 0x5, R45 ;  /* 0x00000005ff2d7819 */ /* 0x000fe2000001142d */
[----:B------:R-:W-:Y:S02]  /*7000*/  WARPGROUP.DEPBAR.LE gsb0, 0x0 ;  /* 0x00008000000079c5 */ /* 0x000fe40000010000 */
[----:B------:R-:W-:-:S06]  /*7010*/  WARPGROUP.ARRIVE ;  /* 0x00000000000079c5 */ /* 0x000fcc0000000000 */
[----:B------:R-:W-:Y:S01]  /*7020*/  HGMMA.64x64x16.F32.BF16 R120, gdesc[UR8].tnspB, R120, gsb0 ;  /* 0x40e00000087879f0 */ /* 0x000fe20008001878 */
[----:B------:R-:W-:Y:S02]  /*7030*/  UIADD3 UR10, UR6, 0x100, URZ ;  /* 0x00000100060a7890 */ /* 0x000fe4000fffe03f */
[----:B------:R-:W-:Y:S01]  /*7040*/  UIADD3 UR8, UR4, 0x4, URZ ;  /* 0x0000000404087890 */ /* 0x000fe2000fffe03f */
[----:B------:R-:W-:Y:S01]  /*7050*/  UMOV UR11, 0x40000040 ;  /* 0x40000040000b7882 */ /* 0x000fe20000000000 */
[----:B------:R-:W-:Y:S01]  /*7060*/  UMOV UR9, 0x40000040 ;  /* 0x4000004000097882 */ /* 0x000fe20000000000 */
        /* <DEDUP_REMOVED lines=14> */
[----:B--2---:R-:W-:Y:S02]  /*7150*/  LOP3.LUT P0, RZ, R14, 0x3, RZ, 0xc0, !PT ;  /* 0x000000030eff7812 */ /* 0x004fe4000780c0ff */
[----:B------:R1:W2:Y:S02]  /*7160*/  @P4 MUFU.LG2 R14, R8 ;  /* 0x00000008000e4308 */ /* 0x0002a40000000c00 */
[----:B-1----:R-:W-:-:S04]  /*7170*/  @P2 FMUL.FTZ R8, R0, 0.69314718246459960938 ;  /* 0x3f31721800082820 */ /* 0x002fc80000410000 */
[----:B------:R-:W-:Y:S01]  /*7180*/  @P2 FFMA.FTZ R19, R8, R3, R11 ;  /* 0x0000000308132223 */ /* 0x000fe2000001000b */
[----:B--2---:R-:W-:-:S04]  /*7190*/  @P4 FMUL.FTZ R14, R14, 0.69314718246459960938 ;  /* 0x3f3172180e0e4820 */ /* 0x004fc80000410000 */
[----:B------:R-:W-:Y:S01]  /*71a0*/  @P4 FFMA.FTZ R21, R23, R9, R14 ;  /* 0x0000000917154223 */ /* 0x000fe2000001000e */
        /* <DEDUP_REMOVED lines=46> */
[----:B------:R-:W-:Y:S01]  /*7490*/  HGMMA.64x64x16.F32.BF16 R120, gdesc[UR8].tnspB, R120, gsb0 ;  /* 0x40e00000087879f0 */ /* 0x000fe20008001878 */
[----:B------:R-:W-:Y:S02]  /*74a0*/  ULDC.64 UR8, c[0x0][0xb70] ;  /* 0x0002dc0000087ab9 */ /* 0x000fe40000000a00 */
[----:B------:R-:W-:Y:S02]  /*74b0*/  WARPGROUP.DEPBAR.LE gsb0, 0x0 ;  /* 0x00008000000079c5 */ /* 0x000fe40000010000 */
[----:B------:R-:W-:-:S06]  /*74c0*/  WARPGROUP.ARRIVE ;  /* 0x00000000000079c5 */ /* 0x000fcc0000000000 */
[----:B------:R-:W-:Y:S01]  /*74d0*/  HGMMA.64x64x16.F32.BF16 R120, gdesc[UR4].tnspB, R120, gsb0 ;  /* 0x40e00000047879f0 */ /* 0x000fe20008001878 */
[----:B------:R-:W-:Y:S01]  /*74e0*/  ULDC UR4, c[0x0][0xda8] ;  /* 0x00036a0000047ab9 */ /* 0x000fe20000000800 */
[----:B------:R-:W-:Y:S01]  /*74f0*/  ULDC UR7, c[0x0][0xa88] ;  /* 0x0002a20000077ab9 */ /* 0x000fe20000000800 */
[----:B------:R-:W-:-:S03]  /*7500*/  UIMAD UR42, UR4, UR42, UR48 ;  /* 0x0000002a042a72a4 */ /* 0x000fc6000f8e0230 */
[----:B------:R-:W-:Y:S01]  /*7510*/  ULDC UR4, c[0x0][0xdb4] ;  /* 0x00036d0000047ab9 */ /* 0x000fe20000000800 */
[----:B------:R-:W-:Y:S02]  /*7520*/  UIMAD UR42, UR42, 0xc0, URZ ;  /* 0x000000c02a2a78a4 */ /* 0x000fe4000f8e023f */
[----:B------:R-:W-:-:S04]  /*7530*/  UIMAD UR43, UR4, UR43, UR41 ;  /* 0x0000002b042b72a4 */ /* 0x000fc8000f8e0229 */
[----:B------:R-:W-:Y:S01]  /*7540*/  USHF.R.S32.HI UR4, URZ, 0x1f, UR43 ;  /* 0x0000001f3f047899 */ /* 0x000fe2000801142b */
[----:B-----5:R-:W-:-:S03]  /*7550*/  VIADD R31, R20, UR42 ;  /* 0x0000002a141f7c36 */ /* 0x020fc60008000000 */
[----:B------:R-:W-:Y:S01]  /*7560*/  UIMAD UR6, UR4, UR8, URZ ;  /* 0x00000008040672a4 */ /* 0x000fe2000f8e023f */
[C---:B------:R-:W-:Y:S01]  /*7570*/  VIADD R6, R31.reuse, 0x8 ;  /* 0x000000081f067836 */ /* 0x040fe20000000000 */
[----:B------:R-:W-:Y:S01]  /*7580*/  UIMAD.WIDE.U32 UR4, UR43, UR8, URZ ;  /* 0x000000082b0472a5 */ /* 0x000fe2000f8e003f */
[----:B------:R-:W-:Y:S01]  /*7590*/  SHF.R.S32.HI R43, RZ, 0x1f, R31 ;  /* 0x0000001fff2b7819 */ /* 0x000fe2000001141f */
[----:B------:R-:W-:Y:S02]  /*75a0*/  UIMAD UR6, UR43, UR9, UR6 ;  /* 0x000000092b0672a4 */ /* 0x000fe4000f8e0206 */
[----:B------:R-:W-:Y:S02]  /*75b0*/  ISETP.GE.OR P3, PT, R6, UR7, P0 ;  /* 0x0000000706007c0c */ /* 0x000fe40008766670 */
[----:B------:R-:W-:Y:S01]  /*75c0*/  IMAD.U32 R6, RZ, RZ, UR4 ;  /* 0x00000004ff067e24 */ /* 0x000fe2000f8e00ff */
[----:B------:R-:W-:Y:S01]  /*75d0*/  USHF.R.S32.HI UR4, URZ, 0x1f, UR44 ;  /* 0x0000001f3f047899 */ /* 0x000fe2000801142c */
[----:B------:R-:W-:Y:S01]  /*75e0*/  IMAD.U32 R7, RZ, RZ, UR5 ;  /* 0x00000005ff077e24 */ /* 0x000fe2000f8e00ff */
[----:B------:R-:W-:Y:S01]  /*75f0*/  UIADD3 UR6, UR5, UR6, URZ ;  /* 0x0000000605067290 */ /* 0x000fe2000fffe03f */
[----:B------:R-:W-:-:S03]  /*7600*/  ISETP.GE.OR P0, PT, R31, UR7, P0 ;  /* 0x000000071f007c0c */ /* 0x000fc60008706670 */
[C---:B---3--:R-:W-:Y:S01]  /*7610*/  IMAD R8, R4.reuse, UR4, RZ ;  /* 0x0000000404087c24 */ /* 0x048fe2000f8e02ff */
[----:B------:R-:W-:Y:S01]  /*7620*/  ULDC.64 UR4, c[0x0][0xb40] ;  /* 0x0002d00000047ab9 */ /* 0x000fe20000000a00 */
[----:B------:R-:W-:Y:S02]  /*7630*/  IMAD.U32 R7, RZ, RZ, UR6 ;  /* 0x00000006ff077e24 */ /* 0x000fe4000f8e00ff */
[----:B------:R-:W-:Y:S02]  /*7640*/  IMAD R44, R5, UR44, R8 ;  /* 0x0000002c052c7c24 */ /* 0x000fe4000f8e0208 */
[----:B------:R-:W-:Y:S01]  /*7650*/  IMAD.WIDE.U32 R8, R4, UR44, R6 ;  /* 0x0000002c04087c25 */ /* 0x000fe2000f8e0006 */
[----:B------:R-:W-:Y:S02]  /*7660*/  WARPGROUP.DEPBAR.LE gsb0, 0x0 ;  /* 0x00008000000079c5 */ /* 0x000fe40000010000 */
        /* <DEDUP_REMOVED lines=18> */
[-C--:B-1----:R-:W-:Y:S01]  /*7790*/  FMUL.FTZ R15, R126, R13.reuse ;  /* 0x0000000d7e0f7220 */ /* 0x082fe20000410000 */
[----:B------:R-:W-:Y:S01]  /*77a0*/  F2FP.BF16.F32.PACK_AB R6, R11, R14 ;  /* 0x0000000e0b06723e */ /* 0x000fe200000010ff */
[-C--:B------:R-:W-:Y:S01]  /*77b0*/  FMUL.FTZ R5, R123, R13.reuse ;  /* 0x0000000d7b057220 */ /* 0x080fe20000410000 */
[----:B------:R-:W-:Y:S01]  /*77c0*/  FMUL.FTZ R10, R122, R13 ;  /* 0x0000000d7a0a7220 */ /* 0x000fe20000410000 */
[----:B------:R-:W-:Y:S01]  /*77d0*/  F2FP.BF16.F32.PACK_AB R4, R0, R3 ;  /* 0x000000030004723e */ /* 0x000fe200000010ff */
[----:B------:R-:W-:Y:S01]  /*77e0*/  FMUL.FTZ R14, R139, R13 ;  /* 0x0000000d8b0e7220 */ /* 0x000fe20000410000 */
[----:B------:R-:W-:Y:S01]  /*77f0*/  F2FP.BF16.F32.PACK_AB R7, R12, R15 ;  /* 0x0000000f0c07723e */ /* 0x000fe200000010ff */
[-C--:B------:R-:W-:Y:S01]  /*7800*/  FMUL.FTZ R15, R138, R13.reuse ;  /* 0x0000000d8a0f7220 */ /* 0x080fe20000410000 */
[----:B------:R-:W-:Y:S01]  /*7810*/  IADD3 R42, P1, R31, R8, RZ ;  /* 0x000000081f2a7210 */ /* 0x000fe20007f3e0ff */
        /* <DEDUP_REMOVED lines=11> */
[----:B------:R-:W-:Y:S01]  /*78d0*/  BAR.SYNC.DEFER_BLOCKING 0x1, 0x180 ;  /* 0x0046000000007b1d */ /* 0x000fe20000010000 */
[----:B------:R-:W-:-:S02]  /*78e0*/  IADD3.X R43, R43, R9, R44, P1, !PT ;  /* 0x000000092b2b7210 */ /* 0x000fc40000ffe42c */
[----:B------:R-:W-:Y:S02]  /*78f0*/  F2FP.BF16.F32.PACK_AB R13, R14, R15 ;  /* 0x0000000f0e0d723e */ /* 0x000fe400000010ff */
[----:B------:R-:W-:Y:S02]  /*7900*/  F2FP.BF16.F32.PACK_AB R8, R18, R23 ;  /* 0x000000171208723e */ /* 0x000fe400000010ff */
[----:B------:R-:W-:Y:S02]  /*7910*/  F2FP.BF16.F32.PACK_AB R9, R0, R3 ;  /* 0x000000030009723e */ /* 0x000fe400000010ff */
[----:B------:R-:W-:Y:S01]  /*7920*/  F2FP.BF16.F32.PACK_AB R10, R20, R25 ;  /* 0x00000019140a723e */ /* 0x000fe200000010ff */
[----:B------:R-:W1:Y:S01]  /*7930*/  SHFL.IDX PT, R0, R45, RZ, 0x1f ;  /* 0x00001fff2d007589 */ /* 0x000e6200000e0000 */
[----:B------:R-:W-:Y:S02]  /*7940*/  F2FP.BF16.F32.PACK_AB R11, R11, R12 ;  /* 0x0000000c0b0b723e */ /* 0x000fe400000010ff */
[----:B------:R-:W-:-:S02]  /*7950*/  F2FP.BF16.F32.PACK_AB R14, R24, R29 ;  /* 0x0000001d180e723e */ /* 0x000fc400000010ff */
[----:B------:R-:W-:Y:S02]  /*7960*/  F2FP.BF16.F32.PACK_AB R12, R22, R27 ;  /* 0x0000001b160c723e */ /* 0x000fe400000010ff */
[----:B------:R-:W-:Y:S02]  /*7970*/  F2FP.BF16.F32.PACK_AB R15, R26, R31 ;  /* 0x0000001f1a0f723e */ /* 0x000fe400000010ff */
[----:B------:R-:W-:Y:S02]  /*7980*/  F2FP.BF16.F32.PACK_AB R29, R30, R35 ;  /* 0x000000231e1d723e */ /* 0x000fe400000010ff */
[----:B------:R-:W-:Y:S02]  /*7990*/  F2FP.BF16.F32.PACK_AB R28, R28, R33 ;  /* 0x000000211c1c723e */ /* 0x000fe400000010ff */
[----:B------:R-:W-:Y:S01]  /*79a0*/  F2FP.BF16.F32.PACK_AB R30, R32, R37 ;  /* 0x00000025201e723e */ /* 0x000fe200000010ff */
[----:B------:R2:W-:Y:S01]  /*79b0*/  STSM.16.M88.4 [R41], R4 ;  /* 0x0000000429007844 */ /* 0x0005e20000000200 */
[----:B------:R-:W-:-:S03]  /*79c0*/  F2FP.BF16.F32.PACK_AB R31, R34, R39 ;  /* 0x00000027221f723e */ /* 0x000fc600000010ff */
[----:B------:R3:W-:Y:S04]  /*79d0*/  STSM.16.M88.4 [R40], R8 ;  /* 0x0000000828007844 */ /* 0x0007e80000000200 */
[----:B------:R3:W-:Y:S04]  /*79e0*/  STSM.16.M88.4 [R38], R12 ;  /* 0x0000000c26007844 */ /* 0x0007e80000000200 */
[----:B------:R3:W-:Y:S01]  /*79f0*/  STSM.16.M88.4 [R36], R28 ;  /* 0x0000001c24007844 */ /* 0x0007e20000000200 */
[----:B------:R-:W-:Y:S01]  /*7a00*/  @!PT LDS RZ, [RZ] ;  /* 0x00000000fffff984 */ /* 0x000fe20000000800 */
[----:B------:R-:W-:Y:S01]  /*7a10*/  @!PT LDS RZ, [RZ] ;  /* 0x00000000fffff984 */ /* 0x000fe20000000800 */
[----:B------:R-:W-:Y:S01]  /*7a20*/  @!PT LDS RZ, [RZ] ;  /* 0x00000000fffff984 */ /* 0x000fe20000000800 */
[----:B------:R4:W-:Y:S06]  /*7a30*/  MEMBAR.ALL.CTA ;  /* 0x0000000000007992 */ /* 0x0009ec0000008000 */
[----:B----4-:R-:W4:Y:S02]  /*7a40*/  FENCE.VIEW.ASYNC.S ;  /* 0x00000000000073c6 */ /* 0x010f240000000000 */
[----:B----4-:R-:W-:Y:S06]  /*7a50*/  BAR.ARV 0x1, 0x1a0 ;  /* 0x0046800000007b1d */ /* 0x010fec0000002000 */
[----:B--2---:R-:W-:Y:S01]  /*7a60*/  LEA R4, P1, R42, UR4, 0x2 ;  /* 0x000000042a047c11 */ /* 0x004fe2000f8210ff */
[----:B------:R-:W-:-:S02]  /*7a70*/  ULDC UR4, c[0x0][0xc] ;  /* 0x0000030000047ab9 */ /* 0x000fc40000000800 */
[----:B------:R-:W-:Y:S01]  /*7a80*/  UIADD3 UR48, UR4, UR48, URZ ;  /* 0x0000003004307290 */ /* 0x000fe2000fffe03f */
[----:B------:R-:W-:-:S05]  /*7a90*/  LEA.HI.X R5, R42, UR5, R43, 0x2, P1 ;  /* 0x000000052a057c11 */ /* 0x000fca00088f142b */
[----:B------:R3:W-:Y:S04]  /*7aa0*/  @!P3 STG.E desc[UR38][R4.64+0x20], R21 ;  /* 0x000020150400b986 */ /* 0x0007e8000c101926 */
[----:B------:R3:W-:Y:S01]  /*7ab0*/  @!P0 STG.E desc[UR38][R4.64], R19 ;  /* 0x0000001304008986 */ /* 0x0007e2000c101926 */
[----:B-1----:R-:W-:-:S13]  /*7ac0*/  ISETP.NE.AND P0, PT, R0, 0xb, PT ;  /* 0x0000000b0000780c */ /* 0x002fda0003f05270 */
[----:B---3--:R-:W-:Y:S05]  /*7ad0*/  @P0 BRA `(.L_x_10502) ;  /* 0x00000000003c0947 */ /* 0x008fea0003800000 */
[----:B------:R-:W-:Y:S01]  /*7ae0*/  BAR.SYNC.DEFER_BLOCKING 0x1, 0x1a0 ;  /* 0x0046800000007b1d */ /* 0x000fe20000010000 */
[----:B------:R-:W-:-:S05]  /*7af0*/  ELECT P0, URZ, PT ;  /* 0x00000000003f782f */ /* 0x000fca0003800000 */
[----:B------:R-:W-:Y:S08]  /*7b00*/  BSSY B0, `(.L_x_10502) ;  /* 0x000000c000007945 */ /* 0x000ff00003800000 */
[----:B------:R-:W-:Y:S05]  /*7b10*/  @!P0 BRA `(.L_x_10503) ;  /* 0x0000000000288947 */ /* 0x000fea0003800000 */
[----:B------:R-:W-:Y:S01]  /*7b20*/  UIADD3 UR4, UP0, UR36, 0x9f0, URZ ;  /* 0x000009f024047890 */ /* 0x000fe2000ff1e03f */
[----:B------:R-:W-:Y:S01]  /*7b30*/  UMOV UR41, URZ ;  /* 0x0000003f00297c82 */ /* 0x000fe20008000000 */
[----:B------:R-:W-:Y:S02]  /*7b40*/  UMOV UR45, URZ ;  /* 0x0000003f002d7c82 */ /* 0x000fe40008000000 */
[----:B------:R-:W-:Y:S02]  /*7b50*/  UIADD3.X UR5, URZ, UR37, URZ, UP0, !UPT ;  /* 0x000000253f057290 */ /* 0x000fe400087fe43f */
[----:B------:R-:W-:-:S04]  /*7b60*/  UIADD3 UR6, UR40, 0x30820, URZ ;  /* 0x0003082028067890 */ /* 0x000fc8000fffe03f */
[----:B------:R-:W-:-:S03]  /*7b70*/  UPRMT UR6, URZ, 0x654, UR6 ;  /* 0x000006543f067896 */ /* 0x000fc60008000006 */
[----:B------:R1:W-:Y:S01]  /*7b80*/  UTMASTG.5D [UR40], [UR4] ;  /* 0x00000028040073b5 */ /* 0x0003e20008020000 */
[----:B------:R0:W-:Y:S01]  /*7b90*/  UTMACMDFLUSH ;  /* 0x00000000000079b7 */ /* 0x0001e20000000000 */
[----:B------:R-:W-:-:S04]  /*7ba0*/  DEPBAR.LE SB0, 0x0 ;  /* 0x000080000000791a */ /* 0x000fc80000000000 */
[----:B-1----:R-:W-:Y:S03]  /*7bb0*/  SYNCS.ARRIVE.TRANS64.RED.A1T0 RZ, [UR6], RZ ;  /* 0x000000ffffff79a7 */ /* 0x002fe60008100406 */
.L_x_10503:
[----:B------:R-:W-:Y:S05]  /*7bc0*/  BSYNC B0 ;  /* 0x0000000000007941 */ /* 0x000fea0003800000 */
.L_x_10502:
[----:B------:R-:W2:Y:S01]  /*7bd0*/  LDL.LU R3, [R1] ;  /* 0x0000000001037983 */ /* 0x000ea20000300800 */
[----:B------:R-:W1:Y:S01]  /*7be0*/  LDC R0, c[0x0][0xda4] ;  /* 0x00036900ff007b82 */ /* 0x000e620000000800 */
[----:B------:R-:W-:-:S04]  /*7bf0*/  UIADD3 UR46, UR46, 0x1, URZ ;  /* 0x000000012e2e7890 */ /* 0x000fc8000fffe03f */
[----:B------:R-:W-:-:S04]  /*7c00*/  UISETP.NE.AND UP0, UPT, UR46, 0x2, UPT ;  /* 0x000000022e00788c */ /* 0x000fc8000bf05270 */
[----:B------:R-:W-:Y:S02]  /*7c10*/  USEL UR4, URZ, 0x1, UP0 ;  /* 0x000000013f047887 */ /* 0x000fe40008000000 */
[----:B------:R-:W-:Y:S02]  /*7c20*/  USEL UR46, UR46, URZ, UP0 ;  /* 0x0000003f2e2e7287 */ /* 0x000fe40008000000 */
[----:B------:R-:W-:Y:S01]  /*7c30*/  ULOP3.LUT UR47, UR47, UR4, URZ, 0x3c, !UPT ;  /* 0x000000042f2f7292 */ /* 0x000fe2000f8e3c3f */
[----:B-1----:R-:W-:Y:S01]  /*7c40*/  ISETP.LE.AND P0, PT, R0, UR48, PT ;  /* 0x0000003000007c0c */ /* 0x002fe2000bf03270 */
[----:B--2---:R-:W-:-:S05]  /*7c50*/  VIADD R3, R3, 0x1 ;  /* 0x0000000103037836 */ /* 0x004fca0000000000 */
[----:B------:R1:W-:Y:S07]  /*7c60*/  STL [R1], R3 ;  /* 0x0000000301007387 */ /* 0x0003ee0000100800 */
[----:B------:R-:W-:Y:S05]  /*7c70*/  @!P0 BRA `(.L_x_10504) ;  /* 0xffffff9000ac8947 */ /* 0x000fea000383ffff */
[----:B------:R-:W-:Y:S05]  /*7c80*/  EXIT ;  /* 0x000000000000794d */ /* 0x000fea0003800000 */
.L_x_10480:
        /* <DEDUP_REMOVED lines=21> */
.L_x_10547:
        /* <DEDUP_REMOVED lines=49> */
.L_x_10506:
        /* <DEDUP_REMOVED lines=19> */
.L_x_10508:
        /* <DEDUP_REMOVED lines=16> */
.L_x_10507:
[----:B------:R-:W-:Y:S01]  /*8320*/  ULDC.64 UR4, c[0x0][0x9f8] ;  /* 0x00027e0000047ab9 */ /* 0x000fe20000000a00 */
[----:B------:R-:W1:Y:S01]  /*8330*/  LDC R0, c[0x0][0x428] ;  /* 0x00010a00ff007b82 */ /* 0x000e620000000800 */
[----:B------:R-:W-:Y:S01]  /*8340*/  ISETP.NE.U32.AND P0, PT, RZ, UR4, PT ;  /* 0x00000004ff007c0c */ /* 0x000fe2000bf05070 */
[----:B------:R-:W-:Y:S01]  /*8350*/  IMAD.MOV.U32 R6, RZ, RZ, R22 ;  /* 0x000000ffff067224 */ /* 0x000fe200078e0016 */
        /* <DEDUP_REMOVED lines=20> */
.L_x_10509:
        /* <DEDUP_REMOVED lines=16> */
.L_x_10563:
[----:B------:R-:W-:Y:S01]  /*85a0*/  UMOV UR4, 0xffffffff ;  /* 0xffffffff00047882 */ /* 0x000fe20000000000 */
[----:B------:R-:W-:Y:S01]  /*85b0*/  SHF.R.S32.HI R8, RZ, 0x1f, R6 ;  /* 0x0000001fff087819 */ /* 0x000fe20000011406 */
[----:B------:R-:W-:Y:S01]  /*85c0*/  VIADD R10, R24, 0xffffffff ;  /* 0xffffffff180a7836 */ /* 0x000fe20000000000 */
[----:B------:R-:W-:Y:S06]  /*85d0*/  BRA.DIV UR4, `(.L_x_10511) ;  /* 0x0000001e04b87947 */ /* 0x000fec000b800000 */
[----:B------:R-:W-:-:S13]  /*85e0*/  ELECT P6, URZ, PT ;  /* 0x00000000003f782f */ /* 0x000fda00038c0000 */
.L_x_10566:
[----:B------:R-:W-:Y:S05]  /*85f0*/  @!P6 BRA `(.L_x_10512) ;  /* 0x0000000000c8e947 */ /* 0x000fea0003800000 */
[----:B------:R-:W-:Y:S02]  /*8600*/  IMAD.MOV.U32 R18, RZ, RZ, R10 ;  /* 0x000000ffff127224 */ /* 0x000fe400078e000a */
        /* <DEDUP_REMOVED lines=20> */
.L_x_10513:
[----:B------:R-:W2:Y:S01]  /*8750*/  S2R R4, SR_TID.X ;  /* 0x0000000000047919 */ /* 0x000ea20000002100 */
[----:B------:R-:W-:Y:S01]  /*8760*/  IMAD R5, R16, 0x8, R19 ;  /* 0x0000000810057824 */ /* 0x000fe200078e0213 */
[----:B--2---:R-:W-:Y:S02]  /*8770*/  LOP3.LUT R11, R4, 0x7f, RZ, 0xc0, !PT ;  /* 0x0000007f040b7812 */ /* 0x004fe400078ec0ff */
[----:B------:R-:W-:Y:S02]  /*8780*/  SHF.L.U32 R4, R17, 0x1f, RZ ;  /* 0x0000001f11047819 */ /* 0x000fe400000006ff */
[----:B------:R-:W-:Y:S02]  /*8790*/  ISETP.NE.AND P2, PT, R11, RZ, PT ;  /* 0x000000ff0b00720c */ /* 0x000fe40003f45270 */
[----:B------:R-:W2:Y:S02]  /*87a0*/  SYNCS.PHASECHK.TRANS64.TRYWAIT P1, [R5+URZ+0x30840], R4 ;  /* 0x03084004050075a7 */ /* 0x000ea4000802017f */
[----:B--2---:R-:W-:Y:S09]  /*87b0*/  @!P1 BRA `(.L_x_10514) ;  /* 0x0000001c00609947 */ /* 0x004ff20003800000 */
.L_x_10567:
[----:B------:R-:W-:Y:S05]  /*87c0*/  @P2 BRA `(.L_x_10515) ;  /* 0x0000000000142947 */ /* 0x000fea0003800000 */
[----:B------:R-:W-:Y:S01]  /*87d0*/  ISETP.NE.AND P1, PT, R27, RZ, PT ;  /* 0x000000ff1b00720c */ /* 0x000fe20003f25270 */
[----:B--2---:R-:W-:-:S04]  /*87e0*/  IMAD.MOV.U32 R4, RZ, RZ, 0x6000 ;  /* 0x00006000ff047424 */ /* 0x004fc800078e00ff */
[----:B------:R3:W-:Y:S08]  /*87f0*/  SYNCS.ARRIVE.TRANS64 RZ, [R5+URZ+0x30830], R4 ;  /* 0x0308300405ff79a7 */ /* 0x0007f0000800003f */
[----:B------:R-:W-:Y:S05]  /*8800*/  @!P1 BRA `(.L_x_10515) ;  /* 0x0000000000049947 */ /* 0x000fea0003800000 */
[----:B------:R-:W-:Y:S01]  /*8810*/  BPT.TRAP 0x1 ;  /* 0x000000040000795c */ /* 0x000fe20000300000 */
.L_x_10515:
[----:B--23--:R-:W-:Y:S01]  /*8820*/  IMAD R4, R16, 0x6000, R19 ;  /* 0x0000600010047824 */ /* 0x00cfe200078e0213 */
[----:B------:R-:W-:Y:S01]  /*8830*/  R2UR UR9, R5 ;  /* 0x00000000050972ca */ /* 0x000fe200000e0000 */
[----:B------:R-:W-:Y:S01]  /*8840*/  UIADD3 UR4, UP0, UR40, 0x370, URZ ;  /* 0x0000037028047890 */ /* 0x000fe2000ff1e03f */
[----:B------:R-:W-:Y:S01]  /*8850*/  R2UR UR11, R18 ;  /* 0x00000000120b72ca */ /* 0x000fe200000e0000 */
[----:B------:R-:W-:Y:S01]  /*8860*/  UMOV UR6, 0x0 ;  /* 0x0000000000067882 */ /* 0x000fe20000000000 */
[----:B------:R-:W-:Y:S01]  /*8870*/  R2UR UR8, R4 ;  /* 0x00000000040872ca */ /* 0x000fe200000e0000 */
[----:B------:R-:W-:Y:S01]  /*8880*/  UIADD3.X UR5, URZ, UR41, URZ, UP0, !UPT ;  /* 0x000000293f057290 */ /* 0x000fe200087fe43f */
[----:B------:R-:W-:Y:S01]  /*8890*/  R2UR UR12, R0 ;  /* 0x00000000000c72ca */ /* 0x000fe200000e0000 */
[----:B------:R-:W-:Y:S01]  /*88a0*/  UMOV UR7, 0x14f00000 ;  /* 0x14f0000000077882 */ /* 0x000fe20000000000 */
[----:B-----5:R-:W-:Y:S01]  /*88b0*/  R2UR UR13, R7 ;  /* 0x00000000070d72ca */ /* 0x020fe200000e0000 */
[----:B------:R-:W-:-:S04]  /*88c0*/  UMOV UR10, URZ ;  /* 0x0000003f000a7c82 */ /* 0x000fc80008000000 */
[----:B------:R-:W-:Y:S02]  /*88d0*/  UIADD3 UR9, UR9, 0x30830, URZ ;  /* 0x0003083009097890 */ /* 0x000fe4000fffe03f */
[----:B------:R-:W-:Y:S02]  /*88e0*/  UIMAD UR11, UR11, 0xc0, URZ ;  /* 0x000000c00b0b78a4 */ /* 0x000fe4000f8e023f */
[----:B------:R-:W-:-:S09]  /*88f0*/  UIADD3 UR8, UR8, 0x12400, URZ ;  /* 0x0001240008087890 */ /* 0x000fd2000fffe03f */
[----:B------:R2:W-:Y:S02]  /*8900*/  UTMALDG.4D [UR8], [UR4], desc[UR6] ;  /* 0x00000608040075b4 */ /* 0x0005e40008019000 */
[----:B--2---:R-:W-:Y:S01]  /*8910*/  NOP ;  /* 0x0000000000007918 */ /* 0x004fe20000000000 */
.L_x_10512:
[----:B------:R-:W-:Y:S05]  /*8920*/  WARPSYNC.ALL ;  /* 0x0000000000007948 */ /* 0x000fea0003800000 */
[----:B------:R-:W-:Y:S01]  /*8930*/  BAR.SYNC.DEFER_BLOCKING 0x8, 0x1a0 ;  /* 0x0206800000007b1d */ /* 0x000fe20000010000 */
[----:B------:R-:W-:Y:S02]  /*8940*/  ELECT P1, URZ, PT ;  /* 0x00000000003f782f */ /* 0x000fe40003820000 */
[----:B------:R-:W-:Y:S01]  /*8950*/  R2UR UR9, R19 ;  /* 0x00000000130972ca */ /* 0x000fe200000e0000 */
[----:B------:R-:W-:-:S10]  /*8960*/  UIADD3 UR4, UP0, UR40, 0x270, URZ ;  /* 0x0000027028047890 */ /* 0x000fd4000ff1e03f */
[----:B------:R-:W-:Y:S02]  /*8970*/  @P1 R2UR UR13, R22 ;  /* 0x00000000160d12ca */ /* 0x000fe400000e0000 */
[----:B------:R-:W-:Y:S01]  /*8980*/  @P1 R2UR UR12, R23 ;  /* 0x00000000170c12ca */ /* 0x000fe200000e0000 */
[----:B------:R-:W-:Y:S01]  /*8990*/  UIADD3.X UR5, URZ, UR41, URZ, UP0, !UPT ;  /* 0x000000293f057290 */ /* 0x000fe200087fe43f */
[----:B------:R-:W-:Y:S01]  /*89a0*/  @P1 R2UR UR11, R9 ;  /* 0x00000000090b12ca */ /* 0x000fe200000e0000 */
[----:B------:R-:W-:Y:S01]  /*89b0*/  UMOV UR6, 0x0 ;  /* 0x0000000000067882 */ /* 0x000fe20000000000 */
[----:B------:R-:W-:Y:S01]  /*89c0*/  UMOV UR7, 0x12f00000 ;  /* 0x12f0000000077882 */ /* 0x000fe20000000000 */
[----:B------:R-:W-:Y:S01]  /*89d0*/  UMOV UR10, URZ ;  /* 0x0000003f000a7c82 */ /* 0x000fe20008000000 */
[----:B------:R-:W-:Y:S01]  /*89e0*/  BSSY B0, `(.L_x_10516) ;  /* 0x000000b000007945 */ /* 0x000fe20003800000 */
[----:B------:R-:W-:Y:S01]  /*89f0*/  ISETP.GE.AND P2, PT, R28, 0xc1, PT ;  /* 0x000000c11c00780c */ /* 0x000fe20003f46270 */
[----:B------:R-:W-:Y:S01]  /*8a00*/  @P1 IMAD.MOV.U32 R4, RZ, RZ, 0x6000 ;  /* 0x00006000ff041424 */ /* 0x000fe200078e00ff */
[----:B------:R-:W-:-:S02]  /*8a10*/  UIADD3 UR8, UR9, 0xc400, URZ ;  /* 0x0000c40009087890 */ /* 0x000fc4000fffe03f */
[----:B------:R-:W-:Y:S01]  /*8a20*/  UIADD3 UR9, UR9, 0x30800, URZ ;  /* 0x0003080009097890 */ /* 0x000fe2000fffe03f */
[----:B------:R2:W-:Y:S08]  /*8a30*/  @P1 SYNCS.ARRIVE.TRANS64 RZ, [R19+URZ+0x30800], R4 ;  /* 0x0308000413ff19a7 */ /* 0x0005f0000800003f */
[----:B------:R3:W-:Y:S01]  /*8a40*/  UTMALDG.4D [UR8], [UR4], desc[UR6] ;  /* 0x00000608040075b4 */ /* 0x0007e20008019000 */
[----:B--2---:R-:W-:-:S04]  /*8a50*/  LOP3.LUT R4, R29, 0x1, RZ, 0xc, !PT ;  /* 0x000000011d047812 */ /* 0x004fc800078e0cff */
[----:B------:R-:W-:-:S04]  /*8a60*/  SHF.L.U32 R4, R4, 0x1f, RZ ;  /* 0x0000001f04047819 */ /* 0x000fc800000006ff */
[----:B------:R-:W2:Y:S02]  /*8a70*/  SYNCS.PHASECHK.TRANS64.TRYWAIT P1, [R19+URZ+0x30820], R4 ;  /* 0x03082004130075a7 */ /* 0x000ea4000802017f */
[----:B--23--:R-:W-:Y:S05]  /*8a80*/  @!P1 BRA `(.L_x_10517) ;  /* 0x0000001800c09947 */ /* 0x00cfea0003800000 */
.L_x_10568:
[----:B------:R-:W-:Y:S05]  /*8a90*/  BSYNC B0 ;  /* 0x0000000000007941 */ /* 0x000fea0003800000 */
.L_x_10516:
        /* <DEDUP_REMOVED lines=35> */
.L_x_10522:
[----:B-1----:R-:W1:Y:S01]  /*8cd0*/  S2R R2, SR_TID.X ;  /* 0x0000000000027919 */ /* 0x002e620000002100 */
[----:B------:R-:W-:Y:S01]  /*8ce0*/  IMAD R3, R12, 0x8, R19 ;  /* 0x000000080c037824 */ /* 0x000fe200078e0213 */
[----:B-1----:R-:W-:Y:S02]  /*8cf0*/  LOP3.LUT R5, R2, 0x7f, RZ, 0xc0, !PT ;  /* 0x0000007f02057812 */ /* 0x002fe400078ec0ff */
[----:B------:R-:W-:Y:S02]  /*8d00*/  SHF.L.U32 R2, R13, 0x1f, RZ ;  /* 0x0000001f0d027819 */ /* 0x000fe400000006ff */
[----:B------:R-:W-:Y:S02]  /*8d10*/  ISETP.NE.AND P1, PT, R5, RZ, PT ;  /* 0x000000ff0500720c */ /* 0x000fe40003f25270 */
[----:B------:R-:W1:Y:S02]  /*8d20*/  SYNCS.PHASECHK.TRANS64.TRYWAIT P2, [R3+URZ+0x30840], R2 ;  /* 0x03084002030075a7 */ /* 0x000e64000804017f */
[----:B-1----:R-:W-:Y:S09]  /*8d30*/  @!P2 BRA `(.L_x_10523) ;  /* 0x000000180028a947 */ /* 0x002ff20003800000 */
.L_x_10569:
[----:B------:R-:W-:Y:S05]  /*8d40*/  @P1 BRA `(.L_x_10524) ;  /* 0x0000000000141947 */ /* 0x000fea0003800000 */
[----:B------:R-:W-:Y:S01]  /*8d50*/  ISETP.NE.AND P2, PT, R27, RZ, PT ;  /* 0x000000ff1b00720c */ /* 0x000fe20003f45270 */
[----:B-1----:R-:W-:-:S04]  /*8d60*/  IMAD.MOV.U32 R2, RZ, RZ, 0x6000 ;  /* 0x00006000ff027424 */ /* 0x002fc800078e00ff */
[----:B------:R2:W-:Y:S08]  /*8d70*/  SYNCS.ARRIVE.TRANS64 RZ, [R3+URZ+0x30830], R2 ;  /* 0x0308300203ff79a7 */ /* 0x0005f0000800003f */
[----:B------:R-:W-:Y:S05]  /*8d80*/  @!P2 BRA `(.L_x_10524) ;  /* 0x000000000004a947 */ /* 0x000fea0003800000 */
[----:B------:R-:W-:Y:S01]  /*8d90*/  BPT.TRAP 0x1 ;  /* 0x000000040000795c */ /* 0x000fe20000300000 */
.L_x_10524:
[----:B-12---:R-:W-:Y:S01]  /*8da0*/  IMAD R2, R12, 0x6000, R19 ;  /* 0x000060000c027824 */ /* 0x006fe200078e0213 */
[----:B------:R-:W-:Y:S01]  /*8db0*/  R2UR UR9, R3 ;  /* 0x00000000030972ca */ /* 0x000fe200000e0000 */
[----:B------:R-:W-:Y:S01]  /*8dc0*/  UIADD3 UR4, UP0, UR40, 0x370, URZ ;  /* 0x0000037028047890 */ /* 0x000fe2000ff1e03f */
[----:B------:R-:W-:Y:S01]  /*8dd0*/  R2UR UR11, R9 ;  /* 0x00000000090b72ca */ /* 0x000fe200000e0000 */
[----:B------:R-:W-:Y:S01]  /*8de0*/  VIADD R3, R19, 0x30800 ;  /* 0x0003080013037836 */ /* 0x000fe20000000000 */
[----:B------:R-:W-:Y:S01]  /*8df0*/  R2UR UR8, R2 ;  /* 0x00000000020872ca */ /* 0x000fe200000e0000 */
[----:B------:R-:W-:Y:S01]  /*8e00*/  UIADD3.X UR5, URZ, UR41, URZ, UP0, !UPT ;  /* 0x000000293f057290 */ /* 0x000fe200087fe43f */
[----:B------:R-:W-:Y:S01]  /*8e10*/  R2UR UR12, R0 ;  /* 0x00000000000c72ca */ /* 0x000fe200000e0000 */
[----:B------:R-:W-:Y:S01]  /*8e20*/  IMAD R2, R16, 0x8, R3 ;  /* 0x0000000810027824 */ /* 0x000fe200078e0203 */
[----:B-----5:R-:W-:Y:S01]  /*8e30*/  R2UR UR13, R4 ;  /* 0x00000000040d72ca */ /* 0x020fe200000e0000 */
[----:B------:R-:W-:Y:S01]  /*8e40*/  UMOV UR6, 0x0 ;  /* 0x0000000000067882 */ /* 0x000fe20000000000 */
[----:B------:R-:W-:Y:S01]  /*8e50*/  SHF.L.U32 R5, R17, 0x1f, RZ ;  /* 0x0000001f11057819 */ /* 0x000fe200000006ff */
[----:B------:R-:W-:Y:S01]  /*8e60*/  UMOV UR7, 0x14f00000 ;  /* 0x14f0000000077882 */ /* 0x000fe20000000000 */
[----:B------:R-:W-:Y:S01]  /*8e70*/  UMOV UR10, URZ ;  /* 0x0000003f000a7c82 */ /* 0x000fe20008000000 */
[----:B------:R-:W-:-:S02]  /*8e80*/  UIADD3 UR9, UR9, 0x30830, URZ ;  /* 0x0003083009097890 */ /* 0x000fc4000fffe03f */
[----:B------:R-:W-:Y:S02]  /*8e90*/  UIMAD UR11, UR11, 0xc0, URZ ;  /* 0x000000c00b0b78a4 */ /* 0x000fe4000f8e023f */
[----:B------:R-:W-:-:S09]  /*8ea0*/  UIADD3 UR8, UR8, 0x12400, URZ ;  /* 0x0001240008087890 */ /* 0x000fd2000fffe03f */
[----:B------:R1:W-:Y:S01]  /*8eb0*/  UTMALDG.4D [UR8], [UR4], desc[UR6] ;  /* 0x00000608040075b4 */ /* 0x0003e20008019000 */
[----:B------:R-:W2:Y:S02]  /*8ec0*/  SYNCS.PHASECHK.TRANS64.TRYWAIT P2, [R2+URZ+0x60], R5 ;  /* 0x00006005020075a7 */ /* 0x000ea4000804017f */
[----:B-12---:R-:W-:Y:S05]  /*8ed0*/  @!P2 BRA `(.L_x_10525) ;  /* 0x0000001400d4a947 */ /* 0x006fea0003800000 */
.L_x_10570:
[----:B------:R-:W-:Y:S05]  /*8ee0*/  @P1 BRA `(.L_x_10526) ;  /* 0x0000000000181947 */ /* 0x000fea0003800000 */
[----:B------:R-:W-:Y:S01]  /*8ef0*/  ISETP.NE.AND P1, PT, R27, RZ, PT ;  /* 0x000000ff1b00720c */ /* 0x000fe20003f25270 */
[----:B-1----:R-:W-:Y:S02]  /*8f00*/  IMAD R2, R16, 0x8, R19 ;  /* 0x0000000810027824 */ /* 0x002fe400078e0213 */
[----:B------:R-:W-:-:S04]  /*8f10*/  IMAD.MOV.U32 R3, RZ, RZ, 0x6000 ;  /* 0x00006000ff037424 */ /* 0x000fc800078e00ff */
[----:B------:R2:W-:Y:S06]  /*8f20*/  SYNCS.ARRIVE.TRANS64 RZ, [R2+URZ+0x30850], R3 ;  /* 0x0308500302ff79a7 */ /* 0x0005ec000800003f */
[----:B------:R-:W-:Y:S05]  /*8f30*/  @!P1 BRA `(.L_x_10526) ;  /* 0x0000000000049947 */ /* 0x000fea0003800000 */
[----:B------:R-:W-:Y:S01]  /*8f40*/  BPT.TRAP 0x1 ;  /* 0x000000040000795c */ /* 0x000fe20000300000 */
.L_x_10526:
[--C-:B--2---:R-:W-:Y:S01]  /*8f50*/  IMAD R3, R16, 0x6000, R19.reuse ;  /* 0x0000600010037824 */ /* 0x104fe200078e0213 */
[----:B------:R-:W-:Y:S01]  /*8f60*/  R2UR UR11, R18 ;  /* 0x00000000120b72ca */ /* 0x000fe200000e0000 */
[----:B-1----:R-:W-:Y:S01]  /*8f70*/  IMAD R2, R16, 0x8, R19 ;  /* 0x0000000810027824 */ /* 0x002fe200078e0213 */
        /* <DEDUP_REMOVED lines=8> */
[----:B------:R-:W-:Y:S01]  /*9000*/  UMOV UR10, URZ ;  /* 0x0000003f000a7c82 */ /* 0x000fe20008000000 */
[----:B------:R-:W-:-:S02]  /*9010*/  IMAD.MOV.U32 R7, RZ, RZ, R4 ;  /* 0x000000ffff077224 */ /* 0x000fc400078e0004 */
[----:B------:R-:W-:Y:S01]  /*9020*/  UIMAD UR11, UR11, 0xc0, URZ ;  /* 0x000000c00b0b78a4 */ /* 0x000fe2000f8e023f */
[----:B------:R-:W-:-:S03]  /*9030*/  IMAD.MOV.U32 R18, RZ, RZ, R9 ;  /* 0x000000ffff127224 */ /* 0x000fc600078e0009 */
[----:B------:R-:W-:Y:S02]  /*9040*/  UIADD3 UR8, UR8, 0x400, URZ ;  /* 0x0000040008087890 */ /* 0x000fe4000fffe03f */
[----:B------:R-:W-:-:S09]  /*9050*/  UIADD3 UR9, UR9, 0x30850, URZ ;  /* 0x0003085009097890 */ /* 0x000fd2000fffe03f */
[----:B------:R1:W-:Y:S02]  /*9060*/  UTMALDG.4D [UR8], [UR4], desc[UR6] ;  /* 0x00000608040075b4 */ /* 0x0003e40008019000 */
[----:B-1----:R-:W-:Y:S01]  /*9070*/  NOP ;  /* 0x0000000000007918 */ /* 0x002fe20000000000 */
.L_x_10521:
[----:B------:R-:W-:Y:S05]  /*9080*/  BSYNC B0 ;  /* 0x0000000000007941 */ /* 0x000fea0003800000 */
.L_x_10520:
[----:B------:R-:W-:Y:S02]  /*9090*/  VIADD R9, R24, 0xfffffffd ;  /* 0xfffffffd18097836 */ /* 0x000fe40000000000 */
[----:B------:R-:W-:Y:S02]  /*90a0*/  IMAD.MOV.U32 R16, RZ, RZ, R12 ;  /* 0x000000ffff107224 */ /* 0x000fe400078e000c */
[----:B------:R-:W-:-:S07]  /*90b0*/  IMAD.MOV.U32 R17, RZ, RZ, R13 ;  /* 0x000000ffff117224 */ /* 0x000fce00078e000d */
.L_x_10519:
[----:B------:R-:W-:Y:S01]  /*90c0*/  IMAD.MOV R11, RZ, RZ, -R11 ;  /* 0x000000ffff0b7224 */ /* 0x000fe200078e0a0b */
[----:B------:R-:W-:Y:S04]  /*90d0*/  BSSY B0, `(.L_x_10518) ;  /* 0x00000b4000007945 */ /* 0x000fe80003800000 */
[----:B------:R-:W-:-:S13]  /*90e0*/  ISETP.NE.AND P1, PT, R10, R11, PT ;  /* 0x0000000b0a00720c */ /* 0x000fda0003f25270 */
[----:B------:R-:W-:Y:S05]  /*90f0*/  @!P1 BRA `(.L_x_10527) ;  /* 0x0000000800c49947 */ /* 0x000fea0003800000 */
[----:B------:R-:W-:-:S07]  /*9100*/  IMAD.MOV.U32 R4, RZ, RZ, R7 ;  /* 0x000000ffff047224 */ /* 0x000fce00078e0007 */
.L_x_10542:
        /* <DEDUP_REMOVED lines=11> */
[----:B------:R-:W-:Y:S02]  /*91c0*/  ULDC.64 UR4, c[0x0][0x408] ;  /* 0x0001020000047ab9 */ /* 0x000fe40000000a00 */
        /* <DEDUP_REMOVED lines=16> */
.L_x_10530:
[----:B------:R-:W1:Y:S01]  /*92d0*/  S2R R2, SR_TID.X ;  /* 0x0000000000027919 */ /* 0x000e620000002100 */
[----:B------:R-:W-:Y:S01]  /*92e0*/  IMAD R3, R10, 0x8, R19 ;  /* 0x000000080a037824 */ /* 0x000fe200078e0213 */
[----:B-1----:R-:W-:Y:S02]  /*92f0*/  LOP3.LUT R5, R2, 0x7f, RZ, 0xc0, !PT ;  /* 0x0000007f02057812 */ /* 0x002fe400078ec0ff */
[----:B------:R-:W-:Y:S02]  /*9300*/  SHF.L.U32 R2, R11, 0x1f, RZ ;  /* 0x0000001f0b027819 */ /* 0x000fe400000006ff */
[----:B------:R-:W-:Y:S02]  /*9310*/  ISETP.NE.AND P1, PT, R5, RZ, PT ;  /* 0x000000ff0500720c */ /* 0x000fe40003f25270 */
[----:B------:R-:W1:Y:S02]  /*9320*/  SYNCS.PHASECHK.TRANS64.TRYWAIT P2, [R3+URZ+0x30840], R2 ;  /* 0x03084002030075a7 */ /* 0x000e64000804017f */
[----:B-1----:R-:W-:Y:S09]  /*9330*/  @!P2 BRA `(.L_x_10531) ;  /* 0x0000001000d0a947 */ /* 0x002ff20003800000 */
.L_x_10571:
[----:B------:R-:W-:Y:S05]  /*9340*/  @P1 BRA `(.L_x_10532) ;  /* 0x0000000000141947 */ /* 0x000fea0003800000 */
[----:B------:R-:W-:Y:S01]  /*9350*/  ISETP.NE.AND P2, PT, R27, RZ, PT ;  /* 0x000000ff1b00720c */ /* 0x000fe20003f45270 */
[----:B-1----:R-:W-:-:S04]  /*9360*/  IMAD.MOV.U32 R2, RZ, RZ, 0x6000 ;  /* 0x00006000ff027424 */ /* 0x002fc800078e00ff */
[----:B------:R2:W-:Y:S08]  /*9370*/  SYNCS.ARRIVE.TRANS64 RZ, [R3+URZ+0x30830], R2 ;  /* 0x0308300203ff79a7 */ /* 0x0005f0000800003f */
[----:B------:R-:W-:Y:S05]  /*9380*/  @!P2 BRA `(.L_x_10532) ;  /* 0x000000000004a947 */ /* 0x000fea0003800000 */
[----:B------:R-:W-:Y:S01]  /*9390*/  BPT.TRAP 0x1 ;  /* 0x000000040000795c */ /* 0x000fe20000300000 */
.L_x_10532:
        /* <DEDUP_REMOVED lines=20> */
.L_x_10572:
[----:B------:R-:W-:Y:S05]  /*94e0*/  @P1 BRA `(.L_x_10534) ;  /* 0x0000000000141947 */ /* 0x000fea0003800000 */
[----:B------:R-:W-:Y:S01]  /*94f0*/  ISETP.NE.AND P1, PT, R27, RZ, PT ;  /* 0x000000ff1b00720c */ /* 0x000fe20003f25270 */
[----:B------:R-:W-:-:S04]  /*9500*/  IMAD.MOV.U32 R3, RZ, RZ, 0x6000 ;  /* 0x00006000ff037424 */ /* 0x000fc800078e00ff */
[----:B------:R2:W-:Y:S08]  /*9510*/  SYNCS.ARRIVE.TRANS64 RZ, [R2+URZ+0x50], R3 ;  /* 0x0000500302ff79a7 */ /* 0x0005f0000800003f */
[----:B------:R-:W-:Y:S05]  /*9520*/  @!P1 BRA `(.L_x_10534) ;  /* 0x0000000000049947 */ /* 0x000fea0003800000 */
[----:B------:R-:W-:Y:S01]  /*9530*/  BPT.TRAP 0x1 ;  /* 0x000000040000795c */ /* 0x000fe20000300000 */
.L_x_10534:
[----:B------:R-:W-:Y:S01]  /*9540*/  IMAD R16, R16, 0x6000, R19 ;  /* 0x0000600010107824 */ /* 0x000fe200078e0213 */
        /* <DEDUP_REMOVED lines=8> */
[----:B------:R-:W-:Y:S01]  /*95d0*/  R2UR UR12, R0 ;  /* 0x00000000000c72ca */ /* 0x000fe200000e0000 */
[----:B------:R-:W-:Y:S01]  /*95e0*/  UMOV UR10, URZ ;  /* 0x0000003f000a7c82 */ /* 0x000fe20008000000 */
[----:B------:R-:W-:-:S02]  /*95f0*/  IMAD.MOV.U32 R18, RZ, RZ, R12 ;  /* 0x000000ffff127224 */ /* 0x000fc400078e000c */
[----:B------:R-:W-:Y:S01]  /*9600*/  IMAD.MOV.U32 R7, RZ, RZ, R4 ;  /* 0x000000ffff077224 */ /* 0x000fe200078e0004 */
[----:B------:R-:W-:Y:S02]  /*9610*/  UIMAD UR11, UR11, 0xc0, URZ ;  /* 0x000000c00b0b78a4 */ /* 0x000fe4000f8e023f */
[----:B------:R-:W-:Y:S02]  /*9620*/  UIADD3 UR9, UR9, 0x50, URZ ;  /* 0x0000005009097890 */ /* 0x000fe4000fffe03f */
[----:B------:R-:W-:-:S09]  /*9630*/  UIADD3 UR8, UR8, 0x400, URZ ;  /* 0x0000040008087890 */ /* 0x000fd2000fffe03f */
[----:B------:R3:W-:Y:S02]  /*9640*/  UTMALDG.4D [UR8], [UR4], desc[UR6] ;  /* 0x00000608040075b4 */ /* 0x0007e40008019000 */
[----:B---3--:R-:W-:Y:S01]  /*9650*/  NOP ;  /* 0x0000000000007918 */ /* 0x008fe20000000000 */
.L_x_10529:
[----:B------:R-:W-:Y:S05]  /*9660*/  BSYNC B1 ;  /* 0x0000000000017941 */ /* 0x000fea0003800000 */
.L_x_10528:
        /* <DEDUP_REMOVED lines=28> */
.L_x_10537:
[----:B------:R-:W1:Y:S01]  /*9830*/  S2R R2, SR_TID.X ;  /* 0x0000000000027919 */ /* 0x000e620000002100 */
[----:B------:R-:W-:Y:S02]  /*9840*/  SHF.L.U32 R3, R17, 0x1f, RZ ;  /* 0x0000001f11037819 */ /* 0x000fe400000006ff */
[----:B-1----:R-:W-:Y:S01]  /*9850*/  LOP3.LUT R5, R2, 0x7f, RZ, 0xc0, !PT ;  /* 0x0000007f02057812 */ /* 0x002fe200078ec0ff */
[----:B------:R-:W-:-:S03]  /*9860*/  IMAD R2, R16, 0x8, R19 ;  /* 0x0000000810027824 */ /* 0x000fc600078e0213 */
[----:B------:R-:W-:Y:S01]  /*9870*/  ISETP.NE.AND P1, PT, R5, RZ, PT ;  /* 0x000000ff0500720c */ /* 0x000fe20003f25270 */
[----:B------:R-:W1:Y:S02]  /*9880*/  SYNCS.PHASECHK.TRANS64.TRYWAIT P2, [R2+URZ+0x30840], R3 ;  /* 0x03084003020075a7 */ /* 0x000e64000804017f */
[----:B-1----:R-:W-:Y:S10]  /*9890*/  @!P2 BRA `(.L_x_10538) ;  /* 0x0000000c00a0a947 */ /* 0x002ff40003800000 */
.L_x_10573:
[----:B------:R-:W-:Y:S05]  /*98a0*/  @P1 BRA `(.L_x_10539) ;  /* 0x0000000000141947 */ /* 0x000fea0003800000 */
[----:B------:R-:W-:Y:S01]  /*98b0*/  ISETP.NE.AND P2, PT, R27, RZ, PT ;  /* 0x000000ff1b00720c */ /* 0x000fe20003f45270 */
[----:B-1----:R-:W-:-:S04]  /*98c0*/  IMAD.MOV.U32 R3, RZ, RZ, 0x6000 ;  /* 0x00006000ff037424 */ /* 0x002fc800078e00ff */
[----:B------:R2:W-:Y:S08]  /*98d0*/  SYNCS.ARRIVE.TRANS64 RZ, [R2+URZ+0x30830], R3 ;  /* 0x0308300302ff79a7 */ /* 0x0005f0000800003f */
[----:B------:R-:W-:Y:S05]  /*98e0*/  @!P2 BRA `(.L_x_10539) ;  /* 0x000000000004a947 */ /* 0x000fea0003800000 */
[----:B------:R-:W-:Y:S01]  /*98f0*/  BPT.TRAP 0x1 ;  /* 0x000000040000795c */ /* 0x000fe20000300000 */
.L_x_10539:
[----:B-12---:R-:W-:Y:S01]  /*9900*/  IMAD R2, R16, 0x6000, R19 ;  /* 0x0000600010027824 */ /* 0x006fe200078e0213 */
[----:B------:R-:W-:Y:S01]  /*9910*/  R2UR UR11, R13 ;  /* 0x000000000d0b72ca */ /* 0x000fe200000e0000 */
[----:B------:R-:W-:Y:S01]  /*9920*/  VIADD R3, R19, 0x30800 ;  /* 0x0003080013037836 */ /* 0x000fe20000000000 */
[----:B------:R-:W-:Y:S01]  /*9930*/  UIADD3 UR4, UP0, UR40, 0x370, URZ ;  /* 0x0000037028047890 */ /* 0x000fe2000ff1e03f */
[----:B------:R-:W-:Y:S01]  /*9940*/  R2UR UR12, R0 ;  /* 0x00000000000c72ca */ /* 0x000fe200000e0000 */
[----:B------:R-:W-:Y:S01]  /*9950*/  UMOV UR6, 0x0 ;  /* 0x0000000000067882 */ /* 0x000fe20000000000 */
[----:B------:R-:W-:Y:S01]  /*9960*/  R2UR UR8, R2 ;  /* 0x00000000020872ca */ /* 0x000fe200000e0000 */
[--C-:B------:R-:W-:Y:S01]  /*9970*/  IMAD R2, R16, 0x8, R3.reuse ;  /* 0x0000000810027824 */ /* 0x100fe200078e0203 */
[----:B-----5:R-:W-:Y:S01]  /*9980*/  R2UR UR13, R4 ;  /* 0x00000000040d72ca */ /* 0x020fe200000e0000 */
[----:B------:R-:W-:Y:S01]  /*9990*/  UIADD3.X UR5, URZ, UR41, URZ, UP0, !UPT ;  /* 0x000000293f057290 */ /* 0x000fe200087fe43f */
[----:B------:R-:W-:Y:S01]  /*99a0*/  SHF.L.U32 R11, R11, 0x1f, RZ ;  /* 0x0000001f0b0b7819 */ /* 0x000fe200000006ff */
[----:B------:R-:W-:Y:S01]  /*99b0*/  UMOV UR7, 0x14f00000 ;  /* 0x14f0000000077882 */ /* 0x000fe20000000000 */
[----:B------:R-:W-:Y:S01]  /*99c0*/  R2UR UR9, R2 ;  /* 0x00000000020972ca */ /* 0x000fe200000e0000 */
[----:B------:R-:W-:Y:S01]  /*99d0*/  IMAD R2, R10, 0x8, R3 ;  /* 0x000000080a027824 */ /* 0x000fe200078e0203 */
[----:B------:R-:W-:Y:S01]  /*99e0*/  UIMAD UR11, UR11, 0xc0, URZ ;  /* 0x000000c00b0b78a4 */ /* 0x000fe2000f8e023f */
[----:B------:R-:W-:-:S04]  /*99f0*/  UMOV UR10, URZ ;  /* 0x0000003f000a7c82 */ /* 0x000fc80008000000 */
[----:B------:R-:W-:-:S06]  /*9a00*/  UIADD3 UR8, UR8, 0x12400, URZ ;  /* 0x0001240008087890 */ /* 0x000fcc000fffe03f */
[----:B------:R-:W-:-:S09]  /*9a10*/  UIADD3 UR9, UR9, 0x30, URZ ;  /* 0x0000003009097890 */ /* 0x000fd2000fffe03f */
[----:B------:R1:W-:Y:S01]  /*9a20*/  UTMALDG.4D [UR8], [UR4], desc[UR6] ;  /* 0x00000608040075b4 */ /* 0x0003e20008019000 */
[----:B------:R-:W2:Y:S02]  /*9a30*/  SYNCS.PHASECHK.TRANS64.TRYWAIT P2, [R2+URZ+0x60], R11 ;  /* 0x0000600b020075a7 */ /* 0x000ea4000804017f */
[----:B-12---:R-:W-:Y:S05]  /*9a40*/  @!P2 BRA `(.L_x_10540) ;  /* 0x0000000c0048a947 */ /* 0x006fea0003800000 */
.L_x_10574:
[----:B------:R-:W-:Y:S05]  /*9a50*/  @P1 BRA `(.L_x_10541) ;  /* 0x0000000000141947 */ /* 0x000fea0003800000 */
[----:B------:R-:W-:Y:S01]  /*9a60*/  ISETP.NE.AND P1, PT, R27, RZ, PT ;  /* 0x000000ff1b00720c */ /* 0x000fe20003f25270 */
[----:B------:R-:W-:-:S04]  /*9a70*/  IMAD.MOV.U32 R3, RZ, RZ, 0x6000 ;  /* 0x00006000ff037424 */ /* 0x000fc800078e00ff */
[----:B------:R2:W-:Y:S08]  /*9a80*/  SYNCS.ARRIVE.TRANS64 RZ, [R2+URZ+0x50], R3 ;  /* 0x0000500302ff79a7 */ /* 0x0005f0000800003f */
[----:B------:R-:W-:Y:S05]  /*9a90*/  @!P1 BRA `(.L_x_10541) ;  /* 0x0000000000049947 */ /* 0x000fea0003800000 */
[----:B------:R-:W-:Y:S01]  /*9aa0*/  BPT.TRAP 0x1 ;  /* 0x000000040000795c */ /* 0x000fe20000300000 */
.L_x_10541:
        /* <DEDUP_REMOVED lines=18> */
.L_x_10536:
[----:B------:R-:W-:Y:S05]  /*9bd0*/  BSYNC B1 ;  /* 0x0000000000017941 */ /* 0x000fea0003800000 */
.L_x_10535:
[C---:B------:R-:W-:Y:S01]  /*9be0*/  ISETP.GT.AND P1, PT, R9.reuse, 0x1, PT ;  /* 0x000000010900780c */ /* 0x040fe20003f24270 */
[----:B------:R-:W-:-:S12]  /*9bf0*/  VIADD R9, R9, 0xfffffffe ;  /* 0xfffffffe09097836 */ /* 0x000fd80000000000 */
[----:B------:R-:W-:Y:S05]  /*9c00*/  @P1 BRA `(.L_x_10542) ;  /* 0xfffffff400401947 */ /* 0x000fea000383ffff */
.L_x_10527:
[----:B------:R-:W-:Y:S05]  /*9c10*/  BSYNC B0 ;  /* 0x0000000000007941 */ /* 0x000fea0003800000 */
.L_x_10518:
        /* <DEDUP_REMOVED lines=9> */
.L_x_10575:
[----:B------:R-:W-:Y:S05]  /*9cb0*/  @P1 BRA `(.L_x_10546) ;  /* 0x0000000000141947 */ /* 0x000fea0003800000 */
[----:B------:R-:W-:Y:S01]  /*9cc0*/  ISETP.NE.AND P0, PT, R27, RZ, PT ;  /* 0x000000ff1b00720c */ /* 0x000fe20003f05270 */
[----:B-1----:R-:W-:-:S04]  /*9cd0*/  IMAD.MOV.U32 R2, RZ, RZ, 0x6000 ;  /* 0x00006000ff027424 */ /* 0x002fc800078e00ff */
[----:B------:R2:W-:Y:S08]  /*9ce0*/  SYNCS.ARRIVE.TRANS64 RZ, [R3+URZ+0x30850], R2 ;  /* 0x0308500203ff79a7 */ /* 0x0005f0000800003f */
[----:B------:R-:W-:Y:S05]  /*9cf0*/  @!P0 BRA `(.L_x_10546) ;  /* 0x0000000000048947 */ /* 0x000fea0003800000 */
[----:B------:R-:W-:Y:S01]  /*9d00*/  BPT.TRAP 0x1 ;  /* 0x000000040000795c */ /* 0x000fe20000300000 */
.L_x_10546:
        /* <DEDUP_REMOVED lines=10> */
[----:B------:R-:W-:-:S04]  /*9db0*/  UMOV UR10, URZ ;  /* 0x0000003f000a7c82 */ /* 0x000fc80008000000 */
[----:B------:R-:W-:Y:S02]  /*9dc0*/  UIMAD UR11, UR11, 0xc0, URZ ;  /* 0x000000c00b0b78a4 */ /* 0x000fe4000f8e023f */
[----:B------:R-:W-:Y:S02]  /*9dd0*/  UIADD3 UR9, UR9, 0x30850, URZ ;  /* 0x0003085009097890 */ /* 0x000fe4000fffe03f */
[----:B------:R-:W-:-:S09]  /*9de0*/  UIADD3 UR8, UR8, 0x400, URZ ;  /* 0x0000040008087890 */ /* 0x000fd2000fffe03f */
[----:B------:R3:W-:Y:S02]  /*9df0*/  UTMALDG.4D [UR8], [UR4], desc[UR6] ;  /* 0x00000608040075b4 */ /* 0x0007e40008019000 */
[----:B---3--:R-:W-:Y:S01]  /*9e00*/  NOP ;  /* 0x0000000000007918 */ /* 0x008fe20000000000 */
.L_x_10544:
[----:B------:R-:W-:Y:S05]  /*9e10*/  BSYNC B0 ;  /* 0x0000000000007941 */ /* 0x000fea0003800000 */
.L_x_10543:
        /* <DEDUP_REMOVED lines=11> */
.L_x_10505:
[----:B-12---:R-:W1:Y:S01]  /*9ed0*/  S2R R3, SR_CgaCtaId ;  /* 0x0000000000037919 */ /* 0x006e620000008800 */
[----:B------:R-:W-:Y:S01]  /*9ee0*/  MOV R0, 0x400 ;  /* 0x0000040000007802 */ /* 0x000fe20000000f00 */
[----:B------:R-:W-:Y:S01]  /*9ef0*/  BSSY B0, `(.L_x_10548) ;  /* 0x0000005000007945 */ /* 0x000fe20003800000 */
[----:B------:R-:W-:Y:S02]  /*9f00*/  SHF.L.U32 R29, R29, 0x1f, RZ ;  /* 0x0000001f1d1d7819 */ /* 0x000fe400000006ff */
[----:B-1----:R-:W-:-:S04]  /*9f10*/  LEA R8, R3, R0, 0x18 ;  /* 0x0000000003087211 */ /* 0x002fc800078ec0ff */
[----:B------:R-:W1:Y:S02]  /*9f20*/  SYNCS.PHASECHK.TRANS64.TRYWAIT P0, [R8+URZ+0x30820], R29 ;  /* 0x0308201d080075a7 */ /* 0x000e64000800017f */
[----:B-1----:R-:W-:Y:S05]  /*9f30*/  @!P0 BRA `(.L_x_10549) ;  /* 0x0000000800348947 */ /* 0x002fea0003800000 */
.L_x_10576:
[----:B------:R-:W-:Y:S05]  /*9f40*/  BSYNC B0 ;  /* 0x0000000000007941 */ /* 0x000fea0003800000 */
.L_x_10548:
[----:B------:R-:W-:-:S03]  /*9f50*/  UMOV UR4, 0xffffffff ;  /* 0xffffffff00047882 */ /* 0x000fc60000000000 */
[----:B------:R-:W-:Y:S05]  /*9f60*/  BRA.DIV UR4, `(.L_x_10550) ;  /* 0x0000000a043c7947 */ /* 0x000fea000b800000 */
[----:B------:R-:W2:Y:S02]  /*9f70*/  S2R R0, SR_TID.X ;  /* 0x0000000000007919 */ /* 0x000ea40000002100 */
[----:B--2---:R-:W-:-:S04]  /*9f80*/  SHF.R.U32.HI R0, RZ, 0x5, R0 ;  /* 0x00000005ff007819 */ /* 0x004fc80000011600 */
[----:B------:R-:W-:-:S05]  /*9f90*/  LOP3.LUT R0, R0, 0x3, RZ, 0xc0, !PT ;  /* 0x0000000300007812 */ /* 0x000fca00078ec0ff */
[----:B------:R2:W3:Y:S02]  /*9fa0*/  SHFL.IDX PT, R14, R0, RZ, 0x1f ;  /* 0x00001fff000e7589 */ /* 0x0004e400000e0000 */
.L_x_10579:
[----:B---3--:R-:W-:Y:S01]  /*9fb0*/  ISETP.NE.AND P0, PT, R14, RZ, PT ;  /* 0x000000ff0e00720c */ /* 0x008fe20003f05270 */
[----:B------:R-:W-:-:S12]  /*9fc0*/  BSSY B0, `(.L_x_10551) ;  /* 0x0000024000007945 */ /* 0x000fd80003800000 */
[----:B------:R-:W-:Y:S05]  /*9fd0*/  @P0 BRA `(.L_x_10552) ;  /* 0x0000000000880947 */ /* 0x000fea0003800000 */
[----:B------:R-:W-:-:S03]  /*9fe0*/  UMOV UR4, 0xffffffff ;  /* 0xffffffff00047882 */ /* 0x000fc60000000000 */
[----:B------:R-:W-:Y:S05]  /*9ff0*/  BRA.DIV UR4, `(.L_x_10553) ;  /* 0x0000000a044c7947 */ /* 0x000fea000b800000 */
[----:B------:R-:W-:-:S13]  /*a000*/  ELECT P6, URZ, PT ;  /* 0x00000000003f782f */ /* 0x000fda00038c0000 */
.L_x_10582:
[----:B------:R-:W-:Y:S05]  /*a010*/  @!P6 BRA `(.L_x_10552) ;  /* 0x000000000078e947 */ /* 0x000fea0003800000 */
[----:B--2---:R-:W2:Y:S02]  /*a020*/  LDL.LU R0, [R1+0x10] ;  /* 0x0000100001007983 */ /* 0x004ea40000300800 */
[----:B--2---:R-:W-:-:S04]  /*a030*/  LOP3.LUT R0, R0, 0x2, RZ, 0xfc, !PT ;  /* 0x0000000200007812 */ /* 0x004fc800078efcff */
[----:B------:R-:W-:-:S13]  /*a040*/  ISETP.NE.AND P2, PT, R0, 0x3, PT ;  /* 0x000000030000780c */ /* 0x000fda0003f45270 */
[----:B------:R-:W-:Y:S05]  /*a050*/  @!P2 BRA `(.L_x_10554) ;  /* 0x000000000004a947 */ /* 0x000fea0003800000 */
[----:B------:R-:W-:Y:S01]  /*a060*/  BPT.TRAP 0x1 ;  /* 0x000000040000795c */ /* 0x000fe20000300000 */
.L_x_10554:
        /* <DEDUP_REMOVED lines=12> */
.L_x_10583:
[----:B------:R-:W3:Y:S02]  /*a130*/  SYNCS.PHASECHK.TRANS64.TRYWAIT P0, [R3+URZ], R0 ;  /* 0x00000000030075a7 */ /* 0x000ee4000800017f */
[----:B---3--:R-:W-:Y:S05]  /*a140*/  @!P0 BRA `(.L_x_10556) ;  /* 0x00000008002c8947 */ /* 0x008fea0003800000 */
.L_x_10584:
[----:B------:R-:W-:Y:S05]  /*a150*/  @!P2 BRA `(.L_x_10557) ;  /* 0x000000000004a947 */ /* 0x000fea0003800000 */
[----:B------:R-:W-:Y:S01]  /*a160*/  BPT.TRAP 0x1 ;  /* 0x000000040000795c */ /* 0x000fe20000300000 */
.L_x_10557:
[----:B---3--:R-:W-:-:S04]  /*a170*/  VIADD R3, R8, 0x30860 ;  /* 0x0003086008037836 */ /* 0x008fc80000000000 */
[----:B--2---:R-:W-:-:S04]  /*a180*/  IMAD R5, R16, 0x8, R3 ;  /* 0x0000000810057824 */ /* 0x004fc800078e0203 */
[----:B------:R-:W2:Y:S02]  /*a190*/  SYNCS.PHASECHK.TRANS64.TRYWAIT P0, [R5+URZ], R4 ;  /* 0x00000004050075a7 */ /* 0x000ea4000800017f */
[----:B--2---:R-:W-:Y:S05]  /*a1a0*/  @!P0 BRA `(.L_x_10558) ;  /* 0x0000000800288947 */ /* 0x004fea0003800000 */
.L_x_10585:
[----:B------:R-:W-:-:S07]  /*a1b0*/  IMAD R3, R6, 0x8, R3 ;  /* 0x0000000806037824 */ /* 0x000fce00078e0203 */
.L_x_10559:
[----:B---3--:R3:W4:Y:S02]  /*a1c0*/  SYNCS.PHASECHK.TRANS64.TRYWAIT P0, [R3+URZ], R0 ;  /* 0x00000000030075a7 */ /* 0x008724000800017f */
[----:B----4-:R-:W-:Y:S05]  /*a1d0*/  @!P0 NANOSLEEP.SYNCS 0x989680 ;  /* 0x009896800000895d */ /* 0x010fea0003900000 */
[----:B------:R-:W4:Y:S02]  /*a1e0*/  @!P0 SYNCS.PHASECHK.TRANS64 P0, [R3+URZ], R0 ;  /* 0x00000000030085a7 */ /* 0x000f24000800007f */
[----:B----4-:R-:W-:Y:S05]  /*a1f0*/  @!P0 BRA `(.L_x_10559) ;  /* 0xfffffffc00f08947 */ /* 0x010fea000383ffff */
.L_x_10552:
[----:B------:R-:W-:Y:S05]  /*a200*/  BSYNC B0 ;  /* 0x0000000000007941 */ /* 0x000fea0003800000 */
.L_x_10551:
[----:B------:R-:W-:Y:S05]  /*a210*/  EXIT ;  /* 0x000000000000794d */ /* 0x000fea0003800000 */
.L_x_10483:
[----:B-1----:R-:W-:-:S04]  /*a220*/  IMAD.U32 R3, RZ, RZ, UR40 ;  /* 0x00000028ff037e24 */ /* 0x002fc8000f8e00ff */
[----:B------:R1:W2:Y:S03]  /*a230*/  SYNCS.PHASECHK.TRANS64.TRYWAIT P1, [R3+URZ+0x30800], R0 ;  /* 0x03080000030075a7 */ /* 0x0002a6000802017f */
[----:B--2---:R-:W-:Y:S05]  /*a240*/  @!P1 NANOSLEEP.SYNCS 0x989680 ;  /* 0x009896800000995d */ /* 0x004fea0003900000 */
[----:B------:R-:W2:Y:S02]  /*a250*/  @!P1 SYNCS.PHASECHK.TRANS64 P1, [R3+URZ+0x30800], R0 ;  /* 0x03080000030095a7 */ /* 0x000ea4000802007f */
[----:B--2---:R-:W-:Y:S05]  /*a260*/  @!P1 BRA `(.L_x_10483) ;  /* 0xfffffffc00ec9947 */ /* 0x004fea000383ffff */
[----:B------:R-:W-:Y:S05]  /*a270*/  BRA `(.L_x_10560) ;  /* 0xffffff70001c7947 */ /* 0x000fea000383ffff */
.L_x_10487:
[----:B--2---:R2:W3:Y:S02]  /*a280*/  SYNCS.PHASECHK.TRANS64.TRYWAIT P2, [R4+URZ+0x30830], R3 ;  /* 0x03083003040075a7 */ /* 0x0044e4000804017f */
[----:B---3--:R-:W-:Y:S05]  /*a290*/  @!P2 NANOSLEEP.SYNCS 0x989680 ;  /* 0x009896800000a95d */ /* 0x008fea0003900000 */
[----:B------:R-:W3:Y:S02]  /*a2a0*/  @!P2 SYNCS.PHASECHK.TRANS64 P2, [R4+URZ+0x30830], R3 ;  /* 0x030830030400a5a7 */ /* 0x000ee4000804007f */
[----:B---3--:R-:W-:Y:S05]  /*a2b0*/  @!P2 BRA `(.L_x_10487) ;  /* 0xfffffffc00f0a947 */ /* 0x008fea000383ffff */
[----:B------:R-:W-:Y:S05]  /*a2c0*/  BRA `(.L_x_10486) ;  /* 0xffffff7000507947 */ /* 0x000fea000383ffff */
.L_x_10492:
[----:B---3--:R-:W-:-:S04]  /*a2d0*/  IMAD.U32 R3, RZ, RZ, UR7 ;  /* 0x00000007ff037e24 */ /* 0x008fc8000f8e00ff */
[----:B------:R3:W4:Y:S03]  /*a2e0*/  SYNCS.PHASECHK.TRANS64.TRYWAIT P2, [R3+URZ+0x30830], R0 ;  /* 0x03083000030075a7 */ /* 0x000726000804017f */
[----:B----4-:R-:W-:Y:S05]  /*a2f0*/  @!P2 NANOSLEEP.SYNCS 0x989680 ;  /* 0x009896800000a95d */ /* 0x010fea0003900000 */
[----:B------:R-:W4:Y:S02]  /*a300*/  @!P2 SYNCS.PHASECHK.TRANS64 P2, [R3+URZ+0x30830], R0 ;  /* 0x030830000300a5a7 */ /* 0x000f24000804007f */
[----:B----4-:R-:W-:Y:S05]  /*a310*/  @!P2 BRA `(.L_x_10492) ;  /* 0xfffffffc00eca947 */ /* 0x010fea000383ffff */
[----:B------:R-:W-:Y:S05]  /*a320*/  BRA `(.L_x_10489) ;  /* 0xffffff9c00a47947 */ /* 0x000fea000383ffff */
.L_x_10496:
[----:B--2---:R-:W-:-:S04]  /*a330*/  IMAD.U32 R3, RZ, RZ, UR7 ;  /* 0x00000007ff037e24 */ /* 0x004fc8000f8e00ff */
[----:B------:R2:W3:Y:S03]  /*a340*/  SYNCS.PHASECHK.TRANS64.TRYWAIT P2, [R3+URZ+0x30850], R0 ;  /* 0x03085000030075a7 */ /* 0x0004e6000804017f */
[----:B---3--:R-:W-:Y:S05]  /*a350*/  @!P2 NANOSLEEP.SYNCS 0x989680 ;  /* 0x009896800000a95d */ /* 0x008fea0003900000 */
[----:B------:R-:W3:Y:S02]  /*a360*/  @!P2 SYNCS.PHASECHK.TRANS64 P2, [R3+URZ+0x30850], R0 ;  /* 0x030850000300a5a7 */ /* 0x000ee4000804007f */
[----:B---3--:R-:W-:Y:S05]  /*a370*/  @!P2 BRA `(.L_x_10496) ;  /* 0xfffffffc00eca947 */ /* 0x008fea000383ffff */
[----:B------:R-:W-:Y:S05]  /*a380*/  BRA `(.L_x_10493) ;  /* 0xffffffa000247947 */ /* 0x000fea000383ffff */
.L_x_10501:
[----:B----4-:R-:W-:-:S04]  /*a390*/  IMAD.U32 R7, RZ, RZ, UR12 ;  /* 0x0000000cff077e24 */ /* 0x010fc8000f8e00ff */
[----:B------:R4:W1:Y:S03]  /*a3a0*/  SYNCS.PHASECHK.TRANS64.TRYWAIT P0, [R7+URZ+0x30850], R4 ;  /* 0x03085004070075a7 */ /* 0x000866000800017f */
[----:B-1----:R-:W-:Y:S05]  /*a3b0*/  @!P0 NANOSLEEP.SYNCS 0x989680 ;  /* 0x009896800000895d */ /* 0x002fea0003900000 */
[----:B------:R-:W1:Y:S02]  /*a3c0*/  @!P0 SYNCS.PHASECHK.TRANS64 P0, [R7+URZ+0x30850], R4 ;  /* 0x03085004070085a7 */ /* 0x000e64000800007f */
[----:B-1----:R-:W-:Y:S05]  /*a3d0*/  @!P0 BRA `(.L_x_10501) ;  /* 0xfffffffc00ec8947 */ /* 0x002fea000383ffff */
[----:B------:R-:W-:Y:S05]  /*a3e0*/  BRA `(.L_x_10500) ;  /* 0xffffffc400dc7947 */ /* 0x000fea000383ffff */
.L_x_10510:
        /* <DEDUP_REMOVED lines=11> */
.L_x_10562:
[----:B------:R-:W-:Y:S05]  /*a4a0*/  BSYNC B0 ;  /* 0x0000000000007941 */ /* 0x000fea0003800000 */
.L_x_10561:
[----:B------:R-:W-:Y:S05]  /*a4b0*/  BRA `(.L_x_10563) ;  /* 0xffffffe000387947 */ /* 0x000fea000383ffff */
.L_x_10511:
[----:B------:R-:W-:Y:S01]  /*a4c0*/  BSSY B0, `(.L_x_10564) ;  /* 0x0000006000007945 */ /* 0x000fe20003800000 */
[----:B------:R-:W-:-:S07]  /*a4d0*/  IMAD.MOV.U32 R15, RZ, RZ, -0x1 ;  /* 0xffffffffff0f7424 */ /* 0x000fce00078e00ff */
[----:B------:R-:W-:Y:S05]  /*a4e0*/  WARPSYNC.COLLECTIVE R15, `(.L_x_10565) ;  /* 0x000000000f0c7348 */ /* 0x000fea0003c00000 */
[----:B------:R-:W-:Y:S02]  /*a4f0*/  ELECT P6, UR62, PT ;  /* 0x00000000003e782f */ /* 0x000fe400038c0000 */
[----:B------:R-:W-:Y:S01]  /*a500*/  MOV R14, UR62 ;  /* 0x0000003e000e7c02 */ /* 0x000fe20008000f00 */
[----:B------:R-:W-:Y:S10]  /*a510*/  ENDCOLLECTIVE ;  /* 0x000000000000791b */ /* 0x000ff40003800000 */
.L_x_10565:
[----:B------:R-:W-:Y:S05]  /*a520*/  BSYNC B0 ;  /* 0x0000000000007941 */ /* 0x000fea0003800000 */
.L_x_10564:
[----:B------:R-:W-:Y:S05]  /*a530*/  BRA `(.L_x_10566) ;  /* 0xffffffe0002c7947 */ /* 0x000fea000383ffff */
.L_x_10514:
[----:B--2---:R2:W3:Y:S02]  /*a540*/  SYNCS.PHASECHK.TRANS64.TRYWAIT P1, [R5+URZ+0x30840], R4 ;  /* 0x03084004050075a7 */ /* 0x0044e4000802017f */
[----:B---3--:R-:W-:Y:S05]  /*a550*/  @!P1 NANOSLEEP.SYNCS 0x989680 ;  /* 0x009896800000995d */ /* 0x008fea0003900000 */
[----:B------:R-:W3:Y:S02]  /*a560*/  @!P1 SYNCS.PHASECHK.TRANS64 P1, [R5+URZ+0x30840], R4 ;  /* 0x03084004050095a7 */ /* 0x000ee4000802007f */
[----:B---3--:R-:W-:Y:S05]  /*a570*/  @!P1 BRA `(.L_x_10514) ;  /* 0xfffffffc00f09947 */ /* 0x008fea000383ffff */
[----:B------:R-:W-:Y:S05]  /*a580*/  BRA `(.L_x_10567) ;  /* 0xffffffe0008c7947 */ /* 0x000fea000383ffff */
.L_x_10517:
[----:B--2---:R2:W3:Y:S02]  /*a590*/  SYNCS.PHASECHK.TRANS64.TRYWAIT P1, [R19+URZ+0x30820], R4 ;  /* 0x03082004130075a7 */ /* 0x0044e4000802017f */
[----:B---3--:R-:W-:Y:S05]  /*a5a0*/  @!P1 NANOSLEEP.SYNCS 0x989680 ;  /* 0x009896800000995d */ /* 0x008fea0003900000 */
[----:B------:R-:W3:Y:S02]  /*a5b0*/  @!P1 SYNCS.PHASECHK.TRANS64 P1, [R19+URZ+0x30820], R4 ;  /* 0x03082004130095a7 */ /* 0x000ee4000802007f */
[----:B---3--:R-:W-:Y:S05]  /*a5c0*/  @!P1 BRA `(.L_x_10517) ;  /* 0xfffffffc00f09947 */ /* 0x008fea000383ffff */
[----:B------:R-:W-:Y:S05]  /*a5d0*/  BRA `(.L_x_10568) ;  /* 0xffffffe4002c7947 */ /* 0x000fea000383ffff */
.L_x_10523:
[----:B-1----:R1:W2:Y:S02]  /*a5e0*/  SYNCS.PHASECHK.TRANS64.TRYWAIT P2, [R3+URZ+0x30840], R2 ;  /* 0x03084002030075a7 */ /* 0x0022a4000804017f */
[----:B--2---:R-:W-:Y:S05]  /*a5f0*/  @!P2 NANOSLEEP.SYNCS 0x989680 ;  /* 0x009896800000a95d */ /* 0x004fea0003900000 */
[----:B------:R-:W2:Y:S02]  /*a600*/  @!P2 SYNCS.PHASECHK.TRANS64 P2, [R3+URZ+0x30840], R2 ;  /* 0x030840020300a5a7 */ /* 0x000ea4000804007f */
[----:B--2---:R-:W-:Y:S05]  /*a610*/  @!P2 BRA `(.L_x_10523) ;  /* 0xfffffffc00f0a947 */ /* 0x004fea000383ffff */
[----:B------:R-:W-:Y:S05]  /*a620*/  BRA `(.L_x_10569) ;  /* 0xffffffe400c47947 */ /* 0x000fea000383ffff */
.L_x_10525:
[----:B-1----:R1:W2:Y:S02]  /*a630*/  SYNCS.PHASECHK.TRANS64.TRYWAIT P2, [R2+URZ+0x60], R5 ;  /* 0x00006005020075a7 */ /* 0x0022a4000804017f */
[----:B--2---:R-:W-:Y:S05]  /*a640*/  @!P2 NANOSLEEP.SYNCS 0x989680 ;  /* 0x009896800000a95d */ /* 0x004fea0003900000 */
[----:B------:R-:W2:Y:S02]  /*a650*/  @!P2 SYNCS.PHASECHK.TRANS64 P2, [R2+URZ+0x60], R5 ;  /* 0x000060050200a5a7 */ /* 0x000ea4000804007f */
[----:B--2---:R-:W-:Y:S05]  /*a660*/  @!P2 BRA `(.L_x_10525) ;  /* 0xfffffffc00f0a947 */ /* 0x004fea000383ffff */
[----:B------:R-:W-:Y:S05]  /*a670*/  BRA `(.L_x_10570) ;  /* 0xffffffe800187947 */ /* 0x000fea000383ffff */
.L_x_10531:
[----:B-1----:R1:W2:Y:S02]  /*a680*/  SYNCS.PHASECHK.TRANS64.TRYWAIT P2, [R3+URZ+0x30840], R2 ;  /* 0x03084002030075a7 */ /* 0x0022a4000804017f */
[----:B--2---:R-:W-:Y:S05]  /*a690*/  @!P2 NANOSLEEP.SYNCS 0x989680 ;  /* 0x009896800000a95d */ /* 0x004fea0003900000 */
[----:B------:R-:W2:Y:S02]  /*a6a0*/  @!P2 SYNCS.PHASECHK.TRANS64 P2, [R3+URZ+0x30840], R2 ;  /* 0x030840020300a5a7 */ /* 0x000ea4000804007f */
[----:B--2---:R-:W-:Y:S05]  /*a6b0*/  @!P2 BRA `(.L_x_10531) ;  /* 0xfffffffc00f0a947 */ /* 0x004fea000383ffff */
[----:B------:R-:W-:Y:S05]  /*a6c0*/  BRA `(.L_x_10571) ;  /* 0xffffffec001c7947 */ /* 0x000fea000383ffff */
.L_x_10533:
[----:B-1----:R1:W2:Y:S02]  /*a6d0*/  SYNCS.PHASECHK.TRANS64.TRYWAIT P2, [R2+URZ+0x60], R17 ;  /* 0x00006011020075a7 */ /* 0x0022a4000804017f */
[----:B--2---:R-:W-:Y:S05]  /*a6e0*/  @!P2 NANOSLEEP.SYNCS 0x989680 ;  /* 0x009896800000a95d */ /* 0x004fea0003900000 */
[----:B------:R-:W2:Y:S02]  /*a6f0*/  @!P2 SYNCS.PHASECHK.TRANS64 P2, [R2+URZ+0x60], R17 ;  /* 0x000060110200a5a7 */ /* 0x000ea4000804007f */
[----:B--2---:R-:W-:Y:S05]  /*a700*/  @!P2 BRA `(.L_x_10533) ;  /* 0xfffffffc00f0a947 */ /* 0x004fea000383ffff */
[----:B------:R-:W-:Y:S05]  /*a710*/  BRA `(.L_x_10572) ;  /* 0xffffffec00707947 */ /* 0x000fea000383ffff */
.L_x_10538:
[----:B-1----:R1:W2:Y:S02]  /*a720*/  SYNCS.PHASECHK.TRANS64.TRYWAIT P2, [R2+URZ+0x30840], R3 ;  /* 0x03084003020075a7 */ /* 0x0022a4000804017f */
[----:B--2---:R-:W-:Y:S05]  /*a730*/  @!P2 NANOSLEEP.SYNCS 0x989680 ;  /* 0x009896800000a95d */ /* 0x004fea0003900000 */
[----:B------:R-:W2:Y:S02]  /*a740*/  @!P2 SYNCS.PHASECHK.TRANS64 P2, [R2+URZ+0x30840], R3 ;  /* 0x030840030200a5a7 */ /* 0x000ea4000804007f */
[----:B--2---:R-:W-:Y:S05]  /*a750*/  @!P2 BRA `(.L_x_10538) ;  /* 0xfffffffc00f0a947 */ /* 0x004fea000383ffff */
[----:B------:R-:W-:Y:S05]  /*a760*/  BRA `(.L_x_10573) ;  /* 0xfffffff0004c7947 */ /* 0x000fea000383ffff */
.L_x_10540:
[----:B-1----:R1:W2:Y:S02]  /*a770*/  SYNCS.PHASECHK.TRANS64.TRYWAIT P2, [R2+URZ+0x60], R11 ;  /* 0x0000600b020075a7 */ /* 0x0022a4000804017f */
[----:B--2---:R-:W-:Y:S05]  /*a780*/  @!P2 NANOSLEEP.SYNCS 0x989680 ;  /* 0x009896800000a95d */ /* 0x004fea0003900000 */
[----:B------:R-:W2:Y:S02]  /*a790*/  @!P2 SYNCS.PHASECHK.TRANS64 P2, [R2+URZ+0x60], R11 ;  /* 0x0000600b0200a5a7 */ /* 0x000ea4000804007f */
[----:B--2---:R-:W-:Y:S05]  /*a7a0*/  @!P2 BRA `(.L_x_10540) ;  /* 0xfffffffc00f0a947 */ /* 0x004fea000383ffff */
[----:B------:R-:W-:Y:S05]  /*a7b0*/  BRA `(.L_x_10574) ;  /* 0xfffffff000a47947 */ /* 0x000fea000383ffff */
.L_x_10545:
[----:B-1----:R1:W2:Y:S02]  /*a7c0*/  SYNCS.PHASECHK.TRANS64.TRYWAIT P0, [R3+URZ+0x30860], R2 ;  /* 0x03086002030075a7 */ /* 0x0022a4000800017f */
[----:B--2---:R-:W-:Y:S05]  /*a7d0*/  @!P0 NANOSLEEP.SYNCS 0x989680 ;  /* 0x009896800000895d */ /* 0x004fea0003900000 */
[----:B------:R-:W2:Y:S02]  /*a7e0*/  @!P0 SYNCS.PHASECHK.TRANS64 P0, [R3+URZ+0x30860], R2 ;  /* 0x03086002030085a7 */ /* 0x000ea4000800007f */
[----:B--2---:R-:W-:Y:S05]  /*a7f0*/  @!P0 BRA `(.L_x_10545) ;  /* 0xfffffffc00f08947 */ /* 0x004fea000383ffff */
[----:B------:R-:W-:Y:S05]  /*a800*/  BRA `(.L_x_10575) ;  /* 0xfffffff400287947 */ /* 0x000fea000383ffff */
.L_x_10549:
[----:B-1----:R1:W2:Y:S02]  /*a810*/  SYNCS.PHASECHK.TRANS64.TRYWAIT P0, [R8+URZ+0x30820], R29 ;  /* 0x0308201d080075a7 */ /* 0x0022a4000800017f */
[----:B--2---:R-:W-:Y:S05]  /*a820*/  @!P0 NANOSLEEP.SYNCS 0x989680 ;  /* 0x009896800000895d */ /* 0x004fea0003900000 */
[----:B------:R-:W2:Y:S02]  /*a830*/  @!P0 SYNCS.PHASECHK.TRANS64 P0, [R8+URZ+0x30820], R29 ;  /* 0x0308201d080085a7 */ /* 0x000ea4000800007f */
[----:B--2---:R-:W-:Y:S05]  /*a840*/  @!P0 BRA `(.L_x_10549) ;  /* 0xfffffffc00f08947 */ /* 0x004fea000383ffff */
[----:B------:R-:W-:Y:S05]  /*a850*/  BRA `(.L_x_10576) ;  /* 0xfffffff400b87947 */ /* 0x000fea000383ffff */
.L_x_10550:
        /* <DEDUP_REMOVED lines=11> */
.L_x_10578:
[----:B------:R-:W-:Y:S05]  /*a910*/  BSYNC B0 ;  /* 0x0000000000007941 */ /* 0x000fea0003800000 */
.L_x_10577:
[----:B------:R-:W-:Y:S05]  /*a920*/  BRA `(.L_x_10579) ;  /* 0xfffffff400a07947 */ /* 0x000fea000383ffff */
.L_x_10553:
[----:B------:R-:W-:Y:S01]  /*a930*/  BSSY B1, `(.L_x_10580) ;  /* 0x0000006000017945 */ /* 0x000fe20003800000 */
[----:B------:R-:W-:-:S07]  /*a940*/  IMAD.MOV.U32 R15, RZ, RZ, -0x1 ;  /* 0xffffffffff0f7424 */ /* 0x000fce00078e00ff */
[----:B-12---:R-:W-:Y:S05]  /*a950*/  WARPSYNC.COLLECTIVE R15, `(.L_x_10581) ;  /* 0x000000000f0c7348 */ /* 0x006fea0003c00000 */
[----:B------:R-:W-:Y:S02]  /*a960*/  ELECT P6, UR62, PT ;  /* 0x00000000003e782f */ /* 0x000fe400038c0000 */
[----:B------:R-:W-:Y:S01]  /*a970*/  MOV R14, UR62 ;  /* 0x0000003e000e7c02 */ /* 0x000fe20008000f00 */
[----:B-12---:R-:W-:Y:S10]  /*a980*/  ENDCOLLECTIVE ;  /* 0x000000000000791b */ /* 0x006ff40003800000 */
.L_x_10581:
[----:B------:R-:W-:Y:S05]  /*a990*/  BSYNC B1 ;  /* 0x0000000000017941 */ /* 0x000fea0003800000 */
.L_x_10580:
[----:B------:R-:W-:Y:S05]  /*a9a0*/  BRA `(.L_x_10582) ;  /* 0xfffffff400987947 */ /* 0x000fea000383ffff */
.L_x_10555:
[----:B--2---:R2:W3:Y:S02]  /*a9b0*/  SYNCS.PHASECHK.TRANS64.TRYWAIT P0, [R5+URZ], R4 ;  /* 0x00000004050075a7 */ /* 0x0044e4000800017f */
[----:B---3--:R-:W-:Y:S05]  /*a9c0*/  @!P0 NANOSLEEP.SYNCS 0x989680 ;  /* 0x009896800000895d */ /* 0x008fea0003900000 */
[----:B------:R-:W3:Y:S02]  /*a9d0*/  @!P0 SYNCS.PHASECHK.TRANS64 P0, [R5+URZ], R4 ;  /* 0x00000004050085a7 */ /* 0x000ee4000800007f */
[----:B---3--:R-:W-:Y:S05]  /*a9e0*/  @!P0 BRA `(.L_x_10555) ;  /* 0xfffffffc00f08947 */ /* 0x008fea000383ffff */
[----:B------:R-:W-:Y:S05]  /*a9f0*/  BRA `(.L_x_10583) ;  /* 0xfffffff400cc7947 */ /* 0x000fea000383ffff */
.L_x_10556:
[----:B---3--:R3:W4:Y:S02]  /*aa00*/  SYNCS.PHASECHK.TRANS64.TRYWAIT P0, [R3+URZ], R0 ;  /* 0x00000000030075a7 */ /* 0x008724000800017f */
[----:B----4-:R-:W-:Y:S05]  /*aa10*/  @!P0 NANOSLEEP.SYNCS 0x989680 ;  /* 0x009896800000895d */ /* 0x010fea0003900000 */
[----:B------:R-:W4:Y:S02]  /*aa20*/  @!P0 SYNCS.PHASECHK.TRANS64 P0, [R3+URZ], R0 ;  /* 0x00000000030085a7 */ /* 0x000f24000800007f */
[----:B----4-:R-:W-:Y:S05]  /*aa30*/  @!P0 BRA `(.L_x_10556) ;  /* 0xfffffffc00f08947 */ /* 0x010fea000383ffff */
[----:B------:R-:W-:Y:S05]  /*aa40*/  BRA `(.L_x_10584) ;  /* 0xfffffff400c07947 */ /* 0x000fea000383ffff */
.L_x_10558:
[----:B--2---:R2:W3:Y:S02]  /*aa50*/  SYNCS.PHASECHK.TRANS64.TRYWAIT P0, [R5+URZ], R4 ;  /* 0x00000004050075a7 */ /* 0x0044e4000800017f */
[----:B---3--:R-:W-:Y:S05]  /*aa60*/  @!P0 NANOSLEEP.SYNCS 0x989680 ;  /* 0x009896800000895d */ /* 0x008fea0003900000 */
[----:B------:R-:W3:Y:S02]  /*aa70*/  @!P0 SYNCS.PHASECHK.TRANS64 P0, [R5+URZ], R4 ;  /* 0x00000004050085a7 */ /* 0x000ee4000800007f */
[----:B---3--:R-:W-:Y:S05]  /*aa80*/  @!P0 BRA `(.L_x_10558) ;  /* 0xfffffffc00f08947 */ /* 0x008fea000383ffff */
[----:B------:R-:W-:Y:S05]  /*aa90*/  BRA `(.L_x_10585) ;  /* 0xfffffff400c47947 */ /* 0x000fea000383ffff */
.L_x_10586:
        /* <DEDUP_REMOVED lines=14> */
.L_x_12788:


//--------------------- .text._ZN7cutlass13device_kernelIN5flash11enable_sm90INS1_16FlashAttnFwdSm90INS1_25CollectiveMainloopFwdSm90ILi2EN4cute5tupleIJNS5_1CILi1EEES8_S8_EEENS6_IJNS7_ILi192EEESA_NS7_ILi64EEEEEELi64ENS_10bfloat16_tEfNS_4arch4Sm90ELb0ELb0ELb0ELb1ELb0ELb0ELb0ELb0ELb1ELb0ELb0ELb0EEENS1_21CollectiveEpilogueFwdINS6_IJSA_SB_SA_EEES9_SD_SF_Li384ELb1ELb0ELb0ELb0EEENS1_36VarlenDynamicPersistentTileSchedulerILi192ELi192ELi384ELi32ELb0ELb0ELb1ELb0ELb1ELb1EEEEEEEEEvNT_6ParamsE --------------------------
	.section	.text._ZN7cutlass13device_kernelIN5flash11enable_sm90INS1_16FlashAttnFwdSm90INS1_25CollectiveMainloopFwdSm90ILi2EN4cute5tupleIJNS5_1CILi1EEES8_S8_EEENS6_IJNS7_ILi192EEESA_NS7_ILi64EEEEEELi64ENS_10bfloat16_tEfNS_4arch4Sm90ELb0ELb0ELb0ELb1ELb0ELb0ELb0ELb0ELb1ELb0ELb0ELb0EEENS1_21CollectiveEpilogueFwdINS6_IJSA_SB_SA_EEES9_SD_SF_Li384ELb1ELb0ELb0ELb0EEENS1_36VarlenDynamicPersistentTileSchedulerILi192ELi192ELi384ELi32ELb0ELb0ELb1ELb0ELb1ELb1EEEEEEEEEvNT_6ParamsE,"ax",@progbits
	.align	128
.text._ZN7cutlass13device_kernelIN5flash11enable_sm90INS1_16FlashAttnFwdSm90INS1_25CollectiveMainloopFwdSm90ILi2EN4cute5tupleIJNS5_1CILi1EEES8_S8_EEENS6_IJNS7_ILi192EEESA_NS7_ILi64EEEEEELi64ENS_10bfloat16_tEfNS_4arch4Sm90ELb0ELb0ELb0ELb1ELb0ELb0ELb0ELb0ELb1ELb0ELb0ELb0EEENS1_21CollectiveEpilogueFwdINS6_IJSA_SB_SA_EEES9_SD_SF_Li384ELb1ELb0ELb0ELb0EEENS1_36VarlenDynamicPersistentTileSchedulerILi192ELi192ELi384ELi32ELb0ELb0ELb1ELb0ELb1ELb1EEEEEEEEEvNT_6ParamsE:
        .type           _ZN7cutlass13device_kernelIN5flash11enable_sm90INS1_16FlashAttnFwdSm90INS1_25CollectiveMainloopFwdSm90ILi2EN4cute5tupleIJNS5_1CILi1EEES8_S8_EEENS6_IJNS7_ILi192EEESA_NS7_ILi64EEEEEELi64ENS_10bfloat16_tEfNS_4arch4Sm90ELb0ELb0ELb0ELb1ELb0ELb0ELb0ELb0ELb1ELb0ELb0ELb0EEENS1_21CollectiveEpilogueFwdINS6_IJSA_SB_SA_EEES9_SD_SF_Li384ELb1ELb0ELb0ELb0EEENS1_36VarlenDynamicPersistentTileSchedulerILi192ELi192ELi384ELi32ELb0ELb0ELb1ELb0ELb1ELb1EEEEEEEEEvNT_6ParamsE,@function
        .size           _ZN7cutlass13device_kernelIN5flash11enable_sm90INS1_16FlashAttnFwdSm90INS1_25CollectiveMainloopFwdSm90ILi2EN4cute5tupleIJNS5_1CILi1EEES8_S8_EEENS6_IJNS7_ILi192EEESA_NS7_ILi64EEEEEELi64ENS_10bfloat16_tEfNS_4arch4Sm90ELb0ELb0ELb0ELb1ELb0ELb0ELb0ELb0ELb1ELb0ELb0ELb0EEENS1_21CollectiveEpilogueFwdINS6_IJSA_SB_SA_EEES9_SD_SF_Li384ELb1ELb0ELb0ELb0EEENS1_36VarlenDynamicPersistentTileSchedulerILi192ELi192ELi384ELi32ELb0ELb0ELb1ELb0ELb1ELb1EEEEEEEEEvNT_6ParamsE,(.L_x_12789 - _ZN7cutlass13device_kernelIN5flash11enable_sm90INS1_16FlashAttnFwdSm90INS1_25CollectiveMainloopFwdSm90ILi2EN4cute5tupleIJNS5_1CILi1EEES8_S8_EEENS6_IJNS7_ILi192EEESA_NS7_ILi64EEEEEELi64ENS_10bfloat16_tEfNS_4arch4Sm90ELb0ELb0ELb0ELb1ELb0ELb0ELb0ELb0ELb1ELb0ELb0ELb0EEENS1_21CollectiveEpilogueFwdINS6_IJSA_SB_SA_EEES9_SD_SF_Li384ELb1ELb0ELb0ELb0EEENS1_36VarlenDynamicPersistentTileSchedulerILi192ELi192ELi384ELi32ELb0ELb0ELb1ELb0ELb1ELb1EEEEEEEEEvNT_6ParamsE)
        .other          _ZN7cutlass13device_kernelIN5flash11enable_sm90INS1_16FlashAttnFwdSm90INS1_25CollectiveMainloopFwdSm90ILi2EN4cute5tupleIJNS5_1CILi1EEES8_S8_EEENS6_IJNS7_ILi192EEESA_NS7_ILi64EEEEEELi64ENS_10bfloat16_tEfNS_4arch4Sm90ELb0ELb0ELb0ELb1ELb0ELb0ELb0ELb0ELb1ELb0ELb0ELb0EEENS1_21CollectiveEpilogueFwdINS6_IJSA_SB_SA_EEES9_SD_SF_Li384ELb1ELb0ELb0ELb0EEENS1_36VarlenDynamicPersistentTileSchedulerILi192ELi192ELi384ELi32ELb0ELb0ELb1ELb0ELb1ELb1EEEEEEEEEvNT_6ParamsE,@"STO_CUDA_ENTRY STV_DEFAULT"
_ZN7cutlass13device_kernelIN5flash11enable_sm90INS1_16FlashAttnFwdSm90INS1_25CollectiveMainloopFwdSm90ILi2EN4cute5tupleIJNS5_1CILi1EEES8_S8_EEENS6_IJNS7_ILi192EEESA_NS7_ILi64EEEEEELi64ENS_10bfloat16_tEfNS_4arch4Sm90ELb0ELb0ELb0ELb1ELb0ELb0ELb0ELb0ELb1ELb0ELb0ELb0EEENS1_21CollectiveEpilogueFwdINS6_IJSA_SB_SA_EEES9_SD_SF_Li384ELb1ELb0ELb0ELb0EEENS1_36VarlenDynamicPersistentTileSchedulerILi192ELi192ELi384ELi32ELb0ELb0ELb1ELb0ELb1ELb1EEEEEEEEEvNT_6ParamsE:
        /* <DEDUP_REMOVED lines=21> */
.L_x_10588:
[----:B------:R-:W-:Y:S05]  /*0150*/  BSYNC B0 ;  /* 0x0000000000007941 */ /* 0x000fea0003800000 */
.L_x_10587:
        /* <DEDUP_REMOVED lines=41> */
.L_x_10589:
        /* <DEDUP_REMOVED lines=22> */
.L_x_10590:
        /* <DEDUP_REMOVED lines=18> */
.L_x_10591:
        /* <DEDUP_REMOVED lines=22> */
.L_x_10592:
        /* <DEDUP_REMOVED lines=22> */
.L_x_10593:
[----:B------:R-:W-:Y:S01]  /*0930*/  PLOP3.LUT P0, PT, PT, PT, UP0, 0x80, 0x0 ;  /* 0x000000000000781c */ /* 0x000fe20003f0f008 */
[----:B------:R-:W-:Y:S01]  /*0940*/  UMOV UR36, 0x1 ;  /* 0x0000000100247882 */ /* 0x000fe20000000000 */
[----:B------:R-:W-:Y:S01]  /*0950*/  NOP ;  /* 0x0000000000007918 */ /* 0x000fe20000000000 */
[----:B------:R-:W-:Y:S01]  /*0960*/  USEL UR36, UR36, 0x2, !UP0 ;  /* 0x0000000224247887 */ /* 0x000fe2000c000000 */
[----:B------:R-:W-:Y:S01]  /*0970*/  ULDC.64 UR46, c[0x0][0x208] ;  /* 0x00008200002e7ab9 */ /* 0x000fe20000000a00 */
[----:B012-4-:R-:W-:Y:S08]  /*0980*/  BAR.SYNC.DEFER_BLOCKING 0x0 ;  /* 0x0000000000007b1d */ /* 0x017ff00000010000 */
[----:B------:R-:W-:Y:S05]  /*0990*/  @!P0 BRA `(.L_x_10594) ;  /* 0x0000008800388947 */ /* 0x000fea0003800000 */
.L_x_10595:
        /* <DEDUP_REMOVED lines=21> */
[----:B------:R-:W-:Y:S02]  /*0af0*/  ULOP3.LUT UR45, UR36, 0x1, URZ, 0xfc, !UPT ;  /* 0x00000001242d7892 */ /* 0x000fe4000f8efc3f */
[----:B------:R-:W-:Y:S01]  /*0b00*/  SHF.R.S32.HI R0, RZ, 0x1f, R12 ;  /* 0x0000001fff007819 */ /* 0x000fe2000001140c */
[----:B------:R-:W-:Y:S01]  /*0b10*/  UMOV UR37, URZ ;  /* 0x0000003f00257c82 */ /* 0x000fe20008000000 */
[----:B------:R-:W-:Y:S01]  /*0b20*/  UMOV UR38, URZ ;  /* 0x0000003f00267c82 */ /* 0x000fe20008000000 */
[----:B------:R-:W-:Y:S01]  /*0b30*/  UMOV UR39, URZ ;  /* 0x0000003f00277c82 */ /* 0x000fe20008000000 */
[----:B------:R-:W-:-:S04]  /*0b40*/  LEA.HI R2, R0, R12, RZ, 0x7 ;  /* 0x0000000c00027211 */ /* 0x000fc800078f38ff */
[----:B------:R-:W-:Y:S02]  /*0b50*/  LOP3.LUT R3, R2, 0xffffff80, RZ, 0xc0, !PT ;  /* 0xffffff8002037812 */ /* 0x000fe400078ec0ff */
[----:B------:R-:W-:-:S03]  /*0b60*/  SHF.R.S32.HI R13, RZ, 0x7, R2 ;  /* 0x00000007ff0d7819 */ /* 0x000fc60000011402 */
[----:B------:R-:W-:Y:S01]  /*0b70*/  IMAD.IADD R14, R12, 0x1, -R3 ;  /* 0x000000010c0e7824 */ /* 0x000fe200078e0a03 */
[----:B------:R-:W-:-:S04]  /*0b80*/  LEA.HI R3, R0, R12, RZ, 0x4 ;  /* 0x0000000c00037211 */ /* 0x000fc800078f20ff */
[----:B------:R-:W-:Y:S02]  /*0b90*/  SHF.R.S32.HI R8, RZ, 0x1f, R14 ;  /* 0x0000001fff087819 */ /* 0x000fe4000001140e */
[----:B------:R-:W-:Y:S02]  /*0ba0*/  LOP3.LUT R4, R3, 0xfffffff0, RZ, 0xc0, !PT ;  /* 0xfffffff003047812 */ /* 0x000fe400078ec0ff */
[----:B------:R-:W-:-:S03]  /*0bb0*/  LEA.HI R9, R8, R14, RZ, 0x2 ;  /* 0x0000000e08097211 */ /* 0x000fc600078f10ff */
[----:B------:R-:W-:Y:S01]  /*0bc0*/  IMAD.IADD R4, R12, 0x1, -R4 ;  /* 0x000000010c047824 */ /* 0x000fe200078e0a04 */
[--C-:B------:R-:W-:Y:S02]  /*0bd0*/  SHF.R.S32.HI R7, RZ, 0x2, R9.reuse ;  /* 0x00000002ff077819 */ /* 0x100fe40000011409 */
[----:B------:R-:W-:Y:S02]  /*0be0*/  SHF.R.S32.HI R6, RZ, 0x1f, R9 ;  /* 0x0000001fff067819 */ /* 0x000fe40000011409 */
[----:B------:R-:W-:Y:S02]  /*0bf0*/  SHF.R.S32.HI R5, RZ, 0x1f, R4 ;  /* 0x0000001fff057819 */ /* 0x000fe40000011404 */
[----:B------:R-:W-:Y:S02]  /*0c00*/  LEA.HI R6, R6, R7, RZ, 0x3 ;  /* 0x0000000706067211 */ /* 0x000fe400078f18ff */
[----:B------:R-:W-:Y:S02]  /*0c10*/  LEA.HI R5, R5, R4, RZ, 0x3 ;  /* 0x0000000405057211 */ /* 0x000fe400078f18ff */
[----:B------:R-:W-:-:S02]  /*0c20*/  LOP3.LUT R10, R6, 0xfffffff8, RZ, 0xc0, !PT ;  /* 0xfffffff8060a7812 */ /* 0x000fc400078ec0ff */
[----:B------:R-:W-:Y:S02]  /*0c30*/  SHF.R.S32.HI R6, RZ, 0x4, R3 ;  /* 0x00000004ff067819 */ /* 0x000fe40000011403 */
[----:B------:R-:W-:Y:S01]  /*0c40*/  LOP3.LUT R9, R9, 0x7ffffffc, RZ, 0xc0, !PT ;  /* 0x7ffffffc09097812 */ /* 0x000fe200078ec0ff */
[----:B------:R-:W-:Y:S01]  /*0c50*/  IMAD.IADD R11, R7, 0x1, -R10 ;  /* 0x00000001070b7824 */ /* 0x000fe200078e0a0a */
[----:B------:R-:W-:Y:S02]  /*0c60*/  LEA.HI R7, R0, R12, RZ, 0x5 ;  /* 0x0000000c00077211 */ /* 0x000fe400078f28ff */
[----:B------:R-:W-:Y:S01]  /*0c70*/  LEA.HI R3, R3, R6, RZ, 0x1 ;  /* 0x0000000603037211 */ /* 0x000fe200078f08ff */
[----:B------:R-:W-:Y:S01]  /*0c80*/  IMAD.IADD R9, R14, 0x1, -R9 ;  /* 0x000000010e097824 */ /* 0x000fe200078e0a09 */
[----:B------:R-:W-:Y:S01]  /*0c90*/  LEA.HI R10, R8, R14, RZ, 0x5 ;  /* 0x0000000e080a7211 */ /* 0x000fe200078f28ff */
[----:B------:R-:W-:Y:S01]  /*0ca0*/  IMAD.SHL.U32 R8, R7, 0x20, RZ ;  /* 0x0000002007087824 */ /* 0x000fe200078e00ff */
[----:B------:R-:W-:-:S02]  /*0cb0*/  LOP3.LUT R7, R3, 0x1ffffffe, RZ, 0xc0, !PT ;  /* 0x1ffffffe03077812 */ /* 0x000fc400078ec0ff */
[C---:B------:R-:W-:Y:S01]  /*0cc0*/  LOP3.LUT R3, R5.reuse, 0xfffffff8, RZ, 0xc0, !PT ;  /* 0xfffffff805037812 */ /* 0x040fe200078ec0ff */
[----:B------:R-:W-:Y:S01]  /*0cd0*/  IMAD.SHL.U32 R5, R5, 0x40, RZ ;  /* 0x0000004005057824 */ /* 0x000fe200078e00ff */
[----:B------:R-:W-:Y:S01]  /*0ce0*/  LOP3.LUT R8, R8, 0xfffffc00, RZ, 0xc0, !PT ;  /* 0xfffffc0008087812 */ /* 0x000fe200078ec0ff */
[----:B------:R-:W-:Y:S01]  /*0cf0*/  IMAD.IADD R7, R6, 0x1, -R7 ;  /* 0x0000000106077824 */ /* 0x000fe200078e0a07 */
[----:B------:R-:W-:Y:S01]  /*0d00*/  SHF.R.S32.HI R10, RZ, 0x5, R10 ;  /* 0x00000005ff0a7819 */ /* 0x000fe2000001140a */
[C---:B------:R-:W-:Y:S01]  /*0d10*/  IMAD.IADD R3, R4.reuse, 0x1, -R3 ;  /* 0x0000000104037824 */ /* 0x040fe200078e0a03 */
[----:B------:R-:W-:Y:S01]  /*0d20*/  LOP3.LUT R5, R5, 0x7ffffe00, RZ, 0xc0, !PT ;  /* 0x7ffffe0005057812 */ /* 0x000fe200078ec0ff */
[----:B------:R-:W-:Y:S01]  /*0d30*/  IMAD R4, R4, 0x40, R8 ;  /* 0x0000004004047824 */ /* 0x000fe200078e0208 */
[----:B------:R-:W-:Y:S01]  /*0d40*/  LEA.HI R0, R0, R12, RZ, 0x3 ;  /* 0x0000000c00007211 */ /* 0x000fe200078f18ff */
[C---:B------:R-:W-:Y:S01]  /*0d50*/  IMAD.SHL.U32 R2, R3.reuse, 0x40, RZ ;  /* 0x0000004003027824 */ /* 0x040fe200078e00ff */
[----:B------:R-:W-:Y:S01]  /*0d60*/  R2P PR, R3, 0x6 ;  /* 0x0000000603007804 */ /* 0x000fe20000000000 */
[----:B------:R-:W-:Y:S01]  /*0d70*/  IMAD.SHL.U32 R7, R7, 0x8, RZ ;  /* 0x0000000807077824 */ /* 0x000fe200078e00ff */
[----:B------:R-:W-:Y:S01]  /*0d80*/  SHF.R.S32.HI R152, RZ, 0x3, R0 ;  /* 0x00000003ff987819 */ /* 0x000fe20000011400 */
[----:B------:R-:W-:Y:S01]  /*0d90*/  IMAD.HI R6, R13, 0x55555556, RZ ;  /* 0x555555560d067827 */ /* 0x000fe200078e02ff */
[----:B------:R-:W-:-:S02]  /*0da0*/  LOP3.LUT R2, R2, 0x1c0, RZ, 0xc0, !PT ;  /* 0x000001c002027812 */ /* 0x000fc400078ec0ff */
[----:B------:R-:W-:Y:S01]  /*0db0*/  SEL R16, R16, 0xffffffc0, !P2 ;  /* 0xffffffc010107807 */ /* 0x000fe20005000000 */
[----:B------:R-:W-:Y:S01]  /*0dc0*/  IMAD.IADD R4, R7, 0x1, R4 ;  /* 0x0000000107047824 */ /* 0x000fe200078e0204 */
[----:B------:R-:W-:Y:S01]  /*0dd0*/  LOP3.LUT R7, R2, 0x8, R7, 0xf8, !PT ;  /* 0x0000000802077812 */ /* 0x000fe200078ef807 */
[----:B------:R-:W-:Y:S01]  /*0de0*/  IMAD R11, R10, 0x10, R11 ;  /* 0x000000100a0b7824 */ /* 0x000fe200078e020b */
[----:B------:R-:W-:Y:S01]  /*0df0*/  SHF.R.U32.HI R2, RZ, 0x3, R2 ;  /* 0x00000003ff027819 */ /* 0x000fe20000011602 */
[----:B------:R-:W-:Y:S01]  /*0e00*/  IMAD.MOV.U32 R10, RZ, RZ, -0x2 ;  /* 0xfffffffeff0a7424 */ /* 0x000fe200078e00ff */
[----:B------:R-:W-:Y:S01]  /*0e10*/  LEA.HI R6, R6, R6, RZ, 0x1 ;  /* 0x0000000606067211 */ /* 0x000fe200078f08ff */
[----:B------:R0:W-:Y:S01]  /*0e20*/  STL [R1+0x18], R4 ;  /* 0x0000180401007387 */ /* 0x0001e20000100800 */
[----:B------:R-:W-:-:S03]  /*0e30*/  LOP3.LUT R2, R7, R2, RZ, 0x3c, !PT ;  /* 0x0000000207027212 */ /* 0x000fc600078e3cff */
[----:B------:R-:W-:Y:S01]  /*0e40*/  IMAD R6, R6, -0x3, R13 ;  /* 0xfffffffd06067824 */ /* 0x000fe200078e020d */
[----:B------:R-:W-:-:S03]  /*0e50*/  IADD3 R2, R2, R5, R8 ;  /* 0x0000000502027210 */ /* 0x000fc60007ffe008 */
[----:B------:R-:W-:Y:S01]  /*0e60*/  IMAD R3, R6, 0x40, R11 ;  /* 0x0000004006037824 */ /* 0x000fe200078e020b */
[----:B------:R-:W-:Y:S01]  /*0e70*/  LEA R2, R2, UR40, 0x1 ;  /* 0x0000002802027c11 */ /* 0x000fe2000f8e08ff */
[----:B0-----:R-:W-:-:S04]  /*0e80*/  IMAD R4, R9, R10, 0xc0 ;  /* 0x000000c009047424 */ /* 0x001fc800078e020a */
[C---:B------:R-:W-:Y:S01]  /*0e90*/  VIADD R17, R2.reuse, 0x1e800 ;  /* 0x0001e80002117836 */ /* 0x040fe20000000000 */
[----:B------:R-:W-:Y:S01]  /*0ea0*/  STL [R1+0x10], R4 ;  /* 0x0000100401007387 */ /* 0x000fe20000100800 */
[----:B------:R-:W-:Y:S02]  /*0eb0*/  VIADD R154, R2, 0x1e820 ;  /* 0x0001e820029a7836 */ /* 0x000fe40000000000 */
[C---:B------:R-:W-:Y:S01]  /*0ec0*/  @P1 VIADD R154, R17.reuse, 0xffffffe0 ;  /* 0xffffffe0119a1836 */ /* 0x040fe20000000000 */
[----:B------:R0:W-:Y:S01]  /*0ed0*/  STL [R1+0x14], R3 ;  /* 0x0000140301007387 */ /* 0x0001e20000100800 */
[----:B------:R-:W-:Y:S02]  /*0ee0*/  IMAD.IADD R17, R17, 0x1, R16 ;  /* 0x0000000111117824 */ /* 0x000fe400078e0210 */
[----:B------:R-:W-:Y:S02]  /*0ef0*/  IMAD.IADD R16, R16, 0x1, R154 ;  /* 0x0000000110107824 */ /* 0x000fe400078e029a */
[----:B------:R-:W-:-:S02]  /*0f00*/  VIADD R156, R154, 0x6000 ;  /* 0x000060009a9c7836 */ /* 0x000fc40000000000 */
[----:B------:R-:W-:Y:S01]  /*0f10*/  VIADD R155, R154, 0xc000 ;  /* 0x0000c0009a9b7836 */ /* 0x000fe20000000000 */
[----:B0-----:R-:W-:-:S05]  /*0f20*/  LOP3.LUT R3, R0, 0x1ffffff8, RZ, 0xc0, !PT ;  /* 0x1ffffff800037812 */ /* 0x001fca00078ec0ff */
[----:B------:R-:W-:-:S04]  /*0f30*/  IMAD.IADD R3, R12, 0x1, -R3 ;  /* 0x000000010c037824 */ /* 0x000fc800078e0a03 */
[----:B------:R-:W-:-:S07]  /*0f40*/  IMAD.SHL.U32 R157, R3, 0x8, RZ ;  /* 0x00000008039d7824 */ /* 0x000fce00078e00ff */
.L_x_10637:
        /* <DEDUP_REMOVED lines=14> */
[----:B------:R-:W-:Y:S02]  /*1030*/  @UP0 ULEA UR6, UP2, UR41, UR6, 0x2 ;  /* 0x0000000629060291 */ /* 0x000fe4000f84103f */
[----:B------:R-:W-:Y:S02]  /*1040*/  @UP1 ULEA UR8, UP3, UR41, UR8, 0x2 ;  /* 0x0000000829081291 */ /* 0x000fe4000f86103f */
[----:B------:R-:W-:Y:S02]  /*1050*/  @UP0 ULEA.HI.X UR7, UR41, UR7, UR42, 0x2, UP2 ;  /* 0x0000000729070291 */ /* 0x000fe400090f142a */
[----:B------:R-:W-:Y:S01]  /*1060*/  @UP1 ULEA.HI.X UR9, UR41, UR9, UR42, 0x2, UP3 ;  /* 0x0000000929091291 */ /* 0x000fe200098f142a */
[----:B------:R-:W-:Y:S02]  /*1070*/  IMAD.U32 R4, RZ, RZ, UR6 ;  /* 0x00000006ff047e24 */ /* 0x000fe4000f8e00ff */
[----:B----4-:R-:W-:-:S02]  /*1080*/  IMAD.U32 R6, RZ, RZ, UR8 ;  /* 0x00000008ff067e24 */ /* 0x010fc4000f8e00ff */
[----:B------:R-:W-:Y:S01]  /*1090*/  IMAD.U32 R5, RZ, RZ, UR7 ;  /* 0x00000007ff057e24 */ /* 0x000fe2000f8e00ff */
[----:B------:R-:W-:Y:S01]  /*10a0*/  ULDC.64 UR6, c[0x0][0x3f8] ;  /* 0x0000fe0000067ab9 */ /* 0x000fe20000000a00 */
[----:B------:R-:W-:-:S03]  /*10b0*/  IMAD.U32 R7, RZ, RZ, UR9 ;  /* 0x00000009ff077e24 */ /* 0x000fc6000f8e00ff */
[----:B------:R-:W2:Y:S04]  /*10c0*/  @P0 LDG.E R4, desc[UR46][R4.64] ;  /* 0x0000002e04040981 */ /* 0x000ea8000c1e1900 */
[----:B------:R-:W3:Y:S01]  /*10d0*/  @P1 LDG.E R6, desc[UR46][R6.64] ;  /* 0x0000002e06061981 */ /* 0x000ee2000c1e1900 */
[----:B------:R-:W-:Y:S01]  /*10e0*/  UISETP.NE.U32.AND UP0, UPT, UR6, URZ, UPT ;  /* 0x0000003f0600728c */ /* 0x000fe2000bf05070 */
[----:B------:R-:W-:Y:S01]  /*10f0*/  IMAD.MOV.U32 R3, RZ, RZ, RZ ;  /* 0x000000ffff037224 */ /* 0x000fe200078e00ff */
[----:B------:R-:W-:Y:S01]  /*1100*/  UMOV UR49, URZ ;  /* 0x0000003f00317c82 */ /* 0x000fe20008000000 */
[----:B------:R0:W-:Y:S01]  /*1110*/  STL [R1], R25 ;  /* 0x0000001901007387 */ /* 0x0001e20000100800 */
[----:B------:R-:W-:Y:S01]  /*1120*/  UISETP.NE.AND.EX UP0, UPT, UR7, URZ, UPT, UP0 ;  /* 0x0000003f0700728c */ /* 0x000fe2000bf05300 */
[----:B------:R-:W-:Y:S01]  /*1130*/  CS2R R18, SRZ ;  /* 0x0000000000127805 */ /* 0x000fe2000001ff00 */
[----:B------:R-:W-:Y:S01]  /*1140*/  ULDC UR6, c[0x0][0x2e0] ;  /* 0x0000b80000067ab9 */ /* 0x000fe20000000800 */
[----:B------:R-:W-:Y:S01]  /*1150*/  UMOV UR43, UR5 ;  /* 0x00000005002b7c82 */ /* 0x000fe20008000000 */
[----:B------:R-:W-:Y:S01]  /*1160*/  USEL UR4, UR4, 0x1, UP0 ;  /* 0x0000000104047887 */ /* 0x000fe20008000000 */
[----:B------:R-:W-:Y:S01]  /*1170*/  IMAD.MOV.U32 R151, RZ, RZ, RZ ;  /* 0x000000ffff977224 */ /* 0x000fe200078e00ff */
[----:B------:R-:W-:Y:S01]  /*1180*/  CS2R R22, SRZ ;  /* 0x0000000000167805 */ /* 0x000fe2000001ff00 */
[----:B------:R-:W-:Y:S01]  /*1190*/  IMAD.MOV.U32 R0, RZ, RZ, RZ ;  /* 0x000000ffff007224 */ /* 0x000fe200078e00ff */
[----:B------:R-:W-:Y:S01]  /*11a0*/  UIMAD UR4, UR4, UR6, URZ ;  /* 0x00000006040472a4 */ /* 0x000fe2000f8e023f */
[----:B------:R-:W-:-:S02]  /*11b0*/  CS2R R28, SRZ ;  /* 0x00000000001c7805 */ /* 0x000fc4000001ff00 */
[----:B------:R-:W-:Y:S02]  /*11c0*/  CS2R R30, SRZ ;  /* 0x00000000001e7805 */ /* 0x000fe4000001ff00 */
[----:B-1----:R-:W-:Y:S01]  /*11d0*/  CS2R R14, SRZ ;  /* 0x00000000000e7805 */ /* 0x002fe2000001ff00 */
[----:B------:R-:W-:Y:S01]  /*11e0*/  IMAD.MOV.U32 R32, RZ, RZ, RZ ;  /* 0x000000ffff207224 */ /* 0x000fe200078e00ff */
[----:B------:R-:W-:Y:S01]  /*11f0*/  CS2R R12, SRZ ;  /* 0x00000000000c7805 */ /* 0x000fe2000001ff00 */
[----:B------:R-:W-:Y:S01]  /*1200*/  IMAD.MOV.U32 R34, RZ, RZ, RZ ;  /* 0x000000ffff227224 */ /* 0x000fe200078e00ff */
[----:B--2---:R-:W-:Y:S02]  /*1210*/  @P0 R2UR UR49, R4 ;  /* 0x00000000043102ca */ /* 0x004fe400000e0000 */
[----:B------:R-:W-:Y:S02]  /*1220*/  PLOP3.LUT P0, PT, PT, PT, PT, 0x80, 0x0 ;  /* 0x000000000000781c */ /* 0x000fe40003f0f070 */
[----:B---3--:R-:W-:Y:S01]  /*1230*/  @P1 R2UR UR4, R6 ;  /* 0x00000000060412ca */ /* 0x008fe200000e0000 */
[----:B0-----:R-:W-:-:S14]  /*1240*/  @P1 BRA `(.L_x_10596) ;  /* 0x0000000000341947 */ /* 0x001fdc0003800000 */
        /* <DEDUP_REMOVED lines=13> */
.L_x_10596:
        /* <DEDUP_REMOVED lines=8> */
[----:B------:R-:W-:Y:S02]  /*13a0*/  CS2R R42, SRZ ;  /* 0x00000000002a7805 */ /* 0x000fe4000001ff00 */
[----:B------:R-:W-:-:S02]  /*13b0*/  CS2R R44, SRZ ;  /* 0x00000000002c7805 */ /* 0x000fc4000001ff00 */
[----:B------:R-:W-:Y:S01]  /*13c0*/  PLOP3.LUT P1, PT, PT, PT, UP0, 0x80, 0x0 ;  /* 0x000000000000781c */ /* 0x000fe20003f2f008 */
[----:B------:R-:W-:Y:S01]  /*13d0*/  UIMAD.WIDE UR4, UR4, 0x2aaaaaab, URZ ;  /* 0x2aaaaaab040478a5 */ /* 0x000fe2000f8e023f */
[----:B------:R-:W-:Y:S02]  /*13e0*/  CS2R R46, SRZ ;  /* 0x00000000002e7805 */ /* 0x000fe4000001ff00 */
[----:B------:R-:W-:Y:S01]  /*13f0*/  CS2R R48, SRZ ;  /* 0x0000000000307805 */ /* 0x000fe2000001ff00 */
[----:B------:R-:W-:Y:S01]  /*1400*/  IMAD.MOV.U32 R50, RZ, RZ, RZ ;  /* 0x000000ffff327224 */ /* 0x000fe200078e00ff */
[----:B------:R-:W-:-:S04]  /*1410*/  USHF.R.U32.HI UR48, URZ, 0x1f, UR5 ;  /* 0x0000001f3f307899 */ /* 0x000fc80008011605 */
[----:B------:R-:W-:-:S03]  /*1420*/  ULEA.HI.SX32 UR48, UR5, UR48, 0x1b ;  /* 0x0000003005307291 */ /* 0x000fc6000f8fda3f */
[----:B------:R-:W-:Y:S09]  /*1430*/  @!P1 BRA `(.L_x_10597) ;  /* 0x0000006400289947 */ /* 0x000ff20003800000 */
[----:B------:R-:W0:Y:S01]  /*1440*/  S2R R4, SR_TID.X ;  /* 0x0000000000047919 */ /* 0x000e220000002100 */
[----:B------:R-:W-:-:S04]  /*1450*/  UIADD3 UR6, UR40, 0x1e800, URZ ;  /* 0x0001e80028067890 */ /* 0x000fc8000fffe03f */
[----:B------:R-:W-:-:S06]  /*1460*/  ULOP3.LUT UP0, URZ, UR6, 0x3ff, URZ, 0xc0, !UPT ;  /* 0x000003ff063f7892 */ /* 0x000fcc000f80c03f */
[----:B------:R-:W-:Y:S01]  /*1470*/  PLOP3.LUT P0, PT, PT, PT, UP0, 0x80, 0x0 ;  /* 0x000000000000781c */ /* 0x000fe20003f0f008 */
[----:B0-----:R-:W-:-:S05]  /*1480*/  VIADD R5, R4, 0xffffff80 ;  /* 0xffffff8004057836 */ /* 0x001fca0000000000 */
[----:B------:R-:W-:-:S04]  /*1490*/  SHF.R.S32.HI R4, RZ, 0x1f, R5 ;  /* 0x0000001fff047819 */ /* 0x000fc80000011405 */
[----:B------:R-:W-:-:S04]  /*14a0*/  LEA.HI R4, R4, R5, RZ, 0x7 ;  /* 0x0000000504047211 */ /* 0x000fc800078f38ff */
[----:B------:R-:W-:-:S05]  /*14b0*/  SHF.R.S32.HI R4, RZ, 0x7, R4 ;  /* 0x00000007ff047819 */ /* 0x000fca0000011404 */
[----:B------:R-:W0:Y:S02]  /*14c0*/  SHFL.IDX PT, R0, R4, RZ, 0x1f ;  /* 0x00001fff04007589 */ /* 0x000e2400000e0000 */
[----:B0-----:R-:W-:-:S13]  /*14d0*/  R2UR UR44, R0 ;  /* 0x00000000002c72ca */ /* 0x001fda00000e0000 */
[----:B------:R-:W-:-:S04]  /*14e0*/  UIMAD.WIDE UR4, UR44, 0x55555556, URZ ;  /* 0x555555562c0478a5 */ /* 0x000fc8000f8e023f */
[----:B------:R-:W-:-:S04]  /*14f0*/  ULEA.HI UR5, UR5, UR5, URZ, 0x1 ;  /* 0x0000000505057291 */ /* 0x000fc8000f8f083f */
[----:B------:R-:W-:Y:S01]  /*1500*/  UIMAD UR50, UR5, -0x3, UR44 ;  /* 0xfffffffd053278a4 */ /* 0x000fe2000f8e022c */
        /* <DEDUP_REMOVED lines=17> */
.L_x_10598:
        /* <DEDUP_REMOVED lines=9> */
.L_x_10721:
[----:B------:R-:W-:Y:S05]  /*16b0*/  @!P0 BRA `(.L_x_10600) ;  /* 0x0000000000048947 */ /* 0x000fea0003800000 */
[----:B------:R-:W-:Y:S01]  /*16c0*/  BPT.TRAP 0x1 ;  /* 0x000000040000795c */ /* 0x000fe20000300000 */
.L_x_10600:
[----:B0-----:R-:W-:Y:S02]  /*16d0*/  IMAD.U32 R3, RZ, RZ, UR39 ;  /* 0x00000027ff037e24 */ /* 0x001fe4000f8e00ff */
[----:B------:R-:W-:-:S03]  /*16e0*/  IMAD.U32 R0, RZ, RZ, UR38 ;  /* 0x00000026ff007e24 */ /* 0x000fc6000f8e00ff */
[----:B------:R-:W-:Y:S02]  /*16f0*/  LEA R3, R3, UR40, 0x3 ;  /* 0x0000002803037c11 */ /* 0x000fe4000f8e18ff */
[----:B------:R-:W-:-:S04]  /*1700*/  SHF.L.U32 R0, R0, 0x1f, RZ ;  /* 0x0000001f00007819 */ /* 0x000fc800000006ff */
[----:B------:R0:W1:Y:S01]  /*1710*/  SYNCS.PHASECHK.TRANS64.TRYWAIT P2, [R3+URZ+0x30830], R0 ;  /* 0x03083000030075a7 */ /* 0x000062000804017f */
[----:B------:R-:W-:Y:S05]  /*1720*/  @!P0 BRA `(.L_x_10601) ;  /* 0x0000000000048947 */ /* 0x000fea0003800000 */
[----:B------:R-:W-:Y:S01]  /*1730*/  BPT.TRAP 0x1 ;  /* 0x000000040000795c */ /* 0x000fe20000300000 */
.L_x_10601:
[----:B------:R-:W2:Y:S01]  /*1740*/  S2R R4, SR_TID.X ;  /* 0x0000000000047919 */ /* 0x000ea20000002100 */
[----:B------:R-:W-:Y:S01]  /*1750*/  IMAD.MOV.U32 R151, RZ, RZ, RZ ;  /* 0x000000ffff977224 */ /* 0x000fe200078e00ff */
[----:B--2---:R-:W-:Y:S01]  /*1760*/  LOP3.LUT P1, RZ, R4, 0x7f, RZ, 0xc0, !PT ;  /* 0x0000007f04ff7812 */ /* 0x004fe2000782c0ff */
[----:B-1----:R-:W-:-:S12]  /*1770*/  @P2 BRA `(.L_x_10602) ;  /* 0x0000000000082947 */ /* 0x002fd80003800000 */
[----:B------:R-:W1:Y:S02]  /*1780*/  SYNCS.PHASECHK.TRANS64.TRYWAIT P2, [R3+URZ+0x30830], R0 ;  /* 0x03083000030075a7 */ /* 0x000e64000804017f */
[----:B-1----:R-:W-:Y:S05]  /*1790*/  @!P2 BRA `(.L_x_10603) ;  /* 0x000000b80040a947 */ /* 0x002fea0003800000 */
.L_x_10602:
[----:B------:R-:W-:Y:S05]  /*17a0*/  WARPSYNC.ALL ;  /* 0x0000000000007948 */ /* 0x000fea0003800000 */
[----:B------:R-:W-:Y:S01]  /*17b0*/  ULEA UR25, UR50, UR40, 0xd ;  /* 0x0000002832197291 */ /* 0x000fe2000f8e683f */
[----:B------:R-:W2:Y:S01]  /*17c0*/  LDL R4, [R1+0x10] ;  /* 0x0000100001047983 */ /* 0x000ea20000100800 */
[----:B------:R-:W-:Y:S01]  /*17d0*/  UIADD3 UR4, UR40, 0x12400, URZ ;  /* 0x0001240028047890 */ /* 0x000fe2000fffe03f */
[----:B------:R-:W-:Y:S01]  /*17e0*/  WARPGROUP.ARRIVE ;  /* 0x00000000000079c5 */ /* 0x000fe20000000000 */
[----:B------:R-:W-:Y:S01]  /*17f0*/  UIADD3 UR5, UR25, 0xc400, URZ ;  /* 0x0000c40019057890 */ /* 0x000fe2000fffe03f */
[----:B------:R-:W-:Y:S01]  /*1800*/  IMAD.U32 R7, RZ, RZ, UR48 ;  /* 0x00000030ff077e24 */ /* 0x000fe2000f8e00ff */
[----:B------:R-:W-:Y:S01]  /*1810*/  USHF.R.U32.HI UR4, URZ, 0x4, UR4 ;  /* 0x000000043f047899 */ /* 0x000fe20008011604 */
[----:B------:R-:W-:Y:S01]  /*1820*/  P2R R6, PR, RZ, 0x2 ;  /* 0x00000002ff067803 */ /* 0x000fe20000000000 */
[----:B------:R-:W-:Y:S01]  /*1830*/  USHF.R.U32.HI UR5, URZ, 0x4, UR5 ;  /* 0x000000043f057899 */ /* 0x000fe20008011605 */
[----:B------:R-:W-:Y:S01]  /*1840*/  P2R R5, PR, RZ, 0x1 ;  /* 0x00000001ff057803 */ /* 0x000fe20000000000 */
[----:B------:R-:W-:Y:S01]  /*1850*/  ULOP3.LUT UR4, UR4, 0x3fff, URZ, 0xc0, !UPT ;  /* 0x00003fff04047892 */ /* 0x000fe2000f8ec03f */
[--C-:B------:R-:W-:Y:S01]  /*1860*/  IMAD.MOV.U32 R150, RZ, RZ, R151.reuse ;  /* 0x000000ffff967224 */ /* 0x100fe200078e0097 */
[----:B------:R-:W-:Y:S01]  /*1870*/  ULOP3.LUT UR5, UR5, 0x3fff, URZ, 0xc0, !UPT ;  /* 0x00003fff05057892 */ /* 0x000fe2000f8ec03f */
[--C-:B------:R-:W-:Y:S01]  /*1880*/  IMAD.MOV.U32 R149, RZ, RZ, R151.reuse ;  /* 0x000000ffff957224 */ /* 0x100fe200078e0097 */
[----:B------:R-:W-:Y:S01]  /*1890*/  ULOP3.LUT UR24, UR4, 0x10000, URZ, 0xfc, !UPT ;  /* 0x0001000004187892 */ /* 0x000fe2000f8efc3f */
[--C-:B------:R-:W-:Y:S01]  /*18a0*/  IMAD.MOV.U32 R148, RZ, RZ, R151.reuse ;  /* 0x000000ffff947224 */ /* 0x100fe200078e0097 */
[----:B------:R-:W-:Y:S01]  /*18b0*/  ULOP3.LUT UR4, UR5, 0x10000, URZ, 0xfc, !UPT ;  /* 0x0001000005047892 */ /* 0x000fe2000f8efc3f */
[--C-:B------:R-:W-:Y:S01]  /*18c0*/  IMAD.MOV.U32 R147, RZ, RZ, R151.reuse ;  /* 0x000000ffff937224 */ /* 0x100fe200078e0097 */
[----:B------:R-:W-:Y:S01]  /*18d0*/  UIMAD UR6, UR39, 0x600, UR24 ;  /* 0x00000600270678a4 */ /* 0x000fe2000f8e0218 */
        /* <DEDUP_REMOVED lines=8> */
[----:B------:R-:W-:Y:S01]  /*1960*/  HGMMA.64x192x16.F32.BF16 R24, gdesc[UR4], RZ, !UPT, gsb0 ;  /* 0x02e00000041879f0 */ /* 0x000fe2000c0018ff */
        /* <DEDUP_REMOVED lines=13> */
[----:B------:R-:W-:Y:S01]  /*1a40*/  ULDC UR26, c[0x0][0x988] ;  /* 0x00026200001a7ab9 */ /* 0x000fe20000000800 */
[----:B------:R-:W-:Y:S01]  /*1a50*/  UISETP.GE.AND UP0, UPT, UR49, 0xc1, UPT ;  /* 0x000000c13100788c */ /* 0x000fe2000bf06270 */
        /* <DEDUP_REMOVED lines=21> */
[----:B------:R-:W-:Y:S01]  /*1bb0*/  HGMMA.64x192x16.F32.BF16 R24, gdesc[UR8], R24, gsb0 ;  /* 0x02e00000081879f0 */ /* 0x000fe20008001818 */
[----:B--2---:R-:W-:-:S04]  /*1bc0*/  VIADD R4, R4, UR49 ;  /* 0x0000003104047c36 */ /* 0x004fc80008000000 */
        /* <DEDUP_REMOVED lines=20> */
[----:B01----:R-:W-:Y:S02]  /*1d10*/  FMNMX.FTZ R0, R28, R7, !PT ;  /* 0x000000071c007209 */ /* 0x003fe40007810000 */
        /* <DEDUP_REMOVED lines=137> */
[----:B------:R-:W-:Y:S02]  /*25b0*/  FMNMX.FTZ R7, R97, R0, !PT ;  /* 0x0000000061077209 */ /* 0x000fe40007810000 */
        /* <DEDUP_REMOVED lines=13> */
[----:B------:R-:W-:Y:S02]  /*2690*/  FSEL R109, R109, -INF , P2 ;  /* 0xff8000006d6d7808 */ /* 0x000fe40001000000 */
[----:B------:R-:W-:Y:S02]  /*26a0*/  FMNMX.FTZ R0, R108, R7, !PT ;  /* 0x000000076c007209 */ /* 0x000fe40007810000 */
[----:B------:R-:W-:-:S02]  /*26b0*/  ISETP.GT.AND P3, PT, R4, 0xb0, PT ;  /* 0x000000b00400780c */ /* 0x000fc40003f64270 */
        /* <DEDUP_REMOVED lines=14> */
[----:B------:R-:W-:Y:S02]  /*27a0*/  P2R R10, PR, RZ, 0x4 ;  /* 0x00000004ff0a7803 */ /* 0x000fe40000000000 */
[----:B------:R-:W-:Y:S02]  /*27b0*/  FMNMX.FTZ R7, R117, R0, !PT ;  /* 0x0000000075077209 */ /* 0x000fe40007810000 */
[----:B------:R-:W-:Y:S02]  /*27c0*/  P2R R12, PR, RZ, 0x2 ;  /* 0x00000002ff0c7803 */ /* 0x000fe40000000000 */
[----:B------:R-:W-:Y:S01]  /*27d0*/  P2R R11, PR, RZ, 0x1 ;  /* 0x00000001ff0b7803 */ /* 0x000fe20000000000 */
[----:B------:R-:W0:Y:S01]  /*27e0*/  SHFL.BFLY PT, R0, R7, 0x2, 0x1f ;  /* 0x0c401f0007007f89 */ /* 0x000e2200000e0000 */
[----:B------:R-:W-:-:S02]  /*27f0*/  ISETP.GT.AND P0, PT, R4, 0x99, PT ;  /* 0x000000990400780c */ /* 0x000fc40003f04270 */
[----:B------:R-:W-:Y:S02]  /*2800*/  ISETP.GT.AND P1, PT, R4, 0xa0, PT ;  /* 0x000000a00400780c */ /* 0x000fe40003f24270 */
[----:B------:R-:W-:Y:S02]  /*2810*/  FSEL R103, R103, -INF , P0 ;  /* 0xff80000067677808 */ /* 0x000fe40000000000 */
[----:B------:R-:W-:Y:S02]  /*2820*/  FSEL R106, R106, -INF , P1 ;  /* 0xff8000006a6a7808 */ /* 0x000fe40000800000 */
[----:B------:R-:W-:Y:S02]  /*2830*/  ISETP.NE.AND P1, PT, R12, RZ, PT ;  /* 0x000000ff0c00720c */ /* 0x000fe40003f25270 */
[----:B------:R-:W-:Y:S02]  /*2840*/  ISETP.NE.AND P0, PT, R11, RZ, PT ;  /* 0x000000ff0b00720c */ /* 0x000fe40003f05270 */
[----:B------:R-:W-:-:S02]  /*2850*/  FSEL R107, R107, -INF , P1 ;  /* 0xff8000006b6b7808 */ /* 0x000fc40000800000 */
[----:B------:R-:W-:Y:S02]  /*2860*/  FSEL R110, R110, -INF , P0 ;  /* 0xff8000006e6e7808 */ /* 0x000fe40000000000 */
[----:B------:R-:W-:Y:S02]  /*2870*/  FSEL R114, R114, -INF , P3 ;  /* 0xff80000072727808 */ /* 0x000fe40001800000 */
[----:B------:R-:W-:Y:S02]  /*2880*/  ISETP.NE.AND P1, PT, R6, RZ, PT ;  /* 0x000000ff0600720c */ /* 0x000fe40003f25270 */
[----:B------:R-:W-:Y:S02]  /*2890*/  FSEL R115, R115, -INF , P4 ;  /* 0xff80000073737808 */ /* 0x000fe40002000000 */
[----:B------:R-:W-:Y:S02]  /*28a0*/  FSEL R118, R118, -INF , P5 ;  /* 0xff80000076767808 */ /* 0x000fe40002800000 */
[----:B0-----:R-:W-:-:S02]  /*28b0*/  FMNMX.FTZ R8, R7, R0, !PT ;  /* 0x0000000007087209 */ /* 0x001fc40007810000 */
[----:B------:R-:W-:Y:S02]  /*28c0*/  FSEL R119, R119, -INF , P6 ;  /* 0xff80000077777808 */ /* 0x000fe40003000000 */
[----:B------:R-:W-:Y:S01]  /*28d0*/  ISETP.NE.AND P0, PT, R5, RZ, PT ;  /* 0x000000ff0500720c */ /* 0x000fe20003f05270 */
[----:B------:R-:W0:Y:S02]  /*28e0*/  SHFL.BFLY PT, R9, R8, 0x1, 0x1f ;  /* 0x0c201f0008097f89 */ /* 0x000e2400000e0000 */
[----:B------:R-:W-:-:S05]  /*28f0*/  @!P1 VIADD R3, R3, 0x30840 ;  /* 0x0003084003039836 */ /* 0x000fca0000000000 */
[----:B------:R-:W-:-:S04]  /*2900*/  @!P1 PRMT R3, RZ, 0x654, R3 ;  /* 0x00000654ff039816 */ /* 0x000fc80000000003 */
[----:B------:R1:W-:Y:S01]  /*2910*/  @!P1 SYNCS.ARRIVE.TRANS64.RED.A1T0 RZ, [R3+URZ], RZ ;  /* 0x000000ff03ff99a7 */ /* 0x0003e2000810043f */
[----:B0-----:R-:W-:-:S04]  /*2920*/  FMNMX.FTZ R0, R8, R9, !PT ;  /* 0x0000000908007209 */ /* 0x001fc80007810000 */
        /* <DEDUP_REMOVED lines=9> */
[----:B------:R-:W-:Y:S01]  /*29c0*/  FSEL R111, R111, -INF , P2 ;  /* 0xff8000006f6f7808 */ /* 0x000fe20001000000 */
        /* <DEDUP_REMOVED lines=11> */
[----:B------:R-:W-:Y:S01]  /*2a80*/  MUFU.EX2 R6, R6 ;  /* 0x0000000600067308 */ /* 0x000fe20000000800 */
[--C-:B------:R-:W-:Y:S01]  /*2a90*/  FFMA.FTZ R12, R29, UR26, -R4.reuse ;  /* 0x0000001a1d0c7c23 */ /* 0x100fe20008010804 */
[----:B------:R-:W-:Y:S01]  /*2aa0*/  FMNMX.FTZ R8, R38, R9, !PT ;  /* 0x0000000926087209 */ /* 0x000fe20007810000 */
[--C-:B------:R-:W-:Y:S01]  /*2ab0*/  FFMA.FTZ R24, R48, UR26, -R4.reuse ;  /* 0x0000001a30187c23 */ /* 0x100fe20008010804 */
[--C-:B------:R-:W-:Y:S01]  /*2ac0*/  FFMA.FTZ R48, R88, UR26, -R4.reuse ;  /* 0x0000001a58307c23 */ /* 0x100fe20008010804 */
[--C-:B------:R-:W-:Y:S01]  /*2ad0*/  FFMA.FTZ R10, R64, UR26, -R4.reuse ;  /* 0x0000001a400a7c23 */ /* 0x100fe20008010804 */
[----:B------:R-:W-:Y:S01]  /*2ae0*/  FMNMX.FTZ R9, R39, R8, !PT ;  /* 0x0000000827097209 */ /* 0x000fe20007810000 */
[--C-:B------:R-:W-:Y:S01]  /*2af0*/  FFMA.FTZ R64, R93, UR26, -R4.reuse ;  /* 0x0000001a5d407c23 */ /* 0x100fe20008010804 */
[----:B------:R-:W0:Y:S01]  /*2b00*/  MUFU.EX2 R5, R5 ;  /* 0x0000000500057308 */ /* 0x000e220000000800 */
[--C-:B------:R-:W-:Y:S01]  /*2b10*/  FFMA.FTZ R14, R33, UR26, -R4.reuse ;  /* 0x0000001a210e7c23 */ /* 0x100fe20008010804 */
[----:B------:R-:W-:Y:S01]  /*2b20*/  FMNMX.FTZ R8, R42, R9, !PT ;  /* 0x000000092a087209 */ /* 0x000fe20007810000 */
[--C-:B------:R-:W-:Y:S01]  /*2b30*/  FFMA.FTZ R21, R45, UR26, -R4.reuse ;  /* 0x0000001a2d157c23 */ /* 0x100fe20008010804 */
[--C-:B------:R-:W-:Y:S01]  /*2b40*/  FFMA.FTZ R45, R56, UR26, -R4.reuse ;  /* 0x0000001a382d7c23 */ /* 0x100fe20008010804 */
[--C-:B------:R-:W-:Y:S01]  /*2b50*/  FFMA.FTZ R15, R36, UR26, -R4.reuse ;  /* 0x0000001a240f7c23 */ /* 0x100fe20008010804 */
[----:B------:R-:W-:Y:S01]  /*2b60*/  FMNMX.FTZ R9, R43, R8, !PT ;  /* 0x000000082b097209 */ /* 0x000fe20007810000 */
[--C-:B------:R-:W-:Y:S01]  /*2b70*/  FFMA.FTZ R20, R40, UR26, -R4.reuse ;  /* 0x0000001a28147c23 */ /* 0x100fe20008010804 */
[----:B------:R-:W2:Y:S01]  /*2b80*/  MUFU.EX2 R7, R7 ;  /* 0x0000000700077308 */ /* 0x000ea20000000800 */
[--C-:B------:R-:W-:Y:S01]  /*2b90*/  FFMA.FTZ R19, R41, UR26, -R4.reuse ;  /* 0x0000001a29137c23 */ /* 0x100fe20008010804 */
[----:B------:R-:W-:Y:S01]  /*2ba0*/  FMNMX.FTZ R8, R46, R9, !PT ;  /* 0x000000092e087209 */ /* 0x000fe20007810000 */
[--C-:B------:R-:W-:Y:S01]  /*2bb0*/  FFMA.FTZ R23, R49, UR26, -R4.reuse ;  /* 0x0000001a31177c23 */ /* 0x100fe20008010804 */
[--C-:B------:R-:W-:Y:S01]  /*2bc0*/  FFMA.FTZ R56, R61, UR26, -R4.reuse ;  /* 0x0000001a3d387c23 */ /* 0x100fe20008010804 */
[--C-:B------:R-:W-:Y:S01]  /*2bd0*/  FFMA.FTZ R49, R60, UR26, -R4.reuse ;  /* 0x0000001a3c317c23 */ /* 0x100fe20008010804 */
[----:B------:R-:W-:Y:S01]  /*2be0*/  FMNMX.FTZ R9, R47, R8, !PT ;  /* 0x000000082f097209 */ /* 0x000fe20007810000 */
[--C-:B------:R-:W-:Y:S01]  /*2bf0*/  FFMA.FTZ R11, R65, UR26, -R4.reuse ;  /* 0x0000001a410b7c23 */ /* 0x100fe20008010804 */
[----:B------:R-:W3:Y:S01]  /*2c00*/  MUFU.EX2 R12, R12 ;  /* 0x0000000c000c7308 */ /* 0x000ee20000000800 */
        /* <DEDUP_REMOVED lines=50> */
[----:B------:R-:W-:-:S03]  /*2f30*/  FFMA.FTZ R9, R80, UR26, -R4 ;  /* 0x0000001a50097c23 */ /* 0x000fc60008010804 */
        /* <DEDUP_REMOVED lines=19> */
[----:B------:R-:W-:Y:S01]  /*3070*/  FMNMX.FTZ R8, R118, R57, !PT ;  /* 0x0000003976087209 */ /* 0x000fe20007810000 */
[----:B------:R-:W-:-:S03]  /*3080*/  FFMA.FTZ R57, R92, UR26, -R4 ;  /* 0x0000001a5c397c23 */ /* 0x000fc60008010804 */
[----:B------:R-:W-:-:S03]  /*3090*/  FMNMX.FTZ R8, R119, R8, !PT ;  /* 0x0000000877087209 */ /* 0x000fc60007810000 */
[----:B------:R-:W-:Y:S02]  /*30a0*/  MUFU.EX2 R11, R11 ;  /* 0x0000000b000b7308 */ /* 0x000fe40000000800 */
[----:B------:R-:W4:Y:S06]  /*30b0*/  SHFL.BFLY PT, R69, R8, 0x2, 0x1f ;  /* 0x0c401f0008457f89 */ /* 0x000f2c00000e0000 */
[----:B------:R-:W-:Y:S08]  /*30c0*/  MUFU.EX2 R29, R29 ;  /* 0x0000001d001d7308 */ /* 0x000ff00000000800 */
[----:B------:R-:W-:Y:S08]  /*30d0*/  MUFU.EX2 R32, R32 ;  /* 0x0000002000207308 */ /* 0x000ff00000000800 */
[----:B------:R-:W-:Y:S01]  /*30e0*/  MUFU.EX2 R33, R33 ;  /* 0x0000002100217308 */ /* 0x000fe20000000800 */
[----:B----4-:R-:W-:Y:S01]  /*30f0*/  FMNMX.FTZ R80, R8, R69, !PT ;  /* 0x0000004508507209 */ /* 0x010fe20007810000 */
[----:B------:R-:W-:-:S04]  /*3100*/  FFMA.FTZ R69, R104, UR26, -R4 ;  /* 0x0000001a68457c23 */ /* 0x000fc80008010804 */
[----:B------:R-:W4:Y:S02]  /*3110*/  SHFL.BFLY PT, R81, R80, 0x1, 0x1f ;  /* 0x0c201f0050517f89 */ /* 0x000f2400000e0000 */
[----:B------:R-:W-:Y:S08]  /*3120*/  MUFU.EX2 R36, R36 ;  /* 0x0000002400247308 */ /* 0x000ff00000000800 */
[----:B------:R-:W-:Y:S08]  /*3130*/  MUFU.EX2 R40, R40 ;  /* 0x0000002800287308 */ /* 0x000ff00000000800 */
[----:B------:R-:W-:Y:S01]  /*3140*/  MUFU.EX2 R41, R41 ;  /* 0x0000002900297308 */ /* 0x000fe20000000800 */
[----:B----4-:R-:W-:Y:S01]  /*3150*/  FMNMX.FTZ R8, R80, R81, !PT ;  /* 0x0000005150087209 */ /* 0x010fe20007810000 */
[----:B------:R-:W-:Y:S01]  /*3160*/  FFMA.FTZ R81, R116, UR26, -R4 ;  /* 0x0000001a74517c23 */ /* 0x000fe20008010804 */
[----:B0-----:R-:W-:-:S05]  /*3170*/  FADD.FTZ R4, R5, R6 ;  /* 0x0000000605047221 */ /* 0x001fca0000010000 */
        /* <DEDUP_REMOVED lines=19> */
[----:B--2---:R-:W-:Y:S01]  /*32b0*/  FADD.FTZ R67, R7, R4 ;  /* 0x0000000407437221 */ /* 0x004fe20000010000 */
[----:B------:R-:W0:Y:S01]  /*32c0*/  MUFU.EX2 R89, R89 ;  /* 0x0000005900597308 */ /* 0x000e220000000800 */
[--C-:B------:R-:W-:Y:S01]  /*32d0*/  FFMA.FTZ R59, R63, UR26, -R85.reuse ;  /* 0x0000001a3f3b7c23 */ /* 0x100fe20008010855 */
[--C-:B------:R-:W-:Y:S01]  /*32e0*/  FFMA.FTZ R101, R39, UR26, -R85.reuse ;  /* 0x0000001a27657c23 */ /* 0x100fe20008010855 */
[----:B------:R-:W-:Y:S01]  /*32f0*/  FFMA.FTZ R30, R43, UR26, -R85 ;  /* 0x0000001a2b1e7c23 */ /* 0x000fe20008010855 */
[----:B---3--:R-:W-:Y:S01]  /*3300*/  FADD.FTZ R4, R12, R67 ;  /* 0x000000430c047221 */ /* 0x008fe20000010000 */
        /* <DEDUP_REMOVED lines=9> */
[--C-:B------:R-:W-:Y:S01]  /*33a0*/  FFMA.FTZ R46, R54, UR26, -R85.reuse ;  /* 0x0000001a362e7c23 */ /* 0x100fe20008010855 */
[----:B------:R-:W-:Y:S01]  /*33b0*/  FFMA.FTZ R67, R86, UR26, -R85 ;  /* 0x0000001a56437c23 */ /* 0x000fe20008010855 */
[----:B------:R-:W3:Y:S01]  /*33c0*/  MUFU.EX2 R93, R93 ;  /* 0x0000005d005d7308 */ /* 0x000ee20000000800 */
        /* <DEDUP_REMOVED lines=8> */
[----:B--2---:R-:W-:Y:S01]  /*3450*/  FADD.FTZ R70, R88, R63 ;  /* 0x0000003f58467221 */ /* 0x004fe20000010000 */
[----:B------:R-:W-:Y:S01]  /*3460*/  FADD.FTZ R63, R13, R4 ;  /* 0x000000040d3f7221 */ /* 0x000fe20000010000 */
[----:B------:R-:W-:Y:S01]  /*3470*/  F2FP.BF16.F32.PACK_AB R4, R6, R5 ;  /* 0x000000050604723e */ /* 0x000fe200000010ff */
[----:B------:R-:W-:Y:S01]  /*3480*/  FFMA.FTZ R99, R99, UR26, -R85 ;  /* 0x0000001a63637c23 */ /* 0x000fe20008010855 */
[----:B------:R-:W-:Y:S01]  /*3490*/  F2FP.BF16.F32.PACK_AB R6, R12, R7 ;  /* 0x000000070c06723e */ /* 0x000fe200000010ff */
[----:B------:R-:W-:Y:S01]  /*34a0*/  FADD.FTZ R74, R14, R63 ;  /* 0x0000003f0e4a7221 */ /* 0x000fe20000010000 */
[--C-:B------:R-:W-:Y:S01]  /*34b0*/  FFMA.FTZ R63, R82, UR26, -R85.reuse ;  /* 0x0000001a523f7c23 */ /* 0x100fe20008010855 */
[----:B------:R-:W2:Y:S01]  /*34c0*/  MUFU.EX2 R97, R97 ;  /* 0x0000006100617308 */ /* 0x000ea20000000800 */
[----:B---3--:R-:W-:Y:S01]  /*34d0*/  FADD.FTZ R5, R93, R70 ;  /* 0x000000465d057221 */ /* 0x008fe20000010000 */
[----:B------:R-:W-:Y:S01]  /*34e0*/  F2FP.BF16.F32.PACK_AB R12, R14, R13 ;  /* 0x0000000d0e0c723e */ /* 0x000fe200000010ff */
[--C-:B------:R-:W-:Y:S01]  /*34f0*/  FFMA.FTZ R102, R102, UR26, -R85.reuse ;  /* 0x0000001a66667c23 */ /* 0x100fe20008010855 */
[----:B------:R-:W-:Y:S01]  /*3500*/  F2FP.BF16.F32.PACK_AB R14, R120, R15 ;  /* 0x0000000f780e723e */ /* 0x000fe200000010ff */
[--C-:B------:R-:W-:Y:S01]  /*3510*/  FFMA.FTZ R103, R103, UR26, -R85.reuse ;  /* 0x0000001a67677c23 */ /* 0x100fe20008010855 */
[--C-:B------:R-:W-:Y:S01]  /*3520*/  FFMA.FTZ R106, R106, UR26, -R85.reuse ;  /* 0x0000001a6a6a7c23 */ /* 0x100fe20008010855 */
[----:B------:R-:W-:Y:S01]  /*3530*/  FFMA.FTZ R107, R107, UR26, -R85 ;  /* 0x0000001a6b6b7c23 */ /* 0x000fe20008010855 */
[----:B------:R-:W3:Y:S01]  /*3540*/  MUFU.EX2 R96, R96 ;  /* 0x0000006000607308 */ /* 0x000ee20000000800 */
[----:B0-----:R-:W-:Y:S01]  /*3550*/  FADD.FTZ R70, R92, R5 ;  /* 0x000000055c467221 */ /* 0x001fe20000010000 */
[----:B------:R-:W-:Y:S01]  /*3560*/  FADD.FTZ R5, R15, R74 ;  /* 0x0000004a0f057221 */ /* 0x000fe20000010000 */
[--C-:B------:R-:W-:Y:S01]  /*3570*/  FFMA.FTZ R74, R87, UR26, -R85.reuse ;  /* 0x0000001a574a7c23 */ /* 0x100fe20008010855 */
[--C-:B------:R-:W-:Y:S01]  /*3580*/  FFMA.FTZ R110, R110, UR26, -R85.reuse ;  /* 0x0000001a6e6e7c23 */ /* 0x100fe20008010855 */
[----:B------:R-:W-:Y:S01]  /*3590*/  FFMA.FTZ R111, R111, UR26, -R85 ;  /* 0x0000001a6f6f7c23 */ /* 0x000fe20008010855 */
[----:B------:R-:W-:Y:S01]  /*35a0*/  FADD.FTZ R71, R120, R5 ;  /* 0x0000000578477221 */ /* 0x000fe20000010000 */
[----:B------:R-:W-:Y:S01]  /*35b0*/  F2FP.BF16.F32.PACK_AB R5, R89, R26 ;  /* 0x0000001a5905723e */ /* 0x000fe200000010ff */
[----:B------:R-:W0:Y:S01]  /*35c0*/  MUFU.EX2 R101, R101 ;  /* 0x0000006500657308 */ /* 0x000e220000000800 */
[----:B--2---:R-:W-:Y:S01]  /*35d0*/  FADD.FTZ R7, R97, R70 ;  /* 0x0000004661077221 */ /* 0x004fe20000010000 */
[----:B------:R-:W-:Y:S01]  /*35e0*/  FADD.FTZ R82, R20, R71 ;  /* 0x0000004714527221 */ /* 0x000fe20000010000 */
[--C-:B------:R-:W-:Y:S01]  /*35f0*/  FFMA.FTZ R70, R83, UR26, -R85.reuse ;  /* 0x0000001a53467c23 */ /* 0x100fe20008010855 */
[----:B------:R-:W-:Y:S01]  /*3600*/  F2FP.BF16.F32.PACK_AB R13, R97, R92 ;  /* 0x0000005c610d723e */ /* 0x000fe200000010ff */
[----:B------:R-:W-:Y:S01]  /*3610*/  FFMA.FTZ R71, R90, UR26, -R85 ;  /* 0x0000001a5a477c23 */ /* 0x000fe20008010855 */
[C---:B------:R-:W-:Y:S01]  /*3620*/  FADD.FTZ R83, R19.reuse, R82 ;  /* 0x0000005213537221 */ /* 0x040fe20000010000 */
[----:B------:R-:W-:Y:S01]  /*3630*/  F2FP.BF16.F32.PACK_AB R20, R19, R20 ;  /* 0x000000141314723e */ /* 0x000fe200000010ff */
[----:B------:R-:W2:Y:S01]  /*3640*/  MUFU.EX2 R27, R27 ;  /* 0x0000001b001b7308 */ /* 0x000ea20000000800 */
[----:B---3--:R-:W-:Y:S01]  /*3650*/  FADD.FTZ R26, R96, R7 ;  /* 0x00000007601a7221 */ /* 0x008fe20000010000 */
[----:B------:R-:W-:Y:S01]  /*3660*/  FADD.FTZ R86, R22, R83 ;  /* 0x0000005316567221 */ /* 0x000fe20000010000 */
[----:B------:R-:W-:Y:S01]  /*3670*/  F2FP.BF16.F32.PACK_AB R7, R93, R88 ;  /* 0x000000585d07723e */ /* 0x000fe200000010ff */
[--C-:B------:R-:W-:Y:S01]  /*3680*/  FFMA.FTZ R82, R95, UR26, -R85.reuse ;  /* 0x0000001a5f527c23 */ /* 0x100fe20008010855 */
[C---:B------:R-:W-:Y:S01]  /*3690*/  F2FP.BF16.F32.PACK_AB R22, R21.reuse, R22 ;  /* 0x000000161516723e */ /* 0x040fe200000010ff */
[----:B------:R-:W-:Y:S01]  /*36a0*/  FADD.FTZ R83, R21, R86 ;  /* 0x0000005615537221 */ /* 0x000fe20000010000 */
[--C-:B------:R-:W-:Y:S01]  /*36b0*/  FFMA.FTZ R114, R114, UR26, -R85.reuse ;  /* 0x0000001a72727c23 */ /* 0x100fe20008010855 */
[----:B------:R-:W3:Y:S01]  /*36c0*/  MUFU.EX2 R30, R30 ;  /* 0x0000001e001e7308 */ /* 0x000ee20000000800 */
[C---:B0-----:R-:W-:Y:S01]  /*36d0*/  FADD.FTZ R26, R101.reuse, R26 ;  /* 0x0000001a651a7221 */ /* 0x041fe20000010000 */
[----:B------:R-:W-:Y:S01]  /*36e0*/  F2FP.BF16.F32.PACK_AB R15, R101, R96 ;  /* 0x00000060650f723e */ /* 0x000fe200000010ff */
[----:B------:R0:W-:Y:S01]  /*36f0*/  STSM.16.M88.4 [R2+0x1e800], R4 ;  /* 0x01e8000402007844 */ /* 0x0001e20000000200 */
[--C-:B------:R-:W-:Y:S01]  /*3700*/  FFMA.FTZ R115, R115, UR26, -R85.reuse ;  /* 0x0000001a73737c23 */ /* 0x100fe20008010855 */
[----:B------:R-:W-:Y:S01]  /*3710*/  FFMA.FTZ R118, R118, UR26, -R85 ;  /* 0x0000001a76767c23 */ /* 0x000fe20008010855 */
[----:B------:R-:W-:Y:S01]  /*3720*/  IMAD.MOV.U32 R120, RZ, RZ, R151 ;  /* 0x000000ffff787224 */ /* 0x000fe200078e0097 */
[----:B------:R-:W-:Y:S01]  /*3730*/  STSM.16.M88.4 [R154], R12 ;  /* 0x0000000c9a007844 */ /* 0x000fe20000000200 */
[----:B------:R-:W4:Y:S01]  /*3740*/  MUFU.EX2 R31, R31 ;  /* 0x0000001f001f7308 */ /* 0x000f220000000800 */
[----:B--2---:R-:W-:-:S07]  /*3750*/  FADD.FTZ R79, R27, R26 ;  /* 0x0000001a1b4f7221 */ /* 0x004fce0000010000 */
[----:B------:R-:W2:Y:S01]  /*3760*/  MUFU.EX2 R34, R34 ;  /* 0x0000002200227308 */ /* 0x000ea20000000800 */
[C---:B---3--:R-:W-:Y:S01]  /*3770*/  FADD.FTZ R26, R30.reuse, R79 ;  /* 0x0000004f1e1a7221 */ /* 0x048fe20000010000 */
[----:B------:R-:W-:Y:S02]  /*3780*/  F2FP.BF16.F32.PACK_AB R21, R30, R27 ;  /* 0x0000001b1e15723e */ /* 0x000fe400000010ff */
[----:B0-----:R-:W-:Y:S02]  /*3790*/  F2FP.BF16.F32.PACK_AB R4, R52, R45 ;  /* 0x0000002d3404723e */ /* 0x001fe400000010ff */
[----:B------:R-:W-:Y:S02]  /*37a0*/  F2FP.BF16.F32.PACK_AB R6, R56, R49 ;  /* 0x000000313806723e */ /* 0x000fe400000010ff */
[----:B------:R-:W0:Y:S01]  /*37b0*/  MUFU.EX2 R38, R38 ;  /* 0x0000002600267308 */ /* 0x000e220000000800 */
[----:B----4-:R-:W-:Y:S01]  /*37c0*/  FADD.FTZ R79, R31, R26 ;  /* 0x0000001a1f4f7221 */ /* 0x010fe20000010000 */
[----:B------:R-:W-:Y:S01]  /*37d0*/  FADD.FTZ R26, R24, R83 ;  /* 0x00000053181a7221 */ /* 0x000fe20000010000 */
[----:B------:R-:W-:-:S03]  /*37e0*/  F2FP.BF16.F32.PACK_AB R24, R23, R24 ;  /* 0x000000181718723e */ /* 0x000fc600000010ff */
[----:B------:R-:W-:Y:S02]  /*37f0*/  FADD.FTZ R86, R23, R26 ;  /* 0x0000001a17567221 */ /* 0x000fe40000010000 */
[----:B------:R-:W3:Y:S01]  /*3800*/  MUFU.EX2 R39, R39 ;  /* 0x0000002700277308 */ /* 0x000ee20000000800 */
[C---:B--2---:R-:W-:Y:S01]  /*3810*/  FADD.FTZ R79, R34.reuse, R79 ;  /* 0x0000004f224f7221 */ /* 0x044fe20000010000 */
[----:B------:R-:W-:Y:S01]  /*3820*/  FADD.FTZ R83, R25, R86 ;  /* 0x0000005619537221 */ /* 0x000fe20000010000 */
[----:B------:R-:W-:-:S03]  /*3830*/  F2FP.BF16.F32.PACK_AB R23, R34, R31 ;  /* 0x0000001f2217723e */ /* 0x000fc600000010ff */
[----:B------:R-:W-:Y:S02]  /*3840*/  FADD.FTZ R86, R44, R83 ;  /* 0x000000532c567221 */ /* 0x000fe40000010000 */
[----:B------:R-:W2:Y:S01]  /*3850*/  MUFU.EX2 R46, R46 ;  /* 0x0000002e002e7308 */ /* 0x000ea20000000800 */
[----:B0-----:R-:W-:Y:S01]  /*3860*/  FADD.FTZ R26, R38, R79 ;  /* 0x0000004f261a7221 */ /* 0x001fe20000010000 */
[----:B------:R-:W-:Y:S01]  /*3870*/  FADD.FTZ R83, R45, R86 ;  /* 0x000000562d537221 */ /* 0x000fe20000010000 */
[----:B------:R0:W-:Y:S03]  /*3880*/  STSM.16.M88.4 [R17], R20 ;  /* 0x0000001411007844 */ /* 0x0001e60000000200 */
[----:B------:R-:W-:Y:S02]  /*3890*/  FADD.FTZ R86, R52, R83 ;  /* 0x0000005334567221 */ /* 0x000fe40000010000 */
[----:B------:R-:W4:Y:S01]  /*38a0*/  MUFU.EX2 R47, R47 ;  /* 0x0000002f002f7308 */ /* 0x000f220000000800 */
[----:B---3--:R-:W-:Y:S01]  /*38b0*/  FADD.FTZ R79, R39, R26 ;  /* 0x0000001a274f7221 */ /* 0x008fe20000010000 */
[----:B------:R-:W-:-:S04]  /*38c0*/  FADD.FTZ R83, R49, R86 ;  /* 0x0000005631537221 */ /* 0x000fc80000010000 */
[----:B------:R-:W-:Y:S02]  /*38d0*/  FADD.FTZ R83, R56, R83 ;  /* 0x0000005338537221 */ /* 0x000fe40000010000 */
[----:B------:R-:W3:Y:S01]  /*38e0*/  MUFU.EX2 R54, R54 ;  /* 0x0000003600367308 */ /* 0x000ee20000000800 */
[----:B--2---:R-:W-:Y:S01]  /*38f0*/  FADD.FTZ R26, R46, R79 ;  /* 0x0000004f2e1a7221 */ /* 0x004fe20000010000 */
[----:B------:R-:W-:Y:S01]  /*3900*/  FADD.FTZ R88, R10, R83 ;  /* 0x000000530a587221 */ /* 0x000fe20000010000 */
[----:B0-----:R-:W-:Y:S02]  /*3910*/  F2FP.BF16.F32.PACK_AB R20, R36, R33 ;  /* 0x000000212414723e */ /* 0x001fe400000010ff */
[----:B------:R-:W-:Y:S01]  /*3920*/  F2FP.BF16.F32.PACK_AB R22, R41, R40 ;  /* 0x000000282916723e */ /* 0x000fe200000010ff */
[----:B------:R-:W-:Y:S02]  /*3930*/  FADD.FTZ R88, R11, R88 ;  /* 0x000000580b587221 */ /* 0x000fe40000010000 */
[----:B------:R-:W0:Y:S01]  /*3940*/  MUFU.EX2 R55, R55 ;  /* 0x0000003700377308 */ /* 0x000e220000000800 */
[----:B----4-:R-:W-:Y:S01]  /*3950*/  FADD.FTZ R79, R47, R26 ;  /* 0x0000001a2f4f7221 */ /* 0x010fe20000010000 */
[----:B------:R-:W-:Y:S01]  /*3960*/  FADD.FTZ R7, R29, R88 ;  /* 0x000000581d077221 */ /* 0x000fe20000010000 */
[----:B------:R-:W-:-:S03]  /*3970*/  F2FP.BF16.F32.PACK_AB R27, R47, R46 ;  /* 0x0000002e2f1b723e */ /* 0x000fc600000010ff */
[----:B------:R-:W-:Y:S02]  /*3980*/  FADD.FTZ R14, R32, R7 ;  /* 0x00000007200e7221 */ /* 0x000fe40000010000 */
[----:B------:R-:W2:Y:S01]  /*3990*/  MUFU.EX2 R58, R58 ;  /* 0x0000003a003a7308 */ /* 0x000ea20000000800 */
[----:B---3--:R-:W-:Y:S01]  /*39a0*/  FADD.FTZ R26, R54, R79 ;  /* 0x0000004f361a7221 */ /* 0x008fe20000010000 */
[----:B------:R-:W-:-:S04]  /*39b0*/  FADD.FTZ R7, R33, R14 ;  /* 0x0000000e21077221 */ /* 0x000fc80000010000 */
[----:B------:R-:W-:Y:S02]  /*39c0*/  FADD.FTZ R7, R36, R7 ;  /* 0x0000000724077221 */ /* 0x000fe40000010000 */
[----:B------:R-:W3:Y:S01]  /*39d0*/  MUFU.EX2 R59, R59 ;  /* 0x0000003b003b7308 */ /* 0x000ee20000000800 */
[----:B0-----:R-:W-:Y:S01]  /*39e0*/  FADD.FTZ R79, R55, R26 ;  /* 0x0000001a374f7221 */ /* 0x001fe20000010000 */
[----:B------:R-:W-:-:S04]  /*39f0*/  FADD.FTZ R14, R40, R7 ;  /* 0x00000007280e7221 */ /* 0x000fc80000010000 */
[----:B------:R-:W-:Y:S02]  /*3a00*/  FADD.FTZ R14, R41, R14 ;  /* 0x0000000e290e7221 */ /* 0x000fe40000010000 */
[----:B------:R-:W0:Y:S01]  /*3a10*/  MUFU.EX2 R35, R35 ;  /* 0x0000002300237308 */ /* 0x000e220000000800 */
[----:B--2---:R-:W-:Y:S01]  /*3a20*/  FADD.FTZ R26, R58, R79 ;  /* 0x0000004f3a1a7221 */ /* 0x004fe20000010000 */
[----:B------:R-:W-:-:S04]  /*3a30*/  FADD.FTZ R15, R9, R14 ;  /* 0x0000000e090f7221 */ /* 0x000fc80000010000 */
[----:B------:R-:W-:Y:S02]  /*3a40*/  FADD.FTZ R15, R18, R15 ;  /* 0x0000000f120f7221 */ /* 0x000fe40000010000 */
[----:B------:R-:W2:Y:S01]  /*3a50*/  MUFU.EX2 R42, R42 ;  /* 0x0000002a002a7308 */ /* 0x000ea20000000800 */
[----:B---3--:R-:W-:Y:S01]  /*3a60*/  FADD.FTZ R86, R59, R26 ;  /* 0x0000001a3b567221 */ /* 0x008fe20000010000 */
[----:B------:R-:W-:Y:S02]  /*3a70*/  F2FP.BF16.F32.PACK_AB R26, R44, R25 ;  /* 0x000000192c1a723e */ /* 0x000fe400000010ff */
[----:B------:R-:W-:Y:S02]  /*3a80*/  F2FP.BF16.F32.PACK_AB R25, R39, R38 ;  /* 0x000000262719723e */ /* 0x000fe400000010ff */
[----:B------:R-:W-:Y:S02]  /*3a90*/  F2FP.BF16.F32.PACK_AB R7, R59, R58 ;  /* 0x0000003a3b07723e */ /* 0x000fe400000010ff */
[----:B------:R-:W3:Y:S01]  /*3aa0*/  MUFU.EX2 R43, R43 ;  /* 0x0000002b002b7308 */ /* 0x000ee20000000800 */
[----:B0-----:R-:W-:Y:S01]  /*3ab0*/  FADD.FTZ R5, R35, R86 ;  /* 0x0000005623057221 */ /* 0x001fe20000010000 */
[----:B------:R-:W-:Y:S06]  /*3ac0*/  STSM.16.M88.4 [R16], R24 ;  /* 0x0000001810007844 */ /* 0x000fec0000000200 */
[----:B------:R-:W0:Y:S01]  /*3ad0*/  MUFU.EX2 R50, R50 ;  /* 0x0000003200327308 */ /* 0x000e220000000800 */
[----:B--2---:R-:W-:-:S07]  /*3ae0*/  FADD.FTZ R12, R42, R5 ;  /* 0x000000052a0c7221 */ /* 0x004fce0000010000 */
[----:B------:R-:W2:Y:S01]  /*3af0*/  MUFU.EX2 R51, R51 ;  /* 0x0000003300337308 */ /* 0x000ea20000000800 */
[----:B---3--:R-:W-:-:S07]  /*3b00*/  FADD.FTZ R5, R43, R12 ;  /* 0x0000000c2b057221 */ /* 0x008fce0000010000 */
[----:B------:R-:W3:Y:S01]  /*3b10*/  MUFU.EX2 R62, R62 ;  /* 0x0000003e003e7308 */ /* 0x000ee20000000800 */
[----:B0-----:R-:W-:Y:S01]  /*3b20*/  FADD.FTZ R12, R50, R5 ;  /* 0x00000005320c7221 */ /* 0x001fe20000010000 */
[----:B------:R-:W-:-:S05]  /*3b30*/  F2FP.BF16.F32.PACK_AB R5, R55, R54 ;  /* 0x000000363705723e */ /* 0x000fca00000010ff */
[----:B------:R0:W-:Y:S01]  /*3b40*/  STSM.16.M88.4 [R2+0x24800], R4 ;  /* 0x0248000402007844 */ /* 0x0001e20000000200 */
[----:B-1----:R1:W4:Y:S01]  /*3b50*/  MUFU.EX2 R3, R78 ;  /* 0x0000004e00037308 */ /* 0x0023220000000800 */
[----:B--2---:R-:W-:-:S07]  /*3b60*/  FADD.FTZ R13, R51, R12 ;  /* 0x0000000c330d7221 */ /* 0x004fce0000010000 */
[----:B------:R-:W2:Y:S01]  /*3b70*/  MUFU.EX2 R66, R66 ;  /* 0x0000004200427308 */ /* 0x000ea20000000800 */
[C---:B---3--:R-:W-:Y:S01]  /*3b80*/  FADD.FTZ R12, R62.reuse, R13 ;  /* 0x0000000d3e0c7221 */ /* 0x048fe20000010000 */
[--C-:B-1----:R-:W-:Y:S01]  /*3b90*/  FFMA.FTZ R78, R91, UR26, -R85.reuse ;  /* 0x0000001a5b4e7c23 */ /* 0x102fe20008010855 */
[----:B------:R-:W-:Y:S01]  /*3ba0*/  FFMA.FTZ R85, R119, UR26, -R85 ;  /* 0x0000001a77557c23 */ /* 0x000fe20008010855 */
[----:B------:R-:W-:-:S04]  /*3bb0*/  F2FP.BF16.F32.PACK_AB R21, R62, R51 ;  /* 0x000000333e15723e */ /* 0x000fc800000010ff */
[----:B------:R-:W1:Y:S01]  /*3bc0*/  MUFU.EX2 R63, R63 ;  /* 0x0000003f003f7308 */ /* 0x000e620000000800 */
[----:B----4-:R-:W-:Y:S01]  /*3bd0*/  FADD.FTZ R13, R3, R12 ;  /* 0x0000000c030d7221 */ /* 0x010fe20000010000 */
[----:B------:R-:W-:-:S06]  /*3be0*/  F2FP.BF16.F32.PACK_AB R12, R11, R10 ;  /* 0x0000000a0b0c723e */ /* 0x000fcc00000010ff */
[----:B------:R-:W3:Y:S01]  /*3bf0*/  MUFU.EX2 R28, R28 ;  /* 0x0000001c001c7308 */ /* 0x000ee20000000800 */
[C---:B--2---:R-:W-:Y:S01]  /*3c00*/  FADD.FTZ R14, R66.reuse, R13 ;  /* 0x0000000d420e7221 */ /* 0x044fe20000010000 */
[----:B------:R-:W-:Y:S02]  /*3c10*/  F2FP.BF16.F32.PACK_AB R23, R66, R3 ;  /* 0x000000034217723e */ /* 0x000fe400000010ff */
[----:B------:R-:W-:-:S04]  /*3c20*/  F2FP.BF16.F32.PACK_AB R13, R42, R35 ;  /* 0x000000232a0d723e */ /* 0x000fc800000010ff */
[----:B------:R-:W2:Y:S01]  /*3c30*/  MUFU.EX2 R70, R70 ;  /* 0x0000004600467308 */ /* 0x000ea20000000800 */
[----:B-1----:R-:W-:Y:S01]  /*3c40*/  FADD.FTZ R11, R63, R14 ;  /* 0x0000000e3f0b7221 */ /* 0x002fe20000010000 */
[----:B------:R-:W-:-:S06]  /*3c50*/  F2FP.BF16.F32.PACK_AB R14, R32, R29 ;  /* 0x0000001d200e723e */ /* 0x000fcc00000010ff */
[----:B------:R-:W1:Y:S01]  /*3c60*/  MUFU.EX2 R37, R37 ;  /* 0x0000002500257308 */ /* 0x000e620000000800 */
[----:B---3--:R-:W-:Y:S01]  /*3c70*/  FADD.FTZ R30, R28, R15 ;  /* 0x0000000f1c1e7221 */ /* 0x008fe20000010000 */
[----:B------:R-:W-:-:S05]  /*3c80*/  F2FP.BF16.F32.PACK_AB R15, R50, R43 ;  /* 0x0000002b320f723e */ /* 0x000fca00000010ff */
[----:B------:R3:W-:Y:S01]  /*3c90*/  STSM.16.M88.4 [R156], R12 ;  /* 0x0000000c9c007844 */ /* 0x0007e20000000200 */
[----:B------:R-:W0:Y:S01]  /*3ca0*/  MUFU.EX2 R67, R67 ;  /* 0x0000004300437308 */ /* 0x000e220000000800 */
[----:B--2---:R-:W-:Y:S02]  /*3cb0*/  FADD.FTZ R10, R70, R11 ;  /* 0x0000000b460a7221 */ /* 0x004fe40000010000 */
[----:B------:R-:W-:Y:S05]  /*3cc0*/  STSM.16.M88.4 [R17+0x6000], R20 ;  /* 0x0060001411007844 */ /* 0x000fea0000000200 */
[----:B------:R-:W2:Y:S01]  /*3cd0*/  MUFU.EX2 R48, R48 ;  /* 0x0000003000307308 */ /* 0x000ea20000000800 */
[----:B-1----:R-:W-:-:S07]  /*3ce0*/  FADD.FTZ R11, R37, R30 ;  /* 0x0000001e250b7221 */ /* 0x002fce0000010000 */
[----:B------:R-:W1:Y:S01]  /*3cf0*/  MUFU.EX2 R74, R74 ;  /* 0x0000004a004a7308 */ /* 0x000e620000000800 */
[----:B0-----:R-:W-:-:S07]  /*3d00*/  FADD.FTZ R5, R67, R10 ;  /* 0x0000000a43057221 */ /* 0x001fce0000010000 */
        /* <DEDUP_REMOVED lines=10> */
[----:B-1----:R-:W-:Y:S01]  /*3db0*/  FADD.FTZ R7, R57, R6 ;  /* 0x0000000639077221 */ /* 0x002fe20000010000 */
[----:B------:R-:W-:-:S06]  /*3dc0*/  F2FP.BF16.F32.PACK_AB R6, R37, R28 ;  /* 0x0000001c2506723e */ /* 0x000fcc00000010ff */
[----:B------:R-:W1:Y:S01]  /*3dd0*/  MUFU.EX2 R75, R75 ;  /* 0x0000004b004b7308 */ /* 0x000e620000000800 */
[----:B0-----:R-:W-:Y:S01]  /*3de0*/  FADD.FTZ R4, R78, R5 ;  /* 0x000000054e047221 */ /* 0x001fe20000010000 */
[----:B------:R-:W-:Y:S02]  /*3df0*/  F2FP.BF16.F32.PACK_AB R5, R70, R63 ;  /* 0x0000003f4605723e */ /* 0x000fe400000010ff */
[----:B------:R-:W-:-:S04]  /*3e00*/  F2FP.BF16.F32.PACK_AB R49, R78, R71 ;  /* 0x000000474e31723e */ /* 0x000fc800000010ff */
[----:B------:R-:W0:Y:S01]  /*3e10*/  MUFU.EX2 R60, R60 ;  /* 0x0000003c003c7308 */ /* 0x000e220000000800 */
[C---:B--2---:R-:W-:Y:S01]  /*3e20*/  FADD.FTZ R7, R64.reuse, R7 ;  /* 0x0000000740077221 */ /* 0x044fe20000010000 */
[----:B------:R-:W-:-:S06]  /*3e30*/  F2FP.BF16.F32.PACK_AB R50, R64, R57 ;  /* 0x000000394032723e */ /* 0x000fcc00000010ff */
[----:B------:R-:W2:Y:S01]  /*3e40*/  MUFU.EX2 R82, R82 ;  /* 0x0000005200527308 */ /* 0x000ea20000000800 */
[----:B-1----:R-:W-:Y:S01]  /*3e50*/  FADD.FTZ R3, R75, R4 ;  /* 0x000000044b037221 */ /* 0x002fe20000010000 */
[----:B------:R-:W-:-:S06]  /*3e60*/  F2FP.BF16.F32.PACK_AB R4, R18, R9 ;  /* 0x000000091204723e */ /* 0x000fcc00000010ff */
[----:B------:R-:W1:Y:S01]  /*3e70*/  MUFU.EX2 R61, R61 ;  /* 0x0000003d003d7308 */ /* 0x000e620000000800 */
[----:B0-----:R-:W-:-:S07]  /*3e80*/  FADD.FTZ R24, R60, R7 ;  /* 0x000000073c187221 */ /* 0x001fce0000010000 */
[----:B------:R-:W0:Y:S01]  /*3e90*/  MUFU.EX2 R19, R98 ;  /* 0x0000006200137308 */ /* 0x000e220000000800 */
[C---:B--2---:R-:W-:Y:S01]  /*3ea0*/  FADD.FTZ R10, R82.reuse, R3 ;  /* 0x00000003520a7221 */ /* 0x044fe20000010000 */
[----:B------:R-:W-:-:S06]  /*3eb0*/  F2FP.BF16.F32.PACK_AB R51, R82, R75 ;  /* 0x0000004b5233723e */ /* 0x000fcc00000010ff */
[----:B------:R-:W2:Y:S01]  /*3ec0*/  MUFU.EX2 R65, R65 ;  /* 0x0000004100417308 */ /* 0x000ea20000000800 */
[C---:B-1----:R-:W-:Y:S01]  /*3ed0*/  FADD.FTZ R24, R61.reuse, R24 ;  /* 0x000000183d187221 */ /* 0x042fe20000010000 */
[----:B------:R-:W-:-:S06]  /*3ee0*/  F2FP.BF16.F32.PACK_AB R60, R61, R60 ;  /* 0x0000003c3d3c723e */ /* 0x000fcc00000010ff */
[----:B------:R-:W1:Y:S01]  /*3ef0*/  MUFU.EX2 R44, R99 ;  /* 0x00000063002c7308 */ /* 0x000e620000000800 */
[----:B0-----:R-:W-:-:S07]  /*3f00*/  FADD.FTZ R3, R19, R10 ;  /* 0x0000000a13037221 */ /* 0x001fce0000010000 */
[----:B------:R-:W3:Y:S01]  /*3f10*/  MUFU.EX2 R68, R68 ;  /* 0x0000004400447308 */ /* 0x000ee20000000800 */
[----:B--2---:R-:W-:-:S07]  /*3f20*/  FADD.FTZ R7, R65, R24 ;  /* 0x0000001841077221 */ /* 0x004fce0000010000 */
[----:B------:R-:W0:Y:S01]  /*3f30*/  MUFU.EX2 R102, R102 ;  /* 0x0000006600667308 */ /* 0x000e220000000800 */
[C---:B-1----:R-:W-:Y:S01]  /*3f40*/  FADD.FTZ R3, R44.reuse, R3 ;  /* 0x000000032c037221 */ /* 0x042fe20000010000 */
[----:B------:R-:W-:-:S06]  /*3f50*/  F2FP.BF16.F32.PACK_AB R61, R44, R19 ;  /* 0x000000132c3d723e */ /* 0x000fcc00000010ff */
[----:B------:R-:W1:Y:S01]  /*3f60*/  MUFU.EX2 R69, R69 ;  /* 0x0000004500457308 */ /* 0x000e620000000800 */
[----:B---3--:R-:W-:Y:S01]  /*3f70*/  FADD.FTZ R14, R68, R7 ;  /* 0x00000007440e7221 */ /* 0x008fe20000010000 */
[----:B------:R-:W-:Y:S02]  /*3f80*/  F2FP.BF16.F32.PACK_AB R7, R74, R67 ;  /* 0x000000434a07723e */ /* 0x000fe400000010ff */
[----:B------:R-:W-:-:S03]  /*3f90*/  F2FP.BF16.F32.PACK_AB R62, R68, R65 ;  /* 0x00000041443e723e */ /* 0x000fc600000010ff */
[----:B------:R2:W-:Y:S01]  /*3fa0*/  STSM.16.M88.4 [R16+0x6000], R4 ;  /* 0x0060000410007844 */ /* 0x0005e20000000200 */
[----:B------:R-:W3:Y:S01]  /*3fb0*/  MUFU.EX2 R103, R103 ;  /* 0x0000006700677308 */ /* 0x000ee20000000800 */
[----:B0-----:R-:W-:Y:S02]  /*3fc0*/  FADD.FTZ R12, R102, R3 ;  /* 0x00000003660c7221 */ /* 0x001fe40000010000 */
[----:B------:R0:W-:Y:S05]  /*3fd0*/  STSM.16.M88.4 [R2+0x2a800], R48 ;  /* 0x02a8003002007844 */ /* 0x0001ea0000000200 */
[----:B------:R-:W4:Y:S01]  /*3fe0*/  MUFU.EX2 R72, R72 ;  /* 0x0000004800487308 */ /* 0x000f220000000800 */
[----:B-1----:R-:W-:-:S07]  /*3ff0*/  FADD.FTZ R9, R69, R14 ;  /* 0x0000000e45097221 */ /* 0x002fce0000010000 */
[----:B------:R-:W1:Y:S01]  /*4000*/  MUFU.EX2 R106, R106 ;  /* 0x0000006a006a7308 */ /* 0x000e620000000800 */
[C---:B---3--:R-:W-:Y:S01]  /*4010*/  FADD.FTZ R3, R103.reuse, R12 ;  /* 0x0000000c67037221 */ /* 0x048fe20000010000 */
[----:B------:R-:W-:-:S05]  /*4020*/  F2FP.BF16.F32.PACK_AB R63, R103, R102 ;  /* 0x00000066673f723e */ /* 0x000fca00000010ff */
[----:B------:R0:W-:Y:S01]  /*4030*/  STSM.16.M88.4 [R155], R60 ;  /* 0x0000003c9b007844 */ /* 0x0001e20000000200 */
[----:B------:R-:W3:Y:S01]  /*4040*/  MUFU.EX2 R73, R73 ;  /* 0x0000004900497308 */ /* 0x000ee20000000800 */
[C---:B----4-:R-:W-:Y:S01]  /*4050*/  FADD.FTZ R14, R72.reuse, R9 ;  /* 0x00000009480e7221 */ /* 0x050fe20000010000 */
[----:B------:R-:W-:-:S06]  /*4060*/  F2FP.BF16.F32.PACK_AB R72, R72, R69 ;  /* 0x000000454848723e */ /* 0x000fcc00000010ff */
[----:B------:R-:W4:Y:S01]  /*4070*/  MUFU.EX2 R107, R107 ;  /* 0x0000006b006b7308 */ /* 0x000f220000000800 */
[----:B-1----:R-:W-:-:S07]  /*4080*/  FADD.FTZ R12, R106, R3 ;  /* 0x000000036a0c7221 */ /* 0x002fce0000010000 */
[----:B------:R-:W1:Y:S01]  /*4090*/  MUFU.EX2 R76, R76 ;  /* 0x0000004c004c7308 */ /* 0x000e620000000800 */
[----:B---3--:R-:W-:-:S07]  /*40a0*/  FADD.FTZ R9, R73, R14 ;  /* 0x0000000e49097221 */ /* 0x008fce0000010000 */
[----:B------:R-:W3:Y:S01]  /*40b0*/  MUFU.EX2 R110, R110 ;  /* 0x0000006e006e7308 */ /* 0x000ee20000000800 */
[----:B----4-:R-:W-:-:S07]  /*40c0*/  FADD.FTZ R3, R107, R12 ;  /* 0x0000000c6b037221 */ /* 0x010fce0000010000 */
[----:B------:R-:W4:Y:S01]  /*40d0*/  MUFU.EX2 R77, R77 ;  /* 0x0000004d004d7308 */ /* 0x000f220000000800 */
[C---:B-1----:R-:W-:Y:S01]  /*40e0*/  FADD.FTZ R14, R76.reuse, R9 ;  /* 0x000000094c0e7221 */ /* 0x042fe20000010000 */
[----:B------:R-:W-:Y:S02]  /*40f0*/  F2FP.BF16.F32.PACK_AB R74, R76, R73 ;  /* 0x000000494c4a723e */ /* 0x000fe400000010ff */
[----:B------:R-:W-:-:S04]  /*4100*/  F2FP.BF16.F32.PACK_AB R73, R107, R106 ;  /* 0x0000006a6b49723e */ /* 0x000fc800000010ff */
[----:B------:R-:W2:Y:S01]  /*4110*/  MUFU.EX2 R111, R111 ;  /* 0x0000006f006f7308 */ /* 0x000ea20000000800 */
[----:B---3--:R-:W-:-:S07]  /*4120*/  FADD.FTZ R12, R110, R3 ;  /* 0x000000036e0c7221 */ /* 0x008fce0000010000 */
[----:B------:R-:W1:Y:S01]  /*4130*/  MUFU.EX2 R80, R113 ;  /* 0x0000007100507308 */ /* 0x000e620000000800 */
[----:B----4-:R-:W-:-:S07]  /*4140*/  FADD.FTZ R3, R77, R14 ;  /* 0x0000000e4d037221 */ /* 0x010fce0000010000 */
[----:B------:R-:W3:Y:S01]  /*4150*/  MUFU.EX2 R13, R114 ;  /* 0x00000072000d7308 */ /* 0x000ee20000000800 */
[C---:B--2---:R-:W-:Y:S01]  /*4160*/  FADD.FTZ R4, R111.reuse, R12 ;  /* 0x0000000c6f047221 */ /* 0x044fe20000010000 */
[----:B------:R-:W-:-:S05]  /*4170*/  F2FP.BF16.F32.PACK_AB R75, R111, R110 ;  /* 0x0000006e6f4b723e */ /* 0x000fca00000010ff */
[----:B------:R0:W-:Y:S01]  /*4180*/  STSM.16.M88.4 [R17+0xc000], R72 ;  /* 0x00c0004811007844 */ /* 0x0001e20000000200 */
[----:B------:R-:W-:Y:S01]  /*4190*/  MUFU.EX2 R81, R81 ;  /* 0x0000005100517308 */ /* 0x000fe20000000800 */
[C---:B-1----:R-:W-:Y:S01]  /*41a0*/  FADD.FTZ R6, R80.reuse, R3 ;  /* 0x0000000350067221 */ /* 0x042fe20000010000 */
[----:B------:R-:W-:-:S06]  /*41b0*/  F2FP.BF16.F32.PACK_AB R12, R80, R77 ;  /* 0x0000004d500c723e */ /* 0x000fcc00000010ff */
[----:B------:R-:W1:Y:S01]  /*41c0*/  MUFU.EX2 R84, R84 ;  /* 0x0000005400547308 */ /* 0x000e620000000800 */
[----:B---3--:R-:W-:-:S07]  /*41d0*/  FADD.FTZ R3, R13, R4 ;  /* 0x000000040d037221 */ /* 0x008fce0000010000 */
[----:B------:R-:W2:Y:S08]  /*41e0*/  MUFU.EX2 R10, R115 ;  /* 0x00000073000a7308 */ /* 0x000eb00000000800 */
[----:B------:R-:W3:Y:S01]  /*41f0*/  MUFU.EX2 R118, R118 ;  /* 0x0000007600767308 */ /* 0x000ee20000000800 */
[----:B-1----:R-:W-:Y:S01]  /*4200*/  F2FP.BF16.F32.PACK_AB R14, R84, R81 ;  /* 0x00000051540e723e */ /* 0x002fe200000010ff */
[----:B------:R-:W-:-:S04]  /*4210*/  FADD.FTZ R81, R81, R6 ;  /* 0x0000000651517221 */ /* 0x000fc80000010000 */
[----:B------:R-:W-:Y:S02]  /*4220*/  FADD.FTZ R4, R84, R81 ;  /* 0x0000005154047221 */ /* 0x000fe40000010000 */
[----:B------:R-:W1:Y:S01]  /*4230*/  MUFU.EX2 R85, R85 ;  /* 0x0000005500557308 */ /* 0x000e620000000800 */
[C---:B--2---:R-:W-:Y:S01]  /*4240*/  F2FP.BF16.F32.PACK_AB R13, R10.reuse, R13 ;  /* 0x0000000d0a0d723e */ /* 0x044fe200000010ff */
[----:B------:R-:W-:-:S04]  /*4250*/  FADD.FTZ R3, R10, R3 ;  /* 0x000000030a037221 */ /* 0x000fc80000010000 */
[----:B---3--:R-:W-:Y:S01]  /*4260*/  FADD.FTZ R6, R118, R3 ;  /* 0x0000000376067221 */ /* 0x008fe20000010000 */
[----:B-1----:R-:W-:-:S03]  /*4270*/  F2FP.BF16.F32.PACK_AB R15, R85, R118 ;  /* 0x00000076550f723e */ /* 0x002fc600000010ff */
[----:B------:R-:W-:Y:S02]  /*4280*/  FADD.FTZ R6, R85, R6 ;  /* 0x0000000655067221 */ /* 0x000fe40000010000 */
[----:B------:R0:W-:Y:S01]  /*4290*/  STSM.16.M88.4 [R16+0xc000], R12 ;  /* 0x00c0000c10007844 */ /* 0x0001e20000000200 */
[----:B------:R1:W-:Y:S06]  /*42a0*/  MEMBAR.ALL.CTA ;  /* 0x0000000000007992 */ /* 0x0003ec0000008000 */
[----:B-1----:R-:W1:Y:S02]  /*42b0*/  FENCE.VIEW.ASYNC.S ;  /* 0x00000000000073c6 */ /* 0x002e640000000000 */
        /* <DEDUP_REMOVED lines=20> */
[----:B------:R-:W-:Y:S01]  /*4400*/  UIADD3 UR28, UR48, -0x2, URZ ;  /* 0xfffffffe301c7890 */ /* 0x000fe2000fffe03f */
[----:B------:R-:W-:Y:S01]  /*4410*/  UMOV UR20, UR38 ;  /* 0x0000002600147c82 */ /* 0x000fe20008000000 */
[----:B------:R-:W-:Y:S01]  /*4420*/  UMOV UR27, UR39 ;  /* 0x00000027001b7c82 */ /* 0x000fe20008000000 */
[----:B------:R-:W-:-:S09]  /*4430*/  ULDC UR26, c[0x0][0x988] ;  /* 0x00026200001a7ab9 */ /* 0x000fd20000000800 */
.L_x_10613:
        /* <DEDUP_REMOVED lines=9> */
.L_x_10606:
[----:B------:R-:W-:Y:S01]  /*44d0*/  ULEA UR6, UR39, UR40, 0x3 ;  /* 0x0000002827067291 */ /* 0x000fe2000f8e183f */
[----:B------:R-:W-:-:S05]  /*44e0*/  IMAD.U32 R0, RZ, RZ, UR38 ;  /* 0x00000026ff007e24 */ /* 0x000fca000f8e00ff */
[----:B------:R-:W-:-:S04]  /*44f0*/  SHF.L.U32 R0, R0, 0x1f, RZ ;  /* 0x0000001f00007819 */ /* 0x000fc800000006ff */
[----:B------:R1:W2:Y:S01]  /*4500*/  SYNCS.PHASECHK.TRANS64.TRYWAIT P2, [UR6+0x30830], R0 ;  /* 0x03083000ff0075a7 */ /* 0x0002a20008040146 */
[----:B------:R-:W-:Y:S05]  /*4510*/  @!P0 BRA `(.L_x_10607) ;  /* 0x0000000000048947 */ /* 0x000fea0003800000 */
[----:B------:R-:W-:Y:S01]  /*4520*/  BPT.TRAP 0x1 ;  /* 0x000000040000795c */ /* 0x000fe20000300000 */
.L_x_10607:
[----:B--2---:R-:W-:Y:S05]  /*4530*/  @P2 BRA `(.L_x_10605) ;  /* 0x0000000000082947 */ /* 0x004fea0003800000 */
[----:B------:R-:W2:Y:S02]  /*4540*/  SYNCS.PHASECHK.TRANS64.TRYWAIT P2, [UR6+0x30830], R0 ;  /* 0x03083000ff0075a7 */ /* 0x000ea40008040146 */
[----:B--2---:R-:W-:Y:S05]  /*4550*/  @!P2 BRA `(.L_x_10608) ;  /* 0x0000008800e4a947 */ /* 0x004fea0003800000 */
.L_x_10605:
[----:B--2---:R-:W2:Y:S01]  /*4560*/  S2R R5, SR_TID.X ;  /* 0x0000000000057919 */ /* 0x004ea20000002100 */
        /* <DEDUP_REMOVED lines=8> */
[----:B--2---:R-:W-:-:S05]  /*45f0*/  SHF.R.U32.HI R5, RZ, 0x7, R5 ;  /* 0x00000007ff057819 */ /* 0x004fca0000011605 */
[----:B-1----:R-:W-:-:S05]  /*4600*/  VIADD R0, R5, 0x8 ;  /* 0x0000000805007836 */ /* 0x002fca0000000000 */
[----:B------:R1:W-:Y:S06]  /*4610*/  BAR.SYNC.DEFER_BLOCKING R0, 0x100 ;  /* 0x000400000000751d */ /* 0x0003ec0000010000 */
[----:B0-----:R-:W-:-:S06]  /*4620*/  WARPGROUP.ARRIVE ;  /* 0x00000000000079c5 */ /* 0x001fcc0000000000 */
        /* <DEDUP_REMOVED lines=14> */
.L_x_10610:
[----:B------:R-:W-:Y:S01]  /*4710*/  ULEA UR6, UR27, UR40, 0x3 ;  /* 0x000000281b067291 */ /* 0x000fe2000f8e183f */
[----:B------:R-:W-:-:S05]  /*4720*/  IMAD.U32 R0, RZ, RZ, UR20 ;  /* 0x00000014ff007e24 */ /* 0x000fca000f8e00ff */
[----:B------:R-:W-:-:S04]  /*4730*/  SHF.L.U32 R0, R0, 0x1f, RZ ;  /* 0x0000001f00007819 */ /* 0x000fc800000006ff */
[----:B------:R0:W1:Y:S01]  /*4740*/  SYNCS.PHASECHK.TRANS64.TRYWAIT P2, [UR6+0x30850], R0 ;  /* 0x03085000ff0075a7 */ /* 0x0000620008040146 */
[----:B------:R-:W-:Y:S05]  /*4750*/  @!P0 BRA `(.L_x_10611) ;  /* 0x0000000000048947 */ /* 0x000fea0003800000 */
[----:B------:R-:W-:Y:S01]  /*4760*/  BPT.TRAP 0x1 ;  /* 0x000000040000795c */ /* 0x000fe20000300000 */
.L_x_10611:
[----:B-1----:R-:W-:Y:S05]  /*4770*/  @P2 BRA `(.L_x_10609) ;  /* 0x0000000000082947 */ /* 0x002fea0003800000 */
[----:B------:R-:W1:Y:S02]  /*4780*/  SYNCS.PHASECHK.TRANS64.TRYWAIT P2, [UR6+0x30850], R0 ;  /* 0x03085000ff0075a7 */ /* 0x000e640008040146 */
[----:B-1----:R-:W-:Y:S05]  /*4790*/  @!P2 BRA `(.L_x_10612) ;  /* 0x00000088006ca947 */ /* 0x002fea0003800000 */
.L_x_10609:
[----:B------:R-:W-:Y:S01]  /*47a0*/  UIADD3 UR7, UR25, 0x1e800, URZ ;  /* 0x0001e80019077890 */ /* 0x000fe2000fffe03f */
[----:B------:R-:W-:Y:S01]  /*47b0*/  WARPGROUP.ARRIVE ;  /* 0x00000000000079c5 */ /* 0x000fe20000000000 */
[----:B------:R-:W-:Y:S01]  /*47c0*/  UIADD3 UR6, UR40, 0x400, URZ ;  /* 0x0000040028067890 */ /* 0x000fe2000fffe03f */
[----:B01----:R-:W-:Y:S01]  /*47d0*/  FMNMX.FTZ R0, R24, R3, !PT ;  /* 0x0000000318007209 */ /* 0x003fe20007810000 */
[----:B------:R-:W-:-:S03]  /*47e0*/  USHF.R.U32.HI UR7, URZ, 0x4, UR7 ;  /* 0x000000043f077899 */ /* 0x000fc60008011607 */
[----:B------:R-:W0:Y:S01]  /*47f0*/  S2R R13, SR_TID.X ;  /* 0x00000000000d7919 */ /* 0x000e220000002100 */
[----:B------:R-:W-:Y:S01]  /*4800*/  USHF.R.U32.HI UR6, URZ, 0x4, UR6 ;  /* 0x000000043f067899 */ /* 0x000fe20008011606 */
[----:B------:R-:W-:Y:S01]  /*4810*/  FMNMX.FTZ R5, R25, R0, !PT ;  /* 0x0000000019057209 */ /* 0x000fe20007810000 */
[----:B------:R-:W-:Y:S02]  /*4820*/  ULOP3.LUT UR10, UR7, 0x3fff, URZ, 0xc0, !UPT ;  /* 0x00003fff070a7892 */ /* 0x000fe4000f8ec03f */
[----:B------:R-:W-:Y:S01]  /*4830*/  ULOP3.LUT UR7, UR6, 0x3fff, URZ, 0xc0, !UPT ;  /* 0x00003fff06077892 */ /* 0x000fe2000f8ec03f */
[----:B------:R-:W-:Y:S01]  /*4840*/  FMNMX.FTZ R0, R28, R5, !PT ;  /* 0x000000051c007209 */ /* 0x000fe20007810000 */
[----:B------:R-:W-:Y:S02]  /*4850*/  ULOP3.LUT UR6, UR10, 0x10000, URZ, 0xfc, !UPT ;  /* 0x000100000a067892 */ /* 0x000fe4000f8efc3f */
[----:B------:R-:W-:Y:S01]  /*4860*/  UIMAD UR7, UR27, 0x600, UR7 ;  /* 0x000006001b0778a4 */ /* 0x000fe2000f8e0207 */
[----:B------:R-:W-:Y:S01]  /*4870*/  FMNMX.FTZ R5, R29, R0, !PT ;  /* 0x000000001d057209 */ /* 0x000fe20007810000 */
[----:B------:R-:W-:Y:S01]  /*4880*/  UMOV UR21, 0x40000040 ;  /* 0x4000004000157882 */ /* 0x000fe20000000000 */
[----:B------:R-:W-:-:S02]  /*4890*/  UMOV UR23, 0x40000040 ;  /* 0x4000004000177882 */ /* 0x000fc40000000000 */
        /* <DEDUP_REMOVED lines=42> */
[----:B------:R-:W-:Y:S01]  /*4b40*/  FMNMX.FTZ R7, R69, R8, !PT ;  /* 0x0000000845077209 */ /* 0x000fe20007810000 */
[----:B------:R-:W-:Y:S02]  /*4b50*/  WARPGROUP.DEPBAR.LE gsb0, 0x0 ;  /* 0x00008000000079c5 */ /* 0x000fe40000010000 */
[----:B------:R-:W-:Y:S01]  /*4b60*/  WARPGROUP.ARRIVE ;  /* 0x00000000000079c5 */ /* 0x000fe20000000000 */
[----:B------:R-:W-:Y:S02]  /*4b70*/  FMNMX.FTZ R0, R58, R5, !PT ;  /* 0x000000053a007209 */ /* 0x000fe40007810000 */
[----:B------:R-:W-:-:S02]  /*4b80*/  FMNMX.FTZ R8, R72, R7, !PT ;  /* 0x0000000748087209 */ /* 0x000fc40007810000 */
[----:B------:R-:W-:Y:S01]  /*4b90*/  FMNMX.FTZ R5, R59, R0, !PT ;  /* 0x000000003b057209 */ /* 0x000fe20007810000 */
[----:B------:R-:W-:Y:S01]  /*4ba0*/  HGMMA.64x64x16.F32.BF16 R120, gdesc[UR20].tnspB, R120, gsb0 ;  /* 0x40e00000147879f0 */ /* 0x000fe20008001878 */
[----:B------:R-:W-:Y:S01]  /*4bb0*/  UIADD3 UR20, UR6, 0x4, URZ ;  /* 0x0000000406147890 */ /* 0x000fe2000fffe03f */
[----:B------:R-:W-:Y:S01]  /*4bc0*/  FMNMX.FTZ R7, R73, R8, !PT ;  /* 0x0000000849077209 */ /* 0x000fe20007810000 */
[----:B------:R-:W-:Y:S01]  /*4bd0*/  UIADD3 UR22, UR7, 0x100, URZ ;  /* 0x0000010007167890 */ /* 0x000fe2000fffe03f */
[----:B------:R-:W-:Y:S01]  /*4be0*/  FMNMX.FTZ R0, R62, R5, !PT ;  /* 0x000000053e007209 */ /* 0x000fe20007810000 */
[----:B------:R-:W-:Y:S01]  /*4bf0*/  UMOV UR21, 0x40000040 ;  /* 0x4000004000157882 */ /* 0x000fe20000000000 */
[----:B------:R-:W-:Y:S01]  /*4c00*/  UMOV UR23, 0x40000040 ;  /* 0x4000004000177882 */ /* 0x000fe20000000000 */
        /* <DEDUP_REMOVED lines=47> */
[----:B0-----:R-:W-:Y:S02]  /*4f00*/  SHF.R.U32.HI R12, RZ, 0x7, R13 ;  /* 0x00000007ff0c7819 */ /* 0x001fe4000001160d */
[----:B------:R-:W-:-:S02]  /*4f10*/  FMNMX.FTZ R5, R103, R0, !PT ;  /* 0x0000000067057209 */ /* 0x000fc40007810000 */
[----:B------:R-:W-:Y:S02]  /*4f20*/  FMNMX.FTZ R0, R116, R7, !PT ;  /* 0x0000000774007209 */ /* 0x000fe40007810000 */
[----:B------:R-:W-:Y:S02]  /*4f30*/  FMNMX.FTZ R8, R106, R5, !PT ;  /* 0x000000056a087209 */ /* 0x000fe40007810000 */
[----:B------:R-:W-:Y:S02]  /*4f40*/  FMNMX.FTZ R0, R117, R0, !PT ;  /* 0x0000000075007209 */ /* 0x000fe40007810000 */
[----:B------:R-:W-:Y:S02]  /*4f50*/  FMNMX.FTZ R7, R107, R8, !PT ;  /* 0x000000086b077209 */ /* 0x000fe40007810000 */
[----:B------:R-:W-:Y:S01]  /*4f60*/  ISETP.GE.U32.AND P2, PT, R13, 0x180, PT ;  /* 0x000001800d00780c */ /* 0x000fe20003f46070 */
        /* <DEDUP_REMOVED lines=8> */
[----:B------:R-:W-:Y:S02]  /*4ff0*/  VIADD R0, R12, 0x9 ;  /* 0x000000090c007836 */ /* 0x000fe40000000000 */
[----:B------:R-:W0:Y:S04]  /*5000*/  SHFL.BFLY PT, R11, R8, 0x2, 0x1f ;  /* 0x0c401f00080b7f89 */ /* 0x000e2800000e0000 */
[----:B------:R-:W1:Y:S01]  /*5010*/  SHFL.BFLY PT, R10, R5, 0x1, 0x1f ;  /* 0x0c201f00050a7f89 */ /* 0x000e6200000e0000 */
[----:B------:R-:W-:-:S02]  /*5020*/  SEL R7, R0, 0x9, !P2 ;  /* 0x0000000900077807 */ /* 0x000fc40005000000 */
[----:B------:R-:W-:Y:S02]  /*5030*/  ISETP.LT.AND P2, PT, RZ, UR28, PT ;  /* 0x0000001cff007c0c */ /* 0x000fe4000bf41270 */
[----:B0-----:R-:W-:Y:S02]  /*5040*/  FMNMX.FTZ R8, R8, R11, !PT ;  /* 0x0000000b08087209 */ /* 0x001fe40007810000 */
[----:B-1----:R-:W-:-:S03]  /*5050*/  FMNMX.FTZ R0, R5, R10, !PT ;  /* 0x0000000a05007209 */ /* 0x002fc60007810000 */
[----:B------:R-:W0:Y:S01]  /*5060*/  SHFL.BFLY PT, R11, R8, 0x1, 0x1f ;  /* 0x0c201f00080b7f89 */ /* 0x000e2200000e0000 */
[----:B------:R-:W-:Y:S02]  /*5070*/  WARPGROUP.DEPBAR.LE gsb0, 0x0 ;  /* 0x00008000000079c5 */ /* 0x000fe40000010000 */
[----:B------:R-:W-:Y:S01]  /*5080*/  WARPGROUP.ARRIVE ;  /* 0x00000000000079c5 */ /* 0x000fe20000000000 */
[----:B------:R-:W-:Y:S02]  /*5090*/  IMAD.U32 R5, RZ, RZ, UR39 ;  /* 0x00000027ff057e24 */ /* 0x000fe4000f8e00ff */
[----:B------:R-:W-:Y:S01]  /*50a0*/  FADD.FTZ R3, -R0, R3 ;  /* 0x0000000300037221 */ /* 0x000fe20000010100 */
[----:B------:R-:W-:Y:S01]  /*50b0*/  IMAD.U32 R10, RZ, RZ, UR27 ;  /* 0x0000001bff0a7e24 */ /* 0x000fe2000f8e00ff */
[----:B------:R-:W-:Y:S01]  /*50c0*/  UMOV UR27, UR39 ;  /* 0x00000027001b7c82 */ /* 0x000fe20008000000 */
[----:B------:R-:W-:Y:S01]  /*50d0*/  HGMMA.64x64x16.F32.BF16 R120, gdesc[UR20].tnspB, R120, gsb0 ;  /* 0x40e00000147879f0 */ /* 0x000fe20008001878 */
[----:B------:R-:W-:Y:S01]  /*50e0*/  UIADD3 UR20, UR6, 0x600, URZ ;  /* 0x0000060006147890 */ /* 0x000fe2000fffe03f */
[----:B------:R-:W-:Y:S01]  /*50f0*/  @!P1 LEA R5, R5, UR40, 0x3 ;  /* 0x0000002805059c11 */ /* 0x000fe2000f8e18ff */
[----:B------:R-:W-:Y:S01]  /*5100*/  UIADD3 UR22, UR7, 0x200, URZ ;  /* 0x0000020007167890 */ /* 0x000fe2000fffe03f */
[----:B------:R-:W-:Y:S01]  /*5110*/  @!P1 LEA R10, R10, UR40, 0x3 ;  /* 0x000000280a0a9c11 */ /* 0x000fe2000f8e18ff */
[----:B------:R-:W-:Y:S01]  /*5120*/  UMOV UR21, 0x40000040 ;  /* 0x4000004000157882 */ /* 0x000fe20000000000 */
[----:B------:R-:W-:Y:S01]  /*5130*/  UMOV UR23, 0x40000040 ;  /* 0x4000004000177882 */ /* 0x000fe20000000000 */
[----:B------:R-:W-:-:S02]  /*5140*/  @!P1 VIADD R5, R5, 0x30840 ;  /* 0x0003084005059836 */ /* 0x000fc40000000000 */
[----:B------:R-:W-:Y:S01]  /*5150*/  FMUL.FTZ R3, R3, UR26 ;  /* 0x0000001a03037c20 */ /* 0x000fe20008410000 */
[----:B------:R-:W-:Y:S02]  /*5160*/  @!P1 VIADD R10, R10, 0x30860 ;  /* 0x000308600a0a9836 */ /* 0x000fe40000000000 */
[----:B------:R-:W-:-:S03]  /*5170*/  @!P1 PRMT R5, RZ, 0x654, R5 ;  /* 0x00000654ff059816 */ /* 0x000fc60000000005 */
[----:B------:R-:W-:Y:S01]  /*5180*/  @!P1 PRMT R10, RZ, 0x654, R10 ;  /* 0x00000654ff0a9816 */ /* 0x000fe2000000000a */
[----:B------:R-:W1:Y:S01]  /*5190*/  MUFU.EX2 R3, R3 ;  /* 0x0000000300037308 */ /* 0x000e620000000800 */
[----:B0-----:R-:W-:-:S05]  /*51a0*/  FMNMX.FTZ R8, R8, R11, !PT ;  /* 0x0000000b08087209 */ /* 0x001fca0007810000 */
[----:B------:R-:W-:-:S04]  /*51b0*/  FADD.FTZ R9, -R8, R9 ;  /* 0x0000000908097221 */ /* 0x000fc80000010100 */
[----:B------:R-:W-:-:S06]  /*51c0*/  FMUL.FTZ R9, R9, UR26 ;  /* 0x0000001a09097c20 */ /* 0x000fcc0008410000 */
[----:B------:R-:W-:Y:S01]  /*51d0*/  MUFU.EX2 R9, R9 ;  /* 0x0000000900097308 */ /* 0x000fe20000000800 */
        /* <DEDUP_REMOVED lines=53> */
[----:B------:R-:W-:Y:S01]  /*5530*/  HGMMA.64x64x16.F32.BF16 R120, gdesc[UR20].tnspB, R120, gsb0 ;  /* 0x40e00000147879f0 */ /* 0x000fe20008001878 */
[----:B------:R-:W-:Y:S02]  /*5540*/  UMOV UR20, UR38 ;  /* 0x0000002600147c82 */ /* 0x000fe40008000000 */
[----:B------:R-:W-:Y:S02]  /*5550*/  WARPGROUP.DEPBAR.LE gsb0, 0x0 ;  /* 0x00008000000079c5 */ /* 0x000fe40000010000 */
[----:B------:R0:W-:Y:S06]  /*5560*/  BAR.ARV R7, 0x100 ;  /* 0x000400070000751d */ /* 0x0001ec0000002000 */
        /* <DEDUP_REMOVED lines=8> */
[----:B--2---:R-:W-:Y:S01]  /*55f0*/  FMUL.FTZ R5, R0, UR26 ;  /* 0x0000001a00057c20 */ /* 0x004fe20008410000 */
[----:B------:R1:W-:Y:S01]  /*5600*/  @!P1 SYNCS.ARRIVE.TRANS64.RED.A1T0 RZ, [R10+URZ], RZ ;  /* 0x000000ff0aff99a7 */ /* 0x0003e2000810043f */
[-C--:B------:R-:W-:Y:S01]  /*5610*/  FMUL.FTZ R133, R133, R3.reuse ;  /* 0x0000000385857220 */ /* 0x080fe20000410000 */
[----:B------:R-:W-:Y:S01]  /*5620*/  FMUL.FTZ R136, R136, R3 ;  /* 0x0000000388887220 */ /* 0x000fe20000410000 */
[--C-:B0-----:R-:W-:Y:S01]  /*5630*/  FFMA.FTZ R7, R24, UR26, -R5.reuse ;  /* 0x0000001a18077c23 */ /* 0x101fe20008010805 */
[--C-:B------:R-:W-:Y:S01]  /*5640*/  FFMA.FTZ R21, R25, UR26, -R5.reuse ;  /* 0x0000001a19157c23 */ /* 0x100fe20008010805 */
[--C-:B------:R-:W-:Y:S01]  /*5650*/  FFMA.FTZ R20, R28, UR26, -R5.reuse ;  /* 0x0000001a1c147c23 */ /* 0x100fe20008010805 */
[--C-:B------:R-:W-:Y:S01]  /*5660*/  FFMA.FTZ R19, R29, UR26, -R5.reuse ;  /* 0x0000001a1d137c23 */ /* 0x100fe20008010805 */
[--C-:B------:R-:W-:Y:S01]  /*5670*/  FFMA.FTZ R32, R32, UR26, -R5.reuse ;  /* 0x0000001a20207c23 */ /* 0x100fe20008010805 */
[----:B-1----:R-:W-:Y:S01]  /*5680*/  FMUL.FTZ R10, R8, UR26 ;  /* 0x0000001a080a7c20 */ /* 0x002fe20008410000 */
        /* <DEDUP_REMOVED lines=15> */
[----:B------:R-:W-:Y:S01]  /*5780*/  FFMA.FTZ R52, R52, UR26, -R5 ;  /* 0x0000001a34347c23 */ /* 0x000fe20008010805 */
[----:B------:R-:W1:Y:S01]  /*5790*/  MUFU.EX2 R11, R11 ;  /* 0x0000000b000b7308 */ /* 0x000e620000000800 */
[----:B0-----:R-:W-:Y:S01]  /*57a0*/  FFMA.FTZ R15, R3, R4, R7 ;  /* 0x00000004030f7223 */ /* 0x001fe20000010007 */
        /* <DEDUP_REMOVED lines=37> */
[----:B-1----:R-:W-:Y:S01]  /*5a00*/  FFMA.FTZ R18, R9, R6, R11 ;  /* 0x0000000609127223 */ /* 0x002fe2000001000b */
[----:B------:R-:W1:Y:S01]  /*5a10*/  MUFU.EX2 R14, R14 ;  /* 0x0000000e000e7308 */ /* 0x000e620000000800 */
[----:B------:R-:W-:Y:S01]  /*5a20*/  F2FP.BF16.F32.PACK_AB R4, R21, R7 ;  /* 0x000000071504723e */ /* 0x000fe200000010ff */
[--C-:B------:R-:W-:Y:S01]  /*5a30*/  FFMA.FTZ R23, R35, UR26, -R10.reuse ;  /* 0x0000001a23177c23 */ /* 0x100fe2000801080a */
[----:B0-----:R-:W-:Y:S01]  /*5a40*/  F2FP.BF16.F32.PACK_AB R5, R12, R11 ;  /* 0x0000000b0c05723e */ /* 0x001fe200000010ff */
[----:B------:R-:W-:Y:S01]  /*5a50*/  FFMA.FTZ R35, R38, UR26, -R10 ;  /* 0x0000001a26237c23 */ /* 0x000fe2000801080a */
[----:B------:R-:W-:Y:S01]  /*5a60*/  F2FP.BF16.F32.PACK_AB R6, R19, R20 ;  /* 0x000000141306723e */ /* 0x000fe200000010ff */
[----:B------:R-:W-:Y:S01]  /*5a70*/  FADD.FTZ R21, R21, R15 ;  /* 0x0000000f15157221 */ /* 0x000fe20000010000 */
[----:B------:R-:W-:Y:S01]  /*5a80*/  FADD.FTZ R18, R12, R18 ;  /* 0x000000120c127221 */ /* 0x000fe20000010000 */
        /* <DEDUP_REMOVED lines=8> */
[----:B------:R-:W-:Y:S01]  /*5b10*/  MUFU.EX2 R33, R33 ;  /* 0x0000002100217308 */ /* 0x000fe20000000800 */
[----:B-1----:R-:W-:Y:S01]  /*5b20*/  F2FP.BF16.F32.PACK_AB R7, R14, R13 ;  /* 0x0000000d0e07723e */ /* 0x002fe200000010ff */
[----:B------:R-:W-:Y:S01]  /*5b30*/  FADD.FTZ R13, R13, R18 ;  /* 0x000000120d0d7221 */ /* 0x000fe20000010000 */
[--C-:B------:R-:W-:Y:S01]  /*5b40*/  FFMA.FTZ R51, R54, UR26, -R10.reuse ;  /* 0x0000001a36337c23 */ /* 0x100fe2000801080a */
[--C-:B------:R-:W-:Y:S01]  /*5b50*/  FFMA.FTZ R28, R55, UR26, -R10.reuse ;  /* 0x0000001a371c7c23 */ /* 0x100fe2000801080a */
[--C-:B------:R-:W-:Y:S01]  /*5b60*/  FFMA.FTZ R29, R59, UR26, -R10.reuse ;  /* 0x0000001a3b1d7c23 */ /* 0x100fe2000801080a */
[----:B------:R0:W-:Y:S01]  /*5b70*/  STSM.16.M88.4 [R2+0x1e800], R4 ;  /* 0x01e8000402007844 */ /* 0x0001e20000000200 */
[----:B------:R-:W-:Y:S01]  /*5b80*/  FADD.FTZ R39, R14, R13 ;  /* 0x0000000d0e277221 */ /* 0x000fe20000010000 */
        /* <DEDUP_REMOVED lines=14> */
[--C-:B0-----:R-:W-:Y:S01]  /*5c70*/  FFMA.FTZ R4, R34, UR26, -R10.reuse ;  /* 0x0000001a22047c23 */ /* 0x101fe2000801080a */
        /* <DEDUP_REMOVED lines=24> */
[-C--:B------:R-:W-:Y:S01]  /*5e00*/  FMUL.FTZ R137, R137, R3.reuse ;  /* 0x0000000389897220 */ /* 0x080fe20000410000 */
[----:B------:R-:W1:Y:S01]  /*5e10*/  MUFU.EX2 R24, R24 ;  /* 0x0000001800187308 */ /* 0x000e620000000800 */
[----:B0-----:R-:W-:Y:S01]  /*5e20*/  FADD.FTZ R42, R4, R39 ;  /* 0x00000027042a7221 */ /* 0x001fe20000010000 */
[-C--:B------:R-:W-:Y:S01]  /*5e30*/  FMUL.FTZ R140, R140, R3.reuse ;  /* 0x000000038c8c7220 */ /* 0x080fe20000410000 */
[-C--:B------:R-:W-:Y:S01]  /*5e40*/  FMUL.FTZ R141, R141, R3.reuse ;  /* 0x000000038d8d7220 */ /* 0x080fe20000410000 */
[-C--:B------:R-:W-:Y:S01]  /*5e50*/  FMUL.FTZ R144, R144, R3.reuse ;  /* 0x0000000390907220 */ /* 0x080fe20000410000 */
[----:B------:R-:W-:Y:S01]  /*5e60*/  FADD.FTZ R42, R23, R42 ;  /* 0x0000002a172a7221 */ /* 0x000fe20000010000 */
[-C--:B------:R-:W-:Y:S01]  /*5e70*/  FMUL.FTZ R145, R145, R3.reuse ;  /* 0x0000000391917220 */ /* 0x080fe20000410000 */
[-C--:B------:R-:W-:Y:S01]  /*5e80*/  FMUL.FTZ R148, R148, R3.reuse ;  /* 0x0000000394947220 */ /* 0x080fe20000410000 */
[----:B------:R-:W0:Y:S01]  /*5e90*/  MUFU.EX2 R40, R40 ;  /* 0x0000002800287308 */ /* 0x000e220000000800 */
[----:B------:R-:W-:Y:S01]  /*5ea0*/  FMUL.FTZ R149, R149, R3 ;  /* 0x0000000395957220 */ /* 0x000fe20000410000 */
        /* <DEDUP_REMOVED lines=14> */
[----:B------:R-:W3:Y:S01]  /*5f90*/  MUFU.EX2 R5, R5 ;  /* 0x0000000500057308 */ /* 0x000ee20000000800 */
[----:B--2---:R-:W-:Y:S01]  /*5fa0*/  FADD.FTZ R34, R32, R21 ;  /* 0x0000001520227221 */ /* 0x004fe20000010000 */
[----:B------:R-:W-:Y:S01]  /*5fb0*/  F2FP.BF16.F32.PACK_AB R32, R33, R32 ;  /* 0x000000202120723e */ /* 0x000fe200000010ff */
[-C--:B------:R-:W-:Y:S01]  /*5fc0*/  FMUL.FTZ R147, R147, R9.reuse ;  /* 0x0000000993937220 */ /* 0x080fe20000410000 */
[-C--:B------:R-:W-:Y:S01]  /*5fd0*/  FMUL.FTZ R150, R150, R9.reuse ;  /* 0x0000000996967220 */ /* 0x080fe20000410000 */
[----:B------:R-:W-:Y:S01]  /*5fe0*/  FADD.FTZ R21, R33, R34 ;  /* 0x0000002221157221 */ /* 0x000fe20000010000 */
[----:B------:R-:W-:Y:S01]  /*5ff0*/  F2FP.BF16.F32.PACK_AB R33, R23, R4 ;  /* 0x000000041721723e */ /* 0x000fe200000010ff */
[----:B------:R-:W-:Y:S01]  /*6000*/  FMUL.FTZ R151, R151, R9 ;  /* 0x0000000997977220 */ /* 0x000fe20000410000 */
[----:B------:R-:W2:Y:S01]  /*6010*/  MUFU.EX2 R41, R41 ;  /* 0x0000002900297308 */ /* 0x000ea20000000800 */
[----:B------:R-:W-:Y:S01]  /*6020*/  FADD.FTZ R34, R36, R21 ;  /* 0x0000001524227221 */ /* 0x000fe20000010000 */
[----:B------:R-:W-:Y:S01]  /*6030*/  FADD.FTZ R21, R35, R42 ;  /* 0x0000002a23157221 */ /* 0x000fe20000010000 */
[----:B-1----:R-:W-:Y:S01]  /*6040*/  F2FP.BF16.F32.PACK_AB R35, R24, R35 ;  /* 0x000000231823723e */ /* 0x002fe200000010ff */
[----:B------:R-:W-:-:S02]  /*6050*/  IMAD.MOV.U32 R9, RZ, RZ, R8 ;  /* 0x000000ffff097224 */ /* 0x000fc400078e0008 */
[----:B------:R-:W-:Y:S01]  /*6060*/  FADD.FTZ R39, R37, R34 ;  /* 0x0000002225277221 */ /* 0x000fe20000010000 */
[----:B------:R-:W-:Y:S01]  /*6070*/  FADD.FTZ R34, R24, R21 ;  /* 0x0000001518227221 */ /* 0x000fe20000010000 */
[----:B------:R-:W-:Y:S01]  /*6080*/  IMAD.MOV.U32 R3, RZ, RZ, R0 ;  /* 0x000000ffff037224 */ /* 0x000fe200078e0000 */
[----:B------:R-:W1:Y:S01]  /*6090*/  MUFU.EX2 R25, R25 ;  /* 0x0000001900197308 */ /* 0x000e620000000800 */
[----:B0-----:R-:W-:Y:S01]  /*60a0*/  FADD.FTZ R42, R40, R39 ;  /* 0x00000027282a7221 */ /* 0x001fe20000010000 */
[----:B---3--:R-:W-:-:S06]  /*60b0*/  FADD.FTZ R34, R5, R34 ;  /* 0x0000002205227221 */ /* 0x008fcc0000010000 */
        /* <DEDUP_REMOVED lines=28> */
[----:B0-----:R-:W-:Y:S01]  /*6280*/  FADD.FTZ R21, R51, R42 ;  /* 0x0000002a33157221 */ /* 0x001fe20000010000 */
[----:B------:R-:W-:-:S06]  /*6290*/  F2FP.BF16.F32.PACK_AB R42, R45, R44 ;  /* 0x0000002c2d2a723e */ /* 0x000fcc00000010ff */
[----:B------:R-:W0:Y:S01]  /*62a0*/  MUFU.EX2 R56, R56 ;  /* 0x0000003800387308 */ /* 0x000e220000000800 */
[----:B--2---:R-:W-:Y:S01]  /*62b0*/  FADD.FTZ R23, R53, R34 ;  /* 0x0000002235177221 */ /* 0x004fe20000010000 */
[----:B------:R-:W-:Y:S02]  /*62c0*/  F2FP.BF16.F32.PACK_AB R34, R37, R36 ;  /* 0x000000242522723e */ /* 0x000fe400000010ff */
[----:B------:R-:W-:-:S03]  /*62d0*/  F2FP.BF16.F32.PACK_AB R50, R53, R52 ;  /* 0x000000343532723e */ /* 0x000fc600000010ff */
[----:B------:R2:W-:Y:S01]  /*62e0*/  STSM.16.M88.4 [R154], R32 ;  /* 0x000000209a007844 */ /* 0x0005e20000000200 */
[----:B------:R-:W3:Y:S01]  /*62f0*/  MUFU.EX2 R7, R7 ;  /* 0x0000000700077308 */ /* 0x000ee20000000800 */
[C---:B-1----:R-:W-:Y:S01]  /*6300*/  FADD.FTZ R4, R28.reuse, R21 ;  /* 0x000000151c047221 */ /* 0x042fe20000010000 */
[----:B------:R-:W-:Y:S01]  /*6310*/  F2FP.BF16.F32.PACK_AB R51, R28, R51 ;  /* 0x000000331c33723e */ /* 0x000fe200000010ff */
[----:B------:R2:W-:Y:S04]  /*6320*/  STSM.16.M88.4 [R17], R40 ;  /* 0x0000002811007844 */ /* 0x0005e80000000200 */
[----:B------:R2:W-:Y:S01]  /*6330*/  STSM.16.M88.4 [R16], R48 ;  /* 0x0000003010007844 */ /* 0x0005e20000000200 */
        /* <DEDUP_REMOVED lines=20> */
[----:B------:R2:W-:Y:S01]  /*6480*/  STSM.16.M88.4 [R2+0x24800], R56 ;  /* 0x0248003802007844 */ /* 0x0005e20000000200 */
        /* <DEDUP_REMOVED lines=19> */
[----:B------:R-:W-:-:S05]  /*65c0*/  F2FP.BF16.F32.PACK_AB R67, R38, R67 ;  /* 0x000000432643723e */ /* 0x000fca00000010ff */
[----:B------:R2:W-:Y:S01]  /*65d0*/  STSM.16.M88.4 [R156], R64 ;  /* 0x000000409c007844 */ /* 0x0005e20000000200 */
[----:B------:R-:W0:Y:S01]  /*65e0*/  MUFU.EX2 R73, R73 ;  /* 0x0000004900497308 */ /* 0x000e220000000800 */
[----:B---3--:R-:W-:-:S07]  /*65f0*/  FADD.FTZ R4, R72, R21 ;  /* 0x0000001548047221 */ /* 0x008fce0000010000 */
[----:B------:R-:W3:Y:S01]  /*6600*/  MUFU.EX2 R76, R76 ;  /* 0x0000004c004c7308 */ /* 0x000ee20000000800 */
[----:B-1----:R-:W-:-:S04]  /*6610*/  FADD.FTZ R6, R22, R5 ;  /* 0x0000000516067221 */ /* 0x002fc80000010000 */
[----:B------:R-:W-:-:S03]  /*6620*/  FADD.FTZ R6, R15, R6 ;  /* 0x000000060f067221 */ /* 0x000fc60000010000 */
[----:B------:R-:W1:Y:S01]  /*6630*/  MUFU.EX2 R75, R75 ;  /* 0x0000004b004b7308 */ /* 0x000e620000000800 */
[C---:B0-----:R-:W-:Y:S01]  /*6640*/  FADD.FTZ R5, R73.reuse, R4 ;  /* 0x0000000449057221 */ /* 0x041fe20000010000 */
[----:B------:R-:W-:Y:S02]  /*6650*/  F2FP.BF16.F32.PACK_AB R72, R73, R72 ;  /* 0x000000484948723e */ /* 0x000fe400000010ff */
[----:B------:R-:W-:-:S04]  /*6660*/  F2FP.BF16.F32.PACK_AB R73, R15, R22 ;  /* 0x000000160f49723e */ /* 0x000fc800000010ff */
        /* <DEDUP_REMOVED lines=31> */
[----:B------:R2:W-:Y:S01]  /*6860*/  STSM.16.M88.4 [R16+0x6000], R80 ;  /* 0x0060005010007844 */ /* 0x0005e20000000200 */
        /* <DEDUP_REMOVED lines=9> */
[----:B------:R-:W-:-:S06]  /*6900*/  F2FP.BF16.F32.PACK_AB R89, R20, R19 ;  /* 0x000000131459723e */ /* 0x000fcc00000010ff */
        /* <DEDUP_REMOVED lines=9> */
[----:B------:R-:W-:-:S05]  /*69a0*/  F2FP.BF16.F32.PACK_AB R91, R95, R91 ;  /* 0x0000005b5f5b723e */ /* 0x000fca00000010ff */
[----:B------:R2:W-:Y:S01]  /*69b0*/  STSM.16.M88.4 [R2+0x2a800], R88 ;  /* 0x02a8005802007844 */ /* 0x0005e20000000200 */
        /* <DEDUP_REMOVED lines=55> */
[C---:B0-----:R-:W-:Y:S01]  /*6d30*/  F2FP.BF16.F32.PACK_AB R114, R117.reuse, R116 ;  /* 0x000000747572723e */ /* 0x041fe200000010ff */
[----:B------:R-:W-:Y:S01]  /*6d40*/  FADD.FTZ R4, R117, R4 ;  /* 0x0000000475047221 */ /* 0x000fe20000010000 */
[----:B---3--:R-:W-:Y:S01]  /*6d50*/  FADD.FTZ R6, R15, R6 ;  /* 0x000000060f067221 */ /* 0x008fe20000010000 */
[----:B-1----:R-:W-:-:S03]  /*6d60*/  F2FP.BF16.F32.PACK_AB R115, R10, R15 ;  /* 0x0000000f0a73723e */ /* 0x002fc600000010ff */
[----:B------:R-:W-:Y:S02]  /*6d70*/  FADD.FTZ R6, R10, R6 ;  /* 0x000000060a067221 */ /* 0x000fe40000010000 */
[----:B------:R2:W-:Y:S01]  /*6d80*/  STSM.16.M88.4 [R16+0xc000], R112 ;  /* 0x00c0007010007844 */ /* 0x0005e20000000200 */
[----:B------:R-:W-:Y:S01]  /*6d90*/  @!PT LDS RZ, [RZ] ;  /* 0x00000000fffff984 */ /* 0x000fe20000000800 */
[----:B------:R-:W-:Y:S01]  /*6da0*/  @!PT LDS RZ, [RZ] ;  /* 0x00000000fffff984 */ /* 0x000fe20000000800 */
[----:B------:R-:W-:Y:S01]  /*6db0*/  @!PT LDS RZ, [RZ] ;  /* 0x00000000fffff984 */ /* 0x000fe20000000800 */
[----:B------:R-:W-:Y:S01]  /*6dc0*/  @!PT LDS RZ, [RZ] ;  /* 0x00000000fffff984 */ /* 0x000fe20000000800 */
[----:B------:R0:W-:Y:S06]  /*6dd0*/  MEMBAR.ALL.CTA ;  /* 0x0000000000007992 */ /* 0x0001ec0000008000 */
[----:B0-----:R-:W0:Y:S02]  /*6de0*/  FENCE.VIEW.ASYNC.S ;  /* 0x00000000000073c6 */ /* 0x001e240000000000 */
[----:B0-----:R-:W-:Y:S01]  /*6df0*/  NOP ;  /* 0x0000000000007918 */ /* 0x001fe20000000000 */
[----:B------:R-:W-:Y:S05]  /*6e00*/  @P2 BRA `(.L_x_10613) ;  /* 0xffffffd4008c2947 */ /* 0x000fea000383ffff */
.L_x_10604:
[----:B------:R-:W-:Y:S06]  /*6e10*/  BAR.ARV 0x8, 0x1a0 ;  /* 0x0206800000007b1d */ /* 0x000fec0000002000 */
[----:B------:R-:W-:Y:S05]  /*6e20*/  @!P0 BRA `(.L_x_10614) ;  /* 0x0000000000048947 */ /* 0x000fea0003800000 */
[----:B------:R-:W-:Y:S01]  /*6e30*/  BPT.TRAP 0x1 ;  /* 0x000000040000795c */ /* 0x000fe20000300000 */
.L_x_10614:
[----:B------:R-:W-:Y:S01]  /*6e40*/  ULEA UR5, UR39, UR40, 0x3 ;  /* 0x0000002827057291 */ /* 0x000fe2000f8e183f */
[----:B------:R-:W-:-:S05]  /*6e50*/  IMAD.U32 R3, RZ, RZ, UR38 ;  /* 0x00000026ff037e24 */ /* 0x000fca000f8e00ff */
[----:B------:R-:W-:-:S04]  /*6e60*/  SHF.L.U32 R3, R3, 0x1f, RZ ;  /* 0x0000001f03037819 */ /* 0x000fc800000006ff */
[----:B------:R1:W3:Y:S01]  /*6e70*/  SYNCS.PHASECHK.TRANS64.TRYWAIT P2, [UR5+0x30850], R3 ;  /* 0x03085003ff0075a7 */ /* 0x0002e20008040145 */
[----:B------:R-:W-:Y:S05]  /*6e80*/  @!P0 BRA `(.L_x_10615) ;  /* 0x0000000000048947 */ /* 0x000fea0003800000 */
[----:B------:R-:W-:Y:S01]  /*6e90*/  BPT.TRAP 0x1 ;  /* 0x000000040000795c */ /* 0x000fe20000300000 */
.L_x_10615:
[----:B---3--:R-:W-:Y:S05]  /*6ea0*/  @P2 BRA `(.L_x_10616) ;  /* 0x0000000000082947 */ /* 0x008fea0003800000 */
[----:B------:R-:W3:Y:S02]  /*6eb0*/  SYNCS.PHASECHK.TRANS64.TRYWAIT P0, [UR5+0x30850], R3 ;  /* 0x03085003ff0075a7 */ /* 0x000ee40008000145 */
[----:B---3--:R-:W-:Y:S05]  /*6ec0*/  @!P0 BRA `(.L_x_10617) ;  /* 0x0000006000b88947 */ /* 0x008fea0003800000 */
.L_x_10616:
[----:B------:R-:W-:Y:S01]  /*6ed0*/  UIADD3 UR40, UR40, 0x400, URZ ;  /* 0x0000040028287890 */ /* 0x000fe2000fffe03f */
[----:B------:R-:W-:Y:S01]  /*6ee0*/  WARPGROUP.ARRIVE ;  /* 0x00000000000079c5 */ /* 0x000fe20000000000 */
[----:B------:R-:W-:Y:S01]  /*6ef0*/  UIADD3 UR25, UR25, 0x1e800, URZ ;  /* 0x0001e80019197890 */ /* 0x000fe2000fffe03f */
[----:B-1-3--:R-:W1:Y:S01]  /*6f00*/  SHFL.BFLY PT, R3, R4, 0x2, 0x1f ;  /* 0x0c401f0004037f89 */ /* 0x00ae6200000e0000 */
[----:B------:R-:W-:Y:S01]  /*6f10*/  USHF.R.U32.HI UR40, URZ, 0x4, UR40 ;  /* 0x000000043f287899 */ /* 0x000fe20008011628 */
[----:B------:R-:W-:Y:S01]  /*6f20*/  IMAD.U32 R9, RZ, RZ, UR5 ;  /* 0x00000005ff097e24 */ /* 0x000fe2000f8e00ff */
[----:B------:R-:W-:Y:S01]  /*6f30*/  USHF.R.U32.HI UR25, URZ, 0x4, UR25 ;  /* 0x000000043f197899 */ /* 0x000fe20008011619 */
[----:B------:R-:W3:Y:S01]  /*6f40*/  SHFL.BFLY PT, R5, R6, 0x2, 0x1f ;  /* 0x0c401f0006057f89 */ /* 0x000ee200000e0000 */
[----:B------:R-:W-:Y:S01]  /*6f50*/  ULOP3.LUT UR6, UR40, 0x3fff, URZ, 0xc0, !UPT ;  /* 0x00003fff28067892 */ /* 0x000fe2000f8ec03f */
[----:B------:R-:W-:Y:S01]  /*6f60*/  @!P1 VIADD R9, R9, 0x30860 ;  /* 0x0003086009099836 */ /* 0x000fe20000000000 */
[----:B------:R-:W-:Y:S01]  /*6f70*/  ULOP3.LUT UR4, UR25, 0x3fff, URZ, 0xc0, !UPT ;  /* 0x00003fff19047892 */ /* 0x000fe2000f8ec03f */
[----:B------:R-:W-:Y:S01]  /*6f80*/  IMAD.MOV.U32 R19, RZ, RZ, RZ ;  /* 0x000000ffff137224 */ /* 0x000fe200078e00ff */
[----:B------:R-:W-:Y:S01]  /*6f90*/  UIMAD UR6, UR39, 0x600, UR6 ;  /* 0x00000600270678a4 */ /* 0x000fe2000f8e0206 */
[----:B------:R-:W-:Y:S01]  /*6fa0*/  IMAD.U32 R11, RZ, RZ, UR26 ;  /* 0x0000001aff0b7e24 */ /* 0x000fe2000f8e00ff */
[----:B------:R-:W-:Y:S01]  /*6fb0*/  ULOP3.LUT UR4, UR4, 0x10000, URZ, 0xfc, !UPT ;  /* 0x0001000004047892 */ /* 0x000fe2000f8efc3f */
[----:B------:R-:W-:Y:S01]  /*6fc0*/  @!P1 PRMT R9, RZ, 0x654, R9 ;  /* 0x00000654ff099816 */ /* 0x000fe20000000009 */
[----:B------:R-:W-:Y:S01]  /*6fd0*/  UMOV UR11, 0x40000040 ;  /* 0x40000040000b7882 */ /* 0x000fe20000000000 */
[----:B------:R-:W-:Y:S01]  /*6fe0*/  UMOV UR9, 0x40000040 ;  /* 0x4000004000097882 */ /* 0x000fe20000000000 */
[----:B------:R-:W-:Y:S01]  /*6ff0*/  UIADD3 UR39, UR39, 0x1, URZ ;  /* 0x0000000127277890 */ /* 0x000fe2000fffe03f */
[----:B------:R-:W-:Y:S01]  /*7000*/  IMAD.MOV.U32 R18, RZ, RZ, -0x800000 ;  /* 0xff800000ff127424 */ /* 0x000fe200078e00ff */
[----:B------:R-:W-:Y:S01]  /*7010*/  UMOV UR10, UR6 ;  /* 0x00000006000a7c82 */ /* 0x000fe20008000000 */
[----:B------:R-:W-:Y:S01]  /*7020*/  UMOV UR8, UR4 ;  /* 0x0000000400087c82 */ /* 0x000fe20008000000 */
[----:B------:R-:W-:Y:S01]  /*7030*/  UISETP.NE.AND UP0, UPT, UR39, 0x2, UPT ;  /* 0x000000022700788c */ /* 0x000fe2000bf05270 */
[----:B------:R-:W-:Y:S01]  /*7040*/  HGMMA.64x64x16.F32.BF16 R120, gdesc[UR8].tnspB, R120, gsb0 ;  /* 0x40e00000087879f0 */ /* 0x000fe20008001878 */
[----:B------:R-:W-:-:S02]  /*7050*/  UIADD3 UR10, UR6, 0x80, URZ ;  /* 0x00000080060a7890 */ /* 0x000fc4000fffe03f */
[----:B------:R-:W-:Y:S01]  /*7060*/  UIADD3 UR8, UR4, 0x2, URZ ;  /* 0x0000000204087890 */ /* 0x000fe2000fffe03f */
[----:B-1----:R-:W-:Y:S01]  /*7070*/  FADD.FTZ R3, R3, R4 ;  /* 0x0000000403037221 */ /* 0x002fe20000010000 */
[----:B------:R-:W-:Y:S01]  /*7080*/  UMOV UR11, 0x40000040 ;  /* 0x40000040000b7882 */ /* 0x000fe20000000000 */
[----:B------:R-:W-:Y:S01]  /*7090*/  UMOV UR9, 0x40000040 ;  /* 0x4000004000097882 */ /* 0x000fe20000000000 */
[----:B------:R-:W-:Y:S01]  /*70a0*/  UIADD3 UR37, UR37, 0x1, URZ ;  /* 0x0000000125257890 */ /* 0x000fe2000fffe03f */
[----:B---3--:R-:W-:Y:S01]  /*70b0*/  FADD.FTZ R5, R5, R6 ;  /* 0x0000000605057221 */ /* 0x008fe20000010000 */
[----:B------:R-:W1:Y:S01]  /*70c0*/  SHFL.BFLY PT, R10, R3, 0x1, 0x1f ;  /* 0x0c201f00030a7f89 */ /* 0x000e6200000e0000 */
[----:B------:R-:W-:Y:S01]  /*70d0*/  IMAD.MOV.U32 R6, RZ, RZ, RZ ;  /* 0x000000ffff067224 */ /* 0x000fe200078e00ff */
[----:B------:R-:W-:Y:S02]  /*70e0*/  USEL UR39, UR39, URZ, UP0 ;  /* 0x0000003f27277287 */ /* 0x000fe40008000000 */
[----:B0-----:R-:W0:Y:S01]  /*70f0*/  SHFL.BFLY PT, R12, R5, 0x1, 0x1f ;  /* 0x0c201f00050c7f89 */ /* 0x001e2200000e0000 */
[----:B-1----:R-:W-:Y:S01]  /*7100*/  FADD.FTZ R10, R3, R10 ;  /* 0x0000000a030a7221 */ /* 0x002fe20000010000 */
[----:B------:R-:W-:-:S02]  /*7110*/  IMAD.MOV.U32 R3, RZ, RZ, -0x800000 ;  /* 0xff800000ff037424 */ /* 0x000fc400078e00ff */
[----:B0-----:R-:W-:Y:S02]  /*7120*/  FADD.FTZ R12, R5, R12 ;  /* 0x0000000c050c7221 */ /* 0x001fe40000010000 */
[----:B------:R-:W-:Y:S01]  /*7130*/  FSETP.NE.FTZ.AND P0, PT, R10, RZ, PT ;  /* 0x000000ff0a00720b */ /* 0x000fe20003f15000 */
[----:B------:R-:W-:Y:S02]  /*7140*/  IMAD.U32 R5, RZ, RZ, UR26 ;  /* 0x0000001aff057e24 */ /* 0x000fe4000f8e00ff */
[----:B------:R-:W-:-:S10]  /*7150*/  FSETP.NE.FTZ.AND P2, PT, R12, RZ, PT ;  /* 0x000000ff0c00720b */ /* 0x000fd40003f55000 */
[----:B------:R-:W0:Y:S01]  /*7160*/  @P0 MUFU.LG2 R4, R10 ;  /* 0x0000000a00040308 */ /* 0x000e220000000c00 */
[----:B------:R-:W-:-:S07]  /*7170*/  @P0 FMUL.FTZ R5, R5, 0.69314718246459960938 ;  /* 0x3f31721805050820 */ /* 0x000fce0000410000 */
[----:B------:R-:W1:Y:S08]  /*7180*/  @P2 MUFU.LG2 R7, R12 ;  /* 0x0000000c00072308 */ /* 0x000e700000000c00 */
[----:B------:R3:W2:Y:S01]  /*7190*/  @P0 MUFU.RCP R19, R10 ;  /* 0x0000000a00130308 */ /* 0x0006a20000001000 */
[----:B0-----:R-:W-:-:S04]  /*71a0*/  @P0 FMUL.FTZ R4, R4, 0.69314718246459960938 ;  /* 0x3f31721804040820 */ /* 0x001fc80000410000 */
[----:B------:R-:W-:Y:S01]  /*71b0*/  @P0 FFMA.FTZ R18, R5, R0, R4 ;  /* 0x0000000005120223 */ /* 0x000fe20000010004 */
[----:B------:R-:W-:Y:S02]  /*71c0*/  PLOP3.LUT P0, PT, PT, PT, PT, 0x8, 0x0 ;  /* 0x000000000000781c */ /* 0x000fe40003f0e170 */
[----:B------:R0:W4:Y:S01]  /*71d0*/  @P2 MUFU.RCP R6, R12 ;  /* 0x0000000c00062308 */ /* 0x0001220000001000 */
[----:B------:R-:W-:Y:S02]  /*71e0*/  WARPGROUP.DEPBAR.LE gsb0, 0x0 ;  /* 0x00008000000079c5 */ /* 0x000fe40000010000 */
[----:B------:R-:W-:Y:S01]  /*71f0*/  WARPGROUP.ARRIVE ;  /* 0x00000000000079c5 */ /* 0x000fe20000000000 */
[----:B---3--:R-:W-:Y:S01]  /*7200*/  @P2 FMUL.FTZ R10, R11, 0.69314718246459960938 ;  /* 0x3f3172180b0a2820 */ /* 0x008fe20000410000 */
[----:B-1----:R-:W-:-:S04]  /*7210*/  @P2 FMUL.FTZ R7, R7, 0.69314718246459960938 ;  /* 0x3f31721807072820 */ /* 0x002fc80000410000 */
[----:B------:R-:W-:Y:S01]  /*7220*/  HGMMA.64x64x16.F32.BF16 R120, gdesc[UR8].tnspB, R120, gsb0 ;  /* 0x40e00000087879f0 */ /* 0x000fe20008001878 */
[----:B------:R-:W-:Y:S01]  /*7230*/  UIADD3 UR10, UR6, 0x100, URZ ;  /* 0x00000100060a7890 */ /* 0x000fe2000fffe03f */
[----:B------:R-:W-:Y:S01]  /*7240*/  @P2 FFMA.FTZ R3, R10, R8, R7 ;  /* 0x000000080a032223 */ /* 0x000fe20000010007 */
        /* <DEDUP_REMOVED lines=66> */
[----:B------:R-:W-:-:S04]  /*7670*/  USEL UR4, URZ, 0x1, UP0 ;  /* 0x000000013f047887 */ /* 0x000fc80008000000 */
[----:B------:R-:W-:Y:S01]  /*7680*/  ULOP3.LUT UR38, UR38, UR4, URZ, 0x3c, !UPT ;  /* 0x0000000426267292 */ /* 0x000fe2000f8e3c3f */
[----:B------:R-:W-:Y:S02]  /*7690*/  WARPGROUP.DEPBAR.LE gsb0, 0x0 ;  /* 0x00008000000079c5 */ /* 0x000fe40000010000 */
[----:B------:R-:W-:-:S06]  /*76a0*/  WARPGROUP.ARRIVE ;  /* 0x00000000000079c5 */ /* 0x000fcc0000000000 */
[----:B------:R-:W-:Y:S03]  /*76b0*/  HGMMA.64x64x16.F32.BF16 R120, gdesc[UR8].tnspB, R120, gsb0 ;  /* 0x40e00000087879f0 */ /* 0x000fe60008001878 */
        /* <DEDUP_REMOVED lines=34> */
.L_x_10597:
[----:B------:R-:W0:Y:S08]  /*78e0*/  S2UR UR4, SR_CgaCtaId ;  /* 0x00000000000479c3 */ /* 0x000e300000008800 */
[----:B------:R-:W-:Y:S06]  /*78f0*/  BAR.SYNC.DEFER_BLOCKING 0x5, 0x1a0 ;  /* 0x0146800000007b1d */ /* 0x000fec0000010000 */
[----:B------:R-:W-:Y:S01]  /*7900*/  UMOV UR40, 0x400 ;  /* 0x0000040000287882 */ /* 0x000fe20000000000 */
[----:B------:R-:W-:Y:S01]  /*7910*/  BSSY B0, `(.L_x_10618) ;  /* 0x0000192000007945 */ /* 0x000fe20003800000 */
[----:B0-----:R-:W-:-:S09]  /*7920*/  ULEA UR40, UR4, UR40, 0x18 ;  /* 0x0000002804287291 */ /* 0x001fd2000f8ec03f */
[----:B------:R-:W0:Y:S02]  /*7930*/  LDS.128 R24, [UR40+0x308d0] ;  /* 0x0308d028ff187984 */ /* 0x000e240008000c00 */
[----:B0-----:R-:W-:Y:S01]  /*7940*/  R2UR UR5, R26 ;  /* 0x000000001a0572ca */ /* 0x001fe200000e0000 */
[----:B------:R-:W-:Y:S06]  /*7950*/  BAR.ARV 0x4, 0x1a0 ;  /* 0x0106800000007b1d */ /* 0x000fec0000002000 */
[----:B------:R-:W-:Y:S08]  /*7960*/  @P0 BRA `(.L_x_10619) ;  /* 0x0000000c00c40947 */ /* 0x000ff00003800000 */
[----:B------:R-:W2:Y:S01]  /*7970*/  LDL R4, [R1+0x18] ;  /* 0x0000180001047983 */ /* 0x000ea20000100800 */
[----:B------:R-:W0:Y:S01]  /*7980*/  S2UR UR4, SR_SWINHI ;  /* 0x00000000000479c3 */ /* 0x000e220000002f00 */
[----:B------:R-:W-:Y:S01]  /*7990*/  USHF.L.U32 UR8, UR41, 0x2, URZ ;  /* 0x0000000229087899 */ /* 0x000fe2000800063f */
[----:B------:R-:W-:Y:S01]  /*79a0*/  F2FP.BF16.F32.PACK_AB R12, R12, R33 ;  /* 0x000000210c0c723e */ /* 0x000fe200000010ff */
[----:B------:R-:W-:Y:S01]  /*79b0*/  USHF.L.U64.HI UR9, UR41, 0x2, UR42 ;  /* 0x0000000229097899 */ /* 0x000fe2000801022a */
[----:B------:R-:W-:Y:S02]  /*79c0*/  F2FP.BF16.F32.PACK_AB R13, R13, R34 ;  /* 0x000000220d0d723e */ /* 0x000fe400000010ff */
[----:B------:R-:W-:Y:S02]  /*79d0*/  F2FP.BF16.F32.PACK_AB R14, R14, R31 ;  /* 0x0000001f0e0e723e */ /* 0x000fe400000010ff */
[----:B------:R-:W-:Y:S02]  /*79e0*/  F2FP.BF16.F32.PACK_AB R15, R15, R32 ;  /* 0x000000200f0f723e */ /* 0x000fe400000010ff */
[----:B------:R-:W-:-:S02]  /*79f0*/  F2FP.BF16.F32.PACK_AB R148, R29, R30 ;  /* 0x0000001e1d94723e */ /* 0x000fc400000010ff */
[----:B------:R-:W-:Y:S02]  /*7a00*/  F2FP.BF16.F32.PACK_AB R149, R23, R28 ;  /* 0x0000001c1795723e */ /* 0x000fe400000010ff */
[----:B------:R-:W-:Y:S02]  /*7a10*/  F2FP.BF16.F32.PACK_AB R150, R19, R22 ;  /* 0x000000161396723e */ /* 0x000fe400000010ff */
[----:B------:R-:W-:Y:S01]  /*7a20*/  F2FP.BF16.F32.PACK_AB R151, R151, R0 ;  /* 0x000000009797723e */ /* 0x000fe200000010ff */
[----:B------:R-:W-:Y:S01]  /*7a30*/  UMOV UR6, UR40 ;  /* 0x0000002800067c82 */ /* 0x000fe20008000000 */
[----:B0-----:R-:W-:Y:S01]  /*7a40*/  UMOV UR7, UR4 ;  /* 0x0000000400077c82 */ /* 0x001fe20008000000 */
[----:B------:R-:W-:Y:S02]  /*7a50*/  IMAD.U32 R20, RZ, RZ, UR6 ;  /* 0x00000006ff147e24 */ /* 0x000fe4000f8e00ff */
[----:B------:R-:W-:Y:S01]  /*7a60*/  IMAD.U32 R21, RZ, RZ, UR7 ;  /* 0x00000007ff157e24 */ /* 0x000fe2000f8e00ff */
[----:B------:R-:W-:-:S02]  /*7a70*/  ULDC.64 UR6, c[0x0][0xbd8] ;  /* 0x0002f60000067ab9 */ /* 0x000fc40000000a00 */
[----:B------:R-:W-:Y:S02]  /*7a80*/  UIADD3 UR4, UP1, UR8, UR6, URZ ;  /* 0x0000000608047290 */ /* 0x000fe4000ff3e03f */
[----:B------:R-:W-:Y:S02]  /*7a90*/  UISETP.NE.U32.AND UP0, UPT, UR6, URZ, UPT ;  /* 0x0000003f0600728c */ /* 0x000fe4000bf05070 */
[----:B------:R-:W-:Y:S02]  /*7aa0*/  UIADD3.X UR6, UR9, UR7, URZ, UP1, !UPT ;  /* 0x0000000709067290 */ /* 0x000fe40008ffe43f */
[----:B------:R-:W-:Y:S01]  /*7ab0*/  UISETP.NE.AND.EX UP0, UPT, UR7, URZ, UPT, UP0 ;  /* 0x0000003f0700728c */ /* 0x000fe2000bf05300 */
[----:B------:R-:W0:Y:S01]  /*7ac0*/  LDC R0, c[0x0][0xa88] ;  /* 0x0002a200ff007b82 */ /* 0x000e220000000800 */
[----:B------:R-:W-:Y:S02]  /*7ad0*/  IMAD.U32 R22, RZ, RZ, UR4 ;  /* 0x00000004ff167e24 */ /* 0x000fe4000f8e00ff */
[----:B------:R-:W-:Y:S01]  /*7ae0*/  IMAD.U32 R23, RZ, RZ, UR6 ;  /* 0x00000006ff177e24 */ /* 0x000fe2000f8e00ff */
[----:B------:R-:W-:-:S02]  /*7af0*/  ULDC.64 UR6, c[0x0][0xbe0] ;  /* 0x0002f80000067ab9 */ /* 0x000fc40000000a00 */
[----:B------:R-:W-:-:S04]  /*7b00*/  UISETP.NE.U32.AND UP1, UPT, UR6, URZ, UPT ;  /* 0x0000003f0600728c */ /* 0x000fc8000bf25070 */
[----:B------:R-:W-:-:S11]  /*7b10*/  UISETP.NE.AND.EX UP1, UPT, UR7, URZ, UPT, UP1 ;  /* 0x0000003f0700728c */ /* 0x000fd6000bf25310 */
[----:B------:R-:W-:-:S04]  /*7b20*/  @UP1 UIADD3 UR6, UP2, UR8, UR6, URZ ;  /* 0x0000000608061290 */ /* 0x000fc8000ff5e03f */
[----:B------:R-:W-:Y:S01]  /*7b30*/  @UP1 UIADD3.X UR7, UR9, UR7, URZ, UP2, !UPT ;  /* 0x0000000709071290 */ /* 0x000fe200097fe43f */
[----:B------:R-:W-:Y:S01]  /*7b40*/  BAR.SYNC.DEFER_BLOCKING 0x1, 0x180 ;  /* 0x0046000000007b1d */ /* 0x000fe20000010000 */
[----:B--2---:R-:W-:-:S03]  /*7b50*/  IMAD.WIDE R4, R4, 0x2, R20 ;  /* 0x0000000204047825 */ /* 0x004fc600078e0214 */
[C---:B------:R-:W-:Y:S02]  /*7b60*/  IADD3 R9, P1, R4.reuse, 0x40, RZ ;  /* 0x0000004004097810 */ /* 0x040fe40007f3e0ff */
[C---:B------:R-:W-:Y:S02]  /*7b70*/  IADD3 R11, P2, R4.reuse, 0x20, RZ ;  /* 0x00000020040b7810 */ /* 0x040fe40007f5e0ff */
[C---:B------:R-:W-:Y:S02]  /*7b80*/  IADD3 R51, P0, R4.reuse, 0x60, RZ ;  /* 0x0000006004337810 */ /* 0x040fe40007f1e0ff */
[----:B------:R-:W-:Y:S02]  /*7b90*/  LOP3.LUT R7, R4, 0x380, RZ, 0xc0, !PT ;  /* 0x0000038004077812 */ /* 0x000fe400078ec0ff */
[----:B------:R-:W-:Y:S02]  /*7ba0*/  LOP3.LUT R8, R9, 0x380, RZ, 0xc0, !PT ;  /* 0x0000038009087812 */ /* 0x000fe400078ec0ff */
[----:B------:R-:W-:-:S02]  /*7bb0*/  LOP3.LUT R10, R11, 0x380, RZ, 0xc0, !PT ;  /* 0x000003800b0a7812 */ /* 0x000fc400078ec0ff */
[----:B------:R-:W-:Y:S02]  /*7bc0*/  LOP3.LUT R6, R51, 0x380, RZ, 0xc0, !PT ;  /* 0x0000038033067812 */ /* 0x000fe400078ec0ff */
[----:B------:R-:W-:Y:S02]  /*7bd0*/  SHF.R.U64 R7, R7, 0x3, RZ ;  /* 0x0000000307077819 */ /* 0x000fe400000012ff */
        /* <DEDUP_REMOVED lines=9> */
[----:B------:R-:W-:-:S02]  /*7c70*/  LOP3.LUT R6, R6, R51, RZ, 0x3c, !PT ;  /* 0x0000003306067212 */ /* 0x000fc400078e3cff */
[----:B------:R-:W-:Y:S02]  /*7c80*/  MOV R52, R4 ;  /* 0x0000000400347202 */ /* 0x000fe40000000f00 */
[----:B------:R-:W-:Y:S02]  /*7c90*/  MOV R24, R6 ;  /* 0x0000000600187202 */ /* 0x000fe40000000f00 */
[----:B------:R-:W-:Y:S02]  /*7ca0*/  MOV R26, R8 ;  /* 0x00000008001a7202 */ /* 0x000fe40000000f00 */
        /* <DEDUP_REMOVED lines=9> */
[----:B------:R-:W-:-:S02]  /*7d40*/  F2FP.BF16.F32.PACK_AB R11, R35, R36 ;  /* 0x00000024230b723e */ /* 0x000fc400000010ff */
[----:B------:R-:W-:-:S03]  /*7d50*/  PLOP3.LUT P0, PT, PT, PT, UP0, 0x80, 0x0 ;  /* 0x000000000000781c */ /* 0x000fc60003f0f008 */
[----:B------:R2:W-:Y:S04]  /*7d60*/  STSM.16.M88.4 [R51], R8 ;  /* 0x0000000833007844 */ /* 0x0005e80000000200 */
[----:B------:R2:W-:Y:S04]  /*7d70*/  STSM.16.M88.4 [R26], R12 ;  /* 0x0000000c1a007844 */ /* 0x0005e80000000200 */
[----:B------:R2:W-:Y:S01]  /*7d80*/  STSM.16.M88.4 [R24], R148 ;  /* 0x0000009418007844 */ /* 0x0005e20000000200 */
[----:B------:R-:W-:Y:S01]  /*7d90*/  BAR.SYNC.DEFER_BLOCKING 0x1, 0x180 ;  /* 0x0046000000007b1d */ /* 0x000fe20000010000 */
[----:B------:R-:W-:Y:S01]  /*7da0*/  PLOP3.LUT P1, PT, PT, PT, UP1, 0x80, 0x0 ;  /* 0x000000000000781c */ /* 0x000fe20003f2f018 */
[----:B-1----:R-:W-:-:S02]  /*7db0*/  IMAD.U32 R4, RZ, RZ, UR6 ;  /* 0x00000006ff047e24 */ /* 0x002fc4000f8e00ff */
[----:B------:R-:W-:Y:S02]  /*7dc0*/  IMAD.U32 R5, RZ, RZ, UR7 ;  /* 0x00000007ff057e24 */ /* 0x000fe4000f8e00ff */
[----:B------:R-:W3:Y:S01]  /*7dd0*/  @P0 LDG.E R19, desc[UR46][R22.64] ;  /* 0x0000002e16130981 */ /* 0x000ee2000c1e1900 */
[----:B------:R-:W-:-:S07]  /*7de0*/  UMOV UR4, URZ ;  /* 0x0000003f00047c82 */ /* 0x000fce0008000000 */
[----:B0-----:R2:W5:Y:S01]  /*7df0*/  @P1 LDG.E R0, desc[UR46][R4.64] ;  /* 0x0000002e04001981 */ /* 0x001562000c1e1900 */
[----:B---3--:R-:W-:Y:S01]  /*7e00*/  @P0 R2UR UR4, R19 ;  /* 0x00000000130402ca */ /* 0x008fe200000e0000 */
[----:B--2---:R-:W-:-:S14]  /*7e10*/  @P1 BRA `(.L_x_10620) ;  /* 0x0000000000101947 */ /* 0x004fdc0003800000 */
[----:B------:R-:W-:Y:S05]  /*7e20*/  @!P0 BRA `(.L_x_10620) ;  /* 0x00000000000c8947 */ /* 0x000fea0003800000 */
[----:B------:R-:W2:Y:S04]  /*7e30*/  LDG.E R5, desc[UR46][R22.64] ;  /* 0x0000002e16057981 */ /* 0x000ea8000c1e1900 */
[----:B-----5:R-:W2:Y:S02]  /*7e40*/  LDG.E R0, desc[UR46][R22.64+0x4] ;  /* 0x0000042e16007981 */ /* 0x020ea4000c1e1900 */
[----:B--2---:R-:W-:-:S07]  /*7e50*/  IMAD.IADD R0, R0, 0x1, -R5 ;  /* 0x0000000100007824 */ /* 0x004fce00078e0a05 */
.L_x_10620:
[----:B------:R-:W2:Y:S01]  /*7e60*/  LDL R5, [R1+0x14] ;  /* 0x0000140001057983 */ /* 0x000ea20000100800 */
[----:B------:R-:W-:Y:S01]  /*7e70*/  USHF.R.S32.HI UR11, URZ, 0x1f, UR43 ;  /* 0x0000001f3f0b7899 */ /* 0x000fe2000801142b */
[----:B------:R-:W-:Y:S02]  /*7e80*/  ULDC.64 UR12, c[0x0][0xb70] ;  /* 0x0002dc00000c7ab9 */ /* 0x000fe40000000a00 */
[----:B------:R-:W2:Y:S01]  /*7e90*/  LDL.LU R26, [R1] ;  /* 0x00000000011a7983 */ /* 0x000ea20000300800 */
[----:B------:R-:W-:Y:S02]  /*7ea0*/  USHF.R.S32.HI UR9, URZ, 0x1f, UR4 ;  /* 0x0000001f3f097899 */ /* 0x000fe40008011404 */
[----:B------:R-:W-:Y:S01]  /*7eb0*/  UIMAD UR10, UR11, UR12, URZ ;  /* 0x0000000c0b0a72a4 */ /* 0x000fe2000f8e023f */
[----:B------:R-:W0:Y:S01]  /*7ec0*/  S2R R4, SR_TID.X ;  /* 0x0000000000047919 */ /* 0x000e220000002100 */
[----:B------:R-:W-:Y:S01]  /*7ed0*/  UMOV UR8, UR4 ;  /* 0x0000000400087c82 */ /* 0x000fe20008000000 */
[----:B------:R-:W-:-:S02]  /*7ee0*/  USEL UR42, UR42, URZ, !UP0 ;  /* 0x0000003f2a2a7287 */ /* 0x000fc4000c000000 */
[----:B------:R-:W-:Y:S02]  /*7ef0*/  UIMAD.WIDE.U32 UR6, UR43, UR12, UR8 ;  /* 0x0000000c2b0672a5 */ /* 0x000fe4000f8e0008 */
[----:B------:R-:W-:Y:S02]  /*7f00*/  UIMAD UR10, UR43, UR13, UR10 ;  /* 0x0000000d2b0a72a4 */ /* 0x000fe4000f8e020a */
[----:B------:R-:W-:Y:S01]  /*7f10*/  USEL UR41, UR41, URZ, !UP0 ;  /* 0x0000003f29297287 */ /* 0x000fe2000c000000 */
[----:B------:R-:W-:Y:S01]  /*7f20*/  ULDC.64 UR12, c[0x0][0xb78] ;  /* 0x0002de00000c7ab9 */ /* 0x000fe20000000a00 */
[----:B------:R-:W-:Y:S02]  /*7f30*/  UIADD3 UR7, UR7, UR10, URZ ;  /* 0x0000000a07077290 */ /* 0x000fe4000fffe03f */
[----:B------:R-:W-:Y:S02]  /*7f40*/  UIMAD UR8, UR42, UR12, URZ ;  /* 0x0000000c2a0872a4 */ /* 0x000fe4000f8e023f */
[----:B------:R-:W-:-:S02]  /*7f50*/  UIMAD.WIDE.U32 UR6, UR41, UR12, UR6 ;  /* 0x0000000c290672a5 */ /* 0x000fc4000f8e0006 */
[----:B------:R-:W-:-:S03]  /*7f60*/  UIMAD UR8, UR41, UR13, UR8 ;  /* 0x0000000d290872a4 */ /* 0x000fc6000f8e0208 */
[----:B------:R-:W-:-:S03]  /*7f70*/  ULDC.64 UR12, c[0x0][0xaa0] ;  /* 0x0002a800000c7ab9 */ /* 0x000fc60000000a00 */
[----:B------:R-:W-:Y:S02]  /*7f80*/  IMAD.U32 R7, RZ, RZ, UR8 ;  /* 0x00000008ff077e24 */ /* 0x000fe4000f8e00ff */
[----:B0-----:R-:W-:-:S05]  /*7f90*/  VIADD R6, R4, 0xffffff80 ;  /* 0xffffff8004067836 */ /* 0x001fca0000000000 */
[----:B------:R-:W-:-:S04]  /*7fa0*/  SHF.R.S32.HI R8, RZ, 0x1f, R6 ;  /* 0x0000001fff087819 */ /* 0x000fc80000011406 */
[----:B------:R-:W-:-:S04]  /*7fb0*/  LEA.HI R8, R8, R6, RZ, 0x7 ;  /* 0x0000000608087211 */ /* 0x000fc800078f38ff */
[----:B------:R-:W-:-:S05]  /*7fc0*/  LOP3.LUT R8, R8, 0xffffff80, RZ, 0xc0, !PT ;  /* 0xffffff8008087812 */ /* 0x000fca00078ec0ff */
[----:B------:R-:W-:-:S05]  /*7fd0*/  IMAD.IADD R8, R6, 0x1, -R8 ;  /* 0x0000000106087824 */ /* 0x000fca00078e0a08 */
[----:B------:R-:W-:Y:S01]  /*7fe0*/  LOP3.LUT P0, RZ, R8, 0x3, RZ, 0xc0, !PT ;  /* 0x0000000308ff7812 */ /* 0x000fe2000780c0ff */
[----:B------:R-:W-:Y:S01]  /*7ff0*/  IMAD.U32 R19, RZ, RZ, UR12 ;  /* 0x0000000cff137e24 */ /* 0x000fe2000f8e00ff */
[--C-:B------:R-:W-:Y:S01]  /*8000*/  SHF.R.S32.HI R29, RZ, 0x1f, R157.reuse ;  /* 0x0000001fff1d7819 */ /* 0x100fe2000001149d */
[----:B------:R-:W-:Y:S02]  /*8010*/  IMAD.MOV.U32 R28, RZ, RZ, R157 ;  /* 0x000000ffff1c7224 */ /* 0x000fe400078e009d */
[----:B------:R-:W-:Y:S01]  /*8020*/  VIADD R24, R152, 0x90 ;  /* 0x0000009098187836 */ /* 0x000fe20000000000 */
[----:B------:R-:W-:Y:S01]  /*8030*/  SHF.R.S32.HI R153, RZ, 0x1f, R152 ;  /* 0x0000001fff997819 */ /* 0x000fe20000011498 */
[----:B------:R-:W-:Y:S01]  /*8040*/  BSSY B1, `(.L_x_10621) ;  /* 0x0000054000017945 */ /* 0x000fe20003800000 */
[----:B--2---:R-:W-:Y:S02]  /*8050*/  IMAD R9, R26, 0xc0, R5 ;  /* 0x000000c01a097824 */ /* 0x004fe400078e0205 */
[----:B------:R-:W-:-:S03]  /*8060*/  IMAD R5, R152, 0x40, R157 ;  /* 0x0000004098057824 */ /* 0x000fc600078e029d */
[----:B------:R-:W-:Y:S01]  /*8070*/  SHF.R.S32.HI R4, RZ, 0x1f, R9 ;  /* 0x0000001fff047819 */ /* 0x000fe20000011409 */
[----:B------:R-:W-:Y:S01]  /*8080*/  IMAD.WIDE R20, R5, 0x2, R20 ;  /* 0x0000000205147825 */ /* 0x000fe200078e0214 */
[----:B------:R-:W-:-:S03]  /*8090*/  IADD3 R6, P1, R9, UR6, RZ ;  /* 0x0000000609067c10 */ /* 0x000fc6000ff3e0ff */
[C---:B------:R-:W-:Y:S01]  /*80a0*/  VIADD R5, R9.reuse, 0x8 ;  /* 0x0000000809057836 */ /* 0x040fe20000000000 */
[----:B------:R-:W-:Y:S01]  /*80b0*/  IADD3.X R7, R4, UR7, R7, P1, !PT ;  /* 0x0000000704077c10 */ /* 0x000fe20008ffe407 */
[----:B------:R-:W-:Y:S01]  /*80c0*/  ULDC.64 UR6, c[0x0][0xb40] ;  /* 0x0002d00000067ab9 */ /* 0x000fe20000000a00 */
[----:B-----5:R-:W-:Y:S02]  /*80d0*/  ISETP.GE.OR P1, PT, R9, R0, P0 ;  /* 0x000000000900720c */ /* 0x020fe40000726670 */
[----:B------:R-:W-:Y:S02]  /*80e0*/  LEA R30, P2, R6, UR6, 0x2 ;  /* 0x00000006061e7c11 */ /* 0x000fe4000f8410ff */
[----:B------:R-:W-:Y:S02]  /*80f0*/  IADD3 R11, P3, R20, 0x3000, RZ ;  /* 0x00003000140b7810 */ /* 0x000fe40007f7e0ff */
[----:B------:R-:W-:Y:S02]  /*8100*/  LEA.HI.X R31, R6, UR7, R7, 0x2, P2 ;  /* 0x00000007061f7c11 */ /* 0x000fe400090f1407 */
[----:B------:R-:W-:-:S02]  /*8110*/  IADD3 R15, P2, R20, 0x1800, RZ ;  /* 0x00001800140f7810 */ /* 0x000fc40007f5e0ff */
[----:B------:R-:W-:Y:S01]  /*8120*/  ISETP.GE.OR P0, PT, R5, R0, P0 ;  /* 0x000000000500720c */ /* 0x000fe20000706670 */
[----:B------:R-:W-:Y:S01]  /*8130*/  UIMAD UR6, UR9, UR12, URZ ;  /* 0x0000000c090672a4 */ /* 0x000fe2000f8e023f */
[C---:B------:R-:W-:Y:S01]  /*8140*/  IADD3 R7, P4, R20.reuse, 0x4800, RZ ;  /* 0x0000480014077810 */ /* 0x040fe20007f9e0ff */
[----:B------:R0:W-:Y:S01]  /*8150*/  @!P1 STG.E desc[UR46][R30.64], R18 ;  /* 0x000000121e009986 */ /* 0x0001e2000c10192e */
[----:B------:R-:W-:Y:S01]  /*8160*/  LOP3.LUT R5, R20, 0x380, RZ, 0xc0, !PT ;  /* 0x0000038014057812 */ /* 0x000fe200078ec0ff */
[--C-:B------:R-:W-:Y:S01]  /*8170*/  IMAD.X R13, RZ, RZ, R21.reuse, P2 ;  /* 0x000000ffff0d7224 */ /* 0x100fe200010e0615 */
[----:B------:R-:W-:Y:S01]  /*8180*/  LOP3.LUT R8, R15, 0x380, RZ, 0xc0, !PT ;  /* 0x000003800f087812 */ /* 0x000fe200078ec0ff */
[----:B------:R-:W-:Y:S01]  /*8190*/  IMAD.X R9, RZ, RZ, R21, P3 ;  /* 0x000000ffff097224 */ /* 0x000fe200018e0615 */
[----:B------:R-:W-:Y:S01]  /*81a0*/  LOP3.LUT R6, R11, 0x380, RZ, 0xc0, !PT ;  /* 0x000003800b067812 */ /* 0x000fe200078ec0ff */
[----:B------:R-:W-:Y:S01]  /*81b0*/  ULDC.64 UR8, c[0x0][0xae8] ;  /* 0x0002ba0000087ab9 */ /* 0x000fe20000000a00 */
[----:B------:R-:W-:Y:S01]  /*81c0*/  LOP3.LUT R4, R7, 0x380, RZ, 0xc0, !PT ;  /* 0x0000038007047812 */ /* 0x000fe200078ec0ff */
[----:B------:R-:W-:Y:S01]  /*81d0*/  UIMAD UR6, UR4, UR13, UR6 ;  /* 0x0000000d040672a4 */ /* 0x000fe2000f8e0206 */
[----:B------:R-:W-:Y:S01]  /*81e0*/  SHF.R.U64 R5, R5, 0x3, RZ ;  /* 0x0000000305057819 */ /* 0x000fe200000012ff */
[----:B------:R1:W-:Y:S01]  /*81f0*/  @!P0 STG.E desc[UR46][R30.64+0x20], R3 ;  /* 0x000020031e008986 */ /* 0x0003e2000c10192e */
[----:B------:R-:W-:-:S02]  /*8200*/  SHF.R.U64 R8, R8, 0x3, RZ ;  /* 0x0000000308087819 */ /* 0x000fc400000012ff */
[----:B------:R-:W-:Y:S02]  /*8210*/  SHF.R.U64 R6, R6, 0x3, RZ ;  /* 0x0000000306067819 */ /* 0x000fe400000012ff */
[----:B------:R-:W-:Y:S01]  /*8220*/  SHF.R.U64 R4, R4, 0x3, RZ ;  /* 0x0000000304047819 */ /* 0x000fe200000012ff */
[----:B0-----:R-:W-:Y:S01]  /*8230*/  IMAD.WIDE.U32 R18, R19, UR4, R28 ;  /* 0x0000000413127c25 */ /* 0x001fe2000f8e001c */
[----:B------:R-:W-:Y:S02]  /*8240*/  LOP3.LUT R20, R5, R20, RZ, 0x3c, !PT ;  /* 0x0000001405147212 */ /* 0x000fe400078e3cff */
[----:B------:R-:W-:Y:S01]  /*8250*/  LOP3.LUT R12, R8, R15, RZ, 0x3c, !PT ;  /* 0x0000000f080c7212 */ /* 0x000fe200078e3cff */
[----:B------:R-:W-:Y:S01]  /*8260*/  IMAD.X R5, RZ, RZ, R21, P4 ;  /* 0x000000ffff057224 */ /* 0x000fe200020e0615 */
[----:B------:R-:W-:Y:S02]  /*8270*/  LOP3.LUT R8, R6, R11, RZ, 0x3c, !PT ;  /* 0x0000000b06087212 */ /* 0x000fe400078e3cff */
[----:B------:R-:W-:Y:S01]  /*8280*/  LOP3.LUT R4, R4, R7, RZ, 0x3c, !PT ;  /* 0x0000000704047212 */ /* 0x000fe200078e3cff */
[----:B------:R-:W-:Y:S01]  /*8290*/  VIADD R19, R19, UR6 ;  /* 0x0000000613137c36 */ /* 0x000fe20008000000 */
[----:B------:R-:W-:Y:S01]  /*82a0*/  ULDC.64 UR6, c[0x0][0xae0] ;  /* 0x0002b80000067ab9 */ /* 0x000fe20000000a00 */
[----:B------:R-:W5:Y:S01]  /*82b0*/  LD.E.128 R20, desc[UR46][R20.64] ;  /* 0x0000002e14147980 */ /* 0x000f62000c101d00 */
[----:B------:R-:W-:-:S03]  /*82c0*/  UIMAD UR4, UR11, UR6, URZ ;  /* 0x000000060b0472a4 */ /* 0x000fc6000f8e023f */
[----:B------:R-:W5:Y:S04]  /*82d0*/  LD.E.128 R12, desc[UR46][R12.64] ;  /* 0x0000002e0c0c7980 */ /* 0x000f68000c101d00 */
[----:B------:R-:W5:Y:S04]  /*82e0*/  LD.E.128 R8, desc[UR46][R8.64] ;  /* 0x0000002e08087980 */ /* 0x000f68000c101d00 */
[----:B------:R-:W5:Y:S01]  /*82f0*/  LD.E.128 R4, desc[UR46][R4.64] ;  /* 0x0000002e04047980 */ /* 0x000f62000c101d00 */
[----:B-1----:R-:W-:Y:S01]  /*8300*/  IMAD.U32 R31, RZ, RZ, UR6 ;  /* 0x00000006ff1f7e24 */ /* 0x002fe2000f8e00ff */
[----:B------:R-:W-:Y:S01]  /*8310*/  UIMAD UR6, UR43, UR7, UR4 ;  /* 0x000000072b0672a4 */ /* 0x000fe2000f8e0204 */
[----:B------:R-:W-:Y:S01]  /*8320*/  IMAD R29, R26, -0xc0, R0 ;  /* 0xffffff401a1d7824 */ /* 0x000fe200078e0200 */
[----:B------:R-:W-:Y:S01]  /*8330*/  @!PT LDS RZ, [RZ] ;  /* 0x00000000fffff984 */ /* 0x000fe20000000800 */
[----:B------:R-:W-:Y:S01]  /*8340*/  @!PT LDS RZ, [RZ] ;  /* 0x00000000fffff984 */ /* 0x000fe20000000800 */
[----:B------:R-:W-:Y:S01]  /*8350*/  @!PT LDS RZ, [RZ] ;  /* 0x00000000fffff984 */ /* 0x000fe20000000800 */
[----:B------:R-:W-:Y:S01]  /*8360*/  @!PT LDS RZ, [RZ] ;  /* 0x00000000fffff984 */ /* 0x000fe20000000800 */
[----:B------:R0:W-:Y:S06]  /*8370*/  MEMBAR.ALL.CTA ;  /* 0x0000000000007992 */ /* 0x0001ec0000008000 */
[----:B0-----:R-:W0:Y:S01]  /*8380*/  FENCE.VIEW.ASYNC.S ;  /* 0x00000000000073c6 */ /* 0x001e220000000000 */
[----:B------:R-:W-:Y:S01]  /*8390*/  ULDC UR4, c[0x0][0xa8c] ;  /* 0x0002a30000047ab9 */ /* 0x000fe20000000800 */
[C---:B------:R-:W-:Y:S01]  /*83a0*/  VIADD R3, R152.reuse, 0x30 ;  /* 0x0000003098037836 */ /* 0x040fe20000000000 */
[----:B------:R-:W-:Y:S01]  /*83b0*/  ISETP.GE.AND P0, PT, R157, UR4, PT ;  /* 0x000000049d007c0c */ /* 0x000fe2000bf06270 */
[----:B------:R-:W-:Y:S01]  /*83c0*/  VIADD R0, R152, 0x60 ;  /* 0x0000006098007836 */ /* 0x000fe20000000000 */
[----:B------:R-:W-:Y:S01]  /*83d0*/  UIADD3 UR4, UR40, 0x30820, URZ ;  /* 0x0003082028047890 */ /* 0x000fe2000fffe03f */
[----:B------:R-:W-:Y:S01]  /*83e0*/  IMAD.WIDE.U32 R18, R31, UR43, R18 ;  /* 0x0000002b1f127c25 */ /* 0x000fe2000f8e0012 */
[----:B------:R-:W-:-:S02]  /*83f0*/  ISETP.GE.OR P3, PT, R3, R29, P0 ;  /* 0x0000001d0300720c */ /* 0x000fc40000766670 */
[-C--:B------:R-:W-:Y:S01]  /*8400*/  ISETP.GE.OR P1, PT, R0, R29.reuse, P0 ;  /* 0x0000001d0000720c */ /* 0x080fe20000726670 */
[----:B------:R-:W-:Y:S01]  /*8410*/  VIADD R19, R19, UR6 ;  /* 0x0000000613137c36 */ /* 0x000fe20008000000 */
[-C--:B------:R-:W-:Y:S01]  /*8420*/  ISETP.GE.OR P2, PT, R24, R29.reuse, P0 ;  /* 0x0000001d1800720c */ /* 0x080fe20000746670 */
[----:B------:R-:W-:Y:S01]  /*8430*/  UIMAD UR6, UR42, UR8, URZ ;  /* 0x000000082a0672a4 */ /* 0x000fe2000f8e023f */
[----:B------:R-:W-:Y:S01]  /*8440*/  ISETP.GE.OR P0, PT, R152, R29, P0 ;  /* 0x0000001d9800720c */ /* 0x000fe20000706670 */
[----:B------:R-:W-:Y:S01]  /*8450*/  UPRMT UR4, URZ, 0x654, UR4 ;  /* 0x000006543f047896 */ /* 0x000fe20008000004 */
[----:B------:R-:W-:Y:S01]  /*8460*/  IMAD.U32 R33, RZ, RZ, UR8 ;  /* 0x00000008ff217e24 */ /* 0x000fe2000f8e00ff */
[----:B------:R-:W-:Y:S01]  /*8470*/  UIMAD UR6, UR41, UR9, UR6 ;  /* 0x00000009290672a4 */ /* 0x000fe2000f8e0206 */
[----:B------:R-:W-:-:S04]  /*8480*/  IMAD.WIDE R30, R26, 0xc0, R152 ;  /* 0x000000c01a1e7825 */ /* 0x000fc800078e0298 */
[----:B------:R-:W-:Y:S02]  /*8490*/  IMAD.WIDE.U32 R32, R33, UR41, R18 ;  /* 0x0000002921207c25 */ /* 0x000fe4000f8e0012 */
[----:B0-----:R-:W-:Y:S02]  /*84a0*/  SYNCS.ARRIVE.TRANS64.RED.A1T0 RZ, [UR4], RZ ;  /* 0x000000ffffff79a7 */ /* 0x001fe40008100404 */
[----:B------:R-:W-:Y:S01]  /*84b0*/  VIADD R35, R33, UR6 ;  /* 0x0000000621237c36 */ /* 0x000fe20008000000 */
[----:B------:R-:W-:Y:S06]  /*84c0*/  @P0 BRA `(.L_x_10622) ;  /* 0x00000000002c0947 */ /* 0x000fec0003800000 */
[----:B------:R-:W-:Y:S01]  /*84d0*/  ULDC.64 UR6, c[0x0][0xad8] ;  /* 0x0002b60000067ab9 */ /* 0x000fe20000000a00 */
[----:B------:R-:W-:Y:S02]  /*84e0*/  IMAD.MOV.U32 R18, RZ, RZ, R32 ;  /* 0x000000ffff127224 */ /* 0x000fe400078e0020 */
[----:B------:R-:W-:Y:S02]  /*84f0*/  IMAD R3, R31, UR6, RZ ;  /* 0x000000061f037c24 */ /* 0x000fe4000f8e02ff */
[----:B------:R-:W-:Y:S02]  /*8500*/  IMAD.MOV.U32 R19, RZ, RZ, R35 ;  /* 0x000000ffff137224 */ /* 0x000fe400078e0023 */
[C---:B------:R-:W-:Y:S02]  /*8510*/  IMAD R3, R30.reuse, UR7, R3 ;  /* 0x000000071e037c24 */ /* 0x040fe4000f8e0203 */
[----:B------:R-:W-:Y:S01]  /*8520*/  IMAD.WIDE.U32 R18, R30, UR6, R18 ;  /* 0x000000061e127c25 */ /* 0x000fe2000f8e0012 */
[----:B------:R-:W-:-:S03]  /*8530*/  ULDC.64 UR6, c[0x0][0xa80] ;  /* 0x0002a00000067ab9 */ /* 0x000fc60000000a00 */
[----:B------:R-:W-:Y:S01]  /*8540*/  IMAD.IADD R3, R19, 0x1, R3 ;  /* 0x0000000113037824 */ /* 0x000fe200078e0203 */
[----:B------:R-:W-:-:S04]  /*8550*/  LEA R28, P0, R18, UR6, 0x1 ;  /* 0x00000006121c7c11 */ /* 0x000fc8000f8008ff */
[----:B------:R-:W-:-:S05]  /*8560*/  LEA.HI.X R29, R18, UR7, R3, 0x1, P0 ;  /* 0x00000007121d7c11 */ /* 0x000fca00080f0c03 */
[----:B-----5:R0:W-:Y:S04]  /*8570*/  STG.E.128 desc[UR46][R28.64], R20 ;  /* 0x000000141c007986 */ /* 0x0201e8000c101d2e */
.L_x_10622:
[----:B------:R-:W-:Y:S05]  /*8580*/  BSYNC B1 ;  /* 0x0000000000017941 */ /* 0x000fea0003800000 */
.L_x_10621:
[----:B------:R-:W-:Y:S04]  /*8590*/  BSSY B1, `(.L_x_10623) ;  /* 0x000000f000017945 */ /* 0x000fe80003800000 */
[----:B------:R-:W-:Y:S05]  /*85a0*/  @P3 BRA `(.L_x_10624) ;  /* 0x0000000000343947 */ /* 0x000fea0003800000 */
[----:B------:R-:W-:Y:S01]  /*85b0*/  IADD3 R3, P0, R30, 0x30, RZ ;  /* 0x000000301e037810 */ /* 0x000fe20007f1e0ff */
[----:B------:R-:W-:Y:S01]  /*85c0*/  ULDC.64 UR6, c[0x0][0xad8] ;  /* 0x0002b60000067ab9 */ /* 0x000fe20000000a00 */
[----:B------:R-:W-:Y:S02]  /*85d0*/  IMAD.MOV.U32 R18, RZ, RZ, R32 ;  /* 0x000000ffff127224 */ /* 0x000fe400078e0020 */
[----:B------:R-:W-:Y:S02]  /*85e0*/  IMAD.MOV.U32 R19, RZ, RZ, R35 ;  /* 0x000000ffff137224 */ /* 0x000fe400078e0023 */
[----:B------:R-:W-:Y:S02]  /*85f0*/  IMAD.X R0, RZ, RZ, R31, P0 ;  /* 0x000000ffff007224 */ /* 0x000fe400000e061f */
[----:B------:R-:W-:-:S04]  /*8600*/  IMAD.WIDE.U32 R18, R3, UR6, R18 ;  /* 0x0000000603127c25 */ /* 0x000fc8000f8e0012 */
[----:B------:R-:W-:-:S04]  /*8610*/  IMAD R0, R0, UR6, RZ ;  /* 0x0000000600007c24 */ /* 0x000fc8000f8e02ff */
[----:B------:R-:W-:Y:S01]  /*8620*/  IMAD R3, R3, UR7, R0 ;  /* 0x0000000703037c24 */ /* 0x000fe2000f8e0200 */
[----:B------:R-:W-:Y:S02]  /*8630*/  ULDC.64 UR6, c[0x0][0xa80] ;  /* 0x0002a00000067ab9 */ /* 0x000fe40000000a00 */
[----:B0----5:R-:W-:Y:S01]  /*8640*/  LEA R20, P0, R18, UR6, 0x1 ;  /* 0x0000000612147c11 */ /* 0x021fe2000f8008ff */
[----:B------:R-:W-:-:S05]  /*8650*/  IMAD.IADD R3, R19, 0x1, R3 ;  /* 0x0000000113037824 */ /* 0x000fca00078e0203 */
[----:B------:R-:W-:-:S05]  /*8660*/  LEA.HI.X R21, R18, UR7, R3, 0x1, P0 ;  /* 0x0000000712157c11 */ /* 0x000fca00080f0c03 */
[----:B------:R1:W-:Y:S02]  /*8670*/  STG.E.128 desc[UR46][R20.64], R12 ;  /* 0x0000000c14007986 */ /* 0x0003e4000c101d2e */
.L_x_10624:
[----:B------:R-:W-:Y:S05]  /*8680*/  BSYNC B1 ;  /* 0x0000000000017941 */ /* 0x000fea0003800000 */
.L_x_10623:
[----:B------:R-:W-:Y:S04]  /*8690*/  BSSY B1, `(.L_x_10625) ;  /* 0x000000f000017945 */ /* 0x000fe80003800000 */
[----:B------:R-:W-:Y:S05]  /*86a0*/  @P1 BRA `(.L_x_10626) ;  /* 0x0000000000341947 */ /* 0x000fea0003800000 */
[----:B------:R-:W-:Y:S01]  /*86b0*/  IADD3 R3, P0, R30, 0x60, RZ ;  /* 0x000000601e037810 */ /* 0x000fe20007f1e0ff */
[----:B------:R-:W-:Y:S01]  /*86c0*/  ULDC.64 UR6, c[0x0][0xad8] ;  /* 0x0002b60000067ab9 */ /* 0x000fe20000000a00 */
[----:B-1---5:R-:W-:Y:S02]  /*86d0*/  IMAD.MOV.U32 R12, RZ, RZ, R32 ;  /* 0x000000ffff0c7224 */ /* 0x022fe400078e0020 */
[----:B------:R-:W-:Y:S02]  /*86e0*/  IMAD.MOV.U32 R13, RZ, RZ, R35 ;  /* 0x000000ffff0d7224 */ /* 0x000fe400078e0023 */
[----:B------:R-:W-:Y:S02]  /*86f0*/  IMAD.X R0, RZ, RZ, R31, P0 ;  /* 0x000000ffff007224 */ /* 0x000fe400000e061f */
[----:B------:R-:W-:-:S04]  /*8700*/  IMAD.WIDE.U32 R12, R3, UR6, R12 ;  /* 0x00000006030c7c25 */ /* 0x000fc8000f8e000c */
[----:B------:R-:W-:-:S04]  /*8710*/  IMAD R0, R0, UR6, RZ ;  /* 0x0000000600007c24 */ /* 0x000fc8000f8e02ff */
[----:B------:R-:W-:Y:S01]  /*8720*/  IMAD R3, R3, UR7, R0 ;  /* 0x0000000703037c24 */ /* 0x000fe2000f8e0200 */
[----:B------:R-:W-:Y:S02]  /*8730*/  ULDC.64 UR6, c[0x0][0xa80] ;  /* 0x0002a00000067ab9 */ /* 0x000fe40000000a00 */
[----:B------:R-:W-:Y:S01]  /*8740*/  LEA R14, P0, R12, UR6, 0x1 ;  /* 0x000000060c0e7c11 */ /* 0x000fe2000f8008ff */
[----:B------:R-:W-:-:S05]  /*8750*/  IMAD.IADD R3, R13, 0x1, R3 ;  /* 0x000000010d037824 */ /* 0x000fca00078e0203 */
[----:B------:R-:W-:-:S05]  /*8760*/  LEA.HI.X R15, R12, UR7, R3, 0x1, P0 ;  /* 0x000000070c0f7c11 */ /* 0x000fca00080f0c03 */
[----:B------:R2:W-:Y:S02]  /*8770*/  STG.E.128 desc[UR46][R14.64], R8 ;  /* 0x000000080e007986 */ /* 0x0005e4000c101d2e */
.L_x_10626:
[----:B------:R-:W-:Y:S05]  /*8780*/  BSYNC B1 ;  /* 0x0000000000017941 */ /* 0x000fea0003800000 */
.L_x_10625:
[----:B------:R-:W-:Y:S05]  /*8790*/  @P2 BRA `(.L_x_10627) ;  /* 0x0000000800a42947 */ /* 0x000fea0003800000 */
[----:B------:R-:W-:Y:S01]  /*87a0*/  IADD3 R3, P0, R30, 0x90, RZ ;  /* 0x000000901e037810 */ /* 0x000fe20007f1e0ff */
[----:B------:R-:W-:Y:S01]  /*87b0*/  ULDC.64 UR6, c[0x0][0xad8] ;  /* 0x0002b60000067ab9 */ /* 0x000fe20000000a00 */
[----:B--2--5:R-:W-:Y:S02]  /*87c0*/  IMAD.MOV.U32 R8, RZ, RZ, R32 ;  /* 0x000000ffff087224 */ /* 0x024fe400078e0020 */
        /* <DEDUP_REMOVED lines=9> */
[----:B------:R3:W-:Y:S01]  /*8860*/  STG.E.128 desc[UR46][R10.64], R4 ;  /* 0x000000040a007986 */ /* 0x0007e2000c101d2e */
[----:B------:R-:W-:Y:S05]  /*8870*/  BRA `(.L_x_10627) ;  /* 0x00000008006c7947 */ /* 0x000fea0003800000 */
.L_x_10619:
[----:B------:R-:W-:Y:S01]  /*8880*/  USHF.L.U32 UR8, UR41, 0x2, URZ ;  /* 0x0000000229087899 */ /* 0x000fe2000800063f */
[----:B------:R-:W-:Y:S01]  /*8890*/  ULDC.64 UR6, c[0x0][0xbd8] ;  /* 0x0002f60000067ab9 */ /* 0x000fe20000000a00 */
[----:B------:R-:W-:Y:S01]  /*88a0*/  USHF.L.U64.HI UR9, UR41, 0x2, UR42 ;  /* 0x0000000229097899 */ /* 0x000fe2000801022a */
[----:B------:R-:W-:Y:S01]  /*88b0*/  MOV R3, RZ ;  /* 0x000000ff00037202 */ /* 0x000fe20000000f00 */
[----:B------:R-:W-:Y:S02]  /*88c0*/  UIADD3 UR4, UP1, UR8, UR6, URZ ;  /* 0x0000000608047290 */ /* 0x000fe4000ff3e03f */
[----:B------:R-:W-:Y:S01]  /*88d0*/  UISETP.NE.U32.AND UP0, UPT, UR6, URZ, UPT ;  /* 0x0000003f0600728c */ /* 0x000fe2000bf05070 */
[----:B------:R-:W0:Y:S01]  /*88e0*/  S2R R6, SR_TID.X ;  /* 0x0000000000067919 */ /* 0x000e220000002100 */
[----:B------:R-:W-:Y:S02]  /*88f0*/  UIADD3.X UR6, UR9, UR7, URZ, UP1, !UPT ;  /* 0x0000000709067290 */ /* 0x000fe40008ffe43f */
[----:B------:R-:W-:Y:S01]  /*8900*/  UISETP.NE.AND.EX UP0, UPT, UR7, URZ, UPT, UP0 ;  /* 0x0000003f0700728c */ /* 0x000fe2000bf05300 */
[----:B------:R-:W1:Y:S01]  /*8910*/  LDC R0, c[0x0][0xa88] ;  /* 0x0002a200ff007b82 */ /* 0x000e620000000800 */
[----:B------:R-:W-:-:S02]  /*8920*/  IMAD.U32 R4, RZ, RZ, UR4 ;  /* 0x00000004ff047e24 */ /* 0x000fc4000f8e00ff */
[----:B------:R-:W-:Y:S01]  /*8930*/  IMAD.U32 R5, RZ, RZ, UR6 ;  /* 0x00000006ff057e24 */ /* 0x000fe2000f8e00ff */
[----:B------:R-:W-:Y:S01]  /*8940*/  ULDC.64 UR6, c[0x0][0xbe0] ;  /* 0x0002f80000067ab9 */ /* 0x000fe20000000a00 */
[----:B------:R-:W-:Y:S01]  /*8950*/  PLOP3.LUT P1, PT, PT, PT, UP0, 0x80, 0x0 ;  /* 0x000000000000781c */ /* 0x000fe20003f2f008 */
[----:B------:R-:W-:-:S04]  /*8960*/  UISETP.NE.U32.AND UP1, UPT, UR6, URZ, UPT ;  /* 0x0000003f0600728c */ /* 0x000fc8000bf25070 */
[----:B------:R-:W-:-:S06]  /*8970*/  UISETP.NE.AND.EX UP1, UPT, UR7, URZ, UPT, UP1 ;  /* 0x0000003f0700728c */ /* 0x000fcc000bf25310 */
[----:B------:R-:W-:Y:S02]  /*8980*/  PLOP3.LUT P2, PT, PT, PT, UP1, 0x80, 0x0 ;  /* 0x000000000000781c */ /* 0x000fe40003f4f018 */
[----:B------:R2:W5:Y:S03]  /*8990*/  @P1 LDG.E R3, desc[UR46][R4.64] ;  /* 0x0000002e04031981 */ /* 0x000566000c1e1900 */
[----:B------:R-:W-:-:S04]  /*89a0*/  @UP1 UIADD3 UR6, UP2, UR8, UR6, URZ ;  /* 0x0000000608061290 */ /* 0x000fc8000ff5e03f */
[----:B------:R-:W-:Y:S01]  /*89b0*/  @UP1 UIADD3.X UR7, UR9, UR7, URZ, UP2, !UPT ;  /* 0x0000000709071290 */ /* 0x000fe200097fe43f */
[----:B0-----:R-:W-:Y:S02]  /*89c0*/  VIADD R8, R6, 0xffffff80 ;  /* 0xffffff8006087836 */ /* 0x001fe40000000000 */
[----:B------:R-:W-:-:S03]  /*89d0*/  IMAD.U32 R6, RZ, RZ, UR6 ;  /* 0x00000006ff067e24 */ /* 0x000fc6000f8e00ff */
[----:B------:R-:W-:-:S05]  /*89e0*/  IMAD.U32 R7, RZ, RZ, UR7 ;  /* 0x00000007ff077e24 */ /* 0x000fca000f8e00ff */
[----:B-1----:R2:W5:Y:S01]  /*89f0*/  @P2 LDG.E R0, desc[UR46][R6.64] ;  /* 0x0000002e06002981 */ /* 0x002562000c1e1900 */
[----:B------:R-:W-:Y:S01]  /*8a00*/  ISETP.GT.AND P0, PT, R8, 0xbf, PT ;  /* 0x000000bf0800780c */ /* 0x000fe20003f04270 */
[----:B------:R-:W-:-:S12]  /*8a10*/  @P2 BRA `(.L_x_10628) ;  /* 0x0000000000102947 */ /* 0x000fd80003800000 */
[----:B------:R-:W-:Y:S05]  /*8a20*/  @!P1 BRA `(.L_x_10628) ;  /* 0x00000000000c9947 */ /* 0x000fea0003800000 */
[----:B--2---:R-:W2:Y:S04]  /*8a30*/  LDG.E R7, desc[UR46][R4.64] ;  /* 0x0000002e04077981 */ /* 0x004ea8000c1e1900 */
[----:B-----5:R-:W2:Y:S02]  /*8a40*/  LDG.E R0, desc[UR46][R4.64+0x4] ;  /* 0x0000042e04007981 */ /* 0x020ea4000c1e1900 */
[----:B--2---:R-:W-:-:S07]  /*8a50*/  IMAD.IADD R0, R0, 0x1, -R7 ;  /* 0x0000000100007824 */ /* 0x004fce00078e0a07 */
.L_x_10628:
[----:B------:R0:W5:Y:S01]  /*8a60*/  LDL R11, [R1] ;  /* 0x00000000010b7983 */ /* 0x0001620000100800 */
[----:B------:R-:W-:Y:S01]  /*8a70*/  USHF.R.S32.HI UR7, URZ, 0x1f, UR43 ;  /* 0x0000001f3f077899 */ /* 0x000fe2000801142b */
[----:B------:R-:W-:Y:S01]  /*8a80*/  BSSY B1, `(.L_x_10629) ;  /* 0x000001e000017945 */ /* 0x000fe20003800000 */
[----:B------:R-:W-:Y:S01]  /*8a90*/  USEL UR41, UR41, URZ, !UP0 ;  /* 0x0000003f29297287 */ /* 0x000fe2000c000000 */
[----:B------:R-:W-:Y:S01]  /*8aa0*/  SHF.R.S32.HI R10, RZ, 0x1f, R157 ;  /* 0x0000001fff0a7819 */ /* 0x000fe2000001149d */
[----:B------:R-:W-:Y:S01]  /*8ab0*/  USEL UR42, UR42, URZ, !UP0 ;  /* 0x0000003f2a2a7287 */ /* 0x000fe2000c000000 */
[----:B-----5:R-:W-:Y:S01]  /*8ac0*/  SHF.R.S32.HI R8, RZ, 0x1f, R3 ;  /* 0x0000001fff087819 */ /* 0x020fe20000011403 */
[----:B------:R-:W-:Y:S10]  /*8ad0*/  @P0 BRA `(.L_x_10630) ;  /* 0x0000000000600947 */ /* 0x000ff40003800000 */
[----:B--2---:R-:W1:Y:S02]  /*8ae0*/  S2R R4, SR_TID.X ;  /* 0x0000000000047919 */ /* 0x004e640000002100 */
[----:B-1----:R-:W-:-:S04]  /*8af0*/  IMAD R4, R11, 0xc0, R4 ;  /* 0x000000c00b047824 */ /* 0x002fc800078e0204 */
[----:B------:R-:W-:-:S05]  /*8b00*/  VIADD R5, R4, 0xffffff80 ;  /* 0xffffff8004057836 */ /* 0x000fca0000000000 */
[----:B------:R-:W-:-:S13]  /*8b10*/  ISETP.GE.AND P0, PT, R5, R0, PT ;  /* 0x000000000500720c */ /* 0x000fda0003f06270 */
        /* <DEDUP_REMOVED lines=20> */
.L_x_10630:
[----:B------:R-:W-:Y:S05]  /*8c60*/  BSYNC B1 ;  /* 0x0000000000017941 */ /* 0x000fea0003800000 */
.L_x_10629:
[----:B------:R-:W-:Y:S01]  /*8c70*/  ULDC.64 UR8, c[0x0][0xaa0] ;  /* 0x0002a80000087ab9 */ /* 0x000fe20000000a00 */
[----:B--2---:R-:W-:Y:S01]  /*8c80*/  IMAD.MOV.U32 R4, RZ, RZ, R157 ;  /* 0x000000ffff047224 */ /* 0x004fe200078e009d */
[----:B------:R-:W-:Y:S01]  /*8c90*/  ULDC UR6, c[0x0][0xa8c] ;  /* 0x0002a30000067ab9 */ /* 0x000fe20000000800 */
[----:B-1----:R-:W-:Y:S01]  /*8ca0*/  IMAD.MOV.U32 R5, RZ, RZ, R10 ;  /* 0x000000ffff057224 */ /* 0x002fe200078e000a */
[----:B------:R-:W-:Y:S01]  /*8cb0*/  ISETP.GE.AND P0, PT, R157, UR6, PT ;  /* 0x000000069d007c0c */ /* 0x000fe2000bf06270 */
[----:B------:R-:W-:Y:S01]  /*8cc0*/  IMAD R6, R8, UR8, RZ ;  /* 0x0000000808067c24 */ /* 0x000fe2000f8e02ff */
[----:B------:R-:W-:Y:S01]  /*8cd0*/  SHF.R.S32.HI R9, RZ, 0x1f, R152 ;  /* 0x0000001fff097819 */ /* 0x000fe20000011498 */
[C---:B------:R-:W-:Y:S01]  /*8ce0*/  IMAD.WIDE.U32 R4, R3.reuse, UR8, R4 ;  /* 0x0000000803047c25 */ /* 0x040fe2000f8e0004 */
[----:B------:R-:W-:Y:S03]  /*8cf0*/  BSSY B1, `(.L_x_10631) ;  /* 0x0000025000017945 */ /* 0x000fe60003800000 */
[----:B------:R-:W-:Y:S01]  /*8d00*/  IMAD R3, R3, UR9, R6 ;  /* 0x0000000903037c24 */ /* 0x000fe2000f8e0206 */
[----:B------:R-:W-:Y:S01]  /*8d10*/  ULDC.64 UR8, c[0x0][0xae0] ;  /* 0x0002b80000087ab9 */ /* 0x000fe20000000a00 */
[----:B------:R-:W-:Y:S01]  /*8d20*/  VIADD R6, R152, 0x30 ;  /* 0x0000003098067836 */ /* 0x000fe20000000000 */
[----:B------:R-:W-:Y:S01]  /*8d30*/  UIMAD UR4, UR7, UR8, URZ ;  /* 0x00000008070472a4 */ /* 0x000fe2000f8e023f */
[----:B------:R-:W-:-:S02]  /*8d40*/  IMAD.IADD R5, R5, 0x1, R3 ;  /* 0x0000000105057824 */ /* 0x000fc400078e0203 */
[----:B------:R-:W-:Y:S01]  /*8d50*/  IMAD R3, R11, -0xc0, R0 ;  /* 0xffffff400b037824 */ /* 0x000fe200078e0200 */
[----:B------:R-:W-:Y:S01]  /*8d60*/  UIMAD UR4, UR43, UR9, UR4 ;  /* 0x000000092b0472a4 */ /* 0x000fe2000f8e0204 */
[----:B------:R-:W-:Y:S01]  /*8d70*/  IMAD.U32 R7, RZ, RZ, UR8 ;  /* 0x00000008ff077e24 */ /* 0x000fe2000f8e00ff */
[----:B------:R-:W-:Y:S01]  /*8d80*/  ULDC.64 UR6, c[0x0][0xae8] ;  /* 0x0002ba0000067ab9 */ /* 0x000fe20000000a00 */
[----:B------:R-:W-:Y:S01]  /*8d90*/  VIADD R0, R152, 0x60 ;  /* 0x0000006098007836 */ /* 0x000fe20000000000 */
[-C--:B------:R-:W-:Y:S01]  /*8da0*/  ISETP.GE.OR P3, PT, R6, R3.reuse, P0 ;  /* 0x000000030600720c */ /* 0x080fe20000766670 */
[----:B------:R-:W-:Y:S02]  /*8db0*/  VIADD R6, R152, 0x90 ;  /* 0x0000009098067836 */ /* 0x000fe40000000000 */
[----:B------:R-:W-:Y:S01]  /*8dc0*/  IMAD.WIDE.U32 R4, R7, UR43, R4 ;  /* 0x0000002b07047c25 */ /* 0x000fe2000f8e0004 */
[-C--:B------:R-:W-:Y:S02]  /*8dd0*/  ISETP.GE.OR P1, PT, R0, R3.reuse, P0 ;  /* 0x000000030000720c */ /* 0x080fe40000726670 */
[-C--:B------:R-:W-:Y:S01]  /*8de0*/  ISETP.GE.OR P2, PT, R6, R3.reuse, P0 ;  /* 0x000000030600720c */ /* 0x080fe20000746670 */
[----:B------:R-:W-:Y:S01]  /*8df0*/  VIADD R5, R5, UR4 ;  /* 0x0000000405057c36 */ /* 0x000fe20008000000 */
[----:B------:R-:W-:Y:S01]  /*8e00*/  ISETP.GE.OR P0, PT, R152, R3, P0 ;  /* 0x000000039800720c */ /* 0x000fe20000706670 */
[----:B------:R-:W-:-:S02]  /*8e10*/  UIMAD UR4, UR42, UR6, URZ ;  /* 0x000000062a0472a4 */ /* 0x000fc4000f8e023f */
[----:B------:R-:W-:Y:S02]  /*8e20*/  IMAD.U32 R7, RZ, RZ, UR6 ;  /* 0x00000006ff077e24 */ /* 0x000fe4000f8e00ff */
[----:B------:R-:W-:Y:S01]  /*8e30*/  IMAD.MOV.U32 R8, RZ, RZ, R152 ;  /* 0x000000ffff087224 */ /* 0x000fe200078e0098 */
[----:B------:R-:W-:Y:S02]  /*8e40*/  UIMAD UR4, UR41, UR7, UR4 ;  /* 0x00000007290472a4 */ /* 0x000fe4000f8e0204 */
[----:B------:R-:W-:-:S04]  /*8e50*/  IMAD.WIDE.U32 R6, R7, UR41, R4 ;  /* 0x0000002907067c25 */ /* 0x000fc8000f8e0004 */
[----:B------:R-:W-:-:S04]  /*8e60*/  IMAD.WIDE R8, R11, 0xc0, R8 ;  /* 0x000000c00b087825 */ /* 0x000fc800078e0208 */
        /* <DEDUP_REMOVED lines=12> */
[----:B------:R1:W-:Y:S04]  /*8f30*/  STG.E.128 desc[UR46][R12.64], RZ ;  /* 0x000000ff0c007986 */ /* 0x0003e8000c101d2e */
.L_x_10632:
[----:B------:R-:W-:Y:S05]  /*8f40*/  BSYNC B1 ;  /* 0x0000000000017941 */ /* 0x000fea0003800000 */
.L_x_10631:
        /* <DEDUP_REMOVED lines=11> */
[----:B-1----:R-:W-:Y:S01]  /*9000*/  LEA R12, P0, R4, UR6, 0x1 ;  /* 0x00000006040c7c11 */ /* 0x002fe2000f8008ff */
[----:B------:R-:W-:-:S05]  /*9010*/  IMAD.IADD R3, R5, 0x1, R3 ;  /* 0x0000000105037824 */ /* 0x000fca00078e0203 */
[----:B------:R-:W-:-:S05]  /*9020*/  LEA.HI.X R13, R4, UR7, R3, 0x1, P0 ;  /* 0x00000007040d7c11 */ /* 0x000fca00080f0c03 */
[----:B------:R2:W-:Y:S02]  /*9030*/  STG.E.128 desc[UR46][R12.64], RZ ;  /* 0x000000ff0c007986 */ /* 0x0005e4000c101d2e */
.L_x_10634:
[----:B------:R-:W-:Y:S05]  /*9040*/  BSYNC B1 ;  /* 0x0000000000017941 */ /* 0x000fea0003800000 */
.L_x_10633:
        /* <DEDUP_REMOVED lines=11> */
[----:B-12---:R-:W-:Y:S01]  /*9100*/  LEA R12, P0, R4, UR6, 0x1 ;  /* 0x00000006040c7c11 */ /* 0x006fe2000f8008ff */
[----:B------:R-:W-:-:S05]  /*9110*/  IMAD.IADD R3, R5, 0x1, R3 ;  /* 0x0000000105037824 */ /* 0x000fca00078e0203 */
[----:B------:R-:W-:-:S05]  /*9120*/  LEA.HI.X R13, R4, UR7, R3, 0x1, P0 ;  /* 0x00000007040d7c11 */ /* 0x000fca00080f0c03 */
[----:B------:R3:W-:Y:S02]  /*9130*/  STG.E.128 desc[UR46][R12.64], RZ ;  /* 0x000000ff0c007986 */ /* 0x0007e4000c101d2e */
.L_x_10636:
[----:B------:R-:W-:Y:S05]  /*9140*/  BSYNC B1 ;  /* 0x0000000000017941 */ /* 0x000fea0003800000 */
.L_x_10635:
        /* <DEDUP_REMOVED lines=13> */
[----:B------:R4:W-:Y:S02]  /*9220*/  STG.E.128 desc[UR46][R6.64], RZ ;  /* 0x000000ff06007986 */ /* 0x0009e4000c101d2e */
.L_x_10627:
[----:B------:R-:W-:Y:S05]  /*9230*/  BSYNC B0 ;  /* 0x0000000000007941 */ /* 0x000fea0003800000 */
.L_x_10618:
[----:B------:R-:W-:Y:S02]  /*9240*/  ULDC UR4, c[0x0][0xc14] ;  /* 0x0003050000047ab9 */ /* 0x000fe40000000800 */
[----:B------:R-:W-:-:S13]  /*9250*/  ISETP.GE.AND P0, PT, R27, UR4, PT ;  /* 0x000000041b007c0c */ /* 0x000fda000bf06270 */
[----:B------:R-:W-:Y:S05]  /*9260*/  @!P0 BRA `(.L_x_10637) ;  /* 0xffffff7c00388947 */ /* 0x000fea000383ffff */
[----:B------:R-:W-:Y:S05]  /*9270*/  EXIT ;  /* 0x000000000000794d */ /* 0x000fea0003800000 */
.L_x_10594:
        /* <DEDUP_REMOVED lines=61> */
.L_x_10642:
        /* <DEDUP_REMOVED lines=13> */
.L_x_10641:
[----:B------:R-:W-:Y:S05]  /*9720*/  BSYNC B0 ;  /* 0x0000000000007941 */ /* 0x000fea0003800000 */
.L_x_10640:
        /* <DEDUP_REMOVED lines=25> */
.L_x_10638:
        /* <DEDUP_REMOVED lines=15> */
.L_x_10643:
        /* <DEDUP_REMOVED lines=28> */
.L_x_10639:
[----:B------:R-:W-:Y:S02]  /*9b70*/  IMAD.MOV.U32 R17, RZ, RZ, RZ ;  /* 0x000000ffff117224 */ /* 0x000fe400078e00ff */
[----:B------:R-:W-:Y:S02]  /*9b80*/  IMAD.U32 R16, RZ, RZ, UR6 ;  /* 0x00000006ff107e24 */ /* 0x000fe4000f8e00ff */
[----:B------:R-:W-:-:S07]  /*9b90*/  IMAD.MOV.U32 R18, RZ, RZ, RZ ;  /* 0x000000ffff127224 */ /* 0x000fce00078e00ff */
.L_x_10644:
        /* <DEDUP_REMOVED lines=16> */
.L_x_10708:
        /* <DEDUP_REMOVED lines=50> */
.L_x_10646:
        /* <DEDUP_REMOVED lines=25> */
.L_x_10648:
        /* <DEDUP_REMOVED lines=22> */
.L_x_10650:
        /* <DEDUP_REMOVED lines=18> */
[----:B-12---:R-:W-:Y:S05]  /*a3d0*/  CALL.ABS.NOINC R2 ;  /* 0x0000000002007343 */ /* 0x006fea0003c00000 */
.L_x_10652:
        /* <DEDUP_REMOVED lines=16> */
.L_x_10651:
        /* <DEDUP_REMOVED lines=28> */
.L_x_10653:
        /* <DEDUP_REMOVED lines=17> */
.L_x_10724:
[----:B------:R-:W-:Y:S01]  /*a7b0*/  UMOV UR4, 0xffffffff ;  /* 0xffffffff00047882 */ /* 0x000fe20000000000 */
[----:B------:R-:W-:Y:S01]  /*a7c0*/  SHF.R.S32.HI R8, RZ, 0x1f, R6 ;  /* 0x0000001fff087819 */ /* 0x000fe20000011406 */
[----:B------:R-:W-:Y:S01]  /*a7d0*/  VIADD R10, R29, 0xffffffff ;  /* 0xffffffff1d0a7836 */ /* 0x000fe20000000000 */
[----:B------:R-:W-:Y:S06]  /*a7e0*/  BRA.DIV UR4, `(.L_x_10655) ;  /* 0x0000002a04bc7947 */ /* 0x000fec000b800000 */
[----:B------:R-:W-:-:S13]  /*a7f0*/  ELECT P6, URZ, PT ;  /* 0x00000000003f782f */ /* 0x000fda00038c0000 */
.L_x_10727:
        /* <DEDUP_REMOVED lines=23> */
.L_x_10657:
[----:B------:R-:W-:Y:S01]  /*a970*/  IMAD R5, R22, 0x8, R26 ;  /* 0x0000000816057824 */ /* 0x000fe200078e021a */
[----:B------:R-:W-:-:S04]  /*a980*/  SHF.L.U32 R4, R24, 0x1f, RZ ;  /* 0x0000001f18047819 */ /* 0x000fc800000006ff */
[----:B------:R-:W2:Y:S02]  /*a990*/  SYNCS.PHASECHK.TRANS64.TRYWAIT P0, [R5+URZ+0x30840], R4 ;  /* 0x03084004050075a7 */ /* 0x000ea4000800017f */
[----:B--2---:R-:W-:Y:S05]  /*a9a0*/  @!P0 BRA `(.L_x_10658) ;  /* 0x00000028006c8947 */ /* 0x004fea0003800000 */
.L_x_10728:
        /* <DEDUP_REMOVED lines=9> */
.L_x_10659:
        /* <DEDUP_REMOVED lines=8> */
[----:B------:R-:W-:Y:S01]  /*aac0*/  UMOV UR10, URZ ;  /* 0x0000003f000a7c82 */ /* 0x000fe20008000000 */
[----:B------:R-:W-:Y:S02]  /*aad0*/  R2UR UR12, R0 ;  /* 0x00000000000c72ca */ /* 0x000fe400000e0000 */
[----:B-----5:R-:W-:-:S03]  /*aae0*/  R2UR UR13, R7 ;  /* 0x00000000070d72ca */ /* 0x020fc600000e0000 */
[----:B------:R-:W-:-:S04]  /*aaf0*/  UIADD3 UR9, UR9, 0x30830, URZ ;  /* 0x0003083009097890 */ /* 0x000fc8000fffe03f */
[----:B------:R-:W-:Y:S02]  /*ab00*/  UIMAD UR11, UR11, 0xc0, UR4 ;  /* 0x000000c00b0b78a4 */ /* 0x000fe4000f8e0204 */
[----:B------:R-:W-:Y:S01]  /*ab10*/  UIADD3 UR8, UR8, 0x12400, URZ ;  /* 0x0001240008087890 */ /* 0x000fe2000fffe03f */
[----:B------:R-:W-:-:S08]  /*ab20*/  UMOV UR4, 0x0 ;  /* 0x0000000000047882 */ /* 0x000fd00000000000 */
[----:B------:R2:W-:Y:S02]  /*ab30*/  UTMALDG.4D [UR8], [UR6], desc[UR4] ;  /* 0x00000408060075b4 */ /* 0x0005e40008019000 */
[----:B--2---:R-:W-:Y:S01]  /*ab40*/  NOP ;  /* 0x0000000000007918 */ /* 0x004fe20000000000 */
.L_x_10656:
        /* <DEDUP_REMOVED lines=13> */
[----:B------:R-:W-:Y:S01]  /*ac20*/  UIADD3 UR8, UR9, 0xc400, URZ ;  /* 0x0000c40009087890 */ /* 0x000fe2000fffe03f */
[----:B------:R-:W-:Y:S01]  /*ac30*/  @P0 IMAD.MOV.U32 R5, RZ, RZ, 0x6000 ;  /* 0x00006000ff050424 */ /* 0x000fe200078e00ff */
[----:B------:R-:W-:Y:S01]  /*ac40*/  BAR.SYNC.DEFER_BLOCKING 0x8, 0x1a0 ;  /* 0x0206800000007b1d */ /* 0x000fe20000010000 */
[----:B------:R-:W-:-:S05]  /*ac50*/  UIADD3 UR9, UR9, 0x30800, URZ ;  /* 0x0003080009097890 */ /* 0x000fca000fffe03f */
[----:B------:R3:W-:Y:S04]  /*ac60*/  @P0 SYNCS.ARRIVE.TRANS64 RZ, [R26+URZ+0x30800], R5 ;  /* 0x030800051aff09a7 */ /* 0x0007e8000800003f */
        /* <DEDUP_REMOVED lines=8> */
[----:B--2-4-:R-:W-:Y:S05]  /*acf0*/  @!P0 BRA `(.L_x_10661) ;  /* 0x0000002400ac8947 */ /* 0x014fea0003800000 */
.L_x_10729:
[----:B------:R-:W-:Y:S05]  /*ad00*/  BSYNC B0 ;  /* 0x0000000000007941 */ /* 0x000fea0003800000 */
.L_x_10660:
[----:B------:R-:W3:Y:S01]  /*ad10*/  LDL.LU R4, [R1+0x8] ;  /* 0x0000080001047983 */ /* 0x000ee20000300800 */
[----:B------:R-:W-:Y:S01]  /*ad20*/  BSSY B0, `(.L_x_10662) ;  /* 0x0000129000007945 */ /* 0x000fe20003800000 */
[----:B---3--:R-:W-:-:S13]  /*ad30*/  ISETP.GE.AND P0, PT, R4, 0xc1, PT ;  /* 0x000000c10400780c */ /* 0x008fda0003f06270 */
        /* <DEDUP_REMOVED lines=39> */
.L_x_10668:
[----:B0-----:R-:W-:Y:S01]  /*afb0*/  IMAD R3, R12, 0x8, R26 ;  /* 0x000000080c037824 */ /* 0x001fe200078e021a */
[----:B------:R-:W-:-:S04]  /*afc0*/  SHF.L.U32 R2, R13, 0x1f, RZ ;  /* 0x0000001f0d027819 */ /* 0x000fc800000006ff */
[----:B------:R-:W0:Y:S02]  /*afd0*/  SYNCS.PHASECHK.TRANS64.TRYWAIT P0, [R3+URZ+0x30840], R2 ;  /* 0x03084002030075a7 */ /* 0x000e24000800017f */
[----:B0-----:R-:W-:Y:S05]  /*afe0*/  @!P0 BRA `(.L_x_10669) ;  /* 0x0000002400048947 */ /* 0x001fea0003800000 */
.L_x_10730:
[----:B--2---:R-:W2:Y:S02]  /*aff0*/  S2R R5, SR_TID.X ;  /* 0x0000000000057919 */ /* 0x004ea40000002100 */
        /* <DEDUP_REMOVED lines=8> */
.L_x_10670:
[----:B0-2---:R-:W-:Y:S01]  /*b080*/  IMAD R2, R12, 0x6000, R26 ;  /* 0x000060000c027824 */ /* 0x005fe200078e021a */
        /* <DEDUP_REMOVED lines=8> */
[----:B------:R-:W-:Y:S01]  /*b110*/  R2UR UR12, R0 ;  /* 0x00000000000c72ca */ /* 0x000fe200000e0000 */
[----:B------:R-:W-:Y:S01]  /*b120*/  UMOV UR5, 0x14f00000 ;  /* 0x14f0000000057882 */ /* 0x000fe20000000000 */
[----:B-----5:R-:W-:Y:S01]  /*b130*/  R2UR UR13, R4 ;  /* 0x00000000040d72ca */ /* 0x020fe200000e0000 */
[----:B------:R-:W-:Y:S01]  /*b140*/  UMOV UR10, URZ ;  /* 0x0000003f000a7c82 */ /* 0x000fe20008000000 */
[----:B------:R-:W-:Y:S01]  /*b150*/  SHF.L.U32 R5, R24, 0x1f, RZ ;  /* 0x0000001f18057819 */ /* 0x000fe200000006ff */
[----:B------:R-:W-:-:S04]  /*b160*/  UIADD3 UR9, UR9, 0x30830, URZ ;  /* 0x0003083009097890 */ /* 0x000fc8000fffe03f */
[----:B------:R-:W-:Y:S02]  /*b170*/  UIMAD UR11, UR11, 0xc0, UR4 ;  /* 0x000000c00b0b78a4 */ /* 0x000fe4000f8e0204 */
[----:B------:R-:W-:Y:S01]  /*b180*/  UIADD3 UR8, UR8, 0x12400, URZ ;  /* 0x0001240008087890 */ /* 0x000fe2000fffe03f */
[----:B------:R-:W-:-:S08]  /*b190*/  UMOV UR4, 0x0 ;  /* 0x0000000000047882 */ /* 0x000fd00000000000 */
[----:B------:R0:W-:Y:S01]  /*b1a0*/  UTMALDG.4D [UR8], [UR6], desc[UR4] ;  /* 0x00000408060075b4 */ /* 0x0001e20008019000 */
[----:B------:R-:W2:Y:S02]  /*b1b0*/  SYNCS.PHASECHK.TRANS64.TRYWAIT P0, [R2+URZ+0x60], R5 ;  /* 0x00006005020075a7 */ /* 0x000ea4000800017f */
[----:B0-2---:R-:W-:Y:S05]  /*b1c0*/  @!P0 BRA `(.L_x_10671) ;  /* 0x0000002000a08947 */ /* 0x005fea0003800000 */
.L_x_10731:
[----:B------:R-:W-:Y:S05]  /*b1d0*/  @P1 BRA `(.L_x_10672) ;  /* 0x0000000000181947 */ /* 0x000fea0003800000 */
[----:B------:R-:W-:Y:S01]  /*b1e0*/  ISETP.NE.AND P0, PT, R27, RZ, PT ;  /* 0x000000ff1b00720c */ /* 0x000fe20003f05270 */
[----:B0-----:R-:W-:Y:S02]  /*b1f0*/  IMAD R2, R22, 0x8, R26 ;  /* 0x0000000816027824 */ /* 0x001fe400078e021a */
[----:B------:R-:W-:-:S04]  /*b200*/  IMAD.MOV.U32 R3, RZ, RZ, 0x6000 ;  /* 0x00006000ff037424 */ /* 0x000fc800078e00ff */
[----:B------:R2:W-:Y:S06]  /*b210*/  SYNCS.ARRIVE.TRANS64 RZ, [R2+URZ+0x30850], R3 ;  /* 0x0308500302ff79a7 */ /* 0x0005ec000800003f */
[----:B------:R-:W-:Y:S05]  /*b220*/  @!P0 BRA `(.L_x_10672) ;  /* 0x0000000000048947 */ /* 0x000fea0003800000 */
[----:B------:R-:W-:Y:S01]  /*b230*/  BPT.TRAP 0x1 ;  /* 0x000000040000795c */ /* 0x000fe20000300000 */
.L_x_10672:
[C-C-:B0-2---:R-:W-:Y:S01]  /*b240*/  IMAD R2, R22.reuse, 0x8, R26.reuse ;  /* 0x0000000816027824 */ /* 0x145fe200078e021a */
[----:B------:R-:W-:Y:S01]  /*b250*/  R2UR UR11, R25 ;  /* 0x00000000190b72ca */ /* 0x000fe200000e0000 */
        /* <DEDUP_REMOVED lines=9> */
[----:B------:R-:W-:Y:S01]  /*b2f0*/  R2UR UR12, R0 ;  /* 0x00000000000c72ca */ /* 0x000fe200000e0000 */
[----:B------:R-:W-:-:S02]  /*b300*/  IMAD.MOV.U32 R7, RZ, RZ, R4 ;  /* 0x000000ffff077224 */ /* 0x000fc400078e0004 */
[----:B------:R-:W-:Y:S02]  /*b310*/  IMAD.MOV.U32 R25, RZ, RZ, R9 ;  /* 0x000000ffff197224 */ /* 0x000fe400078e0009 */
[----:B------:R-:W-:Y:S02]  /*b320*/  UIMAD UR11, UR11, 0xc0, UR4 ;  /* 0x000000c00b0b78a4 */ /* 0x000fe4000f8e0204 */
[----:B------:R-:W-:Y:S02]  /*b330*/  UIADD3 UR9, UR9, 0x30850, URZ ;  /* 0x0003085009097890 */ /* 0x000fe4000fffe03f */
[----:B------:R-:W-:Y:S01]  /*b340*/  UIADD3 UR8, UR8, 0x400, URZ ;  /* 0x0000040008087890 */ /* 0x000fe2000fffe03f */
[----:B------:R-:W-:-:S08]  /*b350*/  UMOV UR4, 0x0 ;  /* 0x0000000000047882 */ /* 0x000fd00000000000 */
[----:B------:R0:W-:Y:S02]  /*b360*/  UTMALDG.4D [UR8], [UR6], desc[UR4] ;  /* 0x00000408060075b4 */ /* 0x0001e40008019000 */
[----:B0-----:R-:W-:Y:S01]  /*b370*/  NOP ;  /* 0x0000000000007918 */ /* 0x001fe20000000000 */
.L_x_10667:
[----:B------:R-:W-:Y:S05]  /*b380*/  BSYNC B2 ;  /* 0x0000000000027941 */ /* 0x000fea0003800000 */
.L_x_10666:
[----:B------:R-:W-:Y:S02]  /*b390*/  VIADD R9, R29, 0xfffffffd ;  /* 0xfffffffd1d097836 */ /* 0x000fe40000000000 */
[----:B------:R-:W-:Y:S02]  /*b3a0*/  IMAD.MOV.U32 R22, RZ, RZ, R12 ;  /* 0x000000ffff167224 */ /* 0x000fe400078e000c */
[----:B------:R-:W-:-:S07]  /*b3b0*/  IMAD.MOV.U32 R24, RZ, RZ, R13 ;  /* 0x000000ffff187224 */ /* 0x000fce00078e000d */
.L_x_10665:
[----:B------:R-:W-:Y:S05]  /*b3c0*/  BSYNC B1 ;  /* 0x0000000000017941 */ /* 0x000fea0003800000 */
.L_x_10664:
[----:B------:R-:W-:-:S05]  /*b3d0*/  IMAD.MOV R11, RZ, RZ, -R11 ;  /* 0x000000ffff0b7224 */ /* 0x000fca00078e0a0b */
[----:B------:R-:W-:-:S13]  /*b3e0*/  ISETP.NE.AND P0, PT, R10, R11, PT ;  /* 0x0000000b0a00720c */ /* 0x000fda0003f05270 */
[----:B------:R-:W-:Y:S05]  /*b3f0*/  @!P0 BRA `(.L_x_10663) ;  /* 0x0000000800ec8947 */ /* 0x000fea0003800000 */
[----:B------:R-:W-:-:S07]  /*b400*/  IMAD.MOV.U32 R4, RZ, RZ, R7 ;  /* 0x000000ffff047224 */ /* 0x000fce00078e0007 */
.L_x_10687:
        /* <DEDUP_REMOVED lines=9> */
[----:B0-----:R-:W-:Y:S01]  /*b4a0*/  IMAD.MOV.U32 R12, RZ, RZ, R9 ;  /* 0x000000ffff0c7224 */ /* 0x001fe200078e0009 */
[----:B------:R-:W-:-:S04]  /*b4b0*/  ISETP.NE.U32.AND P0, PT, RZ, UR4, PT ;  /* 0x00000004ff007c0c */ /* 0x000fc8000bf05070 */
[----:B------:R-:W-:-:S13]  /*b4c0*/  ISETP.NE.AND.EX P0, PT, RZ, UR5, PT, P0 ;  /* 0x00000005ff007c0c */ /* 0x000fda000bf05300 */
[----:B------:R-:W-:Y:S05]  /*b4d0*/  @!P0 BRA `(.L_x_10675) ;  /* 0x0000000000488947 */ /* 0x000fea0003800000 */
[----:B------:R-:W0:Y:S01]  /*b4e0*/  LDC R12, c[0x0][0x41c] ;  /* 0x00010700ff0c7b82 */ /* 0x000e220000000800 */
[----:B------:R-:W-:Y:S01]  /*b4f0*/  IMAD.MOV.U32 R13, RZ, RZ, R9 ;  /* 0x000000ffff0d7224 */ /* 0x000fe200078e0009 */
[----:B------:R-:W-:Y:S02]  /*b500*/  ULDC.64 UR6, c[0x0][0x408] ;  /* 0x0001020000067ab9 */ /* 0x000fe40000000a00 */
[----:B--2---:R-:W-:-:S04]  /*b510*/  IMAD R5, R8, UR6, RZ ;  /* 0x0000000608057c24 */ /* 0x004fc8000f8e02ff */
        /* <DEDUP_REMOVED lines=14> */
.L_x_10675:
[----:B------:R-:W-:Y:S01]  /*b600*/  IMAD R3, R10, 0x8, R26 ;  /* 0x000000080a037824 */ /* 0x000fe200078e021a */
[----:B------:R-:W-:-:S04]  /*b610*/  SHF.L.U32 R2, R11, 0x1f, RZ ;  /* 0x0000001f0b027819 */ /* 0x000fc800000006ff */
[----:B------:R-:W3:Y:S02]  /*b620*/  SYNCS.PHASECHK.TRANS64.TRYWAIT P0, [R3+URZ+0x30840], R2 ;  /* 0x03084002030075a7 */ /* 0x000ee4000800017f */
[----:B---3--:R-:W-:Y:S05]  /*b630*/  @!P0 BRA `(.L_x_10676) ;  /* 0x0000001c00988947 */ /* 0x008fea0003800000 */
.L_x_10732:
        /* <DEDUP_REMOVED lines=9> */
.L_x_10677:
[----:B0--3--:R-:W-:Y:S01]  /*b6d0*/  IMAD R2, R10, 0x6000, R26 ;  /* 0x000060000a027824 */ /* 0x009fe200078e021a */
        /* <DEDUP_REMOVED lines=20> */
.L_x_10733:
[----:B------:R-:W-:Y:S05]  /*b820*/  @P0 BRA `(.L_x_10679) ;  /* 0x0000000000140947 */ /* 0x000fea0003800000 */
[----:B------:R-:W-:Y:S01]  /*b830*/  ISETP.NE.AND P1, PT, R27, RZ, PT ;  /* 0x000000ff1b00720c */ /* 0x000fe20003f25270 */
[----:B------:R-:W-:-:S04]  /*b840*/  IMAD.MOV.U32 R2, RZ, RZ, 0x6000 ;  /* 0x00006000ff027424 */ /* 0x000fc800078e00ff */
[----:B------:R2:W-:Y:S08]  /*b850*/  SYNCS.ARRIVE.TRANS64 RZ, [R3+URZ+0x50], R2 ;  /* 0x0000500203ff79a7 */ /* 0x0005f0000800003f */
[----:B------:R-:W-:Y:S05]  /*b860*/  @!P1 BRA `(.L_x_10679) ;  /* 0x0000000000049947 */ /* 0x000fea0003800000 */
[----:B------:R-:W-:Y:S01]  /*b870*/  BPT.TRAP 0x1 ;  /* 0x000000040000795c */ /* 0x000fe20000300000 */
.L_x_10679:
        /* <DEDUP_REMOVED lines=10> */
[----:B------:R-:W-:Y:S01]  /*b920*/  IMAD.MOV.U32 R25, RZ, RZ, R12 ;  /* 0x000000ffff197224 */ /* 0x000fe200078e000c */
[----:B------:R-:W-:Y:S01]  /*b930*/  R2UR UR12, R0 ;  /* 0x00000000000c72ca */ /* 0x000fe200000e0000 */
[----:B------:R-:W-:-:S04]  /*b940*/  IMAD.MOV.U32 R7, RZ, RZ, R4 ;  /* 0x000000ffff077224 */ /* 0x000fc800078e0004 */
[----:B------:R-:W-:Y:S02]  /*b950*/  UIADD3 UR9, UR9, 0x50, URZ ;  /* 0x0000005009097890 */ /* 0x000fe4000fffe03f */
[----:B------:R-:W-:Y:S02]  /*b960*/  UIADD3 UR8, UR8, 0x400, URZ ;  /* 0x0000040008087890 */ /* 0x000fe4000fffe03f */
[----:B------:R-:W-:-:S03]  /*b970*/  UIMAD UR11, UR11, 0xc0, UR4 ;  /* 0x000000c00b0b78a4 */ /* 0x000fc6000f8e0204 */
[----:B------:R-:W-:-:S06]  /*b980*/  UMOV UR4, 0x0 ;  /* 0x0000000000047882 */ /* 0x000fcc0000000000 */
[----:B------:R3:W-:Y:S02]  /*b990*/  UTMALDG.4D [UR8], [UR6], desc[UR4] ;  /* 0x00000408060075b4 */ /* 0x0007e40008019000 */
[----:B---3--:R-:W-:Y:S01]  /*b9a0*/  NOP ;  /* 0x0000000000007918 */ /* 0x008fe20000000000 */
.L_x_10674:
[----:B------:R-:W-:Y:S05]  /*b9b0*/  BSYNC B1 ;  /* 0x0000000000017941 */ /* 0x000fea0003800000 */
.L_x_10673:
        /* <DEDUP_REMOVED lines=30> */
.L_x_10682:
[----:B--2---:R-:W-:Y:S01]  /*bba0*/  IMAD R2, R22, 0x8, R26 ;  /* 0x0000000816027824 */ /* 0x004fe200078e021a */
[----:B------:R-:W-:-:S04]  /*bbb0*/  SHF.L.U32 R3, R24, 0x1f, RZ ;  /* 0x0000001f18037819 */ /* 0x000fc800000006ff */
[----:B------:R-:W2:Y:S02]  /*bbc0*/  SYNCS.PHASECHK.TRANS64.TRYWAIT P0, [R2+URZ+0x30840], R3 ;  /* 0x03084003020075a7 */ /* 0x000ea4000800017f */
[----:B--2---:R-:W-:Y:S05]  /*bbd0*/  @!P0 BRA `(.L_x_10683) ;  /* 0x0000001800588947 */ /* 0x004fea0003800000 */
.L_x_10734:
        /* <DEDUP_REMOVED lines=9> */
.L_x_10684:
        /* <DEDUP_REMOVED lines=8> */
[----:B------:R-:W-:Y:S01]  /*bcf0*/  UIADD3.X UR7, URZ, UR39, URZ, UP0, !UPT ;  /* 0x000000273f077290 */ /* 0x000fe200087fe43f */
[----:B-----5:R-:W-:Y:S01]  /*bd00*/  R2UR UR13, R4 ;  /* 0x00000000040d72ca */ /* 0x020fe200000e0000 */
[----:B------:R-:W-:Y:S01]  /*bd10*/  UMOV UR5, 0x14f00000 ;  /* 0x14f0000000057882 */ /* 0x000fe20000000000 */
[----:B------:R-:W-:Y:S01]  /*bd20*/  R2UR UR9, R2 ;  /* 0x00000000020972ca */ /* 0x000fe200000e0000 */
[----:B------:R-:W-:Y:S01]  /*bd30*/  IMAD R2, R10, 0x8, R3 ;  /* 0x000000080a027824 */ /* 0x000fe200078e0203 */
[----:B------:R-:W-:Y:S01]  /*bd40*/  SHF.L.U32 R11, R11, 0x1f, RZ ;  /* 0x0000001f0b0b7819 */ /* 0x000fe200000006ff */
[----:B------:R-:W-:-:S02]  /*bd50*/  UMOV UR10, URZ ;  /* 0x0000003f000a7c82 */ /* 0x000fc40008000000 */
[----:B------:R-:W-:Y:S02]  /*bd60*/  UIMAD UR11, UR11, 0xc0, UR4 ;  /* 0x000000c00b0b78a4 */ /* 0x000fe4000f8e0204 */
[----:B------:R-:W-:Y:S01]  /*bd70*/  UIADD3 UR8, UR8, 0x12400, URZ ;  /* 0x0001240008087890 */ /* 0x000fe2000fffe03f */
[----:B------:R-:W-:-:S05]  /*bd80*/  UMOV UR4, 0x0 ;  /* 0x0000000000047882 */ /* 0x000fca0000000000 */
[----:B------:R-:W-:-:S09]  /*bd90*/  UIADD3 UR9, UR9, 0x30, URZ ;  /* 0x0000003009097890 */ /* 0x000fd2000fffe03f */
[----:B------:R0:W-:Y:S01]  /*bda0*/  UTMALDG.4D [UR8], [UR6], desc[UR4] ;  /* 0x00000408060075b4 */ /* 0x0001e20008019000 */
[----:B------:R-:W2:Y:S02]  /*bdb0*/  SYNCS.PHASECHK.TRANS64.TRYWAIT P1, [R2+URZ+0x60], R11 ;  /* 0x0000600b020075a7 */ /* 0x000ea4000802017f */
[----:B0-2---:R-:W-:Y:S05]  /*bdc0*/  @!P1 BRA `(.L_x_10685) ;  /* 0x0000001400f09947 */ /* 0x005fea0003800000 */
.L_x_10735:
[----:B------:R-:W-:Y:S05]  /*bdd0*/  @P0 BRA `(.L_x_10686) ;  /* 0x0000000000140947 */ /* 0x000fea0003800000 */
[----:B------:R-:W-:Y:S01]  /*bde0*/  ISETP.NE.AND P1, PT, R27, RZ, PT ;  /* 0x000000ff1b00720c */ /* 0x000fe20003f25270 */
[----:B------:R-:W-:-:S04]  /*bdf0*/  IMAD.MOV.U32 R3, RZ, RZ, 0x6000 ;  /* 0x00006000ff037424 */ /* 0x000fc800078e00ff */
[----:B------:R2:W-:Y:S08]  /*be00*/  SYNCS.ARRIVE.TRANS64 RZ, [R2+URZ+0x50], R3 ;  /* 0x0000500302ff79a7 */ /* 0x0005f0000800003f */
[----:B------:R-:W-:Y:S05]  /*be10*/  @!P1 BRA `(.L_x_10686) ;  /* 0x0000000000049947 */ /* 0x000fea0003800000 */
[----:B------:R-:W-:Y:S01]  /*be20*/  BPT.TRAP 0x1 ;  /* 0x000000040000795c */ /* 0x000fe20000300000 */
.L_x_10686:
        /* <DEDUP_REMOVED lines=19> */
.L_x_10681:
[----:B------:R-:W-:Y:S05]  /*bf60*/  BSYNC B1 ;  /* 0x0000000000017941 */ /* 0x000fea0003800000 */
.L_x_10680:
[C---:B------:R-:W-:Y:S01]  /*bf70*/  ISETP.GT.AND P0, PT, R9.reuse, 0x1, PT ;  /* 0x000000010900780c */ /* 0x040fe20003f04270 */
[----:B0-2---:R-:W-:-:S04]  /*bf80*/  VIADD R2, R9, 0xfffffffe ;  /* 0xfffffffe09027836 */ /* 0x005fc80000000000 */
[----:B------:R-:W-:-:S08]  /*bf90*/  IMAD.MOV.U32 R9, RZ, RZ, R2 ;  /* 0x000000ffff097224 */ /* 0x000fd000078e0002 */
[----:B------:R-:W-:Y:S05]  /*bfa0*/  @P0 BRA `(.L_x_10687) ;  /* 0xfffffff400180947 */ /* 0x000fea000383ffff */
.L_x_10663:
[----:B------:R-:W-:Y:S05]  /*bfb0*/  BSYNC B0 ;  /* 0x0000000000007941 */ /* 0x000fea0003800000 */
.L_x_10662:
[----:B------:R-:W-:Y:S01]  /*bfc0*/  ISETP.NE.AND P0, PT, R27, RZ, PT ;  /* 0x000000ff1b00720c */ /* 0x000fe20003f05270 */
[----:B------:R-:W-:-:S12]  /*bfd0*/  BSSY B0, `(.L_x_10688) ;  /* 0x000000e000007945 */ /* 0x000fd80003800000 */
[----:B------:R-:W-:Y:S05]  /*bfe0*/  @P0 BRA `(.L_x_10689) ;  /* 0x0000000000300947 */ /* 0x000fea0003800000 */
[----:B------:R-:W3:Y:S01]  /*bff0*/  S2R R9, SR_LANEID ;  /* 0x0000000000097919 */ /* 0x000ee20000000000 */
[----:B------:R-:W-:Y:S01]  /*c000*/  VOTEU.ANY UR4, UPT, PT ;  /* 0x0000000000047886 */ /* 0x000fe200038e0100 */
[----:B------:R-:W4:Y:S01]  /*c010*/  LDC.64 R2, c[0x0][0xc38] ;  /* 0x00030e00ff027b82 */ /* 0x000f220000000a00 */
[----:B------:R-:W3:Y:S08]  /*c020*/  FLO.U32 R4, UR4 ;  /* 0x0000000400047d00 */ /* 0x000ef000080e0000 */
[----:B--2---:R-:W4:Y:S01]  /*c030*/  POPC R5, UR4 ;  /* 0x0000000400057d09 */ /* 0x004f220008000000 */
[----:B---3--:R-:W-:-:S13]  /*c040*/  ISETP.EQ.U32.AND P0, PT, R4, R9, PT ;  /* 0x000000090400720c */ /* 0x008fda0003f02070 */
[----:B----4-:R-:W2:Y:S01]  /*c050*/  @P0 ATOMG.E.ADD.STRONG.GPU PT, R3, desc[UR46][R2.64], R5 ;  /* 0x00000005020309a8 */ /* 0x010ea200081ee1ee */
[----:B------:R-:W3:Y:S02]  /*c060*/  S2R R6, SR_LTMASK ;  /* 0x0000000000067919 */ /* 0x000ee40000003900 */
[----:B---3--:R-:W-:-:S04]  /*c070*/  LOP3.LUT R6, R6, UR4, RZ, 0xc0, !PT ;  /* 0x0000000406067c12 */ /* 0x008fc8000f8ec0ff */
[----:B------:R-:W3:Y:S01]  /*c080*/  POPC R9, R6 ;  /* 0x0000000600097309 */ /* 0x000ee20000000000 */
[----:B--2---:R-:W3:Y:S02]  /*c090*/  SHFL.IDX PT, R4, R3, R4, 0x1f ;  /* 0x00001f0403047589 */ /* 0x004ee400000e0000 */
[----:B---3--:R-:W-:-:S07]  /*c0a0*/  IADD3 R16, R4, UR37, R9 ;  /* 0x0000002504107c10 */ /* 0x008fce000fffe009 */
.L_x_10689:
[----:B------:R-:W-:Y:S05]  /*c0b0*/  BSYNC B0 ;  /* 0x0000000000007941 */ /* 0x000fea0003800000 */
.L_x_10688:
[----:B------:R-:W-:Y:S04]  /*c0c0*/  BSSY B0, `(.L_x_10690) ;  /* 0x0000020000007945 */ /* 0x000fe80003800000 */
[----:B------:R-:W-:Y:S05]  /*c0d0*/  @!P6 BRA `(.L_x_10691) ;  /* 0x000000000078e947 */ /* 0x000fea0003800000 */
[----:B------:R-:W-:Y:S01]  /*c0e0*/  IMAD R3, R22, 0x8, R26 ;  /* 0x0000000816037824 */ /* 0x000fe200078e021a */
[----:B------:R-:W-:-:S04]  /*c0f0*/  SHF.L.U32 R2, R24, 0x1f, RZ ;  /* 0x0000001f18027819 */ /* 0x000fc800000006ff */
[----:B------:R-:W3:Y:S02]  /*c100*/  SYNCS.PHASECHK.TRANS64.TRYWAIT P0, [R3+URZ+0x30860], R2 ;  /* 0x03086002030075a7 */ /* 0x000ee4000800017f */
[----:B---3--:R-:W-:Y:S05]  /*c110*/  @!P0 BRA `(.L_x_10692) ;  /* 0x0000001400308947 */ /* 0x008fea0003800000 */
.L_x_10736:
[----:B------:R-:W4:Y:S02]  /*c120*/  S2R R4, SR_TID.X ;  /* 0x0000000000047919 */ /* 0x000f240000002100 */
[----:B----4-:R-:W-:-:S04]  /*c130*/  LOP3.LUT R4, R4, 0x7f, RZ, 0xc0, !PT ;  /* 0x0000007f04047812 */ /* 0x010fc800078ec0ff */
[----:B------:R-:W-:-:S13]  /*c140*/  ISETP.NE.AND P0, PT, R4, RZ, PT ;  /* 0x000000ff0400720c */ /* 0x000fda0003f05270 */
[----:B------:R-:W-:Y:S05]  /*c150*/  @P0 BRA `(.L_x_10693) ;  /* 0x0000000000140947 */ /* 0x000fea0003800000 */
[----:B------:R-:W-:Y:S01]  /*c160*/  ISETP.NE.AND P1, PT, R27, RZ, PT ;  /* 0x000000ff1b00720c */ /* 0x000fe20003f25270 */
[----:B---3--:R-:W-:-:S04]  /*c170*/  IMAD.MOV.U32 R2, RZ, RZ, 0x6000 ;  /* 0x00006000ff027424 */ /* 0x008fc800078e00ff */
[----:B------:R4:W-:Y:S08]  /*c180*/  SYNCS.ARRIVE.TRANS64 RZ, [R3+URZ+0x30850], R2 ;  /* 0x0308500203ff79a7 */ /* 0x0009f0000800003f */
[----:B------:R-:W-:Y:S05]  /*c190*/  @!P1 BRA `(.L_x_10693) ;  /* 0x0000000000049947 */ /* 0x000fea0003800000 */
[----:B------:R-:W-:Y:S01]  /*c1a0*/  BPT.TRAP 0x1 ;  /* 0x000000040000795c */ /* 0x000fe20000300000 */
.L_x_10693:
[----:B--2---:R-:W-:Y:S01]  /*c1b0*/  IMAD R26, R22, 0x6000, R26 ;  /* 0x00006000161a7824 */ /* 0x004fe200078e021a */
        /* <DEDUP_REMOVED lines=9> */
[----:B------:R-:W-:-:S05]  /*c250*/  R2UR UR13, R7 ;  /* 0x00000000070d72ca */ /* 0x000fca00000e0000 */
[----:B------:R-:W-:Y:S02]  /*c260*/  UIMAD UR11, UR11, 0xc0, UR4 ;  /* 0x000000c00b0b78a4 */ /* 0x000fe4000f8e0204 */
[----:B------:R-:W-:Y:S02]  /*c270*/  UIADD3 UR9, UR9, 0x30850, URZ ;  /* 0x0003085009097890 */ /* 0x000fe4000fffe03f */
[----:B------:R-:W-:Y:S01]  /*c280*/  UIADD3 UR8, UR8, 0x400, URZ ;  /* 0x0000040008087890 */ /* 0x000fe2000fffe03f */
[----:B------:R-:W-:-:S08]  /*c290*/  UMOV UR4, 0x0 ;  /* 0x0000000000047882 */ /* 0x000fd00000000000 */
[----:B------:R2:W-:Y:S02]  /*c2a0*/  UTMALDG.4D [UR8], [UR6], desc[UR4] ;  /* 0x00000408060075b4 */ /* 0x0005e40008019000 */
[----:B--2---:R-:W-:Y:S01]  /*c2b0*/  NOP ;  /* 0x0000000000007918 */ /* 0x004fe20000000000 */
.L_x_10691:
[----:B------:R-:W-:Y:S05]  /*c2c0*/  BSYNC B0 ;  /* 0x0000000000007941 */ /* 0x000fea0003800000 */
.L_x_10690:
[----:B------:R-:W-:-:S05]  /*c2d0*/  VIADD R22, R22, 0x1 ;  /* 0x0000000116167836 */ /* 0x000fca0000000000 */
[----:B------:R-:W-:-:S04]  /*c2e0*/  ISETP.NE.AND P0, PT, R22, 0x2, PT ;  /* 0x000000021600780c */ /* 0x000fc80003f05270 */
[----:B---34-:R-:W-:Y:S02]  /*c2f0*/  SEL R3, RZ, 0x1, P0 ;  /* 0x00000001ff037807 */ /* 0x018fe40000000000 */
[----:B------:R-:W-:Y:S02]  /*c300*/  SEL R22, R22, RZ, P0 ;  /* 0x000000ff16167207 */ /* 0x000fe40000000000 */
[----:B------:R-:W-:-:S07]  /*c310*/  LOP3.LUT R24, R24, R3, RZ, 0x3c, !PT ;  /* 0x0000000318187212 */ /* 0x000fce00078e3cff */
.L_x_10649:
[----:B------:R-:W-:Y:S05]  /*c320*/  BSYNC B6 ;  /* 0x0000000000067941 */ /* 0x000fea0003800000 */
.L_x_10647:
[----:B------:R-:W-:-:S03]  /*c330*/  UMOV UR4, 0xffffffff ;  /* 0xffffffff00047882 */ /* 0x000fc60000000000 */
[----:B------:R-:W-:Y:S05]  /*c340*/  BRA.DIV UR4, `(.L_x_10694) ;  /* 0x0000001204b87947 */ /* 0x000fea000b800000 */
[----:B--2---:R2:W3:Y:S04]  /*c350*/  SHFL.IDX PT, R5, R16, RZ, 0x1f ;  /* 0x00001fff10057589 */ /* 0x0044e800000e0000 */
[----:B------:R2:W4:Y:S02]  /*c360*/  SHFL.IDX PT, R0, R16, 0x1, 0x1f ;  /* 0x00201f0010007f89 */ /* 0x00052400000e0000 */
.L_x_10740:
        /* <DEDUP_REMOVED lines=8> */
[----:B------:R-:W0:Y:S02]  /*c3f0*/  LDC.64 R2, c[0x0][0xc58] ;  /* 0x00031600ff027b82 */ /* 0x000e240000000a00 */
[----:B0-----:R-:W-:-:S06]  /*c400*/  IMAD.WIDE R2, R7, 0x4, R2 ;  /* 0x0000000407027825 */ /* 0x001fcc00078e0202 */
[----:B------:R0:W5:Y:S02]  /*c410*/  LDG.E R2, desc[UR46][R2.64] ;  /* 0x0000002e02027981 */ /* 0x000164000c1e1900 */
.L_x_10696:
[----:B------:R-:W-:Y:S05]  /*c420*/  BSYNC B0 ;  /* 0x0000000000007941 */ /* 0x000fea0003800000 */
.L_x_10695:
        /* <DEDUP_REMOVED lines=23> */
.L_x_10748:
[----:B------:R-:W-:Y:S02]  /*c5a0*/  ULDC UR4, c[0x0][0xc10] ;  /* 0x0003040000047ab9 */ /* 0x000fe40000000800 */
[----:B------:R-:W-:-:S04]  /*c5b0*/  IMAD.U32 R7, RZ, RZ, UR4 ;  /* 0x00000004ff077e24 */ /* 0x000fc8000f8e00ff */
[----:B0-----:R-:W-:-:S04]  /*c5c0*/  IMAD R3, R14, R7, RZ ;  /* 0x000000070e037224 */ /* 0x001fc800078e02ff */
[----:B----4-:R-:W-:-:S05]  /*c5d0*/  IMAD.IADD R6, R0, 0x1, R3 ;  /* 0x0000000100067824 */ /* 0x010fca00078e0203 */
[----:B---3--:R-:W-:-:S13]  /*c5e0*/  ISETP.GT.AND P0, PT, R6, R5, PT ;  /* 0x000000050600720c */ /* 0x008fda0003f04270 */
[----:B------:R-:W-:Y:S05]  /*c5f0*/  @P0 BRA `(.L_x_10698) ;  /* 0x0000000000ac0947 */ /* 0x000fea0003800000 */
[----:B------:R-:W0:Y:S02]  /*c600*/  LDC R4, c[0x0][0xc14] ;  /* 0x00030500ff047b82 */ /* 0x000e240000000800 */
.L_x_10703:
        /* <DEDUP_REMOVED lines=9> */
[----:B------:R-:W0:Y:S02]  /*c6a0*/  LDC.64 R2, c[0x0][0xc58] ;  /* 0x00031600ff027b82 */ /* 0x000e240000000a00 */
[----:B0-----:R-:W-:-:S06]  /*c6b0*/  IMAD.WIDE R2, R7, 0x4, R2 ;  /* 0x0000000407027825 */ /* 0x001fcc00078e0202 */
[----:B------:R0:W5:Y:S02]  /*c6c0*/  LDG.E R2, desc[UR46][R2.64] ;  /* 0x0000002e02027981 */ /* 0x000164000c1e1900 */
.L_x_10701:
[----:B------:R-:W-:Y:S05]  /*c6d0*/  BSYNC B0 ;  /* 0x0000000000007941 */ /* 0x000fea0003800000 */
.L_x_10700:
        /* <DEDUP_REMOVED lines=23> */
.L_x_10756:
[----:B------:R-:W-:Y:S02]  /*c850*/  ULDC UR4, c[0x0][0xc10] ;  /* 0x0003040000047ab9 */ /* 0x000fe40000000800 */
[----:B------:R-:W-:-:S04]  /*c860*/  IMAD.U32 R7, RZ, RZ, UR4 ;  /* 0x00000004ff077e24 */ /* 0x000fc8000f8e00ff */
[----:B---3--:R-:W-:-:S04]  /*c870*/  IMAD R3, R14, R7, RZ ;  /* 0x000000070e037224 */ /* 0x008fc800078e02ff */
[----:B------:R-:W-:-:S05]  /*c880*/  IMAD.IADD R6, R3, 0x1, R6 ;  /* 0x0000000103067824 */ /* 0x000fca00078e0206 */
[----:B------:R-:W-:-:S13]  /*c890*/  ISETP.GT.AND P0, PT, R6, R5, PT ;  /* 0x000000050600720c */ /* 0x000fda0003f04270 */
[----:B------:R-:W-:Y:S05]  /*c8a0*/  @!P0 BRA `(.L_x_10703) ;  /* 0xfffffffc00588947 */ /* 0x000fea000383ffff */
.L_x_10698:
[----:B------:R-:W-:Y:S01]  /*c8b0*/  IMAD.IADD R6, R6, 0x1, -R3 ;  /* 0x0000000106067824 */ /* 0x000fe200078e0a03 */
[----:B------:R-:W-:-:S03]  /*c8c0*/  UMOV UR4, 0xffffffff ;  /* 0xffffffff00047882 */ /* 0x000fc60000000000 */
[----:B------:R-:W-:-:S05]  /*c8d0*/  IMAD R0, R8, R7, R6 ;  /* 0x0000000708007224 */ /* 0x000fca00078e0206 */
[----:B------:R-:W-:Y:S01]  /*c8e0*/  ISETP.GT.AND P6, PT, R0, R5, PT ;  /* 0x000000050000720c */ /* 0x000fe20003fc4270 */
[----:B------:R-:W-:-:S12]  /*c8f0*/  BRA.DIV UR4, `(.L_x_10704) ;  /* 0x0000001604387947 */ /* 0x000fd8000b800000 */
[----:B------:R-:W-:-:S04]  /*c900*/  VOTE.ANY R3, PT, !P6 ;  /* 0x0000000000037806 */ /* 0x000fc800070e0100 */
[----:B------:R-:W3:Y:S02]  /*c910*/  POPC R0, R3 ;  /* 0x0000000300007309 */ /* 0x000ee40000000000 */
[----:B---3--:R3:W4:Y:S02]  /*c920*/  SHFL.IDX PT, R17, R2, R0, 0x1f ;  /* 0x00001f0002117589 */ /* 0x00872400000e0000 */
.L_x_10760:
[----:B------:R-:W-:Y:S01]  /*c930*/  ISETP.NE.AND P0, PT, R3, RZ, PT ;  /* 0x000000ff0300720c */ /* 0x000fe20003f05270 */
[----:B------:R-:W-:-:S12]  /*c940*/  IMAD.MOV.U32 R14, RZ, RZ, RZ ;  /* 0x000000ffff0e7224 */ /* 0x000fd800078e00ff */
[----:B------:R-:W-:Y:S05]  /*c950*/  @!P0 BRA `(.L_x_10705) ;  /* 0x0000000000108947 */ /* 0x000fea0003800000 */
[----:B------:R-:W-:Y:S01]  /*c960*/  UMOV UR4, 0xffffffff ;  /* 0xffffffff00047882 */ /* 0x000fe20000000000 */
[----:B------:R-:W-:Y:S02]  /*c970*/  IADD3 R12, R0, -0x1, RZ ;  /* 0xffffffff000c7810 */ /* 0x000fe40007ffe0ff */
[----:B------:R-:W-:Y:S05]  /*c980*/  BRA.DIV UR4, `(.L_x_10706) ;  /* 0x00000016045c7947 */ /* 0x000fea000b800000 */
[----:B------:R0:W0:Y:S02]  /*c990*/  SHFL.IDX PT, R14, R8, R12, 0x1f ;  /* 0x00001f0c080e7589 */ /* 0x00002400000e0000 */
.L_x_10705:
[----:B0---4-:R-:W-:Y:S01]  /*c9a0*/  IABS R8, R17 ;  /* 0x0000001100087213 */ /* 0x011fe20000000000 */
[----:B--2---:R-:W-:Y:S02]  /*c9b0*/  IMAD R16, R14, R7, R6 ;  /* 0x000000070e107224 */ /* 0x004fe400078e0206 */
[----:B------:R-:W-:Y:S01]  /*c9c0*/  IMAD.IADD R19, R0, 0x1, R19 ;  /* 0x0000000100137824 */ /* 0x000fe200078e0213 */
[----:B------:R-:W0:Y:S01]  /*c9d0*/  I2F.RP R9, R8 ;  /* 0x0000000800097306 */ /* 0x000e220000209400 */
[----:B------:R-:W-:Y:S01]  /*c9e0*/  IMAD.IADD R6, R5, 0x1, -R16 ;  /* 0x0000000105067824 */ /* 0x000fe200078e0a10 */
[----:B------:R-:W-:-:S05]  /*c9f0*/  IABS R5, R17 ;  /* 0x0000001100057213 */ /* 0x000fca0000000000 */
[----:B------:R-:W-:Y:S01]  /*ca00*/  IMAD.MOV R5, RZ, RZ, -R5 ;  /* 0x000000ffff057224 */ /* 0x000fe200078e0a05 */
[----:B0-----:R-:W3:Y:S02]  /*ca10*/  MUFU.RCP R9, R9 ;  /* 0x0000000900097308 */ /* 0x001ee40000001000 */
[----:B---3--:R-:W-:-:S06]  /*ca20*/  VIADD R2, R9, 0xffffffe ;  /* 0x0ffffffe09027836 */ /* 0x008fcc0000000000 */
        /* <DEDUP_REMOVED lines=22> */
.L_x_10699:
[----:B------:R-:W-:Y:S01]  /*cb90*/  UMOV UR4, URZ ;  /* 0x0000003f00047c82 */ /* 0x000fe20008000000 */
[----:B------:R-:W-:Y:S01]  /*cba0*/  UMOV UR5, URZ ;  /* 0x0000003f00057c82 */ /* 0x000fe20008000000 */
[----:B------:R-:W-:Y:S01]  /*cbb0*/  ULDC UR6, c[0x0][0xc14] ;  /* 0x0003050000067ab9 */ /* 0x000fe20000000800 */
[----:B--2---:R-:W-:Y:S02]  /*cbc0*/  IMAD.MOV.U32 R16, RZ, RZ, R5 ;  /* 0x000000ffff107224 */ /* 0x004fe400078e0005 */
[----:B------:R-:W-:Y:S02]  /*cbd0*/  IMAD.U32 R17, RZ, RZ, UR4 ;  /* 0x00000004ff117e24 */ /* 0x000fe4000f8e00ff */
[----:B------:R-:W-:Y:S02]  /*cbe0*/  IMAD.U32 R18, RZ, RZ, UR5 ;  /* 0x00000005ff127e24 */ /* 0x000fe4000f8e00ff */
[----:B------:R-:W-:-:S07]  /*cbf0*/  IMAD.U32 R19, RZ, RZ, UR6 ;  /* 0x00000006ff137e24 */ /* 0x000fce000f8e00ff */
.L_x_10707:
        /* <DEDUP_REMOVED lines=10> */
.L_x_10645:
[----:B0-2---:R-:W2:Y:S01]  /*cca0*/  LDL.LU R0, [R1+0xc] ;  /* 0x00000c0001007983 */ /* 0x005ea20000300800 */
        /* <DEDUP_REMOVED lines=11> */
.L_x_10763:
[----:B------:R-:W-:Y:S05]  /*cd60*/  BSYNC B0 ;  /* 0x0000000000007941 */ /* 0x000fea0003800000 */
.L_x_10709:
[----:B------:R-:W-:-:S03]  /*cd70*/  UMOV UR4, 0xffffffff ;  /* 0xffffffff00047882 */ /* 0x000fc60000000000 */
[----:B------:R-:W-:Y:S05]  /*cd80*/  BRA.DIV UR4, `(.L_x_10711) ;  /* 0x0000001204947947 */ /* 0x000fea000b800000 */
[----:B0-----:R-:W0:Y:S02]  /*cd90*/  S2R R0, SR_TID.X ;  /* 0x0000000000007919 */ /* 0x001e240000002100 */
[----:B0-----:R-:W-:-:S04]  /*cda0*/  SHF.R.U32.HI R0, RZ, 0x5, R0 ;  /* 0x00000005ff007819 */ /* 0x001fc80000011600 */
[----:B------:R-:W-:-:S05]  /*cdb0*/  LOP3.LUT R0, R0, 0x3, RZ, 0xc0, !PT ;  /* 0x0000000300007812 */ /* 0x000fca00078ec0ff */
[----:B------:R0:W2:Y:S02]  /*cdc0*/  SHFL.IDX PT, R14, R0, RZ, 0x1f ;  /* 0x00001fff000e7589 */ /* 0x0000a400000e0000 */
.L_x_10766:
[----:B--2---:R-:W-:Y:S01]  /*cdd0*/  ISETP.NE.AND P0, PT, R14, RZ, PT ;  /* 0x000000ff0e00720c */ /* 0x004fe20003f05270 */
[----:B------:R-:W-:-:S12]  /*cde0*/  BSSY B0, `(.L_x_10712) ;  /* 0x0000024000007945 */ /* 0x000fd80003800000 */
[----:B------:R-:W-:Y:S05]  /*cdf0*/  @P0 BRA `(.L_x_10713) ;  /* 0x0000000000880947 */ /* 0x000fea0003800000 */
[----:B------:R-:W-:-:S03]  /*ce00*/  UMOV UR4, 0xffffffff ;  /* 0xffffffff00047882 */ /* 0x000fc60000000000 */
[----:B------:R-:W-:Y:S05]  /*ce10*/  BRA.DIV UR4, `(.L_x_10714) ;  /* 0x0000001204a47947 */ /* 0x000fea000b800000 */
[----:B------:R-:W-:-:S13]  /*ce20*/  ELECT P6, URZ, PT ;  /* 0x00000000003f782f */ /* 0x000fda00038c0000 */
.L_x_10769:
[----:B------:R-:W-:Y:S05]  /*ce30*/  @!P6 BRA `(.L_x_10713) ;  /* 0x000000000078e947 */ /* 0x000fea0003800000 */
[----:B------:R-:W-:-:S06]  /*ce40*/  ULOP3.LUT UR4, UR36, 0x2, URZ, 0xfc, !UPT ;  /* 0x0000000224047892 */ /* 0x000fcc000f8efc3f */
[----:B0-----:R-:W-:-:S05]  /*ce50*/  IMAD.U32 R0, RZ, RZ, UR4 ;  /* 0x00000004ff007e24 */ /* 0x001fca000f8e00ff */
[----:B------:R-:W-:-:S13]  /*ce60*/  ISETP.NE.AND P2, PT, R0, 0x3, PT ;  /* 0x000000030000780c */ /* 0x000fda0003f45270 */
[----:B------:R-:W-:Y:S05]  /*ce70*/  @!P2 BRA `(.L_x_10715) ;  /* 0x000000000004a947 */ /* 0x000fea0003800000 */
[----:B------:R-:W-:Y:S01]  /*ce80*/  BPT.TRAP 0x1 ;  /* 0x000000040000795c */ /* 0x000fe20000300000 */
.L_x_10715:
        /* <DEDUP_REMOVED lines=12> */
.L_x_10770:
[----:B------:R-:W2:Y:S02]  /*cf50*/  SYNCS.PHASECHK.TRANS64.TRYWAIT P0, [R3+URZ], R0 ;  /* 0x00000000030075a7 */ /* 0x000ea4000800017f */
[----:B--2---:R-:W-:Y:S05]  /*cf60*/  @!P0 BRA `(.L_x_10717) ;  /* 0x0000001000848947 */ /* 0x004fea0003800000 */
.L_x_10771:
[----:B------:R-:W-:Y:S05]  /*cf70*/  @!P2 BRA `(.L_x_10718) ;  /* 0x000000000004a947 */ /* 0x000fea0003800000 */
[----:B------:R-:W-:Y:S01]  /*cf80*/  BPT.TRAP 0x1 ;  /* 0x000000040000795c */ /* 0x000fe20000300000 */
.L_x_10718:
[----:B--2---:R-:W-:-:S04]  /*cf90*/  VIADD R3, R9, 0x30860 ;  /* 0x0003086009037836 */ /* 0x004fc80000000000 */
[----:B------:R-:W-:-:S04]  /*cfa0*/  IMAD R5, R22, 0x8, R3 ;  /* 0x0000000816057824 */ /* 0x000fc800078e0203 */
[----:B------:R-:W2:Y:S02]  /*cfb0*/  SYNCS.PHASECHK.TRANS64.TRYWAIT P0, [R5+URZ], R2 ;  /* 0x00000002050075a7 */ /* 0x000ea4000800017f */
[----:B--2---:R-:W-:Y:S05]  /*cfc0*/  @!P0 BRA `(.L_x_10719) ;  /* 0x0000001000808947 */ /* 0x004fea0003800000 */
.L_x_10772:
[----:B------:R-:W-:-:S07]  /*cfd0*/  IMAD R3, R4, 0x8, R3 ;  /* 0x0000000804037824 */ /* 0x000fce00078e0203 */
.L_x_10720:
[----:B---3--:R3:W4:Y:S02]  /*cfe0*/  SYNCS.PHASECHK.TRANS64.TRYWAIT P0, [R3+URZ], R0 ;  /* 0x00000000030075a7 */ /* 0x008724000800017f */
[----:B----4-:R-:W-:Y:S05]  /*cff0*/  @!P0 NANOSLEEP.SYNCS 0x989680 ;  /* 0x009896800000895d */ /* 0x010fea0003900000 */
[----:B------:R-:W4:Y:S02]  /*d000*/  @!P0 SYNCS.PHASECHK.TRANS64 P0, [R3+URZ], R0 ;  /* 0x00000000030085a7 */ /* 0x000f24000800007f */
[----:B----4-:R-:W-:Y:S05]  /*d010*/  @!P0 BRA `(.L_x_10720) ;  /* 0xfffffffc00f08947 */ /* 0x010fea000383ffff */
.L_x_10713:
[----:B------:R-:W-:Y:S05]  /*d020*/  BSYNC B0 ;  /* 0x0000000000007941 */ /* 0x000fea0003800000 */
.L_x_10712:
[----:B------:R-:W-:Y:S05]  /*d030*/  EXIT ;  /* 0x000000000000794d */ /* 0x000fea0003800000 */
.L_x_10599:
[----:B0-----:R-:W-:-:S04]  /*d040*/  IMAD.U32 R3, RZ, RZ, UR40 ;  /* 0x00000028ff037e24 */ /* 0x001fc8000f8e00ff */
[----:B------:R0:W1:Y:S03]  /*d050*/  SYNCS.PHASECHK.TRANS64.TRYWAIT P1, [R3+URZ+0x30800], R0 ;  /* 0x03080000030075a7 */ /* 0x000066000802017f */
[----:B-1----:R-:W-:Y:S05]  /*d060*/  @!P1 NANOSLEEP.SYNCS 0x989680 ;  /* 0x009896800000995d */ /* 0x002fea0003900000 */
[----:B------:R-:W1:Y:S02]  /*d070*/  @!P1 SYNCS.PHASECHK.TRANS64 P1, [R3+URZ+0x30800], R0 ;  /* 0x03080000030095a7 */ /* 0x000e64000802007f */
[----:B-1----:R-:W-:Y:S05]  /*d080*/  @!P1 BRA `(.L_x_10599) ;  /* 0xfffffffc00ec9947 */ /* 0x002fea000383ffff */
[----:B------:R-:W-:Y:S05]  /*d090*/  BRA `(.L_x_10721) ;  /* 0xffffff4400847947 */ /* 0x000fea000383ffff */
.L_x_10603:
[----:B-1----:R1:W2:Y:S02]  /*d0a0*/  SYNCS.PHASECHK.TRANS64.TRYWAIT P2, [R3+URZ+0x30830], R0 ;  /* 0x03083000030075a7 */ /* 0x0022a4000804017f */
[----:B--2---:R-:W-:Y:S05]  /*d0b0*/  @!P2 NANOSLEEP.SYNCS 0x989680 ;  /* 0x009896800000a95d */ /* 0x004fea0003900000 */
[----:B------:R-:W2:Y:S02]  /*d0c0*/  @!P2 SYNCS.PHASECHK.TRANS64 P2, [R3+URZ+0x30830], R0 ;  /* 0x030830000300a5a7 */ /* 0x000ea4000804007f */
[----:B--2---:R-:W-:Y:S05]  /*d0d0*/  @!P2 BRA `(.L_x_10603) ;  /* 0xfffffffc00f0a947 */ /* 0x004fea000383ffff */
[----:B------:R-:W-:Y:S05]  /*d0e0*/  BRA `(.L_x_10602) ;  /* 0xffffff4400ac7947 */ /* 0x000fea000383ffff */
.L_x_10608:
[----:B--2---:R-:W-:-:S04]  /*d0f0*/  IMAD.U32 R5, RZ, RZ, UR6 ;  /* 0x00000006ff057e24 */ /* 0x004fc8000f8e00ff */
[----:B------:R2:W3:Y:S03]  /*d100*/  SYNCS.PHASECHK.TRANS64.TRYWAIT P2, [R5+URZ+0x30830], R0 ;  /* 0x03083000050075a7 */ /* 0x0004e6000804017f */
[----:B---3--:R-:W-:Y:S05]  /*d110*/  @!P2 NANOSLEEP.SYNCS 0x989680 ;  /* 0x009896800000a95d */ /* 0x008fea0003900000 */
[----:B------:R-:W3:Y:S02]  /*d120*/  @!P2 SYNCS.PHASECHK.TRANS64 P2, [R5+URZ+0x30830], R0 ;  /* 0x030830000500a5a7 */ /* 0x000ee4000804007f */
[----:B---3--:R-:W-:Y:S05]  /*d130*/  @!P2 BRA `(.L_x_10608) ;  /* 0xfffffffc00eca947 */ /* 0x008fea000383ffff */
[----:B------:R-:W-:Y:S05]  /*d140*/  BRA `(.L_x_10605) ;  /* 0xffffff7400047947 */ /* 0x000fea000383ffff */
.L_x_10612:
[----:B-1----:R-:W-:-:S04]  /*d150*/  IMAD.U32 R5, RZ, RZ, UR6 ;  /* 0x00000006ff057e24 */ /* 0x002fc8000f8e00ff */
[----:B------:R1:W2:Y:S03]  /*d160*/  SYNCS.PHASECHK.TRANS64.TRYWAIT P2, [R5+URZ+0x30850], R0 ;  /* 0x03085000050075a7 */ /* 0x0002a6000804017f */
[----:B--2---:R-:W-:Y:S05]  /*d170*/  @!P2 NANOSLEEP.SYNCS 0x989680 ;  /* 0x009896800000a95d */ /* 0x004fea0003900000 */
[----:B------:R-:W2:Y:S02]  /*d180*/  @!P2 SYNCS.PHASECHK.TRANS64 P2, [R5+URZ+0x30850], R0 ;  /* 0x030850000500a5a7 */ /* 0x000ea4000804007f */
[----:B--2---:R-:W-:Y:S05]  /*d190*/  @!P2 BRA `(.L_x_10612) ;  /* 0xfffffffc00eca947 */ /* 0x004fea000383ffff */
[----:B------:R-:W-:Y:S05]  /*d1a0*/  BRA `(.L_x_10609) ;  /* 0xffffff74007c7947 */ /* 0x000fea000383ffff */
.L_x_10617:
[----:B---3--:R-:W-:-:S04]  /*d1b0*/  IMAD.U32 R10, RZ, RZ, UR5 ;  /* 0x00000005ff0a7e24 */ /* 0x008fc8000f8e00ff */
[----:B------:R3:W4:Y:S03]  /*d1c0*/  SYNCS.PHASECHK.TRANS64.TRYWAIT P0, [R10+URZ+0x30850], R3 ;  /* 0x030850030a0075a7 */ /* 0x000726000800017f */
[----:B----4-:R-:W-:Y:S05]  /*d1d0*/  @!P0 NANOSLEEP.SYNCS 0x989680 ;  /* 0x009896800000895d */ /* 0x010fea0003900000 */
[----:B------:R-:W4:Y:S02]  /*d1e0*/  @!P0 SYNCS.PHASECHK.TRANS64 P0, [R10+URZ+0x30850], R3 ;  /* 0x030850030a0085a7 */ /* 0x000f24000800007f */
[----:B----4-:R-:W-:Y:S05]  /*d1f0*/  @!P0 BRA `(.L_x_10617) ;  /* 0xfffffffc00ec8947 */ /* 0x010fea000383ffff */
[----:B------:R-:W-:Y:S05]  /*d200*/  BRA `(.L_x_10616) ;  /* 0xffffff9c00307947 */ /* 0x000fea000383ffff */
.L_x_10654:
        /* <DEDUP_REMOVED lines=11> */
.L_x_10723:
[----:B------:R-:W-:Y:S05]  /*d2c0*/  BSYNC B0 ;  /* 0x0000000000007941 */ /* 0x000fea0003800000 */
.L_x_10722:
[----:B------:R-:W-:Y:S05]  /*d2d0*/  BRA `(.L_x_10724) ;  /* 0xffffffd400347947 */ /* 0x000fea000383ffff */
.L_x_10655:
[----:B------:R-:W-:Y:S01]  /*d2e0*/  BSSY B0, `(.L_x_10725) ;  /* 0x0000006000007945 */ /* 0x000fe20003800000 */
[----:B------:R-:W-:-:S07]  /*d2f0*/  IMAD.MOV.U32 R15, RZ, RZ, -0x1 ;  /* 0xffffffffff0f7424 */ /* 0x000fce00078e00ff */
[----:B-1----:R-:W-:Y:S05]  /*d300*/  WARPSYNC.COLLECTIVE R15, `(.L_x_10726) ;  /* 0x000000000f0c7348 */ /* 0x002fea0003c00000 */
[----:B------:R-:W-:Y:S02]  /*d310*/  ELECT P6, UR62, PT ;  /* 0x00000000003e782f */ /* 0x000fe400038c0000 */
[----:B------:R-:W-:Y:S01]  /*d320*/  MOV R14, UR62 ;  /* 0x0000003e000e7c02 */ /* 0x000fe20008000f00 */
[----:B-1----:R-:W-:Y:S10]  /*d330*/  ENDCOLLECTIVE ;  /* 0x000000000000791b */ /* 0x002ff40003800000 */
.L_x_10726:
[----:B------:R-:W-:Y:S05]  /*d340*/  BSYNC B0 ;  /* 0x0000000000007941 */ /* 0x000fea0003800000 */
.L_x_10725:
[----:B------:R-:W-:Y:S05]  /*d350*/  BRA `(.L_x_10727) ;  /* 0xffffffd400287947 */ /* 0x000fea000383ffff */
.L_x_10658:
[----:B--2---:R2:W3:Y:S02]  /*d360*/  SYNCS.PHASECHK.TRANS64.TRYWAIT P0, [R5+URZ+0x30840], R4 ;  /* 0x03084004050075a7 */ /* 0x0044e4000800017f */
[----:B---3--:R-:W-:Y:S05]  /*d370*/  @!P0 NANOSLEEP.SYNCS 0x989680 ;  /* 0x009896800000895d */ /* 0x008fea0003900000 */
[----:B------:R-:W3:Y:S02]  /*d380*/  @!P0 SYNCS.PHASECHK.TRANS64 P0, [R5+URZ+0x30840], R4 ;  /* 0x03084004050085a7 */ /* 0x000ee4000800007f */
[----:B---3--:R-:W-:Y:S05]  /*d390*/  @!P0 BRA `(.L_x_10658) ;  /* 0xfffffffc00f08947 */ /* 0x008fea000383ffff */
[----:B------:R-:W-:Y:S05]  /*d3a0*/  BRA `(.L_x_10728) ;  /* 0xffffffd400807947 */ /* 0x000fea000383ffff */
.L_x_10661:
[----:B--2---:R2:W3:Y:S02]  /*d3b0*/  SYNCS.PHASECHK.TRANS64.TRYWAIT P0, [R26+URZ+0x30820], R5 ;  /* 0x030820051a0075a7 */ /* 0x0044e4000800017f */
[----:B---3--:R-:W-:Y:S05]  /*d3c0*/  @!P0 NANOSLEEP.SYNCS 0x989680 ;  /* 0x009896800000895d */ /* 0x008fea0003900000 */
[----:B------:R-:W3:Y:S02]  /*d3d0*/  @!P0 SYNCS.PHASECHK.TRANS64 P0, [R26+URZ+0x30820], R5 ;  /* 0x030820051a0085a7 */ /* 0x000ee4000800007f */
[----:B---3--:R-:W-:Y:S05]  /*d3e0*/  @!P0 BRA `(.L_x_10661) ;  /* 0xfffffffc00f08947 */ /* 0x008fea000383ffff */
[----:B------:R-:W-:Y:S05]  /*d3f0*/  BRA `(.L_x_10729) ;  /* 0xffffffd800407947 */ /* 0x000fea000383ffff */
.L_x_10669:
[----:B0-----:R0:W3:Y:S02]  /*d400*/  SYNCS.PHASECHK.TRANS64.TRYWAIT P0, [R3+URZ+0x30840], R2 ;  /* 0x03084002030075a7 */ /* 0x0010e4000800017f */
[----:B---3--:R-:W-:Y:S05]  /*d410*/  @!P0 NANOSLEEP.SYNCS 0x989680 ;  /* 0x009896800000895d */ /* 0x008fea0003900000 */
[----:B------:R-:W3:Y:S02]  /*d420*/  @!P0 SYNCS.PHASECHK.TRANS64 P0, [R3+URZ+0x30840], R2 ;  /* 0x03084002030085a7 */ /* 0x000ee4000800007f */
[----:B---3--:R-:W-:Y:S05]  /*d430*/  @!P0 BRA `(.L_x_10669) ;  /* 0xfffffffc00f08947 */ /* 0x008fea000383ffff */
[----:B------:R-:W-:Y:S05]  /*d440*/  BRA `(.L_x_10730) ;  /* 0xffffffd800e87947 */ /* 0x000fea000383ffff */
.L_x_10671:
[----:B0-----:R0:W2:Y:S02]  /*d450*/  SYNCS.PHASECHK.TRANS64.TRYWAIT P0, [R2+URZ+0x60], R5 ;  /* 0x00006005020075a7 */ /* 0x0010a4000800017f */
[----:B--2---:R-:W-:Y:S05]  /*d460*/  @!P0 NANOSLEEP.SYNCS 0x989680 ;  /* 0x009896800000895d */ /* 0x004fea0003900000 */
[----:B------:R-:W2:Y:S02]  /*d470*/  @!P0 SYNCS.PHASECHK.TRANS64 P0, [R2+URZ+0x60], R5 ;  /* 0x00006005020085a7 */ /* 0x000ea4000800007f */
[----:B--2---:R-:W-:Y:S05]  /*d480*/  @!P0 BRA `(.L_x_10671) ;  /* 0xfffffffc00f08947 */ /* 0x004fea000383ffff */
[----:B------:R-:W-:Y:S05]  /*d490*/  BRA `(.L_x_10731) ;  /* 0xffffffdc004c7947 */ /* 0x000fea000383ffff */
.L_x_10676:
[----:B---3--:R3:W4:Y:S02]  /*d4a0*/  SYNCS.PHASECHK.TRANS64.TRYWAIT P0, [R3+URZ+0x30840], R2 ;  /* 0x03084002030075a7 */ /* 0x008724000800017f */
[----:B----4-:R-:W-:Y:S05]  /*d4b0*/  @!P0 NANOSLEEP.SYNCS 0x989680 ;  /* 0x009896800000895d */ /* 0x010fea0003900000 */
[----:B------:R-:W4:Y:S02]  /*d4c0*/  @!P0 SYNCS.PHASECHK.TRANS64 P0, [R3+URZ+0x30840], R2 ;  /* 0x03084002030085a7 */ /* 0x000f24000800007f */
[----:B----4-:R-:W-:Y:S05]  /*d4d0*/  @!P0 BRA `(.L_x_10676) ;  /* 0xfffffffc00f08947 */ /* 0x010fea000383ffff */
[----:B------:R-:W-:Y:S05]  /*d4e0*/  BRA `(.L_x_10732) ;  /* 0xffffffe000547947 */ /* 0x000fea000383ffff */
.L_x_10678:
[----:B0-----:R0:W2:Y:S02]  /*d4f0*/  SYNCS.PHASECHK.TRANS64.TRYWAIT P1, [R3+URZ+0x60], R24 ;  /* 0x00006018030075a7 */ /* 0x0010a4000802017f */
[----:B--2---:R-:W-:Y:S05]  /*d500*/  @!P1 NANOSLEEP.SYNCS 0x989680 ;  /* 0x009896800000995d */ /* 0x004fea0003900000 */
[----:B------:R-:W2:Y:S02]  /*d510*/  @!P1 SYNCS.PHASECHK.TRANS64 P1, [R3+URZ+0x60], R24 ;  /* 0x00006018030095a7 */ /* 0x000ea4000802007f */
[----:B--2---:R-:W-:Y:S05]  /*d520*/  @!P1 BRA `(.L_x_10678) ;  /* 0xfffffffc00f09947 */ /* 0x004fea000383ffff */
[----:B------:R-:W-:Y:S05]  /*d530*/  BRA `(.L_x_10733) ;  /* 0xffffffe000b87947 */ /* 0x000fea000383ffff */
.L_x_10683:
[----:B--2---:R2:W3:Y:S02]  /*d540*/  SYNCS.PHASECHK.TRANS64.TRYWAIT P0, [R2+URZ+0x30840], R3 ;  /* 0x03084003020075a7 */ /* 0x0044e4000800017f */
[----:B---3--:R-:W-:Y:S05]  /*d550*/  @!P0 NANOSLEEP.SYNCS 0x989680 ;  /* 0x009896800000895d */ /* 0x008fea0003900000 */
[----:B------:R-:W3:Y:S02]  /*d560*/  @!P0 SYNCS.PHASECHK.TRANS64 P0, [R2+URZ+0x30840], R3 ;  /* 0x03084003020085a7 */ /* 0x000ee4000800007f */
[----:B---3--:R-:W-:Y:S05]  /*d570*/  @!P0 BRA `(.L_x_10683) ;  /* 0xfffffffc00f08947 */ /* 0x008fea000383ffff */
[----:B------:R-:W-:Y:S05]  /*d580*/  BRA `(.L_x_10734) ;  /* 0xffffffe400947947 */ /* 0x000fea000383ffff */
.L_x_10685:
[----:B0-----:R0:W2:Y:S02]  /*d590*/  SYNCS.PHASECHK.TRANS64.TRYWAIT P1, [R2+URZ+0x60], R11 ;  /* 0x0000600b020075a7 */ /* 0x0010a4000802017f */
[----:B--2---:R-:W-:Y:S05]  /*d5a0*/  @!P1 NANOSLEEP.SYNCS 0x989680 ;  /* 0x009896800000995d */ /* 0x004fea0003900000 */
[----:B------:R-:W2:Y:S02]  /*d5b0*/  @!P1 SYNCS.PHASECHK.TRANS64 P1, [R2+URZ+0x60], R11 ;  /* 0x0000600b020095a7 */ /* 0x000ea4000802007f */
[----:B--2---:R-:W-:Y:S05]  /*d5c0*/  @!P1 BRA `(.L_x_10685) ;  /* 0xfffffffc00f09947 */ /* 0x004fea000383ffff */
[----:B------:R-:W-:Y:S05]  /*d5d0*/  BRA `(.L_x_10735) ;  /* 0xffffffe400fc7947 */ /* 0x000fea000383ffff */
.L_x_10692:
[----:B---3--:R3:W4:Y:S02]  /*d5e0*/  SYNCS.PHASECHK.TRANS64.TRYWAIT P0, [R3+URZ+0x30860], R2 ;  /* 0x03086002030075a7 */ /* 0x008724000800017f */
[----:B----4-:R-:W-:Y:S05]  /*d5f0*/  @!P0 NANOSLEEP.SYNCS 0x989680 ;  /* 0x009896800000895d */ /* 0x010fea0003900000 */
[----:B------:R-:W4:Y:S02]  /*d600*/  @!P0 SYNCS.PHASECHK.TRANS64 P0, [R3+URZ+0x30860], R2 ;  /* 0x03086002030085a7 */ /* 0x000f24000800007f */
[----:B----4-:R-:W-:Y:S05]  /*d610*/  @!P0 BRA `(.L_x_10692) ;  /* 0xfffffffc00f08947 */ /* 0x010fea000383ffff */
[----:B------:R-:W-:Y:S05]  /*d620*/  BRA `(.L_x_10736) ;  /* 0xffffffe800bc7947 */ /* 0x000fea000383ffff */
.L_x_10694:
[----:B------:R-:W-:Y:S01]  /*d630*/  BSSY B0, `(.L_x_10737) ;  /* 0x0000008000007945 */ /* 0x000fe20003800000 */
[----:B0-----:R-:W-:Y:S02]  /*d640*/  IMAD.MOV.U32 R13, RZ, RZ, R16 ;  /* 0x000000ffff0d7224 */ /* 0x001fe400078e0010 */
[----:B------:R-:W-:Y:S02]  /*d650*/  IMAD.MOV.U32 R12, RZ, RZ, RZ ;  /* 0x000000ffff0c7224 */ /* 0x000fe400078e00ff */
[----:B------:R-:W-:Y:S02]  /*d660*/  IMAD.MOV.U32 R11, RZ, RZ, 0x1f ;  /* 0x0000001fff0b7424 */ /* 0x000fe400078e00ff */
[----:B------:R-:W-:-:S07]  /*d670*/  IMAD.MOV.U32 R15, RZ, RZ, -0x1 ;  /* 0xffffffffff0f7424 */ /* 0x000fce00078e00ff */
[----:B-12---:R-:W-:Y:S05]  /*d680*/  WARPSYNC.COLLECTIVE R15, `(.L_x_10738) ;  /* 0x000000000f087348 */ /* 0x006fea0003c00000 */
[----:B------:R0:W3:Y:S02]  /*d690*/  SHFL.IDX P6, R14, R13, R12, R11 ;  /* 0x0000000c0d0e7389 */ /* 0x0000e400000c000b */
[----:B0123--:R-:W-:Y:S01]  /*d6a0*/  ENDCOLLECTIVE ;  /* 0x000000000000791b */ /* 0x00ffe20003800000 */
.L_x_10738:
[----:B------:R-:W-:Y:S05]  /*d6b0*/  BSYNC B0 ;  /* 0x0000000000007941 */ /* 0x000fea0003800000 */
.L_x_10737:
        /* <DEDUP_REMOVED lines=8> */
.L_x_10739:
[----:B------:R-:W-:Y:S01]  /*d740*/  IMAD.MOV.U32 R0, RZ, RZ, R14 ;  /* 0x000000ffff007224 */ /* 0x000fe200078e000e */
[----:B------:R-:W-:Y:S06]  /*d750*/  BRA `(.L_x_10740) ;  /* 0xffffffec00047947 */ /* 0x000fec000383ffff */
.L_x_10697:
        /* <DEDUP_REMOVED lines=8> */
.L_x_10742:
[----:B------:R-:W-:Y:S05]  /*d7e0*/  BSYNC B0 ;  /* 0x0000000000007941 */ /* 0x000fea0003800000 */
.L_x_10741:
        /* <DEDUP_REMOVED lines=10> */
.L_x_10743:
        /* <DEDUP_REMOVED lines=8> */
.L_x_10744:
        /* <DEDUP_REMOVED lines=8> */
.L_x_10745:
        /* <DEDUP_REMOVED lines=8> */
.L_x_10746:
        /* <DEDUP_REMOVED lines=8> */
.L_x_10747:
[----:B------:R-:W-:Y:S05]  /*da90*/  BRA `(.L_x_10748) ;  /* 0xffffffe800c07947 */ /* 0x000fea000383ffff */
.L_x_10702:
        /* <DEDUP_REMOVED lines=8> */
.L_x_10750:
[----:B------:R-:W-:Y:S05]  /*db20*/  BSYNC B0 ;  /* 0x0000000000007941 */ /* 0x000fea0003800000 */
.L_x_10749:
        /* <DEDUP_REMOVED lines=10> */
.L_x_10751:
        /* <DEDUP_REMOVED lines=8> */
.L_x_10752:
        /* <DEDUP_REMOVED lines=8> */
.L_x_10753:
        /* <DEDUP_REMOVED lines=8> */
.L_x_10754:
        /* <DEDUP_REMOVED lines=8> */
.L_x_10755:
[----:B------:R-:W-:Y:S05]  /*ddd0*/  BRA `(.L_x_10756) ;  /* 0xffffffe8009c7947 */ /* 0x000fea000383ffff */
.L_x_10704:
[----:B------:R-:W-:Y:S01]  /*dde0*/  BSSY B0, `(.L_x_10757) ;  /* 0x0000006000007945 */ /* 0x000fe20003800000 */
[----:B------:R-:W-:Y:S01]  /*ddf0*/  PLOP3.LUT P6, PT, P6, PT, PT, 0x8, 0x0 ;  /* 0x000000000000781c */ /* 0x000fe200037ce170 */
[----:B------:R-:W-:-:S12]  /*de00*/  IMAD.MOV.U32 R15, RZ, RZ, -0x1 ;  /* 0xffffffffff0f7424 */ /* 0x000fd800078e00ff */
[----:B012---:R-:W-:Y:S05]  /*de10*/  WARPSYNC.COLLECTIVE R15, `(.L_x_10758) ;  /* 0x000000000f087348 */ /* 0x007fea0003c00000 */
[----:B------:R-:W-:Y:S01]  /*de20*/  VOTE.ANY R14, PT, P6 ;  /* 0x00000000000e7806 */ /* 0x000fe200030e0100 */
[----:B012---:R-:W-:Y:S06]  /*de30*/  ENDCOLLECTIVE ;  /* 0x000000000000791b */ /* 0x007fec0003800000 */
.L_x_10758:
[----:B------:R-:W-:Y:S05]  /*de40*/  BSYNC B0 ;  /* 0x0000000000007941 */ /* 0x000fea0003800000 */
.L_x_10757:
        /* <DEDUP_REMOVED lines=9> */
.L_x_10759:
[----:B------:R-:W-:Y:S01]  /*dee0*/  IMAD.MOV.U32 R17, RZ, RZ, R14 ;  /* 0x000000ffff117224 */ /* 0x000fe200078e000e */
[----:B------:R-:W-:Y:S06]  /*def0*/  BRA `(.L_x_10760) ;  /* 0xffffffe8008c7947 */ /* 0x000fec000383ffff */
.L_x_10706:
[----:B------:R-:W-:Y:S01]  /*df00*/  BSSY B0, `(.L_x_10761) ;  /* 0x0000007000007945 */ /* 0x000fe20003800000 */
[----:B------:R-:W-:Y:S02]  /*df10*/  IMAD.MOV.U32 R13, RZ, RZ, R8 ;  /* 0x000000ffff0d7224 */ /* 0x000fe400078e0008 */
[----:B------:R-:W-:Y:S02]  /*df20*/  IMAD.MOV.U32 R11, RZ, RZ, 0x1f ;  /* 0x0000001fff0b7424 */ /* 0x000fe400078e00ff */
[----:B------:R-:W-:-:S07]  /*df30*/  IMAD.MOV.U32 R15, RZ, RZ, -0x1 ;  /* 0xffffffffff0f7424 */ /* 0x000fce00078e00ff */
[----:B01234-:R-:W-:Y:S05]  /*df40*/  WARPSYNC.COLLECTIVE R15, `(.L_x_10762) ;  /* 0x000000000f087348 */ /* 0x01ffea0003c00000 */
[----:B------:R0:W0:Y:S02]  /*df50*/  SHFL.IDX P6, R14, R13, R12, R11 ;  /* 0x0000000c0d0e7389 */ /* 0x00002400000c000b */
[----:B01234-:R-:W-:Y:S01]  /*df60*/  ENDCOLLECTIVE ;  /* 0x000000000000791b */ /* 0x01ffe20003800000 */
.L_x_10762:
[----:B------:R-:W-:Y:S05]  /*df70*/  BSYNC B0 ;  /* 0x0000000000007941 */ /* 0x000fea0003800000 */
.L_x_10761:
[----:B------:R-:W-:Y:S05]  /*df80*/  BRA `(.L_x_10705) ;  /* 0xffffffe800847947 */ /* 0x000fea000383ffff */
.L_x_10710:
[----:B0-----:R0:W2:Y:S02]  /*df90*/  SYNCS.PHASECHK.TRANS64.TRYWAIT P0, [R9+URZ+0x30820], R0 ;  /* 0x03082000090075a7 */ /* 0x0010a4000800017f */
[----:B--2---:R-:W-:Y:S05]  /*dfa0*/  @!P0 NANOSLEEP.SYNCS 0x989680 ;  /* 0x009896800000895d */ /* 0x004fea0003900000 */
[----:B------:R-:W2:Y:S02]  /*dfb0*/  @!P0 SYNCS.PHASECHK.TRANS64 P0, [R9+URZ+0x30820], R0 ;  /* 0x03082000090085a7 */ /* 0x000ea4000800007f */
[----:B--2---:R-:W-:Y:S05]  /*dfc0*/  @!P0 BRA `(.L_x_10710) ;  /* 0xfffffffc00f08947 */ /* 0x004fea000383ffff */
[----:B------:R-:W-:Y:S05]  /*dfd0*/  BRA `(.L_x_10763) ;  /* 0xffffffec00607947 */ /* 0x000fea000383ffff */
.L_x_10711:
        /* <DEDUP_REMOVED lines=11> */
.L_x_10765:
[----:B------:R-:W-:Y:S05]  /*e090*/  BSYNC B0 ;  /* 0x0000000000007941 */ /* 0x000fea0003800000 */
.L_x_10764:
[----:B------:R-:W-:Y:S05]  /*e0a0*/  BRA `(.L_x_10766) ;  /* 0xffffffec00487947 */ /* 0x000fea000383ffff */
.L_x_10714:
[----:B------:R-:W-:Y:S01]  /*e0b0*/  BSSY B1, `(.L_x_10767) ;  /* 0x0000006000017945 */ /* 0x000fe20003800000 */
[----:B------:R-:W-:-:S07]  /*e0c0*/  IMAD.MOV.U32 R15, RZ, RZ, -0x1 ;  /* 0xffffffffff0f7424 */ /* 0x000fce00078e00ff */
[----:B01----:R-:W-:Y:S05]  /*e0d0*/  WARPSYNC.COLLECTIVE R15, `(.L_x_10768) ;  /* 0x000000000f0c7348 */ /* 0x003fea0003c00000 */
[----:B------:R-:W-:Y:S02]  /*e0e0*/  ELECT P6, UR62, PT ;  /* 0x00000000003e782f */ /* 0x000fe400038c0000 */
[----:B------:R-:W-:Y:S01]  /*e0f0*/  MOV R14, UR62 ;  /* 0x0000003e000e7c02 */ /* 0x000fe20008000f00 */
[----:B01----:R-:W-:Y:S10]  /*e100*/  ENDCOLLECTIVE ;  /* 0x000000000000791b */ /* 0x003ff40003800000 */
.L_x_10768:
[----:B------:R-:W-:Y:S05]  /*e110*/  BSYNC B1 ;  /* 0x0000000000017941 */ /* 0x000fea0003800000 */
.L_x_10767:
[----:B------:R-:W-:Y:S05]  /*e120*/  BRA `(.L_x_10769) ;  /* 0xffffffec00407947 */ /* 0x000fea000383ffff */
.L_x_10716:
[----:B0-----:R0:W2:Y:S02]  /*e130*/  SYNCS.PHASECHK.TRANS64.TRYWAIT P0, [R7+URZ], R2 ;  /* 0x00000002070075a7 */ /* 0x0010a4000800017f */
[----:B--2---:R-:W-:Y:S05]  /*e140*/  @!P0 NANOSLEEP.SYNCS 0x989680 ;  /* 0x009896800000895d */ /* 0x004fea0003900000 */
[----:B------:R-:W2:Y:S02]  /*e150*/  @!P0 SYNCS.PHASECHK.TRANS64 P0, [R7+URZ], R2 ;  /* 0x00000002070085a7 */ /* 0x000ea4000800007f */
[----:B--2---:R-:W-:Y:S05]  /*e160*/  @!P0 BRA `(.L_x_10716) ;  /* 0xfffffffc00f08947 */ /* 0x004fea000383ffff */
[----:B------:R-:W-:Y:S05]  /*e170*/  BRA `(.L_x_10770) ;  /* 0xffffffec00747947 */ /* 0x000fea000383ffff */
.L_x_10717:
[----:B--2---:R2:W3:Y:S02]  /*e180*/  SYNCS.PHASECHK.TRANS64.TRYWAIT P0, [R3+URZ], R0 ;  /* 0x00000000030075a7 */ /* 0x0044e4000800017f */
[----:B---3--:R-:W-:Y:S05]  /*e190*/  @!P0 NANOSLEEP.SYNCS 0x989680 ;  /* 0x009896800000895d */ /* 0x008fea0003900000 */
[----:B------:R-:W3:Y:S02]  /*e1a0*/  @!P0 SYNCS.PHASECHK.TRANS64 P0, [R3+URZ], R0 ;  /* 0x00000000030085a7 */ /* 0x000ee4000800007f */
[----:B---3--:R-:W-:Y:S05]  /*e1b0*/  @!P0 BRA `(.L_x_10717) ;  /* 0xfffffffc00f08947 */ /* 0x008fea000383ffff */
[----:B------:R-:W-:Y:S05]  /*e1c0*/  BRA `(.L_x_10771) ;  /* 0xffffffec00687947 */ /* 0x000fea000383ffff */
.L_x_10719:
[----:B--2---:R2:W3:Y:S02]  /*e1d0*/  SYNCS.PHASECHK.TRANS64.TRYWAIT P0, [R5+URZ], R2 ;  /* 0x00000002050075a7 */ /* 0x0044e4000800017f */
[----:B---3--:R-:W-:Y:S05]  /*e1e0*/  @!P0 NANOSLEEP.SYNCS 0x989680 ;  /* 0x009896800000895d */ /* 0x008fea0003900000 */
[----:B------:R-:W3:Y:S02]  /*e1f0*/  @!P0 SYNCS.PHASECHK.TRANS64 P0, [R5+URZ], R2 ;  /* 0x00000002050085a7 */ /* 0x000ee4000800007f */
[----:B---3--:R-:W-:Y:S05]  /*e200*/  @!P0 BRA `(.L_x_10719) ;  /* 0xfffffffc00f08947 */ /* 0x008fea000383ffff */
[----:B------:R-:W-:Y:S05]  /*e210*/  BRA `(.L_x_10772) ;  /* 0xffffffec006c7947 */ /* 0x000fea000383ffff */
.L_x_10773:
        /* <DEDUP_REMOVED lines=14> */
.L_x_12789:


//--------------------- .text._ZN7cutlass13device_kernelIN5flash11enable_sm90INS1_16FlashAttnFwdSm90INS1_25CollectiveMainloopFwdSm90ILi2EN4cute5tupleIJNS5_1CILi1EEES8_S8_EEENS6_IJNS7_ILi192EEESA_NS7_ILi64EEEEEELi64ENS_10bfloat16_tEfNS_4arch4Sm90ELb0ELb0ELb0ELb1ELb0ELb1ELb0ELb0ELb1ELb0ELb0ELb0EEENS1_21CollectiveEpilogueFwdINS6_IJSA_SB_SA_EEES9_SD_SF_Li384ELb1ELb0ELb0ELb0EEENS1_36VarlenDynamicPersistentTileSchedulerILi192ELi192ELi384ELi32ELb0ELb0ELb1ELb0ELb1ELb1EEEEEEEEEvNT_6ParamsE --------------------------
	.section	.text._ZN7cutlass13device_kernelIN5flash11enable_sm90INS1_16FlashAttnFwdSm90INS1_25CollectiveMainloopFwdSm90ILi2EN4cute5tupleIJNS5_1CILi1EEES8_S8_EEENS6_IJNS7_ILi192EEESA_NS7_ILi64EEEEEELi64ENS_10bfloat16_tEfNS_4arch4Sm90ELb0ELb0ELb0ELb1ELb0ELb1ELb0ELb0ELb1ELb0ELb0ELb0EEENS1_21CollectiveEpilogueFwdINS6_IJSA_SB_SA_EEES9_SD_SF_Li384ELb1ELb0ELb0ELb0EEENS1_36VarlenDynamicPersistentTileSchedulerILi192ELi192ELi384ELi32ELb0ELb0ELb1ELb0ELb1ELb1EEEEEEEEEvNT_6ParamsE,"ax",@progbits
	.align	128
.text._ZN7cutlass13device_kernelIN5flash11enable_sm90INS1_16FlashAttnFwdSm90INS1_25CollectiveMainloopFwdSm90ILi2EN4cute5tupleIJNS5_1CILi1EEES8_S8_EEENS6_IJNS7_ILi192EEESA_NS7_ILi64EEEEEELi64ENS_10bfloat16_tEfNS_4arch4Sm90ELb0ELb0ELb0ELb1ELb0ELb1ELb0ELb0ELb1ELb0ELb0ELb0EEENS1_21CollectiveEpilogueFwdINS6_IJSA_SB_SA_EEES9_SD_SF_Li384ELb1ELb0ELb0ELb0EEENS1_36VarlenDynamicPersistentTileSchedulerILi192ELi192ELi384ELi32ELb0ELb0ELb1ELb0ELb1ELb1EEEEEEEEEvNT_6ParamsE:
        .type           _ZN7cutlass13device_kernelIN5flash11enable_sm90INS1_16FlashAttnFwdSm90INS1_25CollectiveMainloopFwdSm90ILi2EN4cute5tupleIJNS5_1CILi1EEES8_S8_EEENS6_IJNS7_ILi192EEESA_NS7_ILi64EEEEEELi64ENS_10bfloat16_tEfNS_4arch4Sm90ELb0ELb0ELb0ELb1ELb0ELb1ELb0ELb0ELb1ELb0ELb0ELb0EEENS1_21CollectiveEpilogueFwdINS6_IJSA_SB_SA_EEES9_SD_SF_Li384ELb1ELb0ELb0ELb0EEENS1_36VarlenDynamicPersistentTileSchedulerILi192ELi192ELi384ELi32ELb0ELb0ELb1ELb0ELb1ELb1EEEEEEEEEvNT_6ParamsE,@function
        .size           _ZN7cutlass13device_kernelIN5flash11enable_sm90INS1_16FlashAttnFwdSm90INS1_25CollectiveMainloopFwdSm90ILi2EN4cute5tupleIJNS5_1CILi1EEES8_S8_EEENS6_IJNS7_ILi192EEESA_NS7_ILi64EEEEEELi64ENS_10bfloat16_tEfNS_4arch4Sm90ELb0ELb0ELb0ELb1ELb0ELb1ELb0ELb0ELb1ELb0ELb0ELb0EEENS1_21CollectiveEpilogueFwdINS6_IJSA_SB_SA_EEES9_SD_SF_Li384ELb1ELb0ELb0ELb0EEENS1_36VarlenDynamicPersistentTileSchedulerILi192ELi192ELi384ELi32ELb0ELb0ELb1ELb0ELb1ELb1EEEEEEEEEvNT_6ParamsE,(.L_x_12790 - _ZN7cutlass13device_kernelIN5flash11enable_sm90INS1_16FlashAttnFwdSm90INS1_25CollectiveMainloopFwdSm90ILi2EN4cute5tupleIJNS5_1CILi1EEES8_S8_EEENS6_IJNS7_ILi192EEESA_NS7_ILi64EEEEEELi64ENS_10bfloat16_tEfNS_4arch4Sm90ELb0ELb0ELb0ELb1ELb0ELb1ELb0ELb0ELb1ELb0ELb0ELb0EEENS1_21CollectiveEpilogueFwdINS6_IJSA_SB_SA_EEES9_SD_SF_Li384ELb1ELb0ELb0ELb0EEENS1_36VarlenDynamicPersistentTileSchedulerILi192ELi192ELi384ELi32ELb0ELb0ELb1ELb0ELb1ELb1EEEEEEEEEvNT_6ParamsE)
        .other          _ZN7cutlass13device_kernelIN5flash11enable_sm90INS1_16FlashAttnFwdSm90INS1_25CollectiveMainloopFwdSm90ILi2EN4cute5tupleIJNS5_1CILi1EEES8_S8_EEENS6_IJNS7_ILi192EEESA_NS7_ILi64EEEEEELi64ENS_10bfloat16_tEfNS_4arch4Sm90ELb0ELb0ELb0ELb1ELb0ELb1ELb0ELb0ELb1ELb0ELb0ELb0EEENS1_21CollectiveEpilogueFwdINS6_IJSA_SB_SA_EEES9_SD_SF_Li384ELb1ELb0ELb0ELb0EEENS1_36VarlenDynamicPersistentTileSchedulerILi192ELi192ELi384ELi32ELb0ELb0ELb1ELb0ELb1ELb1EEEEEEEEEvNT_6ParamsE,@"STO_CUDA_ENTRY STV_DEFAULT"
_ZN7cutlass13device_kernelIN5flash11enable_sm90INS1_16FlashAttnFwdSm90INS1_25CollectiveMainloopFwdSm90ILi2EN4cute5tupleIJNS5_1CILi1EEES8_S8_EEENS6_IJNS7_ILi192EEESA_NS7_ILi64EEEEEELi64ENS_10bfloat16_tEfNS_4arch4Sm90ELb0ELb0ELb0ELb1ELb0ELb1ELb0ELb0ELb1ELb0ELb0ELb0EEENS1_21CollectiveEpilogueFwdINS6_IJSA_SB_SA_EEES9_SD_SF_Li384ELb1ELb0ELb0ELb0EEENS1_36VarlenDynamicPersistentTileSchedulerILi192ELi192ELi384ELi32ELb0ELb0ELb1ELb0ELb1ELb1EEEEEEEEEvNT_6ParamsE:
        /* <DEDUP_REMOVED lines=26> */
.L_x_10775:
[----:B------:R-:W-:Y:S05]  /*01a0*/  BSYNC B0 ;  /* 0x0000000000007941 */ /* 0x000fea0003800000 */
.L_x_10774:
        /* <DEDUP_REMOVED lines=40> */
.L_x_10776:
        /* <DEDUP_REMOVED lines=22> */
.L_x_10777:
        /* <DEDUP_REMOVED lines=18> */
.L_x_10778:
        /* <DEDUP_REMOVED lines=22> */
.L_x_10779:
        /* <DEDUP_REMOVED lines=22> */
.L_x_10780:
        /* <DEDUP_REMOVED lines=9> */
.L_x_10783:
        /* <DEDUP_REMOVED lines=22> */
[----:B----4-:R-:W-:Y:S05]  /*0b60*/  @P0 BRA `(.L_x_10784) ;  /* 0x0000014400300947 */ /* 0x010fea0003800000 */
[----:B------:R-:W2:Y:S01]  /*0b70*/  LDL.LU R9, [R1+0x1c] ;  /* 0x00001c0001097983 */ /* 0x000ea20000300800 */
[----:B------:R-:W0:Y:S02]  /*0b80*/  S2R R0, SR_TID.X ;  /* 0x0000000000007919 */ /* 0x000e240000002100 */
[----:B0-----:R-:W-:-:S05]  /*0b90*/  VIADD R8, R0, 0xffffff80 ;  /* 0xffffff8000087836 */ /* 0x001fca0000000000 */
[----:B------:R-:W-:-:S04]  /*0ba0*/  SHF.R.S32.HI R0, RZ, 0x1f, R8 ;  /* 0x0000001fff007819 */ /* 0x000fc80000011408 */
[----:B------:R-:W-:-:S04]  /*0bb0*/  LEA.HI R3, R0, R8, RZ, 0x4 ;  /* 0x0000000800037211 */ /* 0x000fc800078f20ff */
[----:B------:R-:W-:-:S05]  /*0bc0*/  LOP3.LUT R4, R3, 0xfffffff0, RZ, 0xc0, !PT ;  /* 0xfffffff003047812 */ /* 0x000fca00078ec0ff */
[----:B------:R-:W-:Y:S01]  /*0bd0*/  IMAD.IADD R4, R8, 0x1, -R4 ;  /* 0x0000000108047824 */ /* 0x000fe200078e0a04 */
[----:B------:R-:W-:-:S04]  /*0be0*/  SHF.R.S32.HI R6, RZ, 0x4, R3 ;  /* 0x00000004ff067819 */ /* 0x000fc80000011403 */
[----:B------:R-:W-:-:S04]  /*0bf0*/  SHF.R.S32.HI R5, RZ, 0x1f, R4 ;  /* 0x0000001fff057819 */ /* 0x000fc80000011404 */
[----:B------:R-:W-:Y:S02]  /*0c00*/  LEA.HI R5, R5, R4, RZ, 0x3 ;  /* 0x0000000405057211 */ /* 0x000fe400078f18ff */
[----:B------:R-:W-:Y:S02]  /*0c10*/  LEA.HI R7, R3, R6, RZ, 0x1 ;  /* 0x0000000603077211 */ /* 0x000fe400078f08ff */
[----:B------:R-:W-:Y:S02]  /*0c20*/  LOP3.LUT R3, R5, 0xfffffff8, RZ, 0xc0, !PT ;  /* 0xfffffff805037812 */ /* 0x000fe400078ec0ff */
[----:B------:R-:W-:-:S03]  /*0c30*/  LOP3.LUT R7, R7, 0x1ffffffe, RZ, 0xc0, !PT ;  /* 0x1ffffffe07077812 */ /* 0x000fc600078ec0ff */
[----:B------:R-:W-:Y:S02]  /*0c40*/  IMAD.IADD R3, R4, 0x1, -R3 ;  /* 0x0000000104037824 */ /* 0x000fe400078e0a03 */
[----:B------:R-:W-:Y:S02]  /*0c50*/  IMAD.IADD R7, R6, 0x1, -R7 ;  /* 0x0000000106077824 */ /* 0x000fe400078e0a07 */
[----:B------:R-:W-:Y:S01]  /*0c60*/  IMAD.SHL.U32 R4, R3, 0x40, RZ ;  /* 0x0000004003047824 */ /* 0x000fe200078e00ff */
[----:B------:R-:W-:Y:S01]  /*0c70*/  LEA.HI R6, R0, R8, RZ, 0x5 ;  /* 0x0000000800067211 */ /* 0x000fe200078f28ff */
[----:B------:R-:W-:-:S03]  /*0c80*/  IMAD.SHL.U32 R7, R7, 0x8, RZ ;  /* 0x0000000807077824 */ /* 0x000fc600078e00ff */
[----:B------:R-:W-:Y:S01]  /*0c90*/  LOP3.LUT R4, R4, 0x1c0, RZ, 0xc0, !PT ;  /* 0x000001c004047812 */ /* 0x000fe200078ec0ff */
[----:B------:R-:W-:Y:S01]  /*0ca0*/  IMAD.SHL.U32 R5, R5, 0x40, RZ ;  /* 0x0000004005057824 */ /* 0x000fe200078e00ff */
[----:B------:R-:W-:Y:S02]  /*0cb0*/  SHF.R.S32.HI R10, RZ, 0x5, R6 ;  /* 0x00000005ff0a7819 */ /* 0x000fe40000011406 */
[----:B------:R-:W-:Y:S02]  /*0cc0*/  LOP3.LUT R7, R4, 0x8, R7, 0xf8, !PT ;  /* 0x0000000804077812 */ /* 0x000fe400078ef807 */
[----:B------:R-:W-:Y:S02]  /*0cd0*/  SHF.R.U32.HI R6, RZ, 0x3, R4 ;  /* 0x00000003ff067819 */ /* 0x000fe40000011604 */
[----:B------:R-:W-:Y:S01]  /*0ce0*/  R2P PR, R3, 0x6 ;  /* 0x0000000603007804 */ /* 0x000fe20000000000 */
[----:B------:R-:W-:Y:S01]  /*0cf0*/  IMAD.SHL.U32 R4, R10, 0x400, RZ ;  /* 0x000004000a047824 */ /* 0x000fe200078e00ff */
[----:B------:R-:W-:-:S02]  /*0d00*/  LEA.HI R3, R0, R8, RZ, 0x2 ;  /* 0x0000000800037211 */ /* 0x000fc400078f10ff */
[----:B------:R-:W-:Y:S02]  /*0d10*/  LOP3.LUT R5, R5, 0x7ffffe00, RZ, 0xc0, !PT ;  /* 0x7ffffe0005057812 */ /* 0x000fe400078ec0ff */
[----:B------:R-:W-:Y:S02]  /*0d20*/  LOP3.LUT R6, R7, R6, RZ, 0x3c, !PT ;  /* 0x0000000607067212 */ /* 0x000fe400078e3cff */
[----:B------:R-:W-:Y:S02]  /*0d30*/  LEA.HI R0, R0, R8, RZ, 0x7 ;  /* 0x0000000800007211 */ /* 0x000fe400078f38ff */
[----:B------:R-:W-:Y:S02]  /*0d40*/  SHF.R.S32.HI R18, RZ, 0x2, R3 ;  /* 0x00000002ff127819 */ /* 0x000fe40000011403 */
[----:B------:R-:W-:Y:S02]  /*0d50*/  IADD3 R5, R6, R5, R4 ;  /* 0x0000000506057210 */ /* 0x000fe40007ffe004 */
[----:B------:R-:W-:Y:S01]  /*0d60*/  SHF.R.S32.HI R4, RZ, 0x7, R0 ;  /* 0x00000007ff047819 */ /* 0x000fe20000011400 */
[----:B------:R-:W-:Y:S01]  /*0d70*/  VIADD R6, R18, 0x60 ;  /* 0x0000006012067836 */ /* 0x000fe20000000000 */
[----:B------:R-:W-:-:S02]  /*0d80*/  LOP3.LUT R0, R0, 0xffffff80, RZ, 0xc0, !PT ;  /* 0xffffff8000007812 */ /* 0x000fc400078ec0ff */
[----:B------:R-:W-:-:S03]  /*0d90*/  LOP3.LUT R4, R3, 0xfffffffc, RZ, 0xc0, !PT ;  /* 0xfffffffc03047812 */ /* 0x000fc600078ec0ff */
[C---:B------:R-:W-:Y:S01]  /*0da0*/  IMAD.IADD R7, R8.reuse, 0x1, -R0 ;  /* 0x0000000108077824 */ /* 0x040fe200078e0a00 */
[----:B------:R-:W-:Y:S01]  /*0db0*/  SHF.R.S32.HI R0, RZ, 0x1f, R6 ;  /* 0x0000001fff007819 */ /* 0x000fe20000011406 */
[----:B------:R-:W-:Y:S02]  /*0dc0*/  IMAD.IADD R4, R8, 0x1, -R4 ;  /* 0x0000000108047824 */ /* 0x000fe400078e0a04 */
[----:B------:R-:W-:Y:S01]  /*0dd0*/  IMAD.SHL.U32 R157, R6, 0x40, RZ ;  /* 0x00000040069d7824 */ /* 0x000fe200078e00ff */
[----:B------:R-:W-:Y:S01]  /*0de0*/  LEA.HI R0, R0, R6, RZ, 0x3 ;  /* 0x0000000600007211 */ /* 0x000fe200078f18ff */
[----:B------:R-:W-:Y:S01]  /*0df0*/  IMAD.SHL.U32 R16, R4, 0x8, RZ ;  /* 0x0000000804107824 */ /* 0x000fe200078e00ff */
[----:B------:R-:W-:Y:S02]  /*0e00*/  SHF.R.S32.HI R3, RZ, 0x1f, R3 ;  /* 0x0000001fff037819 */ /* 0x000fe40000011403 */
[----:B------:R-:W-:Y:S01]  /*0e10*/  LOP3.LUT R157, R157, 0x1c0, RZ, 0xc0, !PT ;  /* 0x000001c09d9d7812 */ /* 0x000fe200078ec0ff */
[----:B------:R-:W-:Y:S01]  /*0e20*/  IMAD.SHL.U32 R0, R0, 0x40, RZ ;  /* 0x0000004000007824 */ /* 0x000fe200078e00ff */
[----:B------:R-:W-:Y:S01]  /*0e30*/  LEA.HI R3, R3, R18, RZ, 0x3 ;  /* 0x0000001203037211 */ /* 0x000fe200078f18ff */
[----:B------:R-:W-:Y:S01]  /*0e40*/  IMAD R154, R5, 0x2, R2 ;  /* 0x00000002059a7824 */ /* 0x000fe200078e0202 */
[----:B------:R-:W-:-:S02]  /*0e50*/  SHF.R.U32.HI R7, RZ, 0x3, R157 ;  /* 0x00000003ff077819 */ /* 0x000fc4000001169d */
[----:B------:R-:W-:Y:S02]  /*0e60*/  LOP3.LUT R4, R157, 0x38, R16, 0xf8, !PT ;  /* 0x000000389d047812 */ /* 0x000fe400078ef810 */
[----:B------:R-:W-:Y:S02]  /*0e70*/  LOP3.LUT R0, R0, 0xfffffe00, RZ, 0xc0, !PT ;  /* 0xfffffe0000007812 */ /* 0x000fe400078ec0ff */
[----:B------:R-:W-:Y:S01]  /*0e80*/  LOP3.LUT R3, R3, 0xfffffff8, RZ, 0xc0, !PT ;  /* 0xfffffff803037812 */ /* 0x000fe200078ec0ff */
[----:B------:R-:W-:Y:S01]  /*0e90*/  VIADD R156, R154, 0x1e800 ;  /* 0x0001e8009a9c7836 */ /* 0x000fe20000000000 */
[----:B------:R-:W-:Y:S01]  /*0ea0*/  LOP3.LUT R5, R0, R4, R7, 0xf6, !PT ;  /* 0x0000000400057212 */ /* 0x000fe200078ef607 */
[----:B------:R-:W-:Y:S01]  /*0eb0*/  STL [R1+0x50], RZ ;  /* 0x000050ff01007387 */ /* 0x000fe20000100800 */
[----:B------:R-:W-:Y:S01]  /*0ec0*/  SHF.R.S32.HI R6, RZ, 0x1f, R18 ;  /* 0x0000001fff067819 */ /* 0x000fe20000011412 */
[----:B------:R-:W-:Y:S02]  /*0ed0*/  VIADD R6, R154, 0x1e820 ;  /* 0x0001e8209a067836 */ /* 0x000fe40000000000 */
[----:B------:R-:W-:Y:S01]  /*0ee0*/  IMAD.IADD R3, R18, 0x1, -R3 ;  /* 0x0000000112037824 */ /* 0x000fe200078e0a03 */
[----:B------:R0:W-:Y:S01]  /*0ef0*/  STL [R1+0x38], R0 ;  /* 0x0000380001007387 */ /* 0x0001e20000100800 */
[----:B------:R-:W-:-:S03]  /*0f00*/  @P1 VIADD R6, R156, 0xffffffe0 ;  /* 0xffffffe09c061836 */ /* 0x000fc60000000000 */
[----:B------:R1:W-:Y:S01]  /*0f10*/  STL [R1+0x28], R3 ;  /* 0x0000280301007387 */ /* 0x0003e20000100800 */
[----:B0-----:R-:W-:-:S03]  /*0f20*/  IMAD R0, R5, 0x2, R2 ;  /* 0x0000000205007824 */ /* 0x001fc600078e0202 */
[----:B------:R-:W-:Y:S04]  /*0f30*/  STL [R1+0x3c], R6 ;  /* 0x00003c0601007387 */ /* 0x000fe80000100800 */
[----:B------:R0:W-:Y:S01]  /*0f40*/  STL [R1+0x5c], R0 ;  /* 0x00005c0001007387 */ /* 0x0001e20000100800 */
[C---:B-1----:R-:W-:Y:S02]  /*0f50*/  VIADD R3, R6.reuse, 0x6000 ;  /* 0x0000600006037836 */ /* 0x042fe40000000000 */
[----:B0-----:R-:W-:-:S05]  /*0f60*/  VIADD R0, R6, 0xc000 ;  /* 0x0000c00006007836 */ /* 0x001fca0000000000 */
[----:B------:R0:W-:Y:S04]  /*0f70*/  STL [R1+0x40], R0 ;  /* 0x0000400001007387 */ /* 0x0001e80000100800 */
[----:B------:R0:W-:Y:S01]  /*0f80*/  STL [R1+0x44], R3 ;  /* 0x0000440301007387 */ /* 0x0001e20000100800 */
[----:B------:R-:W-:-:S05]  /*0f90*/  IMAD.MOV.U32 R155, RZ, RZ, 0x40 ;  /* 0x00000040ff9b7424 */ /* 0x000fca00078e00ff */
[----:B------:R-:W-:Y:S02]  /*0fa0*/  SEL R155, R155, 0xffffffc0, !P2 ;  /* 0xffffffc09b9b7807 */ /* 0x000fe40005000000 */
[----:B------:R-:W-:Y:S01]  /*0fb0*/  CS2R R22, SRZ ;  /* 0x0000000000167805 */ /* 0x000fe2000001ff00 */
[----:B------:R-:W-:Y:S02]  /*0fc0*/  IMAD.MOV.U32 R19, RZ, RZ, RZ ;  /* 0x000000ffff137224 */ /* 0x000fe400078e00ff */
[----:B------:R-:W-:Y:S02]  /*0fd0*/  IMAD.MOV.U32 R153, RZ, RZ, RZ ;  /* 0x000000ffff997224 */ /* 0x000fe400078e00ff */
[----:B------:R-:W-:Y:S02]  /*0fe0*/  IMAD.IADD R156, R156, 0x1, R155 ;  /* 0x000000019c9c7824 */ /* 0x000fe400078e029b */
[----:B------:R-:W-:Y:S01]  /*0ff0*/  IMAD.IADD R155, R155, 0x1, R6 ;  /* 0x000000019b9b7824 */ /* 0x000fe200078e0206 */
[----:B0-2---:R-:W-:-:S07]  /*1000*/  LOP3.LUT R152, R9, 0x1, RZ, 0xfc, !PT ;  /* 0x0000000109987812 */ /* 0x005fce00078efcff */
.L_x_10919:
[----:B0----5:R-:W0:Y:S02]  /*1010*/  LDC.64 R4, c[0x0][0xc60] ;  /* 0x00031800ff047b82 */ /* 0x021e240000000a00 */
[----:B0-----:R-:W-:-:S05]  /*1020*/  IMAD.WIDE R4, R35, 0x4, R4 ;  /* 0x0000000423047825 */ /* 0x001fca00078e0204 */
[----:B-12---:R-:W2:Y:S01]  /*1030*/  LDG.E R10, desc[UR56][R4.64] ;  /* 0x00000038040a7981 */ /* 0x006ea2000c1e1900 */
        /* <DEDUP_REMOVED lines=12> */
[C---:B---34-:R-:W-:Y:S01]  /*1100*/  @P1 LEA R6, P2, R10.reuse, UR4, 0x2 ;  /* 0x000000040a061c11 */ /* 0x058fe2000f8410ff */
        /* <DEDUP_REMOVED lines=35> */
.L_x_10785:
        /* <DEDUP_REMOVED lines=10> */
.L_x_10786:
[----:B------:R-:W-:Y:S05]  /*13e0*/  @!P0 BRA `(.L_x_10787) ;  /* 0x00000000000c8947 */ /* 0x000fea0003800000 */
[----:B------:R-:W2:Y:S04]  /*13f0*/  LDG.E R5, desc[UR56][R8.64] ;  /* 0x0000003808057981 */ /* 0x000ea8000c1e1900 */
[----:B------:R-:W2:Y:S02]  /*1400*/  LDG.E R32, desc[UR56][R8.64+0x4] ;  /* 0x0000043808207981 */ /* 0x000ea4000c1e1900 */
[----:B--2---:R-:W-:-:S07]  /*1410*/  IMAD.IADD R32, R32, 0x1, -R5 ;  /* 0x0000000120207824 */ /* 0x004fce00078e0a05 */
.L_x_10787:
        /* <DEDUP_REMOVED lines=23> */
[----:B------:R-:W-:Y:S01]  /*1590*/  IMAD R0, R10, 0xc0, -R8 ;  /* 0x000000c00a007824 */ /* 0x000fe200078e0a08 */
[----:B------:R0:W-:Y:S04]  /*15a0*/  STL [R1+0x54], R10 ;  /* 0x0000540a01007387 */ /* 0x0001e80000100800 */
        /* <DEDUP_REMOVED lines=32> */
.L_x_10790:
[----:B------:R-:W-:Y:S05]  /*17b0*/  BSYNC B6 ;  /* 0x0000000000067941 */ /* 0x000fea0003800000 */
.L_x_10789:
        /* <DEDUP_REMOVED lines=20> */
.L_x_10792:
[----:B------:R-:W-:Y:S05]  /*1900*/  BSYNC B6 ;  /* 0x0000000000067941 */ /* 0x000fea0003800000 */
.L_x_10791:
[----:B------:R-:W-:Y:S01]  /*1910*/  ULDC.64 UR4, c[0x0][0x9f8] ;  /* 0x00027e0000047ab9 */ /* 0x000fe20000000a00 */
[----:B------:R-:W-:Y:S01]  /*1920*/  IMAD.IADD R45, R37, 0x1, R32 ;  /* 0x00000001252d7824 */ /* 0x000fe200078e0220 */
[----:B------:R-:W-:Y:S01]  /*1930*/  ISETP.NE.U32.AND P0, PT, RZ, UR4, PT ;  /* 0x00000004ff007c0c */ /* 0x000fe2000bf05070 */
[----:B------:R-:W2:Y:S01]  /*1940*/  LDL R32, [R1+0x28] ;  /* 0x0000280001207983 */ /* 0x000ea20000100800 */
[----:B------:R-:W0:Y:S01]  /*1950*/  LDC R0, c[0x0][0x428] ;  /* 0x00010a00ff007b82 */ /* 0x000e220000000800 */
[----:B------:R-:W-:Y:S01]  /*1960*/  ULDC.64 UR6, c[0x0][0xa08] ;  /* 0x0002820000067ab9 */ /* 0x000fe20000000a00 */
[----:B------:R-:W-:Y:S01]  /*1970*/  ISETP.NE.AND.EX P0, PT, RZ, UR5, PT, P0 ;  /* 0x00000005ff007c0c */ /* 0x000fe2000bf05300 */
[----:B------:R-:W3:Y:S04]  /*1980*/  LDL.LU R42, [R1] ;  /* 0x00000000012a7983 */ /* 0x000ee80000300800 */
[----:B------:R-:W4:Y:S01]  /*1990*/  LDL R36, [R1+0x38] ;  /* 0x0000380001247983 */ /* 0x000f220000100800 */
[----:B------:R-:W1:Y:S07]  /*19a0*/  LDC R75, c[0x0][0x3d4] ;  /* 0x0000f500ff4b7b82 */ /* 0x000e6e0000000800 */
[----:B------:R-:W-:Y:S01]  /*19b0*/  @P0 IADD3 R4, P1, R30, UR4, RZ ;  /* 0x000000041e040c10 */ /* 0x000fe2000ff3e0ff */
[----:B------:R-:W1:Y:S01]  /*19c0*/  S2R R20, SR_TID.X ;  /* 0x0000000000147919 */ /* 0x000e620000002100 */
[----:B------:R-:W1:Y:S02]  /*19d0*/  LDC.64 R12, c[0x0][0x3e8] ;  /* 0x0000fa00ff0c7b82 */ /* 0x000e640000000a00 */
[----:B------:R-:W-:Y:S01]  /*19e0*/  @P0 IADD3.X R5, R31, UR5, RZ, P1, !PT ;  /* 0x000000051f050c10 */ /* 0x000fe20008ffe4ff */
[----:B------:R-:W-:-:S04]  /*19f0*/  ULDC.64 UR4, c[0x0][0x2f8] ;  /* 0x0000be0000047ab9 */ /* 0x000fc80000000a00 */
[----:B------:R1:W3:Y:S01]  /*1a00*/  @P0 LDG.E R35, desc[UR56][R4.64] ;  /* 0x0000003804230981 */ /* 0x0002e2000c1e1900 */
[----:B0-----:R-:W-:Y:S01]  /*1a10*/  ISETP.NE.AND P0, PT, R0, 0x1, PT ;  /* 0x000000010000780c */ /* 0x001fe20003f05270 */
[----:B------:R-:W0:Y:S01]  /*1a20*/  LDC.64 R30, c[0x0][0x2f0] ;  /* 0x0000bc00ff1e7b82 */ /* 0x000e220000000a00 */
[----:B------:R-:W-:Y:S02]  /*1a30*/  SHF.R.S32.HI R47, RZ, 0x1f, R45 ;  /* 0x0000001fff2f7819 */ /* 0x000fe4000001142d */
[----:B------:R-:W-:Y:S02]  /*1a40*/  SHF.R.S32.HI R17, RZ, 0x1f, R16 ;  /* 0x0000001fff117819 */ /* 0x000fe40000011410 */
[----:B------:R-:W-:-:S07]  /*1a50*/  SHF.R.S32.HI R40, RZ, 0x1f, R18 ;  /* 0x0000001fff287819 */ /* 0x000fce0000011412 */
[----:B------:R-:W0:Y:S08]  /*1a60*/  @P0 LDC R3, c[0x0][0x42c] ;  /* 0x00010b00ff030b82 */ /* 0x000e300000000800 */
[----:B------:R-:W0:Y:S01]  /*1a70*/  @P0 LDC R7, c[0x0][0x430] ;  /* 0x00010c00ff070b82 */ /* 0x000e220000000800 */
[----:B-1----:R-:W-:Y:S01]  /*1a80*/  SHF.R.U32.HI R38, RZ, 0x7, R20 ;  /* 0x00000007ff267819 */ /* 0x002fe20000011614 */
[----:B------:R-:W-:-:S02]  /*1a90*/  VIADD R21, R20, 0xffffff80 ;  /* 0xffffff8014157836 */ /* 0x000fc40000000000 */
[-C--:B0-----:R-:W-:Y:S01]  /*1aa0*/  IMAD R6, R47, R30.reuse, RZ ;  /* 0x0000001e2f067224 */ /* 0x081fe200078e02ff */
[----:B------:R-:W-:Y:S01]  /*1ab0*/  ISETP.NE.AND P6, PT, R38, 0x1, PT ;  /* 0x000000012600780c */ /* 0x000fe20003fc5270 */
[----:B------:R-:W-:Y:S01]  /*1ac0*/  IMAD.WIDE.U32 R4, R45, R30, RZ ;  /* 0x0000001e2d047225 */ /* 0x000fe200078e00ff */
[----:B------:R-:W-:-:S04]  /*1ad0*/  SHF.R.S32.HI R20, RZ, 0x1f, R21 ;  /* 0x0000001fff147819 */ /* 0x000fc80000011415 */
[----:B------:R-:W-:Y:S01]  /*1ae0*/  LEA.HI R20, R20, R21, RZ, 0x2 ;  /* 0x0000001514147211 */ /* 0x000fe200078f10ff */
[----:B------:R-:W-:-:S03]  /*1af0*/  @P0 IMAD.HI.U32 R0, R34, R3, RZ ;  /* 0x0000000322000227 */ /* 0x000fc600078e00ff */
[----:B------:R-:W-:Y:S01]  /*1b00*/  LOP3.LUT R20, R20, 0xfffffffc, RZ, 0xc0, !PT ;  /* 0xfffffffc14147812 */ /* 0x000fe200078ec0ff */
[----:B------:R-:W-:-:S04]  /*1b10*/  IMAD R3, R45, R31, R6 ;  /* 0x0000001f2d037224 */ /* 0x000fc800078e0206 */
[----:B------:R-:W-:Y:S01]  /*1b20*/  IMAD.IADD R20, R21, 0x1, -R20 ;  /* 0x0000000115147824 */ /* 0x000fe200078e0a14 */
[----:B------:R-:W-:Y:S01]  /*1b30*/  @P0 SHF.R.U32.HI R34, RZ, R7, R0 ;  /* 0x00000007ff220219 */ /* 0x000fe20000011600 */
[----:B------:R-:W-:Y:S01]  /*1b40*/  IMAD.IADD R5, R5, 0x1, R3 ;  /* 0x0000000105057824 */ /* 0x000fe200078e0203 */
[----:B------:R-:W-:Y:S01]  /*1b50*/  ISETP.NE.U32.AND P0, PT, RZ, UR6, PT ;  /* 0x00000006ff007c0c */ /* 0x000fe2000bf05070 */
[----:B------:R-:W0:Y:S01]  /*1b60*/  LDC.64 R6, c[0x0][0x3d8] ;  /* 0x0000f600ff067b82 */ /* 0x000e220000000a00 */
[----:B------:R-:W-:Y:S01]  /*1b70*/  SHF.R.S32.HI R9, RZ, 0x1f, R34 ;  /* 0x0000001fff097819 */ /* 0x000fe20000011422 */
[----:B------:R-:W-:Y:S01]  /*1b80*/  IMAD.WIDE.U32 R4, R34, UR4, R4 ;  /* 0x0000000422047c25 */ /* 0x000fe2000f8e0004 */
[----:B------:R-:W-:-:S03]  /*1b90*/  ISETP.NE.AND.EX P0, PT, RZ, UR7, PT, P0 ;  /* 0x00000007ff007c0c */ /* 0x000fc6000bf05300 */
[----:B------:R-:W-:Y:S02]  /*1ba0*/  IMAD R3, R9, UR4, RZ ;  /* 0x0000000409037c24 */ /* 0x000fe4000f8e02ff */
[----:B------:R-:W-:Y:S02]  /*1bb0*/  IMAD.SHL.U32 R60, R20, 0x4, RZ ;  /* 0x00000004143c7824 */ /* 0x000fe400078e00ff */
[----:B------:R-:W-:Y:S01]  /*1bc0*/  IMAD R3, R34, UR5, R3 ;  /* 0x0000000522037c24 */ /* 0x000fe2000f8e0203 */
[----:B------:R-:W-:-:S03]  /*1bd0*/  ULDC.64 UR4, c[0x0][0x300] ;  /* 0x0000c00000047ab9 */ /* 0x000fc60000000a00 */
[----:B------:R-:W-:Y:S01]  /*1be0*/  IMAD.IADD R5, R5, 0x1, R3 ;  /* 0x0000000105057824 */ /* 0x000fe200078e0203 */
[----:B------:R-:W-:Y:S01]  /*1bf0*/  SHF.R.S32.HI R61, RZ, 0x1f, R60 ;  /* 0x0000001fff3d7819 */ /* 0x000fe2000001143c */
[----:B------:R-:W-:Y:S02]  /*1c00*/  VIADD R96, R38, 0x8 ;  /* 0x0000000826607836 */ /* 0x000fe40000000000 */
[----:B------:R-:W-:Y:S02]  /*1c10*/  IMAD R73, R13, 0xc0, RZ ;  /* 0x000000c00d497824 */ /* 0x000fe400078e02ff */
[----:B------:R-:W-:Y:S02]  /*1c20*/  VIADD R78, R16, 0x20 ;  /* 0x00000020104e7836 */ /* 0x000fe40000000000 */
[----:B0-----:R-:W-:Y:S02]  /*1c30*/  IMAD R43, R7, 0xc0, RZ ;  /* 0x000000c0072b7824 */ /* 0x001fe400078e02ff */
[C---:B--2---:R-:W-:Y:S01]  /*1c40*/  IMAD.SHL.U32 R79, R32.reuse, 0x40, RZ ;  /* 0x00000040204f7824 */ /* 0x044fe200078e00ff */
[----:B------:R-:W-:Y:S01]  /*1c50*/  LOP3.LUT P1, RZ, R32, 0x4, RZ, 0xc0, !PT ;  /* 0x0000000420ff7812 */ /* 0x000fe2000782c0ff */
[----:B------:R-:W-:-:S05]  /*1c60*/  VIADD R32, R18, 0x60 ;  /* 0x0000006012207836 */ /* 0x000fca0000000000 */
[----:B------:R-:W-:Y:S02]  /*1c70*/  SHF.R.S32.HI R77, RZ, 0x1f, R32 ;  /* 0x0000001fff4d7819 */ /* 0x000fe40000011420 */
[----:B------:R-:W0:Y:S01]  /*1c80*/  S2R R32, SR_TID.X ;  /* 0x0000000000207919 */ /* 0x000e220000002100 */
[----:B---3--:R-:W-:Y:S02]  /*1c90*/  SHF.R.S32.HI R0, RZ, 0x1f, R35 ;  /* 0x0000001fff007819 */ /* 0x008fe40000011423 */
[----:B------:R-:W-:Y:S02]  /*1ca0*/  SEL R35, R35, RZ, !P0 ;  /* 0x000000ff23237207 */ /* 0x000fe40004000000 */
[----:B------:R-:W-:-:S03]  /*1cb0*/  SEL R10, R0, RZ, !P0 ;  /* 0x000000ff000a7207 */ /* 0x000fc60004000000 */
[----:B------:R-:W-:-:S04]  /*1cc0*/  IMAD.WIDE.U32 R62, R35, UR4, R4 ;  /* 0x00000004233e7c25 */ /* 0x000fc8000f8e0004 */
[----:B------:R-:W-:Y:S02]  /*1cd0*/  IMAD R0, R10, UR4, RZ ;  /* 0x000000040a007c24 */ /* 0x000fe4000f8e02ff */
[----:B------:R-:W-:-:S04]  /*1ce0*/  IMAD.WIDE.U32 R4, R18, R30, R16 ;  /* 0x0000001e12047225 */ /* 0x000fc800078e0010 */
[----:B------:R-:W-:Y:S01]  /*1cf0*/  IMAD R3, R35, UR5, R0 ;  /* 0x0000000523037c24 */ /* 0x000fe2000f8e0200 */
[----:B------:R-:W-:Y:S05]  /*1d00*/  @!P6 WARPSYNC.ALL ;  /* 0x000000000000e948 */ /* 0x000fea0003800000 */
[----:B------:R-:W-:Y:S01]  /*1d10*/  ULDC.64 UR4, c[0x0][0x320] ;  /* 0x0000c80000047ab9 */ /* 0x000fe20000000a00 */
[----:B------:R-:W-:Y:S01]  /*1d20*/  IMAD R0, R40, R30, RZ ;  /* 0x0000001e28007224 */ /* 0x000fe200078e02ff */
[----:B------:R-:W-:Y:S01]  /*1d30*/  @!P6 BAR.SYNC.DEFER_BLOCKING 0x9, 0x100 ;  /* 0x024400000000eb1d */ /* 0x000fe20000010000 */
[----:B------:R-:W-:Y:S01]  /*1d40*/  IMAD R9, R9, UR4, RZ ;  /* 0x0000000409097c24 */ /* 0x000fe2000f8e02ff */
[----:B------:R-:W-:Y:S01]  /*1d50*/  IADD3 R81, P0, R62, R4, RZ ;  /* 0x000000043e517210 */ /* 0x000fe20007f1e0ff */
[----:B------:R-:W-:-:S02]  /*1d60*/  IMAD R11, R18, R31, R0 ;  /* 0x0000001f120b7224 */ /* 0x000fc400078e0200 */
[----:B------:R-:W-:Y:S02]  /*1d70*/  IMAD.IADD R82, R63, 0x1, R3 ;  /* 0x000000013f527824 */ /* 0x000fe400078e0203 */
[C---:B------:R-:W-:Y:S02]  /*1d80*/  IMAD R15, R34.reuse, UR5, R9 ;  /* 0x00000005220f7c24 */ /* 0x040fe4000f8e0209 */
[----:B------:R-:W-:Y:S01]  /*1d90*/  IMAD.WIDE.U32 R8, R34, UR4, R16 ;  /* 0x0000000422087c25 */ /* 0x000fe2000f8e0010 */
[----:B------:R-:W-:Y:S01]  /*1da0*/  ULDC.64 UR4, c[0x0][0x328] ;  /* 0x0000ca0000047ab9 */ /* 0x000fe20000000a00 */
[----:B------:R-:W-:Y:S02]  /*1db0*/  IADD3.X R80, R82, R5, R11, P0, !PT ;  /* 0x0000000552507210 */ /* 0x000fe400007fe40b */
[----:B------:R-:W-:Y:S01]  /*1dc0*/  IMAD R3, R10, UR4, RZ ;  /* 0x000000040a037c24 */ /* 0x000fe2000f8e02ff */
[----:B------:R-:W-:Y:S01]  /*1dd0*/  ISETP.GE.AND P0, PT, R16, R75, PT ;  /* 0x0000004b1000720c */ /* 0x000fe20003f06270 */
[----:B------:R-:W-:-:S02]  /*1de0*/  IMAD R0, R40, R12, RZ ;  /* 0x0000000c28007224 */ /* 0x000fc400078e02ff */
[----:B------:R-:W-:Y:S01]  /*1df0*/  IMAD R41, R35, UR5, R3 ;  /* 0x0000000523297c24 */ /* 0x000fe2000f8e0203 */
[----:B------:R-:W-:Y:S01]  /*1e00*/  SEL R3, R75, RZ, P0 ;  /* 0x000000ff4b037207 */ /* 0x000fe20000000000 */
[----:B------:R-:W-:Y:S02]  /*1e10*/  IMAD R37, R18, R13, R0 ;  /* 0x0000000d12257224 */ /* 0x000fe400078e0200 */
[-C--:B------:R-:W-:Y:S02]  /*1e20*/  IMAD R0, R40, R6.reuse, RZ ;  /* 0x0000000628007224 */ /* 0x080fe400078e02ff */
[----:B------:R-:W-:-:S04]  /*1e30*/  IMAD.WIDE.U32 R10, R18, R6, R16 ;  /* 0x00000006120a7225 */ /* 0x000fc800078e0010 */
[C---:B------:R-:W-:Y:S02]  /*1e40*/  IMAD R21, R18.reuse, R7, R0 ;  /* 0x0000000712157224 */ /* 0x040fe400078e0200 */
[----:B------:R-:W-:-:S04]  /*1e50*/  IMAD.WIDE.U32 R4, R18, R6, R60 ;  /* 0x0000000612047225 */ /* 0x000fc800078e003c */
[----:B------:R-:W-:Y:S02]  /*1e60*/  IMAD.IADD R3, R16, 0x1, R3 ;  /* 0x0000000110037824 */ /* 0x000fe400078e0203 */
[----:B------:R-:W-:Y:S02]  /*1e70*/  IMAD.IADD R11, R21, 0x1, R11 ;  /* 0x00000001150b7824 */ /* 0x000fe400078e020b */
[----:B------:R-:W-:Y:S01]  /*1e80*/  IMAD.IADD R5, R5, 0x1, R21 ;  /* 0x0000000105057824 */ /* 0x000fe200078e0215 */
[----:B-----5:R-:W-:Y:S01]  /*1e90*/  SHF.R.S32.HI R21, RZ, 0x1f, R24 ;  /* 0x0000001fff157819 */ /* 0x020fe20000011418 */
[----:B0-----:R-:W-:Y:S01]  /*1ea0*/  VIADD R38, R32, 0xffffff80 ;  /* 0xffffff8020267836 */ /* 0x001fe20000000000 */
[----:B------:R-:W-:Y:S01]  /*1eb0*/  SHF.R.S32.HI R0, RZ, 0x1f, R3 ;  /* 0x0000001fff007819 */ /* 0x000fe20000011403 */
[----:B------:R-:W-:Y:S01]  /*1ec0*/  IMAD.IADD R9, R9, 0x1, R15 ;  /* 0x0000000109097824 */ /* 0x000fe200078e020f */
[----:B------:R-:W-:Y:S02]  /*1ed0*/  LOP3.LUT R42, R42, 0xfffffffb, RZ, 0xc0, !PT ;  /* 0xfffffffb2a2a7812 */ /* 0x000fe400078ec0ff */
[----:B------:R-:W-:Y:S01]  /*1ee0*/  LEA.HI R0, R0, R3, RZ, 0x3 ;  /* 0x0000000300007211 */ /* 0x000fe200078f18ff */
[----:B------:R-:W-:Y:S01]  /*1ef0*/  IMAD R3, R21, R6, RZ ;  /* 0x0000000615037224 */ /* 0x000fe200078e02ff */
[----:B------:R-:W-:-:S02]  /*1f00*/  LOP3.LUT R79, R79, 0x1c0, RZ, 0xc0, !PT ;  /* 0x000001c04f4f7812 */ /* 0x000fc400078ec0ff */
[----:B------:R-:W-:Y:S02]  /*1f10*/  @P1 LOP3.LUT R42, R42, 0x4, RZ, 0xfc, !PT ;  /* 0x000000042a2a1812 */ /* 0x000fe400078efcff */
[----:B------:R-:W-:Y:S01]  /*1f20*/  SHF.R.S32.HI R32, RZ, 0x1f, R38 ;  /* 0x0000001fff207819 */ /* 0x000fe20000011426 */
[----:B------:R-:W-:Y:S01]  /*1f30*/  IMAD R65, R24, R7, R3 ;  /* 0x0000000718417224 */ /* 0x000fe200078e0203 */
[----:B------:R-:W-:Y:S01]  /*1f40*/  SHF.R.U32.HI R76, RZ, 0x3, R79 ;  /* 0x00000003ff4c7819 */ /* 0x000fe2000001164f */
[----:B------:R0:W-:Y:S01]  /*1f50*/  STL [R1], R42 ;  /* 0x0000002a01007387 */ /* 0x0001e20000100800 */
[----:B------:R-:W-:Y:S02]  /*1f60*/  LOP3.LUT R3, R79, 0x18, R16, 0xf8, !PT ;  /* 0x000000184f037812 */ /* 0x000fe400078ef810 */
[----:B------:R-:W-:Y:S01]  /*1f70*/  LEA.HI R32, R32, R38, RZ, 0x5 ;  /* 0x0000002620207211 */ /* 0x000fe200078f28ff */
[----:B------:R-:W-:Y:S01]  /*1f80*/  IMAD.WIDE.U32 R34, R35, UR4, R8 ;  /* 0x0000000423227c25 */ /* 0x000fe2000f8e0008 */
[----:B------:R-:W-:Y:S01]  /*1f90*/  LOP3.LUT R3, R3, R76, RZ, 0x3c, !PT ;  /* 0x0000004c03037212 */ /* 0x000fe200078e3cff */
[----:B------:R-:W-:Y:S01]  /*1fa0*/  ULDC UR4, c[0x0][0x2e4] ;  /* 0x0000b90000047ab9 */ /* 0x000fe20000000800 */
[----:B------:R-:W-:Y:S01]  /*1fb0*/  SHF.R.S32.HI R32, RZ, 0x5, R32 ;  /* 0x00000005ff207819 */ /* 0x000fe20000011420 */
[----:B------:R-:W-:-:S04]  /*1fc0*/  IMAD.WIDE.U32 R14, R18, R12, R16 ;  /* 0x0000000c120e7225 */ /* 0x000fc800078e0010 */
[----:B------:R-:W-:Y:S01]  /*1fd0*/  IMAD.WIDE.U32 R8, R18, R12, R60 ;  /* 0x0000000c12087225 */ /* 0x000fe200078e003c */
[----:B------:R-:W-:-:S03]  /*1fe0*/  SHF.R.S32.HI R68, RZ, 0x3, R0 ;  /* 0x00000003ff447819 */ /* 0x000fc60000011400 */
[-C--:B------:R-:W-:Y:S02]  /*1ff0*/  IMAD R20, R21, R12.reuse, RZ ;  /* 0x0000000c15147224 */ /* 0x080fe400078e02ff */
[----:B------:R-:W-:Y:S01]  /*2000*/  IMAD.IADD R15, R37, 0x1, R15 ;  /* 0x00000001250f7824 */ /* 0x000fe200078e020f */
[----:B------:R-:W-:Y:S01]  /*2010*/  LOP3.LUT R67, R0, 0xfffffff8, RZ, 0xc0, !PT ;  /* 0xfffffff800437812 */ /* 0x000fe200078ec0ff */
[----:B------:R-:W-:Y:S02]  /*2020*/  IMAD.IADD R9, R9, 0x1, R37 ;  /* 0x0000000109097824 */ /* 0x000fe400078e0225 */
[----:B------:R-:W-:Y:S01]  /*2030*/  IMAD R71, R32, 0x200, R3 ;  /* 0x0000020020477824 */ /* 0x000fe200078e0203 */
[----:B------:R-:W-:Y:S01]  /*2040*/  LOP3.LUT R3, R79, 0x38, R0, 0xf8, !PT ;  /* 0x000000384f037812 */ /* 0x000fe200078ef800 */
[C---:B------:R-:W-:Y:S01]  /*2050*/  IMAD R39, R24.reuse, R13, R20 ;  /* 0x0000000d18277224 */ /* 0x040fe200078e0214 */
[----:B------:R-:W-:Y:S01]  /*2060*/  LOP3.LUT R0, R157, 0x38, R0, 0xf8, !PT ;  /* 0x000000389d007812 */ /* 0x000fe200078ef800 */
[----:B------:R-:W-:Y:S01]  /*2070*/  IMAD.WIDE.U32 R20, R24, R12, R14 ;  /* 0x0000000c18147225 */ /* 0x000fe200078e000e */
[----:B------:R-:W-:-:S02]  /*2080*/  SHF.R.U32.HI R38, RZ, 0x3, R157 ;  /* 0x00000003ff267819 */ /* 0x000fc4000001169d */
[----:B------:R-:W-:Y:S01]  /*2090*/  LOP3.LUT R3, R3, R76, RZ, 0x3c, !PT ;  /* 0x0000004c03037212 */ /* 0x000fe200078e3cff */
[----:B------:R-:W-:Y:S01]  /*20a0*/  IMAD.WIDE.U32 R14, R24, R12, R8 ;  /* 0x0000000c180e7225 */ /* 0x000fe200078e0008 */
[----:B------:R-:W-:-:S03]  /*20b0*/  LOP3.LUT R0, R0, R38, RZ, 0x3c, !PT ;  /* 0x0000002600007212 */ /* 0x000fc600078e3cff */
[----:B------:R-:W-:Y:S01]  /*20c0*/  IMAD.WIDE.U32 R8, R24, R6, R4 ;  /* 0x0000000618087225 */ /* 0x000fe200078e0004 */
[----:B------:R-:W-:-:S03]  /*20d0*/  IADD3 R4, P1, R18, R45, RZ ;  /* 0x0000002d12047210 */ /* 0x000fc60007f3e0ff */
[----:B------:R-:W-:Y:S02]  /*20e0*/  IMAD R37, R31, 0xc0, RZ ;  /* 0x000000c01f257824 */ /* 0x000fe400078e02ff */
[----:B------:R-:W-:-:S04]  /*20f0*/  IMAD.WIDE.U32 R10, R24, R6, R10 ;  /* 0x00000006180a7225 */ /* 0x000fc800078e000a */
[----:B------:R-:W-:-:S04]  /*2100*/  IMAD.WIDE.U32 R30, R30, 0xc0, RZ ;  /* 0x000000c01e1e7825 */ /* 0x000fc800078e00ff */
[----:B------:R-:W-:-:S04]  /*2110*/  IMAD.WIDE.U32 R12, R12, 0xc0, RZ ;  /* 0x000000c00c0c7825 */ /* 0x000fc800078e00ff */
[----:B------:R-:W-:Y:S01]  /*2120*/  IMAD.WIDE.U32 R6, R6, 0xc0, RZ ;  /* 0x000000c006067825 */ /* 0x000fe200078e00ff */
[----:B------:R-:W-:-:S03]  /*2130*/  ISETP.GE.AND P2, PT, R78, UR4, PT ;  /* 0x000000044e007c0c */ /* 0x000fc6000bf46270 */
[----:B------:R-:W-:Y:S01]  /*2140*/  IMAD R32, R32, 0x200, R3 ;  /* 0x0000020020207824 */ /* 0x000fe200078e0203 */
[----:B------:R-:W-:Y:S01]  /*2150*/  SHF.R.S32.HI R64, RZ, 0x1f, R67 ;  /* 0x0000001fff407819 */ /* 0x000fe20000011443 */
[----:B------:R-:W-:Y:S01]  /*2160*/  IMAD.X R5, R40, 0x1, R47, P1 ;  /* 0x0000000128057824 */ /* 0x000fe200008e062f */
[----:B------:R-:W-:Y:S01]  /*2170*/  ISETP.GE.AND P1, PT, R16, UR4, PT ;  /* 0x0000000410007c0c */ /* 0x000fe2000bf26270 */
[----:B------:R-:W-:Y:S02]  /*2180*/  IMAD.IADD R69, R65, 0x1, R11 ;  /* 0x0000000141457824 */ /* 0x000fe400078e020b */
[----:B----4-:R-:W-:Y:S02]  /*2190*/  IMAD.IADD R3, R36, 0x1, R0 ;  /* 0x0000000124037824 */ /* 0x010fe400078e0200 */
[----:B------:R-:W-:Y:S02]  /*21a0*/  IMAD.SHL.U32 R75, R75, 0x2, RZ ;  /* 0x000000024b4b7824 */ /* 0x000fe400078e00ff */
[----:B------:R-:W-:-:S02]  /*21b0*/  IMAD.IADD R74, R31, 0x1, R37 ;  /* 0x000000011f4a7824 */ /* 0x000fc400078e0225 */
[----:B------:R-:W-:Y:S02]  /*21c0*/  IMAD.IADD R73, R13, 0x1, R73 ;  /* 0x000000010d497824 */ /* 0x000fe400078e0249 */
[----:B------:R-:W-:Y:S02]  /*21d0*/  IMAD.IADD R72, R7, 0x1, R43 ;  /* 0x0000000107487824 */ /* 0x000fe400078e022b */
[----:B------:R-:W-:Y:S02]  /*21e0*/  IMAD.IADD R70, R39, 0x1, R21 ;  /* 0x0000000127467824 */ /* 0x000fe400078e0215 */
[----:B------:R-:W-:Y:S02]  /*21f0*/  IMAD.IADD R66, R15, 0x1, R39 ;  /* 0x000000010f427824 */ /* 0x000fe400078e0227 */
[----:B------:R-:W-:Y:S02]  /*2200*/  IMAD.IADD R65, R9, 0x1, R65 ;  /* 0x0000000109417824 */ /* 0x000fe400078e0241 */
[----:B0-----:R-:W-:-:S07]  /*2210*/  IMAD.IADD R0, R35, 0x1, R41 ;  /* 0x0000000123007824 */ /* 0x001fce00078e0229 */
.L_x_10842:
[----:B------:R-:W2:Y:S01]  /*2220*/  LDL R49, [R1+0x28] ;  /* 0x0000280001317983 */ /* 0x000ea20000100800 */
[----:B------:R-:W0:Y:S03]  /*2230*/  LDC.64 R84, c[0x0][0x2d8] ;  /* 0x0000b600ff547b82 */ /* 0x000e260000000a00 */
[----:B------:R-:W3:Y:S01]  /*2240*/  LDL.LU R48, [R1] ;  /* 0x0000000001307983 */ /* 0x000ee20000300800 */
[----:B------:R-:W-:Y:S01]  /*2250*/  VIADD R43, R27, 0xffffffff ;  /* 0xffffffff1b2b7836 */ /* 0x000fe20000000000 */
[----:B------:R-:W-:Y:S05]  /*2260*/  YIELD ;  /* 0x0000000000007946 */ /* 0x000fea0003800000 */
[----:B------:R-:W-:Y:S01]  /*2270*/  SHF.R.S32.HI R42, RZ, 0x1f, R43 ;  /* 0x0000001fff2a7819 */ /* 0x000fe2000001142b */
[-C--:B------:R-:W-:Y:S01]  /*2280*/  IMAD R27, R74, R43.reuse, RZ ;  /* 0x0000002b4a1b7224 */ /* 0x080fe200078e02ff */
[----:B------:R-:W1:Y:S01]  /*2290*/  LDC.64 R90, c[0x0][0x2f0] ;  /* 0x0000bc00ff5a7b82 */ /* 0x000e620000000a00 */
[----:B------:R-:W-:Y:S01]  /*22a0*/  IMAD.WIDE.U32 R38, R30, R43, RZ ;  /* 0x0000002b1e267225 */ /* 0x000fe200078e00ff */
[----:B------:R-:W-:Y:S03]  /*22b0*/  BSSY B0, `(.L_x_10793) ;  /* 0x00002f6000007945 */ /* 0x000fe60003800000 */
[----:B------:R-:W-:-:S02]  /*22c0*/  IMAD R27, R42, R30, R27 ;  /* 0x0000001e2a1b7224 */ /* 0x000fc400078e021b */
[----:B------:R-:W-:Y:S01]  /*22d0*/  IMAD.MOV.U32 R88, RZ, RZ, R38 ;  /* 0x000000ffff587224 */ /* 0x000fe200078e0026 */
[----:B------:R-:W4:Y:S01]  /*22e0*/  LDC R92, c[0x0][0x3d4] ;  /* 0x0000f500ff5c7b82 */ /* 0x000f220000000800 */
[----:B------:R-:W-:Y:S01]  /*22f0*/  IMAD.IADD R89, R39, 0x1, R27 ;  /* 0x0000000127597824 */ /* 0x000fe200078e021b */
[----:B------:R-:W-:Y:S01]  /*2300*/  IADD3 R39, P4, R81, R38, RZ ;  /* 0x0000002651277210 */ /* 0x000fe20007f9e0ff */
[----:B------:R-:W-:-:S04]  /*2310*/  IMAD R27, R19, 0x3000, R71 ;  /* 0x00003000131b7824 */ /* 0x000fc800078e0247 */
[----:B------:R-:W-:Y:S01]  /*2320*/  IMAD.X R40, R89, 0x1, R80, P4 ;  /* 0x0000000159287824 */ /* 0x000fe200020e0650 */
[----:B0-----:R-:W-:Y:S01]  /*2330*/  LEA R46, P4, R39, R84, 0x1 ;  /* 0x00000054272e7211 */ /* 0x001fe200078808ff */
[----:B------:R-:W-:-:S03]  /*2340*/  IMAD R94, R27, 0x2, R26 ;  /* 0x000000021b5e7824 */ /* 0x000fc600078e021a */
[----:B------:R-:W-:Y:S02]  /*2350*/  LEA.HI.X R47, R39, R85, R40, 0x1, P4 ;  /* 0x00000055272f7211 */ /* 0x000fe400020f0c28 */
[----:B------:R-:W-:Y:S01]  /*2360*/  ISETP.GT.AND P4, PT, R43, R28, PT ;  /* 0x0000001c2b00720c */ /* 0x000fe20003f84270 */
[----:B-1----:R-:W-:-:S04]  /*2370*/  IMAD.WIDE.U32 R36, R90, 0x60, R88 ;  /* 0x000000605a247825 */ /* 0x002fc800078e0058 */
[----:B------:R-:W-:Y:S01]  /*2380*/  IMAD R41, R91, 0x60, RZ ;  /* 0x000000605b297824 */ /* 0x000fe200078e02ff */
[----:B------:R-:W-:-:S04]  /*2390*/  IADD3 R36, P3, R81, R36, RZ ;  /* 0x0000002451247210 */ /* 0x000fc80007f7e0ff */
[----:B------:R-:W-:Y:S01]  /*23a0*/  IADD3.X R38, R80, R37, R41, P3, !PT ;  /* 0x0000002550267210 */ /* 0x000fe20001ffe429 */
[----:B------:R-:W-:Y:S01]  /*23b0*/  VIADD R37, R27, 0x20 ;  /* 0x000000201b257836 */ /* 0x000fe20000000000 */
[----:B------:R-:W-:-:S04]  /*23c0*/  LEA R44, P3, R36, R84, 0x1 ;  /* 0x00000054242c7211 */ /* 0x000fc800078608ff */
[----:B------:R-:W-:Y:S02]  /*23d0*/  LEA.HI.X R45, R36, R85, R38, 0x1, P3 ;  /* 0x00000055242d7211 */ /* 0x000fe400018f0c26 */
[----:B----4-:R-:W-:Y:S02]  /*23e0*/  ISETP.GE.AND P3, PT, R92, 0x1, PT ;  /* 0x000000015c00780c */ /* 0x010fe40003f66270 */
[----:B--2---:R-:W-:Y:S02]  /*23f0*/  LOP3.LUT P5, RZ, R49, 0x4, RZ, 0xc0, !PT ;  /* 0x0000000431ff7812 */ /* 0x004fe400078ac0ff */
[----:B---3--:R-:W-:-:S04]  /*2400*/  LOP3.LUT R48, R48, 0xfffffffd, RZ, 0xc0, !PT ;  /* 0xfffffffd30307812 */ /* 0x008fc800078ec0ff */
[----:B------:R-:W-:-:S05]  /*2410*/  @P4 LOP3.LUT R48, R48, 0x2, RZ, 0xfc, !PT ;  /* 0x0000000230304812 */ /* 0x000fca00078efcff */
[----:B------:R0:W-:Y:S02]  /*2420*/  STL [R1], R48 ;  /* 0x0000003001007387 */ /* 0x0001e40000100800 */
[----:B------:R-:W-:Y:S02]  /*2430*/  @P5 VIADD R37, R27, 0xffffffe0 ;  /* 0xffffffe01b255836 */ /* 0x000fe40000000000 */
[----:B------:R-:W-:Y:S02]  /*2440*/  IMAD.MOV.U32 R27, RZ, RZ, R43 ;  /* 0x000000ffff1b7224 */ /* 0x000fe400078e002b */
        /* <DEDUP_REMOVED lines=21> */
[----:B0-----:R-:W-:-:S02]  /*25a0*/  CS2R R48, SRZ ;  /* 0x0000000000307805 */ /* 0x001fc4000001ff00 */
[----:B------:R-:W-:Y:S02]  /*25b0*/  CS2R R42, SRZ ;  /* 0x00000000002a7805 */ /* 0x000fe4000001ff00 */
        /* <DEDUP_REMOVED lines=24> */
.L_x_10797:
[----:B------:R-:W-:Y:S05]  /*2740*/  BSYNC B1 ;  /* 0x0000000000017941 */ /* 0x000fea0003800000 */
.L_x_10796:
[----:B0-----:R-:W-:Y:S01]  /*2750*/  VIADD R36, R18, 0x60 ;  /* 0x0000006012247836 */ /* 0x001fe20000000000 */
[----:B------:R-:W-:Y:S01]  /*2760*/  BSSY B1, `(.L_x_10798) ;  /* 0x0000022000017945 */ /* 0x000fe20003800000 */
[----:B-----5:R-:W-:Y:S02]  /*2770*/  IMAD.MOV.U32 R90, RZ, RZ, R56 ;  /* 0x000000ffff5a7224 */ /* 0x020fe400078e0038 */
[----:B------:R-:W-:Y:S01]  /*2780*/  IMAD.MOV.U32 R91, RZ, RZ, R57 ;  /* 0x000000ffff5b7224 */ /* 0x000fe200078e0039 */
[----:B------:R-:W-:-:S13]  /*2790*/  ISETP.GE.AND P5, PT, R36, R87, PT ;  /* 0x000000572400720c */ /* 0x000fda0003fa6270 */
[----:B------:R-:W-:Y:S05]  /*27a0*/  @P5 BRA `(.L_x_10799) ;  /* 0x0000000000745947 */ /* 0x000fea0003800000 */
[----:B------:R-:W0:Y:S01]  /*27b0*/  LDC.64 R36, c[0x0][0x3d8] ;  /* 0x0000f600ff247b82 */ /* 0x000e220000000a00 */
        /* <DEDUP_REMOVED lines=28> */
.L_x_10799:
[----:B------:R-:W-:Y:S05]  /*2980*/  BSYNC B1 ;  /* 0x0000000000017941 */ /* 0x000fea0003800000 */
.L_x_10798:
[----:B0-----:R-:W-:Y:S01]  /*2990*/  IMAD.MOV.U32 R36, RZ, RZ, R84 ;  /* 0x000000ffff247224 */ /* 0x001fe200078e0054 */
[----:B------:R-:W-:Y:S01]  /*29a0*/  ISETP.NE.AND P3, PT, R152, 0x3, PT ;  /* 0x000000039800780c */ /* 0x000fe20003f65270 */
        /* <DEDUP_REMOVED lines=31> */
.L_x_10800:
[----:B------:R-:W-:Y:S01]  /*2ba0*/  IMAD R83, R19, 0x8, R2 ;  /* 0x0000000813537824 */ /* 0x000fe200078e0202 */
[----:B------:R-:W-:Y:S01]  /*2bb0*/  SHF.L.U32 R95, R23, 0x1f, RZ ;  /* 0x0000001f175f7819 */ /* 0x000fe200000006ff */
[----:B------:R-:W-:Y:S03]  /*2bc0*/  BSSY B1, `(.L_x_10801) ;  /* 0x0000003000017945 */ /* 0x000fe60003800000 */
[----:B------:R-:W0:Y:S02]  /*2bd0*/  SYNCS.PHASECHK.TRANS64.TRYWAIT P6, [R83+URZ+0x30890], R95 ;  /* 0x0308905f530075a7 */ /* 0x000e2400080c017f */
[----:B0-----:R-:W-:Y:S05]  /*2be0*/  @!P6 BRA `(.L_x_10802) ;  /* 0x000001240018e947 */ /* 0x001fea0003800000 */
.L_x_11020:
[----:B------:R-:W-:Y:S05]  /*2bf0*/  BSYNC B1 ;  /* 0x0000000000017941 */ /* 0x000fea0003800000 */
.L_x_10801:
[----:B------:R-:W-:Y:S04]  /*2c00*/  BSSY B1, `(.L_x_10803) ;  /* 0x000006d000017945 */ /* 0x000fe80003800000 */
[----:B------:R-:W-:Y:S05]  /*2c10*/  @P4 BRA `(.L_x_10804) ;  /* 0x0000000400ac4947 */ /* 0x000fea0003800000 */
[----:B------:R-:W-:Y:S04]  /*2c20*/  BSSY B2, `(.L_x_10805) ;  /* 0x0000035000027945 */ /* 0x000fe80003800000 */
[----:B------:R-:W-:Y:S05]  /*2c30*/  @P1 BRA `(.L_x_10806) ;  /* 0x0000000000cc1947 */ /* 0x000fea0003800000 */
[----:B------:R1:W2:Y:S01]  /*2c40*/  LDS.128 R36, [R94+0x12000] ;  /* 0x012000005e247984 */ /* 0x0002a20000000c00 */
[----:B------:R-:W-:Y:S01]  /*2c50*/  ISETP.GE.AND P4, PT, R60, R92, PT ;  /* 0x0000005c3c00720c */ /* 0x000fe20003f86270 */
[----:B------:R-:W-:-:S12]  /*2c60*/  BSSY B3, `(.L_x_10807) ;  /* 0x000002f000037945 */ /* 0x000fd80003800000 */
[----:B-1----:R-:W-:Y:S05]  /*2c70*/  @P4 BRA `(.L_x_10808) ;  /* 0x0000000000b44947 */ /* 0x002fea0003800000 */
[----:B------:R-:W-:Y:S02]  /*2c80*/  SHF.R.U64 R105, R88, 0x10, R89 ;  /* 0x0000001058697819 */ /* 0x000fe40000001259 */
[----:B------:R-:W-:Y:S02]  /*2c90*/  SHF.R.U64 R102, R84, 0x10, R85 ;  /* 0x0000001054667819 */ /* 0x000fe40000001255 */
[----:B------:R-:W-:Y:S02]  /*2ca0*/  PRMT R105, R103, 0x5410, R105 ;  /* 0x0000541067697816 */ /* 0x000fe40000000069 */
[----:B------:R-:W-:Y:S02]  /*2cb0*/  PRMT R102, R52, 0x5432, R102 ;  /* 0x0000543234667816 */ /* 0x000fe40000000066 */
[----:B------:R-:W-:Y:S01]  /*2cc0*/  SHF.R.U32.HI R104, RZ, 0x10, R85 ;  /* 0x00000010ff687819 */ /* 0x000fe20000011655 */
[----:B--2---:R-:W-:Y:S01]  /*2cd0*/  IMAD.U32 R85, R38, 0x10000, RZ ;  /* 0x0001000026557824 */ /* 0x004fe200078e00ff */
[----:B------:R-:W-:-:S02]  /*2ce0*/  SHF.R.U32.HI R108, RZ, 0x10, R89 ;  /* 0x00000010ff6c7819 */ /* 0x000fc40000011659 */
[----:B------:R-:W-:Y:S02]  /*2cf0*/  LOP3.LUT R88, R37, 0xffff0000, RZ, 0xc0, !PT ;  /* 0xffff000025587812 */ /* 0x000fe400078ec0ff */
[C---:B------:R-:W-:Y:S01]  /*2d00*/  LOP3.LUT R107, R105.reuse, 0xffff0000, RZ, 0xc0, !PT ;  /* 0xffff0000696b7812 */ /* 0x040fe200078ec0ff */
[----:B------:R-:W-:Y:S01]  /*2d10*/  IMAD.U32 R105, R105, 0x10000, RZ ;  /* 0x0001000069697824 */ /* 0x000fe200078e00ff */
[C---:B------:R-:W-:Y:S01]  /*2d20*/  LOP3.LUT R103, R102.reuse, 0xffff0000, RZ, 0xc0, !PT ;  /* 0xffff000066677812 */ /* 0x040fe200078ec0ff */
[----:B------:R-:W-:Y:S01]  /*2d30*/  IMAD.U32 R102, R102, 0x10000, RZ ;  /* 0x0001000066667824 */ /* 0x000fe200078e00ff */
[----:B------:R-:W-:Y:S01]  /*2d40*/  PRMT R104, R53, 0x5432, R104 ;  /* 0x0000543235687816 */ /* 0x000fe20000000068 */
[----:B------:R-:W-:Y:S01]  /*2d50*/  FMUL.FTZ R112, R88, R107 ;  /* 0x0000006b58707220 */ /* 0x000fe20000410000 */
[----:B------:R-:W-:Y:S01]  /*2d60*/  PRMT R108, R54, 0x5432, R108 ;  /* 0x00005432366c7816 */ /* 0x000fe2000000006c */
[----:B------:R-:W-:Y:S01]  /*2d70*/  FMUL.FTZ R88, R88, R103 ;  /* 0x0000006758587220 */ /* 0x000fe20000410000 */
[----:B------:R-:W-:Y:S01]  /*2d80*/  LOP3.LUT R89, R38, 0xffff0000, RZ, 0xc0, !PT ;  /* 0xffff000026597812 */ /* 0x000fe200078ec0ff */
[C---:B------:R-:W-:Y:S01]  /*2d90*/  IMAD.U32 R38, R39.reuse, 0x10000, RZ ;  /* 0x0001000027267824 */ /* 0x040fe200078e00ff */
[----:B------:R-:W-:Y:S01]  /*2da0*/  LOP3.LUT R84, R39, 0xffff0000, RZ, 0xc0, !PT ;  /* 0xffff000027547812 */ /* 0x000fe200078ec0ff */
[----:B------:R-:W-:-:S02]  /*2db0*/  IMAD.U32 R39, R37, 0x10000, RZ ;  /* 0x0001000025277824 */ /* 0x000fc400078e00ff */
[----:B------:R-:W-:Y:S02]  /*2dc0*/  IMAD.U32 R110, R108, 0x10000, RZ ;  /* 0x000100006c6e7824 */ /* 0x000fe400078e00ff */
[----:B------:R-:W-:Y:S02]  /*2dd0*/  IMAD.U32 R106, R104, 0x10000, RZ ;  /* 0x00010000686a7824 */ /* 0x000fe400078e00ff */
[----:B------:R-:W-:Y:S01]  /*2de0*/  FFMA.FTZ R107, R39, R107, R88 ;  /* 0x0000006b276b7223 */ /* 0x000fe20000010058 */
[----:B------:R-:W-:Y:S01]  /*2df0*/  FMUL.FTZ R114, R89, R110 ;  /* 0x0000006e59727220 */ /* 0x000fe20000410000 */
[----:B------:R-:W-:Y:S01]  /*2e00*/  FFMA.FTZ R112, R39, R103, -R112 ;  /* 0x0000006727707223 */ /* 0x000fe20000010870 */
[-C--:B------:R-:W-:Y:S01]  /*2e10*/  FMUL.FTZ R88, R89, R106.reuse ;  /* 0x0000006a59587220 */ /* 0x080fe20000410000 */
[----:B------:R-:W-:Y:S01]  /*2e20*/  IMAD.U32 R37, R36, 0x10000, RZ ;  /* 0x0001000024257824 */ /* 0x000fe200078e00ff */
[----:B------:R-:W-:Y:S01]  /*2e30*/  LOP3.LUT R89, R108, 0xffff0000, RZ, 0xc0, !PT ;  /* 0xffff00006c597812 */ /* 0x000fe200078ec0ff */
[C---:B------:R-:W-:Y:S01]  /*2e40*/  FFMA.FTZ R114, R85.reuse, R106, -R114 ;  /* 0x0000006a55727223 */ /* 0x040fe20000010872 */
[----:B------:R-:W-:Y:S01]  /*2e50*/  LOP3.LUT R39, R104, 0xffff0000, RZ, 0xc0, !PT ;  /* 0xffff000068277812 */ /* 0x000fe200078ec0ff */
[----:B------:R-:W-:Y:S01]  /*2e60*/  FFMA.FTZ R85, R85, R110, R88 ;  /* 0x0000006e55557223 */ /* 0x000fe20000010058 */
[----:B------:R-:W-:Y:S01]  /*2e70*/  LOP3.LUT R36, R36, 0xffff0000, RZ, 0xc0, !PT ;  /* 0xffff000024247812 */ /* 0x000fe200078ec0ff */
[C---:B------:R-:W-:Y:S01]  /*2e80*/  FMUL.FTZ R103, R84.reuse, R89 ;  /* 0x0000005954677220 */ /* 0x040fe20000410000 */
[----:B------:R-:W-:Y:S01]  /*2e90*/  F2FP.BF16.F32.PACK_AB R107, R107, R112 ;  /* 0x000000706b6b723e */ /* 0x000fe200000010ff */
[----:B------:R-:W-:-:S02]  /*2ea0*/  FMUL.FTZ R88, R84, R39 ;  /* 0x0000002754587220 */ /* 0x000fc40000410000 */
[C---:B------:R-:W-:Y:S01]  /*2eb0*/  FMUL.FTZ R84, R36.reuse, R105 ;  /* 0x0000006924547220 */ /* 0x040fe20000410000 */
[-C--:B------:R-:W-:Y:S01]  /*2ec0*/  FMUL.FTZ R36, R36, R102.reuse ;  /* 0x0000006624247220 */ /* 0x080fe20000410000 */
[C---:B------:R-:W-:Y:S01]  /*2ed0*/  FFMA.FTZ R103, R38.reuse, R39, -R103 ;  /* 0x0000002726677223 */ /* 0x040fe20000010867 */
[----:B------:R-:W-:Y:S01]  /*2ee0*/  FFMA.FTZ R88, R38, R89, R88 ;  /* 0x0000005926587223 */ /* 0x000fe20000010058 */
[C---:B------:R-:W-:Y:S01]  /*2ef0*/  FFMA.FTZ R84, R37.reuse, R102, -R84 ;  /* 0x0000006625547223 */ /* 0x040fe20000010854 */
[----:B------:R-:W-:Y:S01]  /*2f00*/  FFMA.FTZ R37, R37, R105, R36 ;  /* 0x0000006925257223 */ /* 0x000fe20000010024 */
[----:B------:R-:W-:Y:S02]  /*2f10*/  F2FP.BF16.F32.PACK_AB R38, R85, R114 ;  /* 0x000000725526723e */ /* 0x000fe400000010ff */
[----:B------:R-:W-:Y:S02]  /*2f20*/  F2FP.BF16.F32.PACK_AB R39, R88, R103 ;  /* 0x000000675827723e */ /* 0x000fe400000010ff */
[----:B------:R-:W-:Y:S01]  /*2f30*/  F2FP.BF16.F32.PACK_AB R36, R37, R84 ;  /* 0x000000542524723e */ /* 0x000fe200000010ff */
[----:B------:R-:W-:-:S07]  /*2f40*/  IMAD.MOV.U32 R37, RZ, RZ, R107 ;  /* 0x000000ffff257224 */ /* 0x000fce00078e006b */
.L_x_10808:
[----:B------:R-:W-:Y:S05]  /*2f50*/  BSYNC B3 ;  /* 0x0000000000037941 */ /* 0x000fea0003800000 */
.L_x_10807:
[----:B--2---:R1:W-:Y:S02]  /*2f60*/  STG.E.128 desc[UR56][R46.64], R36 ;  /* 0x000000242e007986 */ /* 0x0043e4000c101d38 */
.L_x_10806:
[----:B------:R-:W-:Y:S05]  /*2f70*/  BSYNC B2 ;  /* 0x0000000000027941 */ /* 0x000fea0003800000 */
.L_x_10805:
[----:B------:R-:W-:Y:S05]  /*2f80*/  @P2 BRA `(.L_x_10804) ;  /* 0x0000000000d02947 */ /* 0x000fea0003800000 */
[----:B-1----:R1:W2:Y:S01]  /*2f90*/  LDS.128 R36, [R86+0x12000] ;  /* 0x0120000056247984 */ /* 0x0022a20000000c00 */
        /* <DEDUP_REMOVED lines=23> */
[----:B------:R-:W-:Y:S01]  /*3110*/  FMUL.FTZ R102, R56, R88 ;  /* 0x0000005838667220 */ /* 0x000fe20000410000 */
[----:B------:R-:W-:Y:S02]  /*3120*/  IMAD.U32 R37, R36, 0x10000, RZ ;  /* 0x0001000024257824 */ /* 0x000fe400078e00ff */
[-C--:B------:R-:W-:Y:S01]  /*3130*/  FMUL.FTZ R103, R56, R84.reuse ;  /* 0x0000005438677220 */ /* 0x080fe20000410000 */
[----:B------:R-:W-:Y:S01]  /*3140*/  LOP3.LUT R36, R36, 0xffff0000, RZ, 0xc0, !PT ;  /* 0xffff000024247812 */ /* 0x000fe200078ec0ff */
[----:B------:R-:W-:Y:S01]  /*3150*/  FMUL.FTZ R56, R58, R89 ;  /* 0x000000593a387220 */ /* 0x000fe20000410000 */
[----:B------:R-:W-:Y:S01]  /*3160*/  LOP3.LUT R98, R98, 0xffff0000, RZ, 0xc0, !PT ;  /* 0xffff000062627812 */ /* 0x000fe200078ec0ff */
[----:B------:R-:W-:Y:S01]  /*3170*/  IMAD.U32 R101, R101, 0x10000, RZ ;  /* 0x0001000065657824 */ /* 0x000fe200078e00ff */
[----:B------:R-:W-:Y:S01]  /*3180*/  LOP3.LUT R100, R100, 0xffff0000, RZ, 0xc0, !PT ;  /* 0xffff000064647812 */ /* 0x000fe200078ec0ff */
[-C--:B------:R-:W-:Y:S01]  /*3190*/  FMUL.FTZ R58, R58, R85.reuse ;  /* 0x000000553a3a7220 */ /* 0x080fe20000410000 */
[C---:B------:R-:W-:Y:S01]  /*31a0*/  FFMA.FTZ R102, R39.reuse, R84, -R102 ;  /* 0x0000005427667223 */ /* 0x040fe20000010866 */
[----:B------:R-:W-:Y:S01]  /*31b0*/  FFMA.FTZ R103, R39, R88, R103 ;  /* 0x0000005827677223 */ /* 0x000fe20000010067 */
[----:B------:R-:W-:Y:S01]  /*31c0*/  FFMA.FTZ R85, R57, R85, -R56 ;  /* 0x0000005539557223 */ /* 0x000fe20000010838 */
        /* <DEDUP_REMOVED lines=8> */
[----:B------:R-:W-:Y:S01]  /*3250*/  FFMA.FTZ R58, R57, R89, R58 ;  /* 0x00000059393a7223 */ /* 0x000fe2000001003a */
[----:B------:R-:W-:-:S02]  /*3260*/  F2FP.BF16.F32.PACK_AB R102, R103, R102 ;  /* 0x000000666766723e */ /* 0x000fc400000010ff */
[----:B------:R-:W-:Y:S02]  /*3270*/  F2FP.BF16.F32.PACK_AB R39, R38, R39 ;  /* 0x000000272627723e */ /* 0x000fe400000010ff */
[----:B------:R-:W-:Y:S01]  /*3280*/  F2FP.BF16.F32.PACK_AB R36, R37, R56 ;  /* 0x000000382524723e */ /* 0x000fe200000010ff */
[----:B------:R-:W-:Y:S01]  /*3290*/  IMAD.MOV.U32 R37, RZ, RZ, R102 ;  /* 0x000000ffff257224 */ /* 0x000fe200078e0066 */
[----:B------:R-:W-:-:S07]  /*32a0*/  F2FP.BF16.F32.PACK_AB R38, R58, R85 ;  /* 0x000000553a26723e */ /* 0x000fce00000010ff */
.L_x_10810:
[----:B------:R-:W-:Y:S05]  /*32b0*/  BSYNC B2 ;  /* 0x0000000000027941 */ /* 0x000fea0003800000 */
.L_x_10809:
[----:B--2---:R2:W-:Y:S02]  /*32c0*/  STG.E.128 desc[UR56][R46.64+0x40], R36 ;  /* 0x000040242e007986 */ /* 0x0045e4000c101d38 */
.L_x_10804:
[----:B------:R-:W-:Y:S05]  /*32d0*/  BSYNC B1 ;  /* 0x0000000000017941 */ /* 0x000fea0003800000 */
.L_x_10803:
[----:B------:R-:W-:Y:S05]  /*32e0*/  @P5 BRA `(.L_x_10811) ;  /* 0x0000001c00c85947 */ /* 0x000fea0003800000 */
[----:B------:R-:W-:Y:S04]  /*32f0*/  BSSY B1, `(.L_x_10812) ;  /* 0x0000036000017945 */ /* 0x000fe80003800000 */
[----:B------:R-:W-:Y:S05]  /*3300*/  @P1 BRA `(.L_x_10813) ;  /* 0x0000000000d01947 */ /* 0x000fea0003800000 */
[----:B-12---:R1:W2:Y:S01]  /*3310*/  LDS.128 R36, [R94+0x15000] ;  /* 0x015000005e247984 */ /* 0x0062a20000000c00 */
        /* <DEDUP_REMOVED lines=49> */
.L_x_10815:
[----:B------:R-:W-:Y:S05]  /*3630*/  BSYNC B2 ;  /* 0x0000000000027941 */ /* 0x000fea0003800000 */
.L_x_10814:
[----:B--2---:R3:W-:Y:S02]  /*3640*/  STG.E.128 desc[UR56][R44.64], R36 ;  /* 0x000000242c007986 */ /* 0x0047e4000c101d38 */
.L_x_10813:
[----:B------:R-:W-:Y:S05]  /*3650*/  BSYNC B1 ;  /* 0x0000000000017941 */ /* 0x000fea0003800000 */
.L_x_10812:
[----:B------:R-:W-:Y:S05]  /*3660*/  @P2 BRA `(.L_x_10811) ;  /* 0x0000001800e82947 */ /* 0x000fea0003800000 */
[----:B-123--:R1:W2:Y:S01]  /*3670*/  LDS.128 R36, [R86+0x15000] ;  /* 0x0150000056247984 */ /* 0x00e2a20000000c00 */
        /* <DEDUP_REMOVED lines=50> */
.L_x_10817:
[----:B------:R-:W-:Y:S05]  /*39a0*/  BSYNC B1 ;  /* 0x0000000000017941 */ /* 0x000fea0003800000 */
.L_x_10816:
[----:B--2---:R1:W-:Y:S01]  /*39b0*/  STG.E.128 desc[UR56][R44.64+0x40], R36 ;  /* 0x000040242c007986 */ /* 0x0043e2000c101d38 */
[----:B------:R-:W-:Y:S05]  /*39c0*/  BRA `(.L_x_10811) ;  /* 0x0000001800107947 */ /* 0x000fea0003800000 */
.L_x_10795:
[C---:B------:R-:W-:Y:S02]  /*39d0*/  ISETP.GE.AND P3, PT, R18.reuse, R87, PT ;  /* 0x000000571200720c */ /* 0x040fe40003f66270 */
[----:B------:R-:W-:Y:S02]  /*39e0*/  CS2R R42, SRZ ;  /* 0x00000000002a7805 */ /* 0x000fe4000001ff00 */
[----:B------:R-:W-:Y:S01]  /*39f0*/  CS2R R40, SRZ ;  /* 0x0000000000287805 */ /* 0x000fe2000001ff00 */
[----:B0-----:R-:W-:Y:S01]  /*3a00*/  VIADD R48, R18, 0x60 ;  /* 0x0000006012307836 */ /* 0x001fe20000000000 */
[----:B------:R-:W-:-:S13]  /*3a10*/  ISETP.GE.OR P3, PT, R16, R92, P3 ;  /* 0x0000005c1000720c */ /* 0x000fda0001f66670 */
[----:B------:R-:W0:Y:S01]  /*3a20*/  @!P3 LDC.64 R44, c[0x0][0x3c8] ;  /* 0x0000f200ff2cbb82 */ /* 0x000e220000000a00 */
[----:B------:R-:W-:-:S05]  /*3a30*/  @!P3 IADD3 R38, P4, R10, R54, RZ ;  /* 0x000000360a26b210 */ /* 0x000fca0007f9e0ff */
[----:B------:R-:W-:Y:S01]  /*3a40*/  @!P3 IMAD.X R39, R93, 0x1, R69, P4 ;  /* 0x000000015d27b824 */ /* 0x000fe200020e0645 */
[----:B------:R-:W-:Y:S01]  /*3a50*/  @!P3 IADD3 R36, P4, R20, R52, RZ ;  /* 0x000000341424b210 */ /* 0x000fe20007f9e0ff */
[----:B------:R-:W1:Y:S04]  /*3a60*/  @!P3 LDC.64 R46, c[0x0][0x3e0] ;  /* 0x0000f800ff2ebb82 */ /* 0x000e680000000a00 */
[----:B------:R-:W-:Y:S01]  /*3a70*/  @!P3 IMAD.X R37, R83, 0x1, R70, P4 ;  /* 0x000000015325b824 */ /* 0x000fe200020e0646 */
[----:B0-----:R-:W-:-:S04]  /*3a80*/  @!P3 LEA R44, P4, R38, R44, 0x1 ;  /* 0x0000002c262cb211 */ /* 0x001fc800078808ff */
[----:B------:R-:W-:Y:S02]  /*3a90*/  @!P3 LEA.HI.X R45, R38, R45, R39, 0x1, P4 ;  /* 0x0000002d262db211 */ /* 0x000fe400020f0c27 */
[----:B------:R-:W-:Y:S02]  /*3aa0*/  CS2R R38, SRZ ;  /* 0x0000000000267805 */ /* 0x000fe4000001ff00 */
[----:B-1----:R-:W-:-:S04]  /*3ab0*/  @!P3 LEA R46, P4, R36, R46, 0x1 ;  /* 0x0000002e242eb211 */ /* 0x002fc800078808ff */
[----:B------:R-:W-:Y:S02]  /*3ac0*/  @!P3 LEA.HI.X R47, R36, R47, R37, 0x1, P4 ;  /* 0x0000002f242fb211 */ /* 0x000fe400020f0c25 */
[----:B------:R-:W-:-:S03]  /*3ad0*/  CS2R R36, SRZ ;  /* 0x0000000000247805 */ /* 0x000fc6000001ff00 */
[----:B------:R0:W5:Y:S04]  /*3ae0*/  @!P3 LDG.E.128 R40, desc[UR56][R46.64] ;  /* 0x000000382e28b981 */ /* 0x000168000c1e1d00 */
[----:B------:R1:W5:Y:S01]  /*3af0*/  @!P3 LDG.E.128 R36, desc[UR56][R44.64] ;  /* 0x000000382c24b981 */ /* 0x000362000c1e1d00 */
[----:B------:R-:W-:-:S04]  /*3b00*/  ISETP.GE.AND P3, PT, R48, R87, PT ;  /* 0x000000573000720c */ /* 0x000fc80003f66270 */
[CC--:B------:R-:W-:Y:S01]  /*3b10*/  ISETP.GE.OR P3, PT, R16.reuse, R92.reuse, P3 ;  /* 0x0000005c1000720c */ /* 0x0c0fe20001f66670 */
[----:B------:R-:W-:Y:S01]  /*3b20*/  BSSY B1, `(.L_x_10818) ;  /* 0x000001b000017945 */ /* 0x000fe20003800000 */
[----:B0-----:R-:W-:Y:S02]  /*3b30*/  CS2R R46, SRZ ;  /* 0x00000000002e7805 */ /* 0x001fe4000001ff00 */
[----:B------:R-:W-:Y:S02]  /*3b40*/  CS2R R50, SRZ ;  /* 0x0000000000327805 */ /* 0x000fe4000001ff00 */
[----:B------:R-:W-:Y:S02]  /*3b50*/  CS2R R48, SRZ ;  /* 0x0000000000307805 */ /* 0x000fe4000001ff00 */
[----:B-1----:R-:W-:Y:S02]  /*3b60*/  CS2R R44, SRZ ;  /* 0x00000000002c7805 */ /* 0x002fe4000001ff00 */
[----:B------:R-:W-:-:S03]  /*3b70*/  ISETP.GE.AND P4, PT, R16, R92, PT ;  /* 0x0000005c1000720c */ /* 0x000fc60003f86270 */
[----:B------:R-:W-:Y:S10]  /*3b80*/  @P3 BRA `(.L_x_10819) ;  /* 0x0000000000503947 */ /* 0x000ff40003800000 */
[----:B------:R-:W0:Y:S01]  /*3b90*/  LDC.64 R44, c[0x0][0x3d8] ;  /* 0x0000f600ff2c7b82 */ /* 0x000e220000000a00 */
[----:B------:R-:W-:Y:S01]  /*3ba0*/  IMAD.MOV.U32 R55, RZ, RZ, R93 ;  /* 0x000000ffff377224 */ /* 0x000fe200078e005d */
[----:B------:R-:W-:Y:S01]  /*3bb0*/  ULDC.64 UR4, c[0x0][0x3c8] ;  /* 0x0000f20000047ab9 */ /* 0x000fe20000000a00 */
[----:B------:R-:W-:Y:S02]  /*3bc0*/  IMAD.MOV.U32 R53, RZ, RZ, R83 ;  /* 0x000000ffff357224 */ /* 0x000fe400078e0053 */
        /* <DEDUP_REMOVED lines=14> */
[----:B------:R-:W5:Y:S04]  /*3cb0*/  LDG.E.128 R44, desc[UR56][R44.64] ;  /* 0x000000382c2c7981 */ /* 0x000f68000c1e1d00 */
[----:B------:R-:W5:Y:S03]  /*3cc0*/  LDG.E.128 R48, desc[UR56][R48.64] ;  /* 0x0000003830307981 */ /* 0x000f66000c1e1d00 */
.L_x_10819:
[----:B------:R-:W-:Y:S05]  /*3cd0*/  BSYNC B1 ;  /* 0x0000000000017941 */ /* 0x000fea0003800000 */
.L_x_10818:
        /* <DEDUP_REMOVED lines=35> */
.L_x_10820:
[----:B------:R-:W-:Y:S01]  /*3f10*/  IMAD R83, R19, 0x8, R2 ;  /* 0x0000000813537824 */ /* 0x000fe200078e0202 */
[----:B------:R-:W-:Y:S01]  /*3f20*/  SHF.L.U32 R95, R23, 0x1f, RZ ;  /* 0x0000001f175f7819 */ /* 0x000fe200000006ff */
[----:B------:R-:W0:Y:S01]  /*3f30*/  LDC R98, c[0x0][0x2e4] ;  /* 0x0000b900ff627b82 */ /* 0x000e220000000800 */
[----:B------:R-:W-:Y:S02]  /*3f40*/  BSSY B1, `(.L_x_10821) ;  /* 0x0000004000017945 */ /* 0x000fe40003800000 */
[----:B------:R-:W1:Y:S01]  /*3f50*/  SYNCS.PHASECHK.TRANS64.TRYWAIT P5, [R83+URZ+0x30890], R95 ;  /* 0x0308905f530075a7 */ /* 0x000e6200080a017f */
[----:B0-----:R-:W-:Y:S01]  /*3f60*/  IMAD.IADD R100, R98, 0x1, -R75 ;  /* 0x0000000162647824 */ /* 0x001fe200078e0a4b */
[----:B-1----:R-:W-:Y:S06]  /*3f70*/  @!P5 BRA `(.L_x_10822) ;  /* 0x000001100048d947 */ /* 0x002fec0003800000 */
.L_x_11021:
[----:B------:R-:W-:Y:S05]  /*3f80*/  BSYNC B1 ;  /* 0x0000000000017941 */ /* 0x000fea0003800000 */
.L_x_10821:
[----:B------:R-:W-:Y:S01]  /*3f90*/  ISETP.GE.OR P5, PT, R18, R87, P1 ;  /* 0x000000571200720c */ /* 0x000fe20000fa6670 */
[----:B------:R-:W-:-:S12]  /*3fa0*/  BSSY B1, `(.L_x_10823) ;  /* 0x0000088000017945 */ /* 0x000fd80003800000 */
[----:B------:R-:W-:Y:S05]  /*3fb0*/  @P5 BRA `(.L_x_10824) ;  /* 0x0000000800185947 */ /* 0x000fea0003800000 */
[----:B------:R-:W1:Y:S01]  /*3fc0*/  S2R R53, SR_TID.X ;  /* 0x0000000000357919 */ /* 0x000e620000002100 */
[----:B------:R-:W-:Y:S01]  /*3fd0*/  SHF.R.S32.HI R52, RZ, 0x1f, R18 ;  /* 0x0000001fff347819 */ /* 0x000fe20000011412 */
[-C--:B------:R-:W-:Y:S01]  /*3fe0*/  IMAD.WIDE.U32 R92, R18, R90.reuse, R88 ;  /* 0x0000005a125c7225 */ /* 0x080fe200078e0058 */
[----:B------:R-:W-:Y:S03]  /*3ff0*/  BSSY B2, `(.L_x_10825) ;  /* 0x0000076000027945 */ /* 0x000fe60003800000 */
[----:B------:R-:W-:Y:S01]  /*4000*/  IMAD R52, R52, R90, RZ ;  /* 0x0000005a34347224 */ /* 0x000fe200078e02ff */
[----:B------:R-:W-:-:S03]  /*4010*/  IADD3 R97, P5, P6, R62, R92, R67 ;  /* 0x0000005c3e617210 */ /* 0x000fc60007ebe043 */
[----:B------:R-:W-:Y:S01]  /*4020*/  IMAD R99, R18, R91, R52 ;  /* 0x0000005b12637224 */ /* 0x000fe200078e0234 */
[----:B------:R-:W-:-:S03]  /*4030*/  SEL R52, R75, R100, !P0 ;  /* 0x000000644b347207 */ /* 0x000fc60004000000 */
[----:B------:R-:W-:-:S05]  /*4040*/  IMAD.IADD R99, R99, 0x1, R93 ;  /* 0x0000000163637824 */ /* 0x000fca00078e025d */
[----:B------:R-:W-:Y:S01]  /*4050*/  IADD3.X R102, R82, R99, R64, P5, P6 ;  /* 0x0000006352667210 */ /* 0x000fe20002fec440 */
[----:B-1----:R-:W-:Y:S01]  /*4060*/  VIADD R55, R53, 0xffffff80 ;  /* 0xffffff8035377836 */ /* 0x002fe20000000000 */
[----:B------:R-:W-:-:S04]  /*4070*/  SHF.R.S32.HI R53, RZ, 0x1f, R52 ;  /* 0x0000001fff357819 */ /* 0x000fc80000011434 */
[----:B------:R-:W-:Y:S02]  /*4080*/  LEA.HI R53, R53, R52, RZ, 0x4 ;  /* 0x0000003435357211 */ /* 0x000fe400078f20ff */
[----:B------:R-:W-:Y:S02]  /*4090*/  SHF.R.S32.HI R54, RZ, 0x1f, R55 ;  /* 0x0000001fff367819 */ /* 0x000fe40000011437 */
[----:B------:R-:W-:Y:S02]  /*40a0*/  LEA.HI.SX32 R53, R53, R68, 0x1c ;  /* 0x0000004435357211 */ /* 0x000fe400078fe2ff */
[----:B------:R-:W-:-:S03]  /*40b0*/  LEA.HI R54, R54, R55, RZ, 0x5 ;  /* 0x0000003736367211 */ /* 0x000fc600078f28ff */
[----:B------:R-:W-:Y:S01]  /*40c0*/  IMAD.SHL.U32 R101, R53, 0x8, RZ ;  /* 0x0000000835657824 */ /* 0x000fe200078e00ff */
[----:B------:R-:W-:-:S04]  /*40d0*/  SHF.R.S32.HI R54, RZ, 0x5, R54 ;  /* 0x00000005ff367819 */ /* 0x000fc80000011436 */
[----:B------:R-:W-:-:S04]  /*40e0*/  LOP3.LUT R53, R79, 0x38, R101, 0xf8, !PT ;  /* 0x000000384f357812 */ /* 0x000fc800078ef865 */
[----:B------:R-:W-:-:S05]  /*40f0*/  LOP3.LUT R53, R53, R76, RZ, 0x3c, !PT ;  /* 0x0000004c35357212 */ /* 0x000fca00078e3cff */
[----:B------:R-:W-:Y:S02]  /*4100*/  IMAD R52, R54, 0x200, R53 ;  /* 0x0000020036347824 */ /* 0x000fe400078e0235 */
        /* <DEDUP_REMOVED lines=11> */
[----:B------:R-:W-:Y:S01]  /*41c0*/  SHF.R.U64 R36, R36, 0x10, R37 ;  /* 0x0000001024247819 */ /* 0x000fe20000001225 */
[----:B------:R-:W-:Y:S01]  /*41d0*/  IMAD.U32 R118, R59, 0x10000, RZ ;  /* 0x000100003b767824 */ /* 0x000fe200078e00ff */
        /* <DEDUP_REMOVED lines=12> */
[----:B------:R-:W-:Y:S01]  /*42a0*/  FMUL.FTZ R124, R105, R41 ;  /* 0x00000029697c7220 */ /* 0x000fe20000410000 */
[----:B------:R-:W-:Y:S01]  /*42b0*/  LOP3.LUT R106, R57, 0xffff0000, RZ, 0xc0, !PT ;  /* 0xffff0000396a7812 */ /* 0x000fe200078ec0ff */
[----:B------:R-:W-:Y:S01]  /*42c0*/  FMUL.FTZ R121, R105, R119 ;  /* 0x0000007769797220 */ /* 0x000fe20000410000 */
[----:B------:R-:W-:Y:S01]  /*42d0*/  PRMT R39, R120, 0x5410, R39 ;  /* 0x0000541078277816 */ /* 0x000fe20000000027 */
[----:B------:R-:W-:Y:S01]  /*42e0*/  IMAD.U32 R57, R56, 0x10000, RZ ;  /* 0x0001000038397824 */ /* 0x000fe200078e00ff */
[----:B------:R-:W-:Y:S01]  /*42f0*/  LOP3.LUT R105, R122, 0xffff0000, RZ, 0xc0, !PT ;  /* 0xffff00007a697812 */ /* 0x000fe200078ec0ff */
[----:B------:R-:W-:Y:S01]  /*4300*/  FFMA.FTZ R41, R104, R41, -R121 ;  /* 0x0000002968297223 */ /* 0x000fe20000010879 */
[----:B------:R-:W-:Y:S01]  /*4310*/  PRMT R120, R108, 0x5432, R42 ;  /* 0x000054326c787816 */ /* 0x000fe2000000002a */
[----:B------:R-:W-:Y:S01]  /*4320*/  FFMA.FTZ R104, R104, R119, R124 ;  /* 0x0000007768687223 */ /* 0x000fe2000001007c */
[----:B------:R-:W-:Y:S01]  /*4330*/  LOP3.LUT R43, R53, 0xffff0000, RZ, 0xc0, !PT ;  /* 0xffff0000352b7812 */ /* 0x000fe200078ec0ff */
[----:B------:R-:W-:Y:S01]  /*4340*/  FMUL.FTZ R42, R106, R105 ;  /* 0x000000696a2a7220 */ /* 0x000fe20000410000 */
[----:B------:R-:W-:Y:S01]  /*4350*/  LOP3.LUT R37, R37, 0xffff0000, RZ, 0xc0, !PT ;  /* 0xffff000025257812 */ /* 0x000fe200078ec0ff */
[----:B------:R-:W-:Y:S01]  /*4360*/  IMAD.U32 R119, R120, 0x10000, RZ ;  /* 0x0001000078777824 */ /* 0x000fe200078e00ff */
[----:B------:R-:W-:Y:S01]  /*4370*/  PRMT R36, R110, 0x5432, R36 ;  /* 0x000054326e247816 */ /* 0x000fe20000000024 */
[----:B------:R-:W-:Y:S01]  /*4380*/  IMAD.U32 R121, R103, 0x10000, RZ ;  /* 0x0001000067797824 */ /* 0x000fe200078e00ff */
[----:B------:R-:W-:Y:S01]  /*4390*/  LOP3.LUT R59, R59, 0xffff0000, RZ, 0xc0, !PT ;  /* 0xffff00003b3b7812 */ /* 0x000fe200078ec0ff */
[-C--:B------:R-:W-:Y:S01]  /*43a0*/  FMUL.FTZ R122, R106, R37.reuse ;  /* 0x000000256a7a7220 */ /* 0x080fe20000410000 */
[----:B------:R-:W-:Y:S01]  /*43b0*/  FFMA.FTZ R42, R43, R37, -R42 ;  /* 0x000000252b2a7223 */ /* 0x000fe2000001082a */
[----:B------:R-:W-:Y:S01]  /*43c0*/  FMUL.FTZ R37, R118, R119 ;  /* 0x0000007776257220 */ /* 0x000fe20000410000 */
[----:B------:R-:W-:Y:S01]  /*43d0*/  LOP3.LUT R106, R120, 0xffff0000, RZ, 0xc0, !PT ;  /* 0xffff0000786a7812 */ /* 0x000fe200078ec0ff */
[-C--:B------:R-:W-:Y:S01]  /*43e0*/  FMUL.FTZ R120, R118, R121.reuse ;  /* 0x0000007976787220 */ /* 0x080fe20000410000 */
[----:B------:R-:W-:Y:S01]  /*43f0*/  LOP3.LUT R118, R103, 0xffff0000, RZ, 0xc0, !PT ;  /* 0xffff000067767812 */ /* 0x000fe200078ec0ff */
[C---:B------:R-:W-:Y:S01]  /*4400*/  FFMA.FTZ R37, R116.reuse, R121, -R37 ;  /* 0x0000007974257223 */ /* 0x040fe20000010825 */
[----:B------:R-:W-:Y:S01]  /*4410*/  FFMA.FTZ R43, R43, R105, R122 ;  /* 0x000000692b2b7223 */ /* 0x000fe2000001007a */
[----:B------:R-:W-:Y:S01]  /*4420*/  FFMA.FTZ R116, R116, R119, R120 ;  /* 0x0000007774747223 */ /* 0x000fe20000010078 */
[C---:B------:R-:W-:Y:S01]  /*4430*/  IMAD.U32 R120, R39.reuse, 0x10000, RZ ;  /* 0x0001000027787824 */ /* 0x040fe200078e00ff */
[----:B------:R-:W-:Y:S01]  /*4440*/  LOP3.LUT R56, R56, 0xffff0000, RZ, 0xc0, !PT ;  /* 0xffff000038387812 */ /* 0x000fe200078ec0ff */
[C---:B------:R-:W-:Y:S01]  /*4450*/  IMAD.U32 R122, R36.reuse, 0x10000, RZ ;  /* 0x00010000247a7824 */ /* 0x040fe200078e00ff */
[----:B------:R-:W-:Y:S01]  /*4460*/  LOP3.LUT R39, R39, 0xffff0000, RZ, 0xc0, !PT ;  /* 0xffff000027277812 */ /* 0x000fe200078ec0ff */
[C---:B------:R-:W-:Y:S01]  /*4470*/  FMUL.FTZ R124, R59.reuse, R106 ;  /* 0x0000006a3b7c7220 */ /* 0x040fe20000410000 */
[----:B------:R-:W-:Y:S01]  /*4480*/  FMUL.FTZ R128, R59, R118 ;  /* 0x000000763b807220 */ /* 0x000fe20000410000 */
[----:B------:R-:W-:Y:S01]  /*4490*/  LOP3.LUT R59, R36, 0xffff0000, RZ, 0xc0, !PT ;  /* 0xffff0000243b7812 */ /* 0x000fe200078ec0ff */
[----:B------:R-:W-:-:S02]  /*44a0*/  IMAD.U32 R53, R52, 0x10000, RZ ;  /* 0x0001000034357824 */ /* 0x000fc400078e00ff */
[C---:B------:R-:W-:Y:S01]  /*44b0*/  FMUL.FTZ R36, R57.reuse, R120 ;  /* 0x0000007839247220 */ /* 0x040fe20000410000 */
[----:B------:R-:W-:Y:S01]  /*44c0*/  LOP3.LUT R52, R52, 0xffff0000, RZ, 0xc0, !PT ;  /* 0xffff000034347812 */ /* 0x000fe200078ec0ff */
[-C--:B------:R-:W-:Y:S01]  /*44d0*/  FMUL.FTZ R57, R57, R122.reuse ;  /* 0x0000007a39397220 */ /* 0x080fe20000410000 */
[----:B------:R-:W-:Y:S01]  /*44e0*/  PRMT R40, R107, 0x5432, R40 ;  /* 0x000054326b287816 */ /* 0x000fe20000000028 */
[C---:B------:R-:W-:Y:S01]  /*44f0*/  FMUL.FTZ R103, R56.reuse, R39 ;  /* 0x0000002738677220 */ /* 0x040fe20000410000 */
[----:B------:R-:W-:Y:S01]  /*4500*/  FFMA.FTZ R36, R53, R122, -R36 ;  /* 0x0000007a35247223 */ /* 0x000fe20000010824 */
[----:B------:R-:W-:Y:S01]  /*4510*/  PRMT R38, R109, 0x5432, R38 ;  /* 0x000054326d267816 */ /* 0x000fe20000000026 */
[----:B------:R-:W-:Y:S01]  /*4520*/  FFMA.FTZ R53, R53, R120, R57 ;  /* 0x0000007835357223 */ /* 0x000fe20000010039 */
[----:B------:R-:W-:Y:S01]  /*4530*/  LOP3.LUT R55, R55, 0xffff0000, RZ, 0xc0, !PT ;  /* 0xffff000037377812 */ /* 0x000fe200078ec0ff */
[-C--:B------:R-:W-:Y:S01]  /*4540*/  FMUL.FTZ R105, R56, R59.reuse ;  /* 0x0000003b38697220 */ /* 0x080fe20000410000 */
[----:B------:R-:W-:Y:S01]  /*4550*/  LOP3.LUT R117, R54, 0xffff0000, RZ, 0xc0, !PT ;  /* 0xffff000036757812 */ /* 0x000fe200078ec0ff */
[----:B------:R-:W-:Y:S01]  /*4560*/  FFMA.FTZ R57, R52, R59, -R103 ;  /* 0x0000003b34397223 */ /* 0x000fe20000010867 */
[C---:B------:R-:W-:Y:S01]  /*4570*/  IMAD.U32 R54, R58.reuse, 0x10000, RZ ;  /* 0x000100003a367824 */ /* 0x040fe200078e00ff */
[----:B------:R-:W-:Y:S01]  /*4580*/  LOP3.LUT R58, R58, 0xffff0000, RZ, 0xc0, !PT ;  /* 0xffff00003a3a7812 */ /* 0x000fe200078ec0ff */
[C---:B------:R-:W-:Y:S01]  /*4590*/  IMAD.U32 R59, R40.reuse, 0x10000, RZ ;  /* 0x00010000283b7824 */ /* 0x040fe200078e00ff */
[----:B------:R-:W-:Y:S01]  /*45a0*/  LOP3.LUT R40, R40, 0xffff0000, RZ, 0xc0, !PT ;  /* 0xffff000028287812 */ /* 0x000fe200078ec0ff */
[----:B------:R-:W-:-:S02]  /*45b0*/  IMAD.U32 R56, R38, 0x10000, RZ ;  /* 0x0001000026387824 */ /* 0x000fc400078e00ff */
[C---:B------:R-:W-:Y:S01]  /*45c0*/  FFMA.FTZ R118, R55.reuse, R118, -R124 ;  /* 0x0000007637767223 */ /* 0x040fe2000001087c */
[----:B------:R-:W-:Y:S01]  /*45d0*/  LOP3.LUT R38, R38, 0xffff0000, RZ, 0xc0, !PT ;  /* 0xffff000026267812 */ /* 0x000fe200078ec0ff */
[----:B------:R-:W-:Y:S01]  /*45e0*/  FFMA.FTZ R55, R55, R106, R128 ;  /* 0x0000006a37377223 */ /* 0x000fe20000010080 */
[----:B------:R-:W-:Y:S01]  /*45f0*/  FMUL.FTZ R106, R54, R59 ;  /* 0x0000003b366a7220 */ /* 0x000fe20000410000 */
[----:B------:R-:W-:Y:S01]  /*4600*/  FMUL.FTZ R120, R58, R40 ;  /* 0x000000283a787220 */ /* 0x000fe20000410000 */
[----:B------:R-:W-:Y:S01]  /*4610*/  FFMA.FTZ R52, R52, R39, R105 ;  /* 0x0000002734347223 */ /* 0x000fe20000010069 */
[----:B------:R-:W-:Y:S01]  /*4620*/  FMUL.FTZ R103, R58, R38 ;  /* 0x000000263a677220 */ /* 0x000fe20000410000 */
[-C--:B------:R-:W-:Y:S01]  /*4630*/  FMUL.FTZ R54, R54, R56.reuse ;  /* 0x0000003836367220 */ /* 0x080fe20000410000 */
[----:B------:R-:W-:Y:S01]  /*4640*/  FFMA.FTZ R106, R115, R56, -R106 ;  /* 0x00000038736a7223 */ /* 0x000fe2000001086a */
        /* <DEDUP_REMOVED lines=16> */
.L_x_10826:
[----:B------:R-:W-:Y:S05]  /*4750*/  BSYNC B2 ;  /* 0x0000000000027941 */ /* 0x000fea0003800000 */
.L_x_10825:
[----:B------:R-:W-:Y:S02]  /*4760*/  ISETP.GE.AND P5, PT, R101, R98, PT ;  /* 0x000000626500720c */ /* 0x000fe40003fa6270 */
[----:B------:R-:W-:-:S11]  /*4770*/  P2R R37, PR, RZ, 0x1 ;  /* 0x00000001ff257803 */ /* 0x000fd60000000000 */
[--C-:B------:R-:W-:Y:S02]  /*4780*/  @!P5 SHF.R.S32.HI R36, RZ, 0x1f, R101.reuse ;  /* 0x0000001fff24d819 */ /* 0x100fe40000011465 */
[----:B------:R-:W-:-:S04]  /*4790*/  @!P5 IADD3 R92, P0, P6, R62, R92, R101 ;  /* 0x0000005c3e5cd210 */ /* 0x000fc80007e1e065 */
[----:B------:R-:W-:Y:S02]  /*47a0*/  @!P5 IADD3.X R99, R82, R99, R36, P0, P6 ;  /* 0x000000635263d210 */ /* 0x000fe400007ec424 */
[-C--:B------:R-:W-:Y:S02]  /*47b0*/  LEA R36, P6, R97, R84.reuse, 0x1 ;  /* 0x0000005461247211 */ /* 0x080fe400078c08ff */
[----:B------:R-:W-:Y:S02]  /*47c0*/  ISETP.NE.AND P0, PT, R37, RZ, PT ;  /* 0x000000ff2500720c */ /* 0x000fe40003f05270 */
[----:B------:R-:W-:Y:S02]  /*47d0*/  LEA.HI.X R37, R97, R85, R102, 0x1, P6 ;  /* 0x0000005561257211 */ /* 0x000fe400030f0c66 */
[----:B------:R-:W-:-:S03]  /*47e0*/  @!P5 LEA R38, P6, R92, R84, 0x1 ;  /* 0x000000545c26d211 */ /* 0x000fc600078c08ff */
[----:B-1----:R1:W-:Y:S01]  /*47f0*/  STG.E.128 desc[UR56][R36.64], R52 ;  /* 0x0000003424007986 */ /* 0x0023e2000c101d38 */
[----:B------:R-:W-:-:S05]  /*4800*/  @!P5 LEA.HI.X R39, R92, R85, R99, 0x1, P6 ;  /* 0x000000555c27d211 */ /* 0x000fca00030f0c63 */
[----:B--2---:R1:W-:Y:S04]  /*4810*/  @!P5 STG.E.128 desc[UR56][R38.64], R56 ;  /* 0x000000382600d986 */ /* 0x0043e8000c101d38 */
.L_x_10824:
[----:B------:R-:W-:Y:S05]  /*4820*/  BSYNC B1 ;  /* 0x0000000000017941 */ /* 0x000fea0003800000 */
.L_x_10823:
[----:B-1----:R-:W-:Y:S02]  /*4830*/  VIADD R37, R18, 0x60 ;  /* 0x0000006012257836 */ /* 0x002fe40000000000 */
[-C--:B------:R-:W-:Y:S02]  /*4840*/  IMAD R36, R77, R90.reuse, RZ ;  /* 0x0000005a4d247224 */ /* 0x080fe400078e02ff */
[C---:B------:R-:W-:Y:S01]  /*4850*/  IMAD.WIDE.U32 R88, R37.reuse, R90, R88 ;  /* 0x0000005a25587225 */ /* 0x040fe200078e0058 */
[----:B------:R-:W-:-:S03]  /*4860*/  ISETP.GE.OR P5, PT, R37, R87, P1 ;  /* 0x000000572500720c */ /* 0x000fc60000fa6670 */
[----:B------:R-:W-:-:S10]  /*4870*/  IMAD R55, R37, R91, R36 ;  /* 0x0000005b25377224 */ /* 0x000fd400078e0224 */
[----:B------:R-:W-:Y:S05]  /*4880*/  @P5 BRA `(.L_x_10811) ;  /* 0x0000000800605947 */ /* 0x000fea0003800000 */
[----:B------:R-:W2:Y:S01]  /*4890*/  LDL R38, [R1+0x38] ;  /* 0x0000380001267983 */ /* 0x000ea20000100800 */
[----:B------:R-:W-:Y:S01]  /*48a0*/  IMAD.IADD R55, R89, 0x1, R55 ;  /* 0x0000000159377824 */ /* 0x000fe200078e0237 */
[----:B------:R-:W-:Y:S01]  /*48b0*/  IADD3 R36, P5, P6, R62, R88, R67 ;  /* 0x000000583e247210 */ /* 0x000fe20007ebe043 */
[----:B------:R-:W-:Y:S01]  /*48c0*/  BSSY B1, `(.L_x_10827) ;  /* 0x0000070000017945 */ /* 0x000fe20003800000 */
[----:B------:R-:W-:Y:S02]  /*48d0*/  SEL R100, R75, R100, !P0 ;  /* 0x000000644b647207 */ /* 0x000fe40004000000 */
[----:B------:R-:W-:Y:S02]  /*48e0*/  IADD3.X R37, R82, R55, R64, P5, P6 ;  /* 0x0000003752257210 */ /* 0x000fe40002fec440 */
[----:B------:R-:W-:Y:S02]  /*48f0*/  LEA R52, P5, R36, R84, 0x1 ;  /* 0x0000005424347211 */ /* 0x000fe400078a08ff */
[----:B------:R-:W-:-:S02]  /*4900*/  SHF.R.U32.HI R39, RZ, 0x3, R157 ;  /* 0x00000003ff277819 */ /* 0x000fc4000001169d */
[----:B------:R-:W-:Y:S02]  /*4910*/  LEA.HI.X R53, R36, R85, R37, 0x1, P5 ;  /* 0x0000005524357211 */ /* 0x000fe400028f0c25 */
[----:B------:R-:W-:-:S04]  /*4920*/  SHF.R.S32.HI R37, RZ, 0x1f, R100 ;  /* 0x0000001fff257819 */ /* 0x000fc80000011464 */
[----:B------:R-:W-:-:S04]  /*4930*/  LEA.HI R37, R37, R100, RZ, 0x4 ;  /* 0x0000006425257211 */ /* 0x000fc800078f20ff */
[----:B------:R-:W-:-:S05]  /*4940*/  LEA.HI.SX32 R37, R37, R68, 0x1c ;  /* 0x0000004425257211 */ /* 0x000fca00078fe2ff */
[----:B------:R-:W-:Y:S02]  /*4950*/  IMAD.SHL.U32 R57, R37, 0x8, RZ ;  /* 0x0000000825397824 */ /* 0x000fe400078e00ff */
[----:B------:R-:W-:-:S03]  /*4960*/  IMAD R37, R19, 0x3000, R3 ;  /* 0x0000300013257824 */ /* 0x000fc600078e0203 */
[----:B------:R-:W-:Y:S01]  /*4970*/  LOP3.LUT R36, R157, 0x38, R57, 0xf8, !PT ;  /* 0x000000389d247812 */ /* 0x000fe200078ef839 */
[----:B------:R-:W-:-:S03]  /*4980*/  IMAD R37, R37, 0x2, R2 ;  /* 0x0000000225257824 */ /* 0x000fc600078e0202 */
[----:B------:R-:W-:-:S05]  /*4990*/  LOP3.LUT R36, R36, R39, RZ, 0x3c, !PT ;  /* 0x0000002724247212 */ /* 0x000fca00078e3cff */
[----:B--2---:R-:W-:-:S04]  /*49a0*/  IMAD.IADD R36, R38, 0x1, R36 ;  /* 0x0000000126247824 */ /* 0x004fc800078e0224 */
[----:B------:R-:W-:-:S04]  /*49b0*/  IMAD R39, R19, 0x3000, R36 ;  /* 0x0000300013277824 */ /* 0x000fc800078e0224 */
[----:B------:R-:W-:Y:S02]  /*49c0*/  IMAD R40, R39, 0x2, R2 ;  /* 0x0000000227287824 */ /* 0x000fe400078e0202 */
        /* <DEDUP_REMOVED lines=10> */
[----:B------:R-:W-:-:S02]  /*4a70*/  SHF.R.U32.HI R91, RZ, 0x10, R47 ;  /* 0x00000010ff5b7819 */ /* 0x000fc4000001162f */
[----:B------:R-:W-:Y:S02]  /*4a80*/  SHF.R.U64 R58, R48, 0x10, R49 ;  /* 0x00000010303a7819 */ /* 0x000fe40000001231 */
[----:B------:R-:W-:Y:S01]  /*4a90*/  SHF.R.U64 R56, R50, 0x10, R51 ;  /* 0x0000001032387819 */ /* 0x000fe20000001233 */
[C---:B------:R-:W-:Y:S01]  /*4aa0*/  IMAD.U32 R51, R43.reuse, 0x10000, RZ ;  /* 0x000100002b337824 */ /* 0x040fe200078e00ff */
[----:B------:R-:W-:Y:S01]  /*4ab0*/  LOP3.LUT R49, R43, 0xffff0000, RZ, 0xc0, !PT ;  /* 0xffff00002b317812 */ /* 0x000fe200078ec0ff */
[----:B------:R-:W-:Y:S01]  /*4ac0*/  IMAD.U32 R43, R110, 0x10000, RZ ;  /* 0x000100006e2b7824 */ /* 0x000fe200078e00ff */
[----:B------:R-:W-:Y:S01]  /*4ad0*/  PRMT R112, R112, 0x5410, R93 ;  /* 0x0000541070707816 */ /* 0x000fe2000000005d */
[----:B-1----:R-:W-:Y:S01]  /*4ae0*/  IMAD.U32 R50, R39, 0x10000, RZ ;  /* 0x0001000027327824 */ /* 0x002fe200078e00ff */
[----:B------:R-:W-:Y:S01]  /*4af0*/  PRMT R108, R108, 0x5410, R91 ;  /* 0x000054106c6c7816 */ /* 0x000fe2000000005b */
[----:B------:R-:W-:Y:S01]  /*4b00*/  FMUL.FTZ R91, R54, R59 ;  /* 0x0000003b365b7220 */ /* 0x000fe20000410000 */
[----:B------:R-:W-:Y:S01]  /*4b10*/  SHF.R.U64 R90, R46, 0x10, R47 ;  /* 0x000000102e5a7819 */ /* 0x000fe2000000122f */
[----:B------:R-:W-:Y:S01]  /*4b20*/  IMAD.U32 R46, R37, 0x10000, RZ ;  /* 0x00010000252e7824 */ /* 0x000fe200078e00ff */
[----:B------:R-:W-:Y:S01]  /*4b30*/  PRMT R111, R111, 0x5410, R56 ;  /* 0x000054106f6f7816 */ /* 0x000fe20000000038 */
[-C--:B------:R-:W-:Y:S01]  /*4b40*/  FMUL.FTZ R93, R54, R43.reuse ;  /* 0x0000002b365d7220 */ /* 0x080fe20000410000 */
[----:B------:R-:W-:Y:S01]  /*4b50*/  IMAD.U32 R56, R112, 0x10000, RZ ;  /* 0x0001000070387824 */ /* 0x000fe200078e00ff */
[----:B------:R-:W-:Y:S01]  /*4b60*/  SHF.R.U64 R92, R44, 0x10, R45 ;  /* 0x000000102c5c7819 */ /* 0x000fe2000000122d */
[----:B------:R-:W-:Y:S01]  /*4b70*/  IMAD.U32 R54, R108, 0x10000, RZ ;  /* 0x000100006c367824 */ /* 0x000fe200078e00ff */
[----:B------:R-:W-:Y:S01]  /*4b80*/  LOP3.LUT R48, R41, 0xffff0000, RZ, 0xc0, !PT ;  /* 0xffff000029307812 */ /* 0x000fe200078ec0ff */
[----:B------:R-:W-:Y:S01]  /*4b90*/  FFMA.FTZ R43, R46, R43, -R91 ;  /* 0x0000002b2e2b7223 */ /* 0x000fe2000001085b */
[----:B------:R-:W-:Y:S01]  /*4ba0*/  LOP3.LUT R114, R114, 0xffff0000, RZ, 0xc0, !PT ;  /* 0xffff000072727812 */ /* 0x000fe200078ec0ff */
[----:B------:R-:W-:Y:S01]  /*4bb0*/  FFMA.FTZ R46, R46, R59, R93 ;  /* 0x0000003b2e2e7223 */ /* 0x000fe2000001005d */
[----:B------:R-:W-:Y:S01]  /*4bc0*/  PRMT R113, R113, 0x5410, R58 ;  /* 0x0000541071717816 */ /* 0x000fe2000000003a */
        /* <DEDUP_REMOVED lines=8> */
[----:B------:R-:W-:Y:S01]  /*4c50*/  IMAD.U32 R41, R40, 0x10000, RZ ;  /* 0x0001000028297824 */ /* 0x000fe200078e00ff */
[----:B------:R-:W-:Y:S01]  /*4c60*/  LOP3.LUT R108, R108, 0xffff0000, RZ, 0xc0, !PT ;  /* 0xffff00006c6c7812 */ /* 0x000fe200078ec0ff */
[----:B------:R-:W-:Y:S01]  /*4c70*/  FFMA.FTZ R91, R50, R56, R91 ;  /* 0x00000038325b7223 */ /* 0x000fe2000001005b */
[----:B------:R-:W-:Y:S01]  /*4c80*/  PRMT R107, R107, 0x5410, R90 ;  /* 0x000054106b6b7816 */ /* 0x000fe2000000005a */
[----:B------:R-:W-:-:S02]  /*4c90*/  IMAD.U32 R54, R113, 0x10000, RZ ;  /* 0x0001000071367824 */ /* 0x000fc400078e00ff */
[-C--:B------:R-:W-:Y:S01]  /*4ca0*/  FMUL.FTZ R90, R48, R110.reuse ;  /* 0x0000006e305a7220 */ /* 0x080fe20000410000 */
[----:B------:R-:W-:Y:S02]  /*4cb0*/  IMAD.U32 R50, R109, 0x10000, RZ ;  /* 0x000100006d327824 */ /* 0x000fe400078e00ff */
[----:B------:R-:W-:Y:S01]  /*4cc0*/  FFMA.FTZ R48, R47, R110, -R58 ;  /* 0x0000006e2f307223 */ /* 0x000fe2000001083a */
[C---:B------:R-:W-:Y:S01]  /*4cd0*/  FMUL.FTZ R56, R49.reuse, R112 ;  /* 0x0000007031387220 */ /* 0x040fe20000410000 */
[----:B------:R-:W-:Y:S01]  /*4ce0*/  FMUL.FTZ R58, R49, R108 ;  /* 0x0000006c313a7220 */ /* 0x000fe20000410000 */
[----:B------:R-:W-:Y:S01]  /*4cf0*/  IMAD.U32 R44, R36, 0x10000, RZ ;  /* 0x00010000242c7824 */ /* 0x000fe200078e00ff */
[----:B------:R-:W-:Y:S01]  /*4d00*/  LOP3.LUT R45, R39, 0xffff0000, RZ, 0xc0, !PT ;  /* 0xffff0000272d7812 */ /* 0x000fe200078ec0ff */
[C---:B------:R-:W-:Y:S01]  /*4d10*/  FMUL.FTZ R49, R41.reuse, R54 ;  /* 0x0000003629317220 */ /* 0x040fe20000410000 */
[----:B------:R-:W-:Y:S01]  /*4d20*/  LOP3.LUT R40, R40, 0xffff0000, RZ, 0xc0, !PT ;  /* 0xffff000028287812 */ /* 0x000fe200078ec0ff */
[-C--:B------:R-:W-:Y:S01]  /*4d30*/  FMUL.FTZ R41, R41, R50.reuse ;  /* 0x0000003229297220 */ /* 0x080fe20000410000 */
[----:B------:R-:W-:Y:S01]  /*4d40*/  LOP3.LUT R113, R113, 0xffff0000, RZ, 0xc0, !PT ;  /* 0xffff000071717812 */ /* 0x000fe200078ec0ff */
[----:B------:R-:W-:Y:S01]  /*4d50*/  FFMA.FTZ R49, R44, R50, -R49 ;  /* 0x000000322c317223 */ /* 0x000fe20000010831 */
[----:B------:R-:W-:Y:S01]  /*4d60*/  LOP3.LUT R109, R109, 0xffff0000, RZ, 0xc0, !PT ;  /* 0xffff00006d6d7812 */ /* 0x000fe200078ec0ff */
[C---:B------:R-:W-:Y:S01]  /*4d70*/  IMAD.U32 R37, R38.reuse, 0x10000, RZ ;  /* 0x0001000026257824 */ /* 0x040fe200078e00ff */
[----:B------:R-:W-:Y:S01]  /*4d80*/  LOP3.LUT R39, R38, 0xffff0000, RZ, 0xc0, !PT ;  /* 0xffff000026277812 */ /* 0x000fe200078ec0ff */
[C---:B------:R-:W-:Y:S01]  /*4d90*/  FFMA.FTZ R56, R45.reuse, R108, -R56 ;  /* 0x0000006c2d387223 */ /* 0x040fe20000010838 */
[----:B------:R-:W-:Y:S01]  /*4da0*/  FFMA.FTZ R58, R45, R112, R58 ;  /* 0x000000702d3a7223 */ /* 0x000fe2000001003a */
[----:B------:R-:W-:Y:S01]  /*4db0*/  FFMA.FTZ R44, R44, R54, R41 ;  /* 0x000000362c2c7223 */ /* 0x000fe20000010029 */
[----:B------:R-:W-:Y:S01]  /*4dc0*/  LOP3.LUT R36, R36, 0xffff0000, RZ, 0xc0, !PT ;  /* 0xffff000024247812 */ /* 0x000fe200078ec0ff */
        /* <DEDUP_REMOVED lines=31> */
.L_x_10828:
[----:B------:R-:W-:Y:S05]  /*4fc0*/  BSYNC B1 ;  /* 0x0000000000017941 */ /* 0x000fea0003800000 */
.L_x_10827:
[----:B-1----:R3:W-:Y:S01]  /*4fd0*/  STG.E.128 desc[UR56][R52.64], R36 ;  /* 0x0000002434007986 */ /* 0x0027e2000c101d38 */
[----:B------:R-:W-:-:S13]  /*4fe0*/  ISETP.GE.AND P4, PT, R57, R98, PT ;  /* 0x000000623900720c */ /* 0x000fda0003f86270 */
[----:B------:R-:W-:Y:S05]  /*4ff0*/  @P4 BRA `(.L_x_10811) ;  /* 0x0000000000844947 */ /* 0x000fea0003800000 */
[--C-:B---3--:R-:W-:Y:S02]  /*5000*/  SHF.R.S32.HI R36, RZ, 0x1f, R57.reuse ;  /* 0x0000001fff247819 */ /* 0x108fe40000011439 */
[----:B------:R-:W-:-:S04]  /*5010*/  IADD3 R57, P4, P5, R62, R88, R57 ;  /* 0x000000583e397210 */ /* 0x000fc80007d9e039 */
[----:B------:R-:W-:Y:S02]  /*5020*/  IADD3.X R36, R82, R55, R36, P4, P5 ;  /* 0x0000003752247210 */ /* 0x000fe400027ea424 */
[----:B------:R-:W-:-:S04]  /*5030*/  LEA R84, P4, R57, R84, 0x1 ;  /* 0x0000005439547211 */ /* 0x000fc800078808ff */
[----:B------:R-:W-:-:S05]  /*5040*/  LEA.HI.X R85, R57, R85, R36, 0x1, P4 ;  /* 0x0000005539557211 */ /* 0x000fca00020f0c24 */
[----:B--2---:R4:W-:Y:S01]  /*5050*/  STG.E.128 desc[UR56][R84.64], R40 ;  /* 0x0000002854007986 */ /* 0x0049e2000c101d38 */
[----:B------:R-:W-:Y:S05]  /*5060*/  BRA `(.L_x_10811) ;  /* 0x0000000000687947 */ /* 0x000fea0003800000 */
.L_x_10794:
[----:B------:R-:W-:-:S13]  /*5070*/  ISETP.NE.AND P3, PT, R152, 0x3, PT ;  /* 0x000000039800780c */ /* 0x000fda0003f65270 */
[----:B------:R-:W-:Y:S05]  /*5080*/  @!P3 BRA `(.L_x_10829) ;  /* 0x000000000004b947 */ /* 0x000fea0003800000 */
[----:B------:R-:W-:Y:S01]  /*5090*/  BPT.TRAP 0x1 ;  /* 0x000000040000795c */ /* 0x000fe20000300000 */
.L_x_10829:
[----:B------:R-:W-:Y:S01]  /*50a0*/  IMAD R83, R19, 0x8, R2 ;  /* 0x0000000813537824 */ /* 0x000fe200078e0202 */
[----:B------:R-:W-:Y:S01]  /*50b0*/  SHF.L.U32 R95, R23, 0x1f, RZ ;  /* 0x0000001f175f7819 */ /* 0x000fe200000006ff */
[----:B------:R-:W-:Y:S01]  /*50c0*/  IMAD R87, R27, -0xc0, R29 ;  /* 0xffffff401b577824 */ /* 0x000fe200078e021d */
[----:B------:R-:W-:Y:S02]  /*50d0*/  BSSY B1, `(.L_x_10830) ;  /* 0x0000004000017945 */ /* 0x000fe40003800000 */
[----:B------:R-:W1:Y:S02]  /*50e0*/  SYNCS.PHASECHK.TRANS64.TRYWAIT P4, [R83+URZ+0x30890], R95 ;  /* 0x0308905f530075a7 */ /* 0x000e64000808017f */
[----:B------:R-:W-:Y:S01]  /*50f0*/  VIMNMX R87, R87, 0xc0, PT ;  /* 0x000000c057577848 */ /* 0x000fe20003fe0100 */
[----:B-1----:R-:W-:Y:S06]  /*5100*/  @!P4 BRA `(.L_x_10831) ;  /* 0x000000fc00f8c947 */ /* 0x002fec0003800000 */
.L_x_11022:
[----:B------:R-:W-:Y:S05]  /*5110*/  BSYNC B1 ;  /* 0x0000000000017941 */ /* 0x000fea0003800000 */
.L_x_10830:
[----:B------:R-:W-:Y:S01]  /*5120*/  ISETP.GE.AND P4, PT, R18, R87, PT ;  /* 0x000000571200720c */ /* 0x000fe20003f86270 */
[----:B------:R-:W-:-:S12]  /*5130*/  BSSY B1, `(.L_x_10832) ;  /* 0x0000006000017945 */ /* 0x000fd80003800000 */
[----:B------:R-:W-:Y:S05]  /*5140*/  @P4 BRA `(.L_x_10833) ;  /* 0x0000000000104947 */ /* 0x000fea0003800000 */
[----:B------:R-:W2:Y:S04]  /*5150*/  @!P1 LDS.128 R36, [R94+0x12000] ;  /* 0x012000005e249984 */ /* 0x000ea80000000c00 */
[----:B------:R-:W3:Y:S04]  /*5160*/  @!P2 LDS.128 R40, [R86+0x12000] ;  /* 0x012000005628a984 */ /* 0x000ee80000000c00 */
[----:B--2---:R2:W-:Y:S04]  /*5170*/  @!P1 STG.E.128 desc[UR56][R46.64], R36 ;  /* 0x000000242e009986 */ /* 0x0045e8000c101d38 */
[----:B---3--:R2:W-:Y:S02]  /*5180*/  @!P2 STG.E.128 desc[UR56][R46.64+0x40], R40 ;  /* 0x000040282e00a986 */ /* 0x0085e4000c101d38 */
.L_x_10833:
[----:B------:R-:W-:Y:S05]  /*5190*/  BSYNC B1 ;  /* 0x0000000000017941 */ /* 0x000fea0003800000 */
.L_x_10832:
[----:B--2---:R-:W-:-:S04]  /*51a0*/  IADD3 R36, R18, 0x60, RZ ;  /* 0x0000006012247810 */ /* 0x004fc80007ffe0ff */
[----:B------:R-:W-:-:S13]  /*51b0*/  ISETP.GE.AND P4, PT, R36, R87, PT ;  /* 0x000000572400720c */ /* 0x000fda0003f86270 */
[----:B------:R-:W-:Y:S05]  /*51c0*/  @P4 BRA `(.L_x_10811) ;  /* 0x0000000000104947 */ /* 0x000fea0003800000 */
[----:B------:R-:W2:Y:S04]  /*51d0*/  @!P1 LDS.128 R36, [R94+0x15000] ;  /* 0x015000005e249984 */ /* 0x000ea80000000c00 */
[----:B------:R-:W3:Y:S04]  /*51e0*/  @!P2 LDS.128 R40, [R86+0x15000] ;  /* 0x015000005628a984 */ /* 0x000ee80000000c00 */
[----:B--2---:R2:W-:Y:S04]  /*51f0*/  @!P1 STG.E.128 desc[UR56][R44.64], R36 ;  /* 0x000000242c009986 */ /* 0x0045e8000c101d38 */
[----:B---3--:R2:W-:Y:S02]  /*5200*/  @!P2 STG.E.128 desc[UR56][R44.64+0x40], R40 ;  /* 0x000040282c00a986 */ /* 0x0085e4000c101d38 */
.L_x_10811:
[----:B------:R-:W-:Y:S05]  /*5210*/  BSYNC B0 ;  /* 0x0000000000007941 */ /* 0x000fea0003800000 */
.L_x_10793:
[----:B-123--:R-:W1:Y:S01]  /*5220*/  S2R R36, SR_TID.X ;  /* 0x0000000000247919 */ /* 0x00ee620000002100 */
        /* <DEDUP_REMOVED lines=16> */
.L_x_10835:
[----:B------:R-:W-:Y:S05]  /*5330*/  BSYNC B0 ;  /* 0x0000000000007941 */ /* 0x000fea0003800000 */
.L_x_10834:
[----:B------:R-:W2:Y:S01]  /*5340*/  SYNCS.PHASECHK.TRANS64.TRYWAIT P3, [R83+URZ+0x308b0], R95 ;  /* 0x0308b05f530075a7 */ /* 0x000ea2000806017f */
[----:B------:R-:W-:Y:S01]  /*5350*/  ULDC UR58, c[0x0][0x2e4] ;  /* 0x0000b900003a7ab9 */ /* 0x000fe20000000800 */
[----:B------:R-:W-:Y:S01]  /*5360*/  ULDC.64 UR38, c[0x0][0x318] ;  /* 0x0000c60000267ab9 */ /* 0x000fe20000000a00 */
[----:B------:R-:W-:Y:S01]  /*5370*/  ULDC.64 UR36, c[0x0][0x308] ;  /* 0x0000c20000247ab9 */ /* 0x000fe20000000a00 */
[----:B------:R-:W-:Y:S01]  /*5380*/  BSSY B0, `(.L_x_10836) ;  /* 0x0000003000007945 */ /* 0x000fe20003800000 */
[----:B----4-:R-:W-:-:S03]  /*5390*/  IMAD.WIDE R40, R27, 0xc0, R4 ;  /* 0x000000c01b287825 */ /* 0x010fc600078e0204 */
[----:B--2---:R-:W-:Y:S05]  /*53a0*/  @!P3 BRA `(.L_x_10837) ;  /* 0x000000fc0064b947 */ /* 0x004fea0003800000 */
.L_x_11023:
[----:B------:R-:W-:Y:S05]  /*53b0*/  BSYNC B0 ;  /* 0x0000000000007941 */ /* 0x000fea0003800000 */
.L_x_10836:
[----:B------:R-:W-:Y:S01]  /*53c0*/  ISETP.GE.AND P3, PT, R18, R87, PT ;  /* 0x000000571200720c */ /* 0x000fe20003f66270 */
[----:B------:R-:W-:-:S12]  /*53d0*/  BSSY B0, `(.L_x_10838) ;  /* 0x0000010000007945 */ /* 0x000fd80003800000 */
        /* <DEDUP_REMOVED lines=10> */
[----:B------:R-:W1:Y:S04]  /*5480*/  @!P3 LDS.128 R36, [R94] ;  /* 0x000000005e24b984 */ /* 0x000e680000000c00 */
[----:B-1----:R-:W-:Y:S01]  /*5490*/  @!P3 STG.E.128 desc[UR56][R42.64], R36 ;  /* 0x000000242a00b986 */ /* 0x002fe2000c101d38 */
[----:B------:R-:W-:-:S13]  /*54a0*/  ISETP.GE.AND P3, PT, R78, UR58, PT ;  /* 0x0000003a4e007c0c */ /* 0x000fda000bf66270 */
[----:B------:R-:W1:Y:S04]  /*54b0*/  @!P3 LDS.128 R36, [R86] ;  /* 0x000000005624b984 */ /* 0x000e680000000c00 */
[----:B-1----:R3:W-:Y:S02]  /*54c0*/  @!P3 STG.E.128 desc[UR56][R42.64+0x40], R36 ;  /* 0x000040242a00b986 */ /* 0x0027e4000c101d38 */
.L_x_10839:
[----:B------:R-:W-:Y:S05]  /*54d0*/  BSYNC B0 ;  /* 0x0000000000007941 */ /* 0x000fea0003800000 */
.L_x_10838:
[----:B-1-3--:R-:W-:Y:S01]  /*54e0*/  VIADD R36, R18, 0x60 ;  /* 0x0000006012247836 */ /* 0x00afe20000000000 */
[----:B------:R-:W-:Y:S04]  /*54f0*/  BSSY B0, `(.L_x_10840) ;  /* 0x0000013000007945 */ /* 0x000fe80003800000 */
[----:B------:R-:W-:-:S13]  /*5500*/  ISETP.GE.AND P3, PT, R36, R87, PT ;  /* 0x000000572400720c */ /* 0x000fda0003f66270 */
[----:B------:R-:W-:Y:S05]  /*5510*/  @P3 BRA `(.L_x_10841) ;  /* 0x0000000000403947 */ /* 0x000fea0003800000 */
[----:B------:R-:W-:Y:S01]  /*5520*/  IADD3 R39, P3, R40, 0x60, RZ ;  /* 0x0000006028277810 */ /* 0x000fe20007f7e0ff */
        /* <DEDUP_REMOVED lines=15> */
.L_x_10841:
[----:B------:R-:W-:Y:S05]  /*5620*/  BSYNC B0 ;  /* 0x0000000000007941 */ /* 0x000fea0003800000 */
.L_x_10840:
[----:B-1----:R-:W3:Y:S01]  /*5630*/  LDL R36, [R1] ;  /* 0x0000000001247983 */ /* 0x002ee20000100800 */
[----:B------:R-:W-:Y:S02]  /*5640*/  VIADD R19, R19, 0x1 ;  /* 0x0000000113137836 */ /* 0x000fe40000000000 */
[----:B0-2---:R-:W-:Y:S01]  /*5650*/  @!P4 VIADD R83, R83, 0x308c0 ;  /* 0x000308c05353c836 */ /* 0x005fe20000000000 */
        /* <DEDUP_REMOVED lines=11> */
[----:B---3--:R-:W-:Y:S02]  /*5710*/  LOP3.LUT P5, RZ, R36, 0x2, RZ, 0xc0, !PT ;  /* 0x0000000224ff7812 */ /* 0x008fe400078ac0ff */
        /* <DEDUP_REMOVED lines=8> */
.L_x_10788:
[----:B------:R-:W-:Y:S02]  /*57a0*/  ISETP.GE.AND P2, PT, R126, 0x1, PT ;  /* 0x000000017e00780c */ /* 0x000fe40003f46270 */
[----:B------:R-:W-:Y:S02]  /*57b0*/  CS2R R28, SRZ ;  /* 0x00000000001c7805 */ /* 0x000fe4000001ff00 */
[----:B------:R-:W-:Y:S01]  /*57c0*/  PLOP3.LUT P1, PT, PT, PT, PT, 0x80, 0x0 ;  /* 0x000000000000781c */ /* 0x000fe20003f2f070 */
        /* <DEDUP_REMOVED lines=19> */
[----:B------:R-:W0:Y:S01]  /*5900*/  FENCE.VIEW.ASYNC.G ;  /* 0x00000000000073c6 */ /* 0x000e220000000100 */
[----:B------:R-:W-:Y:S05]  /*5910*/  WARPSYNC.ALL ;  /* 0x0000000000007948 */ /* 0x000fea0003800000 */
[----:B0-----:R-:W-:Y:S06]  /*5920*/  BAR.ARV 0xc, 0x1a0 ;  /* 0x0306800000007b1d */ /* 0x001fec0000002000 */
.L_x_10843:
        /* <DEDUP_REMOVED lines=12> */
.L_x_11026:
[----:B------:R-:W1:Y:S01]  /*59f0*/  LDL R4, [R1+0x30] ;  /* 0x0000300001047983 */ /* 0x000e620000100800 */
[----:B------:R-:W-:Y:S01]  /*5a00*/  VIADD R3, R2, 0x1e800 ;  /* 0x0001e80002037836 */ /* 0x000fe20000000000 */
[----:B------:R-:W-:Y:S04]  /*5a10*/  BSSY B6, `(.L_x_10846) ;  /* 0x0000016000067945 */ /* 0x000fe80003800000 */
[----:B------:R-:W-:Y:S01]  /*5a20*/  LOP3.LUT P0, RZ, R3, 0x3ff, RZ, 0xc0, !PT ;  /* 0x000003ff03ff7812 */ /* 0x000fe2000780c0ff */
[----:B-1----:R-:W-:-:S05]  /*5a30*/  IMAD.HI R0, R4, 0x55555556, RZ ;  /* 0x5555555604007827 */ /* 0x002fca00078e02ff */
[----:B------:R-:W-:-:S05]  /*5a40*/  LEA.HI R35, R0, R0, RZ, 0x1 ;  /* 0x0000000000237211 */ /* 0x000fca00078f08ff */
[----:B------:R-:W-:Y:S02]  /*5a50*/  IMAD R35, R35, -0x3, R4 ;  /* 0xfffffffd23237824 */ /* 0x000fe400078e0204 */
        /* <DEDUP_REMOVED lines=17> */
.L_x_10847:
[----:B------:R-:W-:Y:S05]  /*5b70*/  BSYNC B6 ;  /* 0x0000000000067941 */ /* 0x000fea0003800000 */
.L_x_10846:
        /* <DEDUP_REMOVED lines=13> */
.L_x_10851:
[----:B--2---:R2:W3:Y:S02]  /*5c50*/  SYNCS.PHASECHK.TRANS64.TRYWAIT P0, [R2+URZ+0x30800], R3 ;  /* 0x03080003020075a7 */ /* 0x0044e4000800017f */
[----:B---3--:R-:W-:Y:S05]  /*5c60*/  @!P0 NANOSLEEP.SYNCS 0x989680 ;  /* 0x009896800000895d */ /* 0x008fea0003900000 */
[----:B------:R-:W3:Y:S02]  /*5c70*/  @!P0 SYNCS.PHASECHK.TRANS64 P0, [R2+URZ+0x30800], R3 ;  /* 0x03080003020085a7 */ /* 0x000ee4000800007f */
[----:B---3--:R-:W-:Y:S05]  /*5c80*/  @!P0 BRA `(.L_x_10851) ;  /* 0xfffffffc00f08947 */ /* 0x008fea000383ffff */
.L_x_10850:
[----:B------:R-:W-:Y:S05]  /*5c90*/  BSYNC B0 ;  /* 0x0000000000007941 */ /* 0x000fea0003800000 */
.L_x_10849:
[----:B------:R-:W-:Y:S05]  /*5ca0*/  BRA `(.L_x_10852) ;  /* 0x0000002000f07947 */ /* 0x000fea0003800000 */
.L_x_10848:
[----:B------:R-:W1:Y:S01]  /*5cb0*/  S2R R3, SR_TID.X ;  /* 0x0000000000037919 */ /* 0x000e620000002100 */
[----:B-----5:R-:W-:Y:S01]  /*5cc0*/  SHF.R.S32.HI R0, RZ, 0x1f, R24 ;  /* 0x0000001fff007819 */ /* 0x020fe20000011418 */
[----:B------:R-:W-:Y:S01]  /*5cd0*/  VIADD R4, R2, 0xc400 ;  /* 0x0000c40002047836 */ /* 0x000fe20000000000 */
[----:B------:R-:W-:Y:S01]  /*5ce0*/  ULDC.64 UR4, c[0x0][0x3d8] ;  /* 0x0000f60000047ab9 */ /* 0x000fe20000000a00 */
[----:B------:R-:W-:Y:S01]  /*5cf0*/  ULDC.64 UR6, c[0x0][0x3e8] ;  /* 0x0000fa0000067ab9 */ /* 0x000fe20000000a00 */
[----:B0-----:R-:W-:Y:S01]  /*5d00*/  SHF.R.S32.HI R14, RZ, 0x1f, R16 ;  /* 0x0000001fff0e7819 */ /* 0x001fe20000011410 */
[----:B------:R-:W-:Y:S01]  /*5d10*/  IMAD R7, R0, UR6, RZ ;  /* 0x0000000600077c24 */ /* 0x000fe2000f8e02ff */
[----:B------:R-:W-:Y:S01]  /*5d20*/  LOP3.LUT P0, RZ, R4, 0x3ff, RZ, 0xc0, !PT ;  /* 0x000003ff04ff7812 */ /* 0x000fe2000780c0ff */
[----:B------:R-:W-:Y:S02]  /*5d30*/  BSSY B6, `(.L_x_10853) ;  /* 0x0000036000067945 */ /* 0x000fe40003800000 */
[----:B------:R-:W-:-:S02]  /*5d40*/  IMAD R31, R24, UR7, R7 ;  /* 0x00000007181f7c24 */ /* 0x000fc4000f8e0207 */
[----:B-1----:R-:W-:Y:S02]  /*5d50*/  VIADD R5, R3, 0xffffff80 ;  /* 0xffffff8003057836 */ /* 0x002fe40000000000 */
[----:B------:R-:W-:-:S03]  /*5d60*/  IMAD R3, R0, UR4, RZ ;  /* 0x0000000400037c24 */ /* 0x000fc6000f8e02ff */
[----:B------:R-:W-:Y:S01]  /*5d70*/  SHF.R.S32.HI R6, RZ, 0x1f, R5 ;  /* 0x0000001fff067819 */ /* 0x000fe20000011405 */
[----:B------:R-:W-:-:S03]  /*5d80*/  IMAD R3, R24, UR5, R3 ;  /* 0x0000000518037c24 */ /* 0x000fc6000f8e0203 */
[----:B------:R-:W-:-:S04]  /*5d90*/  LEA.HI R6, R6, R5, RZ, 0x2 ;  /* 0x0000000506067211 */ /* 0x000fc800078f10ff */
[----:B------:R-:W-:-:S05]  /*5da0*/  LOP3.LUT R6, R6, 0xfffffffc, RZ, 0xc0, !PT ;  /* 0xfffffffc06067812 */ /* 0x000fca00078ec0ff */
[----:B------:R-:W-:Y:S02]  /*5db0*/  IMAD.IADD R6, R5, 0x1, -R6 ;  /* 0x0000000105067824 */ /* 0x000fe400078e0a06 */
[----:B------:R-:W-:Y:S01]  /*5dc0*/  IMAD.WIDE.U32 R4, R24, UR4, RZ ;  /* 0x0000000418047c25 */ /* 0x000fe2000f8e00ff */
[----:B------:R-:W-:-:S03]  /*5dd0*/  ULDC.64 UR4, c[0x0][0x3c8] ;  /* 0x0000f20000047ab9 */ /* 0x000fc60000000a00 */
[----:B------:R-:W-:Y:S01]  /*5de0*/  IMAD.SHL.U32 R26, R6, 0x4, RZ ;  /* 0x00000004061a7824 */ /* 0x000fe200078e00ff */
[----:B------:R-:W-:Y:S01]  /*5df0*/  LEA R28, P2, R4, UR4, 0x1 ;  /* 0x00000004041c7c11 */ /* 0x000fe2000f8408ff */
[----:B------:R-:W-:Y:S01]  /*5e00*/  IMAD.IADD R3, R3, 0x1, R5 ;  /* 0x0000000103037824 */ /* 0x000fe200078e0205 */
[-C--:B------:R-:W-:Y:S01]  /*5e10*/  IADD3 R5, P5, R16, R4.reuse, RZ ;  /* 0x0000000410057210 */ /* 0x080fe20007fbe0ff */
[----:B------:R-:W-:Y:S01]  /*5e20*/  IMAD.WIDE.U32 R6, R24, UR6, RZ ;  /* 0x0000000618067c25 */ /* 0x000fe2000f8e00ff */
[----:B------:R-:W-:Y:S01]  /*5e30*/  IADD3 R9, P1, R26, R4, RZ ;  /* 0x000000041a097210 */ /* 0x000fe20007f3e0ff */
[----:B------:R-:W-:Y:S01]  /*5e40*/  ULDC.64 UR6, c[0x0][0x3e0] ;  /* 0x0000f80000067ab9 */ /* 0x000fe20000000a00 */
[----:B------:R-:W-:Y:S01]  /*5e50*/  LEA.HI.X R29, R4, UR5, R3, 0x1, P2 ;  /* 0x00000005041d7c11 */ /* 0x000fe200090f0c03 */
[----:B------:R-:W-:Y:S01]  /*5e60*/  IMAD.IADD R31, R31, 0x1, R7 ;  /* 0x000000011f1f7824 */ /* 0x000fe200078e0207 */
[----:B------:R-:W-:Y:S01]  /*5e70*/  SHF.R.S32.HI R12, RZ, 0x1f, R26 ;  /* 0x0000001fff0c7819 */ /* 0x000fe2000001141a */
[----:B------:R-:W-:Y:S01]  /*5e80*/  IMAD.X R4, R14, 0x1, R3, P5 ;  /* 0x000000010e047824 */ /* 0x000fe200028e0603 */
[----:B------:R-:W-:-:S02]  /*5e90*/  IADD3 R8, P4, R26, R6, RZ ;  /* 0x000000061a087210 */ /* 0x000fc40007f9e0ff */
[----:B------:R-:W-:Y:S01]  /*5ea0*/  IADD3 R0, P2, R16, R6, RZ ;  /* 0x0000000610007210 */ /* 0x000fe20007f5e0ff */
[----:B------:R-:W-:Y:S01]  /*5eb0*/  IMAD.X R10, R12, 0x1, R3, P1 ;  /* 0x000000010c0a7824 */ /* 0x000fe200008e0603 */
[----:B------:R-:W-:Y:S01]  /*5ec0*/  LEA R30, P3, R6, UR6, 0x1 ;  /* 0x00000006061e7c11 */ /* 0x000fe2000f8608ff */
[--C-:B------:R-:W-:Y:S01]  /*5ed0*/  IMAD.X R7, R12, 0x1, R31.reuse, P4 ;  /* 0x000000010c077824 */ /* 0x100fe200020e061f */
[----:B------:R-:W-:Y:S01]  /*5ee0*/  LEA R38, P1, R9, UR4, 0x1 ;  /* 0x0000000409267c11 */ /* 0x000fe2000f8208ff */
[----:B------:R-:W-:Y:S01]  /*5ef0*/  IMAD.X R3, R14, 0x1, R31, P2 ;  /* 0x000000010e037824 */ /* 0x000fe200010e061f */
[----:B------:R-:W-:Y:S02]  /*5f00*/  LEA R36, P5, R8, UR6, 0x1 ;  /* 0x0000000608247c11 */ /* 0x000fe4000f8a08ff */
[----:B------:R-:W-:Y:S02]  /*5f10*/  LEA R42, P4, R5, UR4, 0x1 ;  /* 0x00000004052a7c11 */ /* 0x000fe4000f8808ff */
[----:B------:R-:W-:-:S02]  /*5f20*/  LEA R40, P2, R0, UR6, 0x1 ;  /* 0x0000000600287c11 */ /* 0x000fc4000f8408ff */
[----:B------:R-:W-:Y:S02]  /*5f30*/  LEA.HI.X R39, R9, UR5, R10, 0x1, P1 ;  /* 0x0000000509277c11 */ /* 0x000fe400088f0c0a */
[----:B------:R-:W-:Y:S02]  /*5f40*/  LEA.HI.X R37, R8, UR7, R7, 0x1, P5 ;  /* 0x0000000708257c11 */ /* 0x000fe4000a8f0c07 */
        /* <DEDUP_REMOVED lines=20> */
.L_x_10854:
[----:B------:R-:W-:Y:S05]  /*6090*/  BSYNC B6 ;  /* 0x0000000000067941 */ /* 0x000fea0003800000 */
.L_x_10853:
[----:B------:R-:W-:Y:S01]  /*60a0*/  ULDC.U8 UR4, c[0x0][0x3f0] ;  /* 0x0000fc0000047ab9 */ /* 0x000fe20000000000 */
[----:B------:R-:W-:Y:S01]  /*60b0*/  BSSY B0, `(.L_x_10855) ;  /* 0x00001f3000007945 */ /* 0x000fe20003800000 */
[----:B------:R-:W-:-:S13]  /*60c0*/  ISETP.NE.AND P0, PT, RZ, UR4, PT ;  /* 0x00000004ff007c0c */ /* 0x000fda000bf05270 */
[----:B------:R-:W-:Y:S05]  /*60d0*/  @!P0 BRA `(.L_x_10856) ;  /* 0x0000001000008947 */ /* 0x000fea0003800000 */
[----:B------:R-:W2:Y:S01]  /*60e0*/  LDL R34, [R1+0x28] ;  /* 0x0000280001227983 */ /* 0x000ea20000100800 */
[----:B------:R-:W-:Y:S01]  /*60f0*/  IMAD R21, R33, -0xc0, R25 ;  /* 0xffffff4021157824 */ /* 0x000fe200078e0219 */
[----:B------:R-:W-:Y:S01]  /*6100*/  BSSY B1, `(.L_x_10857) ;  /* 0x0000019000017945 */ /* 0x000fe20003800000 */
[----:B------:R-:W-:Y:S02]  /*6110*/  CS2R R6, SRZ ;  /* 0x0000000000067805 */ /* 0x000fe4000001ff00 */
[----:B------:R-:W-:Y:S02]  /*6120*/  CS2R R4, SRZ ;  /* 0x0000000000047805 */ /* 0x000fe4000001ff00 */
[----:B------:R-:W-:Y:S02]  /*6130*/  CS2R R8, SRZ ;  /* 0x0000000000087805 */ /* 0x000fe4000001ff00 */
[----:B------:R-:W-:Y:S02]  /*6140*/  VIMNMX R21, R21, 0xc0, PT ;  /* 0x000000c015157848 */ /* 0x000fe40003fe0100 */
[----:B------:R-:W-:-:S02]  /*6150*/  CS2R R24, SRZ ;  /* 0x0000000000187805 */ /* 0x000fc4000001ff00 */
[----:B------:R-:W-:Y:S01]  /*6160*/  ISETP.GE.AND P0, PT, R18, R21, PT ;  /* 0x000000151200720c */ /* 0x000fe20003f06270 */
[----:B--2---:R-:W-:-:S05]  /*6170*/  IMAD.SHL.U32 R0, R34, 0x40, RZ ;  /* 0x0000004022007824 */ /* 0x004fca00078e00ff */
[----:B------:R-:W-:-:S04]  /*6180*/  LOP3.LUT R3, R0, 0x1c0, RZ, 0xc0, !PT ;  /* 0x000001c000037812 */ /* 0x000fc800078ec0ff */
[----:B------:R-:W-:Y:S02]  /*6190*/  LOP3.LUT R0, R3, 0x18, R16, 0xf8, !PT ;  /* 0x0000001803007812 */ /* 0x000fe400078ef810 */
[----:B------:R-:W-:-:S04]  /*61a0*/  SHF.R.U32.HI R3, RZ, 0x3, R3 ;  /* 0x00000003ff037819 */ /* 0x000fc80000011603 */
[----:B------:R-:W-:Y:S01]  /*61b0*/  LOP3.LUT R3, R0, R3, RZ, 0x3c, !PT ;  /* 0x0000000300037212 */ /* 0x000fe200078e3cff */
[----:B------:R-:W-:Y:S06]  /*61c0*/  @P0 BRA `(.L_x_10858) ;  /* 0x0000000000300947 */ /* 0x000fec0003800000 */
[C---:B------:R-:W-:Y:S01]  /*61d0*/  VIADD R0, R26.reuse, 0x10 ;  /* 0x000000101a007836 */ /* 0x040fe20000000000 */
[----:B------:R-:W-:Y:S01]  /*61e0*/  ULDC UR4, c[0x0][0x3d4] ;  /* 0x0000f50000047ab9 */ /* 0x000fe20000000800 */
[----:B------:R-:W-:Y:S02]  /*61f0*/  CS2R R8, SRZ ;  /* 0x0000000000087805 */ /* 0x000fe4000001ff00 */
[----:B------:R-:W-:Y:S02]  /*6200*/  ISETP.GE.AND P1, PT, R26, UR4, PT ;  /* 0x000000041a007c0c */ /* 0x000fe4000bf26270 */
[----:B------:R-:W-:Y:S02]  /*6210*/  CS2R R24, SRZ ;  /* 0x0000000000187805 */ /* 0x000fe4000001ff00 */
[----:B------:R-:W-:Y:S02]  /*6220*/  ISETP.GE.AND P2, PT, R0, UR4, PT ;  /* 0x0000000400007c0c */ /* 0x000fe4000bf46270 */
[----:B------:R-:W-:-:S02]  /*6230*/  CS2R R6, SRZ ;  /* 0x0000000000067805 */ /* 0x000fc4000001ff00 */
[----:B------:R-:W-:-:S05]  /*6240*/  CS2R R4, SRZ ;  /* 0x0000000000047805 */ /* 0x000fca000001ff00 */
[----:B------:R0:W5:Y:S04]  /*6250*/  @!P1 LDG.E.64 R8, desc[UR56][R38.64] ;  /* 0x0000003826089981 */ /* 0x000168000c1e1b00 */
[----:B------:R0:W5:Y:S04]  /*6260*/  @!P2 LDG.E.64 R24, desc[UR56][R38.64+0x20] ;  /* 0x000020382618a981 */ /* 0x000168000c1e1b00 */
[----:B------:R0:W5:Y:S04]  /*6270*/  @!P1 LDG.E.64 R6, desc[UR56][R36.64] ;  /* 0x0000003824069981 */ /* 0x000168000c1e1b00 */
[----:B------:R0:W5:Y:S02]  /*6280*/  @!P2 LDG.E.64 R4, desc[UR56][R36.64+0x20] ;  /* 0x000020382404a981 */ /* 0x000164000c1e1b00 */
.L_x_10858:
[----:B------:R-:W-:Y:S05]  /*6290*/  BSYNC B1 ;  /* 0x0000000000017941 */ /* 0x000fea0003800000 */
.L_x_10857:
[----:B------:R-:W2:Y:S01]  /*62a0*/  LDL R10, [R1+0x50] ;  /* 0x00005000010a7983 */ /* 0x000ea20000100800 */
[----:B------:R-:W-:Y:S01]  /*62b0*/  UMOV UR4, 0xffffffff ;  /* 0xffffffff00047882 */ /* 0x000fe20000000000 */
[----:B-----5:R-:W-:Y:S01]  /*62c0*/  IMAD.MOV.U32 R20, RZ, RZ, R8 ;  /* 0x000000ffff147224 */ /* 0x020fe200078e0008 */
[--C-:B------:R-:W-:Y:S01]  /*62d0*/  SHF.R.U64 R32, R8, 0x10, R9.reuse ;  /* 0x0000001008207819 */ /* 0x100fe20000001209 */
[--C-:B------:R-:W-:Y:S01]  /*62e0*/  IMAD.MOV.U32 R27, RZ, RZ, R9.reuse ;  /* 0x000000ffff1b7224 */ /* 0x100fe200078e0009 */
[----:B------:R-:W-:Y:S02]  /*62f0*/  SHF.R.U32.HI R33, RZ, 0x10, R9 ;  /* 0x00000010ff217819 */ /* 0x000fe40000011609 */
[----:B--2---:R-:W-:Y:S01]  /*6300*/  LEA.HI R0, R10, R10, RZ, 0x1 ;  /* 0x0000000a0a007211 */ /* 0x004fe200078f08ff */
[----:B------:R-:W-:Y:S06]  /*6310*/  BRA.DIV UR4, `(.L_x_10859) ;  /* 0x000000ee04dc7947 */ /* 0x000fec000b800000 */
.L_x_11029:
[----:B------:R-:W-:Y:S01]  /*6320*/  UMOV UR4, 0xffffffff ;  /* 0xffffffff00047882 */ /* 0x000fe20000000000 */
[----:B------:R-:W-:Y:S02]  /*6330*/  LOP3.LUT R0, R0, 0xfffffffe, RZ, 0xc0, !PT ;  /* 0xfffffffe00007812 */ /* 0x000fe400078ec0ff */
[----:B------:R-:W-:Y:S05]  /*6340*/  BRA.DIV UR4, `(.L_x_10860) ;  /* 0x000000ee04f87947 */ /* 0x000fea000b800000 */
.L_x_11032:
[----:B------:R-:W-:Y:S01]  /*6350*/  UMOV UR4, 0xffffffff ;  /* 0xffffffff00047882 */ /* 0x000fe20000000000 */
[----:B------:R-:W-:Y:S02]  /*6360*/  IMAD.IADD R0, R10, 0x1, -R0 ;  /* 0x000000010a007824 */ /* 0x000fe400078e0a00 */
[----:B------:R-:W-:Y:S05]  /*6370*/  BRA.DIV UR4, `(.L_x_10861) ;  /* 0x000000f204147947 */ /* 0x000fea000b800000 */
.L_x_11035:
[----:B------:R-:W-:Y:S01]  /*6380*/  UMOV UR4, 0xffffffff ;  /* 0xffffffff00047882 */ /* 0x000fe20000000000 */
[----:B------:R-:W-:Y:S02]  /*6390*/  SHF.L.U32 R9, R0, 0x1f, RZ ;  /* 0x0000001f00097819 */ /* 0x000fe400000006ff */
[----:B------:R-:W-:Y:S05]  /*63a0*/  BRA.DIV UR4, `(.L_x_10862) ;  /* 0x000000f204307947 */ /* 0x000fea000b800000 */
.L_x_11038:
[----:B------:R-:W1:Y:S01]  /*63b0*/  S2R R0, SR_TID.X ;  /* 0x0000000000007919 */ /* 0x000e620000002100 */
[----:B------:R-:W2:Y:S01]  /*63c0*/  SYNCS.PHASECHK.TRANS64.TRYWAIT P1, [R2+URZ+0x30800], R9 ;  /* 0x03080009020075a7 */ /* 0x000ea2000802017f */
[----:B------:R-:W-:Y:S01]  /*63d0*/  LOP3.LUT P2, RZ, R34, 0x4, RZ, 0xc0, !PT ;  /* 0x0000000422ff7812 */ /* 0x000fe2000784c0ff */
[----:B------:R-:W-:Y:S01]  /*63e0*/  IMAD.MOV.U32 R15, RZ, RZ, R25 ;  /* 0x000000ffff0f7224 */ /* 0x000fe200078e0019 */
[----:B------:R-:W-:Y:S01]  /*63f0*/  SHF.R.U64 R28, R6, 0x10, R7 ;  /* 0x00000010061c7819 */ /* 0x000fe20000001207 */
[----:B0-----:R-:W-:Y:S01]  /*6400*/  IMAD.MOV.U32 R36, RZ, RZ, R6 ;  /* 0x000000ffff247224 */ /* 0x001fe200078e0006 */
[----:B------:R-:W-:Y:S01]  /*6410*/  SHF.R.U64 R29, R4, 0x10, R5 ;  /* 0x00000010041d7819 */ /* 0x000fe20000001205 */
[--C-:B------:R-:W-:Y:S01]  /*6420*/  IMAD.MOV.U32 R12, RZ, RZ, R7.reuse ;  /* 0x000000ffff0c7224 */ /* 0x100fe200078e0007 */
[----:B------:R-:W-:Y:S01]  /*6430*/  SHF.R.U32.HI R7, RZ, 0x10, R7 ;  /* 0x00000010ff077819 */ /* 0x000fe20000011607 */
[----:B------:R-:W-:Y:S01]  /*6440*/  IMAD.MOV.U32 R10, RZ, RZ, R4 ;  /* 0x000000ffff0a7224 */ /* 0x000fe200078e0004 */
[----:B------:R-:W-:Y:S01]  /*6450*/  BSSY B1, `(.L_x_10863) ;  /* 0x0000018000017945 */ /* 0x000fe20003800000 */
[--C-:B------:R-:W-:Y:S01]  /*6460*/  IMAD.MOV.U32 R11, RZ, RZ, R5.reuse ;  /* 0x000000ffff0b7224 */ /* 0x100fe200078e0005 */
[----:B------:R-:W-:-:S02]  /*6470*/  SHF.R.U32.HI R5, RZ, 0x10, R5 ;  /* 0x00000010ff057819 */ /* 0x000fc40000011605 */
[----:B------:R-:W-:Y:S02]  /*6480*/  PRMT R14, R20, 0x5410, R32 ;  /* 0x00005410140e7816 */ /* 0x000fe40000000020 */
[----:B------:R-:W-:Y:S02]  /*6490*/  PRMT R13, R27, 0x5410, R33 ;  /* 0x000054101b0d7816 */ /* 0x000fe40000000021 */
[----:B------:R-:W-:Y:S02]  /*64a0*/  PRMT R36, R36, 0x5410, R28 ;  /* 0x0000541024247816 */ /* 0x000fe4000000001c */
[----:B------:R-:W-:Y:S02]  /*64b0*/  PRMT R12, R12, 0x5410, R7 ;  /* 0x000054100c0c7816 */ /* 0x000fe40000000007 */
[----:B------:R-:W-:Y:S02]  /*64c0*/  PRMT R10, R10, 0x5410, R29 ;  /* 0x000054100a0a7816 */ /* 0x000fe4000000001d */
[----:B------:R-:W-:Y:S01]  /*64d0*/  PRMT R11, R11, 0x5410, R5 ;  /* 0x000054100b0b7816 */ /* 0x000fe20000000005 */
[----:B-1----:R-:W-:-:S05]  /*64e0*/  VIADD R8, R0, 0xffffff80 ;  /* 0xffffff8000087836 */ /* 0x002fca0000000000 */
[----:B------:R-:W-:-:S04]  /*64f0*/  SHF.R.S32.HI R0, RZ, 0x1f, R8 ;  /* 0x0000001fff007819 */ /* 0x000fc80000011408 */
[----:B------:R-:W-:Y:S01]  /*6500*/  LEA.HI R0, R0, R8, RZ, 0x5 ;  /* 0x0000000800007211 */ /* 0x000fe200078f28ff */
[----:B------:R-:W-:Y:S01]  /*6510*/  IMAD.MOV.U32 R8, RZ, RZ, R24 ;  /* 0x000000ffff087224 */ /* 0x000fe200078e0018 */
[--C-:B------:R-:W-:Y:S02]  /*6520*/  SHF.R.U64 R24, R24, 0x10, R25.reuse ;  /* 0x0000001018187819 */ /* 0x100fe40000001219 */
[----:B------:R-:W-:Y:S02]  /*6530*/  SHF.R.S32.HI R0, RZ, 0x5, R0 ;  /* 0x00000005ff007819 */ /* 0x000fe40000011400 */
[----:B------:R-:W-:Y:S02]  /*6540*/  SHF.R.U32.HI R25, RZ, 0x10, R25 ;  /* 0x00000010ff197819 */ /* 0x000fe40000011619 */
[----:B------:R-:W-:Y:S01]  /*6550*/  PRMT R8, R8, 0x5410, R24 ;  /* 0x0000541008087816 */ /* 0x000fe20000000018 */
[----:B------:R-:W-:Y:S01]  /*6560*/  IMAD R3, R0, 0x200, R3 ;  /* 0x0000020000037824 */ /* 0x000fe200078e0203 */
[----:B------:R-:W-:-:S03]  /*6570*/  PRMT R4, R15, 0x5410, R25 ;  /* 0x000054100f047816 */ /* 0x000fc60000000019 */
[----:B------:R-:W-:-:S04]  /*6580*/  IMAD R3, R3, 0x2, R2 ;  /* 0x0000000203037824 */ /* 0x000fc800078e0202 */
[C---:B------:R-:W-:Y:S02]  /*6590*/  VIADD R6, R3.reuse, 0xc400 ;  /* 0x0000c40003067836 */ /* 0x040fe40000000000 */
[----:B------:R-:W-:Y:S02]  /*65a0*/  VIADD R0, R3, 0xc440 ;  /* 0x0000c44003007836 */ /* 0x000fe40000000000 */
[----:B------:R-:W-:Y:S01]  /*65b0*/  @P2 VIADD R0, R6, 0xffffffc0 ;  /* 0xffffffc006002836 */ /* 0x000fe20000000000 */
[----:B--2---:R-:W-:Y:S06]  /*65c0*/  @!P1 BRA `(.L_x_10864) ;  /* 0x000000ec00d09947 */ /* 0x004fec0003800000 */
.L_x_11039:
[----:B------:R-:W-:Y:S05]  /*65d0*/  BSYNC B1 ;  /* 0x0000000000017941 */ /* 0x000fea0003800000 */
.L_x_10863:
[----:B------:R-:W-:Y:S01]  /*65e0*/  BSSY B1, `(.L_x_10865) ;  /* 0x0000057000017945 */ /* 0x000fe20003800000 */
[----:B0-----:R-:W-:-:S03]  /*65f0*/  IMAD.MOV.U32 R9, RZ, RZ, R4 ;  /* 0x000000ffff097224 */ /* 0x001fc600078e0004 */
[----:B------:R-:W-:Y:S05]  /*6600*/  @P0 BRA `(.L_x_10866) ;  /* 0x0000000400500947 */ /* 0x000fea0003800000 */
[----:B------:R-:W0:Y:S01]  /*6610*/  LDC R5, c[0x0][0x3d4] ;  /* 0x0000f500ff057b82 */ /* 0x000e220000000800 */
[C---:B------:R-:W-:Y:S01]  /*6620*/  VIADD R4, R26.reuse, 0x10 ;  /* 0x000000101a047836 */ /* 0x040fe20000000000 */
[----:B------:R-:W-:Y:S01]  /*6630*/  BSSY B2, `(.L_x_10867) ;  /* 0x000002a000027945 */ /* 0x000fe20003800000 */
[----:B0-----:R-:W-:-:S03]  /*6640*/  ISETP.GE.AND P0, PT, R26, R5, PT ;  /* 0x000000051a00720c */ /* 0x001fc60003f06270 */
[----:B------:R-:W-:-:S10]  /*6650*/  ISETP.GE.AND P1, PT, R4, R5, PT ;  /* 0x000000050400720c */ /* 0x000fd40003f26270 */
[----:B------:R-:W-:Y:S05]  /*6660*/  @P0 BRA `(.L_x_10868) ;  /* 0x0000000000980947 */ /* 0x000fea0003800000 */
[----:B------:R-:W0:Y:S01]  /*6670*/  LDS.128 R4, [R3+0xc400] ;  /* 0x00c4000003047984 */ /* 0x000e220000000c00 */
        /* <DEDUP_REMOVED lines=37> */
.L_x_10868:
[----:B------:R-:W-:Y:S05]  /*68d0*/  BSYNC B2 ;  /* 0x0000000000027941 */ /* 0x000fea0003800000 */
.L_x_10867:
[----:B------:R-:W-:Y:S05]  /*68e0*/  @P1 BRA `(.L_x_10866) ;  /* 0x0000000000981947 */ /* 0x000fea0003800000 */
        /* <DEDUP_REMOVED lines=38> */
.L_x_10866:
[----:B------:R-:W-:Y:S05]  /*6b50*/  BSYNC B1 ;  /* 0x0000000000017941 */ /* 0x000fea0003800000 */
.L_x_10865:
[----:B01----:R-:W-:-:S05]  /*6b60*/  VIADD R4, R18, 0x60 ;  /* 0x0000006012047836 */ /* 0x003fca0000000000 */
[----:B------:R-:W-:-:S13]  /*6b70*/  ISETP.GE.AND P0, PT, R4, R21, PT ;  /* 0x000000150400720c */ /* 0x000fda0003f06270 */
        /* <DEDUP_REMOVED lines=27> */
[-C--:B------:R-:W-:Y:S01]  /*6d30*/  FFMA.FTZ R5, R28, R20.reuse, -R25 ;  /* 0x000000141c057223 */ /* 0x080fe20000010819 */
[C---:B------:R-:W-:Y:S01]  /*6d40*/  LOP3.LUT R29, R13.reuse, 0xffff0000, RZ, 0xc0, !PT ;  /* 0xffff00000d1d7812 */ /* 0x040fe200078ec0ff */
[----:B------:R-:W-:Y:S02]  /*6d50*/  IMAD.U32 R28, R12, 0x10000, RZ ;  /* 0x000100000c1c7824 */ /* 0x000fe400078e00ff */
[----:B------:R-:W-:Y:S01]  /*6d60*/  FFMA.FTZ R20, R36, R20, R27 ;  /* 0x0000001424147223 */ /* 0x000fe2000001001b */
[----:B------:R-:W-:Y:S02]  /*6d70*/  IMAD.U32 R26, R13, 0x10000, RZ ;  /* 0x000100000d1a7824 */ /* 0x000fe400078e00ff */
        /* <DEDUP_REMOVED lines=13> */
.L_x_10871:
[----:B------:R-:W-:Y:S05]  /*6e50*/  BSYNC B1 ;  /* 0x0000000000017941 */ /* 0x000fea0003800000 */
.L_x_10870:
        /* <DEDUP_REMOVED lines=40> */
.L_x_10856:
[----:B------:R-:W0:Y:S01]  /*70e0*/  LDC R3, c[0x0][0x3d4] ;  /* 0x0000f500ff037b82 */ /* 0x000e220000000800 */
[----:B------:R-:W-:Y:S01]  /*70f0*/  IMAD R25, R33, -0xc0, R25 ;  /* 0xffffff4021197824 */ /* 0x000fe200078e0219 */
[----:B------:R-:W2:Y:S01]  /*7100*/  LDL R8, [R1+0x50] ;  /* 0x0000500001087983 */ /* 0x000ea20000100800 */
[----:B------:R-:W-:Y:S02]  /*7110*/  CS2R R4, SRZ ;  /* 0x0000000000047805 */ /* 0x000fe4000001ff00 */
[----:B------:R-:W-:Y:S02]  /*7120*/  CS2R R6, SRZ ;  /* 0x0000000000067805 */ /* 0x000fe4000001ff00 */
[----:B------:R-:W-:Y:S02]  /*7130*/  CS2R R26, SRZ ;  /* 0x00000000001a7805 */ /* 0x000fe4000001ff00 */
[----:B------:R-:W-:Y:S02]  /*7140*/  VIMNMX R21, R25, 0xc0, PT ;  /* 0x000000c019157848 */ /* 0x000fe40003fe0100 */
[----:B------:R-:W-:-:S02]  /*7150*/  CS2R R24, SRZ ;  /* 0x0000000000187805 */ /* 0x000fc4000001ff00 */
[----:B0-----:R-:W-:-:S04]  /*7160*/  ISETP.GE.AND P0, PT, R16, R3, PT ;  /* 0x000000031000720c */ /* 0x001fc80003f06270 */
[----:B------:R-:W-:-:S13]  /*7170*/  ISETP.GE.OR P1, PT, R18, R21, P0 ;  /* 0x000000151200720c */ /* 0x000fda0000726670 */
[----:B------:R0:W5:Y:S04]  /*7180*/  @!P1 LDG.E.128 R4, desc[UR56][R42.64] ;  /* 0x000000382a049981 */ /* 0x000168000c1e1d00 */
[----:B------:R0:W5:Y:S01]  /*7190*/  @!P1 LDG.E.128 R24, desc[UR56][R40.64] ;  /* 0x0000003828189981 */ /* 0x000162000c1e1d00 */
[----:B------:R-:W-:Y:S01]  /*71a0*/  UMOV UR4, 0xffffffff ;  /* 0xffffffff00047882 */ /* 0x000fe20000000000 */
[----:B--2---:R-:W-:Y:S02]  /*71b0*/  LEA.HI R0, R8, R8, RZ, 0x1 ;  /* 0x0000000808007211 */ /* 0x004fe400078f08ff */
[----:B0-----:R-:W-:Y:S05]  /*71c0*/  BRA.DIV UR4, `(.L_x_10872) ;  /* 0x000000e204e47947 */ /* 0x001fea000b800000 */
.L_x_11042:
[----:B------:R-:W-:Y:S01]  /*71d0*/  UMOV UR4, 0xffffffff ;  /* 0xffffffff00047882 */ /* 0x000fe20000000000 */
[----:B------:R-:W-:Y:S02]  /*71e0*/  LOP3.LUT R0, R0, 0xfffffffe, RZ, 0xc0, !PT ;  /* 0xfffffffe00007812 */ /* 0x000fe400078ec0ff */
[----:B------:R-:W-:Y:S05]  /*71f0*/  BRA.DIV UR4, `(.L_x_10873) ;  /* 0x000000e604007947 */ /* 0x000fea000b800000 */
.L_x_11045:
[----:B------:R-:W-:Y:S01]  /*7200*/  UMOV UR4, 0xffffffff ;  /* 0xffffffff00047882 */ /* 0x000fe20000000000 */
[----:B------:R-:W-:Y:S02]  /*7210*/  IMAD.IADD R0, R8, 0x1, -R0 ;  /* 0x0000000108007824 */ /* 0x000fe400078e0a00 */
[----:B------:R-:W-:Y:S05]  /*7220*/  BRA.DIV UR4, `(.L_x_10874) ;  /* 0x000000e6041c7947 */ /* 0x000fea000b800000 */
.L_x_11048:
[----:B------:R-:W-:Y:S01]  /*7230*/  UMOV UR4, 0xffffffff ;  /* 0xffffffff00047882 */ /* 0x000fe20000000000 */
[----:B------:R-:W-:Y:S02]  /*7240*/  SHF.L.U32 R9, R0, 0x1f, RZ ;  /* 0x0000001f00097819 */ /* 0x000fe400000006ff */
[----:B------:R-:W-:Y:S05]  /*7250*/  BRA.DIV UR4, `(.L_x_10875) ;  /* 0x000000e604387947 */ /* 0x000fea000b800000 */
.L_x_11051:
[----:B------:R-:W0:Y:S01]  /*7260*/  SYNCS.PHASECHK.TRANS64.TRYWAIT P1, [R2+URZ+0x30800], R9 ;  /* 0x03080009020075a7 */ /* 0x000e22000802017f */
[C---:B------:R-:W-:Y:S01]  /*7270*/  VIADD R0, R18.reuse, 0x60 ;  /* 0x0000006012007836 */ /* 0x040fe20000000000 */
[-C--:B------:R-:W-:Y:S01]  /*7280*/  ISETP.GE.OR P2, PT, R18, R21.reuse, P0 ;  /* 0x000000151200720c */ /* 0x080fe20000746670 */
[----:B-----5:R-:W-:Y:S01]  /*7290*/  IMAD.MOV.U32 R20, RZ, RZ, R4 ;  /* 0x000000ffff147224 */ /* 0x020fe200078e0004 */
[--C-:B------:R-:W-:Y:S01]  /*72a0*/  SHF.R.U64 R4, R4, 0x10, R5.reuse ;  /* 0x0000001004047819 */ /* 0x100fe20000001205 */
[----:B------:R-:W-:Y:S01]  /*72b0*/  IMAD.MOV.U32 R12, RZ, RZ, R6 ;  /* 0x000000ffff0c7224 */ /* 0x000fe200078e0006 */
[----:B------:R-:W-:Y:S01]  /*72c0*/  ISETP.GE.OR P0, PT, R0, R21, P0 ;  /* 0x000000150000720c */ /* 0x000fe20000706670 */
[--C-:B------:R-:W-:Y:S01]  /*72d0*/  IMAD.MOV.U32 R0, RZ, RZ, R5.reuse ;  /* 0x000000ffff007224 */ /* 0x100fe200078e0005 */
[----:B------:R-:W-:Y:S01]  /*72e0*/  SHF.R.U32.HI R5, RZ, 0x10, R5 ;  /* 0x00000010ff057819 */ /* 0x000fe20000011605 */
        /* <DEDUP_REMOVED lines=8> */
[----:B------:R-:W-:Y:S01]  /*7370*/  IMAD.MOV.U32 R5, RZ, RZ, R27 ;  /* 0x000000ffff057224 */ /* 0x000fe200078e001b */
[----:B------:R-:W-:Y:S01]  /*7380*/  PRMT R12, R12, 0x5410, R6 ;  /* 0x000054100c0c7816 */ /* 0x000fe20000000006 */
[----:B------:R-:W-:Y:S01]  /*7390*/  BSSY B1, `(.L_x_10876) ;  /* 0x000000c000017945 */ /* 0x000fe20003800000 */
[----:B------:R-:W-:-:S02]  /*73a0*/  PRMT R21, R21, 0x5410, R7 ;  /* 0x0000541015157816 */ /* 0x000fc40000000007 */
        /* <DEDUP_REMOVED lines=8> */
[----:B------:R-:W-:Y:S01]  /*7430*/  PRMT R5, R5, 0x5410, R10 ;  /* 0x0000541005057816 */ /* 0x000fe2000000000a */
[----:B0-----:R-:W-:Y:S06]  /*7440*/  @!P1 BRA `(.L_x_10877) ;  /* 0x000000e000e49947 */ /* 0x001fec0003800000 */
.L_x_11052:
[----:B------:R-:W-:Y:S05]  /*7450*/  BSYNC B1 ;  /* 0x0000000000017941 */ /* 0x000fea0003800000 */
.L_x_10876:
[----:B------:R-:W-:Y:S01]  /*7460*/  BSSY B1, `(.L_x_10878) ;  /* 0x0000062000017945 */ /* 0x000fe20003800000 */
[C---:B------:R-:W-:Y:S02]  /*7470*/  PRMT R24, R0.reuse, 0x7610, R4 ;  /* 0x0000761000187816 */ /* 0x040fe40000000004 */
[----:B------:R-:W-:Y:S01]  /*7480*/  PRMT R0, R0, 0x7632, R5 ;  /* 0x0000763200007816 */ /* 0x000fe20000000005 */
[----:B------:R-:W-:Y:S06]  /*7490*/  @P2 BRA `(.L_x_10879) ;  /* 0x0000000400782947 */ /* 0x000fec0003800000 */
[----:B------:R-:W2:Y:S01]  /*74a0*/  LDL R7, [R1+0x28] ;  /* 0x0000280001077983 */ /* 0x000ea20000100800 */
[----:B------:R-:W-:Y:S01]  /*74b0*/  IMAD.IADD R5, R16, 0x1, R3 ;  /* 0x0000000110057824 */ /* 0x000fe200078e0203 */
[C---:B------:R-:W-:Y:S01]  /*74c0*/  LOP3.LUT R33, R13.reuse, 0xffff0000, RZ, 0xc0, !PT ;  /* 0xffff00000d217812 */ /* 0x040fe200078ec0ff */
[----:B------:R-:W-:Y:S01]  /*74d0*/  IMAD.U32 R36, R13, 0x10000, RZ ;  /* 0x000100000d247824 */ /* 0x000fe200078e00ff */
[----:B------:R-:W1:Y:S01]  /*74e0*/  S2R R6, SR_TID.X ;  /* 0x0000000000067919 */ /* 0x000e620000002100 */
[----:B------:R-:W-:Y:S02]  /*74f0*/  IMAD.U32 R34, R20, 0x10000, RZ ;  /* 0x0001000014227824 */ /* 0x000fe400078e00ff */
[----:B-1----:R-:W-:-:S05]  /*7500*/  VIADD R10, R6, 0xffffff80 ;  /* 0xffffff80060a7836 */ /* 0x002fca0000000000 */
[----:B------:R-:W-:-:S04]  /*7510*/  SHF.R.S32.HI R8, RZ, 0x1f, R10 ;  /* 0x0000001fff087819 */ /* 0x000fc8000001140a */
[----:B------:R-:W-:-:S04]  /*7520*/  LEA.HI R8, R8, R10, RZ, 0x5 ;  /* 0x0000000a08087211 */ /* 0x000fc800078f28ff */
[----:B------:R-:W-:Y:S01]  /*7530*/  SHF.R.S32.HI R8, RZ, 0x5, R8 ;  /* 0x00000005ff087819 */ /* 0x000fe20000011408 */
[----:B--2---:R-:W-:-:S05]  /*7540*/  IMAD.SHL.U32 R4, R7, 0x40, RZ ;  /* 0x0000004007047824 */ /* 0x004fca00078e00ff */
[----:B------:R-:W-:-:S04]  /*7550*/  LOP3.LUT R6, R4, 0x1c0, RZ, 0xc0, !PT ;  /* 0x000001c004067812 */ /* 0x000fc800078ec0ff */
[C---:B------:R-:W-:Y:S02]  /*7560*/  LOP3.LUT R4, R6.reuse, 0x38, R16, 0xf8, !PT ;  /* 0x0000003806047812 */ /* 0x040fe400078ef810 */
[----:B------:R-:W-:Y:S02]  /*7570*/  SHF.R.U32.HI R7, RZ, 0x3, R6 ;  /* 0x00000003ff077819 */ /* 0x000fe40000011606 */
[----:B------:R-:W-:Y:S02]  /*7580*/  LOP3.LUT R6, R6, 0x38, R5, 0xf8, !PT ;  /* 0x0000003806067812 */ /* 0x000fe400078ef805 */
[-C--:B------:R-:W-:Y:S02]  /*7590*/  LOP3.LUT R4, R4, R7.reuse, RZ, 0x3c, !PT ;  /* 0x0000000704047212 */ /* 0x080fe400078e3cff */
[----:B------:R-:W-:-:S03]  /*75a0*/  LOP3.LUT R6, R6, R7, RZ, 0x3c, !PT ;  /* 0x0000000706067212 */ /* 0x000fc600078e3cff */
[C---:B------:R-:W-:Y:S02]  /*75b0*/  IMAD R5, R8.reuse, 0x200, R4 ;  /* 0x0000020008057824 */ /* 0x040fe400078e0204 */
[----:B0-----:R-:W-:Y:S02]  /*75c0*/  IMAD R9, R8, 0x200, R6 ;  /* 0x0000020008097824 */ /* 0x001fe400078e0206 */
[--C-:B------:R-:W-:Y:S02]  /*75d0*/  IMAD R42, R5, 0x2, R2.reuse ;  /* 0x00000002052a7824 */ /* 0x100fe400078e0202 */
[----:B------:R-:W-:-:S03]  /*75e0*/  IMAD R44, R9, 0x2, R2 ;  /* 0x00000002092c7824 */ /* 0x000fc600078e0202 */
[----:B------:R-:W0:Y:S04]  /*75f0*/  LDS.128 R4, [R42+0xc400] ;  /* 0x00c400002a047984 */ /* 0x000e280000000c00 */
[----:B------:R-:W1:Y:S01]  /*7600*/  LDS.128 R8, [R44+0xc400] ;  /* 0x00c400002c087984 */ /* 0x000e620000000c00 */
        /* <DEDUP_REMOVED lines=12> */
[----:B------:R-:W-:Y:S01]  /*76d0*/  FFMA.FTZ R39, R25, R34, -R38 ;  /* 0x0000002219277223 */ /* 0x000fe20000010826 */
[----:B------:R-:W-:-:S02]  /*76e0*/  IMAD.U32 R38, R15, 0x10000, RZ ;  /* 0x000100000f267824 */ /* 0x000fc400078e00ff */
[----:B------:R-:W-:Y:S01]  /*76f0*/  FFMA.FTZ R40, R25, R36, R40 ;  /* 0x0000002419287223 */ /* 0x000fe20000010028 */
[----:B------:R-:W-:Y:S02]  /*7700*/  IMAD.U32 R34, R12, 0x10000, RZ ;  /* 0x000100000c227824 */ /* 0x000fe400078e00ff */
[-C--:B------:R-:W-:Y:S01]  /*7710*/  FMUL.FTZ R25, R8, R29.reuse ;  /* 0x0000001d08197220 */ /* 0x080fe20000410000 */
[----:B------:R-:W-:Y:S01]  /*7720*/  FFMA.FTZ R36, R4, R29, -R37 ;  /* 0x0000001d04247223 */ /* 0x000fe20000010825 */
[----:B------:R-:W-:Y:S01]  /*7730*/  FMUL.FTZ R8, R31, R38 ;  /* 0x000000261f087220 */ /* 0x000fe20000410000 */
[----:B------:R-:W-:Y:S01]  /*7740*/  LOP3.LUT R37, R15, 0xffff0000, RZ, 0xc0, !PT ;  /* 0xffff00000f257812 */ /* 0x000fe200078ec0ff */
[-C--:B------:R-:W-:Y:S01]  /*7750*/  FMUL.FTZ R31, R31, R34.reuse ;  /* 0x000000221f1f7220 */ /* 0x080fe20000410000 */
[----:B------:R-:W-:Y:S01]  /*7760*/  LOP3.LUT R29, R12, 0xffff0000, RZ, 0xc0, !PT ;  /* 0xffff00000c1d7812 */ /* 0x000fe200078ec0ff */
[----:B------:R-:W-:Y:S01]  /*7770*/  FFMA.FTZ R34, R27, R34, -R8 ;  /* 0x000000221b227223 */ /* 0x000fe20000010808 */
[----:B------:R-:W-:-:S02]  /*7780*/  IMAD.U32 R30, R9, 0x10000, RZ ;  /* 0x00010000091e7824 */ /* 0x000fc400078e00ff */
[----:B------:R-:W-:Y:S01]  /*7790*/  FFMA.FTZ R38, R27, R38, R31 ;  /* 0x000000261b267223 */ /* 0x000fe2000001001f */
[----:B------:R-:W-:Y:S01]  /*77a0*/  FMUL.FTZ R27, R10, R37 ;  /* 0x000000250a1b7220 */ /* 0x000fe20000410000 */
[----:B------:R-:W-:Y:S02]  /*77b0*/  IMAD.U32 R31, R14, 0x10000, RZ ;  /* 0x000100000e1f7824 */ /* 0x000fe400078e00ff */
[----:B------:R-:W-:Y:S01]  /*77c0*/  FFMA.FTZ R33, R4, R33, R25 ;  /* 0x0000002104217223 */ /* 0x000fe20000010019 */
[----:B------:R-:W-:Y:S02]  /*77d0*/  IMAD.U32 R26, R5, 0x10000, RZ ;  /* 0x00010000051a7824 */ /* 0x000fe400078e00ff */
[-C--:B------:R-:W-:Y:S01]  /*77e0*/  FMUL.FTZ R45, R10, R29.reuse ;  /* 0x0000001d0a2d7220 */ /* 0x080fe20000410000 */
[----:B------:R-:W-:Y:S02]  /*77f0*/  IMAD.U32 R25, R24, 0x10000, RZ ;  /* 0x0001000018197824 */ /* 0x000fe400078e00ff */
[----:B------:R-:W-:Y:S01]  /*7800*/  FFMA.FTZ R43, R6, R29, -R27 ;  /* 0x0000001d062b7223 */ /* 0x000fe2000001081b */
[----:B------:R-:W-:Y:S01]  /*7810*/  FMUL.FTZ R41, R30, R31 ;  /* 0x0000001f1e297220 */ /* 0x000fe20000410000 */
[----:B------:R-:W-:-:S02]  /*7820*/  IMAD.U32 R32, R11, 0x10000, RZ ;  /* 0x000100000b207824 */ /* 0x000fc400078e00ff */
[----:B------:R-:W-:Y:S01]  /*7830*/  FMUL.FTZ R30, R30, R25 ;  /* 0x000000191e1e7220 */ /* 0x000fe20000410000 */
[----:B------:R-:W-:Y:S02]  /*7840*/  IMAD.U32 R29, R0, 0x10000, RZ ;  /* 0x00010000001d7824 */ /* 0x000fe400078e00ff */
[----:B------:R-:W-:Y:S01]  /*7850*/  FFMA.FTZ R45, R6, R37, R45 ;  /* 0x00000025062d7223 */ /* 0x000fe2000001002d */
[----:B------:R-:W-:Y:S02]  /*7860*/  IMAD.U32 R27, R21, 0x10000, RZ ;  /* 0x00010000151b7824 */ /* 0x000fe400078e00ff */
[----:B------:R-:W-:Y:S01]  /*7870*/  FFMA.FTZ R41, R26, R25, -R41 ;  /* 0x000000191a297223 */ /* 0x000fe20000010829 */
[----:B------:R-:W-:Y:S01]  /*7880*/  IMAD.U32 R28, R7, 0x10000, RZ ;  /* 0x00010000071c7824 */ /* 0x000fe200078e00ff */
[----:B------:R-:W-:Y:S01]  /*7890*/  LOP3.LUT R9, R9, 0xffff0000, RZ, 0xc0, !PT ;  /* 0xffff000009097812 */ /* 0x000fe200078ec0ff */
[C---:B------:R-:W-:Y:S01]  /*78a0*/  FMUL.FTZ R37, R32.reuse, R29 ;  /* 0x0000001d20257220 */ /* 0x040fe20000410000 */
[----:B------:R-:W-:Y:S01]  /*78b0*/  LOP3.LUT R11, R11, 0xffff0000, RZ, 0xc0, !PT ;  /* 0xffff00000b0b7812 */ /* 0x000fe200078ec0ff */
[----:B------:R-:W-:Y:S01]  /*78c0*/  FMUL.FTZ R25, R32, R27 ;  /* 0x0000001b20197220 */ /* 0x000fe20000410000 */
[----:B------:R-:W-:Y:S01]  /*78d0*/  LOP3.LUT R8, R14, 0xffff0000, RZ, 0xc0, !PT ;  /* 0xffff00000e087812 */ /* 0x000fe200078ec0ff */
[----:B------:R-:W-:Y:S01]  /*78e0*/  FFMA.FTZ R30, R26, R31, R30 ;  /* 0x0000001f1a1e7223 */ /* 0x000fe2000001001e */
        /* <DEDUP_REMOVED lines=9> */
[----:B------:R-:W-:Y:S01]  /*7980*/  FMUL.FTZ R9, R9, R4 ;  /* 0x0000000409097220 */ /* 0x000fe20000410000 */
[----:B------:R-:W-:Y:S01]  /*7990*/  FMUL.FTZ R11, R11, R6 ;  /* 0x000000060b0b7220 */ /* 0x000fe20000410000 */
[----:B------:R-:W-:Y:S01]  /*79a0*/  FFMA.FTZ R26, R5, R4, -R26 ;  /* 0x00000004051a7223 */ /* 0x000fe2000001081a */
[----:B------:R-:W-:Y:S01]  /*79b0*/  F2FP.BF16.F32.PACK_AB R4, R36, R39 ;  /* 0x000000272404723e */ /* 0x000fe200000010ff */
[----:B------:R-:W-:Y:S01]  /*79c0*/  FFMA.FTZ R28, R7, R6, -R28 ;  /* 0x00000006071c7223 */ /* 0x000fe2000001081c */
[----:B------:R-:W-:Y:S01]  /*79d0*/  FFMA.FTZ R9, R5, R8, R9 ;  /* 0x0000000805097223 */ /* 0x000fe20000010009 */
        /* <DEDUP_REMOVED lines=10> */
.L_x_10879:
[----:B------:R-:W-:Y:S05]  /*7a80*/  BSYNC B1 ;  /* 0x0000000000017941 */ /* 0x000fea0003800000 */
.L_x_10878:
[----:B------:R-:W-:Y:S05]  /*7a90*/  @P0 BRA `(.L_x_10869) ;  /* 0x0000000400500947 */ /* 0x000fea0003800000 */
[----:B-1----:R-:W2:Y:S01]  /*7aa0*/  LDL R5, [R1+0x38] ;  /* 0x0000380001057983 */ /* 0x002ea20000100800 */
[----:B------:R-:W-:-:S03]  /*7ab0*/  SHF.R.U32.HI R6, RZ, 0x3, R157 ;  /* 0x00000003ff067819 */ /* 0x000fc6000001169d */
[----:B------:R-:W3:Y:S01]  /*7ac0*/  LDL R44, [R1+0x5c] ;  /* 0x00005c00012c7983 */ /* 0x000ee20000100800 */
[----:B------:R-:W-:Y:S01]  /*7ad0*/  IMAD.IADD R4, R16, 0x1, R3 ;  /* 0x0000000110047824 */ /* 0x000fe200078e0203 */
[C---:B------:R-:W-:Y:S01]  /*7ae0*/  LOP3.LUT R40, R13.reuse, 0xffff0000, RZ, 0xc0, !PT ;  /* 0xffff00000d287812 */ /* 0x040fe200078ec0ff */
[----:B------:R-:W-:Y:S01]  /*7af0*/  IMAD.U32 R37, R13, 0x10000, RZ ;  /* 0x000100000d257824 */ /* 0x000fe200078e00ff */
[----:B------:R-:W-:Y:S01]  /*7b00*/  LOP3.LUT R41, R14, 0xffff0000, RZ, 0xc0, !PT ;  /* 0xffff00000e297812 */ /* 0x000fe200078ec0ff */
[----:B------:R-:W-:Y:S01]  /*7b10*/  IMAD.U32 R33, R20, 0x10000, RZ ;  /* 0x0001000014217824 */ /* 0x000fe200078e00ff */
[----:B------:R-:W-:Y:S01]  /*7b20*/  LOP3.LUT R3, R157, 0x38, R4, 0xf8, !PT ;  /* 0x000000389d037812 */ /* 0x000fe200078ef804 */
[----:B------:R-:W-:Y:S01]  /*7b30*/  IMAD.U32 R42, R14, 0x10000, RZ ;  /* 0x000100000e2a7824 */ /* 0x000fe200078e00ff */
[----:B------:R-:W-:Y:S01]  /*7b40*/  LOP3.LUT R20, R20, 0xffff0000, RZ, 0xc0, !PT ;  /* 0xffff000014147812 */ /* 0x000fe200078ec0ff */
[----:B------:R-:W-:Y:S01]  /*7b50*/  IMAD.U32 R38, R24, 0x10000, RZ ;  /* 0x0001000018267824 */ /* 0x000fe200078e00ff */
[----:B------:R-:W-:Y:S01]  /*7b60*/  LOP3.LUT R3, R3, R6, RZ, 0x3c, !PT ;  /* 0x0000000603037212 */ /* 0x000fe200078e3cff */
[----:B------:R-:W-:Y:S01]  /*7b70*/  IMAD.U32 R39, R15, 0x10000, RZ ;  /* 0x000100000f277824 */ /* 0x000fe200078e00ff */
[----:B------:R-:W-:-:S03]  /*7b80*/  LOP3.LUT R43, R0, 0xffff0000, RZ, 0xc0, !PT ;  /* 0xffff0000002b7812 */ /* 0x000fc600078ec0ff */
[----:B--2---:R-:W-:-:S04]  /*7b90*/  IMAD.IADD R3, R5, 0x1, R3 ;  /* 0x0000000105037824 */ /* 0x004fc800078e0203 */
[----:B------:R-:W-:Y:S01]  /*7ba0*/  IMAD R3, R3, 0x2, R2 ;  /* 0x0000000203037824 */ /* 0x000fe200078e0202 */
[----:B---3--:R-:W1:Y:S04]  /*7bb0*/  LDS.128 R4, [R44+0xc400] ;  /* 0x00c400002c047984 */ /* 0x008e680000000c00 */
[----:B0-----:R-:W0:Y:S01]  /*7bc0*/  LDS.128 R8, [R3+0xc400] ;  /* 0x00c4000003087984 */ /* 0x001e220000000c00 */
        /* <DEDUP_REMOVED lines=8> */
[-C--:B------:R-:W-:Y:S01]  /*7c50*/  FMUL.FTZ R34, R37, R29.reuse ;  /* 0x0000001d25227220 */ /* 0x080fe20000410000 */
[C---:B------:R-:W-:Y:S01]  /*7c60*/  FMUL.FTZ R36, R33.reuse, R29 ;  /* 0x0000001d21247220 */ /* 0x040fe20000410000 */
[----:B------:R-:W-:Y:S01]  /*7c70*/  FMUL.FTZ R13, R40, R8 ;  /* 0x00000008280d7220 */ /* 0x000fe20000410000 */
[-C--:B------:R-:W-:Y:S01]  /*7c80*/  FMUL.FTZ R29, R42, R30.reuse ;  /* 0x0000001e2a1d7220 */ /* 0x080fe20000410000 */
[-C--:B------:R-:W-:Y:S01]  /*7c90*/  FFMA.FTZ R34, R33, R25.reuse, -R34 ;  /* 0x0000001921227223 */ /* 0x080fe20000010822 */
[----:B------:R-:W-:Y:S01]  /*7ca0*/  FFMA.FTZ R36, R37, R25, R36 ;  /* 0x0000001925247223 */ /* 0x000fe20000010024 */
[----:B------:R-:W-:Y:S01]  /*7cb0*/  FMUL.FTZ R33, R38, R30 ;  /* 0x0000001e26217220 */ /* 0x000fe20000410000 */
[----:B------:R-:W-:Y:S01]  /*7cc0*/  FMUL.FTZ R25, R20, R8 ;  /* 0x0000000814197220 */ /* 0x000fe20000410000 */
[----:B------:R-:W-:-:S02]  /*7cd0*/  IMAD.U32 R31, R10, 0x10000, RZ ;  /* 0x000100000a1f7824 */ /* 0x000fc400078e00ff */
[----:B------:R-:W-:Y:S01]  /*7ce0*/  FFMA.FTZ R13, R20, R4, -R13 ;  /* 0x00000004140d7223 */ /* 0x000fe2000001080d */
[----:B------:R-:W-:Y:S02]  /*7cf0*/  IMAD.U32 R37, R12, 0x10000, RZ ;  /* 0x000100000c257824 */ /* 0x000fe400078e00ff */
[-C--:B------:R-:W-:Y:S01]  /*7d00*/  FFMA.FTZ R29, R38, R26.reuse, -R29 ;  /* 0x0000001a261d7223 */ /* 0x080fe2000001081d */
[----:B------:R-:W-:Y:S01]  /*7d10*/  FFMA.FTZ R33, R42, R26, R33 ;  /* 0x0000001a2a217223 */ /* 0x000fe20000010021 */
[----:B------:R-:W-:Y:S01]  /*7d20*/  LOP3.LUT R10, R10, 0xffff0000, RZ, 0xc0, !PT ;  /* 0xffff00000a0a7812 */ /* 0x000fe200078ec0ff */
[----:B------:R-:W-:Y:S01]  /*7d30*/  FFMA.FTZ R25, R40, R4, R25 ;  /* 0x0000000428197223 */ /* 0x000fe20000010019 */
[----:B------:R-:W-:Y:S01]  /*7d40*/  LOP3.LUT R20, R12, 0xffff0000, RZ, 0xc0, !PT ;  /* 0xffff00000c147812 */ /* 0x000fe200078ec0ff */
[C---:B------:R-:W-:Y:S01]  /*7d50*/  IMAD.U32 R27, R6.reuse, 0x10000, RZ ;  /* 0x00010000061b7824 */ /* 0x040fe200078e00ff */
[----:B------:R-:W-:Y:S01]  /*7d60*/  LOP3.LUT R26, R15, 0xffff0000, RZ, 0xc0, !PT ;  /* 0xffff00000f1a7812 */ /* 0x000fe200078ec0ff */
[-C--:B------:R-:W-:Y:S01]  /*7d70*/  FMUL.FTZ R4, R39, R31.reuse ;  /* 0x0000001f27047220 */ /* 0x080fe20000410000 */
[----:B------:R-:W-:Y:S01]  /*7d80*/  FMUL.FTZ R12, R37, R31 ;  /* 0x0000001f250c7220 */ /* 0x000fe20000410000 */
[----:B------:R-:W-:Y:S01]  /*7d90*/  IMAD.U32 R32, R11, 0x10000, RZ ;  /* 0x000100000b207824 */ /* 0x000fe200078e00ff */
[----:B------:R-:W-:Y:S01]  /*7da0*/  LOP3.LUT R6, R6, 0xffff0000, RZ, 0xc0, !PT ;  /* 0xffff000006067812 */ /* 0x000fe200078ec0ff */
[----:B------:R-:W-:-:S02]  /*7db0*/  IMAD.U32 R30, R0, 0x10000, RZ ;  /* 0x00010000001e7824 */ /* 0x000fc400078e00ff */
[-C--:B------:R-:W-:Y:S01]  /*7dc0*/  FFMA.FTZ R8, R37, R27.reuse, -R4 ;  /* 0x0000001b25087223 */ /* 0x080fe20000010804 */
[-C--:B------:R-:W-:Y:S01]  /*7dd0*/  FMUL.FTZ R15, R26, R10.reuse ;  /* 0x0000000a1a0f7220 */ /* 0x080fe20000410000 */
[----:B------:R-:W-:Y:S01]  /*7de0*/  FMUL.FTZ R31, R20, R10 ;  /* 0x0000000a141f7220 */ /* 0x000fe20000410000 */
[----:B------:R-:W-:Y:S01]  /*7df0*/  LOP3.LUT R11, R11, 0xffff0000, RZ, 0xc0, !PT ;  /* 0xffff00000b0b7812 */ /* 0x000fe200078ec0ff */
[----:B------:R-:W-:Y:S02]  /*7e00*/  IMAD.U32 R4, R21, 0x10000, RZ ;  /* 0x0001000015047824 */ /* 0x000fe400078e00ff */
[----:B------:R-:W-:Y:S01]  /*7e10*/  FFMA.FTZ R10, R39, R27, R12 ;  /* 0x0000001b270a7223 */ /* 0x000fe2000001000c */
[----:B------:R-:W-:Y:S02]  /*7e20*/  IMAD.U32 R28, R7, 0x10000, RZ ;  /* 0x00010000071c7824 */ /* 0x000fe400078e00ff */
[----:B------:R-:W-:Y:S01]  /*7e30*/  FMUL.FTZ R27, R30, R32 ;  /* 0x000000201e1b7220 */ /* 0x000fe20000410000 */
[----:B------:R-:W-:Y:S01]  /*7e40*/  LOP3.LUT R39, R24, 0xffff0000, RZ, 0xc0, !PT ;  /* 0xffff000018277812 */ /* 0x000fe200078ec0ff */
[-C--:B------:R-:W-:Y:S01]  /*7e50*/  FFMA.FTZ R15, R20, R6.reuse, -R15 ;  /* 0x00000006140f7223 */ /* 0x080fe2000001080f */
[----:B------:R-:W-:Y:S01]  /*7e60*/  LOP3.LUT R21, R21, 0xffff0000, RZ, 0xc0, !PT ;  /* 0xffff000015157812 */ /* 0x000fe200078ec0ff */
[----:B------:R-:W-:Y:S01]  /*7e70*/  FFMA.FTZ R31, R26, R6, R31 ;  /* 0x000000061a1f7223 */ /* 0x000fe2000001001f */
[----:B------:R-:W-:Y:S01]  /*7e80*/  LOP3.LUT R7, R7, 0xffff0000, RZ, 0xc0, !PT ;  /* 0xffff000007077812 */ /* 0x000fe200078ec0ff */
        /* <DEDUP_REMOVED lines=21> */
.L_x_10869:
[----:B------:R-:W-:Y:S05]  /*7fe0*/  BSYNC B0 ;  /* 0x0000000000007941 */ /* 0x000fea0003800000 */
.L_x_10855:
[----:B------:R-:W-:Y:S01]  /*7ff0*/  @!PT LDS RZ, [RZ] ;  /* 0x00000000fffff984 */ /* 0x000fe20000000800 */
[----:B------:R-:W-:Y:S01]  /*8000*/  @!PT LDS RZ, [RZ] ;  /* 0x00000000fffff984 */ /* 0x000fe20000000800 */
[----:B------:R-:W-:Y:S01]  /*8010*/  @!PT LDS RZ, [RZ] ;  /* 0x00000000fffff984 */ /* 0x000fe20000000800 */
[----:B------:R-:W-:Y:S01]  /*8020*/  @!PT LDS RZ, [RZ] ;  /* 0x00000000fffff984 */ /* 0x000fe20000000800 */
[----:B------:R3:W-:Y:S06]  /*8030*/  MEMBAR.ALL.CTA ;  /* 0x0000000000007992 */ /* 0x0007ec0000008000 */
[----:B---3--:R-:W3:Y:S01]  /*8040*/  FENCE.VIEW.ASYNC.S ;  /* 0x00000000000073c6 */ /* 0x008ee20000000000 */
[----:B------:R-:W-:Y:S05]  /*8050*/  WARPSYNC.ALL ;  /* 0x0000000000007948 */ /* 0x000fea0003800000 */
[----:B---3--:R-:W-:Y:S06]  /*8060*/  BAR.SYNC.DEFER_BLOCKING 0xd, 0x180 ;  /* 0x0346000000007b1d */ /* 0x008fec0000010000 */
.L_x_10852:
[----:B------:R-:W-:-:S13]  /*8070*/  ISETP.NE.AND P0, PT, R152, 0x3, PT ;  /* 0x000000039800780c */ /* 0x000fda0003f05270 */
[----:B------:R-:W-:Y:S05]  /*8080*/  @!P0 BRA `(.L_x_10880) ;  /* 0x0000000000048947 */ /* 0x000fea0003800000 */
[----:B------:R-:W-:Y:S01]  /*8090*/  BPT.TRAP 0x1 ;  /* 0x000000040000795c */ /* 0x000fe20000300000 */
.L_x_10880:
[----:B012---:R-:W-:Y:S01]  /*80a0*/  IMAD R4, R22, 0x8, R2 ;  /* 0x0000000816047824 */ /* 0x007fe200078e0202 */
[----:B------:R-:W-:-:S04]  /*80b0*/  SHF.L.U32 R5, R153, 0x1f, RZ ;  /* 0x0000001f99057819 */ /* 0x000fc800000006ff */
[----:B------:R0:W1:Y:S01]  /*80c0*/  SYNCS.PHASECHK.TRANS64.TRYWAIT P1, [R4+URZ+0x30830], R5 ;  /* 0x03083005040075a7 */ /* 0x000062000802017f */
[----:B------:R-:W-:Y:S05]  /*80d0*/  @!P0 BRA `(.L_x_10881) ;  /* 0x0000000000048947 */ /* 0x000fea0003800000 */
[----:B------:R-:W-:Y:S01]  /*80e0*/  BPT.TRAP 0x1 ;  /* 0x000000040000795c */ /* 0x000fe20000300000 */
.L_x_10881:
[----:B------:R-:W-:Y:S02]  /*80f0*/  VIADD R0, R2, 0x12400 ;  /* 0x0001240002007836 */ /* 0x000fe40000000000 */
[----:B------:R-:W-:-:S03]  /*8100*/  IMAD R3, R35, 0x2000, R2 ;  /* 0x0000200023037824 */ /* 0x000fc600078e0202 */
[----:B------:R-:W-:Y:S02]  /*8110*/  SHF.R.U32.HI R0, RZ, 0x4, R0 ;  /* 0x00000004ff007819 */ /* 0x000fe40000011600 */
[----:B------:R2:W-:Y:S02]  /*8120*/  STL [R1+0x2c], R3 ;  /* 0x00002c0301007387 */ /* 0x0005e40000100800 */
[----:B------:R-:W-:-:S04]  /*8130*/  LOP3.LUT R0, R0, 0x3fff, RZ, 0xc0, !PT ;  /* 0x00003fff00007812 */ /* 0x000fc800078ec0ff */
[----:B------:R-:W-:Y:S01]  /*8140*/  LOP3.LUT R0, R0, 0x10000, RZ, 0xfc, !PT ;  /* 0x0001000000007812 */ /* 0x000fe200078efcff */
[----:B--2---:R-:W-:-:S04]  /*8150*/  VIADD R3, R3, 0xc400 ;  /* 0x0000c40003037836 */ /* 0x004fc80000000000 */
[----:B------:R2:W-:Y:S01]  /*8160*/  STL [R1+0x34], R0 ;  /* 0x0000340001007387 */ /* 0x0005e20000100800 */
[----:B------:R-:W-:-:S04]  /*8170*/  SHF.R.U32.HI R3, RZ, 0x4, R3 ;  /* 0x00000004ff037819 */ /* 0x000fc80000011603 */
[----:B------:R-:W-:Y:S01]  /*8180*/  LOP3.LUT R3, R3, 0x3fff, RZ, 0xc0, !PT ;  /* 0x00003fff03037812 */ /* 0x000fe200078ec0ff */
[----:B-1----:R-:W-:Y:S06]  /*8190*/  @P1 BRA `(.L_x_10882) ;  /* 0x0000000000081947 */ /* 0x002fec0003800000 */
[----:B------:R-:W1:Y:S02]  /*81a0*/  SYNCS.PHASECHK.TRANS64.TRYWAIT P1, [R4+URZ+0x30830], R5 ;  /* 0x03083005040075a7 */ /* 0x000e64000802017f */
[----:B-1----:R-:W-:Y:S05]  /*81b0*/  @!P1 BRA `(.L_x_10883) ;  /* 0x000000d4009c9947 */ /* 0x002fea0003800000 */
.L_x_10882:
[----:B--2---:R-:W2:Y:S01]  /*81c0*/  LDL R0, [R1+0x34] ;  /* 0x0000340001007983 */ /* 0x004ea20000100800 */
[----:B------:R-:W-:Y:S01]  /*81d0*/  IMAD.MOV.U32 R7, RZ, RZ, 0x40000040 ;  /* 0x40000040ff077424 */ /* 0x000fe200078e00ff */
[----:B------:R-:W-:Y:S01]  /*81e0*/  LOP3.LUT R12, R3, 0x10000, RZ, 0xfc, !PT ;  /* 0x00010000030c7812 */ /* 0x000fe200078efcff */
[----:B------:R-:W-:Y:S01]  /*81f0*/  IMAD.MOV.U32 R13, RZ, RZ, 0x40000040 ;  /* 0x40000040ff0d7424 */ /* 0x000fe200078e00ff */
[----:B------:R-:W-:Y:S05]  /*8200*/  WARPSYNC.ALL ;  /* 0x0000000000007948 */ /* 0x000fea0003800000 */
[----:B------:R-:W-:Y:S01]  /*8210*/  R2UR UR7, R7 ;  /* 0x00000000070772ca */ /* 0x000fe200000e0000 */
[----:B------:R-:W3:Y:S01]  /*8220*/  LDL R11, [R1+0x54] ;  /* 0x00005400010b7983 */ /* 0x000ee20000100800 */
[----:B------:R-:W-:-:S02]  /*8230*/  R2UR UR4, R12 ;  /* 0x000000000c0472ca */ /* 0x000fc400000e0000 */
[----:B------:R-:W-:Y:S01]  /*8240*/  R2UR UR5, R13 ;  /* 0x000000000d0572ca */ /* 0x000fe200000e0000 */
[----:B-----5:R-:W-:Y:S01]  /*8250*/  WARPGROUP.ARRIVE ;  /* 0x00000000000079c5 */ /* 0x020fe20000000000 */
[----:B------:R-:W-:Y:S01]  /*8260*/  VIADD R20, R12, 0x2 ;  /* 0x000000020c147836 */ /* 0x000fe20000000000 */
[----:B------:R-:W-:Y:S01]  /*8270*/  P2R R10, PR, RZ, 0x1 ;  /* 0x00000001ff0a7803 */ /* 0x000fe20000000000 */
[----:B------:R-:W-:Y:S02]  /*8280*/  IMAD.MOV.U32 R9, RZ, RZ, 0x40000040 ;  /* 0x40000040ff097424 */ /* 0x000fe400078e00ff */
[----:B------:R-:W-:Y:S02]  /*8290*/  IMAD.MOV.U32 R21, RZ, RZ, 0x40000040 ;  /* 0x40000040ff157424 */ /* 0x000fe400078e00ff */
[----:B--2---:R-:W-:-:S05]  /*82a0*/  IMAD R6, R22, 0x600, R0 ;  /* 0x0000060016067824 */ /* 0x004fca00078e0200 */
[----:B------:R-:W-:-:S13]  /*82b0*/  R2UR UR6, R6 ;  /* 0x00000000060672ca */ /* 0x000fda00000e0000 */
[----:B------:R-:W-:Y:S01]  /*82c0*/  HGMMA.64x192x16.F32.BF16 R24, gdesc[UR4], RZ, !UPT, gsb0 ;  /* 0x02e00000041879f0 */ /* 0x000fe2000c0018ff */
[----:B------:R-:W-:Y:S01]  /*82d0*/  VIADD R8, R6, 0x2 ;  /* 0x0000000206087836 */ /* 0x000fe20000000000 */
[----:B------:R-:W-:Y:S02]  /*82e0*/  R2UR UR7, R9 ;  /* 0x00000000090772ca */ /* 0x000fe400000e0000 */
[----:B------:R-:W-:Y:S02]  /*82f0*/  R2UR UR4, R20 ;  /* 0x00000000140472ca */ /* 0x000fe400000e0000 */
[----:B------:R-:W-:Y:S02]  /*8300*/  R2UR UR6, R8 ;  /* 0x00000000080672ca */ /* 0x000fe400000e0000 */
[----:B------:R-:W-:Y:S01]  /*8310*/  R2UR UR5, R21 ;  /* 0x00000000150572ca */ /* 0x000fe200000e0000 */
[----:B------:R-:W-:Y:S02]  /*8320*/  VIADD R8, R6, 0x4 ;  /* 0x0000000406087836 */ /* 0x000fe40000000000 */
[----:B------:R-:W-:-:S02]  /*8330*/  VIADD R14, R12, 0x4 ;  /* 0x000000040c0e7836 */ /* 0x000fc40000000000 */
[----:B------:R-:W-:Y:S02]  /*8340*/  IMAD.MOV.U32 R9, RZ, RZ, 0x40000040 ;  /* 0x40000040ff097424 */ /* 0x000fe400078e00ff */
[----:B------:R-:W-:Y:S01]  /*8350*/  IMAD.MOV.U32 R15, RZ, RZ, 0x40000040 ;  /* 0x40000040ff0f7424 */ /* 0x000fe200078e00ff */
[----:B------:R-:W-:Y:S02]  /*8360*/  WARPGROUP.DEPBAR.LE gsb0, 0x0 ;  /* 0x00008000000079c5 */ /* 0x000fe40000010000 */
[----:B------:R-:W-:-:S06]  /*8370*/  WARPGROUP.ARRIVE ;  /* 0x00000000000079c5 */ /* 0x000fcc0000000000 */
[----:B------:R-:W-:Y:S01]  /*8380*/  HGMMA.64x192x16.F32.BF16 R24, gdesc[UR4], R24, gsb0 ;  /* 0x02e00000041879f0 */ /* 0x000fe20008001818 */
        /* <DEDUP_REMOVED lines=15> */
[----:B------:R-:W2:Y:S01]  /*8480*/  S2R R0, SR_TID.X ;  /* 0x0000000000007919 */ /* 0x000ea20000002100 */
[----:B------:R4:W-:Y:S01]  /*8490*/  STL.64 [R1+0x8], R12 ;  /* 0x0000080c01007387 */ /* 0x0009e20000100a00 */
[----:B--2---:R-:W-:-:S05]  /*84a0*/  VIADD R0, R0, 0xffffff80 ;  /* 0xffffff8000007836 */ /* 0x004fca0000000000 */
[----:B----4-:R-:W-:-:S04]  /*84b0*/  SHF.R.S32.HI R12, RZ, 0x1f, R0 ;  /* 0x0000001fff0c7819 */ /* 0x010fc80000011400 */
[----:B------:R-:W-:-:S04]  /*84c0*/  LEA.HI R12, R12, R0, RZ, 0x7 ;  /* 0x000000000c0c7211 */ /* 0x000fc800078f38ff */
[----:B------:R-:W-:-:S05]  /*84d0*/  LOP3.LUT R12, R12, 0xffffff80, RZ, 0xc0, !PT ;  /* 0xffffff800c0c7812 */ /* 0x000fca00078ec0ff */
[----:B------:R-:W-:-:S05]  /*84e0*/  IMAD.IADD R12, R0, 0x1, -R12 ;  /* 0x00000001000c7824 */ /* 0x000fca00078e0a0c */
[----:B------:R-:W-:-:S04]  /*84f0*/  SHF.R.S32.HI R0, RZ, 0x1f, R12 ;  /* 0x0000001fff007819 */ /* 0x000fc8000001140c */
[----:B------:R-:W-:-:S04]  /*8500*/  LEA.HI R0, R0, R12, RZ, 0x2 ;  /* 0x0000000c00007211 */ /* 0x000fc800078f10ff */
[----:B------:R-:W-:Y:S01]  /*8510*/  LOP3.LUT R0, R0, 0x7ffffffc, RZ, 0xc0, !PT ;  /* 0x7ffffffc00007812 */ /* 0x000fe200078ec0ff */
[----:B------:R-:W-:Y:S02]  /*8520*/  WARPGROUP.DEPBAR.LE gsb0, 0x0 ;  /* 0x00008000000079c5 */ /* 0x000fe40000010000 */
[----:B------:R-:W-:-:S06]  /*8530*/  WARPGROUP.ARRIVE ;  /* 0x00000000000079c5 */ /* 0x000fcc0000000000 */
[----:B------:R-:W-:Y:S01]  /*8540*/  HGMMA.64x192x16.F32.BF16 R24, gdesc[UR4], R24, gsb0 ;  /* 0x02e00000041879f0 */ /* 0x000fe20008001818 */
[----:B------:R-:W-:Y:S01]  /*8550*/  IMAD.IADD R0, R12, 0x1, -R0 ;  /* 0x000000010c007824 */ /* 0x000fe200078e0a00 */
[----:B------:R-:W-:Y:S01]  /*8560*/  ULDC UR4, c[0x0][0x988] ;  /* 0x0002620000047ab9 */ /* 0x000fe20000000800 */
[----:B------:R-:W-:-:S04]  /*8570*/  IMAD.MOV.U32 R3, RZ, RZ, -0x2 ;  /* 0xfffffffeff037424 */ /* 0x000fc800078e00ff */
[----:B------:R-:W-:-:S04]  /*8580*/  IMAD R3, R0, R3, 0xc0 ;  /* 0x000000c000037424 */ /* 0x000fc800078e0203 */
[----:B01----:R-:W-:-:S04]  /*8590*/  IMAD.IADD R5, R3, 0x1, R126 ;  /* 0x0000000103057824 */ /* 0x003fc800078e027e */
[----:B---3--:R-:W-:-:S05]  /*85a0*/  IMAD R5, R11, -0xc0, R5 ;  /* 0xffffff400b057824 */ /* 0x008fca00078e0205 */
        /* <DEDUP_REMOVED lines=8> */
[----:B------:R-:W-:Y:S02]  /*8630*/  FSEL R24, R24, -INF , P4 ;  /* 0xff80000018187808 */ /* 0x000fe40002000000 */
[----:B------:R-:W-:Y:S02]  /*8640*/  FSEL R25, R25, -INF , P3 ;  /* 0xff80000019197808 */ /* 0x000fe40001800000 */
[----:B------:R-:W-:Y:S02]  /*8650*/  FSEL R28, R28, -INF , P1 ;  /* 0xff8000001c1c7808 */ /* 0x000fe40000800000 */
        /* <DEDUP_REMOVED lines=140> */
[----:B------:R-:W-:Y:S02]  /*8f20*/  FMNMX.FTZ R3, R97, R0, !PT ;  /* 0x0000000061037209 */ /* 0x000fe40007810000 */
        /* <DEDUP_REMOVED lines=29> */
[----:B------:R-:W-:-:S04]  /*9100*/  FSEL R117, R117, -INF , P6 ;  /* 0xff80000075757808 */ /* 0x000fc80003000000 */
[----:B------:R-:W-:-:S05]  /*9110*/  FMNMX.FTZ R11, R117, R0, !PT ;  /* 0x00000000750b7209 */ /* 0x000fca0007810000 */
[----:B------:R-:W0:Y:S02]  /*9120*/  SHFL.BFLY PT, R0, R11, 0x2, 0x1f ;  /* 0x0c401f000b007f89 */ /* 0x000e2400000e0000 */
[----:B0-----:R-:W-:-:S05]  /*9130*/  FMNMX.FTZ R12, R11, R0, !PT ;  /* 0x000000000b0c7209 */ /* 0x001fca0007810000 */
[----:B------:R-:W0:Y:S01]  /*9140*/  SHFL.BFLY PT, R3, R12, 0x1, 0x1f ;  /* 0x0c201f000c037f89 */ /* 0x000e2200000e0000 */
[----:B------:R-:W-:Y:S02]  /*9150*/  P2R R7, PR, RZ, 0x1 ;  /* 0x00000001ff077803 */ /* 0x000fe40000000000 */
[----:B------:R-:W-:Y:S01]  /*9160*/  ISETP.GT.AND P0, PT, R5, 0xa0, PT ;  /* 0x000000a00500780c */ /* 0x000fe20003f04270 */
[----:B------:R-:W-:Y:S04]  /*9170*/  STL.64 [R1+0x20], R20 ;  /* 0x0000201401007387 */ /* 0x000fe80000100a00 */
[----:B------:R-:W-:Y:S01]  /*9180*/  STL.64 [R1+0x18], R14 ;  /* 0x0000180e01007387 */ /* 0x000fe20000100a00 */
[----:B------:R-:W-:-:S03]  /*9190*/  FSEL R106, R106, -INF , P0 ;  /* 0xff8000006a6a7808 */ /* 0x000fc60000000000 */
[----:B------:R1:W-:Y:S01]  /*91a0*/  STL.64 [R1+0x10], R8 ;  /* 0x0000100801007387 */ /* 0x0003e20000100a00 */
[----:B------:R-:W-:Y:S02]  /*91b0*/  ISETP.NE.AND P0, PT, R7, RZ, PT ;  /* 0x000000ff0700720c */ /* 0x000fe40003f05270 */
[----:B0-----:R-:W-:Y:S01]  /*91c0*/  FMNMX.FTZ R0, R12, R3, !PT ;  /* 0x000000030c007209 */ /* 0x001fe20007810000 */
[----:B------:R-:W-:Y:S01]  /*91d0*/  IMAD.U32 R3, RZ, RZ, UR4 ;  /* 0x00000004ff037e24 */ /* 0x000fe2000f8e00ff */
[----:B-1----:R-:W-:Y:S02]  /*91e0*/  P2R R9, PR, RZ, 0x4 ;  /* 0x00000004ff097803 */ /* 0x002fe40000000000 */
[C---:B------:R-:W-:Y:S01]  /*91f0*/  FSETP.NEU.FTZ.AND P2, PT, R0.reuse, -INF , PT ;  /* 0xff8000000000780b */ /* 0x040fe20003f5d000 */
[----:B------:R-:W-:Y:S01]  /*9200*/  FMUL.FTZ R6, R0, R3 ;  /* 0x0000000300067220 */ /* 0x000fe20000410000 */
[----:B------:R-:W-:Y:S02]  /*9210*/  FSEL R107, R107, -INF , P0 ;  /* 0xff8000006b6b7808 */ /* 0x000fe40000000000 */
[----:B------:R-:W-:-:S02]  /*9220*/  ISETP.NE.AND P0, PT, R10, RZ, PT ;  /* 0x000000ff0a00720c */ /* 0x000fc40003f05270 */
[----:B------:R-:W-:Y:S02]  /*9230*/  FSEL R6, R6, RZ, P2 ;  /* 0x000000ff06067208 */ /* 0x000fe40001000000 */
[----:B------:R-:W-:-:S03]  /*9240*/  FMNMX.FTZ R10, R125, R124, !PT ;  /* 0x0000007c7d0a7209 */ /* 0x000fc60007810000 */
[----:B------:R-:W-:Y:S01]  /*9250*/  FFMA.FTZ R7, R25, R3, -R6 ;  /* 0x0000000319077223 */ /* 0x000fe20000010806 */
        /* <DEDUP_REMOVED lines=8> */
[----:B------:R-:W-:-:S03]  /*92e0*/  FFMA.FTZ R12, R33, R3, -R6 ;  /* 0x00000003210c7223 */ /* 0x000fc60000010806 */
[----:B------:R-:W-:-:S04]  /*92f0*/  FMNMX.FTZ R10, R46, R27, !PT ;  /* 0x0000001b2e0a7209 */ /* 0x000fc80007810000 */
[----:B------:R-:W-:-:S04]  /*9300*/  FMNMX.FTZ R33, R47, R10, !PT ;  /* 0x0000000a2f217209 */ /* 0x000fc80007810000 */
[----:B------:R-:W-:-:S04]  /*9310*/  FMNMX.FTZ R10, R50, R33, !PT ;  /* 0x00000021320a7209 */ /* 0x000fc80007810000 */
[----:B------:R-:W-:-:S04]  /*9320*/  FMNMX.FTZ R33, R51, R10, !PT ;  /* 0x0000000a33217209 */ /* 0x000fc80007810000 */
[----:B------:R-:W-:-:S04]  /*9330*/  FMNMX.FTZ R10, R54, R33, !PT ;  /* 0x00000021360a7209 */ /* 0x000fc80007810000 */
[----:B------:R-:W-:Y:S02]  /*9340*/  FMNMX.FTZ R35, R55, R10, !PT ;  /* 0x0000000a37237209 */ /* 0x000fe40007810000 */
[----:B------:R-:W-:Y:S02]  /*9350*/  ISETP.NE.AND P2, PT, R9, RZ, PT ;  /* 0x000000ff0900720c */ /* 0x000fe40003f45270 */
[----:B------:R-:W-:Y:S01]  /*9360*/  FMNMX.FTZ R10, R58, R35, !PT ;  /* 0x000000233a0a7209 */ /* 0x000fe20007810000 */
[-CC-:B------:R-:W-:Y:S01]  /*9370*/  FFMA.FTZ R9, R29, R3.reuse, -R6.reuse ;  /* 0x000000031d097223 */ /* 0x180fe20000010806 */
[-CC-:B------:R-:W-:Y:S01]  /*9380*/  FFMA.FTZ R29, R45, R3.reuse, -R6.reuse ;  /* 0x000000032d1d7223 */ /* 0x180fe20000010806 */
[-CC-:B------:R-:W-:Y:S01]  /*9390*/  FFMA.FTZ R45, R68, R3.reuse, -R6.reuse ;  /* 0x00000003442d7223 */ /* 0x180fe20000010806 */
[----:B------:R-:W-:Y:S01]  /*93a0*/  FMNMX.FTZ R35, R59, R10, !PT ;  /* 0x0000000a3b237209 */ /* 0x000fe20007810000 */
[-CC-:B------:R-:W-:Y:S01]  /*93b0*/  FFMA.FTZ R68, R104, R3.reuse, -R6.reuse ;  /* 0x0000000368447223 */ /* 0x180fe20000010806 */
[----:B------:R-:W-:-:S02]  /*93c0*/  FFMA.FTZ R104, R105, R3, -R6 ;  /* 0x0000000369687223 */ /* 0x000fc40000010806 */
[----:B------:R-:W2:Y:S01]  /*93d0*/  LDL R105, [R1+0x3c] ;  /* 0x00003c0001697983 */ /* 0x000ea20000100800 */
        /* <DEDUP_REMOVED lines=8> */
[----:B------:R-:W-:Y:S02]  /*9460*/  P2R R8, PR, RZ, 0x2 ;  /* 0x00000002ff087803 */ /* 0x000fe40000000000 */
[----:B------:R-:W-:Y:S02]  /*9470*/  ISETP.GT.AND P1, PT, R5, 0x99, PT ;  /* 0x000000990500780c */ /* 0x000fe40003f24270 */
[----:B------:R-:W-:Y:S02]  /*9480*/  FMNMX.FTZ R37, R75, R10, !PT ;  /* 0x0000000a4b257209 */ /* 0x000fe40007810000 */
[----:B------:R-:W-:Y:S02]  /*9490*/  FSEL R103, R103, -INF , P1 ;  /* 0xff80000067677808 */ /* 0x000fe40000800000 */
[----:B------:R-:W-:-:S02]  /*94a0*/  FMNMX.FTZ R10, R78, R37, !PT ;  /* 0x000000254e0a7209 */ /* 0x000fc40007810000 */
[----:B------:R-:W-:Y:S01]  /*94b0*/  ISETP.NE.AND P1, PT, R8, RZ, PT ;  /* 0x000000ff0800720c */ /* 0x000fe20003f25270 */
[-CC-:B------:R-:W-:Y:S01]  /*94c0*/  FFMA.FTZ R8, R28, R3.reuse, -R6.reuse ;  /* 0x000000031c087223 */ /* 0x180fe20000010806 */
[----:B------:R-:W-:Y:S01]  /*94d0*/  FFMA.FTZ R28, R41, R3, -R6 ;  /* 0x00000003291c7223 */ /* 0x000fe20000010806 */
        /* <DEDUP_REMOVED lines=14> */
[----:B------:R-:W-:Y:S01]  /*95c0*/  FMNMX.FTZ R53, R103, R10, !PT ;  /* 0x0000000a67357209 */ /* 0x000fe20007810000 */
[----:B------:R0:W-:Y:S03]  /*95d0*/  MUFU.EX2 R27, R57 ;  /* 0x00000039001b7308 */ /* 0x0001e60000000800 */
[----:B------:R-:W-:Y:S02]  /*95e0*/  FMNMX.FTZ R10, R106, R53, !PT ;  /* 0x000000356a0a7209 */ /* 0x000fe40007810000 */
[----:B------:R-:W-:Y:S02]  /*95f0*/  FSEL R110, R110, -INF , P1 ;  /* 0xff8000006e6e7808 */ /* 0x000fe40000800000 */
[----:B0-----:R-:W-:Y:S02]  /*9600*/  FMNMX.FTZ R57, R107, R10, !PT ;  /* 0x0000000a6b397209 */ /* 0x001fe40007810000 */
[----:B------:R-:W-:-:S02]  /*9610*/  FSEL R111, R111, -INF , P2 ;  /* 0xff8000006f6f7808 */ /* 0x000fc40001000000 */
[----:B------:R-:W-:Y:S02]  /*9620*/  FMNMX.FTZ R10, R110, R57, !PT ;  /* 0x000000396e0a7209 */ /* 0x000fe40007810000 */
[----:B------:R-:W-:Y:S02]  /*9630*/  FSEL R114, R114, -INF , P3 ;  /* 0xff80000072727808 */ /* 0x000fe40001800000 */
[----:B------:R-:W-:Y:S01]  /*9640*/  FMNMX.FTZ R57, R111, R10, !PT ;  /* 0x0000000a6f397209 */ /* 0x000fe20007810000 */
[----:B------:R-:W-:Y:S01]  /*9650*/  FFMA.FTZ R61, R61, R3, -R6 ;  /* 0x000000033d3d7223 */ /* 0x000fe20000010806 */
[----:B------:R-:W-:Y:S02]  /*9660*/  FSEL R115, R115, -INF , P4 ;  /* 0xff80000073737808 */ /* 0x000fe40002000000 */
[----:B------:R-:W-:Y:S01]  /*9670*/  FMNMX.FTZ R10, R114, R57, !PT ;  /* 0x00000039720a7209 */ /* 0x000fe20007810000 */
[----:B------:R0:W-:Y:S01]  /*9680*/  MUFU.EX2 R33, R61 ;  /* 0x0000003d00217308 */ /* 0x0001e20000000800 */
[----:B------:R-:W-:-:S02]  /*9690*/  FSEL R118, R118, -INF , P5 ;  /* 0xff80000076767808 */ /* 0x000fc40002800000 */
[----:B------:R-:W-:Y:S02]  /*96a0*/  FSEL R119, R119, -INF , P6 ;  /* 0xff80000077777808 */ /* 0x000fe40003000000 */
[----:B0-----:R-:W-:-:S04]  /*96b0*/  FMNMX.FTZ R61, R115, R10, !PT ;  /* 0x0000000a733d7209 */ /* 0x001fc80007810000 */
[----:B------:R-:W-:Y:S01]  /*96c0*/  FMNMX.FTZ R10, R118, R61, !PT ;  /* 0x0000003d760a7209 */ /* 0x000fe20007810000 */
[----:B------:R-:W-:-:S03]  /*96d0*/  FFMA.FTZ R21, R49, R3, -R6 ;  /* 0x0000000331157223 */ /* 0x000fc60000010806 */
[----:B------:R-:W-:Y:S01]  /*96e0*/  FMNMX.FTZ R10, R119, R10, !PT ;  /* 0x0000000a770a7209 */ /* 0x000fe20007810000 */
[----:B------:R-:W-:-:S04]  /*96f0*/  FFMA.FTZ R49, R69, R3, -R6 ;  /* 0x0000000345317223 */ /* 0x000fc80000010806 */
[----:B------:R-:W0:Y:S01]  /*9700*/  SHFL.BFLY PT, R69, R10, 0x2, 0x1f ;  /* 0x0c401f000a457f89 */ /* 0x000e2200000e0000 */
[-CC-:B------:R-:W-:Y:S01]  /*9710*/  FFMA.FTZ R15, R40, R3.reuse, -R6.reuse ;  /* 0x00000003280f7223 */ /* 0x180fe20000010806 */
[----:B------:R-:W-:Y:S01]  /*9720*/  FFMA.FTZ R40, R77, R3, -R6 ;  /* 0x000000034d287223 */ /* 0x000fe20000010806 */
[----:B------:R-:W1:Y:S01]  /*9730*/  S2R R128, SR_TID.X ;  /* 0x0000000000807919 */ /* 0x000e620000002100 */
[----:B0-----:R-:W-:-:S05]  /*9740*/  FMNMX.FTZ R77, R10, R69, !PT ;  /* 0x000000450a4d7209 */ /* 0x001fca0007810000 */
        /* <DEDUP_REMOVED lines=22> */
[----:B0-----:R-:W-:Y:S01]  /*98b0*/  FMNMX.FTZ R10, R77, R10, !PT ;  /* 0x0000000a4d0a7209 */ /* 0x001fe20007810000 */
[-CC-:B------:R-:W-:Y:S01]  /*98c0*/  FFMA.FTZ R92, R92, R3.reuse, -R6.reuse ;  /* 0x000000035c5c7223 */ /* 0x180fe20000010806 */
[-CC-:B------:R-:W-:Y:S01]  /*98d0*/  FFMA.FTZ R60, R93, R3.reuse, -R6.reuse ;  /* 0x000000035d3c7223 */ /* 0x180fe20000010806 */
[-CC-:B------:R-:W-:Y:S01]  /*98e0*/  FFMA.FTZ R61, R96, R3.reuse, -R6.reuse ;  /* 0x00000003603d7223 */ /* 0x180fe20000010806 */
[----:B------:R-:W-:-:S03]  /*98f0*/  FFMA.FTZ R64, R97, R3, -R6 ;  /* 0x0000000361407223 */ /* 0x000fc60000010806 */
[----:B------:R0:W-:Y:S01]  /*9900*/  MUFU.EX2 R41, R80 ;  /* 0x0000005000297308 */ /* 0x0001e20000000800 */
[-CC-:B---3--:R-:W-:Y:S01]  /*9910*/  FFMA.FTZ R65, R100, R3.reuse, -R6.reuse ;  /* 0x0000000364417223 */ /* 0x188fe20000010806 */
[-CC-:B------:R-:W-:Y:S01]  /*9920*/  FFMA.FTZ R127, R101, R3.reuse, -R6.reuse ;  /* 0x00000003657f7223 */ /* 0x180fe20000010806 */
[-CC-:B------:R-:W-:Y:S01]  /*9930*/  FFMA.FTZ R69, R108, R3.reuse, -R6.reuse ;  /* 0x000000036c457223 */ /* 0x180fe20000010806 */
[-CC-:B------:R-:W-:Y:S01]  /*9940*/  FFMA.FTZ R72, R109, R3.reuse, -R6.reuse ;  /* 0x000000036d487223 */ /* 0x180fe20000010806 */
[-CC-:B----4-:R-:W-:Y:S01]  /*9950*/  FFMA.FTZ R73, R112, R3.reuse, -R6.reuse ;  /* 0x0000000370497223 */ /* 0x190fe20000010806 */
[-CC-:B------:R-:W-:Y:S01]  /*9960*/  FFMA.FTZ R76, R113, R3.reuse, -R6.reuse ;  /* 0x00000003714c7223 */ /* 0x180fe20000010806 */
[-CC-:B------:R-:W-:Y:S01]  /*9970*/  FFMA.FTZ R77, R117, R3.reuse, -R6.reuse ;  /* 0x00000003754d7223 */ /* 0x180fe20000010806 */
[-C--:B0-----:R-:W-:Y:S01]  /*9980*/  FFMA.FTZ R80, R116, R3.reuse, -R6 ;  /* 0x0000000374507223 */ /* 0x081fe20000010806 */
[C---:B------:R-:W-:Y:S01]  /*9990*/  FMUL.FTZ R6, R10.reuse, R3 ;  /* 0x000000030a067220 */ /* 0x040fe20000410000 */
[----:B------:R-:W-:-:S04]  /*99a0*/  FSETP.NEU.FTZ.AND P1, PT, R10, -INF , PT ;  /* 0xff8000000a00780b */ /* 0x000fc80003f3d000 */
[----:B------:R-:W-:Y:S02]  /*99b0*/  FSEL R6, R6, RZ, P1 ;  /* 0x000000ff06067208 */ /* 0x000fe40000800000 */
[----:B-1----:R-:W-:-:S03]  /*99c0*/  LOP3.LUT R128, R128, 0x7f, RZ, 0xc0, !PT ;  /* 0x0000007f80807812 */ /* 0x002fc600078ec0ff */
[-CC-:B------:R-:W-:Y:S01]  /*99d0*/  FFMA.FTZ R81, R125, R3.reuse, -R6.reuse ;  /* 0x000000037d517223 */ /* 0x180fe20000010806 */
[-CC-:B------:R-:W-:Y:S01]  /*99e0*/  FFMA.FTZ R84, R124, R3.reuse, -R6.reuse ;  /* 0x000000037c547223 */ /* 0x180fe20000010806 */
[----:B------:R-:W-:Y:S01]  /*99f0*/  MUFU.EX2 R5, R5 ;  /* 0x0000000500057308 */ /* 0x000fe20000000800 */
[----:B------:R-:W-:Y:S01]  /*9a00*/  ISETP.NE.AND P1, PT, R128, RZ, PT ;  /* 0x000000ff8000720c */ /* 0x000fe20003f25270 */
[----:B------:R-:W-:-:S06]  /*9a10*/  FFMA.FTZ R85, R123, R3, -R6 ;  /* 0x000000037b557223 */ /* 0x000fcc0000010806 */
[----:B------:R-:W0:Y:S01]  /*9a20*/  MUFU.EX2 R7, R7 ;  /* 0x0000000700077308 */ /* 0x000e220000000800 */
[----:B------:R-:W-:-:S07]  /*9a30*/  FFMA.FTZ R89, R121, R3, -R6 ;  /* 0x0000000379597223 */ /* 0x000fce0000010806 */
[----:B------:R-:W-:Y:S08]  /*9a40*/  MUFU.EX2 R81, R81 ;  /* 0x0000005100517308 */ /* 0x000ff00000000800 */
[----:B------:R-:W1:Y:S08]  /*9a50*/  MUFU.EX2 R84, R84 ;  /* 0x0000005400547308 */ /* 0x000e700000000800 */
[----:B------:R-:W3:Y:S08]  /*9a60*/  MUFU.EX2 R8, R8 ;  /* 0x0000000800087308 */ /* 0x000ef00000000800 */
[----:B------:R4:W-:Y:S01]  /*9a70*/  MUFU.EX2 R53, R88 ;  /* 0x0000005800357308 */ /* 0x0009e20000000800 */
[-CC-:B------:R-:W-:Y:S01]  /*9a80*/  FFMA.FTZ R101, R47, R3.reuse, -R6.reuse ;  /* 0x000000032f657223 */ /* 0x180fe20000010806 */
[----:B----4-:R-:W-:-:S06]  /*9a90*/  FFMA.FTZ R88, R122, R3, -R6 ;  /* 0x000000037a587223 */ /* 0x010fcc0000010806 */
[----:B------:R-:W-:Y:S01]  /*9aa0*/  MUFU.EX2 R85, R85 ;  /* 0x0000005500557308 */ /* 0x000fe20000000800 */
[----:B------:R-:W-:Y:S01]  /*9ab0*/  FFMA.FTZ R47, R58, R3, -R6 ;  /* 0x000000033a2f7223 */ /* 0x000fe20000010806 */
[----:B------:R-:W-:-:S06]  /*9ac0*/  @!P1 VIADD R4, R4, 0x30840 ;  /* 0x0003084004049836 */ /* 0x000fcc0000000000 */
[----:B------:R-:W4:Y:S01]  /*9ad0*/  MUFU.EX2 R9, R9 ;  /* 0x0000000900097308 */ /* 0x000f220000000800 */
[-CC-:B------:R-:W-:Y:S01]  /*9ae0*/  FFMA.FTZ R58, R67, R3.reuse, -R6.reuse ;  /* 0x00000003433a7223 */ /* 0x180fe20000010806 */
[-CC-:B------:R-:W-:Y:S01]  /*9af0*/  FFMA.FTZ R93, R39, R3.reuse, -R6.reuse ;  /* 0x00000003275d7223 */ /* 0x180fe20000010806 */
[-CC-:B------:R-:W-:Y:S01]  /*9b00*/  FFMA.FTZ R96, R42, R3.reuse, -R6.reuse ;  /* 0x000000032a607223 */ /* 0x180fe20000010806 */
[----:B------:R-:W-:-:S04]  /*9b10*/  FFMA.FTZ R97, R43, R3, -R6 ;  /* 0x000000032b617223 */ /* 0x000fc80000010806 */
[----:B------:R-:W2:Y:S01]  /*9b20*/  MUFU.EX2 R88, R88 ;  /* 0x0000005800587308 */ /* 0x000ea20000000800 */
[-CC-:B------:R-:W-:Y:S01]  /*9b30*/  FFMA.FTZ R100, R46, R3.reuse, -R6.reuse ;  /* 0x000000032e647223 */ /* 0x180fe20000010806 */
[-CC-:B------:R-:W-:Y:S01]  /*9b40*/  FFMA.FTZ R67, R78, R3.reuse, -R6.reuse ;  /* 0x000000034e437223 */ /* 0x180fe20000010806 */
[-CC-:B------:R-:W-:Y:S01]  /*9b50*/  FFMA.FTZ R39, R50, R3.reuse, -R6.reuse ;  /* 0x0000000332277223 */ /* 0x180fe20000010806 */
[----:B------:R-:W-:-:S04]  /*9b60*/  FFMA.FTZ R42, R51, R3, -R6 ;  /* 0x00000003332a7223 */ /* 0x000fc80000010806 */
[----:B------:R-:W2:Y:S01]  /*9b70*/  MUFU.EX2 R11, R11 ;  /* 0x0000000b000b7308 */ /* 0x000ea20000000800 */
[-CC-:B------:R-:W-:Y:S01]  /*9b80*/  FFMA.FTZ R43, R54, R3.reuse, -R6.reuse ;  /* 0x00000003362b7223 */ /* 0x180fe20000010806 */
[-CC-:B------:R-:W-:Y:S01]  /*9b90*/  FFMA.FTZ R46, R55, R3.reuse, -R6.reuse ;  /* 0x00000003372e7223 */ /* 0x180fe20000010806 */
[----:B------:R-:W-:-:S05]  /*9ba0*/  FFMA.FTZ R78, R79, R3, -R6 ;  /* 0x000000034f4e7223 */ /* 0x000fca0000010806 */
[----:B------:R0:W-:Y:S01]  /*9bb0*/  MUFU.EX2 R57, R92 ;  /* 0x0000005c00397308 */ /* 0x0001e20000000800 */
[-CC-:B------:R-:W-:Y:S01]  /*9bc0*/  FFMA.FTZ R31, R31, R3.reuse, -R6.reuse ;  /* 0x000000031f1f7223 */ /* 0x180fe20000010806 */
[-CC-:B------:R-:W-:Y:S01]  /*9bd0*/  FFMA.FTZ R50, R59, R3.reuse, -R6.reuse ;  /* 0x000000033b327223 */ /* 0x180fe20000010806 */
[-CC-:B------:R-:W-:Y:S01]  /*9be0*/  FFMA.FTZ R51, R62, R3.reuse, -R6.reuse ;  /* 0x000000033e337223 */ /* 0x180fe20000010806 */
[-CC-:B------:R-:W-:Y:S01]  /*9bf0*/  FFMA.FTZ R54, R63, R3.reuse, -R6.reuse ;  /* 0x000000033f367223 */ /* 0x180fe20000010806 */
[-CC-:B------:R-:W-:Y:S01]  /*9c00*/  FFMA.FTZ R55, R66, R3.reuse, -R6.reuse ;  /* 0x0000000342377223 */ /* 0x180fe20000010806 */
[-CC-:B0-----:R-:W-:Y:S02]  /*9c10*/  FFMA.FTZ R92, R120, R3.reuse, -R6.reuse ;  /* 0x00000003785c7223 */ /* 0x181fe40000010806 */
[----:B------:R-:W0:Y:S01]  /*9c20*/  MUFU.EX2 R89, R89 ;  /* 0x0000005900597308 */ /* 0x000e220000000800 */
[----:B------:R-:W-:Y:S01]  /*9c30*/  FADD.FTZ R79, R5, R7 ;  /* 0x00000007054f7221 */ /* 0x000fe20000010000 */
[-C--:B------:R-:W-:Y:S01]  /*9c40*/  FFMA.FTZ R59, R70, R3.reuse, -R6 ;  /* 0x00000003463b7223 */ /* 0x080fe20000010806 */
[----:B------:R-:W-:Y:S01]  /*9c50*/  @!P1 PRMT R4, RZ, 0x654, R4 ;  /* 0x00000654ff049816 */ /* 0x000fe20000000004 */
[-CC-:B------:R-:W-:Y:S01]  /*9c60*/  FFMA.FTZ R62, R71, R3.reuse, -R6.reuse ;  /* 0x00000003473e7223 */ /* 0x180fe20000010806 */
[-CC-:B------:R-:W-:Y:S01]  /*9c70*/  FFMA.FTZ R63, R74, R3.reuse, -R6.reuse ;  /* 0x000000034a3f7223 */ /* 0x180fe20000010806 */
[----:B------:R-:W-:-:S02]  /*9c80*/  FFMA.FTZ R66, R75, R3, -R6 ;  /* 0x000000034b427223 */ /* 0x000fc40000010806 */
        /* <DEDUP_REMOVED lines=22> */
[----:B------:R-:W0:Y:S01]  /*9df0*/  MUFU.EX2 R13, R13 ;  /* 0x0000000d000d7308 */ /* 0x000e220000000800 */
[----:B-1----:R-:W-:Y:S01]  /*9e00*/  FADD.FTZ R6, R81, R84 ;  /* 0x0000005451067221 */ /* 0x002fe20000010000 */
[----:B---3--:R-:W-:Y:S01]  /*9e10*/  FADD.FTZ R82, R8, R79 ;  /* 0x0000004f08527221 */ /* 0x008fe20000010000 */
[----:B------:R1:W-:Y:S03]  /*9e20*/  @!P1 SYNCS.ARRIVE.TRANS64.RED.A1T0 RZ, [R4+URZ], RZ ;  /* 0x000000ff04ff99a7 */ /* 0x0003e6000810043f */
[----:B----4-:R-:W-:-:S02]  /*9e30*/  FADD.FTZ R82, R9, R82 ;  /* 0x0000005209527221 */ /* 0x010fc40000010000 */
[----:B------:R-:W3:Y:S01]  /*9e40*/  MUFU.EX2 R31, R31 ;  /* 0x0000001f001f7308 */ /* 0x000ee20000000800 */
[----:B-1----:R-:W-:Y:S01]  /*9e50*/  F2FP.BF16.F32.PACK_AB R4, R7, R5 ;  /* 0x000000050704723e */ /* 0x002fe200000010ff */
[----:B------:R-:W-:-:S06]  /*9e60*/  FADD.FTZ R5, R85, R6 ;  /* 0x0000000655057221 */ /* 0x000fcc0000010000 */
[----:B------:R-:W1:Y:S01]  /*9e70*/  MUFU.EX2 R14, R14 ;  /* 0x0000000e000e7308 */ /* 0x000e620000000800 */
[----:B--2---:R-:W-:Y:S01]  /*9e80*/  FADD.FTZ R6, R88, R5 ;  /* 0x0000000558067221 */ /* 0x004fe20000010000 */
[----:B------:R-:W-:-:S06]  /*9e90*/  FADD.FTZ R5, R11, R82 ;  /* 0x000000520b057221 */ /* 0x000fcc0000010000 */
[----:B------:R-:W2:Y:S01]  /*9ea0*/  MUFU.EX2 R93, R93 ;  /* 0x0000005d005d7308 */ /* 0x000ea20000000800 */
[----:B0-----:R-:W-:Y:S01]  /*9eb0*/  FADD.FTZ R7, R89, R6 ;  /* 0x0000000659077221 */ /* 0x001fe20000010000 */
[----:B------:R-:W-:-:S06]  /*9ec0*/  FADD.FTZ R6, R12, R5 ;  /* 0x000000050c067221 */ /* 0x000fcc0000010000 */
[----:B------:R-:W0:Y:S01]  /*9ed0*/  MUFU.EX2 R15, R15 ;  /* 0x0000000f000f7308 */ /* 0x000e220000000800 */
[----:B------:R-:W-:Y:S01]  /*9ee0*/  FADD.FTZ R82, R92, R7 ;  /* 0x000000075c527221 */ /* 0x000fe20000010000 */
[----:B------:R-:W-:-:S06]  /*9ef0*/  FADD.FTZ R5, R13, R6 ;  /* 0x000000060d057221 */ /* 0x000fcc0000010000 */
[----:B------:R-:W4:Y:S08]  /*9f00*/  MUFU.EX2 R96, R96 ;  /* 0x0000006000607308 */ /* 0x000f300000000800 */
[----:B------:R-:W4:Y:S01]  /*9f10*/  MUFU.EX2 R28, R28 ;  /* 0x0000001c001c7308 */ /* 0x000f220000000800 */
[----:B---3--:R-:W-:Y:S01]  /*9f20*/  FADD.FTZ R82, R31, R82 ;  /* 0x000000521f527221 */ /* 0x008fe20000010000 */
[----:B-1----:R-:W-:-:S06]  /*9f30*/  FADD.FTZ R6, R14, R5 ;  /* 0x000000050e067221 */ /* 0x002fcc0000010000 */
[----:B------:R-:W1:Y:S08]  /*9f40*/  MUFU.EX2 R97, R97 ;  /* 0x0000006100617308 */ /* 0x000e700000000800 */
[----:B------:R-:W3:Y:S01]  /*9f50*/  MUFU.EX2 R30, R30 ;  /* 0x0000001e001e7308 */ /* 0x000ee20000000800 */
[----:B--2---:R-:W-:Y:S01]  /*9f60*/  FADD.FTZ R5, R93, R82 ;  /* 0x000000525d057221 */ /* 0x004fe20000010000 */
[----:B0-----:R-:W-:-:S06]  /*9f70*/  FADD.FTZ R7, R15, R6 ;  /* 0x000000060f077221 */ /* 0x001fcc0000010000 */
[----:B------:R-:W0:Y:S08]  /*9f80*/  MUFU.EX2 R100, R100 ;  /* 0x0000006400647308 */ /* 0x000e300000000800 */
[----:B------:R-:W2:Y:S01]  /*9f90*/  MUFU.EX2 R29, R29 ;  /* 0x0000001d001d7308 */ /* 0x000ea20000000800 */
[----:B----4-:R-:W-:Y:S01]  /*9fa0*/  FADD.FTZ R6, R96, R5 ;  /* 0x0000000560067221 */ /* 0x010fe20000010000 */
[----:B------:R-:W-:-:S06]  /*9fb0*/  FADD.FTZ R7, R28, R7 ;  /* 0x000000071c077221 */ /* 0x000fcc0000010000 */
[----:B------:R-:W4:Y:S08]  /*9fc0*/  MUFU.EX2 R101, R101 ;  /* 0x0000006500657308 */ /* 0x000f300000000800 */
[----:B------:R-:W4:Y:S01]  /*9fd0*/  MUFU.EX2 R20, R20 ;  /* 0x0000001400147308 */ /* 0x000f220000000800 */
[----:B-1----:R-:W-:Y:S01]  /*9fe0*/  FADD.FTZ R5, R97, R6 ;  /* 0x0000000661057221 */ /* 0x002fe20000010000 */
[----:B---3--:R-:W-:-:S06]  /*9ff0*/  FADD.FTZ R6, R30, R7 ;  /* 0x000000071e067221 */ /* 0x008fcc0000010000 */
[----:B------:R-:W1:Y:S08]  /*a000*/  MUFU.EX2 R39, R39 ;  /* 0x0000002700277308 */ /* 0x000e700000000800 */
[----:B------:R-:W3:Y:S01]  /*a010*/  MUFU.EX2 R21, R21 ;  /* 0x0000001500157308 */ /* 0x000ee20000000800 */
[----:B0-----:R-:W-:Y:S01]  /*a020*/  FADD.FTZ R82, R100, R5 ;  /* 0x0000000564527221 */ /* 0x001fe20000010000 */
[----:B--2---:R-:W-:-:S06]  /*a030*/  FADD.FTZ R5, R29, R6 ;  /* 0x000000061d057221 */ /* 0x004fcc0000010000 */
        /* <DEDUP_REMOVED lines=12> */
[----:B------:R-:W0:Y:S01]  /*a100*/  MUFU.EX2 R47, R47 ;  /* 0x0000002f002f7308 */ /* 0x000e220000000800 */
[----:B------:R-:W-:Y:S01]  /*a110*/  F2FP.BF16.F32.PACK_AB R12, R12, R11 ;  /* 0x0000000b0c0c723e */ /* 0x000fe200000010ff */
[----:B----4-:R-:W-:Y:S01]  /*a120*/  FADD.FTZ R11, R43, R82 ;  /* 0x000000522b0b7221 */ /* 0x010fe20000010000 */
[----:B------:R-:W-:-:S05]  /*a130*/  F2FP.BF16.F32.PACK_AB R14, R14, R13 ;  /* 0x0000000d0e0e723e */ /* 0x000fca00000010ff */
[----:B------:R-:W2:Y:S01]  /*a140*/  MUFU.EX2 R50, R50 ;  /* 0x0000003200327308 */ /* 0x000ea20000000800 */
[----:B------:R-:W-:-:S07]  /*a150*/  FADD.FTZ R13, R25, R86 ;  /* 0x00000056190d7221 */ /* 0x000fce0000010000 */
[----:B------:R-:W4:Y:S01]  /*a160*/  MUFU.EX2 R32, R32 ;  /* 0x0000002000207308 */ /* 0x000f220000000800 */
[----:B------:R-:W-:Y:S01]  /*a170*/  F2FP.BF16.F32.PACK_AB R5, R84, R81 ;  /* 0x000000515405723e */ /* 0x000fe200000010ff */
[----:B-1----:R-:W-:-:S06]  /*a180*/  FADD.FTZ R82, R46, R11 ;  /* 0x0000000b2e527221 */ /* 0x002fcc0000010000 */
[----:B------:R-:W1:Y:S01]  /*a190*/  MUFU.EX2 R51, R51 ;  /* 0x0000003300337308 */ /* 0x000e620000000800 */
[----:B---3--:R-:W-:Y:S01]  /*a1a0*/  FADD.FTZ R84, R26, R13 ;  /* 0x0000000d1a547221 */ /* 0x008fe20000010000 */
[----:B0-----:R-:W-:-:S06]  /*a1b0*/  FADD.FTZ R11, R47, R82 ;  /* 0x000000522f0b7221 */ /* 0x001fcc0000010000 */
[----:B------:R-:W0:Y:S01]  /*a1c0*/  MUFU.EX2 R54, R54 ;  /* 0x0000003600367308 */ /* 0x000e220000000800 */
[----:B------:R-:W-:-:S07]  /*a1d0*/  FADD.FTZ R79, R27, R84 ;  /* 0x000000541b4f7221 */ /* 0x000fce0000010000 */
[----:B------:R-:W3:Y:S01]  /*a1e0*/  MUFU.EX2 R34, R34 ;  /* 0x0000002200227308 */ /* 0x000ee20000000800 */
[----:B--2---:R-:W-:Y:S01]  /*a1f0*/  FADD.FTZ R82, R50, R11 ;  /* 0x0000000b32527221 */ /* 0x004fe20000010000 */
[----:B----4-:R-:W-:-:S06]  /*a200*/  FADD.FTZ R84, R32, R79 ;  /* 0x0000004f20547221 */ /* 0x010fcc0000010000 */
[----:B------:R-:W2:Y:S01]  /*a210*/  MUFU.EX2 R55, R55 ;  /* 0x0000003700377308 */ /* 0x000ea20000000800 */
[----:B-1----:R-:W-:Y:S01]  /*a220*/  FADD.FTZ R11, R51, R82 ;  /* 0x00000052330b7221 */ /* 0x002fe20000010000 */
[----:B------:R-:W-:-:S06]  /*a230*/  FADD.FTZ R79, R33, R84 ;  /* 0x00000054214f7221 */ /* 0x000fcc0000010000 */
[----:B------:R-:W-:Y:S08]  /*a240*/  MUFU.EX2 R58, R58 ;  /* 0x0000003a003a7308 */ /* 0x000ff00000000800 */
[----:B------:R-:W1:Y:S01]  /*a250*/  MUFU.EX2 R45, R45 ;  /* 0x0000002d002d7308 */ /* 0x000e620000000800 */
[----:B0-----:R-:W-:Y:S01]  /*a260*/  FADD.FTZ R82, R54, R11 ;  /* 0x0000000b36527221 */ /* 0x001fe20000010000 */
[----:B------:R-:W-:-:S06]  /*a270*/  F2FP.BF16.F32.PACK_AB R6, R9, R8 ;  /* 0x000000080906723e */ /* 0x000fcc00000010ff */
[----:B------:R-:W0:Y:S01]  /*a280*/  MUFU.EX2 R59, R59 ;  /* 0x0000003b003b7308 */ /* 0x000e220000000800 */
[----:B------:R-:W-:Y:S01]  /*a290*/  F2FP.BF16.F32.PACK_AB R7, R88, R85 ;  /* 0x000000555807723e */ /* 0x000fe200000010ff */
[----:B---3--:R-:W-:-:S06]  /*a2a0*/  FADD.FTZ R84, R34, R79 ;  /* 0x0000004f22547221 */ /* 0x008fcc0000010000 */
[----:B------:R-:W3:Y:S01]  /*a2b0*/  MUFU.EX2 R49, R49 ;  /* 0x0000003100317308 */ /* 0x000ee20000000800 */
[----:B--2---:R-:W-:Y:S01]  /*a2c0*/  FADD.FTZ R11, R55, R82 ;  /* 0x00000052370b7221 */ /* 0x004fe20000010000 */
[----:B------:R-:W-:-:S06]  /*a2d0*/  FADD.FTZ R84, R35, R84 ;  /* 0x0000005423547221 */ /* 0x000fcc0000010000 */
[----:B------:R-:W2:Y:S01]  /*a2e0*/  MUFU.EX2 R62, R62 ;  /* 0x0000003e003e7308 */ /* 0x000ea20000000800 */
[----:B------:R4:W-:Y:S07]  /*a2f0*/  STSM.16.M88.4 [R154+0x1e800], R4 ;  /* 0x01e800049a007844 */ /* 0x0009ee0000000200 */
[----:B------:R-:W-:Y:S01]  /*a300*/  MUFU.EX2 R36, R36 ;  /* 0x0000002400247308 */ /* 0x000fe20000000800 */
[----:B------:R-:W-:Y:S01]  /*a310*/  F2FP.BF16.F32.PACK_AB R28, R28, R15 ;  /* 0x0000000f1c1c723e */ /* 0x000fe200000010ff */
[----:B-1----:R-:W-:-:S06]  /*a320*/  FADD.FTZ R84, R45, R84 ;  /* 0x000000542d547221 */ /* 0x002fcc0000010000 */
[----:B------:R-:W1:Y:S01]  /*a330*/  MUFU.EX2 R63, R63 ;  /* 0x0000003f003f7308 */ /* 0x000e620000000800 */
[----:B----4-:R-:W-:Y:S01]  /*a340*/  F2FP.BF16.F32.PACK_AB R4, R21, R20 ;  /* 0x000000141504723e */ /* 0x010fe200000010ff */
[----:B------:R-:W-:Y:S01]  /*a350*/  FADD.FTZ R20, R58, R11 ;  /* 0x0000000b3a147221 */ /* 0x000fe20000010000 */
[----:B------:R-:W-:Y:S01]  /*a360*/  F2FP.BF16.F32.PACK_AB R30, R29, R30 ;  /* 0x0000001e1d1e723e */ /* 0x000fe200000010ff */
[----:B------:R-:W4:Y:S01]  /*a370*/  LDL R81, [R1+0x44] ;  /* 0x0000440001517983 */ /* 0x000f220000100800 */
[----:B------:R-:W-:-:S03]  /*a380*/  F2FP.BF16.F32.PACK_AB R13, R92, R89 ;  /* 0x000000595c0d723e */ /* 0x000fc600000010ff */
[----:B------:R-:W1:Y:S01]  /*a390*/  MUFU.EX2 R66, R66 ;  /* 0x0000004200427308 */ /* 0x000e620000000800 */
[----:B------:R-:W-:Y:S01]  /*a3a0*/  F2FP.BF16.F32.PACK_AB R15, R93, R31 ;  /* 0x0000001f5d0f723e */ /* 0x000fe200000010ff */
[----:B0-----:R-:W-:Y:S01]  /*a3b0*/  FADD.FTZ R5, R59, R20 ;  /* 0x000000143b057221 */ /* 0x001fe20000010000 */
[----:B------:R-:W-:Y:S02]  /*a3c0*/  F2FP.BF16.F32.PACK_AB R29, R97, R96 ;  /* 0x00000060611d723e */ /* 0x000fe400000010ff */
[----:B------:R-:W-:-:S03]  /*a3d0*/  F2FP.BF16.F32.PACK_AB R31, R101, R100 ;  /* 0x00000064651f723e */ /* 0x000fc600000010ff */
[----:B------:R-:W0:Y:S01]  /*a3e0*/  MUFU.EX2 R38, R38 ;  /* 0x0000002600267308 */ /* 0x000e220000000800 */
[----:B---3--:R-:W-:Y:S01]  /*a3f0*/  FADD.FTZ R7, R49, R84 ;  /* 0x0000005431077221 */ /* 0x008fe20000010000 */
[----:B------:R-:W-:Y:S01]  /*a400*/  STSM.16.M88.4 [R105], R12 ;  /* 0x0000000c69007844 */ /* 0x000fe20000000200 */
[----:B--2---:R-:W-:-:S03]  /*a410*/  FADD.FTZ R20, R62, R5 ;  /* 0x000000053e147221 */ /* 0x004fc60000010000 */
[----:B------:R2:W-:Y:S01]  /*a420*/  STSM.16.M88.4 [R156], R28 ;  /* 0x0000001c9c007844 */ /* 0x0005e20000000200 */
[----:B-1----:R-:W-:Y:S01]  /*a430*/  FADD.FTZ R11, R63, R20 ;  /* 0x000000143f0b7221 */ /* 0x002fe20000010000 */
[----:B------:R-:W-:Y:S02]  /*a440*/  F2FP.BF16.F32.PACK_AB R6, R25, R24 ;  /* 0x000000181906723e */ /* 0x000fe400000010ff */
[----:B------:R-:W-:Y:S01]  /*a450*/  F2FP.BF16.F32.PACK_AB R5, R42, R39 ;  /* 0x000000272a05723e */ /* 0x000fe200000010ff */
[----:B------:R-:W-:Y:S01]  /*a460*/  FADD.FTZ R20, R66, R11 ;  /* 0x0000000b42147221 */ /* 0x000fe20000010000 */
[----:B--2---:R-:W-:-:S04]  /*a470*/  FADD.FTZ R28, R36, R7 ;  /* 0x00000007241c7221 */ /* 0x004fc80000010000 */
[----:B------:R-:W-:Y:S01]  /*a480*/  FADD.FTZ R13, R37, R28 ;  /* 0x0000001c250d7221 */ /* 0x000fe20000010000 */
[----:B------:R-:W-:Y:S02]  /*a490*/  F2FP.BF16.F32.PACK_AB R7, R46, R43 ;  /* 0x0000002b2e07723e */ /* 0x000fe400000010ff */
[----:B------:R-:W-:Y:S01]  /*a4a0*/  F2FP.BF16.F32.PACK_AB R12, R27, R26 ;  /* 0x0000001a1b0c723e */ /* 0x000fe200000010ff */
[----:B0-----:R-:W-:Y:S01]  /*a4b0*/  FADD.FTZ R11, R38, R13 ;  /* 0x0000000d260b7221 */ /* 0x001fe20000010000 */
[----:B------:R-:W-:Y:S02]  /*a4c0*/  F2FP.BF16.F32.PACK_AB R14, R33, R32 ;  /* 0x00000020210e723e */ /* 0x000fe400000010ff */
[----:B------:R-:W-:Y:S02]  /*a4d0*/  F2FP.BF16.F32.PACK_AB R13, R50, R47 ;  /* 0x0000002f320d723e */ /* 0x000fe400000010ff */
[----:B------:R-:W-:Y:S01]  /*a4e0*/  F2FP.BF16.F32.PACK_AB R15, R54, R51 ;  /* 0x00000033360f723e */ /* 0x000fe200000010ff */
[----:B------:R-:W-:Y:S04]  /*a4f0*/  STSM.16.M88.4 [R155], R4 ;  /* 0x000000049b007844 */ /* 0x000fe80000000200 */
[----:B------:R0:W-:Y:S04]  /*a500*/  STSM.16.M88.4 [R154+0x24800], R12 ;  /* 0x0248000c9a007844 */ /* 0x0001e80000000200 */
[----:B0-----:R-:W2:Y:S01]  /*a510*/  LDL R13, [R1+0x40] ;  /* 0x00004000010d7983 */ /* 0x001ea20000100800 */
[----:B------:R-:W0:Y:S08]  /*a520*/  MUFU.EX2 R67, R67 ;  /* 0x0000004300437308 */ /* 0x000e300000000800 */
[----:B------:R-:W1:Y:S08]  /*a530*/  MUFU.EX2 R40, R40 ;  /* 0x0000002800287308 */ /* 0x000e700000000800 */
[----:B------:R-:W3:Y:S08]  /*a540*/  MUFU.EX2 R78, R78 ;  /* 0x0000004e004e7308 */ /* 0x000ef00000000800 */
[----:B------:R-:W3:Y:S01]  /*a550*/  MUFU.EX2 R74, R74 ;  /* 0x0000004a004a7308 */ /* 0x000ee20000000800 */
[----:B0-----:R-:W-:-:S07]  /*a560*/  FADD.FTZ R21, R67, R20 ;  /* 0x0000001443157221 */ /* 0x001fce0000010000 */
[----:B------:R-:W0:Y:S08]  /*a570*/  MUFU.EX2 R44, R44 ;  /* 0x0000002c002c7308 */ /* 0x000e300000000800 */
[----:B------:R-:W0:Y:S01]  /*a580*/  MUFU.EX2 R75, R75 ;  /* 0x0000004b004b7308 */ /* 0x000e220000000800 */
[----:B-1----:R-:W-:Y:S01]  /*a590*/  FADD.FTZ R20, R40, R11 ;  /* 0x0000000b28147221 */ /* 0x002fe20000010000 */
[----:B---3--:R-:W-:-:S06]  /*a5a0*/  FADD.FTZ R21, R78, R21 ;  /* 0x000000154e157221 */ /* 0x008fcc0000010000 */
[----:B------:R-:W1:Y:S08]  /*a5b0*/  MUFU.EX2 R48, R48 ;  /* 0x0000003000307308 */ /* 0x000e700000000800 */
[----:B------:R-:W3:Y:S01]  /*a5c0*/  MUFU.EX2 R70, R70 ;  /* 0x0000004600467308 */ /* 0x000ee20000000800 */
[----:B------:R-:W-:Y:S01]  /*a5d0*/  FADD.FTZ R11, R41, R20 ;  /* 0x00000014290b7221 */ /* 0x000fe20000010000 */
[----:B------:R-:W-:-:S06]  /*a5e0*/  FADD.FTZ R20, R74, R21 ;  /* 0x000000154a147221 */ /* 0x000fcc0000010000 */
[----:B------:R-:W3:Y:S08]  /*a5f0*/  MUFU.EX2 R52, R52 ;  /* 0x0000003400347308 */ /* 0x000ef00000000800 */
[----:B------:R-:W3:Y:S01]  /*a600*/  MUFU.EX2 R71, R71 ;  /* 0x0000004700477308 */ /* 0x000ee20000000800 */
[----:B0-----:R-:W-:Y:S01]  /*a610*/  FADD.FTZ R11, R44, R11 ;  /* 0x0000000b2c0b7221 */ /* 0x001fe20000010000 */
[----:B------:R-:W-:-:S06]  /*a620*/  FADD.FTZ R21, R75, R20 ;  /* 0x000000144b157221 */ /* 0x000fcc0000010000 */
[----:B------:R-:W0:Y:S01]  /*a630*/  MUFU.EX2 R8, R90 ;  /* 0x0000005a00087308 */ /* 0x000e220000000800 */
[----:B-1----:R-:W-:Y:S01]  /*a640*/  FADD.FTZ R11, R48, R11 ;  /* 0x0000000b300b7221 */ /* 0x002fe20000010000 */
[----:B---3--:R-:W-:-:S06]  /*a650*/  FADD.FTZ R20, R70, R21 ;  /* 0x0000001546147221 */ /* 0x008fcc0000010000 */
[----:B------:R-:W1:Y:S08]  /*a660*/  MUFU.EX2 R56, R56 ;  /* 0x0000003800387308 */ /* 0x000e700000000800 */
[----:B------:R-:W3:Y:S01]  /*a670*/  MUFU.EX2 R9, R91 ;  /* 0x0000005b00097308 */ /* 0x000ee20000000800 */
[----:B------:R-:W-:Y:S01]  /*a680*/  FADD.FTZ R28, R52, R11 ;  /* 0x0000000b341c7221 */ /* 0x000fe20000010000 */
[----:B------:R-:W-:-:S06]  /*a690*/  FADD.FTZ R11, R71, R20 ;  /* 0x00000014470b7221 */ /* 0x000fcc0000010000 */
[----:B------:R-:W3:Y:S01]  /*a6a0*/  MUFU.EX2 R94, R94 ;  /* 0x0000005e005e7308 */ /* 0x000ee20000000800 */
[----:B------:R-:W-:Y:S01]  /*a6b0*/  FADD.FTZ R5, R53, R28 ;  /* 0x0000001c35057221 */ /* 0x000fe20000010000 */
[----:B0-----:R-:W-:-:S06]  /*a6c0*/  FADD.FTZ R4, R8, R11 ;  /* 0x0000000b08047221 */ /* 0x001fcc0000010000 */
        /* <DEDUP_REMOVED lines=21> */
[----:B------:R-:W4:Y:S01]  /*a820*/  MUFU.EX2 R106, R106 ;  /* 0x0000006a006a7308 */ /* 0x000f220000000800 */
        /* <DEDUP_REMOVED lines=9> */
[----:B------:R-:W-:Y:S01]  /*a8c0*/  F2FP.BF16.F32.PACK_AB R25, R58, R55 ;  /* 0x000000373a19723e */ /* 0x000fe200000010ff */
[----:B----4-:R-:W-:-:S05]  /*a8d0*/  FADD.FTZ R4, R106, R11 ;  /* 0x0000000b6a047221 */ /* 0x010fca0000010000 */
[----:B------:R-:W4:Y:S01]  /*a8e0*/  MUFU.EX2 R72, R72 ;  /* 0x0000004800487308 */ /* 0x000f220000000800 */
[----:B------:R-:W-:-:S07]  /*a8f0*/  F2FP.BF16.F32.PACK_AB R58, R60, R57 ;  /* 0x000000393c3a723e */ /* 0x000fce00000010ff */
[----:B------:R-:W4:Y:S01]  /*a900*/  MUFU.EX2 R111, R111 ;  /* 0x0000006f006f7308 */ /* 0x000f220000000800 */
[----:B------:R-:W-:Y:S01]  /*a910*/  F2FP.BF16.F32.PACK_AB R57, R9, R8 ;  /* 0x000000080939723e */ /* 0x000fe200000010ff */
[----:B0-----:R-:W-:Y:S01]  /*a920*/  FADD.FTZ R8, R104, R7 ;  /* 0x0000000768087221 */ /* 0x001fe20000010000 */
[----:B------:R-:W-:-:S05]  /*a930*/  FADD.FTZ R7, R107, R4 ;  /* 0x000000046b077221 */ /* 0x000fca0000010000 */
[----:B------:R-:W0:Y:S08]  /*a940*/  MUFU.EX2 R73, R73 ;  /* 0x0000004900497308 */ /* 0x000e300000000800 */
[----:B------:R-:W0:Y:S01]  /*a950*/  MUFU.EX2 R5, R114 ;  /* 0x0000007200057308 */ /* 0x000e220000000800 */
[----:B-1----:R-:W-:Y:S01]  /*a960*/  FADD.FTZ R9, R69, R8 ;  /* 0x0000000845097221 */ /* 0x002fe20000010000 */
[----:B---3--:R-:W-:-:S06]  /*a970*/  FADD.FTZ R4, R110, R7 ;  /* 0x000000076e047221 */ /* 0x008fcc0000010000 */
[----:B------:R-:W1:Y:S08]  /*a980*/  MUFU.EX2 R76, R76 ;  /* 0x0000004c004c7308 */ /* 0x000e700000000800 */
[----:B------:R-:W3:Y:S08]  /*a990*/  MUFU.EX2 R6, R115 ;  /* 0x0000007300067308 */ /* 0x000ef00000000800 */
[----:B------:R-:W-:Y:S08]  /*a9a0*/  MUFU.EX2 R80, R80 ;  /* 0x0000005000507308 */ /* 0x000ff00000000800 */
[----:B------:R-:W2:Y:S08]  /*a9b0*/  MUFU.EX2 R77, R77 ;  /* 0x0000004d004d7308 */ /* 0x000eb00000000800 */
[----:B------:R-:W-:Y:S08]  /*a9c0*/  MUFU.EX2 R118, R118 ;  /* 0x0000007600767308 */ /* 0x000ff00000000800 */
[----:B------:R-:W2:Y:S01]  /*a9d0*/  MUFU.EX2 R119, R119 ;  /* 0x0000007700777308 */ /* 0x000ea20000000800 */
[----:B----4-:R-:W-:Y:S01]  /*a9e0*/  FADD.FTZ R8, R72, R9 ;  /* 0x0000000948087221 */ /* 0x010fe20000010000 */
[----:B------:R-:W-:Y:S01]  /*a9f0*/  FADD.FTZ R4, R111, R4 ;  /* 0x000000046f047221 */ /* 0x000fe20000010000 */
[----:B------:R-:W-:-:S02]  /*aa00*/  F2FP.BF16.F32.PACK_AB R24, R35, R34 ;  /* 0x000000222318723e */ /* 0x000fc400000010ff */
[----:B------:R-:W-:Y:S01]  /*aa10*/  F2FP.BF16.F32.PACK_AB R26, R49, R45 ;  /* 0x0000002d311a723e */ /* 0x000fe200000010ff */
[----:B0-----:R-:W-:Y:S01]  /*aa20*/  FADD.FTZ R7, R73, R8 ;  /* 0x0000000849077221 */ /* 0x001fe20000010000 */
        /* <DEDUP_REMOVED lines=13> */
[----:B------:R-:W-:Y:S01]  /*ab00*/  STSM.16.M88.4 [R81], R24 ;  /* 0x0000001851007844 */ /* 0x000fe20000000200 */
[----:B------:R-:W-:Y:S01]  /*ab10*/  F2FP.BF16.F32.PACK_AB R64, R64, R61 ;  /* 0x0000003d4040723e */ /* 0x000fe200000010ff */
[----:B-1----:R-:W-:Y:S01]  /*ab20*/  FADD.FTZ R11, R76, R7 ;  /* 0x000000074c0b7221 */ /* 0x002fe20000010000 */
[----:B------:R-:W-:Y:S01]  /*ab30*/  F2FP.BF16.F32.PACK_AB R65, R99, R98 ;  /* 0x000000626341723e */ /* 0x000fe200000010ff */
[----:B---3--:R-:W-:Y:S01]  /*ab40*/  FADD.FTZ R9, R6, R9 ;  /* 0x0000000906097221 */ /* 0x008fe20000010000 */
[----:B------:R-:W-:Y:S02]  /*ab50*/  F2FP.BF16.F32.PACK_AB R67, R103, R102 ;  /* 0x000000666743723e */ /* 0x000fe400000010ff */
[----:B------:R-:W-:Y:S01]  /*ab60*/  F2FP.BF16.F32.PACK_AB R70, R72, R69 ;  /* 0x000000454846723e */ /* 0x000fe200000010ff */
[----:B------:R-:W-:Y:S01]  /*ab70*/  STSM.16.M88.4 [R156+0x6000], R36 ;  /* 0x006000249c007844 */ /* 0x000fe20000000200 */
[----:B------:R-:W-:-:S02]  /*ab80*/  F2FP.BF16.F32.PACK_AB R68, R104, R68 ;  /* 0x000000446844723e */ /* 0x000fc400000010ff */
[----:B------:R-:W-:Y:S02]  /*ab90*/  F2FP.BF16.F32.PACK_AB R69, R107, R106 ;  /* 0x0000006a6b45723e */ /* 0x000fe400000010ff */
[----:B------:R-:W-:Y:S02]  /*aba0*/  F2FP.BF16.F32.PACK_AB R71, R111, R110 ;  /* 0x0000006e6f47723e */ /* 0x000fe400000010ff */
[----:B------:R-:W-:Y:S01]  /*abb0*/  F2FP.BF16.F32.PACK_AB R5, R6, R5 ;  /* 0x000000050605723e */ /* 0x000fe200000010ff */
[----:B------:R-:W-:Y:S01]  /*abc0*/  STSM.16.M88.4 [R155+0x6000], R44 ;  /* 0x0060002c9b007844 */ /* 0x000fe20000000200 */
[----:B------:R-:W-:Y:S02]  /*abd0*/  F2FP.BF16.F32.PACK_AB R4, R76, R73 ;  /* 0x000000494c04723e */ /* 0x000fe400000010ff */
[----:B--2---:R-:W-:Y:S02]  /*abe0*/  F2FP.BF16.F32.PACK_AB R6, R77, R80 ;  /* 0x000000504d06723e */ /* 0x004fe400000010ff */
[----:B------:R-:W-:Y:S01]  /*abf0*/  F2FP.BF16.F32.PACK_AB R7, R119, R118 ;  /* 0x000000767707723e */ /* 0x000fe200000010ff */
[----:B------:R-:W-:Y:S04]  /*ac00*/  STSM.16.M88.4 [R154+0x2a800], R56 ;  /* 0x02a800389a007844 */ /* 0x000fe80000000200 */
[----:B------:R-:W-:Y:S04]  /*ac10*/  STSM.16.M88.4 [R13], R64 ;  /* 0x000000400d007844 */ /* 0x000fe80000000200 */
[----:B------:R-:W-:Y:S04]  /*ac20*/  STSM.16.M88.4 [R156+0xc000], R68 ;  /* 0x00c000449c007844 */ /* 0x000fe80000000200 */
[----:B------:R0:W-:Y:S01]  /*ac30*/  STSM.16.M88.4 [R155+0xc000], R4 ;  /* 0x00c000049b007844 */ /* 0x0001e20000000200 */
[----:B------:R1:W-:Y:S06]  /*ac40*/  MEMBAR.ALL.CTA ;  /* 0x0000000000007992 */ /* 0x0003ec0000008000 */
[----:B-1----:R-:W1:Y:S01]  /*ac50*/  FENCE.VIEW.ASYNC.S ;  /* 0x00000000000073c6 */ /* 0x002e620000000000 */
[----:B------:R-:W-:Y:S01]  /*ac60*/  ISETP.GE.AND P2, PT, R126, 0xc1, PT ;  /* 0x000000c17e00780c */ /* 0x000fe20003f46270 */
[----:B------:R-:W-:-:S02]  /*ac70*/  IMAD.MOV.U32 R151, RZ, RZ, RZ ;  /* 0x000000ffff977224 */ /* 0x000fc400078e00ff */
[----:B------:R-:W-:Y:S01]  /*ac80*/  FADD.FTZ R80, R80, R11 ;  /* 0x0000000b50507221 */ /* 0x000fe20000010000 */
[----:B------:R-:W-:Y:S01]  /*ac90*/  FADD.FTZ R118, R118, R9 ;  /* 0x0000000976767221 */ /* 0x000fe20000010000 */
[--C-:B------:R-:W-:Y:S01]  /*aca0*/  IMAD.MOV.U32 R150, RZ, RZ, R151.reuse ;  /* 0x000000ffff967224 */ /* 0x100fe200078e0097 */
[----:B------:R-:W-:Y:S02]  /*acb0*/  MOV R144, R151 ;  /* 0x0000009700907202 */ /* 0x000fe40000000f00 */
[----:B------:R-:W-:Y:S01]  /*acc0*/  FADD.FTZ R11, R119, R118 ;  /* 0x00000076770b7221 */ /* 0x000fe20000010000 */
[--C-:B------:R-:W-:Y:S02]  /*acd0*/  IMAD.MOV.U32 R149, RZ, RZ, R151.reuse ;  /* 0x000000ffff957224 */ /* 0x100fe400078e0097 */
[--C-:B------:R-:W-:Y:S02]  /*ace0*/  IMAD.MOV.U32 R148, RZ, RZ, R151.reuse ;  /* 0x000000ffff947224 */ /* 0x100fe400078e0097 */
[----:B0-----:R-:W-:Y:S01]  /*acf0*/  FADD.FTZ R4, R77, R80 ;  /* 0x000000504d047221 */ /* 0x001fe20000010000 */
        /* <DEDUP_REMOVED lines=26> */
[----:B------:R-:W-:Y:S01]  /*aea0*/  IMAD.MOV.U32 R120, RZ, RZ, R151 ;  /* 0x000000ffff787224 */ /* 0x000fe200078e0097 */
[----:B-1----:R-:W-:Y:S01]  /*aeb0*/  NOP ;  /* 0x0000000000007918 */ /* 0x002fe20000000000 */
[----:B------:R-:W-:Y:S05]  /*aec0*/  @!P2 BRA `(.L_x_10884) ;  /* 0x0000002c00cca947 */ /* 0x000fea0003800000 */
[----:B------:R-:W2:Y:S01]  /*aed0*/  LDL.LU R105, [R1+0x54] ;  /* 0x0000540001697983 */ /* 0x000ea20000300800 */
        /* <DEDUP_REMOVED lines=20> */
[----:B--2---:R-:W-:-:S07]  /*b020*/  VIADD R8, R105, 0xfffffffe ;  /* 0xfffffffe69087836 */ /* 0x004fce0000000000 */
.L_x_10895:
        /* <DEDUP_REMOVED lines=11> */
.L_x_10886:
[----:B------:R-:W-:Y:S01]  /*b0e0*/  IMAD R0, R22, 0x8, R2 ;  /* 0x0000000816007824 */ /* 0x000fe200078e0202 */
[----:B------:R-:W-:-:S04]  /*b0f0*/  SHF.L.U32 R3, R153, 0x1f, RZ ;  /* 0x0000001f99037819 */ /* 0x000fc800000006ff */
[----:B------:R0:W1:Y:S01]  /*b100*/  SYNCS.PHASECHK.TRANS64.TRYWAIT P3, [R0+URZ+0x30830], R3 ;  /* 0x03083003000075a7 */ /* 0x000062000806017f */
[----:B------:R-:W-:Y:S05]  /*b110*/  @!P0 BRA `(.L_x_10887) ;  /* 0x0000000000048947 */ /* 0x000fea0003800000 */
[----:B------:R-:W-:Y:S01]  /*b120*/  BPT.TRAP 0x1 ;  /* 0x000000040000795c */ /* 0x000fe20000300000 */
.L_x_10887:
[----:B------:R-:W-:Y:S04]  /*b130*/  BSSY B0, `(.L_x_10885) ;  /* 0x0000004000007945 */ /* 0x000fe80003800000 */
[----:B-1----:R-:W-:Y:S05]  /*b140*/  @P3 BRA `(.L_x_10888) ;  /* 0x0000000000083947 */ /* 0x002fea0003800000 */
[----:B------:R-:W1:Y:S02]  /*b150*/  SYNCS.PHASECHK.TRANS64.TRYWAIT P3, [R0+URZ+0x30830], R3 ;  /* 0x03083003000075a7 */ /* 0x000e64000806017f */
[----:B-1----:R-:W-:Y:S05]  /*b160*/  @!P3 BRA `(.L_x_10889) ;  /* 0x000000a400c4b947 */ /* 0x002fea0003800000 */
.L_x_10888:
[----:B------:R-:W-:Y:S05]  /*b170*/  BSYNC B0 ;  /* 0x0000000000007941 */ /* 0x000fea0003800000 */
.L_x_10885:
[----:B01----:R-:W2:Y:S04]  /*b180*/  LDL R3, [R1+0x34] ;  /* 0x0000340001037983 */ /* 0x003ea80000100800 */
[----:B------:R-:W3:Y:S01]  /*b190*/  LDL.64 R24, [R1+0x8] ;  /* 0x0000080001187983 */ /* 0x000ee20000100a00 */
[----:B------:R-:W-:Y:S05]  /*b1a0*/  WARPSYNC.ALL ;  /* 0x0000000000007948 */ /* 0x000fea0003800000 */
[----:B------:R-:W-:Y:S01]  /*b1b0*/  IMAD.MOV.U32 R13, RZ, RZ, 0x40000040 ;  /* 0x40000040ff0d7424 */ /* 0x000fe200078e00ff */
[----:B------:R-:W0:Y:S04]  /*b1c0*/  S2R R0, SR_TID.X ;  /* 0x0000000000007919 */ /* 0x000e280000002100 */
[----:B------:R-:W-:-:S02]  /*b1d0*/  R2UR UR7, R13 ;  /* 0x000000000d0772ca */ /* 0x000fc400000e0000 */
[----:B------:R-:W-:Y:S01]  /*b1e0*/  R2UR UR19, R13 ;  /* 0x000000000d1372ca */ /* 0x000fe200000e0000 */
[----:B------:R-:W-:-:S05]  /*b1f0*/  IMAD.MOV.U32 R21, RZ, RZ, 0x40000040 ;  /* 0x40000040ff157424 */ /* 0x000fca00078e00ff */
[----:B------:R-:W-:Y:S02]  /*b200*/  R2UR UR15, R21 ;  /* 0x00000000150f72ca */ /* 0x000fe400000e0000 */
[----:B0-----:R-:W-:-:S05]  /*b210*/  SHF.R.U32.HI R0, RZ, 0x7, R0 ;  /* 0x00000007ff007819 */ /* 0x001fca0000011600 */
[----:B------:R-:W-:Y:S02]  /*b220*/  VIADD R0, R0, 0x8 ;  /* 0x0000000800007836 */ /* 0x000fe40000000000 */
[----:B------:R-:W-:Y:S02]  /*b230*/  IMAD.MOV.U32 R15, RZ, RZ, 0x40000040 ;  /* 0x40000040ff0f7424 */ /* 0x000fe400078e00ff */
[----:B--2---:R-:W-:-:S04]  /*b240*/  IMAD R12, R22, 0x600, R3 ;  /* 0x00000600160c7824 */ /* 0x004fc800078e0203 */
[C---:B------:R-:W-:Y:S01]  /*b250*/  VIADD R14, R12.reuse, 0x2 ;  /* 0x000000020c0e7836 */ /* 0x040fe20000000000 */
[C---:B------:R-:W-:Y:S01]  /*b260*/  R2UR UR6, R12.reuse ;  /* 0x000000000c0672ca */ /* 0x040fe200000e0000 */
[C---:B------:R-:W-:Y:S02]  /*b270*/  VIADD R20, R12.reuse, 0x4 ;  /* 0x000000040c147836 */ /* 0x040fe40000000000 */
[----:B------:R-:W-:-:S05]  /*b280*/  VIADD R12, R12, 0x6 ;  /* 0x000000060c0c7836 */ /* 0x000fca0000000000 */
[----:B------:R-:W-:Y:S02]  /*b290*/  R2UR UR18, R12 ;  /* 0x000000000c1272ca */ /* 0x000fe400000e0000 */
[----:B------:R-:W2:Y:S01]  /*b2a0*/  LDL.64 R12, [R1+0x20] ;  /* 0x00002000010c7983 */ /* 0x000ea20000100a00 */
[----:B------:R-:W-:-:S03]  /*b2b0*/  R2UR UR14, R20 ;  /* 0x00000000140e72ca */ /* 0x000fc600000e0000 */
[----:B------:R-:W4:Y:S01]  /*b2c0*/  LDL.64 R20, [R1+0x18] ;  /* 0x0000180001147983 */ /* 0x000f220000100a00 */
[----:B---3--:R-:W-:Y:S02]  /*b2d0*/  R2UR UR4, R24 ;  /* 0x00000000180472ca */ /* 0x008fe400000e0000 */
[----:B------:R-:W-:Y:S01]  /*b2e0*/  R2UR UR5, R25 ;  /* 0x00000000190572ca */ /* 0x000fe200000e0000 */
[----:B------:R0:W-:Y:S06]  /*b2f0*/  BAR.SYNC.DEFER_BLOCKING R0, 0x100 ;  /* 0x000400000000751d */ /* 0x0001ec0000010000 */
[----:B------:R-:W-:-:S06]  /*b300*/  WARPGROUP.ARRIVE ;  /* 0x00000000000079c5 */ /* 0x000fcc0000000000 */
[----:B------:R-:W-:Y:S01]  /*b310*/  HGMMA.64x192x16.F32.BF16 R24, gdesc[UR4], RZ, !UPT, gsb0 ;  /* 0x02e00000041879f0 */ /* 0x000fe2000c0018ff */
[----:B------:R-:W-:Y:S02]  /*b320*/  R2UR UR10, R14 ;  /* 0x000000000e0a72ca */ /* 0x000fe400000e0000 */
[----:B------:R-:W-:Y:S02]  /*b330*/  R2UR UR11, R15 ;  /* 0x000000000f0b72ca */ /* 0x000fe400000e0000 */
[----:B------:R-:W3:Y:S01]  /*b340*/  LDL.64 R14, [R1+0x10] ;  /* 0x00001000010e7983 */ /* 0x000ee20000100a00 */
[----:B------:R-:W-:Y:S02]  /*b350*/  WARPGROUP.DEPBAR.LE gsb0, 0x0 ;  /* 0x00008000000079c5 */ /* 0x000fe40000010000 */
[----:B------:R-:W-:Y:S01]  /*b360*/  WARPGROUP.ARRIVE ;  /* 0x00000000000079c5 */ /* 0x000fe20000000000 */
[----:B--2---:R-:W-:Y:S02]  /*b370*/  R2UR UR8, R12 ;  /* 0x000000000c0872ca */ /* 0x004fe400000e0000 */
[----:B------:R-:W-:-:S13]  /*b380*/  R2UR UR9, R13 ;  /* 0x000000000d0972ca */ /* 0x000fda00000e0000 */
[----:B------:R-:W-:Y:S01]  /*b390*/  HGMMA.64x192x16.F32.BF16 R24, gdesc[UR8], R24, gsb0 ;  /* 0x02e00000081879f0 */ /* 0x000fe20008001818 */
[----:B----4-:R-:W-:Y:S02]  /*b3a0*/  R2UR UR12, R20 ;  /* 0x00000000140c72ca */ /* 0x010fe400000e0000 */
[----:B------:R-:W-:Y:S02]  /*b3b0*/  R2UR UR13, R21 ;  /* 0x00000000150d72ca */ /* 0x000fe400000e0000 */
[----:B---3--:R-:W-:Y:S02]  /*b3c0*/  R2UR UR16, R14 ;  /* 0x000000000e1072ca */ /* 0x008fe400000e0000 */
[----:B------:R-:W-:Y:S01]  /*b3d0*/  R2UR UR17, R15 ;  /* 0x000000000f1172ca */ /* 0x000fe200000e0000 */
[----:B------:R-:W-:Y:S02]  /*b3e0*/  WARPGROUP.DEPBAR.LE gsb0, 0x0 ;  /* 0x00008000000079c5 */ /* 0x000fe40000010000 */
[----:B------:R-:W-:-:S10]  /*b3f0*/  WARPGROUP.ARRIVE ;  /* 0x00000000000079c5 */ /* 0x000fd40000000000 */
[----:B------:R-:W-:Y:S03]  /*b400*/  HGMMA.64x192x16.F32.BF16 R24, gdesc[UR12], R24, gsb0 ;  /* 0x02e000000c1879f0 */ /* 0x000fe60008001818 */
[----:B------:R-:W-:Y:S02]  /*b410*/  WARPGROUP.DEPBAR.LE gsb0, 0x0 ;  /* 0x00008000000079c5 */ /* 0x000fe40000010000 */
[----:B------:R-:W-:-:S15]  /*b420*/  WARPGROUP.ARRIVE ;  /* 0x00000000000079c5 */ /* 0x000fde0000000000 */
[----:B------:R-:W-:Y:S03]  /*b430*/  HGMMA.64x192x16.F32.BF16 R24, gdesc[UR16], R24, gsb0 ;  /* 0x02e00000101879f0 */ /* 0x000fe60008001818 */
[----:B------:R-:W-:Y:S02]  /*b440*/  WARPGROUP.DEPBAR.LE gsb0, 0x0 ;  /* 0x00008000000079c5 */ /* 0x000fe40000010000 */
[----:B0-----:R-:W-:Y:S05]  /*b450*/  @P2 BRA `(.L_x_10890) ;  /* 0x0000000000302947 */ /* 0x001fea0003800000 */
[----:B------:R-:W-:Y:S05]  /*b460*/  @!P0 BRA `(.L_x_10891) ;  /* 0x0000000000048947 */ /* 0x000fea0003800000 */
[----:B------:R-:W-:Y:S01]  /*b470*/  BPT.TRAP 0x1 ;  /* 0x000000040000795c */ /* 0x000fe20000300000 */
.L_x_10891:
[----:B------:R-:W-:Y:S01]  /*b480*/  SHF.L.U32 R0, R6, 0x1f, RZ ;  /* 0x0000001f06007819 */ /* 0x000fe200000006ff */
[----:B------:R-:W-:-:S04]  /*b490*/  IMAD R3, R7, 0x8, R2 ;  /* 0x0000000807037824 */ /* 0x000fc800078e0202 */
[----:B------:R0:W1:Y:S01]  /*b4a0*/  SYNCS.PHASECHK.TRANS64.TRYWAIT P2, [R3+URZ+0x30850], R0 ;  /* 0x03085000030075a7 */ /* 0x000062000804017f */
[----:B------:R-:W-:Y:S05]  /*b4b0*/  @!P0 BRA `(.L_x_10892) ;  /* 0x0000000000048947 */ /* 0x000fea0003800000 */
[----:B------:R-:W-:Y:S01]  /*b4c0*/  BPT.TRAP 0x1 ;  /* 0x000000040000795c */ /* 0x000fe20000300000 */
.L_x_10892:
[----:B------:R-:W-:Y:S04]  /*b4d0*/  BSSY B0, `(.L_x_10890) ;  /* 0x0000004000007945 */ /* 0x000fe80003800000 */
[----:B-1----:R-:W-:Y:S05]  /*b4e0*/  @P2 BRA `(.L_x_10893) ;  /* 0x0000000000082947 */ /* 0x002fea0003800000 */
[----:B------:R-:W1:Y:S02]  /*b4f0*/  SYNCS.PHASECHK.TRANS64.TRYWAIT P2, [R3+URZ+0x30850], R0 ;  /* 0x03085000030075a7 */ /* 0x000e64000804017f */
[----:B-1----:R-:W-:Y:S05]  /*b500*/  @!P2 BRA `(.L_x_10894) ;  /* 0x000000a000f0a947 */ /* 0x002fea0003800000 */
.L_x_10893:
[----:B------:R-:W-:Y:S05]  /*b510*/  BSYNC B0 ;  /* 0x0000000000007941 */ /* 0x000fea0003800000 */
.L_x_10890:
[----:B01----:R-:W-:Y:S01]  /*b520*/  FMNMX.FTZ R0, R24, R9, !PT ;  /* 0x0000000918007209 */ /* 0x003fe20007810000 */
[----:B------:R-:W2:Y:S01]  /*b530*/  LDL R20, [R1+0x2c] ;  /* 0x00002c0001147983 */ /* 0x000ea20000100800 */
[----:B------:R-:W-:Y:S01]  /*b540*/  FMNMX.FTZ R10, R26, R5, !PT ;  /* 0x000000051a0a7209 */ /* 0x000fe20007810000 */
[----:B------:R-:W-:Y:S05]  /*b550*/  WARPSYNC.ALL ;  /* 0x0000000000007948 */ /* 0x000fea0003800000 */
[----:B------:R-:W-:Y:S01]  /*b560*/  FMNMX.FTZ R0, R25, R0, !PT ;  /* 0x0000000019007209 */ /* 0x000fe20007810000 */
[----:B------:R-:W-:Y:S01]  /*b570*/  ULDC UR4, c[0x0][0x988] ;  /* 0x0002620000047ab9 */ /* 0x000fe20000000800 */
[----:B------:R-:W-:Y:S01]  /*b580*/  FMNMX.FTZ R10, R27, R10, !PT ;  /* 0x0000000a1b0a7209 */ /* 0x000fe20007810000 */
[----:B------:R-:W-:Y:S01]  /*b590*/  IMAD.MOV.U32 R13, RZ, RZ, 0x40000040 ;  /* 0x40000040ff0d7424 */ /* 0x000fe200078e00ff */
[----:B------:R-:W-:Y:S01]  /*b5a0*/  FMNMX.FTZ R0, R28, R0, !PT ;  /* 0x000000001c007209 */ /* 0x000fe20007810000 */
[----:B------:R-:W-:Y:S01]  /*b5b0*/  WARPGROUP.ARRIVE ;  /* 0x00000000000079c5 */ /* 0x000fe20000000000 */
[----:B------:R-:W-:Y:S01]  /*b5c0*/  FMNMX.FTZ R10, R30, R10, !PT ;  /* 0x0000000a1e0a7209 */ /* 0x000fe20007810000 */
        /* <DEDUP_REMOVED lines=91> */
[C---:B------:R-:W-:Y:S01]  /*bb80*/  R2UR UR7, R13.reuse ;  /* 0x000000000d0772ca */ /* 0x040fe200000e0000 */
[----:B------:R-:W0:Y:S01]  /*bb90*/  SHFL.BFLY PT, R3, R0, 0x2, 0x1f ;  /* 0x0c401f0000037f89 */ /* 0x000e2200000e0000 */
[----:B------:R-:W-:-:S02]  /*bba0*/  R2UR UR5, R13 ;  /* 0x000000000d0572ca */ /* 0x000fc400000e0000 */
[C---:B------:R-:W-:Y:S01]  /*bbb0*/  R2UR UR11, R15.reuse ;  /* 0x000000000f0b72ca */ /* 0x040fe200000e0000 */
[----:B------:R-:W1:Y:S01]  /*bbc0*/  SHFL.BFLY PT, R12, R10, 0x2, 0x1f ;  /* 0x0c401f000a0c7f89 */ /* 0x000e6200000e0000 */
[C---:B------:R-:W-:Y:S02]  /*bbd0*/  R2UR UR15, R15.reuse ;  /* 0x000000000f0f72ca */ /* 0x040fe400000e0000 */
[C---:B------:R-:W-:Y:S02]  /*bbe0*/  R2UR UR19, R15.reuse ;  /* 0x000000000f1372ca */ /* 0x040fe400000e0000 */
[C---:B------:R-:W-:Y:S02]  /*bbf0*/  R2UR UR23, R15.reuse ;  /* 0x000000000f1772ca */ /* 0x040fe400000e0000 */
[C---:B------:R-:W-:Y:S02]  /*bc00*/  R2UR UR27, R15.reuse ;  /* 0x000000000f1b72ca */ /* 0x040fe400000e0000 */
[----:B------:R-:W-:-:S02]  /*bc10*/  R2UR UR31, R15 ;  /* 0x000000000f1f72ca */ /* 0x000fc400000e0000 */
[C---:B------:R-:W-:Y:S02]  /*bc20*/  R2UR UR35, R15.reuse ;  /* 0x000000000f2372ca */ /* 0x040fe400000e0000 */
[C---:B------:R-:W-:Y:S02]  /*bc30*/  R2UR UR43, R15.reuse ;  /* 0x000000000f2b72ca */ /* 0x040fe400000e0000 */
[C---:B------:R-:W-:Y:S02]  /*bc40*/  R2UR UR47, R15.reuse ;  /* 0x000000000f2f72ca */ /* 0x040fe400000e0000 */
[----:B------:R-:W-:Y:S01]  /*bc50*/  R2UR UR51, R15 ;  /* 0x000000000f3372ca */ /* 0x000fe200000e0000 */
[----:B------:R-:W-:Y:S01]  /*bc60*/  IMAD.MOV.U32 R15, RZ, RZ, 0x40000040 ;  /* 0x40000040ff0f7424 */ /* 0x000fe200078e00ff */
[----:B------:R-:W-:Y:S01]  /*bc70*/  R2UR UR55, R13 ;  /* 0x000000000d3772ca */ /* 0x000fe200000e0000 */
[----:B------:R-:W-:Y:S01]  /*bc80*/  IMAD.MOV.U32 R13, RZ, RZ, 0x40000040 ;  /* 0x40000040ff0d7424 */ /* 0x000fe200078e00ff */
[----:B0-----:R-:W-:-:S02]  /*bc90*/  FMNMX.FTZ R0, R0, R3, !PT ;  /* 0x0000000300007209 */ /* 0x001fc40007810000 */
[----:B------:R-:W-:Y:S01]  /*bca0*/  R2UR UR9, R15 ;  /* 0x000000000f0972ca */ /* 0x000fe200000e0000 */
[----:B------:R-:W-:Y:S01]  /*bcb0*/  IMAD.MOV.U32 R15, RZ, RZ, 0x40000040 ;  /* 0x40000040ff0f7424 */ /* 0x000fe200078e00ff */
[----:B-1----:R-:W-:Y:S01]  /*bcc0*/  FMNMX.FTZ R10, R10, R12, !PT ;  /* 0x0000000c0a0a7209 */ /* 0x002fe20007810000 */
[----:B------:R-:W0:Y:S01]  /*bcd0*/  SHFL.BFLY PT, R3, R0, 0x1, 0x1f ;  /* 0x0c201f0000037f89 */ /* 0x000e2200000e0000 */
[----:B------:R-:W-:Y:S01]  /*bce0*/  R2UR UR53, R13 ;  /* 0x000000000d3572ca */ /* 0x000fe200000e0000 */
[----:B------:R-:W-:Y:S01]  /*bcf0*/  @!P1 IMAD R13, R22, 0x8, R2 ;  /* 0x00000008160d9824 */ /* 0x000fe200078e0202 */
[----:B------:R-:W-:Y:S01]  /*bd00*/  R2UR UR13, R15 ;  /* 0x000000000f0d72ca */ /* 0x000fe200000e0000 */
[----:B------:R-:W1:Y:S01]  /*bd10*/  SHFL.BFLY PT, R12, R10, 0x1, 0x1f ;  /* 0x0c201f000a0c7f89 */ /* 0x000e6200000e0000 */
[----:B------:R-:W-:Y:S02]  /*bd20*/  IMAD.MOV.U32 R15, RZ, RZ, 0x40000040 ;  /* 0x40000040ff0f7424 */ /* 0x000fe400078e00ff */
[----:B------:R-:W-:-:S03]  /*bd30*/  @!P1 VIADD R13, R13, 0x30840 ;  /* 0x000308400d0d9836 */ /* 0x000fc60000000000 */
[----:B------:R-:W-:Y:S01]  /*bd40*/  R2UR UR17, R15 ;  /* 0x000000000f1172ca */ /* 0x000fe200000e0000 */
[----:B------:R-:W-:Y:S01]  /*bd50*/  IMAD.MOV.U32 R15, RZ, RZ, 0x40000040 ;  /* 0x40000040ff0f7424 */ /* 0x000fe200078e00ff */
[----:B------:R-:W-:-:S04]  /*bd60*/  @!P1 PRMT R13, RZ, 0x654, R13 ;  /* 0x00000654ff0d9816 */ /* 0x000fc8000000000d */
[----:B------:R-:W-:Y:S01]  /*bd70*/  R2UR UR21, R15 ;  /* 0x000000000f1572ca */ /* 0x000fe200000e0000 */
[----:B------:R-:W-:-:S05]  /*bd80*/  IMAD.MOV.U32 R15, RZ, RZ, 0x40000040 ;  /* 0x40000040ff0f7424 */ /* 0x000fca00078e00ff */
[----:B------:R-:W-:Y:S01]  /*bd90*/  R2UR UR25, R15 ;  /* 0x000000000f1972ca */ /* 0x000fe200000e0000 */
[----:B------:R-:W-:Y:S01]  /*bda0*/  IMAD.MOV.U32 R15, RZ, RZ, 0x40000040 ;  /* 0x40000040ff0f7424 */ /* 0x000fe200078e00ff */
[----:B0-----:R-:W-:Y:S01]  /*bdb0*/  FMNMX.FTZ R0, R0, R3, !PT ;  /* 0x0000000300007209 */ /* 0x001fe20007810000 */
[----:B------:R-:W-:Y:S01]  /*bdc0*/  IMAD.U32 R3, RZ, RZ, UR4 ;  /* 0x00000004ff037e24 */ /* 0x000fe2000f8e00ff */
[----:B-1----:R-:W-:-:S03]  /*bdd0*/  FMNMX.FTZ R10, R10, R12, !PT ;  /* 0x0000000c0a0a7209 */ /* 0x002fc60007810000 */
[CC--:B------:R-:W-:Y:S01]  /*bde0*/  FMUL.FTZ R6, R0.reuse, R3.reuse ;  /* 0x0000000300067220 */ /* 0x0c0fe20000410000 */
[----:B------:R-:W-:Y:S01]  /*bdf0*/  R2UR UR29, R15 ;  /* 0x000000000f1d72ca */ /* 0x000fe200000e0000 */
[----:B------:R-:W-:Y:S02]  /*be00*/  IMAD.MOV.U32 R15, RZ, RZ, 0x40000040 ;  /* 0x40000040ff0f7424 */ /* 0x000fe400078e00ff */
[----:B------:R-:W-:Y:S01]  /*be10*/  FADD.FTZ R9, -R0, R9 ;  /* 0x0000000900097221 */ /* 0x000fe20000010100 */
[-C--:B------:R-:W-:Y:S01]  /*be20*/  FMUL.FTZ R12, R10, R3.reuse ;  /* 0x000000030a0c7220 */ /* 0x080fe20000410000 */
[-CC-:B------:R-:W-:Y:S01]  /*be30*/  FFMA.FTZ R24, R24, R3.reuse, -R6.reuse ;  /* 0x0000000318187223 */ /* 0x180fe20000010806 */
[-C--:B------:R-:W-:Y:S01]  /*be40*/  FFMA.FTZ R25, R25, R3.reuse, -R6 ;  /* 0x0000000319197223 */ /* 0x080fe20000010806 */
[----:B------:R-:W-:Y:S01]  /*be50*/  R2UR UR33, R15 ;  /* 0x000000000f2172ca */ /* 0x000fe200000e0000 */
        /* <DEDUP_REMOVED lines=48> */
[----:B------:R-:W-:-:S02]  /*c160*/  VIADD R12, R2, 0x400 ;  /* 0x00000400020c7836 */ /* 0x000fc40000000000 */
[-C--:B------:R-:W-:Y:S01]  /*c170*/  FMUL.FTZ R9, R9, R3.reuse ;  /* 0x0000000309097220 */ /* 0x080fe20000410000 */
[----:B------:R-:W-:Y:S01]  /*c180*/  IMAD.MOV.U32 R15, RZ, RZ, 0x40000040 ;  /* 0x40000040ff0f7424 */ /* 0x000fe200078e00ff */
[----:B------:R-:W-:Y:S01]  /*c190*/  MUFU.EX2 R24, R24 ;  /* 0x0000001800187308 */ /* 0x000fe20000000800 */
[-C--:B------:R-:W-:Y:S01]  /*c1a0*/  FFMA.FTZ R28, R28, R3.reuse, -R6 ;  /* 0x000000031c1c7223 */ /* 0x080fe20000010806 */
[----:B------:R-:W-:Y:S01]  /*c1b0*/  SHF.R.U32.HI R12, RZ, 0x4, R12 ;  /* 0x00000004ff0c7819 */ /* 0x000fe2000001160c */
[-CC-:B------:R-:W-:Y:S01]  /*c1c0*/  FFMA.FTZ R29, R29, R3.reuse, -R6.reuse ;  /* 0x000000031d1d7223 */ /* 0x180fe20000010806 */
[----:B------:R-:W-:Y:S01]  /*c1d0*/  R2UR UR41, R15 ;  /* 0x000000000f2972ca */ /* 0x000fe200000e0000 */
[----:B------:R-:W-:Y:S01]  /*c1e0*/  IMAD.MOV.U32 R15, RZ, RZ, 0x40000040 ;  /* 0x40000040ff0f7424 */ /* 0x000fe200078e00ff */
[----:B------:R-:W-:Y:S01]  /*c1f0*/  LOP3.LUT R12, R12, 0x3fff, RZ, 0xc0, !PT ;  /* 0x00003fff0c0c7812 */ /* 0x000fe200078ec0ff */
[-CC-:B------:R-:W-:Y:S01]  /*c200*/  FFMA.FTZ R32, R32, R3.reuse, -R6.reuse ;  /* 0x0000000320207223 */ /* 0x180fe20000010806 */
[----:B------:R-:W0:Y:S01]  /*c210*/  MUFU.EX2 R9, R9 ;  /* 0x0000000900097308 */ /* 0x000e220000000800 */
[----:B------:R-:W-:Y:S01]  /*c220*/  FFMA.FTZ R33, R33, R3, -R6 ;  /* 0x0000000321217223 */ /* 0x000fe20000010806 */
[----:B------:R-:W-:Y:S01]  /*c230*/  R2UR UR45, R15 ;  /* 0x000000000f2d72ca */ /* 0x000fe200000e0000 */
[----:B------:R-:W-:-:S02]  /*c240*/  IMAD R12, R7, 0x600, R12 ;  /* 0x00000600070c7824 */ /* 0x000fc400078e020c */
[-CC-:B------:R-:W-:Y:S01]  /*c250*/  FFMA.FTZ R36, R36, R3.reuse, -R6.reuse ;  /* 0x0000000324247223 */ /* 0x180fe20000010806 */
[----:B------:R-:W-:Y:S02]  /*c260*/  IMAD.MOV.U32 R15, RZ, RZ, 0x40000040 ;  /* 0x40000040ff0f7424 */ /* 0x000fe400078e00ff */
[-CC-:B------:R-:W-:Y:S01]  /*c270*/  FFMA.FTZ R37, R37, R3.reuse, -R6.reuse ;  /* 0x0000000325257223 */ /* 0x180fe20000010806 */
[C---:B------:R-:W-:Y:S01]  /*c280*/  VIADD R14, R12.reuse, 0x80 ;  /* 0x000000800c0e7836 */ /* 0x040fe20000000000 */
[----:B------:R-:W-:Y:S01]  /*c290*/  R2UR UR6, R12 ;  /* 0x000000000c0672ca */ /* 0x000fe200000e0000 */
[----:B------:R-:W1:Y:S01]  /*c2a0*/  MUFU.EX2 R25, R25 ;  /* 0x0000001900197308 */ /* 0x000e620000000800 */
[----:B------:R-:W-:Y:S01]  /*c2b0*/  R2UR UR49, R15 ;  /* 0x000000000f3172ca */ /* 0x000fe200000e0000 */
[----:B------:R-:W-:Y:S01]  /*c2c0*/  FFMA.FTZ R40, R40, R3, -R6 ;  /* 0x0000000328287223 */ /* 0x000fe20000010806 */
[----:B------:R-:W-:Y:S01]  /*c2d0*/  R2UR UR10, R14 ;  /* 0x000000000e0a72ca */ /* 0x000fe200000e0000 */
[----:B------:R-:W-:-:S02]  /*c2e0*/  VIADD R14, R12, 0x100 ;  /* 0x000001000c0e7836 */ /* 0x000fc40000000000 */
[-CC-:B------:R-:W-:Y:S01]  /*c2f0*/  FFMA.FTZ R41, R41, R3.reuse, -R6.reuse ;  /* 0x0000000329297223 */ /* 0x180fe20000010806 */
[-CC-:B------:R-:W-:Y:S01]  /*c300*/  FFMA.FTZ R44, R44, R3.reuse, -R6.reuse ;  /* 0x000000032c2c7223 */ /* 0x180fe20000010806 */
[-CC-:B------:R-:W-:Y:S01]  /*c310*/  FFMA.FTZ R45, R45, R3.reuse, -R6.reuse ;  /* 0x000000032d2d7223 */ /* 0x180fe20000010806 */
[-CC-:B------:R-:W-:Y:S01]  /*c320*/  FFMA.FTZ R48, R48, R3.reuse, -R6.reuse ;  /* 0x0000000330307223 */ /* 0x180fe20000010806 */
[----:B------:R-:W-:Y:S01]  /*c330*/  R2UR UR14, R14 ;  /* 0x000000000e0e72ca */ /* 0x000fe200000e0000 */
[----:B------:R-:W-:Y:S02]  /*c340*/  VIADD R14, R12, 0x180 ;  /* 0x000001800c0e7836 */ /* 0x000fe40000000000 */
[-CC-:B------:R-:W-:Y:S01]  /*c350*/  FFMA.FTZ R49, R49, R3.reuse, -R6.reuse ;  /* 0x0000000331317223 */ /* 0x180fe20000010806 */
[-CC-:B------:R-:W-:Y:S01]  /*c360*/  FFMA.FTZ R52, R52, R3.reuse, -R6.reuse ;  /* 0x0000000334347223 */ /* 0x180fe20000010806 */
[-CC-:B------:R-:W-:Y:S01]  /*c370*/  FFMA.FTZ R53, R53, R3.reuse, -R6.reuse ;  /* 0x0000000335357223 */ /* 0x180fe20000010806 */
        /* <DEDUP_REMOVED lines=40> */
[----:B------:R-:W-:Y:S02]  /*c600*/  VIADD R12, R12, 0x580 ;  /* 0x000005800c0c7836 */ /* 0x000fe40000000000 */
[-CC-:B------:R-:W-:Y:S01]  /*c610*/  FFMA.FTZ R108, R108, R3.reuse, -R6.reuse ;  /* 0x000000036c6c7223 */ /* 0x180fe20000010806 */
[-CC-:B------:R-:W-:Y:S01]  /*c620*/  FFMA.FTZ R109, R109, R3.reuse, -R6.reuse ;  /* 0x000000036d6d7223 */ /* 0x180fe20000010806 */
[----:B------:R-:W-:Y:S01]  /*c630*/  R2UR UR50, R14 ;  /* 0x000000000e3272ca */ /* 0x000fe200000e0000 */
[-CC-:B------:R-:W-:Y:S01]  /*c640*/  FFMA.FTZ R112, R112, R3.reuse, -R6.reuse ;  /* 0x0000000370707223 */ /* 0x180fe20000010806 */
[----:B------:R-:W-:Y:S01]  /*c650*/  R2UR UR54, R12 ;  /* 0x000000000c3672ca */ /* 0x000fe200000e0000 */
[----:B--2---:R-:W-:Y:S02]  /*c660*/  VIADD R12, R20, 0x1e800 ;  /* 0x0001e800140c7836 */ /* 0x004fe40000000000 */
[-CC-:B------:R-:W-:Y:S01]  /*c670*/  FFMA.FTZ R113, R113, R3.reuse, -R6.reuse ;  /* 0x0000000371717223 */ /* 0x180fe20000010806 */
[-CC-:B------:R-:W-:Y:S01]  /*c680*/  FFMA.FTZ R116, R116, R3.reuse, -R6.reuse ;  /* 0x0000000374747223 */ /* 0x180fe20000010806 */
[-C--:B------:R-:W-:Y:S01]  /*c690*/  FFMA.FTZ R117, R117, R3.reuse, -R6 ;  /* 0x0000000375757223 */ /* 0x080fe20000010806 */
[----:B0-----:R-:W-:Y:S01]  /*c6a0*/  FFMA.FTZ R6, R9, R4, R24 ;  /* 0x0000000409067223 */ /* 0x001fe20000010018 */
[----:B------:R-:W-:Y:S01]  /*c6b0*/  SHF.R.U32.HI R12, RZ, 0x4, R12 ;  /* 0x00000004ff0c7819 */ /* 0x000fe2000001160c */
[----:B------:R-:W-:Y:S01]  /*c6c0*/  FADD.FTZ R5, -R10, R5 ;  /* 0x000000050a057221 */ /* 0x000fe20000010100 */
[C---:B-1----:R-:W-:Y:S01]  /*c6d0*/  F2FP.BF16.F32.PACK_AB R4, R25.reuse, R24 ;  /* 0x000000181904723e */ /* 0x042fe200000010ff */
[----:B------:R-:W-:Y:S01]  /*c6e0*/  FADD.FTZ R6, R25, R6 ;  /* 0x0000000619067221 */ /* 0x000fe20000010000 */
[----:B------:R-:W-:Y:S01]  /*c6f0*/  LOP3.LUT R12, R12, 0x3fff, RZ, 0xc0, !PT ;  /* 0x00003fff0c0c7812 */ /* 0x000fe200078ec0ff */
[----:B------:R-:W0:Y:S01]  /*c700*/  S2R R25, SR_TID.X ;  /* 0x0000000000197919 */ /* 0x000e220000002100 */
[----:B------:R-:W-:Y:S01]  /*c710*/  FMUL.FTZ R5, R5, R3 ;  /* 0x0000000305057220 */ /* 0x000fe20000410000 */
[----:B------:R-:W-:Y:S01]  /*c720*/  MUFU.EX2 R27, R27 ;  /* 0x0000001b001b7308 */ /* 0x000fe20000000800 */
[----:B------:R-:W-:-:S04]  /*c730*/  LOP3.LUT R12, R12, 0x10000, RZ, 0xfc, !PT ;  /* 0x000100000c0c7812 */ /* 0x000fc800078efcff */
[C---:B------:R-:W-:Y:S01]  /*c740*/  R2UR UR4, R12.reuse ;  /* 0x000000000c0472ca */ /* 0x040fe200000e0000 */
[----:B------:R-:W-:Y:S02]  /*c750*/  VIADD R14, R12, 0x2 ;  /* 0x000000020c0e7836 */ /* 0x000fe40000000000 */
[----:B------:R-:W-:Y:S03]  /*c760*/  MUFU.EX2 R20, R5 ;  /* 0x0000000500147308 */ /* 0x000fe60000000800 */
[----:B------:R-:W-:Y:S01]  /*c770*/  R2UR UR8, R14 ;  /* 0x000000000e0872ca */ /* 0x000fe200000e0000 */
[----:B------:R-:W-:-:S04]  /*c780*/  VIADD R14, R12, 0x4 ;  /* 0x000000040c0e7836 */ /* 0x000fc80000000000 */
[----:B------:R-:W1:Y:S01]  /*c790*/  MUFU.EX2 R5, R26 ;  /* 0x0000001a00057308 */ /* 0x000e620000000800 */
[----:B------:R-:W-:Y:S01]  /*c7a0*/  R2UR UR12, R14 ;  /* 0x000000000e0c72ca */ /* 0x000fe200000e0000 */
[----:B------:R-:W-:Y:S01]  /*c7b0*/  HGMMA.64x64x16.F32.BF16 R120, gdesc[UR4].tnspB, R120, gsb0 ;  /* 0x40e00000047879f0 */ /* 0x000fe20008001878 */
[----:B------:R-:W-:-:S05]  /*c7c0*/  VIADD R14, R12, 0x6 ;  /* 0x000000060c0e7836 */ /* 0x000fca0000000000 */
[----:B------:R-:W-:Y:S01]  /*c7d0*/  R2UR UR16, R14 ;  /* 0x000000000e1072ca */ /* 0x000fe200000e0000 */
[----:B------:R-:W-:Y:S01]  /*c7e0*/  VIADD R14, R12, 0x600 ;  /* 0x000006000c0e7836 */ /* 0x000fe20000000000 */
[----:B------:R-:W2:Y:S04]  /*c7f0*/  MUFU.EX2 R28, R28 ;  /* 0x0000001c001c7308 */ /* 0x000ea80000000800 */
[----:B------:R-:W-:Y:S01]  /*c800*/  R2UR UR20, R14 ;  /* 0x000000000e1472ca */ /* 0x000fe200000e0000 */
[----:B------:R-:W-:Y:S01]  /*c810*/  VIADD R14, R12, 0x602 ;  /* 0x000006020c0e7836 */ /* 0x000fe20000000000 */
[----:B0-----:R-:W-:Y:S01]  /*c820*/  SHF.R.U32.HI R24, RZ, 0x7, R25 ;  /* 0x00000007ff187819 */ /* 0x001fe20000011619 */
[----:B-1----:R-:W-:Y:S01]  /*c830*/  FFMA.FTZ R11, R20, R11, R5 ;  /* 0x0000000b140b7223 */ /* 0x002fe20000010005 */
[----:B------:R-:W-:Y:S01]  /*c840*/  ISETP.GE.U32.AND P2, PT, R25, 0x180, PT ;  /* 0x000001801900780c */ /* 0x000fe20003f46070 */
[----:B------:R-:W0:Y:S01]  /*c850*/  MUFU.EX2 R29, R29 ;  /* 0x0000001d001d7308 */ /* 0x000e220000000800 */
[----:B------:R-:W-:Y:S01]  /*c860*/  R2UR UR24, R14 ;  /* 0x000000000e1872ca */ /* 0x000fe200000e0000 */
[----:B------:R-:W-:Y:S01]  /*c870*/  VIADD R14, R12, 0x604 ;  /* 0x000006040c0e7836 */ /* 0x000fe20000000000 */
[----:B------:R-:W-:-:S04]  /*c880*/  F2FP.BF16.F32.PACK_AB R5, R27, R5 ;  /* 0x000000051b05723e */ /* 0x000fc800000010ff */
[----:B------:R-:W-:Y:S01]  /*c890*/  R2UR UR28, R14 ;  /* 0x000000000e1c72ca */ /* 0x000fe200000e0000 */
[----:B------:R-:W-:Y:S01]  /*c8a0*/  VIADD R14, R12, 0x606 ;  /* 0x000006060c0e7836 */ /* 0x000fe20000000000 */
[----:B------:R-:W-:Y:S01]  /*c8b0*/  MUFU.EX2 R30, R30 ;  /* 0x0000001e001e7308 */ /* 0x000fe20000000800 */
[----:B--2---:R-:W-:-:S03]  /*c8c0*/  FADD.FTZ R6, R28, R6 ;  /* 0x000000061c067221 */ /* 0x004fc60000010000 */
[----:B------:R-:W-:Y:S01]  /*c8d0*/  R2UR UR32, R14 ;  /* 0x000000000e2072ca */ /* 0x000fe200000e0000 */
[----:B------:R-:W-:-:S03]  /*c8e0*/  VIADD R14, R12, 0xc00 ;  /* 0x00000c000c0e7836 */ /* 0x000fc60000000000 */
[----:B------:R-:W1:Y:S01]  /*c8f0*/  MUFU.EX2 R31, R31 ;  /* 0x0000001f001f7308 */ /* 0x000e620000000800 */
[C---:B0-----:R-:W-:Y:S01]  /*c900*/  FADD.FTZ R61, R29.reuse, R6 ;  /* 0x000000061d3d7221 */ /* 0x041fe20000010000 */
[----:B------:R-:W-:Y:S01]  /*c910*/  R2UR UR40, R14 ;  /* 0x000000000e2872ca */ /* 0x000fe200000e0000 */
[----:B------:R-:W-:Y:S01]  /*c920*/  VIADD R14, R12, 0xc02 ;  /* 0x00000c020c0e7836 */ /* 0x000fe20000000000 */
[----:B------:R-:W-:-:S04]  /*c930*/  F2FP.BF16.F32.PACK_AB R6, R29, R28 ;  /* 0x0000001c1d06723e */ /* 0x000fc800000010ff */
[----:B------:R-:W-:Y:S01]  /*c940*/  R2UR UR44, R14 ;  /* 0x000000000e2c72ca */ /* 0x000fe200000e0000 */
[C---:B------:R-:W-:Y:S01]  /*c950*/  VIADD R14, R12.reuse, 0xc04 ;  /* 0x00000c040c0e7836 */ /* 0x040fe20000000000 */
[----:B------:R-:W-:Y:S01]  /*c960*/  MUFU.EX2 R34, R34 ;  /* 0x0000002200227308 */ /* 0x000fe20000000800 */
[----:B------:R-:W-:-:S03]  /*c970*/  VIADD R12, R12, 0xc06 ;  /* 0x00000c060c0c7836 */ /* 0x000fc60000000000 */
[----:B------:R-:W-:Y:S02]  /*c980*/  R2UR UR48, R14 ;  /* 0x000000000e3072ca */ /* 0x000fe400000e0000 */
[----:B------:R-:W-:Y:S01]  /*c990*/  R2UR UR52, R12 ;  /* 0x000000000c3472ca */ /* 0x000fe200000e0000 */
[----:B------:R-:W-:Y:S01]  /*c9a0*/  VIADD R12, R24, 0x9 ;  /* 0x00000009180c7836 */ /* 0x000fe20000000000 */
[----:B------:R-:W-:Y:S04]  /*c9b0*/  MUFU.EX2 R36, R36 ;  /* 0x0000002400247308 */ /* 0x000fe80000000800 */
[----:B------:R-:W-:Y:S01]  /*c9c0*/  SEL R12, R12, 0x9, !P2 ;  /* 0x000000090c0c7807 */ /* 0x000fe20005000000 */
[----:B------:R-:W-:Y:S02]  /*c9d0*/  WARPGROUP.DEPBAR.LE gsb0, 0x0 ;  /* 0x00008000000079c5 */ /* 0x000fe40000010000 */
[----:B------:R-:W-:-:S06]  /*c9e0*/  WARPGROUP.ARRIVE ;  /* 0x00000000000079c5 */ /* 0x000fcc0000000000 */
[----:B------:R-:W-:Y:S03]  /*c9f0*/  HGMMA.64x64x16.F32.BF16 R120, gdesc[UR8].tnspB, R120, gsb0 ;  /* 0x40e00000087879f0 */ /* 0x000fe60008001878 */
        /* <DEDUP_REMOVED lines=31> */
[----:B------:R0:W-:Y:S06]  /*cbf0*/  BAR.ARV R12, 0x100 ;  /* 0x0004000c0000751d */ /* 0x0001ec0000002000 */
[----:B------:R2:W-:Y:S01]  /*cc00*/  @!P1 SYNCS.ARRIVE.TRANS64.RED.A1T0 RZ, [R13+URZ], RZ ;  /* 0x000000ff0dff99a7 */ /* 0x0005e2000810043f */
[----:B0-----:R-:W-:Y:S01]  /*cc10*/  FADD.FTZ R12, R27, R11 ;  /* 0x0000000b1b0c7221 */ /* 0x001fe20000010000 */
[----:B------:R-:W-:Y:S01]  /*cc20*/  @!P1 IMAD R11, R7, 0x8, R2 ;  /* 0x00000008070b9824 */ /* 0x000fe200078e0202 */
[----:B-1----:R-:W-:Y:S01]  /*cc30*/  F2FP.BF16.F32.PACK_AB R7, R31, R30 ;  /* 0x0000001e1f07723e */ /* 0x002fe200000010ff */
[----:B------:R-:W-:Y:S01]  /*cc40*/  MUFU.EX2 R35, R35 ;  /* 0x0000002300237308 */ /* 0x000fe20000000800 */
[----:B------:R-:W-:Y:S01]  /*cc50*/  FADD.FTZ R12, R30, R12 ;  /* 0x0000000c1e0c7221 */ /* 0x000fe20000010000 */
[----:B------:R-:W-:-:S05]  /*cc60*/  @!P1 VIADD R11, R11, 0x30860 ;  /* 0x000308600b0b9836 */ /* 0x000fca0000000000 */
[----:B------:R-:W-:-:S04]  /*cc70*/  @!P1 PRMT R11, RZ, 0x654, R11 ;  /* 0x00000654ff0b9816 */ /* 0x000fc8000000000b */
[----:B------:R0:W-:Y:S01]  /*cc80*/  @!P1 SYNCS.ARRIVE.TRANS64.RED.A1T0 RZ, [R11+URZ], RZ ;  /* 0x000000ff0bff99a7 */ /* 0x0001e2000810043f */
[----:B------:R1:W-:Y:S02]  /*cc90*/  STSM.16.M88.4 [R154+0x1e800], R4 ;  /* 0x01e800049a007844 */ /* 0x0003e40000000200 */
[----:B-1----:R1:W-:Y:S08]  /*cca0*/  MUFU.EX2 R6, R37 ;  /* 0x0000002500067308 */ /* 0x0023f00000000800 */
[----:B------:R-:W3:Y:S01]  /*ccb0*/  MUFU.EX2 R4, R32 ;  /* 0x0000002000047308 */ /* 0x000ee20000000800 */
[----:B-1----:R-:W4:Y:S07]  /*ccc0*/  LDL R37, [R1+0x3c] ;  /* 0x00003c0001257983 */ /* 0x002f2e0000100800 */
[----:B------:R-:W1:Y:S01]  /*ccd0*/  MUFU.EX2 R5, R33 ;  /* 0x0000002100057308 */ /* 0x000e620000000800 */
[----:B------:R-:W-:-:S07]  /*cce0*/  FADD.FTZ R12, R31, R12 ;  /* 0x0000000c1f0c7221 */ /* 0x000fce0000010000 */
[----:B------:R-:W5:Y:S01]  /*ccf0*/  MUFU.EX2 R7, R38 ;  /* 0x0000002600077308 */ /* 0x000f620000000800 */
[----:B---3--:R-:W-:Y:S01]  /*cd00*/  FADD.FTZ R61, R4, R61 ;  /* 0x0000003d043d7221 */ /* 0x008fe20000010000 */
[----:B------:R-:W-:-:S06]  /*cd10*/  FADD.FTZ R12, R34, R12 ;  /* 0x0000000c220c7221 */ /* 0x000fcc0000010000 */
[----:B--2---:R-:W2:Y:S01]  /*cd20*/  MUFU.EX2 R13, R40 ;  /* 0x00000028000d7308 */ /* 0x004ea20000000800 */
[----:B-1----:R-:W-:-:S07]  /*cd30*/  FADD.FTZ R61, R5, R61 ;  /* 0x0000003d053d7221 */ /* 0x002fce0000010000 */
[----:B------:R-:W1:Y:S01]  /*cd40*/  MUFU.EX2 R39, R39 ;  /* 0x0000002700277308 */ /* 0x000e620000000800 */
[----:B------:R-:W-:Y:S01]  /*cd50*/  FADD.FTZ R61, R36, R61 ;  /* 0x0000003d243d7221 */ /* 0x000fe20000010000 */
[----:B------:R-:W-:-:S06]  /*cd60*/  FADD.FTZ R12, R35, R12 ;  /* 0x0000000c230c7221 */ /* 0x000fcc0000010000 */
[----:B------:R-:W3:Y:S08]  /*cd70*/  MUFU.EX2 R15, R41 ;  /* 0x00000029000f7308 */ /* 0x000ef00000000800 */
[----:B------:R-:W0:Y:S01]  /*cd80*/  MUFU.EX2 R42, R42 ;  /* 0x0000002a002a7308 */ /* 0x000e220000000800 */
[----:B------:R-:W-:Y:S01]  /*cd90*/  FADD.FTZ R61, R6, R61 ;  /* 0x0000003d063d7221 */ /* 0x000fe20000010000 */
[----:B-----5:R-:W-:-:S06]  /*cda0*/  FADD.FTZ R12, R7, R12 ;  /* 0x0000000c070c7221 */ /* 0x020fcc0000010000 */
[----:B------:R-:W5:Y:S08]  /*cdb0*/  MUFU.EX2 R44, R44 ;  /* 0x0000002c002c7308 */ /* 0x000f700000000800 */
[----:B------:R-:W5:Y:S01]  /*cdc0*/  MUFU.EX2 R43, R43 ;  /* 0x0000002b002b7308 */ /* 0x000f620000000800 */
[----:B--2---:R-:W-:Y:S01]  /*cdd0*/  FADD.FTZ R61, R13, R61 ;  /* 0x0000003d0d3d7221 */ /* 0x004fe20000010000 */
[----:B-1----:R-:W-:-:S06]  /*cde0*/  FADD.FTZ R31, R39, R12 ;  /* 0x0000000c271f7221 */ /* 0x002fcc0000010000 */
[----:B------:R-:W1:Y:S08]  /*cdf0*/  MUFU.EX2 R14, R45 ;  /* 0x0000002d000e7308 */ /* 0x000e700000000800 */
[----:B------:R-:W2:Y:S01]  /*ce00*/  MUFU.EX2 R46, R46 ;  /* 0x0000002e002e7308 */ /* 0x000ea20000000800 */
[C---:B---3--:R-:W-:Y:S01]  /*ce10*/  FADD.FTZ R61, R15.reuse, R61 ;  /* 0x0000003d0f3d7221 */ /* 0x048fe20000010000 */
[----:B------:R-:W-:-:S06]  /*ce20*/  F2FP.BF16.F32.PACK_AB R12, R15, R13 ;  /* 0x0000000d0f0c723e */ /* 0x000fcc00000010ff */
[----:B------:R-:W3:Y:S01]  /*ce30*/  MUFU.EX2 R48, R48 ;  /* 0x0000003000307308 */ /* 0x000ee20000000800 */
[----:B0-----:R-:W-:-:S07]  /*ce40*/  FADD.FTZ R13, R42, R31 ;  /* 0x0000001f2a0d7221 */ /* 0x001fce0000010000 */
[----:B------:R-:W0:Y:S01]  /*ce50*/  MUFU.EX2 R47, R47 ;  /* 0x0000002f002f7308 */ /* 0x000e220000000800 */
[----:B-----5:R-:W-:Y:S01]  /*ce60*/  FADD.FTZ R15, R44, R61 ;  /* 0x0000003d2c0f7221 */ /* 0x020fe20000010000 */
[----:B------:R-:W-:-:S06]  /*ce70*/  FADD.FTZ R13, R43, R13 ;  /* 0x0000000d2b0d7221 */ /* 0x000fcc0000010000 */
[----:B------:R-:W5:Y:S08]  /*ce80*/  MUFU.EX2 R24, R49 ;  /* 0x0000003100187308 */ /* 0x000f700000000800 */
[----:B------:R-:W5:Y:S01]  /*ce90*/  MUFU.EX2 R25, R50 ;  /* 0x0000003200197308 */ /* 0x000f620000000800 */
[----:B-1----:R-:W-:Y:S01]  /*cea0*/  FADD.FTZ R15, R14, R15 ;  /* 0x0000000f0e0f7221 */ /* 0x002fe20000010000 */
[----:B--2---:R-:W-:-:S06]  /*ceb0*/  FADD.FTZ R13, R46, R13 ;  /* 0x0000000d2e0d7221 */ /* 0x004fcc0000010000 */
[----:B------:R-:W1:Y:S08]  /*cec0*/  MUFU.EX2 R27, R52 ;  /* 0x00000034001b7308 */ /* 0x000e700000000800 */
[----:B------:R-:W2:Y:S01]  /*ced0*/  MUFU.EX2 R51, R51 ;  /* 0x0000003300337308 */ /* 0x000ea20000000800 */
[----:B---3--:R-:W-:Y:S01]  /*cee0*/  FADD.FTZ R15, R48, R15 ;  /* 0x0000000f300f7221 */ /* 0x008fe20000010000 */
[----:B0-----:R-:W-:-:S06]  /*cef0*/  FADD.FTZ R13, R47, R13 ;  /* 0x0000000d2f0d7221 */ /* 0x001fcc0000010000 */
[----:B------:R-:W0:Y:S08]  /*cf00*/  MUFU.EX2 R26, R53 ;  /* 0x00000035001a7308 */ /* 0x000e300000000800 */
[----:B------:R-:W3:Y:S01]  /*cf10*/  MUFU.EX2 R54, R54 ;  /* 0x0000003600367308 */ /* 0x000ee20000000800 */
        /* <DEDUP_REMOVED lines=8> */
[----:B0-----:R-:W-:Y:S01]  /*cfa0*/  FADD.FTZ R15, R26, R15 ;  /* 0x0000000f1a0f7221 */ /* 0x001fe20000010000 */
[----:B---3--:R-:W-:-:S06]  /*cfb0*/  FADD.FTZ R13, R54, R13 ;  /* 0x0000000d360d7221 */ /* 0x008fcc0000010000 */
[----:B------:R-:W0:Y:S08]  /*cfc0*/  MUFU.EX2 R60, R60 ;  /* 0x0000003c003c7308 */ /* 0x000e300000000800 */
[----:B------:R-:W3:Y:S01]  /*cfd0*/  MUFU.EX2 R59, R59 ;  /* 0x0000003b003b7308 */ /* 0x000ee20000000800 */
[----:B-----5:R-:W-:Y:S01]  /*cfe0*/  FADD.FTZ R15, R29, R15 ;  /* 0x0000000f1d0f7221 */ /* 0x020fe20000010000 */
[----:B------:R-:W-:-:S06]  /*cff0*/  FADD.FTZ R13, R55, R13 ;  /* 0x0000000d370d7221 */ /* 0x000fcc0000010000 */
[----:B------:R-:W5:Y:S01]  /*d000*/  MUFU.EX2 R62, R62 ;  /* 0x0000003e003e7308 */ /* 0x000f620000000800 */
[----:B-1----:R-:W-:Y:S01]  /*d010*/  FADD.FTZ R15, R28, R15 ;  /* 0x0000000f1c0f7221 */ /* 0x002fe20000010000 */
[----:B--2---:R-:W-:-:S03]  /*d020*/  FADD.FTZ R13, R58, R13 ;  /* 0x0000000d3a0d7221 */ /* 0x004fc60000010000 */
[----:B0-----:R-:W-:Y:S01]  /*d030*/  FADD.FTZ R32, R60, R15 ;  /* 0x0000000f3c207221 */ /* 0x001fe20000010000 */
[----:B------:R-:W-:Y:S01]  /*d040*/  F2FP.BF16.F32.PACK_AB R4, R5, R4 ;  /* 0x000000040504723e */ /* 0x000fe200000010ff */
[----:B---3--:R-:W-:Y:S01]  /*d050*/  FADD.FTZ R15, R59, R13 ;  /* 0x0000000d3b0f7221 */ /* 0x008fe20000010000 */
[----:B------:R-:W-:Y:S02]  /*d060*/  F2FP.BF16.F32.PACK_AB R5, R35, R34 ;  /* 0x000000222305723e */ /* 0x000fe400000010ff */
[----:B------:R-:W-:Y:S01]  /*d070*/  F2FP.BF16.F32.PACK_AB R6, R6, R36 ;  /* 0x000000240606723e */ /* 0x000fe200000010ff */
[----:B------:R-:W2:Y:S01]  /*d080*/  LDL R34, [R1+0x44] ;  /* 0x0000440001227983 */ /* 0x000ea20000100800 */
[----:B------:R-:W-:Y:S02]  /*d090*/  F2FP.BF16.F32.PACK_AB R7, R39, R7 ;  /* 0x000000072707723e */ /* 0x000fe400000010ff */
[----:B------:R-:W-:Y:S01]  /*d0a0*/  F2FP.BF16.F32.PACK_AB R13, R43, R42 ;  /* 0x0000002a2b0d723e */ /* 0x000fe200000010ff */
[----:B-----5:R-:W-:Y:S01]  /*d0b0*/  FADD.FTZ R33, R62, R15 ;  /* 0x0000000f3e217221 */ /* 0x020fe20000010000 */
[----:B------:R-:W-:-:S02]  /*d0c0*/  F2FP.BF16.F32.PACK_AB R14, R14, R44 ;  /* 0x0000002c0e0e723e */ /* 0x000fc400000010ff */
[----:B------:R-:W-:Y:S02]  /*d0d0*/  F2FP.BF16.F32.PACK_AB R15, R47, R46 ;  /* 0x0000002e2f0f723e */ /* 0x000fe400000010ff */
[----:B------:R-:W-:Y:S02]  /*d0e0*/  F2FP.BF16.F32.PACK_AB R26, R26, R27 ;  /* 0x0000001b1a1a723e */ /* 0x000fe400000010ff */
[----:B------:R-:W-:Y:S02]  /*d0f0*/  F2FP.BF16.F32.PACK_AB R24, R24, R48 ;  /* 0x000000301818723e */ /* 0x000fe400000010ff */
[----:B------:R-:W-:Y:S02]  /*d100*/  F2FP.BF16.F32.PACK_AB R25, R51, R25 ;  /* 0x000000193319723e */ /* 0x000fe400000010ff */
[----:B------:R-:W-:Y:S01]  /*d110*/  F2FP.BF16.F32.PACK_AB R27, R55, R54 ;  /* 0x00000036371b723e */ /* 0x000fe200000010ff */
[----:B----4-:R-:W-:Y:S04]  /*d120*/  STSM.16.M88.4 [R37], R4 ;  /* 0x0000000425007844 */ /* 0x010fe80000000200 */
[----:B------:R-:W-:Y:S04]  /*d130*/  STSM.16.M88.4 [R156], R12 ;  /* 0x0000000c9c007844 */ /* 0x000fe80000000200 */
[----:B------:R0:W-:Y:S04]  /*d140*/  STSM.16.M88.4 [R155], R24 ;  /* 0x000000189b007844 */ /* 0x0001e80000000200 */
[----:B0-----:R-:W3:Y:S01]  /*d150*/  LDL R25, [R1+0x40] ;  /* 0x0000400001197983 */ /* 0x001ee20000100800 */
[----:B------:R-:W0:Y:S08]  /*d160*/  MUFU.EX2 R21, R21 ;  /* 0x0000001500157308 */ /* 0x000e300000000800 */
[----:B------:R-:W1:Y:S08]  /*d170*/  MUFU.EX2 R64, R64 ;  /* 0x0000004000407308 */ /* 0x000e700000000800 */
[----:B------:R-:W4:Y:S08]  /*d180*/  MUFU.EX2 R63, R63 ;  /* 0x0000003f003f7308 */ /* 0x000f300000000800 */
[----:B------:R-:W5:Y:S08]  /*d190*/  MUFU.EX2 R11, R65 ;  /* 0x00000041000b7308 */ /* 0x000f700000000800 */
[----:B------:R-:W5:Y:S01]  /*d1a0*/  MUFU.EX2 R66, R66 ;  /* 0x0000004200427308 */ /* 0x000f620000000800 */
[----:B0-----:R-:W-:-:S07]  /*d1b0*/  FADD.FTZ R32, R21, R32 ;  /* 0x0000002015207221 */ /* 0x001fce0000010000 */
[----:B------:R-:W0:Y:S08]  /*d1c0*/  MUFU.EX2 R68, R68 ;  /* 0x0000004400447308 */ /* 0x000e300000000800 */
[----:B------:R-:W0:Y:S01]  /*d1d0*/  MUFU.EX2 R67, R67 ;  /* 0x0000004300437308 */ /* 0x000e220000000800 */
[----:B-1----:R-:W-:Y:S01]  /*d1e0*/  FADD.FTZ R32, R64, R32 ;  /* 0x0000002040207221 */ /* 0x002fe20000010000 */
[----:B----4-:R-:W-:-:S06]  /*d1f0*/  FADD.FTZ R33, R63, R33 ;  /* 0x000000213f217221 */ /* 0x010fcc0000010000 */
[----:B------:R-:W1:Y:S08]  /*d200*/  MUFU.EX2 R69, R69 ;  /* 0x0000004500457308 */ /* 0x000e700000000800 */
[----:B------:R-:W4:Y:S01]  /*d210*/  MUFU.EX2 R70, R70 ;  /* 0x0000004600467308 */ /* 0x000f220000000800 */
[----:B-----5:R-:W-:Y:S01]  /*d220*/  FADD.FTZ R32, R11, R32 ;  /* 0x000000200b207221 */ /* 0x020fe20000010000 */
[----:B------:R-:W-:-:S06]  /*d230*/  FADD.FTZ R33, R66, R33 ;  /* 0x0000002142217221 */ /* 0x000fcc0000010000 */
[----:B------:R-:W5:Y:S08]  /*d240*/  MUFU.EX2 R72, R72 ;  /* 0x0000004800487308 */ /* 0x000f700000000800 */
[----:B------:R-:W5:Y:S01]  /*d250*/  MUFU.EX2 R71, R71 ;  /* 0x0000004700477308 */ /* 0x000f620000000800 */
[----:B0-----:R-:W-:Y:S01]  /*d260*/  FADD.FTZ R32, R68, R32 ;  /* 0x0000002044207221 */ /* 0x001fe20000010000 */
[----:B------:R-:W-:-:S06]  /*d270*/  FADD.FTZ R33, R67, R33 ;  /* 0x0000002143217221 */ /* 0x000fcc0000010000 */
        /* <DEDUP_REMOVED lines=14> */
[----:B------:R-:W-:Y:S01]  /*d360*/  F2FP.BF16.F32.PACK_AB R4, R28, R29 ;  /* 0x0000001d1c04723e */ /* 0x000fe200000010ff */
[----:B-1----:R-:W-:-:S06]  /*d370*/  FADD.FTZ R32, R76, R35 ;  /* 0x000000234c207221 */ /* 0x002fcc0000010000 */
[----:B------:R-:W1:Y:S01]  /*d380*/  MUFU.EX2 R81, R81 ;  /* 0x0000005100517308 */ /* 0x000e620000000800 */
[----:B----4-:R-:W-:-:S07]  /*d390*/  FADD.FTZ R28, R30, R33 ;  /* 0x000000211e1c7221 */ /* 0x010fce0000010000 */
[----:B------:R-:W4:Y:S01]  /*d3a0*/  MUFU.EX2 R82, R82 ;  /* 0x0000005200527308 */ /* 0x000f220000000800 */
[----:B-----5:R-:W-:Y:S01]  /*d3b0*/  FADD.FTZ R13, R77, R32 ;  /* 0x000000204d0d7221 */ /* 0x020fe20000010000 */
[----:B------:R-:W-:-:S06]  /*d3c0*/  FADD.FTZ R28, R75, R28 ;  /* 0x0000001c4b1c7221 */ /* 0x000fcc0000010000 */
[----:B------:R-:W5:Y:S08]  /*d3d0*/  MUFU.EX2 R84, R84 ;  /* 0x0000005400547308 */ /* 0x000f700000000800 */
[----:B------:R-:W2:Y:S01]  /*d3e0*/  MUFU.EX2 R83, R83 ;  /* 0x0000005300537308 */ /* 0x000ea20000000800 */
[----:B0-----:R-:W-:Y:S01]  /*d3f0*/  FADD.FTZ R14, R80, R13 ;  /* 0x0000000d500e7221 */ /* 0x001fe20000010000 */
[----:B------:R-:W-:-:S06]  /*d400*/  F2FP.BF16.F32.PACK_AB R12, R11, R64 ;  /* 0x000000400b0c723e */ /* 0x000fcc00000010ff */
[----:B------:R-:W0:Y:S01]  /*d410*/  MUFU.EX2 R85, R85 ;  /* 0x0000005500557308 */ /* 0x000e220000000800 */
[----:B------:R-:W-:-:S07]  /*d420*/  FADD.FTZ R11, R79, R28 ;  /* 0x0000001c4f0b7221 */ /* 0x000fce0000010000 */
[----:B------:R-:W0:Y:S01]  /*d430*/  MUFU.EX2 R86, R86 ;  /* 0x0000005600567308 */ /* 0x000e220000000800 */
[----:B-1----:R-:W-:Y:S01]  /*d440*/  FADD.FTZ R15, R81, R14 ;  /* 0x0000000e510f7221 */ /* 0x002fe20000010000 */
[----:B----4-:R-:W-:-:S06]  /*d450*/  FADD.FTZ R24, R82, R11 ;  /* 0x0000000b52187221 */ /* 0x010fcc0000010000 */
[----:B------:R-:W1:Y:S08]  /*d460*/  MUFU.EX2 R88, R88 ;  /* 0x0000005800587308 */ /* 0x000e700000000800 */
[----:B------:R-:W4:Y:S01]  /*d470*/  MUFU.EX2 R87, R87 ;  /* 0x0000005700577308 */ /* 0x000f220000000800 */
[----:B-----5:R-:W-:Y:S01]  /*d480*/  FADD.FTZ R26, R84, R15 ;  /* 0x0000000f541a7221 */ /* 0x020fe20000010000 */
[----:B--2---:R-:W-:-:S06]  /*d490*/  FADD.FTZ R11, R83, R24 ;  /* 0x00000018530b7221 */ /* 0x004fcc0000010000 */
[----:B------:R-:W2:Y:S01]  /*d4a0*/  MUFU.EX2 R89, R89 ;  /* 0x0000005900597308 */ /* 0x000ea20000000800 */
[----:B------:R-:W-:-:S07]  /*d4b0*/  F2FP.BF16.F32.PACK_AB R6, R21, R60 ;  /* 0x0000003c1506723e */ /* 0x000fce00000010ff */
[----:B------:R-:W5:Y:S01]  /*d4c0*/  MUFU.EX2 R90, R90 ;  /* 0x0000005a005a7308 */ /* 0x000f620000000800 */
[----:B0-----:R-:W-:Y:S01]  /*d4d0*/  FADD.FTZ R21, R85, R26 ;  /* 0x0000001a55157221 */ /* 0x001fe20000010000 */
[----:B------:R-:W-:-:S06]  /*d4e0*/  FADD.FTZ R24, R86, R11 ;  /* 0x0000000b56187221 */ /* 0x000fcc0000010000 */
[----:B------:R-:W0:Y:S01]  /*d4f0*/  MUFU.EX2 R92, R92 ;  /* 0x0000005c005c7308 */ /* 0x000e220000000800 */
[----:B------:R-:W-:-:S07]  /*d500*/  F2FP.BF16.F32.PACK_AB R5, R59, R58 ;  /* 0x0000003a3b05723e */ /* 0x000fce00000010ff */
[----:B------:R-:W0:Y:S01]  /*d510*/  MUFU.EX2 R31, R91 ;  /* 0x0000005b001f7308 */ /* 0x000e220000000800 */
[----:B------:R-:W-:Y:S01]  /*d520*/  F2FP.BF16.F32.PACK_AB R7, R63, R62 ;  /* 0x0000003e3f07723e */ /* 0x000fe200000010ff */
[----:B-1----:R-:W-:-:S06]  /*d530*/  FADD.FTZ R26, R88, R21 ;  /* 0x00000015581a7221 */ /* 0x002fcc0000010000 */
[----:B------:R-:W1:Y:S01]  /*d540*/  MUFU.EX2 R93, R93 ;  /* 0x0000005d005d7308 */ /* 0x000e620000000800 */
[----:B----4-:R-:W-:-:S07]  /*d550*/  FADD.FTZ R11, R87, R24 ;  /* 0x00000018570b7221 */ /* 0x010fce0000010000 */
[----:B------:R-:W4:Y:S01]  /*d560*/  MUFU.EX2 R91, R94 ;  /* 0x0000005e005b7308 */ /* 0x000f220000000800 */
[----:B------:R5:W-:Y:S01]  /*d570*/  STSM.16.M88.4 [R154+0x24800], R4 ;  /* 0x024800049a007844 */ /* 0x000be20000000200 */
[----:B--2---:R-:W-:-:S06]  /*d580*/  FADD.FTZ R21, R89, R26 ;  /* 0x0000001a59157221 */ /* 0x004fcc0000010000 */
[----:B------:R-:W2:Y:S08]  /*d590*/  MUFU.EX2 R96, R96 ;  /* 0x0000006000607308 */ /* 0x000eb00000000800 */
[----:B------:R-:W2:Y:S01]  /*d5a0*/  MUFU.EX2 R95, R95 ;  /* 0x0000005f005f7308 */ /* 0x000ea20000000800 */
[----:B-----5:R-:W-:Y:S01]  /*d5b0*/  FADD.FTZ R4, R90, R11 ;  /* 0x0000000b5a047221 */ /* 0x020fe20000010000 */
[----:B0-----:R-:W-:-:S06]  /*d5c0*/  FADD.FTZ R6, R92, R21 ;  /* 0x000000155c067221 */ /* 0x001fcc0000010000 */
[----:B------:R-:W0:Y:S01]  /*d5d0*/  MUFU.EX2 R98, R98 ;  /* 0x0000006200627308 */ /* 0x000e220000000800 */
[----:B------:R-:W-:Y:S01]  /*d5e0*/  FADD.FTZ R4, R31, R4 ;  /* 0x000000041f047221 */ /* 0x000fe20000010000 */
[----:B-1----:R-:W-:-:S06]  /*d5f0*/  FADD.FTZ R5, R93, R6 ;  /* 0x000000065d057221 */ /* 0x002fcc0000010000 */
[----:B------:R-:W1:Y:S01]  /*d600*/  MUFU.EX2 R97, R97 ;  /* 0x0000006100617308 */ /* 0x000e620000000800 */
[----:B----4-:R-:W-:-:S07]  /*d610*/  FADD.FTZ R4, R91, R4 ;  /* 0x000000045b047221 */ /* 0x010fce0000010000 */
[----:B------:R-:W4:Y:S01]  /*d620*/  MUFU.EX2 R99, R99 ;  /* 0x0000006300637308 */ /* 0x000f220000000800 */
[----:B--2---:R-:W-:Y:S01]  /*d630*/  FADD.FTZ R6, R96, R5 ;  /* 0x0000000560067221 */ /* 0x004fe20000010000 */
[----:B------:R-:W-:-:S06]  /*d640*/  FADD.FTZ R5, R95, R4 ;  /* 0x000000045f057221 */ /* 0x000fcc0000010000 */
[----:B------:R-:W2:Y:S08]  /*d650*/  MUFU.EX2 R100, R100 ;  /* 0x0000006400647308 */ /* 0x000eb00000000800 */
[----:B------:R-:W5:Y:S01]  /*d660*/  MUFU.EX2 R102, R102 ;  /* 0x0000006600667308 */ /* 0x000f620000000800 */
[----:B0-----:R-:W-:-:S07]  /*d670*/  FADD.FTZ R4, R98, R5 ;  /* 0x0000000562047221 */ /* 0x001fce0000010000 */
[----:B------:R-:W0:Y:S08]  /*d680*/  MUFU.EX2 R101, R101 ;  /* 0x0000006500657308 */ /* 0x000e300000000800 */
[----:B------:R-:W3:Y:S01]  /*d690*/  MUFU.EX2 R103, R103 ;  /* 0x0000006700677308 */ /* 0x000ee20000000800 */
[----:B-1----:R-:W-:Y:S01]  /*d6a0*/  FADD.FTZ R7, R97, R6 ;  /* 0x0000000661077221 */ /* 0x002fe20000010000 */
[----:B----4-:R-:W-:-:S06]  /*d6b0*/  FADD.FTZ R5, R99, R4 ;  /* 0x0000000463057221 */ /* 0x010fcc0000010000 */
[----:B------:R-:W1:Y:S08]  /*d6c0*/  MUFU.EX2 R104, R104 ;  /* 0x0000006800687308 */ /* 0x000e700000000800 */
[----:B------:R-:W4:Y:S01]  /*d6d0*/  MUFU.EX2 R106, R106 ;  /* 0x0000006a006a7308 */ /* 0x000f220000000800 */
[----:B--2---:R-:W-:Y:S01]  /*d6e0*/  FADD.FTZ R6, R100, R7 ;  /* 0x0000000764067221 */ /* 0x004fe20000010000 */
[----:B-----5:R-:W-:-:S06]  /*d6f0*/  FADD.FTZ R4, R102, R5 ;  /* 0x0000000566047221 */ /* 0x020fcc0000010000 */
[----:B------:R-:W2:Y:S08]  /*d700*/  MUFU.EX2 R105, R105 ;  /* 0x0000006900697308 */ /* 0x000eb00000000800 */
[----:B------:R-:W5:Y:S01]  /*d710*/  MUFU.EX2 R107, R107 ;  /* 0x0000006b006b7308 */ /* 0x000f620000000800 */
[----:B0-----:R-:W-:Y:S01]  /*d720*/  FADD.FTZ R7, R101, R6 ;  /* 0x0000000665077221 */ /* 0x001fe20000010000 */
[----:B---3--:R-:W-:-:S06]  /*d730*/  FADD.FTZ R5, R103, R4 ;  /* 0x0000000467057221 */ /* 0x008fcc0000010000 */
        /* <DEDUP_REMOVED lines=14> */
[----:B-1----:R-:W-:-:S07]  /*d820*/  FADD.FTZ R7, R109, R6 ;  /* 0x000000066d077221 */ /* 0x002fce0000010000 */
[----:B------:R-:W-:Y:S08]  /*d830*/  MUFU.EX2 R116, R116 ;  /* 0x0000007400747308 */ /* 0x000ff00000000800 */
[----:B------:R-:W1:Y:S08]  /*d840*/  MUFU.EX2 R117, R117 ;  /* 0x0000007500757308 */ /* 0x000e700000000800 */
[----:B------:R-:W-:Y:S08]  /*d850*/  MUFU.EX2 R118, R118 ;  /* 0x0000007600767308 */ /* 0x000ff00000000800 */
[----:B------:R-:W1:Y:S01]  /*d860*/  MUFU.EX2 R119, R119 ;  /* 0x0000007700777308 */ /* 0x000e620000000800 */
[----:B----4-:R-:W-:Y:S01]  /*d870*/  FADD.FTZ R5, R111, R4 ;  /* 0x000000046f057221 */ /* 0x010fe20000010000 */
[----:B------:R-:W-:Y:S01]  /*d880*/  F2FP.BF16.F32.PACK_AB R72, R73, R72 ;  /* 0x000000484948723e */ /* 0x000fe200000010ff */
[----:B--2---:R-:W-:Y:S01]  /*d890*/  FADD.FTZ R6, R112, R7 ;  /* 0x0000000770067221 */ /* 0x004fe20000010000 */
        /* <DEDUP_REMOVED lines=15> */
[----:B------:R-:W-:-:S02]  /*d990*/  F2FP.BF16.F32.PACK_AB R90, R93, R92 ;  /* 0x0000005c5d5a723e */ /* 0x000fc400000010ff */
[----:B------:R-:W-:Y:S02]  /*d9a0*/  F2FP.BF16.F32.PACK_AB R91, R95, R91 ;  /* 0x0000005b5f5b723e */ /* 0x000fe400000010ff */
[----:B------:R-:W-:Y:S02]  /*d9b0*/  F2FP.BF16.F32.PACK_AB R97, R99, R98 ;  /* 0x000000626361723e */ /* 0x000fe400000010ff */
[----:B------:R-:W-:Y:S01]  /*d9c0*/  F2FP.BF16.F32.PACK_AB R104, R105, R104 ;  /* 0x000000686968723e */ /* 0x000fe200000010ff */
[----:B------:R0:W-:Y:S01]  /*d9d0*/  STSM.16.M88.4 [R34], R12 ;  /* 0x0000000c22007844 */ /* 0x0001e20000000200 */
[----:B------:R-:W-:Y:S01]  /*d9e0*/  F2FP.BF16.F32.PACK_AB R98, R101, R100 ;  /* 0x000000646562723e */ /* 0x000fe200000010ff */
[----:B---3--:R-:W-:Y:S01]  /*d9f0*/  FADD.FTZ R5, R115, R5 ;  /* 0x0000000573057221 */ /* 0x008fe20000010000 */
[----:B------:R-:W-:Y:S02]  /*da00*/  F2FP.BF16.F32.PACK_AB R99, R103, R102 ;  /* 0x000000666763723e */ /* 0x000fe400000010ff */
[----:B------:R-:W-:-:S02]  /*da10*/  F2FP.BF16.F32.PACK_AB R105, R107, R106 ;  /* 0x0000006a6b69723e */ /* 0x000fc400000010ff */
[----:B------:R-:W-:Y:S01]  /*da20*/  F2FP.BF16.F32.PACK_AB R112, R113, R112 ;  /* 0x000000707170723e */ /* 0x000fe200000010ff */
[----:B------:R0:W-:Y:S01]  /*da30*/  STSM.16.M88.4 [R156+0x6000], R72 ;  /* 0x006000489c007844 */ /* 0x0001e20000000200 */
[----:B------:R-:W-:Y:S02]  /*da40*/  F2FP.BF16.F32.PACK_AB R106, R109, R108 ;  /* 0x0000006c6d6a723e */ /* 0x000fe400000010ff */
[----:B------:R-:W-:Y:S02]  /*da50*/  F2FP.BF16.F32.PACK_AB R107, R111, R110 ;  /* 0x0000006e6f6b723e */ /* 0x000fe400000010ff */
[----:B------:R-:W-:Y:S01]  /*da60*/  F2FP.BF16.F32.PACK_AB R113, R115, R114 ;  /* 0x000000727371723e */ /* 0x000fe200000010ff */
[----:B------:R0:W-:Y:S01]  /*da70*/  STSM.16.M88.4 [R155+0x6000], R80 ;  /* 0x006000509b007844 */ /* 0x0001e20000000200 */
[----:B-1----:R-:W-:Y:S02]  /*da80*/  F2FP.BF16.F32.PACK_AB R114, R117, R116 ;  /* 0x000000747572723e */ /* 0x002fe400000010ff */
[----:B------:R-:W-:Y:S01]  /*da90*/  F2FP.BF16.F32.PACK_AB R115, R119, R118 ;  /* 0x000000767773723e */ /* 0x000fe200000010ff */
[----:B------:R0:W-:Y:S04]  /*daa0*/  STSM.16.M88.4 [R154+0x2a800], R88 ;  /* 0x02a800589a007844 */ /* 0x0001e80000000200 */
        /* <DEDUP_REMOVED lines=8> */
[----:B-1----:R-:W1:Y:S01]  /*db30*/  FENCE.VIEW.ASYNC.S ;  /* 0x00000000000073c6 */ /* 0x002e620000000000 */
[----:B------:R-:W-:Y:S01]  /*db40*/  ISETP.GT.AND P2, PT, R8, RZ, PT ;  /* 0x000000ff0800720c */ /* 0x000fe20003f44270 */
        /* <DEDUP_REMOVED lines=41> */
[----:B-1----:R-:W-:Y:S01]  /*dde0*/  NOP ;  /* 0x0000000000007918 */ /* 0x002fe20000000000 */
[----:B0-----:R-:W-:Y:S05]  /*ddf0*/  @P2 BRA `(.L_x_10895) ;  /* 0xffffffd0008c2947 */ /* 0x001fea000383ffff */
.L_x_10884:
[----:B------:R-:W-:Y:S05]  /*de00*/  WARPSYNC.ALL ;  /* 0x0000000000007948 */ /* 0x000fea0003800000 */
[----:B------:R-:W-:Y:S06]  /*de10*/  BAR.ARV 0x8, 0x1a0 ;  /* 0x0206800000007b1d */ /* 0x000fec0000002000 */
[----:B------:R-:W-:Y:S05]  /*de20*/  @!P0 BRA `(.L_x_10896) ;  /* 0x0000000000048947 */ /* 0x000fea0003800000 */
[----:B------:R-:W-:Y:S01]  /*de30*/  BPT.TRAP 0x1 ;  /* 0x000000040000795c */ /* 0x000fe20000300000 */
.L_x_10896:
[----:B------:R-:W-:Y:S01]  /*de40*/  IMAD R12, R22, 0x8, R2 ;  /* 0x00000008160c7824 */ /* 0x000fe200078e0202 */
[----:B------:R-:W-:-:S04]  /*de50*/  SHF.L.U32 R5, R153, 0x1f, RZ ;  /* 0x0000001f99057819 */ /* 0x000fc800000006ff */
[----:B------:R0:W1:Y:S01]  /*de60*/  SYNCS.PHASECHK.TRANS64.TRYWAIT P2, [R12+URZ+0x30850], R5 ;  /* 0x030850050c0075a7 */ /* 0x000062000804017f */
[----:B------:R-:W-:Y:S05]  /*de70*/  @!P0 BRA `(.L_x_10897) ;  /* 0x0000000000048947 */ /* 0x000fea0003800000 */
[----:B------:R-:W-:Y:S01]  /*de80*/  BPT.TRAP 0x1 ;  /* 0x000000040000795c */ /* 0x000fe20000300000 */
.L_x_10897:
[----:B------:R-:W2:Y:S01]  /*de90*/  LDL.LU R6, [R1+0x2c] ;  /* 0x00002c0001067983 */ /* 0x000ea20000300800 */
[----:B------:R-:W-:-:S05]  /*dea0*/  VIADD R2, R2, 0x400 ;  /* 0x0000040002027836 */ /* 0x000fca0000000000 */
[----:B------:R-:W-:-:S04]  /*deb0*/  SHF.R.U32.HI R2, RZ, 0x4, R2 ;  /* 0x00000004ff027819 */ /* 0x000fc80000011602 */
[----:B------:R-:W-:Y:S01]  /*dec0*/  LOP3.LUT R9, R2, 0x3fff, RZ, 0xc0, !PT ;  /* 0x00003fff02097812 */ /* 0x000fe200078ec0ff */
[----:B--2---:R-:W-:-:S05]  /*ded0*/  VIADD R6, R6, 0x1e800 ;  /* 0x0001e80006067836 */ /* 0x004fca0000000000 */
[----:B------:R-:W-:-:S04]  /*dee0*/  SHF.R.U32.HI R6, RZ, 0x4, R6 ;  /* 0x00000004ff067819 */ /* 0x000fc80000011606 */
[----:B------:R-:W-:Y:S01]  /*def0*/  LOP3.LUT R6, R6, 0x3fff, RZ, 0xc0, !PT ;  /* 0x00003fff06067812 */ /* 0x000fe200078ec0ff */
[----:B-1----:R-:W-:Y:S06]  /*df00*/  @P2 BRA `(.L_x_10898) ;  /* 0x0000000000082947 */ /* 0x002fec0003800000 */
[----:B------:R-:W1:Y:S02]  /*df10*/  SYNCS.PHASECHK.TRANS64.TRYWAIT P0, [R12+URZ+0x30850], R5 ;  /* 0x030850050c0075a7 */ /* 0x000e64000800017f */
[----:B-1----:R-:W-:Y:S05]  /*df20*/  @!P0 BRA `(.L_x_10899) ;  /* 0x00000078007c8947 */ /* 0x002fea0003800000 */
.L_x_10898:
[----:B------:R-:W-:Y:S01]  /*df30*/  IMAD R8, R22, 0x600, R9 ;  /* 0x0000060016087824 */ /* 0x000fe200078e0209 */
[----:B------:R-:W-:Y:S01]  /*df40*/  LOP3.LUT R6, R6, 0x10000, RZ, 0xfc, !PT ;  /* 0x0001000006067812 */ /* 0x000fe200078efcff */
[----:B------:R-:W-:Y:S01]  /*df50*/  IMAD.MOV.U32 R7, RZ, RZ, 0x40000040 ;  /* 0x40000040ff077424 */ /* 0x000fe200078e00ff */
[----:B------:R-:W2:Y:S01]  /*df60*/  LDL.LU R24, [R1+0x50] ;  /* 0x0000500001187983 */ /* 0x000ea20000300800 */
[----:B------:R-:W-:Y:S01]  /*df70*/  IMAD.MOV.U32 R9, RZ, RZ, 0x40000040 ;  /* 0x40000040ff097424 */ /* 0x000fe200078e00ff */
        /* <DEDUP_REMOVED lines=9> */
[----:B------:R-:W-:Y:S01]  /*e010*/  SHFL.BFLY PT, R2, R11, 0x2, 0x1f ;  /* 0x0c401f000b027f89 */ /* 0x000fe200000e0000 */
[----:B------:R-:W-:-:S02]  /*e020*/  IMAD.MOV.U32 R15, RZ, RZ, 0x40000040 ;  /* 0x40000040ff0f7424 */ /* 0x000fc400078e00ff */
[----:B------:R-:W-:Y:S01]  /*e030*/  IMAD.MOV.U32 R7, RZ, RZ, 0x40000040 ;  /* 0x40000040ff077424 */ /* 0x000fe200078e00ff */
[----:B01----:R-:W0:Y:S01]  /*e040*/  SHFL.BFLY PT, R5, R4, 0x2, 0x1f ;  /* 0x0c401f0004057f89 */ /* 0x003e2200000e0000 */
[----:B------:R-:W-:Y:S02]  /*e050*/  IMAD.MOV.U32 R9, RZ, RZ, 0x40000040 ;  /* 0x40000040ff097424 */ /* 0x000fe400078e00ff */
[----:B------:R-:W-:Y:S02]  /*e060*/  VIADD R22, R22, 0x1 ;  /* 0x0000000116167836 */ /* 0x000fe40000000000 */
[----:B------:R-:W-:Y:S02]  /*e070*/  IMAD.MOV.U32 R27, RZ, RZ, RZ ;  /* 0x000000ffff1b7224 */ /* 0x000fe400078e00ff */
[----:B------:R-:W-:Y:S01]  /*e080*/  HGMMA.64x64x16.F32.BF16 R120, gdesc[UR4].tnspB, R120, gsb0 ;  /* 0x40e00000047879f0 */ /* 0x000fe20008001878 */
[----:B------:R-:W-:Y:S01]  /*e090*/  R2UR UR4, R20 ;  /* 0x00000000140472ca */ /* 0x000fe200000e0000 */
[----:B------:R-:W-:Y:S01]  /*e0a0*/  VIADD R20, R6, 0x4 ;  /* 0x0000000406147836 */ /* 0x000fe20000000000 */
[----:B------:R-:W-:Y:S01]  /*e0b0*/  R2UR UR5, R21 ;  /* 0x00000000150572ca */ /* 0x000fe200000e0000 */
[----:B------:R-:W-:Y:S01]  /*e0c0*/  IMAD.MOV.U32 R21, RZ, RZ, 0x40000040 ;  /* 0x40000040ff157424 */ /* 0x000fe200078e00ff */
[----:B------:R-:W-:Y:S01]  /*e0d0*/  R2UR UR6, R14 ;  /* 0x000000000e0672ca */ /* 0x000fe200000e0000 */
[----:B------:R-:W-:Y:S01]  /*e0e0*/  VIADD R14, R8, 0x100 ;  /* 0x00000100080e7836 */ /* 0x000fe20000000000 */
[----:B------:R-:W-:Y:S01]  /*e0f0*/  R2UR UR7, R15 ;  /* 0x000000000f0772ca */ /* 0x000fe200000e0000 */
[----:B------:R-:W-:Y:S01]  /*e100*/  IMAD.MOV.U32 R15, RZ, RZ, 0x40000040 ;  /* 0x40000040ff0f7424 */ /* 0x000fe200078e00ff */
[----:B------:R-:W-:Y:S01]  /*e110*/  ISETP.NE.AND P0, PT, R22, 0x2, PT ;  /* 0x000000021600780c */ /* 0x000fe20003f05270 */
[----:B------:R-:W-:-:S03]  /*e120*/  IMAD.MOV.U32 R28, RZ, RZ, -0x800000 ;  /* 0xff800000ff1c7424 */ /* 0x000fc600078e00ff */
[----:B------:R-:W-:Y:S01]  /*e130*/  SEL R22, R22, RZ, P0 ;  /* 0x000000ff16167207 */ /* 0x000fe20000000000 */
[----:B0-----:R-:W-:Y:S01]  /*e140*/  FADD.FTZ R5, R5, R4 ;  /* 0x0000000405057221 */ /* 0x001fe20000010000 */
[----:B------:R-:W-:-:S04]  /*e150*/  SEL R4, RZ, 0x1, P0 ;  /* 0x00000001ff047807 */ /* 0x000fc80000000000 */
[----:B------:R-:W-:Y:S01]  /*e160*/  LOP3.LUT R153, R153, R4, RZ, 0x3c, !PT ;  /* 0x0000000499997212 */ /* 0x000fe200078e3cff */
[----:B------:R-:W-:Y:S01]  /*e170*/  IMAD.MOV.U32 R4, RZ, RZ, RZ ;  /* 0x000000ffff047224 */ /* 0x000fe200078e00ff */
[----:B------:R-:W-:Y:S02]  /*e180*/  WARPGROUP.DEPBAR.LE gsb0, 0x0 ;  /* 0x00008000000079c5 */ /* 0x000fe40000010000 */
[----:B------:R-:W-:-:S06]  /*e190*/  WARPGROUP.ARRIVE ;  /* 0x00000000000079c5 */ /* 0x000fcc0000000000 */
        /* <DEDUP_REMOVED lines=9> */
[----:B------:R-:W-:Y:S02]  /*e230*/  WARPGROUP.DEPBAR.LE gsb0, 0x0 ;  /* 0x00008000000079c5 */ /* 0x000fe40000010000 */
[----:B------:R-:W-:-:S09]  /*e240*/  WARPGROUP.ARRIVE ;  /* 0x00000000000079c5 */ /* 0x000fd20000000000 */
        /* <DEDUP_REMOVED lines=19> */
[----:B------:R-:W-:Y:S02]  /*e380*/  IMAD.MOV.U32 R15, RZ, RZ, 0x40000040 ;  /* 0x40000040ff0f7424 */ /* 0x000fe400078e00ff */
[----:B--2---:R-:W-:-:S05]  /*e390*/  VIADD R24, R24, 0x1 ;  /* 0x0000000118187836 */ /* 0x004fca0000000000 */
[----:B------:R-:W-:Y:S01]  /*e3a0*/  STL [R1+0x50], R24 ;  /* 0x0000501801007387 */ /* 0x000fe20000100800 */
        /* <DEDUP_REMOVED lines=55> */
[----:B------:R-:W-:-:S02]  /*e720*/  VIADD R6, R6, 0xc06 ;  /* 0x00000c0606067836 */ /* 0x000fc40000000000 */
[----:B------:R-:W-:Y:S01]  /*e730*/  VIADD R8, R8, 0x580 ;  /* 0x0000058008087836 */ /* 0x000fe20000000000 */
[----:B------:R-:W-:Y:S02]  /*e740*/  WARPGROUP.DEPBAR.LE gsb0, 0x0 ;  /* 0x00008000000079c5 */ /* 0x000fe40000010000 */
[----:B------:R-:W-:-:S06]  /*e750*/  WARPGROUP.ARRIVE ;  /* 0x00000000000079c5 */ /* 0x000fcc0000000000 */
[----:B------:R-:W-:Y:S01]  /*e760*/  HGMMA.64x64x16.F32.BF16 R120, gdesc[UR4].tnspB, R120, gsb0 ;  /* 0x40e00000047879f0 */ /* 0x000fe20008001878 */
[----:B------:R-:W-:Y:S02]  /*e770*/  R2UR UR4, R20 ;  /* 0x00000000140472ca */ /* 0x000fe400000e0000 */
[----:B------:R-:W-:Y:S01]  /*e780*/  R2UR UR5, R21 ;  /* 0x00000000150572ca */ /* 0x000fe200000e0000 */
[----:B------:R-:W-:Y:S01]  /*e790*/  IMAD.MOV.U32 R21, RZ, RZ, -0x800000 ;  /* 0xff800000ff157424 */ /* 0x000fe200078e00ff */
[----:B------:R-:W-:Y:S02]  /*e7a0*/  R2UR UR6, R14 ;  /* 0x000000000e0672ca */ /* 0x000fe400000e0000 */
[----:B------:R-:W-:Y:S01]  /*e7b0*/  R2UR UR7, R15 ;  /* 0x000000000f0772ca */ /* 0x000fe200000e0000 */
[----:B------:R-:W-:Y:S02]  /*e7c0*/  WARPGROUP.DEPBAR.LE gsb0, 0x0 ;  /* 0x00008000000079c5 */ /* 0x000fe40000010000 */
[----:B------:R-:W-:-:S10]  /*e7d0*/  WARPGROUP.ARRIVE ;  /* 0x00000000000079c5 */ /* 0x000fd40000000000 */
[----:B------:R-:W-:Y:S01]  /*e7e0*/  HGMMA.64x64x16.F32.BF16 R120, gdesc[UR4].tnspB, R120, gsb0 ;  /* 0x40e00000047879f0 */ /* 0x000fe20008001878 */
[----:B------:R-:W-:Y:S01]  /*e7f0*/  R2UR UR4, R6 ;  /* 0x00000000060472ca */ /* 0x000fe200000e0000 */
[----:B------:R-:W-:Y:S01]  /*e800*/  FADD.FTZ R6, R2, R11 ;  /* 0x0000000b02067221 */ /* 0x000fe20000010000 */
[----:B------:R-:W-:Y:S01]  /*e810*/  R2UR UR5, R7 ;  /* 0x00000000070572ca */ /* 0x000fe200000e0000 */
[----:B------:R-:W0:Y:S01]  /*e820*/  SHFL.BFLY PT, R2, R5, 0x1, 0x1f ;  /* 0x0c201f0005027f89 */ /* 0x000e2200000e0000 */
[----:B------:R-:W-:Y:S02]  /*e830*/  R2UR UR6, R8 ;  /* 0x00000000080672ca */ /* 0x000fe400000e0000 */
[----:B------:R-:W-:Y:S01]  /*e840*/  R2UR UR7, R9 ;  /* 0x00000000090772ca */ /* 0x000fe200000e0000 */
[----:B------:R-:W1:Y:S01]  /*e850*/  SHFL.BFLY PT, R7, R6, 0x1, 0x1f ;  /* 0x0c201f0006077f89 */ /* 0x000e6200000e0000 */
[----:B0-----:R-:W-:Y:S01]  /*e860*/  FADD.FTZ R8, R5, R2 ;  /* 0x0000000205087221 */ /* 0x001fe20000010000 */
[----:B-1----:R-:W-:-:S04]  /*e870*/  FADD.FTZ R9, R6, R7 ;  /* 0x0000000706097221 */ /* 0x002fc80000010000 */
[----:B------:R-:W-:Y:S01]  /*e880*/  FSETP.NE.FTZ.AND P2, PT, R8, RZ, PT ;  /* 0x000000ff0800720b */ /* 0x000fe20003f55000 */
[----:B------:R-:W-:Y:S01]  /*e890*/  @!P1 VIADD R6, R12, 0x30860 ;  /* 0x000308600c069836 */ /* 0x000fe20000000000 */
[----:B------:R-:W-:-:S04]  /*e8a0*/  FSETP.NE.FTZ.AND P3, PT, R9, RZ, PT ;  /* 0x000000ff0900720b */ /* 0x000fc80003f75000 */
[----:B------:R-:W-:-:S07]  /*e8b0*/  @!P1 PRMT R6, RZ, 0x654, R6 ;  /* 0x00000654ff069816 */ /* 0x000fce0000000006 */
[----:B------:R-:W0:Y:S01]  /*e8c0*/  @P2 MUFU.LG2 R2, R8 ;  /* 0x0000000800022308 */ /* 0x000e220000000c00 */
[C---:B------:R-:W-:Y:S01]  /*e8d0*/  @P2 FMUL.FTZ R5, R3.reuse, 0.69314718246459960938 ;  /* 0x3f31721803052820 */ /* 0x040fe20000410000 */
[----:B------:R-:W-:-:S06]  /*e8e0*/  @P3 FMUL.FTZ R12, R3, 0.69314718246459960938 ;  /* 0x3f317218030c3820 */ /* 0x000fcc0000410000 */
[----:B------:R-:W1:Y:S08]  /*e8f0*/  @P3 MUFU.LG2 R7, R9 ;  /* 0x0000000900073308 */ /* 0x000e700000000c00 */
[----:B------:R-:W2:Y:S01]  /*e900*/  @P2 MUFU.RCP R27, R8 ;  /* 0x00000008001b2308 */ /* 0x000ea20000001000 */
[----:B0-----:R-:W-:-:S04]  /*e910*/  @P2 FMUL.FTZ R2, R2, 0.69314718246459960938 ;  /* 0x3f31721802022820 */ /* 0x001fc80000410000 */
[----:B------:R-:W-:-:S03]  /*e920*/  @P2 FFMA.FTZ R21, R5, R0, R2 ;  /* 0x0000000005152223 */ /* 0x000fc60000010002 */
[----:B------:R-:W0:Y:S01]  /*e930*/  @P3 MUFU.RCP R4, R9 ;  /* 0x0000000900043308 */ /* 0x000e220000001000 */
[----:B-1----:R-:W-:-:S04]  /*e940*/  @P3 FMUL.FTZ R7, R7, 0.69314718246459960938 ;  /* 0x3f31721807073820 */ /* 0x002fc80000410000 */
[----:B------:R-:W-:Y:S01]  /*e950*/  @P3 FFMA.FTZ R28, R12, R10, R7 ;  /* 0x0000000a0c1c3223 */ /* 0x000fe20000010007 */
        /* <DEDUP_REMOVED lines=38> */
.L_x_10844:
[----:B------:R-:W2:Y:S01]  /*ebc0*/  LDL R63, [R1+0x48] ;  /* 0x00004800013f7983 */ /* 0x000ea20000100800 */
[----:B------:R-:W-:Y:S05]  /*ebd0*/  WARPSYNC.ALL ;  /* 0x0000000000007948 */ /* 0x000fea0003800000 */
[----:B------:R-:W0:Y:S01]  /*ebe0*/  S2R R5, SR_TID.X ;  /* 0x0000000000057919 */ /* 0x000e220000002100 */
[----:B------:R-:W1:Y:S01]  /*ebf0*/  S2UR UR5, SR_CgaCtaId ;  /* 0x00000000000579c3 */ /* 0x000e620000008800 */
[----:B------:R-:W-:Y:S01]  /*ec00*/  UMOV UR4, 0x400 ;  /* 0x0000040000047882 */ /* 0x000fe20000000000 */
[----:B------:R-:W-:Y:S01]  /*ec10*/  BSSY B0, `(.L_x_10900) ;  /* 0x00001a3000007945 */ /* 0x000fe20003800000 */
[----:B-1----:R-:W-:-:S06]  /*ec20*/  ULEA UR4, UR5, UR4, 0x18 ;  /* 0x0000000405047291 */ /* 0x002fcc000f8ec03f */
[----:B------:R-:W-:Y:S01]  /*ec30*/  IMAD.U32 R2, RZ, RZ, UR4 ;  /* 0x00000004ff027e24 */ /* 0x000fe2000f8e00ff */
[----:B------:R-:W-:Y:S01]  /*ec40*/  BAR.SYNC.DEFER_BLOCKING 0x5, 0x1a0 ;  /* 0x0146800000007b1d */ /* 0x000fe20000010000 */
[----:B0-----:R-:W-:-:S05]  /*ec50*/  VIADD R64, R5, 0xffffff80 ;  /* 0xffffff8005407836 */ /* 0x001fca0000000000 */
[----:B------:R-:W-:-:S04]  /*ec60*/  SHF.R.S32.HI R4, RZ, 0x1f, R64 ;  /* 0x0000001fff047819 */ /* 0x000fc80000011440 */
[----:B------:R-:W-:-:S04]  /*ec70*/  LEA.HI R20, R4, R64, RZ, 0x3 ;  /* 0x0000004004147211 */ /* 0x000fc800078f18ff */
[----:B------:R-:W-:Y:S02]  /*ec80*/  LOP3.LUT R0, R20, 0x1ffffff8, RZ, 0xc0, !PT ;  /* 0x1ffffff814007812 */ /* 0x000fe400078ec0ff */
[----:B------:R-:W-:-:S03]  /*ec90*/  SHF.R.S32.HI R20, RZ, 0x3, R20 ;  /* 0x00000003ff147819 */ /* 0x000fc60000011414 */
[----:B------:R-:W-:-:S04]  /*eca0*/  IMAD.IADD R0, R64, 0x1, -R0 ;  /* 0x0000000140007824 */ /* 0x000fc800078e0a00 */
[----:B------:R-:W-:Y:S01]  /*ecb0*/  IMAD.SHL.U32 R0, R0, 0x8, RZ ;  /* 0x0000000800007824 */ /* 0x000fe200078e00ff */
[----:B------:R0:W1:Y:S01]  /*ecc0*/  LDS.128 R32, [R2+0x308d0] ;  /* 0x0308d00002207984 */ /* 0x0000620000000c00 */
[----:B------:R-:W-:Y:S06]  /*ecd0*/  BAR.ARV 0x4, 0x1a0 ;  /* 0x0106800000007b1d */ /* 0x000fec0000002000 */
[----:B--2---:R-:W-:Y:S01]  /*ece0*/  SHF.R.S32.HI R3, RZ, 0x1f, R63 ;  /* 0x0000001fff037819 */ /* 0x004fe2000001143f */
[----:B------:R-:W-:-:S03]  /*ecf0*/  IMAD.SHL.U32 R62, R63, 0x4, RZ ;  /* 0x000000043f3e7824 */ /* 0x000fc600078e00ff */
[----:B------:R-:W-:Y:S01]  /*ed00*/  SHF.L.U64.HI R60, R63, 0x2, R3 ;  /* 0x000000023f3c7819 */ /* 0x000fe20000010203 */
[----:B01----:R-:W-:Y:S06]  /*ed10*/  @P1 BRA `(.L_x_10901) ;  /* 0x0000001000101947 */ /* 0x003fec0003800000 */
[----:B------:R-:W-:Y:S01]  /*ed20*/  VIADD R6, R5, 0xffffff80 ;  /* 0xffffff8005067836 */ /* 0x000fe20000000000 */
[----:B------:R-:W-:Y:S01]  /*ed30*/  LEA.HI R4, R4, R64, RZ, 0x4 ;  /* 0x0000004004047211 */ /* 0x000fe200078f20ff */
[----:B------:R-:W0:Y:S01]  /*ed40*/  S2R R5, SR_SWINHI ;  /* 0x0000000000057919 */ /* 0x000e220000002f00 */
[----:B------:R-:W-:Y:S05]  /*ed50*/  WARPSYNC.ALL ;  /* 0x0000000000007948 */ /* 0x000fea0003800000 */
[----:B------:R-:W-:Y:S01]  /*ed60*/  SHF.R.S32.HI R8, RZ, 0x1f, R6 ;  /* 0x0000001fff087819 */ /* 0x000fe20000011406 */
[----:B------:R-:W-:Y:S01]  /*ed70*/  BAR.SYNC.DEFER_BLOCKING 0x1, 0x180 ;  /* 0x0046000000007b1d */ /* 0x000fe20000010000 */
[----:B------:R-:W-:-:S02]  /*ed80*/  SHF.R.S32.HI R7, RZ, 0x4, R4 ;  /* 0x00000004ff077819 */ /* 0x000fc40000011404 */
[----:B------:R-:W-:Y:S02]  /*ed90*/  LEA.HI R8, R8, R6, RZ, 0x5 ;  /* 0x0000000608087211 */ /* 0x000fe400078f28ff */
[C---:B------:R-:W-:Y:S01]  /*eda0*/  LEA.HI R6, R4.reuse, R7, RZ, 0x1 ;  /* 0x0000000704067211 */ /* 0x040fe200078f08ff */
[----:B------:R-:W-:Y:S01]  /*edb0*/  ULDC.64 UR4, c[0x0][0xbd8] ;  /* 0x0002f60000047ab9 */ /* 0x000fe20000000a00 */
[----:B------:R-:W-:Y:S01]  /*edc0*/  SHF.R.S32.HI R8, RZ, 0x5, R8 ;  /* 0x00000005ff087819 */ /* 0x000fe20000011408 */
[----:B------:R-:W1:Y:S01]  /*edd0*/  S2R R65, SR_TID.X ;  /* 0x0000000000417919 */ /* 0x000e620000002100 */
[----:B------:R-:W-:Y:S02]  /*ede0*/  LOP3.LUT R4, R4, 0xfffffff0, RZ, 0xc0, !PT ;  /* 0xfffffff004047812 */ /* 0x000fe400078ec0ff */
[----:B------:R-:W-:Y:S01]  /*edf0*/  LOP3.LUT R6, R6, 0x1ffffffe, RZ, 0xc0, !PT ;  /* 0x1ffffffe06067812 */ /* 0x000fe200078ec0ff */
[----:B------:R-:W-:Y:S01]  /*ee00*/  IMAD.SHL.U32 R9, R8, 0x400, RZ ;  /* 0x0000040008097824 */ /* 0x000fe200078e00ff */
[----:B------:R-:W-:Y:S01]  /*ee10*/  F2FP.BF16.F32.PACK_AB R12, R12, R55 ;  /* 0x000000370c0c723e */ /* 0x000fe200000010ff */
[----:B------:R-:W-:Y:S01]  /*ee20*/  IMAD.IADD R4, R64, 0x1, -R4 ;  /* 0x0000000140047824 */ /* 0x000fe200078e0a04 */
[----:B------:R-:W-:Y:S01]  /*ee30*/  F2FP.BF16.F32.PACK_AB R13, R13, R58 ;  /* 0x0000003a0d0d723e */ /* 0x000fe200000010ff */
[----:B------:R-:W-:Y:S01]  /*ee40*/  IMAD.IADD R6, R7, 0x1, -R6 ;  /* 0x0000000107067824 */ /* 0x000fe200078e0a06 */
[----:B------:R-:W-:Y:S01]  /*ee50*/  F2FP.BF16.F32.PACK_AB R14, R14, R53 ;  /* 0x000000350e0e723e */ /* 0x000fe200000010ff */
[----:B------:R-:W-:Y:S01]  /*ee60*/  IMAD R9, R4, 0x40, R9 ;  /* 0x0000004004097824 */ /* 0x000fe200078e0209 */
[----:B------:R-:W-:Y:S01]  /*ee70*/  F2FP.BF16.F32.PACK_AB R15, R15, R56 ;  /* 0x000000380f0f723e */ /* 0x000fe200000010ff */
[----:B------:R-:W-:-:S04]  /*ee80*/  IMAD.SHL.U32 R6, R6, 0x8, RZ ;  /* 0x0000000806067824 */ /* 0x000fc800078e00ff */
[----:B------:R-:W-:Y:S01]  /*ee90*/  IMAD.IADD R9, R6, 0x1, R9 ;  /* 0x0000000106097824 */ /* 0x000fe200078e0209 */
[----:B-----5:R-:W-:Y:S02]  /*eea0*/  MOV R24, R2 ;  /* 0x0000000200187202 */ /* 0x020fe40000000f00 */
[----:B0-----:R-:W-:-:S03]  /*eeb0*/  MOV R25, R5 ;  /* 0x0000000500197202 */ /* 0x001fc60000000f00 */
[----:B------:R-:W-:-:S03]  /*eec0*/  IMAD.WIDE R10, R9, 0x2, R24 ;  /* 0x00000002090a7825 */ /* 0x000fc600078e0218 */
[C---:B------:R-:W-:Y:S02]  /*eed0*/  LOP3.LUT R9, R10.reuse, 0x380, RZ, 0xc0, !PT ;  /* 0x000003800a097812 */ /* 0x040fe400078ec0ff */
[C---:B------:R-:W-:Y:S02]  /*eee0*/  IADD3 R57, P2, R10.reuse, 0x20, RZ ;  /* 0x000000200a397810 */ /* 0x040fe40007f5e0ff */
[C---:B------:R-:W-:Y:S01]  /*eef0*/  IADD3 R61, P0, R10.reuse, 0x60, RZ ;  /* 0x000000600a3d7810 */ /* 0x040fe20007f1e0ff */
[----:B-1----:R-:W-:Y:S01]  /*ef00*/  VIADD R66, R65, 0xffffff80 ;  /* 0xffffff8041427836 */ /* 0x002fe20000000000 */
[----:B------:R-:W-:Y:S02]  /*ef10*/  IADD3 R59, P1, R10, 0x40, RZ ;  /* 0x000000400a3b7810 */ /* 0x000fe40007f3e0ff */
[----:B------:R-:W-:Y:S01]  /*ef20*/  SHF.R.U64 R9, R9, 0x3, RZ ;  /* 0x0000000309097819 */ /* 0x000fe200000012ff */
[--C-:B------:R-:W-:Y:S01]  /*ef30*/  IMAD.X R5, RZ, RZ, R11.reuse, P0 ;  /* 0x000000ffff057224 */ /* 0x100fe200000e060b */
[----:B------:R-:W-:Y:S01]  /*ef40*/  LOP3.LUT R4, R57, 0x380, RZ, 0xc0, !PT ;  /* 0x0000038039047812 */ /* 0x000fe200078ec0ff */
[----:B------:R-:W-:Y:S01]  /*ef50*/  IMAD.X R7, RZ, RZ, R11, P1 ;  /* 0x000000ffff077224 */ /* 0x000fe200008e060b */
[----:B------:R-:W-:-:S02]  /*ef60*/  LOP3.LUT R6, R59, 0x380, RZ, 0xc0, !PT ;  /* 0x000003803b067812 */ /* 0x000fc400078ec0ff */
[----:B------:R-:W-:Y:S02]  /*ef70*/  LOP3.LUT R32, R61, 0x380, RZ, 0xc0, !PT ;  /* 0x000003803d207812 */ /* 0x000fe400078ec0ff */
[----:B------:R-:W-:Y:S01]  /*ef80*/  LOP3.LUT R10, R9, R10, RZ, 0x3c, !PT ;  /* 0x0000000a090a7212 */ /* 0x000fe200078e3cff */
[----:B------:R-:W-:Y:S01]  /*ef90*/  IMAD.X R9, RZ, RZ, R11, P2 ;  /* 0x000000ffff097224 */ /* 0x000fe200010e060b */
[----:B------:R-:W-:Y:S02]  /*efa0*/  SHF.R.U64 R4, R4, 0x3, RZ ;  /* 0x0000000304047819 */ /* 0x000fe400000012ff */
[----:B------:R-:W-:Y:S02]  /*efb0*/  SHF.R.U64 R6, R6, 0x3, RZ ;  /* 0x0000000306067819 */ /* 0x000fe400000012ff */
[----:B------:R-:W-:Y:S02]  /*efc0*/  SHF.R.U64 R32, R32, 0x3, RZ ;  /* 0x0000000320207819 */ /* 0x000fe400000012ff */
[----:B------:R-:W-:-:S02]  /*efd0*/  MOV R10, R10 ;  /* 0x0000000a000a7202 */ /* 0x000fc40000000f00 */
[----:B------:R-:W-:Y:S02]  /*efe0*/  LOP3.LUT R8, R4, R57, RZ, 0x3c, !PT ;  /* 0x0000003904087212 */ /* 0x000fe400078e3cff */
[----:B------:R-:W-:Y:S01]  /*eff0*/  LOP3.LUT R6, R6, R59, RZ, 0x3c, !PT ;  /* 0x0000003b06067212 */ /* 0x000fe200078e3cff */
[----:B------:R0:W-:Y:S01]  /*f000*/  STSM.16.M88.4 [R10], R12 ;  /* 0x0000000c0a007844 */ /* 0x0001e20000000200 */
[----:B------:R-:W-:Y:S02]  /*f010*/  LOP3.LUT R4, R32, R61, RZ, 0x3c, !PT ;  /* 0x0000003d20047212 */ /* 0x000fe400078e3cff */
[----:B------:R-:W-:Y:S02]  /*f020*/  MOV R53, R6 ;  /* 0x0000000600357202 */ /* 0x000fe40000000f00 */
[----:B------:R-:W-:Y:S02]  /*f030*/  MOV R32, R4 ;  /* 0x0000000400207202 */ /* 0x000fe40000000f00 */
[----:B------:R-:W-:-:S02]  /*f040*/  ISETP.NE.U32.AND P0, PT, RZ, UR4, PT ;  /* 0x00000004ff007c0c */ /* 0x000fc4000bf05070 */
[----:B------:R-:W-:Y:S02]  /*f050*/  MOV R55, R8 ;  /* 0x0000000800377202 */ /* 0x000fe40000000f00 */
[----:B------:R-:W-:Y:S02]  /*f060*/  F2FP.BF16.F32.PACK_AB R4, R38, R37 ;  /* 0x000000252604723e */ /* 0x000fe400000010ff */
[----:B------:R-:W-:Y:S02]  /*f070*/  F2FP.BF16.F32.PACK_AB R5, R51, R54 ;  /* 0x000000363305723e */ /* 0x000fe400000010ff */
[----:B------:R-:W-:Y:S01]  /*f080*/  F2FP.BF16.F32.PACK_AB R6, R41, R36 ;  /* 0x000000242906723e */ /* 0x000fe200000010ff */
[----:B------:R-:W-:Y:S01]  /*f090*/  IMAD.MOV.U32 R41, RZ, RZ, RZ ;  /* 0x000000ffff297224 */ /* 0x000fe200078e00ff */
[----:B0-----:R-:W-:Y:S02]  /*f0a0*/  F2FP.BF16.F32.PACK_AB R10, R39, R30 ;  /* 0x0000001e270a723e */ /* 0x001fe400000010ff */
[----:B------:R-:W-:-:S02]  /*f0b0*/  IADD3 R30, P1, R62, UR4, RZ ;  /* 0x000000043e1e7c10 */ /* 0x000fc4000ff3e0ff */
[----:B------:R-:W-:Y:S02]  /*f0c0*/  F2FP.BF16.F32.PACK_AB R7, R49, R52 ;  /* 0x000000343107723e */ /* 0x000fe400000010ff */
[----:B------:R-:W-:Y:S02]  /*f0d0*/  F2FP.BF16.F32.PACK_AB R8, R42, R31 ;  /* 0x0000001f2a08723e */ /* 0x000fe400000010ff */
[----:B------:R-:W-:Y:S01]  /*f0e0*/  F2FP.BF16.F32.PACK_AB R9, R47, R50 ;  /* 0x000000322f09723e */ /* 0x000fe200000010ff */
[----:B------:R0:W-:Y:S01]  /*f0f0*/  STSM.16.M88.4 [R55], R4 ;  /* 0x0000000437007844 */ /* 0x0001e20000000200 */
[----:B------:R-:W-:Y:S02]  /*f100*/  F2FP.BF16.F32.PACK_AB R11, R45, R48 ;  /* 0x000000302d0b723e */ /* 0x000fe400000010ff */
[----:B------:R-:W-:Y:S02]  /*f110*/  F2FP.BF16.F32.PACK_AB R12, R40, R29 ;  /* 0x0000001d280c723e */ /* 0x000fe400000010ff */
[----:B------:R-:W-:Y:S01]  /*f120*/  F2FP.BF16.F32.PACK_AB R13, R43, R46 ;  /* 0x0000002e2b0d723e */ /* 0x000fe200000010ff */
[----:B------:R1:W-:Y:S01]  /*f130*/  STSM.16.M88.4 [R53], R8 ;  /* 0x0000000835007844 */ /* 0x0003e20000000200 */
        /* <DEDUP_REMOVED lines=14> */
[----:B------:R-:W-:-:S03]  /*f220*/  SHF.R.S32.HI R65, RZ, 0x1f, R66 ;  /* 0x0000001fff417819 */ /* 0x000fc60000011442 */
[----:B------:R1:W5:Y:S01]  /*f230*/  @P1 LDG.E R29, desc[UR56][R26.64] ;  /* 0x000000381a1d1981 */ /* 0x000362000c1e1900 */
[----:B------:R-:W-:-:S04]  /*f240*/  LEA.HI R65, R65, R66, RZ, 0x7 ;  /* 0x0000004241417211 */ /* 0x000fc800078f38ff */
[----:B------:R-:W-:-:S05]  /*f250*/  LOP3.LUT R65, R65, 0xffffff80, RZ, 0xc0, !PT ;  /* 0xffffff8041417812 */ /* 0x000fca00078ec0ff */
[----:B------:R-:W-:-:S05]  /*f260*/  IMAD.IADD R65, R66, 0x1, -R65 ;  /* 0x0000000142417824 */ /* 0x000fca00078e0a41 */
[----:B------:R-:W-:-:S04]  /*f270*/  SHF.R.S32.HI R36, RZ, 0x1f, R65 ;  /* 0x0000001fff247819 */ /* 0x000fc80000011441 */
[----:B0-----:R-:W-:-:S04]  /*f280*/  LEA.HI R4, R36, R65, RZ, 0x2 ;  /* 0x0000004124047211 */ /* 0x001fc800078f10ff */
[--C-:B------:R-:W-:Y:S02]  /*f290*/  SHF.R.S32.HI R6, RZ, 0x2, R4.reuse ;  /* 0x00000002ff067819 */ /* 0x100fe40000011404 */
[----:B------:R-:W-:-:S04]  /*f2a0*/  SHF.R.S32.HI R5, RZ, 0x1f, R4 ;  /* 0x0000001fff057819 */ /* 0x000fc80000011404 */
[----:B------:R-:W-:Y:S01]  /*f2b0*/  LEA.HI R7, R5, R6, RZ, 0x3 ;  /* 0x0000000605077211 */ /* 0x000fe200078f18ff */
[----:B-1----:R-:W-:Y:S06]  /*f2c0*/  @P1 BRA `(.L_x_10902) ;  /* 0x0000000000101947 */ /* 0x002fec0003800000 */
[----:B------:R-:W-:Y:S05]  /*f2d0*/  @!P0 BRA `(.L_x_10902) ;  /* 0x00000000000c8947 */ /* 0x000fea0003800000 */
[----:B------:R-:W2:Y:S04]  /*f2e0*/  LDG.E R4, desc[UR56][R30.64] ;  /* 0x000000381e047981 */ /* 0x000ea8000c1e1900 */
[----:B-----5:R-:W2:Y:S02]  /*f2f0*/  LDG.E R29, desc[UR56][R30.64+0x4] ;  /* 0x000004381e1d7981 */ /* 0x020ea4000c1e1900 */
[----:B--2---:R-:W-:-:S07]  /*f300*/  IMAD.IADD R29, R29, 0x1, -R4 ;  /* 0x000000011d1d7824 */ /* 0x004fce00078e0a04 */
.L_x_10902:
[----:B------:R-:W2:Y:S01]  /*f310*/  LDL.LU R45, [R1+0x4c] ;  /* 0x00004c00012d7983 */ /* 0x000ea20000300800 */
[----:B------:R-:W-:Y:S01]  /*f320*/  SHF.R.S32.HI R8, RZ, 0x1f, R66 ;  /* 0x0000001fff087819 */ /* 0x000fe20000011442 */
[----:B------:R-:W-:Y:S02]  /*f330*/  ULDC.64 UR4, c[0x0][0xb70] ;  /* 0x0002dc0000047ab9 */ /* 0x000fe40000000a00 */
[----:B------:R-:W3:Y:S01]  /*f340*/  LDL.LU R44, [R1+0x58] ;  /* 0x00005800012c7983 */ /* 0x000ee20000300800 */
[----:B------:R-:W-:-:S04]  /*f350*/  LEA.HI R8, R8, R66, RZ, 0x7 ;  /* 0x0000004208087211 */ /* 0x000fc800078f38ff */
[----:B------:R-:W-:Y:S02]  /*f360*/  SHF.R.S32.HI R8, RZ, 0x7, R8 ;  /* 0x00000007ff087819 */ /* 0x000fe40000011408 */
[----:B------:R-:W-:Y:S02]  /*f370*/  LOP3.LUT R7, R7, 0xfffffff8, RZ, 0xc0, !PT ;  /* 0xfffffff807077812 */ /* 0x000fe400078ec0ff */
[----:B------:R-:W-:Y:S01]  /*f380*/  LEA.HI R36, R36, R65, RZ, 0x5 ;  /* 0x0000004124247211 */ /* 0x000fe200078f28ff */
[----:B------:R-:W-:Y:S01]  /*f390*/  IMAD.HI R5, R8, 0x55555556, RZ ;  /* 0x5555555608057827 */ /* 0x000fe200078e02ff */
[----:B-----5:R-:W-:Y:S02]  /*f3a0*/  SHF.R.S32.HI R31, RZ, 0x1f, R41 ;  /* 0x0000001fff1f7819 */ /* 0x020fe40000011429 */
[----:B------:R-:W-:Y:S01]  /*f3b0*/  SHF.R.S32.HI R36, RZ, 0x5, R36 ;  /* 0x00000005ff247819 */ /* 0x000fe20000011424 */
[----:B------:R-:W-:Y:S01]  /*f3c0*/  IMAD.IADD R9, R6, 0x1, -R7 ;  /* 0x0000000106097824 */ /* 0x000fe200078e0a07 */
[----:B------:R-:W-:Y:S01]  /*f3d0*/  LEA.HI R6, R5, R5, RZ, 0x1 ;  /* 0x0000000505067211 */ /* 0x000fe200078f08ff */
[----:B------:R-:W-:-:S02]  /*f3e0*/  IMAD.MOV.U32 R30, RZ, RZ, R41 ;  /* 0x000000ffff1e7224 */ /* 0x000fc400078e0029 */
[----:B------:R-:W-:Y:S02]  /*f3f0*/  IMAD R9, R36, 0x10, R9 ;  /* 0x0000001024097824 */ /* 0x000fe400078e0209 */
[----:B------:R-:W-:Y:S01]  /*f400*/  IMAD R6, R6, -0x3, R8 ;  /* 0xfffffffd06067824 */ /* 0x000fe200078e0208 */
[----:B------:R-:W-:Y:S02]  /*f410*/  SEL R42, R3, RZ, !P0 ;  /* 0x000000ff032a7207 */ /* 0x000fe40004000000 */
[----:B------:R-:W-:Y:S01]  /*f420*/  SEL R43, R63, RZ, !P0 ;  /* 0x000000ff3f2b7207 */ /* 0x000fe20004000000 */
[----:B------:R-:W-:Y:S02]  /*f430*/  IMAD R9, R6, 0x40, R9 ;  /* 0x0000004006097824 */ /* 0x000fe400078e0209 */
[----:B------:R-:W-:-:S04]  /*f440*/  IMAD R3, R20, 0x40, R0 ;  /* 0x0000004014037824 */ /* 0x000fc800078e0200 */
[----:B------:R-:W-:Y:S01]  /*f450*/  IMAD.WIDE R24, R3, 0x2, R24 ;  /* 0x0000000203187825 */ /* 0x000fe200078e0218 */
[----:B------:R-:W-:Y:S02]  /*f460*/  LOP3.LUT P0, RZ, R65, 0x3, RZ, 0xc0, !PT ;  /* 0x0000000341ff7812 */ /* 0x000fe4000780c0ff */
[----:B------:R-:W-:-:S05]  /*f470*/  IADD3 R10, P3, R24, 0x3000, RZ ;  /* 0x00003000180a7810 */ /* 0x000fca0007f7e0ff */
[----:B------:R-:W-:Y:S01]  /*f480*/  IMAD.X R13, RZ, RZ, R25, P3 ;  /* 0x000000ffff0d7224 */ /* 0x000fe200018e0619 */
[--C-:B------:R-:W-:Y:S01]  /*f490*/  SHF.R.S32.HI R37, RZ, 0x1f, R0.reuse ;  /* 0x0000001fff257819 */ /* 0x100fe20000011400 */
[----:B------:R-:W-:Y:S01]  /*f4a0*/  IMAD.MOV.U32 R36, RZ, RZ, R0 ;  /* 0x000000ffff247224 */ /* 0x000fe200078e0000 */
[----:B------:R-:W-:Y:S01]  /*f4b0*/  BSSY B1, `(.L_x_10903) ;  /* 0x000005b000017945 */ /* 0x000fe20003800000 */
[----:B--2---:R-:W-:-:S05]  /*f4c0*/  SHF.R.S32.HI R40, RZ, 0x1f, R45 ;  /* 0x0000001fff287819 */ /* 0x004fca000001142d */
[----:B------:R-:W-:-:S04]  /*f4d0*/  IMAD R4, R40, UR4, RZ ;  /* 0x0000000428047c24 */ /* 0x000fc8000f8e02ff */
[C---:B------:R-:W-:Y:S02]  /*f4e0*/  IMAD R7, R45.reuse, UR5, R4 ;  /* 0x000000052d077c24 */ /* 0x040fe4000f8e0204 */
[----:B------:R-:W-:Y:S01]  /*f4f0*/  IMAD.WIDE.U32 R4, R45, UR4, R30 ;  /* 0x000000042d047c25 */ /* 0x000fe2000f8e001e */
[----:B------:R-:W-:-:S03]  /*f500*/  ULDC.64 UR4, c[0x0][0xb78] ;  /* 0x0002de0000047ab9 */ /* 0x000fc60000000a00 */
[----:B------:R-:W-:Y:S02]  /*f510*/  IMAD.IADD R5, R5, 0x1, R7 ;  /* 0x0000000105057824 */ /* 0x000fe400078e0207 */
[----:B---3--:R-:W-:Y:S02]  /*f520*/  IMAD R9, R44, 0xc0, R9 ;  /* 0x000000c02c097824 */ /* 0x008fe400078e0209 */
[----:B------:R-:W-:Y:S02]  /*f530*/  IMAD R6, R42, UR4, RZ ;  /* 0x000000042a067c24 */ /* 0x000fe4000f8e02ff */
[----:B------:R-:W-:Y:S01]  /*f540*/  IMAD.WIDE.U32 R4, R43, UR4, R4 ;  /* 0x000000042b047c25 */ /* 0x000fe2000f8e0004 */
[----:B------:R-:W-:-:S03]  /*f550*/  SHF.R.S32.HI R7, RZ, 0x1f, R9 ;  /* 0x0000001fff077819 */ /* 0x000fc60000011409 */
[----:B------:R-:W-:Y:S01]  /*f560*/  IMAD R8, R43, UR5, R6 ;  /* 0x000000052b087c24 */ /* 0x000fe2000f8e0206 */
[----:B------:R-:W-:Y:S01]  /*f570*/  IADD3 R6, P1, R9, R4, RZ ;  /* 0x0000000409067210 */ /* 0x000fe20007f3e0ff */
[----:B------:R-:W-:-:S03]  /*f580*/  ULDC.64 UR4, c[0x0][0xb40] ;  /* 0x0002d00000047ab9 */ /* 0x000fc60000000a00 */
[----:B------:R-:W-:Y:S02]  /*f590*/  IADD3.X R7, R7, R5, R8, P1, !PT ;  /* 0x0000000507077210 */ /* 0x000fe40000ffe408 */
[----:B------:R-:W-:Y:S01]  /*f5a0*/  LEA R38, P2, R6, UR4, 0x2 ;  /* 0x0000000406267c11 */ /* 0x000fe2000f8410ff */
[----:B------:R-:W-:-:S03]  /*f5b0*/  VIADD R4, R9, 0x8 ;  /* 0x0000000809047836 */ /* 0x000fc60000000000 */
[----:B------:R-:W-:Y:S01]  /*f5c0*/  LEA.HI.X R39, R6, UR5, R7, 0x2, P2 ;  /* 0x0000000506277c11 */ /* 0x000fe200090f1407 */
[----:B------:R-:W-:Y:S01]  /*f5d0*/  ULDC.64 UR4, c[0x0][0xaa0] ;  /* 0x0002a80000047ab9 */ /* 0x000fe20000000a00 */
[C---:B------:R-:W-:Y:S02]  /*f5e0*/  IADD3 R11, P2, R24.reuse, 0x1800, RZ ;  /* 0x00001800180b7810 */ /* 0x040fe40007f5e0ff */
[C---:B------:R-:W-:Y:S02]  /*f5f0*/  IADD3 R6, P4, R24.reuse, 0x4800, RZ ;  /* 0x0000480018067810 */ /* 0x040fe40007f9e0ff */
[-C--:B------:R-:W-:Y:S02]  /*f600*/  ISETP.GE.OR P1, PT, R9, R29.reuse, P0 ;  /* 0x0000001d0900720c */ /* 0x080fe40000726670 */
[----:B------:R-:W-:Y:S02]  /*f610*/  LOP3.LUT R5, R24, 0x380, RZ, 0xc0, !PT ;  /* 0x0000038018057812 */ /* 0x000fe400078ec0ff */
[----:B------:R-:W-:-:S02]  /*f620*/  ISETP.GE.OR P0, PT, R4, R29, P0 ;  /* 0x0000001d0400720c */ /* 0x000fc40000706670 */
[----:B------:R-:W-:Y:S02]  /*f630*/  LOP3.LUT R8, R11, 0x380, RZ, 0xc0, !PT ;  /* 0x000003800b087812 */ /* 0x000fe400078ec0ff */
[----:B------:R-:W-:Y:S02]  /*f640*/  LOP3.LUT R7, R10, 0x380, RZ, 0xc0, !PT ;  /* 0x000003800a077812 */ /* 0x000fe400078ec0ff */
[----:B------:R-:W-:Y:S02]  /*f650*/  LOP3.LUT R3, R6, 0x380, RZ, 0xc0, !PT ;  /* 0x0000038006037812 */ /* 0x000fe400078ec0ff */
[----:B------:R-:W-:Y:S02]  /*f660*/  SHF.R.U64 R5, R5, 0x3, RZ ;  /* 0x0000000305057819 */ /* 0x000fe400000012ff */
[----:B------:R-:W-:Y:S02]  /*f670*/  SHF.R.U64 R8, R8, 0x3, RZ ;  /* 0x0000000308087819 */ /* 0x000fe400000012ff */
[----:B------:R-:W-:-:S02]  /*f680*/  SHF.R.U64 R7, R7, 0x3, RZ ;  /* 0x0000000307077819 */ /* 0x000fc400000012ff */
[----:B------:R-:W-:Y:S01]  /*f690*/  SHF.R.U64 R3, R3, 0x3, RZ ;  /* 0x0000000303037819 */ /* 0x000fe200000012ff */
[--C-:B------:R-:W-:Y:S01]  /*f6a0*/  IMAD.X R9, RZ, RZ, R25.reuse, P2 ;  /* 0x000000ffff097224 */ /* 0x100fe200010e0619 */
[----:B------:R-:W-:Y:S01]  /*f6b0*/  LOP3.LUT R4, R5, R24, RZ, 0x3c, !PT ;  /* 0x0000001805047212 */ /* 0x000fe200078e3cff */
[--C-:B------:R-:W-:Y:S01]  /*f6c0*/  IMAD.X R27, RZ, RZ, R25.reuse, P4 ;  /* 0x000000ffff1b7224 */ /* 0x100fe200020e0619 */
[----:B------:R-:W-:Y:S01]  /*f6d0*/  LOP3.LUT R8, R8, R11, RZ, 0x3c, !PT ;  /* 0x0000000b08087212 */ /* 0x000fe200078e3cff */
[----:B------:R-:W-:Y:S01]  /*f6e0*/  IMAD.MOV.U32 R5, RZ, RZ, R25 ;  /* 0x000000ffff057224 */ /* 0x000fe200078e0019 */
[----:B------:R-:W-:Y:S02]  /*f6f0*/  LOP3.LUT R12, R7, R10, RZ, 0x3c, !PT ;  /* 0x0000000a070c7212 */ /* 0x000fe400078e3cff */
[----:B------:R-:W-:Y:S01]  /*f700*/  LOP3.LUT R26, R3, R6, RZ, 0x3c, !PT ;  /* 0x00000006031a7212 */ /* 0x000fe200078e3cff */
[----:B------:R0:W-:Y:S01]  /*f710*/  @!P1 STG.E desc[UR56][R38.64], R21 ;  /* 0x0000001526009986 */ /* 0x0001e2000c101938 */
[----:B------:R-:W-:-:S03]  /*f720*/  IMAD R32, R31, UR4, RZ ;  /* 0x000000041f207c24 */ /* 0x000fc6000f8e02ff */
[----:B------:R1:W-:Y:S01]  /*f730*/  @!P0 STG.E desc[UR56][R38.64+0x20], R28 ;  /* 0x0000201c26008986 */ /* 0x0003e2000c101938 */
[C---:B------:R-:W-:Y:S01]  /*f740*/  IMAD.WIDE.U32 R30, R41.reuse, UR4, R36 ;  /* 0x00000004291e7c25 */ /* 0x040fe2000f8e0024 */
[----:B------:R-:W-:Y:S02]  /*f750*/  ULDC UR4, c[0x0][0xa8c] ;  /* 0x0002a30000047ab9 */ /* 0x000fe40000000800 */
        /* <DEDUP_REMOVED lines=10> */
[----:B------:R-:W-:Y:S01]  /*f800*/  IMAD R41, R41, UR5, R32 ;  /* 0x0000000529297c24 */ /* 0x000fe2000f8e0220 */
[----:B------:R-:W-:Y:S01]  /*f810*/  ISETP.GE.AND P0, PT, R0, UR4, PT ;  /* 0x0000000400007c0c */ /* 0x000fe2000bf06270 */
[----:B------:R-:W-:Y:S01]  /*f820*/  VIADD R0, R20, 0x30 ;  /* 0x0000003014007836 */ /* 0x000fe20000000000 */
[----:B------:R-:W-:Y:S01]  /*f830*/  ULDC.64 UR4, c[0x0][0xae0] ;  /* 0x0002b80000047ab9 */ /* 0x000fe20000000a00 */
[----:B------:R-:W-:-:S02]  /*f840*/  IMAD R32, R44, -0xc0, R29 ;  /* 0xffffff402c207824 */ /* 0x000fc400078e021d */
[C---:B------:R-:W-:Y:S02]  /*f850*/  VIADD R3, R20.reuse, 0x60 ;  /* 0x0000006014037836 */ /* 0x040fe40000000000 */
[----:B0-----:R-:W-:Y:S01]  /*f860*/  VIADD R21, R20, 0x90 ;  /* 0x0000009014157836 */ /* 0x001fe20000000000 */
[-C--:B------:R-:W-:Y:S01]  /*f870*/  ISETP.GE.OR P3, PT, R0, R32.reuse, P0 ;  /* 0x000000200000720c */ /* 0x080fe20000766670 */
[----:B-1----:R-:W-:Y:S01]  /*f880*/  IMAD R28, R40, UR4, RZ ;  /* 0x00000004281c7c24 */ /* 0x002fe2000f8e02ff */
[-C--:B------:R-:W-:Y:S01]  /*f890*/  ISETP.GE.OR P1, PT, R3, R32.reuse, P0 ;  /* 0x000000200300720c */ /* 0x080fe20000726670 */
[----:B------:R-:W-:Y:S01]  /*f8a0*/  IMAD.IADD R31, R31, 0x1, R41 ;  /* 0x000000011f1f7824 */ /* 0x000fe200078e0229 */
[-C--:B------:R-:W-:Y:S02]  /*f8b0*/  ISETP.GE.OR P2, PT, R21, R32.reuse, P0 ;  /* 0x000000201500720c */ /* 0x080fe40000746670 */
[----:B------:R-:W-:Y:S01]  /*f8c0*/  ISETP.GE.OR P0, PT, R20, R32, P0 ;  /* 0x000000201400720c */ /* 0x000fe20000706670 */
[----:B------:R-:W-:-:S02]  /*f8d0*/  IMAD R37, R45, UR5, R28 ;  /* 0x000000052d257c24 */ /* 0x000fc4000f8e021c */
[----:B------:R-:W-:Y:S01]  /*f8e0*/  IMAD.WIDE.U32 R28, R45, UR4, R30 ;  /* 0x000000042d1c7c25 */ /* 0x000fe2000f8e001e */
[----:B------:R-:W-:-:S03]  /*f8f0*/  ULDC.64 UR4, c[0x0][0xae8] ;  /* 0x0002ba0000047ab9 */ /* 0x000fc60000000a00 */
[----:B------:R-:W-:Y:S02]  /*f900*/  VIADD R0, R2, 0x30820 ;  /* 0x0003082002007836 */ /* 0x000fe40000000000 */
[----:B------:R-:W-:Y:S02]  /*f910*/  IMAD.IADD R29, R29, 0x1, R37 ;  /* 0x000000011d1d7824 */ /* 0x000fe400078e0225 */
[----:B------:R-:W-:Y:S01]  /*f920*/  IMAD R3, R42, UR4, RZ ;  /* 0x000000042a037c24 */ /* 0x000fe2000f8e02ff */
[----:B------:R-:W-:Y:S01]  /*f930*/  PRMT R0, RZ, 0x654, R0 ;  /* 0x00000654ff007816 */ /* 0x000fe20000000000 */
[C---:B------:R-:W-:Y:S01]  /*f940*/  IMAD.WIDE.U32 R36, R43.reuse, UR4, R28 ;  /* 0x000000042b247c25 */ /* 0x040fe2000f8e001c */
[----:B------:R-:W-:Y:S02]  /*f950*/  SHF.R.S32.HI R21, RZ, 0x1f, R20 ;  /* 0x0000001fff157819 */ /* 0x000fe40000011414 */
[----:B--2---:R0:W-:Y:S01]  /*f960*/  SYNCS.ARRIVE.TRANS64.RED.A1T0 RZ, [R0+URZ], RZ ;  /* 0x000000ff00ff79a7 */ /* 0x0041e2000810043f */
[----:B------:R-:W-:-:S02]  /*f970*/  IMAD R3, R43, UR5, R3 ;  /* 0x000000052b037c24 */ /* 0x000fc4000f8e0203 */
[----:B------:R-:W-:-:S04]  /*f980*/  IMAD.WIDE R30, R44, 0xc0, R20 ;  /* 0x000000c02c1e7825 */ /* 0x000fc800078e0214 */
[----:B------:R-:W-:Y:S01]  /*f990*/  IMAD.IADD R39, R37, 0x1, R3 ;  /* 0x0000000125277824 */ /* 0x000fe200078e0203 */
[----:B0-----:R-:W-:Y:S06]  /*f9a0*/  @P0 BRA `(.L_x_10904) ;  /* 0x00000000002c0947 */ /* 0x001fec0003800000 */
        /* <DEDUP_REMOVED lines=11> */
.L_x_10904:
[----:B------:R-:W-:Y:S05]  /*fa60*/  BSYNC B1 ;  /* 0x0000000000017941 */ /* 0x000fea0003800000 */
.L_x_10903:
[----:B------:R-:W-:Y:S04]  /*fa70*/  BSSY B1, `(.L_x_10905) ;  /* 0x000000f000017945 */ /* 0x000fe80003800000 */
[----:B------:R-:W-:Y:S05]  /*fa80*/  @P3 BRA `(.L_x_10906) ;  /* 0x0000000000343947 */ /* 0x000fea0003800000 */
[----:B------:R-:W-:Y:S01]  /*fa90*/  IADD3 R3, P0, R30, 0x30, RZ ;  /* 0x000000301e037810 */ /* 0x000fe20007f1e0ff */
[----:B------:R-:W-:Y:S01]  /*faa0*/  ULDC.64 UR4, c[0x0][0xad8] ;  /* 0x0002b60000047ab9 */ /* 0x000fe20000000a00 */
[----:B0----5:R-:W-:Y:S01]  /*fab0*/  MOV R5, R39 ;  /* 0x0000002700057202 */ /* 0x021fe20000000f00 */
        /* <DEDUP_REMOVED lines=10> */
.L_x_10906:
[----:B------:R-:W-:Y:S05]  /*fb60*/  BSYNC B1 ;  /* 0x0000000000017941 */ /* 0x000fea0003800000 */
.L_x_10905:
[----:B------:R-:W-:Y:S04]  /*fb70*/  BSSY B1, `(.L_x_10907) ;  /* 0x000000f000017945 */ /* 0x000fe80003800000 */
[----:B------:R-:W-:Y:S05]  /*fb80*/  @P1 BRA `(.L_x_10908) ;  /* 0x0000000000341947 */ /* 0x000fea0003800000 */
[----:B------:R-:W-:Y:S01]  /*fb90*/  IADD3 R3, P0, R30, 0x60, RZ ;  /* 0x000000601e037810 */ /* 0x000fe20007f1e0ff */
[----:B------:R-:W-:Y:S01]  /*fba0*/  ULDC.64 UR4, c[0x0][0xad8] ;  /* 0x0002b60000047ab9 */ /* 0x000fe20000000a00 */
[----:B0----5:R-:W-:Y:S02]  /*fbb0*/  IMAD.MOV.U32 R4, RZ, RZ, R36 ;  /* 0x000000ffff047224 */ /* 0x021fe400078e0024 */
        /* <DEDUP_REMOVED lines=9> */
[----:B------:R2:W-:Y:S02]  /*fc50*/  STG.E.128 desc[UR56][R6.64], R12 ;  /* 0x0000000c06007986 */ /* 0x0005e4000c101d38 */
.L_x_10908:
[----:B------:R-:W-:Y:S05]  /*fc60*/  BSYNC B1 ;  /* 0x0000000000017941 */ /* 0x000fea0003800000 */
.L_x_10907:
        /* <DEDUP_REMOVED lines=13> */
[----:B------:R3:W-:Y:S01]  /*fd40*/  STG.E.128 desc[UR56][R6.64], R24 ;  /* 0x0000001806007986 */ /* 0x0007e2000c101d38 */
[----:B------:R-:W-:Y:S05]  /*fd50*/  BRA `(.L_x_10909) ;  /* 0x0000000800387947 */ /* 0x000fea0003800000 */
.L_x_10901:
        /* <DEDUP_REMOVED lines=18> */
[----:B0-----:R-:W2:Y:S04]  /*fe80*/  LDG.E R7, desc[UR56][R4.64] ;  /* 0x0000003804077981 */ /* 0x001ea8000c1e1900 */
[----:B-----5:R-:W2:Y:S02]  /*fe90*/  LDG.E R8, desc[UR56][R4.64+0x4] ;  /* 0x0000043804087981 */ /* 0x020ea4000c1e1900 */
[----:B--2---:R-:W-:-:S07]  /*fea0*/  IMAD.IADD R8, R8, 0x1, -R7 ;  /* 0x0000000108087824 */ /* 0x004fce00078e0a07 */
.L_x_10910:
[----:B-----5:R-:W2:Y:S04]  /*feb0*/  LDL R24, [R1+0x4c] ;  /* 0x00004c0001187983 */ /* 0x020ea80000100800 */
[----:B------:R1:W5:Y:S01]  /*fec0*/  LDL R14, [R1+0x58] ;  /* 0x00005800010e7983 */ /* 0x0003620000100800 */
[----:B------:R-:W-:Y:S01]  /*fed0*/  BSSY B1, `(.L_x_10911) ;  /* 0x000001d000017945 */ /* 0x000fe20003800000 */
[----:B------:R-:W-:Y:S02]  /*fee0*/  SHF.R.S32.HI R15, RZ, 0x1f, R0 ;  /* 0x0000001fff0f7819 */ /* 0x000fe40000011400 */
[----:B------:R-:W-:Y:S02]  /*fef0*/  SEL R13, R63, RZ, !P0 ;  /* 0x000000ff3f0d7207 */ /* 0x000fe40004000000 */
[----:B------:R-:W-:-:S02]  /*ff00*/  SEL R12, R3, RZ, !P0 ;  /* 0x000000ff030c7207 */ /* 0x000fc40004000000 */
[----:B------:R-:W-:Y:S02]  /*ff10*/  SHF.R.S32.HI R10, RZ, 0x1f, R9 ;  /* 0x0000001fff0a7819 */ /* 0x000fe40000011409 */
[----:B--2---:R-:W-:Y:S01]  /*ff20*/  SHF.R.S32.HI R11, RZ, 0x1f, R24 ;  /* 0x0000001fff0b7819 */ /* 0x004fe20000011418 */
[----:B-1----:R-:W-:Y:S06]  /*ff30*/  @P2 BRA `(.L_x_10912) ;  /* 0x0000000000582947 */ /* 0x002fec0003800000 */
[----:B0-----:R-:W0:Y:S02]  /*ff40*/  S2R R4, SR_TID.X ;  /* 0x0000000000047919 */ /* 0x001e240000002100 */
[----:B0----5:R-:W-:-:S04]  /*ff50*/  IMAD R3, R14, 0xc0, R4 ;  /* 0x000000c00e037824 */ /* 0x021fc800078e0204 */
        /* <DEDUP_REMOVED lines=20> */
.L_x_10912:
[----:B------:R-:W-:Y:S05]  /*100a0*/  BSYNC B1 ;  /* 0x0000000000017941 */ /* 0x000fea0003800000 */
.L_x_10911:
[----:B------:R-:W-:Y:S01]  /*100b0*/  ULDC.64 UR4, c[0x0][0xaa0] ;  /* 0x0002a80000047ab9 */ /* 0x000fe20000000a00 */
[----:B0-----:R-:W-:Y:S01]  /*100c0*/  IMAD.MOV.U32 R4, RZ, RZ, R0 ;  /* 0x000000ffff047224 */ /* 0x001fe200078e0000 */
[----:B------:R-:W-:Y:S01]  /*100d0*/  ULDC.64 UR6, c[0x0][0xae0] ;  /* 0x0002b80000067ab9 */ /* 0x000fe20000000a00 */
[----:B------:R-:W-:Y:S01]  /*100e0*/  IMAD.MOV.U32 R5, RZ, RZ, R15 ;  /* 0x000000ffff057224 */ /* 0x000fe200078e000f */
[----:B------:R-:W-:Y:S01]  /*100f0*/  SHF.R.S32.HI R21, RZ, 0x1f, R20 ;  /* 0x0000001fff157819 */ /* 0x000fe20000011414 */
[----:B-1----:R-:W-:Y:S01]  /*10100*/  IMAD R6, R10, UR4, RZ ;  /* 0x000000040a067c24 */ /* 0x002fe2000f8e02ff */
[----:B------:R-:W-:Y:S01]  /*10110*/  BSSY B1, `(.L_x_10913) ;  /* 0x0000024000017945 */ /* 0x000fe20003800000 */
[C---:B------:R-:W-:Y:S01]  /*10120*/  IMAD.WIDE.U32 R4, R9.reuse, UR4, R4 ;  /* 0x0000000409047c25 */ /* 0x040fe2000f8e0004 */
[----:B------:R-:W-:Y:S02]  /*10130*/  ULDC UR4, c[0x0][0xa8c] ;  /* 0x0002a30000047ab9 */ /* 0x000fe40000000800 */
[----:B------:R-:W-:Y:S01]  /*10140*/  ISETP.GE.AND P0, PT, R0, UR4, PT ;  /* 0x0000000400007c0c */ /* 0x000fe2000bf06270 */
[----:B------:R-:W-:Y:S01]  /*10150*/  IMAD R9, R9, UR5, R6 ;  /* 0x0000000509097c24 */ /* 0x000fe2000f8e0206 */
[----:B------:R-:W-:Y:S01]  /*10160*/  ULDC.64 UR4, c[0x0][0xae8] ;  /* 0x0002ba0000047ab9 */ /* 0x000fe20000000a00 */
[----:B------:R-:W-:-:S02]  /*10170*/  VIADD R6, R20, 0x30 ;  /* 0x0000003014067836 */ /* 0x000fc40000000000 */
[----:B-----5:R-:W-:Y:S02]  /*10180*/  IMAD R7, R14, -0xc0, R8 ;  /* 0xffffff400e077824 */ /* 0x020fe400078e0208 */
[----:B------:R-:W-:Y:S02]  /*10190*/  IMAD R0, R11, UR6, RZ ;  /* 0x000000060b007c24 */ /* 0x000fe4000f8e02ff */
[----:B------:R-:W-:Y:S01]  /*101a0*/  IMAD.IADD R5, R5, 0x1, R9 ;  /* 0x0000000105057824 */ /* 0x000fe200078e0209 */
[----:B------:R-:W-:Y:S01]  /*101b0*/  ISETP.GE.OR P3, PT, R6, R7, P0 ;  /* 0x000000070600720c */ /* 0x000fe20000766670 */
[----:B------:R-:W-:Y:S02]  /*101c0*/  IMAD R3, R24, UR7, R0 ;  /* 0x0000000718037c24 */ /* 0x000fe4000f8e0200 */
[C---:B------:R-:W-:Y:S02]  /*101d0*/  VIADD R0, R20.reuse, 0x60 ;  /* 0x0000006014007836 */ /* 0x040fe40000000000 */
[----:B------:R-:W-:-:S02]  /*101e0*/  VIADD R6, R20, 0x90 ;  /* 0x0000009014067836 */ /* 0x000fc40000000000 */
[----:B------:R-:W-:Y:S01]  /*101f0*/  IMAD.WIDE.U32 R4, R24, UR6, R4 ;  /* 0x0000000618047c25 */ /* 0x000fe2000f8e0004 */
[-C--:B------:R-:W-:Y:S02]  /*10200*/  ISETP.GE.OR P1, PT, R0, R7.reuse, P0 ;  /* 0x000000070000720c */ /* 0x080fe40000726670 */
[-C--:B------:R-:W-:Y:S01]  /*10210*/  ISETP.GE.OR P2, PT, R6, R7.reuse, P0 ;  /* 0x000000070600720c */ /* 0x080fe20000746670 */
[----:B------:R-:W-:Y:S01]  /*10220*/  IMAD.IADD R5, R5, 0x1, R3 ;  /* 0x0000000105057824 */ /* 0x000fe200078e0203 */
[----:B------:R-:W-:Y:S01]  /*10230*/  ISETP.GE.OR P0, PT, R20, R7, P0 ;  /* 0x000000071400720c */ /* 0x000fe20000706670 */
[----:B------:R-:W-:Y:S02]  /*10240*/  IMAD R0, R12, UR4, RZ ;  /* 0x000000040c007c24 */ /* 0x000fe4000f8e02ff */
[----:B------:R-:W-:-:S04]  /*10250*/  IMAD.WIDE.U32 R6, R13, UR4, R4 ;  /* 0x000000040d067c25 */ /* 0x000fc8000f8e0004 */
[----:B------:R-:W-:Y:S02]  /*10260*/  IMAD R3, R13, UR5, R0 ;  /* 0x000000050d037c24 */ /* 0x000fe4000f8e0200 */
[----:B------:R-:W-:-:S04]  /*10270*/  IMAD.WIDE R20, R14, 0xc0, R20 ;  /* 0x000000c00e147825 */ /* 0x000fc800078e0214 */
[----:B------:R-:W-:Y:S01]  /*10280*/  IMAD.IADD R9, R7, 0x1, R3 ;  /* 0x0000000107097824 */ /* 0x000fe200078e0203 */
        /* <DEDUP_REMOVED lines=12> */
.L_x_10914:
[----:B------:R-:W-:Y:S05]  /*10350*/  BSYNC B1 ;  /* 0x0000000000017941 */ /* 0x000fea0003800000 */
.L_x_10913:
        /* <DEDUP_REMOVED lines=11> */
[----:B0-----:R-:W-:Y:S01]  /*10410*/  LEA R10, P0, R4, UR4, 0x1 ;  /* 0x00000004040a7c11 */ /* 0x001fe2000f8008ff */
[----:B------:R-:W-:-:S05]  /*10420*/  IMAD.IADD R3, R5, 0x1, R3 ;  /* 0x0000000105037824 */ /* 0x000fca00078e0203 */
[----:B------:R-:W-:-:S05]  /*10430*/  LEA.HI.X R11, R4, UR5, R3, 0x1, P0 ;  /* 0x00000005040b7c11 */ /* 0x000fca00080f0c03 */
[----:B------:R1:W-:Y:S02]  /*10440*/  STG.E.128 desc[UR56][R10.64], RZ ;  /* 0x000000ff0a007986 */ /* 0x0003e4000c101d38 */
.L_x_10916:
[----:B------:R-:W-:Y:S05]  /*10450*/  BSYNC B1 ;  /* 0x0000000000017941 */ /* 0x000fea0003800000 */
.L_x_10915:
        /* <DEDUP_REMOVED lines=11> */
[----:B01----:R-:W-:Y:S01]  /*10510*/  LEA R10, P0, R4, UR4, 0x1 ;  /* 0x00000004040a7c11 */ /* 0x003fe2000f8008ff */
[----:B------:R-:W-:-:S05]  /*10520*/  IMAD.IADD R3, R5, 0x1, R3 ;  /* 0x0000000105037824 */ /* 0x000fca00078e0203 */
[----:B------:R-:W-:-:S05]  /*10530*/  LEA.HI.X R11, R4, UR5, R3, 0x1, P0 ;  /* 0x00000005040b7c11 */ /* 0x000fca00080f0c03 */
[----:B------:R2:W-:Y:S02]  /*10540*/  STG.E.128 desc[UR56][R10.64], RZ ;  /* 0x000000ff0a007986 */ /* 0x0005e4000c101d38 */
.L_x_10918:
[----:B------:R-:W-:Y:S05]  /*10550*/  BSYNC B1 ;  /* 0x0000000000017941 */ /* 0x000fea0003800000 */
.L_x_10917:
        /* <DEDUP_REMOVED lines=14> */
.L_x_10909:
[----:B------:R-:W-:Y:S05]  /*10640*/  BSYNC B0 ;  /* 0x0000000000007941 */ /* 0x000fea0003800000 */
.L_x_10900:
[----:B------:R-:W-:Y:S02]  /*10650*/  ULDC UR4, c[0x0][0xc14] ;  /* 0x0003050000047ab9 */ /* 0x000fe40000000800 */
[----:B------:R-:W-:-:S13]  /*10660*/  ISETP.GE.AND P0, PT, R35, UR4, PT ;  /* 0x0000000423007c0c */ /* 0x000fda000bf06270 */
[----:B------:R-:W-:Y:S05]  /*10670*/  @!P0 BRA `(.L_x_10919) ;  /* 0xffffff0800648947 */ /* 0x000fea000383ffff */
[----:B------:R-:W-:Y:S05]  /*10680*/  BRA `(.L_x_10784) ;  /* 0x0000004800687947 */ /* 0x000fea0003800000 */
.L_x_10782:
        /* <DEDUP_REMOVED lines=63> */
.L_x_10924:
        /* <DEDUP_REMOVED lines=13> */
.L_x_10923:
[----:B------:R-:W-:Y:S05]  /*10b50*/  BSYNC B0 ;  /* 0x0000000000007941 */ /* 0x000fea0003800000 */
.L_x_10922:
        /* <DEDUP_REMOVED lines=25> */
.L_x_10920:
        /* <DEDUP_REMOVED lines=15> */
.L_x_10925:
        /* <DEDUP_REMOVED lines=28> */
.L_x_10921:
[----:B------:R-:W-:Y:S02]  /*10fa0*/  IMAD.MOV.U32 R17, RZ, RZ, RZ ;  /* 0x000000ffff117224 */ /* 0x000fe400078e00ff */
[----:B------:R-:W-:Y:S02]  /*10fb0*/  IMAD.U32 R16, RZ, RZ, UR6 ;  /* 0x00000006ff107e24 */ /* 0x000fe4000f8e00ff */
[----:B------:R-:W-:-:S07]  /*10fc0*/  IMAD.MOV.U32 R18, RZ, RZ, RZ ;  /* 0x000000ffff127224 */ /* 0x000fce00078e00ff */
.L_x_10926:
        /* <DEDUP_REMOVED lines=13> */
[----:B------:R-:W-:Y:S01]  /*110a0*/  ULDC.64 UR38, c[0x0][0x198] ;  /* 0x0000660000267ab9 */ /* 0x000fe20000000a00 */
[----:B------:R-:W-:Y:S01]  /*110b0*/  IMAD.MOV.U32 R22, RZ, RZ, RZ ;  /* 0x000000ffff167224 */ /* 0x000fe200078e00ff */
[----:B------:R-:W-:Y:S01]  /*110c0*/  ULDC UR36, c[0x0][0xc] ;  /* 0x0000030000247ab9 */ /* 0x000fe20000000800 */
[----:B------:R-:W-:Y:S02]  /*110d0*/  IMAD.MOV.U32 R27, RZ, RZ, 0x1 ;  /* 0x00000001ff1b7424 */ /* 0x000fe400078e00ff */
[----:B------:R-:W-:-:S07]  /*110e0*/  IMAD.MOV.U32 R26, RZ, RZ, RZ ;  /* 0x000000ffff1a7224 */ /* 0x000fce00078e00ff */
.L_x_11009:
[----:B--2---:R-:W2:Y:S02]  /*110f0*/  LDC.64 R2, c[0x0][0xc60] ;  /* 0x00031800ff027b82 */ /* 0x004ea40000000a00 */
[----:B--2---:R-:W-:-:S05]  /*11100*/  IMAD.WIDE R2, R19, 0x4, R2 ;  /* 0x0000000413027825 */ /* 0x004fca00078e0202 */
[----:B------:R-:W0:Y:S01]  /*11110*/  LDG.E R9, desc[UR56][R2.64] ;  /* 0x0000003802097981 */ /* 0x000e22000c1e1900 */
[----:B------:R-:W-:Y:S05]  /*11120*/  YIELD ;  /* 0x0000000000007946 */ /* 0x000fea0003800000 */
[----:B------:R-:W-:Y:S01]  /*11130*/  ULDC.64 UR4, c[0x0][0xa28] ;  /* 0x00028a0000047ab9 */ /* 0x000fe20000000a00 */
[----:B------:R-:W-:Y:S01]  /*11140*/  IMAD.MOV.U32 R6, RZ, RZ, RZ ;  /* 0x000000ffff067224 */ /* 0x000fe200078e00ff */
[----:B------:R-:W-:Y:S01]  /*11150*/  ISETP.NE.U32.AND P1, PT, RZ, UR4, PT ;  /* 0x00000004ff007c0c */ /* 0x000fe2000bf25070 */
[----:B------:R-:W-:Y:S01]  /*11160*/  IMAD.MOV.U32 R23, RZ, RZ, RZ ;  /* 0x000000ffff177224 */ /* 0x000fe200078e00ff */
[----:B------:R-:W-:-:S02]  /*11170*/  ULDC.64 UR6, c[0x0][0xa10] ;  /* 0x0002840000067ab9 */ /* 0x000fc40000000a00 */
[----:B------:R-:W-:Y:S02]  /*11180*/  ISETP.NE.AND.EX P1, PT, RZ, UR5, PT, P1 ;  /* 0x00000005ff007c0c */ /* 0x000fe4000bf25310 */
[----:B0-----:R-:W-:Y:S01]  /*11190*/  SHF.R.S32.HI R0, RZ, 0x1f, R9 ;  /* 0x0000001fff007819 */ /* 0x001fe20000011409 */
        /* <DEDUP_REMOVED lines=41> */
[----:B--2---:R-:W-:Y:S01]  /*11430*/  IMAD.U32 R0, RZ, RZ, UR4 ;  /* 0x00000004ff007e24 */ /* 0x004fe2000f8e00ff */
[----:B0-----:R-:W-:Y:S11]  /*11440*/  @P1 BRA `(.L_x_10928) ;  /* 0x0000000000101947 */ /* 0x001ff60003800000 */
[----:B------:R-:W-:Y:S05]  /*11450*/  @!P2 BRA `(.L_x_10928) ;  /* 0x00000000000ca947 */ /* 0x000fea0003800000 */
[----:B------:R-:W2:Y:S04]  /*11460*/  LDG.E R7, desc[UR56][R2.64] ;  /* 0x0000003802077981 */ /* 0x000ea8000c1e1900 */
[----:B-----5:R-:W2:Y:S02]  /*11470*/  LDG.E R10, desc[UR56][R2.64+0x4] ;  /* 0x00000438020a7981 */ /* 0x020ea4000c1e1900 */
[----:B--2---:R-:W-:-:S07]  /*11480*/  IMAD.IADD R10, R10, 0x1, -R7 ;  /* 0x000000010a0a7824 */ /* 0x004fce00078e0a07 */
.L_x_10928:
        /* <DEDUP_REMOVED lines=16> */
[----:B------:R-:W-:-:S05]  /*11590*/  IMAD.WIDE.U32 R2, R2, -0x55555555, RZ ;  /* 0xaaaaaaab02027825 */ /* 0x000fca00078e00ff */
        /* <DEDUP_REMOVED lines=17> */
[----:B------:R-:W2:Y:S01]  /*116b0*/  @P1 LDC R7, c[0x0][0x430] ;  /* 0x00010c00ff071b82 */ /* 0x000ea20000000800 */
[----:B0-----:R-:W-:-:S04]  /*116c0*/  @P1 IMAD.HI.U32 R4, R18, R5, RZ ;  /* 0x0000000512041227 */ /* 0x001fc800078e00ff */
[----:B------:R-:W-:Y:S01]  /*116d0*/  IMAD.MOV.U32 R5, RZ, RZ, R18 ;  /* 0x000000ffff057224 */ /* 0x000fe200078e0012 */
[----:B--2---:R-:W-:Y:S02]  /*116e0*/  @P1 SHF.R.U32.HI R5, RZ, R7, R4 ;  /* 0x00000007ff051219 */ /* 0x004fe40000011604 */
[----:B------:R-:W-:Y:S01]  /*116f0*/  SEL R4, R9, RZ, !P0 ;  /* 0x000000ff09047207 */ /* 0x000fe20004000000 */
[----:B------:R-:W-:Y:S06]  /*11700*/  BRA.DIV UR4, `(.L_x_10931) ;  /* 0x0000004204987947 */ /* 0x000fec000b800000 */
.L_x_11055:
[----:B------:R-:W-:-:S03]  /*11710*/  UMOV UR4, 0xffffffff ;  /* 0xffffffff00047882 */ /* 0x000fc60000000000 */
[----:B------:R-:W-:Y:S05]  /*11720*/  BRA.DIV UR4, `(.L_x_10932) ;  /* 0x0000004204c47947 */ /* 0x000fea000b800000 */
[----:B------:R-:W-:-:S13]  /*11730*/  ELECT P6, URZ, PT ;  /* 0x00000000003f782f */ /* 0x000fda00038c0000 */
.L_x_11058:
        /* <DEDUP_REMOVED lines=12> */
.L_x_11059:
[----:B------:R-:W-:Y:S05]  /*11800*/  BSYNC B1 ;  /* 0x0000000000017941 */ /* 0x000fea0003800000 */
.L_x_10933:
[----:B------:R-:W-:Y:S04]  /*11810*/  BSSY B1, `(.L_x_10935) ;  /* 0x0000035000017945 */ /* 0x000fe80003800000 */
[----:B------:R-:W-:Y:S05]  /*11820*/  @!P6 BRA `(.L_x_10936) ;  /* 0x0000000000cce947 */ /* 0x000fea0003800000 */
[----:B0-----:R-:W-:Y:S01]  /*11830*/  IMAD R7, R26, 0x8, R6 ;  /* 0x000000081a077824 */ /* 0x001fe200078e0206 */
[----:B------:R-:W-:-:S04]  /*11840*/  SHF.L.U32 R8, R27, 0x1f, RZ ;  /* 0x0000001f1b087819 */ /* 0x000fc800000006ff */
[----:B------:R-:W0:Y:S02]  /*11850*/  SYNCS.PHASECHK.TRANS64.TRYWAIT P0, [R7+URZ+0x308a0], R8 ;  /* 0x0308a008070075a7 */ /* 0x000e24000800017f */
[----:B0-----:R-:W-:Y:S05]  /*11860*/  @!P0 BRA `(.L_x_10937) ;  /* 0x0000004000a88947 */ /* 0x001fea0003800000 */
.L_x_11060:
[----:B------:R-:W2:Y:S02]  /*11870*/  S2R R9, SR_TID.X ;  /* 0x0000000000097919 */ /* 0x000ea40000002100 */
[----:B--2---:R-:W-:-:S04]  /*11880*/  LOP3.LUT R9, R9, 0x7f, RZ, 0xc0, !PT ;  /* 0x0000007f09097812 */ /* 0x004fc800078ec0ff */
[----:B------:R-:W-:-:S13]  /*11890*/  ISETP.NE.AND P1, PT, R9, RZ, PT ;  /* 0x000000ff0900720c */ /* 0x000fda0003f25270 */
[----:B------:R-:W-:Y:S05]  /*118a0*/  @P1 BRA `(.L_x_10938) ;  /* 0x0000000000141947 */ /* 0x000fea0003800000 */
[----:B------:R-:W-:Y:S01]  /*118b0*/  ISETP.NE.AND P0, PT, R29, RZ, PT ;  /* 0x000000ff1d00720c */ /* 0x000fe20003f05270 */
[----:B------:R-:W-:-:S04]  /*118c0*/  IMAD.MOV.U32 R9, RZ, RZ, 0x6000 ;  /* 0x00006000ff097424 */ /* 0x000fc800078e00ff */
[----:B------:R2:W-:Y:S08]  /*118d0*/  SYNCS.ARRIVE.TRANS64 RZ, [R7+URZ+0x30890], R9 ;  /* 0x0308900907ff79a7 */ /* 0x0005f0000800003f */
[----:B------:R-:W-:Y:S05]  /*118e0*/  @!P0 BRA `(.L_x_10938) ;  /* 0x0000000000048947 */ /* 0x000fea0003800000 */
[----:B------:R-:W-:Y:S01]  /*118f0*/  BPT.TRAP 0x1 ;  /* 0x000000040000795c */ /* 0x000fe20000300000 */
.L_x_10938:
[----:B--2---:R-:W-:Y:S01]  /*11900*/  IMAD R9, R26, 0x6000, R6 ;  /* 0x000060001a097824 */ /* 0x004fe200078e0206 */
[----:B------:R-:W-:Y:S01]  /*11910*/  R2UR UR9, R7 ;  /* 0x00000000070972ca */ /* 0x000fe200000e0000 */
[----:B-----5:R-:W-:Y:S01]  /*11920*/  IMAD R10, R2, 0xc0, R3 ;  /* 0x000000c0020a7824 */ /* 0x020fe200078e0203 */
[----:B------:R-:W-:Y:S01]  /*11930*/  R2UR UR12, R5 ;  /* 0x00000000050c72ca */ /* 0x000fe200000e0000 */
[----:B------:R-:W-:Y:S01]  /*11940*/  UIADD3 UR4, UP0, UR38, 0x570, URZ ;  /* 0x0000057026047890 */ /* 0x000fe2000ff1e03f */
[----:B------:R-:W-:Y:S01]  /*11950*/  R2UR UR8, R9 ;  /* 0x00000000090872ca */ /* 0x000fe200000e0000 */
[----:B------:R-:W-:Y:S01]  /*11960*/  VIADD R10, R10, 0xffffff40 ;  /* 0xffffff400a0a7836 */ /* 0x000fe20000000000 */
[----:B------:R-:W-:Y:S01]  /*11970*/  R2UR UR13, R4 ;  /* 0x00000000040d72ca */ /* 0x000fe200000e0000 */
[----:B------:R-:W-:Y:S01]  /*11980*/  UIADD3.X UR5, URZ, UR39, URZ, UP0, !UPT ;  /* 0x000000273f057290 */ /* 0x000fe200087fe43f */
[----:B------:R-:W-:Y:S02]  /*11990*/  UMOV UR6, 0x0 ;  /* 0x0000000000067882 */ /* 0x000fe40000000000 */
[----:B------:R-:W-:Y:S01]  /*119a0*/  R2UR UR11, R10 ;  /* 0x000000000a0b72ca */ /* 0x000fe200000e0000 */
[----:B------:R-:W-:Y:S01]  /*119b0*/  UMOV UR7, 0x12f00000 ;  /* 0x12f0000000077882 */ /* 0x000fe20000000000 */
[----:B------:R-:W-:Y:S01]  /*119c0*/  UMOV UR10, URZ ;  /* 0x0000003f000a7c82 */ /* 0x000fe20008000000 */
[----:B------:R-:W-:-:S04]  /*119d0*/  UIADD3 UR9, UR9, 0x30890, URZ ;  /* 0x0003089009097890 */ /* 0x000fc8000fffe03f */
[----:B------:R-:W-:-:S09]  /*119e0*/  UIADD3 UR8, UR8, 0x12400, URZ ;  /* 0x0001240008087890 */ /* 0x000fd2000fffe03f */
[----:B------:R2:W-:Y:S01]  /*119f0*/  UTMALDG.4D [UR8], [UR4], desc[UR6] ;  /* 0x00000608040075b4 */ /* 0x0005e20008019000 */
[----:B------:R-:W3:Y:S02]  /*11a00*/  SYNCS.PHASECHK.TRANS64.TRYWAIT P0, [R7+URZ+0x308c0], R8 ;  /* 0x0308c008070075a7 */ /* 0x000ee4000800017f */
[----:B--23--:R-:W-:Y:S05]  /*11a10*/  @!P0 BRA `(.L_x_10939) ;  /* 0x0000004000508947 */ /* 0x00cfea0003800000 */
.L_x_11061:
[----:B------:R-:W-:Y:S05]  /*11a20*/  @P1 BRA `(.L_x_10940) ;  /* 0x0000000000141947 */ /* 0x000fea0003800000 */
[----:B------:R-:W-:Y:S01]  /*11a30*/  ISETP.NE.AND P0, PT, R29, RZ, PT ;  /* 0x000000ff1d00720c */ /* 0x000fe20003f05270 */
[----:B0-2---:R-:W-:-:S04]  /*11a40*/  IMAD.MOV.U32 R8, RZ, RZ, 0x6000 ;  /* 0x00006000ff087424 */ /* 0x005fc800078e00ff */
[----:B------:R3:W-:Y:S08]  /*11a50*/  SYNCS.ARRIVE.TRANS64 RZ, [R7+URZ+0x308b0], R8 ;  /* 0x0308b00807ff79a7 */ /* 0x0007f0000800003f */
[----:B------:R-:W-:Y:S05]  /*11a60*/  @!P0 BRA `(.L_x_10940) ;  /* 0x0000000000048947 */ /* 0x000fea0003800000 */
[----:B------:R-:W-:Y:S01]  /*11a70*/  BPT.TRAP 0x1 ;  /* 0x000000040000795c */ /* 0x000fe20000300000 */
.L_x_10940:
        /* <DEDUP_REMOVED lines=10> */
[----:B------:R-:W-:Y:S02]  /*11b20*/  UIADD3 UR8, UR8, 0x400, URZ ;  /* 0x0000040008087890 */ /* 0x000fe4000fffe03f */
[----:B------:R-:W-:-:S09]  /*11b30*/  UIADD3 UR9, UR9, 0x308b0, URZ ;  /* 0x000308b009097890 */ /* 0x000fd2000fffe03f */
[----:B------:R4:W-:Y:S02]  /*11b40*/  UTMALDG.4D [UR8], [UR4], desc[UR6] ;  /* 0x00000608040075b4 */ /* 0x0009e40008019000 */
[----:B----4-:R-:W-:Y:S01]  /*11b50*/  NOP ;  /* 0x0000000000007918 */ /* 0x010fe20000000000 */
.L_x_10936:
[----:B------:R-:W-:Y:S05]  /*11b60*/  BSYNC B1 ;  /* 0x0000000000017941 */ /* 0x000fea0003800000 */
.L_x_10935:
[----:B------:R-:W-:Y:S01]  /*11b70*/  VIADD R26, R26, 0x1 ;  /* 0x000000011a1a7836 */ /* 0x000fe20000000000 */
[----:B------:R-:W-:Y:S01]  /*11b80*/  PLOP3.LUT P2, PT, PT, PT, PT, 0x8, 0x0 ;  /* 0x000000000000781c */ /* 0x000fe20003f4e170 */
[----:B------:R-:W-:-:S03]  /*11b90*/  VIADD R2, R2, 0xfffffffe ;  /* 0xfffffffe02027836 */ /* 0x000fc60000000000 */
[----:B------:R-:W-:-:S04]  /*11ba0*/  ISETP.NE.AND P0, PT, R26, 0x2, PT ;  /* 0x000000021a00780c */ /* 0x000fc80003f05270 */
[----:B------:R-:W-:Y:S02]  /*11bb0*/  SEL R26, R26, RZ, P0 ;  /* 0x000000ff1a1a7207 */ /* 0x000fe40000000000 */
[----:B0-23--:R-:W-:Y:S02]  /*11bc0*/  SEL R8, RZ, 0x1, P0 ;  /* 0x00000001ff087807 */ /* 0x00dfe40000000000 */
[----:B------:R-:W-:Y:S02]  /*11bd0*/  ISETP.GE.AND P0, PT, R2, R0, PT ;  /* 0x000000000200720c */ /* 0x000fe40003f06270 */
[----:B------:R-:W-:-:S11]  /*11be0*/  LOP3.LUT R27, R27, R8, RZ, 0x3c, !PT ;  /* 0x000000081b1b7212 */ /* 0x000fd600078e3cff */
[----:B------:R-:W-:Y:S05]  /*11bf0*/  @!P0 BRA `(.L_x_10930) ;  /* 0x0000000000f88947 */ /* 0x000fea0003800000 */
.L_x_10947:
[----:B------:R-:W-:Y:S05]  /*11c00*/  YIELD ;  /* 0x0000000000007946 */ /* 0x000fea0003800000 */
[----:B------:R-:W-:Y:S04]  /*11c10*/  BSSY B1, `(.L_x_10941) ;  /* 0x0000034000017945 */ /* 0x000fe80003800000 */
[----:B0-23--:R-:W-:Y:S05]  /*11c20*/  @!P6 BRA `(.L_x_10942) ;  /* 0x0000000000c8e947 */ /* 0x00dfea0003800000 */
[----:B------:R-:W-:Y:S01]  /*11c30*/  IMAD R7, R26, 0x8, R6 ;  /* 0x000000081a077824 */ /* 0x000fe200078e0206 */
[----:B------:R-:W-:-:S04]  /*11c40*/  SHF.L.U32 R10, R27, 0x1f, RZ ;  /* 0x0000001f1b0a7819 */ /* 0x000fc800000006ff */
[----:B------:R-:W0:Y:S02]  /*11c50*/  SYNCS.PHASECHK.TRANS64.TRYWAIT P0, [R7+URZ+0x308a0], R10 ;  /* 0x0308a00a070075a7 */ /* 0x000e24000800017f */
[----:B0-----:R-:W-:Y:S05]  /*11c60*/  @!P0 BRA `(.L_x_10943) ;  /* 0x0000003c00d08947 */ /* 0x001fea0003800000 */
.L_x_11062:
        /* <DEDUP_REMOVED lines=9> */
.L_x_10944:
[----:B--2---:R-:W-:Y:S01]  /*11d00*/  IMAD R8, R26, 0x6000, R6 ;  /* 0x000060001a087824 */ /* 0x004fe200078e0206 */
[----:B------:R-:W-:Y:S01]  /*11d10*/  R2UR UR9, R7 ;  /* 0x00000000070972ca */ /* 0x000fe200000e0000 */
[----:B-----5:R-:W-:Y:S01]  /*11d20*/  IMAD R9, R2, 0xc0, R3 ;  /* 0x000000c002097824 */ /* 0x020fe200078e0203 */
        /* <DEDUP_REMOVED lines=8> */
[----:B------:R-:W-:-:S03]  /*11db0*/  UMOV UR10, URZ ;  /* 0x0000003f000a7c82 */ /* 0x000fc60008000000 */
[----:B------:R-:W-:-:S04]  /*11dc0*/  UIADD3 UR9, UR9, 0x30890, URZ ;  /* 0x0003089009097890 */ /* 0x000fc8000fffe03f */
[----:B------:R-:W-:-:S09]  /*11dd0*/  UIADD3 UR8, UR8, 0x12400, URZ ;  /* 0x0001240008087890 */ /* 0x000fd2000fffe03f */
[----:B------:R2:W-:Y:S01]  /*11de0*/  UTMALDG.4D [UR8], [UR4], desc[UR6] ;  /* 0x00000608040075b4 */ /* 0x0005e20008019000 */
[----:B------:R-:W3:Y:S02]  /*11df0*/  SYNCS.PHASECHK.TRANS64.TRYWAIT P1, [R7+URZ+0x308c0], R10 ;  /* 0x0308c00a070075a7 */ /* 0x000ee4000802017f */
[----:B--23--:R-:W-:Y:S05]  /*11e00*/  @!P1 BRA `(.L_x_10945) ;  /* 0x0000003c007c9947 */ /* 0x00cfea0003800000 */
.L_x_11063:
[----:B------:R-:W-:Y:S05]  /*11e10*/  @P0 BRA `(.L_x_10946) ;  /* 0x0000000000140947 */ /* 0x000fea0003800000 */
[----:B------:R-:W-:Y:S01]  /*11e20*/  ISETP.NE.AND P1, PT, R29, RZ, PT ;  /* 0x000000ff1d00720c */ /* 0x000fe20003f25270 */
[----:B0-2---:R-:W-:-:S04]  /*11e30*/  IMAD.MOV.U32 R10, RZ, RZ, 0x6000 ;  /* 0x00006000ff0a7424 */ /* 0x005fc800078e00ff */
[----:B------:R3:W-:Y:S08]  /*11e40*/  SYNCS.ARRIVE.TRANS64 RZ, [R7+URZ+0x308b0], R10 ;  /* 0x0308b00a07ff79a7 */ /* 0x0007f0000800003f */
[----:B------:R-:W-:Y:S05]  /*11e50*/  @!P1 BRA `(.L_x_10946) ;  /* 0x0000000000049947 */ /* 0x000fea0003800000 */
[----:B------:R-:W-:Y:S01]  /*11e60*/  BPT.TRAP 0x1 ;  /* 0x000000040000795c */ /* 0x000fe20000300000 */
.L_x_10946:
        /* <DEDUP_REMOVED lines=14> */
.L_x_10942:
[----:B------:R-:W-:Y:S05]  /*11f50*/  BSYNC B1 ;  /* 0x0000000000017941 */ /* 0x000fea0003800000 */
.L_x_10941:
[----:B------:R-:W-:-:S05]  /*11f60*/  VIADD R26, R26, 0x1 ;  /* 0x000000011a1a7836 */ /* 0x000fca0000000000 */
[----:B------:R-:W-:-:S04]  /*11f70*/  ISETP.NE.AND P0, PT, R26, 0x2, PT ;  /* 0x000000021a00780c */ /* 0x000fc80003f05270 */
[----:B------:R-:W-:Y:S02]  /*11f80*/  SEL R8, RZ, 0x1, P0 ;  /* 0x00000001ff087807 */ /* 0x000fe40000000000 */
[----:B------:R-:W-:Y:S02]  /*11f90*/  SEL R26, R26, RZ, P0 ;  /* 0x000000ff1a1a7207 */ /* 0x000fe40000000000 */
[C---:B------:R-:W-:Y:S01]  /*11fa0*/  ISETP.GT.AND P0, PT, R2.reuse, R0, PT ;  /* 0x000000000200720c */ /* 0x040fe20003f04270 */
[----:B------:R-:W-:Y:S01]  /*11fb0*/  VIADD R2, R2, 0xffffffff ;  /* 0xffffffff02027836 */ /* 0x000fe20000000000 */
[----:B------:R-:W-:-:S11]  /*11fc0*/  LOP3.LUT R27, R27, R8, RZ, 0x3c, !PT ;  /* 0x000000081b1b7212 */ /* 0x000fd600078e3cff */
[----:B------:R-:W-:Y:S05]  /*11fd0*/  @P0 BRA `(.L_x_10947) ;  /* 0xfffffffc00080947 */ /* 0x000fea000383ffff */
.L_x_10930:
[----:B------:R-:W-:Y:S05]  /*11fe0*/  BSYNC B0 ;  /* 0x0000000000007941 */ /* 0x000fea0003800000 */
.L_x_10929:
[----:B0-23--:R-:W2:Y:S01]  /*11ff0*/  LDL R7, [R1+0x14] ;  /* 0x0000140001077983 */ /* 0x00dea20000100800 */
        /* <DEDUP_REMOVED lines=9> */
[----:B-----5:R-:W2:Y:S01]  /*12090*/  LDC.64 R2, c[0x0][0xc38] ;  /* 0x00030e00ff027b82 */ /* 0x020ea20000000a00 */
        /* <DEDUP_REMOVED lines=10> */
.L_x_10949:
[----:B-----5:R-:W0:Y:S01]  /*12140*/  S2R R3, SR_CgaCtaId ;  /* 0x0000000000037919 */ /* 0x020e220000008800 */
        /* <DEDUP_REMOVED lines=21> */
.L_x_10951:
        /* <DEDUP_REMOVED lines=19> */
.L_x_10953:
        /* <DEDUP_REMOVED lines=16> */
.L_x_10952:
        /* <DEDUP_REMOVED lines=23> */
[----:B------:R-:W3:Y:S01]  /*12640*/  @P0 LDC R4, c[0x0][0x430] ;  /* 0x00010c00ff040b82 */ /* 0x000ee20000000800 */
[----:B0-----:R-:W-:-:S05]  /*12650*/  @P0 IMAD.HI.U32 R5, R18, R5, RZ ;  /* 0x0000000512050227 */ /* 0x001fca00078e00ff */
[----:B---3--:R-:W-:Y:S02]  /*12660*/  @P0 SHF.R.U32.HI R0, RZ, R4, R5 ;  /* 0x00000004ff000219 */ /* 0x008fe40000011605 */
[----:B------:R-:W-:-:S04]  /*12670*/  ISETP.NE.U32.AND P0, PT, RZ, UR4, PT ;  /* 0x00000004ff007c0c */ /* 0x000fc8000bf05070 */
[----:B------:R-:W-:-:S04]  /*12680*/  ISETP.NE.AND.EX P0, PT, RZ, UR5, PT, P0 ;  /* 0x00000005ff007c0c */ /* 0x000fc8000bf05300 */
[----:B--2---:R-:W-:-:S09]  /*12690*/  SEL R8, R21, RZ, !P0 ;  /* 0x000000ff15087207 */ /* 0x004fd20004000000 */
.L_x_10954:
        /* <DEDUP_REMOVED lines=17> */
.L_x_11066:
[----:B------:R-:W2:Y:S01]  /*127b0*/  LDL R4, [R1+0x4] ;  /* 0x0000040001047983 */ /* 0x000ea20000100800 */
[----:B------:R-:W-:Y:S01]  /*127c0*/  UMOV UR4, 0xffffffff ;  /* 0xffffffff00047882 */ /* 0x000fe20000000000 */
[----:B------:R-:W-:Y:S01]  /*127d0*/  SHF.R.S32.HI R11, RZ, 0x1f, R6 ;  /* 0x0000001fff0b7819 */ /* 0x000fe20000011406 */
[----:B--2---:R-:W-:Y:S01]  /*127e0*/  VIADD R9, R4, 0xffffffff ;  /* 0xffffffff04097836 */ /* 0x004fe20000000000 */
[----:B------:R-:W-:Y:S06]  /*127f0*/  BRA.DIV UR4, `(.L_x_10956) ;  /* 0x0000003604487947 */ /* 0x000fec000b800000 */
[----:B------:R-:W-:-:S13]  /*12800*/  ELECT P6, URZ, PT ;  /* 0x00000000003f782f */ /* 0x000fda00038c0000 */
.L_x_11069:
        /* <DEDUP_REMOVED lines=22> */
.L_x_10958:
[----:B------:R-:W-:Y:S01]  /*12970*/  IMAD R5, R22, 0x8, R28 ;  /* 0x0000000816057824 */ /* 0x000fe200078e021c */
[----:B------:R-:W-:-:S04]  /*12980*/  SHF.L.U32 R4, R24, 0x1f, RZ ;  /* 0x0000001f18047819 */ /* 0x000fc800000006ff */
[----:B------:R-:W2:Y:S02]  /*12990*/  SYNCS.PHASECHK.TRANS64.TRYWAIT P0, [R5+URZ+0x30840], R4 ;  /* 0x03084004050075a7 */ /* 0x000ea4000800017f */
[----:B--2---:R-:W-:Y:S05]  /*129a0*/  @!P0 BRA `(.L_x_10959) ;  /* 0x0000003000fc8947 */ /* 0x004fea0003800000 */
.L_x_11070:
        /* <DEDUP_REMOVED lines=9> */
.L_x_10960:
        /* <DEDUP_REMOVED lines=17> */
.L_x_10957:
        /* <DEDUP_REMOVED lines=27> */
.L_x_11071:
[----:B------:R-:W-:Y:S05]  /*12d00*/  BSYNC B0 ;  /* 0x0000000000007941 */ /* 0x000fea0003800000 */
.L_x_10961:
[----:B------:R-:W3:Y:S01]  /*12d10*/  LDL.LU R4, [R1+0x14] ;  /* 0x0000140001047983 */ /* 0x000ee20000300800 */
[----:B------:R-:W-:Y:S01]  /*12d20*/  BSSY B0, `(.L_x_10963) ;  /* 0x000012b000007945 */ /* 0x000fe20003800000 */
[----:B---3--:R-:W-:-:S13]  /*12d30*/  ISETP.GE.AND P0, PT, R4, 0xc1, PT ;  /* 0x000000c10400780c */ /* 0x008fda0003f06270 */
[----:B------:R-:W-:Y:S05]  /*12d40*/  @!P0 BRA `(.L_x_10964) ;  /* 0x0000001000a08947 */ /* 0x000fea0003800000 */
[----:B------:R-:W0:Y:S01]  /*12d50*/  LDL R8, [R1+0x4] ;  /* 0x0000040001087983 */ /* 0x000e220000100800 */
[----:B------:R-:W-:Y:S01]  /*12d60*/  IMAD.MOV.U32 R4, RZ, RZ, 0x1 ;  /* 0x00000001ff047424 */ /* 0x000fe200078e00ff */
[----:B------:R-:W-:Y:S01]  /*12d70*/  BSSY B1, `(.L_x_10965) ;  /* 0x0000067000017945 */ /* 0x000fe20003800000 */
[----:B0-----:R-:W-:-:S05]  /*12d80*/  IMAD.MOV R13, RZ, RZ, -R8 ;  /* 0x000000ffff0d7224 */ /* 0x001fca00078e0a08 */
[----:B------:R-:W-:-:S05]  /*12d90*/  VIADDMNMX R13, R13, R4, 0xffffffff, !PT ;  /* 0xffffffff0d0d7446 */ /* 0x000fca0007800104 */
[C---:B------:R-:W-:Y:S02]  /*12da0*/  IMAD.IADD R4, R8.reuse, 0x1, R13 ;  /* 0x0000000108047824 */ /* 0x040fe400078e020d */
[----:B------:R-:W-:-:S03]  /*12db0*/  VIADD R8, R8, 0xfffffffe ;  /* 0xfffffffe08087836 */ /* 0x000fc60000000000 */
[----:B------:R-:W-:-:S04]  /*12dc0*/  LOP3.LUT R4, R4, 0x1, RZ, 0xc0, !PT ;  /* 0x0000000104047812 */ /* 0x000fc800078ec0ff */
[----:B------:R-:W-:-:S13]  /*12dd0*/  ISETP.NE.U32.AND P0, PT, R4, 0x1, PT ;  /* 0x000000010400780c */ /* 0x000fda0003f05070 */
[----:B------:R-:W-:Y:S05]  /*12de0*/  @P0 BRA `(.L_x_10966) ;  /* 0x00000004007c0947 */ /* 0x000fea0003800000 */
[----:B------:R-:W-:Y:S01]  /*12df0*/  VIADD R10, R22, 0x1 ;  /* 0x00000001160a7836 */ /* 0x000fe20000000000 */
[----:B------:R-:W-:Y:S04]  /*12e00*/  BSSY B2, `(.L_x_10967) ;  /* 0x0000059000027945 */ /* 0x000fe80003800000 */
[----:B------:R-:W-:-:S04]  /*12e10*/  ISETP.NE.AND P0, PT, R10, 0x2, PT ;  /* 0x000000020a00780c */ /* 0x000fc80003f05270 */
[----:B--2---:R-:W-:Y:S02]  /*12e20*/  SEL R5, RZ, 0x1, P0 ;  /* 0x00000001ff057807 */ /* 0x004fe40000000000 */
        /* <DEDUP_REMOVED lines=25> */
.L_x_10969:
[----:B0-----:R-:W-:Y:S01]  /*12fc0*/  IMAD R3, R10, 0x8, R28 ;  /* 0x000000080a037824 */ /* 0x001fe200078e021c */
[----:B------:R-:W-:-:S04]  /*12fd0*/  SHF.L.U32 R2, R14, 0x1f, RZ ;  /* 0x0000001f0e027819 */ /* 0x000fc800000006ff */
[----:B------:R-:W0:Y:S02]  /*12fe0*/  SYNCS.PHASECHK.TRANS64.TRYWAIT P0, [R3+URZ+0x30840], R2 ;  /* 0x03084002030075a7 */ /* 0x000e24000800017f */
[----:B0-----:R-:W-:Y:S05]  /*12ff0*/  @!P0 BRA `(.L_x_10970) ;  /* 0x0000002c00908947 */ /* 0x001fea0003800000 */
.L_x_11072:
        /* <DEDUP_REMOVED lines=9> */
.L_x_10971:
        /* <DEDUP_REMOVED lines=21> */
.L_x_11073:
[----:B------:R-:W-:Y:S05]  /*131e0*/  @P1 BRA `(.L_x_10973) ;  /* 0x0000000000181947 */ /* 0x000fea0003800000 */
[----:B------:R-:W-:Y:S01]  /*131f0*/  ISETP.NE.AND P0, PT, R29, RZ, PT ;  /* 0x000000ff1d00720c */ /* 0x000fe20003f05270 */
[----:B0-----:R-:W-:Y:S02]  /*13200*/  IMAD R2, R22, 0x8, R28 ;  /* 0x0000000816027824 */ /* 0x001fe400078e021c */
[----:B------:R-:W-:-:S04]  /*13210*/  IMAD.MOV.U32 R3, RZ, RZ, 0x6000 ;  /* 0x00006000ff037424 */ /* 0x000fc800078e00ff */
[----:B------:R2:W-:Y:S06]  /*13220*/  SYNCS.ARRIVE.TRANS64 RZ, [R2+URZ+0x30850], R3 ;  /* 0x0308500302ff79a7 */ /* 0x0005ec000800003f */
[----:B------:R-:W-:Y:S05]  /*13230*/  @!P0 BRA `(.L_x_10973) ;  /* 0x0000000000048947 */ /* 0x000fea0003800000 */
[----:B------:R-:W-:Y:S01]  /*13240*/  BPT.TRAP 0x1 ;  /* 0x000000040000795c */ /* 0x000fe20000300000 */
.L_x_10973:
        /* <DEDUP_REMOVED lines=20> */
.L_x_10968:
[----:B------:R-:W-:Y:S05]  /*13390*/  BSYNC B2 ;  /* 0x0000000000027941 */ /* 0x000fea0003800000 */
.L_x_10967:
[----:B------:R-:W2:Y:S01]  /*133a0*/  LDL.LU R2, [R1+0x4] ;  /* 0x0000040001027983 */ /* 0x000ea20000300800 */
[----:B------:R-:W-:Y:S02]  /*133b0*/  IMAD.MOV.U32 R22, RZ, RZ, R10 ;  /* 0x000000ffff167224 */ /* 0x000fe400078e000a */
[----:B------:R-:W-:Y:S02]  /*133c0*/  IMAD.MOV.U32 R24, RZ, RZ, R14 ;  /* 0x000000ffff187224 */ /* 0x000fe400078e000e */
[----:B--2---:R-:W-:-:S07]  /*133d0*/  VIADD R8, R2, 0xfffffffd ;  /* 0xfffffffd02087836 */ /* 0x004fce0000000000 */
.L_x_10966:
[----:B------:R-:W-:Y:S05]  /*133e0*/  BSYNC B1 ;  /* 0x0000000000017941 */ /* 0x000fea0003800000 */
.L_x_10965:
[----:B------:R-:W-:-:S05]  /*133f0*/  IMAD.MOV R2, RZ, RZ, -R13 ;  /* 0x000000ffff027224 */ /* 0x000fca00078e0a0d */
[----:B------:R-:W-:-:S13]  /*13400*/  ISETP.NE.AND P0, PT, R9, R2, PT ;  /* 0x000000020900720c */ /* 0x000fda0003f05270 */
[----:B------:R-:W-:Y:S05]  /*13410*/  @!P0 BRA `(.L_x_10964) ;  /* 0x0000000800ec8947 */ /* 0x000fea0003800000 */
[----:B------:R-:W-:-:S07]  /*13420*/  IMAD.MOV.U32 R4, RZ, RZ, R7 ;  /* 0x000000ffff047224 */ /* 0x000fce00078e0007 */
.L_x_10988:
        /* <DEDUP_REMOVED lines=31> */
.L_x_10976:
[----:B------:R-:W-:Y:S01]  /*13620*/  IMAD R3, R9, 0x8, R28 ;  /* 0x0000000809037824 */ /* 0x000fe200078e021c */
[----:B------:R-:W-:-:S04]  /*13630*/  SHF.L.U32 R2, R10, 0x1f, RZ ;  /* 0x0000001f0a027819 */ /* 0x000fc800000006ff */
[----:B------:R-:W3:Y:S02]  /*13640*/  SYNCS.PHASECHK.TRANS64.TRYWAIT P0, [R3+URZ+0x30840], R2 ;  /* 0x03084002030075a7 */ /* 0x000ee4000800017f */
[----:B---3--:R-:W-:Y:S05]  /*13650*/  @!P0 BRA `(.L_x_10977) ;  /* 0x0000002800208947 */ /* 0x008fea0003800000 */
.L_x_11074:
        /* <DEDUP_REMOVED lines=9> */
.L_x_10978:
[----:B0--3--:R-:W-:Y:S01]  /*136f0*/  IMAD R2, R9, 0x6000, R28 ;  /* 0x0000600009027824 */ /* 0x009fe200078e021c */
        /* <DEDUP_REMOVED lines=9> */
[----:B-----5:R-:W-:-:S02]  /*13790*/  R2UR UR13, R4 ;  /* 0x00000000040d72ca */ /* 0x020fc400000e0000 */
[----:B------:R-:W-:Y:S01]  /*137a0*/  IADD3 R3, R28, 0x30800, RZ ;  /* 0x000308001c037810 */ /* 0x000fe20007ffe0ff */
[----:B------:R-:W-:Y:S01]  /*137b0*/  UIADD3 UR9, UR9, 0x30830, URZ ;  /* 0x0003083009097890 */ /* 0x000fe2000fffe03f */
[----:B------:R-:W-:-:S03]  /*137c0*/  SHF.L.U32 R24, R24, 0x1f, RZ ;  /* 0x0000001f18187819 */ /* 0x000fc600000006ff */
[----:B------:R-:W-:Y:S01]  /*137d0*/  UIMAD UR11, UR11, 0xc0, UR4 ;  /* 0x000000c00b0b78a4 */ /* 0x000fe2000f8e0204 */
[----:B------:R-:W-:Y:S01]  /*137e0*/  IMAD R3, R22, 0x8, R3 ;  /* 0x0000000816037824 */ /* 0x000fe200078e0203 */
[----:B------:R-:W-:Y:S01]  /*137f0*/  UIADD3 UR8, UR8, 0x12400, URZ ;  /* 0x0001240008087890 */ /* 0x000fe2000fffe03f */
[----:B------:R-:W-:-:S08]  /*13800*/  UMOV UR4, 0x0 ;  /* 0x0000000000047882 */ /* 0x000fd00000000000 */
[----:B------:R0:W-:Y:S01]  /*13810*/  UTMALDG.4D [UR8], [UR6], desc[UR4] ;  /* 0x00000408060075b4 */ /* 0x0001e20008019000 */
[----:B------:R-:W2:Y:S02]  /*13820*/  SYNCS.PHASECHK.TRANS64.TRYWAIT P1, [R3+URZ+0x60], R24 ;  /* 0x00006018030075a7 */ /* 0x000ea4000802017f */
[----:B0-2---:R-:W-:Y:S05]  /*13830*/  @!P1 BRA `(.L_x_10979) ;  /* 0x0000002400bc9947 */ /* 0x005fea0003800000 */
.L_x_11075:
[----:B------:R-:W-:Y:S05]  /*13840*/  @P0 BRA `(.L_x_10980) ;  /* 0x0000000000140947 */ /* 0x000fea0003800000 */
[----:B------:R-:W-:Y:S01]  /*13850*/  ISETP.NE.AND P1, PT, R29, RZ, PT ;  /* 0x000000ff1d00720c */ /* 0x000fe20003f25270 */
[----:B------:R-:W-:-:S04]  /*13860*/  IMAD.MOV.U32 R2, RZ, RZ, 0x6000 ;  /* 0x00006000ff027424 */ /* 0x000fc800078e00ff */
[----:B------:R2:W-:Y:S08]  /*13870*/  SYNCS.ARRIVE.TRANS64 RZ, [R3+URZ+0x50], R2 ;  /* 0x0000500203ff79a7 */ /* 0x0005f0000800003f */
[----:B------:R-:W-:Y:S05]  /*13880*/  @!P1 BRA `(.L_x_10980) ;  /* 0x0000000000049947 */ /* 0x000fea0003800000 */
[----:B------:R-:W-:Y:S01]  /*13890*/  BPT.TRAP 0x1 ;  /* 0x000000040000795c */ /* 0x000fe20000300000 */
.L_x_10980:
        /* <DEDUP_REMOVED lines=19> */
.L_x_10975:
[----:B------:R-:W-:Y:S05]  /*139d0*/  BSYNC B1 ;  /* 0x0000000000017941 */ /* 0x000fea0003800000 */
.L_x_10974:
        /* <DEDUP_REMOVED lines=30> */
.L_x_10983:
[----:B------:R-:W-:Y:S01]  /*13bc0*/  IMAD R2, R22, 0x8, R28 ;  /* 0x0000000816027824 */ /* 0x000fe200078e021c */
[----:B------:R-:W-:-:S04]  /*13bd0*/  SHF.L.U32 R3, R24, 0x1f, RZ ;  /* 0x0000001f18037819 */ /* 0x000fc800000006ff */
[----:B------:R-:W2:Y:S02]  /*13be0*/  SYNCS.PHASECHK.TRANS64.TRYWAIT P0, [R2+URZ+0x30840], R3 ;  /* 0x03084003020075a7 */ /* 0x000ea4000800017f */
[----:B--2---:R-:W-:Y:S05]  /*13bf0*/  @!P0 BRA `(.L_x_10984) ;  /* 0x0000002000e08947 */ /* 0x004fea0003800000 */
.L_x_11076:
        /* <DEDUP_REMOVED lines=9> */
.L_x_10985:
[----:B0-2---:R-:W-:Y:S01]  /*13c90*/  IMAD R2, R22, 0x6000, R28 ;  /* 0x0000600016027824 */ /* 0x005fe200078e021c */
[----:B------:R-:W-:Y:S01]  /*13ca0*/  R2UR UR11, R13 ;  /* 0x000000000d0b72ca */ /* 0x000fe200000e0000 */
[----:B------:R-:W-:Y:S01]  /*13cb0*/  UIADD3 UR6, UP0, UR38, 0x370, URZ ;  /* 0x0000037026067890 */ /* 0x000fe2000ff1e03f */
[----:B------:R-:W-:Y:S01]  /*13cc0*/  R2UR UR4, R23 ;  /* 0x00000000170472ca */ /* 0x000fe200000e0000 */
[----:B------:R-:W-:Y:S01]  /*13cd0*/  UMOV UR5, 0x14f00000 ;  /* 0x14f0000000057882 */ /* 0x000fe20000000000 */
[----:B------:R-:W-:Y:S01]  /*13ce0*/  R2UR UR8, R2 ;  /* 0x00000000020872ca */ /* 0x000fe200000e0000 */
[----:B------:R-:W-:Y:S01]  /*13cf0*/  VIADD R2, R28, 0x30800 ;  /* 0x000308001c027836 */ /* 0x000fe20000000000 */
[----:B------:R-:W-:Y:S01]  /*13d00*/  R2UR UR12, R0 ;  /* 0x00000000000c72ca */ /* 0x000fe200000e0000 */
[----:B------:R-:W-:Y:S01]  /*13d10*/  UIADD3.X UR7, URZ, UR39, URZ, UP0, !UPT ;  /* 0x000000273f077290 */ /* 0x000fe200087fe43f */
[----:B-----5:R-:W-:Y:S01]  /*13d20*/  R2UR UR13, R4 ;  /* 0x00000000040d72ca */ /* 0x020fe200000e0000 */
[--C-:B------:R-:W-:Y:S01]  /*13d30*/  IMAD R3, R22, 0x8, R2.reuse ;  /* 0x0000000816037824 */ /* 0x100fe200078e0202 */
[----:B------:R-:W-:Y:S01]  /*13d40*/  UMOV UR10, URZ ;  /* 0x0000003f000a7c82 */ /* 0x000fe20008000000 */
[----:B------:R-:W-:-:S03]  /*13d50*/  IMAD R2, R9, 0x8, R2 ;  /* 0x0000000809027824 */ /* 0x000fc600078e0202 */
[----:B------:R-:W-:Y:S01]  /*13d60*/  R2UR UR9, R3 ;  /* 0x00000000030972ca */ /* 0x000fe200000e0000 */
[----:B------:R-:W-:Y:S01]  /*13d70*/  UIMAD UR11, UR11, 0xc0, UR4 ;  /* 0x000000c00b0b78a4 */ /* 0x000fe2000f8e0204 */
[----:B------:R-:W-:Y:S01]  /*13d80*/  SHF.L.U32 R3, R10, 0x1f, RZ ;  /* 0x0000001f0a037819 */ /* 0x000fe200000006ff */
[----:B------:R-:W-:Y:S01]  /*13d90*/  UIADD3 UR8, UR8, 0x12400, URZ ;  /* 0x0001240008087890 */ /* 0x000fe2000fffe03f */
[----:B------:R-:W-:-:S09]  /*13da0*/  UMOV UR4, 0x0 ;  /* 0x0000000000047882 */ /* 0x000fd20000000000 */
[----:B------:R-:W-:-:S09]  /*13db0*/  UIADD3 UR9, UR9, 0x30, URZ ;  /* 0x0000003009097890 */ /* 0x000fd2000fffe03f */
[----:B------:R0:W-:Y:S01]  /*13dc0*/  UTMALDG.4D [UR8], [UR6], desc[UR4] ;  /* 0x00000408060075b4 */ /* 0x0001e20008019000 */
[----:B------:R-:W2:Y:S02]  /*13dd0*/  SYNCS.PHASECHK.TRANS64.TRYWAIT P1, [R2+URZ+0x60], R3 ;  /* 0x00006003020075a7 */ /* 0x000ea4000802017f */
[----:B0-2---:R-:W-:Y:S05]  /*13de0*/  @!P1 BRA `(.L_x_10986) ;  /* 0x0000002000789947 */ /* 0x005fea0003800000 */
.L_x_11077:
[----:B------:R-:W-:Y:S05]  /*13df0*/  @P0 BRA `(.L_x_10987) ;  /* 0x0000000000140947 */ /* 0x000fea0003800000 */
[----:B------:R-:W-:Y:S01]  /*13e00*/  ISETP.NE.AND P1, PT, R29, RZ, PT ;  /* 0x000000ff1d00720c */ /* 0x000fe20003f25270 */
[----:B0-----:R-:W-:-:S04]  /*13e10*/  IMAD.MOV.U32 R3, RZ, RZ, 0x6000 ;  /* 0x00006000ff037424 */ /* 0x001fc800078e00ff */
[----:B------:R2:W-:Y:S08]  /*13e20*/  SYNCS.ARRIVE.TRANS64 RZ, [R2+URZ+0x50], R3 ;  /* 0x0000500302ff79a7 */ /* 0x0005f0000800003f */
[----:B------:R-:W-:Y:S05]  /*13e30*/  @!P1 BRA `(.L_x_10987) ;  /* 0x0000000000049947 */ /* 0x000fea0003800000 */
[----:B------:R-:W-:Y:S01]  /*13e40*/  BPT.TRAP 0x1 ;  /* 0x000000040000795c */ /* 0x000fe20000300000 */
.L_x_10987:
        /* <DEDUP_REMOVED lines=19> */
.L_x_10982:
[----:B------:R-:W-:Y:S05]  /*13f80*/  BSYNC B1 ;  /* 0x0000000000017941 */ /* 0x000fea0003800000 */
.L_x_10981:
[C---:B------:R-:W-:Y:S01]  /*13f90*/  ISETP.GT.AND P0, PT, R8.reuse, 0x1, PT ;  /* 0x000000010800780c */ /* 0x040fe20003f04270 */
[----:B0-2---:R-:W-:-:S04]  /*13fa0*/  VIADD R2, R8, 0xfffffffe ;  /* 0xfffffffe08027836 */ /* 0x005fc80000000000 */
[----:B------:R-:W-:-:S08]  /*13fb0*/  IMAD.MOV.U32 R8, RZ, RZ, R2 ;  /* 0x000000ffff087224 */ /* 0x000fd000078e0002 */
[----:B------:R-:W-:Y:S05]  /*13fc0*/  @P0 BRA `(.L_x_10988) ;  /* 0xfffffff400180947 */ /* 0x000fea000383ffff */
.L_x_10964:
[----:B------:R-:W-:Y:S05]  /*13fd0*/  BSYNC B0 ;  /* 0x0000000000007941 */ /* 0x000fea0003800000 */
.L_x_10963:
        /* <DEDUP_REMOVED lines=15> */
.L_x_10990:
[----:B------:R-:W-:Y:S05]  /*140d0*/  BSYNC B0 ;  /* 0x0000000000007941 */ /* 0x000fea0003800000 */
.L_x_10989:
[----:B------:R-:W-:Y:S04]  /*140e0*/  BSSY B0, `(.L_x_10991) ;  /* 0x0000020000007945 */ /* 0x000fe80003800000 */
[----:B------:R-:W-:Y:S05]  /*140f0*/  @!P6 BRA `(.L_x_10992) ;  /* 0x000000000078e947 */ /* 0x000fea0003800000 */
[----:B------:R-:W-:Y:S01]  /*14100*/  IMAD R3, R22, 0x8, R28 ;  /* 0x0000000816037824 */ /* 0x000fe200078e021c */
[----:B------:R-:W-:-:S04]  /*14110*/  SHF.L.U32 R2, R24, 0x1f, RZ ;  /* 0x0000001f18027819 */ /* 0x000fc800000006ff */
[----:B------:R-:W3:Y:S02]  /*14120*/  SYNCS.PHASECHK.TRANS64.TRYWAIT P0, [R3+URZ+0x30860], R2 ;  /* 0x03086002030075a7 */ /* 0x000ee4000800017f */
[----:B---3--:R-:W-:Y:S05]  /*14130*/  @!P0 BRA `(.L_x_10993) ;  /* 0x0000001c00b88947 */ /* 0x008fea0003800000 */
.L_x_11078:
        /* <DEDUP_REMOVED lines=9> */
.L_x_10994:
        /* <DEDUP_REMOVED lines=17> */
.L_x_10992:
[----:B------:R-:W-:Y:S05]  /*142e0*/  BSYNC B0 ;  /* 0x0000000000007941 */ /* 0x000fea0003800000 */
.L_x_10991:
[----:B------:R-:W-:-:S05]  /*142f0*/  VIADD R22, R22, 0x1 ;  /* 0x0000000116167836 */ /* 0x000fca0000000000 */
[----:B------:R-:W-:-:S04]  /*14300*/  ISETP.NE.AND P0, PT, R22, 0x2, PT ;  /* 0x000000021600780c */ /* 0x000fc80003f05270 */
[----:B---34-:R-:W-:Y:S02]  /*14310*/  SEL R3, RZ, 0x1, P0 ;  /* 0x00000001ff037807 */ /* 0x018fe40000000000 */
[----:B------:R-:W-:Y:S02]  /*14320*/  SEL R22, R22, RZ, P0 ;  /* 0x000000ff16167207 */ /* 0x000fe40000000000 */
[----:B------:R-:W-:-:S07]  /*14330*/  LOP3.LUT R24, R24, R3, RZ, 0x3c, !PT ;  /* 0x0000000318187212 */ /* 0x000fce00078e3cff */
.L_x_10950:
[----:B------:R-:W-:Y:S05]  /*14340*/  BSYNC B6 ;  /* 0x0000000000067941 */ /* 0x000fea0003800000 */
.L_x_10948:
[----:B------:R-:W-:-:S03]  /*14350*/  UMOV UR4, 0xffffffff ;  /* 0xffffffff00047882 */ /* 0x000fc60000000000 */
[----:B------:R-:W-:Y:S05]  /*14360*/  BRA.DIV UR4, `(.L_x_10995) ;  /* 0x0000001e04407947 */ /* 0x000fea000b800000 */
[----:B--2---:R2:W3:Y:S04]  /*14370*/  SHFL.IDX PT, R5, R16, RZ, 0x1f ;  /* 0x00001fff10057589 */ /* 0x0044e800000e0000 */
[----:B------:R2:W4:Y:S02]  /*14380*/  SHFL.IDX PT, R4, R16, 0x1, 0x1f ;  /* 0x00201f0010047f89 */ /* 0x00052400000e0000 */
.L_x_11082:
        /* <DEDUP_REMOVED lines=8> */
[----:B-----5:R-:W0:Y:S02]  /*14410*/  LDC.64 R2, c[0x0][0xc58] ;  /* 0x00031600ff027b82 */ /* 0x020e240000000a00 */
[----:B0-----:R-:W-:-:S06]  /*14420*/  IMAD.WIDE R2, R7, 0x4, R2 ;  /* 0x0000000407027825 */ /* 0x001fcc00078e0202 */
[----:B------:R0:W5:Y:S02]  /*14430*/  LDG.E R2, desc[UR56][R2.64] ;  /* 0x0000003802027981 */ /* 0x000164000c1e1900 */
.L_x_10997:
[----:B------:R-:W-:Y:S05]  /*14440*/  BSYNC B0 ;  /* 0x0000000000007941 */ /* 0x000fea0003800000 */
.L_x_10996:
        /* <DEDUP_REMOVED lines=23> */
.L_x_11090:
[----:B------:R-:W-:Y:S02]  /*145c0*/  ULDC UR4, c[0x0][0xc10] ;  /* 0x0003040000047ab9 */ /* 0x000fe40000000800 */
[----:B--2---:R-:W-:-:S04]  /*145d0*/  IMAD.U32 R16, RZ, RZ, UR4 ;  /* 0x00000004ff107e24 */ /* 0x004fc8000f8e00ff */
[----:B0-----:R-:W-:-:S04]  /*145e0*/  IMAD R7, R14, R16, RZ ;  /* 0x000000100e077224 */ /* 0x001fc800078e02ff */
[----:B----4-:R-:W-:-:S05]  /*145f0*/  IMAD.IADD R4, R4, 0x1, R7 ;  /* 0x0000000104047824 */ /* 0x010fca00078e0207 */
[----:B---3--:R-:W-:-:S13]  /*14600*/  ISETP.GT.AND P0, PT, R4, R5, PT ;  /* 0x000000050400720c */ /* 0x008fda0003f04270 */
[----:B------:R-:W-:Y:S05]  /*14610*/  @P0 BRA `(.L_x_10999) ;  /* 0x0000000000ac0947 */ /* 0x000fea0003800000 */
[----:B------:R-:W0:Y:S02]  /*14620*/  LDC R0, c[0x0][0xc14] ;  /* 0x00030500ff007b82 */ /* 0x000e240000000800 */
.L_x_11004:
        /* <DEDUP_REMOVED lines=12> */
.L_x_11002:
[----:B------:R-:W-:Y:S05]  /*146f0*/  BSYNC B0 ;  /* 0x0000000000007941 */ /* 0x000fea0003800000 */
.L_x_11001:
        /* <DEDUP_REMOVED lines=23> */
.L_x_11098:
[----:B------:R-:W-:Y:S02]  /*14870*/  ULDC UR4, c[0x0][0xc10] ;  /* 0x0003040000047ab9 */ /* 0x000fe40000000800 */
[----:B------:R-:W-:-:S04]  /*14880*/  IMAD.U32 R16, RZ, RZ, UR4 ;  /* 0x00000004ff107e24 */ /* 0x000fc8000f8e00ff */
[----:B--2---:R-:W-:-:S04]  /*14890*/  IMAD R7, R14, R16, RZ ;  /* 0x000000100e077224 */ /* 0x004fc800078e02ff */
[----:B------:R-:W-:-:S05]  /*148a0*/  IMAD.IADD R4, R7, 0x1, R4 ;  /* 0x0000000107047824 */ /* 0x000fca00078e0204 */
[----:B------:R-:W-:-:S13]  /*148b0*/  ISETP.GT.AND P0, PT, R4, R5, PT ;  /* 0x000000050400720c */ /* 0x000fda0003f04270 */
[----:B------:R-:W-:Y:S05]  /*148c0*/  @!P0 BRA `(.L_x_11004) ;  /* 0xfffffffc00588947 */ /* 0x000fea000383ffff */
.L_x_10999:
        /* <DEDUP_REMOVED lines=8> */
.L_x_11102:
[----:B------:R-:W-:Y:S01]  /*14950*/  ISETP.NE.AND P0, PT, R6, RZ, PT ;  /* 0x000000ff0600720c */ /* 0x000fe20003f05270 */
[----:B------:R-:W-:-:S12]  /*14960*/  IMAD.MOV.U32 R14, RZ, RZ, RZ ;  /* 0x000000ffff0e7224 */ /* 0x000fd800078e00ff */
[----:B------:R-:W-:Y:S05]  /*14970*/  @!P0 BRA `(.L_x_11006) ;  /* 0x0000000000108947 */ /* 0x000fea0003800000 */
[----:B------:R-:W-:Y:S01]  /*14980*/  UMOV UR4, 0xffffffff ;  /* 0xffffffff00047882 */ /* 0x000fe20000000000 */
[----:B------:R-:W-:Y:S02]  /*14990*/  VIADD R12, R4, 0xffffffff ;  /* 0xffffffff040c7836 */ /* 0x000fe40000000000 */
[----:B------:R-:W-:Y:S05]  /*149a0*/  BRA.DIV UR4, `(.L_x_11007) ;  /* 0x0000001e04e47947 */ /* 0x000fea000b800000 */
[----:B------:R4:W0:Y:S02]  /*149b0*/  SHFL.IDX PT, R14, R3, R12, 0x1f ;  /* 0x00001f0c030e7589 */ /* 0x00082400000e0000 */
.L_x_11006:
[-C--:B---3--:R-:W-:Y:S01]  /*149c0*/  IABS R6, R17.reuse ;  /* 0x0000001100067213 */ /* 0x088fe20000000000 */
[----:B0-----:R-:W-:Y:S02]  /*149d0*/  IMAD R16, R14, R16, R7 ;  /* 0x000000100e107224 */ /* 0x001fe400078e0207 */
[----:B------:R-:W-:Y:S01]  /*149e0*/  IMAD.IADD R19, R4, 0x1, R19 ;  /* 0x0000000104137824 */ /* 0x000fe200078e0213 */
[----:B------:R-:W0:Y:S01]  /*149f0*/  I2F.RP R8, R6 ;  /* 0x0000000600087306 */ /* 0x000e220000209400 */
[----:B------:R-:W-:Y:S01]  /*14a00*/  IMAD.IADD R10, R5, 0x1, -R16 ;  /* 0x00000001050a7824 */ /* 0x000fe200078e0a10 */
[----:B------:R-:W-:-:S05]  /*14a10*/  IABS R5, R17 ;  /* 0x0000001100057213 */ /* 0x000fca0000000000 */
[----:B------:R-:W-:Y:S01]  /*14a20*/  IMAD.MOV R5, RZ, RZ, -R5 ;  /* 0x000000ffff057224 */ /* 0x000fe200078e0a05 */
[----:B0-----:R-:W2:Y:S02]  /*14a30*/  MUFU.RCP R8, R8 ;  /* 0x0000000800087308 */ /* 0x001ea40000001000 */
[----:B--2---:R-:W-:-:S06]  /*14a40*/  VIADD R2, R8, 0xffffffe ;  /* 0x0ffffffe08027836 */ /* 0x004fcc0000000000 */
[----:B----4-:R0:W2:Y:S02]  /*14a50*/  F2I.FTZ.U32.TRUNC.NTZ R3, R2 ;  /* 0x0000000200037305 */ /* 0x0100a4000021f000 */
        /* <DEDUP_REMOVED lines=21> */
.L_x_11000:
[----:B------:R-:W-:Y:S01]  /*14bb0*/  UMOV UR4, URZ ;  /* 0x0000003f00047c82 */ /* 0x000fe20008000000 */
[----:B------:R-:W-:Y:S01]  /*14bc0*/  UMOV UR5, URZ ;  /* 0x0000003f00057c82 */ /* 0x000fe20008000000 */
[----:B------:R-:W-:Y:S01]  /*14bd0*/  ULDC UR6, c[0x0][0xc14] ;  /* 0x0003050000067ab9 */ /* 0x000fe20000000800 */
[----:B------:R-:W-:Y:S02]  /*14be0*/  IMAD.MOV.U32 R16, RZ, RZ, R5 ;  /* 0x000000ffff107224 */ /* 0x000fe400078e0005 */
[----:B------:R-:W-:Y:S02]  /*14bf0*/  IMAD.U32 R17, RZ, RZ, UR4 ;  /* 0x00000004ff117e24 */ /* 0x000fe4000f8e00ff */
[----:B------:R-:W-:Y:S02]  /*14c00*/  IMAD.U32 R18, RZ, RZ, UR5 ;  /* 0x00000005ff127e24 */ /* 0x000fe4000f8e00ff */
[----:B------:R-:W-:-:S07]  /*14c10*/  IMAD.U32 R19, RZ, RZ, UR6 ;  /* 0x00000006ff137e24 */ /* 0x000fce000f8e00ff */
.L_x_11008:
        /* <DEDUP_REMOVED lines=10> */
.L_x_10927:
        /* <DEDUP_REMOVED lines=12> */
.L_x_11105:
[----:B------:R-:W-:Y:S05]  /*14d80*/  BSYNC B0 ;  /* 0x0000000000007941 */ /* 0x000fea0003800000 */
.L_x_11010:
[----:B------:R-:W-:-:S03]  /*14d90*/  UMOV UR4, 0xffffffff ;  /* 0xffffffff00047882 */ /* 0x000fc60000000000 */
[----:B------:R-:W-:Y:S05]  /*14da0*/  BRA.DIV UR4, `(.L_x_11012) ;  /* 0x0000001e041c7947 */ /* 0x000fea000b800000 */
[----:B0-----:R-:W0:Y:S02]  /*14db0*/  S2R R0, SR_TID.X ;  /* 0x0000000000007919 */ /* 0x001e240000002100 */
[----:B0-----:R-:W-:-:S04]  /*14dc0*/  SHF.R.U32.HI R0, RZ, 0x5, R0 ;  /* 0x00000005ff007819 */ /* 0x001fc80000011600 */
[----:B------:R-:W-:-:S05]  /*14dd0*/  LOP3.LUT R0, R0, 0x3, RZ, 0xc0, !PT ;  /* 0x0000000300007812 */ /* 0x000fca00078ec0ff */
[----:B------:R0:W2:Y:S02]  /*14de0*/  SHFL.IDX PT, R14, R0, RZ, 0x1f ;  /* 0x00001fff000e7589 */ /* 0x0000a400000e0000 */
.L_x_11108:
[----:B--2---:R-:W-:-:S13]  /*14df0*/  ISETP.NE.AND P0, PT, R14, RZ, PT ;  /* 0x000000ff0e00720c */ /* 0x004fda0003f05270 */
[----:B------:R-:W-:Y:S05]  /*14e00*/  @P0 BRA `(.L_x_10784) ;  /* 0x0000000000880947 */ /* 0x000fea0003800000 */
[----:B------:R-:W-:-:S03]  /*14e10*/  UMOV UR4, 0xffffffff ;  /* 0xffffffff00047882 */ /* 0x000fc60000000000 */
[----:B------:R-:W-:Y:S05]  /*14e20*/  BRA.DIV UR4, `(.L_x_11013) ;  /* 0x0000001e04307947 */ /* 0x000fea000b800000 */
[----:B------:R-:W-:-:S13]  /*14e30*/  ELECT P6, URZ, PT ;  /* 0x00000000003f782f */ /* 0x000fda00038c0000 */
.L_x_11111:
[----:B------:R-:W-:Y:S05]  /*14e40*/  @!P6 BRA `(.L_x_10784) ;  /* 0x000000000078e947 */ /* 0x000fea0003800000 */
[----:B0-----:R-:W2:Y:S02]  /*14e50*/  LDL.LU R0, [R1+0x1c] ;  /* 0x00001c0001007983 */ /* 0x001ea40000300800 */
[----:B--2---:R-:W-:-:S04]  /*14e60*/  LOP3.LUT R0, R0, 0x2, RZ, 0xfc, !PT ;  /* 0x0000000200007812 */ /* 0x004fc800078efcff */
[----:B------:R-:W-:-:S13]  /*14e70*/  ISETP.NE.AND P2, PT, R0, 0x3, PT ;  /* 0x000000030000780c */ /* 0x000fda0003f45270 */
[----:B------:R-:W-:Y:S05]  /*14e80*/  @!P2 BRA `(.L_x_11014) ;  /* 0x000000000004a947 */ /* 0x000fea0003800000 */
[----:B------:R-:W-:Y:S01]  /*14e90*/  BPT.TRAP 0x1 ;  /* 0x000000040000795c */ /* 0x000fe20000300000 */
.L_x_11014:
        /* <DEDUP_REMOVED lines=12> */
.L_x_11112:
[----:B------:R-:W2:Y:S02]  /*14f60*/  SYNCS.PHASECHK.TRANS64.TRYWAIT P0, [R3+URZ], R0 ;  /* 0x00000000030075a7 */ /* 0x000ea4000800017f */
[----:B--2---:R-:W-:Y:S05]  /*14f70*/  @!P0 BRA `(.L_x_11016) ;  /* 0x0000001c00108947 */ /* 0x004fea0003800000 */
.L_x_11113:
[----:B------:R-:W-:Y:S05]  /*14f80*/  @!P2 BRA `(.L_x_11017) ;  /* 0x000000000004a947 */ /* 0x000fea0003800000 */
[----:B------:R-:W-:Y:S01]  /*14f90*/  BPT.TRAP 0x1 ;  /* 0x000000040000795c */ /* 0x000fe20000300000 */
.L_x_11017:
[----:B--2---:R-:W-:-:S04]  /*14fa0*/  VIADD R3, R9, 0x30860 ;  /* 0x0003086009037836 */ /* 0x004fc80000000000 */
[----:B------:R-:W-:-:S04]  /*14fb0*/  IMAD R5, R22, 0x8, R3 ;  /* 0x0000000816057824 */ /* 0x000fc800078e0203 */
[----:B------:R-:W2:Y:S02]  /*14fc0*/  SYNCS.PHASECHK.TRANS64.TRYWAIT P0, [R5+URZ], R2 ;  /* 0x00000002050075a7 */ /* 0x000ea4000800017f */
[----:B--2---:R-:W-:Y:S05]  /*14fd0*/  @!P0 BRA `(.L_x_11018) ;  /* 0x0000001c000c8947 */ /* 0x004fea0003800000 */
.L_x_11114:
[----:B------:R-:W-:-:S07]  /*14fe0*/  IMAD R3, R4, 0x8, R3 ;  /* 0x0000000804037824 */ /* 0x000fce00078e0203 */
.L_x_11019:
[----:B---3--:R3:W4:Y:S02]  /*14ff0*/  SYNCS.PHASECHK.TRANS64.TRYWAIT P0, [R3+URZ], R0 ;  /* 0x00000000030075a7 */ /* 0x008724000800017f */
[----:B----4-:R-:W-:Y:S05]  /*15000*/  @!P0 NANOSLEEP.SYNCS 0x989680 ;  /* 0x009896800000895d */ /* 0x010fea0003900000 */
[----:B------:R-:W4:Y:S02]  /*15010*/  @!P0 SYNCS.PHASECHK.TRANS64 P0, [R3+URZ], R0 ;  /* 0x00000000030085a7 */ /* 0x000f24000800007f */
[----:B----4-:R-:W-:Y:S05]  /*15020*/  @!P0 BRA `(.L_x_11019) ;  /* 0xfffffffc00f08947 */ /* 0x010fea000383ffff */
.L_x_10784:
[----:B------:R-:W-:Y:S05]  /*15030*/  BSYNC B7 ;  /* 0x0000000000077941 */ /* 0x000fea0003800000 */
.L_x_10781:
[----:B------:R-:W-:Y:S05]  /*15040*/  EXIT ;  /* 0x000000000000794d */ /* 0x000fea0003800000 */
.L_x_10802:
[----:B0-----:R0:W1:Y:S02]  /*15050*/  SYNCS.PHASECHK.TRANS64.TRYWAIT P6, [R83+URZ+0x30890], R95 ;  /* 0x0308905f530075a7 */ /* 0x00106400080c017f */
[----:B-1----:R-:W-:Y:S05]  /*15060*/  @!P6 NANOSLEEP.SYNCS 0x989680 ;  /* 0x009896800000e95d */ /* 0x002fea0003900000 */
[----:B------:R-:W1:Y:S02]  /*15070*/  @!P6 SYNCS.PHASECHK.TRANS64 P6, [R83+URZ+0x30890], R95 ;  /* 0x0308905f5300e5a7 */ /* 0x000e6400080c007f */
[----:B-1----:R-:W-:Y:S05]  /*15080*/  @!P6 BRA `(.L_x_10802) ;  /* 0xfffffffc00f0e947 */ /* 0x002fea000383ffff */
[----:B------:R-:W-:Y:S05]  /*15090*/  BRA `(.L_x_11020) ;  /* 0xfffffed800d47947 */ /* 0x000fea000383ffff */
.L_x_10822:
[----:B0-----:R0:W1:Y:S02]  /*150a0*/  SYNCS.PHASECHK.TRANS64.TRYWAIT P5, [R83+URZ+0x30890], R95 ;  /* 0x0308905f530075a7 */ /* 0x00106400080a017f */
[----:B-1----:R-:W-:Y:S05]  /*150b0*/  @!P5 NANOSLEEP.SYNCS 0x989680 ;  /* 0x009896800000d95d */ /* 0x002fea0003900000 */
[----:B------:R-:W1:Y:S02]  /*150c0*/  @!P5 SYNCS.PHASECHK.TRANS64 P5, [R83+URZ+0x30890], R95 ;  /* 0x0308905f5300d5a7 */ /* 0x000e6400080a007f */
[----:B-1----:R-:W-:Y:S05]  /*150d0*/  @!P5 BRA `(.L_x_10822) ;  /* 0xfffffffc00f0d947 */ /* 0x002fea000383ffff */
[----:B------:R-:W-:Y:S05]  /*150e0*/  BRA `(.L_x_11021) ;  /* 0xfffffeec00a47947 */ /* 0x000fea000383ffff */
.L_x_10831:
[----:B-1----:R1:W2:Y:S02]  /*150f0*/  SYNCS.PHASECHK.TRANS64.TRYWAIT P4, [R83+URZ+0x30890], R95 ;  /* 0x0308905f530075a7 */ /* 0x0022a4000808017f */
[----:B--2---:R-:W-:Y:S05]  /*15100*/  @!P4 NANOSLEEP.SYNCS 0x989680 ;  /* 0x009896800000c95d */ /* 0x004fea0003900000 */
[----:B------:R-:W2:Y:S02]  /*15110*/  @!P4 SYNCS.PHASECHK.TRANS64 P4, [R83+URZ+0x30890], R95 ;  /* 0x0308905f5300c5a7 */ /* 0x000ea4000808007f */
[----:B--2---:R-:W-:Y:S05]  /*15120*/  @!P4 BRA `(.L_x_10831) ;  /* 0xfffffffc00f0c947 */ /* 0x004fea000383ffff */
[----:B------:R-:W-:Y:S05]  /*15130*/  BRA `(.L_x_11022) ;  /* 0xfffffefc00f47947 */ /* 0x000fea000383ffff */
.L_x_10837:
[----:B--2---:R2:W3:Y:S02]  /*15140*/  SYNCS.PHASECHK.TRANS64.TRYWAIT P3, [R83+URZ+0x308b0], R95 ;  /* 0x0308b05f530075a7 */ /* 0x0044e4000806017f */
[----:B---3--:R-:W-:Y:S05]  /*15150*/  @!P3 NANOSLEEP.SYNCS 0x989680 ;  /* 0x009896800000b95d */ /* 0x008fea0003900000 */
[----:B------:R-:W3:Y:S02]  /*15160*/  @!P3 SYNCS.PHASECHK.TRANS64 P3, [R83+URZ+0x308b0], R95 ;  /* 0x0308b05f5300b5a7 */ /* 0x000ee4000806007f */
[----:B---3--:R-:W-:Y:S05]  /*15170*/  @!P3 BRA `(.L_x_10837) ;  /* 0xfffffffc00f0b947 */ /* 0x008fea000383ffff */
[----:B------:R-:W-:Y:S05]  /*15180*/  BRA `(.L_x_11023) ;  /* 0xffffff0000887947 */ /* 0x000fea000383ffff */
.L_x_10845:
        /* <DEDUP_REMOVED lines=13> */
.L_x_11025:
[----:B------:R-:W-:Y:S05]  /*15260*/  BSYNC B0 ;  /* 0x0000000000007941 */ /* 0x000fea0003800000 */
.L_x_11024:
[----:B------:R0:W-:Y:S01]  /*15270*/  STL [R1+0x30], R14 ;  /* 0x0000300e01007387 */ /* 0x0001e20000100800 */
[----:B------:R-:W-:Y:S05]  /*15280*/  BRA `(.L_x_11026) ;  /* 0xffffff0400d87947 */ /* 0x000fea000383ffff */
.L_x_10859:
        /* <DEDUP_REMOVED lines=8> */
.L_x_11028:
[----:B------:R-:W-:Y:S05]  /*15310*/  BSYNC B1 ;  /* 0x0000000000017941 */ /* 0x000fea0003800000 */
.L_x_11027:
[----:B------:R-:W-:Y:S05]  /*15320*/  BRA `(.L_x_11029) ;  /* 0xffffff0c00fc7947 */ /* 0x000fea000383ffff */
.L_x_10860:
        /* <DEDUP_REMOVED lines=8> */
.L_x_11031:
[----:B------:R-:W-:Y:S05]  /*153b0*/  BSYNC B1 ;  /* 0x0000000000017941 */ /* 0x000fea0003800000 */
.L_x_11030:
[----:B------:R-:W-:Y:S05]  /*153c0*/  BRA `(.L_x_11032) ;  /* 0xffffff0c00e07947 */ /* 0x000fea000383ffff */
.L_x_10861:
        /* <DEDUP_REMOVED lines=8> */
.L_x_11034:
[----:B------:R-:W-:Y:S05]  /*15450*/  BSYNC B1 ;  /* 0x0000000000017941 */ /* 0x000fea0003800000 */
.L_x_11033:
[----:B------:R-:W-:Y:S05]  /*15460*/  BRA `(.L_x_11035) ;  /* 0xffffff0c00c47947 */ /* 0x000fea000383ffff */
.L_x_10862:
        /* <DEDUP_REMOVED lines=8> */
.L_x_11037:
[----:B------:R-:W-:Y:S05]  /*154f0*/  BSYNC B1 ;  /* 0x0000000000017941 */ /* 0x000fea0003800000 */
.L_x_11036:
[----:B------:R-:W-:Y:S05]  /*15500*/  BRA `(.L_x_11038) ;  /* 0xffffff0c00a87947 */ /* 0x000fea000383ffff */
.L_x_10864:
[----:B0-----:R0:W1:Y:S02]  /*15510*/  SYNCS.PHASECHK.TRANS64.TRYWAIT P1, [R2+URZ+0x30800], R9 ;  /* 0x03080009020075a7 */ /* 0x001064000802017f */
[----:B-1----:R-:W-:Y:S05]  /*15520*/  @!P1 NANOSLEEP.SYNCS 0x989680 ;  /* 0x009896800000995d */ /* 0x002fea0003900000 */
[----:B------:R-:W1:Y:S02]  /*15530*/  @!P1 SYNCS.PHASECHK.TRANS64 P1, [R2+URZ+0x30800], R9 ;  /* 0x03080009020095a7 */ /* 0x000e64000802007f */
[----:B-1----:R-:W-:Y:S05]  /*15540*/  @!P1 BRA `(.L_x_10864) ;  /* 0xfffffffc00f09947 */ /* 0x002fea000383ffff */
[----:B------:R-:W-:Y:S05]  /*15550*/  BRA `(.L_x_11039) ;  /* 0xffffff10001c7947 */ /* 0x000fea000383ffff */
.L_x_10872:
        /* <DEDUP_REMOVED lines=8> */
.L_x_11041:
[----:B------:R-:W-:Y:S05]  /*155e0*/  BSYNC B1 ;  /* 0x0000000000017941 */ /* 0x000fea0003800000 */
.L_x_11040:
[----:B------:R-:W-:Y:S05]  /*155f0*/  BRA `(.L_x_11042) ;  /* 0xffffff1800f47947 */ /* 0x000fea000383ffff */
.L_x_10873:
        /* <DEDUP_REMOVED lines=8> */
.L_x_11044:
[----:B------:R-:W-:Y:S05]  /*15680*/  BSYNC B1 ;  /* 0x0000000000017941 */ /* 0x000fea0003800000 */
.L_x_11043:
[----:B------:R-:W-:Y:S05]  /*15690*/  BRA `(.L_x_11045) ;  /* 0xffffff1800d87947 */ /* 0x000fea000383ffff */
.L_x_10874:
        /* <DEDUP_REMOVED lines=8> */
.L_x_11047:
[----:B------:R-:W-:Y:S05]  /*15720*/  BSYNC B1 ;  /* 0x0000000000017941 */ /* 0x000fea0003800000 */
.L_x_11046:
[----:B------:R-:W-:Y:S05]  /*15730*/  BRA `(.L_x_11048) ;  /* 0xffffff1800bc7947 */ /* 0x000fea000383ffff */
.L_x_10875:
        /* <DEDUP_REMOVED lines=8> */
.L_x_11050:
[----:B------:R-:W-:Y:S05]  /*157c0*/  BSYNC B1 ;  /* 0x0000000000017941 */ /* 0x000fea0003800000 */
.L_x_11049:
[----:B------:R-:W-:Y:S05]  /*157d0*/  BRA `(.L_x_11051) ;  /* 0xffffff1800a07947 */ /* 0x000fea000383ffff */
.L_x_10877:
[----:B0-----:R0:W1:Y:S02]  /*157e0*/  SYNCS.PHASECHK.TRANS64.TRYWAIT P1, [R2+URZ+0x30800], R9 ;  /* 0x03080009020075a7 */ /* 0x001064000802017f */
[----:B-1----:R-:W-:Y:S05]  /*157f0*/  @!P1 NANOSLEEP.SYNCS 0x989680 ;  /* 0x009896800000995d */ /* 0x002fea0003900000 */
[----:B------:R-:W1:Y:S02]  /*15800*/  @!P1 SYNCS.PHASECHK.TRANS64 P1, [R2+URZ+0x30800], R9 ;  /* 0x03080009020095a7 */ /* 0x000e64000802007f */
[----:B-1----:R-:W-:Y:S05]  /*15810*/  @!P1 BRA `(.L_x_10877) ;  /* 0xfffffffc00f09947 */ /* 0x002fea000383ffff */
[----:B------:R-:W-:Y:S05]  /*15820*/  BRA `(.L_x_11052) ;  /* 0xffffff1c00087947 */ /* 0x000fea000383ffff */
.L_x_10883:
[----:B-1----:R1:W3:Y:S02]  /*15830*/  SYNCS.PHASECHK.TRANS64.TRYWAIT P1, [R4+URZ+0x30830], R5 ;  /* 0x03083005040075a7 */ /* 0x0022e4000802017f */
[----:B---3--:R-:W-:Y:S05]  /*15840*/  @!P1 NANOSLEEP.SYNCS 0x989680 ;  /* 0x009896800000995d */ /* 0x008fea0003900000 */
[----:B------:R-:W3:Y:S02]  /*15850*/  @!P1 SYNCS.PHASECHK.TRANS64 P1, [R4+URZ+0x30830], R5 ;  /* 0x03083005040095a7 */ /* 0x000ee4000802007f */
[----:B---3--:R-:W-:Y:S05]  /*15860*/  @!P1 BRA `(.L_x_10883) ;  /* 0xfffffffc00f09947 */ /* 0x008fea000383ffff */
[----:B------:R-:W-:Y:S05]  /*15870*/  BRA `(.L_x_10882) ;  /* 0xffffff2800507947 */ /* 0x000fea000383ffff */
.L_x_10889:
[----:B-1----:R1:W2:Y:S02]  /*15880*/  SYNCS.PHASECHK.TRANS64.TRYWAIT P3, [R0+URZ+0x30830], R3 ;  /* 0x03083003000075a7 */ /* 0x0022a4000806017f */
[----:B--2---:R-:W-:Y:S05]  /*15890*/  @!P3 NANOSLEEP.SYNCS 0x989680 ;  /* 0x009896800000b95d */ /* 0x004fea0003900000 */
[----:B------:R-:W2:Y:S02]  /*158a0*/  @!P3 SYNCS.PHASECHK.TRANS64 P3, [R0+URZ+0x30830], R3 ;  /* 0x030830030000b5a7 */ /* 0x000ea4000806007f */
[----:B--2---:R-:W-:Y:S05]  /*158b0*/  @!P3 BRA `(.L_x_10889) ;  /* 0xfffffffc00f0b947 */ /* 0x004fea000383ffff */
[----:B------:R-:W-:Y:S05]  /*158c0*/  BRA `(.L_x_10888) ;  /* 0xffffff5800287947 */ /* 0x000fea000383ffff */
.L_x_10894:
[----:B-1----:R1:W2:Y:S02]  /*158d0*/  SYNCS.PHASECHK.TRANS64.TRYWAIT P2, [R3+URZ+0x30850], R0 ;  /* 0x03085000030075a7 */ /* 0x0022a4000804017f */
[----:B--2---:R-:W-:Y:S05]  /*158e0*/  @!P2 NANOSLEEP.SYNCS 0x989680 ;  /* 0x009896800000a95d */ /* 0x004fea0003900000 */
[----:B------:R-:W2:Y:S02]  /*158f0*/  @!P2 SYNCS.PHASECHK.TRANS64 P2, [R3+URZ+0x30850], R0 ;  /* 0x030850000300a5a7 */ /* 0x000ea4000804007f */
[----:B--2---:R-:W-:Y:S05]  /*15900*/  @!P2 BRA `(.L_x_10894) ;  /* 0xfffffffc00f0a947 */ /* 0x004fea000383ffff */
[----:B------:R-:W-:Y:S05]  /*15910*/  BRA `(.L_x_10893) ;  /* 0xffffff5800fc7947 */ /* 0x000fea000383ffff */
.L_x_10899:
[----:B-1----:R1:W2:Y:S02]  /*15920*/  SYNCS.PHASECHK.TRANS64.TRYWAIT P0, [R12+URZ+0x30850], R5 ;  /* 0x030850050c0075a7 */ /* 0x0022a4000800017f */
[----:B--2---:R-:W-:Y:S05]  /*15930*/  @!P0 NANOSLEEP.SYNCS 0x989680 ;  /* 0x009896800000895d */ /* 0x004fea0003900000 */
[----:B------:R-:W2:Y:S02]  /*15940*/  @!P0 SYNCS.PHASECHK.TRANS64 P0, [R12+URZ+0x30850], R5 ;  /* 0x030850050c0085a7 */ /* 0x000ea4000800007f */
[----:B--2---:R-:W-:Y:S05]  /*15950*/  @!P0 BRA `(.L_x_10899) ;  /* 0xfffffffc00f08947 */ /* 0x004fea000383ffff */
[----:B------:R-:W-:Y:S05]  /*15960*/  BRA `(.L_x_10898) ;  /* 0xffffff8400707947 */ /* 0x000fea000383ffff */
.L_x_10931:
        /* <DEDUP_REMOVED lines=8> */
[----:B-1---5:R-:W-:Y:S05]  /*159f0*/  WARPSYNC.COLLECTIVE R15, `(.L_x_11054) ;  /* 0x000000000f087348 */ /* 0x022fea0003c00000 */
[----:B------:R0:W2:Y:S02]  /*15a00*/  SHFL.IDX P6, R14, R13, R12, R11 ;  /* 0x0000000c0d0e7389 */ /* 0x0000a400000c000b */
[----:B012--5:R-:W-:Y:S01]  /*15a10*/  ENDCOLLECTIVE ;  /* 0x000000000000791b */ /* 0x027fe20003800000 */
.L_x_11054:
[----:B------:R-:W-:Y:S05]  /*15a20*/  BSYNC B1 ;  /* 0x0000000000017941 */ /* 0x000fea0003800000 */
.L_x_11053:
[----:B------:R-:W-:Y:S05]  /*15a30*/  BRA `(.L_x_11055) ;  /* 0xffffffbc00347947 */ /* 0x000fea000383ffff */
.L_x_10932:
[----:B------:R-:W-:Y:S01]  /*15a40*/  BSSY B1, `(.L_x_11056) ;  /* 0x0000006000017945 */ /* 0x000fe20003800000 */
[----:B------:R-:W-:-:S07]  /*15a50*/  IMAD.MOV.U32 R15, RZ, RZ, -0x1 ;  /* 0xffffffffff0f7424 */ /* 0x000fce00078e00ff */
[----:B-1---5:R-:W-:Y:S05]  /*15a60*/  WARPSYNC.COLLECTIVE R15, `(.L_x_11057) ;  /* 0x000000000f0c7348 */ /* 0x022fea0003c00000 */
[----:B------:R-:W-:Y:S02]  /*15a70*/  ELECT P6, UR62, PT ;  /* 0x00000000003e782f */ /* 0x000fe400038c0000 */
[----:B------:R-:W-:Y:S01]  /*15a80*/  MOV R14, UR62 ;  /* 0x0000003e000e7c02 */ /* 0x000fe20008000f00 */
[----:B-1---5:R-:W-:Y:S10]  /*15a90*/  ENDCOLLECTIVE ;  /* 0x000000000000791b */ /* 0x022ff40003800000 */
.L_x_11057:
[----:B------:R-:W-:Y:S05]  /*15aa0*/  BSYNC B1 ;  /* 0x0000000000017941 */ /* 0x000fea0003800000 */
.L_x_11056:
[----:B------:R-:W-:Y:S05]  /*15ab0*/  BRA `(.L_x_11058) ;  /* 0xffffffbc00207947 */ /* 0x000fea000383ffff */
.L_x_10934:
[----:B0-----:R0:W2:Y:S02]  /*15ac0*/  SYNCS.PHASECHK.TRANS64.TRYWAIT P0, [R6+URZ+0x30820], R7 ;  /* 0x03082007060075a7 */ /* 0x0010a4000800017f */
[----:B--2---:R-:W-:Y:S05]  /*15ad0*/  @!P0 NANOSLEEP.SYNCS 0x989680 ;  /* 0x009896800000895d */ /* 0x004fea0003900000 */
[----:B------:R-:W2:Y:S02]  /*15ae0*/  @!P0 SYNCS.PHASECHK.TRANS64 P0, [R6+URZ+0x30820], R7 ;  /* 0x03082007060085a7 */ /* 0x000ea4000800007f */
[----:B--2---:R-:W-:Y:S05]  /*15af0*/  @!P0 BRA `(.L_x_10934) ;  /* 0xfffffffc00f08947 */ /* 0x004fea000383ffff */
[----:B------:R-:W-:Y:S05]  /*15b00*/  BRA `(.L_x_11059) ;  /* 0xffffffbc003c7947 */ /* 0x000fea000383ffff */
.L_x_10937:
[----:B0-----:R0:W2:Y:S02]  /*15b10*/  SYNCS.PHASECHK.TRANS64.TRYWAIT P0, [R7+URZ+0x308a0], R8 ;  /* 0x0308a008070075a7 */ /* 0x0010a4000800017f */
[----:B--2---:R-:W-:Y:S05]  /*15b20*/  @!P0 NANOSLEEP.SYNCS 0x989680 ;  /* 0x009896800000895d */ /* 0x004fea0003900000 */
[----:B------:R-:W2:Y:S02]  /*15b30*/  @!P0 SYNCS.PHASECHK.TRANS64 P0, [R7+URZ+0x308a0], R8 ;  /* 0x0308a008070085a7 */ /* 0x000ea4000800007f */
[----:B--2---:R-:W-:Y:S05]  /*15b40*/  @!P0 BRA `(.L_x_10937) ;  /* 0xfffffffc00f08947 */ /* 0x004fea000383ffff */
[----:B------:R-:W-:Y:S05]  /*15b50*/  BRA `(.L_x_11060) ;  /* 0xffffffbc00447947 */ /* 0x000fea000383ffff */
.L_x_10939:
[----:B--2---:R2:W3:Y:S02]  /*15b60*/  SYNCS.PHASECHK.TRANS64.TRYWAIT P0, [R7+URZ+0x308c0], R8 ;  /* 0x0308c008070075a7 */ /* 0x0044e4000800017f */
[----:B---3--:R-:W-:Y:S05]  /*15b70*/  @!P0 NANOSLEEP.SYNCS 0x989680 ;  /* 0x009896800000895d */ /* 0x008fea0003900000 */
[----:B------:R-:W3:Y:S02]  /*15b80*/  @!P0 SYNCS.PHASECHK.TRANS64 P0, [R7+URZ+0x308c0], R8 ;  /* 0x0308c008070085a7 */ /* 0x000ee4000800007f */
[----:B---3--:R-:W-:Y:S05]  /*15b90*/  @!P0 BRA `(.L_x_10939) ;  /* 0xfffffffc00f08947 */ /* 0x008fea000383ffff */
[----:B------:R-:W-:Y:S05]  /*15ba0*/  BRA `(.L_x_11061) ;  /* 0xffffffbc009c7947 */ /* 0x000fea000383ffff */
.L_x_10943:
[----:B0-----:R0:W2:Y:S02]  /*15bb0*/  SYNCS.PHASECHK.TRANS64.TRYWAIT P0, [R7+URZ+0x308a0], R10 ;  /* 0x0308a00a070075a7 */ /* 0x0010a4000800017f */
[----:B--2---:R-:W-:Y:S05]  /*15bc0*/  @!P0 NANOSLEEP.SYNCS 0x989680 ;  /* 0x009896800000895d */ /* 0x004fea0003900000 */
[----:B------:R-:W2:Y:S02]  /*15bd0*/  @!P0 SYNCS.PHASECHK.TRANS64 P0, [R7+URZ+0x308a0], R10 ;  /* 0x0308a00a070085a7 */ /* 0x000ea4000800007f */
[----:B--2---:R-:W-:Y:S05]  /*15be0*/  @!P0 BRA `(.L_x_10943) ;  /* 0xfffffffc00f08947 */ /* 0x004fea000383ffff */
[----:B------:R-:W-:Y:S05]  /*15bf0*/  BRA `(.L_x_11062) ;  /* 0xffffffc0001c7947 */ /* 0x000fea000383ffff */
.L_x_10945:
[----:B--2---:R2:W3:Y:S02]  /*15c00*/  SYNCS.PHASECHK.TRANS64.TRYWAIT P1, [R7+URZ+0x308c0], R10 ;  /* 0x0308c00a070075a7 */ /* 0x0044e4000802017f */
[----:B---3--:R-:W-:Y:S05]  /*15c10*/  @!P1 NANOSLEEP.SYNCS 0x989680 ;  /* 0x009896800000995d */ /* 0x008fea0003900000 */
[----:B------:R-:W3:Y:S02]  /*15c20*/  @!P1 SYNCS.PHASECHK.TRANS64 P1, [R7+URZ+0x308c0], R10 ;  /* 0x0308c00a070095a7 */ /* 0x000ee4000802007f */
[----:B---3--:R-:W-:Y:S05]  /*15c30*/  @!P1 BRA `(.L_x_10945) ;  /* 0xfffffffc00f09947 */ /* 0x008fea000383ffff */
[----:B------:R-:W-:Y:S05]  /*15c40*/  BRA `(.L_x_11063) ;  /* 0xffffffc000707947 */ /* 0x000fea000383ffff */
.L_x_10955:
        /* <DEDUP_REMOVED lines=11> */
.L_x_11065:
[----:B------:R-:W-:Y:S05]  /*15d00*/  BSYNC B0 ;  /* 0x0000000000007941 */ /* 0x000fea0003800000 */
.L_x_11064:
[----:B------:R-:W-:Y:S05]  /*15d10*/  BRA `(.L_x_11066) ;  /* 0xffffffc800a47947 */ /* 0x000fea000383ffff */
.L_x_10956:
[----:B------:R-:W-:Y:S01]  /*15d20*/  BSSY B0, `(.L_x_11067) ;  /* 0x0000006000007945 */ /* 0x000fe20003800000 */
[----:B------:R-:W-:-:S07]  /*15d30*/  IMAD.MOV.U32 R15, RZ, RZ, -0x1 ;  /* 0xffffffffff0f7424 */ /* 0x000fce00078e00ff */
[----:B-1----:R-:W-:Y:S05]  /*15d40*/  WARPSYNC.COLLECTIVE R15, `(.L_x_11068) ;  /* 0x000000000f0c7348 */ /* 0x002fea0003c00000 */
[----:B------:R-:W-:Y:S02]  /*15d50*/  ELECT P6, UR62, PT ;  /* 0x00000000003e782f */ /* 0x000fe400038c0000 */
[----:B------:R-:W-:Y:S01]  /*15d60*/  MOV R14, UR62 ;  /* 0x0000003e000e7c02 */ /* 0x000fe20008000f00 */
[----:B-1----:R-:W-:Y:S10]  /*15d70*/  ENDCOLLECTIVE ;  /* 0x000000000000791b */ /* 0x002ff40003800000 */
.L_x_11068:
[----:B------:R-:W-:Y:S05]  /*15d80*/  BSYNC B0 ;  /* 0x0000000000007941 */ /* 0x000fea0003800000 */
.L_x_11067:
[----:B------:R-:W-:Y:S05]  /*15d90*/  BRA `(.L_x_11069) ;  /* 0xffffffc8009c7947 */ /* 0x000fea000383ffff */
.L_x_10959:
[----:B--2---:R2:W3:Y:S02]  /*15da0*/  SYNCS.PHASECHK.TRANS64.TRYWAIT P0, [R5+URZ+0x30840], R4 ;  /* 0x03084004050075a7 */ /* 0x0044e4000800017f */
[----:B---3--:R-:W-:Y:S05]  /*15db0*/  @!P0 NANOSLEEP.SYNCS 0x989680 ;  /* 0x009896800000895d */ /* 0x008fea0003900000 */
[----:B------:R-:W3:Y:S02]  /*15dc0*/  @!P0 SYNCS.PHASECHK.TRANS64 P0, [R5+URZ+0x30840], R4 ;  /* 0x03084004050085a7 */ /* 0x000ee4000800007f */
[----:B---3--:R-:W-:Y:S05]  /*15dd0*/  @!P0 BRA `(.L_x_10959) ;  /* 0xfffffffc00f08947 */ /* 0x008fea000383ffff */
[----:B------:R-:W-:Y:S05]  /*15de0*/  BRA `(.L_x_11070) ;  /* 0xffffffc800f07947 */ /* 0x000fea000383ffff */
.L_x_10962:
[----:B--2---:R2:W3:Y:S02]  /*15df0*/  SYNCS.PHASECHK.TRANS64.TRYWAIT P0, [R28+URZ+0x30820], R5 ;  /* 0x030820051c0075a7 */ /* 0x0044e4000800017f */
[----:B---3--:R-:W-:Y:S05]  /*15e00*/  @!P0 NANOSLEEP.SYNCS 0x989680 ;  /* 0x009896800000895d */ /* 0x008fea0003900000 */
[----:B------:R-:W3:Y:S02]  /*15e10*/  @!P0 SYNCS.PHASECHK.TRANS64 P0, [R28+URZ+0x30820], R5 ;  /* 0x030820051c0085a7 */ /* 0x000ee4000800007f */
[----:B---3--:R-:W-:Y:S05]  /*15e20*/  @!P0 BRA `(.L_x_10962) ;  /* 0xfffffffc00f08947 */ /* 0x008fea000383ffff */
[----:B------:R-:W-:Y:S05]  /*15e30*/  BRA `(.L_x_11071) ;  /* 0xffffffcc00b07947 */ /* 0x000fea000383ffff */
.L_x_10970:
[----:B0-----:R0:W2:Y:S02]  /*15e40*/  SYNCS.PHASECHK.TRANS64.TRYWAIT P0, [R3+URZ+0x30840], R2 ;  /* 0x03084002030075a7 */ /* 0x0010a4000800017f */
[----:B--2---:R-:W-:Y:S05]  /*15e50*/  @!P0 NANOSLEEP.SYNCS 0x989680 ;  /* 0x009896800000895d */ /* 0x004fea0003900000 */
[----:B------:R-:W2:Y:S02]  /*15e60*/  @!P0 SYNCS.PHASECHK.TRANS64 P0, [R3+URZ+0x30840], R2 ;  /* 0x03084002030085a7 */ /* 0x000ea4000800007f */
[----:B--2---:R-:W-:Y:S05]  /*15e70*/  @!P0 BRA `(.L_x_10970) ;  /* 0xfffffffc00f08947 */ /* 0x004fea000383ffff */
[----:B------:R-:W-:Y:S05]  /*15e80*/  BRA `(.L_x_11072) ;  /* 0xffffffd0005c7947 */ /* 0x000fea000383ffff */
.L_x_10972:
[----:B0-----:R0:W2:Y:S02]  /*15e90*/  SYNCS.PHASECHK.TRANS64.TRYWAIT P0, [R2+URZ+0x60], R5 ;  /* 0x00006005020075a7 */ /* 0x0010a4000800017f */
[----:B--2---:R-:W-:Y:S05]  /*15ea0*/  @!P0 NANOSLEEP.SYNCS 0x989680 ;  /* 0x009896800000895d */ /* 0x004fea0003900000 */
[----:B------:R-:W2:Y:S02]  /*15eb0*/  @!P0 SYNCS.PHASECHK.TRANS64 P0, [R2+URZ+0x60], R5 ;  /* 0x00006005020085a7 */ /* 0x000ea4000800007f */
[----:B--2---:R-:W-:Y:S05]  /*15ec0*/  @!P0 BRA `(.L_x_10972) ;  /* 0xfffffffc00f08947 */ /* 0x004fea000383ffff */
[----:B------:R-:W-:Y:S05]  /*15ed0*/  BRA `(.L_x_11073) ;  /* 0xffffffd000c07947 */ /* 0x000fea000383ffff */
.L_x_10977:
[----:B---3--:R3:W4:Y:S02]  /*15ee0*/  SYNCS.PHASECHK.TRANS64.TRYWAIT P0, [R3+URZ+0x30840], R2 ;  /* 0x03084002030075a7 */ /* 0x008724000800017f */
[----:B----4-:R-:W-:Y:S05]  /*15ef0*/  @!P0 NANOSLEEP.SYNCS 0x989680 ;  /* 0x009896800000895d */ /* 0x010fea0003900000 */
[----:B------:R-:W4:Y:S02]  /*15f00*/  @!P0 SYNCS.PHASECHK.TRANS64 P0, [R3+URZ+0x30840], R2 ;  /* 0x03084002030085a7 */ /* 0x000f24000800007f */
[----:B----4-:R-:W-:Y:S05]  /*15f10*/  @!P0 BRA `(.L_x_10977) ;  /* 0xfffffffc00f08947 */ /* 0x010fea000383ffff */
[----:B------:R-:W-:Y:S05]  /*15f20*/  BRA `(.L_x_11074) ;  /* 0xffffffd400cc7947 */ /* 0x000fea000383ffff */
.L_x_10979:
[----:B0-----:R0:W2:Y:S02]  /*15f30*/  SYNCS.PHASECHK.TRANS64.TRYWAIT P1, [R3+URZ+0x60], R24 ;  /* 0x00006018030075a7 */ /* 0x0010a4000802017f */
[----:B--2---:R-:W-:Y:S05]  /*15f40*/  @!P1 NANOSLEEP.SYNCS 0x989680 ;  /* 0x009896800000995d */ /* 0x004fea0003900000 */
[----:B------:R-:W2:Y:S02]  /*15f50*/  @!P1 SYNCS.PHASECHK.TRANS64 P1, [R3+URZ+0x60], R24 ;  /* 0x00006018030095a7 */ /* 0x000ea4000802007f */
[----:B--2---:R-:W-:Y:S05]  /*15f60*/  @!P1 BRA `(.L_x_10979) ;  /* 0xfffffffc00f09947 */ /* 0x004fea000383ffff */
[----:B------:R-:W-:Y:S05]  /*15f70*/  BRA `(.L_x_11075) ;  /* 0xffffffd800307947 */ /* 0x000fea000383ffff */
.L_x_10984:
[----:B--2---:R2:W3:Y:S02]  /*15f80*/  SYNCS.PHASECHK.TRANS64.TRYWAIT P0, [R2+URZ+0x30840], R3 ;  /* 0x03084003020075a7 */ /* 0x0044e4000800017f */
[----:B---3--:R-:W-:Y:S05]  /*15f90*/  @!P0 NANOSLEEP.SYNCS 0x989680 ;  /* 0x009896800000895d */ /* 0x008fea0003900000 */
[----:B------:R-:W3:Y:S02]  /*15fa0*/  @!P0 SYNCS.PHASECHK.TRANS64 P0, [R2+URZ+0x30840], R3 ;  /* 0x03084003020085a7 */ /* 0x000ee4000800007f */
[----:B---3--:R-:W-:Y:S05]  /*15fb0*/  @!P0 BRA `(.L_x_10984) ;  /* 0xfffffffc00f08947 */ /* 0x008fea000383ffff */
[----:B------:R-:W-:Y:S05]  /*15fc0*/  BRA `(.L_x_11076) ;  /* 0xffffffdc000c7947 */ /* 0x000fea000383ffff */
.L_x_10986:
[----:B0-----:R0:W2:Y:S02]  /*15fd0*/  SYNCS.PHASECHK.TRANS64.TRYWAIT P1, [R2+URZ+0x60], R3 ;  /* 0x00006003020075a7 */ /* 0x0010a4000802017f */
[----:B--2---:R-:W-:Y:S05]  /*15fe0*/  @!P1 NANOSLEEP.SYNCS 0x989680 ;  /* 0x009896800000995d */ /* 0x004fea0003900000 */
[----:B------:R-:W2:Y:S02]  /*15ff0*/  @!P1 SYNCS.PHASECHK.TRANS64 P1, [R2+URZ+0x60], R3 ;  /* 0x00006003020095a7 */ /* 0x000ea4000802007f */
[----:B--2---:R-:W-:Y:S05]  /*16000*/  @!P1 BRA `(.L_x_10986) ;  /* 0xfffffffc00f09947 */ /* 0x004fea000383ffff */
[----:B------:R-:W-:Y:S05]  /*16010*/  BRA `(.L_x_11077) ;  /* 0xffffffdc00747947 */ /* 0x000fea000383ffff */
.L_x_10993:
[----:B---3--:R3:W4:Y:S02]  /*16020*/  SYNCS.PHASECHK.TRANS64.TRYWAIT P0, [R3+URZ+0x30860], R2 ;  /* 0x03086002030075a7 */ /* 0x008724000800017f */
[----:B----4-:R-:W-:Y:S05]  /*16030*/  @!P0 NANOSLEEP.SYNCS 0x989680 ;  /* 0x009896800000895d */ /* 0x010fea0003900000 */
[----:B------:R-:W4:Y:S02]  /*16040*/  @!P0 SYNCS.PHASECHK.TRANS64 P0, [R3+URZ+0x30860], R2 ;  /* 0x03086002030085a7 */ /* 0x000f24000800007f */
[----:B----4-:R-:W-:Y:S05]  /*16050*/  @!P0 BRA `(.L_x_10993) ;  /* 0xfffffffc00f08947 */ /* 0x010fea000383ffff */
[----:B------:R-:W-:Y:S05]  /*16060*/  BRA `(.L_x_11078) ;  /* 0xffffffe000347947 */ /* 0x000fea000383ffff */
.L_x_10995:
[----:B------:R-:W-:Y:S01]  /*16070*/  BSSY B0, `(.L_x_11079) ;  /* 0x0000008000007945 */ /* 0x000fe20003800000 */
[----:B0-----:R-:W-:Y:S02]  /*16080*/  IMAD.MOV.U32 R13, RZ, RZ, R16 ;  /* 0x000000ffff0d7224 */ /* 0x001fe400078e0010 */
[----:B------:R-:W-:Y:S02]  /*16090*/  IMAD.MOV.U32 R12, RZ, RZ, RZ ;  /* 0x000000ffff0c7224 */ /* 0x000fe400078e00ff */
[----:B------:R-:W-:Y:S02]  /*160a0*/  IMAD.MOV.U32 R11, RZ, RZ, 0x1f ;  /* 0x0000001fff0b7424 */ /* 0x000fe400078e00ff */
[----:B------:R-:W-:-:S07]  /*160b0*/  IMAD.MOV.U32 R15, RZ, RZ, -0x1 ;  /* 0xffffffffff0f7424 */ /* 0x000fce00078e00ff */
[----:B-12--5:R-:W-:Y:S05]  /*160c0*/  WARPSYNC.COLLECTIVE R15, `(.L_x_11080) ;  /* 0x000000000f087348 */ /* 0x026fea0003c00000 */
[----:B------:R0:W3:Y:S02]  /*160d0*/  SHFL.IDX P6, R14, R13, R12, R11 ;  /* 0x0000000c0d0e7389 */ /* 0x0000e400000c000b */
[----:B0123-5:R-:W-:Y:S01]  /*160e0*/  ENDCOLLECTIVE ;  /* 0x000000000000791b */ /* 0x02ffe20003800000 */
.L_x_11080:
[----:B------:R-:W-:Y:S05]  /*160f0*/  BSYNC B0 ;  /* 0x0000000000007941 */ /* 0x000fea0003800000 */
.L_x_11079:
        /* <DEDUP_REMOVED lines=8> */
.L_x_11081:
[----:B------:R-:W-:Y:S01]  /*16180*/  IMAD.MOV.U32 R4, RZ, RZ, R14 ;  /* 0x000000ffff047224 */ /* 0x000fe200078e000e */
[----:B------:R-:W-:Y:S06]  /*16190*/  BRA `(.L_x_11082) ;  /* 0xffffffe0007c7947 */ /* 0x000fec000383ffff */
.L_x_10998:
        /* <DEDUP_REMOVED lines=8> */
.L_x_11084:
[----:B------:R-:W-:Y:S05]  /*16220*/  BSYNC B0 ;  /* 0x0000000000007941 */ /* 0x000fea0003800000 */
.L_x_11083:
        /* <DEDUP_REMOVED lines=10> */
.L_x_11085:
        /* <DEDUP_REMOVED lines=8> */
.L_x_11086:
        /* <DEDUP_REMOVED lines=8> */
.L_x_11087:
        /* <DEDUP_REMOVED lines=8> */
.L_x_11088:
        /* <DEDUP_REMOVED lines=8> */
.L_x_11089:
[----:B------:R-:W-:Y:S05]  /*164d0*/  BRA `(.L_x_11090) ;  /* 0xffffffe000387947 */ /* 0x000fea000383ffff */
.L_x_11003:
        /* <DEDUP_REMOVED lines=8> */
.L_x_11092:
[----:B------:R-:W-:Y:S05]  /*16560*/  BSYNC B0 ;  /* 0x0000000000007941 */ /* 0x000fea0003800000 */
.L_x_11091:
        /* <DEDUP_REMOVED lines=10> */
.L_x_11093:
        /* <DEDUP_REMOVED lines=8> */
.L_x_11094:
        /* <DEDUP_REMOVED lines=8> */
.L_x_11095:
        /* <DEDUP_REMOVED lines=8> */
.L_x_11096:
        /* <DEDUP_REMOVED lines=8> */
.L_x_11097:
[----:B------:R-:W-:Y:S05]  /*16810*/  BRA `(.L_x_11098) ;  /* 0xffffffe000147947 */ /* 0x000fea000383ffff */
.L_x_11005:
[----:B------:R-:W-:Y:S01]  /*16820*/  BSSY B0, `(.L_x_11099) ;  /* 0x0000006000007945 */ /* 0x000fe20003800000 */
[----:B------:R-:W-:Y:S01]  /*16830*/  PLOP3.LUT P6, PT, P6, PT, PT, 0x8, 0x0 ;  /* 0x000000000000781c */ /* 0x000fe200037ce170 */
[----:B------:R-:W-:-:S12]  /*16840*/  IMAD.MOV.U32 R15, RZ, RZ, -0x1 ;  /* 0xffffffffff0f7424 */ /* 0x000fd800078e00ff */
[----:B01----:R-:W-:Y:S05]  /*16850*/  WARPSYNC.COLLECTIVE R15, `(.L_x_11100) ;  /* 0x000000000f087348 */ /* 0x003fea0003c00000 */
[----:B------:R-:W-:Y:S01]  /*16860*/  VOTE.ANY R14, PT, P6 ;  /* 0x00000000000e7806 */ /* 0x000fe200030e0100 */
[----:B01----:R-:W-:Y:S06]  /*16870*/  ENDCOLLECTIVE ;  /* 0x000000000000791b */ /* 0x003fec0003800000 */
.L_x_11100:
[----:B------:R-:W-:Y:S05]  /*16880*/  BSYNC B0 ;  /* 0x0000000000007941 */ /* 0x000fea0003800000 */
.L_x_11099:
        /* <DEDUP_REMOVED lines=9> */
.L_x_11101:
[----:B------:R-:W-:Y:S01]  /*16920*/  IMAD.MOV.U32 R17, RZ, RZ, R14 ;  /* 0x000000ffff117224 */ /* 0x000fe200078e000e */
[----:B------:R-:W-:Y:S06]  /*16930*/  BRA `(.L_x_11102) ;  /* 0xffffffe000047947 */ /* 0x000fec000383ffff */
.L_x_11007:
[----:B------:R-:W-:Y:S01]  /*16940*/  BSSY B0, `(.L_x_11103) ;  /* 0x0000007000007945 */ /* 0x000fe20003800000 */
[----:B------:R-:W-:Y:S02]  /*16950*/  IMAD.MOV.U32 R13, RZ, RZ, R3 ;  /* 0x000000ffff0d7224 */ /* 0x000fe400078e0003 */
[----:B------:R-:W-:Y:S02]  /*16960*/  IMAD.MOV.U32 R11, RZ, RZ, 0x1f ;  /* 0x0000001fff0b7424 */ /* 0x000fe400078e00ff */
[----:B------:R-:W-:-:S07]  /*16970*/  IMAD.MOV.U32 R15, RZ, RZ, -0x1 ;  /* 0xffffffffff0f7424 */ /* 0x000fce00078e00ff */
[----:B0123--:R-:W-:Y:S05]  /*16980*/  WARPSYNC.COLLECTIVE R15, `(.L_x_11104) ;  /* 0x000000000f087348 */ /* 0x00ffea0003c00000 */
[----:B------:R4:W0:Y:S02]  /*16990*/  SHFL.IDX P6, R14, R13, R12, R11 ;  /* 0x0000000c0d0e7389 */ /* 0x00082400000c000b */
[----:B01234-:R-:W-:Y:S01]  /*169a0*/  ENDCOLLECTIVE ;  /* 0x000000000000791b */ /* 0x01ffe20003800000 */
.L_x_11104:
[----:B------:R-:W-:Y:S05]  /*169b0*/  BSYNC B0 ;  /* 0x0000000000007941 */ /* 0x000fea0003800000 */
.L_x_11103:
[----:B------:R-:W-:Y:S05]  /*169c0*/  BRA `(.L_x_11006) ;  /* 0xffffffdc00fc7947 */ /* 0x000fea000383ffff */
.L_x_11011:
[----:B0-----:R0:W2:Y:S02]  /*169d0*/  SYNCS.PHASECHK.TRANS64.TRYWAIT P0, [R9+URZ+0x30820], R0 ;  /* 0x03082000090075a7 */ /* 0x0010a4000800017f */
[----:B--2---:R-:W-:Y:S05]  /*169e0*/  @!P0 NANOSLEEP.SYNCS 0x989680 ;  /* 0x009896800000895d */ /* 0x004fea0003900000 */
[----:B------:R-:W2:Y:S02]  /*169f0*/  @!P0 SYNCS.PHASECHK.TRANS64 P0, [R9+URZ+0x30820], R0 ;  /* 0x03082000090085a7 */ /* 0x000ea4000800007f */
[----:B--2---:R-:W-:Y:S05]  /*16a00*/  @!P0 BRA `(.L_x_11011) ;  /* 0xfffffffc00f08947 */ /* 0x004fea000383ffff */
[----:B------:R-:W-:Y:S05]  /*16a10*/  BRA `(.L_x_11105) ;  /* 0xffffffe000d87947 */ /* 0x000fea000383ffff */
.L_x_11012:
        /* <DEDUP_REMOVED lines=11> */
.L_x_11107:
[----:B------:R-:W-:Y:S05]  /*16ad0*/  BSYNC B0 ;  /* 0x0000000000007941 */ /* 0x000fea0003800000 */
.L_x_11106:
[----:B------:R-:W-:Y:S05]  /*16ae0*/  BRA `(.L_x_11108) ;  /* 0xffffffe000c07947 */ /* 0x000fea000383ffff */
.L_x_11013:
[----:B------:R-:W-:Y:S01]  /*16af0*/  BSSY B0, `(.L_x_11109) ;  /* 0x0000006000007945 */ /* 0x000fe20003800000 */
[----:B------:R-:W-:-:S07]  /*16b00*/  IMAD.MOV.U32 R15, RZ, RZ, -0x1 ;  /* 0xffffffffff0f7424 */ /* 0x000fce00078e00ff */
[----:B01----:R-:W-:Y:S05]  /*16b10*/  WARPSYNC.COLLECTIVE R15, `(.L_x_11110) ;  /* 0x000000000f0c7348 */ /* 0x003fea0003c00000 */
[----:B------:R-:W-:Y:S02]  /*16b20*/  ELECT P6, UR62, PT ;  /* 0x00000000003e782f */ /* 0x000fe400038c0000 */
[----:B------:R-:W-:Y:S01]  /*16b30*/  MOV R14, UR62 ;  /* 0x0000003e000e7c02 */ /* 0x000fe20008000f00 */
[----:B01----:R-:W-:Y:S10]  /*16b40*/  ENDCOLLECTIVE ;  /* 0x000000000000791b */ /* 0x003ff40003800000 */
.L_x_11110:
[----:B------:R-:W-:Y:S05]  /*16b50*/  BSYNC B0 ;  /* 0x0000000000007941 */ /* 0x000fea0003800000 */
.L_x_11109:
[----:B------:R-:W-:Y:S05]  /*16b60*/  BRA `(.L_x_11111) ;  /* 0xffffffe000b47947 */ /* 0x000fea000383ffff */
.L_x_11015:
[----:B0-----:R0:W2:Y:S02]  /*16b70*/  SYNCS.PHASECHK.TRANS64.TRYWAIT P0, [R7+URZ], R2 ;  /* 0x00000002070075a7 */ /* 0x0010a4000800017f */
[----:B--2---:R-:W-:Y:S05]  /*16b80*/  @!P0 NANOSLEEP.SYNCS 0x989680 ;  /* 0x009896800000895d */ /* 0x004fea0003900000 */
[----:B------:R-:W2:Y:S02]  /*16b90*/  @!P0 SYNCS.PHASECHK.TRANS64 P0, [R7+URZ], R2 ;  /* 0x00000002070085a7 */ /* 0x000ea4000800007f */
[----:B--2---:R-:W-:Y:S05]  /*16ba0*/  @!P0 BRA `(.L_x_11015) ;  /* 0xfffffffc00f08947 */ /* 0x004fea000383ffff */
[----:B------:R-:W-:Y:S05]  /*16bb0*/  BRA `(.L_x_11112) ;  /* 0xffffffe000e87947 */ /* 0x000fea000383ffff */
.L_x_11016:
[----:B--2---:R2:W3:Y:S02]  /*16bc0*/  SYNCS.PHASECHK.TRANS64.TRYWAIT P0, [R3+URZ], R0 ;  /* 0x00000000030075a7 */ /* 0x0044e4000800017f */
[----:B---3--:R-:W-:Y:S05]  /*16bd0*/  @!P0 NANOSLEEP.SYNCS 0x989680 ;  /* 0x009896800000895d */ /* 0x008fea0003900000 */
[----:B------:R-:W3:Y:S02]  /*16be0*/  @!P0 SYNCS.PHASECHK.TRANS64 P0, [R3+URZ], R0 ;  /* 0x00000000030085a7 */ /* 0x000ee4000800007f */
[----:B---3--:R-:W-:Y:S05]  /*16bf0*/  @!P0 BRA `(.L_x_11016) ;  /* 0xfffffffc00f08947 */ /* 0x008fea000383ffff */
[----:B------:R-:W-:Y:S05]  /*16c00*/  BRA `(.L_x_11113) ;  /* 0xffffffe000dc7947 */ /* 0x000fea000383ffff */
.L_x_11018:
[----:B--2---:R2:W3:Y:S02]  /*16c10*/  SYNCS.PHASECHK.TRANS64.TRYWAIT P0, [R5+URZ], R2 ;  /* 0x00000002050075a7 */ /* 0x0044e4000800017f */
[----:B---3--:R-:W-:Y:S05]  /*16c20*/  @!P0 NANOSLEEP.SYNCS 0x989680 ;  /* 0x009896800000895d */ /* 0x008fea0003900000 */
[----:B------:R-:W3:Y:S02]  /*16c30*/  @!P0 SYNCS.PHASECHK.TRANS64 P0, [R5+URZ], R2 ;  /* 0x00000002050085a7 */ /* 0x000ee4000800007f */
[----:B---3--:R-:W-:Y:S05]  /*16c40*/  @!P0 BRA `(.L_x_11018) ;  /* 0xfffffffc00f08947 */ /* 0x008fea000383ffff */
[----:B------:R-:W-:Y:S05]  /*16c50*/  BRA `(.L_x_11114) ;  /* 0xffffffe000e07947 */ /* 0x000fea000383ffff */
.L_x_11115:
        /* <DEDUP_REMOVED lines=10> */
.L_x_12790:


//--------------------- .text._ZN7cutlass13device_kernelIN5flash11enable_sm90INS1_16FlashAttnFwdSm90INS1_25CollectiveMainloopFwdSm90ILi2EN4cute5tupleIJNS5_1CILi1EEES8_S8_EEENS6_IJNS7_ILi192EEENS7_ILi128EEENS7_ILi64EEEEEELi64ENS_10bfloat16_tEfNS_4arch4Sm90ELb0ELb1ELb0ELb0ELb0ELb0ELb0ELb1ELb1ELb0ELb0ELb0EEENS1_21CollectiveEpilogueFwdINS6_IJSA_SC_SB_EEES9_SE_SG_Li384ELb0ELb0ELb0ELb0EEENS1_30DynamicPersistentTileSchedulerILi384ELi32ELb0ELb0ELb1EEEEEEEEEvNT_6ParamsE --------------------------
	.section	.text._ZN7cutlass13device_kernelIN5flash11enable_sm90INS1_16FlashAttnFwdSm90INS1_25CollectiveMainloopFwdSm90ILi2EN4cute5tupleIJNS5_1CILi1EEES8_S8_EEENS6_IJNS7_ILi192EEENS7_ILi128EEENS7_ILi64EEEEEELi64ENS_10bfloat16_tEfNS_4arch4Sm90ELb0ELb1ELb0ELb0ELb0ELb0ELb0ELb1ELb1ELb0ELb0ELb0EEENS1_21CollectiveEpilogueFwdINS6_IJSA_SC_SB_EEES9_SE_SG_Li384ELb0ELb0ELb0ELb0EEENS1_30DynamicPersistentTileSchedulerILi384ELi32ELb0ELb0ELb1EEEEEEEEEvNT_6ParamsE,"ax",@progbits
	.align	128
.text._ZN7cutlass13device_kernelIN5flash11enable_sm90INS1_16FlashAttnFwdSm90INS1_25CollectiveMainloopFwdSm90ILi2EN4cute5tupleIJNS5_1CILi1EEES8_S8_EEENS6_IJNS7_ILi192EEENS7_ILi128EEENS7_ILi64EEEEEELi64ENS_10bfloat16_tEfNS_4arch4Sm90ELb0ELb1ELb0ELb0ELb0ELb0ELb0ELb1ELb1ELb0ELb0ELb0EEENS1_21CollectiveEpilogueFwdINS6_IJSA_SC_SB_EEES9_SE_SG_Li384ELb0ELb0ELb0ELb0EEENS1_30DynamicPersistentTileSchedulerILi384ELi32ELb0ELb0ELb1EEEEEEEEEvNT_6ParamsE:
        .type           _ZN7cutlass13device_kernelIN5flash11enable_sm90INS1_16FlashAttnFwdSm90INS1_25CollectiveMainloopFwdSm90ILi2EN4cute5tupleIJNS5_1CILi1EEES8_S8_EEENS6_IJNS7_ILi192EEENS7_ILi128EEENS7_ILi64EEEEEELi64ENS_10bfloat16_tEfNS_4arch4Sm90ELb0ELb1ELb0ELb0ELb0ELb0ELb0ELb1ELb1ELb0ELb0ELb0EEENS1_21CollectiveEpilogueFwdINS6_IJSA_SC_SB_EEES9_SE_SG_Li384ELb0ELb0ELb0ELb0EEENS1_30DynamicPersistentTileSchedulerILi384ELi32ELb0ELb0ELb1EEEEEEEEEvNT_6ParamsE,@function
        .size           _ZN7cutlass13device_kernelIN5flash11enable_sm90INS1_16FlashAttnFwdSm90INS1_25CollectiveMainloopFwdSm90ILi2EN4cute5tupleIJNS5_1CILi1EEES8_S8_EEENS6_IJNS7_ILi192EEENS7_ILi128EEENS7_ILi64EEEEEELi64ENS_10bfloat16_tEfNS_4arch4Sm90ELb0ELb1ELb0ELb0ELb0ELb0ELb0ELb1ELb1ELb0ELb0ELb0EEENS1_21CollectiveEpilogueFwdINS6_IJSA_SC_SB_EEES9_SE_SG_Li384ELb0ELb0ELb0ELb0EEENS1_30DynamicPersistentTileSchedulerILi384ELi32ELb0ELb0ELb1EEEEEEEEEvNT_6ParamsE,(.L_x_12791 - _ZN7cutlass13device_kernelIN5flash11enable_sm90INS1_16FlashAttnFwdSm90INS1_25CollectiveMainloopFwdSm90ILi2EN4cute5tupleIJNS5_1CILi1EEES8_S8_EEENS6_IJNS7_ILi192EEENS7_ILi128EEENS7_ILi64EEEEEELi64ENS_10bfloat16_tEfNS_4arch4Sm90ELb0ELb1ELb0ELb0ELb0ELb0ELb0ELb1ELb1ELb0ELb0ELb0EEENS1_21CollectiveEpilogueFwdINS6_IJSA_SC_SB_EEES9_SE_SG_Li384ELb0ELb0ELb0ELb0EEENS1_30DynamicPersistentTileSchedulerILi384ELi32ELb0ELb0ELb1EEEEEEEEEvNT_6ParamsE)
        .other          _ZN7cutlass13device_kernelIN5flash11enable_sm90INS1_16FlashAttnFwdSm90INS1_25CollectiveMainloopFwdSm90ILi2EN4cute5tupleIJNS5_1CILi1EEES8_S8_EEENS6_IJNS7_ILi192EEENS7_ILi128EEENS7_ILi64EEEEEELi64ENS_10bfloat16_tEfNS_4arch4Sm90ELb0ELb1ELb0ELb0ELb0ELb0ELb0ELb1ELb1ELb0ELb0ELb0EEENS1_21CollectiveEpilogueFwdINS6_IJSA_SC_SB_EEES9_SE_SG_Li384ELb0ELb0ELb0ELb0EEENS1_30DynamicPersistentTileSchedulerILi384ELi32ELb0ELb0ELb1EEEEEEEEEvNT_6ParamsE,@"STO_CUDA_ENTRY STV_DEFAULT"
_ZN7cutlass13device_kernelIN5flash11enable_sm90INS1_16FlashAttnFwdSm90INS1_25CollectiveMainloopFwdSm90ILi2EN4cute5tupleIJNS5_1CILi1EEES8_S8_EEENS6_IJNS7_ILi192EEENS7_ILi128EEENS7_ILi64EEEEEELi64ENS_10bfloat16_tEfNS_4arch4Sm90ELb0ELb1ELb0ELb0ELb0ELb0ELb0ELb1ELb1ELb0ELb0ELb0EEENS1_21CollectiveEpilogueFwdINS6_IJSA_SC_SB_EEES9_SE_SG_Li384ELb0ELb0ELb0ELb0EEENS1_30DynamicPersistentTileSchedulerILi384ELi32ELb0ELb0ELb1EEEEEEEEEvNT_6ParamsE:
        /* <DEDUP_REMOVED lines=23> */
.L_x_11117:
[----:B------:R-:W-:Y:S05]  /*0170*/  BSYNC B0 ;  /* 0x0000000000007941 */ /* 0x000fea0003800000 */
.L_x_11116:
        /* <DEDUP_REMOVED lines=37> */
.L_x_11118:
        /* <DEDUP_REMOVED lines=22> */
.L_x_11119:
        /* <DEDUP_REMOVED lines=18> */
.L_x_11120:
        /* <DEDUP_REMOVED lines=22> */
.L_x_11121:
        /* <DEDUP_REMOVED lines=22> */
.L_x_11122:
        /* <DEDUP_REMOVED lines=8> */
.L_x_11124:
        /* <DEDUP_REMOVED lines=16> */
[----:B------:R-:W-:Y:S02]  /*0a90*/  ULOP3.LUT UR46, UR38, 0x1, URZ, 0xfc, !UPT ;  /* 0x00000001262e7892 */ /* 0x000fe4000f8efc3f */
[----:B------:R-:W-:Y:S01]  /*0aa0*/  SHF.R.S32.HI R3, RZ, 0x1f, R0 ;  /* 0x0000001fff037819 */ /* 0x000fe20000011400 */
[----:B------:R-:W-:Y:S01]  /*0ab0*/  UMOV UR36, URZ ;  /* 0x0000003f00247c82 */ /* 0x000fe20008000000 */
[----:B------:R-:W-:Y:S01]  /*0ac0*/  UMOV UR37, URZ ;  /* 0x0000003f00257c82 */ /* 0x000fe20008000000 */
[----:B------:R-:W-:Y:S01]  /*0ad0*/  UMOV UR39, URZ ;  /* 0x0000003f00277c82 */ /* 0x000fe20008000000 */
[----:B------:R-:W-:Y:S01]  /*0ae0*/  LEA.HI R4, R3, R0, RZ, 0x7 ;  /* 0x0000000003047211 */ /* 0x000fe200078f38ff */
[----:B------:R-:W2:Y:S03]  /*0af0*/  S2UR UR6, SR_SWINHI ;  /* 0x00000000000679c3 */ /* 0x000ea60000002f00 */
[----:B------:R-:W-:-:S02]  /*0b00*/  LOP3.LUT R5, R4, 0xffffff80, RZ, 0xc0, !PT ;  /* 0xffffff8004057812 */ /* 0x000fc400078ec0ff */
[----:B------:R-:W-:-:S03]  /*0b10*/  SHF.R.S32.HI R4, RZ, 0x7, R4 ;  /* 0x00000007ff047819 */ /* 0x000fc60000011404 */
[----:B------:R-:W-:Y:S01]  /*0b20*/  IMAD.IADD R17, R0, 0x1, -R5 ;  /* 0x0000000100117824 */ /* 0x000fe200078e0a05 */
[CC--:B------:R-:W-:Y:S02]  /*0b30*/  LEA.HI R5, R3.reuse, R0.reuse, RZ, 0x4 ;  /* 0x0000000003057211 */ /* 0x0c0fe400078f20ff */
[----:B------:R-:W-:Y:S02]  /*0b40*/  LEA.HI R3, R3, R0, RZ, 0x5 ;  /* 0x0000000003037211 */ /* 0x000fe400078f28ff */
[----:B------:R-:W-:Y:S02]  /*0b50*/  SHF.R.S32.HI R8, RZ, 0x1f, R17 ;  /* 0x0000001fff087819 */ /* 0x000fe40000011411 */
[C---:B------:R-:W-:Y:S01]  /*0b60*/  LOP3.LUT R7, R5.reuse, 0x3fffff0, RZ, 0xc0, !PT ;  /* 0x03fffff005077812 */ /* 0x040fe200078ec0ff */
[----:B-1----:R-:W-:Y:S01]  /*0b70*/  ULEA UR40, UR4, UR40, 0x18 ;  /* 0x0000002804287291 */ /* 0x002fe2000f8ec03f */
[----:B------:R-:W-:Y:S02]  /*0b80*/  SHF.R.S32.HI R6, RZ, 0x4, R5 ;  /* 0x00000004ff067819 */ /* 0x000fe40000011405 */
[----:B------:R-:W-:Y:S01]  /*0b90*/  LEA.HI R9, R8, R17, RZ, 0x2 ;  /* 0x0000001108097211 */ /* 0x000fe200078f10ff */
[----:B------:R-:W-:Y:S01]  /*0ba0*/  IMAD.IADD R7, R0, 0x1, -R7 ;  /* 0x0000000100077824 */ /* 0x000fe200078e0a07 */
[----:B------:R-:W-:-:S02]  /*0bb0*/  LEA.HI R5, R5, R6, RZ, 0x1 ;  /* 0x0000000605057211 */ /* 0x000fc400078f08ff */
[----:B------:R-:W-:Y:S01]  /*0bc0*/  SHF.R.S32.HI R0, RZ, 0x5, R3 ;  /* 0x00000005ff007819 */ /* 0x000fe20000011403 */
[----:B------:R-:W-:Y:S01]  /*0bd0*/  UMOV UR4, UR40 ;  /* 0x0000002800047c82 */ /* 0x000fe20008000000 */
[----:B--2---:R-:W-:Y:S01]  /*0be0*/  UMOV UR5, UR6 ;  /* 0x0000000600057c82 */ /* 0x004fe20008000000 */
[--C-:B------:R-:W-:Y:S01]  /*0bf0*/  SHF.R.S32.HI R3, RZ, 0x2, R9.reuse ;  /* 0x00000002ff037819 */ /* 0x100fe20000011409 */
[----:B------:R-:W-:Y:S01]  /*0c00*/  IMAD.U32 R22, RZ, RZ, UR4 ;  /* 0x00000004ff167e24 */ /* 0x000fe2000f8e00ff */
[----:B------:R-:W-:Y:S01]  /*0c10*/  SHF.R.S32.HI R10, RZ, 0x1f, R9 ;  /* 0x0000001fff0a7819 */ /* 0x000fe20000011409 */
[----:B------:R-:W-:Y:S01]  /*0c20*/  IMAD R12, R0, 0x10, R7 ;  /* 0x00000010000c7824 */ /* 0x000fe200078e0207 */
[----:B------:R-:W-:Y:S01]  /*0c30*/  LOP3.LUT R5, R5, 0x1ffffffe, RZ, 0xc0, !PT ;  /* 0x1ffffffe05057812 */ /* 0x000fe200078ec0ff */
[----:B------:R-:W-:Y:S01]  /*0c40*/  IMAD.HI R0, R4, 0x55555556, RZ ;  /* 0x5555555604007827 */ /* 0x000fe200078e02ff */
[----:B------:R-:W-:Y:S01]  /*0c50*/  LEA.HI R10, R10, R3, RZ, 0x3 ;  /* 0x000000030a0a7211 */ /* 0x000fe200078f18ff */
[----:B------:R-:W-:Y:S01]  /*0c60*/  UMOV UR4, UR7 ;  /* 0x0000000700047c82 */ /* 0x000fe20008000000 */
[----:B------:R-:W-:Y:S01]  /*0c70*/  LEA.HI R8, R8, R17, RZ, 0x5 ;  /* 0x0000001108087211 */ /* 0x000fe200078f28ff */
[----:B------:R-:W-:Y:S01]  /*0c80*/  IMAD.IADD R5, R6, 0x1, -R5 ;  /* 0x0000000106057824 */ /* 0x000fe200078e0a05 */
[----:B------:R-:W-:Y:S01]  /*0c90*/  LOP3.LUT R10, R10, 0xfffffff8, RZ, 0xc0, !PT ;  /* 0xfffffff80a0a7812 */ /* 0x000fe200078ec0ff */
[----:B------:R-:W-:Y:S01]  /*0ca0*/  IMAD.U32 R23, RZ, RZ, UR5 ;  /* 0x00000005ff177e24 */ /* 0x000fe2000f8e00ff */
[----:B------:R-:W-:Y:S01]  /*0cb0*/  SHF.R.S32.HI R8, RZ, 0x5, R8 ;  /* 0x00000005ff087819 */ /* 0x000fe20000011408 */
[----:B------:R-:W-:Y:S01]  /*0cc0*/  IMAD R12, R12, 0x8, R5 ;  /* 0x000000080c0c7824 */ /* 0x000fe200078e0205 */
[----:B------:R-:W-:Y:S01]  /*0cd0*/  LEA.HI R5, R0, R0, RZ, 0x1 ;  /* 0x0000000000057211 */ /* 0x000fe200078f08ff */
[----:B------:R-:W-:Y:S01]  /*0ce0*/  IMAD.IADD R7, R3, 0x1, -R10 ;  /* 0x0000000103077824 */ /* 0x000fe200078e0a0a */
[----:B------:R-:W-:Y:S01]  /*0cf0*/  LOP3.LUT R0, R9, 0x7ffffffc, RZ, 0xc0, !PT ;  /* 0x7ffffffc09007812 */ /* 0x000fe200078ec0ff */
[----:B------:R-:W-:-:S02]  /*0d00*/  IMAD.SHL.U32 R3, R12, 0x8, RZ ;  /* 0x000000080c037824 */ /* 0x000fc400078e00ff */
[----:B------:R-:W-:Y:S02]  /*0d10*/  IMAD R5, R5, -0x3, R4 ;  /* 0xfffffffd05057824 */ /* 0x000fe400078e0204 */
[----:B------:R-:W-:Y:S02]  /*0d20*/  IMAD R8, R8, 0x10, R7 ;  /* 0x0000001008087824 */ /* 0x000fe400078e0207 */
[----:B------:R-:W-:Y:S02]  /*0d30*/  IMAD.IADD R17, R17, 0x1, -R0 ;  /* 0x0000000111117824 */ /* 0x000fe400078e0a00 */
[----:B------:R-:W-:-:S04]  /*0d40*/  IMAD.WIDE R22, R3, 0x2, R22 ;  /* 0x0000000203167825 */ /* 0x000fc800078e0216 */
[----:B------:R-:W-:-:S07]  /*0d50*/  IMAD R18, R5, 0x40, R8 ;  /* 0x0000004005127824 */ /* 0x000fce00078e0208 */
.L_x_11217:
        /* <DEDUP_REMOVED lines=20> */
.L_x_11125:
[----:B------:R-:W-:Y:S01]  /*0ea0*/  ULDC UR6, c[0x0][0xdc4] ;  /* 0x0003710000067ab9 */ /* 0x000fe20000000800 */
[----:B------:R-:W-:Y:S01]  /*0eb0*/  UMOV UR48, UR7 ;  /* 0x0000000700307c82 */ /* 0x000fe20008000000 */
[----:B------:R-:W-:-:S11]  /*0ec0*/  UISETP.NE.AND UP0, UPT, UR6, 0x1, UPT ;  /* 0x000000010600788c */ /* 0x000fd6000bf05270 */
[----:B------:R-:W-:Y:S02]  /*0ed0*/  @UP0 ULDC.64 UR10, c[0x0][0xdc8] ;  /* 0x00037200000a0ab9 */ /* 0x000fe40000000a00 */
[----:B------:R-:W-:-:S04]  /*0ee0*/  UIMAD.WIDE.U32 UR4, UR7, UR10, URZ ;  /* 0x0000000a070472a5 */ /* 0x000fc8000f8e003f */
[----:B------:R-:W-:-:S04]  /*0ef0*/  @UP0 USHF.R.U32.HI UR48, URZ, UR11, UR5 ;  /* 0x0000000b3f300299 */ /* 0x000fc80008011605 */
[----:B------:R-:W-:-:S12]  /*0f00*/  UIMAD UR4, UR48, UR6, URZ ;  /* 0x00000006300472a4 */ /* 0x000fd8000f8e023f */
.L_x_11126:
        /* <DEDUP_REMOVED lines=41> */
.L_x_11128:
[----:B------:R-:W-:-:S11]  /*11a0*/  UISETP.NE.AND UP0, UPT, UR5, 0x1, UPT ;  /* 0x000000010500788c */ /* 0x000fd6000bf05270 */
[----:B------:R-:W-:Y:S02]  /*11b0*/  @UP0 ULDC.64 UR12, c[0x0][0x9e8] ;  /* 0x00027a00000c0ab9 */ /* 0x000fe40000000a00 */
[----:B------:R-:W-:-:S04]  /*11c0*/  UIMAD.WIDE.U32 UR6, UR4, UR12, URZ ;  /* 0x0000000c040672a5 */ /* 0x000fc8000f8e003f */
[----:B------:R-:W-:-:S12]  /*11d0*/  @UP0 USHF.R.U32.HI UR4, URZ, UR13, UR7 ;  /* 0x0000000d3f040299 */ /* 0x000fd80008011607 */
.L_x_11129:
[----:B------:R-:W-:-:S06]  /*11e0*/  UIMAD UR4, UR4, UR5, UR5 ;  /* 0x00000005040472a4 */ /* 0x000fcc000f8e0205 */
[----:B------:R-:W-:-:S07]  /*11f0*/  VIMNMX R0, R0, UR4, PT ;  /* 0x0000000400007c48 */ /* 0x000fce000bfe0100 */
.L_x_11127:
        /* <DEDUP_REMOVED lines=25> */
.L_x_11131:
[----:B------:R-:W-:-:S11]  /*1390*/  UISETP.NE.AND UP0, UPT, UR5, 0x1, UPT ;  /* 0x000000010500788c */ /* 0x000fd6000bf05270 */
[----:B------:R-:W-:Y:S02]  /*13a0*/  @UP0 ULDC.64 UR10, c[0x0][0x9e8] ;  /* 0x00027a00000a0ab9 */ /* 0x000fe40000000a00 */
[----:B------:R-:W-:-:S04]  /*13b0*/  UIMAD.WIDE.U32 UR6, UR4, UR10, URZ ;  /* 0x0000000a040672a5 */ /* 0x000fc8000f8e003f */
[----:B------:R-:W-:-:S12]  /*13c0*/  @UP0 USHF.R.U32.HI UR4, URZ, UR11, UR7 ;  /* 0x0000000b3f040299 */ /* 0x000fd80008011607 */
.L_x_11132:
[----:B------:R-:W-:-:S04]  /*13d0*/  UIMAD UR4, UR4, UR5, URZ ;  /* 0x00000005040472a4 */ /* 0x000fc8000f8e023f */
[----:B------:R-:W-:-:S04]  /*13e0*/  UISETP.LT.AND UP0, UPT, UR8, UR4, UPT ;  /* 0x000000040800728c */ /* 0x000fc8000bf01270 */
[----:B------:R-:W-:-:S12]  /*13f0*/  USEL UR8, UR8, UR4, !UP0 ;  /* 0x0000000408087287 */ /* 0x000fd8000c000000 */
.L_x_11130:
        /* <DEDUP_REMOVED lines=20> */
[----:B------:R-:W-:Y:S01]  /*1540*/  CS2R R6, SRZ ;  /* 0x0000000000067805 */ /* 0x000fe2000001ff00 */
[----:B------:R-:W-:Y:S01]  /*1550*/  IMAD.MOV.U32 R94, RZ, RZ, RZ ;  /* 0x000000ffff5e7224 */ /* 0x000fe200078e00ff */
[----:B------:R-:W-:Y:S01]  /*1560*/  ISETP.GT.AND P1, PT, R88, UR45, PT ;  /* 0x0000002d58007c0c */ /* 0x000fe2000bf24270 */
[----:B------:R-:W-:Y:S01]  /*1570*/  IMAD.MOV.U32 R9, RZ, RZ, RZ ;  /* 0x000000ffff097224 */ /* 0x000fe200078e00ff */
[----:B------:R-:W-:Y:S01]  /*1580*/  CS2R R90, SRZ ;  /* 0x00000000005a7805 */ /* 0x000fe2000001ff00 */
[----:B------:R-:W-:Y:S02]  /*1590*/  IMAD.MOV.U32 R89, RZ, RZ, RZ ;  /* 0x000000ffff597224 */ /* 0x000fe400078e00ff */
[----:B------:R-:W-:-:S08]  /*15a0*/  IMAD.MOV.U32 R0, RZ, RZ, RZ ;  /* 0x000000ffff007224 */ /* 0x000fd000078e00ff */
[----:B------:R-:W-:Y:S05]  /*15b0*/  @!P1 BRA `(.L_x_11133) ;  /* 0x000000b4000c9947 */ /* 0x000fea0003800000 */
[----:B------:R-:W-:-:S05]  /*15c0*/  VIADD R0, R2, 0xffffff80 ;  /* 0xffffff8002007836 */ /* 0x000fca0000000000 */
[----:B------:R-:W-:-:S04]  /*15d0*/  SHF.R.S32.HI R3, RZ, 0x1f, R0 ;  /* 0x0000001fff037819 */ /* 0x000fc80000011400 */
[----:B------:R-:W-:-:S04]  /*15e0*/  LEA.HI R3, R3, R0, RZ, 0x7 ;  /* 0x0000000003037211 */ /* 0x000fc800078f38ff */
[----:B------:R-:W-:-:S06]  /*15f0*/  SHF.R.S32.HI R3, RZ, 0x7, R3 ;  /* 0x00000007ff037819 */ /* 0x000fcc0000011403 */
[----:B------:R-:W1:Y:S02]  /*1600*/  SHFL.IDX PT, R3, R3, RZ, 0x1f ;  /* 0x00001fff03037589 */ /* 0x000e6400000e0000 */
[----:B-1----:R-:W-:-:S13]  /*1610*/  R2UR UR41, R3 ;  /* 0x00000000032972ca */ /* 0x002fda00000e0000 */
[----:B------:R-:W-:Y:S02]  /*1620*/  UIMAD.WIDE UR4, UR41, 0x55555556, URZ ;  /* 0x55555556290478a5 */ /* 0x000fe4000f8e023f */
[----:B------:R-:W-:Y:S02]  /*1630*/  UIADD3 UR4, UR40, 0x8400, URZ ;  /* 0x0000840028047890 */ /* 0x000fe4000fffe03f */
[----:B------:R-:W-:Y:S02]  /*1640*/  ULEA.HI UR5, UR5, UR5, URZ, 0x1 ;  /* 0x0000000505057291 */ /* 0x000fe4000f8f083f */
[----:B------:R-:W-:Y:S02]  /*1650*/  ULOP3.LUT UP0, URZ, UR4, 0x3ff, URZ, 0xc0, !UPT ;  /* 0x000003ff043f7892 */ /* 0x000fe4000f80c03f */
[----:B------:R-:W-:-:S04]  /*1660*/  UIMAD UR5, UR5, -0x3, UR41 ;  /* 0xfffffffd050578a4 */ /* 0x000fc8000f8e0229 */
[----:B------:R-:W-:Y:S01]  /*1670*/  PLOP3.LUT P0, PT, PT, PT, UP0, 0x80, 0x0 ;  /* 0x000000000000781c */ /* 0x000fe20003f0f008 */
[----:B------:R-:W-:-:S04]  /*1680*/  ULEA UR5, UR5, UR4, 0xd ;  /* 0x0000000405057291 */ /* 0x000fc8000f8e683f */
[----:B------:R-:W-:-:S04]  /*1690*/  USHF.R.U32.HI UR5, URZ, 0x4, UR5 ;  /* 0x000000043f057899 */ /* 0x000fc80008011605 */
        /* <DEDUP_REMOVED lines=18> */
.L_x_11134:
        /* <DEDUP_REMOVED lines=9> */
.L_x_11282:
[----:B------:R-:W-:Y:S05]  /*1850*/  @!P0 BRA `(.L_x_11136) ;  /* 0x0000000000048947 */ /* 0x000fea0003800000 */
[----:B------:R-:W-:Y:S01]  /*1860*/  BPT.TRAP 0x1 ;  /* 0x000000040000795c */ /* 0x000fe20000300000 */
.L_x_11136:
[----:B------:R-:W-:Y:S02]  /*1870*/  IMAD.U32 R5, RZ, RZ, UR39 ;  /* 0x00000027ff057e24 */ /* 0x000fe4000f8e00ff */
[----:B-1----:R-:W-:-:S03]  /*1880*/  IMAD.U32 R0, RZ, RZ, UR37 ;  /* 0x00000025ff007e24 */ /* 0x002fc6000f8e00ff */
[----:B------:R-:W-:Y:S02]  /*1890*/  LEA R5, R5, UR40, 0x3 ;  /* 0x0000002805057c11 */ /* 0x000fe4000f8e18ff */
[----:B------:R-:W-:-:S04]  /*18a0*/  SHF.L.U32 R0, R0, 0x1f, RZ ;  /* 0x0000001f00007819 */ /* 0x000fc800000006ff */
[----:B------:R1:W2:Y:S01]  /*18b0*/  SYNCS.PHASECHK.TRANS64.TRYWAIT P2, [R5+URZ+0x16830], R0 ;  /* 0x01683000050075a7 */ /* 0x0002a2000804017f */
[----:B------:R-:W-:Y:S05]  /*18c0*/  @!P0 BRA `(.L_x_11137) ;  /* 0x0000000000048947 */ /* 0x000fea0003800000 */
[----:B------:R-:W-:Y:S01]  /*18d0*/  BPT.TRAP 0x1 ;  /* 0x000000040000795c */ /* 0x000fe20000300000 */
.L_x_11137:
[----:B------:R-:W-:Y:S01]  /*18e0*/  LOP3.LUT P1, RZ, R2, 0x7f, RZ, 0xc0, !PT ;  /* 0x0000007f02ff7812 */ /* 0x000fe2000782c0ff */
[----:B--2---:R-:W-:-:S12]  /*18f0*/  @P2 BRA `(.L_x_11138) ;  /* 0x0000000000082947 */ /* 0x004fd80003800000 */
[----:B------:R-:W2:Y:S02]  /*1900*/  SYNCS.PHASECHK.TRANS64.TRYWAIT P2, [R5+URZ+0x16830], R0 ;  /* 0x01683000050075a7 */ /* 0x000ea4000804017f */
[----:B--2---:R-:W-:Y:S05]  /*1910*/  @!P2 BRA `(.L_x_11139) ;  /* 0x000000ec0020a947 */ /* 0x004fea0003800000 */
.L_x_11138:
        /* <DEDUP_REMOVED lines=10> */
[----:B-12---:R-:W-:Y:S01]  /*19c0*/  @!P1 VIADD R0, R5, 0x16840 ;  /* 0x0001684005009836 */ /* 0x006fe20000000000 */
[----:B------:R-:W-:Y:S01]  /*19d0*/  UMOV UR5, 0x40000040 ;  /* 0x4000004000057882 */ /* 0x000fe20000000000 */
[----:B------:R-:W-:Y:S01]  /*19e0*/  UMOV UR7, 0x40000040 ;  /* 0x4000004000077882 */ /* 0x000fe20000000000 */
[----:B------:R-:W-:Y:S01]  /*19f0*/  ULOP3.LUT UR20, UR4, 0x10000, URZ, 0xfc, !UPT ;  /* 0x0001000004147892 */ /* 0x000fe2000f8efc3f */
[----:B------:R-:W1:Y:S01]  /*1a00*/  LDC R7, c[0x0][0x288] ;  /* 0x0000a200ff077b82 */ /* 0x000e620000000800 */
[----:B------:R-:W-:Y:S01]  /*1a10*/  UIADD3 UR4, UR16, 0x2, URZ ;  /* 0x0000000210047890 */ /* 0x000fe2000fffe03f */
[C---:B------:R-:W-:Y:S01]  /*1a20*/  IMAD R11, R88.reuse, R3, 0x80 ;  /* 0x00000080580b7424 */ /* 0x040fe200078e0203 */
[----:B------:R-:W-:Y:S01]  /*1a30*/  ULEA UR18, UR39, UR20, 0xa ;  /* 0x0000001427127291 */ /* 0x000fe2000f8e503f */
[----:B------:R-:W-:Y:S01]  /*1a40*/  @!P1 PRMT R0, RZ, 0x654, R0 ;  /* 0x00000654ff009816 */ /* 0x000fe20000000000 */
[----:B------:R-:W-:Y:S01]  /*1a50*/  UIADD3 UR8, UR16, 0x4, URZ ;  /* 0x0000000410087890 */ /* 0x000fe2000fffe03f */
[----:B------:R-:W-:Y:S01]  /*1a60*/  LEA R9, R88, 0xffffff80, 0x7 ;  /* 0xffffff8058097811 */ /* 0x000fe200078e38ff */
[----:B------:R-:W-:-:S02]  /*1a70*/  UIADD3 UR6, UR18, 0x2, URZ ;  /* 0x0000000212067890 */ /* 0x000fc4000fffe03f */
[----:B------:R-:W-:Y:S01]  /*1a80*/  UIADD3 UR10, UR18, 0x4, URZ ;  /* 0x00000004120a7890 */ /* 0x000fe2000fffe03f */
[----:B------:R-:W-:Y:S02]  /*1a90*/  UMOV UR9, 0x40000040 ;  /* 0x4000004000097882 */ /* 0x000fe40000000000 */
[----:B------:R-:W-:Y:S01]  /*1aa0*/  HGMMA.64x128x16.F32.BF16 R24, gdesc[UR16], RZ, !UPT, gsb0 ;  /* 0x01e00000101879f0 */ /* 0x000fe2000c0018ff */
[----:B------:R-:W-:Y:S01]  /*1ab0*/  UMOV UR11, 0x40000040 ;  /* 0x40000040000b7882 */ /* 0x000fe20000000000 */
[----:B------:R-:W-:Y:S01]  /*1ac0*/  UIADD3 UR12, UR16, 0x6, URZ ;  /* 0x00000006100c7890 */ /* 0x000fe2000fffe03f */
[----:B---3--:R-:W-:Y:S01]  /*1ad0*/  IMAD R6, R4, UR47, R11 ;  /* 0x0000002f04067c24 */ /* 0x008fe2000f8e020b */
[----:B------:R-:W-:Y:S01]  /*1ae0*/  UIADD3 UR14, UR18, 0x6, URZ ;  /* 0x00000006120e7890 */ /* 0x000fe2000fffe03f */
[----:B------:R-:W-:Y:S01]  /*1af0*/  UMOV UR13, 0x40000040 ;  /* 0x40000040000d7882 */ /* 0x000fe20000000000 */
[----:B------:R-:W-:Y:S01]  /*1b00*/  UMOV UR15, 0x40000040 ;  /* 0x40000040000f7882 */ /* 0x000fe20000000000 */
[----:B------:R-:W-:Y:S01]  /*1b10*/  ULDC UR23, c[0x0][0x9dc] ;  /* 0x0002770000177ab9 */ /* 0x000fe20000000800 */
[----:B------:R-:W-:Y:S01]  /*1b20*/  IMAD R8, R17, -0x2, R6 ;  /* 0xfffffffe11087824 */ /* 0x000fe200078e0206 */
[----:B------:R-:W-:-:S02]  /*1b30*/  WARPGROUP.DEPBAR.LE gsb0, 0x0 ;  /* 0x00008000000079c5 */ /* 0x000fc40000010000 */
[----:B------:R-:W-:-:S06]  /*1b40*/  WARPGROUP.ARRIVE ;  /* 0x00000000000079c5 */ /* 0x000fcc0000000000 */
[----:B------:R-:W-:Y:S01]  /*1b50*/  HGMMA.64x128x16.F32.BF16 R24, gdesc[UR4], R24, gsb0 ;  /* 0x01e00000041879f0 */ /* 0x000fe20008001818 */
[----:B------:R-:W-:Y:S02]  /*1b60*/  ULDC.64 UR6, c[0x0][0x9e0] ;  /* 0x0002780000067ab9 */ /* 0x000fe40000000a00 */
        /* <DEDUP_REMOVED lines=10> */
[----:B------:R1:W-:Y:S02]  /*1c10*/  @!P1 SYNCS.ARRIVE.TRANS64.RED.A1T0 RZ, [R0+URZ], RZ ;  /* 0x000000ff00ff99a7 */ /* 0x0003e4000810043f */
[----:B-1----:R-:W-:-:S05]  /*1c20*/  IADD3 R0, R6, 0x1, -R7 ;  /* 0x0000000106007810 */ /* 0x002fca0007ffe807 */
        /* <DEDUP_REMOVED lines=20> */
.L_x_11142:
[----:B------:R-:W-:-:S06]  /*1d70*/  UISETP.NE.AND UP1, UPT, UR7, 0x1, UPT ;  /* 0x000000010700788c */ /* 0x000fcc000bf25270 */
[----:B------:R-:W-:-:S05]  /*1d80*/  PLOP3.LUT P2, PT, PT, PT, UP1, 0x80, 0x0 ;  /* 0x000000000000781c */ /* 0x000fca0003f4f018 */
[----:B------:R-:W-:-:S08]  /*1d90*/  @UP1 ULDC.64 UR10, c[0x0][0x9e8] ;  /* 0x00027a00000a1ab9 */ /* 0x000fd00000000a00 */
[----:B------:R-:W-:-:S05]  /*1da0*/  @P2 IMAD.HI.U32 R12, R6, UR10, RZ ;  /* 0x0000000a060c2c27 */ /* 0x000fca000f8e00ff */
[----:B------:R-:W-:-:S07]  /*1db0*/  @P2 SHF.R.U32.HI R6, RZ, UR11, R12 ;  /* 0x0000000bff062c19 */ /* 0x000fce000801160c */
.L_x_11143:
[----:B------:R-:W-:Y:S05]  /*1dc0*/  BSYNC B0 ;  /* 0x0000000000007941 */ /* 0x000fea0003800000 */
.L_x_11141:
[----:B------:R-:W-:-:S04]  /*1dd0*/  IMAD R6, R6, UR7, -R9 ;  /* 0x0000000706067c24 */ /* 0x000fc8000f8e0a09 */
[----:B------:R-:W-:-:S05]  /*1de0*/  IMAD R6, R17, -0x2, R6 ;  /* 0xfffffffe11067824 */ /* 0x000fca00078e0206 */
[----:B------:R-:W-:Y:S02]  /*1df0*/  VIMNMX R5, R5, R6, !PT ;  /* 0x0000000605057248 */ /* 0x000fe40007fe0100 */
[----:B------:R-:W-:-:S07]  /*1e00*/  VIADDMNMX R3, R6, UR7, R3, PT ;  /* 0x0000000706037c46 */ /* 0x000fce000b800103 */
.L_x_11140:
        /* <DEDUP_REMOVED lines=184> */
[----:B------:R-:W-:Y:S02]  /*2990*/  FSEL R85, R85, -INF , !P6 ;  /* 0xff80000055557808 */ /* 0x000fe40007000000 */
[----:B------:R-:W-:Y:S02]  /*29a0*/  PLOP3.LUT P6, PT, PT, PT, UP0, 0x40, 0x0 ;  /* 0x000000000000781c */ /* 0x000fe40003fce808 */
[----:B------:R-:W-:Y:S01]  /*29b0*/  VIADDMNMX R5, R3, R13, R8, PT ;  /* 0x0000000d03057246 */ /* 0x000fe20003800108 */
[----:B------:R-:W-:-:S10]  /*29c0*/  IMAD.IADD R8, R10, 0x1, R3 ;  /* 0x000000010a087824 */ /* 0x000fd400078e0203 */
        /* <DEDUP_REMOVED lines=15> */
.L_x_11146:
[----:B------:R-:W-:-:S06]  /*2ac0*/  UISETP.NE.AND UP1, UPT, UR7, 0x1, UPT ;  /* 0x000000010700788c */ /* 0x000fcc000bf25270 */
[----:B------:R-:W-:-:S05]  /*2ad0*/  PLOP3.LUT P6, PT, PT, PT, UP1, 0x80, 0x0 ;  /* 0x000000000000781c */ /* 0x000fca0003fcf018 */
[----:B------:R-:W-:-:S08]  /*2ae0*/  @UP1 ULDC.64 UR10, c[0x0][0x9e8] ;  /* 0x00027a00000a1ab9 */ /* 0x000fd00000000a00 */
[----:B------:R-:W-:Y:S01]  /*2af0*/  @P6 IMAD.HI.U32 R10, R6, UR10, RZ ;  /* 0x0000000a060a6c27 */ /* 0x000fe2000f8e00ff */
[----:B------:R-:W-:-:S13]  /*2b00*/  PLOP3.LUT P6, PT, PT, PT, UP1, 0x80, 0x0 ;  /* 0x000000000000781c */ /* 0x000fda0003fcf018 */
[----:B------:R-:W-:-:S07]  /*2b10*/  @P6 SHF.R.U32.HI R6, RZ, UR11, R10 ;  /* 0x0000000bff066c19 */ /* 0x000fce000801160a */
.L_x_11147:
[----:B------:R-:W-:Y:S05]  /*2b20*/  BSYNC B0 ;  /* 0x0000000000007941 */ /* 0x000fea0003800000 */
.L_x_11145:
[----:B------:R-:W-:-:S04]  /*2b30*/  IMAD R6, R6, UR7, -R9 ;  /* 0x0000000706067c24 */ /* 0x000fc8000f8e0a09 */
[----:B------:R-:W-:-:S05]  /*2b40*/  IMAD R6, R17, -0x2, R6 ;  /* 0xfffffffe11067824 */ /* 0x000fca00078e0206 */
[----:B------:R-:W-:Y:S02]  /*2b50*/  VIMNMX R8, R8, R6, !PT ;  /* 0x0000000608087248 */ /* 0x000fe40007fe0100 */
[----:B------:R-:W-:-:S07]  /*2b60*/  VIADDMNMX R5, R6, UR7, R5, PT ;  /* 0x0000000706057c46 */ /* 0x000fce000b800105 */
.L_x_11144:
        /* <DEDUP_REMOVED lines=157> */
[----:B------:R-:W-:Y:S01]  /*3540*/  LOP3.LUT P6, RZ, R19, 0x8000000, RZ, 0xc0, !PT ;  /* 0x0800000013ff7812 */ /* 0x000fe200078cc0ff */
[--C-:B------:R-:W-:Y:S01]  /*3550*/  FFMA.FTZ R148, R15, UR10, -R10.reuse ;  /* 0x0000000a0f947c23 */ /* 0x100fe2000801080a */
[----:B------:R-:W-:Y:S01]  /*3560*/  ISETP.LT.OR P2, PT, R5, 0x1, P2 ;  /* 0x000000010500780c */ /* 0x000fe20001741670 */
[--C-:B------:R-:W-:Y:S01]  /*3570*/  FFMA.FTZ R11, R25, UR10, -R10.reuse ;  /* 0x0000000a190b7c23 */ /* 0x100fe2000801080a */
[----:B------:R-:W-:Y:S01]  /*3580*/  ISETP.GT.AND P6, PT, R8, 0x79, !P6 ;  /* 0x000000790800780c */ /* 0x000fe200077c4270 */
[--C-:B------:R-:W-:Y:S01]  /*3590*/  FFMA.FTZ R150, R28, UR10, -R10.reuse ;  /* 0x0000000a1c967c23 */ /* 0x100fe2000801080a */
[----:B------:R-:W-:Y:S01]  /*35a0*/  FSEL R26, R26, -INF , !P2 ;  /* 0xff8000001a1a7808 */ /* 0x000fe20005000000 */
[----:B------:R-:W-:Y:S01]  /*35b0*/  MUFU.EX2 R148, R148 ;  /* 0x0000009400947308 */ /* 0x000fe20000000800 */
[----:B------:R-:W-:Y:S01]  /*35c0*/  LOP3.LUT P2, RZ, R19, 0x4000000, RZ, 0xc0, !PT ;  /* 0x0400000013ff7812 */ /* 0x000fe2000784c0ff */
[--C-:B------:R-:W-:Y:S01]  /*35d0*/  FFMA.FTZ R13, R29, UR10, -R10.reuse ;  /* 0x0000000a1d0d7c23 */ /* 0x100fe2000801080a */
[----:B------:R-:W-:Y:S01]  /*35e0*/  FMNMX.FTZ R9, R26, R27, !PT ;  /* 0x0000001b1a097209 */ /* 0x000fe20007810000 */
[--C-:B------:R-:W-:Y:S01]  /*35f0*/  FFMA.FTZ R144, R32, UR10, -R10.reuse ;  /* 0x0000000a20907c23 */ /* 0x100fe2000801080a */
[----:B------:R-:W-:Y:S01]  /*3600*/  ISETP.GT.AND P2, PT, R8, 0x69, !P2 ;  /* 0x000000690800780c */ /* 0x000fe20005744270 */
[--C-:B------:R-:W-:Y:S01]  /*3610*/  FFMA.FTZ R15, R33, UR10, -R10.reuse ;  /* 0x0000000a210f7c23 */ /* 0x100fe2000801080a */
[----:B------:R-:W-:Y:S01]  /*3620*/  FMNMX.FTZ R12, R30, R9, !PT ;  /* 0x000000091e0c7209 */ /* 0x000fe20007810000 */
[----:B------:R-:W1:Y:S01]  /*3630*/  MUFU.EX2 R11, R11 ;  /* 0x0000000b000b7308 */ /* 0x000e620000000800 */
[----:B------:R-:W-:Y:S01]  /*3640*/  ISETP.LT.OR P2, PT, R5, 0x6a, P2 ;  /* 0x0000006a0500780c */ /* 0x000fe20001741670 */
[--C-:B------:R-:W-:Y:S01]  /*3650*/  FFMA.FTZ R146, R36, UR10, -R10.reuse ;  /* 0x0000000a24927c23 */ /* 0x100fe2000801080a */
[----:B------:R-:W-:Y:S01]  /*3660*/  FMNMX.FTZ R9, R31, R12, !PT ;  /* 0x0000000c1f097209 */ /* 0x000fe20007810000 */
[--C-:B------:R-:W-:Y:S01]  /*3670*/  FFMA.FTZ R21, R37, UR10, -R10.reuse ;  /* 0x0000000a25157c23 */ /* 0x100fe2000801080a */
[----:B------:R-:W-:Y:S01]  /*3680*/  FSEL R79, R79, -INF , !P2 ;  /* 0xff8000004f4f7808 */ /* 0x000fe20005000000 */
        /* <DEDUP_REMOVED lines=24> */
[--C-:B------:R-:W-:Y:S01]  /*3810*/  FFMA.FTZ R128, R64, UR10, -R10.reuse ;  /* 0x0000000a40807c23 */ /* 0x100fe2000801080a */
[----:B------:R-:W-:Y:S01]  /*3820*/  FMNMX.FTZ R12, R46, R9, !PT ;  /* 0x000000092e0c7209 */ /* 0x000fe20007810000 */
[----:B------:R-:W5:Y:S01]  /*3830*/  MUFU.EX2 R15, R15 ;  /* 0x0000000f000f7308 */ /* 0x000f620000000800 */
        /* <DEDUP_REMOVED lines=12> */
[----:B------:R-:W-:-:S02]  /*3900*/  FFMA.FTZ R65, R85, UR10, -R10 ;  /* 0x0000000a55417c23 */ /* 0x000fc4000801080a */
[----:B------:R-:W-:Y:S01]  /*3910*/  FMNMX.FTZ R12, R54, R9, !PT ;  /* 0x00000009360c7209 */ /* 0x000fe20007810000 */
[----:B------:R-:W5:Y:S03]  /*3920*/  MUFU.EX2 R21, R21 ;  /* 0x0000001500157308 */ /* 0x000f660000000800 */
[----:B------:R-:W-:-:S04]  /*3930*/  FMNMX.FTZ R9, R55, R12, !PT ;  /* 0x0000000c37097209 */ /* 0x000fc80007810000 */
[----:B------:R-:W-:Y:S01]  /*3940*/  FMNMX.FTZ R12, R58, R9, !PT ;  /* 0x000000093a0c7209 */ /* 0x000fe20007810000 */
[----:B------:R-:W5:Y:S03]  /*3950*/  MUFU.EX2 R140, R140 ;  /* 0x0000008c008c7308 */ /* 0x000f660000000800 */
[----:B------:R-:W-:-:S04]  /*3960*/  FMNMX.FTZ R9, R59, R12, !PT ;  /* 0x0000000c3b097209 */ /* 0x000fc80007810000 */
[----:B------:R-:W-:Y:S01]  /*3970*/  FMNMX.FTZ R12, R62, R9, !PT ;  /* 0x000000093e0c7209 */ /* 0x000fe20007810000 */
[----:B------:R1:W-:Y:S03]  /*3980*/  MUFU.EX2 R5, R57 ;  /* 0x0000003900057308 */ /* 0x0003e60000000800 */
[----:B------:R-:W-:-:S04]  /*3990*/  FMNMX.FTZ R9, R63, R12, !PT ;  /* 0x0000000c3f097209 */ /* 0x000fc80007810000 */
[----:B------:R-:W-:Y:S01]  /*39a0*/  FMNMX.FTZ R12, R66, R9, !PT ;  /* 0x00000009420c7209 */ /* 0x000fe20007810000 */
[----:B------:R-:W-:Y:S01]  /*39b0*/  MUFU.EX2 R25, R25 ;  /* 0x0000001900197308 */ /* 0x000fe20000000800 */
[----:B-1----:R-:W-:Y:S02]  /*39c0*/  FFMA.FTZ R57, R77, UR10, -R10 ;  /* 0x0000000a4d397c23 */ /* 0x002fe4000801080a */
        /* <DEDUP_REMOVED lines=28> */
[----:B------:R-:W-:Y:S02]  /*3b90*/  FMUL.FTZ R28, R9, UR10 ;  /* 0x0000000a091c7c20 */ /* 0x000fe40008410000 */
[----:B------:R-:W-:Y:S03]  /*3ba0*/  MUFU.EX2 R49, R49 ;  /* 0x0000003100317308 */ /* 0x000fe60000000800 */
[----:B------:R-:W-:Y:S02]  /*3bb0*/  FSEL R28, R28, RZ, P2 ;  /* 0x000000ff1c1c7208 */ /* 0x000fe40001000000 */
[----:B------:R-:W-:-:S03]  /*3bc0*/  PLOP3.LUT P2, PT, PT, PT, UP0, 0x40, 0x0 ;  /* 0x000000000000781c */ /* 0x000fc60003f4e808 */
[----:B------:R-:W-:Y:S01]  /*3bd0*/  MUFU.EX2 R124, R124 ;  /* 0x0000007c007c7308 */ /* 0x000fe20000000800 */
[--C-:B------:R-:W-:Y:S01]  /*3be0*/  FFMA.FTZ R8, R27, UR10, -R28.reuse ;  /* 0x0000000a1b087c23 */ /* 0x100fe2000801081c */
[----:B------:R-:W-:Y:S01]  /*3bf0*/  FADD.FTZ R27, R148, R11 ;  /* 0x0000000b941b7221 */ /* 0x000fe20000010000 */
[--C-:B------:R-:W-:Y:S01]  /*3c00*/  FFMA.FTZ R149, R26, UR10, -R28.reuse ;  /* 0x0000000a1a957c23 */ /* 0x100fe2000801081c */
[--C-:B------:R-:W-:Y:S01]  /*3c10*/  FFMA.FTZ R151, R30, UR10, -R28.reuse ;  /* 0x0000000a1e977c23 */ /* 0x100fe2000801081c */
[--C-:B------:R-:W-:Y:S01]  /*3c20*/  FFMA.FTZ R10, R31, UR10, -R28.reuse ;  /* 0x0000000a1f0a7c23 */ /* 0x100fe2000801081c */
[----:B--2---:R-:W-:Y:S01]  /*3c30*/  FADD.FTZ R32, R150, R27 ;  /* 0x0000001b96207221 */ /* 0x004fe20000010000 */
[--C-:B------:R-:W-:Y:S01]  /*3c40*/  FFMA.FTZ R145, R34, UR10, -R28.reuse ;  /* 0x0000000a22917c23 */ /* 0x100fe2000801081c */
[----:B------:R-:W-:Y:S01]  /*3c50*/  MUFU.EX2 R8, R8 ;  /* 0x0000000800087308 */ /* 0x000fe20000000800 */
[----:B------:R-:W-:Y:S01]  /*3c60*/  FFMA.FTZ R12, R35, UR10, -R28 ;  /* 0x0000000a230c7c23 */ /* 0x000fe2000801081c */
[----:B---3--:R-:W-:Y:S01]  /*3c70*/  FADD.FTZ R27, R13, R32 ;  /* 0x000000200d1b7221 */ /* 0x008fe20000010000 */
[--C-:B------:R-:W-:Y:S01]  /*3c80*/  FFMA.FTZ R147, R38, UR10, -R28.reuse ;  /* 0x0000000a26937c23 */ /* 0x100fe2000801081c */
[--C-:B------:R-:W-:Y:S01]  /*3c90*/  FFMA.FTZ R14, R39, UR10, -R28.reuse ;  /* 0x0000000a270e7c23 */ /* 0x100fe2000801081c */
[--C-:B------:R-:W-:Y:S01]  /*3ca0*/  FFMA.FTZ R141, R42, UR10, -R28.reuse ;  /* 0x0000000a2a8d7c23 */ /* 0x100fe2000801081c */
[----:B----4-:R-:W-:Y:S01]  /*3cb0*/  FADD.FTZ R32, R144, R27 ;  /* 0x0000001b90207221 */ /* 0x010fe20000010000 */
[--C-:B------:R-:W-:Y:S01]  /*3cc0*/  FFMA.FTZ R20, R43, UR10, -R28.reuse ;  /* 0x0000000a2b147c23 */ /* 0x100fe2000801081c */
[----:B------:R-:W1:Y:S01]  /*3cd0*/  MUFU.EX2 R149, R149 ;  /* 0x0000009500957308 */ /* 0x000e620000000800 */
[----:B------:R-:W-:Y:S01]  /*3ce0*/  FFMA.FTZ R143, R46, UR10, -R28 ;  /* 0x0000000a2e8f7c23 */ /* 0x000fe2000801081c */
[----:B-----5:R-:W-:Y:S01]  /*3cf0*/  FADD.FTZ R27, R15, R32 ;  /* 0x000000200f1b7221 */ /* 0x020fe20000010000 */
[--C-:B------:R-:W-:Y:S01]  /*3d00*/  FFMA.FTZ R24, R47, UR10, -R28.reuse ;  /* 0x0000000a2f187c23 */ /* 0x100fe2000801081c */
[--C-:B------:R-:W-:Y:S01]  /*3d10*/  FFMA.FTZ R137, R50, UR10, -R28.reuse ;  /* 0x0000000a32897c23 */ /* 0x100fe2000801081c */
[--C-:B------:R-:W-:Y:S01]  /*3d20*/  FFMA.FTZ R26, R51, UR10, -R28.reuse ;  /* 0x0000000a331a7c23 */ /* 0x100fe2000801081c */
[----:B------:R-:W-:Y:S01]  /*3d30*/  FADD.FTZ R34, R146, R27 ;  /* 0x0000001b92227221 */ /* 0x000fe20000010000 */
[--C-:B------:R-:W-:Y:S01]  /*3d40*/  FFMA.FTZ R139, R54, UR10, -R28.reuse ;  /* 0x0000000a368b7c23 */ /* 0x100fe2000801081c */
[----:B------:R-:W2:Y:S01]  /*3d50*/  MUFU.EX2 R151, R151 ;  /* 0x0000009700977308 */ /* 0x000ea20000000800 */
[----:B------:R-:W-:Y:S01]  /*3d60*/  FFMA.FTZ R30, R55, UR10, -R28 ;  /* 0x0000000a371e7c23 */ /* 0x000fe2000801081c */
[----:B------:R-:W-:Y:S01]  /*3d70*/  FADD.FTZ R27, R21, R34 ;  /* 0x00000022151b7221 */ /* 0x000fe20000010000 */
[--C-:B------:R-:W-:Y:S01]  /*3d80*/  FFMA.FTZ R133, R58, UR10, -R28.reuse ;  /* 0x0000000a3a857c23 */ /* 0x100fe2000801081c */
[--C-:B------:R-:W-:Y:S01]  /*3d90*/  FFMA.FTZ R32, R59, UR10, -R28.reuse ;  /* 0x0000000a3b207c23 */ /* 0x100fe2000801081c */
[----:B------:R-:W-:Y:S01]  /*3da0*/  FFMA.FTZ R135, R62, UR10, -R28 ;  /* 0x0000000a3e877c23 */ /* 0x000fe2000801081c */
[----:B------:R-:W-:Y:S01]  /*3db0*/  FADD.FTZ R34, R140, R27 ;  /* 0x0000001b8c227221 */ /* 0x000fe20000010000 */
[----:B------:R-:W-:Y:S01]  /*3dc0*/  F2FP.BF16.F32.PACK_AB R148, R11, R148 ;  /* 0x000000940b94723e */ /* 0x000fe200000010ff */
[----:B------:R-:W3:Y:S01]  /*3dd0*/  MUFU.EX2 R10, R10 ;  /* 0x0000000a000a7308 */ /* 0x000ee20000000800 */
[----:B-1----:R-:W-:Y:S01]  /*3de0*/  FADD.FTZ R36, R149, R8 ;  /* 0x0000000895247221 */ /* 0x002fe20000010000 */
[----:B------:R-:W-:Y:S01]  /*3df0*/  FADD.FTZ R31, R25, R34 ;  /* 0x00000022191f7221 */ /* 0x000fe20000010000 */
[--C-:B------:R-:W-:Y:S01]  /*3e00*/  FFMA.FTZ R34, R63, UR10, -R28.reuse ;  /* 0x0000000a3f227c23 */ /* 0x100fe2000801081c */
[--C-:B------:R-:W-:Y:S01]  /*3e10*/  FFMA.FTZ R129, R66, UR10, -R28.reuse ;  /* 0x0000000a42817c23 */ /* 0x100fe2000801081c */
[----:B------:R-:W-:Y:S01]  /*3e20*/  F2FP.BF16.F32.PACK_AB R150, R13, R150 ;  /* 0x000000960d96723e */ /* 0x000fe200000010ff */
        /* <DEDUP_REMOVED lines=11> */
[----:B---3--:R-:W-:Y:S01]  /*3ee0*/  FADD.FTZ R36, R10, R27 ;  /* 0x0000001b0a247221 */ /* 0x008fe20000010000 */
[----:B------:R-:W-:Y:S01]  /*3ef0*/  FADD.FTZ R31, R33, R38 ;  /* 0x00000026211f7221 */ /* 0x000fe20000010000 */
[--C-:B------:R-:W-:Y:S01]  /*3f00*/  FFMA.FTZ R78, R78, UR10, -R28.reuse ;  /* 0x0000000a4e4e7c23 */ /* 0x100fe2000801081c */
[--C-:B------:R-:W-:Y:S01]  /*3f10*/  FFMA.FTZ R79, R79, UR10, -R28.reuse ;  /* 0x0000000a4f4f7c23 */ /* 0x100fe2000801081c */
[--C-:B------:R-:W-:Y:S01]  /*3f20*/  FFMA.FTZ R82, R82, UR10, -R28.reuse ;  /* 0x0000000a52527c23 */ /* 0x100fe2000801081c */
[----:B------:R-:W-:Y:S01]  /*3f30*/  FADD.FTZ R38, R138, R31 ;  /* 0x0000001f8a267221 */ /* 0x000fe20000010000 */
[----:B------:R-:W-:Y:S01]  /*3f40*/  FFMA.FTZ R83, R83, UR10, -R28 ;  /* 0x0000000a53537c23 */ /* 0x000fe2000801081c */
[----:B------:R-:W3:Y:S01]  /*3f50*/  MUFU.EX2 R147, R147 ;  /* 0x0000009300937308 */ /* 0x000ee20000000800 */
[----:B-1----:R-:W-:Y:S01]  /*3f60*/  FADD.FTZ R27, R145, R36 ;  /* 0x00000024911b7221 */ /* 0x002fe20000010000 */
[----:B------:R-:W-:Y:S01]  /*3f70*/  FADD.FTZ R31, R37, R38 ;  /* 0x00000026251f7221 */ /* 0x000fe20000010000 */
[--C-:B------:R-:W-:Y:S01]  /*3f80*/  FFMA.FTZ R86, R86, UR10, -R28.reuse ;  /* 0x0000000a56567c23 */ /* 0x100fe2000801081c */
[----:B------:R-:W-:Y:S01]  /*3f90*/  FFMA.FTZ R28, R87, UR10, -R28 ;  /* 0x0000000a571c7c23 */ /* 0x000fe2000801081c */
[----:B------:R-:W-:Y:S01]  /*3fa0*/  F2FP.BF16.F32.PACK_AB R149, R8, R149 ;  /* 0x000000950895723e */ /* 0x000fe200000010ff */
[----:B------:R-:W-:Y:S01]  /*3fb0*/  FADD.FTZ R38, R132, R31 ;  /* 0x0000001f84267221 */ /* 0x000fe20000010000 */
[C---:B------:R-:W-:Y:S01]  /*3fc0*/  F2FP.BF16.F32.PACK_AB R132, R5.reuse, R132 ;  /* 0x000000840584723e */ /* 0x040fe200000010ff */
        /* <DEDUP_REMOVED lines=8> */
[----:B---3--:R-:W-:Y:S01]  /*4050*/  FADD.FTZ R27, R147, R36 ;  /* 0x00000024931b7221 */ /* 0x008fe20000010000 */
[----:B------:R-:W-:Y:S01]  /*4060*/  FADD.FTZ R31, R41, R40 ;  /* 0x00000028291f7221 */ /* 0x000fe20000010000 */
[----:B------:R-:W-:Y:S02]  /*4070*/  F2FP.BF16.F32.PACK_AB R142, R29, R142 ;  /* 0x0000008e1d8e723e */ /* 0x000fe400000010ff */
[----:B------:R-:W-:Y:S01]  /*4080*/  F2FP.BF16.F32.PACK_AB R136, R33, R136 ;  /* 0x000000882188723e */ /* 0x000fe200000010ff */
[----:B------:R-:W-:Y:S01]  /*4090*/  FADD.FTZ R40, R128, R31 ;  /* 0x0000001f80287221 */ /* 0x000fe20000010000 */
[----:B------:R-:W-:Y:S01]  /*40a0*/  F2FP.BF16.F32.PACK_AB R138, R37, R138 ;  /* 0x0000008a258a723e */ /* 0x000fe200000010ff */
[----:B------:R-:W3:Y:S01]  /*40b0*/  MUFU.EX2 R20, R20 ;  /* 0x0000001400147308 */ /* 0x000ee20000000800 */
        /* <DEDUP_REMOVED lines=26> */
[----:B------:R-:W-:-:S04]  /*4260*/  FADD.FTZ R13, R49, R40 ;  /* 0x00000028310d7221 */ /* 0x000fc80000010000 */
[----:B------:R-:W-:Y:S02]  /*4270*/  FADD.FTZ R40, R124, R13 ;  /* 0x0000000d7c287221 */ /* 0x000fe40000010000 */
        /* <DEDUP_REMOVED lines=55> */
[----:B------:R-:W-:Y:S01]  /*45f0*/  F2FP.BF16.F32.PACK_AB R121, R83, R82 ;  /* 0x000000525379723e */ /* 0x000fe200000010ff */
[----:B------:R-:W-:Y:S02]  /*4600*/  VIADD R8, R88, 0xfffffffe ;  /* 0xfffffffe58087836 */ /* 0x000fe40000000000 */
[----:B-1----:R-:W-:-:S04]  /*4610*/  FADD.FTZ R4, R86, R11 ;  /* 0x0000000b56047221 */ /* 0x002fc80000010000 */
        /* <DEDUP_REMOVED lines=13> */
.L_x_11149:
[----:B------:R-:W-:-:S11]  /*46f0*/  UISETP.NE.AND UP1, UPT, UR7, 0x1, UPT ;  /* 0x000000010700788c */ /* 0x000fd6000bf25270 */
[----:B------:R-:W-:Y:S02]  /*4700*/  @UP1 ULDC.64 UR18, c[0x0][0x9e8] ;  /* 0x00027a0000121ab9 */ /* 0x000fe40000000a00 */
[----:B------:R-:W-:-:S04]  /*4710*/  UIMAD.WIDE.U32 UR14, UR11, UR18, URZ ;  /* 0x000000120b0e72a5 */ /* 0x000fc8000f8e003f */
[----:B------:R-:W-:-:S12]  /*4720*/  @UP1 USHF.R.U32.HI UR11, URZ, UR19, UR15 ;  /* 0x000000133f0b1299 */ /* 0x000fd8000801160f */
.L_x_11150:
[----:B------:R-:W-:-:S04]  /*4730*/  UIMAD UR7, UR11, UR7, UR7 ;  /* 0x000000070b0772a4 */ /* 0x000fc8000f8e0207 */
[----:B------:R-:W-:-:S04]  /*4740*/  UISETP.LT.AND UP1, UPT, UR6, UR7, UPT ;  /* 0x000000070600728c */ /* 0x000fc8000bf21270 */
[----:B------:R-:W-:-:S12]  /*4750*/  USEL UR6, UR6, UR7, UP1 ;  /* 0x0000000706067287 */ /* 0x000fd80008800000 */
.L_x_11148:
        /* <DEDUP_REMOVED lines=21> */
[----:B------:R-:W-:-:S13]  /*48b0*/  ISETP.GE.AND P2, PT, R8, UR28, PT ;  /* 0x0000001c08007c0c */ /* 0x000fda000bf46270 */
[----:B------:R-:W-:Y:S05]  /*48c0*/  @!P2 BRA `(.L_x_11151) ;  /* 0x0000002c0058a947 */ /* 0x000fea0003800000 */
[----:B------:R-:W-:Y:S01]  /*48d0*/  IMAD.IADD R10, R0, 0x1, R7 ;  /* 0x00000001000a7824 */ /* 0x000fe200078e0207 */
[----:B------:R-:W-:Y:S01]  /*48e0*/  ULDC UR22, c[0x0][0x9e4] ;  /* 0x0002790000167ab9 */ /* 0x000fe20000000800 */
[----:B------:R-:W-:Y:S01]  /*48f0*/  IMAD.MOV.U32 R119, RZ, RZ, RZ ;  /* 0x000000ffff777224 */ /* 0x000fe200078e00ff */
[----:B------:R-:W-:Y:S01]  /*4900*/  ULDC UR23, c[0x0][0x9dc] ;  /* 0x0002770000177ab9 */ /* 0x000fe20000000800 */
[----:B------:R-:W-:Y:S01]  /*4910*/  ULDC UR25, c[0x0][0x288] ;  /* 0x0000a20000197ab9 */ /* 0x000fe20000000800 */
[----:B------:R-:W-:Y:S01]  /*4920*/  ULDC UR21, c[0x0][0x988] ;  /* 0x0002620000157ab9 */ /* 0x000fe20000000800 */
[----:B------:R-:W-:-:S05]  /*4930*/  ULDC UR24, c[0x0][0x9e0] ;  /* 0x0002780000187ab9 */ /* 0x000fca0000000800 */
.L_x_11168:
        /* <DEDUP_REMOVED lines=9> */
.L_x_11153:
[----:B------:R-:W-:Y:S01]  /*49d0*/  ULEA UR6, UR27, UR40, 0x3 ;  /* 0x000000281b067291 */ /* 0x000fe2000f8e183f */
[----:B------:R-:W-:-:S05]  /*49e0*/  IMAD.U32 R11, RZ, RZ, UR26 ;  /* 0x0000001aff0b7e24 */ /* 0x000fca000f8e00ff */
[----:B------:R-:W-:-:S04]  /*49f0*/  SHF.L.U32 R11, R11, 0x1f, RZ ;  /* 0x0000001f0b0b7819 */ /* 0x000fc800000006ff */
[----:B------:R1:W2:Y:S01]  /*4a00*/  SYNCS.PHASECHK.TRANS64.TRYWAIT P2, [UR6+0x16830], R11 ;  /* 0x0168300bff0075a7 */ /* 0x0002a20008040146 */
[----:B------:R-:W-:Y:S05]  /*4a10*/  @!P0 BRA `(.L_x_11154) ;  /* 0x0000000000048947 */ /* 0x000fea0003800000 */
[----:B------:R-:W-:Y:S01]  /*4a20*/  BPT.TRAP 0x1 ;  /* 0x000000040000795c */ /* 0x000fe20000300000 */
.L_x_11154:
[----:B--2---:R-:W-:Y:S05]  /*4a30*/  @P2 BRA `(.L_x_11152) ;  /* 0x0000000000082947 */ /* 0x004fea0003800000 */
[----:B------:R-:W2:Y:S02]  /*4a40*/  SYNCS.PHASECHK.TRANS64.TRYWAIT P2, [UR6+0x16830], R11 ;  /* 0x0168300bff0075a7 */ /* 0x000ea40008040146 */
[----:B--2---:R-:W-:Y:S05]  /*4a50*/  @!P2 BRA `(.L_x_11155) ;  /* 0x000000b800e4a947 */ /* 0x004fea0003800000 */
.L_x_11152:
        /* <DEDUP_REMOVED lines=25> */
.L_x_11157:
[----:B------:R-:W-:Y:S01]  /*4bf0*/  ULEA UR6, UR39, UR40, 0x3 ;  /* 0x0000002827067291 */ /* 0x000fe2000f8e183f */
[----:B------:R-:W-:-:S05]  /*4c00*/  IMAD.U32 R11, RZ, RZ, UR37 ;  /* 0x00000025ff0b7e24 */ /* 0x000fca000f8e00ff */
[----:B------:R-:W-:-:S04]  /*4c10*/  SHF.L.U32 R11, R11, 0x1f, RZ ;  /* 0x0000001f0b0b7819 */ /* 0x000fc800000006ff */
[----:B------:R1:W2:Y:S01]  /*4c20*/  SYNCS.PHASECHK.TRANS64.TRYWAIT P2, [UR6+0x16850], R11 ;  /* 0x0168500bff0075a7 */ /* 0x0002a20008040146 */
[----:B------:R-:W-:Y:S05]  /*4c30*/  @!P0 BRA `(.L_x_11158) ;  /* 0x0000000000048947 */ /* 0x000fea0003800000 */
[----:B------:R-:W-:Y:S01]  /*4c40*/  BPT.TRAP 0x1 ;  /* 0x000000040000795c */ /* 0x000fe20000300000 */
.L_x_11158:
[----:B--2---:R-:W-:Y:S05]  /*4c50*/  @P2 BRA `(.L_x_11156) ;  /* 0x0000000000082947 */ /* 0x004fea0003800000 */
[----:B------:R-:W2:Y:S02]  /*4c60*/  SYNCS.PHASECHK.TRANS64.TRYWAIT P2, [UR6+0x16850], R11 ;  /* 0x0168500bff0075a7 */ /* 0x000ea40008040146 */
[----:B--2---:R-:W-:Y:S05]  /*4c70*/  @!P2 BRA `(.L_x_11159) ;  /* 0x000000b80074a947 */ /* 0x004fea0003800000 */
.L_x_11156:
[----:B------:R-:W-:Y:S01]  /*4c80*/  UIADD3 UR6, UR40, 0x400, URZ ;  /* 0x0000040028067890 */ /* 0x000fe2000fffe03f */
[----:B------:R-:W-:Y:S01]  /*4c90*/  WARPGROUP.ARRIVE ;  /* 0x00000000000079c5 */ /* 0x000fe20000000000 */
[----:B------:R-:W-:Y:S01]  /*4ca0*/  UMOV UR7, 0x40000040 ;  /* 0x4000004000077882 */ /* 0x000fe20000000000 */
[----:B------:R-:W3:Y:S01]  /*4cb0*/  LDC R15, c[0x0][0x2e0] ;  /* 0x0000b800ff0f7b82 */ /* 0x000ee20000000800 */
[----:B------:R-:W-:Y:S01]  /*4cc0*/  USHF.R.U32.HI UR6, URZ, 0x4, UR6 ;  /* 0x000000043f067899 */ /* 0x000fe20008011606 */
[----:B-12---:R-:W-:Y:S01]  /*4cd0*/  IMAD.SHL.U32 R11, R8, 0x80, RZ ;  /* 0x00000080080b7824 */ /* 0x006fe200078e00ff */
[----:B------:R-:W-:Y:S01]  /*4ce0*/  ISETP.GE.U32.AND P2, PT, R2, 0x180, PT ;  /* 0x000001800200780c */ /* 0x000fe20003f46070 */
[----:B------:R-:W-:Y:S01]  /*4cf0*/  IMAD.U32 R13, RZ, RZ, UR27 ;  /* 0x0000001bff0d7e24 */ /* 0x000fe2000f8e00ff */
[----:B------:R-:W-:Y:S01]  /*4d00*/  ULOP3.LUT UR6, UR6, 0x3fff, URZ, 0xc0, !UPT ;  /* 0x00003fff06067892 */ /* 0x000fe2000f8ec03f */
[----:B------:R-:W-:Y:S01]  /*4d10*/  VIADD R12, R16, 0x9 ;  /* 0x00000009100c7836 */ /* 0x000fe20000000000 */
[----:B------:R-:W-:-:S02]  /*4d20*/  IADD3 R14, -R11, 0x1, RZ ;  /* 0x000000010b0e7810 */ /* 0x000fc40007ffe1ff */
[----:B------:R-:W-:Y:S01]  /*4d30*/  ULEA UR10, UR39, UR6, 0xa ;  /* 0x00000006270a7291 */ /* 0x000fe2000f8e503f */
[----:B------:R-:W-:Y:S02]  /*4d40*/  @!P1 LEA R13, R13, UR40, 0x3 ;  /* 0x000000280d0d9c11 */ /* 0x000fe4000f8e18ff */
[----:B------:R-:W-:Y:S02]  /*4d50*/  SEL R20, R12, 0x9, !P2 ;  /* 0x000000090c147807 */ /* 0x000fe40005000000 */
[----:B------:R-:W-:Y:S01]  /*4d60*/  PLOP3.LUT P2, PT, PT, PT, UP0, 0x40, 0x0 ;  /* 0x000000000000781c */ /* 0x000fe20003f4e808 */
[----:B------:R-:W-:Y:S01]  /*4d70*/  @!P1 VIADD R13, R13, 0x16840 ;  /* 0x000168400d0d9836 */ /* 0x000fe20000000000 */
[----:B------:R-:W-:Y:S02]  /*4d80*/  UMOV UR6, UR10 ;  /* 0x0000000a00067c82 */ /* 0x000fe40008000000 */
[----:B------:R-:W-:Y:S01]  /*4d90*/  HGMMA.64x64x16.F32.BF16 R88, R148, gdesc[UR4].tnspB, R88, gsb0 ;  /* 0x40e0000494587df0 */ /* 0x000fe20008001858 */
[----:B------:R-:W-:Y:S01]  /*4da0*/  UIADD3 UR6, UR10, 0x80, URZ ;  /* 0x000000800a067890 */ /* 0x000fe2000fffe03f */
[----:B------:R-:W-:Y:S01]  /*4db0*/  @!P1 PRMT R13, RZ, 0x654, R13 ;  /* 0x00000654ff0d9816 */ /* 0x000fe2000000000d */
[----:B------:R-:W-:Y:S01]  /*4dc0*/  UMOV UR7, 0x40000040 ;  /* 0x4000004000077882 */ /* 0x000fe20000000000 */
[----:B---3--:R-:W-:-:S04]  /*4dd0*/  IMAD R14, R15, UR47, R14 ;  /* 0x0000002f0f0e7c24 */ /* 0x008fc8000f8e020e */
[----:B------:R-:W-:-:S04]  /*4de0*/  VIADD R14, R14, -UR25 ;  /* 0x800000190e0e7c36 */ /* 0x000fc80008000000 */
[----:B------:R-:W-:-:S04]  /*4df0*/  IMAD R14, R17, -0x2, R14 ;  /* 0xfffffffe110e7824 */ /* 0x000fc800078e020e */
[----:B------:R-:W-:-:S04]  /*4e00*/  VIADD R15, R14, UR24 ;  /* 0x000000180e0f7c36 */ /* 0x000fc80008000000 */
[----:B------:R-:W-:Y:S01]  /*4e10*/  IMAD.IADD R12, R0, 0x1, R15 ;  /* 0x00000001000c7824 */ /* 0x000fe200078e020f */
[----:B------:R-:W-:Y:S02]  /*4e20*/  WARPGROUP.DEPBAR.LE gsb0, 0x0 ;  /* 0x00008000000079c5 */ /* 0x000fe40000010000 */
[----:B------:R-:W-:-:S06]  /*4e30*/  WARPGROUP.ARRIVE ;  /* 0x00000000000079c5 */ /* 0x000fcc0000000000 */
[----:B------:R-:W-:Y:S01]  /*4e40*/  HGMMA.64x64x16.F32.BF16 R88, R144, gdesc[UR4].tnspB, R88, gsb0 ;  /* 0x40e0000490587df0 */ /* 0x000fe20008001858 */
[----:B------:R-:W-:Y:S01]  /*4e50*/  UIADD3 UR6, UR10, 0x100, URZ ;  /* 0x000001000a067890 */ /* 0x000fe2000fffe03f */
[----:B------:R-:W-:Y:S01]  /*4e60*/  UMOV UR7, 0x40000040 ;  /* 0x4000004000077882 */ /* 0x000fe20000000000 */
        /* <DEDUP_REMOVED lines=28> */
[----:B------:R-:W-:-:S06]  /*5030*/  ULOP3.LUT UR6, URZ, UR23, URZ, 0x33, !UPT ;  /* 0x000000173f067292 */ /* 0x000fcc000f8e333f */
[----:B------:R-:W-:Y:S01]  /*5040*/  VIADD R14, R14, UR6 ;  /* 0x000000060e0e7c36 */ /* 0x000fe20008000000 */
        /* <DEDUP_REMOVED lines=16> */
.L_x_11162:
[----:B------:R-:W-:Y:S02]  /*5150*/  IMAD.U32 R121, RZ, RZ, UR22 ;  /* 0x00000016ff797e24 */ /* 0x000fe4000f8e00ff */
[----:B------:R-:W-:-:S03]  /*5160*/  IMAD.MOV.U32 R20, RZ, RZ, R10 ;  /* 0x000000ffff147224 */ /* 0x000fc600078e000a */
[----:B------:R-:W-:-:S13]  /*5170*/  ISETP.NE.AND P2, PT, R121, 0x1, PT ;  /* 0x000000017900780c */ /* 0x000fda0003f45270 */
[----:B------:R-:W1:Y:S01]  /*5180*/  @P2 LDC.64 R122, c[0x0][0x9e8] ;  /* 0x00027a00ff7a2b82 */ /* 0x000e620000000a00 */
[----:B------:R-:W-:-:S04]  /*5190*/  @P2 IMAD.IADD R21, R0, 0x1, R7 ;  /* 0x0000000100152824 */ /* 0x000fc800078e0207 */
[----:B-1----:R-:W-:-:S05]  /*51a0*/  @P2 IMAD.HI.U32 R120, R21, R122, RZ ;  /* 0x0000007a15782227 */ /* 0x002fca00078e00ff */
[----:B------:R-:W-:-:S07]  /*51b0*/  @P2 SHF.R.U32.HI R20, RZ, R123, R120 ;  /* 0x0000007bff142219 */ /* 0x000fce0000011678 */
.L_x_11163:
[----:B------:R-:W-:Y:S05]  /*51c0*/  BSYNC B0 ;  /* 0x0000000000007941 */ /* 0x000fea0003800000 */
.L_x_11161:
[----:B------:R-:W-:-:S04]  /*51d0*/  IMAD R20, R20, R121, -R11 ;  /* 0x0000007914147224 */ /* 0x000fc800078e0a0b */
[----:B------:R-:W-:-:S05]  /*51e0*/  IMAD R20, R17, -0x2, R20 ;  /* 0xfffffffe11147824 */ /* 0x000fca00078e0214 */
[----:B------:R-:W-:Y:S02]  /*51f0*/  VIADDMNMX R12, R20, R121, R12, PT ;  /* 0x00000079140c7246 */ /* 0x000fe4000380010c */
[----:B------:R-:W-:-:S07]  /*5200*/  VIMNMX R13, R13, R20, !PT ;  /* 0x000000140d0d7248 */ /* 0x000fce0007fe0100 */
.L_x_11160:
        /* <DEDUP_REMOVED lines=113> */
.L_x_11166:
[----:B------:R-:W-:-:S05]  /*5920*/  IMAD.U32 R20, RZ, RZ, UR22 ;  /* 0x00000016ff147e24 */ /* 0x000fca000f8e00ff */
[----:B------:R-:W-:-:S13]  /*5930*/  ISETP.NE.AND P3, PT, R20, 0x1, PT ;  /* 0x000000011400780c */ /* 0x000fda0003f65270 */
[----:B------:R-:W1:Y:S02]  /*5940*/  @P3 LDC.64 R12, c[0x0][0x9e8] ;  /* 0x00027a00ff0c3b82 */ /* 0x000e640000000a00 */
[----:B-1----:R-:W-:-:S05]  /*5950*/  @P3 IMAD.HI.U32 R12, R123, R12, RZ ;  /* 0x0000000c7b0c3227 */ /* 0x002fca00078e00ff */
[----:B------:R-:W-:-:S07]  /*5960*/  @P3 SHF.R.U32.HI R123, RZ, R13, R12 ;  /* 0x0000000dff7b3219 */ /* 0x000fce000001160c */
.L_x_11167:
[----:B------:R-:W-:Y:S05]  /*5970*/  BSYNC B0 ;  /* 0x0000000000007941 */ /* 0x000fea0003800000 */
.L_x_11165:
[----:B------:R-:W-:-:S04]  /*5980*/  IMAD R12, R123, R20, -R11 ;  /* 0x000000147b0c7224 */ /* 0x000fc800078e0a0b */
[----:B------:R-:W-:-:S05]  /*5990*/  IMAD R12, R17, -0x2, R12 ;  /* 0xfffffffe110c7824 */ /* 0x000fca00078e020c */
[----:B------:R-:W-:Y:S02]  /*59a0*/  VIADDMNMX R15, R12, R20, R15, PT ;  /* 0x000000140c0f7246 */ /* 0x000fe4000380010f */
[----:B------:R-:W-:-:S07]  /*59b0*/  VIMNMX R14, R14, R12, !PT ;  /* 0x0000000c0e0e7248 */ /* 0x000fce0007fe0100 */
.L_x_11164:
[----:B------:R-:W-:Y:S01]  /*59c0*/  FMNMX.FTZ R12, R121, R6, !PT ;  /* 0x00000006790c7209 */ /* 0x000fe20007810000 */
[----:B------:R-:W-:Y:S01]  /*59d0*/  UMOV UR10, UR21 ;  /* 0x00000015000a7c82 */ /* 0x000fe20008000000 */
        /* <DEDUP_REMOVED lines=101> */
[----:B------:R-:W-:Y:S02]  /*6030*/  FMNMX.FTZ R20, R26, R9, !PT ;  /* 0x000000091a147209 */ /* 0x000fe40007810000 */
[----:B------:R-:W-:Y:S01]  /*6040*/  ISETP.LT.OR P5, PT, R15, 0x51, P5 ;  /* 0x000000510f00780c */ /* 0x000fe20002fa1670 */
        /* <DEDUP_REMOVED lines=45> */
[----:B------:R-:W-:Y:S01]  /*6320*/  FMNMX.FTZ R20, R50, R37, !PT ;  /* 0x0000002532147209 */ /* 0x000fe20007810000 */
[----:B------:R-:W-:Y:S01]  /*6330*/  FFMA.FTZ R37, R45, UR10, -R12 ;  /* 0x0000000a2d257c23 */ /* 0x000fe2000801080c */
[----:B------:R-:W-:Y:S01]  /*6340*/  ISETP.LT.OR P4, PT, R15, 0x61, P4 ;  /* 0x000000610f00780c */ /* 0x000fe20002781670 */
[----:B------:R-:W-:Y:S01]  /*6350*/  MUFU.EX2 R13, R13 ;  /* 0x0000000d000d7308 */ /* 0x000fe20000000800 */
[----:B------:R-:W-:Y:S02]  /*6360*/  FMNMX.FTZ R41, R51, R20, !PT ;  /* 0x0000001433297209 */ /* 0x000fe40007810000 */
[----:B------:R-:W-:Y:S02]  /*6370*/  ISETP.GT.AND P5, PT, R14, 0x68, P2 ;  /* 0x000000680e00780c */ /* 0x000fe400017a4270 */
[----:B------:R-:W-:-:S02]  /*6380*/  FMNMX.FTZ R20, R54, R41, !PT ;  /* 0x0000002936147209 */ /* 0x000fc40007810000 */
        /* <DEDUP_REMOVED lines=12> */
[----:B------:R-:W-:Y:S01]  /*6450*/  MUFU.EX2 R144, R144 ;  /* 0x0000009000907308 */ /* 0x000fe20000000800 */
[----:B------:R-:W-:Y:S02]  /*6460*/  FMNMX.FTZ R45, R63, R20, !PT ;  /* 0x000000143f2d7209 */ /* 0x000fe40007810000 */
[----:B------:R-:W-:Y:S02]  /*6470*/  ISETP.LT.OR P4, PT, R15, 0x6a, P4 ;  /* 0x0000006a0f00780c */ /* 0x000fe40002781670 */
[----:B------:R-:W-:Y:S01]  /*6480*/  FMNMX.FTZ R20, R66, R45, !PT ;  /* 0x0000002d42147209 */ /* 0x000fe20007810000 */
[----:B------:R-:W-:Y:S01]  /*6490*/  FFMA.FTZ R45, R53, UR10, -R12 ;  /* 0x0000000a352d7c23 */ /* 0x000fe2000801080c */
[----:B------:R-:W-:Y:S01]  /*64a0*/  ISETP.GT.AND P3, PT, R14, 0x70, P2 ;  /* 0x000000700e00780c */ /* 0x000fe20001764270 */
[----:B------:R-:W-:Y:S01]  /*64b0*/  MUFU.EX2 R25, R25 ;  /* 0x0000001900197308 */ /* 0x000fe20000000800 */
[----:B------:R-:W-:-:S02]  /*64c0*/  FMNMX.FTZ R49, R67, R20, !PT ;  /* 0x0000001443317209 */ /* 0x000fc40007810000 */
[----:B------:R-:W-:Y:S02]  /*64d0*/  FSEL R78, R78, -INF , !P5 ;  /* 0xff8000004e4e7808 */ /* 0x000fe40006800000 */
[----:B------:R-:W-:Y:S02]  /*64e0*/  FMNMX.FTZ R20, R70, R49, !PT ;  /* 0x0000003146147209 */ /* 0x000fe40007810000 */
[----:B------:R-:W-:Y:S01]  /*64f0*/  FSEL R79, R79, -INF , !P4 ;  /* 0xff8000004f4f7808 */ /* 0x000fe20006000000 */
[----:B------:R-:W-:Y:S01]  /*6500*/  MUFU.EX2 R146, R146 ;  /* 0x0000009200927308 */ /* 0x000fe20000000800 */
[----:B------:R-:W-:Y:S02]  /*6510*/  FMNMX.FTZ R49, R71, R20, !PT ;  /* 0x0000001447317209 */ /* 0x000fe40007810000 */
[----:B------:R-:W-:Y:S02]  /*6520*/  ISETP.GT.AND P5, PT, R14, 0x71, P2 ;  /* 0x000000710e00780c */ /* 0x000fe400017a4270 */
[----:B------:R-:W-:Y:S01]  /*6530*/  FMNMX.FTZ R20, R74, R49, !PT ;  /* 0x000000314a147209 */ /* 0x000fe20007810000 */
[--C-:B------:R-:W-:Y:S01]  /*6540*/  FFMA.FTZ R49, R57, UR10, -R12.reuse ;  /* 0x0000000a39317c23 */ /* 0x100fe2000801080c */
[C---:B------:R-:W-:Y:S01]  /*6550*/  ISETP.GT.AND P4, PT, R14.reuse, 0x78, P2 ;  /* 0x000000780e00780c */ /* 0x040fe20001784270 */
[--C-:B------:R-:W-:Y:S01]  /*6560*/  FFMA.FTZ R57, R69, UR10, -R12.reuse ;  /* 0x0000000a45397c23 */ /* 0x100fe2000801080c */
[----:B------:R-:W-:Y:S01]  /*6570*/  FMNMX.FTZ R53, R75, R20, !PT ;  /* 0x000000144b357209 */ /* 0x000fe20007810000 */
[----:B------:R-:W-:Y:S01]  /*6580*/  FFMA.FTZ R69, R81, UR10, -R12 ;  /* 0x0000000a51457c23 */ /* 0x000fe2000801080c */
[----:B------:R-:W-:Y:S01]  /*6590*/  ISETP.GT.AND P2, PT, R14, 0x79, P2 ;  /* 0x000000790e00780c */ /* 0x000fe20001744270 */
[----:B------:R-:W-:Y:S01]  /*65a0*/  MUFU.EX2 R29, R29 ;  /* 0x0000001d001d7308 */ /* 0x000fe20000000800 */
[----:B------:R-:W-:-:S02]  /*65b0*/  ISETP.LT.OR P3, PT, R15, 0x71, P3 ;  /* 0x000000710f00780c */ /* 0x000fc40001f61670 */
[----:B------:R-:W-:Y:S02]  /*65c0*/  FMNMX.FTZ R14, R78, R53, !PT ;  /* 0x000000354e0e7209 */ /* 0x000fe40007810000 */
[----:B------:R-:W-:Y:S02]  /*65d0*/  ISETP.LT.OR P5, PT, R15, 0x72, P5 ;  /* 0x000000720f00780c */ /* 0x000fe40002fa1670 */
[----:B------:R-:W-:Y:S01]  /*65e0*/  FSEL R82, R82, -INF , !P3 ;  /* 0xff80000052527808 */ /* 0x000fe20005800000 */
[----:B------:R-:W-:Y:S01]  /*65f0*/  MUFU.EX2 R140, R140 ;  /* 0x0000008c008c7308 */ /* 0x000fe20000000800 */
[----:B------:R-:W-:Y:S02]  /*6600*/  FMNMX.FTZ R53, R79, R14, !PT ;  /* 0x0000000e4f357209 */ /* 0x000fe40007810000 */
[----:B------:R-:W-:Y:S02]  /*6610*/  ISETP.LT.OR P4, PT, R15, 0x79, P4 ;  /* 0x000000790f00780c */ /* 0x000fe40002781670 */
[----:B------:R-:W-:-:S02]  /*6620*/  FSEL R83, R83, -INF , !P5 ;  /* 0xff80000053537808 */ /* 0x000fc40006800000 */
[----:B------:R-:W-:Y:S01]  /*6630*/  FMNMX.FTZ R14, R82, R53, !PT ;  /* 0x00000035520e7209 */ /* 0x000fe20007810000 */
[----:B------:R-:W-:Y:S01]  /*6640*/  MUFU.EX2 R33, R33 ;  /* 0x0000002100217308 */ /* 0x000fe20000000800 */
[----:B------:R-:W-:Y:S01]  /*6650*/  ISETP.LT.OR P2, PT, R15, 0x7a, P2 ;  /* 0x0000007a0f00780c */ /* 0x000fe20001741670 */
[--C-:B------:R-:W-:Y:S01]  /*6660*/  FFMA.FTZ R15, R61, UR10, -R12.reuse ;  /* 0x0000000a3d0f7c23 */ /* 0x100fe2000801080c */
[----:B------:R-:W-:Y:S01]  /*6670*/  FSEL R86, R86, -INF , !P4 ;  /* 0xff80000056567808 */ /* 0x000fe20006000000 */
[--C-:B------:R-:W-:Y:S01]  /*6680*/  FFMA.FTZ R61, R73, UR10, -R12.reuse ;  /* 0x0000000a493d7c23 */ /* 0x100fe2000801080c */
[----:B------:R-:W-:Y:S02]  /*6690*/  FMNMX.FTZ R53, R83, R14, !PT ;  /* 0x0000000e53357209 */ /* 0x000fe40007810000 */
[----:B------:R-:W-:Y:S01]  /*66a0*/  FSEL R87, R87, -INF , !P2 ;  /* 0xff80000057577808 */ /* 0x000fe20005000000 */
[----:B------:R-:W-:Y:S01]  /*66b0*/  MUFU.EX2 R142, R142 ;  /* 0x0000008e008e7308 */ /* 0x000fe20000000800 */
[----:B------:R-:W-:Y:S01]  /*66c0*/  FMNMX.FTZ R14, R86, R53, !PT ;  /* 0x00000035560e7209 */ /* 0x000fe20007810000 */
[----:B------:R-:W-:-:S03]  /*66d0*/  FFMA.FTZ R53, R65, UR10, -R12 ;  /* 0x0000000a41357c23 */ /* 0x000fc6000801080c */
[----:B------:R-:W-:-:S03]  /*66e0*/  FMNMX.FTZ R14, R87, R14, !PT ;  /* 0x0000000e570e7209 */ /* 0x000fc60007810000 */
[----:B------:R-:W-:Y:S02]  /*66f0*/  MUFU.EX2 R37, R37 ;  /* 0x0000002500257308 */ /* 0x000fe40000000800 */
[----:B------:R-:W1:Y:S06]  /*6700*/  SHFL.BFLY PT, R65, R14, 0x2, 0x1f ;  /* 0x0c401f000e417f89 */ /* 0x000e6c00000e0000 */
[----:B------:R-:W-:Y:S08]  /*6710*/  MUFU.EX2 R136, R136 ;  /* 0x0000008800887308 */ /* 0x000ff00000000800 */
[----:B------:R-:W-:Y:S08]  /*6720*/  MUFU.EX2 R41, R41 ;  /* 0x0000002900297308 */ /* 0x000ff00000000800 */
[----:B------:R-:W-:Y:S01]  /*6730*/  MUFU.EX2 R138, R138 ;  /* 0x0000008a008a7308 */ /* 0x000fe20000000800 */
[----:B-1----:R-:W-:Y:S01]  /*6740*/  FMNMX.FTZ R20, R14, R65, !PT ;  /* 0x000000410e147209 */ /* 0x002fe20007810000 */
[----:B------:R-:W-:Y:S01]  /*6750*/  FFMA.FTZ R65, R77, UR10, -R12 ;  /* 0x0000000a4d417c23 */ /* 0x000fe2000801080c */
[----:B------:R-:W-:-:S03]  /*6760*/  FSEL R77, R11, RZ, P6 ;  /* 0x000000ff0b4d7208 */ /* 0x000fc60003000000 */
[----:B------:R-:W1:Y:S02]  /*6770*/  SHFL.BFLY PT, R73, R20, 0x1, 0x1f ;  /* 0x0c201f0014497f89 */ /* 0x000e6400000e0000 */
[----:B------:R-:W-:Y:S01]  /*6780*/  MUFU.EX2 R45, R45 ;  /* 0x0000002d002d7308 */ /* 0x000fe20000000800 */
[----:B------:R-:W-:-:S07]  /*6790*/  FADD.FTZ R6, -R77, R6 ;  /* 0x000000064d067221 */ /* 0x000fce0000010100 */
[----:B------:R-:W-:Y:S08]  /*67a0*/  MUFU.EX2 R132, R132 ;  /* 0x0000008400847308 */ /* 0x000ff00000000800 */
[----:B------:R-:W-:Y:S01]  /*67b0*/  MUFU.EX2 R49, R49 ;  /* 0x0000003100317308 */ /* 0x000fe20000000800 */
[----:B-1----:R-:W-:Y:S01]  /*67c0*/  FMNMX.FTZ R12, R20, R73, !PT ;  /* 0x00000049140c7209 */ /* 0x002fe20007810000 */
[----:B------:R-:W-:-:S06]  /*67d0*/  FMUL.FTZ R73, R6, UR10 ;  /* 0x0000000a06497c20 */ /* 0x000fcc0008410000 */
[----:B------:R-:W-:Y:S01]  /*67e0*/  MUFU.EX2 R134, R134 ;  /* 0x0000008600867308 */ /* 0x000fe20000000800 */
[C---:B------:R-:W-:Y:S01]  /*67f0*/  FSETP.NEU.FTZ.AND P2, PT, R12.reuse, -INF , PT ;  /* 0xff8000000c00780b */ /* 0x040fe20003f5d000 */
[----:B------:R-:W-:-:S06]  /*6800*/  FMUL.FTZ R32, R12, UR10 ;  /* 0x0000000a0c207c20 */ /* 0x000fcc0008410000 */
[----:B------:R-:W1:Y:S01]  /*6810*/  MUFU.EX2 R73, R73 ;  /* 0x0000004900497308 */ /* 0x000e620000000800 */
[----:B------:R-:W-:-:S05]  /*6820*/  FSEL R32, R32, RZ, P2 ;  /* 0x000000ff20207208 */ /* 0x000fca0001000000 */
        /* <DEDUP_REMOVED lines=10> */
[----:B------:R-:W-:Y:S01]  /*68d0*/  FFMA.FTZ R26, R43, UR10, -R32 ;  /* 0x0000000a2b1a7c23 */ /* 0x000fe20008010820 */
[----:B-1----:R-:W-:Y:S01]  /*68e0*/  FFMA.FTZ R34, R73, R5, R148 ;  /* 0x0000000549227223 */ /* 0x002fe20000010094 */
[--C-:B------:R-:W-:Y:S01]  /*68f0*/  FFMA.FTZ R143, R46, UR10, -R32.reuse ;  /* 0x0000000a2e8f7c23 */ /* 0x100fe20008010820 */
[--C-:B------:R-:W-:Y:S01]  /*6900*/  FFMA.FTZ R28, R47, UR10, -R32.reuse ;  /* 0x0000000a2f1c7c23 */ /* 0x100fe20008010820 */
[----:B------:R-:W-:Y:S01]  /*6910*/  FFMA.FTZ R137, R50, UR10, -R32 ;  /* 0x0000000a32897c23 */ /* 0x000fe20008010820 */
[----:B------:R-:W-:Y:S01]  /*6920*/  FADD.FTZ R5, R13, R34 ;  /* 0x000000220d057221 */ /* 0x000fe20000010000 */
        /* <DEDUP_REMOVED lines=10> */
[----:B------:R-:W-:Y:S01]  /*69d0*/  F2FP.BF16.F32.PACK_AB R148, R13, R148 ;  /* 0x000000940d94723e */ /* 0x000fe200000010ff */
        /* <DEDUP_REMOVED lines=15> */
[----:B------:R1:W2:Y:S01]  /*6ad0*/  MUFU.EX2 R9, R5 ;  /* 0x0000000500097308 */ /* 0x0002a20000000800 */
[----:B------:R-:W-:Y:S01]  /*6ae0*/  FADD.FTZ R36, R140, R27 ;  /* 0x0000001b8c247221 */ /* 0x000fe20000010000 */
[----:B------:R-:W-:Y:S01]  /*6af0*/  FFMA.FTZ R86, R86, UR10, -R32 ;  /* 0x0000000a56567c23 */ /* 0x000fe20008010820 */
[----:B------:R-:W-:Y:S01]  /*6b00*/  IMAD.U32 R31, RZ, RZ, UR39 ;  /* 0x00000027ff1f7e24 */ /* 0x000fe2000f8e00ff */
[----:B------:R-:W-:Y:S01]  /*6b10*/  ISETP.GT.AND P2, PT, R8, UR28, PT ;  /* 0x0000001c08007c0c */ /* 0x000fe2000bf44270 */
[----:B------:R-:W-:Y:S01]  /*6b20*/  FADD.FTZ R27, R33, R36 ;  /* 0x00000024211b7221 */ /* 0x000fe20000010000 */
[----:B------:R-:W-:Y:S01]  /*6b30*/  FFMA.FTZ R36, R59, UR10, -R32 ;  /* 0x0000000a3b247c23 */ /* 0x000fe20008010820 */
[----:B------:R-:W-:Y:S01]  /*6b40*/  UMOV UR39, UR27 ;  /* 0x0000001b00277c82 */ /* 0x000fe20008000000 */
[----:B------:R-:W3:Y:S01]  /*6b50*/  MUFU.EX2 R145, R145 ;  /* 0x0000009100917308 */ /* 0x000ee20000000800 */
[----:B------:R-:W-:Y:S01]  /*6b60*/  FADD.FTZ R38, R142, R27 ;  /* 0x0000001b8e267221 */ /* 0x000fe20000010000 */
[----:B------:R-:W-:Y:S01]  /*6b70*/  @!P1 LEA R31, R31, UR40, 0x3 ;  /* 0x000000281f1f9c11 */ /* 0x000fe2000f8e18ff */
[----:B------:R-:W-:Y:S01]  /*6b80*/  FMUL.FTZ R88, R88, R73 ;  /* 0x0000004958587220 */ /* 0x000fe20000410000 */
[----:B------:R-:W-:Y:S01]  /*6b90*/  F2FP.BF16.F32.PACK_AB R150, R21, R150 ;  /* 0x000000961596723e */ /* 0x000fe200000010ff */
[----:B-1----:R-:W-:Y:S01]  /*6ba0*/  FADD.FTZ R5, R37, R38 ;  /* 0x0000002625057221 */ /* 0x002fe20000010000 */
[----:B------:R-:W-:Y:S01]  /*6bb0*/  F2FP.BF16.F32.PACK_AB R144, R25, R144 ;  /* 0x000000901990723e */ /* 0x000fe200000010ff */
[----:B------:R-:W-:Y:S01]  /*6bc0*/  @!P1 VIADD R31, R31, 0x16860 ;  /* 0x000168601f1f9836 */ /* 0x000fe20000000000 */
[----:B------:R-:W1:Y:S01]  /*6bd0*/  MUFU.EX2 R20, R20 ;  /* 0x0000001400147308 */ /* 0x000e620000000800 */
[----:B--2---:R-:W-:Y:S01]  /*6be0*/  FFMA.FTZ R38, R9, R4, R6 ;  /* 0x0000000409267223 */ /* 0x004fe20000010006 */
[----:B------:R-:W-:Y:S01]  /*6bf0*/  FADD.FTZ R42, R136, R5 ;  /* 0x00000005882a7221 */ /* 0x000fe20000010000 */
[----:B------:R-:W-:Y:S01]  /*6c00*/  FFMA.FTZ R4, R63, UR10, -R32 ;  /* 0x0000000a3f047c23 */ /* 0x000fe20008010820 */
[----:B------:R-:W-:Y:S01]  /*6c10*/  @!P1 PRMT R31, RZ, 0x654, R31 ;  /* 0x00000654ff1f9816 */ /* 0x000fe2000000001f */
[----:B------:R-:W-:Y:S01]  /*6c20*/  FADD.FTZ R40, R149, R38 ;  /* 0x0000002695287221 */ /* 0x000fe20000010000 */
[----:B------:R-:W-:Y:S01]  /*6c30*/  FADD.FTZ R27, R41, R42 ;  /* 0x0000002a291b7221 */ /* 0x000fe20000010000 */
[----:B------:R-:W-:Y:S01]  /*6c40*/  FFMA.FTZ R38, R67, UR10, -R32 ;  /* 0x0000000a43267c23 */ /* 0x000fe20008010820 */
[----:B------:R-:W2:Y:S01]  /*6c50*/  MUFU.EX2 R147, R147 ;  /* 0x0000009300937308 */ /* 0x000ea20000000800 */
[----:B------:R-:W-:Y:S01]  /*6c60*/  FADD.FTZ R5, R151, R40 ;  /* 0x0000002897057221 */ /* 0x000fe20000010000 */
[----:B------:R-:W-:Y:S01]  /*6c70*/  FADD.FTZ R40, R138, R27 ;  /* 0x0000001b8a287221 */ /* 0x000fe20000010000 */
[----:B------:R4:W-:Y:S01]  /*6c80*/  @!P1 SYNCS.ARRIVE.TRANS64.RED.A1T0 RZ, [R31+URZ], RZ ;  /* 0x000000ff1fff99a7 */ /* 0x0009e2000810043f */
[----:B------:R-:W-:Y:S01]  /*6c90*/  F2FP.BF16.F32.PACK_AB R149, R149, R6 ;  /* 0x000000069595723e */ /* 0x000fe200000010ff */
[----:B------:R-:W-:Y:S01]  /*6ca0*/  FADD.FTZ R42, R14, R5 ;  /* 0x000000050e2a7221 */ /* 0x000fe20000010000 */
[----:B------:R-:W-:Y:S01]  /*6cb0*/  FADD.FTZ R27, R45, R40 ;  /* 0x000000282d1b7221 */ /* 0x000fe20000010000 */
[----:B------:R-:W-:Y:S01]  /*6cc0*/  FFMA.FTZ R40, R71, UR10, -R32 ;  /* 0x0000000a47287c23 */ /* 0x000fe20008010820 */
[----:B------:R-:W5:Y:S01]  /*6cd0*/  MUFU.EX2 R24, R24 ;  /* 0x0000001800187308 */ /* 0x000f620000000800 */
[----:B---3--:R-:W-:Y:S01]  /*6ce0*/  FADD.FTZ R5, R145, R42 ;  /* 0x0000002a91057221 */ /* 0x008fe20000010000 */
[----:B------:R-:W-:Y:S01]  /*6cf0*/  FADD.FTZ R44, R132, R27 ;  /* 0x0000001b842c7221 */ /* 0x000fe20000010000 */
[----:B------:R-:W-:Y:S01]  /*6d00*/  FFMA.FTZ R32, R87, UR10, -R32 ;  /* 0x0000000a57207c23 */ /* 0x000fe20008010820 */
[-C--:B------:R-:W-:Y:S01]  /*6d10*/  FMUL.FTZ R90, R90, R9.reuse ;  /* 0x000000095a5a7220 */ /* 0x080fe20000410000 */
[----:B-1----:R-:W-:Y:S01]  /*6d20*/  FADD.FTZ R42, R20, R5 ;  /* 0x00000005142a7221 */ /* 0x002fe20000010000 */
[----:B------:R-:W-:Y:S01]  /*6d30*/  FADD.FTZ R27, R49, R44 ;  /* 0x0000002c311b7221 */ /* 0x000fe20000010000 */
[-C--:B------:R-:W-:Y:S01]  /*6d40*/  FMUL.FTZ R91, R91, R9.reuse ;  /* 0x000000095b5b7220 */ /* 0x080fe20000410000 */
[----:B------:R-:W1:Y:S01]  /*6d50*/  MUFU.EX2 R141, R141 ;  /* 0x0000008d008d7308 */ /* 0x000e620000000800 */
        /* <DEDUP_REMOVED lines=8> */
[----:B-----5:R-:W-:Y:S01]  /*6de0*/  FADD.FTZ R42, R24, R5 ;  /* 0x00000005182a7221 */ /* 0x020fe20000010000 */
        /* <DEDUP_REMOVED lines=10> */
[----:B------:R-:W-:Y:S01]  /*6e90*/  FMUL.FTZ R119, R119, R9 ;  /* 0x0000000977777220 */ /* 0x000fe20000410000 */
[----:B------:R-:W-:Y:S01]  /*6ea0*/  F2FP.BF16.F32.PACK_AB R146, R29, R146 ;  /* 0x000000921d92723e */ /* 0x000fe200000010ff */
[-C--:B------:R-:W-:Y:S01]  /*6eb0*/  FMUL.FTZ R89, R89, R73.reuse ;  /* 0x0000004959597220 */ /* 0x080fe20000410000 */
[----:B------:R-:W-:Y:S01]  /*6ec0*/  F2FP.BF16.F32.PACK_AB R140, R33, R140 ;  /* 0x0000008c218c723e */ /* 0x000fe200000010ff */
        /* <DEDUP_REMOVED lines=12> */
[----:B------:R-:W-:Y:S01]  /*6f90*/  F2FP.BF16.F32.PACK_AB R134, R15, R134 ;  /* 0x000000860f86723e */ /* 0x000fe200000010ff */
        /* <DEDUP_REMOVED lines=13> */
[----:B------:R-:W-:Y:S01]  /*7070*/  FMUL.FTZ R117, R117, R73 ;  /* 0x0000004975757220 */ /* 0x000fe20000410000 */
[----:B------:R-:W-:Y:S01]  /*7080*/  F2FP.BF16.F32.PACK_AB R151, R14, R151 ;  /* 0x000000970e97723e */ /* 0x000fe200000010ff */
[----:B------:R-:W-:Y:S01]  /*7090*/  VIADD R8, R8, 0xffffffff ;  /* 0xffffffff08087836 */ /* 0x000fe20000000000 */
[----:B------:R-:W-:Y:S01]  /*70a0*/  F2FP.BF16.F32.PACK_AB R145, R20, R145 ;  /* 0x000000911491723e */ /* 0x000fe200000010ff */
[----:B------:R-:W-:Y:S01]  /*70b0*/  IMAD.MOV.U32 R6, RZ, RZ, R11 ;  /* 0x000000ffff067224 */ /* 0x000fe200078e000b */
[----:B------:R-:W-:Y:S01]  /*70c0*/  F2FP.BF16.F32.PACK_AB R147, R24, R147 ;  /* 0x000000931893723e */ /* 0x000fe200000010ff */
[----:B------:R-:W2:Y:S01]  /*70d0*/  MUFU.EX2 R130, R130 ;  /* 0x0000008200827308 */ /* 0x000ea20000000800 */
[C---:B---3--:R-:W-:Y:S01]  /*70e0*/  FADD.FTZ R27, R53.reuse, R44 ;  /* 0x0000002c351b7221 */ /* 0x048fe20000010000 */
[----:B------:R-:W-:Y:S01]  /*70f0*/  F2FP.BF16.F32.PACK_AB R128, R53, R128 ;  /* 0x000000803580723e */ /* 0x000fe200000010ff */
[----:B------:R-:W-:Y:S01]  /*7100*/  IMAD.MOV.U32 R9, RZ, RZ, R12 ;  /* 0x000000ffff097224 */ /* 0x000fe200078e000c */
[----:B------:R-:W-:-:S04]  /*7110*/  F2FP.BF16.F32.PACK_AB R141, R26, R141 ;  /* 0x0000008d1a8d723e */ /* 0x000fc800000010ff */
        /* <DEDUP_REMOVED lines=71> */
[----:B--2---:R-:W-:Y:S01]  /*7590*/  FADD.FTZ R42, R123, R42 ;  /* 0x0000002a7b2a7221 */ /* 0x004fe20000010000 */
[C---:B---3--:R-:W-:Y:S01]  /*75a0*/  FADD.FTZ R5, R77.reuse, R44 ;  /* 0x0000002c4d057221 */ /* 0x048fe20000010000 */
[----:B------:R-:W-:Y:S02]  /*75b0*/  F2FP.BF16.F32.PACK_AB R122, R77, R122 ;  /* 0x0000007a4d7a723e */ /* 0x000fe400000010ff */
[C---:B-1----:R-:W-:Y:S01]  /*75c0*/  FADD.FTZ R4, R32.reuse, R42 ;  /* 0x0000002a20047221 */ /* 0x042fe20000010000 */
[----:B------:R-:W-:Y:S01]  /*75d0*/  F2FP.BF16.F32.PACK_AB R123, R32, R123 ;  /* 0x0000007b207b723e */ /* 0x000fe200000010ff */
[----:B----4-:R-:W-:Y:S06]  /*75e0*/  @P2 BRA `(.L_x_11168) ;  /* 0xffffffd000d42947 */ /* 0x010fec000383ffff */
[----:B------:R-:W-:Y:S01]  /*75f0*/  IMAD.MOV.U32 R9, RZ, RZ, R12 ;  /* 0x000000ffff097224 */ /* 0x000fe200078e000c */
[----:B------:R-:W-:Y:S01]  /*7600*/  UMOV UR39, UR27 ;  /* 0x0000001b00277c82 */ /* 0x000fe20008000000 */
[----:B------:R-:W-:Y:S01]  /*7610*/  IMAD.MOV.U32 R6, RZ, RZ, R11 ;  /* 0x000000ffff067224 */ /* 0x000fe200078e000b */
[----:B------:R-:W-:-:S06]  /*7620*/  UMOV UR37, UR26 ;  /* 0x0000001a00257c82 */ /* 0x000fcc0008000000 */
.L_x_11151:
        /* <DEDUP_REMOVED lines=15> */
.L_x_11170:
[----:B------:R-:W-:-:S11]  /*7720*/  UISETP.NE.AND UP0, UPT, UR11, 0x1, UPT ;  /* 0x000000010b00788c */ /* 0x000fd6000bf05270 */
[----:B------:R-:W-:Y:S02]  /*7730*/  @UP0 ULDC.64 UR14, c[0x0][0x9e8] ;  /* 0x00027a00000e0ab9 */ /* 0x000fe40000000a00 */
[----:B------:R-:W-:-:S04]  /*7740*/  UIMAD.WIDE.U32 UR6, UR49, UR14, URZ ;  /* 0x0000000e310672a5 */ /* 0x000fc8000f8e003f */
[----:B------:R-:W-:-:S12]  /*7750*/  @UP0 USHF.R.U32.HI UR49, URZ, UR15, UR7 ;  /* 0x0000000f3f310299 */ /* 0x000fd80008011607 */
.L_x_11171:
[----:B------:R-:W-:-:S04]  /*7760*/  UIMAD UR49, UR49, UR11, URZ ;  /* 0x0000000b313172a4 */ /* 0x000fc8000f8e023f */
[----:B------:R-:W-:-:S04]  /*7770*/  UISETP.LT.AND UP0, UPT, UR23, UR49, UPT ;  /* 0x000000311700728c */ /* 0x000fc8000bf01270 */
[----:B------:R-:W-:-:S12]  /*7780*/  USEL UR23, UR23, UR49, !UP0 ;  /* 0x0000003117177287 */ /* 0x000fd8000c000000 */
.L_x_11169:
        /* <DEDUP_REMOVED lines=13> */
.L_x_11181:
        /* <DEDUP_REMOVED lines=9> */
.L_x_11174:
[----:B------:R-:W-:Y:S01]  /*78f0*/  ULEA UR6, UR39, UR40, 0x3 ;  /* 0x0000002827067291 */ /* 0x000fe2000f8e183f */
[----:B------:R-:W-:-:S05]  /*7900*/  IMAD.U32 R6, RZ, RZ, UR37 ;  /* 0x00000025ff067e24 */ /* 0x000fca000f8e00ff */
[----:B------:R-:W-:-:S04]  /*7910*/  SHF.L.U32 R6, R6, 0x1f, RZ ;  /* 0x0000001f06067819 */ /* 0x000fc800000006ff */
[----:B------:R1:W2:Y:S01]  /*7920*/  SYNCS.PHASECHK.TRANS64.TRYWAIT P2, [UR6+0x16830], R6 ;  /* 0x01683006ff0075a7 */ /* 0x0002a20008040146 */
[----:B------:R-:W-:Y:S05]  /*7930*/  @!P0 BRA `(.L_x_11175) ;  /* 0x0000000000048947 */ /* 0x000fea0003800000 */
[----:B------:R-:W-:Y:S01]  /*7940*/  BPT.TRAP 0x1 ;  /* 0x000000040000795c */ /* 0x000fe20000300000 */
.L_x_11175:
[----:B--2---:R-:W-:Y:S05]  /*7950*/  @P2 BRA `(.L_x_11173) ;  /* 0x0000000000082947 */ /* 0x004fea0003800000 */
[----:B------:R-:W2:Y:S02]  /*7960*/  SYNCS.PHASECHK.TRANS64.TRYWAIT P2, [UR6+0x16830], R6 ;  /* 0x01683006ff0075a7 */ /* 0x000ea40008040146 */
[----:B--2---:R-:W-:Y:S05]  /*7970*/  @!P2 BRA `(.L_x_11176) ;  /* 0x0000008c004ca947 */ /* 0x004fea0003800000 */
.L_x_11173:
        /* <DEDUP_REMOVED lines=25> */
.L_x_11178:
[----:B------:R-:W-:Y:S01]  /*7b10*/  ULEA UR6, UR23, UR40, 0x3 ;  /* 0x0000002817067291 */ /* 0x000fe2000f8e183f */
[----:B------:R-:W-:-:S05]  /*7b20*/  IMAD.U32 R6, RZ, RZ, UR24 ;  /* 0x00000018ff067e24 */ /* 0x000fca000f8e00ff */
[----:B------:R-:W-:-:S04]  /*7b30*/  SHF.L.U32 R6, R6, 0x1f, RZ ;  /* 0x0000001f06067819 */ /* 0x000fc800000006ff */
[----:B------:R1:W2:Y:S01]  /*7b40*/  SYNCS.PHASECHK.TRANS64.TRYWAIT P2, [UR6+0x16850], R6 ;  /* 0x01685006ff0075a7 */ /* 0x0002a20008040146 */
[----:B------:R-:W-:Y:S05]  /*7b50*/  @!P0 BRA `(.L_x_11179) ;  /* 0x0000000000048947 */ /* 0x000fea0003800000 */
[----:B------:R-:W-:Y:S01]  /*7b60*/  BPT.TRAP 0x1 ;  /* 0x000000040000795c */ /* 0x000fe20000300000 */
.L_x_11179:
[----:B--2---:R-:W-:Y:S05]  /*7b70*/  @P2 BRA `(.L_x_11177) ;  /* 0x0000000000082947 */ /* 0x004fea0003800000 */
[----:B------:R-:W2:Y:S02]  /*7b80*/  SYNCS.PHASECHK.TRANS64.TRYWAIT P2, [UR6+0x16850], R6 ;  /* 0x01685006ff0075a7 */ /* 0x000ea40008040146 */
[----:B--2---:R-:W-:Y:S05]  /*7b90*/  @!P2 BRA `(.L_x_11180) ;  /* 0x0000008800dca947 */ /* 0x004fea0003800000 */
.L_x_11177:
[----:B------:R-:W-:Y:S01]  /*7ba0*/  UIADD3 UR6, UR40, 0x400, URZ ;  /* 0x0000040028067890 */ /* 0x000fe2000fffe03f */
[----:B------:R-:W-:Y:S01]  /*7bb0*/  WARPGROUP.ARRIVE ;  /* 0x00000000000079c5 */ /* 0x000fe20000000000 */
[----:B------:R-:W-:Y:S01]  /*7bc0*/  UMOV UR7, 0x40000040 ;  /* 0x4000004000077882 */ /* 0x000fe20000000000 */
[----:B-12---:R-:W-:Y:S01]  /*7bd0*/  FMNMX.FTZ R6, R24, R11, !PT ;  /* 0x0000000b18067209 */ /* 0x006fe20007810000 */
[----:B------:R-:W-:Y:S01]  /*7be0*/  USHF.R.U32.HI UR6, URZ, 0x4, UR6 ;  /* 0x000000043f067899 */ /* 0x000fe20008011606 */
[----:B------:R-:W-:Y:S01]  /*7bf0*/  FMNMX.FTZ R14, R26, R10, !PT ;  /* 0x0000000a1a0e7209 */ /* 0x000fe20007810000 */
[----:B------:R-:W-:Y:S01]  /*7c00*/  UMOV UR10, UR22 ;  /* 0x00000016000a7c82 */ /* 0x000fe20008000000 */
[----:B------:R-:W-:Y:S01]  /*7c10*/  FMNMX.FTZ R9, R25, R6, !PT ;  /* 0x0000000619097209 */ /* 0x000fe20007810000 */
[----:B------:R-:W-:Y:S01]  /*7c20*/  ULOP3.LUT UR6, UR6, 0x3fff, URZ, 0xc0, !UPT ;  /* 0x00003fff06067892 */ /* 0x000fe2000f8ec03f */
[----:B------:R-:W-:Y:S01]  /*7c30*/  ISETP.GE.U32.AND P2, PT, R2, 0x180, PT ;  /* 0x000001800200780c */ /* 0x000fe20003f46070 */
[----:B------:R-:W-:Y:S01]  /*7c40*/  UMOV UR24, UR37 ;  /* 0x0000002500187c82 */ /* 0x000fe20008000000 */
[----:B------:R-:W-:Y:S01]  /*7c50*/  FMNMX.FTZ R6, R28, R9, !PT ;  /* 0x000000091c067209 */ /* 0x000fe20007810000 */
[----:B------:R-:W-:-:S03]  /*7c60*/  ULEA UR11, UR23, UR6, 0xa ;  /* 0x00000006170b7291 */ /* 0x000fc6000f8e503f */
[----:B------:R-:W-:-:S04]  /*7c70*/  FMNMX.FTZ R9, R29, R6, !PT ;  /* 0x000000061d097209 */ /* 0x000fc80007810000 */
[----:B------:R-:W-:Y:S01]  /*7c80*/  UMOV UR6, UR11 ;  /* 0x0000000b00067c82 */ /* 0x000fe20008000000 */
[----:B------:R-:W-:Y:S01]  /*7c90*/  FMNMX.FTZ R6, R32, R9, !PT ;  /* 0x0000000920067209 */ /* 0x000fe20007810000 */
[----:B------:R-:W-:Y:S01]  /*7ca0*/  HGMMA.64x64x16.F32.BF16 R88, R148, gdesc[UR4].tnspB, R88, gsb0 ;  /* 0x40e0000494587df0 */ /* 0x000fe20008001858 */
        /* <DEDUP_REMOVED lines=33> */
[----:B------:R-:W-:-:S05]  /*7ec0*/  FMNMX.FTZ R9, R85, R6, !PT ;  /* 0x0000000655097209 */ /* 0x000fca0007810000 */
        /* <DEDUP_REMOVED lines=12> */
[----:B-1----:R-:W-:Y:S02]  /*7f90*/  FMNMX.FTZ R6, R13, R6, !PT ;  /* 0x000000060d067209 */ /* 0x002fe40007810000 */
[----:B------:R-:W-:Y:S01]  /*7fa0*/  FMNMX.FTZ R14, R42, R9, !PT ;  /* 0x000000092a0e7209 */ /* 0x000fe20007810000 */
[----:B------:R-:W-:Y:S01]  /*7fb0*/  HGMMA.64x64x16.F32.BF16 R88, R140, gdesc[UR4].tnspB, R88, gsb0 ;  /* 0x40e000048c587df0 */ /* 0x000fe20008001858 */
[----:B------:R-:W-:Y:S01]  /*7fc0*/  UIADD3 UR6, UR11, 0x180, URZ ;  /* 0x000001800b067890 */ /* 0x000fe2000fffe03f */
[----:B------:R-:W-:Y:S01]  /*7fd0*/  FADD.FTZ R11, -R6, R11 ;  /* 0x0000000b060b7221 */ /* 0x000fe20000010100 */
[----:B------:R-:W-:Y:S01]  /*7fe0*/  UMOV UR7, 0x40000040 ;  /* 0x4000004000077882 */ /* 0x000fe20000000000 */
[----:B------:R-:W-:-:S02]  /*7ff0*/  FMNMX.FTZ R9, R43, R14, !PT ;  /* 0x0000000e2b097209 */ /* 0x000fc40007810000 */
[----:B------:R-:W-:Y:S01]  /*8000*/  FMUL.FTZ R12, R11, UR10 ;  /* 0x0000000a0b0c7c20 */ /* 0x000fe20008410000 */
[----:B------:R-:W-:Y:S01]  /*8010*/  FMUL.FTZ R11, R6, UR10 ;  /* 0x0000000a060b7c20 */ /* 0x000fe20008410000 */
[----:B------:R-:W-:-:S03]  /*8020*/  FMNMX.FTZ R14, R46, R9, !PT ;  /* 0x000000092e0e7209 */ /* 0x000fc60007810000 */
        /* <DEDUP_REMOVED lines=20> */
[----:B------:R1:W2:Y:S01]  /*8170*/  MUFU.EX2 R13, R24 ;  /* 0x00000018000d7308 */ /* 0x0002a20000000800 */
[----:B------:R-:W-:Y:S01]  /*8180*/  FMNMX.FTZ R14, R58, R9, !PT ;  /* 0x000000093a0e7209 */ /* 0x000fe20007810000 */
[--C-:B------:R-:W-:Y:S01]  /*8190*/  FFMA.FTZ R41, R57, UR10, -R11.reuse ;  /* 0x0000000a39297c23 */ /* 0x100fe2000801080b */
[--C-:B------:R-:W-:Y:S01]  /*81a0*/  FFMA.FTZ R53, R65, UR10, -R11.reuse ;  /* 0x0000000a41357c23 */ /* 0x100fe2000801080b */
[--C-:B------:R-:W-:Y:S01]  /*81b0*/  FFMA.FTZ R20, R68, UR10, -R11.reuse ;  /* 0x0000000a44147c23 */ /* 0x100fe2000801080b */
[----:B------:R-:W-:Y:S01]  /*81c0*/  FMNMX.FTZ R9, R59, R14, !PT ;  /* 0x0000000e3b097209 */ /* 0x000fe20007810000 */
[--C-:B------:R-:W-:Y:S01]  /*81d0*/  FFMA.FTZ R57, R69, UR10, -R11.reuse ;  /* 0x0000000a45397c23 */ /* 0x100fe2000801080b */
[--C-:B------:R-:W-:Y:S01]  /*81e0*/  FFMA.FTZ R65, R77, UR10, -R11.reuse ;  /* 0x0000000a4d417c23 */ /* 0x100fe2000801080b */
[----:B------:R-:W3:Y:S01]  /*81f0*/  MUFU.EX2 R148, R148 ;  /* 0x0000009400947308 */ /* 0x000ee20000000800 */
[----:B------:R-:W-:Y:S01]  /*8200*/  FMNMX.FTZ R14, R62, R9, !PT ;  /* 0x000000093e0e7209 */ /* 0x000fe20007810000 */
[--C-:B-1----:R-:W-:Y:S01]  /*8210*/  FFMA.FTZ R24, R72, UR10, -R11.reuse ;  /* 0x0000000a48187c23 */ /* 0x102fe2000801080b */
[--C-:B------:R-:W-:Y:S01]  /*8220*/  FFMA.FTZ R32, R80, UR10, -R11.reuse ;  /* 0x0000000a50207c23 */ /* 0x100fe2000801080b */
[--C-:B------:R-:W-:Y:S01]  /*8230*/  FFMA.FTZ R69, R81, UR10, -R11.reuse ;  /* 0x0000000a51457c23 */ /* 0x100fe2000801080b */
[----:B------:R-:W-:Y:S01]  /*8240*/  FMNMX.FTZ R9, R63, R14, !PT ;  /* 0x0000000e3f097209 */ /* 0x000fe20007810000 */
[----:B------:R-:W-:-:S02]  /*8250*/  FFMA.FTZ R84, R84, UR10, -R11 ;  /* 0x0000000a54547c23 */ /* 0x000fc4000801080b */
[----:B------:R-:W1:Y:S01]  /*8260*/  MUFU.EX2 R150, R150 ;  /* 0x0000009600967308 */ /* 0x000e620000000800 */
[----:B------:R-:W-:Y:S01]  /*8270*/  FMNMX.FTZ R14, R66, R9, !PT ;  /* 0x00000009420e7209 */ /* 0x000fe20007810000 */
[----:B--2---:R-:W-:-:S03]  /*8280*/  FFMA.FTZ R5, R12, R5, R13 ;  /* 0x000000050c057223 */ /* 0x004fc6000001000d */
[----:B------:R-:W-:-:S03]  /*8290*/  FMNMX.FTZ R9, R67, R14, !PT ;  /* 0x0000000e43097209 */ /* 0x000fc60007810000 */
[----:B------:R-:W-:Y:S01]  /*82a0*/  MUFU.EX2 R21, R21 ;  /* 0x0000001500157308 */ /* 0x000fe20000000800 */
[----:B------:R-:W-:Y:S01]  /*82b0*/  FMNMX.FTZ R14, R70, R9, !PT ;  /* 0x00000009460e7209 */ /* 0x000fe20007810000 */
[C---:B---3--:R-:W-:Y:S01]  /*82c0*/  FADD.FTZ R5, R148.reuse, R5 ;  /* 0x0000000594057221 */ /* 0x048fe20000010000 */
[----:B------:R-:W-:Y:S02]  /*82d0*/  F2FP.BF16.F32.PACK_AB R148, R148, R13 ;  /* 0x0000000d9494723e */ /* 0x000fe400000010ff */
        /* <DEDUP_REMOVED lines=10> */
[--C-:B------:R-:W-:Y:S01]  /*8380*/  FFMA.FTZ R140, R40, UR10, -R11.reuse ;  /* 0x0000000a288c7c23 */ /* 0x100fe2000801080b */
[----:B------:R-:W-:Y:S01]  /*8390*/  MUFU.EX2 R146, R146 ;  /* 0x0000009200927308 */ /* 0x000fe20000000800 */
[----:B------:R-:W-:Y:S01]  /*83a0*/  FFMA.FTZ R142, R44, UR10, -R11 ;  /* 0x0000000a2c8e7c23 */ /* 0x000fe2000801080b */
[----:B------:R-:W-:Y:S01]  /*83b0*/  FMNMX.FTZ R9, R83, R14, !PT ;  /* 0x0000000e53097209 */ /* 0x000fe20007810000 */
[----:B------:R-:W-:Y:S01]  /*83c0*/  HGMMA.64x64x16.F32.BF16 R88, R136, gdesc[UR4].tnspB, R88, gsb0 ;  /* 0x40e0000488587df0 */ /* 0x000fe20008001858 */
[----:B------:R-:W-:Y:S01]  /*83d0*/  UIADD3 UR6, UR11, 0x200, URZ ;  /* 0x000002000b067890 */ /* 0x000fe2000fffe03f */
[----:B------:R-:W-:Y:S01]  /*83e0*/  UMOV UR7, 0x40000040 ;  /* 0x4000004000077882 */ /* 0x000fe20000000000 */
[----:B------:R-:W-:-:S02]  /*83f0*/  FMNMX.FTZ R14, R86, R9, !PT ;  /* 0x00000009560e7209 */ /* 0x000fc40007810000 */
[----:B------:R-:W-:Y:S02]  /*8400*/  MUFU.EX2 R29, R29 ;  /* 0x0000001d001d7308 */ /* 0x000fe40000000800 */
[----:B------:R-:W-:Y:S01]  /*8410*/  FMNMX.FTZ R9, R87, R14, !PT ;  /* 0x0000000e57097209 */ /* 0x000fe20007810000 */
[----:B------:R-:W-:-:S04]  /*8420*/  FFMA.FTZ R14, R64, UR10, -R11 ;  /* 0x0000000a400e7c23 */ /* 0x000fc8000801080b */
[----:B------:R-:W2:Y:S01]  /*8430*/  SHFL.BFLY PT, R28, R9, 0x2, 0x1f ;  /* 0x0c401f00091c7f89 */ /* 0x000ea200000e0000 */
[----:B------:R-:W-:Y:S08]  /*8440*/  MUFU.EX2 R140, R140 ;  /* 0x0000008c008c7308 */ /* 0x000ff00000000800 */
[----:B------:R-:W-:Y:S08]  /*8450*/  MUFU.EX2 R33, R33 ;  /* 0x0000002100217308 */ /* 0x000ff00000000800 */
[----:B------:R-:W-:Y:S01]  /*8460*/  MUFU.EX2 R142, R142 ;  /* 0x0000008e008e7308 */ /* 0x000fe20000000800 */
[----:B--2---:R-:W-:-:S07]  /*8470*/  FMNMX.FTZ R36, R9, R28, !PT ;  /* 0x0000001c09247209 */ /* 0x004fce0007810000 */
[----:B------:R-:W-:Y:S01]  /*8480*/  MUFU.EX2 R25, R25 ;  /* 0x0000001900197308 */ /* 0x000fe20000000800 */
[----:B------:R-:W-:Y:S01]  /*8490*/  FFMA.FTZ R28, R76, UR10, -R11 ;  /* 0x0000000a4c1c7c23 */ /* 0x000fe2000801080b */
[----:B------:R-:W2:Y:S06]  /*84a0*/  SHFL.BFLY PT, R9, R36, 0x1, 0x1f ;  /* 0x0c201f0024097f89 */ /* 0x000eac00000e0000 */
[----:B------:R-:W-:Y:S08]  /*84b0*/  MUFU.EX2 R37, R37 ;  /* 0x0000002500257308 */ /* 0x000ff00000000800 */
[----:B------:R-:W-:Y:S08]  /*84c0*/  MUFU.EX2 R45, R45 ;  /* 0x0000002d002d7308 */ /* 0x000ff00000000800 */
[----:B------:R-:W-:Y:S01]  /*84d0*/  MUFU.EX2 R41, R41 ;  /* 0x0000002900297308 */ /* 0x000fe20000000800 */
[----:B--2---:R-:W-:-:S07]  /*84e0*/  FMNMX.FTZ R9, R36, R9, !PT ;  /* 0x0000000924097209 */ /* 0x004fce0007810000 */
[----:B------:R-:W-:Y:S01]  /*84f0*/  MUFU.EX2 R49, R49 ;  /* 0x0000003100317308 */ /* 0x000fe20000000800 */
[C---:B------:R-:W-:Y:S01]  /*8500*/  FMUL.FTZ R40, R9.reuse, UR10 ;  /* 0x0000000a09287c20 */ /* 0x040fe20008410000 */
[----:B------:R-:W-:-:S03]  /*8510*/  FADD.FTZ R10, -R9, R10 ;  /* 0x0000000a090a7221 */ /* 0x000fc60000010100 */
[--C-:B------:R-:W-:Y:S01]  /*8520*/  FFMA.FTZ R149, R27, UR10, -R40.reuse ;  /* 0x0000000a1b957c23 */ /* 0x100fe20008010828 */
[----:B------:R-:W-:Y:S02]  /*8530*/  IMAD.U32 R27, RZ, RZ, UR39 ;  /* 0x00000027ff1b7e24 */ /* 0x000fe4000f8e00ff */
[----:B------:R-:W-:Y:S01]  /*8540*/  FMUL.FTZ R73, R10, UR10 ;  /* 0x0000000a0a497c20 */ /* 0x000fe20008410000 */
[----:B------:R-:W-:Y:S02]  /*8550*/  WARPGROUP.DEPBAR.LE gsb0, 0x0 ;  /* 0x00008000000079c5 */ /* 0x000fe40000010000 */
[----:B------:R-:W-:Y:S01]  /*8560*/  WARPGROUP.ARRIVE ;  /* 0x00000000000079c5 */ /* 0x000fe20000000000 */
[--C-:B------:R-:W-:Y:S01]  /*8570*/  FFMA.FTZ R10, R26, UR10, -R40.reuse ;  /* 0x0000000a1a0a7c23 */ /* 0x100fe20008010828 */
[----:B------:R-:W-:Y:S01]  /*8580*/  @!P1 LEA R27, R27, UR40, 0x3 ;  /* 0x000000281b1b9c11 */ /* 0x000fe2000f8e18ff */
[--C-:B------:R-:W-:Y:S01]  /*8590*/  FFMA.FTZ R26, R31, UR10, -R40.reuse ;  /* 0x0000000a1f1a7c23 */ /* 0x100fe20008010828 */
[----:B------:R-:W-:Y:S01]  /*85a0*/  MUFU.EX2 R73, R73 ;  /* 0x0000004900497308 */ /* 0x000fe20000000800 */
[----:B------:R-:W-:Y:S01]  /*85b0*/  VIADD R31, R16, 0x9 ;  /* 0x00000009101f7836 */ /* 0x000fe20000000000 */
[----:B------:R-:W-:Y:S01]  /*85c0*/  HGMMA.64x64x16.F32.BF16 R88, R132, gdesc[UR4].tnspB, R88, gsb0 ;  /* 0x40e0000484587df0 */ /* 0x000fe20008001858 */
[----:B------:R-:W-:Y:S01]  /*85d0*/  UIADD3 UR6, UR11, 0x280, URZ ;  /* 0x000002800b067890 */ /* 0x000fe2000fffe03f */
[--C-:B------:R-:W-:Y:S01]  /*85e0*/  FFMA.FTZ R151, R30, UR10, -R40.reuse ;  /* 0x0000000a1e977c23 */ /* 0x100fe20008010828 */
[----:B------:R-:W-:Y:S01]  /*85f0*/  UMOV UR7, 0x40000040 ;  /* 0x4000004000077882 */ /* 0x000fe20000000000 */
[----:B------:R-:W-:Y:S01]  /*8600*/  @!P1 VIADD R27, R27, 0x16840 ;  /* 0x000168401b1b9836 */ /* 0x000fe20000000000 */
[----:B------:R-:W-:Y:S01]  /*8610*/  SEL R31, R31, 0x9, !P2 ;  /* 0x000000091f1f7807 */ /* 0x000fe20005000000 */
[----:B------:R-:W2:Y:S01]  /*8620*/  MUFU.EX2 R10, R10 ;  /* 0x0000000a000a7308 */ /* 0x000ea20000000800 */
[--C-:B------:R-:W-:Y:S01]  /*8630*/  FFMA.FTZ R145, R34, UR10, -R40.reuse ;  /* 0x0000000a22917c23 */ /* 0x100fe20008010828 */
[--C-:B------:R-:W-:Y:S01]  /*8640*/  FFMA.FTZ R30, R35, UR10, -R40.reuse ;  /* 0x0000000a231e7c23 */ /* 0x100fe20008010828 */
[----:B------:R-:W-:Y:S01]  /*8650*/  @!P1 PRMT R27, RZ, 0x654, R27 ;  /* 0x00000654ff1b9816 */ /* 0x000fe2000000001b */
[--C-:B------:R-:W-:Y:S01]  /*8660*/  FFMA.FTZ R147, R38, UR10, -R40.reuse ;  /* 0x0000000a26937c23 */ /* 0x100fe20008010828 */
[--C-:B------:R-:W-:Y:S01]  /*8670*/  FFMA.FTZ R137, R50, UR10, -R40.reuse ;  /* 0x0000000a32897c23 */ /* 0x100fe20008010828 */
[--C-:B------:R-:W-:Y:S01]  /*8680*/  FFMA.FTZ R34, R39, UR10, -R40.reuse ;  /* 0x0000000a27227c23 */ /* 0x100fe20008010828 */
[----:B------:R-:W-:Y:S01]  /*8690*/  FFMA.FTZ R138, R52, UR10, -R11 ;  /* 0x0000000a348a7c23 */ /* 0x000fe2000801080b */
[----:B------:R-:W3:Y:S01]  /*86a0*/  MUFU.EX2 R149, R149 ;  /* 0x0000009500957308 */ /* 0x000ee20000000800 */
[----:B-1----:R-:W-:Y:S01]  /*86b0*/  FADD.FTZ R52, R150, R5 ;  /* 0x0000000596347221 */ /* 0x002fe20000010000 */
[--C-:B------:R-:W-:Y:S01]  /*86c0*/  FFMA.FTZ R141, R42, UR10, -R40.reuse ;  /* 0x0000000a2a8d7c23 */ /* 0x100fe20008010828 */
[--C-:B------:R-:W-:Y:S01]  /*86d0*/  FFMA.FTZ R38, R43, UR10, -R40.reuse ;  /* 0x0000000a2b267c23 */ /* 0x100fe20008010828 */
[--C-:B------:R-:W-:Y:S01]  /*86e0*/  FFMA.FTZ R143, R46, UR10, -R40.reuse ;  /* 0x0000000a2e8f7c23 */ /* 0x100fe20008010828 */
[--C-:B------:R-:W-:Y:S01]  /*86f0*/  FFMA.FTZ R139, R54, UR10, -R40.reuse ;  /* 0x0000000a368b7c23 */ /* 0x100fe20008010828 */
[----:B------:R-:W-:Y:S01]  /*8700*/  FFMA.FTZ R42, R47, UR10, -R40 ;  /* 0x0000000a2f2a7c23 */ /* 0x000fe20008010828 */
[----:B------:R-:W-:Y:S01]  /*8710*/  FFMA.FTZ R136, R48, UR10, -R11 ;  /* 0x0000000a30887c23 */ /* 0x000fe2000801080b */
[----:B------:R-:W1:Y:S01]  /*8720*/  MUFU.EX2 R151, R151 ;  /* 0x0000009700977308 */ /* 0x000e620000000800 */
[----:B--2---:R-:W-:Y:S01]  /*8730*/  FFMA.FTZ R4, R73, R4, R10 ;  /* 0x0000000449047223 */ /* 0x004fe2000001000a */
[--C-:B------:R-:W-:Y:S01]  /*8740*/  FFMA.FTZ R44, R51, UR10, -R40.reuse ;  /* 0x0000000a332c7c23 */ /* 0x100fe20008010828 */
[--C-:B------:R-:W-:Y:S01]  /*8750*/  FFMA.FTZ R46, R55, UR10, -R40.reuse ;  /* 0x0000000a372e7c23 */ /* 0x100fe20008010828 */
[--C-:B------:R-:W-:Y:S01]  /*8760*/  FFMA.FTZ R48, R59, UR10, -R40.reuse ;  /* 0x0000000a3b307c23 */ /* 0x100fe20008010828 */
[--C-:B------:R-:W-:Y:S01]  /*8770*/  FFMA.FTZ R75, R75, UR10, -R40.reuse ;  /* 0x0000000a4b4b7c23 */ /* 0x100fe20008010828 */
[--C-:B------:R-:W-:Y:S01]  /*8780*/  FFMA.FTZ R78, R78, UR10, -R40.reuse ;  /* 0x0000000a4e4e7c23 */ /* 0x100fe20008010828 */
[----:B------:R-:W-:Y:S01]  /*8790*/  FFMA.FTZ R79, R79, UR10, -R40 ;  /* 0x0000000a4f4f7c23 */ /* 0x000fe20008010828 */
[----:B------:R-:W2:Y:S01]  /*87a0*/  MUFU.EX2 R26, R26 ;  /* 0x0000001a001a7308 */ /* 0x000ea20000000800 */
[----:B---3--:R-:W-:Y:S01]  /*87b0*/  FADD.FTZ R50, R149, R4 ;  /* 0x0000000495327221 */ /* 0x008fe20000010000 */
[--C-:B------:R-:W-:Y:S01]  /*87c0*/  FFMA.FTZ R4, R63, UR10, -R40.reuse ;  /* 0x0000000a3f047c23 */ /* 0x100fe20008010828 */
[----:B------:R-:W-:Y:S01]  /*87d0*/  F2FP.BF16.F32.PACK_AB R149, R149, R10 ;  /* 0x0000000a9595723e */ /* 0x000fe200000010ff */
[--C-:B------:R-:W-:Y:S01]  /*87e0*/  FFMA.FTZ R82, R82, UR10, -R40.reuse ;  /* 0x0000000a52527c23 */ /* 0x100fe20008010828 */
[--C-:B------:R-:W-:Y:S01]  /*87f0*/  FFMA.FTZ R83, R83, UR10, -R40.reuse ;  /* 0x0000000a53537c23 */ /* 0x100fe20008010828 */
[----:B------:R-:W-:Y:S01]  /*8800*/  FFMA.FTZ R86, R86, UR10, -R40 ;  /* 0x0000000a56567c23 */ /* 0x000fe20008010828 */
[C---:B------:R-:W-:Y:S01]  /*8810*/  ISETP.GT.AND P2, PT, R8.reuse, UR21, PT ;  /* 0x0000001508007c0c */ /* 0x040fe2000bf44270 */
[----:B------:R-:W3:Y:S01]  /*8820*/  MUFU.EX2 R145, R145 ;  /* 0x0000009100917308 */ /* 0x000ee20000000800 */
[----:B-1----:R-:W-:Y:S01]  /*8830*/  FADD.FTZ R5, R151, R50 ;  /* 0x0000003297057221 */ /* 0x002fe20000010000 */
[----:B------:R-:W-:Y:S01]  /*8840*/  F2FP.BF16.F32.PACK_AB R150, R21, R150 ;  /* 0x000000961596723e */ /* 0x000fe200000010ff */
[----:B------:R-:W-:-:S05]  /*8850*/  VIADD R8, R8, 0xffffffff ;  /* 0xffffffff08087836 */ /* 0x000fca0000000000 */
[----:B------:R-:W1:Y:S01]  /*8860*/  MUFU.EX2 R30, R30 ;  /* 0x0000001e001e7308 */ /* 0x000e620000000800 */
[C---:B--2---:R-:W-:Y:S01]  /*8870*/  FADD.FTZ R50, R26.reuse, R5 ;  /* 0x000000051a327221 */ /* 0x044fe20000010000 */
[----:B------:R-:W-:-:S06]  /*8880*/  F2FP.BF16.F32.PACK_AB R151, R26, R151 ;  /* 0x000000971a97723e */ /* 0x000fcc00000010ff */
[----:B------:R-:W2:Y:S01]  /*8890*/  MUFU.EX2 R147, R147 ;  /* 0x0000009300937308 */ /* 0x000ea20000000800 */
[----:B---3--:R-:W-:Y:S01]  /*88a0*/  FADD.FTZ R5, R145, R50 ;  /* 0x0000003291057221 */ /* 0x008fe20000010000 */
[----:B------:R-:W-:-:S06]  /*88b0*/  FFMA.FTZ R50, R67, UR10, -R40 ;  /* 0x0000000a43327c23 */ /* 0x000fcc0008010828 */
[----:B------:R-:W3:Y:S01]  /*88c0*/  MUFU.EX2 R34, R34 ;  /* 0x0000002200227308 */ /* 0x000ee20000000800 */
[C---:B-1----:R-:W-:Y:S01]  /*88d0*/  FADD.FTZ R54, R30.reuse, R5 ;  /* 0x000000051e367221 */ /* 0x042fe20000010000 */
[----:B------:R-:W-:-:S06]  /*88e0*/  F2FP.BF16.F32.PACK_AB R145, R30, R145 ;  /* 0x000000911e91723e */ /* 0x000fcc00000010ff */
[----:B------:R-:W1:Y:S01]  /*88f0*/  MUFU.EX2 R141, R141 ;  /* 0x0000008d008d7308 */ /* 0x000e620000000800 */
[----:B--2---:R-:W-:Y:S01]  /*8900*/  FADD.FTZ R5, R147, R54 ;  /* 0x0000003693057221 */ /* 0x004fe20000010000 */
[----:B------:R-:W-:Y:S02]  /*8910*/  WARPGROUP.DEPBAR.LE gsb0, 0x0 ;  /* 0x00008000000079c5 */ /* 0x000fe40000010000 */
[----:B------:R-:W-:-:S04]  /*8920*/  WARPGROUP.ARRIVE ;  /* 0x00000000000079c5 */ /* 0x000fc80000000000 */
[----:B------:R-:W2:Y:S01]  /*8930*/  MUFU.EX2 R38, R38 ;  /* 0x0000002600267308 */ /* 0x000ea20000000800 */
[----:B------:R-:W-:Y:S01]  /*8940*/  FFMA.FTZ R132, R56, UR10, -R11 ;  /* 0x0000000a38847c23 */ /* 0x000fe2000801080b */
[----:B---3--:R-:W-:Y:S01]  /*8950*/  FADD.FTZ R54, R34, R5 ;  /* 0x0000000522367221 */ /* 0x008fe20000010000 */
[----:B------:R-:W-:Y:S01]  /*8960*/  FFMA.FTZ R133, R58, UR10, -R40 ;  /* 0x0000000a3a857c23 */ /* 0x000fe20008010828 */
[--C-:B------:R-:W-:Y:S01]  /*8970*/  FFMA.FTZ R134, R60, UR10, -R11.reuse ;  /* 0x0000000a3c867c23 */ /* 0x100fe2000801080b */
[----:B------:R-:W-:Y:S01]  /*8980*/  HGMMA.64x64x16.F32.BF16 R88, R128, gdesc[UR4].tnspB, R88, gsb0 ;  /* 0x40e0000480587df0 */ /* 0x000fe20008001858 */
[----:B------:R-:W-:Y:S01]  /*8990*/  UIADD3 UR6, UR11, 0x300, URZ ;  /* 0x000003000b067890 */ /* 0x000fe2000fffe03f */
[----:B-1----:R-:W-:Y:S01]  /*89a0*/  FADD.FTZ R5, R141, R54 ;  /* 0x000000368d057221 */ /* 0x002fe20000010000 */
[----:B------:R-:W-:Y:S01]  /*89b0*/  UMOV UR7, 0x40000040 ;  /* 0x4000004000077882 */ /* 0x000fe20000000000 */
[----:B------:R-:W1:Y:S01]  /*89c0*/  MUFU.EX2 R143, R143 ;  /* 0x0000008f008f7308 */ /* 0x000e620000000800 */
[----:B------:R-:W-:Y:S01]  /*89d0*/  FFMA.FTZ R135, R62, UR10, -R40 ;  /* 0x0000000a3e877c23 */ /* 0x000fe20008010828 */
[----:B------:R-:W-:Y:S01]  /*89e0*/  FFMA.FTZ R11, R85, UR10, -R11 ;  /* 0x0000000a550b7c23 */ /* 0x000fe2000801080b */
[----:B------:R-:W-:-:S05]  /*89f0*/  F2FP.BF16.F32.PACK_AB R147, R34, R147 ;  /* 0x000000932293723e */ /* 0x000fca00000010ff */
[----:B------:R-:W3:Y:S01]  /*8a00*/  MUFU.EX2 R42, R42 ;  /* 0x0000002a002a7308 */ /* 0x000ee20000000800 */
[C---:B--2---:R-:W-:Y:S01]  /*8a10*/  FADD.FTZ R54, R38.reuse, R5 ;  /* 0x0000000526367221 */ /* 0x044fe20000010000 */
[----:B------:R-:W-:-:S06]  /*8a20*/  F2FP.BF16.F32.PACK_AB R141, R38, R141 ;  /* 0x0000008d268d723e */ /* 0x000fcc00000010ff */
[----:B------:R-:W-:Y:S01]  /*8a30*/  MUFU.EX2 R136, R136 ;  /* 0x0000008800887308 */ /* 0x000fe20000000800 */
[----:B-1----:R-:W-:-:S07]  /*8a40*/  FADD.FTZ R5, R143, R54 ;  /* 0x000000368f057221 */ /* 0x002fce0000010000 */
[----:B------:R-:W1:Y:S01]  /*8a50*/  MUFU.EX2 R137, R137 ;  /* 0x0000008900897308 */ /* 0x000e620000000800 */
[C---:B---3--:R-:W-:Y:S01]  /*8a60*/  FADD.FTZ R54, R42.reuse, R5 ;  /* 0x000000052a367221 */ /* 0x048fe20000010000 */
[----:B------:R-:W-:-:S06]  /*8a70*/  F2FP.BF16.F32.PACK_AB R143, R42, R143 ;  /* 0x0000008f2a8f723e */ /* 0x000fcc00000010ff */
[----:B------:R-:W2:Y:S08]  /*8a80*/  MUFU.EX2 R44, R44 ;  /* 0x0000002c002c7308 */ /* 0x000eb00000000800 */
[----:B------:R-:W-:Y:S01]  /*8a90*/  MUFU.EX2 R138, R138 ;  /* 0x0000008a008a7308 */ /* 0x000fe20000000800 */
[----:B-1----:R-:W-:-:S07]  /*8aa0*/  FADD.FTZ R5, R137, R54 ;  /* 0x0000003689057221 */ /* 0x002fce0000010000 */
[----:B------:R-:W1:Y:S01]  /*8ab0*/  MUFU.EX2 R139, R139 ;  /* 0x0000008b008b7308 */ /* 0x000e620000000800 */
[C---:B--2---:R-:W-:Y:S01]  /*8ac0*/  FADD.FTZ R54, R44.reuse, R5 ;  /* 0x000000052c367221 */ /* 0x044fe20000010000 */
[----:B------:R-:W-:-:S06]  /*8ad0*/  F2FP.BF16.F32.PACK_AB R137, R44, R137 ;  /* 0x000000892c89723e */ /* 0x000fcc00000010ff */
[----:B------:R-:W2:Y:S08]  /*8ae0*/  MUFU.EX2 R46, R46 ;  /* 0x0000002e002e7308 */ /* 0x000eb00000000800 */
[----:B------:R-:W-:Y:S01]  /*8af0*/  MUFU.EX2 R132, R132 ;  /* 0x0000008400847308 */ /* 0x000fe20000000800 */
[----:B-1----:R-:W-:-:S07]  /*8b00*/  FADD.FTZ R5, R139, R54 ;  /* 0x000000368b057221 */ /* 0x002fce0000010000 */
[----:B------:R-:W1:Y:S01]  /*8b10*/  MUFU.EX2 R133, R133 ;  /* 0x0000008500857308 */ /* 0x000e620000000800 */
[----:B--2---:R-:W-:Y:S01]  /*8b20*/  FADD.FTZ R26, R46, R5 ;  /* 0x000000052e1a7221 */ /* 0x004fe20000010000 */
[----:B------:R-:W-:Y:S02]  /*8b30*/  WARPGROUP.DEPBAR.LE gsb0, 0x0 ;  /* 0x00008000000079c5 */ /* 0x000fe40000010000 */
[----:B------:R-:W-:Y:S01]  /*8b40*/  WARPGROUP.ARRIVE ;  /* 0x00000000000079c5 */ /* 0x000fe20000000000 */
[--C-:B------:R-:W-:Y:S01]  /*8b50*/  FFMA.FTZ R129, R66, UR10, -R40.reuse ;  /* 0x0000000a42817c23 */ /* 0x100fe20008010828 */
[----:B------:R-:W-:Y:S01]  /*8b60*/  FFMA.FTZ R131, R70, UR10, -R40 ;  /* 0x0000000a46837c23 */ /* 0x000fe20008010828 */
[----:B------:R-:W-:Y:S01]  /*8b70*/  F2FP.BF16.F32.PACK_AB R139, R46, R139 ;  /* 0x0000008b2e8b723e */ /* 0x000fe200000010ff */
[----:B------:R-:W2:Y:S02]  /*8b80*/  MUFU.EX2 R48, R48 ;  /* 0x0000003000307308 */ /* 0x000ea40000000800 */
[----:B------:R-:W-:Y:S01]  /*8b90*/  HGMMA.64x64x16.F32.BF16 R88, R124, gdesc[UR4].tnspB, R88, gsb0 ;  /* 0x40e000047c587df0 */ /* 0x000fe20008001858 */
[----:B------:R-:W-:Y:S01]  /*8ba0*/  UIADD3 UR6, UR11, 0x380, URZ ;  /* 0x000003800b067890 */ /* 0x000fe2000fffe03f */
[----:B------:R-:W-:-:S04]  /*8bb0*/  UMOV UR7, 0x40000040 ;  /* 0x4000004000077882 */ /* 0x000fc80000000000 */
        /* <DEDUP_REMOVED lines=18> */
[----:B------:R-:W-:Y:S01]  /*8ce0*/  F2FP.BF16.F32.PACK_AB R129, R50, R129 ;  /* 0x000000813281723e */ /* 0x000fe200000010ff */
[----:B------:R-:W-:Y:S02]  /*8cf0*/  WARPGROUP.DEPBAR.LE gsb0, 0x0 ;  /* 0x00008000000079c5 */ /* 0x000fe40000010000 */
[----:B------:R-:W-:Y:S01]  /*8d00*/  WARPGROUP.ARRIVE ;  /* 0x00000000000079c5 */ /* 0x000fe20000000000 */
[----:B------:R-:W-:Y:S02]  /*8d10*/  FFMA.FTZ R125, R74, UR10, -R40 ;  /* 0x0000000a4a7d7c23 */ /* 0x000fe40008010828 */
[----:B------:R-:W2:Y:S03]  /*8d20*/  MUFU.EX2 R57, R57 ;  /* 0x0000003900397308 */ /* 0x000ea60000000800 */
[----:B------:R-:W-:Y:S01]  /*8d30*/  HGMMA.64x64x16.F32.BF16 R88, R120, gdesc[UR4].tnspB, R88, gsb0 ;  /* 0x40e0000478587df0 */ /* 0x000fe20008001858 */
[----:B-1----:R-:W-:-:S04]  /*8d40*/  FADD.FTZ R5, R131, R26 ;  /* 0x0000001a83057221 */ /* 0x002fc80000010000 */
[----:B------:R-:W-:Y:S08]  /*8d50*/  MUFU.EX2 R24, R24 ;  /* 0x0000001800187308 */ /* 0x000ff00000000800 */
[----:B------:R-:W-:Y:S01]  /*8d60*/  MUFU.EX2 R125, R125 ;  /* 0x0000007d007d7308 */ /* 0x000fe20000000800 */
[----:B--2---:R-:W-:-:S07]  /*8d70*/  F2FP.BF16.F32.PACK_AB R130, R57, R20 ;  /* 0x000000143982723e */ /* 0x004fce00000010ff */
[----:B------:R-:W1:Y:S08]  /*8d80*/  MUFU.EX2 R61, R61 ;  /* 0x0000003d003d7308 */ /* 0x000e700000000800 */
[----:B------:R-:W-:Y:S08]  /*8d90*/  MUFU.EX2 R28, R28 ;  /* 0x0000001c001c7308 */ /* 0x000ff00000000800 */
[----:B------:R-:W-:Y:S01]  /*8da0*/  MUFU.EX2 R78, R78 ;  /* 0x0000004e004e7308 */ /* 0x000fe20000000800 */
[----:B-1----:R-:W-:-:S07]  /*8db0*/  F2FP.BF16.F32.PACK_AB R124, R61, R24 ;  /* 0x000000183d7c723e */ /* 0x002fce00000010ff */
[----:B------:R-:W1:Y:S08]  /*8dc0*/  MUFU.EX2 R65, R65 ;  /* 0x0000004100417308 */ /* 0x000e700000000800 */
[----:B------:R-:W2:Y:S08]  /*8dd0*/  MUFU.EX2 R79, R79 ;  /* 0x0000004f004f7308 */ /* 0x000eb00000000800 */
[----:B------:R-:W-:Y:S01]  /*8de0*/  MUFU.EX2 R32, R32 ;  /* 0x0000002000207308 */ /* 0x000fe20000000800 */
[----:B-1----:R-:W-:-:S07]  /*8df0*/  F2FP.BF16.F32.PACK_AB R126, R65, R28 ;  /* 0x0000001c417e723e */ /* 0x002fce00000010ff */
[----:B------:R-:W-:Y:S01]  /*8e00*/  MUFU.EX2 R82, R82 ;  /* 0x0000005200527308 */ /* 0x000fe20000000800 */
[----:B--2---:R-:W-:-:S07]  /*8e10*/  F2FP.BF16.F32.PACK_AB R127, R79, R78 ;  /* 0x0000004e4f7f723e */ /* 0x004fce00000010ff */
[----:B------:R-:W1:Y:S01]  /*8e20*/  MUFU.EX2 R69, R69 ;  /* 0x0000004500457308 */ /* 0x000e620000000800 */
[----:B------:R-:W-:Y:S02]  /*8e30*/  WARPGROUP.DEPBAR.LE gsb0, 0x0 ;  /* 0x00008000000079c5 */ /* 0x000fe40000010000 */
[----:B------:R2:W-:Y:S06]  /*8e40*/  BAR.ARV R31, 0x100 ;  /* 0x0004001f0000751d */ /* 0x0005ec0000002000 */
[----:B------:R3:W-:Y:S01]  /*8e50*/  @!P1 SYNCS.ARRIVE.TRANS64.RED.A1T0 RZ, [R27+URZ], RZ ;  /* 0x000000ff1bff99a7 */ /* 0x0007e2000810043f */
[----:B------:R-:W4:Y:S01]  /*8e60*/  MUFU.EX2 R83, R83 ;  /* 0x0000005300537308 */ /* 0x000f220000000800 */
[-C--:B------:R-:W-:Y:S01]  /*8e70*/  FMUL.FTZ R88, R88, R12.reuse ;  /* 0x0000000c58587220 */ /* 0x080fe20000410000 */
[-C--:B------:R-:W-:Y:S01]  /*8e80*/  FMUL.FTZ R89, R89, R12.reuse ;  /* 0x0000000c59597220 */ /* 0x080fe20000410000 */
[-C--:B------:R-:W-:Y:S01]  /*8e90*/  FMUL.FTZ R92, R92, R12.reuse ;  /* 0x0000000c5c5c7220 */ /* 0x080fe20000410000 */
[-C--:B------:R-:W-:Y:S01]  /*8ea0*/  FMUL.FTZ R93, R93, R12.reuse ;  /* 0x0000000c5d5d7220 */ /* 0x080fe20000410000 */
[----:B------:R-:W-:Y:S01]  /*8eb0*/  FMUL.FTZ R96, R96, R12 ;  /* 0x0000000c60607220 */ /* 0x000fe20000410000 */
[----:B-1----:R-:W-:Y:S01]  /*8ec0*/  F2FP.BF16.F32.PACK_AB R120, R69, R32 ;  /* 0x000000204578723e */ /* 0x002fe200000010ff */
[----:B---3--:R-:W-:Y:S01]  /*8ed0*/  IMAD.U32 R27, RZ, RZ, UR23 ;  /* 0x00000017ff1b7e24 */ /* 0x008fe2000f8e00ff */
        /* <DEDUP_REMOVED lines=9> */
[----:B------:R-:W-:Y:S01]  /*8f70*/  @!P1 VIADD R27, R27, 0x16860 ;  /* 0x000168601b1b9836 */ /* 0x000fe20000000000 */
[----:B----4-:R-:W-:Y:S01]  /*8f80*/  F2FP.BF16.F32.PACK_AB R121, R83, R82 ;  /* 0x000000525379723e */ /* 0x010fe200000010ff */
[-C--:B------:R-:W-:Y:S01]  /*8f90*/  FMUL.FTZ R108, R108, R12.reuse ;  /* 0x0000000c6c6c7220 */ /* 0x080fe20000410000 */
[-C--:B------:R-:W-:Y:S01]  /*8fa0*/  FMUL.FTZ R109, R109, R12.reuse ;  /* 0x0000000c6d6d7220 */ /* 0x080fe20000410000 */
[-C--:B------:R-:W-:Y:S01]  /*8fb0*/  FMUL.FTZ R112, R112, R12.reuse ;  /* 0x0000000c70707220 */ /* 0x080fe20000410000 */
[----:B--2---:R-:W-:Y:S01]  /*8fc0*/  @!P1 PRMT R31, RZ, 0x654, R27 ;  /* 0x00000654ff1f9816 */ /* 0x004fe2000000001b */
[----:B------:R-:W-:Y:S01]  /*8fd0*/  FADD.FTZ R27, R21, R52 ;  /* 0x00000034151b7221 */ /* 0x000fe20000010000 */
[----:B------:R-:W1:Y:S01]  /*8fe0*/  MUFU.EX2 R11, R11 ;  /* 0x0000000b000b7308 */ /* 0x000e620000000800 */
[----:B------:R-:W-:Y:S01]  /*8ff0*/  FMUL.FTZ R113, R113, R12 ;  /* 0x0000000c71717220 */ /* 0x000fe20000410000 */
[----:B------:R2:W-:Y:S01]  /*9000*/  @!P1 SYNCS.ARRIVE.TRANS64.RED.A1T0 RZ, [R31+URZ], RZ ;  /* 0x000000ff1fff99a7 */ /* 0x0005e2000810043f */
[----:B------:R-:W-:Y:S01]  /*9010*/  FADD.FTZ R52, R144, R27 ;  /* 0x0000001b90347221 */ /* 0x000fe20000010000 */
[----:B------:R-:W-:Y:S01]  /*9020*/  F2FP.BF16.F32.PACK_AB R144, R15, R144 ;  /* 0x000000900f90723e */ /* 0x000fe200000010ff */
[-C--:B------:R-:W-:Y:S01]  /*9030*/  FMUL.FTZ R116, R116, R12.reuse ;  /* 0x0000000c74747220 */ /* 0x080fe20000410000 */
[----:B------:R-:W-:Y:S01]  /*9040*/  FMUL.FTZ R117, R117, R12 ;  /* 0x0000000c75757220 */ /* 0x000fe20000410000 */
[----:B------:R-:W-:Y:S01]  /*9050*/  FADD.FTZ R27, R15, R52 ;  /* 0x000000340f1b7221 */ /* 0x000fe20000010000 */
[--C-:B------:R-:W-:Y:S01]  /*9060*/  FFMA.FTZ R52, R71, UR10, -R40.reuse ;  /* 0x0000000a47347c23 */ /* 0x100fe20008010828 */
[----:B------:R-:W-:Y:S01]  /*9070*/  FFMA.FTZ R40, R87, UR10, -R40 ;  /* 0x0000000a57287c23 */ /* 0x000fe20008010828 */
[-C--:B------:R-:W-:Y:S01]  /*9080*/  FMUL.FTZ R90, R90, R73.reuse ;  /* 0x000000495a5a7220 */ /* 0x080fe20000410000 */
[----:B------:R-:W-:Y:S01]  /*9090*/  FADD.FTZ R56, R146, R27 ;  /* 0x0000001b92387221 */ /* 0x000fe20000010000 */
[----:B------:R-:W-:Y:S01]  /*90a0*/  F2FP.BF16.F32.PACK_AB R146, R29, R146 ;  /* 0x000000921d92723e */ /* 0x000fe200000010ff */
[----:B------:R-:W-:Y:S01]  /*90b0*/  MUFU.EX2 R123, R40 ;  /* 0x00000028007b7308 */ /* 0x000fe20000000800 */
[-C--:B------:R-:W-:Y:S01]  /*90c0*/  FMUL.FTZ R91, R91, R73.reuse ;  /* 0x000000495b5b7220 */ /* 0x080fe20000410000 */
[----:B------:R-:W-:Y:S01]  /*90d0*/  FADD.FTZ R27, R29, R56 ;  /* 0x000000381d1b7221 */ /* 0x000fe20000010000 */
[-C--:B------:R-:W-:Y:S01]  /*90e0*/  FMUL.FTZ R94, R94, R73.reuse ;  /* 0x000000495e5e7220 */ /* 0x080fe20000410000 */
[----:B-1----:R-:W-:Y:S01]  /*90f0*/  F2FP.BF16.F32.PACK_AB R122, R11, R36 ;  /* 0x000000240b7a723e */ /* 0x002fe200000010ff */
[-C--:B------:R-:W-:Y:S01]  /*9100*/  FMUL.FTZ R95, R95, R73.reuse ;  /* 0x000000495f5f7220 */ /* 0x080fe20000410000 */
[----:B------:R-:W-:Y:S01]  /*9110*/  FADD.FTZ R56, R140, R27 ;  /* 0x0000001b8c387221 */ /* 0x000fe20000010000 */
[C---:B------:R-:W-:Y:S01]  /*9120*/  F2FP.BF16.F32.PACK_AB R140, R33.reuse, R140 ;  /* 0x0000008c218c723e */ /* 0x040fe200000010ff */
[----:B------:R-:W1:Y:S01]  /*9130*/  MUFU.EX2 R52, R52 ;  /* 0x0000003400347308 */ /* 0x000e620000000800 */
        /* <DEDUP_REMOVED lines=15> */
[----:B------:R-:W-:Y:S01]  /*9230*/  FMUL.FTZ R115, R115, R73 ;  /* 0x0000004973737220 */ /* 0x000fe20000410000 */
[C---:B-1----:R-:W-:Y:S01]  /*9240*/  FADD.FTZ R26, R52.reuse, R5 ;  /* 0x00000005341a7221 */ /* 0x042fe20000010000 */
[----:B------:R-:W-:Y:S01]  /*9250*/  FADD.FTZ R13, R37, R56 ;  /* 0x00000038250d7221 */ /* 0x000fe20000010000 */
[----:B------:R-:W-:Y:S01]  /*9260*/  F2FP.BF16.F32.PACK_AB R131, R52, R131 ;  /* 0x000000833483723e */ /* 0x000fe200000010ff */
[-C--:B------:R-:W-:Y:S01]  /*9270*/  FMUL.FTZ R118, R118, R73.reuse ;  /* 0x0000004976767220 */ /* 0x080fe20000410000 */
[----:B------:R-:W-:Y:S01]  /*9280*/  FADD.FTZ R5, R125, R26 ;  /* 0x0000001a7d057221 */ /* 0x000fe20000010000 */
[----:B------:R-:W-:Y:S01]  /*9290*/  FADD.FTZ R10, R138, R13 ;  /* 0x0000000d8a0a7221 */ /* 0x000fe20000010000 */
[----:B------:R-:W-:Y:S01]  /*92a0*/  F2FP.BF16.F32.PACK_AB R138, R45, R138 ;  /* 0x0000008a2d8a723e */ /* 0x000fe200000010ff */
[----:B------:R-:W-:-:S02]  /*92b0*/  FMUL.FTZ R119, R119, R73 ;  /* 0x0000004977777220 */ /* 0x000fc40000410000 */
[----:B------:R-:W-:Y:S02]  /*92c0*/  FADD.FTZ R13, R45, R10 ;  /* 0x0000000a2d0d7221 */ /* 0x000fe40000010000 */
[----:B------:R-:W1:Y:S02]  /*92d0*/  MUFU.EX2 R10, R75 ;  /* 0x0000004b000a7308 */ /* 0x000e640000000800 */
[----:B------:R-:W-:Y:S01]  /*92e0*/  FADD.FTZ R30, R132, R13 ;  /* 0x0000000d841e7221 */ /* 0x000fe20000010000 */
[----:B------:R-:W-:-:S03]  /*92f0*/  F2FP.BF16.F32.PACK_AB R132, R41, R132 ;  /* 0x000000842984723e */ /* 0x000fc600000010ff */
[----:B------:R-:W-:-:S04]  /*9300*/  FADD.FTZ R13, R41, R30 ;  /* 0x0000001e290d7221 */ /* 0x000fc80000010000 */
[----:B------:R-:W-:Y:S01]  /*9310*/  FADD.FTZ R30, R134, R13 ;  /* 0x0000000d861e7221 */ /* 0x000fe20000010000 */
[----:B------:R-:W-:-:S03]  /*9320*/  F2FP.BF16.F32.PACK_AB R134, R49, R134 ;  /* 0x000000863186723e */ /* 0x000fc600000010ff */
[----:B------:R-:W-:Y:S01]  /*9330*/  FADD.FTZ R13, R49, R30 ;  /* 0x0000001e310d7221 */ /* 0x000fe20000010000 */
[----:B-1----:R-:W-:-:S03]  /*9340*/  FADD.FTZ R5, R10, R5 ;  /* 0x000000050a057221 */ /* 0x002fc60000010000 */
[----:B------:R-:W-:Y:S01]  /*9350*/  FADD.FTZ R30, R14, R13 ;  /* 0x0000000d0e1e7221 */ /* 0x000fe20000010000 */
[----:B------:R-:W-:Y:S01]  /*9360*/  F2FP.BF16.F32.PACK_AB R125, R10, R125 ;  /* 0x0000007d0a7d723e */ /* 0x000fe200000010ff */
[----:B------:R-:W-:Y:S02]  /*9370*/  FADD.FTZ R5, R78, R5 ;  /* 0x000000054e057221 */ /* 0x000fe40000010000 */
[----:B------:R-:W-:Y:S02]  /*9380*/  FADD.FTZ R13, R53, R30 ;  /* 0x0000001e350d7221 */ /* 0x000fe40000010000 */
[----:B------:R-:W-:Y:S02]  /*9390*/  FADD.FTZ R5, R79, R5 ;  /* 0x000000054f057221 */ /* 0x000fe40000010000 */
[----:B------:R-:W-:Y:S02]  /*93a0*/  FADD.FTZ R30, R20, R13 ;  /* 0x0000000d141e7221 */ /* 0x000fe40000010000 */
[----:B------:R-:W-:-:S02]  /*93b0*/  FADD.FTZ R5, R82, R5 ;  /* 0x0000000552057221 */ /* 0x000fc40000010000 */
[----:B------:R-:W-:Y:S02]  /*93c0*/  FADD.FTZ R13, R57, R30 ;  /* 0x0000001e390d7221 */ /* 0x000fe40000010000 */
[----:B------:R-:W-:Y:S02]  /*93d0*/  FADD.FTZ R5, R83, R5 ;  /* 0x0000000553057221 */ /* 0x000fe40000010000 */
[----:B------:R-:W-:Y:S02]  /*93e0*/  FADD.FTZ R30, R24, R13 ;  /* 0x0000000d181e7221 */ /* 0x000fe40000010000 */
[----:B------:R-:W-:Y:S02]  /*93f0*/  FADD.FTZ R10, R86, R5 ;  /* 0x00000005560a7221 */ /* 0x000fe40000010000 */
[----:B------:R-:W-:-:S04]  /*9400*/  FADD.FTZ R13, R61, R30 ;  /* 0x0000001e3d0d7221 */ /* 0x000fc80000010000 */
[----:B------:R-:W-:-:S04]  /*9410*/  FADD.FTZ R4, R28, R13 ;  /* 0x0000000d1c047221 */ /* 0x000fc80000010000 */
[----:B------:R-:W-:-:S04]  /*9420*/  FADD.FTZ R13, R65, R4 ;  /* 0x00000004410d7221 */ /* 0x000fc80000010000 */
[----:B------:R-:W-:-:S04]  /*9430*/  FADD.FTZ R4, R32, R13 ;  /* 0x0000000d20047221 */ /* 0x000fc80000010000 */
[----:B------:R-:W-:-:S04]  /*9440*/  FADD.FTZ R13, R69, R4 ;  /* 0x00000004450d7221 */ /* 0x000fc80000010000 */
[----:B------:R-:W-:-:S04]  /*9450*/  FADD.FTZ R4, R36, R13 ;  /* 0x0000000d24047221 */ /* 0x000fc80000010000 */
[----:B------:R-:W-:Y:S01]  /*9460*/  FADD.FTZ R5, R11, R4 ;  /* 0x000000040b057221 */ /* 0x000fe20000010000 */
[C---:B------:R-:W-:Y:S01]  /*9470*/  FADD.FTZ R4, R123.reuse, R10 ;  /* 0x0000000a7b047221 */ /* 0x040fe20000010000 */
[----:B------:R-:W-:Y:S01]  /*9480*/  F2FP.BF16.F32.PACK_AB R123, R123, R86 ;  /* 0x000000567b7b723e */ /* 0x000fe200000010ff */
[----:B------:R-:W-:Y:S02]  /*9490*/  IMAD.MOV.U32 R10, RZ, RZ, R9 ;  /* 0x000000ffff0a7224 */ /* 0x000fe400078e0009 */
[----:B------:R-:W-:Y:S01]  /*94a0*/  IMAD.MOV.U32 R11, RZ, RZ, R6 ;  /* 0x000000ffff0b7224 */ /* 0x000fe200078e0006 */
[----:B--2---:R-:W-:Y:S06]  /*94b0*/  @P2 BRA `(.L_x_11181) ;  /* 0xffffffe000e82947 */ /* 0x004fec000383ffff */
.L_x_11172:
        /* <DEDUP_REMOVED lines=12> */
.L_x_11199:
        /* <DEDUP_REMOVED lines=9> */
.L_x_11184:
[----:B------:R-:W-:Y:S01]  /*9610*/  ULEA UR6, UR39, UR40, 0x3 ;  /* 0x0000002827067291 */ /* 0x000fe2000f8e183f */
[----:B------:R-:W-:-:S05]  /*9620*/  IMAD.U32 R6, RZ, RZ, UR37 ;  /* 0x00000025ff067e24 */ /* 0x000fca000f8e00ff */
[----:B------:R-:W-:-:S04]  /*9630*/  SHF.L.U32 R6, R6, 0x1f, RZ ;  /* 0x0000001f06067819 */ /* 0x000fc800000006ff */
[----:B------:R1:W2:Y:S01]  /*9640*/  SYNCS.PHASECHK.TRANS64.TRYWAIT P2, [UR6+0x16830], R6 ;  /* 0x01683006ff0075a7 */ /* 0x0002a20008040146 */
[----:B------:R-:W-:Y:S05]  /*9650*/  @!P0 BRA `(.L_x_11185) ;  /* 0x0000000000048947 */ /* 0x000fea0003800000 */
[----:B------:R-:W-:Y:S01]  /*9660*/  BPT.TRAP 0x1 ;  /* 0x000000040000795c */ /* 0x000fe20000300000 */
.L_x_11185:
[----:B--2---:R-:W-:Y:S05]  /*9670*/  @P2 BRA `(.L_x_11183) ;  /* 0x0000000000082947 */ /* 0x004fea0003800000 */
[----:B------:R-:W2:Y:S02]  /*9680*/  SYNCS.PHASECHK.TRANS64.TRYWAIT P2, [UR6+0x16830], R6 ;  /* 0x01683006ff0075a7 */ /* 0x000ea40008040146 */
[----:B--2---:R-:W-:Y:S05]  /*9690*/  @!P2 BRA `(.L_x_11186) ;  /* 0x000000700034a947 */ /* 0x004fea0003800000 */
.L_x_11183:
        /* <DEDUP_REMOVED lines=25> */
.L_x_11188:
[----:B------:R-:W-:Y:S01]  /*9830*/  ULEA UR6, UR26, UR40, 0x3 ;  /* 0x000000281a067291 */ /* 0x000fe2000f8e183f */
[----:B------:R-:W-:-:S05]  /*9840*/  IMAD.U32 R6, RZ, RZ, UR27 ;  /* 0x0000001bff067e24 */ /* 0x000fca000f8e00ff */
[----:B------:R-:W-:-:S04]  /*9850*/  SHF.L.U32 R6, R6, 0x1f, RZ ;  /* 0x0000001f06067819 */ /* 0x000fc800000006ff */
[----:B------:R1:W2:Y:S01]  /*9860*/  SYNCS.PHASECHK.TRANS64.TRYWAIT P2, [UR6+0x16850], R6 ;  /* 0x01685006ff0075a7 */ /* 0x0002a20008040146 */
[----:B------:R-:W-:Y:S05]  /*9870*/  @!P0 BRA `(.L_x_11189) ;  /* 0x0000000000048947 */ /* 0x000fea0003800000 */
[----:B------:R-:W-:Y:S01]  /*9880*/  BPT.TRAP 0x1 ;  /* 0x000000040000795c */ /* 0x000fe20000300000 */
.L_x_11189:
[----:B--2---:R-:W-:Y:S05]  /*9890*/  @P2 BRA `(.L_x_11187) ;  /* 0x0000000000082947 */ /* 0x004fea0003800000 */
[----:B------:R-:W2:Y:S02]  /*98a0*/  SYNCS.PHASECHK.TRANS64.TRYWAIT P2, [UR6+0x16850], R6 ;  /* 0x01685006ff0075a7 */ /* 0x000ea40008040146 */
[----:B--2---:R-:W-:Y:S05]  /*98b0*/  @!P2 BRA `(.L_x_11190) ;  /* 0x0000006c00c4a947 */ /* 0x004fea0003800000 */
.L_x_11187:
[----:B------:R-:W-:Y:S01]  /*98c0*/  UIADD3 UR6, UR40, 0x400, URZ ;  /* 0x0000040028067890 */ /* 0x000fe2000fffe03f */
[----:B------:R-:W-:Y:S01]  /*98d0*/  WARPGROUP.ARRIVE ;  /* 0x00000000000079c5 */ /* 0x000fe20000000000 */
[----:B------:R-:W-:Y:S01]  /*98e0*/  UMOV UR7, 0x40000040 ;  /* 0x4000004000077882 */ /* 0x000fe20000000000 */
[----:B------:R-:W3:Y:S01]  /*98f0*/  LDC R20, c[0x0][0x2e0] ;  /* 0x0000b800ff147b82 */ /* 0x000ee20000000800 */
[----:B------:R-:W-:Y:S01]  /*9900*/  USHF.R.U32.HI UR6, URZ, 0x4, UR6 ;  /* 0x000000043f067899 */ /* 0x000fe20008011606 */
[----:B------:R-:W-:Y:S01]  /*9910*/  IMAD.U32 R14, RZ, RZ, UR39 ;  /* 0x00000027ff0e7e24 */ /* 0x000fe2000f8e00ff */
[----:B------:R-:W-:Y:S01]  /*9920*/  ISETP.GE.U32.AND P2, PT, R2, 0x180, PT ;  /* 0x000001800200780c */ /* 0x000fe20003f46070 */
[----:B-12---:R-:W-:Y:S01]  /*9930*/  IMAD.SHL.U32 R6, R8, 0x80, RZ ;  /* 0x0000008008067824 */ /* 0x006fe200078e00ff */
[----:B------:R-:W-:Y:S01]  /*9940*/  ULOP3.LUT UR6, UR6, 0x3fff, URZ, 0xc0, !UPT ;  /* 0x00003fff06067892 */ /* 0x000fe2000f8ec03f */
[----:B------:R-:W-:Y:S01]  /*9950*/  VIADD R13, R16, 0x9 ;  /* 0x00000009100d7836 */ /* 0x000fe20000000000 */
[----:B------:R-:W-:-:S02]  /*9960*/  @!P1 LEA R14, R14, UR40, 0x3 ;  /* 0x000000280e0e9c11 */ /* 0x000fc4000f8e18ff */
[----:B------:R-:W-:Y:S01]  /*9970*/  ULEA UR10, UR26, UR6, 0xa ;  /* 0x000000061a0a7291 */ /* 0x000fe2000f8e503f */
[----:B------:R-:W-:Y:S02]  /*9980*/  IADD3 R9, -R6, 0x1, RZ ;  /* 0x0000000106097810 */ /* 0x000fe40007ffe1ff */
[----:B------:R-:W-:-:S04]  /*9990*/  @!P1 VIADD R14, R14, 0x16840 ;  /* 0x000168400e0e9836 */ /* 0x000fc80000000000 */
[----:B------:R-:W-:Y:S01]  /*99a0*/  UMOV UR6, UR10 ;  /* 0x0000000a00067c82 */ /* 0x000fe20008000000 */
[----:B------:R-:W-:Y:S01]  /*99b0*/  @!P1 PRMT R14, RZ, 0x654, R14 ;  /* 0x00000654ff0e9816 */ /* 0x000fe2000000000e */
[----:B------:R-:W-:Y:S01]  /*99c0*/  HGMMA.64x64x16.F32.BF16 R88, R148, gdesc[UR4].tnspB, R88, gsb0 ;  /* 0x40e0000494587df0 */ /* 0x000fe20008001858 */
[----:B------:R-:W-:Y:S01]  /*99d0*/  UIADD3 UR6, UR10, 0x80, URZ ;  /* 0x000000800a067890 */ /* 0x000fe2000fffe03f */
[----:B------:R-:W-:Y:S01]  /*99e0*/  UMOV UR7, 0x40000040 ;  /* 0x4000004000077882 */ /* 0x000fe20000000000 */
[----:B---3--:R-:W-:Y:S01]  /*99f0*/  IMAD R9, R20, UR47, R9 ;  /* 0x0000002f14097c24 */ /* 0x008fe2000f8e0209 */
[----:B------:R-:W-:Y:S01]  /*9a00*/  SEL R20, R13, 0x9, !P2 ;  /* 0x000000090d147807 */ /* 0x000fe20005000000 */
        /* <DEDUP_REMOVED lines=33> */
[----:B------:R-:W-:Y:S02]  /*9c20*/  ULOP3.LUT UR6, URZ, UR25, URZ, 0x33, !UPT ;  /* 0x000000193f067292 */ /* 0x000fe4000f8e333f */
[----:B------:R-:W-:Y:S02]  /*9c30*/  WARPGROUP.DEPBAR.LE gsb0, 0x0 ;  /* 0x00008000000079c5 */ /* 0x000fe40000010000 */
[----:B------:R1:W-:Y:S06]  /*9c40*/  BAR.ARV R20, 0x100 ;  /* 0x000400140000751d */ /* 0x0003ec0000002000 */
[----:B------:R2:W-:Y:S02]  /*9c50*/  @!P1 SYNCS.ARRIVE.TRANS64.RED.A1T0 RZ, [R14+URZ], RZ ;  /* 0x000000ff0eff99a7 */ /* 0x0005e4000810043f */
[----:B--2---:R-:W-:-:S04]  /*9c60*/  VIADD R14, R9, -UR24 ;  /* 0x80000018090e7c36 */ /* 0x004fc80008000000 */
[----:B------:R-:W-:-:S04]  /*9c70*/  IMAD R14, R17, -0x2, R14 ;  /* 0xfffffffe110e7824 */ /* 0x000fc800078e020e */
[C---:B------:R-:W-:Y:S02]  /*9c80*/  VIADD R9, R14.reuse, UR23 ;  /* 0x000000170e097c36 */ /* 0x040fe40008000000 */
[----:B------:R-:W-:Y:S02]  /*9c90*/  VIADD R13, R14, UR6 ;  /* 0x000000060e0d7c36 */ /* 0x000fe40008000000 */
[C---:B------:R-:W-:Y:S02]  /*9ca0*/  IMAD.IADD R14, R0.reuse, 0x1, R9 ;  /* 0x00000001000e7824 */ /* 0x040fe400078e0209 */
        /* <DEDUP_REMOVED lines=13> */
.L_x_11193:
[----:B------:R-:W-:-:S05]  /*9d80*/  IMAD.U32 R121, RZ, RZ, UR22 ;  /* 0x00000016ff797e24 */ /* 0x000fca000f8e00ff */
[----:B------:R-:W-:-:S13]  /*9d90*/  ISETP.NE.AND P2, PT, R121, 0x1, PT ;  /* 0x000000017900780c */ /* 0x000fda0003f45270 */
[----:B------:R-:W1:Y:S01]  /*9da0*/  @P2 LDC.64 R122, c[0x0][0x9e8] ;  /* 0x00027a00ff7a2b82 */ /* 0x000e620000000a00 */
[----:B------:R-:W-:-:S04]  /*9db0*/  @P2 IMAD.IADD R21, R0, 0x1, R7 ;  /* 0x0000000100152824 */ /* 0x000fc800078e0207 */
[----:B-1----:R-:W-:-:S04]  /*9dc0*/  @P2 IMAD.HI.U32 R122, R21, R122, RZ ;  /* 0x0000007a157a2227 */ /* 0x002fc800078e00ff */
[----:B------:R-:W-:Y:S01]  /*9dd0*/  IMAD.MOV.U32 R21, RZ, RZ, R10 ;  /* 0x000000ffff157224 */ /* 0x000fe200078e000a */
[----:B------:R-:W-:-:S07]  /*9de0*/  @P2 SHF.R.U32.HI R21, RZ, R123, R122 ;  /* 0x0000007bff152219 */ /* 0x000fce000001167a */
.L_x_11194:
[----:B------:R-:W-:Y:S05]  /*9df0*/  BSYNC B0 ;  /* 0x0000000000007941 */ /* 0x000fea0003800000 */
.L_x_11192:
[----:B------:R-:W-:-:S04]  /*9e00*/  IMAD R20, R21, R121, -R6 ;  /* 0x0000007915147224 */ /* 0x000fc800078e0a06 */
[----:B------:R-:W-:-:S05]  /*9e10*/  IMAD R20, R17, -0x2, R20 ;  /* 0xfffffffe11147824 */ /* 0x000fca00078e0214 */
[----:B------:R-:W-:Y:S02]  /*9e20*/  VIADDMNMX R14, R20, R121, R14, PT ;  /* 0x00000079140e7246 */ /* 0x000fe4000380010e */
[----:B------:R-:W-:-:S07]  /*9e30*/  VIMNMX R15, R15, R20, !PT ;  /* 0x000000140f0f7248 */ /* 0x000fce0007fe0100 */
.L_x_11191:
        /* <DEDUP_REMOVED lines=112> */
.L_x_11197:
[----:B------:R-:W-:-:S05]  /*a540*/  IMAD.U32 R20, RZ, RZ, UR22 ;  /* 0x00000016ff147e24 */ /* 0x000fca000f8e00ff */
[----:B------:R-:W-:-:S13]  /*a550*/  ISETP.NE.AND P3, PT, R20, 0x1, PT ;  /* 0x000000011400780c */ /* 0x000fda0003f65270 */
[----:B------:R-:W1:Y:S02]  /*a560*/  @P3 LDC.64 R14, c[0x0][0x9e8] ;  /* 0x00027a00ff0e3b82 */ /* 0x000e640000000a00 */
[----:B-1----:R-:W-:-:S05]  /*a570*/  @P3 IMAD.HI.U32 R14, R123, R14, RZ ;  /* 0x0000000e7b0e3227 */ /* 0x002fca00078e00ff */
[----:B------:R-:W-:-:S07]  /*a580*/  @P3 SHF.R.U32.HI R123, RZ, R15, R14 ;  /* 0x0000000fff7b3219 */ /* 0x000fce000001160e */
.L_x_11198:
[----:B------:R-:W-:Y:S05]  /*a590*/  BSYNC B0 ;  /* 0x0000000000007941 */ /* 0x000fea0003800000 */
.L_x_11196:
[----:B------:R-:W-:-:S04]  /*a5a0*/  IMAD R6, R123, R20, -R6 ;  /* 0x000000147b067224 */ /* 0x000fc800078e0a06 */
[----:B------:R-:W-:-:S05]  /*a5b0*/  IMAD R6, R17, -0x2, R6 ;  /* 0xfffffffe11067824 */ /* 0x000fca00078e0206 */
[----:B------:R-:W-:Y:S02]  /*a5c0*/  VIADDMNMX R9, R6, R20, R9, PT ;  /* 0x0000001406097246 */ /* 0x000fe40003800109 */
[----:B------:R-:W-:-:S07]  /*a5d0*/  VIMNMX R13, R13, R6, !PT ;  /* 0x000000060d0d7248 */ /* 0x000fce0007fe0100 */
.L_x_11195:
        /* <DEDUP_REMOVED lines=89> */
[C---:B------:R-:W-:Y:S01]  /*ab70*/  FMUL.FTZ R14, R6.reuse, UR10 ;  /* 0x0000000a060e7c20 */ /* 0x040fe20008410000 */
[----:B------:R-:W-:Y:S02]  /*ab80*/  ISETP.GT.AND P4, PT, R13, 0x59, P2 ;  /* 0x000000590d00780c */ /* 0x000fe40001784270 */
[----:B------:R-:W-:-:S02]  /*ab90*/  FSEL R24, R6, RZ, P6 ;  /* 0x000000ff06187208 */ /* 0x000fc40003000000 */
[----:B------:R-:W-:Y:S02]  /*aba0*/  FSEL R14, R14, RZ, P6 ;  /* 0x000000ff0e0e7208 */ /* 0x000fe40003000000 */
[----:B------:R-:W-:Y:S01]  /*abb0*/  ISETP.LT.OR P4, PT, R9, 0x5a, P4 ;  /* 0x0000005a0900780c */ /* 0x000fe20002781670 */
[----:B------:R-:W-:Y:S02]  /*abc0*/  FADD.FTZ R24, -R24, R11 ;  /* 0x0000000b18187221 */ /* 0x000fe40000010100 */
[--C-:B------:R-:W-:Y:S01]  /*abd0*/  FFMA.FTZ R15, R25, UR10, -R14.reuse ;  /* 0x0000000a190f7c23 */ /* 0x100fe2000801080e */
[----:B------:R-:W-:Y:S01]  /*abe0*/  FSEL R25, R26, -INF , !P3 ;  /* 0xff8000001a197808 */ /* 0x000fe20005800000 */
[--C-:B------:R-:W-:Y:S01]  /*abf0*/  FFMA.FTZ R150, R21, UR10, -R14.reuse ;  /* 0x0000000a15967c23 */ /* 0x100fe2000801080e */
[--C-:B------:R-:W-:Y:S01]  /*ac00*/  FFMA.FTZ R21, R29, UR10, -R14.reuse ;  /* 0x0000000a1d157c23 */ /* 0x100fe2000801080e */
[--C-:B------:R-:W-:Y:S01]  /*ac10*/  FFMA.FTZ R29, R33, UR10, -R14.reuse ;  /* 0x0000000a211d7c23 */ /* 0x100fe2000801080e */
[----:B------:R-:W-:Y:S01]  /*ac20*/  FMNMX.FTZ R20, R25, R12, !PT ;  /* 0x0000000c19147209 */ /* 0x000fe20007810000 */
[--C-:B------:R-:W-:Y:S01]  /*ac30*/  FFMA.FTZ R148, R121, UR10, -R14.reuse ;  /* 0x0000000a79947c23 */ /* 0x100fe2000801080e */
[----:B------:R-:W-:Y:S01]  /*ac40*/  ISETP.GT.AND P3, PT, R13, 0x30, P2 ;  /* 0x000000300d00780c */ /* 0x000fe20001764270 */
[----:B------:R-:W-:Y:S01]  /*ac50*/  FMUL.FTZ R11, R24, UR10 ;  /* 0x0000000a180b7c20 */ /* 0x000fe20008410000 */
[----:B------:R-:W-:Y:S01]  /*ac60*/  FMNMX.FTZ R33, R27, R20, !PT ;  /* 0x000000141b217209 */ /* 0x000fe20007810000 */
[----:B------:R-:W-:Y:S01]  /*ac70*/  MUFU.EX2 R15, R15 ;  /* 0x0000000f000f7308 */ /* 0x000fe20000000800 */
[----:B------:R-:W-:Y:S01]  /*ac80*/  ISETP.LT.OR P3, PT, R9, 0x31, P3 ;  /* 0x000000310900780c */ /* 0x000fe20001f61670 */
        /* <DEDUP_REMOVED lines=19> */
[----:B------:R-:W-:Y:S01]  /*adc0*/  ISETP.GT.AND P3, PT, R13, 0x40, P2 ;  /* 0x000000400d00780c */ /* 0x000fe20001764270 */
        /* <DEDUP_REMOVED lines=11> */
[----:B------:R-:W-:Y:S01]  /*ae80*/  ISETP.GT.AND P3, PT, R13, 0x48, P2 ;  /* 0x000000480d00780c */ /* 0x000fe20001764270 */
[--C-:B------:R-:W-:Y:S01]  /*ae90*/  FFMA.FTZ R124, R72, UR10, -R14.reuse ;  /* 0x0000000a487c7c23 */ /* 0x100fe2000801080e */
[----:B------:R-:W-:Y:S01]  /*aea0*/  FMNMX.FTZ R20, R46, R41, !PT ;  /* 0x000000292e147209 */ /* 0x000fe20007810000 */
[--C-:B------:R-:W-:Y:S01]  /*aeb0*/  FFMA.FTZ R126, R76, UR10, -R14.reuse ;  /* 0x0000000a4c7e7c23 */ /* 0x100fe2000801080e */
[----:B------:R-:W-:Y:S01]  /*aec0*/  ISETP.LT.OR P3, PT, R9, 0x49, P3 ;  /* 0x000000490900780c */ /* 0x000fe20001f61670 */
[--C-:B------:R-:W-:Y:S01]  /*aed0*/  FFMA.FTZ R120, R80, UR10, -R14.reuse ;  /* 0x0000000a50787c23 */ /* 0x100fe2000801080e */
[----:B------:R-:W-:Y:S01]  /*aee0*/  FMNMX.FTZ R41, R47, R20, !PT ;  /* 0x000000142f297209 */ /* 0x000fe20007810000 */
[----:B------:R-:W4:Y:S01]  /*aef0*/  MUFU.EX2 R144, R144 ;  /* 0x0000009000907308 */ /* 0x000f220000000800 */
[----:B------:R-:W-:Y:S01]  /*af00*/  FSEL R62, R62, -INF , !P3 ;  /* 0xff8000003e3e7808 */ /* 0x000fe20005800000 */
[--C-:B------:R-:W-:Y:S01]  /*af10*/  FFMA.FTZ R122, R84, UR10, -R14.reuse ;  /* 0x0000000a547a7c23 */ /* 0x100fe2000801080e */
[----:B------:R-:W-:Y:S01]  /*af20*/  FMNMX.FTZ R20, R50, R41, !PT ;  /* 0x0000002932147209 */ /* 0x000fe20007810000 */
[--C-:B------:R-:W-:Y:S01]  /*af30*/  FFMA.FTZ R41, R45, UR10, -R14.reuse ;  /* 0x0000000a2d297c23 */ /* 0x100fe2000801080e */
[----:B------:R-:W-:Y:S01]  /*af40*/  ISETP.GT.AND P3, PT, R13, 0x50, P2 ;  /* 0x000000500d00780c */ /* 0x000fe20001764270 */
[-C--:B-1----:R-:W-:Y:S01]  /*af50*/  FMUL.FTZ R88, R88, R11.reuse ;  /* 0x0000000b58587220 */ /* 0x082fe20000410000 */
[----:B------:R-:W-:Y:S01]  /*af60*/  FMNMX.FTZ R45, R51, R20, !PT ;  /* 0x00000014332d7209 */ /* 0x000fe20007810000 */
[----:B------:R-:W1:Y:S01]  /*af70*/  MUFU.EX2 R29, R29 ;  /* 0x0000001d001d7308 */ /* 0x000e620000000800 */
[----:B------:R-:W-:Y:S01]  /*af80*/  ISETP.LT.OR P3, PT, R9, 0x51, P3 ;  /* 0x000000510900780c */ /* 0x000fe20001f61670 */
[----:B------:R-:W-:Y:S01]  /*af90*/  FMUL.FTZ R89, R89, R11 ;  /* 0x0000000b59597220 */ /* 0x000fe20000410000 */
[----:B------:R-:W-:Y:S01]  /*afa0*/  FMNMX.FTZ R20, R54, R45, !PT ;  /* 0x0000002d36147209 */ /* 0x000fe20007810000 */
[-C--:B------:R-:W-:Y:S01]  /*afb0*/  FMUL.FTZ R92, R92, R11.reuse ;  /* 0x0000000b5c5c7220 */ /* 0x080fe20000410000 */
[----:B------:R-:W-:Y:S01]  /*afc0*/  FSEL R66, R66, -INF , !P3 ;  /* 0xff80000042427808 */ /* 0x000fe20005800000 */
[-C--:B------:R-:W-:Y:S01]  /*afd0*/  FMUL.FTZ R93, R93, R11.reuse ;  /* 0x0000000b5d5d7220 */ /* 0x080fe20000410000 */
[----:B------:R-:W-:Y:S01]  /*afe0*/  FMNMX.FTZ R45, R55, R20, !PT ;  /* 0x00000014372d7209 */ /* 0x000fe20007810000 */
[----:B------:R-:W5:Y:S01]  /*aff0*/  MUFU.EX2 R146, R146 ;  /* 0x0000009200927308 */ /* 0x000f620000000800 */
[----:B------:R-:W-:Y:S01]  /*b000*/  ISETP.GT.AND P3, PT, R13, 0x58, P2 ;  /* 0x000000580d00780c */ /* 0x000fe20001764270 */
[----:B------:R-:W-:Y:S01]  /*b010*/  FMUL.FTZ R96, R96, R11 ;  /* 0x0000000b60607220 */ /* 0x000fe20000410000 */
[----:B------:R-:W-:Y:S01]  /*b020*/  FMNMX.FTZ R20, R58, R45, !PT ;  /* 0x0000002d3a147209 */ /* 0x000fe20007810000 */
[--C-:B------:R-:W-:Y:S01]  /*b030*/  FFMA.FTZ R45, R49, UR10, -R14.reuse ;  /* 0x0000000a312d7c23 */ /* 0x100fe2000801080e */
[----:B------:R-:W-:Y:S01]  /*b040*/  ISETP.LT.OR P3, PT, R9, 0x59, P3 ;  /* 0x000000590900780c */ /* 0x000fe20001f61670 */
[-C--:B------:R-:W-:Y:S01]  /*b050*/  FMUL.FTZ R97, R97, R11.reuse ;  /* 0x0000000b61617220 */ /* 0x080fe20000410000 */
[----:B------:R-:W-:Y:S01]  /*b060*/  FMNMX.FTZ R49, R59, R20, !PT ;  /* 0x000000143b317209 */ /* 0x000fe20007810000 */
[----:B------:R-:W5:Y:S01]  /*b070*/  MUFU.EX2 R33, R33 ;  /* 0x0000002100217308 */ /* 0x000f620000000800 */
[----:B------:R-:W-:Y:S01]  /*b080*/  FSEL R70, R70, -INF , !P3 ;  /* 0xff80000046467808 */ /* 0x000fe20005800000 */
[----:B------:R-:W-:Y:S01]  /*b090*/  FMUL.FTZ R100, R100, R11 ;  /* 0x0000000b64647220 */ /* 0x000fe20000410000 */
[----:B------:R-:W-:Y:S01]  /*b0a0*/  FMNMX.FTZ R20, R62, R49, !PT ;  /* 0x000000313e147209 */ /* 0x000fe20007810000 */
[-C--:B------:R-:W-:Y:S01]  /*b0b0*/  FMUL.FTZ R101, R101, R11.reuse ;  /* 0x0000000b65657220 */ /* 0x080fe20000410000 */
[----:B------:R-:W-:Y:S01]  /*b0c0*/  ISETP.GT.AND P3, PT, R13, 0x60, P2 ;  /* 0x000000600d00780c */ /* 0x000fe20001764270 */
[-C--:B------:R-:W-:Y:S01]  /*b0d0*/  FMUL.FTZ R104, R104, R11.reuse ;  /* 0x0000000b68687220 */ /* 0x080fe20000410000 */
[----:B------:R-:W-:Y:S01]  /*b0e0*/  FMNMX.FTZ R49, R63, R20, !PT ;  /* 0x000000143f317209 */ /* 0x000fe20007810000 */
[----:B------:R-:W5:Y:S01]  /*b0f0*/  MUFU.EX2 R140, R140 ;  /* 0x0000008c008c7308 */ /* 0x000f620000000800 */
[----:B------:R-:W-:Y:S01]  /*b100*/  ISETP.LT.OR P3, PT, R9, 0x61, P3 ;  /* 0x000000610900780c */ /* 0x000fe20001f61670 */
[----:B------:R-:W-:Y:S01]  /*b110*/  FMUL.FTZ R105, R105, R11 ;  /* 0x0000000b69697220 */ /* 0x000fe20000410000 */
[----:B------:R-:W-:Y:S01]  /*b120*/  FMNMX.FTZ R20, R66, R49, !PT ;  /* 0x0000003142147209 */ /* 0x000fe20007810000 */
[----:B------:R-:W-:Y:S01]  /*b130*/  FFMA.FTZ R49, R53, UR10, -R14 ;  /* 0x0000000a35317c23 */ /* 0x000fe2000801080e */
[----:B------:R-:W-:Y:S01]  /*b140*/  FSEL R71, R71, -INF , !P4 ;  /* 0xff80000047477808 */ /* 0x000fe20006000000 */
[-C--:B------:R-:W-:Y:S01]  /*b150*/  FMUL.FTZ R108, R108, R11.reuse ;  /* 0x0000000b6c6c7220 */ /* 0x080fe20000410000 */
[----:B------:R-:W-:Y:S01]  /*b160*/  FMNMX.FTZ R53, R67, R20, !PT ;  /* 0x0000001443357209 */ /* 0x000fe20007810000 */
[----:B------:R-:W5:Y:S01]  /*b170*/  MUFU.EX2 R37, R37 ;  /* 0x0000002500257308 */ /* 0x000f620000000800 */
[----:B------:R-:W-:Y:S01]  /*b180*/  ISETP.GT.AND P4, PT, R13, 0x61, P2 ;  /* 0x000000610d00780c */ /* 0x000fe20001784270 */
[-C--:B------:R-:W-:Y:S01]  /*b190*/  FMUL.FTZ R109, R109, R11.reuse ;  /* 0x0000000b6d6d7220 */ /* 0x080fe20000410000 */
[----:B------:R-:W-:Y:S01]  /*b1a0*/  FSEL R74, R74, -INF , !P3 ;  /* 0xff8000004a4a7808 */ /* 0x000fe20005800000 */
[-C--:B------:R-:W-:Y:S01]  /*b1b0*/  FMUL.FTZ R112, R112, R11.reuse ;  /* 0x0000000b70707220 */ /* 0x080fe20000410000 */
[----:B------:R-:W-:Y:S01]  /*b1c0*/  ISETP.GT.AND P3, PT, R13, 0x68, P2 ;  /* 0x000000680d00780c */ /* 0x000fe20001764270 */
[----:B------:R-:W-:Y:S01]  /*b1d0*/  FMUL.FTZ R113, R113, R11 ;  /* 0x0000000b71717220 */ /* 0x000fe20000410000 */
[----:B------:R-:W-:Y:S01]  /*b1e0*/  FMNMX.FTZ R20, R70, R53, !PT ;  /* 0x0000003546147209 */ /* 0x000fe20007810000 */
[----:B------:R-:W5:Y:S01]  /*b1f0*/  MUFU.EX2 R142, R142 ;  /* 0x0000008e008e7308 */ /* 0x000f620000000800 */
[C---:B------:R-:W-:Y:S01]  /*b200*/  ISETP.LT.OR P4, PT, R9.reuse, 0x62, P4 ;  /* 0x000000620900780c */ /* 0x040fe20002781670 */
[-C--:B------:R-:W-:Y:S01]  /*b210*/  FMUL.FTZ R116, R116, R11.reuse ;  /* 0x0000000b74747220 */ /* 0x080fe20000410000 */
[----:B------:R-:W-:Y:S01]  /*b220*/  ISETP.LT.OR P3, PT, R9, 0x69, P3 ;  /* 0x000000690900780c */ /* 0x000fe20001f61670 */
[----:B------:R-:W-:Y:S01]  /*b230*/  FMUL.FTZ R117, R117, R11 ;  /* 0x0000000b75757220 */ /* 0x000fe20000410000 */
[----:B------:R-:W-:-:S02]  /*b240*/  FMNMX.FTZ R53, R71, R20, !PT ;  /* 0x0000001447357209 */ /* 0x000fc40007810000 */
[----:B------:R-:W-:Y:S01]  /*b250*/  FSEL R75, R75, -INF , !P4 ;  /* 0xff8000004b4b7808 */ /* 0x000fe20006000000 */
[----:B------:R-:W5:Y:S01]  /*b260*/  MUFU.EX2 R41, R41 ;  /* 0x0000002900297308 */ /* 0x000f620000000800 */
[----:B------:R-:W-:Y:S02]  /*b270*/  ISETP.GT.AND P4, PT, R13, 0x69, P2 ;  /* 0x000000690d00780c */ /* 0x000fe40001784270 */
[----:B------:R-:W-:Y:S02]  /*b280*/  FSEL R78, R78, -INF , !P3 ;  /* 0xff8000004e4e7808 */ /* 0x000fe40005800000 */
        /* <DEDUP_REMOVED lines=10> */
[----:B------:R-:W-:Y:S01]  /*b330*/  FMNMX.FTZ R20, R78, R57, !PT ;  /* 0x000000394e147209 */ /* 0x000fe20007810000 */
[--C-:B------:R-:W-:Y:S01]  /*b340*/  FFMA.FTZ R57, R65, UR10, -R14.reuse ;  /* 0x0000000a41397c23 */ /* 0x100fe2000801080e */
[----:B------:R-:W-:Y:S01]  /*b350*/  FSEL R82, R82, -INF , !P3 ;  /* 0xff80000052527808 */ /* 0x000fe20005800000 */
[--C-:B------:R-:W-:Y:S01]  /*b360*/  FFMA.FTZ R65, R73, UR10, -R14.reuse ;  /* 0x0000000a49417c23 */ /* 0x100fe2000801080e */
[----:B------:R-:W-:Y:S01]  /*b370*/  ISETP.GT.AND P3, PT, R13, 0x78, P2 ;  /* 0x000000780d00780c */ /* 0x000fe20001764270 */
        /* <DEDUP_REMOVED lines=8> */
[----:B------:R-:W-:Y:S01]  /*b400*/  FMNMX.FTZ R20, R82, R13, !PT ;  /* 0x0000000d52147209 */ /* 0x000fe20007810000 */
[--C-:B------:R-:W-:Y:S01]  /*b410*/  FFMA.FTZ R13, R61, UR10, -R14.reuse ;  /* 0x0000000a3d0d7c23 */ /* 0x100fe2000801080e */
[----:B------:R-:W-:Y:S01]  /*b420*/  ISETP.LT.OR P2, PT, R9, 0x7a, P2 ;  /* 0x0000007a0900780c */ /* 0x000fe20001741670 */
[--C-:B------:R-:W-:Y:S01]  /*b430*/  FFMA.FTZ R61, R69, UR10, -R14.reuse ;  /* 0x0000000a453d7c23 */ /* 0x100fe2000801080e */
[----:B------:R-:W-:Y:S01]  /*b440*/  FSEL R86, R86, -INF , !P3 ;  /* 0xff80000056567808 */ /* 0x000fe20005800000 */
[--C-:B------:R-:W-:Y:S01]  /*b450*/  FFMA.FTZ R69, R77, UR10, -R14.reuse ;  /* 0x0000000a4d457c23 */ /* 0x100fe2000801080e */
[----:B------:R-:W-:Y:S01]  /*b460*/  FMNMX.FTZ R9, R83, R20, !PT ;  /* 0x0000001453097209 */ /* 0x000fe20007810000 */
[----:B------:R-:W-:Y:S01]  /*b470*/  FFMA.FTZ R77, R85, UR10, -R14 ;  /* 0x0000000a554d7c23 */ /* 0x000fe2000801080e */
[----:B------:R-:W-:Y:S01]  /*b480*/  FSEL R87, R87, -INF , !P2 ;  /* 0xff80000057577808 */ /* 0x000fe20005000000 */
[----:B------:R-:W-:Y:S01]  /*b490*/  MUFU.EX2 R132, R132 ;  /* 0x0000008400847308 */ /* 0x000fe20000000800 */
[----:B------:R-:W-:-:S04]  /*b4a0*/  FMNMX.FTZ R20, R86, R9, !PT ;  /* 0x0000000956147209 */ /* 0x000fc80007810000 */
[----:B------:R-:W-:-:S03]  /*b4b0*/  FMNMX.FTZ R20, R87, R20, !PT ;  /* 0x0000001457147209 */ /* 0x000fc60007810000 */
[----:B------:R-:W-:Y:S02]  /*b4c0*/  MUFU.EX2 R53, R53 ;  /* 0x0000003500357308 */ /* 0x000fe40000000800 */
[----:B------:R-:W2:Y:S06]  /*b4d0*/  SHFL.BFLY PT, R9, R20, 0x2, 0x1f ;  /* 0x0c401f0014097f89 */ /* 0x000eac00000e0000 */
[----:B------:R-:W-:Y:S08]  /*b4e0*/  MUFU.EX2 R134, R134 ;  /* 0x0000008600867308 */ /* 0x000ff00000000800 */
[----:B------:R-:W-:Y:S08]  /*b4f0*/  MUFU.EX2 R13, R13 ;  /* 0x0000000d000d7308 */ /* 0x000ff00000000800 */
[----:B------:R-:W-:Y:S01]  /*b500*/  MUFU.EX2 R128, R128 ;  /* 0x0000008000807308 */ /* 0x000fe20000000800 */
[----:B--2---:R-:W-:-:S05]  /*b510*/  FMNMX.FTZ R9, R20, R9, !PT ;  /* 0x0000000914097209 */ /* 0x004fca0007810000 */
[----:B------:R-:W2:Y:S02]  /*b520*/  SHFL.BFLY PT, R20, R9, 0x1, 0x1f ;  /* 0x0c201f0009147f89 */ /* 0x000ea400000e0000 */
[----:B------:R-:W-:Y:S08]  /*b530*/  MUFU.EX2 R57, R57 ;  /* 0x0000003900397308 */ /* 0x000ff00000000800 */
[----:B------:R-:W-:Y:S08]  /*b540*/  MUFU.EX2 R130, R130 ;  /* 0x0000008200827308 */ /* 0x000ff00000000800 */
[----:B------:R-:W-:Y:S01]  /*b550*/  MUFU.EX2 R61, R61 ;  /* 0x0000003d003d7308 */ /* 0x000fe20000000800 */
[----:B--2---:R-:W-:-:S07]  /*b560*/  FMNMX.FTZ R9, R9, R20, !PT ;  /* 0x0000001409097209 */ /* 0x004fce0007810000 */
[----:B------:R-:W-:Y:S01]  /*b570*/  MUFU.EX2 R124, R124 ;  /* 0x0000007c007c7308 */ /* 0x000fe20000000800 */
[C---:B------:R-:W-:Y:S01]  /*b580*/  FSETP.NEU.FTZ.AND P2, PT, R9.reuse, -INF , PT ;  /* 0xff8000000900780b */ /* 0x040fe20003f5d000 */
[----:B------:R-:W-:-:S06]  /*b590*/  FMUL.FTZ R36, R9, UR10 ;  /* 0x0000000a09247c20 */ /* 0x000fcc0008410000 */
[----:B------:R-:W-:Y:S01]  /*b5a0*/  MUFU.EX2 R65, R65 ;  /* 0x0000004100417308 */ /* 0x000fe20000000800 */
[----:B------:R-:W-:-:S05]  /*b5b0*/  FSEL R36, R36, RZ, P2 ;  /* 0x000000ff24247208 */ /* 0x000fca0001000000 */
[----:B------:R-:W-:Y:S01]  /*b5c0*/  FFMA.FTZ R145, R34, UR10, -R36 ;  /* 0x0000000a22917c23 */ /* 0x000fe20008010824 */
[----:B------:R-:W-:Y:S01]  /*b5d0*/  FFMA.FTZ R34, R11, R5, R148 ;  /* 0x000000050b227223 */ /* 0x000fe20000010094 */
[--C-:B------:R-:W-:Y:S01]  /*b5e0*/  FFMA.FTZ R14, R25, UR10, -R36.reuse ;  /* 0x0000000a190e7c23 */ /* 0x100fe20008010824 */
[--C-:B------:R-:W-:Y:S01]  /*b5f0*/  FFMA.FTZ R149, R27, UR10, -R36.reuse ;  /* 0x0000000a1b957c23 */ /* 0x100fe20008010824 */
[----:B------:R-:W-:Y:S01]  /*b600*/  FFMA.FTZ R151, R30, UR10, -R36 ;  /* 0x0000000a1e977c23 */ /* 0x000fe20008010824 */
[----:B------:R-:W-:Y:S01]  /*b610*/  FADD.FTZ R5, R15, R34 ;  /* 0x000000220f057221 */ /* 0x000fe20000010000 */
[--C-:B------:R-:W-:Y:S01]  /*b620*/  FFMA.FTZ R20, R31, UR10, -R36.reuse ;  /* 0x0000000a1f147c23 */ /* 0x100fe20008010824 */
[--C-:B------:R-:W-:Y:S01]  /*b630*/  FFMA.FTZ R147, R38, UR10, -R36.reuse ;  /* 0x0000000a26937c23 */ /* 0x100fe20008010824 */
[----:B------:R-:W-:Y:S01]  /*b640*/  MUFU.EX2 R14, R14 ;  /* 0x0000000e000e7308 */ /* 0x000fe20000000800 */
[----:B------:R-:W-:Y:S01]  /*b650*/  FADD.FTZ R34, R150, R5 ;  /* 0x0000000596227221 */ /* 0x000fe20000010000 */
[----:B------:R-:W-:Y:S01]  /*b660*/  FSEL R5, R9, RZ, P2 ;  /* 0x000000ff09057208 */ /* 0x000fe20001000000 */
[--C-:B------:R-:W-:Y:S01]  /*b670*/  FFMA.FTZ R24, R35, UR10, -R36.reuse ;  /* 0x0000000a23187c23 */ /* 0x100fe20008010824 */
[----:B------:R-:W-:Y:S01]  /*b680*/  FFMA.FTZ R26, R39, UR10, -R36 ;  /* 0x0000000a271a7c23 */ /* 0x000fe20008010824 */
[----:B---3--:R-:W-:Y:S01]  /*b690*/  FADD.FTZ R25, R21, R34 ;  /* 0x0000002215197221 */ /* 0x008fe20000010000 */
[----:B------:R-:W-:Y:S01]  /*b6a0*/  FFMA.FTZ R141, R42, UR10, -R36 ;  /* 0x0000000a2a8d7c23 */ /* 0x000fe20008010824 */
[----:B------:R-:W-:Y:S01]  /*b6b0*/  FADD.FTZ R5, -R5, R12 ;  /* 0x0000000c05057221 */ /* 0x000fe20000010100 */
[----:B------:R-:W-:Y:S01]  /*b6c0*/  MUFU.EX2 R149, R149 ;  /* 0x0000009500957308 */ /* 0x000fe20000000800 */
[----:B----4-:R-:W-:Y:S01]  /*b6d0*/  FADD.FTZ R34, R144, R25 ;  /* 0x0000001990227221 */ /* 0x010fe20000010000 */
[--C-:B------:R-:W-:Y:S01]  /*b6e0*/  FFMA.FTZ R28, R43, UR10, -R36.reuse ;  /* 0x0000000a2b1c7c23 */ /* 0x100fe20008010824 */
[----:B------:R-:W-:Y:S01]  /*b6f0*/  FMUL.FTZ R5, R5, UR10 ;  /* 0x0000000a05057c20 */ /* 0x000fe20008410000 */
[----:B------:R-:W-:Y:S01]  /*b700*/  FFMA.FTZ R143, R46, UR10, -R36 ;  /* 0x0000000a2e8f7c23 */ /* 0x000fe20008010824 */
[----:B-1----:R-:W-:Y:S01]  /*b710*/  FADD.FTZ R25, R29, R34 ;  /* 0x000000221d197221 */ /* 0x002fe20000010000 */
[--C-:B------:R-:W-:Y:S01]  /*b720*/  FFMA.FTZ R30, R47, UR10, -R36.reuse ;  /* 0x0000000a2f1e7c23 */ /* 0x100fe20008010824 */
[--C-:B------:R-:W-:Y:S01]  /*b730*/  FFMA.FTZ R137, R50, UR10, -R36.reuse ;  /* 0x0000000a32897c23 */ /* 0x100fe20008010824 */
[----:B------:R-:W-:Y:S01]  /*b740*/  MUFU.EX2 R151, R151 ;  /* 0x0000009700977308 */ /* 0x000fe20000000800 */
[----:B-----5:R-:W-:Y:S01]  /*b750*/  FADD.FTZ R34, R146, R25 ;  /* 0x0000001992227221 */ /* 0x020fe20000010000 */
        /* <DEDUP_REMOVED lines=8> */
[----:B------:R-:W-:Y:S01]  /*b7e0*/  F2FP.BF16.F32.PACK_AB R148, R15, R148 ;  /* 0x000000940f94723e */ /* 0x000fe200000010ff */
[--C-:B------:R-:W-:Y:S01]  /*b7f0*/  FFMA.FTZ R129, R66, UR10, -R36.reuse ;  /* 0x0000000a42817c23 */ /* 0x100fe20008010824 */
[----:B------:R-:W-:Y:S01]  /*b800*/  FFMA.FTZ R131, R70, UR10, -R36 ;  /* 0x0000000a46837c23 */ /* 0x000fe20008010824 */
[----:B------:R-:W-:Y:S01]  /*b810*/  FADD.FTZ R27, R37, R34 ;  /* 0x00000022251b7221 */ /* 0x000fe20000010000 */
[--C-:B------:R-:W-:Y:S01]  /*b820*/  FFMA.FTZ R34, R59, UR10, -R36.reuse ;  /* 0x0000000a3b227c23 */ /* 0x100fe20008010824 */
[--C-:B------:R-:W-:Y:S01]  /*b830*/  FFMA.FTZ R125, R74, UR10, -R36.reuse ;  /* 0x0000000a4a7d7c23 */ /* 0x100fe20008010824 */
[----:B------:R-:W3:Y:S01]  /*b840*/  MUFU.EX2 R20, R20 ;  /* 0x0000001400147308 */ /* 0x000ee20000000800 */
[----:B------:R-:W-:Y:S01]  /*b850*/  FADD.FTZ R38, R142, R27 ;  /* 0x0000001b8e267221 */ /* 0x000fe20000010000 */
[--C-:B------:R-:W-:Y:S01]  /*b860*/  FFMA.FTZ R75, R75, UR10, -R36.reuse ;  /* 0x0000000a4b4b7c23 */ /* 0x100fe20008010824 */
[--C-:B------:R-:W-:Y:S01]  /*b870*/  FFMA.FTZ R78, R78, UR10, -R36.reuse ;  /* 0x0000000a4e4e7c23 */ /* 0x100fe20008010824 */
[----:B------:R-:W-:Y:S01]  /*b880*/  FFMA.FTZ R79, R79, UR10, -R36 ;  /* 0x0000000a4f4f7c23 */ /* 0x000fe20008010824 */
[----:B-1----:R-:W-:Y:S01]  /*b890*/  FADD.FTZ R5, R41, R38 ;  /* 0x0000002629057221 */ /* 0x002fe20000010000 */
[--C-:B------:R-:W-:Y:S01]  /*b8a0*/  FFMA.FTZ R82, R82, UR10, -R36.reuse ;  /* 0x0000000a52527c23 */ /* 0x100fe20008010824 */
[----:B------:R-:W-:Y:S01]  /*b8b0*/  FFMA.FTZ R83, R83, UR10, -R36 ;  /* 0x0000000a53537c23 */ /* 0x000fe20008010824 */
[----:B------:R-:W1:Y:S01]  /*b8c0*/  MUFU.EX2 R145, R145 ;  /* 0x0000009100917308 */ /* 0x000e620000000800 */
[----:B--2---:R-:W-:Y:S01]  /*b8d0*/  FFMA.FTZ R38, R25, R4, R14 ;  /* 0x0000000419267223 */ /* 0x004fe2000001000e */
[----:B------:R-:W-:Y:S01]  /*b8e0*/  FADD.FTZ R42, R136, R5 ;  /* 0x00000005882a7221 */ /* 0x000fe20000010000 */
[--C-:B------:R-:W-:Y:S01]  /*b8f0*/  FFMA.FTZ R4, R63, UR10, -R36.reuse ;  /* 0x0000000a3f047c23 */ /* 0x100fe20008010824 */
[----:B------:R-:W-:Y:S01]  /*b900*/  FFMA.FTZ R86, R86, UR10, -R36 ;  /* 0x0000000a56567c23 */ /* 0x000fe20008010824 */
[----:B------:R-:W-:Y:S01]  /*b910*/  FADD.FTZ R40, R149, R38 ;  /* 0x0000002695287221 */ /* 0x000fe20000010000 */
[----:B------:R-:W-:Y:S01]  /*b920*/  FADD.FTZ R27, R45, R42 ;  /* 0x0000002a2d1b7221 */ /* 0x000fe20000010000 */
[----:B------:R-:W-:Y:S01]  /*b930*/  FFMA.FTZ R38, R67, UR10, -R36 ;  /* 0x0000000a43267c23 */ /* 0x000fe20008010824 */
[----:B------:R-:W2:Y:S01]  /*b940*/  MUFU.EX2 R24, R24 ;  /* 0x0000001800187308 */ /* 0x000ea20000000800 */
[----:B------:R-:W-:Y:S01]  /*b950*/  FADD.FTZ R5, R151, R40 ;  /* 0x0000002897057221 */ /* 0x000fe20000010000 */
[----:B------:R-:W-:Y:S01]  /*b960*/  FADD.FTZ R40, R138, R27 ;  /* 0x0000001b8a287221 */ /* 0x000fe20000010000 */
[----:B------:R-:W-:Y:S01]  /*b970*/  IMAD.U32 R31, RZ, RZ, UR26 ;  /* 0x0000001aff1f7e24 */ /* 0x000fe2000f8e00ff */
[----:B------:R-:W-:Y:S01]  /*b980*/  ISETP.GT.AND P2, PT, R8, UR45, PT ;  /* 0x0000002d08007c0c */ /* 0x000fe2000bf44270 */
[----:B---3--:R-:W-:Y:S01]  /*b990*/  FADD.FTZ R42, R20, R5 ;  /* 0x00000005142a7221 */ /* 0x008fe20000010000 */
[----:B------:R-:W-:Y:S01]  /*b9a0*/  FADD.FTZ R27, R49, R40 ;  /* 0x00000028311b7221 */ /* 0x000fe20000010000 */
[----:B------:R-:W-:Y:S01]  /*b9b0*/  FFMA.FTZ R40, R71, UR10, -R36 ;  /* 0x0000000a47287c23 */ /* 0x000fe20008010824 */
[----:B------:R-:W3:Y:S01]  /*b9c0*/  MUFU.EX2 R147, R147 ;  /* 0x0000009300937308 */ /* 0x000ee20000000800 */
[----:B-1----:R-:W-:Y:S01]  /*b9d0*/  FADD.FTZ R5, R145, R42 ;  /* 0x0000002a91057221 */ /* 0x002fe20000010000 */
[----:B------:R-:W-:Y:S01]  /*b9e0*/  FADD.FTZ R44, R132, R27 ;  /* 0x0000001b842c7221 */ /* 0x000fe20000010000 */
[----:B------:R-:W-:Y:S01]  /*b9f0*/  FFMA.FTZ R36, R87, UR10, -R36 ;  /* 0x0000000a57247c23 */ /* 0x000fe20008010824 */
[----:B------:R-:W-:Y:S01]  /*ba00*/  @!P1 LEA R31, R31, UR40, 0x3 ;  /* 0x000000281f1f9c11 */ /* 0x000fe2000f8e18ff */
[----:B------:R-:W-:Y:S01]  /*ba10*/  UMOV UR26, UR39 ;  /* 0x00000027001a7c82 */ /* 0x000fe20008000000 */
[----:B------:R-:W-:Y:S01]  /*ba20*/  FADD.FTZ R27, R53, R44 ;  /* 0x0000002c351b7221 */ /* 0x000fe20000010000 */
[----:B------:R-:W-:Y:S01]  /*ba30*/  F2FP.BF16.F32.PACK_AB R150, R21, R150 ;  /* 0x000000961596723e */ /* 0x000fe200000010ff */
[----:B------:R-:W1:Y:S01]  /*ba40*/  MUFU.EX2 R26, R26 ;  /* 0x0000001a001a7308 */ /* 0x000e620000000800 */
[----:B--2---:R-:W-:Y:S01]  /*ba50*/  FADD.FTZ R42, R24, R5 ;  /* 0x00000005182a7221 */ /* 0x004fe20000010000 */
[----:B------:R-:W-:Y:S01]  /*ba60*/  FADD.FTZ R44, R134, R27 ;  /* 0x0000001b862c7221 */ /* 0x000fe20000010000 */
[----:B------:R-:W-:Y:S01]  /*ba70*/  F2FP.BF16.F32.PACK_AB R134, R13, R134 ;  /* 0x000000860d86723e */ /* 0x000fe200000010ff */
[----:B------:R-:W-:Y:S01]  /*ba80*/  @!P1 VIADD R31, R31, 0x16860 ;  /* 0x000168601f1f9836 */ /* 0x000fe20000000000 */
[----:B------:R-:W-:Y:S01]  /*ba90*/  F2FP.BF16.F32.PACK_AB R144, R29, R144 ;  /* 0x000000901d90723e */ /* 0x000fe200000010ff */
[----:B------:R-:W-:Y:S01]  /*baa0*/  FADD.FTZ R27, R13, R44 ;  /* 0x0000002c0d1b7221 */ /* 0x000fe20000010000 */
[----:B------:R-:W-:Y:S01]  /*bab0*/  F2FP.BF16.F32.PACK_AB R146, R33, R146 ;  /* 0x000000922192723e */ /* 0x000fe200000010ff */
[----:B------:R-:W2:Y:S01]  /*bac0*/  MUFU.EX2 R141, R141 ;  /* 0x0000008d008d7308 */ /* 0x000ea20000000800 */
[----:B---3--:R-:W-:Y:S01]  /*bad0*/  FADD.FTZ R5, R147, R42 ;  /* 0x0000002a93057221 */ /* 0x008fe20000010000 */
[----:B------:R-:W-:Y:S01]  /*bae0*/  FADD.FTZ R44, R128, R27 ;  /* 0x0000001b802c7221 */ /* 0x000fe20000010000 */
[----:B------:R-:W-:Y:S01]  /*baf0*/  @!P1 PRMT R31, RZ, 0x654, R31 ;  /* 0x00000654ff1f9816 */ /* 0x000fe2000000001f */
[----:B------:R-:W-:Y:S01]  /*bb00*/  VIADD R8, R8, 0xffffffff ;  /* 0xffffffff08087836 */ /* 0x000fe20000000000 */
[----:B------:R-:W-:Y:S01]  /*bb10*/  F2FP.BF16.F32.PACK_AB R140, R37, R140 ;  /* 0x0000008c258c723e */ /* 0x000fe200000010ff */
[----:B------:R-:W-:Y:S01]  /*bb20*/  FADD.FTZ R27, R57, R44 ;  /* 0x0000002c391b7221 */ /* 0x000fe20000010000 */
[----:B------:R3:W-:Y:S01]  /*bb30*/  @!P1 SYNCS.ARRIVE.TRANS64.RED.A1T0 RZ, [R31+URZ], RZ ;  /* 0x000000ff1fff99a7 */ /* 0x0007e2000810043f */
[----:B------:R-:W4:Y:S01]  /*bb40*/  MUFU.EX2 R28, R28 ;  /* 0x0000001c001c7308 */ /* 0x000f220000000800 */
[----:B-1----:R-:W-:Y:S01]  /*bb50*/  FADD.FTZ R42, R26, R5 ;  /* 0x000000051a2a7221 */ /* 0x002fe20000010000 */
[----:B------:R-:W-:Y:S01]  /*bb60*/  FADD.FTZ R44, R130, R27 ;  /* 0x0000001b822c7221 */ /* 0x000fe20000010000 */
[----:B------:R-:W-:Y:S01]  /*bb70*/  F2FP.BF16.F32.PACK_AB R142, R41, R142 ;  /* 0x0000008e298e723e */ /* 0x000fe200000010ff */
[-C--:B------:R-:W-:Y:S01]  /*bb80*/  FMUL.FTZ R90, R90, R25.reuse ;  /* 0x000000195a5a7220 */ /* 0x080fe20000410000 */
[----:B------:R-:W-:Y:S01]  /*bb90*/  F2FP.BF16.F32.PACK_AB R136, R45, R136 ;  /* 0x000000882d88723e */ /* 0x000fe200000010ff */
[----:B------:R-:W-:Y:S01]  /*bba0*/  FADD.FTZ R15, R61, R44 ;  /* 0x0000002c3d0f7221 */ /* 0x000fe20000010000 */
[----:B------:R-:W-:Y:S01]  /*bbb0*/  F2FP.BF16.F32.PACK_AB R138, R49, R138 ;  /* 0x0000008a318a723e */ /* 0x000fe200000010ff */
[----:B------:R-:W1:Y:S01]  /*bbc0*/  MUFU.EX2 R143, R143 ;  /* 0x0000008f008f7308 */ /* 0x000e620000000800 */
[----:B--2---:R-:W-:Y:S01]  /*bbd0*/  FADD.FTZ R5, R141, R42 ;  /* 0x0000002a8d057221 */ /* 0x004fe20000010000 */
[----:B------:R-:W-:Y:S01]  /*bbe0*/  FADD.FTZ R44, R124, R15 ;  /* 0x0000000f7c2c7221 */ /* 0x000fe20000010000 */
[----:B------:R-:W-:Y:S01]  /*bbf0*/  F2FP.BF16.F32.PACK_AB R132, R53, R132 ;  /* 0x000000843584723e */ /* 0x000fe200000010ff */
[-C--:B------:R-:W-:Y:S01]  /*bc00*/  FMUL.FTZ R91, R91, R25.reuse ;  /* 0x000000195b5b7220 */ /* 0x080fe20000410000 */
[----:B------:R-:W-:Y:S01]  /*bc10*/  F2FP.BF16.F32.PACK_AB R128, R57, R128 ;  /* 0x000000803980723e */ /* 0x000fe200000010ff */
[----:B------:R-:W-:Y:S01]  /*bc20*/  FADD.FTZ R15, R65, R44 ;  /* 0x0000002c410f7221 */ /* 0x000fe20000010000 */
[----:B------:R-:W-:Y:S01]  /*bc30*/  F2FP.BF16.F32.PACK_AB R130, R61, R130 ;  /* 0x000000823d82723e */ /* 0x000fe200000010ff */
[----:B------:R-:W2:Y:S01]  /*bc40*/  MUFU.EX2 R30, R30 ;  /* 0x0000001e001e7308 */ /* 0x000ea20000000800 */
[----:B----4-:R-:W-:Y:S01]  /*bc50*/  FADD.FTZ R42, R28, R5 ;  /* 0x000000051c2a7221 */ /* 0x010fe20000010000 */
[----:B------:R-:W-:Y:S01]  /*bc60*/  F2FP.BF16.F32.PACK_AB R124, R65, R124 ;  /* 0x0000007c417c723e */ /* 0x000fe200000010ff */
[-C--:B------:R-:W-:Y:S01]  /*bc70*/  FMUL.FTZ R94, R94, R25.reuse ;  /* 0x000000195e5e7220 */ /* 0x080fe20000410000 */
[----:B------:R-:W-:Y:S01]  /*bc80*/  F2FP.BF16.F32.PACK_AB R149, R149, R14 ;  /* 0x0000000e9595723e */ /* 0x000fe200000010ff */
[----:B------:R-:W-:Y:S01]  /*bc90*/  FMUL.FTZ R95, R95, R25 ;  /* 0x000000195f5f7220 */ /* 0x000fe20000410000 */
[----:B------:R-:W-:Y:S01]  /*bca0*/  F2FP.BF16.F32.PACK_AB R151, R20, R151 ;  /* 0x000000971497723e */ /* 0x000fe200000010ff */
[----:B------:R-:W-:Y:S01]  /*bcb0*/  FMUL.FTZ R98, R98, R25 ;  /* 0x0000001962627220 */ /* 0x000fe20000410000 */
[----:B------:R-:W4:Y:S01]  /*bcc0*/  MUFU.EX2 R137, R137 ;  /* 0x0000008900897308 */ /* 0x000f220000000800 */
[----:B-1----:R-:W-:Y:S01]  /*bcd0*/  FADD.FTZ R5, R143, R42 ;  /* 0x0000002a8f057221 */ /* 0x002fe20000010000 */
[----:B------:R-:W-:Y:S01]  /*bce0*/  F2FP.BF16.F32.PACK_AB R145, R24, R145 ;  /* 0x000000911891723e */ /* 0x000fe200000010ff */
[----:B------:R-:W-:Y:S01]  /*bcf0*/  FMUL.FTZ R99, R99, R25 ;  /* 0x0000001963637220 */ /* 0x000fe20000410000 */
[----:B------:R-:W-:Y:S01]  /*bd00*/  F2FP.BF16.F32.PACK_AB R147, R26, R147 ;  /* 0x000000931a93723e */ /* 0x000fe200000010ff */
[----:B------:R-:W-:Y:S01]  /*bd10*/  FMUL.FTZ R102, R102, R25 ;  /* 0x0000001966667220 */ /* 0x000fe20000410000 */
[----:B------:R-:W-:Y:S01]  /*bd20*/  F2FP.BF16.F32.PACK_AB R141, R28, R141 ;  /* 0x0000008d1c8d723e */ /* 0x000fe200000010ff */
[----:B------:R-:W-:Y:S01]  /*bd30*/  FMUL.FTZ R103, R103, R25 ;  /* 0x0000001967677220 */ /* 0x000fe20000410000 */
        /* <DEDUP_REMOVED lines=12> */
[----:B------:R-:W-:Y:S01]  /*be00*/  FMUL.FTZ R119, R119, R25 ;  /* 0x0000001977777220 */ /* 0x000fe20000410000 */
[----:B------:R-:W-:-:S03]  /*be10*/  IMAD.MOV.U32 R11, RZ, RZ, R6 ;  /* 0x000000ffff0b7224 */ /* 0x000fc600078e0006 */
[----:B------:R-:W4:Y:S01]  /*be20*/  MUFU.EX2 R12, R55 ;  /* 0x00000037000c7308 */ /* 0x000f220000000800 */
[C---:B-1----:R-:W-:Y:S01]  /*be30*/  FADD.FTZ R42, R32.reuse, R5 ;  /* 0x00000005202a7221 */ /* 0x042fe20000010000 */
[----:B------:R-:W-:-:S06]  /*be40*/  F2FP.BF16.F32.PACK_AB R137, R32, R137 ;  /* 0x000000892089723e */ /* 0x000fcc00000010ff */
[----:B------:R-:W1:Y:S01]  /*be50*/  MUFU.EX2 R126, R126 ;  /* 0x0000007e007e7308 */ /* 0x000e620000000800 */
[----:B--2---:R-:W-:-:S07]  /*be60*/  FADD.FTZ R5, R139, R42 ;  /* 0x0000002a8b057221 */ /* 0x004fce0000010000 */
[----:B------:R-:W2:Y:S01]  /*be70*/  MUFU.EX2 R133, R133 ;  /* 0x0000008500857308 */ /* 0x000ea20000000800 */
[C---:B----4-:R-:W-:Y:S01]  /*be80*/  FADD.FTZ R42, R12.reuse, R5 ;  /* 0x000000050c2a7221 */ /* 0x050fe20000010000 */
[----:B------:R-:W-:Y:S01]  /*be90*/  F2FP.BF16.F32.PACK_AB R139, R12, R139 ;  /* 0x0000008b0c8b723e */ /* 0x000fe200000010ff */
[----:B------:R-:W-:-:S05]  /*bea0*/  IMAD.MOV.U32 R12, RZ, RZ, R9 ;  /* 0x000000ffff0c7224 */ /* 0x000fca00078e0009 */
[----:B------:R-:W4:Y:S01]  /*beb0*/  MUFU.EX2 R69, R69 ;  /* 0x0000004500457308 */ /* 0x000f220000000800 */
[----:B-1----:R-:W-:-:S07]  /*bec0*/  FADD.FTZ R44, R126, R15 ;  /* 0x0000000f7e2c7221 */ /* 0x002fce0000010000 */
[----:B------:R-:W1:Y:S01]  /*bed0*/  MUFU.EX2 R34, R34 ;  /* 0x0000002200227308 */ /* 0x000e620000000800 */
[----:B--2---:R-:W-:-:S07]  /*bee0*/  FADD.FTZ R5, R133, R42 ;  /* 0x0000002a85057221 */ /* 0x004fce0000010000 */
[----:B------:R-:W2:Y:S01]  /*bef0*/  MUFU.EX2 R120, R120 ;  /* 0x0000007800787308 */ /* 0x000ea20000000800 */
[C---:B----4-:R-:W-:Y:S01]  /*bf00*/  FADD.FTZ R15, R69.reuse, R44 ;  /* 0x0000002c450f7221 */ /* 0x050fe20000010000 */
[----:B------:R-:W-:-:S06]  /*bf10*/  F2FP.BF16.F32.PACK_AB R126, R69, R126 ;  /* 0x0000007e457e723e */ /* 0x000fcc00000010ff */
[----:B------:R-:W4:Y:S01]  /*bf20*/  MUFU.EX2 R135, R135 ;  /* 0x0000008700877308 */ /* 0x000f220000000800 */
[C---:B-1----:R-:W-:Y:S01]  /*bf30*/  FADD.FTZ R42, R34.reuse, R5 ;  /* 0x00000005222a7221 */ /* 0x042fe20000010000 */
[----:B------:R-:W-:-:S06]  /*bf40*/  F2FP.BF16.F32.PACK_AB R133, R34, R133 ;  /* 0x000000852285723e */ /* 0x000fcc00000010ff */
[----:B------:R-:W1:Y:S01]  /*bf50*/  MUFU.EX2 R73, R73 ;  /* 0x0000004900497308 */ /* 0x000e620000000800 */
[----:B--2---:R-:W-:-:S07]  /*bf60*/  FADD.FTZ R44, R120, R15 ;  /* 0x0000000f782c7221 */ /* 0x004fce0000010000 */
[----:B------:R-:W2:Y:S01]  /*bf70*/  MUFU.EX2 R4, R4 ;  /* 0x0000000400047308 */ /* 0x000ea20000000800 */
[----:B----4-:R-:W-:-:S07]  /*bf80*/  FADD.FTZ R5, R135, R42 ;  /* 0x0000002a87057221 */ /* 0x010fce0000010000 */
[----:B------:R-:W4:Y:S01]  /*bf90*/  MUFU.EX2 R122, R122 ;  /* 0x0000007a007a7308 */ /* 0x000f220000000800 */
[C---:B-1----:R-:W-:Y:S01]  /*bfa0*/  FADD.FTZ R13, R73.reuse, R44 ;  /* 0x0000002c490d7221 */ /* 0x042fe20000010000 */
[----:B------:R-:W-:-:S06]  /*bfb0*/  F2FP.BF16.F32.PACK_AB R120, R73, R120 ;  /* 0x000000784978723e */ /* 0x000fcc00000010ff */
[----:B------:R-:W1:Y:S01]  /*bfc0*/  MUFU.EX2 R129, R129 ;  /* 0x0000008100817308 */ /* 0x000e620000000800 */
[C---:B--2---:R-:W-:Y:S01]  /*bfd0*/  FADD.FTZ R42, R4.reuse, R5 ;  /* 0x00000005042a7221 */ /* 0x044fe20000010000 */
[----:B------:R-:W-:-:S06]  /*bfe0*/  F2FP.BF16.F32.PACK_AB R135, R4, R135 ;  /* 0x000000870487723e */ /* 0x000fcc00000010ff */
[----:B------:R-:W2:Y:S01]  /*bff0*/  MUFU.EX2 R38, R38 ;  /* 0x0000002600267308 */ /* 0x000ea20000000800 */
[----:B----4-:R-:W-:-:S07]  /*c000*/  FADD.FTZ R44, R122, R13 ;  /* 0x0000000d7a2c7221 */ /* 0x010fce0000010000 */
[----:B------:R-:W4:Y:S01]  /*c010*/  MUFU.EX2 R131, R131 ;  /* 0x0000008300837308 */ /* 0x000f220000000800 */
[----:B-1----:R-:W-:-:S07]  /*c020*/  FADD.FTZ R13, R129, R42 ;  /* 0x0000002a810d7221 */ /* 0x002fce0000010000 */
[----:B------:R-:W1:Y:S01]  /*c030*/  MUFU.EX2 R40, R40 ;  /* 0x0000002800287308 */ /* 0x000e620000000800 */
[C---:B--2---:R-:W-:Y:S01]  /*c040*/  FADD.FTZ R42, R38.reuse, R13 ;  /* 0x0000000d262a7221 */ /* 0x044fe20000010000 */
[----:B------:R-:W-:-:S06]  /*c050*/  F2FP.BF16.F32.PACK_AB R129, R38, R129 ;  /* 0x000000812681723e */ /* 0x000fcc00000010ff */
[----:B------:R-:W2:Y:S01]  /*c060*/  MUFU.EX2 R125, R125 ;  /* 0x0000007d007d7308 */ /* 0x000ea20000000800 */
[----:B----4-:R-:W-:-:S07]  /*c070*/  FADD.FTZ R13, R131, R42 ;  /* 0x0000002a830d7221 */ /* 0x010fce0000010000 */
[----:B------:R-:W4:Y:S01]  /*c080*/  MUFU.EX2 R75, R75 ;  /* 0x0000004b004b7308 */ /* 0x000f220000000800 */
[C---:B-1----:R-:W-:Y:S01]  /*c090*/  FADD.FTZ R42, R40.reuse, R13 ;  /* 0x0000000d282a7221 */ /* 0x042fe20000010000 */
[----:B------:R-:W-:-:S06]  /*c0a0*/  F2FP.BF16.F32.PACK_AB R131, R40, R131 ;  /* 0x000000832883723e */ /* 0x000fcc00000010ff */
[----:B------:R-:W1:Y:S01]  /*c0b0*/  MUFU.EX2 R127, R78 ;  /* 0x0000004e007f7308 */ /* 0x000e620000000800 */
[----:B--2---:R-:W-:-:S07]  /*c0c0*/  FADD.FTZ R42, R125, R42 ;  /* 0x0000002a7d2a7221 */ /* 0x004fce0000010000 */
[----:B------:R-:W2:Y:S01]  /*c0d0*/  MUFU.EX2 R79, R79 ;  /* 0x0000004f004f7308 */ /* 0x000ea20000000800 */
[C---:B----4-:R-:W-:Y:S01]  /*c0e0*/  FADD.FTZ R42, R75.reuse, R42 ;  /* 0x0000002a4b2a7221 */ /* 0x050fe20000010000 */
[----:B------:R-:W-:-:S06]  /*c0f0*/  F2FP.BF16.F32.PACK_AB R125, R75, R125 ;  /* 0x0000007d4b7d723e */ /* 0x000fcc00000010ff */
        /* <DEDUP_REMOVED lines=11> */
[----:B--2---:R-:W-:Y:S01]  /*c1b0*/  FADD.FTZ R42, R123, R42 ;  /* 0x0000002a7b2a7221 */ /* 0x004fe20000010000 */
[C---:B----4-:R-:W-:Y:S01]  /*c1c0*/  FADD.FTZ R5, R77.reuse, R44 ;  /* 0x0000002c4d057221 */ /* 0x050fe20000010000 */
[----:B------:R-:W-:Y:S02]  /*c1d0*/  F2FP.BF16.F32.PACK_AB R122, R77, R122 ;  /* 0x0000007a4d7a723e */ /* 0x000fe400000010ff */
[C---:B-1----:R-:W-:Y:S01]  /*c1e0*/  FADD.FTZ R4, R36.reuse, R42 ;  /* 0x0000002a24047221 */ /* 0x042fe20000010000 */
[----:B------:R-:W-:Y:S01]  /*c1f0*/  F2FP.BF16.F32.PACK_AB R123, R36, R123 ;  /* 0x0000007b247b723e */ /* 0x000fe200000010ff */
[----:B---3--:R-:W-:Y:S06]  /*c200*/  @P2 BRA `(.L_x_11199) ;  /* 0xffffffd000dc2947 */ /* 0x008fec000383ffff */
.L_x_11182:
[----:B------:R-:W-:Y:S06]  /*c210*/  BAR.ARV 0x8, 0x1a0 ;  /* 0x0206800000007b1d */ /* 0x000fec0000002000 */
[----:B------:R-:W-:Y:S05]  /*c220*/  @!P0 BRA `(.L_x_11200) ;  /* 0x0000000000048947 */ /* 0x000fea0003800000 */
[----:B------:R-:W-:Y:S01]  /*c230*/  BPT.TRAP 0x1 ;  /* 0x000000040000795c */ /* 0x000fe20000300000 */
.L_x_11200:
[----:B------:R-:W-:Y:S01]  /*c240*/  ULEA UR5, UR39, UR40, 0x3 ;  /* 0x0000002827057291 */ /* 0x000fe2000f8e183f */
[----:B------:R-:W-:-:S05]  /*c250*/  IMAD.U32 R0, RZ, RZ, UR37 ;  /* 0x00000025ff007e24 */ /* 0x000fca000f8e00ff */
[----:B------:R-:W-:-:S04]  /*c260*/  SHF.L.U32 R0, R0, 0x1f, RZ ;  /* 0x0000001f00007819 */ /* 0x000fc800000006ff */
[----:B------:R1:W2:Y:S01]  /*c270*/  SYNCS.PHASECHK.TRANS64.TRYWAIT P2, [UR5+0x16850], R0 ;  /* 0x01685000ff0075a7 */ /* 0x0002a20008040145 */
[----:B------:R-:W-:Y:S05]  /*c280*/  @!P0 BRA `(.L_x_11201) ;  /* 0x0000000000048947 */ /* 0x000fea0003800000 */
[----:B------:R-:W-:Y:S01]  /*c290*/  BPT.TRAP 0x1 ;  /* 0x000000040000795c */ /* 0x000fe20000300000 */
.L_x_11201:
[----:B--2---:R-:W-:Y:S05]  /*c2a0*/  @P2 BRA `(.L_x_11202) ;  /* 0x0000000000082947 */ /* 0x004fea0003800000 */
[----:B------:R-:W2:Y:S02]  /*c2b0*/  SYNCS.PHASECHK.TRANS64.TRYWAIT P0, [UR5+0x16850], R0 ;  /* 0x01685000ff0075a7 */ /* 0x000ea40008000145 */
[----:B--2---:R-:W-:Y:S05]  /*c2c0*/  @!P0 BRA `(.L_x_11203) ;  /* 0x0000004400588947 */ /* 0x004fea0003800000 */
.L_x_11202:
        /* <DEDUP_REMOVED lines=9> */
[----:B------:R-:W-:Y:S02]  /*c360*/  IMAD.U32 R13, RZ, RZ, UR10 ;  /* 0x0000000aff0d7e24 */ /* 0x000fe4000f8e00ff */
[----:B------:R-:W-:Y:S01]  /*c370*/  IMAD.MOV.U32 R15, RZ, RZ, -0x800000 ;  /* 0xff800000ff0f7424 */ /* 0x000fe200078e00ff */
[----:B------:R-:W-:-:S02]  /*c380*/  ULEA UR4, UR39, UR4, 0xa ;  /* 0x0000000427047291 */ /* 0x000fc4000f8e503f */
[----:B------:R-:W-:-:S04]  /*c390*/  UIADD3 UR39, UR39, 0x1, URZ ;  /* 0x0000000127277890 */ /* 0x000fc8000fffe03f */
[----:B------:R-:W-:Y:S01]  /*c3a0*/  UISETP.NE.AND UP0, UPT, UR39, 0x2, UPT ;  /* 0x000000022700788c */ /* 0x000fe2000bf05270 */
[----:B------:R-:W-:Y:S02]  /*c3b0*/  UMOV UR6, UR4 ;  /* 0x0000000400067c82 */ /* 0x000fe40008000000 */
[----:B------:R-:W-:Y:S01]  /*c3c0*/  HGMMA.64x64x16.F32.BF16 R88, R148, gdesc[UR4].tnspB, R88, gsb0 ;  /* 0x40e0000494587df0 */ /* 0x000fe20008001858 */
[----:B------:R-:W-:Y:S01]  /*c3d0*/  UIADD3 UR6, UR4, 0x80, URZ ;  /* 0x0000008004067890 */ /* 0x000fe2000fffe03f */
[----:B------:R-:W-:Y:S01]  /*c3e0*/  UMOV UR7, 0x40000040 ;  /* 0x4000004000077882 */ /* 0x000fe20000000000 */
[----:B------:R-:W-:Y:S01]  /*c3f0*/  USEL UR39, UR39, URZ, UP0 ;  /* 0x0000003f27277287 */ /* 0x000fe20008000000 */
[----:B-1----:R-:W-:Y:S01]  /*c400*/  FADD.FTZ R0, R0, R5 ;  /* 0x0000000500007221 */ /* 0x002fe20000010000 */
[----:B------:R-:W-:Y:S02]  /*c410*/  IMAD.U32 R5, RZ, RZ, UR10 ;  /* 0x0000000aff057e24 */ /* 0x000fe4000f8e00ff */
[----:B--2---:R-:W-:Y:S01]  /*c420*/  FADD.FTZ R7, R3, R4 ;  /* 0x0000000403077221 */ /* 0x004fe20000010000 */
[----:B------:R-:W-:Y:S01]  /*c430*/  IMAD.MOV.U32 R4, RZ, RZ, RZ ;  /* 0x000000ffff047224 */ /* 0x000fe200078e00ff */
[----:B------:R-:W1:Y:S04]  /*c440*/  SHFL.BFLY PT, R3, R0, 0x1, 0x1f ;  /* 0x0c201f0000037f89 */ /* 0x000e6800000e0000 */
[----:B------:R-:W2:Y:S01]  /*c450*/  SHFL.BFLY PT, R8, R7, 0x1, 0x1f ;  /* 0x0c201f0007087f89 */ /* 0x000ea200000e0000 */
[----:B-1----:R-:W-:Y:S01]  /*c460*/  FADD.FTZ R11, R0, R3 ;  /* 0x00000003000b7221 */ /* 0x002fe20000010000 */
[----:B------:R-:W-:-:S02]  /*c470*/  IMAD.MOV.U32 R3, RZ, RZ, -0x800000 ;  /* 0xff800000ff037424 */ /* 0x000fc400078e00ff */
[----:B--2---:R-:W-:Y:S02]  /*c480*/  FADD.FTZ R12, R7, R8 ;  /* 0x00000008070c7221 */ /* 0x004fe40000010000 */
[----:B------:R-:W-:Y:S01]  /*c490*/  FSETP.NE.FTZ.AND P0, PT, R11, RZ, PT ;  /* 0x000000ff0b00720b */ /* 0x000fe20003f15000 */
[----:B------:R-:W-:Y:S02]  /*c4a0*/  IMAD.U32 R7, RZ, RZ, UR5 ;  /* 0x00000005ff077e24 */ /* 0x000fe4000f8e00ff */
[----:B------:R-:W-:Y:S02]  /*c4b0*/  FSETP.NE.FTZ.AND P2, PT, R12, RZ, PT ;  /* 0x000000ff0c00720b */ /* 0x000fe40003f55000 */
[----:B------:R-:W-:-:S05]  /*c4c0*/  @!P1 VIADD R7, R7, 0x16860 ;  /* 0x0001686007079836 */ /* 0x000fca0000000000 */
[----:B------:R-:W-:-:S03]  /*c4d0*/  @!P1 PRMT R7, RZ, 0x654, R7 ;  /* 0x00000654ff079816 */ /* 0x000fc60000000007 */
[----:B------:R-:W1:Y:S01]  /*c4e0*/  @P0 MUFU.LG2 R8, R11 ;  /* 0x0000000b00080308 */ /* 0x000e620000000c00 */
[----:B------:R-:W-:-:S07]  /*c4f0*/  @P0 FMUL.FTZ R5, R5, 0.69314718246459960938 ;  /* 0x3f31721805050820 */ /* 0x000fce0000410000 */
[----:B------:R-:W2:Y:S08]  /*c500*/  @P2 MUFU.LG2 R0, R12 ;  /* 0x0000000c00002308 */ /* 0x000eb00000000c00 */
[----:B------:R3:W4:Y:S01]  /*c510*/  @P0 MUFU.RCP R4, R11 ;  /* 0x0000000b00040308 */ /* 0x0007220000001000 */
[----:B-1----:R-:W-:-:S04]  /*c520*/  @P0 FMUL.FTZ R8, R8, 0.69314718246459960938 ;  /* 0x3f31721808080820 */ /* 0x002fc80000410000 */
[----:B------:R-:W-:Y:S01]  /*c530*/  @P0 FFMA.FTZ R15, R5, R6, R8 ;  /* 0x00000006050f0223 */ /* 0x000fe20000010008 */
[----:B------:R-:W-:Y:S02]  /*c540*/  PLOP3.LUT P0, PT, PT, PT, PT, 0x8, 0x0 ;  /* 0x000000000000781c */ /* 0x000fe40003f0e170 */
[----:B------:R-:W1:Y:S01]  /*c550*/  @P2 MUFU.RCP R10, R12 ;  /* 0x0000000c000a2308 */ /* 0x000e620000001000 */
[----:B------:R-:W-:Y:S02]  /*c560*/  WARPGROUP.DEPBAR.LE gsb0, 0x0 ;  /* 0x00008000000079c5 */ /* 0x000fe40000010000 */
[----:B------:R-:W-:Y:S01]  /*c570*/  WARPGROUP.ARRIVE ;  /* 0x00000000000079c5 */ /* 0x000fe20000000000 */
[----:B---3--:R-:W-:Y:S01]  /*c580*/  @P2 FMUL.FTZ R11, R13, 0.69314718246459960938 ;  /* 0x3f3172180d0b2820 */ /* 0x008fe20000410000 */
[----:B--2---:R-:W-:-:S04]  /*c590*/  @P2 FMUL.FTZ R0, R0, 0.69314718246459960938 ;  /* 0x3f31721800002820 */ /* 0x004fc80000410000 */
[----:B------:R-:W-:Y:S01]  /*c5a0*/  HGMMA.64x64x16.F32.BF16 R88, R144, gdesc[UR4].tnspB, R88, gsb0 ;  /* 0x40e0000490587df0 */ /* 0x000fe20008001858 */
[----:B------:R-:W-:Y:S01]  /*c5b0*/  UIADD3 UR6, UR4, 0x100, URZ ;  /* 0x0000010004067890 */ /* 0x000fe2000fffe03f */
[----:B------:R-:W-:Y:S01]  /*c5c0*/  @P2 FFMA.FTZ R3, R11, R9, R0 ;  /* 0x000000090b032223 */ /* 0x000fe20000010000 */
        /* <DEDUP_REMOVED lines=21> */
[----:B------:R-:W-:Y:S01]  /*c720*/  UIADD3 UR4, UR4, 0x380, URZ ;  /* 0x0000038004047890 */ /* 0x000fe2000fffe03f */
[----:B------:R-:W-:Y:S02]  /*c730*/  WARPGROUP.DEPBAR.LE gsb0, 0x0 ;  /* 0x00008000000079c5 */ /* 0x000fe40000010000 */
[----:B------:R-:W-:-:S06]  /*c740*/  WARPGROUP.ARRIVE ;  /* 0x00000000000079c5 */ /* 0x000fcc0000000000 */
[----:B------:R-:W-:Y:S01]  /*c750*/  HGMMA.64x64x16.F32.BF16 R88, R124, gdesc[UR4].tnspB, R88, gsb0 ;  /* 0x40e000047c587df0 */ /* 0x000fe20008001858 */
[----:B------:R-:W-:Y:S01]  /*c760*/  UMOV UR6, UR4 ;  /* 0x0000000400067c82 */ /* 0x000fe20008000000 */
[----:B------:R-:W-:Y:S01]  /*c770*/  UMOV UR7, 0x40000040 ;  /* 0x4000004000077882 */ /* 0x000fe20000000000 */
[----:B------:R-:W-:-:S04]  /*c780*/  USEL UR4, URZ, 0x1, UP0 ;  /* 0x000000013f047887 */ /* 0x000fc80008000000 */
[----:B------:R-:W-:Y:S01]  /*c790*/  ULOP3.LUT UR37, UR37, UR4, URZ, 0x3c, !UPT ;  /* 0x0000000425257292 */ /* 0x000fe2000f8e3c3f */
[----:B------:R-:W-:Y:S02]  /*c7a0*/  WARPGROUP.DEPBAR.LE gsb0, 0x0 ;  /* 0x00008000000079c5 */ /* 0x000fe40000010000 */
[----:B------:R-:W-:-:S06]  /*c7b0*/  WARPGROUP.ARRIVE ;  /* 0x00000000000079c5 */ /* 0x000fcc0000000000 */
[----:B------:R-:W-:Y:S03]  /*c7c0*/  HGMMA.64x64x16.F32.BF16 R88, R120, gdesc[UR4].tnspB, R88, gsb0 ;  /* 0x40e0000478587df0 */ /* 0x000fe60008001858 */
[----:B------:R-:W-:Y:S02]  /*c7d0*/  WARPGROUP.DEPBAR.LE gsb0, 0x0 ;  /* 0x00008000000079c5 */ /* 0x000fe40000010000 */
[----:B------:R2:W-:Y:S01]  /*c7e0*/  @!P1 SYNCS.ARRIVE.TRANS64.RED.A1T0 RZ, [R7+URZ], RZ ;  /* 0x000000ff07ff99a7 */ /* 0x0005e2000810043f */
        /* <DEDUP_REMOVED lines=32> */
.L_x_11133:
        /* <DEDUP_REMOVED lines=9> */
[----:B------:R-:W-:Y:S01]  /*ca80*/  SHF.R.S32.HI R11, RZ, 0x1f, R8 ;  /* 0x0000001fff0b7819 */ /* 0x000fe20000011408 */
[----:B------:R-:W-:Y:S01]  /*ca90*/  BAR.SYNC.DEFER_BLOCKING 0x1, 0x180 ;  /* 0x0046000000007b1d */ /* 0x000fe20000010000 */
[----:B------:R-:W-:Y:S01]  /*caa0*/  IADD3 R13, P3, R22, 0x20, RZ ;  /* 0x00000020160d7810 */ /* 0x000fe20007f7e0ff */
[----:B------:R-:W-:Y:S01]  /*cab0*/  USHF.R.S32.HI UR5, URZ, 0x1f, UR43 ;  /* 0x0000001f3f057899 */ /* 0x000fe2000801142b */
[-C--:B------:R-:W-:Y:S01]  /*cac0*/  LEA.HI R4, R11, R8.reuse, RZ, 0x7 ;  /* 0x000000080b047211 */ /* 0x080fe200078f38ff */
[----:B------:R-:W-:Y:S01]  /*cad0*/  VIADD R25, R18, UR42 ;  /* 0x0000002a12197c36 */ /* 0x000fe20008000000 */
[----:B------:R-:W-:Y:S01]  /*cae0*/  LOP3.LUT R12, R13, 0x380, RZ, 0xc0, !PT ;  /* 0x000003800d0c7812 */ /* 0x000fe200078ec0ff */
[----:B------:R-:W-:Y:S01]  /*caf0*/  ULDC.64 UR8, c[0x0][0xb70] ;  /* 0x0002dc0000087ab9 */ /* 0x000fe20000000a00 */
[----:B------:R-:W-:Y:S01]  /*cb00*/  LOP3.LUT R21, R4, 0xffffff80, RZ, 0xc0, !PT ;  /* 0xffffff8004157812 */ /* 0x000fe200078ec0ff */
[----:B------:R-:W-:Y:S01]  /*cb10*/  UIMAD UR5, UR5, UR8, URZ ;  /* 0x00000008050572a4 */ /* 0x000fe2000f8e023f */
[----:B------:R-:W-:Y:S01]  /*cb20*/  SHF.R.U64 R12, R12, 0x3, RZ ;  /* 0x000000030c0c7819 */ /* 0x000fe200000012ff */
[----:B------:R-:W-:Y:S01]  /*cb30*/  UIMAD.WIDE.U32 UR6, UR43, UR8, URZ ;  /* 0x000000082b0672a5 */ /* 0x000fe2000f8e003f */
[----:B------:R-:W-:Y:S01]  /*cb40*/  LEA.HI R24, R11, R8, RZ, 0x5 ;  /* 0x000000080b187211 */ /* 0x000fe200078f28ff */
[----:B------:R-:W-:Y:S01]  /*cb50*/  IMAD.IADD R21, R8, 0x1, -R21 ;  /* 0x0000000108157824 */ /* 0x000fe200078e0a15 */
[C---:B------:R-:W-:Y:S01]  /*cb60*/  LOP3.LUT R5, R22.reuse, 0x380, RZ, 0xc0, !PT ;  /* 0x0000038016057812 */ /* 0x040fe200078ec0ff */
[----:B------:R-:W-:Y:S01]  /*cb70*/  UIMAD UR5, UR43, UR9, UR5 ;  /* 0x000000092b0572a4 */ /* 0x000fe2000f8e0205 */
[----:B------:R-:W-:Y:S01]  /*cb80*/  IADD3 R11, P2, R22, 0x40, RZ ;  /* 0x00000040160b7810 */ /* 0x000fe20007f5e0ff */
[----:B------:R-:W-:Y:S01]  /*cb90*/  USHF.R.S32.HI UR8, URZ, 0x1f, UR44 ;  /* 0x0000001f3f087899 */ /* 0x000fe2000801142c */
[----:B------:R-:W-:Y:S01]  /*cba0*/  LOP3.LUT P0, RZ, R21, 0x3, RZ, 0xc0, !PT ;  /* 0x0000000315ff7812 */ /* 0x000fe2000780c0ff */
[----:B------:R-:W-:Y:S01]  /*cbb0*/  UIADD3 UR5, UR7, UR5, URZ ;  /* 0x0000000507057290 */ /* 0x000fe2000fffe03f */
[----:B------:R-:W1:Y:S01]  /*cbc0*/  LDC.64 R20, c[0x0][0xb78] ;  /* 0x0002de00ff147b82 */ /* 0x000e620000000a00 */
[----:B------:R-:W-:-:S02]  /*cbd0*/  LOP3.LUT R12, R12, R13, RZ, 0x3c, !PT ;  /* 0x0000000d0c0c7212 */ /* 0x000fc400078e3cff */
[----:B------:R-:W-:Y:S02]  /*cbe0*/  IADD3 R13, P1, R22, 0x60, RZ ;  /* 0x00000060160d7810 */ /* 0x000fe40007f3e0ff */
[----:B------:R-:W-:Y:S02]  /*cbf0*/  SHF.R.U64 R5, R5, 0x3, RZ ;  /* 0x0000000305057819 */ /* 0x000fe400000012ff */
[----:B------:R-:W-:Y:S02]  /*cc00*/  LOP3.LUT R10, R11, 0x380, RZ, 0xc0, !PT ;  /* 0x000003800b0a7812 */ /* 0x000fe400078ec0ff */
[----:B------:R-:W-:Y:S02]  /*cc10*/  LOP3.LUT R8, R13, 0x380, RZ, 0xc0, !PT ;  /* 0x000003800d087812 */ /* 0x000fe400078ec0ff */
[----:B------:R-:W-:Y:S01]  /*cc20*/  LOP3.LUT R4, R5, R22, RZ, 0x3c, !PT ;  /* 0x0000001605047212 */ /* 0x000fe200078e3cff */
[----:B------:R-:W-:Y:S01]  /*cc30*/  IMAD.MOV.U32 R5, RZ, RZ, R23 ;  /* 0x000000ffff057224 */ /* 0x000fe200078e0017 */
[----:B------:R-:W-:-:S02]  /*cc40*/  SHF.R.U64 R10, R10, 0x3, RZ ;  /* 0x000000030a0a7819 */ /* 0x000fc400000012ff */
[----:B------:R-:W-:Y:S02]  /*cc50*/  SHF.R.U64 R8, R8, 0x3, RZ ;  /* 0x0000000308087819 */ /* 0x000fe400000012ff */
[----:B------:R-:W-:Y:S01]  /*cc60*/  LOP3.LUT R10, R10, R11, RZ, 0x3c, !PT ;  /* 0x0000000b0a0a7212 */ /* 0x000fe200078e3cff */
[--C-:B------:R-:W-:Y:S01]  /*cc70*/  IMAD.X R11, RZ, RZ, R23.reuse, P2 ;  /* 0x000000ffff0b7224 */ /* 0x100fe200010e0617 */
[----:B------:R-:W-:Y:S01]  /*cc80*/  F2FP.BF16.F32.PACK_AB R6, R6, R9 ;  /* 0x000000090606723e */ /* 0x000fe200000010ff */
[----:B------:R-:W-:Y:S01]  /*cc90*/  IMAD.X R9, RZ, RZ, R23, P1 ;  /* 0x000000ffff097224 */ /* 0x000fe200008e0617 */
[----:B------:R-:W-:Y:S02]  /*cca0*/  MOV R14, R4 ;  /* 0x00000004000e7202 */ /* 0x000fe40000000f00 */
[----:B------:R-:W-:Y:S01]  /*ccb0*/  F2FP.BF16.F32.PACK_AB R4, R89, R0 ;  /* 0x000000005904723e */ /* 0x000fe200000010ff */
[----:B-1----:R-:W-:Y:S01]  /*ccc0*/  IMAD R0, R20, UR8, RZ ;  /* 0x0000000814007c24 */ /* 0x002fe2000f8e02ff */
[----:B------:R-:W-:-:S02]  /*ccd0*/  F2FP.BF16.F32.PACK_AB R5, R91, R90 ;  /* 0x0000005a5b05723e */ /* 0x000fc400000010ff */
[----:B------:R-:W-:Y:S01]  /*cce0*/  F2FP.BF16.F32.PACK_AB R7, R7, R94 ;  /* 0x0000005e0707723e */ /* 0x000fe200000010ff */
[----:B------:R-:W-:Y:S01]  /*ccf0*/  IMAD R0, R21, UR44, R0 ;  /* 0x0000002c15007c24 */ /* 0x000fe2000f8e0200 */
[----:B------:R-:W-:Y:S01]  /*cd00*/  LOP3.LUT R8, R8, R13, RZ, 0x3c, !PT ;  /* 0x0000000d08087212 */ /* 0x000fe200078e3cff */
[----:B------:R-:W-:Y:S01]  /*cd10*/  IMAD.X R13, RZ, RZ, R23, P3 ;  /* 0x000000ffff0d7224 */ /* 0x000fe200018e0617 */
[----:B------:R-:W-:Y:S01]  /*cd20*/  MOV R11, R10 ;  /* 0x0000000a000b7202 */ /* 0x000fe20000000f00 */
[----:B------:R1:W-:Y:S01]  /*cd30*/  STSM.16.M88.4 [R14], R4 ;  /* 0x000000040e007844 */ /* 0x0003e20000000200 */
[----:B------:R-:W-:Y:S01]  /*cd40*/  MOV R10, R8 ;  /* 0x00000008000a7202 */ /* 0x000fe20000000f00 */
[----:B------:R-:W-:Y:S01]  /*cd50*/  IMAD.U32 R9, RZ, RZ, UR7 ;  /* 0x00000007ff097e24 */ /* 0x000fe2000f8e00ff */
[----:B------:R-:W-:Y:S01]  /*cd60*/  F2FP.BF16.F32.PACK_AB R104, R105, R104 ;  /* 0x000000686968723e */ /* 0x000fe200000010ff */
[----:B------:R-:W-:Y:S01]  /*cd70*/  IMAD.U32 R8, RZ, RZ, UR6 ;  /* 0x00000006ff087e24 */ /* 0x000fe2000f8e00ff */
[----:B------:R-:W-:Y:S01]  /*cd80*/  MOV R12, R12 ;  /* 0x0000000c000c7202 */ /* 0x000fe20000000f00 */
[----:B------:R-:W-:Y:S01]  /*cd90*/  IMAD.U32 R9, RZ, RZ, UR5 ;  /* 0x00000005ff097e24 */ /* 0x000fe2000f8e00ff */
[----:B------:R-:W-:Y:S01]  /*cda0*/  F2FP.BF16.F32.PACK_AB R105, R107, R106 ;  /* 0x0000006a6b69723e */ /* 0x000fe200000010ff */
[----:B------:R-:W-:Y:S01]  /*cdb0*/  VIADD R13, R25, 0x8 ;  /* 0x00000008190d7836 */ /* 0x000fe20000000000 */
[----:B------:R-:W-:Y:S01]  /*cdc0*/  F2FP.BF16.F32.PACK_AB R112, R113, R112 ;  /* 0x000000707170723e */ /* 0x000fe200000010ff */
[----:B------:R-:W-:Y:S01]  /*cdd0*/  IMAD.WIDE.U32 R8, R20, UR44, R8 ;  /* 0x0000002c14087c25 */ /* 0x000fe2000f8e0008 */
[----:B------:R-:W-:Y:S01]  /*cde0*/  F2FP.BF16.F32.PACK_AB R106, R109, R108 ;  /* 0x0000006c6d6a723e */ /* 0x000fe200000010ff */
[----:B------:R-:W-:Y:S01]  /*cdf0*/  ULDC UR5, c[0x0][0xa88] ;  /* 0x0002a20000057ab9 */ /* 0x000fe20000000800 */
[----:B------:R-:W-:Y:S01]  /*ce00*/  F2FP.BF16.F32.PACK_AB R107, R111, R110 ;  /* 0x0000006e6f6b723e */ /* 0x000fe200000010ff */
[----:B------:R-:W-:Y:S01]  /*ce10*/  ULDC.64 UR6, c[0x0][0xb40] ;  /* 0x0002d00000067ab9 */ /* 0x000fe20000000a00 */
[----:B------:R-:W-:-:S02]  /*ce20*/  F2FP.BF16.F32.PACK_AB R113, R115, R114 ;  /* 0x000000727371723e */ /* 0x000fc400000010ff */
[----:B-1----:R-:W-:Y:S02]  /*ce30*/  F2FP.BF16.F32.PACK_AB R4, R97, R96 ;  /* 0x000000606104723e */ /* 0x002fe400000010ff */
[----:B------:R-:W-:Y:S02]  /*ce40*/  F2FP.BF16.F32.PACK_AB R5, R99, R98 ;  /* 0x000000626305723e */ /* 0x000fe400000010ff */
[----:B------:R-:W-:Y:S02]  /*ce50*/  F2FP.BF16.F32.PACK_AB R6, R101, R100 ;  /* 0x000000646506723e */ /* 0x000fe400000010ff */
[----:B------:R-:W-:Y:S02]  /*ce60*/  F2FP.BF16.F32.PACK_AB R7, R103, R102 ;  /* 0x000000666707723e */ /* 0x000fe400000010ff */
[----:B------:R-:W-:Y:S02]  /*ce70*/  F2FP.BF16.F32.PACK_AB R114, R117, R116 ;  /* 0x000000747572723e */ /* 0x000fe400000010ff */
[----:B------:R-:W-:Y:S01]  /*ce80*/  F2FP.BF16.F32.PACK_AB R115, R119, R118 ;  /* 0x000000767773723e */ /* 0x000fe200000010ff */
[----:B------:R1:W-:Y:S01]  /*ce90*/  STSM.16.M88.4 [R12], R4 ;  /* 0x000000040c007844 */ /* 0x0003e20000000200 */
[----:B------:R-:W-:-:S02]  /*cea0*/  ISETP.GE.OR P1, PT, R13, UR5, P0 ;  /* 0x000000050d007c0c */ /* 0x000fc40008726670 */
[----:B------:R-:W-:Y:S01]  /*ceb0*/  SHF.R.S32.HI R13, RZ, 0x1f, R25 ;  /* 0x0000001fff0d7819 */ /* 0x000fe20000011419 */
[----:B------:R-:W-:Y:S01]  /*cec0*/  STSM.16.M88.4 [R11], R104 ;  /* 0x000000680b007844 */ /* 0x000fe20000000200 */
[----:B------:R-:W-:Y:S02]  /*ced0*/  SHF.R.S32.HI R24, RZ, 0x5, R24 ;  /* 0x00000005ff187819 */ /* 0x000fe40000011418 */
[C---:B------:R-:W-:Y:S01]  /*cee0*/  ISETP.GE.OR P0, PT, R25.reuse, UR5, P0 ;  /* 0x0000000519007c0c */ /* 0x040fe20008706670 */
[----:B------:R-:W-:Y:S01]  /*cef0*/  STSM.16.M88.4 [R10], R112 ;  /* 0x000000700a007844 */ /* 0x000fe20000000200 */
[----:B------:R-:W-:Y:S01]  /*cf00*/  @!PT LDS RZ, [RZ] ;  /* 0x00000000fffff984 */ /* 0x000fe20000000800 */
[----:B------:R-:W-:Y:S01]  /*cf10*/  @!PT LDS RZ, [RZ] ;  /* 0x00000000fffff984 */ /* 0x000fe20000000800 */
[----:B------:R-:W-:Y:S01]  /*cf20*/  @!PT LDS RZ, [RZ] ;  /* 0x00000000fffff984 */ /* 0x000fe20000000800 */
[----:B------:R-:W-:Y:S01]  /*cf30*/  @!PT LDS RZ, [RZ] ;  /* 0x00000000fffff984 */ /* 0x000fe20000000800 */
[----:B------:R2:W-:Y:S06]  /*cf40*/  MEMBAR.ALL.CTA ;  /* 0x0000000000007992 */ /* 0x0005ec0000008000 */
[----:B--2---:R-:W2:Y:S02]  /*cf50*/  FENCE.VIEW.ASYNC.S ;  /* 0x00000000000073c6 */ /* 0x004ea40000000000 */
[----:B--2---:R-:W-:Y:S06]  /*cf60*/  BAR.ARV 0x1, 0x1a0 ;  /* 0x0046800000007b1d */ /* 0x004fec0000002000 */
[----:B-1----:R-:W-:-:S04]  /*cf70*/  IADD3 R5, P2, R25, R8, RZ ;  /* 0x0000000819057210 */ /* 0x002fc80007f5e0ff */
[----:B------:R-:W-:Y:S02]  /*cf80*/  IADD3.X R8, R13, R9, R0, P2, !PT ;  /* 0x000000090d087210 */ /* 0x000fe400017fe400 */
[----:B------:R-:W1:Y:S01]  /*cf90*/  SHFL.IDX PT, R0, R24, RZ, 0x1f ;  /* 0x00001fff18007589 */ /* 0x000e6200000e0000 */
[----:B------:R-:W-:-:S04]  /*cfa0*/  LEA R4, P2, R5, UR6, 0x2 ;  /* 0x0000000605047c11 */ /* 0x000fc8000f8410ff */
        /* <DEDUP_REMOVED lines=11> */
[----:B------:R-:W-:Y:S01]  /*d060*/  UIADD3 UR6, UP0, UR6, 0x9f0, URZ ;  /* 0x000009f006067890 */ /* 0x000fe2000ff1e03f */
[----:B------:R-:W-:Y:S01]  /*d070*/  UMOV UR45, URZ ;  /* 0x0000003f002d7c82 */ /* 0x000fe20008000000 */
[----:B------:R-:W-:Y:S02]  /*d080*/  UIADD3 UR5, UR40, 0x16820, URZ ;  /* 0x0001682028057890 */ /* 0x000fe4000fffe03f */
[----:B------:R-:W-:Y:S02]  /*d090*/  UIADD3.X UR7, URZ, UR7, URZ, UP0, !UPT ;  /* 0x000000073f077290 */ /* 0x000fe400087fe43f */
[----:B------:R-:W-:-:S07]  /*d0a0*/  UPRMT UR5, URZ, 0x654, UR5 ;  /* 0x000006543f057896 */ /* 0x000fce0008000005 */
[----:B------:R1:W-:Y:S01]  /*d0b0*/  UTMASTG.5D [UR40], [UR6] ;  /* 0x00000028060073b5 */ /* 0x0003e20008020000 */
[----:B------:R0:W-:Y:S01]  /*d0c0*/  UTMACMDFLUSH ;  /* 0x00000000000079b7 */ /* 0x0001e20000000000 */
[----:B------:R-:W-:-:S04]  /*d0d0*/  DEPBAR.LE SB0, 0x0 ;  /* 0x000080000000791a */ /* 0x000fc80000000000 */
[----:B-1----:R-:W-:Y:S01]  /*d0e0*/  SYNCS.ARRIVE.TRANS64.RED.A1T0 RZ, [UR5], RZ ;  /* 0x000000ffffff79a7 */ /* 0x002fe20008100405 */
.L_x_11207:
[----:B------:R-:W-:Y:S05]  /*d0f0*/  BSYNC B0 ;  /* 0x0000000000007941 */ /* 0x000fea0003800000 */
.L_x_11206:
[----:B------:R-:W-:Y:S05]  /*d100*/  BRA `(.L_x_11205) ;  /* 0x0000000400e47947 */ /* 0x000fea0003800000 */
.L_x_11204:
        /* <DEDUP_REMOVED lines=10> */
[----:B------:R-:W3:Y:S02]  /*d1b0*/  LDC.64 R24, c[0x0][0xa88] ;  /* 0x0002a200ff187b82 */ /* 0x000ee40000000a00 */
[----:B------:R-:W-:-:S05]  /*d1c0*/  IMAD.SHL.U32 R8, R3, 0x8, RZ ;  /* 0x0000000803087824 */ /* 0x000fca00078e00ff */
[----:B------:R-:W-:Y:S01]  /*d1d0*/  SHF.R.S32.HI R9, RZ, 0x1f, R8 ;  /* 0x0000001fff097819 */ /* 0x000fe20000011408 */
[----:B------:R-:W4:Y:S01]  /*d1e0*/  LDC.64 R14, c[0x0][0xae8] ;  /* 0x0002ba00ff0e7b82 */ /* 0x000f220000000a00 */
        /* <DEDUP_REMOVED lines=23> */
.L_x_11209:
[----:B------:R-:W-:Y:S05]  /*d360*/  BSYNC B0 ;  /* 0x0000000000007941 */ /* 0x000fea0003800000 */
.L_x_11208:
[----:B------:R-:W-:Y:S01]  /*d370*/  ULOP3.LUT UR48, URZ, UR48, URZ, 0x33, !UPT ;  /* 0x000000303f307292 */ /* 0x000fe2000f8e333f */
[----:B-1----:R-:W-:Y:S01]  /*d380*/  IMAD R3, R13, UR43, R10 ;  /* 0x0000002b0d037c24 */ /* 0x002fe2000f8e020a */
[----:B------:R-:W-:Y:S01]  /*d390*/  SHF.R.S32.HI R4, RZ, 0x3, R26 ;  /* 0x00000003ff047819 */ /* 0x000fe2000001141a */
[----:B------:R-:W-:Y:S01]  /*d3a0*/  IMAD.WIDE.U32 R6, R12, UR43, R8 ;  /* 0x0000002b0c067c25 */ /* 0x000fe2000f8e0008 */
[----:B---3--:R-:W-:Y:S01]  /*d3b0*/  ISETP.GE.AND P0, PT, R8, R25, PT ;  /* 0x000000190800720c */ /* 0x008fe20003f06270 */
[----:B------:R-:W-:Y:S02]  /*d3c0*/  BSSY B0, `(.L_x_11210) ;  /* 0x000001d000007945 */ /* 0x000fe40003800000 */
[----:B--2---:R-:W-:Y:S02]  /*d3d0*/  VIADD R11, R11, UR48 ;  /* 0x000000300b0b7c36 */ /* 0x004fe40008000000 */
[----:B------:R-:W-:Y:S02]  /*d3e0*/  IMAD.IADD R7, R7, 0x1, R3 ;  /* 0x0000000107077824 */ /* 0x000fe400078e0203 */
[----:B------:R-:W-:-:S02]  /*d3f0*/  IMAD R8, R11, -0xc0, R24 ;  /* 0xffffff400b087824 */ /* 0x000fc400078e0218 */
[C---:B------:R-:W-:Y:S02]  /*d400*/  VIADD R0, R4.reuse, 0x30 ;  /* 0x0000003004007836 */ /* 0x040fe40000000000 */
[C---:B------:R-:W-:Y:S02]  /*d410*/  VIADD R3, R4.reuse, 0x60 ;  /* 0x0000006004037836 */ /* 0x040fe40000000000 */
[----:B------:R-:W-:Y:S01]  /*d420*/  VIADD R5, R4, 0x90 ;  /* 0x0000009004057836 */ /* 0x000fe20000000000 */
[-C--:B------:R-:W-:Y:S01]  /*d430*/  ISETP.GE.OR P3, PT, R0, R8.reuse, P0 ;  /* 0x000000080000720c */ /* 0x080fe20000766670 */
[----:B----4-:R-:W-:Y:S01]  /*d440*/  IMAD R0, R14, UR6, RZ ;  /* 0x000000060e007c24 */ /* 0x010fe2000f8e02ff */
[-C--:B------:R-:W-:Y:S02]  /*d450*/  ISETP.GE.OR P1, PT, R3, R8.reuse, P0 ;  /* 0x000000080300720c */ /* 0x080fe40000726670 */
[-C--:B------:R-:W-:Y:S01]  /*d460*/  ISETP.GE.OR P2, PT, R5, R8.reuse, P0 ;  /* 0x000000080500720c */ /* 0x080fe20000746670 */
[----:B------:R-:W-:Y:S01]  /*d470*/  IMAD R3, R15, UR44, R0 ;  /* 0x0000002c0f037c24 */ /* 0x000fe2000f8e0200 */
[----:B------:R-:W-:Y:S01]  /*d480*/  ISETP.GE.OR P0, PT, R4, R8, P0 ;  /* 0x000000080400720c */ /* 0x000fe20000706670 */
[----:B------:R-:W-:Y:S01]  /*d490*/  IMAD.WIDE.U32 R8, R14, UR44, R6 ;  /* 0x0000002c0e087c25 */ /* 0x000fe2000f8e0006 */
[----:B------:R-:W-:-:S03]  /*d4a0*/  SHF.R.S32.HI R5, RZ, 0x1f, R4 ;  /* 0x0000001fff057819 */ /* 0x000fc60000011404 */
[----:B------:R-:W-:-:S04]  /*d4b0*/  IMAD.WIDE R6, R11, 0xc0, R4 ;  /* 0x000000c00b067825 */ /* 0x000fc800078e0204 */
[----:B------:R-:W-:-:S04]  /*d4c0*/  IMAD.IADD R11, R9, 0x1, R3 ;  /* 0x00000001090b7824 */ /* 0x000fc800078e0203 */
[----:B------:R-:W-:Y:S05]  /*d4d0*/  @P0 BRA `(.L_x_11211) ;  /* 0x00000000002c0947 */ /* 0x000fea0003800000 */
        /* <DEDUP_REMOVED lines=11> */
.L_x_11211:
[----:B------:R-:W-:Y:S05]  /*d590*/  BSYNC B0 ;  /* 0x0000000000007941 */ /* 0x000fea0003800000 */
.L_x_11210:
        /* <DEDUP_REMOVED lines=15> */
.L_x_11213:
[----:B------:R-:W-:Y:S05]  /*d690*/  BSYNC B0 ;  /* 0x0000000000007941 */ /* 0x000fea0003800000 */
.L_x_11212:
        /* <DEDUP_REMOVED lines=15> */
.L_x_11215:
[----:B------:R-:W-:Y:S05]  /*d790*/  BSYNC B0 ;  /* 0x0000000000007941 */ /* 0x000fea0003800000 */
.L_x_11214:
        /* <DEDUP_REMOVED lines=15> */
.L_x_11216:
[----:B------:R-:W-:Y:S05]  /*d890*/  BSYNC B0 ;  /* 0x0000000000007941 */ /* 0x000fea0003800000 */
.L_x_11205:
[----:B------:R-:W5:Y:S02]  /*d8a0*/  LDC R0, c[0x0][0xda8] ;  /* 0x00036a00ff007b82 */ /* 0x000f640000000800 */
[----:B-----5:R-:W-:-:S13]  /*d8b0*/  ISETP.LE.AND P0, PT, R0, UR4, PT ;  /* 0x0000000400007c0c */ /* 0x020fda000bf03270 */
[----:B------:R-:W-:Y:S05]  /*d8c0*/  @!P0 BRA `(.L_x_11217) ;  /* 0xffffff3400248947 */ /* 0x000fea000383ffff */
[----:B------:R-:W-:Y:S05]  /*d8d0*/  EXIT ;  /* 0x000000000000794d */ /* 0x000fea0003800000 */
.L_x_11123:
        /* <DEDUP_REMOVED lines=20> */
.L_x_11272:
        /* <DEDUP_REMOVED lines=21> */
.L_x_11219:
[----:B------:R-:W-:Y:S01]  /*db70*/  ULDC UR9, c[0x0][0xdc4] ;  /* 0x0003710000097ab9 */ /* 0x000fe20000000800 */
[----:B------:R-:W-:Y:S01]  /*db80*/  UMOV UR7, UR8 ;  /* 0x0000000800077c82 */ /* 0x000fe20008000000 */
[----:B------:R-:W-:-:S11]  /*db90*/  UISETP.NE.AND UP0, UPT, UR9, 0x1, UPT ;  /* 0x000000010900788c */ /* 0x000fd6000bf05270 */
[----:B------:R-:W-:Y:S02]  /*dba0*/  @UP0 ULDC.64 UR10, c[0x0][0xdc8] ;  /* 0x00037200000a0ab9 */ /* 0x000fe40000000a00 */
[----:B------:R-:W-:-:S04]  /*dbb0*/  UIMAD.WIDE.U32 UR4, UR8, UR10, URZ ;  /* 0x0000000a080472a5 */ /* 0x000fc8000f8e003f */
[----:B------:R-:W-:-:S04]  /*dbc0*/  @UP0 USHF.R.U32.HI UR7, URZ, UR11, UR5 ;  /* 0x0000000b3f070299 */ /* 0x000fc80008011605 */
[----:B------:R-:W-:-:S12]  /*dbd0*/  UIMAD UR4, UR7, UR9, URZ ;  /* 0x00000009070472a4 */ /* 0x000fd8000f8e023f */
.L_x_11220:
        /* <DEDUP_REMOVED lines=40> */
.L_x_11222:
[----:B------:R-:W-:-:S11]  /*de60*/  UISETP.NE.AND UP0, UPT, UR5, 0x1, UPT ;  /* 0x000000010500788c */ /* 0x000fd6000bf05270 */
[----:B------:R-:W-:Y:S02]  /*de70*/  @UP0 ULDC.64 UR14, c[0x0][0x9e8] ;  /* 0x00027a00000e0ab9 */ /* 0x000fe40000000a00 */
[----:B------:R-:W-:-:S04]  /*de80*/  UIMAD.WIDE.U32 UR6, UR8, UR14, URZ ;  /* 0x0000000e080672a5 */ /* 0x000fc8000f8e003f */
[----:B------:R-:W-:-:S12]  /*de90*/  @UP0 USHF.R.U32.HI UR8, URZ, UR15, UR7 ;  /* 0x0000000f3f080299 */ /* 0x000fd80008011607 */
.L_x_11223:
[----:B------:R-:W-:-:S04]  /*dea0*/  UIMAD UR8, UR8, UR5, UR5 ;  /* 0x00000005080872a4 */ /* 0x000fc8000f8e0205 */
[----:B------:R-:W-:-:S04]  /*deb0*/  UISETP.LT.AND UP0, UPT, UR4, UR8, UPT ;  /* 0x000000080400728c */ /* 0x000fc8000bf01270 */
[----:B------:R-:W-:-:S12]  /*dec0*/  USEL UR4, UR4, UR8, UP0 ;  /* 0x0000000804047287 */ /* 0x000fd80008000000 */
.L_x_11221:
        /* <DEDUP_REMOVED lines=25> */
.L_x_11225:
[----:B------:R-:W-:-:S11]  /*e060*/  UISETP.NE.AND UP0, UPT, UR5, 0x1, UPT ;  /* 0x000000010500788c */ /* 0x000fd6000bf05270 */
[----:B------:R-:W-:Y:S02]  /*e070*/  @UP0 ULDC.64 UR10, c[0x0][0x9e8] ;  /* 0x00027a00000a0ab9 */ /* 0x000fe40000000a00 */
[----:B------:R-:W-:-:S04]  /*e080*/  UIMAD.WIDE.U32 UR6, UR4, UR10, URZ ;  /* 0x0000000a040672a5 */ /* 0x000fc8000f8e003f */
[----:B------:R-:W-:-:S12]  /*e090*/  @UP0 USHF.R.U32.HI UR4, URZ, UR11, UR7 ;  /* 0x0000000b3f040299 */ /* 0x000fd80008011607 */
.L_x_11226:
[----:B------:R-:W-:-:S04]  /*e0a0*/  UIMAD UR4, UR4, UR5, URZ ;  /* 0x00000005040472a4 */ /* 0x000fc8000f8e023f */
[----:B------:R-:W-:-:S04]  /*e0b0*/  UISETP.LT.AND UP0, UPT, UR8, UR4, UPT ;  /* 0x000000040800728c */ /* 0x000fc8000bf01270 */
[----:B------:R-:W-:-:S12]  /*e0c0*/  USEL UR8, UR8, UR4, !UP0 ;  /* 0x0000000408087287 */ /* 0x000fd8000c000000 */
.L_x_11224:
        /* <DEDUP_REMOVED lines=25> */
.L_x_11228:
        /* <DEDUP_REMOVED lines=23> */
.L_x_11230:
        /* <DEDUP_REMOVED lines=20> */
.L_x_11232:
        /* <DEDUP_REMOVED lines=15> */
.L_x_11231:
        /* <DEDUP_REMOVED lines=12> */
[----:B------:R-:W-:-:S04]  /*e6c0*/  IMAD.U32 R7, RZ, RZ, UR45 ;  /* 0x0000002dff077e24 */ /* 0x000fc8000f8e00ff */
[----:B------:R-:W-:-:S06]  /*e6d0*/  VIADD R7, R7, 0xffffffff ;  /* 0xffffffff07077836 */ /* 0x000fcc0000000000 */
[----:B------:R-:W-:-:S05]  /*e6e0*/  VOTEU.ALL UP1, P1 ;  /* 0x00000000003f7886 */ /* 0x000fca0000820000 */
[----:B------:R-:W-:Y:S01]  /*e6f0*/  @!UP1 UIADD3 UR4, UP0, UR48, 0x270, URZ ;  /* 0x0000027030049890 */ /* 0x000fe2000ff1e03f */
[----:B-1----:R-:W-:Y:S02]  /*e700*/  ISETP.NE.AND P2, PT, R2, 0x1, PT ;  /* 0x000000010200780c */ /* 0x002fe40003f45270 */
[----:B------:R-:W1:Y:S01]  /*e710*/  LDC.64 R2, c[0x0][0x3f8] ;  /* 0x0000fe00ff027b82 */ /* 0x000e620000000a00 */
[----:B------:R-:W-:-:S09]  /*e720*/  @!UP1 UIADD3.X UR5, URZ, UR49, URZ, UP0, !UPT ;  /* 0x000000313f059290 */ /* 0x000fd200087fe43f */
[----:B------:R4:W-:Y:S01]  /*e730*/  @!UP1 UTMAPF.L2.4D [UR40], [UR4] ;  /* 0x00000028040095b8 */ /* 0x0009e20008018000 */
[----:B------:R-:W2:Y:S08]  /*e740*/  @P2 LDC R6, c[0x0][0x42c] ;  /* 0x00010b00ff062b82 */ /* 0x000eb00000000800 */
[----:B------:R-:W5:Y:S01]  /*e750*/  @P2 LDC R9, c[0x0][0x430] ;  /* 0x00010c00ff092b82 */ /* 0x000f620000000800 */
[----:B-1----:R-:W-:-:S04]  /*e760*/  ISETP.NE.U32.AND P0, PT, R2, RZ, PT ;  /* 0x000000ff0200720c */ /* 0x002fc80003f05070 */
[----:B------:R-:W-:Y:S01]  /*e770*/  ISETP.NE.AND.EX P0, PT, R3, RZ, PT, P0 ;  /* 0x000000ff0300720c */ /* 0x000fe20003f05300 */
[----:B--2---:R-:W-:-:S04]  /*e780*/  @P2 IMAD.HI.U32 R4, R6, UR42, RZ ;  /* 0x0000002a06042c27 */ /* 0x004fc8000f8e00ff */
[----:B------:R-:W-:Y:S01]  /*e790*/  IMAD.U32 R6, RZ, RZ, UR42 ;  /* 0x0000002aff067e24 */ /* 0x000fe2000f8e00ff */
[----:B-----5:R-:W-:Y:S02]  /*e7a0*/  @P2 SHF.R.U32.HI R6, RZ, R9, R4 ;  /* 0x00000009ff062219 */ /* 0x020fe40000011604 */
[----:B---3--:R-:W-:Y:S01]  /*e7b0*/  SEL R9, R0, RZ, !P0 ;  /* 0x000000ff00097207 */ /* 0x008fe20004000000 */
[----:B----4-:R-:W-:Y:S06]  /*e7c0*/  BRA.DIV UR6, `(.L_x_11233) ;  /* 0x0000002206307947 */ /* 0x010fec000b800000 */
.L_x_11284:
[----:B------:R-:W-:Y:S01]  /*e7d0*/  UMOV UR4, 0xffffffff ;  /* 0xffffffff00047882 */ /* 0x000fe20000000000 */
[----:B------:R-:W-:Y:S02]  /*e7e0*/  SHF.R.S32.HI R8, RZ, 0x1f, R0 ;  /* 0x0000001fff087819 */ /* 0x000fe40000011400 */
[----:B------:R-:W-:Y:S05]  /*e7f0*/  BRA.DIV UR4, `(.L_x_11234) ;  /* 0x0000002204447947 */ /* 0x000fea000b800000 */
[----:B------:R-:W-:-:S13]  /*e800*/  ELECT P6, URZ, PT ;  /* 0x00000000003f782f */ /* 0x000fda00038c0000 */
.L_x_11287:
        /* <DEDUP_REMOVED lines=23> */
.L_x_11236:
[----:B------:R-:W2:Y:S01]  /*e980*/  SYNCS.PHASECHK.TRANS64.TRYWAIT P2, [R13+URZ+0x16840], R12 ;  /* 0x0168400c0d0075a7 */ /* 0x000ea2000804017f */
[----:B------:R-:W-:Y:S01]  /*e990*/  ISETP.NE.AND P3, PT, R17, RZ, PT ;  /* 0x000000ff1100720c */ /* 0x000fe20003f65270 */
[----:B--2---:R-:W-:-:S12]  /*e9a0*/  @!P2 BRA `(.L_x_11237) ;  /* 0x0000001c00f8a947 */ /* 0x004fd80003800000 */
.L_x_11288:
[----:B------:R-:W-:Y:S05]  /*e9b0*/  @P3 BRA `(.L_x_11238) ;  /* 0x0000000000143947 */ /* 0x000fea0003800000 */
[----:B------:R-:W-:Y:S01]  /*e9c0*/  ISETP.NE.AND P2, PT, R23, RZ, PT ;  /* 0x000000ff1700720c */ /* 0x000fe20003f45270 */
[----:B-1----:R-:W-:-:S04]  /*e9d0*/  IMAD.MOV.U32 R4, RZ, RZ, 0x4000 ;  /* 0x00004000ff047424 */ /* 0x002fc800078e00ff */
[----:B------:R3:W-:Y:S08]  /*e9e0*/  SYNCS.ARRIVE.TRANS64 RZ, [R13+URZ+0x16830], R4 ;  /* 0x016830040dff79a7 */ /* 0x0007f0000800003f */
[----:B------:R-:W-:Y:S05]  /*e9f0*/  @!P2 BRA `(.L_x_11238) ;  /* 0x000000000004a947 */ /* 0x000fea0003800000 */
[----:B------:R-:W-:Y:S01]  /*ea00*/  BPT.TRAP 0x1 ;  /* 0x000000040000795c */ /* 0x000fe20000300000 */
.L_x_11238:
        /* <DEDUP_REMOVED lines=10> */
[----:B------:R-:W-:Y:S02]  /*eab0*/  ULEA UR8, UR8, UR39, 0xe ;  /* 0x0000002708087291 */ /* 0x000fe4000f8e703f */
[----:B------:R-:W-:Y:S02]  /*eac0*/  USHF.L.U32 UR11, UR11, 0x7, URZ ;  /* 0x000000070b0b7899 */ /* 0x000fe4000800063f */
[----:B------:R-:W-:Y:S02]  /*ead0*/  UIADD3 UR9, UR9, 0x16830, URZ ;  /* 0x0001683009097890 */ /* 0x000fe4000fffe03f */
[----:B------:R-:W-:-:S09]  /*eae0*/  UIADD3 UR8, UR8, 0xe400, URZ ;  /* 0x0000e40008087890 */ /* 0x000fd2000fffe03f */
[----:B------:R4:W-:Y:S02]  /*eaf0*/  UTMALDG.4D [UR8], [UR4], desc[UR6] ;  /* 0x00000608040075b4 */ /* 0x0009e40008019000 */
[----:B----4-:R-:W-:Y:S01]  /*eb00*/  NOP ;  /* 0x0000000000007918 */ /* 0x010fe20000000000 */
.L_x_11235:
        /* <DEDUP_REMOVED lines=11> */
[----:B------:R-:W-:Y:S01]  /*ebc0*/  UIADD3.X UR7, URZ, UR49, URZ, UP0, !UPT ;  /* 0x000000313f077290 */ /* 0x000fe200087fe43f */
[----:B------:R-:W-:Y:S01]  /*ebd0*/  UMOV UR11, UR41 ;  /* 0x00000029000b7c82 */ /* 0x000fe20008000000 */
[----:B------:R-:W-:Y:S01]  /*ebe0*/  UMOV UR12, UR42 ;  /* 0x0000002a000c7c82 */ /* 0x000fe20008000000 */
[----:B------:R-:W-:Y:S01]  /*ebf0*/  UMOV UR13, UR43 ;  /* 0x0000002b000d7c82 */ /* 0x000fe20008000000 */
[----:B------:R-:W-:Y:S01]  /*ec00*/  UMOV UR5, 0x12f00000 ;  /* 0x12f0000000057882 */ /* 0x000fe20000000000 */
[----:B------:R-:W-:Y:S01]  /*ec10*/  UMOV UR10, URZ ;  /* 0x0000003f000a7c82 */ /* 0x000fe20008000000 */
[----:B------:R1:W-:Y:S02]  /*ec20*/  @P2 SYNCS.ARRIVE.TRANS64 RZ, [UR39+0x16800], R4 ;  /* 0x01680004ffff29a7 */ /* 0x0003e40008000027 */
[----:B-1----:R-:W-:Y:S01]  /*ec30*/  IMAD.U32 R4, RZ, RZ, UR4 ;  /* 0x00000004ff047e24 */ /* 0x002fe2000f8e00ff */
[----:B------:R-:W-:-:S02]  /*ec40*/  UMOV UR4, 0x0 ;  /* 0x0000000000047882 */ /* 0x000fc40000000000 */
[----:B------:R1:W-:Y:S02]  /*ec50*/  UTMALDG.4D [UR8], [UR6], desc[UR4] ;  /* 0x00000408060075b4 */ /* 0x0003e40008019000 */
[----:B------:R-:W-:-:S04]  /*ec60*/  SHF.L.U32 R4, R4, 0x1f, RZ ;  /* 0x0000001f04047819 */ /* 0x000fc800000006ff */
[----:B------:R-:W3:Y:S02]  /*ec70*/  SYNCS.PHASECHK.TRANS64.TRYWAIT P2, [UR39+0x16820], R4 ;  /* 0x01682004ff0075a7 */ /* 0x000ee40008040167 */
[----:B-1-3--:R-:W-:Y:S05]  /*ec80*/  @!P2 BRA `(.L_x_11239) ;  /* 0x0000001c0054a947 */ /* 0x00afea0003800000 */
.L_x_11289:
        /* <DEDUP_REMOVED lines=40> */
.L_x_11244:
[----:B-1----:R-:W-:Y:S02]  /*ef10*/  LEA R3, R12, UR39, 0x3 ;  /* 0x000000270c037c11 */ /* 0x002fe4000f8e18ff */
[----:B------:R-:W-:Y:S02]  /*ef20*/  SHF.L.U32 R2, R13, 0x1f, RZ ;  /* 0x0000001f0d027819 */ /* 0x000fe400000006ff */
[----:B------:R-:W-:Y:S02]  /*ef30*/  ISETP.NE.AND P2, PT, R17, RZ, PT ;  /* 0x000000ff1100720c */ /* 0x000fe40003f45270 */
[----:B------:R-:W1:Y:S02]  /*ef40*/  SYNCS.PHASECHK.TRANS64.TRYWAIT P3, [R3+URZ+0x16840], R2 ;  /* 0x01684002030075a7 */ /* 0x000e64000806017f */
[----:B-1----:R-:W-:Y:S09]  /*ef50*/  @!P3 BRA `(.L_x_11245) ;  /* 0x0000001800b8b947 */ /* 0x002ff20003800000 */
.L_x_11290:
[----:B------:R-:W-:Y:S05]  /*ef60*/  @P2 BRA `(.L_x_11246) ;  /* 0x0000000000142947 */ /* 0x000fea0003800000 */
[----:B------:R-:W-:Y:S01]  /*ef70*/  ISETP.NE.AND P3, PT, R23, RZ, PT ;  /* 0x000000ff1700720c */ /* 0x000fe20003f65270 */
[----:B-1----:R-:W-:-:S04]  /*ef80*/  IMAD.MOV.U32 R2, RZ, RZ, 0x4000 ;  /* 0x00004000ff027424 */ /* 0x002fc800078e00ff */
[----:B------:R2:W-:Y:S08]  /*ef90*/  SYNCS.ARRIVE.TRANS64 RZ, [R3+URZ+0x16830], R2 ;  /* 0x0168300203ff79a7 */ /* 0x0005f0000800003f */
[----:B------:R-:W-:Y:S05]  /*efa0*/  @!P3 BRA `(.L_x_11246) ;  /* 0x000000000004b947 */ /* 0x000fea0003800000 */
[----:B------:R-:W-:Y:S01]  /*efb0*/  BPT.TRAP 0x1 ;  /* 0x000000040000795c */ /* 0x000fe20000300000 */
.L_x_11246:
[----:B------:R-:W-:Y:S01]  /*efc0*/  R2UR UR8, R12 ;  /* 0x000000000c0872ca */ /* 0x000fe200000e0000 */
[----:B------:R-:W-:Y:S01]  /*efd0*/  UIADD3 UR6, UP0, UR48, 0x370, URZ ;  /* 0x0000037030067890 */ /* 0x000fe2000ff1e03f */
[----:B------:R-:W-:Y:S01]  /*efe0*/  R2UR UR9, R3 ;  /* 0x00000000030972ca */ /* 0x000fe200000e0000 */
[----:B------:R-:W-:Y:S01]  /*eff0*/  UIADD3 UR4, UR39, 0x16800, URZ ;  /* 0x0001680027047890 */ /* 0x000fe2000fffe03f */
[----:B------:R-:W-:Y:S01]  /*f000*/  R2UR UR11, R11 ;  /* 0x000000000b0b72ca */ /* 0x000fe200000e0000 */
[----:B------:R-:W-:Y:S01]  /*f010*/  UIADD3.X UR7, URZ, UR49, URZ, UP0, !UPT ;  /* 0x000000313f077290 */ /* 0x000fe200087fe43f */
[----:B------:R-:W-:Y:S01]  /*f020*/  R2UR UR12, R6 ;  /* 0x00000000060c72ca */ /* 0x000fe200000e0000 */
[----:B------:R-:W-:Y:S01]  /*f030*/  UMOV UR14, 0x0 ;  /* 0x00000000000e7882 */ /* 0x000fe20000000000 */
[----:B-----5:R-:W-:Y:S01]  /*f040*/  R2UR UR13, R4 ;  /* 0x00000000040d72ca */ /* 0x020fe200000e0000 */
[----:B------:R-:W-:Y:S01]  /*f050*/  UMOV UR15, 0x14f00000 ;  /* 0x14f00000000f7882 */ /* 0x000fe20000000000 */
[----:B-12---:R-:W-:Y:S01]  /*f060*/  SHF.L.U32 R3, R18, 0x1f, RZ ;  /* 0x0000001f12037819 */ /* 0x006fe200000006ff */
[----:B------:R-:W-:Y:S01]  /*f070*/  UMOV UR10, URZ ;  /* 0x0000003f000a7c82 */ /* 0x000fe20008000000 */
[----:B------:R-:W-:Y:S01]  /*f080*/  LEA R2, R19, UR4, 0x3 ;  /* 0x0000000413027c11 */ /* 0x000fe2000f8e18ff */
[----:B------:R-:W-:-:S02]  /*f090*/  ULEA UR8, UR8, UR39, 0xe ;  /* 0x0000002708087291 */ /* 0x000fc4000f8e703f */
[----:B------:R-:W-:Y:S02]  /*f0a0*/  UIADD3 UR9, UR9, 0x16830, URZ ;  /* 0x0001683009097890 */ /* 0x000fe4000fffe03f */
[----:B------:R-:W-:Y:S02]  /*f0b0*/  USHF.L.U32 UR11, UR11, 0x7, URZ ;  /* 0x000000070b0b7899 */ /* 0x000fe4000800063f */
[----:B------:R-:W-:-:S09]  /*f0c0*/  UIADD3 UR8, UR8, 0xe400, URZ ;  /* 0x0000e40008087890 */ /* 0x000fd2000fffe03f */
[----:B------:R1:W-:Y:S01]  /*f0d0*/  UTMALDG.4D [UR8], [UR6], desc[UR14] ;  /* 0x00000e08060075b4 */ /* 0x0003e20008019000 */
[----:B------:R-:W2:Y:S02]  /*f0e0*/  SYNCS.PHASECHK.TRANS64.TRYWAIT P3, [R2+URZ+0x60], R3 ;  /* 0x00006003020075a7 */ /* 0x000ea4000806017f */
[----:B-12---:R-:W-:Y:S05]  /*f0f0*/  @!P3 BRA `(.L_x_11247) ;  /* 0x000000180064b947 */ /* 0x006fea0003800000 */
.L_x_11291:
[----:B------:R-:W-:Y:S05]  /*f100*/  @P2 BRA `(.L_x_11248) ;  /* 0x0000000000182947 */ /* 0x000fea0003800000 */
[----:B------:R-:W-:Y:S01]  /*f110*/  ISETP.NE.AND P2, PT, R23, RZ, PT ;  /* 0x000000ff1700720c */ /* 0x000fe20003f45270 */
[----:B-1----:R-:W-:Y:S01]  /*f120*/  IMAD.MOV.U32 R3, RZ, RZ, 0x4000 ;  /* 0x00004000ff037424 */ /* 0x002fe200078e00ff */
[----:B------:R-:W-:-:S04]  /*f130*/  LEA R2, R19, UR39, 0x3 ;  /* 0x0000002713027c11 */ /* 0x000fc8000f8e18ff */
[----:B------:R2:W-:Y:S07]  /*f140*/  SYNCS.ARRIVE.TRANS64 RZ, [R2+URZ+0x16850], R3 ;  /* 0x0168500302ff79a7 */ /* 0x0005ee000800003f */
[----:B------:R-:W-:Y:S05]  /*f150*/  @!P2 BRA `(.L_x_11248) ;  /* 0x000000000004a947 */ /* 0x000fea0003800000 */
[----:B------:R-:W-:Y:S01]  /*f160*/  BPT.TRAP 0x1 ;  /* 0x000000040000795c */ /* 0x000fe20000300000 */
.L_x_11248:
        /* <DEDUP_REMOVED lines=9> */
[----:B------:R-:W-:Y:S02]  /*f200*/  IMAD.MOV.U32 R9, RZ, RZ, R4 ;  /* 0x000000ffff097224 */ /* 0x000fe400078e0004 */
[----:B------:R-:W-:-:S02]  /*f210*/  IMAD.MOV.U32 R7, RZ, RZ, R11 ;  /* 0x000000ffff077224 */ /* 0x000fc400078e000b */
[----:B------:R-:W-:Y:S02]  /*f220*/  ULEA UR8, UR9, UR39, 0xe ;  /* 0x0000002709087291 */ /* 0x000fe4000f8e703f */
[----:B------:R-:W-:Y:S02]  /*f230*/  ULEA UR9, UR9, UR39, 0x3 ;  /* 0x0000002709097291 */ /* 0x000fe4000f8e183f */
[----:B------:R-:W-:Y:S02]  /*f240*/  USHF.L.U32 UR11, UR11, 0x7, URZ ;  /* 0x000000070b0b7899 */ /* 0x000fe4000800063f */
[----:B------:R-:W-:Y:S02]  /*f250*/  UIADD3 UR8, UR8, 0x400, URZ ;  /* 0x0000040008087890 */ /* 0x000fe4000fffe03f */
[----:B------:R-:W-:-:S09]  /*f260*/  UIADD3 UR9, UR9, 0x16850, URZ ;  /* 0x0001685009097890 */ /* 0x000fd2000fffe03f */
[----:B------:R3:W-:Y:S02]  /*f270*/  UTMALDG.4D [UR8], [UR4], desc[UR6] ;  /* 0x00000608040075b4 */ /* 0x0007e40008019000 */
[----:B---3--:R-:W-:Y:S01]  /*f280*/  NOP ;  /* 0x0000000000007918 */ /* 0x008fe20000000000 */
.L_x_11243:
[----:B------:R-:W-:Y:S05]  /*f290*/  BSYNC B0 ;  /* 0x0000000000007941 */ /* 0x000fea0003800000 */
.L_x_11242:
[----:B------:R-:W-:Y:S01]  /*f2a0*/  UIADD3 UR4, UR45, -0x3, URZ ;  /* 0xfffffffd2d047890 */ /* 0x000fe2000fffe03f */
[----:B------:R-:W-:Y:S02]  /*f2b0*/  IMAD.MOV.U32 R19, RZ, RZ, R12 ;  /* 0x000000ffff137224 */ /* 0x000fe400078e000c */
[----:B------:R-:W-:-:S03]  /*f2c0*/  IMAD.MOV.U32 R18, RZ, RZ, R13 ;  /* 0x000000ffff127224 */ /* 0x000fc600078e000d */
[----:B------:R-:W-:-:S07]  /*f2d0*/  IMAD.U32 R11, RZ, RZ, UR4 ;  /* 0x00000004ff0b7e24 */ /* 0x000fce000f8e00ff */
.L_x_11241:
[----:B------:R-:W-:Y:S01]  /*f2e0*/  ULOP3.LUT UR4, URZ, UR45, URZ, 0x33, !UPT ;  /* 0x0000002d3f047292 */ /* 0x000fe2000f8e333f */
[----:B------:R-:W-:Y:S01]  /*f2f0*/  VIADD R10, R10, 0xfffffffe ;  /* 0xfffffffe0a0a7836 */ /* 0x000fe20000000000 */
[----:B------:R-:W-:Y:S04]  /*f300*/  BSSY B0, `(.L_x_11240) ;  /* 0x00000af000007945 */ /* 0x000fe80003800000 */
[----:B------:R-:W-:-:S13]  /*f310*/  ISETP.NE.AND P2, PT, R10, UR4, PT ;  /* 0x000000040a007c0c */ /* 0x000fda000bf45270 */
[----:B------:R-:W-:Y:S05]  /*f320*/  @!P2 BRA `(.L_x_11249) ;  /* 0x0000000800b0a947 */ /* 0x000fea0003800000 */
[----:B-12---:R-:W-:-:S07]  /*f330*/  IMAD.MOV.U32 R2, RZ, RZ, R9 ;  /* 0x000000ffff027224 */ /* 0x006fce00078e0009 */
.L_x_11264:
        /* <DEDUP_REMOVED lines=28> */
.L_x_11252:
[----:B------:R-:W-:Y:S02]  /*f500*/  LEA R4, R10, UR39, 0x3 ;  /* 0x000000270a047c11 */ /* 0x000fe4000f8e18ff */
[----:B-1----:R-:W-:Y:S02]  /*f510*/  SHF.L.U32 R3, R12, 0x1f, RZ ;  /* 0x0000001f0c037819 */ /* 0x002fe400000006ff */
[----:B------:R-:W-:Y:S02]  /*f520*/  ISETP.NE.AND P2, PT, R17, RZ, PT ;  /* 0x000000ff1100720c */ /* 0x000fe40003f45270 */
[----:B------:R-:W1:Y:S02]  /*f530*/  SYNCS.PHASECHK.TRANS64.TRYWAIT P3, [R4+URZ+0x16840], R3 ;  /* 0x01684003040075a7 */ /* 0x000e64000806017f */
[----:B-1----:R-:W-:Y:S09]  /*f540*/  @!P3 BRA `(.L_x_11253) ;  /* 0x000000140064b947 */ /* 0x002ff20003800000 */
.L_x_11292:
[----:B------:R-:W-:Y:S05]  /*f550*/  @P2 BRA `(.L_x_11254) ;  /* 0x0000000000142947 */ /* 0x000fea0003800000 */
[----:B------:R-:W-:Y:S01]  /*f560*/  ISETP.NE.AND P3, PT, R23, RZ, PT ;  /* 0x000000ff1700720c */ /* 0x000fe20003f65270 */
[----:B-1----:R-:W-:-:S04]  /*f570*/  IMAD.MOV.U32 R3, RZ, RZ, 0x4000 ;  /* 0x00004000ff037424 */ /* 0x002fc800078e00ff */
[----:B------:R2:W-:Y:S08]  /*f580*/  SYNCS.ARRIVE.TRANS64 RZ, [R4+URZ+0x16830], R3 ;  /* 0x0168300304ff79a7 */ /* 0x0005f0000800003f */
[----:B------:R-:W-:Y:S05]  /*f590*/  @!P3 BRA `(.L_x_11254) ;  /* 0x000000000004b947 */ /* 0x000fea0003800000 */
[----:B------:R-:W-:Y:S01]  /*f5a0*/  BPT.TRAP 0x1 ;  /* 0x000000040000795c */ /* 0x000fe20000300000 */
.L_x_11254:
        /* <DEDUP_REMOVED lines=10> */
[----:B------:R-:W-:Y:S01]  /*f650*/  SHF.L.U32 R18, R18, 0x1f, RZ ;  /* 0x0000001f12127819 */ /* 0x000fe200000006ff */
[----:B------:R-:W-:Y:S01]  /*f660*/  UMOV UR10, URZ ;  /* 0x0000003f000a7c82 */ /* 0x000fe20008000000 */
[----:B-12---:R-:W-:Y:S01]  /*f670*/  LEA R3, R19, UR4, 0x3 ;  /* 0x0000000413037c11 */ /* 0x006fe2000f8e18ff */
[----:B------:R-:W-:-:S02]  /*f680*/  ULEA UR8, UR8, UR39, 0xe ;  /* 0x0000002708087291 */ /* 0x000fc4000f8e703f */
[----:B------:R-:W-:Y:S02]  /*f690*/  UIADD3 UR9, UR9, 0x16830, URZ ;  /* 0x0001683009097890 */ /* 0x000fe4000fffe03f */
[----:B------:R-:W-:Y:S02]  /*f6a0*/  USHF.L.U32 UR11, UR11, 0x7, URZ ;  /* 0x000000070b0b7899 */ /* 0x000fe4000800063f */
[----:B------:R-:W-:-:S09]  /*f6b0*/  UIADD3 UR8, UR8, 0xe400, URZ ;  /* 0x0000e40008087890 */ /* 0x000fd2000fffe03f */
[----:B------:R1:W-:Y:S01]  /*f6c0*/  UTMALDG.4D [UR8], [UR6], desc[UR14] ;  /* 0x00000e08060075b4 */ /* 0x0003e20008019000 */
[----:B------:R-:W2:Y:S02]  /*f6d0*/  SYNCS.PHASECHK.TRANS64.TRYWAIT P3, [R3+URZ+0x60], R18 ;  /* 0x00006012030075a7 */ /* 0x000ea4000806017f */
[----:B-12---:R-:W-:Y:S05]  /*f6e0*/  @!P3 BRA `(.L_x_11255) ;  /* 0x000000140010b947 */ /* 0x006fea0003800000 */
.L_x_11293:
[----:B------:R-:W-:Y:S05]  /*f6f0*/  @P2 BRA `(.L_x_11256) ;  /* 0x0000000000142947 */ /* 0x000fea0003800000 */
[----:B------:R-:W-:Y:S01]  /*f700*/  ISETP.NE.AND P2, PT, R23, RZ, PT ;  /* 0x000000ff1700720c */ /* 0x000fe20003f45270 */
[----:B------:R-:W-:-:S04]  /*f710*/  IMAD.MOV.U32 R4, RZ, RZ, 0x4000 ;  /* 0x00004000ff047424 */ /* 0x000fc800078e00ff */
[----:B------:R2:W-:Y:S08]  /*f720*/  SYNCS.ARRIVE.TRANS64 RZ, [R3+URZ+0x50], R4 ;  /* 0x0000500403ff79a7 */ /* 0x0005f0000800003f */
[----:B------:R-:W-:Y:S05]  /*f730*/  @!P2 BRA `(.L_x_11256) ;  /* 0x000000000004a947 */ /* 0x000fea0003800000 */
[----:B------:R-:W-:Y:S01]  /*f740*/  BPT.TRAP 0x1 ;  /* 0x000000040000795c */ /* 0x000fe20000300000 */
.L_x_11256:
        /* <DEDUP_REMOVED lines=12> */
[----:B------:R-:W-:Y:S02]  /*f810*/  ULEA UR8, UR8, UR39, 0xe ;  /* 0x0000002708087291 */ /* 0x000fe4000f8e703f */
[----:B------:R-:W-:Y:S02]  /*f820*/  USHF.L.U32 UR11, UR11, 0x7, URZ ;  /* 0x000000070b0b7899 */ /* 0x000fe4000800063f */
[----:B------:R-:W-:Y:S02]  /*f830*/  UIADD3 UR9, UR9, 0x50, URZ ;  /* 0x0000005009097890 */ /* 0x000fe4000fffe03f */
[----:B------:R-:W-:-:S09]  /*f840*/  UIADD3 UR8, UR8, 0x400, URZ ;  /* 0x0000040008087890 */ /* 0x000fd2000fffe03f */
[----:B------:R3:W-:Y:S02]  /*f850*/  UTMALDG.4D [UR8], [UR4], desc[UR6] ;  /* 0x00000608040075b4 */ /* 0x0007e40008019000 */
[----:B---3--:R-:W-:Y:S01]  /*f860*/  NOP ;  /* 0x0000000000007918 */ /* 0x008fe20000000000 */
.L_x_11251:
[----:B------:R-:W-:Y:S05]  /*f870*/  BSYNC B1 ;  /* 0x0000000000017941 */ /* 0x000fea0003800000 */
.L_x_11250:
        /* <DEDUP_REMOVED lines=28> */
.L_x_11259:
[----:B-1----:R-:W-:Y:S02]  /*fa40*/  LEA R3, R19, UR39, 0x3 ;  /* 0x0000002713037c11 */ /* 0x002fe4000f8e18ff */
[----:B------:R-:W-:Y:S02]  /*fa50*/  SHF.L.U32 R4, R18, 0x1f, RZ ;  /* 0x0000001f12047819 */ /* 0x000fe400000006ff */
[----:B------:R-:W-:Y:S02]  /*fa60*/  ISETP.NE.AND P2, PT, R17, RZ, PT ;  /* 0x000000ff1100720c */ /* 0x000fe40003f45270 */
[----:B------:R-:W1:Y:S02]  /*fa70*/  SYNCS.PHASECHK.TRANS64.TRYWAIT P3, [R3+URZ+0x16840], R4 ;  /* 0x01684004030075a7 */ /* 0x000e64000806017f */
[----:B-1----:R-:W-:Y:S09]  /*fa80*/  @!P3 BRA `(.L_x_11260) ;  /* 0x00000010003cb947 */ /* 0x002ff20003800000 */
.L_x_11294:
[----:B------:R-:W-:Y:S05]  /*fa90*/  @P2 BRA `(.L_x_11261) ;  /* 0x0000000000142947 */ /* 0x000fea0003800000 */
[----:B------:R-:W-:Y:S01]  /*faa0*/  ISETP.NE.AND P3, PT, R23, RZ, PT ;  /* 0x000000ff1700720c */ /* 0x000fe20003f65270 */
[----:B-1----:R-:W-:-:S04]  /*fab0*/  IMAD.MOV.U32 R4, RZ, RZ, 0x4000 ;  /* 0x00004000ff047424 */ /* 0x002fc800078e00ff */
[----:B------:R2:W-:Y:S08]  /*fac0*/  SYNCS.ARRIVE.TRANS64 RZ, [R3+URZ+0x16830], R4 ;  /* 0x0168300403ff79a7 */ /* 0x0005f0000800003f */
[----:B------:R-:W-:Y:S05]  /*fad0*/  @!P3 BRA `(.L_x_11261) ;  /* 0x000000000004b947 */ /* 0x000fea0003800000 */
[----:B------:R-:W-:Y:S01]  /*fae0*/  BPT.TRAP 0x1 ;  /* 0x000000040000795c */ /* 0x000fe20000300000 */
.L_x_11261:
[----:B------:R-:W-:Y:S01]  /*faf0*/  R2UR UR9, R19 ;  /* 0x00000000130972ca */ /* 0x000fe200000e0000 */
[----:B------:R-:W-:Y:S01]  /*fb00*/  UIADD3 UR4, UR39, 0x16800, URZ ;  /* 0x0001680027047890 */ /* 0x000fe2000fffe03f */
[----:B------:R-:W-:Y:S01]  /*fb10*/  R2UR UR11, R14 ;  /* 0x000000000e0b72ca */ /* 0x000fe200000e0000 */
[----:B------:R-:W-:Y:S01]  /*fb20*/  UIADD3 UR6, UP0, UR48, 0x370, URZ ;  /* 0x0000037030067890 */ /* 0x000fe2000ff1e03f */
[----:B------:R-:W-:Y:S01]  /*fb30*/  R2UR UR12, R6 ;  /* 0x00000000060c72ca */ /* 0x000fe200000e0000 */
[----:B------:R-:W-:Y:S01]  /*fb40*/  UMOV UR14, 0x0 ;  /* 0x00000000000e7882 */ /* 0x000fe20000000000 */
[----:B-----5:R-:W-:Y:S01]  /*fb50*/  R2UR UR13, R2 ;  /* 0x00000000020d72ca */ /* 0x020fe200000e0000 */
[----:B------:R-:W-:Y:S01]  /*fb60*/  UIADD3.X UR7, URZ, UR49, URZ, UP0, !UPT ;  /* 0x000000313f077290 */ /* 0x000fe200087fe43f */
[----:B------:R-:W-:Y:S01]  /*fb70*/  SHF.L.U32 R12, R12, 0x1f, RZ ;  /* 0x0000001f0c0c7819 */ /* 0x000fe200000006ff */
[----:B------:R-:W-:Y:S01]  /*fb80*/  UMOV UR15, 0x14f00000 ;  /* 0x14f00000000f7882 */ /* 0x000fe20000000000 */
[----:B-12---:R-:W-:Y:S01]  /*fb90*/  LEA R3, R10, UR4, 0x3 ;  /* 0x000000040a037c11 */ /* 0x006fe2000f8e18ff */
[----:B------:R-:W-:-:S02]  /*fba0*/  UMOV UR10, URZ ;  /* 0x0000003f000a7c82 */ /* 0x000fc40008000000 */
[----:B------:R-:W-:Y:S02]  /*fbb0*/  ULEA UR8, UR9, UR39, 0xe ;  /* 0x0000002709087291 */ /* 0x000fe4000f8e703f */
[----:B------:R-:W-:Y:S02]  /*fbc0*/  ULEA UR9, UR9, UR4, 0x3 ;  /* 0x0000000409097291 */ /* 0x000fe4000f8e183f */
[----:B------:R-:W-:Y:S02]  /*fbd0*/  USHF.L.U32 UR11, UR11, 0x7, URZ ;  /* 0x000000070b0b7899 */ /* 0x000fe4000800063f */
[----:B------:R-:W-:Y:S02]  /*fbe0*/  UIADD3 UR8, UR8, 0xe400, URZ ;  /* 0x0000e40008087890 */ /* 0x000fe4000fffe03f */
[----:B------:R-:W-:-:S09]  /*fbf0*/  UIADD3 UR9, UR9, 0x30, URZ ;  /* 0x0000003009097890 */ /* 0x000fd2000fffe03f */
[----:B------:R1:W-:Y:S01]  /*fc00*/  UTMALDG.4D [UR8], [UR6], desc[UR14] ;  /* 0x00000e08060075b4 */ /* 0x0003e20008019000 */
[----:B------:R-:W2:Y:S02]  /*fc10*/  SYNCS.PHASECHK.TRANS64.TRYWAIT P3, [R3+URZ+0x60], R12 ;  /* 0x0000600c030075a7 */ /* 0x000ea4000806017f */
[----:B-12---:R-:W-:Y:S05]  /*fc20*/  @!P3 BRA `(.L_x_11262) ;  /* 0x0000000c00e8b947 */ /* 0x006fea0003800000 */
.L_x_11295:
[----:B------:R-:W-:Y:S05]  /*fc30*/  @P2 BRA `(.L_x_11263) ;  /* 0x0000000000142947 */ /* 0x000fea0003800000 */
[----:B------:R-:W-:Y:S01]  /*fc40*/  ISETP.NE.AND P2, PT, R23, RZ, PT ;  /* 0x000000ff1700720c */ /* 0x000fe20003f45270 */
[----:B------:R-:W-:-:S04]  /*fc50*/  IMAD.MOV.U32 R4, RZ, RZ, 0x4000 ;  /* 0x00004000ff047424 */ /* 0x000fc800078e00ff */
[----:B------:R2:W-:Y:S08]  /*fc60*/  SYNCS.ARRIVE.TRANS64 RZ, [R3+URZ+0x50], R4 ;  /* 0x0000500403ff79a7 */ /* 0x0005f0000800003f */
[----:B------:R-:W-:Y:S05]  /*fc70*/  @!P2 BRA `(.L_x_11263) ;  /* 0x000000000004a947 */ /* 0x000fea0003800000 */
[----:B------:R-:W-:Y:S01]  /*fc80*/  BPT.TRAP 0x1 ;  /* 0x000000040000795c */ /* 0x000fe20000300000 */
.L_x_11263:
        /* <DEDUP_REMOVED lines=18> */
.L_x_11258:
[----:B------:R-:W-:Y:S05]  /*fdb0*/  BSYNC B1 ;  /* 0x0000000000017941 */ /* 0x000fea0003800000 */
.L_x_11257:
[----:B------:R-:W-:Y:S01]  /*fdc0*/  ISETP.GT.AND P2, PT, R13, UR44, PT ;  /* 0x0000002c0d007c0c */ /* 0x000fe2000bf44270 */
[----:B------:R-:W-:-:S12]  /*fdd0*/  VIADD R11, R11, 0xfffffffe ;  /* 0xfffffffe0b0b7836 */ /* 0x000fd80000000000 */
[----:B------:R-:W-:Y:S05]  /*fde0*/  @P2 BRA `(.L_x_11264) ;  /* 0xfffffff400542947 */ /* 0x000fea000383ffff */
.L_x_11249:
[----:B------:R-:W-:Y:S05]  /*fdf0*/  BSYNC B0 ;  /* 0x0000000000007941 */ /* 0x000fea0003800000 */
.L_x_11240:
        /* <DEDUP_REMOVED lines=14> */
.L_x_11266:
[----:B------:R-:W-:Y:S05]  /*fee0*/  BSYNC B0 ;  /* 0x0000000000007941 */ /* 0x000fea0003800000 */
.L_x_11265:
[----:B------:R-:W-:Y:S04]  /*fef0*/  BSSY B0, `(.L_x_11267) ;  /* 0x000001d000007945 */ /* 0x000fe80003800000 */
[----:B------:R-:W-:Y:S05]  /*ff00*/  @!P6 BRA `(.L_x_11268) ;  /* 0x00000000006ce947 */ /* 0x000fea0003800000 */
[----:B-12---:R-:W-:Y:S02]  /*ff10*/  LEA R3, R19, UR39, 0x3 ;  /* 0x0000002713037c11 */ /* 0x006fe4000f8e18ff */
[----:B------:R-:W-:Y:S02]  /*ff20*/  SHF.L.U32 R0, R18, 0x1f, RZ ;  /* 0x0000001f12007819 */ /* 0x000fe400000006ff */
[----:B------:R-:W-:Y:S02]  /*ff30*/  ISETP.NE.AND P1, PT, R17, RZ, PT ;  /* 0x000000ff1100720c */ /* 0x000fe40003f25270 */
[----:B------:R-:W1:Y:S02]  /*ff40*/  SYNCS.PHASECHK.TRANS64.TRYWAIT P0, [R3+URZ+0x16860], R0 ;  /* 0x01686000030075a7 */ /* 0x000e64000800017f */
[----:B-1----:R-:W-:Y:S09]  /*ff50*/  @!P0 BRA `(.L_x_11269) ;  /* 0x0000000c00308947 */ /* 0x002ff20003800000 */
.L_x_11296:
[----:B------:R-:W-:Y:S05]  /*ff60*/  @P1 BRA `(.L_x_11270) ;  /* 0x0000000000141947 */ /* 0x000fea0003800000 */
[----:B------:R-:W-:Y:S01]  /*ff70*/  ISETP.NE.AND P0, PT, R23, RZ, PT ;  /* 0x000000ff1700720c */ /* 0x000fe20003f05270 */
[----:B-1----:R-:W-:-:S04]  /*ff80*/  IMAD.MOV.U32 R0, RZ, RZ, 0x4000 ;  /* 0x00004000ff007424 */ /* 0x002fc800078e00ff */
[----:B------:R2:W-:Y:S08]  /*ff90*/  SYNCS.ARRIVE.TRANS64 RZ, [R3+URZ+0x16850], R0 ;  /* 0x0168500003ff79a7 */ /* 0x0005f0000800003f */
[----:B------:R-:W-:Y:S05]  /*ffa0*/  @!P0 BRA `(.L_x_11270) ;  /* 0x0000000000048947 */ /* 0x000fea0003800000 */
[----:B------:R-:W-:Y:S01]  /*ffb0*/  BPT.TRAP 0x1 ;  /* 0x000000040000795c */ /* 0x000fe20000300000 */
.L_x_11270:
        /* <DEDUP_REMOVED lines=10> */
[----:B------:R-:W-:Y:S02]  /*10060*/  ULEA UR8, UR8, UR39, 0xe ;  /* 0x0000002708087291 */ /* 0x000fe4000f8e703f */
[----:B------:R-:W-:Y:S02]  /*10070*/  USHF.L.U32 UR11, UR11, 0x7, URZ ;  /* 0x000000070b0b7899 */ /* 0x000fe4000800063f */
[----:B------:R-:W-:Y:S02]  /*10080*/  UIADD3 UR9, UR9, 0x16850, URZ ;  /* 0x0001685009097890 */ /* 0x000fe4000fffe03f */
[----:B------:R-:W-:-:S09]  /*10090*/  UIADD3 UR8, UR8, 0x400, URZ ;  /* 0x0000040008087890 */ /* 0x000fd2000fffe03f */
[----:B------:R3:W-:Y:S02]  /*100a0*/  UTMALDG.4D [UR8], [UR4], desc[UR6] ;  /* 0x00000608040075b4 */ /* 0x0007e40008019000 */
[----:B---3--:R-:W-:Y:S01]  /*100b0*/  NOP ;  /* 0x0000000000007918 */ /* 0x008fe20000000000 */
.L_x_11268:
[----:B------:R-:W-:Y:S05]  /*100c0*/  BSYNC B0 ;  /* 0x0000000000007941 */ /* 0x000fea0003800000 */
.L_x_11267:
[----:B------:R-:W-:Y:S02]  /*100d0*/  VIADD R19, R19, 0x1 ;  /* 0x0000000113137836 */ /* 0x000fe40000000000 */
[----:B--2---:R-:W-:-:S03]  /*100e0*/  IMAD.MOV.U32 R13, RZ, RZ, R22 ;  /* 0x000000ffff0d7224 */ /* 0x004fc600078e0016 */
[----:B------:R-:W-:-:S04]  /*100f0*/  ISETP.NE.AND P0, PT, R19, 0x2, PT ;  /* 0x000000021300780c */ /* 0x000fc80003f05270 */
[----:B-1----:R-:W-:Y:S02]  /*10100*/  SEL R3, RZ, 0x1, P0 ;  /* 0x00000001ff037807 */ /* 0x002fe40000000000 */
[----:B------:R-:W-:Y:S02]  /*10110*/  SEL R19, R19, RZ, P0 ;  /* 0x000000ff13137207 */ /* 0x000fe40000000000 */
[----:B------:R-:W-:-:S07]  /*10120*/  LOP3.LUT R18, R18, R3, RZ, 0x3c, !PT ;  /* 0x0000000312127212 */ /* 0x000fce00078e3cff */
.L_x_11229:
[----:B------:R-:W-:Y:S05]  /*10130*/  BSYNC B6 ;  /* 0x0000000000067941 */ /* 0x000fea0003800000 */
.L_x_11227:
[----:B------:R-:W-:-:S03]  /*10140*/  UMOV UR4, 0xffffffff ;  /* 0xffffffff00047882 */ /* 0x000fc60000000000 */
[----:B------:R-:W-:Y:S05]  /*10150*/  BRA.DIV UR4, `(.L_x_11271) ;  /* 0x0000000a04c47947 */ /* 0x000fea000b800000 */
[----:B------:R1:W2:Y:S02]  /*10160*/  SHFL.IDX PT, R14, R13, RZ, 0x1f ;  /* 0x00001fff0d0e7589 */ /* 0x0002a400000e0000 */
.L_x_11299:
        /* <DEDUP_REMOVED lines=12> */
.L_x_11218:
        /* <DEDUP_REMOVED lines=11> */
.L_x_11300:
        /* <DEDUP_REMOVED lines=11> */
.L_x_11276:
        /* <DEDUP_REMOVED lines=12> */
.L_x_11301:
[----:B------:R-:W3:Y:S02]  /*10450*/  SYNCS.PHASECHK.TRANS64.TRYWAIT P0, [R3+URZ], R2 ;  /* 0x00000002030075a7 */ /* 0x000ee4000800017f */
[----:B---3--:R-:W-:Y:S05]  /*10460*/  @!P0 BRA `(.L_x_11278) ;  /* 0x00000008004c8947 */ /* 0x008fea0003800000 */
.L_x_11302:
[----:B------:R-:W-:Y:S05]  /*10470*/  @!P2 BRA `(.L_x_11279) ;  /* 0x000000000004a947 */ /* 0x000fea0003800000 */
[----:B------:R-:W-:Y:S01]  /*10480*/  BPT.TRAP 0x1 ;  /* 0x000000040000795c */ /* 0x000fe20000300000 */
.L_x_11279:
[----:B------:R-:W-:-:S04]  /*10490*/  VIADD R0, R9, 0x16860 ;  /* 0x0001686009007836 */ /* 0x000fc80000000000 */
[----:B------:R-:W-:-:S04]  /*104a0*/  IMAD R19, R19, 0x8, R0 ;  /* 0x0000000813137824 */ /* 0x000fc800078e0200 */
[----:B------:R-:W4:Y:S02]  /*104b0*/  SYNCS.PHASECHK.TRANS64.TRYWAIT P0, [R19+URZ], R4 ;  /* 0x00000004130075a7 */ /* 0x000f24000800017f */
[----:B----4-:R-:W-:Y:S05]  /*104c0*/  @!P0 BRA `(.L_x_11280) ;  /* 0x0000000800488947 */ /* 0x010fea0003800000 */
.L_x_11303:
[----:B------:R-:W-:-:S07]  /*104d0*/  IMAD R7, R7, 0x8, R0 ;  /* 0x0000000807077824 */ /* 0x000fce00078e0200 */
.L_x_11281:
[----:B------:R1:W1:Y:S02]  /*104e0*/  SYNCS.PHASECHK.TRANS64.TRYWAIT P0, [R7+URZ], R2 ;  /* 0x00000002070075a7 */ /* 0x000264000800017f */
[----:B-1----:R-:W-:Y:S05]  /*104f0*/  @!P0 NANOSLEEP.SYNCS 0x989680 ;  /* 0x009896800000895d */ /* 0x002fea0003900000 */
[----:B------:R-:W1:Y:S02]  /*10500*/  @!P0 SYNCS.PHASECHK.TRANS64 P0, [R7+URZ], R2 ;  /* 0x00000002070085a7 */ /* 0x000e64000800007f */
[----:B-1----:R-:W-:Y:S05]  /*10510*/  @!P0 BRA `(.L_x_11281) ;  /* 0xfffffffc00f08947 */ /* 0x002fea000383ffff */
.L_x_11275:
[----:B------:R-:W-:Y:S05]  /*10520*/  BSYNC B0 ;  /* 0x0000000000007941 */ /* 0x000fea0003800000 */
.L_x_11274:
[----:B------:R-:W-:Y:S05]  /*10530*/  EXIT ;  /* 0x000000000000794d */ /* 0x000fea0003800000 */
.L_x_11135:
[----:B-1----:R-:W-:-:S04]  /*10540*/  IMAD.U32 R3, RZ, RZ, UR40 ;  /* 0x00000028ff037e24 */ /* 0x002fc8000f8e00ff */
[----:B------:R1:W2:Y:S03]  /*10550*/  SYNCS.PHASECHK.TRANS64.TRYWAIT P1, [R3+URZ+0x16800], R0 ;  /* 0x01680000030075a7 */ /* 0x0002a6000802017f */
[----:B--2---:R-:W-:Y:S05]  /*10560*/  @!P1 NANOSLEEP.SYNCS 0x989680 ;  /* 0x009896800000995d */ /* 0x004fea0003900000 */
[----:B------:R-:W2:Y:S02]  /*10570*/  @!P1 SYNCS.PHASECHK.TRANS64 P1, [R3+URZ+0x16800], R0 ;  /* 0x01680000030095a7 */ /* 0x000ea4000802007f */
[----:B--2---:R-:W-:Y:S05]  /*10580*/  @!P1 BRA `(.L_x_11135) ;  /* 0xfffffffc00ec9947 */ /* 0x004fea000383ffff */
[----:B------:R-:W-:Y:S05]  /*10590*/  BRA `(.L_x_11282) ;  /* 0xffffff1000ac7947 */ /* 0x000fea000383ffff */
.L_x_11139:
[----:B--2---:R2:W3:Y:S02]  /*105a0*/  SYNCS.PHASECHK.TRANS64.TRYWAIT P2, [R5+URZ+0x16830], R0 ;  /* 0x01683000050075a7 */ /* 0x0044e4000804017f */
[----:B---3--:R-:W-:Y:S05]  /*105b0*/  @!P2 NANOSLEEP.SYNCS 0x989680 ;  /* 0x009896800000a95d */ /* 0x008fea0003900000 */
[----:B------:R-:W3:Y:S02]  /*105c0*/  @!P2 SYNCS.PHASECHK.TRANS64 P2, [R5+URZ+0x16830], R0 ;  /* 0x016830000500a5a7 */ /* 0x000ee4000804007f */
[----:B---3--:R-:W-:Y:S05]  /*105d0*/  @!P2 BRA `(.L_x_11139) ;  /* 0xfffffffc00f0a947 */ /* 0x008fea000383ffff */
[----:B------:R-:W-:Y:S05]  /*105e0*/  BRA `(.L_x_11138) ;  /* 0xffffff1000cc7947 */ /* 0x000fea000383ffff */
.L_x_11155:
[----:B--2---:R-:W-:-:S04]  /*105f0*/  IMAD.U32 R12, RZ, RZ, UR6 ;  /* 0x00000006ff0c7e24 */ /* 0x004fc8000f8e00ff */
[----:B------:R2:W3:Y:S03]  /*10600*/  SYNCS.PHASECHK.TRANS64.TRYWAIT P2, [R12+URZ+0x16830], R11 ;  /* 0x0168300b0c0075a7 */ /* 0x0004e6000804017f */
[----:B---3--:R-:W-:Y:S05]  /*10610*/  @!P2 NANOSLEEP.SYNCS 0x989680 ;  /* 0x009896800000a95d */ /* 0x008fea0003900000 */
[----:B------:R-:W3:Y:S02]  /*10620*/  @!P2 SYNCS.PHASECHK.TRANS64 P2, [R12+URZ+0x16830], R11 ;  /* 0x0168300b0c00a5a7 */ /* 0x000ee4000804007f */
[----:B---3--:R-:W-:Y:S05]  /*10630*/  @!P2 BRA `(.L_x_11155) ;  /* 0xfffffffc00eca947 */ /* 0x008fea000383ffff */
[----:B------:R-:W-:Y:S05]  /*10640*/  BRA `(.L_x_11152) ;  /* 0xffffff4400047947 */ /* 0x000fea000383ffff */
.L_x_11159:
[----:B--2---:R-:W-:-:S04]  /*10650*/  IMAD.U32 R12, RZ, RZ, UR6 ;  /* 0x00000006ff0c7e24 */ /* 0x004fc8000f8e00ff */
[----:B------:R2:W3:Y:S03]  /*10660*/  SYNCS.PHASECHK.TRANS64.TRYWAIT P2, [R12+URZ+0x16850], R11 ;  /* 0x0168500b0c0075a7 */ /* 0x0004e6000804017f */
[----:B---3--:R-:W-:Y:S05]  /*10670*/  @!P2 NANOSLEEP.SYNCS 0x989680 ;  /* 0x009896800000a95d */ /* 0x008fea0003900000 */
[----:B------:R-:W3:Y:S02]  /*10680*/  @!P2 SYNCS.PHASECHK.TRANS64 P2, [R12+URZ+0x16850], R11 ;  /* 0x0168500b0c00a5a7 */ /* 0x000ee4000804007f */
[----:B---3--:R-:W-:Y:S05]  /*10690*/  @!P2 BRA `(.L_x_11159) ;  /* 0xfffffffc00eca947 */ /* 0x008fea000383ffff */
[----:B------:R-:W-:Y:S05]  /*106a0*/  BRA `(.L_x_11156) ;  /* 0xffffff4400747947 */ /* 0x000fea000383ffff */
.L_x_11176:
[----:B--2---:R-:W-:-:S04]  /*106b0*/  IMAD.U32 R9, RZ, RZ, UR6 ;  /* 0x00000006ff097e24 */ /* 0x004fc8000f8e00ff */
[----:B------:R2:W3:Y:S03]  /*106c0*/  SYNCS.PHASECHK.TRANS64.TRYWAIT P2, [R9+URZ+0x16830], R6 ;  /* 0x01683006090075a7 */ /* 0x0004e6000804017f */
[----:B---3--:R-:W-:Y:S05]  /*106d0*/  @!P2 NANOSLEEP.SYNCS 0x989680 ;  /* 0x009896800000a95d */ /* 0x008fea0003900000 */
[----:B------:R-:W3:Y:S02]  /*106e0*/  @!P2 SYNCS.PHASECHK.TRANS64 P2, [R9+URZ+0x16830], R6 ;  /* 0x016830060900a5a7 */ /* 0x000ee4000804007f */
[----:B---3--:R-:W-:Y:S05]  /*106f0*/  @!P2 BRA `(.L_x_11176) ;  /* 0xfffffffc00eca947 */ /* 0x008fea000383ffff */
[----:B------:R-:W-:Y:S05]  /*10700*/  BRA `(.L_x_11173) ;  /* 0xffffff70009c7947 */ /* 0x000fea000383ffff */
.L_x_11180:
[----:B--2---:R-:W-:-:S04]  /*10710*/  IMAD.U32 R9, RZ, RZ, UR6 ;  /* 0x00000006ff097e24 */ /* 0x004fc8000f8e00ff */
[----:B------:R2:W3:Y:S03]  /*10720*/  SYNCS.PHASECHK.TRANS64.TRYWAIT P2, [R9+URZ+0x16850], R6 ;  /* 0x01685006090075a7 */ /* 0x0004e6000804017f */
[----:B---3--:R-:W-:Y:S05]  /*10730*/  @!P2 NANOSLEEP.SYNCS 0x989680 ;  /* 0x009896800000a95d */ /* 0x008fea0003900000 */
[----:B------:R-:W3:Y:S02]  /*10740*/  @!P2 SYNCS.PHASECHK.TRANS64 P2, [R9+URZ+0x16850], R6 ;  /* 0x016850060900a5a7 */ /* 0x000ee4000804007f */
[----:B---3--:R-:W-:Y:S05]  /*10750*/  @!P2 BRA `(.L_x_11180) ;  /* 0xfffffffc00eca947 */ /* 0x008fea000383ffff */
[----:B------:R-:W-:Y:S05]  /*10760*/  BRA `(.L_x_11177) ;  /* 0xffffff74000c7947 */ /* 0x000fea000383ffff */
.L_x_11186:
[----:B--2---:R-:W-:-:S04]  /*10770*/  IMAD.U32 R9, RZ, RZ, UR6 ;  /* 0x00000006ff097e24 */ /* 0x004fc8000f8e00ff */
[----:B------:R2:W3:Y:S03]  /*10780*/  SYNCS.PHASECHK.TRANS64.TRYWAIT P2, [R9+URZ+0x16830], R6 ;  /* 0x01683006090075a7 */ /* 0x0004e6000804017f */
[----:B---3--:R-:W-:Y:S05]  /*10790*/  @!P2 NANOSLEEP.SYNCS 0x989680 ;  /* 0x009896800000a95d */ /* 0x008fea0003900000 */
[----:B------:R-:W3:Y:S02]  /*107a0*/  @!P2 SYNCS.PHASECHK.TRANS64 P2, [R9+URZ+0x16830], R6 ;  /* 0x016830060900a5a7 */ /* 0x000ee4000804007f */
[----:B---3--:R-:W-:Y:S05]  /*107b0*/  @!P2 BRA `(.L_x_11186) ;  /* 0xfffffffc00eca947 */ /* 0x008fea000383ffff */
[----:B------:R-:W-:Y:S05]  /*107c0*/  BRA `(.L_x_11183) ;  /* 0xffffff8c00b47947 */ /* 0x000fea000383ffff */
.L_x_11190:
[----:B--2---:R-:W-:-:S04]  /*107d0*/  IMAD.U32 R9, RZ, RZ, UR6 ;  /* 0x00000006ff097e24 */ /* 0x004fc8000f8e00ff */
[----:B------:R2:W3:Y:S03]  /*107e0*/  SYNCS.PHASECHK.TRANS64.TRYWAIT P2, [R9+URZ+0x16850], R6 ;  /* 0x01685006090075a7 */ /* 0x0004e6000804017f */
[----:B---3--:R-:W-:Y:S05]  /*107f0*/  @!P2 NANOSLEEP.SYNCS 0x989680 ;  /* 0x009896800000a95d */ /* 0x008fea0003900000 */
[----:B------:R-:W3:Y:S02]  /*10800*/  @!P2 SYNCS.PHASECHK.TRANS64 P2, [R9+URZ+0x16850], R6 ;  /* 0x016850060900a5a7 */ /* 0x000ee4000804007f */
[----:B---3--:R-:W-:Y:S05]  /*10810*/  @!P2 BRA `(.L_x_11190) ;  /* 0xfffffffc00eca947 */ /* 0x008fea000383ffff */
[----:B------:R-:W-:Y:S05]  /*10820*/  BRA `(.L_x_11187) ;  /* 0xffffff9000247947 */ /* 0x000fea000383ffff */
.L_x_11203:
[----:B--2---:R-:W-:-:S04]  /*10830*/  IMAD.U32 R3, RZ, RZ, UR5 ;  /* 0x00000005ff037e24 */ /* 0x004fc8000f8e00ff */
[----:B------:R2:W3:Y:S03]  /*10840*/  SYNCS.PHASECHK.TRANS64.TRYWAIT P0, [R3+URZ+0x16850], R0 ;  /* 0x01685000030075a7 */ /* 0x0004e6000800017f */
[----:B---3--:R-:W-:Y:S05]  /*10850*/  @!P0 NANOSLEEP.SYNCS 0x989680 ;  /* 0x009896800000895d */ /* 0x008fea0003900000 */
[----:B------:R-:W3:Y:S02]  /*10860*/  @!P0 SYNCS.PHASECHK.TRANS64 P0, [R3+URZ+0x16850], R0 ;  /* 0x01685000030085a7 */ /* 0x000ee4000800007f */
[----:B---3--:R-:W-:Y:S05]  /*10870*/  @!P0 BRA `(.L_x_11203) ;  /* 0xfffffffc00ec8947 */ /* 0x008fea000383ffff */
[----:B------:R-:W-:Y:S05]  /*10880*/  BRA `(.L_x_11202) ;  /* 0xffffffb800907947 */ /* 0x000fea000383ffff */
.L_x_11233:
[----:B------:R-:W-:Y:S02]  /*10890*/  IMAD.MOV.U32 R13, RZ, RZ, R16 ;  /* 0x000000ffff0d7224 */ /* 0x000fe400078e0010 */
[----:B------:R-:W-:Y:S02]  /*108a0*/  IMAD.MOV.U32 R12, RZ, RZ, RZ ;  /* 0x000000ffff0c7224 */ /* 0x000fe400078e00ff */
[----:B------:R-:W-:Y:S02]  /*108b0*/  IMAD.MOV.U32 R11, RZ, RZ, 0x1f ;  /* 0x0000001fff0b7424 */ /* 0x000fe400078e00ff */
[----:B------:R-:W-:-:S07]  /*108c0*/  IMAD.MOV.U32 R15, RZ, RZ, -0x1 ;  /* 0xffffffffff0f7424 */ /* 0x000fce00078e00ff */
[----:B------:R-:W-:Y:S05]  /*108d0*/  WARPSYNC.COLLECTIVE R15, `(.L_x_11283) ;  /* 0x000000000f087348 */ /* 0x000fea0003c00000 */
[----:B------:R1:W2:Y:S02]  /*108e0*/  SHFL.IDX P6, R14, R13, R12, R11 ;  /* 0x0000000c0d0e7389 */ /* 0x0002a400000c000b */
[----:B-12---:R-:W-:Y:S01]  /*108f0*/  ENDCOLLECTIVE ;  /* 0x000000000000791b */ /* 0x006fe20003800000 */
.L_x_11283:
[----:B------:R-:W-:Y:S05]  /*10900*/  BRA `(.L_x_11284) ;  /* 0xffffffdc00b07947 */ /* 0x000fea000383ffff */
.L_x_11234:
[----:B------:R-:W-:Y:S01]  /*10910*/  BSSY B0, `(.L_x_11285) ;  /* 0x0000006000007945 */ /* 0x000fe20003800000 */
[----:B------:R-:W-:-:S07]  /*10920*/  IMAD.MOV.U32 R15, RZ, RZ, -0x1 ;  /* 0xffffffffff0f7424 */ /* 0x000fce00078e00ff */
[----:B------:R-:W-:Y:S05]  /*10930*/  WARPSYNC.COLLECTIVE R15, `(.L_x_11286) ;  /* 0x000000000f0c7348 */ /* 0x000fea0003c00000 */
[----:B------:R-:W-:Y:S02]  /*10940*/  ELECT P6, UR62, PT ;  /* 0x00000000003e782f */ /* 0x000fe400038c0000 */
[----:B------:R-:W-:Y:S01]  /*10950*/  MOV R14, UR62 ;  /* 0x0000003e000e7c02 */ /* 0x000fe20008000f00 */
[----:B------:R-:W-:Y:S10]  /*10960*/  ENDCOLLECTIVE ;  /* 0x000000000000791b */ /* 0x000ff40003800000 */
.L_x_11286:
[----:B------:R-:W-:Y:S05]  /*10970*/  BSYNC B0 ;  /* 0x0000000000007941 */ /* 0x000fea0003800000 */
.L_x_11285:
[----:B------:R-:W-:Y:S05]  /*10980*/  BRA `(.L_x_11287) ;  /* 0xffffffdc00a07947 */ /* 0x000fea000383ffff */
.L_x_11237:
[----:B--2---:R2:W3:Y:S02]  /*10990*/  SYNCS.PHASECHK.TRANS64.TRYWAIT P2, [R13+URZ+0x16840], R12 ;  /* 0x0168400c0d0075a7 */ /* 0x0044e4000804017f */
[----:B---3--:R-:W-:Y:S05]  /*109a0*/  @!P2 NANOSLEEP.SYNCS 0x989680 ;  /* 0x009896800000a95d */ /* 0x008fea0003900000 */
[----:B------:R-:W3:Y:S02]  /*109b0*/  @!P2 SYNCS.PHASECHK.TRANS64 P2, [R13+URZ+0x16840], R12 ;  /* 0x0168400c0d00a5a7 */ /* 0x000ee4000804007f */
[----:B---3--:R-:W-:Y:S05]  /*109c0*/  @!P2 BRA `(.L_x_11237) ;  /* 0xfffffffc00f0a947 */ /* 0x008fea000383ffff */
[----:B------:R-:W-:Y:S05]  /*109d0*/  BRA `(.L_x_11288) ;  /* 0xffffffdc00f47947 */ /* 0x000fea000383ffff */
.L_x_11239:
[----:B-1----:R-:W-:-:S04]  /*109e0*/  IMAD.U32 R5, RZ, RZ, UR39 ;  /* 0x00000027ff057e24 */ /* 0x002fc8000f8e00ff */
[----:B------:R1:W3:Y:S03]  /*109f0*/  SYNCS.PHASECHK.TRANS64.TRYWAIT P2, [R5+URZ+0x16820], R4 ;  /* 0x01682004050075a7 */ /* 0x0002e6000804017f */
[----:B---3--:R-:W-:Y:S05]  /*10a00*/  @!P2 NANOSLEEP.SYNCS 0x989680 ;  /* 0x009896800000a95d */ /* 0x008fea0003900000 */
[----:B------:R-:W3:Y:S02]  /*10a10*/  @!P2 SYNCS.PHASECHK.TRANS64 P2, [R5+URZ+0x16820], R4 ;  /* 0x016820040500a5a7 */ /* 0x000ee4000804007f */
[----:B---3--:R-:W-:Y:S05]  /*10a20*/  @!P2 BRA `(.L_x_11239) ;  /* 0xfffffffc00eca947 */ /* 0x008fea000383ffff */
[----:B------:R-:W-:Y:S05]  /*10a30*/  BRA `(.L_x_11289) ;  /* 0xffffffe000947947 */ /* 0x000fea000383ffff */
.L_x_11245:
[----:B-1----:R1:W2:Y:S02]  /*10a40*/  SYNCS.PHASECHK.TRANS64.TRYWAIT P3, [R3+URZ+0x16840], R2 ;  /* 0x01684002030075a7 */ /* 0x0022a4000806017f */
[----:B--2---:R-:W-:Y:S05]  /*10a50*/  @!P3 NANOSLEEP.SYNCS 0x989680 ;  /* 0x009896800000b95d */ /* 0x004fea0003900000 */
[----:B------:R-:W2:Y:S02]  /*10a60*/  @!P3 SYNCS.PHASECHK.TRANS64 P3, [R3+URZ+0x16840], R2 ;  /* 0x016840020300b5a7 */ /* 0x000ea4000806007f */
[----:B--2---:R-:W-:Y:S05]  /*10a70*/  @!P3 BRA `(.L_x_11245) ;  /* 0xfffffffc00f0b947 */ /* 0x004fea000383ffff */
[----:B------:R-:W-:Y:S05]  /*10a80*/  BRA `(.L_x_11290) ;  /* 0xffffffe400347947 */ /* 0x000fea000383ffff */
.L_x_11247:
[----:B-1----:R1:W2:Y:S02]  /*10a90*/  SYNCS.PHASECHK.TRANS64.TRYWAIT P3, [R2+URZ+0x60], R3 ;  /* 0x00006003020075a7 */ /* 0x0022a4000806017f */
[----:B--2---:R-:W-:Y:S05]  /*10aa0*/  @!P3 NANOSLEEP.SYNCS 0x989680 ;  /* 0x009896800000b95d */ /* 0x004fea0003900000 */
[----:B------:R-:W2:Y:S02]  /*10ab0*/  @!P3 SYNCS.PHASECHK.TRANS64 P3, [R2+URZ+0x60], R3 ;  /* 0x000060030200b5a7 */ /* 0x000ea4000806007f */
[----:B--2---:R-:W-:Y:S05]  /*10ac0*/  @!P3 BRA `(.L_x_11247) ;  /* 0xfffffffc00f0b947 */ /* 0x004fea000383ffff */
[----:B------:R-:W-:Y:S05]  /*10ad0*/  BRA `(.L_x_11291) ;  /* 0xffffffe400887947 */ /* 0x000fea000383ffff */
.L_x_11253:
[----:B-1----:R1:W2:Y:S02]  /*10ae0*/  SYNCS.PHASECHK.TRANS64.TRYWAIT P3, [R4+URZ+0x16840], R3 ;  /* 0x01684003040075a7 */ /* 0x0022a4000806017f */
[----:B--2---:R-:W-:Y:S05]  /*10af0*/  @!P3 NANOSLEEP.SYNCS 0x989680 ;  /* 0x009896800000b95d */ /* 0x004fea0003900000 */
[----:B------:R-:W2:Y:S02]  /*10b00*/  @!P3 SYNCS.PHASECHK.TRANS64 P3, [R4+URZ+0x16840], R3 ;  /* 0x016840030400b5a7 */ /* 0x000ea4000806007f */
[----:B--2---:R-:W-:Y:S05]  /*10b10*/  @!P3 BRA `(.L_x_11253) ;  /* 0xfffffffc00f0b947 */ /* 0x004fea000383ffff */
[----:B------:R-:W-:Y:S05]  /*10b20*/  BRA `(.L_x_11292) ;  /* 0xffffffe800887947 */ /* 0x000fea000383ffff */
.L_x_11255:
[----:B-1----:R1:W2:Y:S02]  /*10b30*/  SYNCS.PHASECHK.TRANS64.TRYWAIT P3, [R3+URZ+0x60], R18 ;  /* 0x00006012030075a7 */ /* 0x0022a4000806017f */
[----:B--2---:R-:W-:Y:S05]  /*10b40*/  @!P3 NANOSLEEP.SYNCS 0x989680 ;  /* 0x009896800000b95d */ /* 0x004fea0003900000 */
[----:B------:R-:W2:Y:S02]  /*10b50*/  @!P3 SYNCS.PHASECHK.TRANS64 P3, [R3+URZ+0x60], R18 ;  /* 0x000060120300b5a7 */ /* 0x000ea4000806007f */
[----:B--2---:R-:W-:Y:S05]  /*10b60*/  @!P3 BRA `(.L_x_11255) ;  /* 0xfffffffc00f0b947 */ /* 0x004fea000383ffff */
[----:B------:R-:W-:Y:S05]  /*10b70*/  BRA `(.L_x_11293) ;  /* 0xffffffe800dc7947 */ /* 0x000fea000383ffff */
.L_x_11260:
[----:B-1----:R1:W2:Y:S02]  /*10b80*/  SYNCS.PHASECHK.TRANS64.TRYWAIT P3, [R3+URZ+0x16840], R4 ;  /* 0x01684004030075a7 */ /* 0x0022a4000806017f */
[----:B--2---:R-:W-:Y:S05]  /*10b90*/  @!P3 NANOSLEEP.SYNCS 0x989680 ;  /* 0x009896800000b95d */ /* 0x004fea0003900000 */
[----:B------:R-:W2:Y:S02]  /*10ba0*/  @!P3 SYNCS.PHASECHK.TRANS64 P3, [R3+URZ+0x16840], R4 ;  /* 0x016840040300b5a7 */ /* 0x000ea4000806007f */
[----:B--2---:R-:W-:Y:S05]  /*10bb0*/  @!P3 BRA `(.L_x_11260) ;  /* 0xfffffffc00f0b947 */ /* 0x004fea000383ffff */
[----:B------:R-:W-:Y:S05]  /*10bc0*/  BRA `(.L_x_11294) ;  /* 0xffffffec00b07947 */ /* 0x000fea000383ffff */
.L_x_11262:
[----:B-1----:R1:W2:Y:S02]  /*10bd0*/  SYNCS.PHASECHK.TRANS64.TRYWAIT P3, [R3+URZ+0x60], R12 ;  /* 0x0000600c030075a7 */ /* 0x0022a4000806017f */
[----:B--2---:R-:W-:Y:S05]  /*10be0*/  @!P3 NANOSLEEP.SYNCS 0x989680 ;  /* 0x009896800000b95d */ /* 0x004fea0003900000 */
[----:B------:R-:W2:Y:S02]  /*10bf0*/  @!P3 SYNCS.PHASECHK.TRANS64 P3, [R3+URZ+0x60], R12 ;  /* 0x0000600c0300b5a7 */ /* 0x000ea4000806007f */
[----:B--2---:R-:W-:Y:S05]  /*10c00*/  @!P3 BRA `(.L_x_11262) ;  /* 0xfffffffc00f0b947 */ /* 0x004fea000383ffff */
[----:B------:R-:W-:Y:S05]  /*10c10*/  BRA `(.L_x_11295) ;  /* 0xfffffff000047947 */ /* 0x000fea000383ffff */
.L_x_11269:
[----:B-1----:R1:W2:Y:S02]  /*10c20*/  SYNCS.PHASECHK.TRANS64.TRYWAIT P0, [R3+URZ+0x16860], R0 ;  /* 0x01686000030075a7 */ /* 0x0022a4000800017f */
[----:B--2---:R-:W-:Y:S05]  /*10c30*/  @!P0 NANOSLEEP.SYNCS 0x989680 ;  /* 0x009896800000895d */ /* 0x004fea0003900000 */
[----:B------:R-:W2:Y:S02]  /*10c40*/  @!P0 SYNCS.PHASECHK.TRANS64 P0, [R3+URZ+0x16860], R0 ;  /* 0x01686000030085a7 */ /* 0x000ea4000800007f */
[----:B--2---:R-:W-:Y:S05]  /*10c50*/  @!P0 BRA `(.L_x_11269) ;  /* 0xfffffffc00f08947 */ /* 0x004fea000383ffff */
[----:B------:R-:W-:Y:S05]  /*10c60*/  BRA `(.L_x_11296) ;  /* 0xfffffff000bc7947 */ /* 0x000fea000383ffff */
.L_x_11271:
[----:B------:R-:W-:Y:S01]  /*10c70*/  BSSY B0, `(.L_x_11297) ;  /* 0x0000007000007945 */ /* 0x000fe20003800000 */
[----:B------:R-:W-:Y:S02]  /*10c80*/  IMAD.MOV.U32 R12, RZ, RZ, RZ ;  /* 0x000000ffff0c7224 */ /* 0x000fe400078e00ff */
[----:B------:R-:W-:Y:S02]  /*10c90*/  IMAD.MOV.U32 R11, RZ, RZ, 0x1f ;  /* 0x0000001fff0b7424 */ /* 0x000fe400078e00ff */
[----:B------:R-:W-:-:S07]  /*10ca0*/  IMAD.MOV.U32 R15, RZ, RZ, -0x1 ;  /* 0xffffffffff0f7424 */ /* 0x000fce00078e00ff */
[----:B------:R-:W-:Y:S05]  /*10cb0*/  WARPSYNC.COLLECTIVE R15, `(.L_x_11298) ;  /* 0x000000000f087348 */ /* 0x000fea0003c00000 */
[----:B------:R1:W2:Y:S02]  /*10cc0*/  SHFL.IDX P6, R14, R13, R12, R11 ;  /* 0x0000000c0d0e7389 */ /* 0x0002a400000c000b */
[----:B-12---:R-:W-:Y:S01]  /*10cd0*/  ENDCOLLECTIVE ;  /* 0x000000000000791b */ /* 0x006fe20003800000 */
.L_x_11298:
[----:B------:R-:W-:Y:S05]  /*10ce0*/  BSYNC B0 ;  /* 0x0000000000007941 */ /* 0x000fea0003800000 */
.L_x_11297:
[----:B------:R-:W-:Y:S05]  /*10cf0*/  BRA `(.L_x_11299) ;  /* 0xfffffff4001c7947 */ /* 0x000fea000383ffff */
.L_x_11273:
[----:B--2---:R2:W3:Y:S02]  /*10d00*/  SYNCS.PHASECHK.TRANS64.TRYWAIT P0, [R9+URZ+0x16820], R0 ;  /* 0x01682000090075a7 */ /* 0x0044e4000800017f */
[----:B---3--:R-:W-:Y:S05]  /*10d10*/  @!P0 NANOSLEEP.SYNCS 0x989680 ;  /* 0x009896800000895d */ /* 0x008fea0003900000 */
[----:B------:R-:W3:Y:S02]  /*10d20*/  @!P0 SYNCS.PHASECHK.TRANS64 P0, [R9+URZ+0x16820], R0 ;  /* 0x01682000090085a7 */ /* 0x000ee4000800007f */
[----:B---3--:R-:W-:Y:S05]  /*10d30*/  @!P0 BRA `(.L_x_11273) ;  /* 0xfffffffc00f08947 */ /* 0x008fea000383ffff */
[----:B------:R-:W-:Y:S05]  /*10d40*/  BRA `(.L_x_11300) ;  /* 0xfffffff400647947 */ /* 0x000fea000383ffff */
.L_x_11277:
[----:B--2---:R2:W3:Y:S02]  /*10d50*/  SYNCS.PHASECHK.TRANS64.TRYWAIT P0, [R5+URZ], R4 ;  /* 0x00000004050075a7 */ /* 0x0044e4000800017f */
[----:B---3--:R-:W-:Y:S05]  /*10d60*/  @!P0 NANOSLEEP.SYNCS 0x989680 ;  /* 0x009896800000895d */ /* 0x008fea0003900000 */
[----:B------:R-:W3:Y:S02]  /*10d70*/  @!P0 SYNCS.PHASECHK.TRANS64 P0, [R5+URZ], R4 ;  /* 0x00000004050085a7 */ /* 0x000ee4000800007f */
[----:B---3--:R-:W-:Y:S05]  /*10d80*/  @!P0 BRA `(.L_x_11277) ;  /* 0xfffffffc00f08947 */ /* 0x008fea000383ffff */
[----:B------:R-:W-:Y:S05]  /*10d90*/  BRA `(.L_x_11301) ;  /* 0xfffffff400ac7947 */ /* 0x000fea000383ffff */
.L_x_11278:
[----:B---3--:R3:W4:Y:S02]  /*10da0*/  SYNCS.PHASECHK.TRANS64.TRYWAIT P0, [R3+URZ], R2 ;  /* 0x00000002030075a7 */ /* 0x008724000800017f */
[----:B----4-:R-:W-:Y:S05]  /*10db0*/  @!P0 NANOSLEEP.SYNCS 0x989680 ;  /* 0x009896800000895d */ /* 0x010fea0003900000 */
[----:B------:R-:W4:Y:S02]  /*10dc0*/  @!P0 SYNCS.PHASECHK.TRANS64 P0, [R3+URZ], R2 ;  /* 0x00000002030085a7 */ /* 0x000f24000800007f */
[----:B----4-:R-:W-:Y:S05]  /*10dd0*/  @!P0 BRA `(.L_x_11278) ;  /* 0xfffffffc00f08947 */ /* 0x010fea000383ffff */
[----:B------:R-:W-:Y:S05]  /*10de0*/  BRA `(.L_x_11302) ;  /* 0xfffffff400a07947 */ /* 0x000fea000383ffff */
.L_x_11280:
[----:B----4-:R4:W1:Y:S02]  /*10df0*/  SYNCS.PHASECHK.TRANS64.TRYWAIT P0, [R19+URZ], R4 ;  /* 0x00000004130075a7 */ /* 0x010864000800017f */
[----:B-1----:R-:W-:Y:S05]  /*10e00*/  @!P0 NANOSLEEP.SYNCS 0x989680 ;  /* 0x009896800000895d */ /* 0x002fea0003900000 */
[----:B------:R-:W1:Y:S02]  /*10e10*/  @!P0 SYNCS.PHASECHK.TRANS64 P0, [R19+URZ], R4 ;  /* 0x00000004130085a7 */ /* 0x000e64000800007f */
[----:B-1----:R-:W-:Y:S05]  /*10e20*/  @!P0 BRA `(.L_x_11280) ;  /* 0xfffffffc00f08947 */ /* 0x002fea000383ffff */
[----:B------:R-:W-:Y:S05]  /*10e30*/  BRA `(.L_x_11303) ;  /* 0xfffffff400a47947 */ /* 0x000fea000383ffff */
.L_x_11304:
        /* <DEDUP_REMOVED lines=12> */
.L_x_12791:


//--------------------- .text._ZN7cutlass13device_kernelIN5flash11enable_sm90INS1_16FlashAttnFwdSm90INS1_25CollectiveMainloopFwdSm90ILi2EN4cute5tupleIJNS5_1CILi1EEES8_S8_EEENS6_IJNS7_ILi192EEENS7_ILi128EEENS7_ILi64EEEEEELi64ENS_10bfloat16_tEfNS_4arch4Sm90ELb0ELb1ELb0ELb1ELb0ELb0ELb0ELb1ELb1ELb0ELb0ELb0EEENS1_21CollectiveEpilogueFwdINS6_IJSA_SC_SB_EEES9_SE_SG_Li384ELb1ELb0ELb0ELb0EEENS1_36VarlenDynamicPersistentTileSchedulerILi192ELi128ELi384ELi32ELb0ELb0ELb1ELb1ELb0ELb1EEEEEEEEEvNT_6ParamsE --------------------------
	.section	.text._ZN7cutlass13device_kernelIN5flash11enable_sm90INS1_16FlashAttnFwdSm90INS1_25CollectiveMainloopFwdSm90ILi2EN4cute5tupleIJNS5_1CILi1EEES8_S8_EEENS6_IJNS7_ILi192EEENS7_ILi128EEENS7_ILi64EEEEEELi64ENS_10bfloat16_tEfNS_4arch4Sm90ELb0ELb1ELb0ELb1ELb0ELb0ELb0ELb1ELb1ELb0ELb0ELb0EEENS1_21CollectiveEpilogueFwdINS6_IJSA_SC_SB_EEES9_SE_SG_Li384ELb1ELb0ELb0ELb0EEENS1_36VarlenDynamicPersistentTileSchedulerILi192ELi128ELi384ELi32ELb0ELb0ELb1ELb1ELb0ELb1EEEEEEEEEvNT_6ParamsE,"ax",@progbits
	.align	128
.text._ZN7cutlass13device_kernelIN5flash11enable_sm90INS1_16FlashAttnFwdSm90INS1_25CollectiveMainloopFwdSm90ILi2EN4cute5tupleIJNS5_1CILi1EEES8_S8_EEENS6_IJNS7_ILi192EEENS7_ILi128EEENS7_ILi64EEEEEELi64ENS_10bfloat16_tEfNS_4arch4Sm90ELb0ELb1ELb0ELb1ELb0ELb0ELb0ELb1ELb1ELb0ELb0ELb0EEENS1_21CollectiveEpilogueFwdINS6_IJSA_SC_SB_EEES9_SE_SG_Li384ELb1ELb0ELb0ELb0EEENS1_36VarlenDynamicPersistentTileSchedulerILi192ELi128ELi384ELi32ELb0ELb0ELb1ELb1ELb0ELb1EEEEEEEEEvNT_6ParamsE:
        .type           _ZN7cutlass13device_kernelIN5flash11enable_sm90INS1_16FlashAttnFwdSm90INS1_25CollectiveMainloopFwdSm90ILi2EN4cute5tupleIJNS5_1CILi1EEES8_S8_EEENS6_IJNS7_ILi192EEENS7_ILi128EEENS7_ILi64EEEEEELi64ENS_10bfloat16_tEfNS_4arch4Sm90ELb0ELb1ELb0ELb1ELb0ELb0ELb0ELb1ELb1ELb0ELb0ELb0EEENS1_21CollectiveEpilogueFwdINS6_IJSA_SC_SB_EEES9_SE_SG_Li384ELb1ELb0ELb0ELb0EEENS1_36VarlenDynamicPersistentTileSchedulerILi192ELi128ELi384ELi32ELb0ELb0ELb1ELb1ELb0ELb1EEEEEEEEEvNT_6ParamsE,@function
        .size           _ZN7cutlass13device_kernelIN5flash11enable_sm90INS1_16FlashAttnFwdSm90INS1_25CollectiveMainloopFwdSm90ILi2EN4cute5tupleIJNS5_1CILi1EEES8_S8_EEENS6_IJNS7_ILi192EEENS7_ILi128EEENS7_ILi64EEEEEELi64ENS_10bfloat16_tEfNS_4arch4Sm90ELb0ELb1ELb0ELb1ELb0ELb0ELb0ELb1ELb1ELb0ELb0ELb0EEENS1_21CollectiveEpilogueFwdINS6_IJSA_SC_SB_EEES9_SE_SG_Li384ELb1ELb0ELb0ELb0EEENS1_36VarlenDynamicPersistentTileSchedulerILi192ELi128ELi384ELi32ELb0ELb0ELb1ELb1ELb0ELb1EEEEEEEEEvNT_6ParamsE,(.L_x_12792 - _ZN7cutlass13device_kernelIN5flash11enable_sm90INS1_16FlashAttnFwdSm90INS1_25CollectiveMainloopFwdSm90ILi2EN4cute5tupleIJNS5_1CILi1EEES8_S8_EEENS6_IJNS7_ILi192EEENS7_ILi128EEENS7_ILi64EEEEEELi64ENS_10bfloat16_tEfNS_4arch4Sm90ELb0ELb1ELb0ELb1ELb0ELb0ELb0ELb1ELb1ELb0ELb0ELb0EEENS1_21CollectiveEpilogueFwdINS6_IJSA_SC_SB_EEES9_SE_SG_Li384ELb1ELb0ELb0ELb0EEENS1_36VarlenDynamicPersistentTileSchedulerILi192ELi128ELi384ELi32ELb0ELb0ELb1ELb1ELb0ELb1EEEEEEEEEvNT_6ParamsE)
        .other          _ZN7cutlass13device_kernelIN5flash11enable_sm90INS1_16FlashAttnFwdSm90INS1_25CollectiveMainloopFwdSm90ILi2EN4cute5tupleIJNS5_1CILi1EEES8_S8_EEENS6_IJNS7_ILi192EEENS7_ILi128EEENS7_ILi64EEEEEELi64ENS_10bfloat16_tEfNS_4arch4Sm90ELb0ELb1ELb0ELb1ELb0ELb0ELb0ELb1ELb1ELb0ELb0ELb0EEENS1_21CollectiveEpilogueFwdINS6_IJSA_SC_SB_EEES9_SE_SG_Li384ELb1ELb0ELb0ELb0EEENS1_36VarlenDynamicPersistentTileSchedulerILi192ELi128ELi384ELi32ELb0ELb0ELb1ELb1ELb0ELb1EEEEEEEEEvNT_6ParamsE,@"STO_CUDA_ENTRY STV_DEFAULT"
_ZN7cutlass13device_kernelIN5flash11enable_sm90INS1_16FlashAttnFwdSm90INS1_25CollectiveMainloopFwdSm90ILi2EN4cute5tupleIJNS5_1CILi1EEES8_S8_EEENS6_IJNS7_ILi192EEENS7_ILi128EEENS7_ILi64EEEEEELi64ENS_10bfloat16_tEfNS_4arch4Sm90ELb0ELb1ELb0ELb1ELb0ELb0ELb0ELb1ELb1ELb0ELb0ELb0EEENS1_21CollectiveEpilogueFwdINS6_IJSA_SC_SB_EEES9_SE_SG_Li384ELb1ELb0ELb0ELb0EEENS1_36VarlenDynamicPersistentTileSchedulerILi192ELi128ELi384ELi32ELb0ELb0ELb1ELb1ELb0ELb1EEEEEEEEEvNT_6ParamsE:
        /* <DEDUP_REMOVED lines=21> */
.L_x_11306:
[----:B------:R-:W-:Y:S05]  /*0150*/  BSYNC B0 ;  /* 0x0000000000007941 */ /* 0x000fea0003800000 */
.L_x_11305:
        /* <DEDUP_REMOVED lines=41> */
.L_x_11307:
        /* <DEDUP_REMOVED lines=22> */
.L_x_11308:
        /* <DEDUP_REMOVED lines=18> */
.L_x_11309:
        /* <DEDUP_REMOVED lines=22> */
.L_x_11310:
        /* <DEDUP_REMOVED lines=22> */
.L_x_11311:
[----:B------:R-:W-:Y:S01]  /*0930*/  PLOP3.LUT P0, PT, PT, PT, UP0, 0x80, 0x0 ;  /* 0x000000000000781c */ /* 0x000fe20003f0f008 */
[----:B------:R-:W-:Y:S01]  /*0940*/  UMOV UR36, 0x1 ;  /* 0x0000000100247882 */ /* 0x000fe20000000000 */
[----:B------:R-:W-:Y:S01]  /*0950*/  NOP ;  /* 0x0000000000007918 */ /* 0x000fe20000000000 */
[----:B------:R-:W-:Y:S01]  /*0960*/  USEL UR36, UR36, 0x2, !UP0 ;  /* 0x0000000224247887 */ /* 0x000fe2000c000000 */
[----:B------:R-:W-:Y:S01]  /*0970*/  ULDC.64 UR46, c[0x0][0x208] ;  /* 0x00008200002e7ab9 */ /* 0x000fe20000000a00 */
[----:B012-4-:R-:W-:Y:S08]  /*0980*/  BAR.SYNC.DEFER_BLOCKING 0x0 ;  /* 0x0000000000007b1d */ /* 0x017ff00000010000 */
[----:B------:R-:W-:Y:S05]  /*0990*/  @!P0 BRA `(.L_x_11312) ;  /* 0x000000d800ec8947 */ /* 0x000fea0003800000 */
.L_x_11313:
        /* <DEDUP_REMOVED lines=29> */
[----:B------:R-:W-:Y:S01]  /*0b70*/  SHF.R.S32.HI R13, RZ, 0x7, R2 ;  /* 0x00000007ff0d7819 */ /* 0x000fe20000011402 */
[----:B------:R-:W-:Y:S02]  /*0b80*/  IMAD.SHL.U32 R5, R4, 0x20, RZ ;  /* 0x0000002004057824 */ /* 0x000fe400078e00ff */
[----:B------:R-:W-:Y:S01]  /*0b90*/  IMAD.IADD R11, R12, 0x1, -R3 ;  /* 0x000000010c0b7824 */ /* 0x000fe200078e0a03 */
[----:B------:R-:W-:Y:S02]  /*0ba0*/  LEA.HI R3, R0, R12, RZ, 0x4 ;  /* 0x0000000c00037211 */ /* 0x000fe400078f20ff */
[----:B------:R-:W-:Y:S02]  /*0bb0*/  LOP3.LUT R5, R5, 0xfffffc00, RZ, 0xc0, !PT ;  /* 0xfffffc0005057812 */ /* 0x000fe400078ec0ff */
[----:B------:R-:W-:-:S02]  /*0bc0*/  SHF.R.S32.HI R7, RZ, 0x1f, R11 ;  /* 0x0000001fff077819 */ /* 0x000fc4000001140b */
[----:B------:R-:W-:Y:S02]  /*0bd0*/  SHF.R.S32.HI R4, RZ, 0x4, R3 ;  /* 0x00000004ff047819 */ /* 0x000fe40000011403 */
[----:B------:R-:W-:Y:S02]  /*0be0*/  LEA.HI R8, R7, R11, RZ, 0x2 ;  /* 0x0000000b07087211 */ /* 0x000fe400078f10ff */
[C---:B------:R-:W-:Y:S02]  /*0bf0*/  LOP3.LUT R2, R3.reuse, 0x3fffff0, RZ, 0xc0, !PT ;  /* 0x03fffff003027812 */ /* 0x040fe400078ec0ff */
[--C-:B------:R-:W-:Y:S02]  /*0c00*/  SHF.R.S32.HI R9, RZ, 0x2, R8.reuse ;  /* 0x00000002ff097819 */ /* 0x100fe40000011408 */
[----:B------:R-:W-:Y:S01]  /*0c10*/  SHF.R.S32.HI R6, RZ, 0x1f, R8 ;  /* 0x0000001fff067819 */ /* 0x000fe20000011408 */
[----:B------:R-:W-:Y:S01]  /*0c20*/  IMAD.IADD R2, R12, 0x1, -R2 ;  /* 0x000000010c027824 */ /* 0x000fe200078e0a02 */
[----:B------:R-:W-:-:S02]  /*0c30*/  LEA.HI R3, R3, R4, RZ, 0x1 ;  /* 0x0000000403037211 */ /* 0x000fc400078f08ff */
[----:B------:R-:W-:Y:S01]  /*0c40*/  LEA.HI R10, R6, R9, RZ, 0x3 ;  /* 0x00000009060a7211 */ /* 0x000fe200078f18ff */
[----:B------:R-:W-:Y:S01]  /*0c50*/  IMAD.HI R6, R13, 0x55555556, RZ ;  /* 0x555555560d067827 */ /* 0x000fe200078e02ff */
[----:B------:R-:W-:Y:S02]  /*0c60*/  LEA.HI R7, R7, R11, RZ, 0x5 ;  /* 0x0000000b07077211 */ /* 0x000fe400078f28ff */
[----:B------:R-:W-:Y:S01]  /*0c70*/  LOP3.LUT R10, R10, 0xfffffff8, RZ, 0xc0, !PT ;  /* 0xfffffff80a0a7812 */ /* 0x000fe200078ec0ff */
[----:B------:R-:W-:Y:S01]  /*0c80*/  IMAD R2, R2, 0x40, R5 ;  /* 0x0000004002027824 */ /* 0x000fe200078e0205 */
[----:B------:R-:W-:Y:S02]  /*0c90*/  LOP3.LUT R3, R3, 0x1ffffffe, RZ, 0xc0, !PT ;  /* 0x1ffffffe03037812 */ /* 0x000fe400078ec0ff */
[----:B------:R-:W-:Y:S01]  /*0ca0*/  LEA.HI R6, R6, R6, RZ, 0x1 ;  /* 0x0000000606067211 */ /* 0x000fe200078f08ff */
[----:B------:R-:W-:Y:S01]  /*0cb0*/  IMAD.IADD R10, R9, 0x1, -R10 ;  /* 0x00000001090a7824 */ /* 0x000fe200078e0a0a */
[----:B------:R-:W-:Y:S01]  /*0cc0*/  SHF.R.S32.HI R7, RZ, 0x5, R7 ;  /* 0x00000005ff077819 */ /* 0x000fe20000011407 */
[----:B------:R-:W-:Y:S01]  /*0cd0*/  IMAD.IADD R3, R4, 0x1, -R3 ;  /* 0x0000000104037824 */ /* 0x000fe200078e0a03 */
[----:B------:R-:W-:Y:S01]  /*0ce0*/  LEA.HI R0, R0, R12, RZ, 0x3 ;  /* 0x0000000c00007211 */ /* 0x000fe200078f18ff */
[----:B------:R-:W-:Y:S01]  /*0cf0*/  IMAD R6, R6, -0x3, R13 ;  /* 0xfffffffd06067824 */ /* 0x000fe200078e020d */
[----:B------:R-:W-:Y:S01]  /*0d00*/  LOP3.LUT R16, R8, 0x7ffffffc, RZ, 0xc0, !PT ;  /* 0x7ffffffc08107812 */ /* 0x000fe200078ec0ff */
[----:B------:R-:W-:Y:S01]  /*0d10*/  IMAD R7, R7, 0x10, R10 ;  /* 0x0000001007077824 */ /* 0x000fe200078e020a */
[----:B------:R-:W-:Y:S01]  /*0d20*/  SHF.R.S32.HI R156, RZ, 0x3, R0 ;  /* 0x00000003ff9c7819 */ /* 0x000fe20000011400 */
[----:B------:R-:W-:Y:S01]  /*0d30*/  IMAD R4, R3, 0x8, R2 ;  /* 0x0000000803047824 */ /* 0x000fe200078e0202 */
[----:B------:R-:W-:Y:S01]  /*0d40*/  LOP3.LUT R2, R0, 0x1ffffff8, RZ, 0xc0, !PT ;  /* 0x1ffffff800027812 */ /* 0x000fe200078ec0ff */
[----:B------:R-:W-:-:S02]  /*0d50*/  IMAD R3, R6, 0x40, R7 ;  /* 0x0000004006037824 */ /* 0x000fc400078e0207 */
[----:B------:R-:W-:Y:S01]  /*0d60*/  IMAD.IADD R16, R11, 0x1, -R16 ;  /* 0x000000010b107824 */ /* 0x000fe200078e0a10 */
[----:B------:R0:W-:Y:S01]  /*0d70*/  STL [R1+0x8], R4 ;  /* 0x0000080401007387 */ /* 0x0001e20000100800 */
[----:B------:R-:W-:-:S03]  /*0d80*/  IMAD.IADD R2, R12, 0x1, -R2 ;  /* 0x000000010c027824 */ /* 0x000fc600078e0a02 */
[----:B------:R0:W-:Y:S01]  /*0d90*/  STL [R1+0x4], R3 ;  /* 0x0000040301007387 */ /* 0x0001e20000100800 */
[----:B------:R-:W-:-:S07]  /*0da0*/  IMAD.SHL.U32 R19, R2, 0x8, RZ ;  /* 0x0000000802137824 */ /* 0x000fce00078e00ff */
.L_x_11413:
[----:B------:R-:W-:Y:S01]  /*0db0*/  ULDC.64 UR8, c[0x0][0xa28] ;  /* 0x00028a0000087ab9 */ /* 0x000fe20000000a00 */
[----:B-1----:R-:W1:Y:S01]  /*0dc0*/  LDC R18, c[0x0][0x288] ;  /* 0x0000a200ff127b82 */ /* 0x002e620000000800 */
[----:B------:R-:W-:Y:S01]  /*0dd0*/  UISETP.NE.U32.AND UP0, UPT, UR8, URZ, UPT ;  /* 0x0000003f0800728c */ /* 0x000fe2000bf05070 */
[----:B----45:R-:W-:-:S03]  /*0de0*/  IMAD.MOV.U32 R6, RZ, RZ, RZ ;  /* 0x000000ffff067224 */ /* 0x030fc600078e00ff */
[----:B------:R-:W-:-:S03]  /*0df0*/  UISETP.NE.AND.EX UP0, UPT, UR9, URZ, UPT, UP0 ;  /* 0x0000003f0900728c */ /* 0x000fc6000bf05300 */
[----:B------:R-:W-:Y:S01]  /*0e00*/  ULDC.64 UR8, c[0x0][0xa18] ;  /* 0x0002860000087ab9 */ /* 0x000fe20000000a00 */
[----:B0-23--:R-:W2:Y:S01]  /*0e10*/  LDC.64 R8, c[0x0][0x3f8] ;  /* 0x0000fe00ff087b82 */ /* 0x00dea20000000a00 */
[----:B------:R-:W-:Y:S01]  /*0e20*/  UISETP.NE.U32.AND UP1, UPT, UR8, URZ, UPT ;  /* 0x0000003f0800728c */ /* 0x000fe2000bf25070 */
[----:B------:R-:W-:-:S03]  /*0e30*/  PLOP3.LUT P0, PT, PT, PT, UP0, 0x80, 0x0 ;  /* 0x000000000000781c */ /* 0x000fc60003f0f008 */
[----:B------:R-:W-:-:S03]  /*0e40*/  UISETP.NE.AND.EX UP1, UPT, UR9, URZ, UPT, UP1 ;  /* 0x0000003f0900728c */ /* 0x000fc6000bf25310 */
[----:B------:R-:W-:Y:S01]  /*0e50*/  @UP0 ULDC.64 UR8, c[0x0][0xa28] ;  /* 0x00028a0000080ab9 */ /* 0x000fe20000000a00 */
[----:B------:R-:W3:Y:S01]  /*0e60*/  LDC R0, c[0x0][0x404] ;  /* 0x00010100ff007b82 */ /* 0x000ee20000000800 */
[----:B------:R-:W-:Y:S01]  /*0e70*/  @UP0 UIMAD.WIDE UR8, UR5, 0x4, UR8 ;  /* 0x00000004050808a5 */ /* 0x000fe2000f8e0208 */
[----:B------:R-:W-:-:S05]  /*0e80*/  PLOP3.LUT P2, PT, PT, PT, UP1, 0x80, 0x0 ;  /* 0x000000000000781c */ /* 0x000fca0003f4f018 */
[----:B------:R-:W-:Y:S01]  /*0e90*/  @UP1 ULDC.64 UR10, c[0x0][0xa18] ;  /* 0x00028600000a1ab9 */ /* 0x000fe20000000a00 */
[----:B------:R-:W-:Y:S01]  /*0ea0*/  IMAD.U32 R2, RZ, RZ, UR8 ;  /* 0x00000008ff027e24 */ /* 0x000fe2000f8e00ff */
[----:B------:R-:W4:Y:S01]  /*0eb0*/  LDC R17, c[0x0][0x2e0] ;  /* 0x0000b800ff117b82 */ /* 0x000f220000000800 */
[----:B0-----:R-:W-:Y:S01]  /*0ec0*/  IMAD.U32 R3, RZ, RZ, UR9 ;  /* 0x00000009ff037e24 */ /* 0x001fe2000f8e00ff */
[----:B------:R-:W-:-:S04]  /*0ed0*/  @UP1 UIMAD.WIDE UR8, UR5, 0x4, UR10 ;  /* 0x00000004050818a5 */ /* 0x000fc8000f8e020a */
[----:B------:R0:W5:Y:S02]  /*0ee0*/  @P0 LDG.E R6, desc[UR46][R2.64] ;  /* 0x0000002e02060981 */ /* 0x000164000c1e1900 */
[----:B------:R-:W-:Y:S02]  /*0ef0*/  IMAD.U32 R4, RZ, RZ, UR8 ;  /* 0x00000008ff047e24 */ /* 0x000fe4000f8e00ff */
[----:B------:R-:W-:Y:S01]  /*0f00*/  IMAD.U32 R5, RZ, RZ, UR9 ;  /* 0x00000009ff057e24 */ /* 0x000fe2000f8e00ff */
[----:B------:R-:W-:-:S04]  /*0f10*/  ULDC.64 UR8, c[0x0][0xa20] ;  /* 0x0002880000087ab9 */ /* 0x000fc80000000a00 */
[----:B-1----:R0:W5:Y:S01]  /*0f20*/  @P2 LDG.E R18, desc[UR46][R4.64] ;  /* 0x0000002e04122981 */ /* 0x002162000c1e1900 */
[----:B--2---:R-:W-:Y:S01]  /*0f30*/  ISETP.NE.U32.AND P0, PT, R8, RZ, PT ;  /* 0x000000ff0800720c */ /* 0x004fe20003f05070 */
[----:B------:R-:W-:Y:S01]  /*0f40*/  UMOV UR41, UR6 ;  /* 0x0000000600297c82 */ /* 0x000fe20008000000 */
[----:B------:R-:W-:Y:S02]  /*0f50*/  ISETP.NE.U32.AND P1, PT, RZ, UR8, PT ;  /* 0x00000008ff007c0c */ /* 0x000fe4000bf25070 */
[----:B------:R-:W-:Y:S02]  /*0f60*/  ISETP.NE.AND.EX P0, PT, R9, RZ, PT, P0 ;  /* 0x000000ff0900720c */ /* 0x000fe40003f05300 */
[----:B------:R-:W-:Y:S02]  /*0f70*/  ISETP.NE.AND.EX P1, PT, RZ, UR9, PT, P1 ;  /* 0x00000009ff007c0c */ /* 0x000fe4000bf25310 */
[----:B---3--:R-:W-:Y:S01]  /*0f80*/  SEL R0, R0, 0x1, P0 ;  /* 0x0000000100007807 */ /* 0x008fe20000000000 */
[----:B0-----:R-:W-:Y:S10]  /*0f90*/  @P2 BRA `(.L_x_11314) ;  /* 0x00000000002c2947 */ /* 0x001ff40003800000 */
        /* <DEDUP_REMOVED lines=11> */
.L_x_11314:
[----:B------:R-:W-:Y:S01]  /*1050*/  UMOV UR42, UR5 ;  /* 0x00000005002a7c82 */ /* 0x000fe20008000000 */
[----:B----4-:R-:W-:Y:S02]  /*1060*/  IMAD R17, R0, R17, RZ ;  /* 0x0000001100117224 */ /* 0x010fe400078e02ff */
        /* <DEDUP_REMOVED lines=8> */
.L_x_11315:
        /* <DEDUP_REMOVED lines=11> */
.L_x_11316:
[----:B------:R-:W1:Y:S01]  /*11a0*/  LDC.64 R8, c[0x0][0x9e0] ;  /* 0x00027800ff087b82 */ /* 0x000e620000000a00 */
[----:B0-----:R-:W-:Y:S02]  /*11b0*/  IMAD R3, R153, 0xc0, RZ ;  /* 0x000000c099037824 */ /* 0x001fe400078e02ff */
[----:B-----5:R-:W-:-:S03]  /*11c0*/  IMAD.IADD R17, R17, 0x1, -R6 ;  /* 0x0000000111117824 */ /* 0x020fc600078e0a06 */
[----:B------:R-:W-:-:S05]  /*11d0*/  IADD3 R0, -R18, 0xc0, R3 ;  /* 0x000000c012007810 */ /* 0x000fca0007ffe103 */
[----:B------:R-:W-:Y:S01]  /*11e0*/  IMAD.IADD R3, R17, 0x1, R0 ;  /* 0x0000000111037824 */ /* 0x000fe200078e0200 */
        /* <DEDUP_REMOVED lines=13> */
.L_x_11318:
[----:B------:R-:W-:-:S13]  /*12c0*/  ISETP.NE.AND P0, PT, R9, 0x1, PT ;  /* 0x000000010900780c */ /* 0x000fda0003f05270 */
[----:B------:R-:W0:Y:S02]  /*12d0*/  @P0 LDC.64 R4, c[0x0][0x9e8] ;  /* 0x00027a00ff040b82 */ /* 0x000e240000000a00 */
[----:B0-----:R-:W-:-:S05]  /*12e0*/  @P0 IMAD.HI.U32 R4, R2, R4, RZ ;  /* 0x0000000402040227 */ /* 0x001fca00078e00ff */
[----:B------:R-:W-:-:S07]  /*12f0*/  @P0 SHF.R.U32.HI R2, RZ, R5, R4 ;  /* 0x00000005ff020219 */ /* 0x000fce0000011604 */
.L_x_11319:
[----:B------:R-:W-:-:S05]  /*1300*/  IMAD R3, R2, R9, R9 ;  /* 0x0000000902037224 */ /* 0x000fca00078e0209 */
[----:B------:R-:W-:-:S07]  /*1310*/  VIMNMX R0, R0, R3, PT ;  /* 0x0000000300007248 */ /* 0x000fce0003fe0100 */
.L_x_11317:
        /* <DEDUP_REMOVED lines=24> */
.L_x_11321:
[----:B------:R-:W-:-:S13]  /*14a0*/  ISETP.NE.AND P0, PT, R9, 0x1, PT ;  /* 0x000000010900780c */ /* 0x000fda0003f05270 */
[----:B------:R-:W0:Y:S02]  /*14b0*/  @P0 LDC.64 R2, c[0x0][0x9e8] ;  /* 0x00027a00ff020b82 */ /* 0x000e240000000a00 */
[----:B0-----:R-:W-:-:S05]  /*14c0*/  @P0 IMAD.HI.U32 R0, R4, R2, RZ ;  /* 0x0000000204000227 */ /* 0x001fca00078e00ff */
[----:B------:R-:W-:-:S07]  /*14d0*/  @P0 SHF.R.U32.HI R4, RZ, R3, R0 ;  /* 0x00000003ff040219 */ /* 0x000fce0000011600 */
.L_x_11322:
[----:B------:R-:W-:-:S05]  /*14e0*/  IMAD R4, R4, R9, RZ ;  /* 0x0000000904047224 */ /* 0x000fca00078e02ff */
[----:B------:R-:W-:-:S13]  /*14f0*/  R2UR UR5, R4 ;  /* 0x00000000040572ca */ /* 0x000fda00000e0000 */
[----:B------:R-:W-:-:S04]  /*1500*/  UISETP.LT.AND UP0, UPT, UR4, UR5, UPT ;  /* 0x000000050400728c */ /* 0x000fc8000bf01270 */
[----:B------:R-:W-:-:S12]  /*1510*/  USEL UR4, UR4, UR5, !UP0 ;  /* 0x0000000504047287 */ /* 0x000fd8000c000000 */
.L_x_11320:
        /* <DEDUP_REMOVED lines=10> */
[----:B------:R-:W-:Y:S01]  /*15c0*/  CS2R R14, SRZ ;  /* 0x00000000000e7805 */ /* 0x000fe2000001ff00 */
[----:B------:R-:W-:Y:S01]  /*15d0*/  IMAD.MOV.U32 R110, RZ, RZ, RZ ;  /* 0x000000ffff6e7224 */ /* 0x000fe200078e00ff */
[----:B------:R-:W-:Y:S01]  /*15e0*/  UISETP.LT.AND UP0, UPT, URZ, UR5, UPT ;  /* 0x000000053f00728c */ /* 0x000fe2000bf01270 */
[----:B------:R-:W-:Y:S01]  /*15f0*/  CS2R R12, SRZ ;  /* 0x00000000000c7805 */ /* 0x000fe2000001ff00 */
[----:B------:R-:W-:Y:S01]  /*1600*/  IMAD.MOV.U32 R106, RZ, RZ, RZ ;  /* 0x000000ffff6a7224 */ /* 0x000fe200078e00ff */
[----:B------:R-:W-:Y:S01]  /*1610*/  CS2R R102, SRZ ;  /* 0x0000000000667805 */ /* 0x000fe2000001ff00 */
[----:B------:R-:W-:Y:S01]  /*1620*/  USEL UR43, URZ, UR5, !UP0 ;  /* 0x000000053f2b7287 */ /* 0x000fe2000c000000 */
[----:B------:R-:W-:Y:S01]  /*1630*/  IMAD.MOV.U32 R27, RZ, RZ, RZ ;  /* 0x000000ffff1b7224 */ /* 0x000fe200078e00ff */
[----:B------:R-:W-:Y:S02]  /*1640*/  CS2R R100, SRZ ;  /* 0x0000000000647805 */ /* 0x000fe4000001ff00 */
[----:B------:R-:W-:-:S02]  /*1650*/  CS2R R98, SRZ ;  /* 0x0000000000627805 */ /* 0x000fc4000001ff00 */
[----:B------:R-:W-:Y:S02]  /*1660*/  CS2R R96, SRZ ;  /* 0x0000000000607805 */ /* 0x000fe4000001ff00 */
[----:B------:R-:W-:Y:S02]  /*1670*/  CS2R R94, SRZ ;  /* 0x00000000005e7805 */ /* 0x000fe4000001ff00 */
[----:B------:R-:W-:Y:S02]  /*1680*/  ISETP.GT.AND P1, PT, R88, UR43, PT ;  /* 0x0000002b58007c0c */ /* 0x000fe4000bf24270 */
[----:B------:R-:W-:Y:S02]  /*1690*/  CS2R R92, SRZ ;  /* 0x00000000005c7805 */ /* 0x000fe4000001ff00 */
[----:B------:R-:W-:Y:S01]  /*16a0*/  CS2R R90, SRZ ;  /* 0x00000000005a7805 */ /* 0x000fe2000001ff00 */
[----:B------:R-:W-:-:S08]  /*16b0*/  IMAD.MOV.U32 R89, RZ, RZ, RZ ;  /* 0x000000ffff597224 */ /* 0x000fd000078e00ff */
[----:B------:R-:W-:Y:S05]  /*16c0*/  @!P1 BRA `(.L_x_11323) ;  /* 0x000000b400489947 */ /* 0x000fea0003800000 */
[----:B------:R-:W0:Y:S01]  /*16d0*/  S2R R0, SR_TID.X ;  /* 0x0000000000007919 */ /* 0x000e220000002100 */
[----:B------:R-:W1:Y:S01]  /*16e0*/  S2UR UR6, SR_CgaCtaId ;  /* 0x00000000000679c3 */ /* 0x000e620000008800 */
[----:B------:R-:W-:Y:S02]  /*16f0*/  UMOV UR45, 0x400 ;  /* 0x00000400002d7882 */ /* 0x000fe40000000000 */
[----:B-1----:R-:W-:Y:S01]  /*1700*/  ULEA UR45, UR6, UR45, 0x18 ;  /* 0x0000002d062d7291 */ /* 0x002fe2000f8ec03f */
[----:B0-----:R-:W-:-:S05]  /*1710*/  VIADD R4, R0, 0xffffff80 ;  /* 0xffffff8000047836 */ /* 0x001fca0000000000 */
[----:B------:R-:W-:-:S04]  /*1720*/  SHF.R.S32.HI R0, RZ, 0x1f, R4 ;  /* 0x0000001fff007819 */ /* 0x000fc80000011404 */
[----:B------:R-:W-:-:S04]  /*1730*/  LEA.HI R0, R0, R4, RZ, 0x7 ;  /* 0x0000000400007211 */ /* 0x000fc800078f38ff */
[----:B------:R-:W-:-:S06]  /*1740*/  SHF.R.S32.HI R0, RZ, 0x7, R0 ;  /* 0x00000007ff007819 */ /* 0x000fcc0000011400 */
[----:B------:R-:W0:Y:S02]  /*1750*/  SHFL.IDX PT, R0, R0, RZ, 0x1f ;  /* 0x00001fff00007589 */ /* 0x000e2400000e0000 */
[----:B0-----:R-:W-:-:S13]  /*1760*/  R2UR UR44, R0 ;  /* 0x00000000002c72ca */ /* 0x001fda00000e0000 */
        /* <DEDUP_REMOVED lines=26> */
.L_x_11324:
        /* <DEDUP_REMOVED lines=9> */
.L_x_11507:
[----:B------:R-:W-:Y:S05]  /*19a0*/  @!P0 BRA `(.L_x_11326) ;  /* 0x0000000000048947 */ /* 0x000fea0003800000 */
[----:B------:R-:W-:Y:S01]  /*19b0*/  BPT.TRAP 0x1 ;  /* 0x000000040000795c */ /* 0x000fe20000300000 */
.L_x_11326:
[----:B------:R-:W-:Y:S02]  /*19c0*/  IMAD.U32 R5, RZ, RZ, UR39 ;  /* 0x00000027ff057e24 */ /* 0x000fe4000f8e00ff */
[----:B0-----:R-:W-:-:S03]  /*19d0*/  IMAD.U32 R0, RZ, RZ, UR38 ;  /* 0x00000026ff007e24 */ /* 0x001fc6000f8e00ff */
[----:B------:R-:W-:Y:S02]  /*19e0*/  LEA R5, R5, UR45, 0x3 ;  /* 0x0000002d05057c11 */ /* 0x000fe4000f8e18ff */
[----:B------:R-:W-:-:S04]  /*19f0*/  SHF.L.U32 R0, R0, 0x1f, RZ ;  /* 0x0000001f00007819 */ /* 0x000fc800000006ff */
[----:B------:R0:W1:Y:S01]  /*1a00*/  SYNCS.PHASECHK.TRANS64.TRYWAIT P2, [R5+URZ+0x16830], R0 ;  /* 0x01683000050075a7 */ /* 0x000062000804017f */
[----:B------:R-:W-:Y:S05]  /*1a10*/  @!P0 BRA `(.L_x_11327) ;  /* 0x0000000000048947 */ /* 0x000fea0003800000 */
[----:B------:R-:W-:Y:S01]  /*1a20*/  BPT.TRAP 0x1 ;  /* 0x000000040000795c */ /* 0x000fe20000300000 */
.L_x_11327:
[----:B------:R-:W2:Y:S02]  /*1a30*/  S2R R2, SR_TID.X ;  /* 0x0000000000027919 */ /* 0x000ea40000002100 */
[----:B--2---:R-:W-:Y:S01]  /*1a40*/  LOP3.LUT P1, RZ, R2, 0x7f, RZ, 0xc0, !PT ;  /* 0x0000007f02ff7812 */ /* 0x004fe2000782c0ff */
[----:B-1----:R-:W-:-:S12]  /*1a50*/  @P2 BRA `(.L_x_11328) ;  /* 0x0000000000082947 */ /* 0x002fd80003800000 */
[----:B------:R-:W1:Y:S02]  /*1a60*/  SYNCS.PHASECHK.TRANS64.TRYWAIT P2, [R5+URZ+0x16830], R0 ;  /* 0x01683000050075a7 */ /* 0x000e64000804017f */
[----:B-1----:R-:W-:Y:S05]  /*1a70*/  @!P2 BRA `(.L_x_11329) ;  /* 0x000001100038a947 */ /* 0x002fea0003800000 */
.L_x_11328:
[----:B------:R-:W-:Y:S05]  /*1a80*/  WARPSYNC.ALL ;  /* 0x0000000000007948 */ /* 0x000fea0003800000 */
[----:B------:R-:W-:Y:S01]  /*1a90*/  UIADD3 UR4, UR45, 0xe400, URZ ;  /* 0x0000e4002d047890 */ /* 0x000fe2000fffe03f */
[----:B------:R-:W2:Y:S01]  /*1aa0*/  LDL R2, [R1+0x4] ;  /* 0x0000040001027983 */ /* 0x000ea20000100800 */
[----:B------:R-:W-:Y:S01]  /*1ab0*/  ULOP3.LUT UR16, UR48, 0x10000, URZ, 0xfc, !UPT ;  /* 0x0001000030107892 */ /* 0x000fe2000f8efc3f */
[----:B------:R-:W-:Y:S01]  /*1ac0*/  WARPGROUP.ARRIVE ;  /* 0x00000000000079c5 */ /* 0x000fe20000000000 */
        /* <DEDUP_REMOVED lines=11> */
[----:B01----:R-:W-:Y:S01]  /*1b80*/  @!P1 VIADD R0, R5, 0x16840 ;  /* 0x0001684005009836 */ /* 0x003fe20000000000 */
[----:B------:R-:W-:Y:S01]  /*1b90*/  ULEA UR18, UR39, UR20, 0xa ;  /* 0x0000001427127291 */ /* 0x000fe2000f8e503f */
[--C-:B------:R-:W-:Y:S01]  /*1ba0*/  IMAD R7, R16, -0x2, R3.reuse ;  /* 0xfffffffe10077824 */ /* 0x100fe200078e0203 */
[----:B------:R-:W-:Y:S01]  /*1bb0*/  UIADD3 UR8, UR16, 0x4, URZ ;  /* 0x0000000410087890 */ /* 0x000fe2000fffe03f */
[----:B------:R-:W-:Y:S01]  /*1bc0*/  IADD3 R5, -R18, 0x1, R3 ;  /* 0x0000000112057810 */ /* 0x000fe20007ffe103 */
[----:B------:R-:W-:Y:S01]  /*1bd0*/  UIADD3 UR6, UR18, 0x2, URZ ;  /* 0x0000000212067890 */ /* 0x000fe2000fffe03f */
[----:B------:R-:W-:Y:S01]  /*1be0*/  @!P1 PRMT R0, RZ, 0x654, R0 ;  /* 0x00000654ff009816 */ /* 0x000fe20000000000 */
        /* <DEDUP_REMOVED lines=10> */
[----:B------:R-:W-:Y:S01]  /*1c90*/  ULDC UR23, c[0x0][0x9dc] ;  /* 0x0002770000177ab9 */ /* 0x000fe20000000800 */
[----:B------:R-:W-:-:S02]  /*1ca0*/  WARPGROUP.DEPBAR.LE gsb0, 0x0 ;  /* 0x00008000000079c5 */ /* 0x000fc40000010000 */
[----:B------:R-:W-:-:S06]  /*1cb0*/  WARPGROUP.ARRIVE ;  /* 0x00000000000079c5 */ /* 0x000fcc0000000000 */
[----:B------:R-:W-:Y:S01]  /*1cc0*/  HGMMA.64x128x16.F32.BF16 R24, gdesc[UR4], R24, gsb0 ;  /* 0x01e00000041879f0 */ /* 0x000fe20008001818 */
[----:B------:R-:W-:Y:S02]  /*1cd0*/  ULDC.64 UR6, c[0x0][0x9e0] ;  /* 0x0002780000067ab9 */ /* 0x000fe40000000a00 */
[----:B------:R-:W-:Y:S01]  /*1ce0*/  UISETP.GE.AND UP0, UPT, UR7, 0x1, UPT ;  /* 0x000000010700788c */ /* 0x000fe2000bf06270 */
[----:B------:R-:W-:-:S05]  /*1cf0*/  VIADD R9, R5, UR6 ;  /* 0x0000000605097c36 */ /* 0x000fca0008000000 */
[----:B------:R-:W-:Y:S01]  /*1d00*/  PLOP3.LUT P2, PT, PT, PT, UP0, 0x40, 0x0 ;  /* 0x000000000000781c */ /* 0x000fe20003f4e808 */
[----:B------:R-:W-:Y:S02]  /*1d10*/  WARPGROUP.DEPBAR.LE gsb0, 0x0 ;  /* 0x00008000000079c5 */ /* 0x000fe40000010000 */
[----:B------:R-:W-:Y:S01]  /*1d20*/  WARPGROUP.ARRIVE ;  /* 0x00000000000079c5 */ /* 0x000fe20000000000 */
[----:B--2---:R-:W-:-:S05]  /*1d30*/  IMAD R4, R153, 0xc0, R2 ;  /* 0x000000c099047824 */ /* 0x004fca00078e0202 */
        /* <DEDUP_REMOVED lines=23> */
.L_x_11332:
[----:B------:R-:W-:-:S06]  /*1eb0*/  UISETP.NE.AND UP1, UPT, UR7, 0x1, UPT ;  /* 0x000000010700788c */ /* 0x000fcc000bf25270 */
[----:B------:R-:W-:-:S05]  /*1ec0*/  PLOP3.LUT P2, PT, PT, PT, UP1, 0x80, 0x0 ;  /* 0x000000000000781c */ /* 0x000fca0003f4f018 */
[----:B------:R-:W-:-:S08]  /*1ed0*/  @UP1 ULDC.64 UR10, c[0x0][0x9e8] ;  /* 0x00027a00000a1ab9 */ /* 0x000fd00000000a00 */
[----:B------:R-:W-:-:S05]  /*1ee0*/  @P2 IMAD.HI.U32 R10, R3, UR10, RZ ;  /* 0x0000000a030a2c27 */ /* 0x000fca000f8e00ff */
[----:B------:R-:W-:-:S07]  /*1ef0*/  @P2 SHF.R.U32.HI R3, RZ, UR11, R10 ;  /* 0x0000000bff032c19 */ /* 0x000fce000801160a */
.L_x_11333:
[----:B------:R-:W-:Y:S05]  /*1f00*/  BSYNC B0 ;  /* 0x0000000000007941 */ /* 0x000fea0003800000 */
.L_x_11331:
[----:B------:R-:W-:-:S04]  /*1f10*/  IMAD R3, R3, UR7, -R8 ;  /* 0x0000000703037c24 */ /* 0x000fc8000f8e0a08 */
[----:B------:R-:W-:-:S05]  /*1f20*/  IMAD R3, R16, -0x2, R3 ;  /* 0xfffffffe10037824 */ /* 0x000fca00078e0203 */
[----:B------:R-:W-:Y:S02]  /*1f30*/  VIMNMX R2, R2, R3, !PT ;  /* 0x0000000302027248 */ /* 0x000fe40007fe0100 */
[----:B------:R-:W-:-:S07]  /*1f40*/  VIADDMNMX R0, R3, UR7, R0, PT ;  /* 0x0000000703007c46 */ /* 0x000fce000b800100 */
.L_x_11330:
        /* <DEDUP_REMOVED lines=179> */
[----:B------:R-:W-:Y:S02]  /*2a80*/  ISETP.GE.AND P6, PT, R6, 0x7a, PT ;  /* 0x0000007a0600780c */ /* 0x000fe40003fc6270 */
[----:B------:R-:W-:-:S11]  /*2a90*/  IADD3 R6, R5, 0x8, R4 ;  /* 0x0000000805067810 */ /* 0x000fd60007ffe004 */
[----:B------:R-:W-:Y:S02]  /*2aa0*/  @P6 LOP3.LUT R22, R22, 0x8000000, RZ, 0xfc, !PT ;  /* 0x0800000016166812 */ /* 0x000fe400078efcff */
[----:B------:R-:W-:-:S04]  /*2ab0*/  ISETP.GT.AND P6, PT, R2, 0x79, !P6 ;  /* 0x000000790200780c */ /* 0x000fc800077c4270 */
        /* <DEDUP_REMOVED lines=20> */
.L_x_11336:
[----:B------:R-:W-:-:S06]  /*2c00*/  UISETP.NE.AND UP1, UPT, UR7, 0x1, UPT ;  /* 0x000000010700788c */ /* 0x000fcc000bf25270 */
[----:B------:R-:W-:-:S05]  /*2c10*/  PLOP3.LUT P6, PT, PT, PT, UP1, 0x80, 0x0 ;  /* 0x000000000000781c */ /* 0x000fca0003fcf018 */
[----:B------:R-:W-:-:S08]  /*2c20*/  @UP1 ULDC.64 UR10, c[0x0][0x9e8] ;  /* 0x00027a00000a1ab9 */ /* 0x000fd00000000a00 */
[----:B------:R-:W-:Y:S01]  /*2c30*/  @P6 IMAD.HI.U32 R2, R5, UR10, RZ ;  /* 0x0000000a05026c27 */ /* 0x000fe2000f8e00ff */
[----:B------:R-:W-:-:S13]  /*2c40*/  PLOP3.LUT P6, PT, PT, PT, UP1, 0x80, 0x0 ;  /* 0x000000000000781c */ /* 0x000fda0003fcf018 */
[----:B------:R-:W-:-:S07]  /*2c50*/  @P6 SHF.R.U32.HI R5, RZ, UR11, R2 ;  /* 0x0000000bff056c19 */ /* 0x000fce0008011602 */
.L_x_11337:
[----:B------:R-:W-:Y:S05]  /*2c60*/  BSYNC B0 ;  /* 0x0000000000007941 */ /* 0x000fea0003800000 */
.L_x_11335:
[----:B------:R-:W-:-:S04]  /*2c70*/  IMAD R5, R5, UR7, -R8 ;  /* 0x0000000705057c24 */ /* 0x000fc8000f8e0a08 */
[----:B------:R-:W-:-:S05]  /*2c80*/  IMAD R5, R16, -0x2, R5 ;  /* 0xfffffffe10057824 */ /* 0x000fca00078e0205 */
[----:B------:R-:W-:Y:S02]  /*2c90*/  VIMNMX R6, R6, R5, !PT ;  /* 0x0000000506067248 */ /* 0x000fe40007fe0100 */
[----:B------:R-:W-:-:S07]  /*2ca0*/  VIADDMNMX R0, R5, UR7, R0, PT ;  /* 0x0000000705007c46 */ /* 0x000fce000b800100 */
.L_x_11334:
        /* <DEDUP_REMOVED lines=174> */
[----:B------:R-:W0:Y:S01]  /*3790*/  MUFU.EX2 R3, R3 ;  /* 0x0000000300037308 */ /* 0x000e220000000800 */
[----:B------:R-:W-:Y:S01]  /*37a0*/  FMNMX.FTZ R10, R34, R7, !PT ;  /* 0x00000007220a7209 */ /* 0x000fe20007810000 */
[--C-:B------:R-:W-:Y:S01]  /*37b0*/  FFMA.FTZ R45, R45, UR22, -R8.reuse ;  /* 0x000000162d2d7c23 */ /* 0x100fe20008010808 */
[----:B------:R-:W-:Y:S01]  /*37c0*/  ISETP.LT.OR P6, PT, R0, 0x7a, P6 ;  /* 0x0000007a0000780c */ /* 0x000fe200037c1670 */
[--C-:B------:R-:W-:Y:S01]  /*37d0*/  FFMA.FTZ R49, R49, UR22, -R8.reuse ;  /* 0x0000001631317c23 */ /* 0x100fe20008010808 */
[----:B------:R-:W-:Y:S01]  /*37e0*/  FMNMX.FTZ R9, R35, R10, !PT ;  /* 0x0000000a23097209 */ /* 0x000fe20007810000 */
[--C-:B------:R-:W-:Y:S01]  /*37f0*/  FFMA.FTZ R146, R36, UR22, -R8.reuse ;  /* 0x0000001624927c23 */ /* 0x100fe20008010808 */
[----:B------:R-:W-:Y:S01]  /*3800*/  FSEL R87, R87, -INF , !P6 ;  /* 0xff80000057577808 */ /* 0x000fe20007000000 */
[----:B------:R-:W1:Y:S01]  /*3810*/  MUFU.EX2 R150, R150 ;  /* 0x0000009600967308 */ /* 0x000e620000000800 */
[----:B------:R-:W-:Y:S01]  /*3820*/  FMNMX.FTZ R10, R38, R9, !PT ;  /* 0x00000009260a7209 */ /* 0x000fe20007810000 */
[--C-:B------:R-:W-:Y:S01]  /*3830*/  FFMA.FTZ R140, R40, UR22, -R8.reuse ;  /* 0x00000016288c7c23 */ /* 0x100fe20008010808 */
[--C-:B------:R-:W-:Y:S01]  /*3840*/  FFMA.FTZ R142, R44, UR22, -R8.reuse ;  /* 0x000000162c8e7c23 */ /* 0x100fe20008010808 */
[--C-:B------:R-:W-:Y:S01]  /*3850*/  FFMA.FTZ R136, R48, UR22, -R8.reuse ;  /* 0x0000001630887c23 */ /* 0x100fe20008010808 */
[----:B------:R-:W-:Y:S01]  /*3860*/  FMNMX.FTZ R9, R39, R10, !PT ;  /* 0x0000000a27097209 */ /* 0x000fe20007810000 */
[--C-:B------:R-:W-:Y:S01]  /*3870*/  FFMA.FTZ R138, R52, UR22, -R8.reuse ;  /* 0x00000016348a7c23 */ /* 0x100fe20008010808 */
[--C-:B------:R-:W-:Y:S01]  /*3880*/  FFMA.FTZ R132, R56, UR22, -R8.reuse ;  /* 0x0000001638847c23 */ /* 0x100fe20008010808 */
[----:B------:R-:W2:Y:S01]  /*3890*/  MUFU.EX2 R5, R5 ;  /* 0x0000000500057308 */ /* 0x000ea20000000800 */
        /* <DEDUP_REMOVED lines=9> */
[--C-:B------:R-:W-:Y:S01]  /*3930*/  FFMA.FTZ R126, R76, UR22, -R8.reuse ;  /* 0x000000164c7e7c23 */ /* 0x100fe20008010808 */
[--C-:B------:R-:W-:Y:S01]  /*3940*/  FFMA.FTZ R120, R80, UR22, -R8.reuse ;  /* 0x0000001650787c23 */ /* 0x100fe20008010808 */
[----:B------:R-:W-:Y:S01]  /*3950*/  FFMA.FTZ R122, R84, UR22, -R8 ;  /* 0x00000016547a7c23 */ /* 0x000fe20008010808 */
[----:B------:R-:W-:-:S03]  /*3960*/  FMNMX.FTZ R11, R47, R10, !PT ;  /* 0x0000000a2f0b7209 */ /* 0x000fc60007810000 */
[----:B------:R4:W5:Y:S01]  /*3970*/  MUFU.EX2 R7, R33 ;  /* 0x0000002100077308 */ /* 0x0009620000000800 */
[----:B------:R-:W-:-:S04]  /*3980*/  FMNMX.FTZ R10, R50, R11, !PT ;  /* 0x0000000b320a7209 */ /* 0x000fc80007810000 */
[----:B------:R-:W-:-:S03]  /*3990*/  FMNMX.FTZ R13, R51, R10, !PT ;  /* 0x0000000a330d7209 */ /* 0x000fc60007810000 */
[----:B------:R-:W-:Y:S01]  /*39a0*/  MUFU.EX2 R11, R41 ;  /* 0x00000029000b7308 */ /* 0x000fe20000000800 */
[----:B------:R-:W-:Y:S01]  /*39b0*/  FMNMX.FTZ R10, R54, R13, !PT ;  /* 0x0000000d360a7209 */ /* 0x000fe20007810000 */
[----:B----4-:R-:W-:-:S03]  /*39c0*/  FFMA.FTZ R33, R65, UR22, -R8 ;  /* 0x0000001641217c23 */ /* 0x010fc60008010808 */
[----:B------:R-:W-:-:S03]  /*39d0*/  FMNMX.FTZ R13, R55, R10, !PT ;  /* 0x0000000a370d7209 */ /* 0x000fc60007810000 */
[----:B------:R4:W-:Y:S01]  /*39e0*/  MUFU.EX2 R9, R37 ;  /* 0x0000002500097308 */ /* 0x0009e20000000800 */
[----:B------:R-:W-:-:S04]  /*39f0*/  FMNMX.FTZ R10, R58, R13, !PT ;  /* 0x0000000d3a0a7209 */ /* 0x000fc80007810000 */
[----:B------:R-:W-:-:S03]  /*3a00*/  FMNMX.FTZ R15, R59, R10, !PT ;  /* 0x0000000a3b0f7209 */ /* 0x000fc60007810000 */
[----:B------:R0:W-:Y:S01]  /*3a10*/  MUFU.EX2 R13, R45 ;  /* 0x0000002d000d7308 */ /* 0x0001e20000000800 */
[----:B------:R-:W-:Y:S01]  /*3a20*/  FMNMX.FTZ R10, R62, R15, !PT ;  /* 0x0000000f3e0a7209 */ /* 0x000fe20007810000 */
[----:B----4-:R-:W-:-:S03]  /*3a30*/  FFMA.FTZ R37, R69, UR22, -R8 ;  /* 0x0000001645257c23 */ /* 0x010fc60008010808 */
[----:B------:R-:W-:-:S03]  /*3a40*/  FMNMX.FTZ R15, R63, R10, !PT ;  /* 0x0000000a3f0f7209 */ /* 0x000fc60007810000 */
[----:B------:R-:W4:Y:S01]  /*3a50*/  MUFU.EX2 R146, R146 ;  /* 0x0000009200927308 */ /* 0x000f220000000800 */
[----:B------:R-:W-:Y:S01]  /*3a60*/  FMNMX.FTZ R10, R66, R15, !PT ;  /* 0x0000000f420a7209 */ /* 0x000fe20007810000 */
[----:B0-----:R-:W-:-:S03]  /*3a70*/  FFMA.FTZ R45, R77, UR22, -R8 ;  /* 0x000000164d2d7c23 */ /* 0x001fc60008010808 */
[----:B------:R-:W-:-:S03]  /*3a80*/  FMNMX.FTZ R21, R67, R10, !PT ;  /* 0x0000000a43157209 */ /* 0x000fc60007810000 */
[----:B------:R0:W-:Y:S01]  /*3a90*/  MUFU.EX2 R15, R49 ;  /* 0x00000031000f7308 */ /* 0x0001e20000000800 */
[----:B------:R-:W-:-:S04]  /*3aa0*/  FMNMX.FTZ R10, R70, R21, !PT ;  /* 0x00000015460a7209 */ /* 0x000fc80007810000 */
        /* <DEDUP_REMOVED lines=21> */
[----:B------:R-:W-:-:S04]  /*3c00*/  FFMA.FTZ R41, R73, UR22, -R8 ;  /* 0x0000001649297c23 */ /* 0x000fc80008010808 */
[----:B0-----:R-:W0:Y:S02]  /*3c10*/  SHFL.BFLY PT, R53, R6, 0x1, 0x1f ;  /* 0x0c201f0006357f89 */ /* 0x001e2400000e0000 */
[----:B------:R-:W-:Y:S08]  /*3c20*/  MUFU.EX2 R29, R29 ;  /* 0x0000001d001d7308 */ /* 0x000ff00000000800 */
[----:B------:R-:W-:Y:S08]  /*3c30*/  MUFU.EX2 R128, R128 ;  /* 0x0000008000807308 */ /* 0x000ff00000000800 */
[----:B------:R-:W-:Y:S01]  /*3c40*/  MUFU.EX2 R33, R33 ;  /* 0x0000002100217308 */ /* 0x000fe20000000800 */
[----:B0-----:R-:W-:Y:S01]  /*3c50*/  FMNMX.FTZ R0, R6, R53, !PT ;  /* 0x0000003506007209 */ /* 0x001fe20007810000 */
        /* <DEDUP_REMOVED lines=8> */
[----:B------:R-:W-:Y:S01]  /*3ce0*/  FADD.FTZ R27, R148, R3 ;  /* 0x00000003941b7221 */ /* 0x000fe20000010000 */
[--C-:B------:R-:W-:Y:S01]  /*3cf0*/  FFMA.FTZ R149, R26, UR22, -R6.reuse ;  /* 0x000000161a957c23 */ /* 0x100fe20008010806 */
[--C-:B------:R-:W-:Y:S01]  /*3d00*/  FFMA.FTZ R151, R30, UR22, -R6.reuse ;  /* 0x000000161e977c23 */ /* 0x100fe20008010806 */
[--C-:B------:R-:W-:Y:S01]  /*3d10*/  FFMA.FTZ R10, R31, UR22, -R6.reuse ;  /* 0x000000161f0a7c23 */ /* 0x100fe20008010806 */
[----:B------:R-:W-:Y:S01]  /*3d20*/  FADD.FTZ R30, R150, R27 ;  /* 0x0000001b961e7221 */ /* 0x000fe20000010000 */
[----:B------:R-:W-:Y:S01]  /*3d30*/  MUFU.EX2 R8, R8 ;  /* 0x0000000800087308 */ /* 0x000fe20000000800 */
[--C-:B------:R-:W-:Y:S01]  /*3d40*/  FFMA.FTZ R145, R34, UR22, -R6.reuse ;  /* 0x0000001622917c23 */ /* 0x100fe20008010806 */
[----:B------:R-:W-:Y:S01]  /*3d50*/  FFMA.FTZ R12, R35, UR22, -R6 ;  /* 0x00000016230c7c23 */ /* 0x000fe20008010806 */
[----:B--2---:R-:W-:Y:S01]  /*3d60*/  FADD.FTZ R27, R5, R30 ;  /* 0x0000001e051b7221 */ /* 0x004fe20000010000 */
[--C-:B------:R-:W-:Y:S01]  /*3d70*/  FFMA.FTZ R147, R38, UR22, -R6.reuse ;  /* 0x0000001626937c23 */ /* 0x100fe20008010806 */
[--C-:B------:R-:W-:Y:S01]  /*3d80*/  FFMA.FTZ R14, R39, UR22, -R6.reuse ;  /* 0x00000016270e7c23 */ /* 0x100fe20008010806 */
[--C-:B------:R-:W-:Y:S01]  /*3d90*/  FFMA.FTZ R141, R42, UR22, -R6.reuse ;  /* 0x000000162a8d7c23 */ /* 0x100fe20008010806 */
[----:B---3--:R-:W-:Y:S01]  /*3da0*/  FADD.FTZ R30, R144, R27 ;  /* 0x0000001b901e7221 */ /* 0x008fe20000010000 */
[----:B------:R-:W0:Y:S01]  /*3db0*/  MUFU.EX2 R149, R149 ;  /* 0x0000009500957308 */ /* 0x000e220000000800 */
[--C-:B------:R-:W-:Y:S01]  /*3dc0*/  FFMA.FTZ R20, R43, UR22, -R6.reuse ;  /* 0x000000162b147c23 */ /* 0x100fe20008010806 */
[----:B------:R-:W-:Y:S01]  /*3dd0*/  FFMA.FTZ R143, R46, UR22, -R6 ;  /* 0x000000162e8f7c23 */ /* 0x000fe20008010806 */
[----:B-----5:R-:W-:Y:S01]  /*3de0*/  FADD.FTZ R27, R7, R30 ;  /* 0x0000001e071b7221 */ /* 0x020fe20000010000 */
[--C-:B------:R-:W-:Y:S01]  /*3df0*/  FFMA.FTZ R24, R47, UR22, -R6.reuse ;  /* 0x000000162f187c23 */ /* 0x100fe20008010806 */
[--C-:B------:R-:W-:Y:S01]  /*3e00*/  FFMA.FTZ R137, R50, UR22, -R6.reuse ;  /* 0x0000001632897c23 */ /* 0x100fe20008010806 */
[--C-:B------:R-:W-:Y:S01]  /*3e10*/  FFMA.FTZ R26, R51, UR22, -R6.reuse ;  /* 0x00000016331a7c23 */ /* 0x100fe20008010806 */
[----:B----4-:R-:W-:Y:S01]  /*3e20*/  FADD.FTZ R32, R146, R27 ;  /* 0x0000001b92207221 */ /* 0x010fe20000010000 */
[----:B------:R-:W1:Y:S01]  /*3e30*/  MUFU.EX2 R151, R151 ;  /* 0x0000009700977308 */ /* 0x000e620000000800 */
[--C-:B------:R-:W-:Y:S01]  /*3e40*/  FFMA.FTZ R139, R54, UR22, -R6.reuse ;  /* 0x00000016368b7c23 */ /* 0x100fe20008010806 */
[----:B------:R-:W-:Y:S01]  /*3e50*/  FFMA.FTZ R28, R55, UR22, -R6 ;  /* 0x00000016371c7c23 */ /* 0x000fe20008010806 */
[----:B------:R-:W-:Y:S01]  /*3e60*/  FADD.FTZ R27, R9, R32 ;  /* 0x00000020091b7221 */ /* 0x000fe20000010000 */
[--C-:B------:R-:W-:Y:S01]  /*3e70*/  FFMA.FTZ R133, R58, UR22, -R6.reuse ;  /* 0x000000163a857c23 */ /* 0x100fe20008010806 */
[--C-:B------:R-:W-:Y:S01]  /*3e80*/  FFMA.FTZ R30, R59, UR22, -R6.reuse ;  /* 0x000000163b1e7c23 */ /* 0x100fe20008010806 */
[----:B------:R-:W-:Y:S01]  /*3e90*/  FFMA.FTZ R135, R62, UR22, -R6 ;  /* 0x000000163e877c23 */ /* 0x000fe20008010806 */
[----:B------:R-:W-:Y:S01]  /*3ea0*/  FADD.FTZ R32, R140, R27 ;  /* 0x0000001b8c207221 */ /* 0x000fe20000010000 */
[----:B------:R-:W2:Y:S01]  /*3eb0*/  MUFU.EX2 R10, R10 ;  /* 0x0000000a000a7308 */ /* 0x000ea20000000800 */
[----:B0-----:R-:W-:Y:S01]  /*3ec0*/  FADD.FTZ R34, R149, R8 ;  /* 0x0000000895227221 */ /* 0x001fe20000010000 */
[----:B------:R-:W-:Y:S01]  /*3ed0*/  FFMA.FTZ R129, R66, UR22, -R6 ;  /* 0x0000001642817c23 */ /* 0x000fe20008010806 */
[----:B------:R-:W-:Y:S01]  /*3ee0*/  FADD.FTZ R31, R11, R32 ;  /* 0x000000200b1f7221 */ /* 0x000fe20000010000 */
[--C-:B------:R-:W-:Y:S01]  /*3ef0*/  FFMA.FTZ R32, R63, UR22, -R6.reuse ;  /* 0x000000163f207c23 */ /* 0x100fe20008010806 */
[--C-:B------:R-:W-:Y:S01]  /*3f00*/  FFMA.FTZ R131, R70, UR22, -R6.reuse ;  /* 0x0000001646837c23 */ /* 0x100fe20008010806 */
[----:B------:R-:W-:Y:S01]  /*3f10*/  FFMA.FTZ R74, R74, UR22, -R6 ;  /* 0x000000164a4a7c23 */ /* 0x000fe20008010806 */
[----:B------:R-:W-:Y:S01]  /*3f20*/  FADD.FTZ R36, R142, R31 ;  /* 0x0000001f8e247221 */ /* 0x000fe20000010000 */
[----:B------:R-:W0:Y:S01]  /*3f30*/  MUFU.EX2 R145, R145 ;  /* 0x0000009100917308 */ /* 0x000e220000000800 */
[----:B-1----:R-:W-:Y:S01]  /*3f40*/  FADD.FTZ R27, R151, R34 ;  /* 0x00000022971b7221 */ /* 0x002fe20000010000 */
[----:B------:R-:W-:Y:S01]  /*3f50*/  FFMA.FTZ R75, R75, UR22, -R6 ;  /* 0x000000164b4b7c23 */ /* 0x000fe20008010806 */
[----:B------:R-:W-:Y:S01]  /*3f60*/  FADD.FTZ R31, R13, R36 ;  /* 0x000000240d1f7221 */ /* 0x000fe20000010000 */
[--C-:B------:R-:W-:Y:S01]  /*3f70*/  FFMA.FTZ R78, R78, UR22, -R6.reuse ;  /* 0x000000164e4e7c23 */ /* 0x100fe20008010806 */
[--C-:B------:R-:W-:Y:S01]  /*3f80*/  FFMA.FTZ R79, R79, UR22, -R6.reuse ;  /* 0x000000164f4f7c23 */ /* 0x100fe20008010806 */
[--C-:B------:R-:W-:Y:S01]  /*3f90*/  FFMA.FTZ R82, R82, UR22, -R6.reuse ;  /* 0x0000001652527c23 */ /* 0x100fe20008010806 */
[--C-:B------:R-:W-:Y:S01]  /*3fa0*/  FFMA.FTZ R83, R83, UR22, -R6.reuse ;  /* 0x0000001653537c23 */ /* 0x100fe20008010806 */
[----:B------:R-:W1:Y:S01]  /*3fb0*/  MUFU.EX2 R12, R12 ;  /* 0x0000000c000c7308 */ /* 0x000e620000000800 */
[----:B--2---:R-:W-:Y:S01]  /*3fc0*/  FADD.FTZ R34, R10, R27 ;  /* 0x0000001b0a227221 */ /* 0x004fe20000010000 */
[--C-:B------:R-:W-:Y:S01]  /*3fd0*/  FFMA.FTZ R86, R86, UR22, -R6.reuse ;  /* 0x0000001656567c23 */ /* 0x100fe20008010806 */
[----:B------:R-:W-:Y:S01]  /*3fe0*/  FFMA.FTZ R87, R87, UR22, -R6 ;  /* 0x0000001657577c23 */ /* 0x000fe20008010806 */
[----:B------:R-:W-:-:S02]  /*3ff0*/  F2FP.BF16.F32.PACK_AB R148, R3, R148 ;  /* 0x000000940394723e */ /* 0x000fc400000010ff */
[----:B------:R-:W-:Y:S02]  /*4000*/  F2FP.BF16.F32.PACK_AB R150, R5, R150 ;  /* 0x000000960596723e */ /* 0x000fe400000010ff */
[----:B------:R-:W2:Y:S01]  /*4010*/  MUFU.EX2 R147, R147 ;  /* 0x0000009300937308 */ /* 0x000ea20000000800 */
[----:B0-----:R-:W-:Y:S01]  /*4020*/  FADD.FTZ R27, R145, R34 ;  /* 0x00000022911b7221 */ /* 0x001fe20000010000 */
[----:B------:R-:W-:Y:S01]  /*4030*/  FADD.FTZ R34, R136, R31 ;  /* 0x0000001f88227221 */ /* 0x000fe20000010000 */
[----:B------:R-:W-:Y:S02]  /*4040*/  F2FP.BF16.F32.PACK_AB R149, R8, R149 ;  /* 0x000000950895723e */ /* 0x000fe400000010ff */
[----:B------:R-:W-:Y:S01]  /*4050*/  F2FP.BF16.F32.PACK_AB R144, R7, R144 ;  /* 0x000000900790723e */ /* 0x000fe200000010ff */
[----:B------:R-:W-:Y:S01]  /*4060*/  FADD.FTZ R31, R15, R34 ;  /* 0x000000220f1f7221 */ /* 0x000fe20000010000 */
[----:B------:R-:W-:Y:S01]  /*4070*/  FFMA.FTZ R34, R67, UR22, -R6 ;  /* 0x0000001643227c23 */ /* 0x000fe20008010806 */
[----:B------:R-:W0:Y:S01]  /*4080*/  MUFU.EX2 R14, R14 ;  /* 0x0000000e000e7308 */ /* 0x000e220000000800 */
[----:B-1----:R-:W-:Y:S01]  /*4090*/  FADD.FTZ R36, R12, R27 ;  /* 0x0000001b0c247221 */ /* 0x002fe20000010000 */
[----:B------:R-:W-:-:S02]  /*40a0*/  F2FP.BF16.F32.PACK_AB R146, R9, R146 ;  /* 0x000000920992723e */ /* 0x000fc400000010ff */
[----:B------:R-:W-:Y:S02]  /*40b0*/  F2FP.BF16.F32.PACK_AB R140, R11, R140 ;  /* 0x0000008c0b8c723e */ /* 0x000fe400000010ff */
[----:B------:R-:W-:Y:S02]  /*40c0*/  F2FP.BF16.F32.PACK_AB R142, R13, R142 ;  /* 0x0000008e0d8e723e */ /* 0x000fe400000010ff */
[----:B------:R-:W1:Y:S01]  /*40d0*/  MUFU.EX2 R141, R141 ;  /* 0x0000008d008d7308 */ /* 0x000e620000000800 */
[----:B--2---:R-:W-:Y:S01]  /*40e0*/  FADD.FTZ R27, R147, R36 ;  /* 0x00000024931b7221 */ /* 0x004fe20000010000 */
[----:B------:R-:W-:Y:S01]  /*40f0*/  FADD.FTZ R36, R138, R31 ;  /* 0x0000001f8a247221 */ /* 0x000fe20000010000 */
[----:B------:R-:W-:Y:S02]  /*4100*/  F2FP.BF16.F32.PACK_AB R136, R15, R136 ;  /* 0x000000880f88723e */ /* 0x000fe400000010ff */
[C---:B------:R-:W-:Y:S01]  /*4110*/  F2FP.BF16.F32.PACK_AB R138, R21.reuse, R138 ;  /* 0x0000008a158a723e */ /* 0x040fe200000010ff */
        /* <DEDUP_REMOVED lines=8> */
[----:B------:R-:W-:Y:S01]  /*41a0*/  F2FP.BF16.F32.PACK_AB R145, R12, R145 ;  /* 0x000000910c91723e */ /* 0x000fe200000010ff */
[----:B------:R-:W0:Y:S01]  /*41b0*/  MUFU.EX2 R143, R143 ;  /* 0x0000008f008f7308 */ /* 0x000e220000000800 */
[----:B-1----:R-:W-:Y:S01]  /*41c0*/  FADD.FTZ R27, R141, R38 ;  /* 0x000000268d1b7221 */ /* 0x002fe20000010000 */
[----:B------:R-:W-:Y:S01]  /*41d0*/  FADD.FTZ R40, R134, R31 ;  /* 0x0000001f86287221 */ /* 0x000fe20000010000 */
[C---:B------:R-:W-:Y:S02]  /*41e0*/  F2FP.BF16.F32.PACK_AB R134, R29.reuse, R134 ;  /* 0x000000861d86723e */ /* 0x040fe400000010ff */
[----:B------:R-:W-:Y:S01]  /*41f0*/  F2FP.BF16.F32.PACK_AB R147, R14, R147 ;  /* 0x000000930e93723e */ /* 0x000fe200000010ff */
[----:B------:R-:W-:Y:S01]  /*4200*/  FADD.FTZ R31, R29, R40 ;  /* 0x000000281d1f7221 */ /* 0x000fe20000010000 */
[----:B------:R-:W-:Y:S01]  /*4210*/  IMAD.IADD R40, R17, 0x1, -R18 ;  /* 0x0000000111287824 */ /* 0x000fe200078e0a12 */
[----:B------:R-:W1:Y:S01]  /*4220*/  MUFU.EX2 R24, R24 ;  /* 0x0000001800187308 */ /* 0x000e620000000800 */
[C---:B--2---:R-:W-:Y:S01]  /*4230*/  FADD.FTZ R38, R20.reuse, R27 ;  /* 0x0000001b14267221 */ /* 0x044fe20000010000 */
[----:B------:R-:W-:Y:S01]  /*4240*/  F2FP.BF16.F32.PACK_AB R141, R20, R141 ;  /* 0x0000008d148d723e */ /* 0x000fe200000010ff */
[----:B------:R-:W-:-:S05]  /*4250*/  IMAD R40, R153, 0xc0, R40 ;  /* 0x000000c099287824 */ /* 0x000fca00078e0228 */
[----:B------:R-:W2:Y:S01]  /*4260*/  MUFU.EX2 R137, R137 ;  /* 0x0000008900897308 */ /* 0x000ea20000000800 */
[----:B0-----:R-:W-:Y:S01]  /*4270*/  FADD.FTZ R27, R143, R38 ;  /* 0x000000268f1b7221 */ /* 0x001fe20000010000 */
[----:B------:R-:W-:-:S06]  /*4280*/  R2UR UR10, R40 ;  /* 0x00000000280a72ca */ /* 0x000fcc00000e0000 */
[----:B------:R-:W0:Y:S01]  /*4290*/  MUFU.EX2 R26, R26 ;  /* 0x0000001a001a7308 */ /* 0x000e220000000800 */
[C---:B-1----:R-:W-:Y:S01]  /*42a0*/  FADD.FTZ R38, R24.reuse, R27 ;  /* 0x0000001b18267221 */ /* 0x042fe20000010000 */
[----:B------:R-:W-:-:S05]  /*42b0*/  F2FP.BF16.F32.PACK_AB R143, R24, R143 ;  /* 0x0000008f188f723e */ /* 0x000fca00000010ff */
[----:B------:R-:W-:Y:S01]  /*42c0*/  UIADD3 UR6, UR10, UR6, URZ ;  /* 0x000000060a067290 */ /* 0x000fe2000fffe03f */
[----:B------:R-:W1:Y:S01]  /*42d0*/  MUFU.EX2 R139, R139 ;  /* 0x0000008b008b7308 */ /* 0x000e620000000800 */
[----:B--2---:R-:W-:Y:S01]  /*42e0*/  FADD.FTZ R27, R137, R38 ;  /* 0x00000026891b7221 */ /* 0x004fe20000010000 */
[----:B------:R-:W-:Y:S01]  /*42f0*/  FADD.FTZ R38, R128, R31 ;  /* 0x0000001f80267221 */ /* 0x000fe20000010000 */
[----:B------:R-:W-:-:S05]  /*4300*/  F2FP.BF16.F32.PACK_AB R128, R33, R128 ;  /* 0x000000802180723e */ /* 0x000fca00000010ff */
        /* <DEDUP_REMOVED lines=8> */
[----:B------:R-:W-:-:S06]  /*4390*/  FADD.FTZ R5, R37, R38 ;  /* 0x0000002625057221 */ /* 0x000fcc0000010000 */
        /* <DEDUP_REMOVED lines=57> */
[----:B------:R-:W-:Y:S02]  /*4730*/  VIADD R3, R88, 0xfffffffe ;  /* 0xfffffffe58037836 */ /* 0x000fe40000000000 */
[C---:B-1----:R-:W-:Y:S01]  /*4740*/  FADD.FTZ R6, R53.reuse, R6 ;  /* 0x0000000635067221 */ /* 0x042fe20000010000 */
[----:B------:R-:W-:Y:S01]  /*4750*/  F2FP.BF16.F32.PACK_AB R122, R53, R122 ;  /* 0x0000007a357a723e */ /* 0x000fe200000010ff */
        /* <DEDUP_REMOVED lines=14> */
.L_x_11339:
[----:B------:R-:W-:-:S11]  /*4840*/  UISETP.NE.AND UP1, UPT, UR7, 0x1, UPT ;  /* 0x000000010700788c */ /* 0x000fd6000bf25270 */
[----:B------:R-:W-:Y:S02]  /*4850*/  @UP1 ULDC.64 UR18, c[0x0][0x9e8] ;  /* 0x00027a0000121ab9 */ /* 0x000fe40000000a00 */
[----:B------:R-:W-:-:S04]  /*4860*/  UIMAD.WIDE.U32 UR10, UR14, UR18, URZ ;  /* 0x000000120e0a72a5 */ /* 0x000fc8000f8e003f */
[----:B------:R-:W-:-:S12]  /*4870*/  @UP1 USHF.R.U32.HI UR14, URZ, UR19, UR11 ;  /* 0x000000133f0e1299 */ /* 0x000fd8000801160b */
.L_x_11340:
[----:B------:R-:W-:-:S04]  /*4880*/  UIMAD UR7, UR14, UR7, UR7 ;  /* 0x000000070e0772a4 */ /* 0x000fc8000f8e0207 */
[----:B------:R-:W-:-:S04]  /*4890*/  UISETP.LT.AND UP1, UPT, UR6, UR7, UPT ;  /* 0x000000070600728c */ /* 0x000fc8000bf21270 */
[----:B------:R-:W-:-:S12]  /*48a0*/  USEL UR6, UR6, UR7, UP1 ;  /* 0x0000000706067287 */ /* 0x000fd80008800000 */
.L_x_11338:
        /* <DEDUP_REMOVED lines=23> */
[----:B------:R-:W-:Y:S01]  /*4a20*/  IADD3 R7, R4, R17, -R18 ;  /* 0x0000001104077210 */ /* 0x000fe20007ffe812 */
        /* <DEDUP_REMOVED lines=8> */
.L_x_11358:
        /* <DEDUP_REMOVED lines=9> */
.L_x_11343:
[----:B------:R-:W-:Y:S01]  /*4b40*/  ULEA UR6, UR26, UR45, 0x3 ;  /* 0x0000002d1a067291 */ /* 0x000fe2000f8e183f */
[----:B------:R-:W-:-:S05]  /*4b50*/  IMAD.U32 R8, RZ, RZ, UR25 ;  /* 0x00000019ff087e24 */ /* 0x000fca000f8e00ff */
[----:B------:R-:W-:-:S04]  /*4b60*/  SHF.L.U32 R8, R8, 0x1f, RZ ;  /* 0x0000001f08087819 */ /* 0x000fc800000006ff */
[----:B------:R0:W1:Y:S01]  /*4b70*/  SYNCS.PHASECHK.TRANS64.TRYWAIT P2, [UR6+0x16830], R8 ;  /* 0x01683008ff0075a7 */ /* 0x0000620008040146 */
[----:B------:R-:W-:Y:S05]  /*4b80*/  @!P0 BRA `(.L_x_11344) ;  /* 0x0000000000048947 */ /* 0x000fea0003800000 */
[----:B------:R-:W-:Y:S01]  /*4b90*/  BPT.TRAP 0x1 ;  /* 0x000000040000795c */ /* 0x000fe20000300000 */
.L_x_11344:
[----:B-1----:R-:W-:Y:S05]  /*4ba0*/  @P2 BRA `(.L_x_11342) ;  /* 0x0000000000082947 */ /* 0x002fea0003800000 */
[----:B------:R-:W1:Y:S02]  /*4bb0*/  SYNCS.PHASECHK.TRANS64.TRYWAIT P2, [UR6+0x16830], R8 ;  /* 0x01683008ff0075a7 */ /* 0x000e640008040146 */
[----:B-1----:R-:W-:Y:S05]  /*4bc0*/  @!P2 BRA `(.L_x_11345) ;  /* 0x000000dc00f8a947 */ /* 0x002fea0003800000 */
.L_x_11342:
[----:B------:R-:W2:Y:S01]  /*4bd0*/  S2R R10, SR_TID.X ;  /* 0x00000000000a7919 */ /* 0x000ea20000002100 */
        /* <DEDUP_REMOVED lines=9> */
[----:B01----:R-:W-:-:S05]  /*4c70*/  VIADD R8, R10, 0x8 ;  /* 0x000000080a087836 */ /* 0x003fca0000000000 */
        /* <DEDUP_REMOVED lines=16> */
.L_x_11347:
[----:B------:R-:W-:Y:S01]  /*4d80*/  ULEA UR6, UR39, UR45, 0x3 ;  /* 0x0000002d27067291 */ /* 0x000fe2000f8e183f */
[----:B------:R-:W-:-:S05]  /*4d90*/  IMAD.U32 R8, RZ, RZ, UR38 ;  /* 0x00000026ff087e24 */ /* 0x000fca000f8e00ff */
[----:B------:R-:W-:-:S04]  /*4da0*/  SHF.L.U32 R8, R8, 0x1f, RZ ;  /* 0x0000001f08087819 */ /* 0x000fc800000006ff */
[----:B------:R0:W1:Y:S01]  /*4db0*/  SYNCS.PHASECHK.TRANS64.TRYWAIT P2, [UR6+0x16850], R8 ;  /* 0x01685008ff0075a7 */ /* 0x0000620008040146 */
[----:B------:R-:W-:Y:S05]  /*4dc0*/  @!P0 BRA `(.L_x_11348) ;  /* 0x0000000000048947 */ /* 0x000fea0003800000 */
[----:B------:R-:W-:Y:S01]  /*4dd0*/  BPT.TRAP 0x1 ;  /* 0x000000040000795c */ /* 0x000fe20000300000 */
.L_x_11348:
[----:B-1----:R-:W-:Y:S05]  /*4de0*/  @P2 BRA `(.L_x_11346) ;  /* 0x0000000000082947 */ /* 0x002fea0003800000 */
[----:B------:R-:W1:Y:S02]  /*4df0*/  SYNCS.PHASECHK.TRANS64.TRYWAIT P2, [UR6+0x16850], R8 ;  /* 0x01685008ff0075a7 */ /* 0x000e640008040146 */
[----:B-1----:R-:W-:Y:S05]  /*4e00*/  @!P2 BRA `(.L_x_11349) ;  /* 0x000000dc0080a947 */ /* 0x002fea0003800000 */
.L_x_11346:
[----:B------:R-:W-:Y:S01]  /*4e10*/  UIADD3 UR6, UR45, 0x400, URZ ;  /* 0x000004002d067890 */ /* 0x000fe2000fffe03f */
[----:B------:R-:W-:Y:S01]  /*4e20*/  WARPGROUP.ARRIVE ;  /* 0x00000000000079c5 */ /* 0x000fe20000000000 */
[----:B------:R-:W-:-:S05]  /*4e30*/  UMOV UR7, 0x40000040 ;  /* 0x4000004000077882 */ /* 0x000fca0000000000 */
[----:B------:R-:W2:Y:S01]  /*4e40*/  S2R R14, SR_TID.X ;  /* 0x00000000000e7919 */ /* 0x000ea20000002100 */
[----:B------:R-:W-:Y:S01]  /*4e50*/  USHF.R.U32.HI UR6, URZ, 0x4, UR6 ;  /* 0x000000043f067899 */ /* 0x000fe20008011606 */
[----:B------:R-:W-:Y:S02]  /*4e60*/  IMAD.U32 R12, RZ, RZ, UR26 ;  /* 0x0000001aff0c7e24 */ /* 0x000fe4000f8e00ff */
[----:B01----:R-:W-:Y:S01]  /*4e70*/  IMAD.SHL.U32 R8, R3, 0x80, RZ ;  /* 0x0000008003087824 */ /* 0x003fe200078e00ff */
[----:B------:R-:W-:Y:S02]  /*4e80*/  ULOP3.LUT UR6, UR6, 0x3fff, URZ, 0xc0, !UPT ;  /* 0x00003fff06067892 */ /* 0x000fe4000f8ec03f */
[----:B------:R-:W-:Y:S02]  /*4e90*/  @!P1 LEA R12, R12, UR45, 0x3 ;  /* 0x0000002d0c0c9c11 */ /* 0x000fe4000f8e18ff */
[----:B------:R-:W-:Y:S01]  /*4ea0*/  ULEA UR10, UR39, UR6, 0xa ;  /* 0x00000006270a7291 */ /* 0x000fe2000f8e503f */
[----:B------:R-:W-:-:S02]  /*4eb0*/  IADD3 R15, R17, 0x1, -R8 ;  /* 0x00000001110f7810 */ /* 0x000fc40007ffe808 */
[----:B------:R-:W-:-:S03]  /*4ec0*/  @!P1 VIADD R12, R12, 0x16840 ;  /* 0x000168400c0c9836 */ /* 0x000fc60000000000 */
[----:B------:R-:W-:Y:S01]  /*4ed0*/  IMAD.IADD R15, R15, 0x1, -R18 ;  /* 0x000000010f0f7824 */ /* 0x000fe200078e0a12 */
[----:B------:R-:W-:Y:S01]  /*4ee0*/  UMOV UR6, UR10 ;  /* 0x0000000a00067c82 */ /* 0x000fe20008000000 */
[----:B------:R-:W-:Y:S01]  /*4ef0*/  @!P1 PRMT R12, RZ, 0x654, R12 ;  /* 0x00000654ff0c9816 */ /* 0x000fe2000000000c */
[----:B------:R-:W-:Y:S01]  /*4f00*/  HGMMA.64x64x16.F32.BF16 R88, R148, gdesc[UR4].tnspB, R88, gsb0 ;  /* 0x40e0000494587df0 */ /* 0x000fe20008001858 */
[----:B------:R-:W-:Y:S01]  /*4f10*/  UIADD3 UR6, UR10, 0x80, URZ ;  /* 0x000000800a067890 */ /* 0x000fe2000fffe03f */
[----:B------:R-:W-:Y:S01]  /*4f20*/  IMAD R15, R16, -0x2, R15 ;  /* 0xfffffffe100f7824 */ /* 0x000fe200078e020f */
[----:B------:R-:W-:Y:S01]  /*4f30*/  UMOV UR7, 0x40000040 ;  /* 0x4000004000077882 */ /* 0x000fe20000000000 */
[----:B--2---:R-:W-:Y:S02]  /*4f40*/  SHF.R.U32.HI R10, RZ, 0x7, R14 ;  /* 0x00000007ff0a7819 */ /* 0x004fe4000001160e */
[----:B------:R-:W-:-:S03]  /*4f50*/  ISETP.GE.U32.AND P2, PT, R14, 0x180, PT ;  /* 0x000001800e00780c */ /* 0x000fc60003f46070 */
[----:B------:R-:W-:-:S05]  /*4f60*/  VIADD R10, R10, 0x9 ;  /* 0x000000090a0a7836 */ /* 0x000fca0000000000 */
[----:B------:R-:W-:Y:S02]  /*4f70*/  SEL R14, R10, 0x9, !P2 ;  /* 0x000000090a0e7807 */ /* 0x000fe40005000000 */
[----:B------:R-:W-:Y:S01]  /*4f80*/  PLOP3.LUT P2, PT, PT, PT, UP0, 0x40, 0x0 ;  /* 0x000000000000781c */ /* 0x000fe20003f4e808 */
        /* <DEDUP_REMOVED lines=41> */
[----:B0-----:R-:W-:Y:S06]  /*5220*/  @P2 BRA `(.L_x_11350) ;  /* 0x0000000000582947 */ /* 0x001fec0003800000 */
        /* <DEDUP_REMOVED lines=11> */
.L_x_11352:
[----:B------:R-:W-:Y:S02]  /*52e0*/  IMAD.U32 R120, RZ, RZ, UR24 ;  /* 0x00000018ff787e24 */ /* 0x000fe4000f8e00ff */
[----:B------:R-:W-:-:S03]  /*52f0*/  IMAD.MOV.U32 R21, RZ, RZ, R7 ;  /* 0x000000ffff157224 */ /* 0x000fc600078e0007 */
[----:B------:R-:W-:-:S13]  /*5300*/  ISETP.NE.AND P2, PT, R120, 0x1, PT ;  /* 0x000000017800780c */ /* 0x000fda0003f45270 */
[----:B------:R-:W0:Y:S02]  /*5310*/  @P2 LDC.64 R14, c[0x0][0x9e8] ;  /* 0x00027a00ff0e2b82 */ /* 0x000e240000000a00 */
[----:B0-----:R-:W-:-:S05]  /*5320*/  @P2 IMAD.HI.U32 R14, R7, R14, RZ ;  /* 0x0000000e070e2227 */ /* 0x001fca00078e00ff */
[----:B------:R-:W-:-:S07]  /*5330*/  @P2 SHF.R.U32.HI R21, RZ, R15, R14 ;  /* 0x0000000fff152219 */ /* 0x000fce000001160e */
.L_x_11353:
[----:B------:R-:W-:Y:S05]  /*5340*/  BSYNC B0 ;  /* 0x0000000000007941 */ /* 0x000fea0003800000 */
.L_x_11351:
[----:B------:R-:W-:-:S04]  /*5350*/  IMAD R15, R21, R120, -R8 ;  /* 0x00000078150f7224 */ /* 0x000fc800078e0a08 */
[----:B------:R-:W-:-:S05]  /*5360*/  IMAD R15, R16, -0x2, R15 ;  /* 0xfffffffe100f7824 */ /* 0x000fca00078e020f */
[----:B------:R-:W-:Y:S02]  /*5370*/  VIADDMNMX R12, R15, R120, R12, PT ;  /* 0x000000780f0c7246 */ /* 0x000fe4000380010c */
[----:B------:R-:W-:-:S07]  /*5380*/  VIMNMX R10, R10, R15, !PT ;  /* 0x0000000f0a0a7248 */ /* 0x000fce0007fe0100 */
.L_x_11350:
[----:B------:R-:W-:Y:S02]  /*5390*/  ISETP.GT.AND P2, PT, R3, -0x1, PT ;  /* 0xffffffff0300780c */ /* 0x000fe40003f44270 */
[----:B------:R-:W-:Y:S02]  /*53a0*/  IADD3 R123, R123, 0x8, R4 ;  /* 0x000000087b7b7810 */ /* 0x000fe40007ffe004 */
[C---:B------:R-:W-:Y:S02]  /*53b0*/  ISETP.GT.AND P5, PT, R10.reuse, RZ, P2 ;  /* 0x000000ff0a00720c */ /* 0x040fe400017a4270 */
[----:B------:R-:W-:Y:S02]  /*53c0*/  ISETP.GT.AND P4, PT, R10, 0x1, P2 ;  /* 0x000000010a00780c */ /* 0x000fe40001784270 */
        /* <DEDUP_REMOVED lines=108> */
.L_x_11356:
[----:B------:R-:W-:Y:S02]  /*5a90*/  IMAD.U32 R12, RZ, RZ, UR24 ;  /* 0x00000018ff0c7e24 */ /* 0x000fe4000f8e00ff */
[----:B------:R-:W-:-:S03]  /*5aa0*/  IMAD.MOV.U32 R125, RZ, RZ, R9 ;  /* 0x000000ffff7d7224 */ /* 0x000fc600078e0009 */
[----:B------:R-:W-:-:S13]  /*5ab0*/  ISETP.NE.AND P3, PT, R12, 0x1, PT ;  /* 0x000000010c00780c */ /* 0x000fda0003f65270 */
[----:B------:R-:W0:Y:S02]  /*5ac0*/  @P3 LDC.64 R14, c[0x0][0x9e8] ;  /* 0x00027a00ff0e3b82 */ /* 0x000e240000000a00 */
[----:B0-----:R-:W-:-:S05]  /*5ad0*/  @P3 IMAD.HI.U32 R14, R9, R14, RZ ;  /* 0x0000000e090e3227 */ /* 0x001fca00078e00ff */
[----:B------:R-:W-:-:S07]  /*5ae0*/  @P3 SHF.R.U32.HI R125, RZ, R15, R14 ;  /* 0x0000000fff7d3219 */ /* 0x000fce000001160e */
.L_x_11357:
[----:B------:R-:W-:Y:S05]  /*5af0*/  BSYNC B0 ;  /* 0x0000000000007941 */ /* 0x000fea0003800000 */
.L_x_11355:
[----:B------:R-:W-:-:S04]  /*5b00*/  IMAD R15, R125, R12, -R8 ;  /* 0x0000000c7d0f7224 */ /* 0x000fc800078e0a08 */
[----:B------:R-:W-:-:S05]  /*5b10*/  IMAD R8, R16, -0x2, R15 ;  /* 0xfffffffe10087824 */ /* 0x000fca00078e020f */
[----:B------:R-:W-:Y:S02]  /*5b20*/  VIADDMNMX R123, R8, R12, R123, PT ;  /* 0x0000000c087b7246 */ /* 0x000fe4000380017b */
[----:B------:R-:W-:-:S07]  /*5b30*/  VIMNMX R121, R121, R8, !PT ;  /* 0x0000000879797248 */ /* 0x000fce0007fe0100 */
.L_x_11354:
        /* <DEDUP_REMOVED lines=20> */
[C---:B------:R-:W-:Y:S02]  /*5c80*/  ISETP.GT.AND P5, PT, R121.reuse, RZ, P2 ;  /* 0x000000ff7900720c */ /* 0x040fe400017a4270 */
[----:B------:R-:W-:Y:S02]  /*5c90*/  FMNMX.FTZ R8, R44, R15, !PT ;  /* 0x0000000f2c087209 */ /* 0x000fe40007810000 */
        /* <DEDUP_REMOVED lines=42> */
[C---:B------:R-:W-:Y:S02]  /*5f40*/  ISETP.GT.AND P3, PT, R121.reuse, 0x29, P2 ;  /* 0x000000297900780c */ /* 0x040fe40001764270 */
[----:B------:R-:W-:Y:S01]  /*5f50*/  FSEL R46, R46, -INF , !P4 ;  /* 0xff8000002e2e7808 */ /* 0x000fe20006000000 */
[----:B------:R-:W0:Y:S01]  /*5f60*/  SHFL.BFLY PT, R15, R10, 0x2, 0x1f ;  /* 0x0c401f000a0f7f89 */ /* 0x000e2200000e0000 */
[----:B------:R-:W-:-:S04]  /*5f70*/  ISETP.GT.AND P4, PT, R121, 0x30, P2 ;  /* 0x000000307900780c */ /* 0x000fc80001784270 */
[----:B------:R-:W-:-:S04]  /*5f80*/  ISETP.LT.OR P4, PT, R123, 0x31, P4 ;  /* 0x000000317b00780c */ /* 0x000fc80002781670 */
[----:B------:R-:W-:Y:S02]  /*5f90*/  FSEL R50, R50, -INF , !P4 ;  /* 0xff80000032327808 */ /* 0x000fe40006000000 */
[----:B------:R-:W-:-:S04]  /*5fa0*/  ISETP.GT.AND P4, PT, R121, 0x39, P2 ;  /* 0x000000397900780c */ /* 0x000fc80001784270 */
[----:B------:R-:W-:-:S04]  /*5fb0*/  ISETP.LT.OR P4, PT, R123, 0x3a, P4 ;  /* 0x0000003a7b00780c */ /* 0x000fc80002781670 */
[----:B------:R-:W-:Y:S02]  /*5fc0*/  FSEL R55, R55, -INF , !P4 ;  /* 0xff80000037377808 */ /* 0x000fe40006000000 */
[----:B------:R-:W-:Y:S02]  /*5fd0*/  ISETP.GT.AND P4, PT, R121, 0x48, P2 ;  /* 0x000000487900780c */ /* 0x000fe40001784270 */
[----:B0-----:R-:W-:Y:S02]  /*5fe0*/  FMNMX.FTZ R15, R10, R15, !PT ;  /* 0x0000000f0a0f7209 */ /* 0x001fe40007810000 */
[----:B------:R-:W-:-:S03]  /*5ff0*/  ISETP.LT.OR P4, PT, R123, 0x49, P4 ;  /* 0x000000497b00780c */ /* 0x000fc60002781670 */
[----:B------:R-:W0:Y:S01]  /*6000*/  SHFL.BFLY PT, R8, R15, 0x1, 0x1f ;  /* 0x0c201f000f087f89 */ /* 0x000e2200000e0000 */
[----:B------:R-:W-:Y:S02]  /*6010*/  FSEL R62, R62, -INF , !P4 ;  /* 0xff8000003e3e7808 */ /* 0x000fe40006000000 */
        /* <DEDUP_REMOVED lines=16> */
[--C-:B------:R-:W-:Y:S01]  /*6120*/  FFMA.FTZ R21, R29, UR22, -R10.reuse ;  /* 0x000000161d157c23 */ /* 0x100fe2000801080a */
[----:B------:R-:W-:Y:S01]  /*6130*/  FSEL R29, R26, -INF , !P5 ;  /* 0xff8000001a1d7808 */ /* 0x000fe20006800000 */
[--C-:B------:R-:W-:Y:S01]  /*6140*/  FFMA.FTZ R148, R25, UR22, -R10.reuse ;  /* 0x0000001619947c23 */ /* 0x100fe2000801080a */
[--C-:B------:R-:W-:Y:S01]  /*6150*/  FFMA.FTZ R25, R33, UR22, -R10.reuse ;  /* 0x0000001621197c23 */ /* 0x100fe2000801080a */
[----:B------:R-:W-:Y:S01]  /*6160*/  ISETP.LT.OR P5, PT, R123, 0x2a, P3 ;  /* 0x0000002a7b00780c */ /* 0x000fe20001fa1670 */
[----:B------:R-:W-:Y:S01]  /*6170*/  MUFU.EX2 R15, R15 ;  /* 0x0000000f000f7308 */ /* 0x000fe20000000800 */
        /* <DEDUP_REMOVED lines=35> */
[----:B------:R-:W-:Y:S01]  /*63b0*/  FFMA.FTZ R85, R85, UR22, -R10 ;  /* 0x0000001655557c23 */ /* 0x000fe2000801080a */
[----:B------:R-:W-:Y:S01]  /*63c0*/  FMNMX.FTZ R41, R43, R12, !PT ;  /* 0x0000000c2b297209 */ /* 0x000fe20007810000 */
[----:B------:R-:W-:Y:S01]  /*63d0*/  MUFU.EX2 R148, R148 ;  /* 0x0000009400947308 */ /* 0x000fe20000000800 */
[----:B------:R-:W-:-:S02]  /*63e0*/  ISETP.LT.OR P3, PT, R123, 0x41, P3 ;  /* 0x000000417b00780c */ /* 0x000fc40001f61670 */
[----:B------:R-:W-:Y:S02]  /*63f0*/  FMNMX.FTZ R12, R46, R41, !PT ;  /* 0x000000292e0c7209 */ /* 0x000fe40007810000 */
[----:B------:R-:W-:Y:S02]  /*6400*/  ISETP.LT.OR P5, PT, R123, 0x42, P5 ;  /* 0x000000427b00780c */ /* 0x000fe40002fa1670 */
[----:B------:R-:W-:Y:S01]  /*6410*/  FMNMX.FTZ R41, R47, R12, !PT ;  /* 0x0000000c2f297209 */ /* 0x000fe20007810000 */
[----:B------:R-:W-:Y:S01]  /*6420*/  MUFU.EX2 R150, R150 ;  /* 0x0000009600967308 */ /* 0x000fe20000000800 */
[----:B------:R-:W-:Y:S02]  /*6430*/  FSEL R58, R58, -INF , !P3 ;  /* 0xff8000003a3a7808 */ /* 0x000fe40005800000 */
[----:B------:R-:W-:Y:S01]  /*6440*/  FMNMX.FTZ R12, R50, R41, !PT ;  /* 0x00000029320c7209 */ /* 0x000fe20007810000 */
[----:B------:R-:W-:Y:S01]  /*6450*/  FFMA.FTZ R41, R45, UR22, -R10 ;  /* 0x000000162d297c23 */ /* 0x000fe2000801080a */
[----:B------:R-:W-:-:S02]  /*6460*/  ISETP.GT.AND P3, PT, R121, 0x49, P2 ;  /* 0x000000497900780c */ /* 0x000fc40001764270 */
[----:B------:R-:W-:Y:S01]  /*6470*/  FMNMX.FTZ R45, R51, R12, !PT ;  /* 0x0000000c332d7209 */ /* 0x000fe20007810000 */
[----:B------:R-:W-:Y:S01]  /*6480*/  MUFU.EX2 R21, R21 ;  /* 0x0000001500157308 */ /* 0x000fe20000000800 */
[----:B------:R-:W-:Y:S02]  /*6490*/  FSEL R59, R59, -INF , !P5 ;  /* 0xff8000003b3b7808 */ /* 0x000fe40006800000 */
[----:B------:R-:W-:Y:S02]  /*64a0*/  FMNMX.FTZ R12, R54, R45, !PT ;  /* 0x0000002d360c7209 */ /* 0x000fe40007810000 */
[----:B------:R-:W-:Y:S02]  /*64b0*/  ISETP.GT.AND P5, PT, R121, 0x50, P2 ;  /* 0x000000507900780c */ /* 0x000fe400017a4270 */
[----:B------:R-:W-:Y:S01]  /*64c0*/  FMNMX.FTZ R45, R55, R12, !PT ;  /* 0x0000000c372d7209 */ /* 0x000fe20007810000 */
[----:B------:R-:W-:Y:S01]  /*64d0*/  MUFU.EX2 R144, R144 ;  /* 0x0000009000907308 */ /* 0x000fe20000000800 */
[----:B------:R-:W-:-:S02]  /*64e0*/  ISETP.LT.OR P3, PT, R123, 0x4a, P3 ;  /* 0x0000004a7b00780c */ /* 0x000fc40001f61670 */
[----:B------:R-:W-:Y:S01]  /*64f0*/  FMNMX.FTZ R12, R58, R45, !PT ;  /* 0x0000002d3a0c7209 */ /* 0x000fe20007810000 */
[----:B------:R-:W-:Y:S01]  /*6500*/  FFMA.FTZ R45, R49, UR22, -R10 ;  /* 0x00000016312d7c23 */ /* 0x000fe2000801080a */
[----:B------:R-:W-:Y:S02]  /*6510*/  FSEL R63, R63, -INF , !P3 ;  /* 0xff8000003f3f7808 */ /* 0x000fe40005800000 */
[----:B------:R-:W-:Y:S01]  /*6520*/  FMNMX.FTZ R49, R59, R12, !PT ;  /* 0x0000000c3b317209 */ /* 0x000fe20007810000 */
[----:B------:R-:W-:Y:S01]  /*6530*/  MUFU.EX2 R25, R25 ;  /* 0x0000001900197308 */ /* 0x000fe20000000800 */
[----:B------:R-:W-:Y:S02]  /*6540*/  ISETP.LT.OR P5, PT, R123, 0x51, P5 ;  /* 0x000000517b00780c */ /* 0x000fe40002fa1670 */
[----:B------:R-:W-:Y:S02]  /*6550*/  FMNMX.FTZ R12, R62, R49, !PT ;  /* 0x000000313e0c7209 */ /* 0x000fe40007810000 */
[----:B------:R-:W-:-:S02]  /*6560*/  ISETP.GT.AND P3, PT, R121, 0x58, P2 ;  /* 0x000000587900780c */ /* 0x000fc40001764270 */
[----:B------:R-:W-:Y:S01]  /*6570*/  FSEL R66, R66, -INF , !P5 ;  /* 0xff80000042427808 */ /* 0x000fe20006800000 */
[----:B------:R-:W-:Y:S01]  /*6580*/  MUFU.EX2 R146, R146 ;  /* 0x0000009200927308 */ /* 0x000fe20000000800 */
[----:B------:R-:W-:Y:S02]  /*6590*/  FMNMX.FTZ R49, R63, R12, !PT ;  /* 0x0000000c3f317209 */ /* 0x000fe40007810000 */
[----:B------:R-:W-:Y:S02]  /*65a0*/  ISETP.GT.AND P5, PT, R121, 0x59, P2 ;  /* 0x000000597900780c */ /* 0x000fe400017a4270 */
[----:B------:R-:W-:Y:S02]  /*65b0*/  ISETP.LT.OR P3, PT, R123, 0x59, P3 ;  /* 0x000000597b00780c */ /* 0x000fe40001f61670 */
[----:B------:R-:W-:Y:S01]  /*65c0*/  FMNMX.FTZ R12, R66, R49, !PT ;  /* 0x00000031420c7209 */ /* 0x000fe20007810000 */
[----:B------:R-:W-:Y:S01]  /*65d0*/  FFMA.FTZ R49, R53, UR22, -R10 ;  /* 0x0000001635317c23 */ /* 0x000fe2000801080a */
[----:B------:R-:W-:Y:S01]  /*65e0*/  ISETP.LT.OR P5, PT, R123, 0x5a, P5 ;  /* 0x0000005a7b00780c */ /* 0x000fe20002fa1670 */
[----:B------:R-:W-:Y:S01]  /*65f0*/  MUFU.EX2 R33, R33 ;  /* 0x0000002100217308 */ /* 0x000fe20000000800 */
[----:B------:R-:W-:-:S02]  /*6600*/  FSEL R70, R70, -INF , !P3 ;  /* 0xff80000046467808 */ /* 0x000fc40005800000 */
[----:B------:R-:W-:Y:S02]  /*6610*/  FMNMX.FTZ R53, R67, R12, !PT ;  /* 0x0000000c43357209 */ /* 0x000fe40007810000 */
[----:B------:R-:W-:Y:S02]  /*6620*/  ISETP.GT.AND P3, PT, R121, 0x61, P2 ;  /* 0x000000617900780c */ /* 0x000fe40001764270 */
[----:B------:R-:W-:Y:S01]  /*6630*/  FSEL R71, R71, -INF , !P5 ;  /* 0xff80000047477808 */ /* 0x000fe20006800000 */
[----:B------:R-:W-:Y:S01]  /*6640*/  MUFU.EX2 R140, R140 ;  /* 0x0000008c008c7308 */ /* 0x000fe20000000800 */
[----:B------:R-:W-:Y:S02]  /*6650*/  FMNMX.FTZ R12, R70, R53, !PT ;  /* 0x00000035460c7209 */ /* 0x000fe40007810000 */
[----:B------:R-:W-:Y:S02]  /*6660*/  ISETP.GT.AND P5, PT, R121, 0x68, P2 ;  /* 0x000000687900780c */ /* 0x000fe400017a4270 */
[----:B------:R-:W-:-:S02]  /*6670*/  ISETP.LT.OR P3, PT, R123, 0x62, P3 ;  /* 0x000000627b00780c */ /* 0x000fc40001f61670 */
[----:B------:R-:W-:Y:S01]  /*6680*/  FMNMX.FTZ R53, R71, R12, !PT ;  /* 0x0000000c47357209 */ /* 0x000fe20007810000 */
[----:B------:R-:W-:Y:S01]  /*6690*/  MUFU.EX2 R37, R37 ;  /* 0x0000002500257308 */ /* 0x000fe20000000800 */
[----:B------:R-:W-:Y:S02]  /*66a0*/  FSEL R75, R75, -INF , !P3 ;  /* 0xff8000004b4b7808 */ /* 0x000fe40005800000 */
[----:B------:R-:W-:Y:S02]  /*66b0*/  ISETP.LT.OR P5, PT, R123, 0x69, P5 ;  /* 0x000000697b00780c */ /* 0x000fe40002fa1670 */
[----:B------:R-:W-:Y:S01]  /*66c0*/  FMNMX.FTZ R12, R74, R53, !PT ;  /* 0x000000354a0c7209 */ /* 0x000fe20007810000 */
[----:B------:R-:W-:Y:S01]  /*66d0*/  FFMA.FTZ R53, R57, UR22, -R10 ;  /* 0x0000001639357c23 */ /* 0x000fe2000801080a */
[----:B------:R-:W-:Y:S01]  /*66e0*/  ISETP.GT.AND P3, PT, R121, 0x70, P2 ;  /* 0x000000707900780c */ /* 0x000fe20001764270 */
[----:B------:R-:W-:Y:S01]  /*66f0*/  MUFU.EX2 R142, R142 ;  /* 0x0000008e008e7308 */ /* 0x000fe20000000800 */
[----:B------:R-:W-:-:S02]  /*6700*/  FSEL R78, R78, -INF , !P5 ;  /* 0xff8000004e4e7808 */ /* 0x000fc40006800000 */
[----:B------:R-:W-:Y:S02]  /*6710*/  FMNMX.FTZ R57, R75, R12, !PT ;  /* 0x0000000c4b397209 */ /* 0x000fe40007810000 */
        /* <DEDUP_REMOVED lines=10> */
[----:B------:R-:W-:Y:S01]  /*67c0*/  FMNMX.FTZ R12, R82, R57, !PT ;  /* 0x00000039520c7209 */ /* 0x000fe20007810000 */
[----:B------:R-:W-:Y:S01]  /*67d0*/  FFMA.FTZ R57, R61, UR22, -R10 ;  /* 0x000000163d397c23 */ /* 0x000fe2000801080a */
[----:B------:R-:W-:Y:S01]  /*67e0*/  ISETP.LT.OR P2, PT, R123, 0x7a, P2 ;  /* 0x0000007a7b00780c */ /* 0x000fe20001741670 */
[----:B------:R-:W-:Y:S01]  /*67f0*/  MUFU.EX2 R45, R45 ;  /* 0x0000002d002d7308 */ /* 0x000fe20000000800 */
[----:B------:R-:W-:-:S02]  /*6800*/  FSEL R86, R86, -INF , !P4 ;  /* 0xff80000056567808 */ /* 0x000fc40006000000 */
[----:B------:R-:W-:Y:S02]  /*6810*/  FMNMX.FTZ R61, R83, R12, !PT ;  /* 0x0000000c533d7209 */ /* 0x000fe40007810000 */
[----:B------:R-:W-:Y:S02]  /*6820*/  FSEL R87, R87, -INF , !P2 ;  /* 0xff80000057577808 */ /* 0x000fe40005000000 */
[----:B------:R-:W-:Y:S01]  /*6830*/  FMNMX.FTZ R12, R86, R61, !PT ;  /* 0x0000003d560c7209 */ /* 0x000fe20007810000 */
[--C-:B------:R-:W-:Y:S01]  /*6840*/  FFMA.FTZ R61, R65, UR22, -R10.reuse ;  /* 0x00000016413d7c23 */ /* 0x100fe2000801080a */
[--C-:B------:R-:W-:Y:S01]  /*6850*/  FFMA.FTZ R65, R69, UR22, -R10.reuse ;  /* 0x0000001645417c23 */ /* 0x100fe2000801080a */
[--C-:B------:R-:W-:Y:S01]  /*6860*/  FFMA.FTZ R69, R73, UR22, -R10.reuse ;  /* 0x0000001649457c23 */ /* 0x100fe2000801080a */
[----:B------:R-:W-:Y:S01]  /*6870*/  FMNMX.FTZ R12, R87, R12, !PT ;  /* 0x0000000c570c7209 */ /* 0x000fe20007810000 */
[--C-:B------:R-:W-:Y:S01]  /*6880*/  FFMA.FTZ R73, R77, UR22, -R10.reuse ;  /* 0x000000164d497c23 */ /* 0x100fe2000801080a */
[----:B------:R-:W-:Y:S01]  /*6890*/  FFMA.FTZ R77, R81, UR22, -R10 ;  /* 0x00000016514d7c23 */ /* 0x000fe2000801080a */
[----:B------:R-:W-:Y:S01]  /*68a0*/  FSEL R81, R8, RZ, P6 ;  /* 0x000000ff08517208 */ /* 0x000fe20003000000 */
[----:B------:R-:W-:Y:S01]  /*68b0*/  MUFU.EX2 R138, R138 ;  /* 0x0000008a008a7308 */ /* 0x000fe20000000800 */
[----:B------:R-:W0:Y:S03]  /*68c0*/  SHFL.BFLY PT, R121, R12, 0x2, 0x1f ;  /* 0x0c401f000c797f89 */ /* 0x000e2600000e0000 */
[----:B------:R-:W-:-:S04]  /*68d0*/  FADD.FTZ R2, -R81, R2 ;  /* 0x0000000251027221 */ /* 0x000fc80000010100 */
[----:B------:R-:W-:Y:S01]  /*68e0*/  FMUL.FTZ R2, R2, UR22 ;  /* 0x0000001602027c20 */ /* 0x000fe20008410000 */
[----:B------:R-:W-:Y:S08]  /*68f0*/  MUFU.EX2 R49, R49 ;  /* 0x0000003100317308 */ /* 0x000ff00000000800 */
[----:B------:R-:W1:Y:S01]  /*6900*/  MUFU.EX2 R2, R2 ;  /* 0x0000000200027308 */ /* 0x000e620000000800 */
[----:B0-----:R-:W-:-:S07]  /*6910*/  FMNMX.FTZ R121, R12, R121, !PT ;  /* 0x000000790c797209 */ /* 0x001fce0007810000 */
[----:B------:R-:W-:Y:S01]  /*6920*/  MUFU.EX2 R132, R132 ;  /* 0x0000008400847308 */ /* 0x000fe20000000800 */
[----:B------:R-:W0:Y:S07]  /*6930*/  SHFL.BFLY PT, R12, R121, 0x1, 0x1f ;  /* 0x0c201f00790c7f89 */ /* 0x000e2e00000e0000 */
[----:B------:R-:W-:Y:S01]  /*6940*/  MUFU.EX2 R53, R53 ;  /* 0x0000003500357308 */ /* 0x000fe20000000800 */
[-C--:B-1----:R-:W-:Y:S01]  /*6950*/  FMUL.FTZ R88, R88, R2.reuse ;  /* 0x0000000258587220 */ /* 0x082fe20000410000 */
        /* <DEDUP_REMOVED lines=16> */
[----:B------:R-:W-:Y:S01]  /*6a60*/  FMUL.FTZ R117, R117, R2 ;  /* 0x0000000275757220 */ /* 0x000fe20000410000 */
[----:B0-----:R-:W-:-:S04]  /*6a70*/  FMNMX.FTZ R10, R121, R12, !PT ;  /* 0x0000000c790a7209 */ /* 0x001fc80007810000 */
[C---:B------:R-:W-:Y:S01]  /*6a80*/  FSETP.NEU.FTZ.AND P2, PT, R10.reuse, -INF , PT ;  /* 0xff8000000a00780b */ /* 0x040fe20003f5d000 */
[----:B------:R-:W-:Y:S01]  /*6a90*/  FMUL.FTZ R40, R10, UR22 ;  /* 0x000000160a287c20 */ /* 0x000fe20008410000 */
[----:B------:R-:W-:Y:S04]  /*6aa0*/  MUFU.EX2 R128, R128 ;  /* 0x0000008000807308 */ /* 0x000fe80000000800 */
[----:B------:R-:W-:-:S04]  /*6ab0*/  FSEL R40, R40, RZ, P2 ;  /* 0x000000ff28287208 */ /* 0x000fc80001000000 */
[----:B------:R-:W-:Y:S01]  /*6ac0*/  MUFU.EX2 R61, R61 ;  /* 0x0000003d003d7308 */ /* 0x000fe20000000800 */
        /* <DEDUP_REMOVED lines=17> */
[----:B------:R-:W-:Y:S01]  /*6be0*/  FADD.FTZ R6, R144, R29 ;  /* 0x0000001d90067221 */ /* 0x000fe20000010000 */
[--C-:B------:R-:W-:Y:S01]  /*6bf0*/  FFMA.FTZ R26, R43, UR22, -R40.reuse ;  /* 0x000000162b1a7c23 */ /* 0x100fe20008010828 */
[----:B------:R-:W-:Y:S01]  /*6c00*/  FMUL.FTZ R0, R27, UR22 ;  /* 0x000000161b007c20 */ /* 0x000fe20008410000 */
[----:B------:R-:W-:Y:S01]  /*6c10*/  FFMA.FTZ R143, R46, UR22, -R40 ;  /* 0x000000162e8f7c23 */ /* 0x000fe20008010828 */
[----:B------:R-:W-:Y:S01]  /*6c20*/  FADD.FTZ R29, R25, R6 ;  /* 0x00000006191d7221 */ /* 0x000fe20000010000 */
        /* <DEDUP_REMOVED lines=10> */
[----:B------:R-:W0:Y:S01]  /*6cd0*/  MUFU.EX2 R0, R0 ;  /* 0x0000000000007308 */ /* 0x000e220000000800 */
[----:B------:R-:W-:Y:S01]  /*6ce0*/  FADD.FTZ R6, R140, R27 ;  /* 0x0000001b8c067221 */ /* 0x000fe20000010000 */
[--C-:B------:R-:W-:Y:S01]  /*6cf0*/  FFMA.FTZ R135, R62, UR22, -R40.reuse ;  /* 0x000000163e877c23 */ /* 0x100fe20008010828 */
[----:B------:R-:W-:Y:S01]  /*6d00*/  F2FP.BF16.F32.PACK_AB R148, R148, R15 ;  /* 0x0000000f9494723e */ /* 0x000fe200000010ff */
        /* <DEDUP_REMOVED lines=13> */
[----:B0-----:R-:W-:Y:S01]  /*6de0*/  FFMA.FTZ R5, R0, R5, R149 ;  /* 0x0000000500057223 */ /* 0x001fe20000010095 */
[----:B------:R-:W-:Y:S01]  /*6df0*/  FADD.FTZ R38, R136, R27 ;  /* 0x0000001b88267221 */ /* 0x000fe20000010000 */
[--C-:B------:R-:W-:Y:S01]  /*6e00*/  FFMA.FTZ R83, R83, UR22, -R40.reuse ;  /* 0x0000001653537c23 */ /* 0x100fe20008010828 */
[----:B------:R-:W-:Y:S01]  /*6e10*/  FFMA.FTZ R86, R86, UR22, -R40 ;  /* 0x0000001656567c23 */ /* 0x000fe20008010828 */
[----:B------:R-:W-:Y:S01]  /*6e20*/  FADD.FTZ R6, R12, R5 ;  /* 0x000000050c067221 */ /* 0x000fe20000010000 */
[----:B------:R-:W-:Y:S01]  /*6e30*/  FADD.FTZ R27, R45, R38 ;  /* 0x000000262d1b7221 */ /* 0x000fe20000010000 */
[----:B------:R-:W-:Y:S01]  /*6e40*/  FFMA.FTZ R38, R67, UR22, -R40 ;  /* 0x0000001643267c23 */ /* 0x000fe20008010828 */
[----:B------:R-:W0:Y:S01]  /*6e50*/  MUFU.EX2 R20, R20 ;  /* 0x0000001400147308 */ /* 0x000e220000000800 */
[----:B------:R-:W-:Y:S01]  /*6e60*/  FADD.FTZ R5, R151, R6 ;  /* 0x0000000697057221 */ /* 0x000fe20000010000 */
[----:B------:R-:W-:Y:S01]  /*6e70*/  FADD.FTZ R42, R138, R27 ;  /* 0x0000001b8a2a7221 */ /* 0x000fe20000010000 */
[----:B------:R-:W-:Y:S01]  /*6e80*/  IMAD.U32 R29, RZ, RZ, UR39 ;  /* 0x00000027ff1d7e24 */ /* 0x000fe2000f8e00ff */
[----:B------:R-:W-:Y:S01]  /*6e90*/  ISETP.GT.AND P2, PT, R3, UR27, PT ;  /* 0x0000001b03007c0c */ /* 0x000fe2000bf44270 */
[----:B-1----:R-:W-:Y:S01]  /*6ea0*/  FADD.FTZ R6, R14, R5 ;  /* 0x000000050e067221 */ /* 0x002fe20000010000 */
[----:B------:R-:W-:Y:S01]  /*6eb0*/  FADD.FTZ R27, R49, R42 ;  /* 0x0000002a311b7221 */ /* 0x000fe20000010000 */
[----:B------:R-:W-:Y:S01]  /*6ec0*/  FFMA.FTZ R42, R71, UR22, -R40 ;  /* 0x00000016472a7c23 */ /* 0x000fe20008010828 */
[----:B------:R-:W1:Y:S01]  /*6ed0*/  MUFU.EX2 R147, R147 ;  /* 0x0000009300937308 */ /* 0x000e620000000800 */
[----:B--2---:R-:W-:Y:S01]  /*6ee0*/  FADD.FTZ R5, R145, R6 ;  /* 0x0000000691057221 */ /* 0x004fe20000010000 */
[----:B------:R-:W-:Y:S01]  /*6ef0*/  FADD.FTZ R44, R132, R27 ;  /* 0x0000001b842c7221 */ /* 0x000fe20000010000 */
[----:B------:R-:W-:Y:S01]  /*6f00*/  FFMA.FTZ R40, R87, UR22, -R40 ;  /* 0x0000001657287c23 */ /* 0x000fe20008010828 */
[----:B------:R-:W-:Y:S01]  /*6f10*/  @!P1 LEA R29, R29, UR45, 0x3 ;  /* 0x0000002d1d1d9c11 */ /* 0x000fe2000f8e18ff */
[----:B------:R-:W-:Y:S01]  /*6f20*/  UMOV UR39, UR26 ;  /* 0x0000001a00277c82 */ /* 0x000fe20008000000 */
[----:B------:R-:W-:Y:S01]  /*6f30*/  FADD.FTZ R27, R53, R44 ;  /* 0x0000002c351b7221 */ /* 0x000fe20000010000 */
[----:B------:R-:W-:Y:S01]  /*6f40*/  FMUL.FTZ R90, R90, R0 ;  /* 0x000000005a5a7220 */ /* 0x000fe20000410000 */
[----:B------:R-:W2:Y:S01]  /*6f50*/  MUFU.EX2 R24, R24 ;  /* 0x0000001800187308 */ /* 0x000ea20000000800 */
[----:B0-----:R-:W-:Y:S01]  /*6f60*/  FADD.FTZ R6, R20, R5 ;  /* 0x0000000514067221 */ /* 0x001fe20000010000 */
[----:B------:R-:W-:Y:S01]  /*6f70*/  FADD.FTZ R44, R134, R27 ;  /* 0x0000001b862c7221 */ /* 0x000fe20000010000 */
[----:B------:R-:W-:-:S02]  /*6f80*/  @!P1 VIADD R29, R29, 0x16860 ;  /* 0x000168601d1d9836 */ /* 0x000fc40000000000 */
[-C--:B------:R-:W-:Y:S01]  /*6f90*/  FMUL.FTZ R91, R91, R0.reuse ;  /* 0x000000005b5b7220 */ /* 0x080fe20000410000 */
[-C--:B------:R-:W-:Y:S01]  /*6fa0*/  FMUL.FTZ R94, R94, R0.reuse ;  /* 0x000000005e5e7220 */ /* 0x080fe20000410000 */
[----:B------:R-:W-:Y:S01]  /*6fb0*/  FADD.FTZ R27, R57, R44 ;  /* 0x0000002c391b7221 */ /* 0x000fe20000010000 */
[-C--:B------:R-:W-:Y:S01]  /*6fc0*/  FMUL.FTZ R95, R95, R0.reuse ;  /* 0x000000005f5f7220 */ /* 0x080fe20000410000 */
[----:B------:R-:W0:Y:S01]  /*6fd0*/  MUFU.EX2 R141, R141 ;  /* 0x0000008d008d7308 */ /* 0x000e220000000800 */
[----:B-1----:R-:W-:Y:S01]  /*6fe0*/  FADD.FTZ R5, R147, R6 ;  /* 0x0000000693057221 */ /* 0x002fe20000010000 */
[----:B------:R-:W-:Y:S01]  /*6ff0*/  FADD.FTZ R44, R128, R27 ;  /* 0x0000001b802c7221 */ /* 0x000fe20000010000 */
[----:B------:R-:W-:Y:S01]  /*7000*/  @!P1 PRMT R29, RZ, 0x654, R29 ;  /* 0x00000654ff1d9816 */ /* 0x000fe2000000001d */
[-C--:B------:R-:W-:Y:S01]  /*7010*/  FMUL.FTZ R98, R98, R0.reuse ;  /* 0x0000000062627220 */ /* 0x080fe20000410000 */
[-C--:B------:R-:W-:Y:S01]  /*7020*/  FMUL.FTZ R99, R99, R0.reuse ;  /* 0x0000000063637220 */ /* 0x080fe20000410000 */
[----:B------:R-:W-:Y:S01]  /*7030*/  FADD.FTZ R27, R61, R44 ;  /* 0x0000002c3d1b7221 */ /* 0x000fe20000010000 */
[----:B------:R1:W-:Y:S01]  /*7040*/  @!P1 SYNCS.ARRIVE.TRANS64.RED.A1T0 RZ, [R29+URZ], RZ ;  /* 0x000000ff1dff99a7 */ /* 0x0003e2000810043f */
        /* <DEDUP_REMOVED lines=13> */
[----:B------:R-:W-:Y:S01]  /*7120*/  FMUL.FTZ R119, R119, R0 ;  /* 0x0000000077777220 */ /* 0x000fe20000410000 */
[----:B------:R-:W-:Y:S01]  /*7130*/  F2FP.BF16.F32.PACK_AB R150, R21, R150 ;  /* 0x000000961596723e */ /* 0x000fe200000010ff */
[----:B------:R-:W-:Y:S01]  /*7140*/  VIADD R3, R3, 0xffffffff ;  /* 0xffffffff03037836 */ /* 0x000fe20000000000 */
[----:B------:R-:W0:Y:S01]  /*7150*/  MUFU.EX2 R28, R28 ;  /* 0x0000001c001c7308 */ /* 0x000e220000000800 */
[----:B---3--:R-:W-:Y:S01]  /*7160*/  FADD.FTZ R6, R26, R5 ;  /* 0x000000051a067221 */ /* 0x008fe20000010000 */
[----:B------:R-:W-:Y:S01]  /*7170*/  F2FP.BF16.F32.PACK_AB R144, R25, R144 ;  /* 0x000000901990723e */ /* 0x000fe200000010ff */
[----:B------:R-:W-:Y:S01]  /*7180*/  IMAD.MOV.U32 R2, RZ, RZ, R8 ;  /* 0x000000ffff027224 */ /* 0x000fe200078e0008 */
[----:B------:R-:W-:Y:S01]  /*7190*/  F2FP.BF16.F32.PACK_AB R146, R33, R146 ;  /* 0x000000922192723e */ /* 0x000fe200000010ff */
[----:B------:R-:W-:Y:S01]  /*71a0*/  IMAD.MOV.U32 R0, RZ, RZ, R10 ;  /* 0x000000ffff007224 */ /* 0x000fe200078e000a */
[----:B------:R-:W-:-:S02]  /*71b0*/  F2FP.BF16.F32.PACK_AB R140, R37, R140 ;  /* 0x0000008c258c723e */ /* 0x000fc400000010ff */
[----:B------:R-:W3:Y:S01]  /*71c0*/  MUFU.EX2 R130, R130 ;  /* 0x0000008200827308 */ /* 0x000ee20000000800 */
[----:B--2---:R-:W-:Y:S01]  /*71d0*/  FADD.FTZ R5, R143, R6 ;  /* 0x000000068f057221 */ /* 0x004fe20000010000 */
[----:B------:R-:W-:Y:S02]  /*71e0*/  F2FP.BF16.F32.PACK_AB R142, R41, R142 ;  /* 0x0000008e298e723e */ /* 0x000fe400000010ff */
[----:B------:R-:W-:Y:S02]  /*71f0*/  F2FP.BF16.F32.PACK_AB R136, R45, R136 ;  /* 0x000000882d88723e */ /* 0x000fe400000010ff */
[----:B------:R-:W-:Y:S02]  /*7200*/  F2FP.BF16.F32.PACK_AB R138, R49, R138 ;  /* 0x0000008a318a723e */ /* 0x000fe400000010ff */
[----:B------:R-:W2:Y:S01]  /*7210*/  MUFU.EX2 R137, R137 ;  /* 0x0000008900897308 */ /* 0x000ea20000000800 */
[----:B0-----:R-:W-:Y:S01]  /*7220*/  FADD.FTZ R6, R28, R5 ;  /* 0x000000051c067221 */ /* 0x001fe20000010000 */
[----:B------:R-:W-:-:S02]  /*7230*/  F2FP.BF16.F32.PACK_AB R132, R53, R132 ;  /* 0x000000843584723e */ /* 0x000fc400000010ff */
[----:B------:R-:W-:Y:S02]  /*7240*/  F2FP.BF16.F32.PACK_AB R134, R57, R134 ;  /* 0x000000863986723e */ /* 0x000fe400000010ff */
[----:B------:R-:W-:Y:S02]  /*7250*/  F2FP.BF16.F32.PACK_AB R128, R61, R128 ;  /* 0x000000803d80723e */ /* 0x000fe400000010ff */
[----:B------:R-:W0:Y:S01]  /*7260*/  MUFU.EX2 R65, R65 ;  /* 0x0000004100417308 */ /* 0x000e220000000800 */
[----:B---3--:R-:W-:Y:S01]  /*7270*/  FADD.FTZ R44, R130, R27 ;  /* 0x0000001b822c7221 */ /* 0x008fe20000010000 */
[----:B------:R-:W-:Y:S02]  /*7280*/  F2FP.BF16.F32.PACK_AB R149, R12, R149 ;  /* 0x000000950c95723e */ /* 0x000fe400000010ff */
[----:B------:R-:W-:Y:S02]  /*7290*/  F2FP.BF16.F32.PACK_AB R151, R14, R151 ;  /* 0x000000970e97723e */ /* 0x000fe400000010ff */
[----:B------:R-:W-:-:S02]  /*72a0*/  F2FP.BF16.F32.PACK_AB R145, R20, R145 ;  /* 0x000000911491723e */ /* 0x000fc400000010ff */
[----:B------:R-:W3:Y:S01]  /*72b0*/  MUFU.EX2 R30, R30 ;  /* 0x0000001e001e7308 */ /* 0x000ee20000000800 */
[----:B--2---:R-:W-:Y:S01]  /*72c0*/  FADD.FTZ R5, R137, R6 ;  /* 0x0000000689057221 */ /* 0x004fe20000010000 */
[----:B------:R-:W-:Y:S02]  /*72d0*/  F2FP.BF16.F32.PACK_AB R147, R24, R147 ;  /* 0x000000931893723e */ /* 0x000fe400000010ff */
[----:B------:R-:W-:Y:S02]  /*72e0*/  F2FP.BF16.F32.PACK_AB R141, R26, R141 ;  /* 0x0000008d1a8d723e */ /* 0x000fe400000010ff */
[----:B------:R-:W-:Y:S02]  /*72f0*/  F2FP.BF16.F32.PACK_AB R143, R28, R143 ;  /* 0x0000008f1c8f723e */ /* 0x000fe400000010ff */
[----:B------:R-:W2:Y:S01]  /*7300*/  MUFU.EX2 R124, R124 ;  /* 0x0000007c007c7308 */ /* 0x000ea20000000800 */
[C---:B0-----:R-:W-:Y:S01]  /*7310*/  FADD.FTZ R15, R65.reuse, R44 ;  /* 0x0000002c410f7221 */ /* 0x041fe20000010000 */
[----:B------:R-:W-:-:S06]  /*7320*/  F2FP.BF16.F32.PACK_AB R130, R65, R130 ;  /* 0x000000824182723e */ /* 0x000fcc00000010ff */
[----:B------:R-:W0:Y:S01]  /*7330*/  MUFU.EX2 R139, R139 ;  /* 0x0000008b008b7308 */ /* 0x000e220000000800 */
[C---:B---3--:R-:W-:Y:S01]  /*7340*/  FADD.FTZ R6, R30.reuse, R5 ;  /* 0x000000051e067221 */ /* 0x048fe20000010000 */
[----:B------:R-:W-:-:S06]  /*7350*/  F2FP.BF16.F32.PACK_AB R137, R30, R137 ;  /* 0x000000891e89723e */ /* 0x000fcc00000010ff */
[----:B------:R-:W3:Y:S01]  /*7360*/  MUFU.EX2 R69, R69 ;  /* 0x0000004500457308 */ /* 0x000ee20000000800 */
[----:B--2---:R-:W-:-:S07]  /*7370*/  FADD.FTZ R44, R124, R15 ;  /* 0x0000000f7c2c7221 */ /* 0x004fce0000010000 */
[----:B------:R-:W2:Y:S01]  /*7380*/  MUFU.EX2 R32, R32 ;  /* 0x0000002000207308 */ /* 0x000ea20000000800 */
[----:B0-----:R-:W-:-:S07]  /*7390*/  FADD.FTZ R5, R139, R6 ;  /* 0x000000068b057221 */ /* 0x001fce0000010000 */
[----:B------:R-:W0:Y:S01]  /*73a0*/  MUFU.EX2 R126, R126 ;  /* 0x0000007e007e7308 */ /* 0x000e220000000800 */
[C---:B---3--:R-:W-:Y:S01]  /*73b0*/  FADD.FTZ R15, R69.reuse, R44 ;  /* 0x0000002c450f7221 */ /* 0x048fe20000010000 */
[----:B------:R-:W-:-:S06]  /*73c0*/  F2FP.BF16.F32.PACK_AB R124, R69, R124 ;  /* 0x0000007c457c723e */ /* 0x000fcc00000010ff */
[----:B------:R-:W3:Y:S01]  /*73d0*/  MUFU.EX2 R133, R133 ;  /* 0x0000008500857308 */ /* 0x000ee20000000800 */
[C---:B--2---:R-:W-:Y:S01]  /*73e0*/  FADD.FTZ R6, R32.reuse, R5 ;  /* 0x0000000520067221 */ /* 0x044fe20000010000 */
[----:B------:R-:W-:-:S06]  /*73f0*/  F2FP.BF16.F32.PACK_AB R139, R32, R139 ;  /* 0x0000008b208b723e */ /* 0x000fcc00000010ff */
[----:B------:R-:W2:Y:S01]  /*7400*/  MUFU.EX2 R73, R73 ;  /* 0x0000004900497308 */ /* 0x000ea20000000800 */
[----:B0-----:R-:W-:-:S07]  /*7410*/  FADD.FTZ R44, R126, R15 ;  /* 0x0000000f7e2c7221 */ /* 0x001fce0000010000 */
[----:B------:R-:W0:Y:S01]  /*7420*/  MUFU.EX2 R34, R34 ;  /* 0x0000002200227308 */ /* 0x000e220000000800 */
[----:B---3--:R-:W-:-:S07]  /*7430*/  FADD.FTZ R5, R133, R6 ;  /* 0x0000000685057221 */ /* 0x008fce0000010000 */
[----:B------:R-:W3:Y:S01]  /*7440*/  MUFU.EX2 R120, R120 ;  /* 0x0000007800787308 */ /* 0x000ee20000000800 */
[C---:B--2---:R-:W-:Y:S01]  /*7450*/  FADD.FTZ R15, R73.reuse, R44 ;  /* 0x0000002c490f7221 */ /* 0x044fe20000010000 */
[----:B------:R-:W-:-:S06]  /*7460*/  F2FP.BF16.F32.PACK_AB R126, R73, R126 ;  /* 0x0000007e497e723e */ /* 0x000fcc00000010ff */
[----:B------:R-:W2:Y:S01]  /*7470*/  MUFU.EX2 R135, R135 ;  /* 0x0000008700877308 */ /* 0x000ea20000000800 */
[C---:B0-----:R-:W-:Y:S01]  /*7480*/  FADD.FTZ R6, R34.reuse, R5 ;  /* 0x0000000522067221 */ /* 0x041fe20000010000 */
[----:B------:R-:W-:-:S06]  /*7490*/  F2FP.BF16.F32.PACK_AB R133, R34, R133 ;  /* 0x000000852285723e */ /* 0x000fcc00000010ff */
[----:B------:R-:W0:Y:S01]  /*74a0*/  MUFU.EX2 R77, R77 ;  /* 0x0000004d004d7308 */ /* 0x000e220000000800 */
[----:B---3--:R-:W-:-:S07]  /*74b0*/  FADD.FTZ R44, R120, R15 ;  /* 0x0000000f782c7221 */ /* 0x008fce0000010000 */
[----:B------:R-:W3:Y:S01]  /*74c0*/  MUFU.EX2 R36, R36 ;  /* 0x0000002400247308 */ /* 0x000ee20000000800 */
[----:B--2---:R-:W-:-:S07]  /*74d0*/  FADD.FTZ R5, R135, R6 ;  /* 0x0000000687057221 */ /* 0x004fce0000010000 */
        /* <DEDUP_REMOVED lines=34> */
[----:B---3--:R-:W-:Y:S01]  /*7700*/  FADD.FTZ R44, R123, R44 ;  /* 0x0000002c7b2c7221 */ /* 0x008fe20000010000 */
[C---:B--2---:R-:W-:Y:S01]  /*7710*/  FADD.FTZ R6, R81.reuse, R6 ;  /* 0x0000000651067221 */ /* 0x044fe20000010000 */
[----:B------:R-:W-:Y:S02]  /*7720*/  F2FP.BF16.F32.PACK_AB R122, R81, R122 ;  /* 0x0000007a517a723e */ /* 0x000fe400000010ff */
[C---:B0-----:R-:W-:Y:S01]  /*7730*/  FADD.FTZ R5, R40.reuse, R44 ;  /* 0x0000002c28057221 */ /* 0x041fe20000010000 */
[----:B------:R-:W-:Y:S01]  /*7740*/  F2FP.BF16.F32.PACK_AB R123, R40, R123 ;  /* 0x0000007b287b723e */ /* 0x000fe200000010ff */
[----:B-1----:R-:W-:Y:S06]  /*7750*/  @P2 BRA `(.L_x_11358) ;  /* 0xffffffd000d42947 */ /* 0x002fec000383ffff */
[----:B------:R-:W-:Y:S01]  /*7760*/  IMAD.MOV.U32 R0, RZ, RZ, R10 ;  /* 0x000000ffff007224 */ /* 0x000fe200078e000a */
[----:B------:R-:W-:Y:S01]  /*7770*/  UMOV UR39, UR26 ;  /* 0x0000001a00277c82 */ /* 0x000fe20008000000 */
[----:B------:R-:W-:Y:S01]  /*7780*/  IMAD.MOV.U32 R2, RZ, RZ, R8 ;  /* 0x000000ffff027224 */ /* 0x000fe200078e0008 */
[----:B------:R-:W-:-:S06]  /*7790*/  UMOV UR38, UR25 ;  /* 0x0000001900267c82 */ /* 0x000fcc0008000000 */
.L_x_11341:
        /* <DEDUP_REMOVED lines=18> */
.L_x_11360:
[----:B------:R-:W-:-:S11]  /*78c0*/  UISETP.NE.AND UP0, UPT, UR11, 0x1, UPT ;  /* 0x000000010b00788c */ /* 0x000fd6000bf05270 */
[----:B------:R-:W-:Y:S02]  /*78d0*/  @UP0 ULDC.64 UR14, c[0x0][0x9e8] ;  /* 0x00027a00000e0ab9 */ /* 0x000fe40000000a00 */
[----:B------:R-:W-:-:S04]  /*78e0*/  UIMAD.WIDE.U32 UR6, UR10, UR14, URZ ;  /* 0x0000000e0a0672a5 */ /* 0x000fc8000f8e003f */
[----:B------:R-:W-:-:S12]  /*78f0*/  @UP0 USHF.R.U32.HI UR10, URZ, UR15, UR7 ;  /* 0x0000000f3f0a0299 */ /* 0x000fd80008011607 */
.L_x_11361:
[----:B------:R-:W-:-:S04]  /*7900*/  UIMAD UR10, UR10, UR11, URZ ;  /* 0x0000000b0a0a72a4 */ /* 0x000fc8000f8e023f */
[----:B------:R-:W-:-:S04]  /*7910*/  UISETP.LT.AND UP0, UPT, UR23, UR10, UPT ;  /* 0x0000000a1700728c */ /* 0x000fc8000bf01270 */
[----:B------:R-:W-:-:S12]  /*7920*/  USEL UR23, UR23, UR10, !UP0 ;  /* 0x0000000a17177287 */ /* 0x000fd8000c000000 */
.L_x_11359:
        /* <DEDUP_REMOVED lines=13> */
.L_x_11371:
        /* <DEDUP_REMOVED lines=9> */
.L_x_11364:
[----:B------:R-:W-:Y:S01]  /*7a90*/  ULEA UR6, UR39, UR45, 0x3 ;  /* 0x0000002d27067291 */ /* 0x000fe2000f8e183f */
[----:B------:R-:W-:-:S05]  /*7aa0*/  IMAD.U32 R0, RZ, RZ, UR38 ;  /* 0x00000026ff007e24 */ /* 0x000fca000f8e00ff */
[----:B------:R-:W-:-:S04]  /*7ab0*/  SHF.L.U32 R0, R0, 0x1f, RZ ;  /* 0x0000001f00007819 */ /* 0x000fc800000006ff */
[----:B------:R0:W1:Y:S01]  /*7ac0*/  SYNCS.PHASECHK.TRANS64.TRYWAIT P2, [UR6+0x16830], R0 ;  /* 0x01683000ff0075a7 */ /* 0x0000620008040146 */
[----:B------:R-:W-:Y:S05]  /*7ad0*/  @!P0 BRA `(.L_x_11365) ;  /* 0x0000000000048947 */ /* 0x000fea0003800000 */
[----:B------:R-:W-:Y:S01]  /*7ae0*/  BPT.TRAP 0x1 ;  /* 0x000000040000795c */ /* 0x000fe20000300000 */
.L_x_11365:
[----:B-1----:R-:W-:Y:S05]  /*7af0*/  @P2 BRA `(.L_x_11363) ;  /* 0x0000000000082947 */ /* 0x002fea0003800000 */
[----:B------:R-:W1:Y:S02]  /*7b00*/  SYNCS.PHASECHK.TRANS64.TRYWAIT P2, [UR6+0x16830], R0 ;  /* 0x01683000ff0075a7 */ /* 0x000e640008040146 */
[----:B-1----:R-:W-:Y:S05]  /*7b10*/  @!P2 BRA `(.L_x_11366) ;  /* 0x000000b00054a947 */ /* 0x002fea0003800000 */
.L_x_11363:
        /* <DEDUP_REMOVED lines=27> */
.L_x_11368:
[----:B------:R-:W-:Y:S01]  /*7cd0*/  ULEA UR6, UR23, UR45, 0x3 ;  /* 0x0000002d17067291 */ /* 0x000fe2000f8e183f */
[----:B------:R-:W-:-:S05]  /*7ce0*/  IMAD.U32 R0, RZ, RZ, UR24 ;  /* 0x00000018ff007e24 */ /* 0x000fca000f8e00ff */
[----:B------:R-:W-:-:S04]  /*7cf0*/  SHF.L.U32 R0, R0, 0x1f, RZ ;  /* 0x0000001f00007819 */ /* 0x000fc800000006ff */
[----:B------:R0:W1:Y:S01]  /*7d00*/  SYNCS.PHASECHK.TRANS64.TRYWAIT P2, [UR6+0x16850], R0 ;  /* 0x01685000ff0075a7 */ /* 0x0000620008040146 */
[----:B------:R-:W-:Y:S05]  /*7d10*/  @!P0 BRA `(.L_x_11369) ;  /* 0x0000000000048947 */ /* 0x000fea0003800000 */
[----:B------:R-:W-:Y:S01]  /*7d20*/  BPT.TRAP 0x1 ;  /* 0x000000040000795c */ /* 0x000fe20000300000 */
.L_x_11369:
[----:B-1----:R-:W-:Y:S05]  /*7d30*/  @P2 BRA `(.L_x_11367) ;  /* 0x0000000000082947 */ /* 0x002fea0003800000 */
[----:B------:R-:W1:Y:S02]  /*7d40*/  SYNCS.PHASECHK.TRANS64.TRYWAIT P2, [UR6+0x16850], R0 ;  /* 0x01685000ff0075a7 */ /* 0x000e640008040146 */
[----:B-1----:R-:W-:Y:S05]  /*7d50*/  @!P2 BRA `(.L_x_11370) ;  /* 0x000000ac00dca947 */ /* 0x002fea0003800000 */
.L_x_11367:
[----:B------:R-:W-:Y:S01]  /*7d60*/  UIADD3 UR6, UR45, 0x400, URZ ;  /* 0x000004002d067890 */ /* 0x000fe2000fffe03f */
[----:B------:R-:W-:Y:S01]  /*7d70*/  WARPGROUP.ARRIVE ;  /* 0x00000000000079c5 */ /* 0x000fe20000000000 */
[----:B------:R-:W-:Y:S01]  /*7d80*/  UMOV UR7, 0x40000040 ;  /* 0x4000004000077882 */ /* 0x000fe20000000000 */
[----:B01----:R-:W-:Y:S01]  /*7d90*/  FMNMX.FTZ R0, R24, R9, !PT ;  /* 0x0000000918007209 */ /* 0x003fe20007810000 */
[----:B------:R-:W-:-:S03]  /*7da0*/  USHF.R.U32.HI UR6, URZ, 0x4, UR6 ;  /* 0x000000043f067899 */ /* 0x000fc60008011606 */
[----:B------:R-:W0:Y:S01]  /*7db0*/  S2R R153, SR_TID.X ;  /* 0x0000000000997919 */ /* 0x000e220000002100 */
[----:B------:R-:W-:Y:S01]  /*7dc0*/  UMOV UR24, UR38 ;  /* 0x0000002600187c82 */ /* 0x000fe20008000000 */
[----:B------:R-:W-:Y:S01]  /*7dd0*/  FMNMX.FTZ R11, R25, R0, !PT ;  /* 0x00000000190b7209 */ /* 0x000fe20007810000 */
[----:B------:R-:W-:-:S03]  /*7de0*/  ULOP3.LUT UR6, UR6, 0x3fff, URZ, 0xc0, !UPT ;  /* 0x00003fff06067892 */ /* 0x000fc6000f8ec03f */
        /* <DEDUP_REMOVED lines=54> */
[----:B0-----:R-:W-:Y:S02]  /*8150*/  FMNMX.FTZ R2, R11, R2, !PT ;  /* 0x000000020b027209 */ /* 0x001fe40007810000 */
        /* <DEDUP_REMOVED lines=30> */
[----:B0-----:R-:W-:Y:S01]  /*8340*/  FMNMX.FTZ R33, R55, R0, !PT ;  /* 0x0000000037217209 */ /* 0x001fe20007810000 */
        /* <DEDUP_REMOVED lines=13> */
[----:B------:R0:W-:Y:S01]  /*8420*/  MUFU.EX2 R33, R49 ;  /* 0x0000003100217308 */ /* 0x0001e20000000800 */
[----:B------:R-:W-:-:S04]  /*8430*/  FMNMX.FTZ R0, R66, R37, !PT ;  /* 0x0000002542007209 */ /* 0x000fc80007810000 */
[----:B------:R-:W-:-:S03]  /*8440*/  FMNMX.FTZ R37, R67, R0, !PT ;  /* 0x0000000043257209 */ /* 0x000fc60007810000 */
[----:B------:R-:W1:Y:S01]  /*8450*/  MUFU.EX2 R148, R148 ;  /* 0x0000009400947308 */ /* 0x000e620000000800 */
[----:B------:R-:W-:Y:S01]  /*8460*/  FMNMX.FTZ R0, R70, R37, !PT ;  /* 0x0000002546007209 */ /* 0x000fe20007810000 */
[--C-:B0-----:R-:W-:Y:S01]  /*8470*/  FFMA.FTZ R49, R65, UR22, -R8.reuse ;  /* 0x0000001641317c23 */ /* 0x101fe20008010808 */
[----:B------:R-:W-:Y:S02]  /*8480*/  FFMA.FTZ R65, R81, UR22, -R8 ;  /* 0x0000001651417c23 */ /* 0x000fe40008010808 */
[----:B------:R-:W-:-:S03]  /*8490*/  FMNMX.FTZ R37, R71, R0, !PT ;  /* 0x0000000047257209 */ /* 0x000fc60007810000 */
[----:B------:R-:W0:Y:S01]  /*84a0*/  MUFU.EX2 R11, R11 ;  /* 0x0000000b000b7308 */ /* 0x000e220000000800 */
[----:B------:R-:W-:-:S04]  /*84b0*/  FMNMX.FTZ R0, R74, R37, !PT ;  /* 0x000000254a007209 */ /* 0x000fc80007810000 */
[----:B------:R-:W-:-:S03]  /*84c0*/  FMNMX.FTZ R37, R75, R0, !PT ;  /* 0x000000004b257209 */ /* 0x000fc60007810000 */
[----:B------:R-:W-:Y:S01]  /*84d0*/  MUFU.EX2 R150, R150 ;  /* 0x0000009600967308 */ /* 0x000fe20000000800 */
[----:B------:R-:W-:Y:S01]  /*84e0*/  FMNMX.FTZ R0, R78, R37, !PT ;  /* 0x000000254e007209 */ /* 0x000fe20007810000 */
[----:B-1----:R-:W-:Y:S01]  /*84f0*/  FFMA.FTZ R6, R9, R6, R148 ;  /* 0x0000000609067223 */ /* 0x002fe20000010094 */
[----:B------:R-:W-:Y:S02]  /*8500*/  WARPGROUP.DEPBAR.LE gsb0, 0x0 ;  /* 0x00008000000079c5 */ /* 0x000fe40000010000 */
[----:B------:R-:W-:Y:S01]  /*8510*/  WARPGROUP.ARRIVE ;  /* 0x00000000000079c5 */ /* 0x000fe20000000000 */
[----:B------:R-:W-:Y:S01]  /*8520*/  FMNMX.FTZ R45, R79, R0, !PT ;  /* 0x000000004f2d7209 */ /* 0x000fe20007810000 */
[--C-:B------:R-:W-:Y:S01]  /*8530*/  FFMA.FTZ R140, R40, UR22, -R8.reuse ;  /* 0x00000016288c7c23 */ /* 0x100fe20008010808 */
[----:B------:R1:W-:Y:S01]  /*8540*/  MUFU.EX2 R37, R57 ;  /* 0x0000003900257308 */ /* 0x0003e20000000800 */
[----:B------:R-:W-:Y:S01]  /*8550*/  FFMA.FTZ R142, R44, UR22, -R8 ;  /* 0x000000162c8e7c23 */ /* 0x000fe20008010808 */
[----:B------:R-:W-:Y:S01]  /*8560*/  FMNMX.FTZ R0, R82, R45, !PT ;  /* 0x0000002d52007209 */ /* 0x000fe20007810000 */
[----:B------:R-:W-:Y:S01]  /*8570*/  HGMMA.64x64x16.F32.BF16 R88, R136, gdesc[UR4].tnspB, R88, gsb0 ;  /* 0x40e0000488587df0 */ /* 0x000fe20008001858 */
[----:B------:R-:W-:Y:S01]  /*8580*/  UIADD3 UR6, UR10, 0x200, URZ ;  /* 0x000002000a067890 */ /* 0x000fe2000fffe03f */
[----:B0-----:R-:W-:Y:S01]  /*8590*/  F2FP.BF16.F32.PACK_AB R148, R11, R148 ;  /* 0x000000940b94723e */ /* 0x001fe200000010ff */
[----:B------:R-:W-:Y:S01]  /*85a0*/  UMOV UR7, 0x40000040 ;  /* 0x4000004000077882 */ /* 0x000fe20000000000 */
[----:B------:R-:W-:Y:S01]  /*85b0*/  FMNMX.FTZ R45, R83, R0, !PT ;  /* 0x00000000532d7209 */ /* 0x000fe20007810000 */
[----:B------:R-:W-:Y:S03]  /*85c0*/  MUFU.EX2 R15, R15 ;  /* 0x0000000f000f7308 */ /* 0x000fe60000000800 */
[----:B------:R-:W-:-:S04]  /*85d0*/  FMNMX.FTZ R0, R86, R45, !PT ;  /* 0x0000002d56007209 */ /* 0x000fc80007810000 */
[----:B------:R-:W-:Y:S01]  /*85e0*/  FMNMX.FTZ R0, R87, R0, !PT ;  /* 0x0000000057007209 */ /* 0x000fe20007810000 */
[----:B------:R0:W-:Y:S04]  /*85f0*/  MUFU.EX2 R45, R61 ;  /* 0x0000003d002d7308 */ /* 0x0001e80000000800 */
[----:B-1----:R-:W1:Y:S04]  /*8600*/  SHFL.BFLY PT, R57, R0, 0x2, 0x1f ;  /* 0x0c401f0000397f89 */ /* 0x002e6800000e0000 */
[----:B------:R-:W-:Y:S01]  /*8610*/  MUFU.EX2 R144, R144 ;  /* 0x0000009000907308 */ /* 0x000fe20000000800 */
[----:B0-----:R-:W-:-:S07]  /*8620*/  FFMA.FTZ R61, R77, UR22, -R8 ;  /* 0x000000164d3d7c23 */ /* 0x001fce0008010808 */
[----:B------:R-:W-:Y:S08]  /*8630*/  MUFU.EX2 R146, R146 ;  /* 0x0000009200927308 */ /* 0x000ff00000000800 */
[----:B------:R-:W-:Y:S01]  /*8640*/  MUFU.EX2 R25, R25 ;  /* 0x0000001900197308 */ /* 0x000fe20000000800 */
[----:B-1----:R-:W-:Y:S01]  /*8650*/  FMNMX.FTZ R28, R0, R57, !PT ;  /* 0x00000039001c7209 */ /* 0x002fe20007810000 */
[----:B------:R-:W-:-:S06]  /*8660*/  FFMA.FTZ R57, R73, UR22, -R8 ;  /* 0x0000001649397c23 */ /* 0x000fcc0008010808 */
[----:B------:R-:W-:Y:S01]  /*8670*/  MUFU.EX2 R140, R140 ;  /* 0x0000008c008c7308 */ /* 0x000fe20000000800 */
[----:B------:R-:W0:Y:S07]  /*8680*/  SHFL.BFLY PT, R69, R28, 0x1, 0x1f ;  /* 0x0c201f001c457f89 */ /* 0x000e2e00000e0000 */
[----:B------:R-:W-:Y:S08]  /*8690*/  MUFU.EX2 R29, R29 ;  /* 0x0000001d001d7308 */ /* 0x000ff00000000800 */
[----:B------:R-:W-:Y:S08]  /*86a0*/  MUFU.EX2 R142, R142 ;  /* 0x0000008e008e7308 */ /* 0x000ff00000000800 */
[----:B------:R-:W-:Y:S01]  /*86b0*/  MUFU.EX2 R41, R41 ;  /* 0x0000002900297308 */ /* 0x000fe20000000800 */
[----:B0-----:R-:W-:-:S05]  /*86c0*/  FMNMX.FTZ R0, R28, R69, !PT ;  /* 0x000000451c007209 */ /* 0x001fca0007810000 */
[----:B------:R-:W-:Y:S02]  /*86d0*/  FMUL.FTZ R32, R0, UR22 ;  /* 0x0000001600207c20 */ /* 0x000fe40008410000 */
[----:B------:R-:W-:Y:S01]  /*86e0*/  MUFU.EX2 R10, R10 ;  /* 0x0000000a000a7308 */ /* 0x000fe20000000800 */
[----:B------:R-:W-:Y:S02]  /*86f0*/  WARPGROUP.DEPBAR.LE gsb0, 0x0 ;  /* 0x00008000000079c5 */ /* 0x000fe40000010000 */
[----:B------:R-:W-:Y:S01]  /*8700*/  WARPGROUP.ARRIVE ;  /* 0x00000000000079c5 */ /* 0x000fe20000000000 */
[--C-:B------:R-:W-:Y:S01]  /*8710*/  FFMA.FTZ R136, R48, UR22, -R8.reuse ;  /* 0x0000001630887c23 */ /* 0x100fe20008010808 */
[----:B------:R-:W-:Y:S01]  /*8720*/  FFMA.FTZ R138, R52, UR22, -R8 ;  /* 0x00000016348a7c23 */ /* 0x000fe20008010808 */
[--C-:B------:R-:W-:Y:S01]  /*8730*/  FFMA.FTZ R149, R26, UR22, -R32.reuse ;  /* 0x000000161a957c23 */ /* 0x100fe20008010820 */
[--C-:B------:R-:W-:Y:S01]  /*8740*/  FFMA.FTZ R26, R27, UR22, -R32.reuse ;  /* 0x000000161b1a7c23 */ /* 0x100fe20008010820 */
[----:B------:R-:W-:Y:S01]  /*8750*/  IMAD.U32 R27, RZ, RZ, UR39 ;  /* 0x00000027ff1b7e24 */ /* 0x000fe2000f8e00ff */
[----:B------:R-:W-:Y:S01]  /*8760*/  HGMMA.64x64x16.F32.BF16 R88, R132, gdesc[UR4].tnspB, R88, gsb0 ;  /* 0x40e0000484587df0 */ /* 0x000fe20008001858 */
[----:B------:R-:W-:Y:S01]  /*8770*/  UIADD3 UR6, UR10, 0x280, URZ ;  /* 0x000002800a067890 */ /* 0x000fe2000fffe03f */
[--C-:B------:R-:W-:Y:S01]  /*8780*/  FFMA.FTZ R151, R30, UR22, -R32.reuse ;  /* 0x000000161e977c23 */ /* 0x100fe20008010820 */
[----:B------:R-:W-:Y:S01]  /*8790*/  UMOV UR7, 0x40000040 ;  /* 0x4000004000077882 */ /* 0x000fe20000000000 */
        /* <DEDUP_REMOVED lines=8> */
[----:B------:R-:W-:Y:S01]  /*8820*/  MUFU.EX2 R26, R26 ;  /* 0x0000001a001a7308 */ /* 0x000fe20000000800 */
[----:B------:R-:W-:Y:S01]  /*8830*/  SEL R31, R31, 0x9, !P2 ;  /* 0x000000091f1f7807 */ /* 0x000fe20005000000 */
[--C-:B------:R-:W-:Y:S01]  /*8840*/  FFMA.FTZ R36, R39, UR22, -R32.reuse ;  /* 0x0000001627247c23 */ /* 0x100fe20008010820 */
[----:B------:R-:W-:Y:S01]  /*8850*/  @!P1 PRMT R27, RZ, 0x654, R27 ;  /* 0x00000654ff1b9816 */ /* 0x000fe2000000001b */
        /* <DEDUP_REMOVED lines=16> */
[----:B------:R-:W-:Y:S01]  /*8960*/  IMAD.U32 R35, RZ, RZ, UR23 ;  /* 0x00000017ff237e24 */ /* 0x000fe2000f8e00ff */
[C---:B------:R-:W-:Y:S01]  /*8970*/  ISETP.GT.AND P2, PT, R3.reuse, UR21, PT ;  /* 0x0000001503007c0c */ /* 0x040fe2000bf44270 */
[----:B------:R-:W-:Y:S01]  /*8980*/  UMOV UR23, UR39 ;  /* 0x0000002700177c82 */ /* 0x000fe20008000000 */
[----:B------:R-:W-:Y:S01]  /*8990*/  VIADD R3, R3, 0xffffffff ;  /* 0xffffffff03037836 */ /* 0x000fe20000000000 */
[----:B------:R-:W-:Y:S01]  /*89a0*/  MUFU.EX2 R145, R145 ;  /* 0x0000009100917308 */ /* 0x000fe20000000800 */
[----:B------:R-:W-:-:S07]  /*89b0*/  @!P1 LEA R35, R35, UR45, 0x3 ;  /* 0x0000002d23239c11 */ /* 0x000fce000f8e18ff */
        /* <DEDUP_REMOVED lines=8> */
[----:B------:R-:W-:Y:S01]  /*8a40*/  FFMA.FTZ R134, R60, UR22, -R8 ;  /* 0x000000163c867c23 */ /* 0x000fe20008010808 */
[----:B------:R-:W-:Y:S02]  /*8a50*/  FADD.FTZ R8, -R0, R7 ;  /* 0x0000000700087221 */ /* 0x000fe40000010100 */
[----:B------:R-:W-:Y:S01]  /*8a60*/  MUFU.EX2 R143, R143 ;  /* 0x0000008f008f7308 */ /* 0x000fe20000000800 */
[--C-:B------:R-:W-:Y:S01]  /*8a70*/  FFMA.FTZ R133, R58, UR22, -R32.reuse ;  /* 0x000000163a857c23 */ /* 0x100fe20008010820 */
[----:B------:R-:W-:Y:S01]  /*8a80*/  HGMMA.64x64x16.F32.BF16 R88, R128, gdesc[UR4].tnspB, R88, gsb0 ;  /* 0x40e0000480587df0 */ /* 0x000fe20008001858 */
[----:B------:R-:W-:Y:S01]  /*8a90*/  UIADD3 UR6, UR10, 0x300, URZ ;  /* 0x000003000a067890 */ /* 0x000fe2000fffe03f */
[----:B------:R-:W-:Y:S01]  /*8aa0*/  FMUL.FTZ R8, R8, UR22 ;  /* 0x0000001608087c20 */ /* 0x000fe20008410000 */
[----:B------:R-:W-:Y:S01]  /*8ab0*/  UMOV UR7, 0x40000040 ;  /* 0x4000004000077882 */ /* 0x000fe20000000000 */
[----:B------:R-:W-:-:S02]  /*8ac0*/  FFMA.FTZ R135, R62, UR22, -R32 ;  /* 0x000000163e877c23 */ /* 0x000fc40008010820 */
[----:B------:R-:W-:Y:S08]  /*8ad0*/  MUFU.EX2 R40, R40 ;  /* 0x0000002800287308 */ /* 0x000ff00000000800 */
[----:B------:R-:W0:Y:S08]  /*8ae0*/  MUFU.EX2 R8, R8 ;  /* 0x0000000800087308 */ /* 0x000e300000000800 */
[----:B------:R-:W-:Y:S08]  /*8af0*/  MUFU.EX2 R136, R136 ;  /* 0x0000008800887308 */ /* 0x000ff00000000800 */
[----:B------:R-:W1:Y:S01]  /*8b00*/  MUFU.EX2 R137, R137 ;  /* 0x0000008900897308 */ /* 0x000e620000000800 */
[----:B0-----:R-:W-:Y:S01]  /*8b10*/  FFMA.FTZ R5, R8, R5, R149 ;  /* 0x0000000508057223 */ /* 0x001fe20000010095 */
[----:B------:R-:W-:-:S03]  /*8b20*/  F2FP.BF16.F32.PACK_AB R149, R26, R149 ;  /* 0x000000951a95723e */ /* 0x000fc600000010ff */
[----:B------:R-:W-:-:S03]  /*8b30*/  FADD.FTZ R48, R26, R5 ;  /* 0x000000051a307221 */ /* 0x000fc60000010000 */
[----:B------:R-:W0:Y:S01]  /*8b40*/  MUFU.EX2 R42, R42 ;  /* 0x0000002a002a7308 */ /* 0x000e220000000800 */
[----:B------:R-:W-:Y:S01]  /*8b50*/  FADD.FTZ R5, R151, R48 ;  /* 0x0000003097057221 */ /* 0x000fe20000010000 */
[----:B------:R-:W-:-:S03]  /*8b60*/  F2FP.BF16.F32.PACK_AB R151, R30, R151 ;  /* 0x000000971e97723e */ /* 0x000fc600000010ff */
[----:B------:R-:W-:-:S03]  /*8b70*/  FADD.FTZ R48, R30, R5 ;  /* 0x000000051e307221 */ /* 0x000fc60000010000 */
[----:B------:R-:W-:Y:S01]  /*8b80*/  MUFU.EX2 R138, R138 ;  /* 0x0000008a008a7308 */ /* 0x000fe20000000800 */
[----:B------:R-:W-:Y:S01]  /*8b90*/  FADD.FTZ R5, R145, R48 ;  /* 0x0000003091057221 */ /* 0x000fe20000010000 */
[----:B------:R-:W-:Y:S01]  /*8ba0*/  FFMA.FTZ R48, R67, UR22, -R32 ;  /* 0x0000001643307c23 */ /* 0x000fe20008010820 */
[C---:B------:R-:W-:Y:S02]  /*8bb0*/  F2FP.BF16.F32.PACK_AB R145, R34.reuse, R145 ;  /* 0x000000912291723e */ /* 0x040fe400000010ff */
[----:B------:R-:W-:-:S03]  /*8bc0*/  FADD.FTZ R52, R34, R5 ;  /* 0x0000000522347221 */ /* 0x000fc60000010000 */
[----:B------:R-:W2:Y:S01]  /*8bd0*/  MUFU.EX2 R139, R139 ;  /* 0x0000008b008b7308 */ /* 0x000ea20000000800 */
[----:B------:R-:W-:Y:S01]  /*8be0*/  FADD.FTZ R5, R147, R52 ;  /* 0x0000003493057221 */ /* 0x000fe20000010000 */
[----:B------:R-:W-:-:S03]  /*8bf0*/  F2FP.BF16.F32.PACK_AB R147, R36, R147 ;  /* 0x000000932493723e */ /* 0x000fc600000010ff */
[----:B------:R-:W-:-:S03]  /*8c00*/  FADD.FTZ R52, R36, R5 ;  /* 0x0000000524347221 */ /* 0x000fc60000010000 */
[----:B------:R-:W3:Y:S01]  /*8c10*/  MUFU.EX2 R44, R44 ;  /* 0x0000002c002c7308 */ /* 0x000ee20000000800 */
[----:B------:R-:W-:Y:S01]  /*8c20*/  FADD.FTZ R5, R141, R52 ;  /* 0x000000348d057221 */ /* 0x000fe20000010000 */
[----:B------:R-:W-:-:S03]  /*8c30*/  F2FP.BF16.F32.PACK_AB R141, R38, R141 ;  /* 0x0000008d268d723e */ /* 0x000fc600000010ff */
[----:B------:R-:W-:-:S03]  /*8c40*/  FADD.FTZ R52, R38, R5 ;  /* 0x0000000526347221 */ /* 0x000fc60000010000 */
[----:B------:R-:W-:Y:S01]  /*8c50*/  MUFU.EX2 R132, R132 ;  /* 0x0000008400847308 */ /* 0x000fe20000000800 */
[----:B------:R-:W-:Y:S01]  /*8c60*/  FADD.FTZ R5, R143, R52 ;  /* 0x000000348f057221 */ /* 0x000fe20000010000 */
[----:B------:R-:W-:-:S03]  /*8c70*/  F2FP.BF16.F32.PACK_AB R143, R40, R143 ;  /* 0x0000008f288f723e */ /* 0x000fc600000010ff */
[----:B------:R-:W-:Y:S01]  /*8c80*/  FADD.FTZ R52, R40, R5 ;  /* 0x0000000528347221 */ /* 0x000fe20000010000 */
[----:B------:R-:W-:Y:S02]  /*8c90*/  WARPGROUP.DEPBAR.LE gsb0, 0x0 ;  /* 0x00008000000079c5 */ /* 0x000fe40000010000 */
[----:B------:R-:W-:Y:S01]  /*8ca0*/  WARPGROUP.ARRIVE ;  /* 0x00000000000079c5 */ /* 0x000fe20000000000 */
[----:B------:R-:W4:Y:S01]  /*8cb0*/  MUFU.EX2 R133, R133 ;  /* 0x0000008500857308 */ /* 0x000f220000000800 */
[----:B-1----:R-:W-:Y:S01]  /*8cc0*/  FADD.FTZ R5, R137, R52 ;  /* 0x0000003489057221 */ /* 0x002fe20000010000 */
[--C-:B------:R-:W-:Y:S01]  /*8cd0*/  FFMA.FTZ R129, R66, UR22, -R32.reuse ;  /* 0x0000001642817c23 */ /* 0x100fe20008010820 */
[----:B------:R-:W-:Y:S01]  /*8ce0*/  FFMA.FTZ R131, R70, UR22, -R32 ;  /* 0x0000001646837c23 */ /* 0x000fe20008010820 */
[C---:B0-----:R-:W-:Y:S01]  /*8cf0*/  F2FP.BF16.F32.PACK_AB R137, R42.reuse, R137 ;  /* 0x000000892a89723e */ /* 0x041fe200000010ff */
[----:B------:R-:W-:Y:S01]  /*8d00*/  HGMMA.64x64x16.F32.BF16 R88, R124, gdesc[UR4].tnspB, R88, gsb0 ;  /* 0x40e000047c587df0 */ /* 0x000fe20008001858 */
[----:B------:R-:W-:Y:S01]  /*8d10*/  UIADD3 UR6, UR10, 0x380, URZ ;  /* 0x000003800a067890 */ /* 0x000fe2000fffe03f */
[----:B------:R-:W-:Y:S01]  /*8d20*/  FADD.FTZ R52, R42, R5 ;  /* 0x000000052a347221 */ /* 0x000fe20000010000 */
[----:B------:R-:W-:Y:S01]  /*8d30*/  UMOV UR7, 0x40000040 ;  /* 0x4000004000077882 */ /* 0x000fe20000000000 */
[----:B------:R-:W0:Y:S02]  /*8d40*/  MUFU.EX2 R46, R46 ;  /* 0x0000002e002e7308 */ /* 0x000e240000000800 */
[----:B--2---:R-:W-:Y:S01]  /*8d50*/  FADD.FTZ R5, R139, R52 ;  /* 0x000000348b057221 */ /* 0x004fe20000010000 */
[----:B---3--:R-:W-:-:S03]  /*8d60*/  F2FP.BF16.F32.PACK_AB R139, R44, R139 ;  /* 0x0000008b2c8b723e */ /* 0x008fc600000010ff */
[----:B------:R-:W-:Y:S02]  /*8d70*/  FADD.FTZ R30, R44, R5 ;  /* 0x000000052c1e7221 */ /* 0x000fe40000010000 */
[----:B------:R-:W-:Y:S02]  /*8d80*/  MUFU.EX2 R134, R134 ;  /* 0x0000008600867308 */ /* 0x000fe40000000800 */
[----:B----4-:R-:W-:-:S06]  /*8d90*/  FADD.FTZ R5, R133, R30 ;  /* 0x0000001e85057221 */ /* 0x010fcc0000010000 */
[----:B------:R-:W1:Y:S01]  /*8da0*/  MUFU.EX2 R135, R135 ;  /* 0x0000008700877308 */ /* 0x000e620000000800 */
[C---:B0-----:R-:W-:Y:S01]  /*8db0*/  FADD.FTZ R30, R46.reuse, R5 ;  /* 0x000000052e1e7221 */ /* 0x041fe20000010000 */
[----:B------:R-:W-:-:S06]  /*8dc0*/  F2FP.BF16.F32.PACK_AB R133, R46, R133 ;  /* 0x000000852e85723e */ /* 0x000fcc00000010ff */
[----:B------:R-:W-:Y:S08]  /*8dd0*/  MUFU.EX2 R129, R129 ;  /* 0x0000008100817308 */ /* 0x000ff00000000800 */
[----:B------:R-:W0:Y:S01]  /*8de0*/  MUFU.EX2 R49, R49 ;  /* 0x0000003100317308 */ /* 0x000e220000000800 */
[----:B-1----:R-:W-:-:S07]  /*8df0*/  FADD.FTZ R5, R135, R30 ;  /* 0x0000001e87057221 */ /* 0x002fce0000010000 */
[----:B------:R-:W-:Y:S08]  /*8e00*/  MUFU.EX2 R48, R48 ;  /* 0x0000003000307308 */ /* 0x000ff00000000800 */
[----:B------:R-:W-:Y:S01]  /*8e10*/  MUFU.EX2 R12, R12 ;  /* 0x0000000c000c7308 */ /* 0x000fe20000000800 */
[----:B0-----:R-:W-:-:S07]  /*8e20*/  F2FP.BF16.F32.PACK_AB R128, R49, R10 ;  /* 0x0000000a3180723e */ /* 0x001fce00000010ff */
[----:B------:R-:W-:Y:S08]  /*8e30*/  MUFU.EX2 R131, R131 ;  /* 0x0000008300837308 */ /* 0x000ff00000000800 */
[----:B------:R-:W0:Y:S08]  /*8e40*/  MUFU.EX2 R53, R53 ;  /* 0x0000003500357308 */ /* 0x000e300000000800 */
[----:B------:R-:W-:Y:S01]  /*8e50*/  MUFU.EX2 R14, R14 ;  /* 0x0000000e000e7308 */ /* 0x000fe20000000800 */
[----:B------:R-:W-:-:S02]  /*8e60*/  WARPGROUP.DEPBAR.LE gsb0, 0x0 ;  /* 0x00008000000079c5 */ /* 0x000fc40000010000 */
[----:B------:R-:W-:Y:S01]  /*8e70*/  WARPGROUP.ARRIVE ;  /* 0x00000000000079c5 */ /* 0x000fe20000000000 */
[--C-:B------:R-:W-:Y:S01]  /*8e80*/  FFMA.FTZ R125, R74, UR22, -R32.reuse ;  /* 0x000000164a7d7c23 */ /* 0x100fe20008010820 */
[----:B------:R-:W-:-:S03]  /*8e90*/  FFMA.FTZ R127, R78, UR22, -R32 ;  /* 0x000000164e7f7c23 */ /* 0x000fc60008010820 */
[----:B------:R-:W1:Y:S01]  /*8ea0*/  MUFU.EX2 R57, R57 ;  /* 0x0000003900397308 */ /* 0x000e620000000800 */
[----:B0-----:R-:W-:Y:S01]  /*8eb0*/  F2FP.BF16.F32.PACK_AB R130, R53, R12 ;  /* 0x0000000c3582723e */ /* 0x001fe200000010ff */
[----:B------:R-:W-:Y:S06]  /*8ec0*/  HGMMA.64x64x16.F32.BF16 R88, R120, gdesc[UR4].tnspB, R88, gsb0 ;  /* 0x40e0000478587df0 */ /* 0x000fec0008001858 */
[----:B------:R-:W-:Y:S08]  /*8ed0*/  MUFU.EX2 R125, R125 ;  /* 0x0000007d007d7308 */ /* 0x000ff00000000800 */
[----:B------:R-:W-:Y:S01]  /*8ee0*/  MUFU.EX2 R20, R20 ;  /* 0x0000001400147308 */ /* 0x000fe20000000800 */
[----:B-1----:R-:W-:-:S07]  /*8ef0*/  F2FP.BF16.F32.PACK_AB R124, R57, R14 ;  /* 0x0000000e397c723e */ /* 0x002fce00000010ff */
[----:B------:R-:W-:Y:S08]  /*8f00*/  MUFU.EX2 R127, R127 ;  /* 0x0000007f007f7308 */ /* 0x000ff00000000800 */
[----:B------:R-:W0:Y:S08]  /*8f10*/  MUFU.EX2 R61, R61 ;  /* 0x0000003d003d7308 */ /* 0x000e300000000800 */
[----:B------:R-:W-:Y:S08]  /*8f20*/  MUFU.EX2 R79, R79 ;  /* 0x0000004f004f7308 */ /* 0x000ff00000000800 */
[----:B------:R-:W-:Y:S01]  /*8f30*/  MUFU.EX2 R24, R24 ;  /* 0x0000001800187308 */ /* 0x000fe20000000800 */
[----:B0-----:R-:W-:-:S07]  /*8f40*/  F2FP.BF16.F32.PACK_AB R126, R61, R20 ;  /* 0x000000143d7e723e */ /* 0x001fce00000010ff */
[----:B------:R-:W-:Y:S08]  /*8f50*/  MUFU.EX2 R65, R65 ;  /* 0x0000004100417308 */ /* 0x000ff00000000800 */
[----:B------:R-:W-:Y:S08]  /*8f60*/  MUFU.EX2 R83, R83 ;  /* 0x0000005300537308 */ /* 0x000ff00000000800 */
[----:B------:R-:W-:Y:S01]  /*8f70*/  MUFU.EX2 R28, R84 ;  /* 0x00000054001c7308 */ /* 0x000fe20000000800 */
[----:B------:R-:W-:-:S02]  /*8f80*/  WARPGROUP.DEPBAR.LE gsb0, 0x0 ;  /* 0x00008000000079c5 */ /* 0x000fc40000010000 */
[----:B------:R0:W-:Y:S06]  /*8f90*/  BAR.ARV R31, 0x100 ;  /* 0x0004001f0000751d */ /* 0x0001ec0000002000 */
[----:B------:R1:W-:Y:S01]  /*8fa0*/  @!P1 SYNCS.ARRIVE.TRANS64.RED.A1T0 RZ, [R27+URZ], RZ ;  /* 0x000000ff1bff99a7 */ /* 0x0003e2000810043f */
[----:B------:R-:W-:Y:S01]  /*8fb0*/  MUFU.EX2 R121, R82 ;  /* 0x0000005200797308 */ /* 0x000fe20000000800 */
[----:B0-----:R-:W-:Y:S02]  /*8fc0*/  @!P1 VIADD R31, R35, 0x16860 ;  /* 0x00016860231f9836 */ /* 0x001fe40000000000 */
[-C--:B------:R-:W-:Y:S01]  /*8fd0*/  FMUL.FTZ R88, R88, R9.reuse ;  /* 0x0000000958587220 */ /* 0x080fe20000410000 */
[-C--:B------:R-:W-:Y:S01]  /*8fe0*/  FMUL.FTZ R89, R89, R9.reuse ;  /* 0x0000000959597220 */ /* 0x080fe20000410000 */
[-C--:B------:R-:W-:Y:S01]  /*8ff0*/  FMUL.FTZ R92, R92, R9.reuse ;  /* 0x000000095c5c7220 */ /* 0x080fe20000410000 */
[-C--:B------:R-:W-:Y:S01]  /*9000*/  FMUL.FTZ R93, R93, R9.reuse ;  /* 0x000000095d5d7220 */ /* 0x080fe20000410000 */
[----:B------:R-:W-:Y:S01]  /*9010*/  @!P1 PRMT R31, RZ, 0x654, R31 ;  /* 0x00000654ff1f9816 */ /* 0x000fe2000000001f */
[----:B-1----:R-:W-:Y:S01]  /*9020*/  FADD.FTZ R27, R11, R6 ;  /* 0x000000060b1b7221 */ /* 0x002fe20000010000 */
[----:B------:R-:W-:Y:S01]  /*9030*/  FFMA.FTZ R6, R63, UR22, -R32 ;  /* 0x000000163f067c23 */ /* 0x000fe20008010820 */
[----:B------:R-:W-:Y:S01]  /*9040*/  MUFU.EX2 R123, R86 ;  /* 0x00000056007b7308 */ /* 0x000fe20000000800 */
[----:B------:R0:W-:Y:S01]  /*9050*/  @!P1 SYNCS.ARRIVE.TRANS64.RED.A1T0 RZ, [R31+URZ], RZ ;  /* 0x000000ff1fff99a7 */ /* 0x0001e2000810043f */
[----:B------:R-:W-:Y:S01]  /*9060*/  FADD.FTZ R50, R150, R27 ;  /* 0x0000001b96327221 */ /* 0x000fe20000010000 */
[-C--:B------:R-:W-:Y:S01]  /*9070*/  FMUL.FTZ R96, R96, R9.reuse ;  /* 0x0000000960607220 */ /* 0x080fe20000410000 */
[-C--:B------:R-:W-:Y:S01]  /*9080*/  FMUL.FTZ R97, R97, R9.reuse ;  /* 0x0000000961617220 */ /* 0x080fe20000410000 */
[-C--:B------:R-:W-:Y:S01]  /*9090*/  FMUL.FTZ R100, R100, R9.reuse ;  /* 0x0000000964647220 */ /* 0x080fe20000410000 */
[----:B------:R-:W-:Y:S01]  /*90a0*/  FADD.FTZ R27, R15, R50 ;  /* 0x000000320f1b7221 */ /* 0x000fe20000010000 */
[-C--:B------:R-:W-:Y:S01]  /*90b0*/  FMUL.FTZ R101, R101, R9.reuse ;  /* 0x0000000965657220 */ /* 0x080fe20000410000 */
[----:B------:R-:W1:Y:S01]  /*90c0*/  MUFU.EX2 R6, R6 ;  /* 0x0000000600067308 */ /* 0x000e620000000800 */
        /* <DEDUP_REMOVED lines=8> */
[----:B------:R-:W2:Y:S01]  /*9150*/  MUFU.EX2 R7, R85 ;  /* 0x0000005500077308 */ /* 0x000ea20000000800 */
[----:B------:R-:W-:Y:S01]  /*9160*/  FADD.FTZ R54, R146, R27 ;  /* 0x0000001b92367221 */ /* 0x000fe20000010000 */
[-C--:B------:R-:W-:Y:S01]  /*9170*/  FMUL.FTZ R112, R112, R9.reuse ;  /* 0x0000000970707220 */ /* 0x080fe20000410000 */
[-C--:B------:R-:W-:Y:S01]  /*9180*/  FMUL.FTZ R113, R113, R9.reuse ;  /* 0x0000000971717220 */ /* 0x080fe20000410000 */
[-C--:B------:R-:W-:Y:S01]  /*9190*/  FMUL.FTZ R116, R116, R9.reuse ;  /* 0x0000000974747220 */ /* 0x080fe20000410000 */
[----:B------:R-:W-:Y:S01]  /*91a0*/  FADD.FTZ R27, R25, R54 ;  /* 0x00000036191b7221 */ /* 0x000fe20000010000 */
[----:B------:R-:W-:Y:S01]  /*91b0*/  FMUL.FTZ R117, R117, R9 ;  /* 0x0000000975757220 */ /* 0x000fe20000410000 */
[----:B------:R-:W-:Y:S01]  /*91c0*/  F2FP.BF16.F32.PACK_AB R150, R15, R150 ;  /* 0x000000960f96723e */ /* 0x000fe200000010ff */
[----:B------:R-:W3:Y:S01]  /*91d0*/  MUFU.EX2 R50, R50 ;  /* 0x0000003200327308 */ /* 0x000ee20000000800 */
[----:B------:R-:W-:Y:S01]  /*91e0*/  FADD.FTZ R54, R140, R27 ;  /* 0x0000001b8c367221 */ /* 0x000fe20000010000 */
[C---:B-1----:R-:W-:Y:S01]  /*91f0*/  FADD.FTZ R30, R6.reuse, R5 ;  /* 0x00000005061e7221 */ /* 0x042fe20000010000 */
[----:B------:R-:W-:Y:S01]  /*9200*/  F2FP.BF16.F32.PACK_AB R135, R6, R135 ;  /* 0x000000870687723e */ /* 0x000fe200000010ff */
[----:B------:R-:W-:Y:S01]  /*9210*/  FMUL.FTZ R90, R90, R8 ;  /* 0x000000085a5a7220 */ /* 0x000fe20000410000 */
[----:B------:R-:W-:Y:S01]  /*9220*/  FADD.FTZ R27, R29, R54 ;  /* 0x000000361d1b7221 */ /* 0x000fe20000010000 */
[----:B------:R-:W-:Y:S01]  /*9230*/  FADD.FTZ R5, R129, R30 ;  /* 0x0000001e81057221 */ /* 0x000fe20000010000 */
[----:B------:R-:W-:Y:S01]  /*9240*/  F2FP.BF16.F32.PACK_AB R144, R13, R144 ;  /* 0x000000900d90723e */ /* 0x000fe200000010ff */
[----:B------:R-:W-:Y:S01]  /*9250*/  MUFU.EX2 R32, R32 ;  /* 0x0000002000207308 */ /* 0x000fe20000000800 */
[----:B------:R-:W-:Y:S01]  /*9260*/  FADD.FTZ R54, R142, R27 ;  /* 0x0000001b8e367221 */ /* 0x000fe20000010000 */
[----:B------:R-:W-:Y:S01]  /*9270*/  FADD.FTZ R30, R48, R5 ;  /* 0x00000005301e7221 */ /* 0x000fe20000010000 */
[----:B--2---:R-:W-:Y:S01]  /*9280*/  F2FP.BF16.F32.PACK_AB R122, R7, R28 ;  /* 0x0000001c077a723e */ /* 0x004fe200000010ff */
[----:B------:R-:W-:Y:S01]  /*9290*/  FMUL.FTZ R91, R91, R8 ;  /* 0x000000085b5b7220 */ /* 0x000fe20000410000 */
[----:B------:R-:W-:Y:S01]  /*92a0*/  FADD.FTZ R27, R21, R54 ;  /* 0x00000036151b7221 */ /* 0x000fe20000010000 */
[----:B------:R-:W-:Y:S01]  /*92b0*/  FADD.FTZ R5, R131, R30 ;  /* 0x0000001e83057221 */ /* 0x000fe20000010000 */
[----:B------:R-:W-:Y:S01]  /*92c0*/  F2FP.BF16.F32.PACK_AB R146, R25, R146 ;  /* 0x000000921992723e */ /* 0x000fe200000010ff */
[----:B------:R-:W-:Y:S01]  /*92d0*/  FMUL.FTZ R94, R94, R8 ;  /* 0x000000085e5e7220 */ /* 0x000fe20000410000 */
[----:B------:R-:W-:Y:S01]  /*92e0*/  FADD.FTZ R54, R136, R27 ;  /* 0x0000001b88367221 */ /* 0x000fe20000010000 */
[----:B---3--:R-:W-:Y:S01]  /*92f0*/  FADD.FTZ R30, R50, R5 ;  /* 0x00000005321e7221 */ /* 0x008fe20000010000 */
        /* <DEDUP_REMOVED lines=8> */
[----:B------:R-:W-:Y:S01]  /*9380*/  FMUL.FTZ R99, R99, R8 ;  /* 0x0000000863637220 */ /* 0x000fe20000410000 */
[C---:B------:R-:W-:Y:S01]  /*9390*/  F2FP.BF16.F32.PACK_AB R138, R41.reuse, R138 ;  /* 0x0000008a298a723e */ /* 0x040fe200000010ff */
[----:B------:R-:W-:Y:S01]  /*93a0*/  FADD.FTZ R11, R41, R26 ;  /* 0x0000001a290b7221 */ /* 0x000fe20000010000 */
[----:B------:R-:W-:Y:S01]  /*93b0*/  F2FP.BF16.F32.PACK_AB R129, R48, R129 ;  /* 0x000000813081723e */ /* 0x000fe200000010ff */
[----:B------:R-:W1:Y:S01]  /*93c0*/  MUFU.EX2 R26, R75 ;  /* 0x0000004b001a7308 */ /* 0x000e620000000800 */
[----:B------:R-:W-:Y:S01]  /*93d0*/  F2FP.BF16.F32.PACK_AB R131, R50, R131 ;  /* 0x000000833283723e */ /* 0x000fe200000010ff */
[----:B------:R-:W-:Y:S01]  /*93e0*/  FADD.FTZ R34, R132, R11 ;  /* 0x0000000b84227221 */ /* 0x000fe20000010000 */
[----:B------:R-:W-:Y:S01]  /*93f0*/  F2FP.BF16.F32.PACK_AB R132, R37, R132 ;  /* 0x000000842584723e */ /* 0x000fe200000010ff */
[----:B------:R-:W-:Y:S01]  /*9400*/  FMUL.FTZ R102, R102, R8 ;  /* 0x0000000866667220 */ /* 0x000fe20000410000 */
[----:B------:R-:W-:Y:S01]  /*9410*/  F2FP.BF16.F32.PACK_AB R120, R65, R24 ;  /* 0x000000184178723e */ /* 0x000fe200000010ff */
        /* <DEDUP_REMOVED lines=21> */
[----:B------:R-:W-:-:S02]  /*9570*/  IMAD.MOV.U32 R9, RZ, RZ, R2 ;  /* 0x000000ffff097224 */ /* 0x000fc400078e0002 */
[----:B------:R-:W-:Y:S01]  /*9580*/  FADD.FTZ R6, R121, R6 ;  /* 0x0000000679067221 */ /* 0x000fe20000010000 */
[----:B------:R-:W-:Y:S01]  /*9590*/  FADD.FTZ R11, R53, R34 ;  /* 0x00000022350b7221 */ /* 0x000fe20000010000 */
[C---:B------:R-:W-:Y:S02]  /*95a0*/  F2FP.BF16.F32.PACK_AB R121, R83.reuse, R121 ;  /* 0x000000795379723e */ /* 0x040fe400000010ff */
[----:B------:R-:W-:Y:S01]  /*95b0*/  FADD.FTZ R6, R83, R6 ;  /* 0x0000000653067221 */ /* 0x000fe20000010000 */
[----:B------:R-:W-:-:S04]  /*95c0*/  FADD.FTZ R34, R14, R11 ;  /* 0x0000000b0e227221 */ /* 0x000fc80000010000 */
[----:B------:R-:W-:-:S04]  /*95d0*/  FADD.FTZ R11, R57, R34 ;  /* 0x00000022390b7221 */ /* 0x000fc80000010000 */
[----:B------:R-:W-:-:S04]  /*95e0*/  FADD.FTZ R10, R20, R11 ;  /* 0x0000000b140a7221 */ /* 0x000fc80000010000 */
[----:B------:R-:W-:-:S04]  /*95f0*/  FADD.FTZ R5, R61, R10 ;  /* 0x0000000a3d057221 */ /* 0x000fc80000010000 */
[----:B------:R-:W-:-:S04]  /*9600*/  FADD.FTZ R10, R24, R5 ;  /* 0x00000005180a7221 */ /* 0x000fc80000010000 */
[----:B------:R-:W-:-:S04]  /*9610*/  FADD.FTZ R5, R65, R10 ;  /* 0x0000000a41057221 */ /* 0x000fc80000010000 */
[----:B------:R-:W-:Y:S01]  /*9620*/  FADD.FTZ R10, R28, R5 ;  /* 0x000000051c0a7221 */ /* 0x000fe20000010000 */
[----:B------:R-:W-:Y:S01]  /*9630*/  FADD.FTZ R5, R123, R6 ;  /* 0x000000067b057221 */ /* 0x000fe20000010000 */
[C---:B------:R-:W-:Y:S02]  /*9640*/  F2FP.BF16.F32.PACK_AB R123, R32.reuse, R123 ;  /* 0x0000007b207b723e */ /* 0x040fe400000010ff */
[----:B------:R-:W-:Y:S01]  /*9650*/  FADD.FTZ R6, R7, R10 ;  /* 0x0000000a07067221 */ /* 0x000fe20000010000 */
[----:B------:R-:W-:Y:S01]  /*9660*/  FADD.FTZ R5, R32, R5 ;  /* 0x0000000520057221 */ /* 0x000fe20000010000 */
[----:B------:R-:W-:Y:S01]  /*9670*/  IMAD.MOV.U32 R7, RZ, RZ, R0 ;  /* 0x000000ffff077224 */ /* 0x000fe200078e0000 */
[----:B0-----:R-:W-:Y:S06]  /*9680*/  @P2 BRA `(.L_x_11371) ;  /* 0xffffffe000dc2947 */ /* 0x001fec000383ffff */
.L_x_11362:
[----:B------:R-:W-:-:S13]  /*9690*/  ISETP.GE.AND P2, PT, R3, UR43, PT ;  /* 0x0000002b03007c0c */ /* 0x000fda000bf46270 */
[----:B------:R-:W-:Y:S05]  /*96a0*/  @!P2 BRA `(.L_x_11372) ;  /* 0x0000002c0058a947 */ /* 0x000fea0003800000 */
[----:B------:R-:W-:Y:S01]  /*96b0*/  IMAD.IADD R11, R17, 0x1, -R18 ;  /* 0x00000001110b7824 */ /* 0x000fe200078e0a12 */
[----:B------:R-:W-:Y:S01]  /*96c0*/  UMOV UR26, UR38 ;  /* 0x00000026001a7c82 */ /* 0x000fe20008000000 */
[----:B------:R-:W-:Y:S01]  /*96d0*/  IMAD.MOV.U32 R7, RZ, RZ, R0 ;  /* 0x000000ffff077224 */ /* 0x000fe200078e0000 */
[----:B------:R-:W-:Y:S01]  /*96e0*/  UMOV UR21, UR39 ;  /* 0x0000002700157c82 */ /* 0x000fe20008000000 */
[----:B------:R-:W-:Y:S01]  /*96f0*/  IMAD.IADD R9, R4, 0x1, R11 ;  /* 0x0000000104097824 */ /* 0x000fe200078e020b */
[----:B------:R-:W-:Y:S01]  /*9700*/  IADD3 R11, R11, 0x8, R4 ;  /* 0x000000080b0b7810 */ /* 0x000fe20007ffe004 */
[----:B------:R-:W-:Y:S01]  /*9710*/  IMAD.MOV.U32 R8, RZ, RZ, R2 ;  /* 0x000000ffff087224 */ /* 0x000fe200078e0002 */
[----:B------:R-:W-:Y:S01]  /*9720*/  ULDC UR24, c[0x0][0x9e4] ;  /* 0x0002790000187ab9 */ /* 0x000fe20000000800 */
[----:B------:R-:W-:Y:S01]  /*9730*/  ULDC UR23, c[0x0][0x9dc] ;  /* 0x0002770000177ab9 */ /* 0x000fe20000000800 */
[----:B------:R-:W-:Y:S01]  /*9740*/  LOP3.LUT R13, RZ, R9, RZ, 0x33, !PT ;  /* 0x00000009ff0d7212 */ /* 0x000fe200078e33ff */
[----:B------:R-:W-:Y:S01]  /*9750*/  ULDC UR22, c[0x0][0x988] ;  /* 0x0002620000167ab9 */ /* 0x000fe20000000800 */
[----:B------:R-:W-:Y:S01]  /*9760*/  LOP3.LUT R15, RZ, R11, RZ, 0x33, !PT ;  /* 0x0000000bff0f7212 */ /* 0x000fe200078e33ff */
[----:B------:R-:W-:-:S06]  /*9770*/  ULDC UR25, c[0x0][0x9e0] ;  /* 0x0002780000197ab9 */ /* 0x000fcc0000000800 */
.L_x_11389:
        /* <DEDUP_REMOVED lines=9> */
.L_x_11374:
[----:B------:R-:W-:Y:S01]  /*9810*/  ULEA UR6, UR39, UR45, 0x3 ;  /* 0x0000002d27067291 */ /* 0x000fe2000f8e183f */
[----:B------:R-:W-:-:S05]  /*9820*/  IMAD.U32 R0, RZ, RZ, UR38 ;  /* 0x00000026ff007e24 */ /* 0x000fca000f8e00ff */
[----:B------:R-:W-:-:S04]  /*9830*/  SHF.L.U32 R0, R0, 0x1f, RZ ;  /* 0x0000001f00007819 */ /* 0x000fc800000006ff */
[----:B------:R0:W1:Y:S01]  /*9840*/  SYNCS.PHASECHK.TRANS64.TRYWAIT P2, [UR6+0x16830], R0 ;  /* 0x01683000ff0075a7 */ /* 0x0000620008040146 */
[----:B------:R-:W-:Y:S05]  /*9850*/  @!P0 BRA `(.L_x_11375) ;  /* 0x0000000000048947 */ /* 0x000fea0003800000 */
[----:B------:R-:W-:Y:S01]  /*9860*/  BPT.TRAP 0x1 ;  /* 0x000000040000795c */ /* 0x000fe20000300000 */
.L_x_11375:
[----:B-1----:R-:W-:Y:S05]  /*9870*/  @P2 BRA `(.L_x_11373) ;  /* 0x0000000000082947 */ /* 0x002fea0003800000 */
[----:B------:R-:W1:Y:S02]  /*9880*/  SYNCS.PHASECHK.TRANS64.TRYWAIT P2, [UR6+0x16830], R0 ;  /* 0x01683000ff0075a7 */ /* 0x000e640008040146 */
[----:B-1----:R-:W-:Y:S05]  /*9890*/  @!P2 BRA `(.L_x_11376) ;  /* 0x000000940024a947 */ /* 0x002fea0003800000 */
.L_x_11373:
        /* <DEDUP_REMOVED lines=27> */
.L_x_11378:
[----:B------:R-:W-:Y:S01]  /*9a50*/  ULEA UR6, UR21, UR45, 0x3 ;  /* 0x0000002d15067291 */ /* 0x000fe2000f8e183f */
[----:B------:R-:W-:-:S05]  /*9a60*/  IMAD.U32 R0, RZ, RZ, UR26 ;  /* 0x0000001aff007e24 */ /* 0x000fca000f8e00ff */
[----:B------:R-:W-:-:S04]  /*9a70*/  SHF.L.U32 R0, R0, 0x1f, RZ ;  /* 0x0000001f00007819 */ /* 0x000fc800000006ff */
[----:B------:R0:W1:Y:S01]  /*9a80*/  SYNCS.PHASECHK.TRANS64.TRYWAIT P2, [UR6+0x16850], R0 ;  /* 0x01685000ff0075a7 */ /* 0x0000620008040146 */
[----:B------:R-:W-:Y:S05]  /*9a90*/  @!P0 BRA `(.L_x_11379) ;  /* 0x0000000000048947 */ /* 0x000fea0003800000 */
[----:B------:R-:W-:Y:S01]  /*9aa0*/  BPT.TRAP 0x1 ;  /* 0x000000040000795c */ /* 0x000fe20000300000 */
.L_x_11379:
[----:B-1----:R-:W-:Y:S05]  /*9ab0*/  @P2 BRA `(.L_x_11377) ;  /* 0x0000000000082947 */ /* 0x002fea0003800000 */
[----:B------:R-:W1:Y:S02]  /*9ac0*/  SYNCS.PHASECHK.TRANS64.TRYWAIT P2, [UR6+0x16850], R0 ;  /* 0x01685000ff0075a7 */ /* 0x000e640008040146 */
[----:B-1----:R-:W-:Y:S05]  /*9ad0*/  @!P2 BRA `(.L_x_11380) ;  /* 0x0000009000aca947 */ /* 0x002fea0003800000 */
.L_x_11377:
[----:B------:R-:W-:Y:S01]  /*9ae0*/  UIADD3 UR6, UR45, 0x400, URZ ;  /* 0x000004002d067890 */ /* 0x000fe2000fffe03f */
[----:B------:R-:W-:Y:S01]  /*9af0*/  WARPGROUP.ARRIVE ;  /* 0x00000000000079c5 */ /* 0x000fe20000000000 */
[----:B------:R-:W-:-:S05]  /*9b00*/  UMOV UR7, 0x40000040 ;  /* 0x4000004000077882 */ /* 0x000fca0000000000 */
[----:B------:R-:W2:Y:S01]  /*9b10*/  S2R R12, SR_TID.X ;  /* 0x00000000000c7919 */ /* 0x000ea20000002100 */
[----:B------:R-:W-:Y:S01]  /*9b20*/  USHF.R.U32.HI UR6, URZ, 0x4, UR6 ;  /* 0x000000043f067899 */ /* 0x000fe20008011606 */
[----:B01----:R-:W-:Y:S02]  /*9b30*/  IMAD.SHL.U32 R0, R3, 0x80, RZ ;  /* 0x0000008003007824 */ /* 0x003fe400078e00ff */
[----:B------:R-:W-:Y:S01]  /*9b40*/  IMAD.U32 R10, RZ, RZ, UR39 ;  /* 0x00000027ff0a7e24 */ /* 0x000fe2000f8e00ff */
[----:B------:R-:W-:Y:S02]  /*9b50*/  ULOP3.LUT UR6, UR6, 0x3fff, URZ, 0xc0, !UPT ;  /* 0x00003fff06067892 */ /* 0x000fe4000f8ec03f */
[----:B------:R-:W-:Y:S02]  /*9b60*/  IADD3 R21, R17, 0x1, -R0 ;  /* 0x0000000111157810 */ /* 0x000fe40007ffe800 */
[----:B------:R-:W-:Y:S01]  /*9b70*/  ULEA UR10, UR21, UR6, 0xa ;  /* 0x00000006150a7291 */ /* 0x000fe2000f8e503f */
[----:B------:R-:W-:-:S02]  /*9b80*/  @!P1 LEA R10, R10, UR45, 0x3 ;  /* 0x0000002d0a0a9c11 */ /* 0x000fc4000f8e18ff */
[----:B------:R-:W-:-:S03]  /*9b90*/  IMAD.IADD R21, R21, 0x1, -R18 ;  /* 0x0000000115157824 */ /* 0x000fc600078e0a12 */
[----:B------:R-:W-:Y:S01]  /*9ba0*/  @!P1 VIADD R10, R10, 0x16840 ;  /* 0x000168400a0a9836 */ /* 0x000fe20000000000 */
[----:B------:R-:W-:Y:S01]  /*9bb0*/  UMOV UR6, UR10 ;  /* 0x0000000a00067c82 */ /* 0x000fe20008000000 */
[----:B------:R-:W-:Y:S01]  /*9bc0*/  IMAD R21, R16, -0x2, R21 ;  /* 0xfffffffe10157824 */ /* 0x000fe200078e0215 */
[----:B------:R-:W-:Y:S01]  /*9bd0*/  HGMMA.64x64x16.F32.BF16 R88, R148, gdesc[UR4].tnspB, R88, gsb0 ;  /* 0x40e0000494587df0 */ /* 0x000fe20008001858 */
[----:B------:R-:W-:Y:S01]  /*9be0*/  UIADD3 UR6, UR10, 0x80, URZ ;  /* 0x000000800a067890 */ /* 0x000fe2000fffe03f */
[----:B------:R-:W-:Y:S01]  /*9bf0*/  @!P1 PRMT R10, RZ, 0x654, R10 ;  /* 0x00000654ff0a9816 */ /* 0x000fe2000000000a */
[----:B------:R-:W-:Y:S01]  /*9c00*/  UMOV UR7, 0x40000040 ;  /* 0x4000004000077882 */ /* 0x000fe20000000000 */
[----:B--2---:R-:W-:Y:S02]  /*9c10*/  SHF.R.U32.HI R2, RZ, 0x7, R12 ;  /* 0x00000007ff027819 */ /* 0x004fe4000001160c */
[----:B------:R-:W-:-:S03]  /*9c20*/  ISETP.GE.U32.AND P2, PT, R12, 0x180, PT ;  /* 0x000001800c00780c */ /* 0x000fc60003f46070 */
[----:B------:R-:W-:-:S05]  /*9c30*/  VIADD R2, R2, 0x9 ;  /* 0x0000000902027836 */ /* 0x000fca0000000000 */
        /* <DEDUP_REMOVED lines=36> */
[C---:B------:R-:W-:Y:S01]  /*9e80*/  VIADD R123, R21.reuse, UR25 ;  /* 0x00000019157b7c36 */ /* 0x040fe20008000000 */
[----:B------:R0:W-:Y:S06]  /*9e90*/  BAR.ARV R12, 0x100 ;  /* 0x0004000c0000751d */ /* 0x0001ec0000002000 */
[----:B------:R-:W-:Y:S01]  /*9ea0*/  VIADD R21, R21, UR6 ;  /* 0x0000000615157c36 */ /* 0x000fe20008000000 */
[----:B------:R1:W-:Y:S01]  /*9eb0*/  @!P1 SYNCS.ARRIVE.TRANS64.RED.A1T0 RZ, [R10+URZ], RZ ;  /* 0x000000ff0aff99a7 */ /* 0x0003e2000810043f */
[----:B------:R-:W-:-:S02]  /*9ec0*/  IMAD.IADD R2, R4, 0x1, R123 ;  /* 0x0000000104027824 */ /* 0x000fc400078e027b */
[----:B-1----:R-:W-:Y:S01]  /*9ed0*/  IMAD.IADD R10, R4, 0x1, R21 ;  /* 0x00000001040a7824 */ /* 0x002fe200078e0215 */
[----:B0-----:R-:W-:Y:S06]  /*9ee0*/  @!P5 BRA `(.L_x_11381) ;  /* 0x000000000058d947 */ /* 0x001fec0003800000 */
        /* <DEDUP_REMOVED lines=11> */
.L_x_11383:
[----:B------:R-:W-:Y:S02]  /*9fa0*/  IMAD.U32 R14, RZ, RZ, UR24 ;  /* 0x00000018ff0e7e24 */ /* 0x000fe4000f8e00ff */
[----:B------:R-:W-:-:S03]  /*9fb0*/  IMAD.MOV.U32 R125, RZ, RZ, R9 ;  /* 0x000000ffff7d7224 */ /* 0x000fc600078e0009 */
[----:B------:R-:W-:-:S13]  /*9fc0*/  ISETP.NE.AND P2, PT, R14, 0x1, PT ;  /* 0x000000010e00780c */ /* 0x000fda0003f45270 */
[----:B------:R-:W0:Y:S02]  /*9fd0*/  @P2 LDC.64 R120, c[0x0][0x9e8] ;  /* 0x00027a00ff782b82 */ /* 0x000e240000000a00 */
[----:B0-----:R-:W-:-:S05]  /*9fe0*/  @P2 IMAD.HI.U32 R120, R9, R120, RZ ;  /* 0x0000007809782227 */ /* 0x001fca00078e00ff */
[----:B------:R-:W-:-:S07]  /*9ff0*/  @P2 SHF.R.U32.HI R125, RZ, R121, R120 ;  /* 0x00000079ff7d2219 */ /* 0x000fce0000011678 */
.L_x_11384:
[----:B------:R-:W-:Y:S05]  /*a000*/  BSYNC B0 ;  /* 0x0000000000007941 */ /* 0x000fea0003800000 */
.L_x_11382:
[----:B------:R-:W-:-:S04]  /*a010*/  IMAD R121, R125, R14, -R0 ;  /* 0x0000000e7d797224 */ /* 0x000fc800078e0a00 */
[----:B------:R-:W-:-:S05]  /*a020*/  IMAD R121, R16, -0x2, R121 ;  /* 0xfffffffe10797824 */ /* 0x000fca00078e0279 */
[----:B------:R-:W-:Y:S02]  /*a030*/  VIADDMNMX R2, R121, R14, R2, PT ;  /* 0x0000000e79027246 */ /* 0x000fe40003800102 */
[----:B------:R-:W-:-:S07]  /*a040*/  VIMNMX R10, R10, R121, !PT ;  /* 0x000000790a0a7248 */ /* 0x000fce0007fe0100 */
.L_x_11381:
[----:B------:R-:W-:Y:S02]  /*a050*/  ISETP.GT.AND P2, PT, R3, -0x1, PT ;  /* 0xffffffff0300780c */ /* 0x000fe40003f44270 */
[----:B------:R-:W-:Y:S02]  /*a060*/  IADD3 R12, R21, 0x8, R4 ;  /* 0x00000008150c7810 */ /* 0x000fe40007ffe004 */
        /* <DEDUP_REMOVED lines=109> */
.L_x_11387:
[----:B------:R-:W-:Y:S02]  /*a740*/  IMAD.U32 R14, RZ, RZ, UR24 ;  /* 0x00000018ff0e7e24 */ /* 0x000fe4000f8e00ff */
[----:B------:R-:W-:-:S03]  /*a750*/  IMAD.MOV.U32 R123, RZ, RZ, R11 ;  /* 0x000000ffff7b7224 */ /* 0x000fc600078e000b */
[----:B------:R-:W-:-:S13]  /*a760*/  ISETP.NE.AND P3, PT, R14, 0x1, PT ;  /* 0x000000010e00780c */ /* 0x000fda0003f65270 */
[----:B------:R-:W0:Y:S02]  /*a770*/  @P3 LDC.64 R20, c[0x0][0x9e8] ;  /* 0x00027a00ff143b82 */ /* 0x000e240000000a00 */
[----:B0-----:R-:W-:-:S05]  /*a780*/  @P3 IMAD.HI.U32 R20, R11, R20, RZ ;  /* 0x000000140b143227 */ /* 0x001fca00078e00ff */
[----:B------:R-:W-:-:S07]  /*a790*/  @P3 SHF.R.U32.HI R123, RZ, R21, R20 ;  /* 0x00000015ff7b3219 */ /* 0x000fce0000011614 */
.L_x_11388:
[----:B------:R-:W-:Y:S05]  /*a7a0*/  BSYNC B0 ;  /* 0x0000000000007941 */ /* 0x000fea0003800000 */
.L_x_11386:
[----:B------:R-:W-:-:S04]  /*a7b0*/  IMAD R21, R123, R14, -R0 ;  /* 0x0000000e7b157224 */ /* 0x000fc800078e0a00 */
[----:B------:R-:W-:-:S05]  /*a7c0*/  IMAD R21, R16, -0x2, R21 ;  /* 0xfffffffe10157824 */ /* 0x000fca00078e0215 */
[----:B------:R-:W-:Y:S02]  /*a7d0*/  VIADDMNMX R10, R21, R14, R10, PT ;  /* 0x0000000e150a7246 */ /* 0x000fe4000380010a */
[----:B------:R-:W-:-:S07]  /*a7e0*/  VIMNMX R12, R12, R21, !PT ;  /* 0x000000150c0c7248 */ /* 0x000fce0007fe0100 */
.L_x_11385:
        /* <DEDUP_REMOVED lines=32> */
[----:B------:R-:W-:Y:S02]  /*a9f0*/  ISETP.LT.OR P6, PT, R10, 0x9, P6 ;  /* 0x000000090a00780c */ /* 0x000fe400037c1670 */
[----:B------:R-:W-:Y:S02]  /*aa00*/  FMNMX.FTZ R0, R56, R21, !PT ;  /* 0x0000001538007209 */ /* 0x000fe40007810000 */
[----:B------:R-:W-:Y:S02]  /*aa10*/  ISETP.GT.AND P4, PT, R12, 0x10, P2 ;  /* 0x000000100c00780c */ /* 0x000fe40001784270 */
[----:B------:R-:W-:Y:S02]  /*aa20*/  FMNMX.FTZ R21, R57, R0, !PT ;  /* 0x0000000039157209 */ /* 0x000fe40007810000 */
[----:B------:R-:W-:-:S02]  /*aa30*/  FSEL R43, R43, -INF , !P3 ;  /* 0xff8000002b2b7808 */ /* 0x000fc40005800000 */
[----:B------:R-:W-:Y:S02]  /*aa40*/  FMNMX.FTZ R0, R60, R21, !PT ;  /* 0x000000153c007209 */ /* 0x000fe40007810000 */
[----:B------:R-:W-:Y:S02]  /*aa50*/  ISETP.GT.AND P3, PT, R12, RZ, P2 ;  /* 0x000000ff0c00720c */ /* 0x000fe40001764270 */
[----:B------:R-:W-:Y:S02]  /*aa60*/  FMNMX.FTZ R21, R61, R0, !PT ;  /* 0x000000003d157209 */ /* 0x000fe40007810000 */
[----:B------:R-:W-:Y:S02]  /*aa70*/  FSEL R30, R30, -INF , !P6 ;  /* 0xff8000001e1e7808 */ /* 0x000fe40007000000 */
        /* <DEDUP_REMOVED lines=13> */
[----:B------:R-:W-:-:S02]  /*ab50*/  FMNMX.FTZ R14, R26, R7, !PT ;  /* 0x000000071a0e7209 */ /* 0x000fc40007810000 */
[----:B------:R-:W-:Y:S02]  /*ab60*/  FMNMX.FTZ R21, R77, R0, !PT ;  /* 0x000000004d157209 */ /* 0x000fe40007810000 */
[----:B------:R-:W-:Y:S02]  /*ab70*/  FSEL R38, R38, -INF , !P4 ;  /* 0xff80000026267808 */ /* 0x000fe40006000000 */
[----:B------:R-:W-:Y:S02]  /*ab80*/  FMNMX.FTZ R0, R80, R21, !PT ;  /* 0x0000001550007209 */ /* 0x000fe40007810000 */
[----:B------:R-:W-:Y:S02]  /*ab90*/  ISETP.GT.AND P4, PT, R12, 0x20, P2 ;  /* 0x000000200c00780c */ /* 0x000fe40001784270 */
[----:B------:R-:W-:Y:S02]  /*aba0*/  FMNMX.FTZ R21, R81, R0, !PT ;  /* 0x0000000051157209 */ /* 0x000fe40007810000 */
[----:B------:R-:W-:-:S02]  /*abb0*/  ISETP.LT.OR P4, PT, R10, 0x21, P4 ;  /* 0x000000210a00780c */ /* 0x000fc40002781670 */
[----:B------:R-:W-:Y:S02]  /*abc0*/  FMNMX.FTZ R0, R84, R21, !PT ;  /* 0x0000001554007209 */ /* 0x000fe40007810000 */
[----:B------:R-:W-:Y:S02]  /*abd0*/  FSEL R42, R42, -INF , !P4 ;  /* 0xff8000002a2a7808 */ /* 0x000fe40006000000 */
[----:B------:R-:W-:Y:S02]  /*abe0*/  FMNMX.FTZ R0, R85, R0, !PT ;  /* 0x0000000055007209 */ /* 0x000fe40007810000 */
[C---:B------:R-:W-:Y:S02]  /*abf0*/  ISETP.GT.AND P4, PT, R12.reuse, 0x28, P2 ;  /* 0x000000280c00780c */ /* 0x040fe40001784270 */
[----:B------:R-:W-:Y:S01]  /*ac00*/  ISETP.GT.AND P3, PT, R12, 0x30, P2 ;  /* 0x000000300c00780c */ /* 0x000fe20001764270 */
[----:B------:R-:W0:Y:S01]  /*ac10*/  SHFL.BFLY PT, R21, R0, 0x2, 0x1f ;  /* 0x0c401f0000157f89 */ /* 0x000e2200000e0000 */
[----:B------:R-:W-:-:S02]  /*ac20*/  ISETP.LT.OR P4, PT, R10, 0x29, P4 ;  /* 0x000000290a00780c */ /* 0x000fc40002781670 */
[----:B------:R-:W-:Y:S02]  /*ac30*/  ISETP.LT.OR P3, PT, R10, 0x31, P3 ;  /* 0x000000310a00780c */ /* 0x000fe40001f61670 */
[----:B------:R-:W-:Y:S02]  /*ac40*/  FSEL R46, R46, -INF , !P4 ;  /* 0xff8000002e2e7808 */ /* 0x000fe40006000000 */
[----:B------:R-:W-:Y:S02]  /*ac50*/  ISETP.GT.AND P4, PT, R12, 0x29, P2 ;  /* 0x000000290c00780c */ /* 0x000fe40001784270 */
[----:B------:R-:W-:Y:S02]  /*ac60*/  FSEL R50, R50, -INF , !P3 ;  /* 0xff80000032327808 */ /* 0x000fe40005800000 */
[----:B------:R-:W-:Y:S02]  /*ac70*/  ISETP.LT.OR P4, PT, R10, 0x2a, P4 ;  /* 0x0000002a0a00780c */ /* 0x000fe40002781670 */
[----:B------:R-:W-:-:S02]  /*ac80*/  ISETP.GT.AND P3, PT, R12, 0x38, P2 ;  /* 0x000000380c00780c */ /* 0x000fc40001764270 */
[----:B------:R-:W-:Y:S02]  /*ac90*/  FSEL R47, R47, -INF , !P4 ;  /* 0xff8000002f2f7808 */ /* 0x000fe40006000000 */
[----:B------:R-:W-:Y:S02]  /*aca0*/  ISETP.GT.AND P4, PT, R12, 0x31, P2 ;  /* 0x000000310c00780c */ /* 0x000fe40001784270 */
[C---:B------:R-:W-:Y:S02]  /*acb0*/  ISETP.LT.OR P3, PT, R10.reuse, 0x39, P3 ;  /* 0x000000390a00780c */ /* 0x040fe40001f61670 */
[----:B------:R-:W-:Y:S02]  /*acc0*/  ISETP.LT.OR P4, PT, R10, 0x32, P4 ;  /* 0x000000320a00780c */ /* 0x000fe40002781670 */
[----:B------:R-:W-:Y:S02]  /*acd0*/  FSEL R54, R54, -INF , !P3 ;  /* 0xff80000036367808 */ /* 0x000fe40005800000 */
[----:B0-----:R-:W-:-:S02]  /*ace0*/  FMNMX.FTZ R21, R0, R21, !PT ;  /* 0x0000001500157209 */ /* 0x001fc40007810000 */
[----:B------:R-:W-:Y:S02]  /*acf0*/  FSEL R51, R51, -INF , !P4 ;  /* 0xff80000033337808 */ /* 0x000fe40006000000 */
[C---:B------:R-:W-:Y:S01]  /*ad00*/  ISETP.GT.AND P4, PT, R12.reuse, 0x39, P2 ;  /* 0x000000390c00780c */ /* 0x040fe20001784270 */
[----:B------:R-:W0:Y:S01]  /*ad10*/  SHFL.BFLY PT, R2, R21, 0x1, 0x1f ;  /* 0x0c201f0015027f89 */ /* 0x000e2200000e0000 */
[----:B------:R-:W-:Y:S02]  /*ad20*/  ISETP.GT.AND P3, PT, R12, 0x40, P2 ;  /* 0x000000400c00780c */ /* 0x000fe40001764270 */
[C---:B------:R-:W-:Y:S02]  /*ad30*/  ISETP.LT.OR P4, PT, R10.reuse, 0x3a, P4 ;  /* 0x0000003a0a00780c */ /* 0x040fe40002781670 */
[----:B------:R-:W-:Y:S02]  /*ad40*/  ISETP.LT.OR P3, PT, R10, 0x41, P3 ;  /* 0x000000410a00780c */ /* 0x000fe40001f61670 */
[----:B------:R-:W-:-:S02]  /*ad50*/  FSEL R55, R55, -INF , !P4 ;  /* 0xff80000037377808 */ /* 0x000fc40006000000 */
[----:B------:R-:W-:Y:S02]  /*ad60*/  ISETP.GT.AND P4, PT, R12, 0x41, P2 ;  /* 0x000000410c00780c */ /* 0x000fe40001784270 */
[----:B------:R-:W-:Y:S02]  /*ad70*/  FSEL R58, R58, -INF , !P3 ;  /* 0xff8000003a3a7808 */ /* 0x000fe40005800000 */
[----:B------:R-:W-:Y:S02]  /*ad80*/  ISETP.GT.AND P3, PT, R12, 0x48, P2 ;  /* 0x000000480c00780c */ /* 0x000fe40001764270 */
[C---:B------:R-:W-:Y:S02]  /*ad90*/  ISETP.LT.OR P4, PT, R10.reuse, 0x42, P4 ;  /* 0x000000420a00780c */ /* 0x040fe40002781670 */
[----:B------:R-:W-:Y:S02]  /*ada0*/  ISETP.LT.OR P3, PT, R10, 0x49, P3 ;  /* 0x000000490a00780c */ /* 0x000fe40001f61670 */
[----:B------:R-:W-:-:S02]  /*adb0*/  FSEL R59, R59, -INF , !P4 ;  /* 0xff8000003b3b7808 */ /* 0x000fc40006000000 */
[----:B------:R-:W-:Y:S02]  /*adc0*/  ISETP.GT.AND P4, PT, R12, 0x49, P2 ;  /* 0x000000490c00780c */ /* 0x000fe40001784270 */
[----:B------:R-:W-:Y:S02]  /*add0*/  FSEL R62, R62, -INF , !P3 ;  /* 0xff8000003e3e7808 */ /* 0x000fe40005800000 */
[----:B0-----:R-:W-:Y:S02]  /*ade0*/  FMNMX.FTZ R2, R21, R2, !PT ;  /* 0x0000000215027209 */ /* 0x001fe40007810000 */
[----:B------:R-:W-:Y:S02]  /*adf0*/  ISETP.GT.AND P3, PT, R12, 0x50, P2 ;  /* 0x000000500c00780c */ /* 0x000fe40001764270 */
[C---:B------:R-:W-:Y:S01]  /*ae00*/  FSETP.NEU.FTZ.AND P6, PT, R2.reuse, -INF , PT ;  /* 0xff8000000200780b */ /* 0x040fe20003fdd000 */
[----:B------:R-:W-:Y:S01]  /*ae10*/  FMUL.FTZ R0, R2, UR22 ;  /* 0x0000001602007c20 */ /* 0x000fe20008410000 */
[----:B------:R-:W-:-:S02]  /*ae20*/  ISETP.LT.OR P4, PT, R10, 0x4a, P4 ;  /* 0x0000004a0a00780c */ /* 0x000fc40002781670 */
[----:B------:R-:W-:Y:S02]  /*ae30*/  ISETP.LT.OR P3, PT, R10, 0x51, P3 ;  /* 0x000000510a00780c */ /* 0x000fe40001f61670 */
[----:B------:R-:W-:Y:S02]  /*ae40*/  FSEL R0, R0, RZ, P6 ;  /* 0x000000ff00007208 */ /* 0x000fe40003000000 */
[----:B------:R-:W-:Y:S02]  /*ae50*/  FSEL R63, R63, -INF , !P4 ;  /* 0xff8000003f3f7808 */ /* 0x000fe40006000000 */
[----:B------:R-:W-:Y:S01]  /*ae60*/  ISETP.GT.AND P4, PT, R12, 0x51, P2 ;  /* 0x000000510c00780c */ /* 0x000fe20001784270 */
        /* <DEDUP_REMOVED lines=41> */
[----:B------:R-:W-:Y:S01]  /*b100*/  ISETP.LT.OR P3, PT, R10, 0x61, P3 ;  /* 0x000000610a00780c */ /* 0x000fe20001f61670 */
[----:B------:R-:W-:Y:S01]  /*b110*/  FFMA.FTZ R85, R85, UR22, -R0 ;  /* 0x0000001655557c23 */ /* 0x000fe20008010800 */
[----:B------:R-:W-:Y:S01]  /*b120*/  FMNMX.FTZ R41, R47, R14, !PT ;  /* 0x0000000e2f297209 */ /* 0x000fe20007810000 */
[----:B------:R-:W-:Y:S01]  /*b130*/  MUFU.EX2 R148, R148 ;  /* 0x0000009400947308 */ /* 0x000fe20000000800 */
[----:B------:R-:W-:-:S02]  /*b140*/  FSEL R71, R71, -INF , !P4 ;  /* 0xff80000047477808 */ /* 0x000fc40006000000 */
[----:B------:R-:W-:Y:S01]  /*b150*/  FMNMX.FTZ R14, R50, R41, !PT ;  /* 0x00000029320e7209 */ /* 0x000fe20007810000 */
[----:B------:R-:W-:Y:S01]  /*b160*/  FFMA.FTZ R41, R45, UR22, -R0 ;  /* 0x000000162d297c23 */ /* 0x000fe20008010800 */
[----:B------:R-:W-:Y:S02]  /*b170*/  ISETP.GT.AND P4, PT, R12, 0x61, P2 ;  /* 0x000000610c00780c */ /* 0x000fe40001784270 */
[----:B------:R-:W-:Y:S01]  /*b180*/  FMNMX.FTZ R45, R51, R14, !PT ;  /* 0x0000000e332d7209 */ /* 0x000fe20007810000 */
[----:B------:R-:W-:Y:S01]  /*b190*/  MUFU.EX2 R150, R150 ;  /* 0x0000009600967308 */ /* 0x000fe20000000800 */
[----:B------:R-:W-:Y:S02]  /*b1a0*/  FSEL R74, R74, -INF , !P3 ;  /* 0xff8000004a4a7808 */ /* 0x000fe40005800000 */
[----:B------:R-:W-:Y:S02]  /*b1b0*/  FMNMX.FTZ R14, R54, R45, !PT ;  /* 0x0000002d360e7209 */ /* 0x000fe40007810000 */
[----:B------:R-:W-:-:S02]  /*b1c0*/  ISETP.GT.AND P3, PT, R12, 0x68, P2 ;  /* 0x000000680c00780c */ /* 0x000fc40001764270 */
[----:B------:R-:W-:Y:S01]  /*b1d0*/  FMNMX.FTZ R45, R55, R14, !PT ;  /* 0x0000000e372d7209 */ /* 0x000fe20007810000 */
[----:B------:R-:W-:Y:S01]  /*b1e0*/  MUFU.EX2 R25, R25 ;  /* 0x0000001900197308 */ /* 0x000fe20000000800 */
[----:B------:R-:W-:Y:S02]  /*b1f0*/  ISETP.LT.OR P4, PT, R10, 0x62, P4 ;  /* 0x000000620a00780c */ /* 0x000fe40002781670 */
[----:B------:R-:W-:Y:S01]  /*b200*/  FMNMX.FTZ R14, R58, R45, !PT ;  /* 0x0000002d3a0e7209 */ /* 0x000fe20007810000 */
[----:B------:R-:W-:Y:S01]  /*b210*/  FFMA.FTZ R45, R49, UR22, -R0 ;  /* 0x00000016312d7c23 */ /* 0x000fe20008010800 */
        /* <DEDUP_REMOVED lines=14> */
[----:B------:R-:W-:Y:S02]  /*b300*/  ISETP.LT.OR P4, PT, R10, 0x6a, P4 ;  /* 0x0000006a0a00780c */ /* 0x000fe40002781670 */
[----:B------:R-:W-:Y:S02]  /*b310*/  FMNMX.FTZ R14, R70, R53, !PT ;  /* 0x00000035460e7209 */ /* 0x000fe40007810000 */
[----:B------:R-:W-:Y:S02]  /*b320*/  ISETP.LT.OR P3, PT, R10, 0x71, P3 ;  /* 0x000000710a00780c */ /* 0x000fe40001f61670 */
        /* <DEDUP_REMOVED lines=18> */
[----:B------:R-:W-:Y:S01]  /*b450*/  FMNMX.FTZ R12, R82, R57, !PT ;  /* 0x00000039520c7209 */ /* 0x000fe20007810000 */
[----:B------:R-:W-:Y:S01]  /*b460*/  FFMA.FTZ R57, R61, UR22, -R0 ;  /* 0x000000163d397c23 */ /* 0x000fe20008010800 */
[----:B------:R-:W-:-:S02]  /*b470*/  ISETP.LT.OR P2, PT, R10, 0x7a, P2 ;  /* 0x0000007a0a00780c */ /* 0x000fc40001741670 */
[----:B------:R-:W-:Y:S02]  /*b480*/  FSEL R86, R86, -INF , !P3 ;  /* 0xff80000056567808 */ /* 0x000fe40005800000 */
[----:B------:R-:W-:Y:S01]  /*b490*/  FMNMX.FTZ R61, R83, R12, !PT ;  /* 0x0000000c533d7209 */ /* 0x000fe20007810000 */
[----:B------:R-:W-:Y:S01]  /*b4a0*/  MUFU.EX2 R41, R41 ;  /* 0x0000002900297308 */ /* 0x000fe20000000800 */
        /* <DEDUP_REMOVED lines=94> */
[----:B------:R-:W-:Y:S01]  /*ba90*/  FFMA.FTZ R86, R86, UR22, -R40 ;  /* 0x0000001656567c23 */ /* 0x000fe20008010828 */
[----:B------:R-:W-:-:S02]  /*baa0*/  IMAD.U32 R27, RZ, RZ, UR21 ;  /* 0x00000015ff1b7e24 */ /* 0x000fc4000f8e00ff */
[----:B------:R-:W-:Y:S01]  /*bab0*/  FADD.FTZ R6, R12, R5 ;  /* 0x000000050c067221 */ /* 0x000fe20000010000 */
[----:B------:R-:W-:Y:S01]  /*bac0*/  FADD.FTZ R7, R45, R38 ;  /* 0x000000262d077221 */ /* 0x000fe20000010000 */
[----:B------:R-:W-:Y:S01]  /*bad0*/  FFMA.FTZ R38, R67, UR22, -R40 ;  /* 0x0000001643267c23 */ /* 0x000fe20008010828 */
[----:B------:R-:W0:Y:S01]  /*bae0*/  MUFU.EX2 R20, R20 ;  /* 0x0000001400147308 */ /* 0x000e220000000800 */
[----:B------:R-:W-:Y:S01]  /*baf0*/  FADD.FTZ R5, R151, R6 ;  /* 0x0000000697057221 */ /* 0x000fe20000010000 */
[----:B------:R-:W-:Y:S01]  /*bb00*/  FADD.FTZ R42, R138, R7 ;  /* 0x000000078a2a7221 */ /* 0x000fe20000010000 */
[----:B------:R-:W-:Y:S01]  /*bb10*/  @!P1 LEA R27, R27, UR45, 0x3 ;  /* 0x0000002d1b1b9c11 */ /* 0x000fe2000f8e18ff */
[----:B------:R-:W-:Y:S01]  /*bb20*/  UMOV UR21, UR39 ;  /* 0x0000002700157c82 */ /* 0x000fe20008000000 */
[----:B-1----:R-:W-:Y:S01]  /*bb30*/  FADD.FTZ R6, R14, R5 ;  /* 0x000000050e067221 */ /* 0x002fe20000010000 */
[----:B------:R-:W-:Y:S01]  /*bb40*/  FADD.FTZ R7, R49, R42 ;  /* 0x0000002a31077221 */ /* 0x000fe20000010000 */
[----:B------:R-:W-:Y:S01]  /*bb50*/  FFMA.FTZ R42, R71, UR22, -R40 ;  /* 0x00000016472a7c23 */ /* 0x000fe20008010828 */
[----:B------:R-:W1:Y:S01]  /*bb60*/  MUFU.EX2 R147, R147 ;  /* 0x0000009300937308 */ /* 0x000e620000000800 */
[----:B--2---:R-:W-:Y:S01]  /*bb70*/  FADD.FTZ R5, R145, R6 ;  /* 0x0000000691057221 */ /* 0x004fe20000010000 */
[----:B------:R-:W-:Y:S01]  /*bb80*/  FADD.FTZ R44, R132, R7 ;  /* 0x00000007842c7221 */ /* 0x000fe20000010000 */
[----:B------:R-:W-:Y:S01]  /*bb90*/  FFMA.FTZ R40, R87, UR22, -R40 ;  /* 0x0000001657287c23 */ /* 0x000fe20008010828 */
[----:B------:R-:W-:Y:S01]  /*bba0*/  ISETP.GT.AND P2, PT, R3, UR43, PT ;  /* 0x0000002b03007c0c */ /* 0x000fe2000bf44270 */
[----:B------:R-:W-:-:S02]  /*bbb0*/  @!P1 VIADD R27, R27, 0x16860 ;  /* 0x000168601b1b9836 */ /* 0x000fc40000000000 */
[----:B------:R-:W-:Y:S01]  /*bbc0*/  FADD.FTZ R7, R53, R44 ;  /* 0x0000002c35077221 */ /* 0x000fe20000010000 */
[----:B------:R-:W-:Y:S01]  /*bbd0*/  F2FP.BF16.F32.PACK_AB R148, R148, R21 ;  /* 0x000000159494723e */ /* 0x000fe200000010ff */
[----:B------:R-:W2:Y:S01]  /*bbe0*/  MUFU.EX2 R24, R24 ;  /* 0x0000001800187308 */ /* 0x000ea20000000800 */
[----:B0-----:R-:W-:Y:S01]  /*bbf0*/  FADD.FTZ R6, R20, R5 ;  /* 0x0000000514067221 */ /* 0x001fe20000010000 */
[----:B------:R-:W-:Y:S01]  /*bc00*/  FADD.FTZ R44, R134, R7 ;  /* 0x00000007862c7221 */ /* 0x000fe20000010000 */
[----:B------:R-:W-:Y:S01]  /*bc10*/  @!P1 PRMT R27, RZ, 0x654, R27 ;  /* 0x00000654ff1b9816 */ /* 0x000fe2000000001b */
[----:B------:R-:W-:Y:S01]  /*bc20*/  VIADD R3, R3, 0xffffffff ;  /* 0xffffffff03037836 */ /* 0x000fe20000000000 */
[----:B------:R-:W-:Y:S01]  /*bc30*/  F2FP.BF16.F32.PACK_AB R150, R25, R150 ;  /* 0x000000961996723e */ /* 0x000fe200000010ff */
[----:B------:R-:W-:Y:S01]  /*bc40*/  FADD.FTZ R7, R57, R44 ;  /* 0x0000002c39077221 */ /* 0x000fe20000010000 */
[----:B------:R0:W-:Y:S01]  /*bc50*/  @!P1 SYNCS.ARRIVE.TRANS64.RED.A1T0 RZ, [R27+URZ], RZ ;  /* 0x000000ff1bff99a7 */ /* 0x0001e2000810043f */
[----:B------:R-:W3:Y:S01]  /*bc60*/  MUFU.EX2 R141, R141 ;  /* 0x0000008d008d7308 */ /* 0x000ee20000000800 */
        /* <DEDUP_REMOVED lines=8> */
[----:B--2---:R-:W-:Y:S01]  /*bcf0*/  FADD.FTZ R6, R24, R5 ;  /* 0x0000000518067221 */ /* 0x004fe20000010000 */
[----:B------:R-:W-:Y:S01]  /*bd00*/  F2FP.BF16.F32.PACK_AB R142, R41, R142 ;  /* 0x0000008e298e723e */ /* 0x000fe200000010ff */
[----:B------:R-:W-:Y:S01]  /*bd10*/  FMUL.FTZ R95, R95, R10 ;  /* 0x0000000a5f5f7220 */ /* 0x000fe20000410000 */
[----:B------:R-:W-:Y:S01]  /*bd20*/  F2FP.BF16.F32.PACK_AB R136, R45, R136 ;  /* 0x000000882d88723e */ /* 0x000fe200000010ff */
[----:B------:R-:W-:Y:S01]  /*bd30*/  FMUL.FTZ R98, R98, R10 ;  /* 0x0000000a62627220 */ /* 0x000fe20000410000 */
[----:B------:R-:W-:Y:S01]  /*bd40*/  F2FP.BF16.F32.PACK_AB R138, R49, R138 ;  /* 0x0000008a318a723e */ /* 0x000fe200000010ff */
[----:B------:R-:W-:Y:S01]  /*bd50*/  FMUL.FTZ R99, R99, R10 ;  /* 0x0000000a63637220 */ /* 0x000fe20000410000 */
[----:B------:R-:W2:Y:S01]  /*bd60*/  MUFU.EX2 R128, R128 ;  /* 0x0000008000807308 */ /* 0x000ea20000000800 */
[----:B---3--:R-:W-:Y:S01]  /*bd70*/  FADD.FTZ R5, R141, R6 ;  /* 0x000000068d057221 */ /* 0x008fe20000010000 */
[----:B------:R-:W-:Y:S01]  /*bd80*/  F2FP.BF16.F32.PACK_AB R132, R53, R132 ;  /* 0x000000843584723e */ /* 0x000fe200000010ff */
[----:B------:R-:W-:Y:S01]  /*bd90*/  FMUL.FTZ R102, R102, R10 ;  /* 0x0000000a66667220 */ /* 0x000fe20000410000 */
[----:B------:R-:W-:Y:S01]  /*bda0*/  F2FP.BF16.F32.PACK_AB R134, R57, R134 ;  /* 0x000000863986723e */ /* 0x000fe200000010ff */
[-C--:B------:R-:W-:Y:S01]  /*bdb0*/  FMUL.FTZ R103, R103, R10.reuse ;  /* 0x0000000a67677220 */ /* 0x080fe20000410000 */
[----:B------:R-:W-:Y:S01]  /*bdc0*/  F2FP.BF16.F32.PACK_AB R149, R12, R149 ;  /* 0x000000950c95723e */ /* 0x000fe200000010ff */
[-C--:B------:R-:W-:Y:S01]  /*bdd0*/  FMUL.FTZ R106, R106, R10.reuse ;  /* 0x0000000a6a6a7220 */ /* 0x080fe20000410000 */
[----:B------:R-:W3:Y:S01]  /*bde0*/  MUFU.EX2 R143, R143 ;  /* 0x0000008f008f7308 */ /* 0x000ee20000000800 */
[----:B-1----:R-:W-:Y:S01]  /*bdf0*/  FADD.FTZ R6, R26, R5 ;  /* 0x000000051a067221 */ /* 0x002fe20000010000 */
[----:B------:R-:W-:Y:S01]  /*be00*/  F2FP.BF16.F32.PACK_AB R151, R14, R151 ;  /* 0x000000970e97723e */ /* 0x000fe200000010ff */
[-C--:B------:R-:W-:Y:S01]  /*be10*/  FMUL.FTZ R107, R107, R10.reuse ;  /* 0x0000000a6b6b7220 */ /* 0x080fe20000410000 */
[----:B------:R-:W-:Y:S01]  /*be20*/  F2FP.BF16.F32.PACK_AB R145, R20, R145 ;  /* 0x000000911491723e */ /* 0x000fe200000010ff */
[-C--:B------:R-:W-:Y:S01]  /*be30*/  FMUL.FTZ R110, R110, R10.reuse ;  /* 0x0000000a6e6e7220 */ /* 0x080fe20000410000 */
[----:B------:R-:W-:Y:S01]  /*be40*/  F2FP.BF16.F32.PACK_AB R147, R24, R147 ;  /* 0x000000931893723e */ /* 0x000fe200000010ff */
[-C--:B------:R-:W-:Y:S01]  /*be50*/  FMUL.FTZ R111, R111, R10.reuse ;  /* 0x0000000a6f6f7220 */ /* 0x080fe20000410000 */
[----:B------:R-:W1:Y:S01]  /*be60*/  MUFU.EX2 R61, R61 ;  /* 0x0000003d003d7308 */ /* 0x000e620000000800 */
[----:B--2---:R-:W-:Y:S01]  /*be70*/  FADD.FTZ R44, R128, R7 ;  /* 0x00000007802c7221 */ /* 0x004fe20000010000 */
[----:B------:R-:W-:Y:S01]  /*be80*/  F2FP.BF16.F32.PACK_AB R141, R26, R141 ;  /* 0x0000008d1a8d723e */ /* 0x000fe200000010ff */
[-C--:B------:R-:W-:Y:S01]  /*be90*/  FMUL.FTZ R114, R114, R10.reuse ;  /* 0x0000000a72727220 */ /* 0x080fe20000410000 */
[-C--:B------:R-:W-:Y:S01]  /*bea0*/  FMUL.FTZ R115, R115, R10.reuse ;  /* 0x0000000a73737220 */ /* 0x080fe20000410000 */
[-C--:B------:R-:W-:Y:S01]  /*beb0*/  FMUL.FTZ R118, R118, R10.reuse ;  /* 0x0000000a76767220 */ /* 0x080fe20000410000 */
[----:B------:R-:W-:Y:S01]  /*bec0*/  FMUL.FTZ R119, R119, R10 ;  /* 0x0000000a77777220 */ /* 0x000fe20000410000 */
[----:B------:R-:W-:Y:S01]  /*bed0*/  IMAD.MOV.U32 R8, RZ, RZ, R2 ;  /* 0x000000ffff087224 */ /* 0x000fe200078e0002 */
        /* <DEDUP_REMOVED lines=75> */
[----:B------:R-:W-:-:S06]  /*c390*/  IMAD.MOV.U32 R7, RZ, RZ, R0 ;  /* 0x000000ffff077224 */ /* 0x000fcc00078e0000 */
[----:B------:R-:W2:Y:S01]  /*c3a0*/  MUFU.EX2 R40, R40 ;  /* 0x0000002800287308 */ /* 0x000ea20000000800 */
[----:B---3--:R-:W-:Y:S01]  /*c3b0*/  FADD.FTZ R44, R123, R44 ;  /* 0x0000002c7b2c7221 */ /* 0x008fe20000010000 */
[C---:B-1----:R-:W-:Y:S01]  /*c3c0*/  FADD.FTZ R6, R81.reuse, R6 ;  /* 0x0000000651067221 */ /* 0x042fe20000010000 */
[----:B------:R-:W-:Y:S02]  /*c3d0*/  F2FP.BF16.F32.PACK_AB R122, R81, R122 ;  /* 0x0000007a517a723e */ /* 0x000fe400000010ff */
[C---:B--2---:R-:W-:Y:S01]  /*c3e0*/  FADD.FTZ R5, R40.reuse, R44 ;  /* 0x0000002c28057221 */ /* 0x044fe20000010000 */
[----:B------:R-:W-:Y:S01]  /*c3f0*/  F2FP.BF16.F32.PACK_AB R123, R40, R123 ;  /* 0x0000007b287b723e */ /* 0x000fe200000010ff */
[----:B0-----:R-:W-:Y:S06]  /*c400*/  @P2 BRA `(.L_x_11389) ;  /* 0xffffffd000dc2947 */ /* 0x001fec000383ffff */
.L_x_11372:
[----:B------:R-:W-:Y:S06]  /*c410*/  BAR.ARV 0x8, 0x1a0 ;  /* 0x0206800000007b1d */ /* 0x000fec0000002000 */
[----:B------:R-:W-:Y:S05]  /*c420*/  @!P0 BRA `(.L_x_11390) ;  /* 0x0000000000048947 */ /* 0x000fea0003800000 */
[----:B------:R-:W-:Y:S01]  /*c430*/  BPT.TRAP 0x1 ;  /* 0x000000040000795c */ /* 0x000fe20000300000 */
.L_x_11390:
[----:B------:R-:W-:Y:S01]  /*c440*/  ULEA UR5, UR39, UR45, 0x3 ;  /* 0x0000002d27057291 */ /* 0x000fe2000f8e183f */
[----:B------:R-:W-:-:S05]  /*c450*/  IMAD.U32 R3, RZ, RZ, UR38 ;  /* 0x00000026ff037e24 */ /* 0x000fca000f8e00ff */
[----:B------:R-:W-:-:S04]  /*c460*/  SHF.L.U32 R3, R3, 0x1f, RZ ;  /* 0x0000001f03037819 */ /* 0x000fc800000006ff */
[----:B------:R0:W1:Y:S01]  /*c470*/  SYNCS.PHASECHK.TRANS64.TRYWAIT P2, [UR5+0x16850], R3 ;  /* 0x01685003ff0075a7 */ /* 0x0000620008040145 */
[----:B------:R-:W-:Y:S05]  /*c480*/  @!P0 BRA `(.L_x_11391) ;  /* 0x0000000000048947 */ /* 0x000fea0003800000 */
[----:B------:R-:W-:Y:S01]  /*c490*/  BPT.TRAP 0x1 ;  /* 0x000000040000795c */ /* 0x000fe20000300000 */
.L_x_11391:
[----:B-1----:R-:W-:Y:S05]  /*c4a0*/  @P2 BRA `(.L_x_11392) ;  /* 0x0000000000082947 */ /* 0x002fea0003800000 */
[----:B------:R-:W1:Y:S02]  /*c4b0*/  SYNCS.PHASECHK.TRANS64.TRYWAIT P0, [UR5+0x16850], R3 ;  /* 0x01685003ff0075a7 */ /* 0x000e640008000145 */
[----:B-1----:R-:W-:Y:S05]  /*c4c0*/  @!P0 BRA `(.L_x_11393) ;  /* 0x0000006800488947 */ /* 0x002fea0003800000 */
.L_x_11392:
        /* <DEDUP_REMOVED lines=21> */
[----:B0-----:R-:W-:-:S02]  /*c620*/  FADD.FTZ R3, R3, R6 ;  /* 0x0000000603037221 */ /* 0x001fc40000010000 */
[----:B------:R-:W0:Y:S04]  /*c630*/  SHFL.BFLY PT, R8, R7, 0x1, 0x1f ;  /* 0x0c201f0007087f89 */ /* 0x000e2800000e0000 */
[----:B------:R-:W1:Y:S01]  /*c640*/  SHFL.BFLY PT, R4, R3, 0x1, 0x1f ;  /* 0x0c201f0003047f89 */ /* 0x000e6200000e0000 */
[----:B0-----:R-:W-:Y:S01]  /*c650*/  FADD.FTZ R10, R7, R8 ;  /* 0x00000008070a7221 */ /* 0x001fe20000010000 */
[----:B------:R-:W-:Y:S02]  /*c660*/  IMAD.MOV.U32 R7, RZ, RZ, RZ ;  /* 0x000000ffff077224 */ /* 0x000fe400078e00ff */
[----:B-1----:R-:W-:Y:S02]  /*c670*/  FADD.FTZ R9, R3, R4 ;  /* 0x0000000403097221 */ /* 0x002fe40000010000 */
[----:B------:R-:W-:Y:S01]  /*c680*/  FSETP.NE.FTZ.AND P2, PT, R10, RZ, PT ;  /* 0x000000ff0a00720b */ /* 0x000fe20003f55000 */
[----:B------:R-:W-:-:S02]  /*c690*/  IMAD.MOV.U32 R4, RZ, RZ, RZ ;  /* 0x000000ffff047224 */ /* 0x000fc400078e00ff */
        /* <DEDUP_REMOVED lines=9> */
[----:B------:R-:W-:-:S02]  /*c730*/  WARPGROUP.DEPBAR.LE gsb0, 0x0 ;  /* 0x00008000000079c5 */ /* 0x000fc40000010000 */
[----:B------:R-:W-:Y:S01]  /*c740*/  WARPGROUP.ARRIVE ;  /* 0x00000000000079c5 */ /* 0x000fe20000000000 */
[----:B------:R-:W-:Y:S02]  /*c750*/  @!P1 VIADD R8, R11, 0x16860 ;  /* 0x000168600b089836 */ /* 0x000fe40000000000 */
[----:B------:R-:W-:Y:S01]  /*c760*/  @P2 FFMA.FTZ R3, R12, R0, R9 ;  /* 0x000000000c032223 */ /* 0x000fe20000010009 */
[----:B-1----:R-:W-:Y:S02]  /*c770*/  @P0 FMUL.FTZ R6, R6, 0.69314718246459960938 ;  /* 0x3f31721806060820 */ /* 0x002fe40000410000 */
[----:B------:R-:W-:Y:S01]  /*c780*/  HGMMA.64x64x16.F32.BF16 R88, R144, gdesc[UR4].tnspB, R88, gsb0 ;  /* 0x40e0000490587df0 */ /* 0x000fe20008001858 */
[----:B------:R-:W-:Y:S01]  /*c790*/  UIADD3 UR6, UR4, 0x100, URZ ;  /* 0x0000010004067890 */ /* 0x000fe2000fffe03f */
[----:B------:R-:W-:Y:S01]  /*c7a0*/  @!P1 PRMT R8, RZ, 0x654, R8 ;  /* 0x00000654ff089816 */ /* 0x000fe20000000008 */
[----:B------:R-:W-:Y:S01]  /*c7b0*/  UMOV UR7, 0x40000040 ;  /* 0x4000004000077882 */ /* 0x000fe20000000000 */
[----:B------:R-:W-:Y:S01]  /*c7c0*/  @P0 FFMA.FTZ R20, R5, R2, R6 ;  /* 0x0000000205140223 */ /* 0x000fe20000010006 */
[----:B------:R-:W-:Y:S01]  /*c7d0*/  PLOP3.LUT P0, PT, PT, PT, PT, 0x8, 0x0 ;  /* 0x000000000000781c */ /* 0x000fe20003f0e170 */
[----:B------:R-:W-:-:S02]  /*c7e0*/  WARPGROUP.DEPBAR.LE gsb0, 0x0 ;  /* 0x00008000000079c5 */ /* 0x000fc40000010000 */
        /* <DEDUP_REMOVED lines=64> */
.L_x_11323:
        /* <DEDUP_REMOVED lines=10> */
[----:B------:R-:W2:Y:S01]  /*cc90*/  LDL R4, [R1+0x8] ;  /* 0x0000080001047983 */ /* 0x000ea20000100800 */
[----:B------:R-:W-:Y:S01]  /*cca0*/  ULDC.64 UR8, c[0x0][0xbd8] ;  /* 0x0002f60000087ab9 */ /* 0x000fe20000000a00 */
[----:B------:R-:W-:Y:S01]  /*ccb0*/  F2FP.BF16.F32.PACK_AB R112, R113, R112 ;  /* 0x000000707170723e */ /* 0x000fe200000010ff */
[----:B------:R-:W-:Y:S01]  /*ccc0*/  UISETP.NE.U32.AND UP0, UPT, UR8, URZ, UPT ;  /* 0x0000003f0800728c */ /* 0x000fe2000bf05070 */
[----:B------:R-:W0:Y:S01]  /*ccd0*/  S2R R5, SR_SWINHI ;  /* 0x0000000000057919 */ /* 0x000e220000002f00 */
[----:B------:R-:W-:Y:S02]  /*cce0*/  F2FP.BF16.F32.PACK_AB R12, R12, R27 ;  /* 0x0000001b0c0c723e */ /* 0x000fe400000010ff */
[----:B------:R-:W-:Y:S01]  /*ccf0*/  UISETP.NE.AND.EX UP0, UPT, UR9, URZ, UPT, UP0 ;  /* 0x0000003f0900728c */ /* 0x000fe2000bf05300 */
[----:B------:R-:W-:Y:S02]  /*cd00*/  F2FP.BF16.F32.PACK_AB R13, R13, R106 ;  /* 0x0000006a0d0d723e */ /* 0x000fe400000010ff */
[----:B------:R-:W-:Y:S01]  /*cd10*/  ULDC.64 UR8, c[0x0][0xbd8] ;  /* 0x0002f60000087ab9 */ /* 0x000fe20000000a00 */
[----:B------:R-:W-:Y:S01]  /*cd20*/  F2FP.BF16.F32.PACK_AB R14, R14, R21 ;  /* 0x000000150e0e723e */ /* 0x000fe200000010ff */
[----:B------:R-:W-:Y:S01]  /*cd30*/  UIMAD.WIDE UR8, UR42, 0x4, UR8 ;  /* 0x000000042a0878a5 */ /* 0x000fe2000f8e0208 */
[----:B------:R-:W-:-:S02]  /*cd40*/  F2FP.BF16.F32.PACK_AB R15, R15, R110 ;  /* 0x0000006e0f0f723e */ /* 0x000fc400000010ff */
[----:B------:R-:W-:Y:S02]  /*cd50*/  F2FP.BF16.F32.PACK_AB R113, R115, R114 ;  /* 0x000000727371723e */ /* 0x000fe400000010ff */
[----:B------:R-:W-:Y:S01]  /*cd60*/  F2FP.BF16.F32.PACK_AB R114, R117, R116 ;  /* 0x000000747572723e */ /* 0x000fe200000010ff */
[----:B------:R-:W-:Y:S01]  /*cd70*/  IMAD.U32 R26, RZ, RZ, UR8 ;  /* 0x00000008ff1a7e24 */ /* 0x000fe2000f8e00ff */
[----:B------:R-:W-:Y:S01]  /*cd80*/  F2FP.BF16.F32.PACK_AB R115, R119, R118 ;  /* 0x000000767773723e */ /* 0x000fe200000010ff */
[----:B------:R-:W-:Y:S01]  /*cd90*/  IMAD.U32 R27, RZ, RZ, UR9 ;  /* 0x00000009ff1b7e24 */ /* 0x000fe2000f8e00ff */
[----:B------:R-:W-:Y:S01]  /*cda0*/  ULDC.64 UR8, c[0x0][0xbe0] ;  /* 0x0002f80000087ab9 */ /* 0x000fe20000000a00 */
[----:B------:R-:W-:Y:S02]  /*cdb0*/  MOV R24, R0 ;  /* 0x0000000000187202 */ /* 0x000fe40000000f00 */
[----:B0-----:R-:W-:Y:S01]  /*cdc0*/  MOV R25, R5 ;  /* 0x0000000500197202 */ /* 0x001fe20000000f00 */
[----:B------:R-:W-:-:S04]  /*cdd0*/  UISETP.NE.U32.AND UP1, UPT, UR8, URZ, UPT ;  /* 0x0000003f0800728c */ /* 0x000fc8000bf25070 */
[----:B------:R-:W-:-:S11]  /*cde0*/  UISETP.NE.AND.EX UP1, UPT, UR9, URZ, UPT, UP1 ;  /* 0x0000003f0900728c */ /* 0x000fd6000bf25310 */
[----:B------:R-:W-:Y:S02]  /*cdf0*/  @UP1 ULDC.64 UR8, c[0x0][0xbe0] ;  /* 0x0002f80000081ab9 */ /* 0x000fe40000000a00 */
[----:B------:R-:W-:Y:S01]  /*ce00*/  @UP1 UIMAD.WIDE UR8, UR42, 0x4, UR8 ;  /* 0x000000042a0818a5 */ /* 0x000fe2000f8e0208 */
        /* <DEDUP_REMOVED lines=33> */
[----:B------:R-:W-:-:S03]  /*d020*/  PLOP3.LUT P0, PT, PT, PT, UP0, 0x80, 0x0 ;  /* 0x000000000000781c */ /* 0x000fc60003f0f008 */
[----:B------:R0:W-:Y:S04]  /*d030*/  STSM.16.M88.4 [R29], R4 ;  /* 0x000000041d007844 */ /* 0x0001e80000000200 */
[----:B------:R1:W-:Y:S04]  /*d040*/  STSM.16.M88.4 [R28], R12 ;  /* 0x0000000c1c007844 */ /* 0x0003e80000000200 */
[----:B------:R1:W-:Y:S01]  /*d050*/  STSM.16.M88.4 [R18], R112 ;  /* 0x0000007012007844 */ /* 0x0003e20000000200 */
[----:B------:R-:W-:Y:S08]  /*d060*/  BAR.SYNC.DEFER_BLOCKING 0x1, 0x180 ;  /* 0x0046000000007b1d */ /* 0x000ff00000010000 */
[----:B------:R-:W2:Y:S01]  /*d070*/  LDC R2, c[0x0][0xa88] ;  /* 0x0002a200ff027b82 */ /* 0x000ea20000000800 */
[----:B------:R-:W-:Y:S01]  /*d080*/  PLOP3.LUT P1, PT, PT, PT, UP1, 0x80, 0x0 ;  /* 0x000000000000781c */ /* 0x000fe20003f2f018 */
[----:B0-----:R-:W-:-:S02]  /*d090*/  IMAD.U32 R4, RZ, RZ, UR8 ;  /* 0x00000008ff047e24 */ /* 0x001fc4000f8e00ff */
[----:B------:R-:W-:Y:S01]  /*d0a0*/  IMAD.U32 R5, RZ, RZ, UR9 ;  /* 0x00000009ff057e24 */ /* 0x000fe2000f8e00ff */
[----:B------:R-:W3:Y:S01]  /*d0b0*/  @P0 LDG.E R17, desc[UR46][R26.64] ;  /* 0x0000002e1a110981 */ /* 0x000ee2000c1e1900 */
[----:B------:R-:W-:-:S08]  /*d0c0*/  UMOV UR4, URZ ;  /* 0x0000003f00047c82 */ /* 0x000fd00008000000 */
[----:B--2---:R1:W5:Y:S01]  /*d0d0*/  @P1 LDG.E R2, desc[UR46][R4.64] ;  /* 0x0000002e04021981 */ /* 0x004362000c1e1900 */
[----:B---3--:R-:W-:Y:S01]  /*d0e0*/  @P0 R2UR UR4, R17 ;  /* 0x00000000110402ca */ /* 0x008fe200000e0000 */
[----:B-1----:R-:W-:-:S14]  /*d0f0*/  @P1 BRA `(.L_x_11396) ;  /* 0x0000000000101947 */ /* 0x002fdc0003800000 */
[----:B------:R-:W-:Y:S05]  /*d100*/  @!P0 BRA `(.L_x_11396) ;  /* 0x00000000000c8947 */ /* 0x000fea0003800000 */
[----:B------:R-:W2:Y:S04]  /*d110*/  LDG.E R5, desc[UR46][R26.64] ;  /* 0x0000002e1a057981 */ /* 0x000ea8000c1e1900 */
[----:B-----5:R-:W2:Y:S02]  /*d120*/  LDG.E R2, desc[UR46][R26.64+0x4] ;  /* 0x0000042e1a027981 */ /* 0x020ea4000c1e1900 */
[----:B--2---:R-:W-:-:S07]  /*d130*/  IMAD.IADD R2, R2, 0x1, -R5 ;  /* 0x0000000102027824 */ /* 0x004fce00078e0a05 */
.L_x_11396:
[----:B------:R-:W2:Y:S01]  /*d140*/  LDL R5, [R1+0x4] ;  /* 0x0000040001057983 */ /* 0x000ea20000100800 */
[----:B------:R-:W-:Y:S01]  /*d150*/  USHF.R.S32.HI UR13, URZ, 0x1f, UR41 ;  /* 0x0000001f3f0d7899 */ /* 0x000fe20008011429 */
[----:B------:R-:W-:Y:S01]  /*d160*/  ULDC.64 UR14, c[0x0][0xb70] ;  /* 0x0002dc00000e7ab9 */ /* 0x000fe20000000a00 */
[----:B------:R-:W0:Y:S01]  /*d170*/  S2R R4, SR_TID.X ;  /* 0x0000000000047919 */ /* 0x000e220000002100 */
[----:B------:R-:W-:Y:S02]  /*d180*/  USHF.R.S32.HI UR7, URZ, 0x1f, UR42 ;  /* 0x0000001f3f077899 */ /* 0x000fe4000801142a */
[----:B------:R-:W-:Y:S02]  /*d190*/  USHF.R.S32.HI UR11, URZ, 0x1f, UR4 ;  /* 0x0000001f3f0b7899 */ /* 0x000fe40008011404 */
[----:B------:R-:W-:Y:S01]  /*d1a0*/  UIMAD UR12, UR13, UR14, URZ ;  /* 0x0000000e0d0c72a4 */ /* 0x000fe2000f8e023f */
        /* <DEDUP_REMOVED lines=9> */
[----:B------:R-:W-:-:S06]  /*d240*/  UIMAD UR7, UR10, UR15, UR7 ;  /* 0x0000000f0a0772a4 */ /* 0x000fcc000f8e0207 */
[----:B------:R-:W-:Y:S02]  /*d250*/  IMAD.U32 R7, RZ, RZ, UR7 ;  /* 0x00000007ff077e24 */ /* 0x000fe4000f8e00ff */
[----:B0-----:R-:W-:-:S05]  /*d260*/  VIADD R6, R4, 0xffffff80 ;  /* 0xffffff8004067836 */ /* 0x001fca0000000000 */
[----:B------:R-:W-:-:S04]  /*d270*/  SHF.R.S32.HI R8, RZ, 0x1f, R6 ;  /* 0x0000001fff087819 */ /* 0x000fc80000011406 */
[----:B------:R-:W-:-:S04]  /*d280*/  LEA.HI R8, R8, R6, RZ, 0x7 ;  /* 0x0000000608087211 */ /* 0x000fc800078f38ff */
[----:B------:R-:W-:-:S05]  /*d290*/  LOP3.LUT R8, R8, 0xffffff80, RZ, 0xc0, !PT ;  /* 0xffffff8008087812 */ /* 0x000fca00078ec0ff */
[----:B------:R-:W-:-:S05]  /*d2a0*/  IMAD.IADD R8, R6, 0x1, -R8 ;  /* 0x0000000106087824 */ /* 0x000fca00078e0a08 */
[----:B------:R-:W-:Y:S01]  /*d2b0*/  LOP3.LUT P0, RZ, R8, 0x3, RZ, 0xc0, !PT ;  /* 0x0000000308ff7812 */ /* 0x000fe2000780c0ff */
[--C-:B------:R-:W-:Y:S01]  /*d2c0*/  IMAD.MOV.U32 R28, RZ, RZ, R19.reuse ;  /* 0x000000ffff1c7224 */ /* 0x100fe200078e0013 */
[----:B------:R-:W-:Y:S01]  /*d2d0*/  SHF.R.S32.HI R29, RZ, 0x1f, R19 ;  /* 0x0000001fff1d7819 */ /* 0x000fe20000011413 */
[C---:B------:R-:W-:Y:S02]  /*d2e0*/  VIADD R17, R156.reuse, 0x60 ;  /* 0x000000609c117836 */ /* 0x040fe40000000000 */
[----:B------:R-:W-:Y:S02]  /*d2f0*/  VIADD R18, R156, 0x90 ;  /* 0x000000909c127836 */ /* 0x000fe40000000000 */
[----:B------:R-:W-:Y:S01]  /*d300*/  VIADD R0, R0, 0x16820 ;  /* 0x0001682000007836 */ /* 0x000fe20000000000 */
[----:B------:R-:W-:-:S04]  /*d310*/  SHF.R.S32.HI R157, RZ, 0x1f, R156 ;  /* 0x0000001fff9d7819 */ /* 0x000fc8000001149c */
[----:B------:R-:W-:Y:S01]  /*d320*/  PRMT R0, RZ, 0x654, R0 ;  /* 0x00000654ff007816 */ /* 0x000fe20000000000 */
        /* <DEDUP_REMOVED lines=9> */
[----:B------:R-:W-:Y:S02]  /*d3c0*/  IADD3 R11, P3, R24, 0x3000, RZ ;  /* 0x00003000180b7810 */ /* 0x000fe40007f7e0ff */
[C---:B------:R-:W-:Y:S02]  /*d3d0*/  LEA R30, P2, R6.reuse, UR8, 0x2 ;  /* 0x00000008061e7c11 */ /* 0x040fe4000f8410ff */
[----:B-----5:R-:W-:Y:S01]  /*d3e0*/  ISETP.GE.OR P1, PT, R9, R2, P0 ;  /* 0x000000020900720c */ /* 0x020fe20000726670 */
[----:B------:R-:W-:Y:S01]  /*d3f0*/  IMAD.X R9, RZ, RZ, R25, P3 ;  /* 0x000000ffff097224 */ /* 0x000fe200018e0619 */
[----:B------:R-:W-:Y:S01]  /*d400*/  LEA.HI.X R31, R6, UR9, R7, 0x2, P2 ;  /* 0x00000009061f7c11 */ /* 0x000fe200090f1407 */
[----:B------:R-:W-:Y:S01]  /*d410*/  ULDC.64 UR8, c[0x0][0xaa0] ;  /* 0x0002a80000087ab9 */ /* 0x000fe20000000a00 */
[----:B------:R-:W-:-:S02]  /*d420*/  IADD3 R15, P2, R24, 0x1800, RZ ;  /* 0x00001800180f7810 */ /* 0x000fc40007f5e0ff */
[C---:B------:R-:W-:Y:S02]  /*d430*/  IADD3 R7, P4, R24.reuse, 0x4800, RZ ;  /* 0x0000480018077810 */ /* 0x040fe40007f9e0ff */
[----:B------:R-:W-:Y:S01]  /*d440*/  ISETP.GE.OR P0, PT, R5, R2, P0 ;  /* 0x000000020500720c */ /* 0x000fe20000706670 */
[----:B------:R-:W-:Y:S01]  /*d450*/  IMAD.X R13, RZ, RZ, R25, P2 ;  /* 0x000000ffff0d7224 */ /* 0x000fe200010e0619 */
[----:B------:R-:W-:Y:S02]  /*d460*/  LOP3.LUT R5, R24, 0x380, RZ, 0xc0, !PT ;  /* 0x0000038018057812 */ /* 0x000fe400078ec0ff */
[----:B------:R-:W-:Y:S01]  /*d470*/  LOP3.LUT R8, R15, 0x380, RZ, 0xc0, !PT ;  /* 0x000003800f087812 */ /* 0x000fe200078ec0ff */
[----:B------:R0:W-:Y:S01]  /*d480*/  @!P1 STG.E desc[UR46][R30.64], R20 ;  /* 0x000000141e009986 */ /* 0x0001e2000c10192e */
[----:B------:R-:W-:Y:S02]  /*d490*/  LOP3.LUT R6, R11, 0x380, RZ, 0xc0, !PT ;  /* 0x000003800b067812 */ /* 0x000fe400078ec0ff */
[----:B------:R-:W-:-:S02]  /*d4a0*/  LOP3.LUT R4, R7, 0x380, RZ, 0xc0, !PT ;  /* 0x0000038007047812 */ /* 0x000fc400078ec0ff */
[----:B------:R-:W-:Y:S02]  /*d4b0*/  SHF.R.U64 R5, R5, 0x3, RZ ;  /* 0x0000000305057819 */ /* 0x000fe400000012ff */
[----:B------:R-:W-:Y:S01]  /*d4c0*/  SHF.R.U64 R8, R8, 0x3, RZ ;  /* 0x0000000308087819 */ /* 0x000fe200000012ff */
[----:B------:R-:W-:Y:S01]  /*d4d0*/  IMAD.U32 R21, RZ, RZ, UR8 ;  /* 0x00000008ff157e24 */ /* 0x000fe2000f8e00ff */
[----:B------:R-:W-:Y:S01]  /*d4e0*/  SHF.R.U64 R6, R6, 0x3, RZ ;  /* 0x0000000306067819 */ /* 0x000fe200000012ff */
[----:B------:R-:W-:Y:S01]  /*d4f0*/  UIMAD UR7, UR11, UR8, URZ ;  /* 0x000000080b0772a4 */ /* 0x000fe2000f8e023f */
[----:B------:R-:W-:Y:S01]  /*d500*/  SHF.R.U64 R4, R4, 0x3, RZ ;  /* 0x0000000304047819 */ /* 0x000fe200000012ff */
[----:B------:R1:W-:Y:S01]  /*d510*/  @!P0 STG.E desc[UR46][R30.64+0x20], R3 ;  /* 0x000020031e008986 */ /* 0x0003e2000c10192e */
[----:B------:R-:W-:Y:S01]  /*d520*/  LOP3.LUT R24, R5, R24, RZ, 0x3c, !PT ;  /* 0x0000001805187212 */ /* 0x000fe200078e3cff */
[----:B------:R-:W-:Y:S01]  /*d530*/  IMAD.X R5, RZ, RZ, R25, P4 ;  /* 0x000000ffff057224 */ /* 0x000fe200020e0619 */
[----:B------:R-:W-:-:S02]  /*d540*/  LOP3.LUT R12, R8, R15, RZ, 0x3c, !PT ;  /* 0x0000000f080c7212 */ /* 0x000fc400078e3cff */
[----:B------:R-:W-:Y:S02]  /*d550*/  LOP3.LUT R8, R6, R11, RZ, 0x3c, !PT ;  /* 0x0000000b06087212 */ /* 0x000fe400078e3cff */
[----:B------:R-:W-:Y:S01]  /*d560*/  LOP3.LUT R4, R4, R7, RZ, 0x3c, !PT ;  /* 0x0000000704047212 */ /* 0x000fe200078e3cff */
[----:B0-----:R-:W-:Y:S01]  /*d570*/  IMAD.WIDE.U32 R20, R21, UR4, R28 ;  /* 0x0000000415147c25 */ /* 0x001fe2000f8e001c */
[----:B------:R-:W-:Y:S01]  /*d580*/  UIMAD UR7, UR4, UR9, UR7 ;  /* 0x00000009040772a4 */ /* 0x000fe2000f8e0207 */
[----:B------:R-:W5:Y:S02]  /*d590*/  LD.E.128 R24, desc[UR46][R24.64] ;  /* 0x0000002e18187980 */ /* 0x000f64000c101d00 */
[----:B------:R-:W-:Y:S01]  /*d5a0*/  ULDC UR4, c[0x0][0xa8c] ;  /* 0x0002a30000047ab9 */ /* 0x000fe20000000800 */
[----:B-1----:R-:W-:Y:S01]  /*d5b0*/  VIADD R3, R156, 0x30 ;  /* 0x000000309c037836 */ /* 0x002fe20000000000 */
[----:B------:R-:W5:Y:S01]  /*d5c0*/  LD.E.128 R12, desc[UR46][R12.64] ;  /* 0x0000002e0c0c7980 */ /* 0x000f62000c101d00 */
[----:B------:R-:W-:Y:S01]  /*d5d0*/  IMAD R28, R23, -0xc0, R2 ;  /* 0xffffff40171c7824 */ /* 0x000fe200078e0202 */
[----:B------:R-:W-:Y:S01]  /*d5e0*/  ISETP.GE.AND P0, PT, R19, UR4, PT ;  /* 0x0000000413007c0c */ /* 0x000fe2000bf06270 */
[----:B------:R-:W-:Y:S01]  /*d5f0*/  ULDC.64 UR8, c[0x0][0xae0] ;  /* 0x0002b80000087ab9 */ /* 0x000fe20000000a00 */
[----:B------:R-:W5:Y:S04]  /*d600*/  LD.E.128 R8, desc[UR46][R8.64] ;  /* 0x0000002e08087980 */ /* 0x000f68000c101d00 */
[----:B------:R-:W5:Y:S01]  /*d610*/  LD.E.128 R4, desc[UR46][R4.64] ;  /* 0x0000002e04047980 */ /* 0x000f62000c101d00 */
[----:B------:R-:W-:Y:S01]  /*d620*/  UIMAD UR4, UR13, UR8, URZ ;  /* 0x000000080d0472a4 */ /* 0x000fe2000f8e023f */
[-C--:B------:R-:W-:Y:S01]  /*d630*/  ISETP.GE.OR P3, PT, R3, R28.reuse, P0 ;  /* 0x0000001c0300720c */ /* 0x080fe20000766670 */
[----:B------:R-:W-:Y:S01]  /*d640*/  VIADD R21, R21, UR7 ;  /* 0x0000000715157c36 */ /* 0x000fe20008000000 */
        /* <DEDUP_REMOVED lines=8> */
[----:B------:R-:W-:-:S02]  /*d6d0*/  ISETP.GE.OR P1, PT, R17, R28, P0 ;  /* 0x0000001c1100720c */ /* 0x000fc40000726670 */
[----:B------:R-:W-:Y:S01]  /*d6e0*/  IMAD.WIDE.U32 R2, R3, UR41, R20 ;  /* 0x0000002903027c25 */ /* 0x000fe2000f8e0014 */
[-C--:B------:R-:W-:Y:S01]  /*d6f0*/  ISETP.GE.OR P2, PT, R18, R28.reuse, P0 ;  /* 0x0000001c1200720c */ /* 0x080fe20000746670 */
[----:B------:R-:W-:Y:S01]  /*d700*/  ULDC.64 UR8, c[0x0][0xae8] ;  /* 0x0002ba0000087ab9 */ /* 0x000fe20000000a00 */
[----:B------:R-:W-:Y:S01]  /*d710*/  ISETP.GE.OR P0, PT, R156, R28, P0 ;  /* 0x0000001c9c00720c */ /* 0x000fe20000706670 */
[----:B------:R-:W-:Y:S01]  /*d720*/  VIADD R3, R3, UR4 ;  /* 0x0000000403037c36 */ /* 0x000fe20008000000 */
[----:B------:R-:W-:Y:S02]  /*d730*/  UIMAD UR4, UR16, UR8, URZ ;  /* 0x00000008100472a4 */ /* 0x000fe4000f8e023f */
[----:B------:R-:W-:Y:S02]  /*d740*/  IMAD.U32 R31, RZ, RZ, UR8 ;  /* 0x00000008ff1f7e24 */ /* 0x000fe4000f8e00ff */
[----:B------:R-:W-:Y:S01]  /*d750*/  IMAD.WIDE R28, R23, 0xc0, R156 ;  /* 0x000000c0171c7825 */ /* 0x000fe200078e029c */
[----:B------:R-:W-:-:S03]  /*d760*/  UIMAD UR4, UR10, UR9, UR4 ;  /* 0x000000090a0472a4 */ /* 0x000fc6000f8e0204 */
[----:B------:R-:W-:-:S04]  /*d770*/  IMAD.WIDE.U32 R30, R31, UR10, R2 ;  /* 0x0000000a1f1e7c25 */ /* 0x000fc8000f8e0002 */
[----:B------:R-:W-:Y:S01]  /*d780*/  VIADD R23, R31, UR4 ;  /* 0x000000041f177c36 */ /* 0x000fe20008000000 */
[----:B0-----:R0:W-:Y:S01]  /*d790*/  SYNCS.ARRIVE.TRANS64.RED.A1T0 RZ, [R0+URZ], RZ ;  /* 0x000000ff00ff79a7 */ /* 0x0011e2000810043f */
        /* <DEDUP_REMOVED lines=12> */
.L_x_11398:
[----:B------:R-:W-:Y:S05]  /*d860*/  BSYNC B1 ;  /* 0x0000000000017941 */ /* 0x000fea0003800000 */
.L_x_11397:
[----:B------:R-:W-:Y:S04]  /*d870*/  BSSY B1, `(.L_x_11399) ;  /* 0x000000f000017945 */ /* 0x000fe80003800000 */
[----:B------:R-:W-:Y:S05]  /*d880*/  @P3 BRA `(.L_x_11400) ;  /* 0x0000000000343947 */ /* 0x000fea0003800000 */
[----:B------:R-:W-:Y:S01]  /*d890*/  IADD3 R17, P0, R28, 0x30, RZ ;  /* 0x000000301c117810 */ /* 0x000fe20007f1e0ff */
[----:B------:R-:W-:Y:S01]  /*d8a0*/  ULDC.64 UR8, c[0x0][0xad8] ;  /* 0x0002b60000087ab9 */ /* 0x000fe20000000a00 */
[----:B------:R-:W-:Y:S02]  /*d8b0*/  IMAD.MOV.U32 R2, RZ, RZ, R30 ;  /* 0x000000ffff027224 */ /* 0x000fe400078e001e */
[----:B------:R-:W-:Y:S02]  /*d8c0*/  IMAD.MOV.U32 R3, RZ, RZ, R23 ;  /* 0x000000ffff037224 */ /* 0x000fe400078e0017 */
[----:B0-----:R-:W-:Y:S02]  /*d8d0*/  IMAD.X R0, RZ, RZ, R29, P0 ;  /* 0x000000ffff007224 */ /* 0x001fe400000e061d */
[----:B------:R-:W-:-:S04]  /*d8e0*/  IMAD.WIDE.U32 R2, R17, UR8, R2 ;  /* 0x0000000811027c25 */ /* 0x000fc8000f8e0002 */
[----:B------:R-:W-:-:S04]  /*d8f0*/  IMAD R0, R0, UR8, RZ ;  /* 0x0000000800007c24 */ /* 0x000fc8000f8e02ff */
[----:B------:R-:W-:Y:S01]  /*d900*/  IMAD R17, R17, UR9, R0 ;  /* 0x0000000911117c24 */ /* 0x000fe2000f8e0200 */
[----:B------:R-:W-:Y:S02]  /*d910*/  ULDC.64 UR8, c[0x0][0xa80] ;  /* 0x0002a00000087ab9 */ /* 0x000fe40000000a00 */
[----:B-1----:R-:W-:Y:S01]  /*d920*/  LEA R20, P0, R2, UR8, 0x1 ;  /* 0x0000000802147c11 */ /* 0x002fe2000f8008ff */
[----:B------:R-:W-:-:S05]  /*d930*/  IMAD.IADD R3, R3, 0x1, R17 ;  /* 0x0000000103037824 */ /* 0x000fca00078e0211 */
[----:B------:R-:W-:-:S05]  /*d940*/  LEA.HI.X R21, R2, UR9, R3, 0x1, P0 ;  /* 0x0000000902157c11 */ /* 0x000fca00080f0c03 */
[----:B-----5:R2:W-:Y:S02]  /*d950*/  STG.E.128 desc[UR46][R20.64], R12 ;  /* 0x0000000c14007986 */ /* 0x0205e4000c101d2e */
.L_x_11400:
[----:B------:R-:W-:Y:S05]  /*d960*/  BSYNC B1 ;  /* 0x0000000000017941 */ /* 0x000fea0003800000 */
.L_x_11399:
[----:B------:R-:W-:Y:S04]  /*d970*/  BSSY B1, `(.L_x_11401) ;  /* 0x000000f000017945 */ /* 0x000fe80003800000 */
[----:B------:R-:W-:Y:S05]  /*d980*/  @P1 BRA `(.L_x_11402) ;  /* 0x0000000000341947 */ /* 0x000fea0003800000 */
[----:B--2--5:R-:W-:Y:S01]  /*d990*/  IADD3 R13, P0, R28, 0x60, RZ ;  /* 0x000000601c0d7810 */ /* 0x024fe20007f1e0ff */
        /* <DEDUP_REMOVED lines=12> */
.L_x_11402:
[----:B------:R-:W-:Y:S05]  /*da60*/  BSYNC B1 ;  /* 0x0000000000017941 */ /* 0x000fea0003800000 */
.L_x_11401:
[----:B------:R-:W-:Y:S05]  /*da70*/  @P2 BRA `(.L_x_11403) ;  /* 0x00000008009c2947 */ /* 0x000fea0003800000 */
[----:B---3-5:R-:W-:Y:S01]  /*da80*/  IADD3 R9, P0, R28, 0x90, RZ ;  /* 0x000000901c097810 */ /* 0x028fe20007f1e0ff */
        /* <DEDUP_REMOVED lines=13> */
.L_x_11395:
[----:B------:R-:W-:Y:S01]  /*db60*/  ULDC.64 UR8, c[0x0][0xbd8] ;  /* 0x0002f60000087ab9 */ /* 0x000fe20000000a00 */
[----:B------:R-:W-:Y:S01]  /*db70*/  IMAD.MOV.U32 R7, RZ, RZ, RZ ;  /* 0x000000ffff077224 */ /* 0x000fe200078e00ff */
[----:B------:R-:W-:Y:S01]  /*db80*/  UISETP.NE.U32.AND UP0, UPT, UR8, URZ, UPT ;  /* 0x0000003f0800728c */ /* 0x000fe2000bf05070 */
[----:B------:R-:W0:Y:S03]  /*db90*/  S2R R4, SR_TID.X ;  /* 0x0000000000047919 */ /* 0x000e260000002100 */
[----:B------:R-:W-:-:S03]  /*dba0*/  UISETP.NE.AND.EX UP0, UPT, UR9, URZ, UPT, UP0 ;  /* 0x0000003f0900728c */ /* 0x000fc6000bf05300 */
[----:B------:R-:W-:Y:S02]  /*dbb0*/  ULDC.64 UR8, c[0x0][0xbd8] ;  /* 0x0002f60000087ab9 */ /* 0x000fe40000000a00 */
[----:B------:R-:W-:Y:S01]  /*dbc0*/  UIMAD.WIDE UR8, UR42, 0x4, UR8 ;  /* 0x000000042a0878a5 */ /* 0x000fe2000f8e0208 */
[----:B------:R-:W1:Y:S01]  /*dbd0*/  LDC R0, c[0x0][0xa88] ;  /* 0x0002a200ff007b82 */ /* 0x000e620000000800 */
[----:B------:R-:W-:-:S04]  /*dbe0*/  PLOP3.LUT P1, PT, PT, PT, UP0, 0x80, 0x0 ;  /* 0x000000000000781c */ /* 0x000fc80003f2f008 */
[----:B------:R-:W-:Y:S02]  /*dbf0*/  IMAD.U32 R2, RZ, RZ, UR8 ;  /* 0x00000008ff027e24 */ /* 0x000fe4000f8e00ff */
[----:B------:R-:W-:Y:S01]  /*dc00*/  IMAD.U32 R3, RZ, RZ, UR9 ;  /* 0x00000009ff037e24 */ /* 0x000fe2000f8e00ff */
[----:B------:R-:W-:Y:S02]  /*dc10*/  ULDC.64 UR8, c[0x0][0xbe0] ;  /* 0x0002f80000087ab9 */ /* 0x000fe40000000a00 */
[----:B------:R-:W-:-:S04]  /*dc20*/  UISETP.NE.U32.AND UP1, UPT, UR8, URZ, UPT ;  /* 0x0000003f0800728c */ /* 0x000fc8000bf25070 */
[----:B------:R-:W-:Y:S01]  /*dc30*/  UISETP.NE.AND.EX UP1, UPT, UR9, URZ, UPT, UP1 ;  /* 0x0000003f0900728c */ /* 0x000fe2000bf25310 */
[----:B------:R2:W5:Y:S05]  /*dc40*/  @P1 LDG.E R7, desc[UR46][R2.64] ;  /* 0x0000002e02071981 */ /* 0x00056a000c1e1900 */
[----:B------:R-:W-:Y:S01]  /*dc50*/  PLOP3.LUT P2, PT, PT, PT, UP1, 0x80, 0x0 ;  /* 0x000000000000781c */ /* 0x000fe20003f4f018 */
[----:B0-----:R-:W-:-:S04]  /*dc60*/  VIADD R6, R4, 0xffffff80 ;  /* 0xffffff8004067836 */ /* 0x001fc80000000000 */
[----:B------:R-:W-:Y:S02]  /*dc70*/  @UP1 ULDC.64 UR8, c[0x0][0xbe0] ;  /* 0x0002f80000081ab9 */ /* 0x000fe40000000a00 */
[----:B------:R-:W-:-:S06]  /*dc80*/  @UP1 UIMAD.WIDE UR8, UR42, 0x4, UR8 ;  /* 0x000000042a0818a5 */ /* 0x000fcc000f8e0208 */
[----:B------:R-:W-:Y:S02]  /*dc90*/  IMAD.U32 R4, RZ, RZ, UR8 ;  /* 0x00000008ff047e24 */ /* 0x000fe4000f8e00ff */
[----:B------:R-:W-:-:S05]  /*dca0*/  IMAD.U32 R5, RZ, RZ, UR9 ;  /* 0x00000009ff057e24 */ /* 0x000fca000f8e00ff */
[----:B-1----:R2:W5:Y:S01]  /*dcb0*/  @P2 LDG.E R0, desc[UR46][R4.64] ;  /* 0x0000002e04002981 */ /* 0x002562000c1e1900 */
[----:B------:R-:W-:Y:S01]  /*dcc0*/  USHF.R.S32.HI UR8, URZ, 0x1f, UR41 ;  /* 0x0000001f3f087899 */ /* 0x000fe20008011429 */
[----:B------:R-:W-:Y:S01]  /*dcd0*/  ISETP.GT.AND P0, PT, R6, 0xbf, PT ;  /* 0x000000bf0600780c */ /* 0x000fe20003f04270 */
[----:B------:R-:W-:-:S12]  /*dce0*/  @P2 BRA `(.L_x_11404) ;  /* 0x0000000000102947 */ /* 0x000fd80003800000 */
[----:B------:R-:W-:Y:S05]  /*dcf0*/  @!P1 BRA `(.L_x_11404) ;  /* 0x00000000000c9947 */ /* 0x000fea0003800000 */
[----:B--2---:R-:W2:Y:S04]  /*dd00*/  LDG.E R5, desc[UR46][R2.64] ;  /* 0x0000002e02057981 */ /* 0x004ea8000c1e1900 */
[----:B-----5:R-:W2:Y:S02]  /*dd10*/  LDG.E R0, desc[UR46][R2.64+0x4] ;  /* 0x0000042e02007981 */ /* 0x020ea4000c1e1900 */
[----:B--2---:R-:W-:-:S07]  /*dd20*/  IMAD.IADD R0, R0, 0x1, -R5 ;  /* 0x0000000100007824 */ /* 0x004fce00078e0a05 */
.L_x_11404:
[----:B------:R-:W-:Y:S01]  /*dd30*/  USHF.R.S32.HI UR4, URZ, 0x1f, UR42 ;  /* 0x0000001f3f047899 */ /* 0x000fe2000801142a */
[----:B------:R-:W-:Y:S01]  /*dd40*/  BSSY B1, `(.L_x_11405) ;  /* 0x000001e000017945 */ /* 0x000fe20003800000 */
[----:B------:R-:W-:Y:S01]  /*dd50*/  USEL UR10, UR42, URZ, !UP0 ;  /* 0x0000003f2a0a7287 */ /* 0x000fe2000c000000 */
[----:B------:R-:W-:Y:S01]  /*dd60*/  SHF.R.S32.HI R8, RZ, 0x1f, R19 ;  /* 0x0000001fff087819 */ /* 0x000fe20000011413 */
[----:B------:R-:W-:Y:S01]  /*dd70*/  USEL UR9, UR4, URZ, !UP0 ;  /* 0x0000003f04097287 */ /* 0x000fe2000c000000 */
[----:B-----5:R-:W-:Y:S01]  /*dd80*/  SHF.R.S32.HI R6, RZ, 0x1f, R7 ;  /* 0x0000001fff067819 */ /* 0x020fe20000011407 */
[----:B------:R-:W-:Y:S10]  /*dd90*/  @P0 BRA `(.L_x_11406) ;  /* 0x0000000000600947 */ /* 0x000ff40003800000 */
[----:B--2---:R-:W0:Y:S02]  /*dda0*/  S2R R2, SR_TID.X ;  /* 0x0000000000027919 */ /* 0x004e240000002100 */
[----:B0-----:R-:W-:-:S04]  /*ddb0*/  IMAD R2, R23, 0xc0, R2 ;  /* 0x000000c017027824 */ /* 0x001fc800078e0202 */
        /* <DEDUP_REMOVED lines=22> */
.L_x_11406:
[----:B------:R-:W-:Y:S05]  /*df20*/  BSYNC B1 ;  /* 0x0000000000017941 */ /* 0x000fea0003800000 */
.L_x_11405:
[----:B------:R-:W-:Y:S01]  /*df30*/  ULDC.64 UR12, c[0x0][0xaa0] ;  /* 0x0002a800000c7ab9 */ /* 0x000fe20000000a00 */
[----:B--2---:R-:W-:Y:S01]  /*df40*/  IMAD.MOV.U32 R2, RZ, RZ, R19 ;  /* 0x000000ffff027224 */ /* 0x004fe200078e0013 */
[----:B------:R-:W-:Y:S01]  /*df50*/  ULDC UR7, c[0x0][0xa8c] ;  /* 0x0002a30000077ab9 */ /* 0x000fe20000000800 */
[----:B0-----:R-:W-:Y:S01]  /*df60*/  IMAD.MOV.U32 R3, RZ, RZ, R8 ;  /* 0x000000ffff037224 */ /* 0x001fe200078e0008 */
[----:B------:R-:W-:Y:S01]  /*df70*/  ISETP.GE.AND P0, PT, R19, UR7, PT ;  /* 0x0000000713007c0c */ /* 0x000fe2000bf06270 */
[----:B------:R-:W-:Y:S01]  /*df80*/  IMAD R4, R6, UR12, RZ ;  /* 0x0000000c06047c24 */ /* 0x000fe2000f8e02ff */
[----:B------:R-:W-:Y:S01]  /*df90*/  BSSY B1, `(.L_x_11407) ;  /* 0x0000027000017945 */ /* 0x000fe20003800000 */
[----:B------:R-:W-:-:S04]  /*dfa0*/  IMAD.WIDE.U32 R2, R7, UR12, R2 ;  /* 0x0000000c07027c25 */ /* 0x000fc8000f8e0002 */
[----:B------:R-:W-:Y:S01]  /*dfb0*/  IMAD R7, R7, UR13, R4 ;  /* 0x0000000d07077c24 */ /* 0x000fe2000f8e0204 */
[----:B------:R-:W-:Y:S01]  /*dfc0*/  ULDC.64 UR12, c[0x0][0xae0] ;  /* 0x0002b800000c7ab9 */ /* 0x000fe20000000a00 */
[----:B------:R-:W-:Y:S01]  /*dfd0*/  VIADD R4, R156, 0x30 ;  /* 0x000000309c047836 */ /* 0x000fe20000000000 */
[----:B------:R-:W-:Y:S01]  /*dfe0*/  UIMAD UR4, UR8, UR12, URZ ;  /* 0x0000000c080472a4 */ /* 0x000fe2000f8e023f */
[----:B------:R-:W-:Y:S02]  /*dff0*/  IMAD R5, R23, -0xc0, R0 ;  /* 0xffffff4017057824 */ /* 0x000fe400078e0200 */
[----:B------:R-:W-:Y:S01]  /*e000*/  IMAD.IADD R3, R3, 0x1, R7 ;  /* 0x0000000103037824 */ /* 0x000fe200078e0207 */
[----:B------:R-:W-:Y:S01]  /*e010*/  UIMAD UR4, UR41, UR13, UR4 ;  /* 0x0000000d290472a4 */ /* 0x000fe2000f8e0204 */
[----:B------:R-:W-:Y:S01]  /*e020*/  IMAD.U32 R7, RZ, RZ, UR12 ;  /* 0x0000000cff077e24 */ /* 0x000fe2000f8e00ff */
[----:B------:R-:W-:Y:S01]  /*e030*/  ISETP.GE.OR P3, PT, R4, R5, P0 ;  /* 0x000000050400720c */ /* 0x000fe20000766670 */
[C---:B------:R-:W-:Y:S01]  /*e040*/  VIADD R0, R156.reuse, 0x60 ;  /* 0x000000609c007836 */ /* 0x040fe20000000000 */
[----:B------:R-:W-:Y:S01]  /*e050*/  ULDC.64 UR12, c[0x0][0xae8] ;  /* 0x0002ba00000c7ab9 */ /* 0x000fe20000000a00 */
[----:B------:R-:W-:-:S02]  /*e060*/  VIADD R4, R156, 0x90 ;  /* 0x000000909c047836 */ /* 0x000fc40000000000 */
[----:B------:R-:W-:Y:S01]  /*e070*/  IMAD.WIDE.U32 R2, R7, UR41, R2 ;  /* 0x0000002907027c25 */ /* 0x000fe2000f8e0002 */
[-C--:B------:R-:W-:Y:S02]  /*e080*/  ISETP.GE.OR P1, PT, R0, R5.reuse, P0 ;  /* 0x000000050000720c */ /* 0x080fe40000726670 */
[-C--:B------:R-:W-:Y:S01]  /*e090*/  ISETP.GE.OR P2, PT, R4, R5.reuse, P0 ;  /* 0x000000050400720c */ /* 0x080fe20000746670 */
[----:B------:R-:W-:Y:S01]  /*e0a0*/  VIADD R3, R3, UR4 ;  /* 0x0000000403037c36 */ /* 0x000fe20008000000 */
[----:B------:R-:W-:Y:S01]  /*e0b0*/  ISETP.GE.OR P0, PT, R156, R5, P0 ;  /* 0x000000059c00720c */ /* 0x000fe20000706670 */
[----:B------:R-:W-:Y:S02]  /*e0c0*/  UIMAD UR4, UR9, UR12, URZ ;  /* 0x0000000c090472a4 */ /* 0x000fe4000f8e023f */
[----:B------:R-:W-:Y:S01]  /*e0d0*/  IMAD.U32 R9, RZ, RZ, UR12 ;  /* 0x0000000cff097e24 */ /* 0x000fe2000f8e00ff */
[--C-:B------:R-:W-:Y:S01]  /*e0e0*/  SHF.R.S32.HI R7, RZ, 0x1f, R156.reuse ;  /* 0x0000001fff077819 */ /* 0x100fe2000001149c */
[----:B------:R-:W-:Y:S01]  /*e0f0*/  IMAD.MOV.U32 R6, RZ, RZ, R156 ;  /* 0x000000ffff067224 */ /* 0x000fe200078e009c */
[----:B------:R-:W-:-:S02]  /*e100*/  UIMAD UR4, UR10, UR13, UR4 ;  /* 0x0000000d0a0472a4 */ /* 0x000fc4000f8e0204 */
        /* <DEDUP_REMOVED lines=15> */
.L_x_11408:
[----:B------:R-:W-:Y:S05]  /*e200*/  BSYNC B1 ;  /* 0x0000000000017941 */ /* 0x000fea0003800000 */
.L_x_11407:
[----:B------:R-:W-:Y:S04]  /*e210*/  BSSY B1, `(.L_x_11409) ;  /* 0x000000f000017945 */ /* 0x000fe80003800000 */
[----:B------:R-:W-:Y:S05]  /*e220*/  @P3 BRA `(.L_x_11410) ;  /* 0x0000000000343947 */ /* 0x000fea0003800000 */
[----:B0-----:R-:W-:Y:S01]  /*e230*/  IADD3 R9, P0, R6, 0x30, RZ ;  /* 0x0000003006097810 */ /* 0x001fe20007f1e0ff */
        /* <DEDUP_REMOVED lines=12> */
.L_x_11410:
[----:B------:R-:W-:Y:S05]  /*e300*/  BSYNC B1 ;  /* 0x0000000000017941 */ /* 0x000fea0003800000 */
.L_x_11409:
[----:B------:R-:W-:Y:S04]  /*e310*/  BSSY B1, `(.L_x_11411) ;  /* 0x000000f000017945 */ /* 0x000fe80003800000 */
[----:B------:R-:W-:Y:S05]  /*e320*/  @P1 BRA `(.L_x_11412) ;  /* 0x0000000000341947 */ /* 0x000fea0003800000 */
[----:B01----:R-:W-:Y:S01]  /*e330*/  IADD3 R9, P0, R6, 0x60, RZ ;  /* 0x0000006006097810 */ /* 0x003fe20007f1e0ff */
        /* <DEDUP_REMOVED lines=12> */
.L_x_11412:
[----:B------:R-:W-:Y:S05]  /*e400*/  BSYNC B1 ;  /* 0x0000000000017941 */ /* 0x000fea0003800000 */
.L_x_11411:
        /* <DEDUP_REMOVED lines=14> */
.L_x_11403:
[----:B------:R-:W-:Y:S05]  /*e4f0*/  BSYNC B0 ;  /* 0x0000000000007941 */ /* 0x000fea0003800000 */
.L_x_11394:
[----:B------:R-:W-:Y:S02]  /*e500*/  ULDC UR4, c[0x0][0xc14] ;  /* 0x0003050000047ab9 */ /* 0x000fe40000000800 */
[----:B------:R-:W-:-:S06]  /*e510*/  UISETP.GE.AND UP0, UPT, UR5, UR4, UPT ;  /* 0x000000040500728c */ /* 0x000fcc000bf06270 */
[----:B------:R-:W-:-:S13]  /*e520*/  PLOP3.LUT P0, PT, PT, PT, UP0, 0x80, 0x0 ;  /* 0x000000000000781c */ /* 0x000fda0003f0f008 */
[----:B------:R-:W-:Y:S05]  /*e530*/  @!P0 BRA `(.L_x_11413) ;  /* 0xffffff28001c8947 */ /* 0x000fea000383ffff */
[----:B------:R-:W-:Y:S05]  /*e540*/  EXIT ;  /* 0x000000000000794d */ /* 0x000fea0003800000 */
.L_x_11312:
        /* <DEDUP_REMOVED lines=61> */
.L_x_11418:
        /* <DEDUP_REMOVED lines=13> */
.L_x_11417:
[----:B------:R-:W-:Y:S05]  /*e9f0*/  BSYNC B0 ;  /* 0x0000000000007941 */ /* 0x000fea0003800000 */
.L_x_11416:
        /* <DEDUP_REMOVED lines=26> */
.L_x_11414:
        /* <DEDUP_REMOVED lines=20> */
.L_x_11419:
        /* <DEDUP_REMOVED lines=59> */
.L_x_11415:
[----:B------:R-:W-:Y:S02]  /*f090*/  IMAD.MOV.U32 R17, RZ, RZ, RZ ;  /* 0x000000ffff117224 */ /* 0x000fe400078e00ff */
[----:B------:R-:W-:Y:S02]  /*f0a0*/  IMAD.U32 R16, RZ, RZ, UR6 ;  /* 0x00000006ff107e24 */ /* 0x000fe4000f8e00ff */
[----:B------:R-:W-:-:S07]  /*f0b0*/  IMAD.MOV.U32 R18, RZ, RZ, RZ ;  /* 0x000000ffff127224 */ /* 0x000fce00078e00ff */
.L_x_11420:
        /* <DEDUP_REMOVED lines=16> */
.L_x_11494:
        /* <DEDUP_REMOVED lines=40> */
.L_x_11422:
        /* <DEDUP_REMOVED lines=13> */
.L_x_11423:
[----:B------:R-:W-:Y:S05]  /*f510*/  @!P0 BRA `(.L_x_11424) ;  /* 0x00000000000c8947 */ /* 0x000fea0003800000 */
[----:B------:R-:W2:Y:S04]  /*f520*/  LDG.E R4, desc[UR46][R2.64] ;  /* 0x0000002e02047981 */ /* 0x000ea8000c1e1900 */
[----:B------:R-:W2:Y:S02]  /*f530*/  LDG.E R7, desc[UR46][R2.64+0x4] ;  /* 0x0000042e02077981 */ /* 0x000ea4000c1e1900 */
[----:B--2---:R-:W-:-:S07]  /*f540*/  IMAD.IADD R7, R7, 0x1, -R4 ;  /* 0x0000000107077824 */ /* 0x004fce00078e0a04 */
.L_x_11424:
        /* <DEDUP_REMOVED lines=19> */
.L_x_11427:
[----:B------:R-:W-:-:S13]  /*f680*/  ISETP.NE.AND P1, PT, R3, 0x1, PT ;  /* 0x000000010300780c */ /* 0x000fda0003f25270 */
[----:B------:R-:W0:Y:S02]  /*f690*/  @P1 LDC.64 R4, c[0x0][0x9e8] ;  /* 0x00027a00ff041b82 */ /* 0x000e240000000a00 */
[----:B0-----:R-:W-:-:S05]  /*f6a0*/  @P1 IMAD.HI.U32 R4, R7, R4, RZ ;  /* 0x0000000407041227 */ /* 0x001fca00078e00ff */
[----:B------:R-:W-:-:S07]  /*f6b0*/  @P1 SHF.R.U32.HI R7, RZ, R5, R4 ;  /* 0x00000005ff071219 */ /* 0x000fce0000011604 */
.L_x_11428:
[----:B------:R-:W-:Y:S05]  /*f6c0*/  BSYNC B0 ;  /* 0x0000000000007941 */ /* 0x000fea0003800000 */
.L_x_11426:
[----:B------:R-:W-:-:S05]  /*f6d0*/  IMAD R7, R7, R3, R3 ;  /* 0x0000000307077224 */ /* 0x000fca00078e0203 */
[----:B------:R-:W-:-:S07]  /*f6e0*/  VIMNMX R2, R2, R7, PT ;  /* 0x0000000702027248 */ /* 0x000fce0003fe0100 */
.L_x_11425:
        /* <DEDUP_REMOVED lines=24> */
.L_x_11431:
[----:B------:R-:W-:-:S13]  /*f870*/  ISETP.NE.AND P0, PT, R3, 0x1, PT ;  /* 0x000000010300780c */ /* 0x000fda0003f05270 */
[----:B------:R-:W0:Y:S02]  /*f880*/  @P0 LDC.64 R4, c[0x0][0x9e8] ;  /* 0x00027a00ff040b82 */ /* 0x000e240000000a00 */
[----:B0-----:R-:W-:-:S05]  /*f890*/  @P0 IMAD.HI.U32 R4, R7, R4, RZ ;  /* 0x0000000407040227 */ /* 0x001fca00078e00ff */
[----:B------:R-:W-:-:S07]  /*f8a0*/  @P0 SHF.R.U32.HI R7, RZ, R5, R4 ;  /* 0x00000005ff070219 */ /* 0x000fce0000011604 */
.L_x_11432:
[----:B------:R-:W-:Y:S05]  /*f8b0*/  BSYNC B0 ;  /* 0x0000000000007941 */ /* 0x000fea0003800000 */
.L_x_11430:
[----:B------:R-:W-:-:S05]  /*f8c0*/  IMAD R3, R7, R3, RZ ;  /* 0x0000000307037224 */ /* 0x000fca00078e02ff */
[----:B------:R-:W-:-:S07]  /*f8d0*/  VIMNMX R0, R0, R3, !PT ;  /* 0x0000000300007248 */ /* 0x000fce0007fe0100 */
.L_x_11429:
        /* <DEDUP_REMOVED lines=22> */
.L_x_11434:
        /* <DEDUP_REMOVED lines=22> */
.L_x_11436:
        /* <DEDUP_REMOVED lines=19> */
.L_x_11438:
        /* <DEDUP_REMOVED lines=16> */
.L_x_11437:
        /* <DEDUP_REMOVED lines=26> */
.L_x_11439:
        /* <DEDUP_REMOVED lines=18> */
.L_x_11510:
[----:B------:R-:W-:Y:S01]  /*10090*/  UMOV UR4, 0xffffffff ;  /* 0xffffffff00047882 */ /* 0x000fe20000000000 */
[----:B------:R-:W-:Y:S02]  /*100a0*/  SHF.R.S32.HI R9, RZ, 0x1f, R6 ;  /* 0x0000001fff097819 */ /* 0x000fe40000011406 */
[----:B------:R-:W-:Y:S05]  /*100b0*/  BRA.DIV UR4, `(.L_x_11441) ;  /* 0x0000002e04987947 */ /* 0x000fea000b800000 */
[----:B------:R-:W-:-:S13]  /*100c0*/  ELECT P6, URZ, PT ;  /* 0x00000000003f782f */ /* 0x000fda00038c0000 */
.L_x_11513:
        /* <DEDUP_REMOVED lines=22> */
.L_x_11443:
[----:B------:R-:W-:Y:S01]  /*10230*/  IMAD R5, R22, 0x8, R25 ;  /* 0x0000000816057824 */ /* 0x000fe200078e0219 */
[----:B------:R-:W-:-:S04]  /*10240*/  SHF.L.U32 R4, R24, 0x1f, RZ ;  /* 0x0000001f18047819 */ /* 0x000fc800000006ff */
[----:B------:R-:W1:Y:S02]  /*10250*/  SYNCS.PHASECHK.TRANS64.TRYWAIT P0, [R5+URZ+0x16840], R4 ;  /* 0x01684004050075a7 */ /* 0x000e64000800017f */
[----:B-1----:R-:W-:Y:S05]  /*10260*/  @!P0 BRA `(.L_x_11444) ;  /* 0x0000002c004c8947 */ /* 0x002fea0003800000 */
.L_x_11514:
        /* <DEDUP_REMOVED lines=9> */
.L_x_11445:
[----:B-12---:R-:W-:Y:S01]  /*10300*/  IMAD R4, R22, 0x4000, R25 ;  /* 0x0000400016047824 */ /* 0x006fe200078e0219 */
        /* <DEDUP_REMOVED lines=11> */
[----:B------:R-:W-:Y:S02]  /*103c0*/  ULEA UR11, UR11, UR4, 0x7 ;  /* 0x000000040b0b7291 */ /* 0x000fe4000f8e383f */
[----:B------:R-:W-:Y:S01]  /*103d0*/  UIADD3 UR8, UR8, 0xe400, URZ ;  /* 0x0000e40008087890 */ /* 0x000fe2000fffe03f */
[----:B------:R-:W-:-:S08]  /*103e0*/  UMOV UR4, 0x0 ;  /* 0x0000000000047882 */ /* 0x000fd00000000000 */
[----:B------:R1:W-:Y:S02]  /*103f0*/  UTMALDG.4D [UR8], [UR6], desc[UR4] ;  /* 0x00000408060075b4 */ /* 0x0003e40008019000 */
[----:B-1----:R-:W-:Y:S01]  /*10400*/  NOP ;  /* 0x0000000000007918 */ /* 0x002fe20000000000 */
.L_x_11442:
[----:B------:R-:W-:Y:S05]  /*10410*/  WARPSYNC.ALL ;  /* 0x0000000000007948 */ /* 0x000fea0003800000 */
[----:B------:R-:W-:Y:S01]  /*10420*/  BAR.SYNC.DEFER_BLOCKING 0x8, 0x1a0 ;  /* 0x0206800000007b1d */ /* 0x000fe20000010000 */
[----:B------:R-:W-:Y:S02]  /*10430*/  ELECT P0, URZ, PT ;  /* 0x00000000003f782f */ /* 0x000fe40003800000 */
[----:B------:R-:W-:Y:S01]  /*10440*/  R2UR UR9, R25 ;  /* 0x00000000190972ca */ /* 0x000fe200000e0000 */
[----:B------:R-:W-:Y:S01]  /*10450*/  VIADD R29, R29, 0x1 ;  /* 0x000000011d1d7836 */ /* 0x000fe20000000000 */
[----:B------:R-:W-:-:S09]  /*10460*/  UIADD3 UR4, UP0, UR38, 0x270, URZ ;  /* 0x0000027026047890 */ /* 0x000fd2000ff1e03f */
[----:B------:R-:W-:Y:S01]  /*10470*/  @P0 R2UR UR13, R10 ;  /* 0x000000000a0d02ca */ /* 0x000fe200000e0000 */
[----:B------:R-:W-:Y:S01]  /*10480*/  UMOV UR6, 0x0 ;  /* 0x0000000000067882 */ /* 0x000fe20000000000 */
[----:B------:R-:W-:Y:S01]  /*10490*/  @P0 R2UR UR12, R18 ;  /* 0x00000000120c02ca */ /* 0x000fe200000e0000 */
[----:B------:R-:W-:Y:S01]  /*104a0*/  UIADD3.X UR5, URZ, UR39, URZ, UP0, !UPT ;  /* 0x000000273f057290 */ /* 0x000fe200087fe43f */
[----:B------:R-:W-:Y:S01]  /*104b0*/  @P0 R2UR UR11, R17 ;  /* 0x00000000110b02ca */ /* 0x000fe200000e0000 */
[----:B------:R-:W-:Y:S01]  /*104c0*/  UMOV UR7, 0x12f00000 ;  /* 0x12f0000000077882 */ /* 0x000fe20000000000 */
[----:B------:R-:W-:Y:S01]  /*104d0*/  UMOV UR10, URZ ;  /* 0x0000003f000a7c82 */ /* 0x000fe20008000000 */
[----:B------:R-:W-:Y:S01]  /*104e0*/  BSSY B0, `(.L_x_11446) ;  /* 0x000000c000007945 */ /* 0x000fe20003800000 */
[----:B------:R-:W-:Y:S01]  /*104f0*/  @P0 IMAD.MOV.U32 R4, RZ, RZ, 0x6000 ;  /* 0x00006000ff040424 */ /* 0x000fe200078e00ff */
[----:B------:R-:W-:Y:S02]  /*10500*/  UIADD3 UR8, UR9, 0x8400, URZ ;  /* 0x0000840009087890 */ /* 0x000fe4000fffe03f */
[----:B------:R-:W-:Y:S01]  /*10510*/  UIADD3 UR9, UR9, 0x16800, URZ ;  /* 0x0001680009097890 */ /* 0x000fe2000fffe03f */
[----:B------:R1:W-:Y:S08]  /*10520*/  @P0 SYNCS.ARRIVE.TRANS64 RZ, [R25+URZ+0x16800], R4 ;  /* 0x0168000419ff09a7 */ /* 0x0003f0000800003f */
[----:B------:R2:W-:Y:S01]  /*10530*/  UTMALDG.4D [UR8], [UR4], desc[UR6] ;  /* 0x00000608040075b4 */ /* 0x0005e20008019000 */
[----:B-1----:R-:W-:-:S04]  /*10540*/  LEA.HI R4, R29, R29, RZ, 0x1 ;  /* 0x0000001d1d047211 */ /* 0x002fc800078f08ff */
[----:B------:R-:W-:-:S05]  /*10550*/  LOP3.LUT R4, R4, 0xfffffffe, RZ, 0xc0, !PT ;  /* 0xfffffffe04047812 */ /* 0x000fca00078ec0ff */
[----:B------:R-:W-:-:S05]  /*10560*/  IMAD.IADD R4, R29, 0x1, -R4 ;  /* 0x000000011d047824 */ /* 0x000fca00078e0a04 */
[----:B------:R-:W-:-:S04]  /*10570*/  SHF.L.U32 R4, R4, 0x1f, RZ ;  /* 0x0000001f04047819 */ /* 0x000fc800000006ff */
[----:B------:R-:W1:Y:S02]  /*10580*/  SYNCS.PHASECHK.TRANS64.TRYWAIT P0, [R25+URZ+0x16820], R4 ;  /* 0x01682004190075a7 */ /* 0x000e64000800017f */
[----:B-12---:R-:W-:Y:S05]  /*10590*/  @!P0 BRA `(.L_x_11447) ;  /* 0x0000002800948947 */ /* 0x006fea0003800000 */
.L_x_11515:
[----:B------:R-:W-:Y:S05]  /*105a0*/  BSYNC B0 ;  /* 0x0000000000007941 */ /* 0x000fea0003800000 */
.L_x_11446:
        /* <DEDUP_REMOVED lines=41> */
.L_x_11454:
[----:B0-----:R-:W-:Y:S01]  /*10840*/  IMAD R3, R12, 0x8, R25 ;  /* 0x000000080c037824 */ /* 0x001fe200078e0219 */
[----:B------:R-:W-:-:S04]  /*10850*/  SHF.L.U32 R2, R13, 0x1f, RZ ;  /* 0x0000001f0d027819 */ /* 0x000fc800000006ff */
[----:B------:R-:W0:Y:S02]  /*10860*/  SYNCS.PHASECHK.TRANS64.TRYWAIT P0, [R3+URZ+0x16840], R2 ;  /* 0x01684002030075a7 */ /* 0x000e24000800017f */
[----:B0-----:R-:W-:Y:S05]  /*10870*/  @!P0 BRA `(.L_x_11455) ;  /* 0x0000002400f08947 */ /* 0x001fea0003800000 */
.L_x_11516:
        /* <DEDUP_REMOVED lines=9> */
.L_x_11456:
[----:B01----:R-:W-:Y:S01]  /*10910*/  IMAD R2, R12, 0x4000, R25 ;  /* 0x000040000c027824 */ /* 0x003fe200078e0219 */
        /* <DEDUP_REMOVED lines=14> */
[----:B------:R-:W-:Y:S02]  /*10a00*/  ULEA UR11, UR11, UR4, 0x7 ;  /* 0x000000040b0b7291 */ /* 0x000fe4000f8e383f */
[----:B------:R-:W-:Y:S01]  /*10a10*/  UIADD3 UR8, UR8, 0xe400, URZ ;  /* 0x0000e40008087890 */ /* 0x000fe2000fffe03f */
[----:B------:R-:W-:-:S08]  /*10a20*/  UMOV UR4, 0x0 ;  /* 0x0000000000047882 */ /* 0x000fd00000000000 */
[----:B------:R0:W-:Y:S01]  /*10a30*/  UTMALDG.4D [UR8], [UR6], desc[UR4] ;  /* 0x00000408060075b4 */ /* 0x0001e20008019000 */
[----:B------:R-:W1:Y:S02]  /*10a40*/  SYNCS.PHASECHK.TRANS64.TRYWAIT P0, [R2+URZ+0x60], R5 ;  /* 0x00006005020075a7 */ /* 0x000e64000800017f */
[----:B01----:R-:W-:Y:S05]  /*10a50*/  @!P0 BRA `(.L_x_11457) ;  /* 0x00000024008c8947 */ /* 0x003fea0003800000 */
.L_x_11517:
[----:B------:R-:W-:Y:S05]  /*10a60*/  @P1 BRA `(.L_x_11458) ;  /* 0x0000000000181947 */ /* 0x000fea0003800000 */
[----:B------:R-:W-:Y:S01]  /*10a70*/  ISETP.NE.AND P0, PT, R27, RZ, PT ;  /* 0x000000ff1b00720c */ /* 0x000fe20003f05270 */
[----:B0-----:R-:W-:Y:S02]  /*10a80*/  IMAD R2, R22, 0x8, R25 ;  /* 0x0000000816027824 */ /* 0x001fe400078e0219 */
[----:B------:R-:W-:-:S04]  /*10a90*/  IMAD.MOV.U32 R3, RZ, RZ, 0x4000 ;  /* 0x00004000ff037424 */ /* 0x000fc800078e00ff */
[----:B------:R1:W-:Y:S06]  /*10aa0*/  SYNCS.ARRIVE.TRANS64 RZ, [R2+URZ+0x16850], R3 ;  /* 0x0168500302ff79a7 */ /* 0x0003ec000800003f */
[----:B------:R-:W-:Y:S05]  /*10ab0*/  @!P0 BRA `(.L_x_11458) ;  /* 0x0000000000048947 */ /* 0x000fea0003800000 */
[----:B------:R-:W-:Y:S01]  /*10ac0*/  BPT.TRAP 0x1 ;  /* 0x000000040000795c */ /* 0x000fe20000300000 */
.L_x_11458:
[C-C-:B01----:R-:W-:Y:S01]  /*10ad0*/  IMAD R2, R22.reuse, 0x8, R25.reuse ;  /* 0x0000000816027824 */ /* 0x143fe200078e0219 */
        /* <DEDUP_REMOVED lines=13> */
[----:B------:R-:W-:Y:S02]  /*10bb0*/  ULEA UR11, UR11, UR4, 0x7 ;  /* 0x000000040b0b7291 */ /* 0x000fe4000f8e383f */
[----:B------:R-:W-:Y:S02]  /*10bc0*/  UIADD3 UR9, UR9, 0x16850, URZ ;  /* 0x0001685009097890 */ /* 0x000fe4000fffe03f */
[----:B------:R-:W-:Y:S01]  /*10bd0*/  UIADD3 UR8, UR8, 0x400, URZ ;  /* 0x0000040008087890 */ /* 0x000fe2000fffe03f */
[----:B------:R-:W-:-:S08]  /*10be0*/  UMOV UR4, 0x0 ;  /* 0x0000000000047882 */ /* 0x000fd00000000000 */
[----:B------:R0:W-:Y:S02]  /*10bf0*/  UTMALDG.4D [UR8], [UR6], desc[UR4] ;  /* 0x00000408060075b4 */ /* 0x0001e40008019000 */
[----:B0-----:R-:W-:Y:S01]  /*10c00*/  NOP ;  /* 0x0000000000007918 */ /* 0x001fe20000000000 */
.L_x_11453:
[----:B------:R-:W-:Y:S05]  /*10c10*/  BSYNC B2 ;  /* 0x0000000000027941 */ /* 0x000fea0003800000 */
.L_x_11452:
[----:B------:R-:W-:Y:S02]  /*10c20*/  IMAD.MOV.U32 R22, RZ, RZ, R12 ;  /* 0x000000ffff167224 */ /* 0x000fe400078e000c */
[----:B------:R-:W-:Y:S02]  /*10c30*/  IMAD.MOV.U32 R24, RZ, RZ, R13 ;  /* 0x000000ffff187224 */ /* 0x000fe400078e000d */
[----:B------:R-:W-:-:S07]  /*10c40*/  VIADD R10, R28, 0xfffffffd ;  /* 0xfffffffd1c0a7836 */ /* 0x000fce0000000000 */
.L_x_11451:
[----:B------:R-:W-:Y:S05]  /*10c50*/  BSYNC B1 ;  /* 0x0000000000017941 */ /* 0x000fea0003800000 */
.L_x_11450:
[----:B------:R-:W-:Y:S01]  /*10c60*/  VIADD R11, R11, 0xfffffffe ;  /* 0xfffffffe0b0b7836 */ /* 0x000fe20000000000 */
[----:B------:R-:W-:-:S04]  /*10c70*/  LOP3.LUT R28, RZ, R28, RZ, 0x33, !PT ;  /* 0x0000001cff1c7212 */ /* 0x000fc800078e33ff */
[----:B------:R-:W-:-:S13]  /*10c80*/  ISETP.NE.AND P0, PT, R11, R28, PT ;  /* 0x0000001c0b00720c */ /* 0x000fda0003f05270 */
[----:B------:R-:W-:Y:S05]  /*10c90*/  @!P0 BRA `(.L_x_11449) ;  /* 0x0000000800ec8947 */ /* 0x000fea0003800000 */
[----:B------:R-:W-:-:S07]  /*10ca0*/  IMAD.MOV.U32 R4, RZ, RZ, R8 ;  /* 0x000000ffff047224 */ /* 0x000fce00078e0008 */
.L_x_11473:
        /* <DEDUP_REMOVED lines=31> */
.L_x_11461:
[----:B------:R-:W-:Y:S01]  /*10ea0*/  IMAD R3, R11, 0x8, R25 ;  /* 0x000000080b037824 */ /* 0x000fe200078e0219 */
[----:B------:R-:W-:-:S04]  /*10eb0*/  SHF.L.U32 R2, R12, 0x1f, RZ ;  /* 0x0000001f0c027819 */ /* 0x000fc800000006ff */
[----:B------:R-:W1:Y:S02]  /*10ec0*/  SYNCS.PHASECHK.TRANS64.TRYWAIT P0, [R3+URZ+0x16840], R2 ;  /* 0x01684002030075a7 */ /* 0x000e64000800017f */
[----:B-1----:R-:W-:Y:S05]  /*10ed0*/  @!P0 BRA `(.L_x_11462) ;  /* 0x0000002000808947 */ /* 0x002fea0003800000 */
.L_x_11518:
        /* <DEDUP_REMOVED lines=9> */
.L_x_11463:
        /* <DEDUP_REMOVED lines=21> */
.L_x_11519:
[----:B------:R-:W-:Y:S05]  /*110c0*/  @P0 BRA `(.L_x_11465) ;  /* 0x0000000000140947 */ /* 0x000fea0003800000 */
[----:B------:R-:W-:Y:S01]  /*110d0*/  ISETP.NE.AND P1, PT, R27, RZ, PT ;  /* 0x000000ff1b00720c */ /* 0x000fe20003f25270 */
[----:B------:R-:W-:-:S04]  /*110e0*/  IMAD.MOV.U32 R2, RZ, RZ, 0x4000 ;  /* 0x00004000ff027424 */ /* 0x000fc800078e00ff */
[----:B------:R1:W-:Y:S08]  /*110f0*/  SYNCS.ARRIVE.TRANS64 RZ, [R3+URZ+0x50], R2 ;  /* 0x0000500203ff79a7 */ /* 0x0003f0000800003f */
[----:B------:R-:W-:Y:S05]  /*11100*/  @!P1 BRA `(.L_x_11465) ;  /* 0x0000000000049947 */ /* 0x000fea0003800000 */
[----:B------:R-:W-:Y:S01]  /*11110*/  BPT.TRAP 0x1 ;  /* 0x000000040000795c */ /* 0x000fe20000300000 */
.L_x_11465:
        /* <DEDUP_REMOVED lines=15> */
[----:B------:R-:W-:-:S03]  /*11210*/  ULEA UR11, UR11, UR4, 0x7 ;  /* 0x000000040b0b7291 */ /* 0x000fc6000f8e383f */
[----:B------:R-:W-:-:S06]  /*11220*/  UMOV UR4, 0x0 ;  /* 0x0000000000047882 */ /* 0x000fcc0000000000 */
[----:B------:R2:W-:Y:S02]  /*11230*/  UTMALDG.4D [UR8], [UR6], desc[UR4] ;  /* 0x00000408060075b4 */ /* 0x0005e40008019000 */
[----:B--2---:R-:W-:Y:S01]  /*11240*/  NOP ;  /* 0x0000000000007918 */ /* 0x004fe20000000000 */
.L_x_11460:
[----:B------:R-:W-:Y:S05]  /*11250*/  BSYNC B1 ;  /* 0x0000000000017941 */ /* 0x000fea0003800000 */
.L_x_11459:
        /* <DEDUP_REMOVED lines=31> */
.L_x_11468:
[----:B------:R-:W-:Y:S01]  /*11450*/  IMAD R2, R22, 0x8, R25 ;  /* 0x0000000816027824 */ /* 0x000fe200078e0219 */
[----:B------:R-:W-:-:S04]  /*11460*/  SHF.L.U32 R3, R24, 0x1f, RZ ;  /* 0x0000001f18037819 */ /* 0x000fc800000006ff */
[----:B------:R-:W1:Y:S02]  /*11470*/  SYNCS.PHASECHK.TRANS64.TRYWAIT P0, [R2+URZ+0x16840], R3 ;  /* 0x01684003020075a7 */ /* 0x000e64000800017f */
[----:B-1----:R-:W-:Y:S05]  /*11480*/  @!P0 BRA `(.L_x_11469) ;  /* 0x0000001c003c8947 */ /* 0x002fea0003800000 */
.L_x_11520:
        /* <DEDUP_REMOVED lines=9> */
.L_x_11470:
[----:B01----:R-:W-:Y:S01]  /*11520*/  IMAD R2, R22, 0x4000, R25 ;  /* 0x0000400016027824 */ /* 0x003fe200078e0219 */
        /* <DEDUP_REMOVED lines=13> */
[----:B------:R-:W-:Y:S01]  /*11600*/  ULEA UR11, UR11, UR4, 0x7 ;  /* 0x000000040b0b7291 */ /* 0x000fe2000f8e383f */
[----:B------:R-:W-:Y:S01]  /*11610*/  SHF.L.U32 R3, R12, 0x1f, RZ ;  /* 0x0000001f0c037819 */ /* 0x000fe200000006ff */
[----:B------:R-:W-:Y:S01]  /*11620*/  UIADD3 UR8, UR8, 0xe400, URZ ;  /* 0x0000e40008087890 */ /* 0x000fe2000fffe03f */
[----:B------:R-:W-:-:S09]  /*11630*/  UMOV UR4, 0x0 ;  /* 0x0000000000047882 */ /* 0x000fd20000000000 */
[----:B------:R-:W-:-:S09]  /*11640*/  UIADD3 UR9, UR9, 0x30, URZ ;  /* 0x0000003009097890 */ /* 0x000fd2000fffe03f */
[----:B------:R0:W-:Y:S01]  /*11650*/  UTMALDG.4D [UR8], [UR6], desc[UR4] ;  /* 0x00000408060075b4 */ /* 0x0001e20008019000 */
[----:B------:R-:W1:Y:S02]  /*11660*/  SYNCS.PHASECHK.TRANS64.TRYWAIT P1, [R2+URZ+0x60], R3 ;  /* 0x00006003020075a7 */ /* 0x000e64000802017f */
[----:B01----:R-:W-:Y:S05]  /*11670*/  @!P1 BRA `(.L_x_11471) ;  /* 0x0000001800d49947 */ /* 0x003fea0003800000 */
.L_x_11521:
[----:B------:R-:W-:Y:S05]  /*11680*/  @P0 BRA `(.L_x_11472) ;  /* 0x0000000000140947 */ /* 0x000fea0003800000 */
[----:B------:R-:W-:Y:S01]  /*11690*/  ISETP.NE.AND P1, PT, R27, RZ, PT ;  /* 0x000000ff1b00720c */ /* 0x000fe20003f25270 */
[----:B0-----:R-:W-:-:S04]  /*116a0*/  IMAD.MOV.U32 R3, RZ, RZ, 0x4000 ;  /* 0x00004000ff037424 */ /* 0x001fc800078e00ff */
[----:B------:R1:W-:Y:S08]  /*116b0*/  SYNCS.ARRIVE.TRANS64 RZ, [R2+URZ+0x50], R3 ;  /* 0x0000500302ff79a7 */ /* 0x0003f0000800003f */
[----:B------:R-:W-:Y:S05]  /*116c0*/  @!P1 BRA `(.L_x_11472) ;  /* 0x0000000000049947 */ /* 0x000fea0003800000 */
[----:B------:R-:W-:Y:S01]  /*116d0*/  BPT.TRAP 0x1 ;  /* 0x000000040000795c */ /* 0x000fe20000300000 */
.L_x_11472:
        /* <DEDUP_REMOVED lines=19> */
.L_x_11467:
[----:B------:R-:W-:Y:S05]  /*11810*/  BSYNC B1 ;  /* 0x0000000000017941 */ /* 0x000fea0003800000 */
.L_x_11466:
[----:B------:R-:W-:Y:S01]  /*11820*/  ISETP.GT.AND P0, PT, R13, R26, PT ;  /* 0x0000001a0d00720c */ /* 0x000fe20003f04270 */
[----:B------:R-:W-:-:S12]  /*11830*/  VIADD R10, R10, 0xfffffffe ;  /* 0xfffffffe0a0a7836 */ /* 0x000fd80000000000 */
[----:B------:R-:W-:Y:S05]  /*11840*/  @P0 BRA `(.L_x_11473) ;  /* 0xfffffff400180947 */ /* 0x000fea000383ffff */
.L_x_11449:
[----:B------:R-:W-:Y:S05]  /*11850*/  BSYNC B0 ;  /* 0x0000000000007941 */ /* 0x000fea0003800000 */
.L_x_11448:
        /* <DEDUP_REMOVED lines=15> */
.L_x_11475:
[----:B------:R-:W-:Y:S05]  /*11950*/  BSYNC B0 ;  /* 0x0000000000007941 */ /* 0x000fea0003800000 */
.L_x_11474:
[----:B------:R-:W-:Y:S04]  /*11960*/  BSSY B0, `(.L_x_11476) ;  /* 0x0000020000007945 */ /* 0x000fe80003800000 */
[----:B------:R-:W-:Y:S05]  /*11970*/  @!P6 BRA `(.L_x_11477) ;  /* 0x000000000078e947 */ /* 0x000fea0003800000 */
[----:B01----:R-:W-:Y:S01]  /*11980*/  IMAD R3, R22, 0x8, R25 ;  /* 0x0000000816037824 */ /* 0x003fe200078e0219 */
[----:B------:R-:W-:-:S04]  /*11990*/  SHF.L.U32 R2, R24, 0x1f, RZ ;  /* 0x0000001f18027819 */ /* 0x000fc800000006ff */
[----:B------:R-:W0:Y:S02]  /*119a0*/  SYNCS.PHASECHK.TRANS64.TRYWAIT P0, [R3+URZ+0x16860], R2 ;  /* 0x01686002030075a7 */ /* 0x000e24000800017f */
[----:B0-----:R-:W-:Y:S05]  /*119b0*/  @!P0 BRA `(.L_x_11478) ;  /* 0x0000001800188947 */ /* 0x001fea0003800000 */
.L_x_11522:
        /* <DEDUP_REMOVED lines=9> */
.L_x_11479:
        /* <DEDUP_REMOVED lines=11> */
[----:B------:R-:W-:Y:S02]  /*11b00*/  ULEA UR11, UR11, UR4, 0x7 ;  /* 0x000000040b0b7291 */ /* 0x000fe4000f8e383f */
[----:B------:R-:W-:Y:S02]  /*11b10*/  UIADD3 UR9, UR9, 0x16850, URZ ;  /* 0x0001685009097890 */ /* 0x000fe4000fffe03f */
[----:B------:R-:W-:Y:S01]  /*11b20*/  UIADD3 UR8, UR8, 0x400, URZ ;  /* 0x0000040008087890 */ /* 0x000fe2000fffe03f */
[----:B------:R-:W-:-:S08]  /*11b30*/  UMOV UR4, 0x0 ;  /* 0x0000000000047882 */ /* 0x000fd00000000000 */
[----:B------:R2:W-:Y:S02]  /*11b40*/  UTMALDG.4D [UR8], [UR6], desc[UR4] ;  /* 0x00000408060075b4 */ /* 0x0005e40008019000 */
[----:B--2---:R-:W-:Y:S01]  /*11b50*/  NOP ;  /* 0x0000000000007918 */ /* 0x004fe20000000000 */
.L_x_11477:
[----:B------:R-:W-:Y:S05]  /*11b60*/  BSYNC B0 ;  /* 0x0000000000007941 */ /* 0x000fea0003800000 */
.L_x_11476:
[----:B------:R-:W-:-:S05]  /*11b70*/  VIADD R22, R22, 0x1 ;  /* 0x0000000116167836 */ /* 0x000fca0000000000 */
[----:B------:R-:W-:-:S04]  /*11b80*/  ISETP.NE.AND P0, PT, R22, 0x2, PT ;  /* 0x000000021600780c */ /* 0x000fc80003f05270 */
[----:B01----:R-:W-:Y:S02]  /*11b90*/  SEL R3, RZ, 0x1, P0 ;  /* 0x00000001ff037807 */ /* 0x003fe40000000000 */
[----:B------:R-:W-:Y:S02]  /*11ba0*/  SEL R22, R22, RZ, P0 ;  /* 0x000000ff16167207 */ /* 0x000fe40000000000 */
[----:B------:R-:W-:-:S07]  /*11bb0*/  LOP3.LUT R24, R24, R3, RZ, 0x3c, !PT ;  /* 0x0000000318187212 */ /* 0x000fce00078e3cff */
.L_x_11435:
[----:B------:R-:W-:Y:S05]  /*11bc0*/  BSYNC B6 ;  /* 0x0000000000067941 */ /* 0x000fea0003800000 */
.L_x_11433:
[----:B------:R-:W-:-:S03]  /*11bd0*/  UMOV UR4, 0xffffffff ;  /* 0xffffffff00047882 */ /* 0x000fc60000000000 */
[----:B------:R-:W-:Y:S05]  /*11be0*/  BRA.DIV UR4, `(.L_x_11480) ;  /* 0x0000001604a07947 */ /* 0x000fea000b800000 */
[----:B------:R0:W1:Y:S04]  /*11bf0*/  SHFL.IDX PT, R5, R16, RZ, 0x1f ;  /* 0x00001fff10057589 */ /* 0x00006800000e0000 */
[----:B------:R0:W2:Y:S02]  /*11c00*/  SHFL.IDX PT, R4, R16, 0x1, 0x1f ;  /* 0x00201f0010047f89 */ /* 0x0000a400000e0000 */
.L_x_11526:
        /* <DEDUP_REMOVED lines=11> */
.L_x_11482:
[----:B------:R-:W-:Y:S05]  /*11cc0*/  BSYNC B0 ;  /* 0x0000000000007941 */ /* 0x000fea0003800000 */
.L_x_11481:
        /* <DEDUP_REMOVED lines=23> */
.L_x_11534:
[----:B------:R-:W-:Y:S02]  /*11e40*/  ULDC UR4, c[0x0][0xc10] ;  /* 0x0003040000047ab9 */ /* 0x000fe40000000800 */
[----:B------:R-:W-:-:S04]  /*11e50*/  IMAD.U32 R6, RZ, RZ, UR4 ;  /* 0x00000004ff067e24 */ /* 0x000fc8000f8e00ff */
[----:B----4-:R-:W-:-:S04]  /*11e60*/  IMAD R7, R14, R6, RZ ;  /* 0x000000060e077224 */ /* 0x010fc800078e02ff */
[----:B--2---:R-:W-:-:S05]  /*11e70*/  IMAD.IADD R4, R4, 0x1, R7 ;  /* 0x0000000104047824 */ /* 0x004fca00078e0207 */
[----:B-1----:R-:W-:-:S13]  /*11e80*/  ISETP.GT.AND P0, PT, R4, R5, PT ;  /* 0x000000050400720c */ /* 0x002fda0003f04270 */
[----:B------:R-:W-:Y:S05]  /*11e90*/  @P0 BRA `(.L_x_11484) ;  /* 0x0000000000ac0947 */ /* 0x000fea0003800000 */
[----:B------:R-:W1:Y:S02]  /*11ea0*/  LDC R0, c[0x0][0xc14] ;  /* 0x00030500ff007b82 */ /* 0x000e640000000800 */
.L_x_11489:
        /* <DEDUP_REMOVED lines=12> */
.L_x_11487:
[----:B------:R-:W-:Y:S05]  /*11f70*/  BSYNC B0 ;  /* 0x0000000000007941 */ /* 0x000fea0003800000 */
.L_x_11486:
        /* <DEDUP_REMOVED lines=23> */
.L_x_11542:
[----:B------:R-:W-:Y:S02]  /*120f0*/  ULDC UR4, c[0x0][0xc10] ;  /* 0x0003040000047ab9 */ /* 0x000fe40000000800 */
[----:B------:R-:W-:-:S04]  /*12100*/  IMAD.U32 R6, RZ, RZ, UR4 ;  /* 0x00000004ff067e24 */ /* 0x000fc8000f8e00ff */
[----:B--2---:R-:W-:-:S04]  /*12110*/  IMAD R7, R14, R6, RZ ;  /* 0x000000060e077224 */ /* 0x004fc800078e02ff */
[----:B------:R-:W-:-:S05]  /*12120*/  IMAD.IADD R4, R7, 0x1, R4 ;  /* 0x0000000107047824 */ /* 0x000fca00078e0204 */
[----:B------:R-:W-:-:S13]  /*12130*/  ISETP.GT.AND P0, PT, R4, R5, PT ;  /* 0x000000050400720c */ /* 0x000fda0003f04270 */
[----:B------:R-:W-:Y:S05]  /*12140*/  @!P0 BRA `(.L_x_11489) ;  /* 0xfffffffc00588947 */ /* 0x000fea000383ffff */
.L_x_11484:
        /* <DEDUP_REMOVED lines=8> */
.L_x_11546:
[----:B------:R-:W-:Y:S01]  /*121d0*/  ISETP.NE.AND P0, PT, R3, RZ, PT ;  /* 0x000000ff0300720c */ /* 0x000fe20003f05270 */
[----:B------:R-:W-:-:S12]  /*121e0*/  IMAD.MOV.U32 R14, RZ, RZ, RZ ;  /* 0x000000ffff0e7224 */ /* 0x000fd800078e00ff */
[----:B------:R-:W-:Y:S05]  /*121f0*/  @!P0 BRA `(.L_x_11491) ;  /* 0x0000000000108947 */ /* 0x000fea0003800000 */
[----:B------:R-:W-:Y:S01]  /*12200*/  UMOV UR4, 0xffffffff ;  /* 0xffffffff00047882 */ /* 0x000fe20000000000 */
[----:B------:R-:W-:Y:S02]  /*12210*/  VIADD R12, R4, 0xffffffff ;  /* 0xffffffff040c7836 */ /* 0x000fe40000000000 */
[----:B------:R-:W-:Y:S05]  /*12220*/  BRA.DIV UR4, `(.L_x_11492) ;  /* 0x0000001a04447947 */ /* 0x000fea000b800000 */
[----:B------:R0:W0:Y:S02]  /*12230*/  SHFL.IDX PT, R14, R8, R12, 0x1f ;  /* 0x00001f0c080e7589 */ /* 0x00002400000e0000 */
.L_x_11491:
        /* <DEDUP_REMOVED lines=66> */
.L_x_11485:
[----:B------:R-:W-:Y:S01]  /*12660*/  UMOV UR4, URZ ;  /* 0x0000003f00047c82 */ /* 0x000fe20008000000 */
[----:B------:R-:W-:Y:S01]  /*12670*/  UMOV UR5, URZ ;  /* 0x0000003f00057c82 */ /* 0x000fe20008000000 */
[----:B------:R-:W-:Y:S01]  /*12680*/  ULDC UR6, c[0x0][0xc14] ;  /* 0x0003050000067ab9 */ /* 0x000fe20000000800 */
[----:B0-----:R-:W-:Y:S02]  /*12690*/  IMAD.MOV.U32 R16, RZ, RZ, R5 ;  /* 0x000000ffff107224 */ /* 0x001fe400078e0005 */
[----:B------:R-:W-:Y:S02]  /*126a0*/  IMAD.U32 R17, RZ, RZ, UR4 ;  /* 0x00000004ff117e24 */ /* 0x000fe4000f8e00ff */
[----:B------:R-:W-:Y:S02]  /*126b0*/  IMAD.U32 R18, RZ, RZ, UR5 ;  /* 0x00000005ff127e24 */ /* 0x000fe4000f8e00ff */
[----:B------:R-:W-:-:S07]  /*126c0*/  IMAD.U32 R19, RZ, RZ, UR6 ;  /* 0x00000006ff137e24 */ /* 0x000fce000f8e00ff */
.L_x_11493:
        /* <DEDUP_REMOVED lines=10> */
.L_x_11421:
        /* <DEDUP_REMOVED lines=11> */
.L_x_11549:
[----:B------:R-:W-:Y:S05]  /*12820*/  BSYNC B0 ;  /* 0x0000000000007941 */ /* 0x000fea0003800000 */
.L_x_11495:
[----:B------:R-:W-:-:S03]  /*12830*/  UMOV UR4, 0xffffffff ;  /* 0xffffffff00047882 */ /* 0x000fc60000000000 */
[----:B------:R-:W-:Y:S05]  /*12840*/  BRA.DIV UR4, `(.L_x_11497) ;  /* 0x0000001204f47947 */ /* 0x000fea000b800000 */
[----:B0-----:R-:W0:Y:S02]  /*12850*/  S2R R0, SR_TID.X ;  /* 0x0000000000007919 */ /* 0x001e240000002100 */
[----:B0-----:R-:W-:-:S04]  /*12860*/  SHF.R.U32.HI R0, RZ, 0x5, R0 ;  /* 0x00000005ff007819 */ /* 0x001fc80000011600 */
[----:B------:R-:W-:-:S05]  /*12870*/  LOP3.LUT R0, R0, 0x3, RZ, 0xc0, !PT ;  /* 0x0000000300007812 */ /* 0x000fca00078ec0ff */
[----:B------:R0:W1:Y:S02]  /*12880*/  SHFL.IDX PT, R14, R0, RZ, 0x1f ;  /* 0x00001fff000e7589 */ /* 0x00006400000e0000 */
.L_x_11552:
[----:B-1----:R-:W-:Y:S01]  /*12890*/  ISETP.NE.AND P0, PT, R14, RZ, PT ;  /* 0x000000ff0e00720c */ /* 0x002fe20003f05270 */
[----:B------:R-:W-:-:S12]  /*128a0*/  BSSY B0, `(.L_x_11498) ;  /* 0x0000024000007945 */ /* 0x000fd80003800000 */
[----:B------:R-:W-:Y:S05]  /*128b0*/  @P0 BRA `(.L_x_11499) ;  /* 0x0000000000880947 */ /* 0x000fea0003800000 */
[----:B------:R-:W-:-:S03]  /*128c0*/  UMOV UR4, 0xffffffff ;  /* 0xffffffff00047882 */ /* 0x000fc60000000000 */
[----:B------:R-:W-:Y:S05]  /*128d0*/  BRA.DIV UR4, `(.L_x_11500) ;  /* 0x0000001604047947 */ /* 0x000fea000b800000 */
[----:B------:R-:W-:-:S13]  /*128e0*/  ELECT P6, URZ, PT ;  /* 0x00000000003f782f */ /* 0x000fda00038c0000 */
.L_x_11555:
[----:B------:R-:W-:Y:S05]  /*128f0*/  @!P6 BRA `(.L_x_11499) ;  /* 0x000000000078e947 */ /* 0x000fea0003800000 */
[----:B------:R-:W-:-:S06]  /*12900*/  ULOP3.LUT UR4, UR36, 0x2, URZ, 0xfc, !UPT ;  /* 0x0000000224047892 */ /* 0x000fcc000f8efc3f */
[----:B0-----:R-:W-:-:S05]  /*12910*/  IMAD.U32 R0, RZ, RZ, UR4 ;  /* 0x00000004ff007e24 */ /* 0x001fca000f8e00ff */
[----:B------:R-:W-:-:S13]  /*12920*/  ISETP.NE.AND P2, PT, R0, 0x3, PT ;  /* 0x000000030000780c */ /* 0x000fda0003f45270 */
[----:B------:R-:W-:Y:S05]  /*12930*/  @!P2 BRA `(.L_x_11501) ;  /* 0x000000000004a947 */ /* 0x000fea0003800000 */
[----:B------:R-:W-:Y:S01]  /*12940*/  BPT.TRAP 0x1 ;  /* 0x000000040000795c */ /* 0x000fe20000300000 */
.L_x_11501:
        /* <DEDUP_REMOVED lines=12> */
.L_x_11556:
[----:B------:R-:W1:Y:S02]  /*12a10*/  SYNCS.PHASECHK.TRANS64.TRYWAIT P0, [R3+URZ], R0 ;  /* 0x00000000030075a7 */ /* 0x000e64000800017f */
[----:B-1----:R-:W-:Y:S05]  /*12a20*/  @!P0 BRA `(.L_x_11503) ;  /* 0x0000001000e48947 */ /* 0x002fea0003800000 */
.L_x_11557:
[----:B------:R-:W-:Y:S05]  /*12a30*/  @!P2 BRA `(.L_x_11504) ;  /* 0x000000000004a947 */ /* 0x000fea0003800000 */
[----:B------:R-:W-:Y:S01]  /*12a40*/  BPT.TRAP 0x1 ;  /* 0x000000040000795c */ /* 0x000fe20000300000 */
.L_x_11504:
[----:B-1----:R-:W-:-:S04]  /*12a50*/  VIADD R3, R9, 0x16860 ;  /* 0x0001686009037836 */ /* 0x002fc80000000000 */
[----:B------:R-:W-:-:S04]  /*12a60*/  IMAD R5, R22, 0x8, R3 ;  /* 0x0000000816057824 */ /* 0x000fc800078e0203 */
[----:B------:R-:W1:Y:S02]  /*12a70*/  SYNCS.PHASECHK.TRANS64.TRYWAIT P0, [R5+URZ], R2 ;  /* 0x00000002050075a7 */ /* 0x000e64000800017f */
[----:B-1----:R-:W-:Y:S05]  /*12a80*/  @!P0 BRA `(.L_x_11505) ;  /* 0x0000001000e08947 */ /* 0x002fea0003800000 */
.L_x_11558:
[----:B------:R-:W-:-:S07]  /*12a90*/  IMAD R3, R4, 0x8, R3 ;  /* 0x0000000804037824 */ /* 0x000fce00078e0203 */
.L_x_11506:
[----:B--2---:R2:W4:Y:S02]  /*12aa0*/  SYNCS.PHASECHK.TRANS64.TRYWAIT P0, [R3+URZ], R0 ;  /* 0x00000000030075a7 */ /* 0x004524000800017f */
[----:B----4-:R-:W-:Y:S05]  /*12ab0*/  @!P0 NANOSLEEP.SYNCS 0x989680 ;  /* 0x009896800000895d */ /* 0x010fea0003900000 */
[----:B------:R-:W4:Y:S02]  /*12ac0*/  @!P0 SYNCS.PHASECHK.TRANS64 P0, [R3+URZ], R0 ;  /* 0x00000000030085a7 */ /* 0x000f24000800007f */
[----:B----4-:R-:W-:Y:S05]  /*12ad0*/  @!P0 BRA `(.L_x_11506) ;  /* 0xfffffffc00f08947 */ /* 0x010fea000383ffff */
.L_x_11499:
[----:B------:R-:W-:Y:S05]  /*12ae0*/  BSYNC B0 ;  /* 0x0000000000007941 */ /* 0x000fea0003800000 */
.L_x_11498:
[----:B------:R-:W-:Y:S05]  /*12af0*/  EXIT ;  /* 0x000000000000794d */ /* 0x000fea0003800000 */
.L_x_11325:
[----:B0-----:R-:W-:-:S04]  /*12b00*/  IMAD.U32 R3, RZ, RZ, UR45 ;  /* 0x0000002dff037e24 */ /* 0x001fc8000f8e00ff */
[----:B------:R0:W1:Y:S03]  /*12b10*/  SYNCS.PHASECHK.TRANS64.TRYWAIT P1, [R3+URZ+0x16800], R0 ;  /* 0x01680000030075a7 */ /* 0x000066000802017f */
[----:B-1----:R-:W-:Y:S05]  /*12b20*/  @!P1 NANOSLEEP.SYNCS 0x989680 ;  /* 0x009896800000995d */ /* 0x002fea0003900000 */
[----:B------:R-:W1:Y:S02]  /*12b30*/  @!P1 SYNCS.PHASECHK.TRANS64 P1, [R3+URZ+0x16800], R0 ;  /* 0x01680000030095a7 */ /* 0x000e64000802007f */
[----:B-1----:R-:W-:Y:S05]  /*12b40*/  @!P1 BRA `(.L_x_11325) ;  /* 0xfffffffc00ec9947 */ /* 0x002fea000383ffff */
[----:B------:R-:W-:Y:S05]  /*12b50*/  BRA `(.L_x_11507) ;  /* 0xfffffeec00907947 */ /* 0x000fea000383ffff */
.L_x_11329:
[----:B-1----:R1:W2:Y:S02]  /*12b60*/  SYNCS.PHASECHK.TRANS64.TRYWAIT P2, [R5+URZ+0x16830], R0 ;  /* 0x01683000050075a7 */ /* 0x0022a4000804017f */
[----:B--2---:R-:W-:Y:S05]  /*12b70*/  @!P2 NANOSLEEP.SYNCS 0x989680 ;  /* 0x009896800000a95d */ /* 0x004fea0003900000 */
[----:B------:R-:W2:Y:S02]  /*12b80*/  @!P2 SYNCS.PHASECHK.TRANS64 P2, [R5+URZ+0x16830], R0 ;  /* 0x016830000500a5a7 */ /* 0x000ea4000804007f */
[----:B--2---:R-:W-:Y:S05]  /*12b90*/  @!P2 BRA `(.L_x_11329) ;  /* 0xfffffffc00f0a947 */ /* 0x004fea000383ffff */
[----:B------:R-:W-:Y:S05]  /*12ba0*/  BRA `(.L_x_11328) ;  /* 0xfffffeec00b47947 */ /* 0x000fea000383ffff */
.L_x_11345:
[----:B-1----:R-:W-:-:S04]  /*12bb0*/  IMAD.U32 R15, RZ, RZ, UR6 ;  /* 0x00000006ff0f7e24 */ /* 0x002fc8000f8e00ff */
[----:B------:R1:W2:Y:S03]  /*12bc0*/  SYNCS.PHASECHK.TRANS64.TRYWAIT P2, [R15+URZ+0x16830], R8 ;  /* 0x016830080f0075a7 */ /* 0x0002a6000804017f */
[----:B--2---:R-:W-:Y:S05]  /*12bd0*/  @!P2 NANOSLEEP.SYNCS 0x989680 ;  /* 0x009896800000a95d */ /* 0x004fea0003900000 */
[----:B------:R-:W2:Y:S02]  /*12be0*/  @!P2 SYNCS.PHASECHK.TRANS64 P2, [R15+URZ+0x16830], R8 ;  /* 0x016830080f00a5a7 */ /* 0x000ea4000804007f */
[----:B--2---:R-:W-:Y:S05]  /*12bf0*/  @!P2 BRA `(.L_x_11345) ;  /* 0xfffffffc00eca947 */ /* 0x004fea000383ffff */
[----:B------:R-:W-:Y:S05]  /*12c00*/  BRA `(.L_x_11342) ;  /* 0xffffff1c00f07947 */ /* 0x000fea000383ffff */
.L_x_11349:
[----:B-1----:R-:W-:-:S04]  /*12c10*/  IMAD.U32 R15, RZ, RZ, UR6 ;  /* 0x00000006ff0f7e24 */ /* 0x002fc8000f8e00ff */
[----:B------:R1:W2:Y:S03]  /*12c20*/  SYNCS.PHASECHK.TRANS64.TRYWAIT P2, [R15+URZ+0x16850], R8 ;  /* 0x016850080f0075a7 */ /* 0x0002a6000804017f */
[----:B--2---:R-:W-:Y:S05]  /*12c30*/  @!P2 NANOSLEEP.SYNCS 0x989680 ;  /* 0x009896800000a95d */ /* 0x004fea0003900000 */
[----:B------:R-:W2:Y:S02]  /*12c40*/  @!P2 SYNCS.PHASECHK.TRANS64 P2, [R15+URZ+0x16850], R8 ;  /* 0x016850080f00a5a7 */ /* 0x000ea4000804007f */
[----:B--2---:R-:W-:Y:S05]  /*12c50*/  @!P2 BRA `(.L_x_11349) ;  /* 0xfffffffc00eca947 */ /* 0x004fea000383ffff */
[----:B------:R-:W-:Y:S05]  /*12c60*/  BRA `(.L_x_11346) ;  /* 0xffffff2000687947 */ /* 0x000fea000383ffff */
.L_x_11366:
[----:B-1----:R-:W-:-:S04]  /*12c70*/  IMAD.U32 R11, RZ, RZ, UR6 ;  /* 0x00000006ff0b7e24 */ /* 0x002fc8000f8e00ff */
[----:B------:R1:W2:Y:S03]  /*12c80*/  SYNCS.PHASECHK.TRANS64.TRYWAIT P2, [R11+URZ+0x16830], R0 ;  /* 0x016830000b0075a7 */ /* 0x0002a6000804017f */
[----:B--2---:R-:W-:Y:S05]  /*12c90*/  @!P2 NANOSLEEP.SYNCS 0x989680 ;  /* 0x009896800000a95d */ /* 0x004fea0003900000 */
[----:B------:R-:W2:Y:S02]  /*12ca0*/  @!P2 SYNCS.PHASECHK.TRANS64 P2, [R11+URZ+0x16830], R0 ;  /* 0x016830000b00a5a7 */ /* 0x000ea4000804007f */
[----:B--2---:R-:W-:Y:S05]  /*12cb0*/  @!P2 BRA `(.L_x_11366) ;  /* 0xfffffffc00eca947 */ /* 0x004fea000383ffff */
[----:B------:R-:W-:Y:S05]  /*12cc0*/  BRA `(.L_x_11363) ;  /* 0xffffff4c00947947 */ /* 0x000fea000383ffff */
.L_x_11370:
[----:B-1----:R-:W-:-:S04]  /*12cd0*/  IMAD.U32 R11, RZ, RZ, UR6 ;  /* 0x00000006ff0b7e24 */ /* 0x002fc8000f8e00ff */
[----:B------:R1:W2:Y:S03]  /*12ce0*/  SYNCS.PHASECHK.TRANS64.TRYWAIT P2, [R11+URZ+0x16850], R0 ;  /* 0x016850000b0075a7 */ /* 0x0002a6000804017f */
[----:B--2---:R-:W-:Y:S05]  /*12cf0*/  @!P2 NANOSLEEP.SYNCS 0x989680 ;  /* 0x009896800000a95d */ /* 0x004fea0003900000 */
[----:B------:R-:W2:Y:S02]  /*12d00*/  @!P2 SYNCS.PHASECHK.TRANS64 P2, [R11+URZ+0x16850], R0 ;  /* 0x016850000b00a5a7 */ /* 0x000ea4000804007f */
[----:B--2---:R-:W-:Y:S05]  /*12d10*/  @!P2 BRA `(.L_x_11370) ;  /* 0xfffffffc00eca947 */ /* 0x004fea000383ffff */
[----:B------:R-:W-:Y:S05]  /*12d20*/  BRA `(.L_x_11367) ;  /* 0xffffff50000c7947 */ /* 0x000fea000383ffff */
.L_x_11376:
[----:B-1----:R-:W-:-:S04]  /*12d30*/  IMAD.U32 R21, RZ, RZ, UR6 ;  /* 0x00000006ff157e24 */ /* 0x002fc8000f8e00ff */
[----:B------:R1:W2:Y:S03]  /*12d40*/  SYNCS.PHASECHK.TRANS64.TRYWAIT P2, [R21+URZ+0x16830], R0 ;  /* 0x01683000150075a7 */ /* 0x0002a6000804017f */
[----:B--2---:R-:W-:Y:S05]  /*12d50*/  @!P2 NANOSLEEP.SYNCS 0x989680 ;  /* 0x009896800000a95d */ /* 0x004fea0003900000 */
[----:B------:R-:W2:Y:S02]  /*12d60*/  @!P2 SYNCS.PHASECHK.TRANS64 P2, [R21+URZ+0x16830], R0 ;  /* 0x016830001500a5a7 */ /* 0x000ea4000804007f */
[----:B--2---:R-:W-:Y:S05]  /*12d70*/  @!P2 BRA `(.L_x_11376) ;  /* 0xfffffffc00eca947 */ /* 0x004fea000383ffff */
[----:B------:R-:W-:Y:S05]  /*12d80*/  BRA `(.L_x_11373) ;  /* 0xffffff6800c47947 */ /* 0x000fea000383ffff */
.L_x_11380:
[----:B-1----:R-:W-:-:S04]  /*12d90*/  IMAD.U32 R21, RZ, RZ, UR6 ;  /* 0x00000006ff157e24 */ /* 0x002fc8000f8e00ff */
[----:B------:R1:W2:Y:S03]  /*12da0*/  SYNCS.PHASECHK.TRANS64.TRYWAIT P2, [R21+URZ+0x16850], R0 ;  /* 0x01685000150075a7 */ /* 0x0002a6000804017f */
[----:B--2---:R-:W-:Y:S05]  /*12db0*/  @!P2 NANOSLEEP.SYNCS 0x989680 ;  /* 0x009896800000a95d */ /* 0x004fea0003900000 */
[----:B------:R-:W2:Y:S02]  /*12dc0*/  @!P2 SYNCS.PHASECHK.TRANS64 P2, [R21+URZ+0x16850], R0 ;  /* 0x016850001500a5a7 */ /* 0x000ea4000804007f */
[----:B--2---:R-:W-:Y:S05]  /*12dd0*/  @!P2 BRA `(.L_x_11380) ;  /* 0xfffffffc00eca947 */ /* 0x004fea000383ffff */
[----:B------:R-:W-:Y:S05]  /*12de0*/  BRA `(.L_x_11377) ;  /* 0xffffff6c003c7947 */ /* 0x000fea000383ffff */
.L_x_11393:
[----:B-1----:R-:W-:-:S04]  /*12df0*/  IMAD.U32 R4, RZ, RZ, UR5 ;  /* 0x00000005ff047e24 */ /* 0x002fc8000f8e00ff */
[----:B------:R1:W2:Y:S03]  /*12e00*/  SYNCS.PHASECHK.TRANS64.TRYWAIT P0, [R4+URZ+0x16850], R3 ;  /* 0x01685003040075a7 */ /* 0x0002a6000800017f */
[----:B--2---:R-:W-:Y:S05]  /*12e10*/  @!P0 NANOSLEEP.SYNCS 0x989680 ;  /* 0x009896800000895d */ /* 0x004fea0003900000 */
[----:B------:R-:W2:Y:S02]  /*12e20*/  @!P0 SYNCS.PHASECHK.TRANS64 P0, [R4+URZ+0x16850], R3 ;  /* 0x01685003040085a7 */ /* 0x000ea4000800007f */
[----:B--2---:R-:W-:Y:S05]  /*12e30*/  @!P0 BRA `(.L_x_11393) ;  /* 0xfffffffc00ec8947 */ /* 0x004fea000383ffff */
[----:B------:R-:W-:Y:S05]  /*12e40*/  BRA `(.L_x_11392) ;  /* 0xffffff9400a07947 */ /* 0x000fea000383ffff */
.L_x_11440:
        /* <DEDUP_REMOVED lines=11> */
.L_x_11509:
[----:B------:R-:W-:Y:S05]  /*12f00*/  BSYNC B0 ;  /* 0x0000000000007941 */ /* 0x000fea0003800000 */
.L_x_11508:
[----:B------:R-:W-:Y:S05]  /*12f10*/  BRA `(.L_x_11510) ;  /* 0xffffffd0005c7947 */ /* 0x000fea000383ffff */
.L_x_11441:
[----:B------:R-:W-:Y:S01]  /*12f20*/  BSSY B0, `(.L_x_11511) ;  /* 0x0000006000007945 */ /* 0x000fe20003800000 */
[----:B------:R-:W-:-:S07]  /*12f30*/  IMAD.MOV.U32 R15, RZ, RZ, -0x1 ;  /* 0xffffffffff0f7424 */ /* 0x000fce00078e00ff */
[----:B------:R-:W-:Y:S05]  /*12f40*/  WARPSYNC.COLLECTIVE R15, `(.L_x_11512) ;  /* 0x000000000f0c7348 */ /* 0x000fea0003c00000 */
[----:B------:R-:W-:Y:S02]  /*12f50*/  ELECT P6, UR62, PT ;  /* 0x00000000003e782f */ /* 0x000fe400038c0000 */
[----:B------:R-:W-:Y:S01]  /*12f60*/  MOV R14, UR62 ;  /* 0x0000003e000e7c02 */ /* 0x000fe20008000f00 */
[----:B------:R-:W-:Y:S10]  /*12f70*/  ENDCOLLECTIVE ;  /* 0x000000000000791b */ /* 0x000ff40003800000 */
.L_x_11512:
[----:B------:R-:W-:Y:S05]  /*12f80*/  BSYNC B0 ;  /* 0x0000000000007941 */ /* 0x000fea0003800000 */
.L_x_11511:
[----:B------:R-:W-:Y:S05]  /*12f90*/  BRA `(.L_x_11513) ;  /* 0xffffffd0004c7947 */ /* 0x000fea000383ffff */
.L_x_11444:
[----:B-1----:R1:W2:Y:S02]  /*12fa0*/  SYNCS.PHASECHK.TRANS64.TRYWAIT P0, [R5+URZ+0x16840], R4 ;  /* 0x01684004050075a7 */ /* 0x0022a4000800017f */
[----:B--2---:R-:W-:Y:S05]  /*12fb0*/  @!P0 NANOSLEEP.SYNCS 0x989680 ;  /* 0x009896800000895d */ /* 0x004fea0003900000 */
[----:B------:R-:W2:Y:S02]  /*12fc0*/  @!P0 SYNCS.PHASECHK.TRANS64 P0, [R5+URZ+0x16840], R4 ;  /* 0x01684004050085a7 */ /* 0x000ea4000800007f */
[----:B--2---:R-:W-:Y:S05]  /*12fd0*/  @!P0 BRA `(.L_x_11444) ;  /* 0xfffffffc00f08947 */ /* 0x004fea000383ffff */
[----:B------:R-:W-:Y:S05]  /*12fe0*/  BRA `(.L_x_11514) ;  /* 0xffffffd000a07947 */ /* 0x000fea000383ffff */
.L_x_11447:
[----:B-1----:R1:W2:Y:S02]  /*12ff0*/  SYNCS.PHASECHK.TRANS64.TRYWAIT P0, [R25+URZ+0x16820], R4 ;  /* 0x01682004190075a7 */ /* 0x0022a4000800017f */
[----:B--2---:R-:W-:Y:S05]  /*13000*/  @!P0 NANOSLEEP.SYNCS 0x989680 ;  /* 0x009896800000895d */ /* 0x004fea0003900000 */
[----:B------:R-:W2:Y:S02]  /*13010*/  @!P0 SYNCS.PHASECHK.TRANS64 P0, [R25+URZ+0x16820], R4 ;  /* 0x01682004190085a7 */ /* 0x000ea4000800007f */
[----:B--2---:R-:W-:Y:S05]  /*13020*/  @!P0 BRA `(.L_x_11447) ;  /* 0xfffffffc00f08947 */ /* 0x004fea000383ffff */
[----:B------:R-:W-:Y:S05]  /*13030*/  BRA `(.L_x_11515) ;  /* 0xffffffd400587947 */ /* 0x000fea000383ffff */
.L_x_11455:
[----:B0-----:R0:W1:Y:S02]  /*13040*/  SYNCS.PHASECHK.TRANS64.TRYWAIT P0, [R3+URZ+0x16840], R2 ;  /* 0x01684002030075a7 */ /* 0x001064000800017f */
[----:B-1----:R-:W-:Y:S05]  /*13050*/  @!P0 NANOSLEEP.SYNCS 0x989680 ;  /* 0x009896800000895d */ /* 0x002fea0003900000 */
[----:B------:R-:W1:Y:S02]  /*13060*/  @!P0 SYNCS.PHASECHK.TRANS64 P0, [R3+URZ+0x16840], R2 ;  /* 0x01684002030085a7 */ /* 0x000e64000800007f */
[----:B-1----:R-:W-:Y:S05]  /*13070*/  @!P0 BRA `(.L_x_11455) ;  /* 0xfffffffc00f08947 */ /* 0x002fea000383ffff */
[----:B------:R-:W-:Y:S05]  /*13080*/  BRA `(.L_x_11516) ;  /* 0xffffffd400fc7947 */ /* 0x000fea000383ffff */
.L_x_11457:
[----:B0-----:R0:W1:Y:S02]  /*13090*/  SYNCS.PHASECHK.TRANS64.TRYWAIT P0, [R2+URZ+0x60], R5 ;  /* 0x00006005020075a7 */ /* 0x001064000800017f */
[----:B-1----:R-:W-:Y:S05]  /*130a0*/  @!P0 NANOSLEEP.SYNCS 0x989680 ;  /* 0x009896800000895d */ /* 0x002fea0003900000 */
[----:B------:R-:W1:Y:S02]  /*130b0*/  @!P0 SYNCS.PHASECHK.TRANS64 P0, [R2+URZ+0x60], R5 ;  /* 0x00006005020085a7 */ /* 0x000e64000800007f */
[----:B-1----:R-:W-:Y:S05]  /*130c0*/  @!P0 BRA `(.L_x_11457) ;  /* 0xfffffffc00f08947 */ /* 0x002fea000383ffff */
[----:B------:R-:W-:Y:S05]  /*130d0*/  BRA `(.L_x_11517) ;  /* 0xffffffd800607947 */ /* 0x000fea000383ffff */
.L_x_11462:
[----:B-1----:R1:W2:Y:S02]  /*130e0*/  SYNCS.PHASECHK.TRANS64.TRYWAIT P0, [R3+URZ+0x16840], R2 ;  /* 0x01684002030075a7 */ /* 0x0022a4000800017f */
[----:B--2---:R-:W-:Y:S05]  /*130f0*/  @!P0 NANOSLEEP.SYNCS 0x989680 ;  /* 0x009896800000895d */ /* 0x004fea0003900000 */
[----:B------:R-:W2:Y:S02]  /*13100*/  @!P0 SYNCS.PHASECHK.TRANS64 P0, [R3+URZ+0x16840], R2 ;  /* 0x01684002030085a7 */ /* 0x000ea4000800007f */
[----:B--2---:R-:W-:Y:S05]  /*13110*/  @!P0 BRA `(.L_x_11462) ;  /* 0xfffffffc00f08947 */ /* 0x004fea000383ffff */
[----:B------:R-:W-:Y:S05]  /*13120*/  BRA `(.L_x_11518) ;  /* 0xffffffdc006c7947 */ /* 0x000fea000383ffff */
.L_x_11464:
[----:B0-----:R0:W1:Y:S02]  /*13130*/  SYNCS.PHASECHK.TRANS64.TRYWAIT P1, [R3+URZ+0x60], R24 ;  /* 0x00006018030075a7 */ /* 0x001064000802017f */
[----:B-1----:R-:W-:Y:S05]  /*13140*/  @!P1 NANOSLEEP.SYNCS 0x989680 ;  /* 0x009896800000995d */ /* 0x002fea0003900000 */
[----:B------:R-:W1:Y:S02]  /*13150*/  @!P1 SYNCS.PHASECHK.TRANS64 P1, [R3+URZ+0x60], R24 ;  /* 0x00006018030095a7 */ /* 0x000e64000802007f */
[----:B-1----:R-:W-:Y:S05]  /*13160*/  @!P1 BRA `(.L_x_11464) ;  /* 0xfffffffc00f09947 */ /* 0x002fea000383ffff */
[----:B------:R-:W-:Y:S05]  /*13170*/  BRA `(.L_x_11519) ;  /* 0xffffffdc00d07947 */ /* 0x000fea000383ffff */
.L_x_11469:
[----:B-1----:R1:W2:Y:S02]  /*13180*/  SYNCS.PHASECHK.TRANS64.TRYWAIT P0, [R2+URZ+0x16840], R3 ;  /* 0x01684003020075a7 */ /* 0x0022a4000800017f */
[----:B--2---:R-:W-:Y:S05]  /*13190*/  @!P0 NANOSLEEP.SYNCS 0x989680 ;  /* 0x009896800000895d */ /* 0x004fea0003900000 */
[----:B------:R-:W2:Y:S02]  /*131a0*/  @!P0 SYNCS.PHASECHK.TRANS64 P0, [R2+URZ+0x16840], R3 ;  /* 0x01684003020085a7 */ /* 0x000ea4000800007f */
[----:B--2---:R-:W-:Y:S05]  /*131b0*/  @!P0 BRA `(.L_x_11469) ;  /* 0xfffffffc00f08947 */ /* 0x004fea000383ffff */
[----:B------:R-:W-:Y:S05]  /*131c0*/  BRA `(.L_x_11520) ;  /* 0xffffffe000b07947 */ /* 0x000fea000383ffff */
.L_x_11471:
[----:B0-----:R0:W1:Y:S02]  /*131d0*/  SYNCS.PHASECHK.TRANS64.TRYWAIT P1, [R2+URZ+0x60], R3 ;  /* 0x00006003020075a7 */ /* 0x001064000802017f */
[----:B-1----:R-:W-:Y:S05]  /*131e0*/  @!P1 NANOSLEEP.SYNCS 0x989680 ;  /* 0x009896800000995d */ /* 0x002fea0003900000 */
[----:B------:R-:W1:Y:S02]  /*131f0*/  @!P1 SYNCS.PHASECHK.TRANS64 P1, [R2+URZ+0x60], R3 ;  /* 0x00006003020095a7 */ /* 0x000e64000802007f */
[----:B-1----:R-:W-:Y:S05]  /*13200*/  @!P1 BRA `(.L_x_11471) ;  /* 0xfffffffc00f09947 */ /* 0x002fea000383ffff */
[----:B------:R-:W-:Y:S05]  /*13210*/  BRA `(.L_x_11521) ;  /* 0xffffffe400187947 */ /* 0x000fea000383ffff */
.L_x_11478:
[----:B0-----:R0:W1:Y:S02]  /*13220*/  SYNCS.PHASECHK.TRANS64.TRYWAIT P0, [R3+URZ+0x16860], R2 ;  /* 0x01686002030075a7 */ /* 0x001064000800017f */
[----:B-1----:R-:W-:Y:S05]  /*13230*/  @!P0 NANOSLEEP.SYNCS 0x989680 ;  /* 0x009896800000895d */ /* 0x002fea0003900000 */
[----:B------:R-:W1:Y:S02]  /*13240*/  @!P0 SYNCS.PHASECHK.TRANS64 P0, [R3+URZ+0x16860], R2 ;  /* 0x01686002030085a7 */ /* 0x000e64000800007f */
[----:B-1----:R-:W-:Y:S05]  /*13250*/  @!P0 BRA `(.L_x_11478) ;  /* 0xfffffffc00f08947 */ /* 0x002fea000383ffff */
[----:B------:R-:W-:Y:S05]  /*13260*/  BRA `(.L_x_11522) ;  /* 0xffffffe400d47947 */ /* 0x000fea000383ffff */
.L_x_11480:
        /* <DEDUP_REMOVED lines=8> */
.L_x_11524:
[----:B------:R-:W-:Y:S05]  /*132f0*/  BSYNC B0 ;  /* 0x0000000000007941 */ /* 0x000fea0003800000 */
.L_x_11523:
        /* <DEDUP_REMOVED lines=8> */
.L_x_11525:
[----:B------:R-:W-:Y:S01]  /*13380*/  IMAD.MOV.U32 R4, RZ, RZ, R14 ;  /* 0x000000ffff047224 */ /* 0x000fe200078e000e */
[----:B------:R-:W-:Y:S06]  /*13390*/  BRA `(.L_x_11526) ;  /* 0xffffffe8001c7947 */ /* 0x000fec000383ffff */
.L_x_11483:
        /* <DEDUP_REMOVED lines=8> */
.L_x_11528:
[----:B------:R-:W-:Y:S05]  /*13420*/  BSYNC B0 ;  /* 0x0000000000007941 */ /* 0x000fea0003800000 */
.L_x_11527:
        /* <DEDUP_REMOVED lines=10> */
.L_x_11529:
        /* <DEDUP_REMOVED lines=8> */
.L_x_11530:
        /* <DEDUP_REMOVED lines=8> */
.L_x_11531:
        /* <DEDUP_REMOVED lines=8> */
.L_x_11532:
        /* <DEDUP_REMOVED lines=8> */
.L_x_11533:
[----:B------:R-:W-:Y:S05]  /*136d0*/  BRA `(.L_x_11534) ;  /* 0xffffffe400d87947 */ /* 0x000fea000383ffff */
.L_x_11488:
        /* <DEDUP_REMOVED lines=8> */
.L_x_11536:
[----:B------:R-:W-:Y:S05]  /*13760*/  BSYNC B0 ;  /* 0x0000000000007941 */ /* 0x000fea0003800000 */
.L_x_11535:
        /* <DEDUP_REMOVED lines=10> */
.L_x_11537:
        /* <DEDUP_REMOVED lines=8> */
.L_x_11538:
        /* <DEDUP_REMOVED lines=8> */
.L_x_11539:
        /* <DEDUP_REMOVED lines=8> */
.L_x_11540:
        /* <DEDUP_REMOVED lines=8> */
.L_x_11541:
[----:B------:R-:W-:Y:S05]  /*13a10*/  BRA `(.L_x_11542) ;  /* 0xffffffe400b47947 */ /* 0x000fea000383ffff */
.L_x_11490:
[----:B------:R-:W-:Y:S01]  /*13a20*/  BSSY B0, `(.L_x_11543) ;  /* 0x0000006000007945 */ /* 0x000fe20003800000 */
[----:B------:R-:W-:Y:S01]  /*13a30*/  PLOP3.LUT P6, PT, P6, PT, PT, 0x8, 0x0 ;  /* 0x000000000000781c */ /* 0x000fe200037ce170 */
[----:B------:R-:W-:-:S12]  /*13a40*/  IMAD.MOV.U32 R15, RZ, RZ, -0x1 ;  /* 0xffffffffff0f7424 */ /* 0x000fd800078e00ff */
[----:B01-3--:R-:W-:Y:S05]  /*13a50*/  WARPSYNC.COLLECTIVE R15, `(.L_x_11544) ;  /* 0x000000000f087348 */ /* 0x00bfea0003c00000 */
[----:B------:R-:W-:Y:S01]  /*13a60*/  VOTE.ANY R14, PT, P6 ;  /* 0x00000000000e7806 */ /* 0x000fe200030e0100 */
[----:B01-3--:R-:W-:Y:S06]  /*13a70*/  ENDCOLLECTIVE ;  /* 0x000000000000791b */ /* 0x00bfec0003800000 */
.L_x_11544:
[----:B------:R-:W-:Y:S05]  /*13a80*/  BSYNC B0 ;  /* 0x0000000000007941 */ /* 0x000fea0003800000 */
.L_x_11543:
        /* <DEDUP_REMOVED lines=9> */
.L_x_11545:
[----:B------:R-:W-:Y:S01]  /*13b20*/  IMAD.MOV.U32 R17, RZ, RZ, R14 ;  /* 0x000000ffff117224 */ /* 0x000fe200078e000e */
[----:B------:R-:W-:Y:S06]  /*13b30*/  BRA `(.L_x_11546) ;  /* 0xffffffe400a47947 */ /* 0x000fec000383ffff */
.L_x_11492:
[----:B------:R-:W-:Y:S01]  /*13b40*/  BSSY B0, `(.L_x_11547) ;  /* 0x0000007000007945 */ /* 0x000fe20003800000 */
[----:B------:R-:W-:Y:S02]  /*13b50*/  IMAD.MOV.U32 R13, RZ, RZ, R8 ;  /* 0x000000ffff0d7224 */ /* 0x000fe400078e0008 */
[----:B------:R-:W-:Y:S02]  /*13b60*/  IMAD.MOV.U32 R11, RZ, RZ, 0x1f ;  /* 0x0000001fff0b7424 */ /* 0x000fe400078e00ff */
[----:B------:R-:W-:-:S07]  /*13b70*/  IMAD.MOV.U32 R15, RZ, RZ, -0x1 ;  /* 0xffffffffff0f7424 */ /* 0x000fce00078e00ff */
[----:B01234-:R-:W-:Y:S05]  /*13b80*/  WARPSYNC.COLLECTIVE R15, `(.L_x_11548) ;  /* 0x000000000f087348 */ /* 0x01ffea0003c00000 */
[----:B------:R0:W0:Y:S02]  /*13b90*/  SHFL.IDX P6, R14, R13, R12, R11 ;  /* 0x0000000c0d0e7389 */ /* 0x00002400000c000b */
[----:B01234-:R-:W-:Y:S01]  /*13ba0*/  ENDCOLLECTIVE ;  /* 0x000000000000791b */ /* 0x01ffe20003800000 */
.L_x_11548:
[----:B------:R-:W-:Y:S05]  /*13bb0*/  BSYNC B0 ;  /* 0x0000000000007941 */ /* 0x000fea0003800000 */
.L_x_11547:
[----:B------:R-:W-:Y:S05]  /*13bc0*/  BRA `(.L_x_11491) ;  /* 0xffffffe4009c7947 */ /* 0x000fea000383ffff */
.L_x_11496:
[----:B0-----:R0:W1:Y:S02]  /*13bd0*/  SYNCS.PHASECHK.TRANS64.TRYWAIT P0, [R9+URZ+0x16820], R0 ;  /* 0x01682000090075a7 */ /* 0x001064000800017f */
[----:B-1----:R-:W-:Y:S05]  /*13be0*/  @!P0 NANOSLEEP.SYNCS 0x989680 ;  /* 0x009896800000895d */ /* 0x002fea0003900000 */
[----:B------:R-:W1:Y:S02]  /*13bf0*/  @!P0 SYNCS.PHASECHK.TRANS64 P0, [R9+URZ+0x16820], R0 ;  /* 0x01682000090085a7 */ /* 0x000e64000800007f */
[----:B-1----:R-:W-:Y:S05]  /*13c00*/  @!P0 BRA `(.L_x_11496) ;  /* 0xfffffffc00f08947 */ /* 0x002fea000383ffff */
[----:B------:R-:W-:Y:S05]  /*13c10*/  BRA `(.L_x_11549) ;  /* 0xffffffec00007947 */ /* 0x000fea000383ffff */
.L_x_11497:
        /* <DEDUP_REMOVED lines=11> */
.L_x_11551:
[----:B------:R-:W-:Y:S05]  /*13cd0*/  BSYNC B0 ;  /* 0x0000000000007941 */ /* 0x000fea0003800000 */
.L_x_11550:
[----:B------:R-:W-:Y:S05]  /*13ce0*/  BRA `(.L_x_11552) ;  /* 0xffffffe800e87947 */ /* 0x000fea000383ffff */
.L_x_11500:
[----:B------:R-:W-:Y:S01]  /*13cf0*/  BSSY B1, `(.L_x_11553) ;  /* 0x0000006000017945 */ /* 0x000fe20003800000 */
[----:B------:R-:W-:-:S07]  /*13d00*/  IMAD.MOV.U32 R15, RZ, RZ, -0x1 ;  /* 0xffffffffff0f7424 */ /* 0x000fce00078e00ff */
[----:B0--3--:R-:W-:Y:S05]  /*13d10*/  WARPSYNC.COLLECTIVE R15, `(.L_x_11554) ;  /* 0x000000000f0c7348 */ /* 0x009fea0003c00000 */
[----:B------:R-:W-:Y:S02]  /*13d20*/  ELECT P6, UR62, PT ;  /* 0x00000000003e782f */ /* 0x000fe400038c0000 */
[----:B------:R-:W-:Y:S01]  /*13d30*/  MOV R14, UR62 ;  /* 0x0000003e000e7c02 */ /* 0x000fe20008000f00 */
[----:B0--3--:R-:W-:Y:S10]  /*13d40*/  ENDCOLLECTIVE ;  /* 0x000000000000791b */ /* 0x009ff40003800000 */
.L_x_11554:
[----:B------:R-:W-:Y:S05]  /*13d50*/  BSYNC B1 ;  /* 0x0000000000017941 */ /* 0x000fea0003800000 */
.L_x_11553:
[----:B------:R-:W-:Y:S05]  /*13d60*/  BRA `(.L_x_11555) ;  /* 0xffffffe800e07947 */ /* 0x000fea000383ffff */
.L_x_11502:
[----:B0-----:R0:W1:Y:S02]  /*13d70*/  SYNCS.PHASECHK.TRANS64.TRYWAIT P0, [R7+URZ], R2 ;  /* 0x00000002070075a7 */ /* 0x001064000800017f */
[----:B-1----:R-:W-:Y:S05]  /*13d80*/  @!P0 NANOSLEEP.SYNCS 0x989680 ;  /* 0x009896800000895d */ /* 0x002fea0003900000 */
[----:B------:R-:W1:Y:S02]  /*13d90*/  @!P0 SYNCS.PHASECHK.TRANS64 P0, [R7+URZ], R2 ;  /* 0x00000002070085a7 */ /* 0x000e64000800007f */
[----:B-1----:R-:W-:Y:S05]  /*13da0*/  @!P0 BRA `(.L_x_11502) ;  /* 0xfffffffc00f08947 */ /* 0x002fea000383ffff */
[----:B------:R-:W-:Y:S05]  /*13db0*/  BRA `(.L_x_11556) ;  /* 0xffffffec00147947 */ /* 0x000fea000383ffff */
.L_x_11503:
[----:B-1----:R1:W2:Y:S02]  /*13dc0*/  SYNCS.PHASECHK.TRANS64.TRYWAIT P0, [R3+URZ], R0 ;  /* 0x00000000030075a7 */ /* 0x0022a4000800017f */
[----:B--2---:R-:W-:Y:S05]  /*13dd0*/  @!P0 NANOSLEEP.SYNCS 0x989680 ;  /* 0x009896800000895d */ /* 0x004fea0003900000 */
[----:B------:R-:W2:Y:S02]  /*13de0*/  @!P0 SYNCS.PHASECHK.TRANS64 P0, [R3+URZ], R0 ;  /* 0x00000000030085a7 */ /* 0x000ea4000800007f */
[----:B--2---:R-:W-:Y:S05]  /*13df0*/  @!P0 BRA `(.L_x_11503) ;  /* 0xfffffffc00f08947 */ /* 0x004fea000383ffff */
[----:B------:R-:W-:Y:S05]  /*13e00*/  BRA `(.L_x_11557) ;  /* 0xffffffec00087947 */ /* 0x000fea000383ffff */
.L_x_11505:
[----:B-1----:R1:W2:Y:S02]  /*13e10*/  SYNCS.PHASECHK.TRANS64.TRYWAIT P0, [R5+URZ], R2 ;  /* 0x00000002050075a7 */ /* 0x0022a4000800017f */
[----:B--2---:R-:W-:Y:S05]  /*13e20*/  @!P0 NANOSLEEP.SYNCS 0x989680 ;  /* 0x009896800000895d */ /* 0x004fea0003900000 */
[----:B------:R-:W2:Y:S02]  /*13e30*/  @!P0 SYNCS.PHASECHK.TRANS64 P0, [R5+URZ], R2 ;  /* 0x00000002050085a7 */ /* 0x000ea4000800007f */
[----:B--2---:R-:W-:Y:S05]  /*13e40*/  @!P0 BRA `(.L_x_11505) ;  /* 0xfffffffc00f08947 */ /* 0x004fea000383ffff */
[----:B------:R-:W-:Y:S05]  /*13e50*/  BRA `(.L_x_11558) ;  /* 0xffffffec000c7947 */ /* 0x000fea000383ffff */
.L_x_11559:
        /* <DEDUP_REMOVED lines=10> */
.L_x_12792:


//--------------------- .text._ZN7cutlass13device_kernelIN5flash11enable_sm90INS1_16FlashAttnFwdSm90INS1_25CollectiveMainloopFwdSm90ILi2EN4cute5tupleIJNS5_1CILi1EEES8_S8_EEENS6_IJNS7_ILi192EEENS7_ILi128EEENS7_ILi64EEEEEELi64ENS_10bfloat16_tEfNS_4arch4Sm90ELb0ELb1ELb0ELb1ELb0ELb1ELb0ELb1ELb1ELb0ELb0ELb0EEENS1_21CollectiveEpilogueFwdINS6_IJSA_SC_SB_EEES9_SE_SG_Li384ELb1ELb0ELb0ELb0EEENS1_36VarlenDynamicPersistentTileSchedulerILi192ELi128ELi384ELi32ELb0ELb0ELb1ELb1ELb0ELb1EEEEEEEEEvNT_6ParamsE --------------------------
	.section	.text._ZN7cutlass13device_kernelIN5flash11enable_sm90INS1_16FlashAttnFwdSm90INS1_25CollectiveMainloopFwdSm90ILi2EN4cute5tupleIJNS5_1CILi1EEES8_S8_EEENS6_IJNS7_ILi192EEENS7_ILi128EEENS7_ILi64EEEEEELi64ENS_10bfloat16_tEfNS_4arch4Sm90ELb0ELb1ELb0ELb1ELb0ELb1ELb0ELb1ELb1ELb0ELb0ELb0EEENS1_21CollectiveEpilogueFwdINS6_IJSA_SC_SB_EEES9_SE_SG_Li384ELb1ELb0ELb0ELb0EEENS1_36VarlenDynamicPersistentTileSchedulerILi192ELi128ELi384ELi32ELb0ELb0ELb1ELb1ELb0ELb1EEEEEEEEEvNT_6ParamsE,"ax",@progbits
	.align	128
.text._ZN7cutlass13device_kernelIN5flash11enable_sm90INS1_16FlashAttnFwdSm90INS1_25CollectiveMainloopFwdSm90ILi2EN4cute5tupleIJNS5_1CILi1EEES8_S8_EEENS6_IJNS7_ILi192EEENS7_ILi128EEENS7_ILi64EEEEEELi64ENS_10bfloat16_tEfNS_4arch4Sm90ELb0ELb1ELb0ELb1ELb0ELb1ELb0ELb1ELb1ELb0ELb0ELb0EEENS1_21CollectiveEpilogueFwdINS6_IJSA_SC_SB_EEES9_SE_SG_Li384ELb1ELb0ELb0ELb0EEENS1_36VarlenDynamicPersistentTileSchedulerILi192ELi128ELi384ELi32ELb0ELb0ELb1ELb1ELb0ELb1EEEEEEEEEvNT_6ParamsE:
        .type           _ZN7cutlass13device_kernelIN5flash11enable_sm90INS1_16FlashAttnFwdSm90INS1_25CollectiveMainloopFwdSm90ILi2EN4cute5tupleIJNS5_1CILi1EEES8_S8_EEENS6_IJNS7_ILi192EEENS7_ILi128EEENS7_ILi64EEEEEELi64ENS_10bfloat16_tEfNS_4arch4Sm90ELb0ELb1ELb0ELb1ELb0ELb1ELb0ELb1ELb1ELb0ELb0ELb0EEENS1_21CollectiveEpilogueFwdINS6_IJSA_SC_SB_EEES9_SE_SG_Li384ELb1ELb0ELb0ELb0EEENS1_36VarlenDynamicPersistentTileSchedulerILi192ELi128ELi384ELi32ELb0ELb0ELb1ELb1ELb0ELb1EEEEEEEEEvNT_6ParamsE,@function
        .size           _ZN7cutlass13device_kernelIN5flash11enable_sm90INS1_16FlashAttnFwdSm90INS1_25CollectiveMainloopFwdSm90ILi2EN4cute5tupleIJNS5_1CILi1EEES8_S8_EEENS6_IJNS7_ILi192EEENS7_ILi128EEENS7_ILi64EEEEEELi64ENS_10bfloat16_tEfNS_4arch4Sm90ELb0ELb1ELb0ELb1ELb0ELb1ELb0ELb1ELb1ELb0ELb0ELb0EEENS1_21CollectiveEpilogueFwdINS6_IJSA_SC_SB_EEES9_SE_SG_Li384ELb1ELb0ELb0ELb0EEENS1_36VarlenDynamicPersistentTileSchedulerILi192ELi128ELi384ELi32ELb0ELb0ELb1ELb1ELb0ELb1EEEEEEEEEvNT_6ParamsE,(.L_x_12793 - _ZN7cutlass13device_kernelIN5flash11enable_sm90INS1_16FlashAttnFwdSm90INS1_25CollectiveMainloopFwdSm90ILi2EN4cute5tupleIJNS5_1CILi1EEES8_S8_EEENS6_IJNS7_ILi192EEENS7_ILi128EEENS7_ILi64EEEEEELi64ENS_10bfloat16_tEfNS_4arch4Sm90ELb0ELb1ELb0ELb1ELb0ELb1ELb0ELb1ELb1ELb0ELb0ELb0EEENS1_21CollectiveEpilogueFwdINS6_IJSA_SC_SB_EEES9_SE_SG_Li384ELb1ELb0ELb0ELb0EEENS1_36VarlenDynamicPersistentTileSchedulerILi192ELi128ELi384ELi32ELb0ELb0ELb1ELb1ELb0ELb1EEEEEEEEEvNT_6ParamsE)
        .other          _ZN7cutlass13device_kernelIN5flash11enable_sm90INS1_16FlashAttnFwdSm90INS1_25CollectiveMainloopFwdSm90ILi2EN4cute5tupleIJNS5_1CILi1EEES8_S8_EEENS6_IJNS7_ILi192EEENS7_ILi128EEENS7_ILi64EEEEEELi64ENS_10bfloat16_tEfNS_4arch4Sm90ELb0ELb1ELb0ELb1ELb0ELb1ELb0ELb1ELb1ELb0ELb0ELb0EEENS1_21CollectiveEpilogueFwdINS6_IJSA_SC_SB_EEES9_SE_SG_Li384ELb1ELb0ELb0ELb0EEENS1_36VarlenDynamicPersistentTileSchedulerILi192ELi128ELi384ELi32ELb0ELb0ELb1ELb1ELb0ELb1EEEEEEEEEvNT_6ParamsE,@"STO_CUDA_ENTRY STV_DEFAULT"
_ZN7cutlass13device_kernelIN5flash11enable_sm90INS1_16FlashAttnFwdSm90INS1_25CollectiveMainloopFwdSm90ILi2EN4cute5tupleIJNS5_1CILi1EEES8_S8_EEENS6_IJNS7_ILi192EEENS7_ILi128EEENS7_ILi64EEEEEELi64ENS_10bfloat16_tEfNS_4arch4Sm90ELb0ELb1ELb0ELb1ELb0ELb1ELb0ELb1ELb1ELb0ELb0ELb0EEENS1_21CollectiveEpilogueFwdINS6_IJSA_SC_SB_EEES9_SE_SG_Li384ELb1ELb0ELb0ELb0EEENS1_36VarlenDynamicPersistentTileSchedulerILi192ELi128ELi384ELi32ELb0ELb0ELb1ELb1ELb0ELb1EEEEEEEEEvNT_6ParamsE:
        /* <DEDUP_REMOVED lines=27> */
.L_x_11561:
[----:B------:R-:W-:Y:S05]  /*01b0*/  BSYNC B0 ;  /* 0x0000000000007941 */ /* 0x000fea0003800000 */
.L_x_11560:
        /* <DEDUP_REMOVED lines=41> */
.L_x_11562:
        /* <DEDUP_REMOVED lines=22> */
.L_x_11563:
        /* <DEDUP_REMOVED lines=18> */
.L_x_11564:
        /* <DEDUP_REMOVED lines=22> */
.L_x_11565:
        /* <DEDUP_REMOVED lines=22> */
.L_x_11566:
        /* <DEDUP_REMOVED lines=8> */
.L_x_11569:
[----:B------:R-:W-:-:S08]  /*0a10*/  NOP ;  /* 0x0000000000007918 */ /* 0x000fd00000000000 */
[----:B------:R-:W0:Y:S02]  /*0a20*/  USETMAXREG.TRY_ALLOC.CTAPOOL UP0, 0xa0 ;  /* 0x000000a0000079c8 */ /* 0x000e240008000600 */
[----:B0-----:R-:W-:-:S13]  /*0a30*/  PLOP3.LUT P0, PT, PT, PT, UP0, 0x80, 0x0 ;  /* 0x000000000000781c */ /* 0x001fda0003f0f008 */
[----:B------:R-:W-:Y:S05]  /*0a40*/  @!P0 BRA `(.L_x_11569) ;  /* 0xfffffffc00f08947 */ /* 0x000fea000383ffff */
[----:B------:R-:W0:Y:S01]  /*0a50*/  S2R R0, SR_TID.X ;  /* 0x0000000000007919 */ /* 0x000e220000002100 */
[----:B------:R-:W1:Y:S01]  /*0a60*/  S2UR UR5, SR_CgaCtaId ;  /* 0x00000000000579c3 */ /* 0x000e620000008800 */
[----:B------:R-:W-:Y:S01]  /*0a70*/  UMOV UR4, 0x400 ;  /* 0x0000040000047882 */ /* 0x000fe20000000000 */
[----:B------:R-:W-:-:S06]  /*0a80*/  LOP3.LUT R22, R22, 0xefffffff, RZ, 0xc0, !PT ;  /* 0xefffffff16167812 */ /* 0x000fcc00078ec0ff */
[----:B------:R-:W-:Y:S06]  /*0a90*/  BAR.ARV 0x8, 0x1a0 ;  /* 0x0206800000007b1d */ /* 0x000fec0000002000 */
[----:B-1----:R-:W-:-:S06]  /*0aa0*/  ULEA UR4, UR5, UR4, 0x18 ;  /* 0x0000000405047291 */ /* 0x002fcc000f8ec03f */
[----:B------:R-:W-:Y:S01]  /*0ab0*/  IMAD.U32 R2, RZ, RZ, UR4 ;  /* 0x00000004ff027e24 */ /* 0x000fe2000f8e00ff */
[----:B0-----:R-:W-:Y:S01]  /*0ac0*/  SHF.R.U32.HI R0, RZ, 0x7, R0 ;  /* 0x00000007ff007819 */ /* 0x001fe20000011600 */
[----:B------:R-:W-:-:S03]  /*0ad0*/  ULDC UR4, c[0x0][0xc14] ;  /* 0x0003050000047ab9 */ /* 0x000fc60000000800 */
[----:B------:R-:W-:-:S13]  /*0ae0*/  ISETP.NE.AND P0, PT, R0, 0x1, PT ;  /* 0x000000010000780c */ /* 0x000fda0003f05270 */
[----:B------:R-:W-:Y:S01]  /*0af0*/  @P0 LOP3.LUT R22, R22, 0x10000000, RZ, 0xfc, !PT ;  /* 0x1000000016160812 */ /* 0x000fe200078efcff */
[----:B------:R-:W-:Y:S08]  /*0b00*/  @!P0 BAR.ARV 0x9, 0x100 ;  /* 0x0244000000008b1d */ /* 0x000ff00000002000 */
[----:B------:R-:W-:Y:S06]  /*0b10*/  BAR.SYNC.DEFER_BLOCKING 0x5, 0x1a0 ;  /* 0x0146800000007b1d */ /* 0x000fec0000010000 */
[----:B------:R-:W0:Y:S02]  /*0b20*/  LDS.128 R12, [R2+0x168d0] ;  /* 0x0168d000020c7984 */ /* 0x000e240000000c00 */
[----:B------:R-:W-:Y:S06]  /*0b30*/  BAR.ARV 0x4, 0x1a0 ;  /* 0x0106800000007b1d */ /* 0x000fec0000002000 */
[----:B0-----:R-:W-:-:S13]  /*0b40*/  ISETP.GE.AND P0, PT, R15, UR4, PT ;  /* 0x000000040f007c0c */ /* 0x001fda000bf06270 */
[----:B------:R-:W-:Y:S05]  /*0b50*/  @P0 BRA `(.L_x_11570) ;  /* 0x000001b4009c0947 */ /* 0x000fea0003800000 */
[----:B------:R-:W0:Y:S01]  /*0b60*/  S2R R0, SR_TID.X ;  /* 0x0000000000007919 */ /* 0x000e220000002100 */
[----:B------:R-:W-:Y:S01]  /*0b70*/  CS2R R18, SRZ ;  /* 0x0000000000127805 */ /* 0x000fe2000001ff00 */
[----:B------:R-:W-:Y:S01]  /*0b80*/  IMAD.MOV.U32 R16, RZ, RZ, RZ ;  /* 0x000000ffff107224 */ /* 0x000fe200078e00ff */
[----:B------:R-:W-:Y:S01]  /*0b90*/  ULOP3.LUT UR37, UR36, 0x1, URZ, 0xfc, !UPT ;  /* 0x0000000124257892 */ /* 0x000fe2000f8efc3f */
[----:B------:R1:W-:Y:S01]  /*0ba0*/  STL [R1+0x4], R13 ;  /* 0x0000040d01007387 */ /* 0x0003e20000100800 */
[----:B0-----:R-:W-:-:S05]  /*0bb0*/  VIADD R10, R0, 0xffffff80 ;  /* 0xffffff80000a7836 */ /* 0x001fca0000000000 */
[----:B------:R-:W-:-:S04]  /*0bc0*/  SHF.R.S32.HI R0, RZ, 0x1f, R10 ;  /* 0x0000001fff007819 */ /* 0x000fc8000001140a */
[CC--:B------:R-:W-:Y:S02]  /*0bd0*/  LEA.HI R4, R0.reuse, R10.reuse, RZ, 0x2 ;  /* 0x0000000a00047211 */ /* 0x0c0fe400078f10ff */
[-C--:B------:R-:W-:Y:S02]  /*0be0*/  LEA.HI R3, R0, R10.reuse, RZ, 0x7 ;  /* 0x0000000a00037211 */ /* 0x080fe400078f38ff */
[--C-:B------:R-:W-:Y:S02]  /*0bf0*/  SHF.R.S32.HI R17, RZ, 0x2, R4.reuse ;  /* 0x00000002ff117819 */ /* 0x100fe40000011404 */
[----:B------:R-:W-:Y:S02]  /*0c00*/  LOP3.LUT R5, R3, 0xffffff80, RZ, 0xc0, !PT ;  /* 0xffffff8003057812 */ /* 0x000fe400078ec0ff */
[----:B------:R-:W-:Y:S01]  /*0c10*/  LOP3.LUT R3, R4, 0xfffffffc, RZ, 0xc0, !PT ;  /* 0xfffffffc04037812 */ /* 0x000fe200078ec0ff */
[----:B------:R-:W-:Y:S01]  /*0c20*/  VIADD R9, R17, 0x60 ;  /* 0x0000006011097836 */ /* 0x000fe20000000000 */
[----:B------:R-:W-:Y:S01]  /*0c30*/  SHF.R.S32.HI R4, RZ, 0x1f, R4 ;  /* 0x0000001fff047819 */ /* 0x000fe20000011404 */
[----:B------:R-:W-:Y:S01]  /*0c40*/  IMAD.IADD R5, R10, 0x1, -R5 ;  /* 0x000000010a057824 */ /* 0x000fe200078e0a05 */
[----:B------:R-:W-:Y:S01]  /*0c50*/  LEA.HI R0, R0, R10, RZ, 0x5 ;  /* 0x0000000a00007211 */ /* 0x000fe200078f28ff */
[----:B------:R-:W-:Y:S01]  /*0c60*/  IMAD.SHL.U32 R7, R9, 0x40, RZ ;  /* 0x0000004009077824 */ /* 0x000fe200078e00ff */
[----:B------:R-:W-:Y:S01]  /*0c70*/  SHF.R.S32.HI R8, RZ, 0x1f, R9 ;  /* 0x0000001fff087819 */ /* 0x000fe20000011409 */
[----:B------:R-:W-:Y:S01]  /*0c80*/  IMAD.IADD R11, R10, 0x1, -R3 ;  /* 0x000000010a0b7824 */ /* 0x000fe200078e0a03 */
[----:B------:R-:W-:-:S02]  /*0c90*/  SHF.R.S32.HI R6, RZ, 0x1f, R5 ;  /* 0x0000001fff067819 */ /* 0x000fc40000011405 */
[----:B------:R-:W-:Y:S01]  /*0ca0*/  LEA.HI R9, R8, R9, RZ, 0x3 ;  /* 0x0000000908097211 */ /* 0x000fe200078f18ff */
[----:B------:R-:W-:Y:S01]  /*0cb0*/  IMAD.SHL.U32 R3, R11, 0x8, RZ ;  /* 0x000000080b037824 */ /* 0x000fe200078e00ff */
[----:B------:R-:W-:Y:S02]  /*0cc0*/  LOP3.LUT R8, R7, 0x1c0, RZ, 0xc0, !PT ;  /* 0x000001c007087812 */ /* 0x000fe400078ec0ff */
[----:B------:R-:W-:Y:S01]  /*0cd0*/  LEA.HI R6, R6, R5, RZ, 0x2 ;  /* 0x0000000506067211 */ /* 0x000fe200078f10ff */
[----:B------:R-:W-:Y:S01]  /*0ce0*/  IMAD.SHL.U32 R9, R9, 0x40, RZ ;  /* 0x0000004009097824 */ /* 0x000fe200078e00ff */
[----:B------:R-:W-:Y:S02]  /*0cf0*/  LOP3.LUT R3, R8, 0x38, R3, 0xf8, !PT ;  /* 0x0000003808037812 */ /* 0x000fe400078ef803 */
[----:B------:R-:W-:Y:S02]  /*0d00*/  SHF.R.U32.HI R8, RZ, 0x3, R8 ;  /* 0x00000003ff087819 */ /* 0x000fe40000011608 */
[----:B------:R-:W-:-:S02]  /*0d10*/  LOP3.LUT R11, R9, 0xfffffe00, RZ, 0xc0, !PT ;  /* 0xfffffe00090b7812 */ /* 0x000fc400078ec0ff */
[----:B------:R-:W-:Y:S02]  /*0d20*/  LEA.HI R4, R4, R17, RZ, 0x3 ;  /* 0x0000001104047211 */ /* 0x000fe400078f18ff */
[----:B------:R-:W-:Y:S01]  /*0d30*/  LOP3.LUT R6, R6, 0x7ffffffc, RZ, 0xc0, !PT ;  /* 0x7ffffffc06067812 */ /* 0x000fe200078ec0ff */
[----:B------:R1:W-:Y:S01]  /*0d40*/  STL [R1+0x2c], R11 ;  /* 0x00002c0b01007387 */ /* 0x0003e20000100800 */
[----:B------:R-:W-:Y:S02]  /*0d50*/  LOP3.LUT R3, R11, R3, R8, 0xf6, !PT ;  /* 0x000000030b037212 */ /* 0x000fe400078ef608 */
[----:B------:R-:W-:Y:S01]  /*0d60*/  LOP3.LUT R4, R4, 0xfffffff8, RZ, 0xc0, !PT ;  /* 0xfffffff804047812 */ /* 0x000fe200078ec0ff */
[----:B------:R-:W-:Y:S01]  /*0d70*/  IMAD.IADD R155, R5, 0x1, -R6 ;  /* 0x00000001059b7824 */ /* 0x000fe200078e0a06 */
[----:B------:R-:W-:Y:S01]  /*0d80*/  SHF.R.S32.HI R5, RZ, 0x5, R0 ;  /* 0x00000005ff057819 */ /* 0x000fe20000011400 */
[----:B------:R-:W-:Y:S01]  /*0d90*/  IMAD R0, R3, 0x2, R2 ;  /* 0x0000000203007824 */ /* 0x000fe200078e0202 */
[----:B------:R1:W-:Y:S01]  /*0da0*/  STL [R1+0x8], R14 ;  /* 0x0000080e01007387 */ /* 0x0003e20000100800 */
[----:B------:R-:W-:-:S03]  /*0db0*/  IMAD.IADD R4, R17, 0x1, -R4 ;  /* 0x0000000111047824 */ /* 0x000fc600078e0a04 */
[----:B------:R1:W-:Y:S04]  /*0dc0*/  STL [R1+0xc], R15 ;  /* 0x00000c0f01007387 */ /* 0x0003e80000100800 */
[----:B------:R1:W-:Y:S04]  /*0dd0*/  STL [R1+0x38], RZ ;  /* 0x000038ff01007387 */ /* 0x0003e80000100800 */
[----:B------:R1:W-:Y:S04]  /*0de0*/  STL [R1+0x10], RZ ;  /* 0x000010ff01007387 */ /* 0x0003e80000100800 */
[----:B------:R1:W-:Y:S04]  /*0df0*/  STL [R1+0x40], R0 ;  /* 0x0000400001007387 */ /* 0x0003e80000100800 */
[----:B------:R1:W-:Y:S02]  /*0e00*/  STL [R1+0x28], R4 ;  /* 0x0000280401007387 */ /* 0x0003e40000100800 */
.L_x_11784:
[----:B------:R-:W2:Y:S01]  /*0e10*/  LDL R34, [R1+0xc] ;  /* 0x00000c0001227983 */ /* 0x000ea20000100800 */
[----:B------:R-:W-:Y:S05]  /*0e20*/  YIELD ;  /* 0x0000000000007946 */ /* 0x000fea0003800000 */
[----:B------:R-:W-:Y:S01]  /*0e30*/  ULDC.64 UR4, c[0x0][0xa28] ;  /* 0x00028a0000047ab9 */ /* 0x000fe20000000a00 */
[----:B01-345:R-:W2:Y:S01]  /*0e40*/  LDC.64 R6, c[0x0][0xa08] ;  /* 0x00028200ff067b82 */ /* 0x03bea20000000a00 */
[----:B------:R-:W-:Y:S01]  /*0e50*/  ISETP.NE.U32.AND P1, PT, RZ, UR4, PT ;  /* 0x00000004ff007c0c */ /* 0x000fe2000bf25070 */
[----:B-1----:R-:W-:Y:S02]  /*0e60*/  IMAD.MOV.U32 R0, RZ, RZ, RZ ;  /* 0x000000ffff007224 */ /* 0x002fe400078e00ff */
        /* <DEDUP_REMOVED lines=41> */
.L_x_11571:
        /* <DEDUP_REMOVED lines=13> */
.L_x_11572:
[----:B------:R-:W-:Y:S05]  /*11d0*/  @!P0 BRA `(.L_x_11573) ;  /* 0x00000000000c8947 */ /* 0x000fea0003800000 */
[----:B-1----:R-:W3:Y:S04]  /*11e0*/  LDG.E R4, desc[UR38][R10.64] ;  /* 0x000000260a047981 */ /* 0x002ee8000c1e1900 */
[----:B------:R-:W3:Y:S02]  /*11f0*/  LDG.E R31, desc[UR38][R10.64+0x4] ;  /* 0x000004260a1f7981 */ /* 0x000ee4000c1e1900 */
[----:B---3--:R-:W-:-:S07]  /*1200*/  IMAD.IADD R31, R31, 0x1, -R4 ;  /* 0x000000011f1f7824 */ /* 0x008fce00078e0a04 */
.L_x_11573:
        /* <DEDUP_REMOVED lines=17> */
[----:B---3--:R-:W-:Y:S02]  /*1320*/  @P0 IMAD.IADD R30, R8, 0x1, -R3 ;  /* 0x00000001081e0824 */ /* 0x008fe400078e0a03 */
[----:B------:R-:W-:Y:S02]  /*1330*/  IMAD R3, R13, 0xc0, RZ ;  /* 0x000000c00d037824 */ /* 0x000fe400078e02ff */
[----:B------:R-:W-:-:S03]  /*1340*/  IMAD.IADD R12, R9, 0x1, R30 ;  /* 0x00000001090c7824 */ /* 0x000fc600078e021e */
[----:B------:R-:W-:Y:S01]  /*1350*/  IADD3 R29, -R14, 0xc0, R3 ;  /* 0x000000c00e1d7810 */ /* 0x000fe20007ffe103 */
[C---:B------:R-:W-:Y:S01]  /*1360*/  VIADD R0, R12.reuse, 0x7f ;  /* 0x0000007f0c007836 */ /* 0x040fe20000000000 */
[----:B------:R4:W-:Y:S03]  /*1370*/  STL [R1+0x1c], R12 ;  /* 0x00001c0c01007387 */ /* 0x0009e60000100800 */
[----:B------:R-:W-:Y:S01]  /*1380*/  IMAD.IADD R29, R12, 0x1, R29 ;  /* 0x000000010c1d7824 */ /* 0x000fe200078e021d */
        /* <DEDUP_REMOVED lines=16> */
.L_x_11576:
[----:B------:R-:W-:-:S13]  /*1490*/  ISETP.NE.AND P0, PT, R11, 0x1, PT ;  /* 0x000000010b00780c */ /* 0x000fda0003f05270 */
[----:B------:R-:W1:Y:S02]  /*14a0*/  @P0 LDC.64 R4, c[0x0][0x9e8] ;  /* 0x00027a00ff040b82 */ /* 0x000e640000000a00 */
[----:B-1----:R-:W-:-:S05]  /*14b0*/  @P0 IMAD.HI.U32 R4, R3, R4, RZ ;  /* 0x0000000403040227 */ /* 0x002fca00078e00ff */
[----:B------:R-:W-:-:S07]  /*14c0*/  @P0 SHF.R.U32.HI R3, RZ, R5, R4 ;  /* 0x00000005ff030219 */ /* 0x000fce0000011604 */
.L_x_11577:
[----:B------:R-:W-:Y:S05]  /*14d0*/  BSYNC B0 ;  /* 0x0000000000007941 */ /* 0x000fea0003800000 */
.L_x_11575:
[----:B------:R-:W-:-:S05]  /*14e0*/  IMAD R3, R3, R11, R11 ;  /* 0x0000000b03037224 */ /* 0x000fca00078e020b */
[----:B------:R-:W-:-:S07]  /*14f0*/  VIMNMX R0, R0, R3, PT ;  /* 0x0000000300007248 */ /* 0x000fce0003fe0100 */
.L_x_11574:
        /* <DEDUP_REMOVED lines=15> */
.L_x_11580:
[----:B------:R-:W-:Y:S01]  /*15f0*/  ISETP.NE.AND P0, PT, R11, 0x1, PT ;  /* 0x000000010b00780c */ /* 0x000fe20003f05270 */
[----:B------:R-:W-:-:S12]  /*1600*/  IMAD.MOV.U32 R4, RZ, RZ, R27 ;  /* 0x000000ffff047224 */ /* 0x000fd800078e001b */
[----:B------:R-:W1:Y:S02]  /*1610*/  @P0 LDC.64 R6, c[0x0][0x9e8] ;  /* 0x00027a00ff060b82 */ /* 0x000e640000000a00 */
[----:B-1----:R-:W-:-:S05]  /*1620*/  @P0 IMAD.HI.U32 R6, R27, R6, RZ ;  /* 0x000000061b060227 */ /* 0x002fca00078e00ff */
[----:B------:R-:W-:-:S07]  /*1630*/  @P0 SHF.R.U32.HI R4, RZ, R7, R6 ;  /* 0x00000007ff040219 */ /* 0x000fce0000011606 */
.L_x_11581:
[----:B------:R-:W-:Y:S05]  /*1640*/  BSYNC B0 ;  /* 0x0000000000007941 */ /* 0x000fea0003800000 */
.L_x_11579:
[----:B------:R-:W-:-:S05]  /*1650*/  IMAD R4, R4, R11, RZ ;  /* 0x0000000b04047224 */ /* 0x000fca00078e02ff */
[----:B------:R-:W-:-:S07]  /*1660*/  VIMNMX R3, R3, R4, !PT ;  /* 0x0000000403037248 */ /* 0x000fce0007fe0100 */
.L_x_11578:
        /* <DEDUP_REMOVED lines=43> */
.L_x_11584:
[----:B------:R-:W-:Y:S05]  /*1920*/  BSYNC B6 ;  /* 0x0000000000067941 */ /* 0x000fea0003800000 */
.L_x_11583:
        /* <DEDUP_REMOVED lines=20> */
.L_x_11586:
[----:B------:R-:W-:Y:S05]  /*1a70*/  BSYNC B6 ;  /* 0x0000000000067941 */ /* 0x000fea0003800000 */
.L_x_11585:
[----:B------:R-:W-:Y:S01]  /*1a80*/  ULDC.64 UR4, c[0x0][0x9f8] ;  /* 0x00027e0000047ab9 */ /* 0x000fe20000000a00 */
[----:B------:R-:W-:Y:S01]  /*1a90*/  IMAD.MOV.U32 R3, RZ, RZ, R34 ;  /* 0x000000ffff037224 */ /* 0x000fe200078e0022 */
[----:B------:R-:W-:Y:S01]  /*1aa0*/  ISETP.NE.U32.AND P0, PT, RZ, UR4, PT ;  /* 0x00000004ff007c0c */ /* 0x000fe2000bf05070 */
[----:B------:R-:W1:Y:S01]  /*1ab0*/  S2R R20, SR_TID.X ;  /* 0x0000000000147919 */ /* 0x000e620000002100 */
[----:B------:R-:W3:Y:S08]  /*1ac0*/  LDC R0, c[0x0][0x428] ;  /* 0x00010a00ff007b82 */ /* 0x000ef00000000800 */
[----:B------:R-:W4:Y:S01]  /*1ad0*/  LDC.64 R4, c[0x0][0x2f0] ;  /* 0x0000bc00ff047b82 */ /* 0x000f220000000a00 */
[----:B------:R-:W-:Y:S01]  /*1ae0*/  ISETP.NE.AND.EX P0, PT, RZ, UR5, PT, P0 ;  /* 0x00000005ff007c0c */ /* 0x000fe2000bf05300 */
[----:B--2---:R-:W-:Y:S01]  /*1af0*/  IMAD.MOV.U32 R13, RZ, RZ, R33 ;  /* 0x000000ffff0d7224 */ /* 0x004fe200078e0021 */
[----:B------:R-:W-:Y:S01]  /*1b00*/  ULDC.64 UR6, c[0x0][0xa08] ;  /* 0x0002820000067ab9 */ /* 0x000fe20000000a00 */
[----:B------:R-:W-:Y:S01]  /*1b10*/  ULDC.64 UR4, c[0x0][0x2f8] ;  /* 0x0000be0000047ab9 */ /* 0x000fe20000000a00 */
[----:B------:R-:W-:Y:S01]  /*1b20*/  SHF.R.S32.HI R84, RZ, 0x1f, R17 ;  /* 0x0000001fff547819 */ /* 0x000fe20000011411 */
[----:B------:R-:W2:Y:S02]  /*1b30*/  LDL R40, [R1+0x28] ;  /* 0x0000280001287983 */ /* 0x000ea40000100800 */
[----:B------:R-:W0:Y:S08]  /*1b40*/  LDC R69, c[0x0][0x3d4] ;  /* 0x0000f500ff457b82 */ /* 0x000e300000000800 */
[----:B------:R-:W1:Y:S02]  /*1b50*/  @P0 LDC.64 R6, c[0x0][0x9f8] ;  /* 0x00027e00ff060b82 */ /* 0x000e640000000a00 */
[----:B-1----:R-:W-:-:S05]  /*1b60*/  @P0 IMAD.WIDE R6, R34, 0x4, R6 ;  /* 0x0000000422060825 */ /* 0x002fca00078e0206 */
[----:B------:R4:W2:Y:S01]  /*1b70*/  @P0 LDG.E R3, desc[UR38][R6.64] ;  /* 0x0000002606030981 */ /* 0x0008a2000c1e1900 */
[----:B---3--:R-:W-:Y:S01]  /*1b80*/  ISETP.NE.AND P0, PT, R0, 0x1, PT ;  /* 0x000000010000780c */ /* 0x008fe20003f05270 */
[----:B------:R-:W-:Y:S02]  /*1b90*/  VIADD R21, R20, 0xffffff80 ;  /* 0xffffff8014157836 */ /* 0x000fe40000000000 */
[----:B------:R-:W-:-:S03]  /*1ba0*/  IMAD.IADD R34, R32, 0x1, R31 ;  /* 0x0000000120227824 */ /* 0x000fc600078e021f */
[----:B------:R-:W-:Y:S02]  /*1bb0*/  SHF.R.S32.HI R20, RZ, 0x1f, R21 ;  /* 0x0000001fff147819 */ /* 0x000fe40000011415 */
[----:B------:R-:W-:Y:S01]  /*1bc0*/  SHF.R.S32.HI R41, RZ, 0x1f, R34 ;  /* 0x0000001fff297819 */ /* 0x000fe20000011422 */
[----:B----4-:R-:W-:Y:S01]  /*1bd0*/  IMAD.WIDE.U32 R6, R34, R4, RZ ;  /* 0x0000000422067225 */ /* 0x010fe200078e00ff */
[----:B------:R-:W-:-:S03]  /*1be0*/  LEA.HI R20, R20, R21, RZ, 0x2 ;  /* 0x0000001514147211 */ /* 0x000fc600078f10ff */
[----:B------:R-:W1:Y:S01]  /*1bf0*/  @P0 LDC R0, c[0x0][0x42c] ;  /* 0x00010b00ff000b82 */ /* 0x000e620000000800 */
[----:B------:R-:W-:Y:S01]  /*1c00*/  LOP3.LUT R20, R20, 0xfffffffc, RZ, 0xc0, !PT ;  /* 0xfffffffc14147812 */ /* 0x000fe200078ec0ff */
[----:B------:R-:W-:-:S04]  /*1c10*/  IMAD R8, R41, R4, RZ ;  /* 0x0000000429087224 */ /* 0x000fc800078e02ff */
[----:B------:R-:W-:Y:S02]  /*1c20*/  IMAD.IADD R20, R21, 0x1, -R20 ;  /* 0x0000000115147824 */ /* 0x000fe400078e0a14 */
[----:B------:R-:W3:Y:S01]  /*1c30*/  @P0 LDC R9, c[0x0][0x430] ;  /* 0x00010c00ff090b82 */ /* 0x000ee20000000800 */
[----:B------:R-:W4:Y:S01]  /*1c40*/  S2R R21, SR_TID.X ;  /* 0x0000000000157919 */ /* 0x000f220000002100 */
[C---:B------:R-:W-:Y:S02]  /*1c50*/  IMAD.SHL.U32 R64, R20.reuse, 0x8, RZ ;  /* 0x0000000814407824 */ /* 0x040fe400078e00ff */
[----:B------:R-:W-:-:S03]  /*1c60*/  IMAD.SHL.U32 R60, R20, 0x4, RZ ;  /* 0x00000004143c7824 */ /* 0x000fc600078e00ff */
[----:B------:R-:W-:Y:S01]  /*1c70*/  SHF.R.S32.HI R65, RZ, 0x1f, R64 ;  /* 0x0000001fff417819 */ /* 0x000fe20000011440 */
[----:B-1----:R-:W-:Y:S01]  /*1c80*/  @P0 IMAD.HI.U32 R0, R33, R0, RZ ;  /* 0x0000000021000227 */ /* 0x002fe200078e00ff */
[----:B----4-:R-:W-:-:S03]  /*1c90*/  SHF.R.U32.HI R36, RZ, 0x7, R21 ;  /* 0x00000007ff247819 */ /* 0x010fc60000011615 */
[----:B------:R-:W-:Y:S01]  /*1ca0*/  IMAD.WIDE.U32 R10, R17, R4, R64 ;  /* 0x00000004110a7225 */ /* 0x000fe200078e0040 */
[----:B---3--:R-:W-:Y:S02]  /*1cb0*/  @P0 SHF.R.U32.HI R13, RZ, R9, R0 ;  /* 0x00000009ff0d0219 */ /* 0x008fe40000011600 */
[----:B------:R-:W-:Y:S01]  /*1cc0*/  ISETP.NE.U32.AND P0, PT, RZ, UR6, PT ;  /* 0x00000006ff007c0c */ /* 0x000fe2000bf05070 */
[----:B------:R-:W-:Y:S01]  /*1cd0*/  IMAD R9, R34, R5, R8 ;  /* 0x0000000522097224 */ /* 0x000fe200078e0208 */
[----:B------:R-:W-:Y:S02]  /*1ce0*/  SHF.R.S32.HI R12, RZ, 0x1f, R13 ;  /* 0x0000001fff0c7819 */ /* 0x000fe4000001140d */
[----:B------:R-:W-:Y:S01]  /*1cf0*/  ISETP.NE.AND.EX P0, PT, RZ, UR7, PT, P0 ;  /* 0x00000007ff007c0c */ /* 0x000fe2000bf05300 */
[----:B------:R-:W-:Y:S01]  /*1d00*/  IMAD.IADD R7, R7, 0x1, R9 ;  /* 0x0000000107077824 */ /* 0x000fe200078e0209 */
[----:B------:R-:W-:Y:S01]  /*1d10*/  ISETP.NE.AND P6, PT, R36, 0x1, PT ;  /* 0x000000012400780c */ /* 0x000fe20003fc5270 */
[----:B------:R-:W-:-:S02]  /*1d20*/  IMAD R8, R12, UR4, RZ ;  /* 0x000000040c087c24 */ /* 0x000fc4000f8e02ff */
[----:B------:R-:W-:-:S04]  /*1d30*/  IMAD.WIDE.U32 R6, R13, UR4, R6 ;  /* 0x000000040d067c25 */ /* 0x000fc8000f8e0006 */
[----:B------:R-:W-:Y:S01]  /*1d40*/  IMAD R9, R13, UR5, R8 ;  /* 0x000000050d097c24 */ /* 0x000fe2000f8e0208 */
[----:B------:R-:W-:-:S03]  /*1d50*/  ULDC.64 UR4, c[0x0][0x300] ;  /* 0x0000c00000047ab9 */ /* 0x000fc60000000a00 */
[----:B------:R-:W-:Y:S02]  /*1d60*/  IMAD.IADD R7, R7, 0x1, R9 ;  /* 0x0000000107077824 */ /* 0x000fe400078e0209 */
[----:B------:R-:W1:Y:S01]  /*1d70*/  LDC.64 R8, c[0x0][0x3d8] ;  /* 0x0000f600ff087b82 */ /* 0x000e620000000a00 */
[----:B------:R-:W-:Y:S01]  /*1d80*/  SHF.R.S32.HI R61, RZ, 0x1f, R60 ;  /* 0x0000001fff3d7819 */ /* 0x000fe2000001143c */
[C---:B------:R-:W-:Y:S01]  /*1d90*/  IMAD.SHL.U32 R79, R4.reuse, 0x80, RZ ;  /* 0x00000080044f7824 */ /* 0x040fe200078e00ff */
[----:B------:R-:W-:Y:S02]  /*1da0*/  SHF.L.U64.HI R80, R4, 0x7, R5 ;  /* 0x0000000704507819 */ /* 0x000fe40000010205 */
[----:B--2---:R-:W-:Y:S02]  /*1db0*/  SEL R59, R3, RZ, !P0 ;  /* 0x000000ff033b7207 */ /* 0x004fe40004000000 */
[----:B------:R-:W-:-:S03]  /*1dc0*/  SHF.R.S32.HI R0, RZ, 0x1f, R3 ;  /* 0x0000001fff007819 */ /* 0x000fc60000011403 */
[----:B------:R-:W-:Y:S01]  /*1dd0*/  IMAD.WIDE.U32 R62, R59, UR4, R6 ;  /* 0x000000043b3e7c25 */ /* 0x000fe2000f8e0006 */
[----:B------:R-:W-:Y:S01]  /*1de0*/  SEL R15, R0, RZ, !P0 ;  /* 0x000000ff000f7207 */ /* 0x000fe20004000000 */
[----:B------:R-:W0:Y:S01]  /*1df0*/  LDC.64 R6, c[0x0][0x3e8] ;  /* 0x0000fa00ff067b82 */ /* 0x000e220000000a00 */
[----:B------:R-:W-:-:S03]  /*1e00*/  IADD3 R82, P0, R62, R10, RZ ;  /* 0x0000000a3e527210 */ /* 0x000fc60007f1e0ff */
[----:B------:R-:W-:-:S04]  /*1e10*/  IMAD R0, R15, UR4, RZ ;  /* 0x000000040f007c24 */ /* 0x000fc8000f8e02ff */
[----:B------:R-:W-:Y:S01]  /*1e20*/  IMAD R83, R59, UR5, R0 ;  /* 0x000000053b537c24 */ /* 0x000fe2000f8e0200 */
[----:B------:R-:W-:Y:S05]  /*1e30*/  @!P6 WARPSYNC.ALL ;  /* 0x000000000000e948 */ /* 0x000fea0003800000 */
[----:B------:R-:W-:Y:S01]  /*1e40*/  ULDC.64 UR4, c[0x0][0x320] ;  /* 0x0000c80000047ab9 */ /* 0x000fe20000000a00 */
[----:B------:R-:W-:Y:S02]  /*1e50*/  IMAD R0, R84, R4, RZ ;  /* 0x0000000454007224 */ /* 0x000fe400078e02ff */
[----:B------:R-:W-:Y:S02]  /*1e60*/  IMAD R12, R12, UR4, RZ ;  /* 0x000000040c0c7c24 */ /* 0x000fe4000f8e02ff */
[----:B------:R-:W-:-:S02]  /*1e70*/  IMAD R0, R17, R5, R0 ;  /* 0x0000000511007224 */ /* 0x000fc400078e0200 */
[C---:B------:R-:W-:Y:S02]  /*1e80*/  IMAD R3, R13.reuse, UR5, R12 ;  /* 0x000000050d037c24 */ /* 0x040fe4000f8e020c */
[----:B------:R-:W-:Y:S01]  /*1e90*/  IMAD.WIDE.U32 R12, R13, UR4, R64 ;  /* 0x000000040d0c7c25 */ /* 0x000fe2000f8e0040 */
[----:B------:R-:W-:-:S03]  /*1ea0*/  ULDC.64 UR4, c[0x0][0x328] ;  /* 0x0000ca0000047ab9 */ /* 0x000fc60000000a00 */
[----:B------:R-:W-:Y:S02]  /*1eb0*/  IMAD.IADD R13, R13, 0x1, R3 ;  /* 0x000000010d0d7824 */ /* 0x000fe400078e0203 */
[----:B------:R-:W-:Y:S02]  /*1ec0*/  IMAD R3, R15, UR4, RZ ;  /* 0x000000040f037c24 */ /* 0x000fe4000f8e02ff */
[----:B0-----:R-:W-:Y:S02]  /*1ed0*/  IMAD R14, R84, R6, RZ ;  /* 0x00000006540e7224 */ /* 0x001fe400078e02ff */
[----:B------:R-:W-:Y:S02]  /*1ee0*/  IMAD.IADD R83, R63, 0x1, R83 ;  /* 0x000000013f537824 */ /* 0x000fe400078e0253 */
[C---:B------:R-:W-:Y:S02]  /*1ef0*/  IMAD R39, R59.reuse, UR5, R3 ;  /* 0x000000053b277c24 */ /* 0x040fe4000f8e0203 */
[----:B------:R-:W-:Y:S01]  /*1f00*/  IMAD.WIDE.U32 R58, R59, UR4, R12 ;  /* 0x000000043b3a7c25 */ /* 0x000fe2000f8e000c */
[----:B------:R-:W-:Y:S01]  /*1f10*/  IADD3.X R81, R83, R11, R0, P0, !PT ;  /* 0x0000000b53517210 */ /* 0x000fe200007fe400 */
[----:B------:R-:W-:-:S02]  /*1f20*/  ULDC UR4, c[0x0][0x2e4] ;  /* 0x0000b90000047ab9 */ /* 0x000fc40000000800 */
[C---:B------:R-:W-:Y:S02]  /*1f30*/  IMAD R33, R17.reuse, R7, R14 ;  /* 0x0000000711217224 */ /* 0x040fe400078e020e */
[----:B------:R-:W-:-:S04]  /*1f40*/  IMAD.WIDE.U32 R12, R17, R6, R60 ;  /* 0x00000006110c7225 */ /* 0x000fc800078e003c */
[----:B------:R-:W-:-:S04]  /*1f50*/  IMAD.WIDE.U32 R20, R17, R6, R64 ;  /* 0x0000000611147225 */ /* 0x000fc800078e0040 */
[-C--:B-1----:R-:W-:Y:S02]  /*1f60*/  IMAD R0, R84, R8.reuse, RZ ;  /* 0x0000000854007224 */ /* 0x082fe400078e02ff */
[----:B------:R-:W-:Y:S02]  /*1f70*/  IMAD.IADD R13, R13, 0x1, R33 ;  /* 0x000000010d0d7824 */ /* 0x000fe400078e0221 */
[----:B------:R-:W-:Y:S01]  /*1f80*/  IMAD.IADD R33, R33, 0x1, R21 ;  /* 0x0000000121217824 */ /* 0x000fe200078e0215 */
[----:B-----5:R-:W-:Y:S01]  /*1f90*/  SHF.R.S32.HI R21, RZ, 0x1f, R23 ;  /* 0x0000001fff157819 */ /* 0x020fe20000011417 */
[C---:B------:R-:W-:Y:S02]  /*1fa0*/  IMAD R31, R17.reuse, R9, R0 ;  /* 0x00000009111f7224 */ /* 0x040fe400078e0200 */
[----:B------:R-:W-:-:S04]  /*1fb0*/  IMAD.WIDE.U32 R14, R17, R8, R64 ;  /* 0x00000008110e7225 */ /* 0x000fc800078e0040 */
[----:B------:R-:W-:Y:S02]  /*1fc0*/  IMAD.MOV.U32 R32, RZ, RZ, R20 ;  /* 0x000000ffff207224 */ /* 0x000fe400078e0014 */
[----:B------:R-:W-:Y:S02]  /*1fd0*/  IMAD R20, R21, R8, RZ ;  /* 0x0000000815147224 */ /* 0x000fe400078e02ff */
[----:B------:R-:W-:Y:S02]  /*1fe0*/  IMAD.IADD R15, R31, 0x1, R15 ;  /* 0x000000011f0f7824 */ /* 0x000fe400078e020f */
[----:B------:R-:W-:Y:S02]  /*1ff0*/  IMAD R35, R23, R9, R20 ;  /* 0x0000000917237224 */ /* 0x000fe400078e0214 */
[----:B------:R-:W-:Y:S02]  /*2000*/  IMAD R4, R21, R6, RZ ;  /* 0x0000000615047224 */ /* 0x000fe400078e02ff */
[----:B------:R-:W-:-:S04]  /*2010*/  IMAD.WIDE.U32 R20, R23, R8, R14 ;  /* 0x0000000817147225 */ /* 0x000fc800078e000e */
[----:B------:R-:W-:-:S04]  /*2020*/  IMAD.WIDE.U32 R14, R23, R6, R12 ;  /* 0x00000006170e7225 */ /* 0x000fc800078e000c */
[----:B------:R-:W-:Y:S02]  /*2030*/  IMAD.WIDE.U32 R12, R23, R6, R32 ;  /* 0x00000006170c7225 */ /* 0x000fe400078e0020 */
[----:B------:R-:W2:Y:S02]  /*2040*/  LDL R32, [R1+0x2c] ;  /* 0x00002c0001207983 */ /* 0x000ea40000100800 */
[----:B------:R-:W-:Y:S02]  /*2050*/  VIADD R73, R36, 0x8 ;  /* 0x0000000824497836 */ /* 0x000fe40000000000 */
[----:B------:R-:W0:Y:S01]  /*2060*/  S2R R36, SR_TID.X ;  /* 0x0000000000247919 */ /* 0x000e220000002100 */
[----:B------:R-:W-:Y:S01]  /*2070*/  ISETP.GE.AND P0, PT, R64, R69, PT ;  /* 0x000000454000720c */ /* 0x000fe20003f06270 */
[----:B------:R-:W-:-:S03]  /*2080*/  VIADD R38, R17, 0x60 ;  /* 0x0000006011267836 */ /* 0x000fc60000000000 */
[----:B------:R-:W-:Y:S01]  /*2090*/  SEL R3, R69, RZ, P0 ;  /* 0x000000ff45037207 */ /* 0x000fe20000000000 */
[----:B------:R-:W-:Y:S02]  /*20a0*/  IMAD.SHL.U32 R71, R38, 0x40, RZ ;  /* 0x0000004026477824 */ /* 0x000fe400078e00ff */
[----:B------:R-:W-:Y:S02]  /*20b0*/  IMAD.SHL.U32 R74, R40, 0x40, RZ ;  /* 0x00000040284a7824 */ /* 0x000fe400078e00ff */
[----:B------:R-:W-:-:S03]  /*20c0*/  IMAD.IADD R3, R64, 0x1, R3 ;  /* 0x0000000140037824 */ /* 0x000fc600078e0203 */
[----:B------:R-:W-:Y:S02]  /*20d0*/  LOP3.LUT R74, R74, 0x1c0, RZ, 0xc0, !PT ;  /* 0x000001c04a4a7812 */ /* 0x000fe400078ec0ff */
[----:B------:R-:W-:Y:S02]  /*20e0*/  SHF.R.S32.HI R0, RZ, 0x1f, R3 ;  /* 0x0000001fff007819 */ /* 0x000fe40000011403 */
[----:B------:R-:W-:Y:S02]  /*20f0*/  SHF.R.U32.HI R72, RZ, 0x3, R74 ;  /* 0x00000003ff487819 */ /* 0x000fe4000001164a */
[----:B------:R-:W-:Y:S02]  /*2100*/  LEA.HI R0, R0, R3, RZ, 0x3 ;  /* 0x0000000300007211 */ /* 0x000fe400078f18ff */
[----:B------:R-:W-:Y:S01]  /*2110*/  LOP3.LUT R3, R74, 0x18, R64, 0xf8, !PT ;  /* 0x000000184a037812 */ /* 0x000fe200078ef840 */
[----:B0-----:R-:W-:-:S05]  /*2120*/  VIADD R38, R36, 0xffffff80 ;  /* 0xffffff8024267836 */ /* 0x001fca0000000000 */
[----:B------:R-:W-:Y:S02]  /*2130*/  SHF.R.S32.HI R36, RZ, 0x1f, R38 ;  /* 0x0000001fff247819 */ /* 0x000fe40000011426 */
[----:B------:R-:W-:Y:S02]  /*2140*/  LOP3.LUT P1, RZ, R40, 0x4, RZ, 0xc0, !PT ;  /* 0x0000000428ff7812 */ /* 0x000fe4000782c0ff */
[----:B------:R-:W-:Y:S02]  /*2150*/  LEA.HI R36, R36, R38, RZ, 0x5 ;  /* 0x0000002624247211 */ /* 0x000fe400078f28ff */
[----:B------:R-:W-:Y:S02]  /*2160*/  LOP3.LUT R3, R3, R72, RZ, 0x3c, !PT ;  /* 0x0000004803037212 */ /* 0x000fe400078e3cff */
[----:B------:R-:W-:Y:S01]  /*2170*/  SHF.R.S32.HI R36, RZ, 0x5, R36 ;  /* 0x00000005ff247819 */ /* 0x000fe20000011424 */
[----:B------:R-:W-:Y:S01]  /*2180*/  IMAD.WIDE.U32 R10, R17, R8, R60 ;  /* 0x00000008110a7225 */ /* 0x000fe200078e003c */
[----:B------:R-:W-:-:S02]  /*2190*/  LOP3.LUT R71, R71, 0x1c0, RZ, 0xc0, !PT ;  /* 0x000001c047477812 */ /* 0x000fc400078ec0ff */
[----:B------:R-:W-:Y:S01]  /*21a0*/  LOP3.LUT R22, R22, 0xfffffffb, RZ, 0xc0, !PT ;  /* 0xfffffffb16167812 */ /* 0x000fe200078ec0ff */
[----:B------:R-:W-:Y:S01]  /*21b0*/  IMAD R67, R36, 0x200, R3 ;  /* 0x0000020024437824 */ /* 0x000fe200078e0203 */
[--C-:B------:R-:W-:Y:S01]  /*21c0*/  LOP3.LUT R3, R74, 0x38, R0.reuse, 0xf8, !PT ;  /* 0x000000384a037812 */ /* 0x100fe200078ef800 */
[----:B------:R-:W-:Y:S01]  /*21d0*/  IMAD.IADD R11, R11, 0x1, R31 ;  /* 0x000000010b0b7824 */ /* 0x000fe200078e021f */
[----:B------:R-:W-:Y:S02]  /*21e0*/  SHF.R.U32.HI R68, RZ, 0x3, R71 ;  /* 0x00000003ff447819 */ /* 0x000fe40000011647 */
[----:B------:R-:W-:Y:S01]  /*21f0*/  LOP3.LUT R5, R71, 0x38, R0, 0xf8, !PT ;  /* 0x0000003847057812 */ /* 0x000fe200078ef800 */
[----:B------:R-:W-:Y:S01]  /*2200*/  IMAD.WIDE.U32 R56, R23, R8, R10 ;  /* 0x0000000817387225 */ /* 0x000fe200078e000a */
[----:B------:R-:W-:Y:S02]  /*2210*/  @P1 LOP3.LUT R22, R22, 0x4, RZ, 0xfc, !PT ;  /* 0x0000000416161812 */ /* 0x000fe400078efcff */
[----:B------:R-:W-:-:S02]  /*2220*/  SHF.R.S32.HI R66, RZ, 0x3, R0 ;  /* 0x00000003ff427819 */ /* 0x000fc40000011400 */
[----:B------:R-:W-:Y:S02]  /*2230*/  LOP3.LUT R31, R0, 0xfffffff8, RZ, 0xc0, !PT ;  /* 0xfffffff8001f7812 */ /* 0x000fe400078ec0ff */
[----:B------:R-:W-:Y:S01]  /*2240*/  LOP3.LUT R3, R3, R72, RZ, 0x3c, !PT ;  /* 0x0000004803037212 */ /* 0x000fe200078e3cff */
[----:B------:R-:W-:Y:S01]  /*2250*/  VIADD R70, R64, 0x20 ;  /* 0x0000002040467836 */ /* 0x000fe20000000000 */
[----:B------:R-:W-:Y:S02]  /*2260*/  IADD3 R10, P1, R17, R34, RZ ;  /* 0x00000022110a7210 */ /* 0x000fe40007f3e0ff */
[----:B------:R-:W-:Y:S01]  /*2270*/  LOP3.LUT R0, R5, R68, RZ, 0x3c, !PT ;  /* 0x0000004405007212 */ /* 0x000fe200078e3cff */
[----:B------:R-:W-:Y:S01]  /*2280*/  IMAD R37, R23, R7, R4 ;  /* 0x0000000717257224 */ /* 0x000fe200078e0204 */
[----:B------:R-:W-:Y:S01]  /*2290*/  SHF.L.U64.HI R78, R8, 0x7, R9 ;  /* 0x00000007084e7819 */ /* 0x000fe20000010209 */
[----:B------:R-:W-:Y:S01]  /*22a0*/  IMAD R4, R36, 0x200, R3 ;  /* 0x0000020024047824 */ /* 0x000fe200078e0203 */
[----:B------:R-:W-:Y:S01]  /*22b0*/  SHF.L.U64.HI R76, R6, 0x7, R7 ;  /* 0x00000007064c7819 */ /* 0x000fe20000010207 */
[----:B------:R-:W-:Y:S01]  /*22c0*/  IMAD.SHL.U32 R77, R8, 0x80, RZ ;  /* 0x00000080084d7824 */ /* 0x000fe200078e00ff */
[----:B------:R-:W-:Y:S01]  /*22d0*/  ISETP.GE.AND P2, PT, R70, UR4, PT ;  /* 0x0000000446007c0c */ /* 0x000fe2000bf46270 */
[----:B------:R-:W-:Y:S01]  /*22e0*/  IMAD.SHL.U32 R75, R6, 0x80, RZ ;  /* 0x00000080064b7824 */ /* 0x000fe200078e00ff */
[----:B------:R-:W-:Y:S01]  /*22f0*/  SHF.R.S32.HI R5, RZ, 0x1f, R31 ;  /* 0x0000001fff057819 */ /* 0x000fe2000001141f */
[----:B------:R-:W-:Y:S01]  /*2300*/  IMAD.X R11, R84, 0x1, R41, P1 ;  /* 0x00000001540b7824 */ /* 0x000fe200008e0629 */
[----:B------:R-:W-:Y:S01]  /*2310*/  @!P6 BAR.SYNC.DEFER_BLOCKING 0x9, 0x100 ;  /* 0x024400000000eb1d */ /* 0x000fe20000010000 */
[----:B------:R-:W-:Y:S01]  /*2320*/  IMAD.SHL.U32 R69, R69, 0x2, RZ ;  /* 0x0000000245457824 */ /* 0x000fe200078e00ff */
[----:B------:R-:W-:Y:S01]  /*2330*/  ISETP.GE.AND P1, PT, R64, UR4, PT ;  /* 0x0000000440007c0c */ /* 0x000fe2000bf26270 */
[----:B------:R-:W-:-:S02]  /*2340*/  IMAD.IADD R9, R57, 0x1, R35 ;  /* 0x0000000139097824 */ /* 0x000fc400078e0223 */
[----:B------:R-:W-:Y:S02]  /*2350*/  IMAD.IADD R8, R35, 0x1, R21 ;  /* 0x0000000123087824 */ /* 0x000fe400078e0215 */
[----:B------:R-:W-:Y:S02]  /*2360*/  IMAD.IADD R7, R15, 0x1, R37 ;  /* 0x000000010f077824 */ /* 0x000fe400078e0225 */
[----:B------:R-:W-:Y:S02]  /*2370*/  IMAD.IADD R6, R37, 0x1, R13 ;  /* 0x0000000125067824 */ /* 0x000fe400078e020d */
[----:B--2---:R-:W-:Y:S02]  /*2380*/  IMAD.IADD R3, R32, 0x1, R0 ;  /* 0x0000000120037824 */ /* 0x004fe400078e0200 */
[----:B------:R-:W-:-:S07]  /*2390*/  IMAD.IADD R0, R59, 0x1, R39 ;  /* 0x000000013b007824 */ /* 0x000fce00078e0227 */
.L_x_11636:
[----:B------:R-:W2:Y:S01]  /*23a0*/  LDL R36, [R1+0x28] ;  /* 0x0000280001247983 */ /* 0x000ea20000100800 */
[----:B0-----:R-:W0:Y:S01]  /*23b0*/  LDC.64 R92, c[0x0][0x2f0] ;  /* 0x0000bc00ff5c7b82 */ /* 0x001e220000000a00 */
[----:B------:R-:W-:Y:S01]  /*23c0*/  VIADD R37, R25, 0xffffffff ;  /* 0xffffffff19257836 */ /* 0x000fe20000000000 */
[----:B------:R-:W-:Y:S01]  /*23d0*/  LOP3.LUT R22, R22, 0xfffffffd, RZ, 0xc0, !PT ;  /* 0xfffffffd16167812 */ /* 0x000fe200078ec0ff */
[----:B------:R-:W-:Y:S01]  /*23e0*/  IMAD R89, R18, 0x2000, R67 ;  /* 0x0000200012597824 */ /* 0x000fe200078e0243 */
[----:B------:R-:W-:Y:S05]  /*23f0*/  YIELD ;  /* 0x0000000000007946 */ /* 0x000fea0003800000 */
[----:B------:R-:W-:Y:S01]  /*2400*/  SHF.R.S32.HI R85, RZ, 0x1f, R37 ;  /* 0x0000001fff557819 */ /* 0x000fe20000011425 */
[----:B------:R-:W1:Y:S01]  /*2410*/  LDC.64 R86, c[0x0][0x2d8] ;  /* 0x0000b600ff567b82 */ /* 0x000e620000000a00 */
[-C--:B------:R-:W-:Y:S01]  /*2420*/  IMAD R32, R80, R37.reuse, RZ ;  /* 0x0000002550207224 */ /* 0x080fe200078e02ff */
[----:B------:R-:W-:Y:S01]  /*2430*/  BSSY B0, `(.L_x_11587) ;  /* 0x00002f5000007945 */ /* 0x000fe20003800000 */
[----:B------:R-:W-:-:S04]  /*2440*/  IMAD.WIDE.U32 R90, R79, R37, RZ ;  /* 0x000000254f5a7225 */ /* 0x000fc800078e00ff */
[----:B------:R-:W-:Y:S01]  /*2450*/  IMAD R25, R85, R79, R32 ;  /* 0x0000004f55197224 */ /* 0x000fe200078e0220 */
[----:B------:R-:W3:Y:S01]  /*2460*/  LDC R94, c[0x0][0x3d4] ;  /* 0x0000f500ff5e7b82 */ /* 0x000ee20000000800 */
[----:B------:R-:W-:Y:S02]  /*2470*/  IADD3 R34, P3, R82, R90, RZ ;  /* 0x0000005a52227210 */ /* 0x000fe40007f7e0ff */
[----:B------:R-:W-:Y:S02]  /*2480*/  IMAD.IADD R91, R91, 0x1, R25 ;  /* 0x000000015b5b7824 */ /* 0x000fe400078e0219 */
[----:B0-----:R-:W-:Y:S02]  /*2490*/  IMAD R35, R93, 0x60, RZ ;  /* 0x000000605d237824 */ /* 0x001fe400078e02ff */
[----:B------:R-:W-:-:S03]  /*24a0*/  IMAD.WIDE.U32 R32, R92, 0x60, R90 ;  /* 0x000000605c207825 */ /* 0x000fc600078e005a */
[----:B------:R-:W-:-:S04]  /*24b0*/  IADD3 R25, P4, R82, R32, RZ ;  /* 0x0000002052197210 */ /* 0x000fc80007f9e0ff */
[----:B------:R-:W-:Y:S01]  /*24c0*/  IADD3.X R32, R81, R33, R35, P4, !PT ;  /* 0x0000002151207210 */ /* 0x000fe200027fe423 */
[----:B------:R-:W-:Y:S01]  /*24d0*/  IMAD.X R33, R91, 0x1, R81, P3 ;  /* 0x000000015b217824 */ /* 0x000fe200018e0651 */
[CC--:B-1----:R-:W-:Y:S02]  /*24e0*/  LEA R42, P3, R34.reuse, R86.reuse, 0x1 ;  /* 0x00000056222a7211 */ /* 0x0c2fe400078608ff */
[----:B------:R-:W-:Y:S02]  /*24f0*/  LEA R40, P4, R25, R86, 0x1 ;  /* 0x0000005619287211 */ /* 0x000fe400078808ff */
[-C--:B------:R-:W-:Y:S01]  /*2500*/  LEA.HI.X R43, R34, R87.reuse, R33, 0x1, P3 ;  /* 0x00000057222b7211 */ /* 0x080fe200018f0c21 */
[----:B------:R-:W-:Y:S01]  /*2510*/  VIADD R33, R89, 0x20 ;  /* 0x0000002059217836 */ /* 0x000fe20000000000 */
[----:B---3--:R-:W-:Y:S02]  /*2520*/  ISETP.GE.AND P3, PT, R94, 0x1, PT ;  /* 0x000000015e00780c */ /* 0x008fe40003f66270 */
[----:B------:R-:W-:Y:S01]  /*2530*/  LEA.HI.X R41, R25, R87, R32, 0x1, P4 ;  /* 0x0000005719297211 */ /* 0x000fe200020f0c20 */
[----:B------:R-:W-:Y:S01]  /*2540*/  IMAD.MOV.U32 R25, RZ, RZ, R37 ;  /* 0x000000ffff197224 */ /* 0x000fe200078e0025 */
[----:B------:R-:W-:-:S13]  /*2550*/  ISETP.GT.AND P4, PT, R37, R26, PT ;  /* 0x0000001a2500720c */ /* 0x000fda0003f84270 */
[----:B------:R-:W-:Y:S02]  /*2560*/  @P4 LOP3.LUT R22, R22, 0x2, RZ, 0xfc, !PT ;  /* 0x0000000216164812 */ /* 0x000fe400078efcff */
[----:B--2---:R-:W-:-:S13]  /*2570*/  LOP3.LUT P5, RZ, R36, 0x4, RZ, 0xc0, !PT ;  /* 0x0000000424ff7812 */ /* 0x004fda00078ac0ff */
[C---:B------:R-:W-:Y:S02]  /*2580*/  @P5 VIADD R33, R89.reuse, 0xffffffe0 ;  /* 0xffffffe059215836 */ /* 0x040fe40000000000 */
[--C-:B------:R-:W-:Y:S02]  /*2590*/  IMAD R89, R89, 0x2, R24.reuse ;  /* 0x0000000259597824 */ /* 0x100fe400078e0218 */
[----:B------:R-:W-:Y:S01]  /*25a0*/  IMAD R88, R33, 0x2, R24 ;  /* 0x0000000221587824 */ /* 0x000fe200078e0218 */
[----:B------:R-:W-:Y:S06]  /*25b0*/  @!P3 BRA `(.L_x_11588) ;  /* 0x0000002c0000b947 */ /* 0x000fec0003800000 */
[----:B------:R-:W-:Y:S01]  /*25c0*/  ULDC.U8 UR4, c[0x0][0x3f0] ;  /* 0x0000fc0000047ab9 */ /* 0x000fe20000000000 */
[-C--:B------:R-:W-:Y:S01]  /*25d0*/  IMAD R32, R78, R37.reuse, RZ ;  /* 0x000000254e207224 */ /* 0x080fe200078e02ff */
[----:B------:R-:W-:Y:S01]  /*25e0*/  ISETP.NE.AND P3, PT, RZ, UR4, PT ;  /* 0x00000004ff007c0c */ /* 0x000fe2000bf65270 */
[----:B------:R-:W-:Y:S02]  /*25f0*/  IMAD R34, R76, R37, RZ ;  /* 0x000000254c227224 */ /* 0x000fe400078e02ff */
        /* <DEDUP_REMOVED lines=41> */
.L_x_11591:
[----:B------:R-:W-:Y:S05]  /*2890*/  BSYNC B1 ;  /* 0x0000000000017941 */ /* 0x000fea0003800000 */
.L_x_11590:
        /* <DEDUP_REMOVED lines=35> */
.L_x_11593:
[----:B------:R-:W-:Y:S05]  /*2ad0*/  BSYNC B1 ;  /* 0x0000000000017941 */ /* 0x000fea0003800000 */
.L_x_11592:
[----:B0-----:R-:W-:Y:S01]  /*2ae0*/  IMAD.MOV.U32 R32, RZ, RZ, R86 ;  /* 0x000000ffff207224 */ /* 0x001fe200078e0056 */
        /* <DEDUP_REMOVED lines=27> */
[----:B------:R-:W-:Y:S02]  /*2ca0*/  PRMT R50, R32, 0x7610, R50 ;  /* 0x0000761020327816 */ /* 0x000fe40000000032 */
[----:B------:R-:W-:-:S02]  /*2cb0*/  PRMT R51, R33, 0x7610, R51 ;  /* 0x0000761021337816 */ /* 0x000fc40000000033 */
[----:B------:R-:W-:Y:S02]  /*2cc0*/  PRMT R95, R34, 0x7610, R95 ;  /* 0x00007610225f7816 */ /* 0x000fe4000000005f */
[----:B------:R-:W-:Y:S01]  /*2cd0*/  PRMT R98, R35, 0x7610, R98 ;  /* 0x0000761023627816 */ /* 0x000fe20000000062 */
[----:B------:R-:W-:Y:S06]  /*2ce0*/  @!P3 BRA `(.L_x_11594) ;  /* 0x000000000004b947 */ /* 0x000fec0003800000 */
[----:B------:R-:W-:Y:S01]  /*2cf0*/  BPT.TRAP 0x1 ;  /* 0x000000040000795c */ /* 0x000fe20000300000 */
.L_x_11594:
[----:B------:R-:W2:Y:S01]  /*2d00*/  LDL R32, [R1+0x10] ;  /* 0x0000100001207983 */ /* 0x000ea20000100800 */
[----:B------:R-:W-:Y:S01]  /*2d10*/  IMAD R85, R18, 0x8, R2 ;  /* 0x0000000812557824 */ /* 0x000fe200078e0202 */
[----:B------:R-:W-:Y:S01]  /*2d20*/  BSSY B1, `(.L_x_11595) ;  /* 0x0000004000017945 */ /* 0x000fe20003800000 */
[----:B--2---:R-:W-:-:S04]  /*2d30*/  SHF.L.U32 R97, R32, 0x1f, RZ ;  /* 0x0000001f20617819 */ /* 0x004fc800000006ff */
[----:B------:R-:W0:Y:S02]  /*2d40*/  SYNCS.PHASECHK.TRANS64.TRYWAIT P6, [R85+URZ+0x16890], R97 ;  /* 0x01689061550075a7 */ /* 0x000e2400080c017f */
[----:B0-----:R-:W-:Y:S05]  /*2d50*/  @!P6 BRA `(.L_x_11596) ;  /* 0x000001940024e947 */ /* 0x001fea0003800000 */
.L_x_11903:
[----:B------:R-:W-:Y:S05]  /*2d60*/  BSYNC B1 ;  /* 0x0000000000017941 */ /* 0x000fea0003800000 */
.L_x_11595:
        /* <DEDUP_REMOVED lines=29> */
[----:B------:R-:W-:Y:S01]  /*2f40*/  FMUL.FTZ R35, R35, R104 ;  /* 0x0000006823237220 */ /* 0x000fe20000410000 */
[----:B------:R-:W-:Y:S01]  /*2f50*/  LOP3.LUT R32, R32, 0xffff0000, RZ, 0xc0, !PT ;  /* 0xffff000020207812 */ /* 0x000fe200078ec0ff */
[C---:B------:R-:W-:Y:S01]  /*2f60*/  FMUL.FTZ R113, R87.reuse, R110 ;  /* 0x0000006e57717220 */ /* 0x040fe20000410000 */
[----:B------:R-:W-:Y:S01]  /*2f70*/  FMUL.FTZ R87, R87, R106 ;  /* 0x0000006a57577220 */ /* 0x000fe20000410000 */
        /* <DEDUP_REMOVED lines=21> */
.L_x_11602:
[----:B------:R-:W-:Y:S05]  /*30d0*/  BSYNC B3 ;  /* 0x0000000000037941 */ /* 0x000fea0003800000 */
.L_x_11601:
[----:B--2---:R1:W-:Y:S02]  /*30e0*/  STG.E.128 desc[UR38][R42.64], R32 ;  /* 0x000000202a007986 */ /* 0x0043e4000c101d26 */
.L_x_11600:
[----:B------:R-:W-:Y:S05]  /*30f0*/  BSYNC B2 ;  /* 0x0000000000027941 */ /* 0x000fea0003800000 */
.L_x_11599:
[----:B------:R-:W-:Y:S05]  /*3100*/  @P2 BRA `(.L_x_11598) ;  /* 0x0000000000d42947 */ /* 0x000fea0003800000 */
[----:B-1----:R1:W2:Y:S01]  /*3110*/  LDS.128 R32, [R88+0xe000] ;  /* 0x00e0000058207984 */ /* 0x0022a20000000c00 */
        /* <DEDUP_REMOVED lines=50> */
.L_x_11604:
[----:B------:R-:W-:Y:S05]  /*3440*/  BSYNC B2 ;  /* 0x0000000000027941 */ /* 0x000fea0003800000 */
.L_x_11603:
[----:B--2---:R2:W-:Y:S02]  /*3450*/  STG.E.128 desc[UR38][R42.64+0x40], R32 ;  /* 0x000040202a007986 */ /* 0x0045e4000c101d26 */
.L_x_11598:
[----:B------:R-:W-:Y:S05]  /*3460*/  BSYNC B1 ;  /* 0x0000000000017941 */ /* 0x000fea0003800000 */
.L_x_11597:
        /* <DEDUP_REMOVED lines=53> */
.L_x_11609:
[----:B------:R-:W-:Y:S05]  /*37c0*/  BSYNC B2 ;  /* 0x0000000000027941 */ /* 0x000fea0003800000 */
.L_x_11608:
[----:B--2---:R3:W-:Y:S02]  /*37d0*/  STG.E.128 desc[UR38][R40.64], R32 ;  /* 0x0000002028007986 */ /* 0x0047e4000c101d26 */
.L_x_11607:
[----:B------:R-:W-:Y:S05]  /*37e0*/  BSYNC B1 ;  /* 0x0000000000017941 */ /* 0x000fea0003800000 */
.L_x_11606:
        /* <DEDUP_REMOVED lines=52> */
.L_x_11611:
[----:B------:R-:W-:Y:S05]  /*3b30*/  BSYNC B1 ;  /* 0x0000000000017941 */ /* 0x000fea0003800000 */
.L_x_11610:
[----:B--2---:R4:W-:Y:S01]  /*3b40*/  STG.E.128 desc[UR38][R40.64+0x40], R32 ;  /* 0x0000402028007986 */ /* 0x0049e2000c101d26 */
[----:B------:R-:W-:Y:S05]  /*3b50*/  BRA `(.L_x_11605) ;  /* 0x0000001800087947 */ /* 0x000fea0003800000 */
.L_x_11589:
[C---:B------:R-:W-:Y:S02]  /*3b60*/  ISETP.GE.AND P3, PT, R17.reuse, R96, PT ;  /* 0x000000601100720c */ /* 0x040fe40003f66270 */
[----:B------:R-:W-:Y:S02]  /*3b70*/  CS2R R38, SRZ ;  /* 0x0000000000267805 */ /* 0x000fe4000001ff00 */
[----:B------:R-:W-:Y:S01]  /*3b80*/  CS2R R36, SRZ ;  /* 0x0000000000247805 */ /* 0x000fe2000001ff00 */
[----:B------:R-:W-:Y:S01]  /*3b90*/  VIADD R44, R17, 0x60 ;  /* 0x00000060112c7836 */ /* 0x000fe20000000000 */
        /* <DEDUP_REMOVED lines=44> */
.L_x_11613:
[----:B------:R-:W-:Y:S05]  /*3e60*/  BSYNC B1 ;  /* 0x0000000000017941 */ /* 0x000fea0003800000 */
.L_x_11612:
        /* <DEDUP_REMOVED lines=36> */
.L_x_11614:
[----:B------:R-:W2:Y:S01]  /*40b0*/  LDL R48, [R1+0x10] ;  /* 0x0000100001307983 */ /* 0x000ea20000100800 */
[----:B------:R-:W-:Y:S01]  /*40c0*/  IMAD R85, R18, 0x8, R2 ;  /* 0x0000000812557824 */ /* 0x000fe200078e0202 */
[----:B------:R-:W0:Y:S01]  /*40d0*/  LDC R98, c[0x0][0x2e4] ;  /* 0x0000b900ff627b82 */ /* 0x000e220000000800 */
[----:B------:R-:W-:Y:S01]  /*40e0*/  BSSY B1, `(.L_x_11615) ;  /* 0x0000005000017945 */ /* 0x000fe20003800000 */
[----:B0-----:R-:W-:Y:S01]  /*40f0*/  IMAD.IADD R100, R98, 0x1, -R69 ;  /* 0x0000000162647824 */ /* 0x001fe200078e0a45 */
[----:B--2---:R-:W-:-:S04]  /*4100*/  SHF.L.U32 R97, R48, 0x1f, RZ ;  /* 0x0000001f30617819 */ /* 0x004fc800000006ff */
[----:B------:R-:W0:Y:S02]  /*4110*/  SYNCS.PHASECHK.TRANS64.TRYWAIT P5, [R85+URZ+0x16890], R97 ;  /* 0x01689061550075a7 */ /* 0x000e2400080a017f */
[----:B0-----:R-:W-:Y:S05]  /*4120*/  @!P5 BRA `(.L_x_11616) ;  /* 0x000001800044d947 */ /* 0x001fea0003800000 */
.L_x_11904:
[----:B------:R-:W-:Y:S05]  /*4130*/  BSYNC B1 ;  /* 0x0000000000017941 */ /* 0x000fea0003800000 */
.L_x_11615:
[----:B------:R-:W-:Y:S01]  /*4140*/  ISETP.GE.OR P5, PT, R17, R96, P1 ;  /* 0x000000601100720c */ /* 0x000fe20000fa6670 */
[----:B------:R-:W-:-:S12]  /*4150*/  BSSY B1, `(.L_x_11617) ;  /* 0x0000085000017945 */ /* 0x000fd80003800000 */
[----:B------:R-:W-:Y:S05]  /*4160*/  @P5 BRA `(.L_x_11618) ;  /* 0x00000008000c5947 */ /* 0x000fea0003800000 */
[----:B------:R-:W1:Y:S01]  /*4170*/  S2R R50, SR_TID.X ;  /* 0x0000000000327919 */ /* 0x000e620000002100 */
[-C--:B------:R-:W-:Y:S01]  /*4180*/  IMAD R48, R84, R92.reuse, RZ ;  /* 0x0000005c54307224 */ /* 0x080fe200078e02ff */
[----:B------:R-:W-:Y:S01]  /*4190*/  BSSY B2, `(.L_x_11619) ;  /* 0x0000074000027945 */ /* 0x000fe20003800000 */
[----:B------:R-:W-:-:S04]  /*41a0*/  IMAD.WIDE.U32 R94, R17, R92, R90 ;  /* 0x0000005c115e7225 */ /* 0x000fc800078e005a */
[----:B------:R-:W-:Y:S01]  /*41b0*/  IMAD R49, R17, R93, R48 ;  /* 0x0000005d11317224 */ /* 0x000fe200078e0230 */
[----:B------:R-:W-:Y:S02]  /*41c0*/  SEL R48, R69, R100, !P0 ;  /* 0x0000006445307207 */ /* 0x000fe40004000000 */
[----:B------:R-:W-:Y:S01]  /*41d0*/  IADD3 R99, P5, P6, R62, R94, R31 ;  /* 0x0000005e3e637210 */ /* 0x000fe20007ebe01f */
[----:B------:R-:W-:Y:S01]  /*41e0*/  IMAD.IADD R104, R49, 0x1, R95 ;  /* 0x0000000131687824 */ /* 0x000fe200078e025f */
[----:B------:R-:W-:-:S04]  /*41f0*/  SHF.R.S32.HI R49, RZ, 0x1f, R48 ;  /* 0x0000001fff317819 */ /* 0x000fc80000011430 */
[----:B------:R-:W-:Y:S02]  /*4200*/  LEA.HI R49, R49, R48, RZ, 0x4 ;  /* 0x0000003031317211 */ /* 0x000fe400078f20ff */
[----:B------:R-:W-:Y:S02]  /*4210*/  IADD3.X R102, R83, R104, R5, P5, P6 ;  /* 0x0000006853667210 */ /* 0x000fe40002fec405 */
[----:B------:R-:W-:-:S05]  /*4220*/  LEA.HI.SX32 R49, R49, R66, 0x1c ;  /* 0x0000004231317211 */ /* 0x000fca00078fe2ff */
[----:B------:R-:W-:-:S05]  /*4230*/  IMAD.SHL.U32 R101, R49, 0x8, RZ ;  /* 0x0000000831657824 */ /* 0x000fca00078e00ff */
[----:B------:R-:W-:Y:S01]  /*4240*/  LOP3.LUT R49, R74, 0x38, R101, 0xf8, !PT ;  /* 0x000000384a317812 */ /* 0x000fe200078ef865 */
[----:B-1----:R-:W-:-:S03]  /*4250*/  VIADD R51, R50, 0xffffff80 ;  /* 0xffffff8032337836 */ /* 0x002fc60000000000 */
[----:B------:R-:W-:Y:S02]  /*4260*/  LOP3.LUT R49, R49, R72, RZ, 0x3c, !PT ;  /* 0x0000004831317212 */ /* 0x000fe400078e3cff */
[----:B------:R-:W-:-:S04]  /*4270*/  SHF.R.S32.HI R50, RZ, 0x1f, R51 ;  /* 0x0000001fff327819 */ /* 0x000fc80000011433 */
[----:B------:R-:W-:-:S04]  /*4280*/  LEA.HI R50, R50, R51, RZ, 0x5 ;  /* 0x0000003332327211 */ /* 0x000fc800078f28ff */
[----:B------:R-:W-:-:S05]  /*4290*/  SHF.R.S32.HI R50, RZ, 0x5, R50 ;  /* 0x00000005ff327819 */ /* 0x000fca0000011432 */
        /* <DEDUP_REMOVED lines=12> */
[----:B------:R-:W-:Y:S02]  /*4360*/  PRMT R118, R108, 0x5432, R118 ;  /* 0x000054326c767816 */ /* 0x000fe40000000076 */
[----:B------:R-:W-:Y:S02]  /*4370*/  SHF.R.U32.HI R116, RZ, 0x10, R35 ;  /* 0x00000010ff747819 */ /* 0x000fe40000011623 */
[----:B------:R-:W-:Y:S01]  /*4380*/  SHF.R.U64 R115, R36, 0x10, R37 ;  /* 0x0000001024737819 */ /* 0x000fe20000001225 */
[----:B------:R-:W-:Y:S01]  /*4390*/  IMAD.U32 R124, R118, 0x10000, RZ ;  /* 0x00010000767c7824 */ /* 0x000fe200078e00ff */
[----:B------:R-:W-:Y:S01]  /*43a0*/  PRMT R123, R123, 0x5410, R113 ;  /* 0x000054107b7b7816 */ /* 0x000fe20000000071 */
[----:B------:R-:W-:Y:S01]  /*43b0*/  IMAD.U32 R37, R54, 0x10000, RZ ;  /* 0x0001000036257824 */ /* 0x000fe200078e00ff */
[----:B------:R-:W-:-:S02]  /*43c0*/  SHF.R.U64 R38, R38, 0x10, R39 ;  /* 0x0000001026267819 */ /* 0x000fc40000001227 */
[----:B------:R-:W-:Y:S01]  /*43d0*/  SHF.R.U32.HI R117, RZ, 0x10, R39 ;  /* 0x00000010ff757819 */ /* 0x000fe20000011627 */
[----:B-1----:R-:W-:Y:S01]  /*43e0*/  IMAD.U32 R39, R49, 0x10000, RZ ;  /* 0x0001000031277824 */ /* 0x002fe200078e00ff */
[----:B------:R-:W-:Y:S01]  /*43f0*/  PRMT R113, R105, 0x5432, R116 ;  /* 0x0000543269717816 */ /* 0x000fe20000000074 */
[----:B------:R-:W-:Y:S01]  /*4400*/  IMAD.U32 R116, R123, 0x10000, RZ ;  /* 0x000100007b747824 */ /* 0x000fe200078e00ff */
[----:B------:R-:W-:Y:S01]  /*4410*/  PRMT R115, R122, 0x5410, R115 ;  /* 0x000054107a737816 */ /* 0x000fe20000000073 */
[C---:B------:R-:W-:Y:S01]  /*4420*/  FMUL.FTZ R122, R119.reuse, R124 ;  /* 0x0000007c777a7220 */ /* 0x040fe20000410000 */
[----:B------:R-:W-:Y:S01]  /*4430*/  SHF.R.U64 R114, R34, 0x10, R35 ;  /* 0x0000001022727819 */ /* 0x000fe20000001223 */
[----:B------:R-:W-:Y:S01]  /*4440*/  FMUL.FTZ R126, R119, R116 ;  /* 0x00000074777e7220 */ /* 0x000fe20000410000 */
[----:B------:R-:W-:Y:S01]  /*4450*/  LOP3.LUT R35, R49, 0xffff0000, RZ, 0xc0, !PT ;  /* 0xffff000031237812 */ /* 0x000fe200078ec0ff */
[----:B------:R-:W-:Y:S01]  /*4460*/  IMAD.U32 R49, R51, 0x10000, RZ ;  /* 0x0001000033317824 */ /* 0x000fe200078e00ff */
[----:B------:R-:W-:Y:S01]  /*4470*/  LOP3.LUT R53, R53, 0xffff0000, RZ, 0xc0, !PT ;  /* 0xffff000035357812 */ /* 0x000fe200078ec0ff */
[----:B------:R-:W-:Y:S01]  /*4480*/  IMAD.U32 R34, R50, 0x10000, RZ ;  /* 0x0001000032227824 */ /* 0x000fe200078e00ff */
[----:B------:R-:W-:-:S02]  /*4490*/  LOP3.LUT R36, R51, 0xffff0000, RZ, 0xc0, !PT ;  /* 0xffff000033247812 */ /* 0x000fc400078ec0ff */
[----:B------:R-:W-:Y:S02]  /*44a0*/  LOP3.LUT R118, R118, 0xffff0000, RZ, 0xc0, !PT ;  /* 0xffff000076767812 */ /* 0x000fe400078ec0ff */
[----:B------:R-:W-:Y:S01]  /*44b0*/  LOP3.LUT R51, R55, 0xffff0000, RZ, 0xc0, !PT ;  /* 0xffff000037337812 */ /* 0x000fe200078ec0ff */
[----:B------:R-:W-:Y:S01]  /*44c0*/  FFMA.FTZ R55, R39, R116, -R122 ;  /* 0x0000007427377223 */ /* 0x000fe2000001087a */
[----:B------:R-:W-:Y:S01]  /*44d0*/  PRMT R121, R121, 0x5410, R117 ;  /* 0x0000541079797816 */ /* 0x000fe20000000075 */
[----:B------:R-:W-:Y:S01]  /*44e0*/  FMUL.FTZ R122, R53, R118 ;  /* 0x00000076357a7220 */ /* 0x000fe20000410000 */
[----:B------:R-:W-:Y:S01]  /*44f0*/  LOP3.LUT R116, R123, 0xffff0000, RZ, 0xc0, !PT ;  /* 0xffff00007b747812 */ /* 0x000fe200078ec0ff */
[----:B------:R-:W-:Y:S01]  /*4500*/  FFMA.FTZ R39, R39, R124, R126 ;  /* 0x0000007c27277223 */ /* 0x000fe2000001007e */
[----:B------:R-:W-:Y:S01]  /*4510*/  SHF.R.U64 R112, R32, 0x10, R33 ;  /* 0x0000001020707819 */ /* 0x000fe20000001221 */
[C---:B------:R-:W-:Y:S01]  /*4520*/  IMAD.U32 R119, R121.reuse, 0x10000, RZ ;  /* 0x0001000079777824 */ /* 0x040fe200078e00ff */
[----:B------:R-:W-:Y:S01]  /*4530*/  LOP3.LUT R121, R121, 0xffff0000, RZ, 0xc0, !PT ;  /* 0xffff000079797812 */ /* 0x000fe200078ec0ff */
[----:B------:R-:W-:-:S02]  /*4540*/  IMAD.U32 R117, R113, 0x10000, RZ ;  /* 0x0001000071757824 */ /* 0x000fc400078e00ff */
[-C--:B------:R-:W-:Y:S01]  /*4550*/  FMUL.FTZ R124, R53, R116.reuse ;  /* 0x00000074357c7220 */ /* 0x080fe20000410000 */
[----:B------:R-:W-:Y:S01]  /*4560*/  FFMA.FTZ R116, R35, R116, -R122 ;  /* 0x0000007423747223 */ /* 0x000fe2000001087a */
[C---:B------:R-:W-:Y:S01]  /*4570*/  FMUL.FTZ R122, R120.reuse, R119 ;  /* 0x00000077787a7220 */ /* 0x040fe20000410000 */
[----:B------:R-:W-:Y:S01]  /*4580*/  PRMT R112, R107, 0x5432, R112 ;  /* 0x000054326b707816 */ /* 0x000fe20000000070 */
[-C--:B------:R-:W-:Y:S01]  /*4590*/  FMUL.FTZ R120, R120, R117.reuse ;  /* 0x0000007578787220 */ /* 0x080fe20000410000 */
[----:B------:R-:W-:Y:S01]  /*45a0*/  FFMA.FTZ R118, R35, R118, R124 ;  /* 0x0000007623767223 */ /* 0x000fe2000001007c */
[----:B------:R-:W-:Y:S01]  /*45b0*/  LOP3.LUT R113, R113, 0xffff0000, RZ, 0xc0, !PT ;  /* 0xffff000071717812 */ /* 0x000fe200078ec0ff */
[C---:B------:R-:W-:Y:S01]  /*45c0*/  FFMA.FTZ R35, R49.reuse, R117, -R122 ;  /* 0x0000007531237223 */ /* 0x040fe2000001087a */
[----:B------:R-:W-:Y:S01]  /*45d0*/  FFMA.FTZ R49, R49, R119, R120 ;  /* 0x0000007731317223 */ /* 0x000fe20000010078 */
[----:B------:R-:W-:Y:S02]  /*45e0*/  IMAD.U32 R33, R52, 0x10000, RZ ;  /* 0x0001000034217824 */ /* 0x000fe400078e00ff */
[----:B------:R-:W-:Y:S01]  /*45f0*/  FMUL.FTZ R119, R51, R121 ;  /* 0x0000007933777220 */ /* 0x000fe20000410000 */
[----:B------:R-:W-:Y:S01]  /*4600*/  IMAD.U32 R53, R112, 0x10000, RZ ;  /* 0x0001000070357824 */ /* 0x000fe200078e00ff */
[----:B------:R-:W-:Y:S01]  /*4610*/  LOP3.LUT R52, R52, 0xffff0000, RZ, 0xc0, !PT ;  /* 0xffff000034347812 */ /* 0x000fe200078ec0ff */
[C---:B------:R-:W-:Y:S01]  /*4620*/  IMAD.U32 R117, R115.reuse, 0x10000, RZ ;  /* 0x0001000073757824 */ /* 0x040fe200078e00ff */
[----:B------:R-:W-:Y:S01]  /*4630*/  LOP3.LUT R115, R115, 0xffff0000, RZ, 0xc0, !PT ;  /* 0xffff000073737812 */ /* 0x000fe200078ec0ff */
[----:B------:R-:W-:Y:S01]  /*4640*/  FMUL.FTZ R123, R51, R113 ;  /* 0x00000071337b7220 */ /* 0x000fe20000410000 */
[----:B------:R-:W-:Y:S01]  /*4650*/  LOP3.LUT R51, R112, 0xffff0000, RZ, 0xc0, !PT ;  /* 0xffff000070337812 */ /* 0x000fe200078ec0ff */
[----:B------:R-:W-:-:S02]  /*4660*/  IMAD.U32 R32, R48, 0x10000, RZ ;  /* 0x0001000030207824 */ /* 0x000fc400078e00ff */
[----:B------:R-:W-:Y:S01]  /*4670*/  FFMA.FTZ R120, R36, R113, -R119 ;  /* 0x0000007124787223 */ /* 0x000fe20000010877 */
[C---:B------:R-:W-:Y:S01]  /*4680*/  FMUL.FTZ R112, R33.reuse, R53 ;  /* 0x0000003521707220 */ /* 0x040fe20000410000 */
[----:B------:R-:W-:Y:S01]  /*4690*/  LOP3.LUT R48, R48, 0xffff0000, RZ, 0xc0, !PT ;  /* 0xffff000030307812 */ /* 0x000fe200078ec0ff */
[----:B------:R-:W-:Y:S01]  /*46a0*/  FMUL.FTZ R113, R33, R117 ;  /* 0x0000007521717220 */ /* 0x000fe20000410000 */
[----:B------:R-:W-:Y:S01]  /*46b0*/  PRMT R114, R106, 0x5432, R114 ;  /* 0x000054326a727816 */ /* 0x000fe20000000072 */
[----:B------:R-:W-:Y:S01]  /*46c0*/  FMUL.FTZ R33, R52, R115 ;  /* 0x0000007334217220 */ /* 0x000fe20000410000 */
[----:B------:R-:W-:Y:S01]  /*46d0*/  PRMT R38, R103, 0x5432, R38 ;  /* 0x0000543267267816 */ /* 0x000fe20000000026 */
[----:B------:R-:W-:Y:S01]  /*46e0*/  FFMA.FTZ R112, R32, R117, R112 ;  /* 0x0000007520707223 */ /* 0x000fe20000010070 */
[----:B------:R-:W-:Y:S01]  /*46f0*/  FMUL.FTZ R117, R52, R51 ;  /* 0x0000003334757220 */ /* 0x000fe20000410000 */
        /* <DEDUP_REMOVED lines=11> */
[----:B------:R-:W-:Y:S01]  /*47b0*/  FMUL.FTZ R37, R54, R53 ;  /* 0x0000003536257220 */ /* 0x000fe20000410000 */
[----:B------:R-:W-:Y:S01]  /*47c0*/  FFMA.FTZ R36, R36, R121, R123 ;  /* 0x0000007924247223 */ /* 0x000fe2000001007b */
[----:B------:R-:W-:Y:S01]  /*47d0*/  FMUL.FTZ R54, R54, R33 ;  /* 0x0000002136367220 */ /* 0x000fe20000410000 */
[C---:B------:R-:W-:Y:S01]  /*47e0*/  FFMA.FTZ R115, R34.reuse, R32, -R115 ;  /* 0x0000002022737223 */ /* 0x040fe20000010873 */
[----:B------:R-:W-:Y:S01]  /*47f0*/  FFMA.FTZ R38, R34, R51, R38 ;  /* 0x0000003322267223 */ /* 0x000fe20000010026 */
[----:B------:R-:W-:Y:S01]  /*4800*/  F2FP.BF16.F32.PACK_AB R55, R116, R55 ;  /* 0x000000377437723e */ /* 0x000fe200000010ff */
[C---:B------:R-:W-:Y:S01]  /*4810*/  FFMA.FTZ R53, R50.reuse, R53, R54 ;  /* 0x0000003532357223 */ /* 0x040fe20000010036 */
[----:B------:R-:W-:Y:S01]  /*4820*/  FFMA.FTZ R32, R50, R33, -R37 ;  /* 0x0000002132207223 */ /* 0x000fe20000010825 */
        /* <DEDUP_REMOVED lines=10> */
.L_x_11620:
[----:B------:R-:W-:Y:S05]  /*48d0*/  BSYNC B2 ;  /* 0x0000000000027941 */ /* 0x000fea0003800000 */
.L_x_11619:
        /* <DEDUP_REMOVED lines=12> */
.L_x_11618:
[----:B------:R-:W-:Y:S05]  /*49a0*/  BSYNC B1 ;  /* 0x0000000000017941 */ /* 0x000fea0003800000 */
.L_x_11617:
[----:B-1----:R-:W-:-:S04]  /*49b0*/  VIADD R34, R17, 0x60 ;  /* 0x0000006011227836 */ /* 0x002fc80000000000 */
[C---:B------:R-:W-:Y:S01]  /*49c0*/  IMAD.WIDE.U32 R90, R34.reuse, R92, R90 ;  /* 0x0000005c225a7225 */ /* 0x040fe200078e005a */
[----:B------:R-:W-:Y:S02]  /*49d0*/  ISETP.GE.OR P5, PT, R34, R96, P1 ;  /* 0x000000602200720c */ /* 0x000fe40000fa6670 */
[----:B------:R-:W-:-:S05]  /*49e0*/  SHF.R.S32.HI R33, RZ, 0x1f, R34 ;  /* 0x0000001fff217819 */ /* 0x000fca0000011422 */
[----:B------:R-:W-:-:S04]  /*49f0*/  IMAD R32, R33, R92, RZ ;  /* 0x0000005c21207224 */ /* 0x000fc800078e02ff */
[----:B------:R-:W-:Y:S02]  /*4a00*/  IMAD R93, R34, R93, R32 ;  /* 0x0000005d225d7224 */ /* 0x000fe400078e0220 */
[----:B------:R-:W-:Y:S05]  /*4a10*/  @P5 BRA `(.L_x_11605) ;  /* 0x0000000800585947 */ /* 0x000fea0003800000 */
[----:B------:R-:W2:Y:S01]  /*4a20*/  LDL R34, [R1+0x2c] ;  /* 0x00002c0001227983 */ /* 0x000ea20000100800 */
[----:B------:R-:W-:Y:S01]  /*4a30*/  IMAD.IADD R50, R91, 0x1, R93 ;  /* 0x000000015b327824 */ /* 0x000fe200078e025d */
[----:B------:R-:W-:Y:S01]  /*4a40*/  IADD3 R32, P5, P6, R62, R90, R31 ;  /* 0x0000005a3e207210 */ /* 0x000fe20007ebe01f */
[----:B------:R-:W-:Y:S01]  /*4a50*/  BSSY B1, `(.L_x_11621) ;  /* 0x000006c000017945 */ /* 0x000fe20003800000 */
[----:B------:R-:W-:Y:S02]  /*4a60*/  SEL R100, R69, R100, !P0 ;  /* 0x0000006445647207 */ /* 0x000fe40004000000 */
[----:B------:R-:W-:Y:S02]  /*4a70*/  IADD3.X R33, R83, R50, R5, P5, P6 ;  /* 0x0000003253217210 */ /* 0x000fe40002fec405 */
[----:B------:R-:W-:-:S04]  /*4a80*/  LEA R48, P5, R32, R86, 0x1 ;  /* 0x0000005620307211 */ /* 0x000fc800078a08ff */
[----:B------:R-:W-:Y:S02]  /*4a90*/  LEA.HI.X R49, R32, R87, R33, 0x1, P5 ;  /* 0x0000005720317211 */ /* 0x000fe400028f0c21 */
[----:B------:R-:W-:-:S04]  /*4aa0*/  SHF.R.S32.HI R33, RZ, 0x1f, R100 ;  /* 0x0000001fff217819 */ /* 0x000fc80000011464 */
[----:B------:R-:W-:-:S04]  /*4ab0*/  LEA.HI R33, R33, R100, RZ, 0x4 ;  /* 0x0000006421217211 */ /* 0x000fc800078f20ff */
[----:B------:R-:W-:-:S05]  /*4ac0*/  LEA.HI.SX32 R33, R33, R66, 0x1c ;  /* 0x0000004221217211 */ /* 0x000fca00078fe2ff */
[----:B------:R-:W-:-:S05]  /*4ad0*/  IMAD.SHL.U32 R51, R33, 0x8, RZ ;  /* 0x0000000821337824 */ /* 0x000fca00078e00ff */
[----:B------:R-:W-:-:S04]  /*4ae0*/  LOP3.LUT R33, R71, 0x38, R51, 0xf8, !PT ;  /* 0x0000003847217812 */ /* 0x000fc800078ef833 */
[----:B------:R-:W-:-:S05]  /*4af0*/  LOP3.LUT R33, R33, R68, RZ, 0x3c, !PT ;  /* 0x0000004421217212 */ /* 0x000fca00078e3cff */
[----:B--2---:R-:W-:Y:S02]  /*4b00*/  IMAD.IADD R35, R34, 0x1, R33 ;  /* 0x0000000122237824 */ /* 0x004fe400078e0221 */
        /* <DEDUP_REMOVED lines=18> */
[----:B------:R-:W-:Y:S01]  /*4c30*/  SHF.R.U64 R93, R44, 0x10, R45 ;  /* 0x000000102c5d7819 */ /* 0x000fe2000000122d */
[----:B------:R-:W-:Y:S01]  /*4c40*/  IMAD.U32 R44, R33, 0x10000, RZ ;  /* 0x00010000212c7824 */ /* 0x000fe200078e00ff */
[----:B------:R-:W-:Y:S01]  /*4c50*/  LOP3.LUT R52, R37, 0xffff0000, RZ, 0xc0, !PT ;  /* 0xffff000025347812 */ /* 0x000fe200078ec0ff */
[----:B------:R-:W-:Y:S01]  /*4c60*/  IMAD.U32 R37, R107, 0x10000, RZ ;  /* 0x000100006b257824 */ /* 0x000fe200078e00ff */
[----:B------:R-:W-:Y:S01]  /*4c70*/  LOP3.LUT R43, R39, 0xffff0000, RZ, 0xc0, !PT ;  /* 0xffff0000272b7812 */ /* 0x000fe200078ec0ff */
[----:B------:R-:W-:Y:S01]  /*4c80*/  IMAD.U32 R39, R111, 0x10000, RZ ;  /* 0x000100006f277824 */ /* 0x000fe200078e00ff */
[----:B------:R-:W-:Y:S01]  /*4c90*/  PRMT R110, R110, 0x5410, R93 ;  /* 0x000054106e6e7816 */ /* 0x000fe2000000005d */
[C---:B------:R-:W-:Y:S01]  /*4ca0*/  FMUL.FTZ R93, R47.reuse, R37 ;  /* 0x000000252f5d7220 */ /* 0x040fe20000410000 */
[----:B------:R-:W-:Y:S01]  /*4cb0*/  PRMT R108, R108, 0x5410, R55 ;  /* 0x000054106c6c7816 */ /* 0x000fe20000000037 */
[-C--:B------:R-:W-:Y:S01]  /*4cc0*/  FMUL.FTZ R55, R47, R39.reuse ;  /* 0x000000272f377220 */ /* 0x080fe20000410000 */
[----:B------:R-:W-:Y:S01]  /*4cd0*/  PRMT R105, R105, 0x5410, R94 ;  /* 0x0000541069697816 */ /* 0x000fe2000000005e */
[C---:B------:R-:W-:Y:S01]  /*4ce0*/  FFMA.FTZ R39, R44.reuse, R39, R93 ;  /* 0x000000272c277223 */ /* 0x040fe2000001005d */
[----:B------:R-:W-:Y:S01]  /*4cf0*/  PRMT R109, R109, 0x5410, R54 ;  /* 0x000054106d6d7816 */ /* 0x000fe20000000036 */
[----:B------:R-:W-:Y:S01]  /*4d00*/  FFMA.FTZ R37, R44, R37, -R55 ;  /* 0x000000252c257223 */ /* 0x000fe20000010837 */
        /* <DEDUP_REMOVED lines=11> */
[-C--:B------:R-:W-:Y:S01]  /*4dc0*/  FMUL.FTZ R55, R53, R47.reuse ;  /* 0x0000002f35377220 */ /* 0x080fe20000410000 */
[----:B------:R-:W-:Y:S01]  /*4dd0*/  LOP3.LUT R42, R35, 0xffff0000, RZ, 0xc0, !PT ;  /* 0xffff0000232a7812 */ /* 0x000fe200078ec0ff */
[C---:B------:R-:W-:Y:S01]  /*4de0*/  FFMA.FTZ R92, R46.reuse, R47, R92 ;  /* 0x0000002f2e5c7223 */ /* 0x040fe2000001005c */
[----:B------:R-:W-:Y:S01]  /*4df0*/  LOP3.LUT R105, R105, 0xffff0000, RZ, 0xc0, !PT ;  /* 0xffff000069697812 */ /* 0x000fe200078ec0ff */
[C---:B------:R-:W-:Y:S01]  /*4e00*/  FFMA.FTZ R54, R45.reuse, R107, -R54 ;  /* 0x0000006b2d367223 */ /* 0x040fe20000010836 */
[----:B------:R-:W-:Y:S01]  /*4e10*/  FFMA.FTZ R52, R45, R111, R52 ;  /* 0x0000006f2d347223 */ /* 0x000fe20000010034 */
[----:B------:R-:W-:Y:S01]  /*4e20*/  FFMA.FTZ R55, R46, R44, -R55 ;  /* 0x0000002c2e377223 */ /* 0x000fe20000010837 */
[----:B------:R-:W-:Y:S01]  /*4e30*/  FMUL.FTZ R47, R43, R109 ;  /* 0x0000006d2b2f7220 */ /* 0x000fe20000410000 */
[----:B------:R-:W-:-:S02]  /*4e40*/  IMAD.U32 R41, R36, 0x10000, RZ ;  /* 0x0001000024297824 */ /* 0x000fc400078e00ff */
[-C--:B------:R-:W-:Y:S01]  /*4e50*/  FMUL.FTZ R93, R43, R105.reuse ;  /* 0x000000692b5d7220 */ /* 0x080fe20000410000 */
[----:B------:R-:W-:Y:S02]  /*4e60*/  IMAD.U32 R44, R106, 0x10000, RZ ;  /* 0x000100006a2c7824 */ /* 0x000fe400078e00ff */
[----:B------:R-:W-:Y:S01]  /*4e70*/  FFMA.FTZ R94, R42, R105, -R47 ;  /* 0x000000692a5e7223 */ /* 0x000fe2000001082f */
[----:B------:R-:W-:Y:S01]  /*4e80*/  IMAD.U32 R45, R110, 0x10000, RZ ;  /* 0x000100006e2d7824 */ /* 0x000fe200078e00ff */
[----:B------:R-:W-:Y:S01]  /*4e90*/  LOP3.LUT R36, R36, 0xffff0000, RZ, 0xc0, !PT ;  /* 0xffff000024247812 */ /* 0x000fe200078ec0ff */
[----:B------:R-:W-:Y:S01]  /*4ea0*/  IMAD.U32 R40, R32, 0x10000, RZ ;  /* 0x0001000020287824 */ /* 0x000fe200078e00ff */
[----:B------:R-:W-:Y:S01]  /*4eb0*/  LOP3.LUT R47, R110, 0xffff0000, RZ, 0xc0, !PT ;  /* 0xffff00006e2f7812 */ /* 0x000fe200078ec0ff */
[CC--:B------:R-:W-:Y:S01]  /*4ec0*/  FMUL.FTZ R53, R41.reuse, R45.reuse ;  /* 0x0000002d29357220 */ /* 0x0c0fe20000410000 */
[----:B------:R-:W-:Y:S01]  /*4ed0*/  LOP3.LUT R43, R106, 0xffff0000, RZ, 0xc0, !PT ;  /* 0xffff00006a2b7812 */ /* 0x000fe200078ec0ff */
[-C--:B------:R-:W-:Y:S01]  /*4ee0*/  FMUL.FTZ R46, R41, R44.reuse ;  /* 0x0000002c292e7220 */ /* 0x080fe20000410000 */
[----:B------:R-:W-:Y:S01]  /*4ef0*/  PRMT R103, R103, 0x5410, R100 ;  /* 0x0000541067677816 */ /* 0x000fe20000000064 */
[----:B------:R-:W-:Y:S01]  /*4f00*/  IMAD.U32 R33, R34, 0x10000, RZ ;  /* 0x0001000022217824 */ /* 0x000fe200078e00ff */
[----:B------:R-:W-:Y:S01]  /*4f10*/  LOP3.LUT R32, R32, 0xffff0000, RZ, 0xc0, !PT ;  /* 0xffff000020207812 */ /* 0x000fe200078ec0ff */
[----:B------:R-:W-:Y:S01]  /*4f20*/  FFMA.FTZ R53, R40, R44, -R53 ;  /* 0x0000002c28357223 */ /* 0x000fe20000010835 */
[----:B------:R-:W-:Y:S01]  /*4f30*/  LOP3.LUT R35, R34, 0xffff0000, RZ, 0xc0, !PT ;  /* 0xffff000022237812 */ /* 0x000fe200078ec0ff */
[----:B------:R-:W-:Y:S01]  /*4f40*/  FFMA.FTZ R46, R40, R45, R46 ;  /* 0x0000002d282e7223 */ /* 0x000fe2000001002e */
[----:B------:R-:W-:-:S02]  /*4f50*/  IMAD.U32 R34, R38, 0x10000, RZ ;  /* 0x0001000026227824 */ /* 0x000fc400078e00ff */
[C---:B------:R-:W-:Y:S01]  /*4f60*/  FMUL.FTZ R41, R36.reuse, R47 ;  /* 0x0000002f24297220 */ /* 0x040fe20000410000 */
[----:B------:R-:W-:Y:S01]  /*4f70*/  FMUL.FTZ R45, R36, R43 ;  /* 0x0000002b242d7220 */ /* 0x000fe20000410000 */
[----:B------:R-:W-:Y:S01]  /*4f80*/  IMAD.U32 R40, R108, 0x10000, RZ ;  /* 0x000100006c287824 */ /* 0x000fe200078e00ff */
[----:B------:R-:W-:Y:S01]  /*4f90*/  LOP3.LUT R38, R38, 0xffff0000, RZ, 0xc0, !PT ;  /* 0xffff000026267812 */ /* 0x000fe200078ec0ff */
[C---:B------:R-:W-:Y:S01]  /*4fa0*/  IMAD.U32 R36, R103.reuse, 0x10000, RZ ;  /* 0x0001000067247824 */ /* 0x040fe200078e00ff */
[----:B------:R-:W-:Y:S01]  /*4fb0*/  LOP3.LUT R108, R108, 0xffff0000, RZ, 0xc0, !PT ;  /* 0xffff00006c6c7812 */ /* 0x000fe200078ec0ff */
[----:B------:R-:W-:Y:S01]  /*4fc0*/  FFMA.FTZ R93, R42, R109, R93 ;  /* 0x0000006d2a5d7223 */ /* 0x000fe2000001005d */
[----:B------:R-:W-:Y:S01]  /*4fd0*/  LOP3.LUT R103, R103, 0xffff0000, RZ, 0xc0, !PT ;  /* 0xffff000067677812 */ /* 0x000fe200078ec0ff */
[C---:B------:R-:W-:Y:S01]  /*4fe0*/  FFMA.FTZ R42, R32.reuse, R43, -R41 ;  /* 0x0000002b202a7223 */ /* 0x040fe20000010829 */
        /* <DEDUP_REMOVED lines=18> */
.L_x_11622:
[----:B------:R-:W-:Y:S05]  /*5110*/  BSYNC B1 ;  /* 0x0000000000017941 */ /* 0x000fea0003800000 */
.L_x_11621:
        /* <DEDUP_REMOVED lines=10> */
.L_x_11588:
[----:B------:R-:W-:-:S06]  /*51c0*/  UISETP.NE.AND UP0, UPT, UR37, 0x3, UPT ;  /* 0x000000032500788c */ /* 0x000fcc000bf05270 */
[----:B------:R-:W-:-:S13]  /*51d0*/  PLOP3.LUT P3, PT, PT, PT, UP0, 0x80, 0x0 ;  /* 0x000000000000781c */ /* 0x000fda0003f6f008 */
[----:B------:R-:W-:Y:S05]  /*51e0*/  @!P3 BRA `(.L_x_11623) ;  /* 0x000000000004b947 */ /* 0x000fea0003800000 */
[----:B------:R-:W-:Y:S01]  /*51f0*/  BPT.TRAP 0x1 ;  /* 0x000000040000795c */ /* 0x000fe20000300000 */
.L_x_11623:
        /* <DEDUP_REMOVED lines=8> */
.L_x_11905:
[----:B------:R-:W-:Y:S05]  /*5280*/  BSYNC B1 ;  /* 0x0000000000017941 */ /* 0x000fea0003800000 */
.L_x_11624:
[----:B------:R-:W-:Y:S01]  /*5290*/  ISETP.GE.AND P4, PT, R17, R96, PT ;  /* 0x000000601100720c */ /* 0x000fe20003f86270 */
[----:B------:R-:W-:-:S12]  /*52a0*/  BSSY B1, `(.L_x_11626) ;  /* 0x0000006000017945 */ /* 0x000fd80003800000 */
[----:B------:R-:W-:Y:S05]  /*52b0*/  @P4 BRA `(.L_x_11627) ;  /* 0x0000000000104947 */ /* 0x000fea0003800000 */
[----:B------:R-:W1:Y:S04]  /*52c0*/  @!P1 LDS.128 R32, [R89+0xe000] ;  /* 0x00e0000059209984 */ /* 0x000e680000000c00 */
[----:B------:R-:W2:Y:S04]  /*52d0*/  @!P2 LDS.128 R36, [R88+0xe000] ;  /* 0x00e000005824a984 */ /* 0x000ea80000000c00 */
[----:B-1----:R1:W-:Y:S04]  /*52e0*/  @!P1 STG.E.128 desc[UR38][R42.64], R32 ;  /* 0x000000202a009986 */ /* 0x0023e8000c101d26 */
[----:B--2---:R1:W-:Y:S02]  /*52f0*/  @!P2 STG.E.128 desc[UR38][R42.64+0x40], R36 ;  /* 0x000040242a00a986 */ /* 0x0043e4000c101d26 */
.L_x_11627:
[----:B------:R-:W-:Y:S05]  /*5300*/  BSYNC B1 ;  /* 0x0000000000017941 */ /* 0x000fea0003800000 */
.L_x_11626:
[----:B-1----:R-:W-:-:S05]  /*5310*/  VIADD R32, R17, 0x60 ;  /* 0x0000006011207836 */ /* 0x002fca0000000000 */
[----:B------:R-:W-:-:S13]  /*5320*/  ISETP.GE.AND P4, PT, R32, R96, PT ;  /* 0x000000602000720c */ /* 0x000fda0003f86270 */
[----:B------:R-:W-:Y:S05]  /*5330*/  @P4 BRA `(.L_x_11605) ;  /* 0x0000000000104947 */ /* 0x000fea0003800000 */
[----:B------:R-:W1:Y:S04]  /*5340*/  @!P1 LDS.128 R32, [R89+0x11000] ;  /* 0x0110000059209984 */ /* 0x000e680000000c00 */
[----:B------:R-:W2:Y:S04]  /*5350*/  @!P2 LDS.128 R36, [R88+0x11000] ;  /* 0x011000005824a984 */ /* 0x000ea80000000c00 */
[----:B-1----:R1:W-:Y:S04]  /*5360*/  @!P1 STG.E.128 desc[UR38][R40.64], R32 ;  /* 0x0000002028009986 */ /* 0x0023e8000c101d26 */
[----:B--2---:R1:W-:Y:S02]  /*5370*/  @!P2 STG.E.128 desc[UR38][R40.64+0x40], R36 ;  /* 0x000040242800a986 */ /* 0x0043e4000c101d26 */
.L_x_11605:
[----:B------:R-:W-:Y:S05]  /*5380*/  BSYNC B0 ;  /* 0x0000000000007941 */ /* 0x000fea0003800000 */
.L_x_11587:
        /* <DEDUP_REMOVED lines=17> */
.L_x_11629:
[----:B------:R-:W-:Y:S05]  /*54a0*/  BSYNC B0 ;  /* 0x0000000000007941 */ /* 0x000fea0003800000 */
.L_x_11628:
[----:B------:R-:W2:Y:S01]  /*54b0*/  SYNCS.PHASECHK.TRANS64.TRYWAIT P3, [R85+URZ+0x168b0], R97 ;  /* 0x0168b061550075a7 */ /* 0x000ea2000806017f */
[----:B------:R-:W-:Y:S01]  /*54c0*/  ULDC UR40, c[0x0][0x2e4] ;  /* 0x0000b90000287ab9 */ /* 0x000fe20000000800 */
[----:B------:R-:W-:Y:S01]  /*54d0*/  ULDC.64 UR44, c[0x0][0x318] ;  /* 0x0000c600002c7ab9 */ /* 0x000fe20000000a00 */
[----:B------:R-:W-:Y:S01]  /*54e0*/  ULDC.64 UR42, c[0x0][0x308] ;  /* 0x0000c200002a7ab9 */ /* 0x000fe20000000a00 */
[----:B------:R-:W-:Y:S01]  /*54f0*/  BSSY B0, `(.L_x_11630) ;  /* 0x0000003000007945 */ /* 0x000fe20003800000 */
[----:B------:R-:W-:-:S03]  /*5500*/  IMAD.WIDE R36, R25, 0x80, R10 ;  /* 0x0000008019247825 */ /* 0x000fc600078e020a */
[----:B--2---:R-:W-:Y:S05]  /*5510*/  @!P3 BRA `(.L_x_11631) ;  /* 0x0000016c0070b947 */ /* 0x004fea0003800000 */
.L_x_11906:
[----:B------:R-:W-:Y:S05]  /*5520*/  BSYNC B0 ;  /* 0x0000000000007941 */ /* 0x000fea0003800000 */
.L_x_11630:
        /* <DEDUP_REMOVED lines=17> */
.L_x_11633:
[----:B------:R-:W-:Y:S05]  /*5640*/  BSYNC B0 ;  /* 0x0000000000007941 */ /* 0x000fea0003800000 */
.L_x_11632:
        /* <DEDUP_REMOVED lines=20> */
.L_x_11635:
[----:B------:R-:W-:Y:S05]  /*5790*/  BSYNC B0 ;  /* 0x0000000000007941 */ /* 0x000fea0003800000 */
.L_x_11634:
[----:B-1----:R-:W3:Y:S01]  /*57a0*/  LDL.LU R33, [R1+0x10] ;  /* 0x0000100001217983 */ /* 0x002ee20000300800 */
[----:B------:R-:W-:Y:S01]  /*57b0*/  VIADD R18, R18, 0x1 ;  /* 0x0000000112127836 */ /* 0x000fe20000000000 */
[----:B------:R-:W-:Y:S01]  /*57c0*/  LOP3.LUT P5, RZ, R22, 0x2, RZ, 0xc0, !PT ;  /* 0x0000000216ff7812 */ /* 0x000fe200078ac0ff */
        /* <DEDUP_REMOVED lines=13> */
[----:B---3--:R-:W-:-:S05]  /*58a0*/  LOP3.LUT R33, R33, R32, RZ, 0x3c, !PT ;  /* 0x0000002021217212 */ /* 0x008fca00078e3cff */
[----:B------:R0:W-:Y:S01]  /*58b0*/  STL [R1+0x10], R33 ;  /* 0x0000102101007387 */ /* 0x0001e20000100800 */
[----:B------:R-:W-:Y:S05]  /*58c0*/  @P5 BRA `(.L_x_11636) ;  /* 0xffffffc800b45947 */ /* 0x000fea000383ffff */
[----:B0-----:R-:W0:Y:S01]  /*58d0*/  S2R R33, SR_TID.X ;  /* 0x0000000000217919 */ /* 0x001e220000002100 */
[----:B------:R-:W-:Y:S02]  /*58e0*/  PLOP3.LUT P0, PT, PT, PT, PT, 0x8, 0x0 ;  /* 0x000000000000781c */ /* 0x000fe40003f0e170 */
[----:B0-----:R-:W-:-:S04]  /*58f0*/  SHF.R.U32.HI R33, RZ, 0x7, R33 ;  /* 0x00000007ff217819 */ /* 0x001fc80000011621 */
[----:B------:R-:W-:-:S13]  /*5900*/  ISETP.NE.AND P5, PT, R33, 0x1, PT ;  /* 0x000000012100780c */ /* 0x000fda0003fa5270 */
[----:B------:R-:W-:Y:S06]  /*5910*/  @!P5 BAR.ARV 0x9, 0x100 ;  /* 0x024400000000db1d */ /* 0x000fec0000002000 */
.L_x_11582:
[----:B------:R-:W1:Y:S02]  /*5920*/  LDC.64 R4, c[0x0][0x9e0] ;  /* 0x00027800ff047b82 */ /* 0x000e640000000a00 */
[----:B-1----:R-:W-:Y:S01]  /*5930*/  ISETP.GE.AND P1, PT, R5, 0x1, PT ;  /* 0x000000010500780c */ /* 0x002fe20003f26270 */
[----:B------:R-:W-:-:S12]  /*5940*/  @P0 BRA `(.L_x_11637) ;  /* 0x00000000000c0947 */ /* 0x000fd80003800000 */
[----:B------:R-:W1:Y:S01]  /*5950*/  FENCE.VIEW.ASYNC.G ;  /* 0x00000000000073c6 */ /* 0x000e620000000100 */
[----:B------:R-:W-:Y:S05]  /*5960*/  WARPSYNC.ALL ;  /* 0x0000000000007948 */ /* 0x000fea0003800000 */
[----:B-1----:R-:W-:Y:S06]  /*5970*/  BAR.ARV 0xc, 0x1a0 ;  /* 0x0306800000007b1d */ /* 0x002fec0000002000 */
.L_x_11637:
        /* <DEDUP_REMOVED lines=13> */
.L_x_11640:
[----:B------:R-:W-:-:S13]  /*5a50*/  ISETP.NE.AND P0, PT, R5, 0x1, PT ;  /* 0x000000010500780c */ /* 0x000fda0003f05270 */
[----:B------:R-:W1:Y:S02]  /*5a60*/  @P0 LDC.64 R6, c[0x0][0x9e8] ;  /* 0x00027a00ff060b82 */ /* 0x000e640000000a00 */
[----:B-1----:R-:W-:-:S05]  /*5a70*/  @P0 IMAD.HI.U32 R4, R3, R6, RZ ;  /* 0x0000000603040227 */ /* 0x002fca00078e00ff */
[----:B------:R-:W-:-:S07]  /*5a80*/  @P0 SHF.R.U32.HI R3, RZ, R7, R4 ;  /* 0x00000007ff030219 */ /* 0x000fce0000011604 */
.L_x_11641:
[----:B------:R-:W-:Y:S05]  /*5a90*/  BSYNC B0 ;  /* 0x0000000000007941 */ /* 0x000fea0003800000 */
.L_x_11639:
[----:B------:R-:W-:-:S05]  /*5aa0*/  IMAD R3, R3, R5, R5 ;  /* 0x0000000503037224 */ /* 0x000fca00078e0205 */
[----:B------:R-:W-:-:S07]  /*5ab0*/  VIMNMX R0, R0, R3, PT ;  /* 0x0000000300007248 */ /* 0x000fce0003fe0100 */
.L_x_11638:
        /* <DEDUP_REMOVED lines=18> */
.L_x_11644:
[----:B------:R-:W-:-:S13]  /*5be0*/  ISETP.NE.AND P0, PT, R5, 0x1, PT ;  /* 0x000000010500780c */ /* 0x000fda0003f05270 */
[----:B------:R-:W1:Y:S02]  /*5bf0*/  @P0 LDC.64 R6, c[0x0][0x9e8] ;  /* 0x00027a00ff060b82 */ /* 0x000e640000000a00 */
[----:B-1----:R-:W-:-:S05]  /*5c00*/  @P0 IMAD.HI.U32 R6, R27, R6, RZ ;  /* 0x000000061b060227 */ /* 0x002fca00078e00ff */
[----:B------:R-:W-:-:S07]  /*5c10*/  @P0 SHF.R.U32.HI R27, RZ, R7, R6 ;  /* 0x00000007ff1b0219 */ /* 0x000fce0000011606 */
.L_x_11645:
[----:B------:R-:W-:Y:S05]  /*5c20*/  BSYNC B0 ;  /* 0x0000000000007941 */ /* 0x000fea0003800000 */
.L_x_11643:
[----:B------:R-:W-:-:S05]  /*5c30*/  IMAD R27, R27, R5, RZ ;  /* 0x000000051b1b7224 */ /* 0x000fca00078e02ff */
[----:B------:R-:W-:-:S07]  /*5c40*/  VIMNMX R0, R0, R27, !PT ;  /* 0x0000001b00007248 */ /* 0x000fce0007fe0100 */
.L_x_11642:
[----:B------:R-:W-:Y:S01]  /*5c50*/  SHF.R.S32.HI R3, RZ, 0x1f, R0 ;  /* 0x0000001fff037819 */ /* 0x000fe20000011400 */
[----:B------:R-:W-:Y:S01]  /*5c60*/  IMAD.MOV.U32 R21, RZ, RZ, RZ ;  /* 0x000000ffff157224 */ /* 0x000fe200078e00ff */
[----:B------:R-:W-:Y:S02]  /*5c70*/  PLOP3.LUT P0, PT, PT, PT, PT, 0x80, 0x0 ;  /* 0x000000000000781c */ /* 0x000fe40003f0f070 */
[----:B------:R-:W-:Y:S02]  /*5c80*/  CS2R R28, SRZ ;  /* 0x00000000001c7805 */ /* 0x000fe4000001ff00 */
[----:B------:R-:W-:Y:S02]  /*5c90*/  LEA.HI R3, R3, R0, RZ, 0x7 ;  /* 0x0000000003037211 */ /* 0x000fe400078f38ff */
[----:B0-----:R-:W-:Y:S01]  /*5ca0*/  CS2R R14, SRZ ;  /* 0x00000000000e7805 */ /* 0x001fe2000001ff00 */
[----:B------:R-:W-:Y:S01]  /*5cb0*/  IMAD.MOV.U32 R118, RZ, RZ, RZ ;  /* 0x000000ffff767224 */ /* 0x000fe200078e00ff */
        /* <DEDUP_REMOVED lines=20> */
[----:B0-----:R-:W-:Y:S06]  /*5e00*/  @!P1 BRA `(.L_x_11646) ;  /* 0x000000f400089947 */ /* 0x001fec0003800000 */
        /* <DEDUP_REMOVED lines=9> */
.L_x_11909:
[----:B------:R-:W1:Y:S01]  /*5ea0*/  LDL R3, [R1+0xc] ;  /* 0x00000c0001037983 */ /* 0x000e620000100800 */
[----:B------:R-:W-:Y:S01]  /*5eb0*/  LOP3.LUT R22, R22, 0xfffffffe, RZ, 0xc0, !PT ;  /* 0xfffffffe16167812 */ /* 0x000fe200078ec0ff */
[----:B------:R-:W-:Y:S01]  /*5ec0*/  BSSY B6, `(.L_x_11648) ;  /* 0x000001b000067945 */ /* 0x000fe20003800000 */
[----:B-1----:R-:W-:-:S05]  /*5ed0*/  IMAD.HI R0, R3, 0x55555556, RZ ;  /* 0x5555555603007827 */ /* 0x002fca00078e02ff */
[----:B------:R-:W-:-:S05]  /*5ee0*/  LEA.HI R0, R0, R0, RZ, 0x1 ;  /* 0x0000000000007211 */ /* 0x000fca00078f08ff */
[----:B------:R-:W-:Y:S02]  /*5ef0*/  IMAD R0, R0, -0x3, R3 ;  /* 0xfffffffd00007824 */ /* 0x000fe400078e0203 */
[----:B------:R-:W-:-:S04]  /*5f00*/  VIADD R3, R2, 0x8400 ;  /* 0x0000840002037836 */ /* 0x000fc80000000000 */
[----:B------:R-:W-:Y:S01]  /*5f10*/  IMAD R0, R0, 0x2000, R3 ;  /* 0x0000200000007824 */ /* 0x000fe200078e0203 */
[----:B------:R-:W-:-:S04]  /*5f20*/  LOP3.LUT P0, RZ, R3, 0x3ff, RZ, 0xc0, !PT ;  /* 0x000003ff03ff7812 */ /* 0x000fc8000780c0ff */
[----:B------:R-:W-:-:S04]  /*5f30*/  SHF.R.U32.HI R0, RZ, 0x4, R0 ;  /* 0x00000004ff007819 */ /* 0x000fc80000011600 */
[----:B------:R-:W-:-:S05]  /*5f40*/  LOP3.LUT R25, R0, 0x3fff, RZ, 0xc0, !PT ;  /* 0x00003fff00197812 */ /* 0x000fca00078ec0ff */
[----:B------:R-:W-:Y:S01]  /*5f50*/  @P0 LOP3.LUT R22, R22, 0x1, RZ, 0xfc, !PT ;  /* 0x0000000116160812 */ /* 0x000fe200078efcff */
[----:B------:R-:W-:Y:S06]  /*5f60*/  @!P0 BRA `(.L_x_11649) ;  /* 0x0000000000408947 */ /* 0x000fec0003800000 */
        /* <DEDUP_REMOVED lines=16> */
.L_x_11649:
[----:B------:R-:W-:Y:S05]  /*6070*/  BSYNC B6 ;  /* 0x0000000000067941 */ /* 0x000fea0003800000 */
.L_x_11648:
[----:B------:R-:W-:Y:S02]  /*6080*/  ULDC UR4, c[0x0][0x3d4] ;  /* 0x0000f50000047ab9 */ /* 0x000fe40000000800 */
[----:B------:R-:W-:-:S13]  /*6090*/  ISETP.LT.AND P0, PT, RZ, UR4, PT ;  /* 0x00000004ff007c0c */ /* 0x000fda000bf01270 */
[----:B------:R-:W-:Y:S05]  /*60a0*/  @P0 BRA `(.L_x_11650) ;  /* 0x0000000000400947 */ /* 0x000fea0003800000 */
[----:B------:R-:W3:Y:S02]  /*60b0*/  LDL R20, [R1+0x38] ;  /* 0x0000380001147983 */ /* 0x000ee40000100800 */
[----:B---3--:R-:W-:-:S04]  /*60c0*/  LEA.HI R0, R20, R20, RZ, 0x1 ;  /* 0x0000001414007211 */ /* 0x008fc800078f08ff */
        /* <DEDUP_REMOVED lines=8> */
.L_x_11653:
[----:B---3--:R3:W4:Y:S02]  /*6150*/  SYNCS.PHASECHK.TRANS64.TRYWAIT P0, [R2+URZ+0x16800], R3 ;  /* 0x01680003020075a7 */ /* 0x008724000800017f */
[----:B----4-:R-:W-:Y:S05]  /*6160*/  @!P0 NANOSLEEP.SYNCS 0x989680 ;  /* 0x009896800000895d */ /* 0x010fea0003900000 */
[----:B------:R-:W4:Y:S02]  /*6170*/  @!P0 SYNCS.PHASECHK.TRANS64 P0, [R2+URZ+0x16800], R3 ;  /* 0x01680003020085a7 */ /* 0x000f24000800007f */
[----:B----4-:R-:W-:Y:S05]  /*6180*/  @!P0 BRA `(.L_x_11653) ;  /* 0xfffffffc00f08947 */ /* 0x010fea000383ffff */
.L_x_11652:
[----:B------:R-:W-:Y:S05]  /*6190*/  BSYNC B0 ;  /* 0x0000000000007941 */ /* 0x000fea0003800000 */
.L_x_11651:
[----:B------:R-:W-:Y:S05]  /*61a0*/  BRA `(.L_x_11654) ;  /* 0x0000003000cc7947 */ /* 0x000fea0003800000 */
.L_x_11650:
[----:B------:R-:W1:Y:S01]  /*61b0*/  S2R R0, SR_TID.X ;  /* 0x0000000000007919 */ /* 0x000e620000002100 */
[----:B------:R-:W-:Y:S01]  /*61c0*/  SHF.R.S32.HI R10, RZ, 0x1f, R17 ;  /* 0x0000001fff0a7819 */ /* 0x000fe20000011411 */
[----:B------:R-:W-:Y:S01]  /*61d0*/  ULDC.64 UR4, c[0x0][0x3d8] ;  /* 0x0000f60000047ab9 */ /* 0x000fe20000000a00 */
[----:B------:R-:W-:Y:S01]  /*61e0*/  ULDC.64 UR6, c[0x0][0x3e8] ;  /* 0x0000fa0000067ab9 */ /* 0x000fe20000000a00 */
[----:B------:R-:W-:Y:S01]  /*61f0*/  LOP3.LUT P4, RZ, R22, 0x1, RZ, 0xc0, !PT ;  /* 0x0000000116ff7812 */ /* 0x000fe2000788c0ff */
[----:B-----5:R-:W-:Y:S01]  /*6200*/  IMAD.WIDE.U32 R44, R23, UR4, RZ ;  /* 0x00000004172c7c25 */ /* 0x020fe2000f8e00ff */
[----:B------:R-:W-:Y:S03]  /*6210*/  BSSY B6, `(.L_x_11655) ;  /* 0x0000033000067945 */ /* 0x000fe60003800000 */
[C---:B------:R-:W-:Y:S02]  /*6220*/  IMAD R6, R10.reuse, UR4, RZ ;  /* 0x000000040a067c24 */ /* 0x040fe4000f8e02ff */
[----:B------:R-:W-:-:S02]  /*6230*/  IMAD R10, R10, UR6, RZ ;  /* 0x000000060a0a7c24 */ /* 0x000fc4000f8e02ff */
[----:B------:R-:W-:Y:S02]  /*6240*/  IMAD R37, R17, UR5, R6 ;  /* 0x0000000511257c24 */ /* 0x000fe4000f8e0206 */
[----:B------:R-:W-:-:S04]  /*6250*/  IMAD.WIDE.U32 R42, R23, UR6, RZ ;  /* 0x00000006172a7c25 */ /* 0x000fc8000f8e00ff */
[----:B------:R-:W-:Y:S02]  /*6260*/  IMAD R47, R17, UR7, R10 ;  /* 0x00000007112f7c24 */ /* 0x000fe4000f8e020a */
[----:B-1----:R-:W-:-:S05]  /*6270*/  VIADD R0, R0, 0xffffff80 ;  /* 0xffffff8000007836 */ /* 0x002fca0000000000 */
[----:B------:R-:W-:-:S04]  /*6280*/  SHF.R.S32.HI R36, RZ, 0x1f, R0 ;  /* 0x0000001fff247819 */ /* 0x000fc80000011400 */
[----:B------:R-:W-:-:S04]  /*6290*/  LEA.HI R36, R36, R0, RZ, 0x2 ;  /* 0x0000000024247211 */ /* 0x000fc800078f10ff */
[----:B------:R-:W-:-:S05]  /*62a0*/  LOP3.LUT R36, R36, 0xfffffffc, RZ, 0xc0, !PT ;  /* 0xfffffffc24247812 */ /* 0x000fca00078ec0ff */
[----:B------:R-:W-:Y:S01]  /*62b0*/  IMAD.IADD R36, R0, 0x1, -R36 ;  /* 0x0000000100247824 */ /* 0x000fe200078e0a24 */
[----:B------:R-:W-:-:S03]  /*62c0*/  SHF.R.S32.HI R0, RZ, 0x1f, R23 ;  /* 0x0000001fff007819 */ /* 0x000fc60000011417 */
[C---:B------:R-:W-:Y:S02]  /*62d0*/  IMAD.SHL.U32 R28, R36.reuse, 0x4, RZ ;  /* 0x00000004241c7824 */ /* 0x040fe400078e00ff */
[----:B------:R-:W-:Y:S02]  /*62e0*/  IMAD.SHL.U32 R26, R36, 0x8, RZ ;  /* 0x00000008241a7824 */ /* 0x000fe400078e00ff */
[C---:B------:R-:W-:Y:S01]  /*62f0*/  IMAD R4, R0.reuse, UR4, RZ ;  /* 0x0000000400047c24 */ /* 0x040fe2000f8e02ff */
[----:B------:R-:W-:Y:S01]  /*6300*/  SHF.R.S32.HI R29, RZ, 0x1f, R28 ;  /* 0x0000001fff1d7819 */ /* 0x000fe2000001141c */
[----:B------:R-:W-:Y:S01]  /*6310*/  IMAD R0, R0, UR6, RZ ;  /* 0x0000000600007c24 */ /* 0x000fe2000f8e02ff */
[----:B------:R-:W-:Y:S01]  /*6320*/  SHF.R.S32.HI R27, RZ, 0x1f, R26 ;  /* 0x0000001fff1b7819 */ /* 0x000fe2000001141a */
[----:B------:R-:W-:Y:S02]  /*6330*/  IMAD R41, R23, UR5, R4 ;  /* 0x0000000517297c24 */ /* 0x000fe4000f8e0204 */
[----:B------:R-:W-:-:S04]  /*6340*/  IMAD.WIDE.U32 R4, R17, UR4, R28 ;  /* 0x0000000411047c25 */ /* 0x000fc8000f8e001c */
[----:B------:R-:W-:Y:S01]  /*6350*/  IMAD R3, R23, UR7, R0 ;  /* 0x0000000717037c24 */ /* 0x000fe2000f8e0200 */
[----:B--2---:R-:W-:Y:S01]  /*6360*/  IADD3 R34, P0, R4, R44, RZ ;  /* 0x0000002c04227210 */ /* 0x004fe20007f1e0ff */
[----:B------:R-:W-:-:S04]  /*6370*/  IMAD.WIDE.U32 R6, R17, UR6, R28 ;  /* 0x0000000611067c25 */ /* 0x000fc8000f8e001c */
[----:B------:R-:W-:Y:S01]  /*6380*/  IMAD.WIDE.U32 R8, R17, UR4, R26 ;  /* 0x0000000411087c25 */ /* 0x000fe2000f8e001a */
[----:B------:R-:W-:-:S03]  /*6390*/  IADD3 R32, P1, R6, R42, RZ ;  /* 0x0000002a06207210 */ /* 0x000fc60007f3e0ff */
[----:B------:R-:W-:Y:S01]  /*63a0*/  IMAD.WIDE.U32 R10, R17, UR6, R26 ;  /* 0x00000006110a7c25 */ /* 0x000fe2000f8e001a */
[----:B------:R-:W-:-:S03]  /*63b0*/  IADD3 R31, P2, R8, R44, RZ ;  /* 0x0000002c081f7210 */ /* 0x000fc60007f5e0ff */
[----:B------:R-:W-:Y:S01]  /*63c0*/  IMAD.IADD R41, R41, 0x1, R45 ;  /* 0x0000000129297824 */ /* 0x000fe200078e022d */
[----:B------:R-:W-:Y:S01]  /*63d0*/  IADD3 R39, P3, R10, R42, RZ ;  /* 0x0000002a0a277210 */ /* 0x000fe20007f7e0ff */
[----:B------:R-:W-:-:S03]  /*63e0*/  IMAD.IADD R23, R3, 0x1, R43 ;  /* 0x0000000103177824 */ /* 0x000fc600078e022b */
[----:B------:R-:W-:Y:S02]  /*63f0*/  IADD3.X R35, R41, R5, R37, P0, !PT ;  /* 0x0000000529237210 */ /* 0x000fe400007fe425 */
[----:B------:R-:W-:Y:S02]  /*6400*/  IADD3.X R33, R23, R7, R47, P1, !PT ;  /* 0x0000000717217210 */ /* 0x000fe40000ffe42f */
[----:B------:R-:W-:Y:S02]  /*6410*/  IADD3.X R37, R41, R37, R9, P2, !PT ;  /* 0x0000002529257210 */ /* 0x000fe400017fe409 */
[----:B------:R-:W-:Y:S01]  /*6420*/  IADD3.X R47, R23, R47, R11, P3, !PT ;  /* 0x0000002f172f7210 */ /* 0x000fe20001ffe40b */
        /* <DEDUP_REMOVED lines=17> */
.L_x_11656:
[----:B------:R-:W-:Y:S05]  /*6540*/  BSYNC B6 ;  /* 0x0000000000067941 */ /* 0x000fea0003800000 */
.L_x_11655:
[----:B------:R-:W2:Y:S01]  /*6550*/  LDL R30, [R1+0x4] ;  /* 0x00000400011e7983 */ /* 0x000ea20000100800 */
[----:B------:R-:W1:Y:S01]  /*6560*/  LDC.64 R10, c[0x0][0x3d8] ;  /* 0x0000f600ff0a7b82 */ /* 0x000e620000000a00 */
[----:B------:R-:W-:Y:S02]  /*6570*/  ULDC.U8 UR4, c[0x0][0x3f0] ;  /* 0x0000fc0000047ab9 */ /* 0x000fe40000000000 */
[----:B------:R-:W3:Y:S05]  /*6580*/  LDL R38, [R1+0x20] ;  /* 0x0000200001267983 */ /* 0x000eea0000100800 */
[----:B------:R-:W4:Y:S01]  /*6590*/  LDC.64 R12, c[0x0][0x3e8] ;  /* 0x0000fa00ff0c7b82 */ /* 0x000f220000000a00 */
[----:B------:R-:W-:Y:S01]  /*65a0*/  ISETP.NE.AND P0, PT, RZ, UR4, PT ;  /* 0x00000004ff007c0c */ /* 0x000fe2000bf05270 */
[----:B------:R-:W-:Y:S01]  /*65b0*/  BSSY B0, `(.L_x_11657) ;  /* 0x00002ea000007945 */ /* 0x000fe20003800000 */
[----:B--2---:R-:W-:Y:S01]  /*65c0*/  SHF.R.S32.HI R3, RZ, 0x1f, R30 ;  /* 0x0000001fff037819 */ /* 0x004fe2000001141e */
[----:B-1----:R-:W-:-:S04]  /*65d0*/  IMAD.WIDE.U32 R8, R30, R10, RZ ;  /* 0x0000000a1e087225 */ /* 0x002fc800078e00ff */
[C---:B------:R-:W-:Y:S02]  /*65e0*/  IMAD R0, R3.reuse, R10, RZ ;  /* 0x0000000a03007224 */ /* 0x040fe400078e02ff */
[-C--:B----4-:R-:W-:Y:S02]  /*65f0*/  IMAD R4, R3, R12.reuse, RZ ;  /* 0x0000000c03047224 */ /* 0x090fe400078e02ff */
[----:B------:R-:W-:-:S04]  /*6600*/  IMAD.WIDE.U32 R20, R30, R12, RZ ;  /* 0x0000000c1e147225 */ /* 0x000fc800078e00ff */
[C---:B------:R-:W-:Y:S02]  /*6610*/  IMAD R3, R30.reuse, R11, R0 ;  /* 0x0000000b1e037224 */ /* 0x040fe400078e0200 */
[C---:B------:R-:W-:Y:S02]  /*6620*/  IMAD R5, R30.reuse, R13, R4 ;  /* 0x0000000d1e057224 */ /* 0x040fe400078e0204 */
[----:B------:R-:W-:Y:S02]  /*6630*/  IMAD.IADD R3, R9, 0x1, R3 ;  /* 0x0000000109037824 */ /* 0x000fe400078e0203 */
[----:B------:R-:W-:Y:S02]  /*6640*/  IMAD.IADD R53, R21, 0x1, R5 ;  /* 0x0000000115357824 */ /* 0x000fe400078e0205 */
[----:B---3--:R-:W-:Y:S02]  /*6650*/  IMAD R0, R30, -0xc0, R38 ;  /* 0xffffff401e007824 */ /* 0x008fe400078e0226 */
[----:B------:R-:W-:-:S04]  /*6660*/  IMAD.WIDE.U32 R6, R8, 0xc0, RZ ;  /* 0x000000c008067825 */ /* 0x000fc800078e00ff */
[----:B------:R-:W-:-:S04]  /*6670*/  IMAD.WIDE.U32 R4, R20, 0xc0, RZ ;  /* 0x000000c014047825 */ /* 0x000fc800078e00ff */
[----:B------:R-:W-:Y:S02]  /*6680*/  IMAD R51, R3, 0xc0, RZ ;  /* 0x000000c003337824 */ /* 0x000fe400078e02ff */
[----:B------:R-:W-:Y:S01]  /*6690*/  IMAD R53, R53, 0xc0, RZ ;  /* 0x000000c035357824 */ /* 0x000fe200078e02ff */
[----:B------:R-:W-:Y:S01]  /*66a0*/  VIMNMX R50, R0, 0xc0, PT ;  /* 0x000000c000327848 */ /* 0x000fe20003fe0100 */
[----:B------:R-:W-:Y:S02]  /*66b0*/  IMAD.IADD R55, R7, 0x1, R51 ;  /* 0x0000000107377824 */ /* 0x000fe400078e0233 */
[----:B------:R-:W-:Y:S01]  /*66c0*/  IMAD.IADD R57, R5, 0x1, R53 ;  /* 0x0000000105397824 */ /* 0x000fe200078e0235 */
[----:B------:R-:W-:Y:S06]  /*66d0*/  @!P0 BRA `(.L_x_11658) ;  /* 0x0000001400d88947 */ /* 0x000fec0003800000 */
[----:B------:R-:W1:Y:S01]  /*66e0*/  LDC R0, c[0x0][0x428] ;  /* 0x00010a00ff007b82 */ /* 0x000e620000000800 */
[C---:B------:R-:W-:Y:S01]  /*66f0*/  ISETP.GE.AND P0, PT, R17.reuse, R50, PT ;  /* 0x000000321100720c */ /* 0x040fe20003f06270 */
[----:B------:R-:W-:Y:S01]  /*6700*/  BSSY B1, `(.L_x_11659) ;  /* 0x000002a000017945 */ /* 0x000fe20003800000 */
[----:B------:R-:W-:Y:S01]  /*6710*/  IMAD.MOV.U32 R15, RZ, RZ, R41 ;  /* 0x000000ffff0f7224 */ /* 0x000fe200078e0029 */
[----:B------:R-:W-:Y:S01]  /*6720*/  CS2R R46, SRZ ;  /* 0x00000000002e7805 */ /* 0x000fe2000001ff00 */
[----:B------:R-:W-:Y:S01]  /*6730*/  IMAD.MOV.U32 R48, RZ, RZ, R42 ;  /* 0x000000ffff307224 */ /* 0x000fe200078e002a */
[----:B------:R-:W-:Y:S01]  /*6740*/  CS2R R38, SRZ ;  /* 0x0000000000267805 */ /* 0x000fe2000001ff00 */
[----:B------:R-:W-:Y:S01]  /*6750*/  IMAD.MOV.U32 R49, RZ, RZ, R23 ;  /* 0x000000ffff317224 */ /* 0x000fe200078e0017 */
[----:B-1----:R-:W-:Y:S01]  /*6760*/  ISETP.NE.AND P2, PT, R0, 0x1, PT ;  /* 0x000000010000780c */ /* 0x002fe20003f45270 */
[----:B------:R-:W-:Y:S02]  /*6770*/  IMAD R0, R30, 0xc0, R17 ;  /* 0x000000c01e007824 */ /* 0x000fe400078e0211 */
[----:B------:R-:W-:-:S02]  /*6780*/  VIADD R30, R17, 0x60 ;  /* 0x00000060111e7836 */ /* 0x000fc40000000000 */
[----:B------:R-:W-:Y:S01]  /*6790*/  IMAD R3, R36, 0x60, R0 ;  /* 0x0000006024037824 */ /* 0x000fe200078e0200 */
[----:B------:R-:W-:Y:S02]  /*67a0*/  CS2R R36, SRZ ;  /* 0x0000000000247805 */ /* 0x000fe4000001ff00 */
[----:B------:R-:W-:-:S05]  /*67b0*/  ISETP.GE.AND P1, PT, R30, R50, PT ;  /* 0x000000321e00720c */ /* 0x000fca0003f26270 */
[----:B0-----:R-:W0:Y:S08]  /*67c0*/  @P2 LDC R14, c[0x0][0x42c] ;  /* 0x00010b00ff0e2b82 */ /* 0x001e300000000800 */
[----:B------:R-:W1:Y:S01]  /*67d0*/  @P2 LDC R31, c[0x0][0x430] ;  /* 0x00010c00ff1f2b82 */ /* 0x000e620000000800 */
[----:B0-----:R-:W-:-:S04]  /*67e0*/  @P2 IMAD.HI.U32 R0, R3, R14, RZ ;  /* 0x0000000e03002227 */ /* 0x001fc800078e00ff */
[----:B------:R-:W-:Y:S01]  /*67f0*/  IMAD.MOV.U32 R14, RZ, RZ, R44 ;  /* 0x000000ffff0e7224 */ /* 0x000fe200078e002c */
[----:B------:R-:W-:Y:S02]  /*6800*/  CS2R R44, SRZ ;  /* 0x00000000002c7805 */ /* 0x000fe4000001ff00 */
[----:B-1----:R-:W-:Y:S02]  /*6810*/  @P2 SHF.R.U32.HI R3, RZ, R31, R0 ;  /* 0x0000001fff032219 */ /* 0x002fe40000011600 */
[----:B------:R-:W-:Y:S01]  /*6820*/  CS2R R30, SRZ ;  /* 0x00000000001e7805 */ /* 0x000fe2000001ff00 */
[----:B------:R-:W-:Y:S06]  /*6830*/  @P0 BRA `(.L_x_11660) ;  /* 0x0000000000580947 */ /* 0x000fec0003800000 */
[----:B------:R-:W-:Y:S01]  /*6840*/  VIADD R0, R28, 0x10 ;  /* 0x000000101c007836 */ /* 0x000fe20000000000 */
[----:B------:R-:W-:Y:S01]  /*6850*/  ULDC UR4, c[0x0][0x3d4] ;  /* 0x0000f50000047ab9 */ /* 0x000fe20000000800 */
[----:B------:R-:W-:Y:S01]  /*6860*/  IMAD.WIDE.U32 R8, R8, 0xc0, R34 ;  /* 0x000000c008087825 */ /* 0x000fe200078e0022 */
[----:B------:R-:W-:Y:S01]  /*6870*/  ISETP.GE.AND P4, PT, R28, UR4, PT ;  /* 0x000000041c007c0c */ /* 0x000fe2000bf86270 */
[----:B------:R-:W-:Y:S01]  /*6880*/  ULDC.64 UR6, c[0x0][0x3c8] ;  /* 0x0000f20000067ab9 */ /* 0x000fe20000000a00 */
[----:B------:R-:W-:Y:S01]  /*6890*/  ISETP.GE.AND P5, PT, R0, UR4, PT ;  /* 0x0000000400007c0c */ /* 0x000fe2000bfa6270 */
[----:B------:R-:W-:Y:S01]  /*68a0*/  IMAD.WIDE.U32 R20, R20, 0xc0, R32 ;  /* 0x000000c014147825 */ /* 0x000fe200078e0020 */
[----:B------:R-:W-:Y:S01]  /*68b0*/  ULDC.64 UR8, c[0x0][0x3e0] ;  /* 0x0000f80000087ab9 */ /* 0x000fe20000000a00 */
[----:B------:R-:W-:Y:S02]  /*68c0*/  LEA R42, P2, R8, UR6, 0x1 ;  /* 0x00000006082a7c11 */ /* 0x000fe4000f8408ff */
[----:B------:R-:W-:Y:S01]  /*68d0*/  CS2R R46, SRZ ;  /* 0x00000000002e7805 */ /* 0x000fe2000001ff00 */
[----:B------:R-:W-:Y:S01]  /*68e0*/  IMAD.IADD R23, R51, 0x1, R9 ;  /* 0x0000000133177824 */ /* 0x000fe200078e0209 */
[----:B------:R-:W-:Y:S01]  /*68f0*/  LEA R50, P3, R20, UR8, 0x1 ;  /* 0x0000000814327c11 */ /* 0x000fe2000f8608ff */
[----:B------:R-:W-:Y:S01]  /*6900*/  IMAD.IADD R9, R53, 0x1, R21 ;  /* 0x0000000135097824 */ /* 0x000fe200078e0215 */
[----:B------:R-:W-:-:S02]  /*6910*/  CS2R R38, SRZ ;  /* 0x0000000000267805 */ /* 0x000fc4000001ff00 */
[----:B------:R-:W-:Y:S02]  /*6920*/  CS2R R44, SRZ ;  /* 0x00000000002c7805 */ /* 0x000fe4000001ff00 */
[----:B------:R-:W-:Y:S02]  /*6930*/  CS2R R36, SRZ ;  /* 0x0000000000247805 */ /* 0x000fe4000001ff00 */
[----:B------:R-:W-:Y:S02]  /*6940*/  LEA.HI.X R43, R8, UR7, R23, 0x1, P2 ;  /* 0x00000007082b7c11 */ /* 0x000fe400090f0c17 */
[----:B------:R-:W-:-:S03]  /*6950*/  LEA.HI.X R51, R20, UR9, R9, 0x1, P3 ;  /* 0x0000000914337c11 */ /* 0x000fc600098f0c09 */
[----:B------:R0:W5:Y:S04]  /*6960*/  @!P4 LDG.E.64 R46, desc[UR38][R42.64] ;  /* 0x000000262a2ec981 */ /* 0x000168000c1e1b00 */
[----:B------:R0:W5:Y:S04]  /*6970*/  @!P5 LDG.E.64 R38, desc[UR38][R42.64+0x20] ;  /* 0x000020262a26d981 */ /* 0x000168000c1e1b00 */
[----:B------:R0:W5:Y:S04]  /*6980*/  @!P4 LDG.E.64 R44, desc[UR38][R50.64] ;  /* 0x00000026322cc981 */ /* 0x000168000c1e1b00 */
[----:B------:R0:W5:Y:S02]  /*6990*/  @!P5 LDG.E.64 R36, desc[UR38][R50.64+0x20] ;  /* 0x000020263224d981 */ /* 0x000164000c1e1b00 */
.L_x_11660:
[----:B------:R-:W-:Y:S05]  /*69a0*/  BSYNC B1 ;  /* 0x0000000000017941 */ /* 0x000fea0003800000 */
.L_x_11659:
[----:B------:R-:W-:Y:S01]  /*69b0*/  BSSY B1, `(.L_x_11661) ;  /* 0x0000023000017945 */ /* 0x000fe20003800000 */
[----:B------:R-:W-:Y:S02]  /*69c0*/  CS2R R20, SRZ ;  /* 0x0000000000147805 */ /* 0x000fe4000001ff00 */
[----:B0-----:R-:W-:Y:S02]  /*69d0*/  CS2R R42, SRZ ;  /* 0x00000000002a7805 */ /* 0x001fe4000001ff00 */
[----:B------:R-:W-:Y:S02]  /*69e0*/  SHF.R.S32.HI R23, RZ, 0x1f, R3 ;  /* 0x0000001fff177819 */ /* 0x000fe40000011403 */
[----:B------:R-:W-:Y:S01]  /*69f0*/  CS2R R8, SRZ ;  /* 0x0000000000087805 */ /* 0x000fe2000001ff00 */
[----:B------:R-:W-:Y:S06]  /*6a00*/  @P1 BRA `(.L_x_11662) ;  /* 0x0000000000741947 */ /* 0x000fec0003800000 */
[----:B------:R-:W-:Y:S01]  /*6a10*/  IMAD.MOV.U32 R7, RZ, RZ, R55 ;  /* 0x000000ffff077224 */ /* 0x000fe200078e0037 */
[----:B------:R-:W-:Y:S01]  /*6a20*/  ULDC UR4, c[0x0][0x3d4] ;  /* 0x0000f50000047ab9 */ /* 0x000fe20000000800 */
[----:B------:R-:W-:Y:S01]  /*6a30*/  IMAD.MOV.U32 R8, RZ, RZ, R4 ;  /* 0x000000ffff087224 */ /* 0x000fe200078e0004 */
[----:B------:R-:W-:Y:S01]  /*6a40*/  ULDC.64 UR6, c[0x0][0x3c8] ;  /* 0x0000f20000067ab9 */ /* 0x000fe20000000a00 */
[----:B------:R-:W-:Y:S01]  /*6a50*/  IMAD.MOV.U32 R9, RZ, RZ, R57 ;  /* 0x000000ffff097224 */ /* 0x000fe200078e0039 */
[----:B------:R-:W-:Y:S01]  /*6a60*/  ISETP.GE.AND P5, PT, R28, UR4, PT ;  /* 0x000000041c007c0c */ /* 0x000fe2000bfa6270 */
[----:B------:R-:W-:Y:S01]  /*6a70*/  IMAD.WIDE.U32 R4, R10, 0x60, R6 ;  /* 0x000000600a047825 */ /* 0x000fe200078e0006 */
[----:B------:R-:W-:Y:S02]  /*6a80*/  CS2R R42, SRZ ;  /* 0x00000000002a7805 */ /* 0x000fe4000001ff00 */
[----:B------:R-:W-:Y:S01]  /*6a90*/  CS2R R30, SRZ ;  /* 0x00000000001e7805 */ /* 0x000fe2000001ff00 */
[----:B------:R-:W-:Y:S01]  /*6aa0*/  IMAD.WIDE.U32 R6, R12, 0x60, R8 ;  /* 0x000000600c067825 */ /* 0x000fe200078e0008 */
[----:B------:R-:W-:-:S03]  /*6ab0*/  IADD3 R8, P3, R34, R4, RZ ;  /* 0x0000000422087210 */ /* 0x000fc60007f7e0ff */
[----:B------:R-:W-:Y:S01]  /*6ac0*/  VIADD R20, R28, 0x10 ;  /* 0x000000101c147836 */ /* 0x000fe20000000000 */
[----:B------:R-:W-:Y:S01]  /*6ad0*/  IADD3 R0, P4, R32, R6, RZ ;  /* 0x0000000620007210 */ /* 0x000fe20007f9e0ff */
[----:B------:R-:W-:Y:S02]  /*6ae0*/  IMAD R9, R11, 0x60, RZ ;  /* 0x000000600b097824 */ /* 0x000fe400078e02ff */
[----:B------:R-:W-:Y:S01]  /*6af0*/  IMAD R21, R13, 0x60, RZ ;  /* 0x000000600d157824 */ /* 0x000fe200078e02ff */
[----:B------:R-:W-:Y:S01]  /*6b00*/  ISETP.GE.AND P2, PT, R20, UR4, PT ;  /* 0x0000000414007c0c */ /* 0x000fe2000bf46270 */
[----:B------:R-:W-:Y:S01]  /*6b10*/  ULDC.64 UR4, c[0x0][0x3e0] ;  /* 0x0000f80000047ab9 */ /* 0x000fe20000000a00 */
[----:B------:R-:W-:Y:S02]  /*6b20*/  IADD3.X R5, R35, R9, R5, P3, !PT ;  /* 0x0000000923057210 */ /* 0x000fe40001ffe405 */
[----:B------:R-:W-:Y:S02]  /*6b30*/  LEA R4, P3, R8, UR6, 0x1 ;  /* 0x0000000608047c11 */ /* 0x000fe4000f8608ff */
[----:B------:R-:W-:-:S02]  /*6b40*/  IADD3.X R7, R33, R21, R7, P4, !PT ;  /* 0x0000001521077210 */ /* 0x000fc400027fe407 */
[----:B------:R-:W-:Y:S02]  /*6b50*/  CS2R R20, SRZ ;  /* 0x0000000000147805 */ /* 0x000fe4000001ff00 */
[----:B------:R-:W-:Y:S02]  /*6b60*/  LEA R6, P4, R0, UR4, 0x1 ;  /* 0x0000000400067c11 */ /* 0x000fe4000f8808ff */
[----:B------:R-:W-:Y:S02]  /*6b70*/  LEA.HI.X R5, R8, UR7, R5, 0x1, P3 ;  /* 0x0000000708057c11 */ /* 0x000fe400098f0c05 */
[----:B------:R-:W-:Y:S02]  /*6b80*/  CS2R R8, SRZ ;  /* 0x0000000000087805 */ /* 0x000fe4000001ff00 */
[----:B------:R-:W-:Y:S01]  /*6b90*/  LEA.HI.X R7, R0, UR5, R7, 0x1, P4 ;  /* 0x0000000500077c11 */ /* 0x000fe2000a0f0c07 */
[----:B------:R0:W5:Y:S04]  /*6ba0*/  @!P5 LDG.E.64 R42, desc[UR38][R4.64] ;  /* 0x00000026042ad981 */ /* 0x000168000c1e1b00 */
[----:B------:R0:W5:Y:S04]  /*6bb0*/  @!P2 LDG.E.64 R8, desc[UR38][R4.64+0x20] ;  /* 0x000020260408a981 */ /* 0x000168000c1e1b00 */
[----:B------:R0:W5:Y:S04]  /*6bc0*/  @!P5 LDG.E.64 R30, desc[UR38][R6.64] ;  /* 0x00000026061ed981 */ /* 0x000168000c1e1b00 */
[----:B------:R0:W5:Y:S02]  /*6bd0*/  @!P2 LDG.E.64 R20, desc[UR38][R6.64+0x20] ;  /* 0x000020260614a981 */ /* 0x000164000c1e1b00 */
.L_x_11662:
[----:B------:R-:W-:Y:S05]  /*6be0*/  BSYNC B1 ;  /* 0x0000000000017941 */ /* 0x000fea0003800000 */
.L_x_11661:
[----:B------:R-:W2:Y:S04]  /*6bf0*/  LDL R32, [R1+0x28] ;  /* 0x0000280001207983 */ /* 0x000ea80000100800 */
[----:B------:R-:W3:Y:S01]  /*6c00*/  LDL R33, [R1+0x38] ;  /* 0x0000380001217983 */ /* 0x000ee20000100800 */
[C---:B------:R-:W-:Y:S01]  /*6c10*/  IMAD.WIDE.U32 R14, R3.reuse, R10, R14 ;  /* 0x0000000a030e7225 */ /* 0x040fe200078e000e */
[----:B------:R-:W-:Y:S01]  /*6c20*/  ULDC.64 UR4, c[0x0][0x3c8] ;  /* 0x0000f20000047ab9 */ /* 0x000fe20000000a00 */
[----:B------:R-:W-:Y:S02]  /*6c30*/  ULDC.64 UR6, c[0x0][0x3e0] ;  /* 0x0000f80000067ab9 */ /* 0x000fe40000000a00 */
[----:B------:R-:W-:-:S04]  /*6c40*/  IMAD.WIDE.U32 R48, R3, R12, R48 ;  /* 0x0000000c03307225 */ /* 0x000fc800078e0030 */
[C---:B------:R-:W-:Y:S02]  /*6c50*/  IMAD R10, R23.reuse, R10, RZ ;  /* 0x0000000a170a7224 */ /* 0x040fe400078e02ff */
[----:B------:R-:W-:Y:S02]  /*6c60*/  IMAD R12, R23, R12, RZ ;  /* 0x0000000c170c7224 */ /* 0x000fe400078e02ff */
[C---:B0-----:R-:W-:Y:S02]  /*6c70*/  IMAD R5, R3.reuse, R11, R10 ;  /* 0x0000000b03057224 */ /* 0x041fe400078e020a */
[----:B------:R-:W-:Y:S02]  /*6c80*/  IMAD R3, R3, R13, R12 ;  /* 0x0000000d03037224 */ /* 0x000fe400078e020c */
[----:B------:R-:W-:Y:S02]  /*6c90*/  IMAD.IADD R5, R15, 0x1, R5 ;  /* 0x000000010f057824 */ /* 0x000fe400078e0205 */
[----:B------:R-:W-:-:S02]  /*6ca0*/  IMAD.IADD R3, R49, 0x1, R3 ;  /* 0x0000000131037824 */ /* 0x000fc400078e0203 */
[----:B--2---:R-:W-:Y:S01]  /*6cb0*/  IMAD.SHL.U32 R4, R32, 0x40, RZ ;  /* 0x0000004020047824 */ /* 0x004fe200078e00ff */
[----:B---3--:R-:W-:-:S04]  /*6cc0*/  LEA.HI R0, R33, R33, RZ, 0x1 ;  /* 0x0000002121007211 */ /* 0x008fc800078f08ff */
[----:B------:R-:W-:Y:S02]  /*6cd0*/  LOP3.LUT R7, R4, 0x1c0, RZ, 0xc0, !PT ;  /* 0x000001c004077812 */ /* 0x000fe400078ec0ff */
[----:B------:R-:W-:Y:S02]  /*6ce0*/  LOP3.LUT R6, R0, 0xfffffffe, RZ, 0xc0, !PT ;  /* 0xfffffffe00067812 */ /* 0x000fe400078ec0ff */
[----:B------:R-:W-:Y:S02]  /*6cf0*/  LEA R4, P2, R14, UR4, 0x1 ;  /* 0x000000040e047c11 */ /* 0x000fe4000f8408ff */
[----:B------:R-:W-:Y:S01]  /*6d00*/  LEA R0, P3, R48, UR6, 0x1 ;  /* 0x0000000630007c11 */ /* 0x000fe2000f8608ff */
[----:B------:R-:W-:Y:S01]  /*6d10*/  IMAD.IADD R6, R33, 0x1, -R6 ;  /* 0x0000000121067824 */ /* 0x000fe200078e0a06 */
[----:B------:R-:W-:Y:S01]  /*6d20*/  LOP3.LUT R26, R7, 0x18, R26, 0xf8, !PT ;  /* 0x00000018071a7812 */ /* 0x000fe200078ef81a */
[----:B------:R-:W-:Y:S01]  /*6d30*/  UMOV UR4, 0xffffffff ;  /* 0xffffffff00047882 */ /* 0x000fe20000000000 */
[----:B------:R-:W-:-:S02]  /*6d40*/  SHF.R.U32.HI R7, RZ, 0x3, R7 ;  /* 0x00000003ff077819 */ /* 0x000fc40000011607 */
[----:B------:R-:W-:Y:S02]  /*6d50*/  LEA.HI.X R5, R14, UR5, R5, 0x1, P2 ;  /* 0x000000050e057c11 */ /* 0x000fe400090f0c05 */
[----:B------:R-:W-:Y:S02]  /*6d60*/  LEA.HI.X R3, R48, UR7, R3, 0x1, P3 ;  /* 0x0000000730037c11 */ /* 0x000fe400098f0c03 */
[----:B------:R-:W-:Y:S02]  /*6d70*/  LOP3.LUT R26, R26, R7, RZ, 0x3c, !PT ;  /* 0x000000071a1a7212 */ /* 0x000fe400078e3cff */
[----:B------:R-:W-:Y:S01]  /*6d80*/  SHF.L.U32 R7, R6, 0x1f, RZ ;  /* 0x0000001f06077819 */ /* 0x000fe200000006ff */
[----:B------:R-:W-:Y:S06]  /*6d90*/  BRA.DIV UR4, `(.L_x_11663) ;  /* 0x0000015604907947 */ /* 0x000fec000b800000 */
.L_x_11912:
[----:B------:R-:W-:-:S03]  /*6da0*/  UMOV UR4, 0xffffffff ;  /* 0xffffffff00047882 */ /* 0x000fc60000000000 */
[----:B------:R-:W-:Y:S05]  /*6db0*/  BRA.DIV UR4, `(.L_x_11664) ;  /* 0x0000015604b07947 */ /* 0x000fea000b800000 */
.L_x_11915:
[----:B------:R-:W-:-:S03]  /*6dc0*/  UMOV UR4, 0xffffffff ;  /* 0xffffffff00047882 */ /* 0x000fc60000000000 */
[----:B------:R-:W-:Y:S05]  /*6dd0*/  BRA.DIV UR4, `(.L_x_11665) ;  /* 0x0000015604d07947 */ /* 0x000fea000b800000 */
.L_x_11918:
[----:B------:R-:W-:-:S03]  /*6de0*/  UMOV UR4, 0xffffffff ;  /* 0xffffffff00047882 */ /* 0x000fc60000000000 */
[----:B------:R-:W-:Y:S05]  /*6df0*/  BRA.DIV UR4, `(.L_x_11666) ;  /* 0x0000015604f07947 */ /* 0x000fea000b800000 */
.L_x_11921:
[----:B------:R-:W-:-:S03]  /*6e00*/  UMOV UR4, 0xffffffff ;  /* 0xffffffff00047882 */ /* 0x000fc60000000000 */
[----:B------:R-:W-:Y:S05]  /*6e10*/  BRA.DIV UR4, `(.L_x_11667) ;  /* 0x0000015a04107947 */ /* 0x000fea000b800000 */
.L_x_11924:
[----:B------:R-:W-:-:S03]  /*6e20*/  UMOV UR4, 0xffffffff ;  /* 0xffffffff00047882 */ /* 0x000fc60000000000 */
[----:B------:R-:W-:Y:S05]  /*6e30*/  BRA.DIV UR4, `(.L_x_11668) ;  /* 0x0000015a04307947 */ /* 0x000fea000b800000 */
.L_x_11927:
[----:B------:R-:W-:-:S03]  /*6e40*/  UMOV UR4, 0xffffffff ;  /* 0xffffffff00047882 */ /* 0x000fc60000000000 */
[----:B------:R-:W-:Y:S05]  /*6e50*/  BRA.DIV UR4, `(.L_x_11669) ;  /* 0x0000015a04507947 */ /* 0x000fea000b800000 */
.L_x_11930:
[----:B------:R-:W-:-:S03]  /*6e60*/  UMOV UR4, 0xffffffff ;  /* 0xffffffff00047882 */ /* 0x000fc60000000000 */
[----:B------:R-:W-:Y:S05]  /*6e70*/  BRA.DIV UR4, `(.L_x_11670) ;  /* 0x0000015a04707947 */ /* 0x000fea000b800000 */
.L_x_11933:
[----:B------:R-:W0:Y:S01]  /*6e80*/  S2R R6, SR_TID.X ;  /* 0x0000000000067919 */ /* 0x000e220000002100 */
[----:B------:R-:W1:Y:S01]  /*6e90*/  SYNCS.PHASECHK.TRANS64.TRYWAIT P2, [R2+URZ+0x16800], R7 ;  /* 0x01680007020075a7 */ /* 0x000e62000804017f */
[----:B-----5:R-:W-:Y:S01]  /*6ea0*/  IMAD.MOV.U32 R3, RZ, RZ, R45 ;  /* 0x000000ffff037224 */ /* 0x020fe200078e002d */
[----:B------:R-:W-:Y:S01]  /*6eb0*/  LOP3.LUT P3, RZ, R32, 0x4, RZ, 0xc0, !PT ;  /* 0x0000000420ff7812 */ /* 0x000fe2000786c0ff */
        /* <DEDUP_REMOVED lines=15> */
[----:B0-----:R-:W-:-:S05]  /*6fb0*/  VIADD R13, R6, 0xffffff80 ;  /* 0xffffff80060d7836 */ /* 0x001fca0000000000 */
[----:B------:R-:W-:-:S04]  /*6fc0*/  SHF.R.S32.HI R6, RZ, 0x1f, R13 ;  /* 0x0000001fff067819 */ /* 0x000fc8000001140d */
[----:B------:R-:W-:Y:S01]  /*6fd0*/  LEA.HI R6, R6, R13, RZ, 0x5 ;  /* 0x0000000d06067211 */ /* 0x000fe200078f28ff */
[----:B------:R-:W-:-:S03]  /*6fe0*/  IMAD.MOV.U32 R13, RZ, RZ, R31 ;  /* 0x000000ffff0d7224 */ /* 0x000fc600078e001f */
[----:B------:R-:W-:Y:S02]  /*6ff0*/  SHF.R.S32.HI R6, RZ, 0x5, R6 ;  /* 0x00000005ff067819 */ /* 0x000fe40000011406 */
[----:B------:R-:W-:Y:S01]  /*7000*/  PRMT R13, R13, 0x5410, R5 ;  /* 0x000054100d0d7816 */ /* 0x000fe20000000005 */
[----:B------:R-:W-:Y:S02]  /*7010*/  IMAD.MOV.U32 R5, RZ, RZ, R21 ;  /* 0x000000ffff057224 */ /* 0x000fe400078e0015 */
[--C-:B------:R-:W-:Y:S01]  /*7020*/  IMAD R3, R6, 0x200, R26.reuse ;  /* 0x0000020006037824 */ /* 0x100fe200078e021a */
[----:B------:R-:W-:Y:S01]  /*7030*/  PRMT R26, R0, 0x7610, R26 ;  /* 0x00007610001a7816 */ /* 0x000fe2000000001a */
[----:B------:R-:W-:Y:S01]  /*7040*/  IMAD.MOV.U32 R6, RZ, RZ, R30 ;  /* 0x000000ffff067224 */ /* 0x000fe200078e001e */
[----:B------:R-:W-:Y:S01]  /*7050*/  PRMT R11, R5, 0x7610, R11 ;  /* 0x00007610050b7816 */ /* 0x000fe2000000000b */
[----:B------:R-:W-:Y:S01]  /*7060*/  IMAD R3, R3, 0x2, R2 ;  /* 0x0000000203037824 */ /* 0x000fe200078e0202 */
[----:B------:R-:W-:Y:S01]  /*7070*/  PRMT R15, R13, 0x7610, R15 ;  /* 0x000076100d0f7816 */ /* 0x000fe2000000000f */
[----:B------:R-:W-:Y:S01]  /*7080*/  IMAD.MOV.U32 R5, RZ, RZ, R9 ;  /* 0x000000ffff057224 */ /* 0x000fe200078e0009 */
[----:B------:R-:W-:Y:S01]  /*7090*/  PRMT R14, R6, 0x7610, R14 ;  /* 0x00007610060e7816 */ /* 0x000fe2000000000e */
[----:B------:R-:W-:-:S02]  /*70a0*/  VIADD R4, R3, 0x8400 ;  /* 0x0000840003047836 */ /* 0x000fc40000000000 */
[----:B------:R-:W-:Y:S01]  /*70b0*/  VIADD R0, R3, 0x8440 ;  /* 0x0000844003007836 */ /* 0x000fe20000000000 */
[----:B------:R-:W-:Y:S01]  /*70c0*/  PRMT R14, R14, 0x5410, R27 ;  /* 0x000054100e0e7816 */ /* 0x000fe2000000001b */
[----:B------:R-:W-:Y:S02]  /*70d0*/  @P3 VIADD R0, R4, 0xffffffc0 ;  /* 0xffffffc004003836 */ /* 0x000fe40000000000 */
[----:B------:R-:W-:Y:S02]  /*70e0*/  IMAD.MOV.U32 R4, RZ, RZ, R20 ;  /* 0x000000ffff047224 */ /* 0x000fe400078e0014 */
[----:B------:R-:W-:-:S03]  /*70f0*/  IMAD.MOV.U32 R6, RZ, RZ, R42 ;  /* 0x000000ffff067224 */ /* 0x000fc600078e002a */
[----:B------:R-:W-:Y:S01]  /*7100*/  PRMT R10, R4, 0x7610, R10 ;  /* 0x00007610040a7816 */ /* 0x000fe2000000000a */
[----:B------:R-:W-:Y:S01]  /*7110*/  IMAD.MOV.U32 R4, RZ, RZ, R8 ;  /* 0x000000ffff047224 */ /* 0x000fe200078e0008 */
[----:B------:R-:W-:Y:S01]  /*7120*/  PRMT R52, R6, 0x7610, R52 ;  /* 0x0000761006347816 */ /* 0x000fe20000000034 */
[----:B-1----:R-:W-:Y:S06]  /*7130*/  @!P2 BRA `(.L_x_11672) ;  /* 0x0000015400e8a947 */ /* 0x002fec0003800000 */
.L_x_11934:
[----:B------:R-:W-:Y:S05]  /*7140*/  BSYNC B1 ;  /* 0x0000000000017941 */ /* 0x000fea0003800000 */
.L_x_11671:
[----:B------:R-:W-:Y:S01]  /*7150*/  BSSY B1, `(.L_x_11673) ;  /* 0x0000068000017945 */ /* 0x000fe20003800000 */
[----:B------:R-:W-:Y:S02]  /*7160*/  PRMT R12, R4, 0x7610, R12 ;  /* 0x00007610040c7816 */ /* 0x000fe4000000000c */
[----:B------:R-:W-:Y:S01]  /*7170*/  PRMT R13, R5, 0x7610, R13 ;  /* 0x00007610050d7816 */ /* 0x000fe2000000000d */
[----:B------:R-:W-:Y:S06]  /*7180*/  @P0 BRA `(.L_x_11674) ;  /* 0x0000000400900947 */ /* 0x000fec0003800000 */
[----:B------:R-:W1:Y:S01]  /*7190*/  LDC R5, c[0x0][0x3d4] ;  /* 0x0000f500ff057b82 */ /* 0x000e620000000800 */
[C---:B------:R-:W-:Y:S01]  /*71a0*/  VIADD R4, R28.reuse, 0x10 ;  /* 0x000000101c047836 */ /* 0x040fe20000000000 */
[----:B------:R-:W-:Y:S01]  /*71b0*/  BSSY B2, `(.L_x_11675) ;  /* 0x0000032000027945 */ /* 0x000fe20003800000 */
[----:B-1----:R-:W-:-:S03]  /*71c0*/  ISETP.GE.AND P0, PT, R28, R5, PT ;  /* 0x000000051c00720c */ /* 0x002fc60003f06270 */
[----:B------:R-:W-:-:S10]  /*71d0*/  ISETP.GE.AND P2, PT, R4, R5, PT ;  /* 0x000000050400720c */ /* 0x000fd40003f46270 */
[----:B------:R-:W-:Y:S05]  /*71e0*/  @P0 BRA `(.L_x_11676) ;  /* 0x0000000000b80947 */ /* 0x000fea0003800000 */
[----:B0-----:R-:W0:Y:S01]  /*71f0*/  LDS.128 R4, [R3+0x8400] ;  /* 0x0084000003047984 */ /* 0x001e220000000c00 */
[--C-:B------:R-:W-:Y:S02]  /*7200*/  SHF.R.U64 R41, R44, 0x10, R45.reuse ;  /* 0x000000102c297819 */ /* 0x100fe4000000122d */
[----:B------:R-:W-:Y:S02]  /*7210*/  SHF.R.U32.HI R44, RZ, 0x10, R45 ;  /* 0x00000010ff2c7819 */ /* 0x000fe4000001162d */
[--C-:B------:R-:W-:Y:S02]  /*7220*/  SHF.R.U32.HI R34, RZ, 0x10, R47.reuse ;  /* 0x00000010ff227819 */ /* 0x100fe4000001162f */
        /* <DEDUP_REMOVED lines=16> */
[C---:B------:R-:W-:Y:S01]  /*7330*/  FMUL.FTZ R48, R32.reuse, R44 ;  /* 0x0000002c20307220 */ /* 0x040fe20000410000 */
[----:B------:R-:W-:Y:S02]  /*7340*/  IMAD.U32 R7, R5, 0x10000, RZ ;  /* 0x0001000005077824 */ /* 0x000fe400078e00ff */
[C---:B------:R-:W-:Y:S01]  /*7350*/  FFMA.FTZ R45, R23.reuse, R45, R26 ;  /* 0x0000002d172d7223 */ /* 0x040fe2000001001a */
[-C--:B------:R-:W-:Y:S01]  /*7360*/  FMUL.FTZ R50, R32, R34.reuse ;  /* 0x0000002220327220 */ /* 0x080fe20000410000 */
[----:B------:R-:W-:Y:S01]  /*7370*/  LOP3.LUT R4, R4, 0xffff0000, RZ, 0xc0, !PT ;  /* 0xffff000004047812 */ /* 0x000fe200078ec0ff */
[----:B------:R-:W-:Y:S01]  /*7380*/  FFMA.FTZ R46, R23, R35, -R46 ;  /* 0x00000023172e7223 */ /* 0x000fe2000001082e */
[----:B------:R-:W-:Y:S01]  /*7390*/  LOP3.LUT R5, R5, 0xffff0000, RZ, 0xc0, !PT ;  /* 0xffff000005057812 */ /* 0x000fe200078ec0ff */
        /* <DEDUP_REMOVED lines=19> */
.L_x_11676:
[----:B------:R-:W-:Y:S05]  /*74d0*/  BSYNC B2 ;  /* 0x0000000000027941 */ /* 0x000fea0003800000 */
.L_x_11675:
[----:B------:R-:W-:Y:S05]  /*74e0*/  @P2 BRA `(.L_x_11674) ;  /* 0x0000000000b82947 */ /* 0x000fea0003800000 */
[----:B01----:R-:W0:Y:S01]  /*74f0*/  LDS.128 R4, [R0] ;  /* 0x0000000000047984 */ /* 0x003e220000000c00 */
[--C-:B------:R-:W-:Y:S02]  /*7500*/  SHF.R.U64 R36, R36, 0x10, R37.reuse ;  /* 0x0000001024247819 */ /* 0x100fe40000001225 */
[----:B------:R-:W-:Y:S02]  /*7510*/  SHF.R.U32.HI R37, RZ, 0x10, R37 ;  /* 0x00000010ff257819 */ /* 0x000fe40000011625 */
[----:B------:R-:W-:Y:S02]  /*7520*/  SHF.R.U32.HI R34, RZ, 0x10, R39 ;  /* 0x00000010ff227819 */ /* 0x000fe40000011627 */
[----:B------:R-:W-:Y:S02]  /*7530*/  PRMT R37, R49, 0x5410, R37 ;  /* 0x0000541031257816 */ /* 0x000fe40000000025 */
[----:B------:R-:W-:Y:S02]  /*7540*/  PRMT R34, R13, 0x5432, R34 ;  /* 0x000054320d227816 */ /* 0x000fe40000000022 */
[----:B------:R-:W-:Y:S01]  /*7550*/  SHF.R.U64 R33, R38, 0x10, R39 ;  /* 0x0000001026217819 */ /* 0x000fe20000001227 */
[C---:B------:R-:W-:Y:S01]  /*7560*/  IMAD.U32 R38, R37.reuse, 0x10000, RZ ;  /* 0x0001000025267824 */ /* 0x040fe200078e00ff */
[----:B------:R-:W-:Y:S01]  /*7570*/  LOP3.LUT R37, R37, 0xffff0000, RZ, 0xc0, !PT ;  /* 0xffff000025257812 */ /* 0x000fe200078ec0ff */
[----:B------:R-:W-:Y:S01]  /*7580*/  IMAD.U32 R35, R34, 0x10000, RZ ;  /* 0x0001000022237824 */ /* 0x000fe200078e00ff */
[----:B------:R-:W-:-:S02]  /*7590*/  PRMT R36, R11, 0x5432, R36 ;  /* 0x000054320b247816 */ /* 0x000fc40000000024 */
        /* <DEDUP_REMOVED lines=12> */
[----:B------:R-:W-:Y:S02]  /*7660*/  IMAD.U32 R7, R5, 0x10000, RZ ;  /* 0x0001000005077824 */ /* 0x000fe400078e00ff */
[-C--:B------:R-:W-:Y:S01]  /*7670*/  FFMA.FTZ R38, R27, R34.reuse, -R26 ;  /* 0x000000221b267223 */ /* 0x080fe2000001081a */
        /* <DEDUP_REMOVED lines=21> */
.L_x_11674:
[----:B------:R-:W-:Y:S05]  /*77d0*/  BSYNC B1 ;  /* 0x0000000000017941 */ /* 0x000fea0003800000 */
.L_x_11673:
[----:B------:R-:W-:Y:S05]  /*77e0*/  @P1 BRA `(.L_x_11677) ;  /* 0x0000001c00181947 */ /* 0x000fea0003800000 */
[----:B-12---:R-:W1:Y:S01]  /*77f0*/  LDC R5, c[0x0][0x3d4] ;  /* 0x0000f500ff057b82 */ /* 0x006e620000000800 */
[C---:B------:R-:W-:Y:S01]  /*7800*/  VIADD R4, R28.reuse, 0x10 ;  /* 0x000000101c047836 */ /* 0x040fe20000000000 */
[----:B------:R-:W-:Y:S01]  /*7810*/  BSSY B1, `(.L_x_11678) ;  /* 0x0000032000017945 */ /* 0x000fe20003800000 */
[----:B-1----:R-:W-:-:S03]  /*7820*/  ISETP.GE.AND P0, PT, R28, R5, PT ;  /* 0x000000051c00720c */ /* 0x002fc60003f06270 */
[----:B------:R-:W-:-:S10]  /*7830*/  ISETP.GE.AND P1, PT, R4, R5, PT ;  /* 0x000000050400720c */ /* 0x000fd40003f26270 */
[----:B------:R-:W-:Y:S05]  /*7840*/  @P0 BRA `(.L_x_11679) ;  /* 0x0000000000b80947 */ /* 0x000fea0003800000 */
[----:B0-----:R-:W0:Y:S01]  /*7850*/  LDS.128 R4, [R3+0xb400] ;  /* 0x00b4000003047984 */ /* 0x001e220000000c00 */
[----:B------:R-:W-:Y:S02]  /*7860*/  SHF.R.U32.HI R26, RZ, 0x10, R31 ;  /* 0x00000010ff1a7819 */ /* 0x000fe4000001161f */
[----:B------:R-:W-:Y:S02]  /*7870*/  SHF.R.U32.HI R28, RZ, 0x10, R43 ;  /* 0x00000010ff1c7819 */ /* 0x000fe4000001162b */
[----:B------:R-:W-:Y:S02]  /*7880*/  SHF.R.U64 R23, R30, 0x10, R31 ;  /* 0x000000101e177819 */ /* 0x000fe4000000121f */
[----:B------:R-:W-:Y:S02]  /*7890*/  PRMT R31, R15, 0x5410, R26 ;  /* 0x000054100f1f7816 */ /* 0x000fe4000000001a */
[----:B------:R-:W-:Y:S02]  /*78a0*/  PRMT R28, R14, 0x5432, R28 ;  /* 0x000054320e1c7816 */ /* 0x000fe4000000001c */
[----:B------:R-:W-:Y:S01]  /*78b0*/  SHF.R.U64 R27, R42, 0x10, R43 ;  /* 0x000000102a1b7819 */ /* 0x000fe2000000122b */
[C---:B------:R-:W-:Y:S01]  /*78c0*/  IMAD.U32 R32, R31.reuse, 0x10000, RZ ;  /* 0x000100001f207824 */ /* 0x040fe200078e00ff */
[----:B------:R-:W-:Y:S01]  /*78d0*/  PRMT R30, R14, 0x5410, R23 ;  /* 0x000054100e1e7816 */ /* 0x000fe20000000017 */
        /* <DEDUP_REMOVED lines=10> */
[----:B------:R-:W-:-:S02]  /*7980*/  IMAD.U32 R6, R4, 0x10000, RZ ;  /* 0x0001000004067824 */ /* 0x000fc400078e00ff */
[----:B------:R-:W-:Y:S01]  /*7990*/  FMUL.FTZ R34, R26, R31 ;  /* 0x0000001f1a227220 */ /* 0x000fe20000410000 */
[C---:B------:R-:W-:Y:S01]  /*79a0*/  FFMA.FTZ R33, R14.reuse, R29, -R33 ;  /* 0x0000001d0e217223 */ /* 0x040fe20000010821 */
[C---:B------:R-:W-:Y:S02]  /*79b0*/  IMAD.U32 R7, R5.reuse, 0x10000, RZ ;  /* 0x0001000005077824 */ /* 0x040fe400078e00ff */
[----:B------:R-:W-:Y:S01]  /*79c0*/  FFMA.FTZ R32, R14, R32, R15 ;  /* 0x000000200e207223 */ /* 0x000fe2000001000f */
        /* <DEDUP_REMOVED lines=22> */
.L_x_11679:
[----:B------:R-:W-:Y:S05]  /*7b30*/  BSYNC B1 ;  /* 0x0000000000017941 */ /* 0x000fea0003800000 */
.L_x_11678:
[----:B------:R-:W-:Y:S05]  /*7b40*/  @P1 BRA `(.L_x_11677) ;  /* 0x0000001800401947 */ /* 0x000fea0003800000 */
[----:B01----:R-:W0:Y:S01]  /*7b50*/  LDS.128 R4, [R0+0x3000] ;  /* 0x0030000000047984 */ /* 0x003e220000000c00 */
        /* <DEDUP_REMOVED lines=46> */
.L_x_11658:
[----:B------:R-:W2:Y:S01]  /*7e40*/  LDL R54, [R1+0x4] ;  /* 0x0000040001367983 */ /* 0x000ea20000100800 */
[----:B------:R-:W1:Y:S03]  /*7e50*/  LDC R21, c[0x0][0x3d4] ;  /* 0x0000f500ff157b82 */ /* 0x000e660000000800 */
[----:B------:R-:W3:Y:S01]  /*7e60*/  LDL R52, [R1+0x38] ;  /* 0x0000380001347983 */ /* 0x000ee20000100800 */
[C---:B------:R-:W-:Y:S01]  /*7e70*/  VIADD R51, R17.reuse, 0x60 ;  /* 0x0000006011337836 */ /* 0x040fe20000000000 */
[-C--:B------:R-:W-:Y:S01]  /*7e80*/  ISETP.GE.AND P1, PT, R17, R50.reuse, PT ;  /* 0x000000321100720c */ /* 0x080fe20003f26270 */
[----:B------:R-:W-:Y:S01]  /*7e90*/  ULDC.64 UR4, c[0x0][0x3c8] ;  /* 0x0000f20000047ab9 */ /* 0x000fe20000000a00 */
[----:B------:R-:W-:Y:S02]  /*7ea0*/  ULDC.64 UR6, c[0x0][0x3e0] ;  /* 0x0000f80000067ab9 */ /* 0x000fe40000000a00 */
[----:B------:R-:W-:-:S04]  /*7eb0*/  ISETP.GE.AND P0, PT, R51, R50, PT ;  /* 0x000000323300720c */ /* 0x000fc80003f06270 */
[CC--:B-1----:R-:W-:Y:S02]  /*7ec0*/  ISETP.GE.OR P0, PT, R26.reuse, R21.reuse, P0 ;  /* 0x000000151a00720c */ /* 0x0c2fe40000706670 */
[----:B------:R-:W-:-:S11]  /*7ed0*/  ISETP.GE.OR P1, PT, R26, R21, P1 ;  /* 0x000000151a00720c */ /* 0x000fd60000f26670 */
[----:B------:R-:W1:Y:S01]  /*7ee0*/  @!P0 LDC.64 R48, c[0x0][0x3e0] ;  /* 0x0000f800ff308b82 */ /* 0x000e620000000a00 */
[----:B------:R-:W-:Y:S01]  /*7ef0*/  @!P0 IMAD.MOV.U32 R7, RZ, RZ, R55 ;  /* 0x000000ffff078224 */ /* 0x000fe200078e0037 */
[----:B------:R-:W-:Y:S01]  /*7f00*/  @!P1 IADD3 R15, P2, R39, R4, RZ ;  /* 0x00000004270f9210 */ /* 0x000fe20007f5e0ff */
[----:B------:R-:W-:Y:S01]  /*7f10*/  @!P0 IMAD.MOV.U32 R8, RZ, RZ, R4 ;  /* 0x000000ffff088224 */ /* 0x000fe200078e0004 */
[C---:B0-----:R-:W-:Y:S01]  /*7f20*/  @!P1 IADD3 R14, P3, R31.reuse, R6, RZ ;  /* 0x000000061f0e9210 */ /* 0x041fe20007f7e0ff */
[----:B------:R-:W-:Y:S02]  /*7f30*/  @!P0 IMAD.MOV.U32 R9, RZ, RZ, R57 ;  /* 0x000000ffff098224 */ /* 0x000fe400078e0039 */
[----:B------:R-:W-:Y:S01]  /*7f40*/  @!P0 IMAD.WIDE.U32 R4, R10, 0x60, R6 ;  /* 0x000000600a048825 */ /* 0x000fe200078e0006 */
[----:B------:R-:W0:Y:S03]  /*7f50*/  @!P0 LDC.64 R28, c[0x0][0x3c8] ;  /* 0x0000f200ff1c8b82 */ /* 0x000e260000000a00 */
[----:B------:R-:W-:Y:S01]  /*7f60*/  @!P0 IMAD.WIDE.U32 R6, R12, 0x60, R8 ;  /* 0x000000600c068825 */ /* 0x000fe200078e0008 */
[----:B------:R-:W-:-:S03]  /*7f70*/  @!P0 IADD3 R3, P4, R31, R4, RZ ;  /* 0x000000041f038210 */ /* 0x000fc60007f9e0ff */
[----:B------:R-:W-:Y:S01]  /*7f80*/  @!P0 IMAD R20, R11, 0x60, RZ ;  /* 0x000000600b148824 */ /* 0x000fe200078e02ff */
[----:B------:R-:W-:Y:S01]  /*7f90*/  @!P0 IADD3 R0, P5, R39, R6, RZ ;  /* 0x0000000627008210 */ /* 0x000fe20007fbe0ff */
[----:B------:R-:W-:Y:S01]  /*7fa0*/  @!P0 IMAD R30, R13, 0x60, RZ ;  /* 0x000000600d1e8824 */ /* 0x000fe200078e02ff */
[----:B------:R-:W4:Y:S01]  /*7fb0*/  S2R R53, SR_TID.X ;  /* 0x0000000000357919 */ /* 0x000f220000002100 */
[----:B------:R-:W-:Y:S01]  /*7fc0*/  @!P1 IMAD.X R9, R55, 0x1, R37, P3 ;  /* 0x0000000137099824 */ /* 0x000fe200018e0625 */
[----:B------:R-:W-:Y:S01]  /*7fd0*/  @!P0 IADD3.X R4, R37, R20, R5, P4, !PT ;  /* 0x0000001425048210 */ /* 0x000fe200027fe405 */
[----:B------:R-:W-:Y:S01]  /*7fe0*/  @!P1 IMAD.X R20, R57, 0x1, R47, P2 ;  /* 0x0000000139149824 */ /* 0x000fe200010e062f */
[----:B------:R-:W-:Y:S02]  /*7ff0*/  @!P0 IADD3.X R6, R47, R30, R7, P5, !PT ;  /* 0x0000001e2f068210 */ /* 0x000fe40002ffe407 */
[----:B------:R-:W-:Y:S02]  /*8000*/  CS2R R36, SRZ ;  /* 0x0000000000247805 */ /* 0x000fe4000001ff00 */
[----:B-1----:R-:W-:-:S02]  /*8010*/  @!P0 LEA R48, P4, R0, R48, 0x1 ;  /* 0x0000003000308211 */ /* 0x002fc400078808ff */
[----:B------:R-:W-:Y:S02]  /*8020*/  CS2R R38, SRZ ;  /* 0x0000000000267805 */ /* 0x000fe4000001ff00 */
[----:B------:R-:W-:Y:S02]  /*8030*/  @!P1 LEA R8, P3, R14, UR4, 0x1 ;  /* 0x000000040e089c11 */ /* 0x000fe4000f8608ff */
[----:B------:R-:W-:Y:S02]  /*8040*/  @!P0 LEA.HI.X R49, R0, R49, R6, 0x1, P4 ;  /* 0x0000003100318211 */ /* 0x000fe400020f0c06 */
[----:B------:R-:W1:Y:S01]  /*8050*/  LDC R0, c[0x0][0x428] ;  /* 0x00010a00ff007b82 */ /* 0x000e620000000800 */
[----:B------:R-:W-:Y:S02]  /*8060*/  @!P1 LEA.HI.X R9, R14, UR5, R9, 0x1, P3 ;  /* 0x000000050e099c11 */ /* 0x000fe400098f0c09 */
[----:B0-----:R-:W-:Y:S02]  /*8070*/  @!P0 LEA R46, P3, R3, R28, 0x1 ;  /* 0x0000001c032e8211 */ /* 0x001fe400078608ff */
[----:B------:R-:W-:-:S02]  /*8080*/  CS2R R30, SRZ ;  /* 0x00000000001e7805 */ /* 0x000fc4000001ff00 */
[----:B------:R-:W-:Y:S01]  /*8090*/  CS2R R6, SRZ ;  /* 0x0000000000067805 */ /* 0x000fe2000001ff00 */
[----:B------:R0:W5:Y:S01]  /*80a0*/  @!P1 LDG.E.128 R36, desc[UR38][R8.64] ;  /* 0x0000002608249981 */ /* 0x000162000c1e1d00 */
[----:B------:R-:W-:Y:S02]  /*80b0*/  @!P0 LEA.HI.X R47, R3, R29, R4, 0x1, P3 ;  /* 0x0000001d032f8211 */ /* 0x000fe400018f0c04 */
[----:B------:R-:W-:Y:S02]  /*80c0*/  CS2R R28, SRZ ;  /* 0x00000000001c7805 */ /* 0x000fe4000001ff00 */
[----:B------:R-:W-:Y:S02]  /*80d0*/  CS2R R4, SRZ ;  /* 0x0000000000047805 */ /* 0x000fe4000001ff00 */
[----:B------:R-:W-:Y:S02]  /*80e0*/  @!P1 LEA R14, P2, R15, UR6, 0x1 ;  /* 0x000000060f0e9c11 */ /* 0x000fe4000f8408ff */
[----:B------:R-:W5:Y:S01]  /*80f0*/  @!P0 LDG.E.128 R28, desc[UR38][R46.64] ;  /* 0x000000262e1c8981 */ /* 0x000f62000c1e1d00 */
[----:B------:R-:W-:-:S02]  /*8100*/  CS2R R32, SRZ ;  /* 0x0000000000207805 */ /* 0x000fc4000001ff00 */
[----:B------:R-:W-:Y:S02]  /*8110*/  CS2R R34, SRZ ;  /* 0x0000000000227805 */ /* 0x000fe4000001ff00 */
[----:B------:R-:W-:Y:S01]  /*8120*/  @!P1 LEA.HI.X R15, R15, UR7, R20, 0x1, P2 ;  /* 0x000000070f0f9c11 */ /* 0x000fe200090f0c14 */
[----:B------:R-:W5:Y:S01]  /*8130*/  @!P0 LDG.E.128 R4, desc[UR38][R48.64] ;  /* 0x0000002630048981 */ /* 0x000f62000c1e1d00 */
[----:B----4-:R-:W-:-:S03]  /*8140*/  VIADD R56, R53, 0xffffff80 ;  /* 0xffffff8035387836 */ /* 0x010fc60000000000 */
[----:B------:R4:W5:Y:S01]  /*8150*/  @!P1 LDG.E.128 R32, desc[UR38][R14.64] ;  /* 0x000000260e209981 */ /* 0x000962000c1e1d00 */
[----:B-1----:R-:W-:Y:S02]  /*8160*/  ISETP.NE.AND P0, PT, R0, 0x1, PT ;  /* 0x000000010000780c */ /* 0x002fe40003f05270 */
[----:B------:R-:W-:-:S04]  /*8170*/  SHF.R.S32.HI R53, RZ, 0x1f, R56 ;  /* 0x0000001fff357819 */ /* 0x000fc80000011438 */
[----:B------:R-:W-:-:S07]  /*8180*/  LEA.HI R53, R53, R56, RZ, 0x2 ;  /* 0x0000003835357211 */ /* 0x000fce00078f10ff */
[----:B------:R-:W1:Y:S01]  /*8190*/  @P0 LDC R0, c[0x0][0x42c] ;  /* 0x00010b00ff000b82 */ /* 0x000e620000000800 */
[----:B------:R-:W-:-:S07]  /*81a0*/  LOP3.LUT R53, R53, 0xfffffffc, RZ, 0xc0, !PT ;  /* 0xfffffffc35357812 */ /* 0x000fce00078ec0ff */
[----:B0-----:R-:W0:Y:S01]  /*81b0*/  @P0 LDC R9, c[0x0][0x430] ;  /* 0x00010c00ff090b82 */ /* 0x001e220000000800 */
[----:B------:R-:W-:Y:S02]  /*81c0*/  IMAD.IADD R53, R56, 0x1, -R53 ;  /* 0x0000000138357824 */ /* 0x000fe400078e0a35 */
[----:B----4-:R-:W-:Y:S02]  /*81d0*/  IMAD.MOV.U32 R14, RZ, RZ, R44 ;  /* 0x000000ffff0e7224 */ /* 0x010fe400078e002c */
[----:B------:R-:W-:Y:S02]  /*81e0*/  IMAD.MOV.U32 R15, RZ, RZ, R41 ;  /* 0x000000ffff0f7224 */ /* 0x000fe400078e0029 */
[----:B------:R-:W-:Y:S02]  /*81f0*/  IMAD.MOV.U32 R43, RZ, RZ, R23 ;  /* 0x000000ffff2b7224 */ /* 0x000fe400078e0017 */
[----:B--2---:R-:W-:-:S04]  /*8200*/  IMAD R3, R54, 0xc0, R17 ;  /* 0x000000c036037824 */ /* 0x004fc800078e0211 */
[----:B------:R-:W-:-:S04]  /*8210*/  IMAD R3, R53, 0x60, R3 ;  /* 0x0000006035037824 */ /* 0x000fc800078e0203 */
[----:B-1----:R-:W-:-:S05]  /*8220*/  @P0 IMAD.HI.U32 R0, R3, R0, RZ ;  /* 0x0000000003000227 */ /* 0x002fca00078e00ff */
[----:B0-----:R-:W-:-:S04]  /*8230*/  @P0 SHF.R.U32.HI R3, RZ, R9, R0 ;  /* 0x00000009ff030219 */ /* 0x001fc80000011600 */
[----:B------:R-:W-:Y:S01]  /*8240*/  SHF.R.S32.HI R9, RZ, 0x1f, R3 ;  /* 0x0000001fff097819 */ /* 0x000fe20000011403 */
[----:B------:R-:W-:-:S04]  /*8250*/  IMAD.WIDE.U32 R14, R3, R10, R14 ;  /* 0x0000000a030e7225 */ /* 0x000fc800078e000e */
[C---:B------:R-:W-:Y:S02]  /*8260*/  IMAD R0, R9.reuse, R10, RZ ;  /* 0x0000000a09007224 */ /* 0x040fe400078e02ff */
[-C--:B------:R-:W-:Y:S02]  /*8270*/  IMAD R8, R9, R12.reuse, RZ ;  /* 0x0000000c09087224 */ /* 0x080fe400078e02ff */
[----:B------:R-:W-:-:S04]  /*8280*/  IMAD.WIDE.U32 R42, R3, R12, R42 ;  /* 0x0000000c032a7225 */ /* 0x000fc800078e002a */
[C---:B------:R-:W-:Y:S02]  /*8290*/  IMAD R9, R3.reuse, R11, R0 ;  /* 0x0000000b03097224 */ /* 0x040fe400078e0200 */
[----:B------:R-:W-:Y:S01]  /*82a0*/  IMAD R3, R3, R13, R8 ;  /* 0x0000000d03037224 */ /* 0x000fe200078e0208 */
[----:B------:R-:W-:Y:S01]  /*82b0*/  LEA R8, P0, R14, UR4, 0x1 ;  /* 0x000000040e087c11 */ /* 0x000fe2000f8008ff */
[----:B------:R-:W-:Y:S01]  /*82c0*/  IMAD.IADD R9, R15, 0x1, R9 ;  /* 0x000000010f097824 */ /* 0x000fe200078e0209 */
[----:B------:R-:W-:Y:S01]  /*82d0*/  LEA R0, P1, R42, UR6, 0x1 ;  /* 0x000000062a007c11 */ /* 0x000fe2000f8208ff */
[----:B------:R-:W-:Y:S01]  /*82e0*/  IMAD.IADD R3, R43, 0x1, R3 ;  /* 0x000000012b037824 */ /* 0x000fe200078e0203 */
[----:B------:R-:W-:Y:S02]  /*82f0*/  UMOV UR4, 0xffffffff ;  /* 0xffffffff00047882 */ /* 0x000fe40000000000 */
[----:B------:R-:W-:Y:S02]  /*8300*/  LEA.HI.X R9, R14, UR5, R9, 0x1, P0 ;  /* 0x000000050e097c11 */ /* 0x000fe400080f0c09 */
[----:B------:R-:W-:-:S02]  /*8310*/  LEA.HI.X R3, R42, UR7, R3, 0x1, P1 ;  /* 0x000000072a037c11 */ /* 0x000fc400088f0c03 */
[----:B---3--:R-:W-:Y:S01]  /*8320*/  LEA.HI R10, R52, R52, RZ, 0x1 ;  /* 0x00000034340a7211 */ /* 0x008fe200078f08ff */
[----:B------:R-:W-:Y:S06]  /*8330*/  BRA.DIV UR4, `(.L_x_11680) ;  /* 0x00000146047c7947 */ /* 0x000fec000b800000 */
.L_x_11937:
[----:B------:R-:W-:-:S03]  /*8340*/  UMOV UR4, 0xffffffff ;  /* 0xffffffff00047882 */ /* 0x000fc60000000000 */
[----:B------:R-:W-:Y:S05]  /*8350*/  BRA.DIV UR4, `(.L_x_11681) ;  /* 0x00000146049c7947 */ /* 0x000fea000b800000 */
.L_x_11940:
[----:B------:R-:W-:-:S03]  /*8360*/  UMOV UR4, 0xffffffff ;  /* 0xffffffff00047882 */ /* 0x000fc60000000000 */
[----:B------:R-:W-:Y:S05]  /*8370*/  BRA.DIV UR4, `(.L_x_11682) ;  /* 0x0000014604bc7947 */ /* 0x000fea000b800000 */
.L_x_11943:
[----:B------:R-:W-:-:S03]  /*8380*/  UMOV UR4, 0xffffffff ;  /* 0xffffffff00047882 */ /* 0x000fc60000000000 */
[----:B------:R-:W-:Y:S05]  /*8390*/  BRA.DIV UR4, `(.L_x_11683) ;  /* 0x0000014604dc7947 */ /* 0x000fea000b800000 */
.L_x_11946:
[----:B------:R-:W-:-:S03]  /*83a0*/  UMOV UR4, 0xffffffff ;  /* 0xffffffff00047882 */ /* 0x000fc60000000000 */
[----:B------:R-:W-:Y:S05]  /*83b0*/  BRA.DIV UR4, `(.L_x_11684) ;  /* 0x0000014604fc7947 */ /* 0x000fea000b800000 */
.L_x_11949:
[----:B------:R-:W-:Y:S01]  /*83c0*/  UMOV UR4, 0xffffffff ;  /* 0xffffffff00047882 */ /* 0x000fe20000000000 */
[----:B------:R-:W-:Y:S02]  /*83d0*/  LOP3.LUT R10, R10, 0xfffffffe, RZ, 0xc0, !PT ;  /* 0xfffffffe0a0a7812 */ /* 0x000fe400078ec0ff */
[----:B------:R-:W-:Y:S05]  /*83e0*/  BRA.DIV UR4, `(.L_x_11685) ;  /* 0x0000014a04187947 */ /* 0x000fea000b800000 */
.L_x_11952:
[----:B------:R-:W-:Y:S01]  /*83f0*/  UMOV UR4, 0xffffffff ;  /* 0xffffffff00047882 */ /* 0x000fe20000000000 */
[----:B------:R-:W-:Y:S02]  /*8400*/  IMAD.IADD R9, R52, 0x1, -R10 ;  /* 0x0000000134097824 */ /* 0x000fe400078e0a0a */
[----:B------:R-:W-:Y:S05]  /*8410*/  BRA.DIV UR4, `(.L_x_11686) ;  /* 0x0000014a04347947 */ /* 0x000fea000b800000 */
.L_x_11955:
[----:B------:R-:W-:Y:S01]  /*8420*/  UMOV UR4, 0xffffffff ;  /* 0xffffffff00047882 */ /* 0x000fe20000000000 */
[----:B------:R-:W-:Y:S02]  /*8430*/  SHF.L.U32 R9, R9, 0x1f, RZ ;  /* 0x0000001f09097819 */ /* 0x000fe400000006ff */
[----:B------:R-:W-:Y:S05]  /*8440*/  BRA.DIV UR4, `(.L_x_11687) ;  /* 0x0000014a04507947 */ /* 0x000fea000b800000 */
.L_x_11958:
[----:B------:R-:W0:Y:S01]  /*8450*/  SYNCS.PHASECHK.TRANS64.TRYWAIT P1, [R2+URZ+0x16800], R9 ;  /* 0x01680009020075a7 */ /* 0x000e22000802017f */
[----:B-----5:R-:W-:Y:S01]  /*8460*/  IMAD.MOV.U32 R8, RZ, RZ, R38 ;  /* 0x000000ffff087224 */ /* 0x020fe200078e0026 */
        /* <DEDUP_REMOVED lines=24> */
[-C--:B------:R-:W-:Y:S01]  /*85f0*/  ISETP.GE.OR P2, PT, R17, R50.reuse, P0 ;  /* 0x000000321100720c */ /* 0x080fe20000746670 */
[----:B------:R-:W-:Y:S01]  /*8600*/  IMAD.MOV.U32 R10, RZ, RZ, R5 ;  /* 0x000000ffff0a7224 */ /* 0x000fe200078e0005 */
[----:B------:R-:W-:Y:S01]  /*8610*/  ISETP.GE.OR P0, PT, R51, R50, P0 ;  /* 0x000000323300720c */ /* 0x000fe20000706670 */
[----:B------:R-:W-:Y:S01]  /*8620*/  IMAD.MOV.U32 R41, RZ, RZ, R6 ;  /* 0x000000ffff297224 */ /* 0x000fe200078e0006 */
[----:B------:R-:W-:Y:S01]  /*8630*/  PRMT R23, R11, 0x7610, R23 ;  /* 0x000076100b177816 */ /* 0x000fe20000000017 */
[----:B------:R-:W-:Y:S01]  /*8640*/  IMAD.MOV.U32 R42, RZ, RZ, R7 ;  /* 0x000000ffff2a7224 */ /* 0x000fe200078e0007 */
[----:B------:R-:W-:-:S02]  /*8650*/  PRMT R20, R12, 0x7610, R20 ;  /* 0x000076100c147816 */ /* 0x000fc40000000014 */
[----:B------:R-:W-:Y:S02]  /*8660*/  PRMT R3, R8, 0x7610, R3 ;  /* 0x0000761008037816 */ /* 0x000fe40000000003 */
[----:B------:R-:W-:Y:S01]  /*8670*/  PRMT R0, R10, 0x7610, R0 ;  /* 0x000076100a007816 */ /* 0x000fe20000000000 */
[----:B0-----:R-:W-:Y:S06]  /*8680*/  @!P1 BRA `(.L_x_11689) ;  /* 0x0000014400e89947 */ /* 0x001fec0003800000 */
.L_x_11959:
[----:B------:R-:W-:Y:S05]  /*8690*/  BSYNC B1 ;  /* 0x0000000000017941 */ /* 0x000fea0003800000 */
.L_x_11688:
[----:B------:R-:W-:Y:S04]  /*86a0*/  BSSY B1, `(.L_x_11690) ;  /* 0x0000070000017945 */ /* 0x000fe80003800000 */
[----:B------:R-:W-:Y:S05]  /*86b0*/  @P2 BRA `(.L_x_11691) ;  /* 0x0000000400b82947 */ /* 0x000fea0003800000 */
[----:B------:R-:W2:Y:S01]  /*86c0*/  LDL R8, [R1+0x28] ;  /* 0x0000280001087983 */ /* 0x000ea20000100800 */
[----:B0-----:R-:W-:Y:S01]  /*86d0*/  IMAD.IADD R9, R26, 0x1, R21 ;  /* 0x000000011a097824 */ /* 0x001fe200078e0215 */
[----:B------:R-:W-:Y:S01]  /*86e0*/  SHF.R.U64 R47, R36, 0x10, R37 ;  /* 0x00000010242f7819 */ /* 0x000fe20000001225 */
[----:B------:R-:W0:Y:S01]  /*86f0*/  S2R R10, SR_TID.X ;  /* 0x00000000000a7919 */ /* 0x000e220000002100 */
[----:B------:R-:W-:Y:S02]  /*8700*/  SHF.R.U64 R52, R32, 0x10, R33 ;  /* 0x0000001020347819 */ /* 0x000fe40000001221 */
[----:B------:R-:W-:Y:S02]  /*8710*/  SHF.R.U32.HI R51, RZ, 0x10, R39 ;  /* 0x00000010ff337819 */ /* 0x000fe40000011627 */
[----:B------:R-:W-:Y:S02]  /*8720*/  SHF.R.U32.HI R57, RZ, 0x10, R35 ;  /* 0x00000010ff397819 */ /* 0x000fe40000011623 */
[----:B------:R-:W-:-:S02]  /*8730*/  PRMT R47, R23, 0x5432, R47 ;  /* 0x00005432172f7816 */ /* 0x000fc4000000002f */
[----:B------:R-:W-:Y:S02]  /*8740*/  PRMT R52, R0, 0x5432, R52 ;  /* 0x0000543200347816 */ /* 0x000fe40000000034 */
[----:B------:R-:W-:Y:S02]  /*8750*/  SHF.R.U32.HI R54, RZ, 0x10, R33 ;  /* 0x00000010ff367819 */ /* 0x000fe40000011621 */
[----:B------:R-:W-:Y:S01]  /*8760*/  PRMT R51, R53, 0x5410, R51 ;  /* 0x0000541035337816 */ /* 0x000fe20000000033 */
[----:B------:R-:W-:Y:S01]  /*8770*/  IMAD.U32 R53, R52, 0x10000, RZ ;  /* 0x0001000034357824 */ /* 0x000fe200078e00ff */
[----:B------:R-:W-:Y:S01]  /*8780*/  PRMT R57, R49, 0x5410, R57 ;  /* 0x0000541031397816 */ /* 0x000fe20000000039 */
[----:B------:R-:W-:Y:S01]  /*8790*/  IMAD.U32 R49, R47, 0x10000, RZ ;  /* 0x000100002f317824 */ /* 0x000fe200078e00ff */
[----:B------:R-:W-:Y:S02]  /*87a0*/  SHF.R.U32.HI R48, RZ, 0x10, R37 ;  /* 0x00000010ff307819 */ /* 0x000fe40000011625 */
[----:B------:R-:W-:-:S02]  /*87b0*/  PRMT R54, R3, 0x5432, R54 ;  /* 0x0000543203367816 */ /* 0x000fc40000000036 */
[----:B------:R-:W-:Y:S02]  /*87c0*/  PRMT R48, R43, 0x5432, R48 ;  /* 0x000054322b307816 */ /* 0x000fe40000000030 */
[----:B------:R-:W-:Y:S02]  /*87d0*/  LOP3.LUT R55, R52, 0xffff0000, RZ, 0xc0, !PT ;  /* 0xffff000034377812 */ /* 0x000fe400078ec0ff */
[----:B------:R-:W-:Y:S02]  /*87e0*/  LOP3.LUT R47, R47, 0xffff0000, RZ, 0xc0, !PT ;  /* 0xffff00002f2f7812 */ /* 0x000fe400078ec0ff */
[----:B------:R-:W-:Y:S02]  /*87f0*/  SHF.R.U64 R56, R34, 0x10, R35 ;  /* 0x0000001022387819 */ /* 0x000fe40000001223 */
[----:B------:R-:W-:Y:S02]  /*8800*/  SHF.R.U64 R50, R38, 0x10, R39 ;  /* 0x0000001026327819 */ /* 0x000fe40000001227 */
[----:B------:R-:W-:Y:S01]  /*8810*/  PRMT R56, R20, 0x5432, R56 ;  /* 0x0000543214387816 */ /* 0x000fe20000000038 */
[----:B0-----:R-:W-:Y:S01]  /*8820*/  VIADD R13, R10, 0xffffff80 ;  /* 0xffffff800a0d7836 */ /* 0x001fe20000000000 */
[----:B------:R-:W-:-:S04]  /*8830*/  PRMT R50, R44, 0x5432, R50 ;  /* 0x000054322c327816 */ /* 0x000fc80000000032 */
[----:B------:R-:W-:-:S04]  /*8840*/  SHF.R.S32.HI R12, RZ, 0x1f, R13 ;  /* 0x0000001fff0c7819 */ /* 0x000fc8000001140d */
[----:B------:R-:W-:-:S04]  /*8850*/  LEA.HI R12, R12, R13, RZ, 0x5 ;  /* 0x0000000d0c0c7211 */ /* 0x000fc800078f28ff */
[----:B------:R-:W-:Y:S01]  /*8860*/  SHF.R.S32.HI R12, RZ, 0x5, R12 ;  /* 0x00000005ff0c7819 */ /* 0x000fe2000001140c */
[----:B--2---:R-:W-:-:S05]  /*8870*/  IMAD.SHL.U32 R8, R8, 0x40, RZ ;  /* 0x0000004008087824 */ /* 0x004fca00078e00ff */
[----:B------:R-:W-:-:S04]  /*8880*/  LOP3.LUT R10, R8, 0x1c0, RZ, 0xc0, !PT ;  /* 0x000001c0080a7812 */ /* 0x000fc800078ec0ff */
[----:B------:R-:W-:Y:S02]  /*8890*/  SHF.R.U32.HI R11, RZ, 0x3, R10 ;  /* 0x00000003ff0b7819 */ /* 0x000fe4000001160a */
[C---:B------:R-:W-:Y:S02]  /*88a0*/  LOP3.LUT R9, R10.reuse, 0x38, R9, 0xf8, !PT ;  /* 0x000000380a097812 */ /* 0x040fe400078ef809 */
[----:B------:R-:W-:Y:S02]  /*88b0*/  LOP3.LUT R8, R10, 0x38, R26, 0xf8, !PT ;  /* 0x000000380a087812 */ /* 0x000fe400078ef81a */
[-C--:B------:R-:W-:Y:S02]  /*88c0*/  LOP3.LUT R9, R9, R11.reuse, RZ, 0x3c, !PT ;  /* 0x0000000b09097212 */ /* 0x080fe400078e3cff */
[----:B------:R-:W-:-:S03]  /*88d0*/  LOP3.LUT R8, R8, R11, RZ, 0x3c, !PT ;  /* 0x0000000b08087212 */ /* 0x000fc600078e3cff */
[C---:B------:R-:W-:Y:S02]  /*88e0*/  IMAD R13, R12.reuse, 0x200, R9 ;  /* 0x000002000c0d7824 */ /* 0x040fe400078e0209 */
[----:B------:R-:W-:Y:S02]  /*88f0*/  IMAD R45, R12, 0x200, R8 ;  /* 0x000002000c2d7824 */ /* 0x000fe400078e0208 */
        /* <DEDUP_REMOVED lines=8> */
[----:B-1----:R-:W-:Y:S02]  /*8980*/  IMAD.U32 R32, R8, 0x10000, RZ ;  /* 0x0001000008207824 */ /* 0x002fe400078e00ff */
[C---:B------:R-:W-:Y:S01]  /*8990*/  FMUL.FTZ R59, R36.reuse, R53 ;  /* 0x00000035243b7220 */ /* 0x040fe20000410000 */
[-C--:B------:R-:W-:Y:S01]  /*89a0*/  FMUL.FTZ R61, R36, R49.reuse ;  /* 0x00000031243d7220 */ /* 0x080fe20000410000 */
[----:B------:R-:W-:Y:S01]  /*89b0*/  IMAD.U32 R36, R54, 0x10000, RZ ;  /* 0x0001000036247824 */ /* 0x000fe200078e00ff */
[----:B------:R-:W-:Y:S01]  /*89c0*/  LOP3.LUT R8, R8, 0xffff0000, RZ, 0xc0, !PT ;  /* 0xffff000008087812 */ /* 0x000fe200078ec0ff */
[C---:B------:R-:W-:Y:S01]  /*89d0*/  FFMA.FTZ R59, R32.reuse, R49, -R59 ;  /* 0x00000031203b7223 */ /* 0x040fe2000001083b */
[----:B------:R-:W-:Y:S01]  /*89e0*/  FFMA.FTZ R61, R32, R53, R61 ;  /* 0x00000035203d7223 */ /* 0x000fe2000001003d */
[----:B------:R-:W-:-:S02]  /*89f0*/  IMAD.U32 R32, R48, 0x10000, RZ ;  /* 0x0001000030207824 */ /* 0x000fc400078e00ff */
[C---:B------:R-:W-:Y:S01]  /*8a00*/  FMUL.FTZ R49, R12.reuse, R55 ;  /* 0x000000370c317220 */ /* 0x040fe20000410000 */
[-C--:B------:R-:W-:Y:S01]  /*8a10*/  FMUL.FTZ R53, R12, R47.reuse ;  /* 0x0000002f0c357220 */ /* 0x080fe20000410000 */
[----:B------:R-:W-:Y:S01]  /*8a20*/  FMUL.FTZ R12, R37, R36 ;  /* 0x00000024250c7220 */ /* 0x000fe20000410000 */
[----:B------:R-:W-:Y:S02]  /*8a30*/  IMAD.U32 R33, R9, 0x10000, RZ ;  /* 0x0001000009217824 */ /* 0x000fe400078e00ff */
[----:B------:R-:W-:Y:S01]  /*8a40*/  FMUL.FTZ R37, R37, R32 ;  /* 0x0000002025257220 */ /* 0x000fe20000410000 */
[----:B------:R-:W-:Y:S01]  /*8a50*/  LOP3.LUT R54, R54, 0xffff0000, RZ, 0xc0, !PT ;  /* 0xffff000036367812 */ /* 0x000fe200078ec0ff */
[----:B------:R-:W-:Y:S01]  /*8a60*/  FFMA.FTZ R52, R8, R47, -R49 ;  /* 0x0000002f08347223 */ /* 0x000fe20000010831 */
[----:B------:R-:W-:Y:S01]  /*8a70*/  LOP3.LUT R48, R48, 0xffff0000, RZ, 0xc0, !PT ;  /* 0xffff000030307812 */ /* 0x000fe200078ec0ff */
[----:B------:R-:W-:Y:S01]  /*8a80*/  FFMA.FTZ R36, R33, R36, R37 ;  /* 0x0000002421247223 */ /* 0x000fe20000010025 */
[----:B------:R-:W-:Y:S01]  /*8a90*/  LOP3.LUT R9, R9, 0xffff0000, RZ, 0xc0, !PT ;  /* 0xffff000009097812 */ /* 0x000fe200078ec0ff */
[----:B------:R-:W-:-:S02]  /*8aa0*/  IMAD.U32 R38, R14, 0x10000, RZ ;  /* 0x000100000e267824 */ /* 0x000fc400078e00ff */
[----:B------:R-:W-:Y:S01]  /*8ab0*/  FFMA.FTZ R58, R8, R55, R53 ;  /* 0x00000037083a7223 */ /* 0x000fe20000010035 */
[----:B------:R-:W-:Y:S01]  /*8ac0*/  FFMA.FTZ R47, R33, R32, -R12 ;  /* 0x00000020212f7223 */ /* 0x000fe2000001080c */
[----:B------:R-:W-:Y:S02]  /*8ad0*/  IMAD.U32 R37, R56, 0x10000, RZ ;  /* 0x0001000038257824 */ /* 0x000fe400078e00ff */
[C---:B------:R-:W-:Y:S01]  /*8ae0*/  FMUL.FTZ R8, R13.reuse, R54 ;  /* 0x000000360d087220 */ /* 0x040fe20000410000 */
[----:B------:R-:W-:Y:S02]  /*8af0*/  IMAD.U32 R33, R50, 0x10000, RZ ;  /* 0x0001000032217824 */ /* 0x000fe400078e00ff */
[----:B------:R-:W-:Y:S01]  /*8b00*/  FMUL.FTZ R32, R13, R48 ;  /* 0x000000300d207220 */ /* 0x000fe20000410000 */
[----:B------:R-:W-:Y:S02]  /*8b10*/  IMAD.U32 R39, R15, 0x10000, RZ ;  /* 0x000100000f277824 */ /* 0x000fe400078e00ff */
[----:B------:R-:W-:Y:S01]  /*8b20*/  FMUL.FTZ R13, R38, R37 ;  /* 0x00000025260d7220 */ /* 0x000fe20000410000 */
[----:B------:R-:W-:-:S02]  /*8b30*/  IMAD.U32 R12, R57, 0x10000, RZ ;  /* 0x00010000390c7824 */ /* 0x000fc400078e00ff */
[C---:B------:R-:W-:Y:S01]  /*8b40*/  FFMA.FTZ R48, R9.reuse, R48, -R8 ;  /* 0x0000003009307223 */ /* 0x040fe20000010808 */
[----:B------:R-:W-:Y:S02]  /*8b50*/  IMAD.U32 R34, R10, 0x10000, RZ ;  /* 0x000100000a227824 */ /* 0x000fe400078e00ff */
[-C--:B------:R-:W-:Y:S01]  /*8b60*/  FMUL.FTZ R38, R38, R33.reuse ;  /* 0x0000002126267220 */ /* 0x080fe20000410000 */
        /* <DEDUP_REMOVED lines=32> */
[----:B------:R1:W-:Y:S01]  /*8d70*/  STS.128 [R45+0x8400], R8 ;  /* 0x008400082d007388 */ /* 0x0003e20000000c00 */
[----:B------:R-:W-:-:S05]  /*8d80*/  F2FP.BF16.F32.PACK_AB R15, R37, R54 ;  /* 0x00000036250f723e */ /* 0x000fca00000010ff */
[----:B------:R1:W-:Y:S02]  /*8d90*/  STS.128 [R46+0x8400], R12 ;  /* 0x0084000c2e007388 */ /* 0x0003e40000000c00 */
.L_x_11691:
[----:B------:R-:W-:Y:S05]  /*8da0*/  BSYNC B1 ;  /* 0x0000000000017941 */ /* 0x000fea0003800000 */
.L_x_11690:
[----:B------:R-:W-:Y:S02]  /*8db0*/  PRMT R0, R0, 0x5410, R41 ;  /* 0x0000541000007816 */ /* 0x000fe40000000029 */
[----:B------:R-:W-:Y:S01]  /*8dc0*/  PRMT R3, R3, 0x5410, R42 ;  /* 0x0000541003037816 */ /* 0x000fe2000000002a */
[----:B------:R-:W-:Y:S06]  /*8dd0*/  @P0 BRA `(.L_x_11677) ;  /* 0x00000004009c0947 */ /* 0x000fec0003800000 */
[----:B-1----:R-:W2:Y:S01]  /*8de0*/  LDL R10, [R1+0x2c] ;  /* 0x00002c00010a7983 */ /* 0x002ea20000100800 */
[----:B------:R-:W-:-:S03]  /*8df0*/  VIADD R8, R17, 0x60 ;  /* 0x0000006011087836 */ /* 0x000fc60000000000 */
[----:B------:R-:W3:Y:S01]  /*8e00*/  LDL R36, [R1+0x40] ;  /* 0x0000400001247983 */ /* 0x000ee20000100800 */
[----:B0-----:R-:W-:Y:S02]  /*8e10*/  IMAD.SHL.U32 R9, R8, 0x40, RZ ;  /* 0x0000004008097824 */ /* 0x001fe400078e00ff */
[----:B------:R-:W-:-:S03]  /*8e20*/  IMAD.IADD R8, R26, 0x1, R21 ;  /* 0x000000011a087824 */ /* 0x000fc600078e0215 */
[----:B------:R-:W-:-:S04]  /*8e30*/  LOP3.LUT R9, R9, 0x1c0, RZ, 0xc0, !PT ;  /* 0x000001c009097812 */ /* 0x000fc800078ec0ff */
[----:B------:R-:W-:Y:S02]  /*8e40*/  LOP3.LUT R8, R9, 0x38, R8, 0xf8, !PT ;  /* 0x0000003809087812 */ /* 0x000fe400078ef808 */
[----:B------:R-:W-:-:S04]  /*8e50*/  SHF.R.U32.HI R9, RZ, 0x3, R9 ;  /* 0x00000003ff097819 */ /* 0x000fc80000011609 */
[----:B------:R-:W-:Y:S02]  /*8e60*/  LOP3.LUT R8, R8, R9, RZ, 0x3c, !PT ;  /* 0x0000000908087212 */ /* 0x000fe400078e3cff */
[--C-:B------:R-:W-:Y:S02]  /*8e70*/  SHF.R.U64 R27, R28, 0x10, R29.reuse ;  /* 0x000000101c1b7819 */ /* 0x100fe4000000121d */
[----:B------:R-:W-:Y:S02]  /*8e80*/  SHF.R.U32.HI R28, RZ, 0x10, R29 ;  /* 0x00000010ff1c7819 */ /* 0x000fe4000001161d */
[----:B------:R-:W-:Y:S02]  /*8e90*/  SHF.R.U32.HI R29, RZ, 0x10, R31 ;  /* 0x00000010ff1d7819 */ /* 0x000fe4000001161f */
[----:B------:R-:W-:Y:S02]  /*8ea0*/  SHF.R.U64 R4, R4, 0x10, R5 ;  /* 0x0000001004047819 */ /* 0x000fe40000001205 */
[----:B------:R-:W-:-:S02]  /*8eb0*/  SHF.R.U64 R26, R30, 0x10, R31 ;  /* 0x000000101e1a7819 */ /* 0x000fc4000000121f */
[----:B------:R-:W-:Y:S02]  /*8ec0*/  SHF.R.U32.HI R31, RZ, 0x10, R5 ;  /* 0x00000010ff1f7819 */ /* 0x000fe40000011605 */
[--C-:B------:R-:W-:Y:S02]  /*8ed0*/  SHF.R.U64 R32, R6, 0x10, R7.reuse ;  /* 0x0000001006207819 */ /* 0x100fe40000001207 */
[----:B------:R-:W-:Y:S02]  /*8ee0*/  SHF.R.U32.HI R34, RZ, 0x10, R7 ;  /* 0x00000010ff227819 */ /* 0x000fe40000011607 */
[----:B------:R-:W-:Y:S02]  /*8ef0*/  PRMT R43, R43, 0x5410, R28 ;  /* 0x000054102b2b7816 */ /* 0x000fe4000000001c */
[----:B------:R-:W-:Y:S02]  /*8f00*/  PRMT R28, R20, 0x5410, R29 ;  /* 0x00005410141c7816 */ /* 0x000fe4000000001d */
[----:B------:R-:W-:-:S02]  /*8f10*/  PRMT R29, R3, 0x5410, R4 ;  /* 0x00005410031d7816 */ /* 0x000fc40000000004 */
[C---:B------:R-:W-:Y:S02]  /*8f20*/  PRMT R31, R0.reuse, 0x5410, R31 ;  /* 0x00005410001f7816 */ /* 0x040fe4000000001f */
[----:B------:R-:W-:Y:S02]  /*8f30*/  PRMT R32, R0, 0x5432, R32 ;  /* 0x0000543200207816 */ /* 0x000fe40000000020 */
[----:B------:R-:W-:Y:S02]  /*8f40*/  PRMT R34, R3, 0x5432, R34 ;  /* 0x0000543203227816 */ /* 0x000fe40000000022 */
[----:B------:R-:W-:Y:S01]  /*8f50*/  PRMT R44, R44, 0x5410, R27 ;  /* 0x000054102c2c7816 */ /* 0x000fe2000000001b */
[----:B------:R-:W-:Y:S01]  /*8f60*/  IMAD.U32 R30, R29, 0x10000, RZ ;  /* 0x000100001d1e7824 */ /* 0x000fe200078e00ff */
[----:B------:R-:W-:-:S03]  /*8f70*/  PRMT R27, R23, 0x5410, R26 ;  /* 0x00005410171b7816 */ /* 0x000fc6000000001a */
[C---:B------:R-:W-:Y:S02]  /*8f80*/  IMAD.U32 R26, R44.reuse, 0x10000, RZ ;  /* 0x000100002c1a7824 */ /* 0x040fe400078e00ff */
[C---:B------:R-:W-:Y:S01]  /*8f90*/  IMAD.U32 R33, R31.reuse, 0x10000, RZ ;  /* 0x000100001f217824 */ /* 0x040fe200078e00ff */
[----:B------:R-:W-:Y:S02]  /*8fa0*/  LOP3.LUT R44, R44, 0xffff0000, RZ, 0xc0, !PT ;  /* 0xffff00002c2c7812 */ /* 0x000fe400078ec0ff */
[----:B------:R-:W-:Y:S01]  /*8fb0*/  LOP3.LUT R31, R31, 0xffff0000, RZ, 0xc0, !PT ;  /* 0xffff00001f1f7812 */ /* 0x000fe200078ec0ff */
[----:B--2---:R-:W-:-:S04]  /*8fc0*/  IMAD.IADD R13, R10, 0x1, R8 ;  /* 0x000000010a0d7824 */ /* 0x004fc800078e0208 */
[----:B------:R-:W-:Y:S01]  /*8fd0*/  IMAD R21, R13, 0x2, R2 ;  /* 0x000000020d157824 */ /* 0x000fe200078e0202 */
[----:B---3--:R-:W0:Y:S04]  /*8fe0*/  LDS.128 R8, [R36+0x8400] ;  /* 0x0084000024087984 */ /* 0x008e280000000c00 */
[----:B------:R-:W1:Y:S01]  /*8ff0*/  LDS.128 R12, [R21+0x8400] ;  /* 0x00840000150c7984 */ /* 0x000e620000000c00 */
[C---:B0-----:R-:W-:Y:S01]  /*9000*/  IMAD.U32 R0, R8.reuse, 0x10000, RZ ;  /* 0x0001000008007824 */ /* 0x041fe200078e00ff */
[----:B------:R-:W-:Y:S01]  /*9010*/  LOP3.LUT R3, R8, 0xffff0000, RZ, 0xc0, !PT ;  /* 0xffff000008037812 */ /* 0x000fe200078ec0ff */
[C---:B------:R-:W-:Y:S01]  /*9020*/  IMAD.U32 R4, R9.reuse, 0x10000, RZ ;  /* 0x0001000009047824 */ /* 0x040fe200078e00ff */
[----:B------:R-:W-:Y:S01]  /*9030*/  LOP3.LUT R8, R9, 0xffff0000, RZ, 0xc0, !PT ;  /* 0xffff000009087812 */ /* 0x000fe200078ec0ff */
[----:B-1----:R-:W-:-:S04]  /*9040*/  IMAD.U32 R9, R12, 0x10000, RZ ;  /* 0x000100000c097824 */ /* 0x002fc800078e00ff */
[C---:B------:R-:W-:Y:S01]  /*9050*/  FMUL.FTZ R35, R9.reuse, R30 ;  /* 0x0000001e09237220 */ /* 0x040fe20000410000 */
[-C--:B------:R-:W-:Y:S01]  /*9060*/  FMUL.FTZ R37, R9, R26.reuse ;  /* 0x0000001a09257220 */ /* 0x080fe20000410000 */
[----:B------:R-:W-:Y:S02]  /*9070*/  IMAD.U32 R20, R13, 0x10000, RZ ;  /* 0x000100000d147824 */ /* 0x000fe400078e00ff */
[----:B------:R-:W-:Y:S01]  /*9080*/  FFMA.FTZ R35, R0, R26, -R35 ;  /* 0x0000001a00237223 */ /* 0x000fe20000010823 */
[----:B------:R-:W-:Y:S02]  /*9090*/  IMAD.U32 R9, R43, 0x10000, RZ ;  /* 0x000100002b097824 */ /* 0x000fe400078e00ff */
[----:B------:R-:W-:Y:S02]  /*90a0*/  IMAD.U32 R23, R15, 0x10000, RZ ;  /* 0x000100000f177824 */ /* 0x000fe400078e00ff */
[----:B------:R-:W-:Y:S01]  /*90b0*/  IMAD.U32 R26, R34, 0x10000, RZ ;  /* 0x00010000221a7824 */ /* 0x000fe200078e00ff */
[C---:B------:R-:W-:Y:S01]  /*90c0*/  LOP3.LUT R6, R10.reuse, 0xffff0000, RZ, 0xc0, !PT ;  /* 0xffff00000a067812 */ /* 0x040fe200078ec0ff */
[----:B------:R-:W-:-:S02]  /*90d0*/  IMAD.U32 R5, R10, 0x10000, RZ ;  /* 0x000100000a057824 */ /* 0x000fc400078e00ff */
[----:B------:R-:W-:Y:S01]  /*90e0*/  FFMA.FTZ R37, R0, R30, R37 ;  /* 0x0000001e00257223 */ /* 0x000fe20000010025 */
[C---:B------:R-:W-:Y:S01]  /*90f0*/  IMAD.U32 R7, R11.reuse, 0x10000, RZ ;  /* 0x000100000b077824 */ /* 0x040fe200078e00ff */
[----:B------:R-:W-:Y:S01]  /*9100*/  LOP3.LUT R10, R11, 0xffff0000, RZ, 0xc0, !PT ;  /* 0xffff00000b0a7812 */ /* 0x000fe200078ec0ff */
[----:B------:R-:W-:Y:S01]  /*9110*/  FMUL.FTZ R39, R20, R33 ;  /* 0x0000002114277220 */ /* 0x000fe20000410000 */
[----:B------:R-:W-:Y:S02]  /*9120*/  IMAD.U32 R0, R28, 0x10000, RZ ;  /* 0x000100001c007824 */ /* 0x000fe400078e00ff */
[-C--:B------:R-:W-:Y:S01]  /*9130*/  FMUL.FTZ R41, R20, R9.reuse ;  /* 0x0000000914297220 */ /* 0x080fe20000410000 */
        /* <DEDUP_REMOVED lines=8> */
[C---:B------:R-:W-:Y:S01]  /*91c0*/  FFMA.FTZ R39, R4.reuse, R9, -R39 ;  /* 0x0000000904277223 */ /* 0x040fe20000010827 */
[----:B------:R-:W-:Y:S01]  /*91d0*/  FFMA.FTZ R29, R7, R26, R29 ;  /* 0x0000001a071d7223 */ /* 0x000fe2000001001d */
[----:B------:R-:W-:Y:S01]  /*91e0*/  FFMA.FTZ R9, R4, R33, R41 ;  /* 0x0000002104097223 */ /* 0x000fe20000010029 */
[----:B------:R-:W-:Y:S01]  /*91f0*/  FMUL.FTZ R26, R11, R44 ;  /* 0x0000002c0b1a7220 */ /* 0x000fe20000410000 */
[----:B------:R-:W-:-:S02]  /*9200*/  IMAD.U32 R13, R14, 0x10000, RZ ;  /* 0x000100000e0d7824 */ /* 0x000fc400078e00ff */
[----:B------:R-:W-:Y:S01]  /*9210*/  FFMA.FTZ R44, R3, R44, -R0 ;  /* 0x0000002c032c7223 */ /* 0x000fe20000010800 */
[----:B------:R-:W-:Y:S02]  /*9220*/  IMAD.U32 R4, R32, 0x10000, RZ ;  /* 0x0001000020047824 */ /* 0x000fe400078e00ff */
[C---:B------:R-:W-:Y:S01]  /*9230*/  FMUL.FTZ R7, R12.reuse, R31 ;  /* 0x0000001f0c077220 */ /* 0x040fe20000410000 */
[-C--:B------:R-:W-:Y:S01]  /*9240*/  FMUL.FTZ R30, R12, R43.reuse ;  /* 0x0000002b0c1e7220 */ /* 0x080fe20000410000 */
[----:B------:R-:W-:Y:S02]  /*9250*/  IMAD.U32 R0, R27, 0x10000, RZ ;  /* 0x000100001b007824 */ /* 0x000fe400078e00ff */
[----:B------:R-:W-:Y:S01]  /*9260*/  FFMA.FTZ R26, R3, R20, R26 ;  /* 0x00000014031a7223 */ /* 0x000fe2000001001a */
[C---:B------:R-:W-:Y:S01]  /*9270*/  FMUL.FTZ R20, R13.reuse, R4 ;  /* 0x000000040d147220 */ /* 0x040fe20000410000 */
[C---:B------:R-:W-:Y:S01]  /*9280*/  FFMA.FTZ R12, R8.reuse, R43, -R7 ;  /* 0x0000002b080c7223 */ /* 0x040fe20000010807 */
[----:B------:R-:W-:Y:S01]  /*9290*/  FFMA.FTZ R30, R8, R31, R30 ;  /* 0x0000001f081e7223 */ /* 0x000fe2000001001e */
[----:B------:R-:W-:Y:S01]  /*92a0*/  LOP3.LUT R14, R14, 0xffff0000, RZ, 0xc0, !PT ;  /* 0xffff00000e0e7812 */ /* 0x000fe200078ec0ff */
[----:B------:R-:W-:Y:S01]  /*92b0*/  FMUL.FTZ R8, R13, R0 ;  /* 0x000000000d087220 */ /* 0x000fe20000410000 */
[----:B------:R-:W-:-:S02]  /*92c0*/  LOP3.LUT R15, R15, 0xffff0000, RZ, 0xc0, !PT ;  /* 0xffff00000f0f7812 */ /* 0x000fc400078ec0ff */
[----:B------:R-:W-:Y:S02]  /*92d0*/  LOP3.LUT R3, R32, 0xffff0000, RZ, 0xc0, !PT ;  /* 0xffff000020037812 */ /* 0x000fe400078ec0ff */
[----:B------:R-:W-:Y:S02]  /*92e0*/  LOP3.LUT R34, R34, 0xffff0000, RZ, 0xc0, !PT ;  /* 0xffff000022227812 */ /* 0x000fe400078ec0ff */
[----:B------:R-:W-:Y:S02]  /*92f0*/  LOP3.LUT R27, R27, 0xffff0000, RZ, 0xc0, !PT ;  /* 0xffff00001b1b7812 */ /* 0x000fe400078ec0ff */
[----:B------:R-:W-:Y:S01]  /*9300*/  LOP3.LUT R28, R28, 0xffff0000, RZ, 0xc0, !PT ;  /* 0xffff00001c1c7812 */ /* 0x000fe200078ec0ff */
[C---:B------:R-:W-:Y:S01]  /*9310*/  FFMA.FTZ R20, R5.reuse, R0, -R20 ;  /* 0x0000000005147223 */ /* 0x040fe20000010814 */
        /* <DEDUP_REMOVED lines=17> */
[----:B------:R4:W-:Y:S04]  /*9430*/  STS.128 [R36+0x8400], R4 ;  /* 0x0084000424007388 */ /* 0x0009e80000000c00 */
[----:B------:R4:W-:Y:S02]  /*9440*/  STS.128 [R21+0x8400], R8 ;  /* 0x0084000815007388 */ /* 0x0009e40000000c00 */
.L_x_11677:
[----:B------:R-:W-:Y:S05]  /*9450*/  BSYNC B0 ;  /* 0x0000000000007941 */ /* 0x000fea0003800000 */
.L_x_11657:
        /* <DEDUP_REMOVED lines=8> */
.L_x_11654:
[----:B--23--:R-:W-:-:S05]  /*94e0*/  IMAD.U32 R0, RZ, RZ, UR37 ;  /* 0x00000025ff007e24 */ /* 0x00cfca000f8e00ff */
[----:B------:R-:W-:-:S13]  /*94f0*/  ISETP.NE.AND P0, PT, R0, 0x3, PT ;  /* 0x000000030000780c */ /* 0x000fda0003f05270 */
[----:B------:R-:W-:Y:S05]  /*9500*/  @!P0 BRA `(.L_x_11692) ;  /* 0x0000000000048947 */ /* 0x000fea0003800000 */
[----:B------:R-:W-:Y:S01]  /*9510*/  BPT.TRAP 0x1 ;  /* 0x000000040000795c */ /* 0x000fe20000300000 */
.L_x_11692:
[----:B01--4-:R-:W-:Y:S01]  /*9520*/  IMAD R7, R16, 0x8, R2 ;  /* 0x0000000810077824 */ /* 0x013fe200078e0202 */
[----:B------:R-:W-:-:S04]  /*9530*/  SHF.L.U32 R0, R19, 0x1f, RZ ;  /* 0x0000001f13007819 */ /* 0x000fc800000006ff */
[----:B------:R0:W1:Y:S01]  /*9540*/  SYNCS.PHASECHK.TRANS64.TRYWAIT P2, [R7+URZ+0x16830], R0 ;  /* 0x01683000070075a7 */ /* 0x000062000804017f */
[----:B------:R-:W-:Y:S05]  /*9550*/  @!P0 BRA `(.L_x_11693) ;  /* 0x0000000000048947 */ /* 0x000fea0003800000 */
[----:B------:R-:W-:Y:S01]  /*9560*/  BPT.TRAP 0x1 ;  /* 0x000000040000795c */ /* 0x000fe20000300000 */
.L_x_11693:
[----:B------:R-:W2:Y:S01]  /*9570*/  S2R R3, SR_TID.X ;  /* 0x0000000000037919 */ /* 0x000ea20000002100 */
[----:B------:R-:W-:Y:S01]  /*9580*/  LOP3.LUT R40, R40, 0xffffff80, RZ, 0xc0, !PT ;  /* 0xffffff8028287812 */ /* 0x000fe200078ec0ff */
[----:B------:R-:W3:Y:S01]  /*9590*/  S2R R8, SR_TID.X ;  /* 0x0000000000087919 */ /* 0x000ee20000002100 */
[----:B--2---:R-:W-:-:S04]  /*95a0*/  VIADD R3, R3, 0xffffff80 ;  /* 0xffffff8003037836 */ /* 0x004fc80000000000 */
[----:B------:R-:W-:Y:S01]  /*95b0*/  IMAD.IADD R40, R3, 0x1, -R40 ;  /* 0x0000000103287824 */ /* 0x000fe200078e0a28 */
[----:B---3--:R-:W-:-:S04]  /*95c0*/  LOP3.LUT R8, R8, 0x7f, RZ, 0xc0, !PT ;  /* 0x0000007f08087812 */ /* 0x008fc800078ec0ff */
[----:B------:R-:W-:Y:S02]  /*95d0*/  SHF.R.S32.HI R5, RZ, 0x1f, R40 ;  /* 0x0000001fff057819 */ /* 0x000fe40000011428 */
[----:B------:R-:W-:Y:S02]  /*95e0*/  ISETP.NE.AND P1, PT, R8, RZ, PT ;  /* 0x000000ff0800720c */ /* 0x000fe40003f25270 */
[CC--:B------:R-:W-:Y:S02]  /*95f0*/  LEA.HI R3, R5.reuse, R40.reuse, RZ, 0x2 ;  /* 0x0000002805037211 */ /* 0x0c0fe400078f10ff */
[----:B------:R-:W-:Y:S02]  /*9600*/  LEA.HI R5, R5, R40, RZ, 0x5 ;  /* 0x0000002805057211 */ /* 0x000fe400078f28ff */
[--C-:B------:R-:W-:Y:S02]  /*9610*/  SHF.R.S32.HI R4, RZ, 0x2, R3.reuse ;  /* 0x00000002ff047819 */ /* 0x100fe40000011403 */
[----:B------:R-:W-:-:S02]  /*9620*/  SHF.R.S32.HI R3, RZ, 0x1f, R3 ;  /* 0x0000001fff037819 */ /* 0x000fc40000011403 */
[----:B------:R-:W-:Y:S02]  /*9630*/  SHF.R.S32.HI R5, RZ, 0x5, R5 ;  /* 0x00000005ff057819 */ /* 0x000fe40000011405 */
[----:B------:R-:W-:Y:S01]  /*9640*/  LEA.HI R6, R3, R4, RZ, 0x3 ;  /* 0x0000000403067211 */ /* 0x000fe200078f18ff */
[----:B------:R-:W-:-:S03]  /*9650*/  IMAD.HI R3, R24, 0x55555556, RZ ;  /* 0x5555555618037827 */ /* 0x000fc600078e02ff */
[----:B------:R-:W-:Y:S02]  /*9660*/  LOP3.LUT R9, R6, 0xfffffff8, RZ, 0xc0, !PT ;  /* 0xfffffff806097812 */ /* 0x000fe400078ec0ff */
[----:B------:R-:W-:-:S03]  /*9670*/  LEA.HI R3, R3, R3, RZ, 0x1 ;  /* 0x0000000303037211 */ /* 0x000fc600078f08ff */
[----:B------:R-:W-:Y:S02]  /*9680*/  IMAD.IADD R4, R4, 0x1, -R9 ;  /* 0x0000000104047824 */ /* 0x000fe400078e0a09 */
[----:B------:R-:W-:Y:S02]  /*9690*/  IMAD R3, R3, -0x3, R24 ;  /* 0xfffffffd03037824 */ /* 0x000fe400078e0218 */
[----:B------:R-:W-:Y:S01]  /*96a0*/  IMAD R4, R5, 0x10, R4 ;  /* 0x0000001005047824 */ /* 0x000fe200078e0204 */
[----:B-1----:R-:W-:Y:S06]  /*96b0*/  @P2 BRA `(.L_x_11694) ;  /* 0x0000000000082947 */ /* 0x002fec0003800000 */
[----:B------:R-:W1:Y:S02]  /*96c0*/  SYNCS.PHASECHK.TRANS64.TRYWAIT P2, [R7+URZ+0x16830], R0 ;  /* 0x01683000070075a7 */ /* 0x000e64000804017f */
[----:B-1----:R-:W-:Y:S05]  /*96d0*/  @!P2 BRA `(.L_x_11695) ;  /* 0x0000013400e8a947 */ /* 0x002fea0003800000 */
.L_x_11694:
[----:B------:R-:W-:Y:S05]  /*96e0*/  WARPSYNC.ALL ;  /* 0x0000000000007948 */ /* 0x000fea0003800000 */
[----:B------:R-:W-:Y:S02]  /*96f0*/  IMAD R6, R3, 0x40, R4 ;  /* 0x0000004003067824 */ /* 0x000fe400078e0204 */
[----:B01----:R-:W-:Y:S01]  /*9700*/  VIADD R0, R2, 0xe400 ;  /* 0x0000e40002007836 */ /* 0x003fe20000000000 */
[----:B------:R-:W-:-:S04]  /*9710*/  LOP3.LUT R8, R25, 0x10000, RZ, 0xfc, !PT ;  /* 0x0001000019087812 */ /* 0x000fc800078efcff */
[----:B------:R-:W-:-:S04]  /*9720*/  SHF.R.U32.HI R0, RZ, 0x4, R0 ;  /* 0x00000004ff007819 */ /* 0x000fc80000011600 */
[----:B------:R-:W-:-:S04]  /*9730*/  LOP3.LUT R0, R0, 0x3fff, RZ, 0xc0, !PT ;  /* 0x00003fff00007812 */ /* 0x000fc800078ec0ff */
[----:B------:R-:W-:Y:S01]  /*9740*/  LOP3.LUT R3, R0, 0x10000, RZ, 0xfc, !PT ;  /* 0x0001000000037812 */ /* 0x000fe200078efcff */
[----:B------:R-:W-:Y:S02]  /*9750*/  IMAD.MOV.U32 R9, RZ, RZ, 0x40000040 ;  /* 0x40000040ff097424 */ /* 0x000fe400078e00ff */
[----:B------:R-:W-:Y:S02]  /*9760*/  IMAD.MOV.U32 R5, RZ, RZ, 0x40000040 ;  /* 0x40000040ff057424 */ /* 0x000fe400078e00ff */
[----:B------:R-:W-:Y:S01]  /*9770*/  IMAD R4, R16, 0x400, R3 ;  /* 0x0000040010047824 */ /* 0x000fe200078e0203 */
[C---:B------:R-:W-:Y:S01]  /*9780*/  R2UR UR4, R8.reuse ;  /* 0x00000000080472ca */ /* 0x040fe200000e0000 */
[----:B------:R-:W-:Y:S01]  /*9790*/  WARPGROUP.ARRIVE ;  /* 0x00000000000079c5 */ /* 0x000fe20000000000 */
[----:B------:R-:W-:Y:S01]  /*97a0*/  R2UR UR5, R9 ;  /* 0x00000000090572ca */ /* 0x000fe200000e0000 */
[----:B------:R-:W-:Y:S01]  /*97b0*/  VIADD R156, R8, 0x2 ;  /* 0x00000002089c7836 */ /* 0x000fe20000000000 */
[C---:B------:R-:W-:Y:S01]  /*97c0*/  R2UR UR6, R4.reuse ;  /* 0x00000000040672ca */ /* 0x040fe200000e0000 */
[----:B------:R-:W-:Y:S01]  /*97d0*/  IMAD.MOV.U32 R157, RZ, RZ, 0x40000040 ;  /* 0x40000040ff9d7424 */ /* 0x000fe200078e00ff */
[----:B------:R-:W-:Y:S01]  /*97e0*/  R2UR UR7, R5 ;  /* 0x00000000050772ca */ /* 0x000fe200000e0000 */
[----:B------:R-:W-:Y:S01]  /*97f0*/  IMAD.MOV.U32 R11, RZ, RZ, 0x40000040 ;  /* 0x40000040ff0b7424 */ /* 0x000fe200078e00ff */
[----:B------:R0:W-:Y:S01]  /*9800*/  STL [R1+0x14], R3 ;  /* 0x0000140301007387 */ /* 0x0001e20000100800 */
[----:B------:R-:W-:-:S03]  /*9810*/  VIADD R10, R4, 0x2 ;  /* 0x00000002040a7836 */ /* 0x000fc60000000000 */
[----:B------:R-:W2:Y:S04]  /*9820*/  LDL R91, [R1+0x1c] ;  /* 0x00001c00015b7983 */ /* 0x000ea80000100800 */
[----:B------:R-:W3:Y:S03]  /*9830*/  LDL R92, [R1+0x20] ;  /* 0x00002000015c7983 */ /* 0x000ee60000100800 */
[----:B------:R-:W-:Y:S01]  /*9840*/  HGMMA.64x128x16.F32.BF16 R24, gdesc[UR4], RZ, !UPT, gsb0 ;  /* 0x01e00000041879f0 */ /* 0x000fe2000c0018ff */
[----:B------:R-:W-:Y:S01]  /*9850*/  R2UR UR4, R156 ;  /* 0x000000009c0472ca */ /* 0x000fe200000e0000 */
[----:B------:R-:W4:Y:S01]  /*9860*/  LDL R89, [R1+0x4] ;  /* 0x0000040001597983 */ /* 0x000f220000100800 */
[----:B------:R-:W-:-:S02]  /*9870*/  R2UR UR5, R157 ;  /* 0x000000009d0572ca */ /* 0x000fc400000e0000 */
[----:B------:R-:W-:Y:S02]  /*9880*/  R2UR UR6, R10 ;  /* 0x000000000a0672ca */ /* 0x000fe400000e0000 */
[----:B------:R-:W-:Y:S01]  /*9890*/  R2UR UR7, R11 ;  /* 0x000000000b0772ca */ /* 0x000fe200000e0000 */
[----:B------:R-:W-:Y:S02]  /*98a0*/  VIADD R14, R8, 0x4 ;  /* 0x00000004080e7836 */ /* 0x000fe40000000000 */
[----:B------:R-:W-:Y:S02]  /*98b0*/  VIADD R10, R4, 0x4 ;  /* 0x00000004040a7836 */ /* 0x000fe40000000000 */
[----:B------:R-:W-:Y:S02]  /*98c0*/  IMAD.MOV.U32 R15, RZ, RZ, 0x40000040 ;  /* 0x40000040ff0f7424 */ /* 0x000fe400078e00ff */
[----:B------:R-:W-:Y:S01]  /*98d0*/  IMAD.MOV.U32 R11, RZ, RZ, 0x40000040 ;  /* 0x40000040ff0b7424 */ /* 0x000fe200078e00ff */
[----:B------:R-:W-:-:S02]  /*98e0*/  WARPGROUP.DEPBAR.LE gsb0, 0x0 ;  /* 0x00008000000079c5 */ /* 0x000fc40000010000 */
        /* <DEDUP_REMOVED lines=12> */
[----:B------:R-:W-:Y:S01]  /*99b0*/  HGMMA.64x128x16.F32.BF16 R24, gdesc[UR4], R24, gsb0 ;  /* 0x01e00000041879f0 */ /* 0x000fe20008001818 */
[----:B------:R-:W-:Y:S02]  /*99c0*/  R2UR UR4, R10 ;  /* 0x000000000a0472ca */ /* 0x000fe400000e0000 */
[----:B------:R-:W-:Y:S02]  /*99d0*/  R2UR UR5, R11 ;  /* 0x000000000b0572ca */ /* 0x000fe400000e0000 */
[----:B------:R-:W-:Y:S02]  /*99e0*/  R2UR UR6, R4 ;  /* 0x00000000040672ca */ /* 0x000fe400000e0000 */
[----:B------:R-:W-:Y:S01]  /*99f0*/  R2UR UR7, R5 ;  /* 0x00000000050772ca */ /* 0x000fe200000e0000 */
[----:B0-----:R-:W-:Y:S02]  /*9a00*/  IMAD.MOV.U32 R3, RZ, RZ, -0x80 ;  /* 0xffffff80ff037424 */ /* 0x001fe400078e00ff */
[----:B------:R-:W-:-:S02]  /*9a10*/  @!P1 VIADD R0, R7, 0x16840 ;  /* 0x0001684007009836 */ /* 0x000fc40000000000 */
[----:B------:R-:W-:-:S03]  /*9a20*/  IMAD R7, R88, R3, 0x80 ;  /* 0x0000008058077424 */ /* 0x000fc600078e0203 */
[----:B------:R-:W-:Y:S01]  /*9a30*/  @!P1 PRMT R0, RZ, 0x654, R0 ;  /* 0x00000654ff009816 */ /* 0x000fe20000000000 */
[----:B--2---:R-:W-:Y:S01]  /*9a40*/  IMAD.IADD R4, R91, 0x1, R7 ;  /* 0x000000015b047824 */ /* 0x004fe200078e0207 */
[----:B------:R-:W-:Y:S02]  /*9a50*/  WARPGROUP.DEPBAR.LE gsb0, 0x0 ;  /* 0x00008000000079c5 */ /* 0x000fe40000010000 */
[----:B------:R-:W-:-:S06]  /*9a60*/  WARPGROUP.ARRIVE ;  /* 0x00000000000079c5 */ /* 0x000fcc0000000000 */
[----:B------:R-:W-:Y:S01]  /*9a70*/  HGMMA.64x128x16.F32.BF16 R24, gdesc[UR4], R24, gsb0 ;  /* 0x01e00000041879f0 */ /* 0x000fe20008001818 */
[----:B------:R-:W-:Y:S01]  /*9a80*/  ULDC.64 UR4, c[0x0][0x9e0] ;  /* 0x0002780000047ab9 */ /* 0x000fe20000000a00 */
[----:B------:R-:W-:Y:S01]  /*9a90*/  ULDC UR6, c[0x0][0x9dc] ;  /* 0x0002770000067ab9 */ /* 0x000fe20000000800 */
[----:B------:R-:W-:Y:S01]  /*9aa0*/  UISETP.GE.AND UP0, UPT, UR5, 0x1, UPT ;  /* 0x000000010500788c */ /* 0x000fe2000bf06270 */
[----:B------:R-:W-:-:S05]  /*9ab0*/  IMAD.U32 R12, RZ, RZ, UR6 ;  /* 0x00000006ff0c7e24 */ /* 0x000fca000f8e00ff */
[----:B------:R-:W-:Y:S02]  /*9ac0*/  PLOP3.LUT P2, PT, PT, PT, UP0, 0x40, 0x0 ;  /* 0x000000000000781c */ /* 0x000fe40003f4e808 */
[----:B------:R-:W-:Y:S01]  /*9ad0*/  LOP3.LUT R3, RZ, R12, RZ, 0x33, !PT ;  /* 0x0000000cff037212 */ /* 0x000fe200078e33ff */
[----:B----4-:R-:W-:Y:S02]  /*9ae0*/  IMAD R5, R89, 0xc0, R6 ;  /* 0x000000c059057824 */ /* 0x010fe400078e0206 */
[--C-:B------:R-:W-:Y:S01]  /*9af0*/  IMAD R13, R155, -0x2, R4.reuse ;  /* 0xfffffffe9b0d7824 */ /* 0x100fe200078e0204 */
[----:B------:R-:W-:Y:S01]  /*9b00*/  LEA R6, R88, 0xffffff80, 0x7 ;  /* 0xffffff8058067811 */ /* 0x000fe200078e38ff */
[----:B------:R-:W-:Y:S02]  /*9b10*/  WARPGROUP.DEPBAR.LE gsb0, 0x0 ;  /* 0x00008000000079c5 */ /* 0x000fe40000010000 */
[----:B------:R3:W-:Y:S02]  /*9b20*/  @!P1 SYNCS.ARRIVE.TRANS64.RED.A1T0 RZ, [R0+URZ], RZ ;  /* 0x000000ff00ff99a7 */ /* 0x0007e4000810043f */
[----:B---3--:R-:W-:-:S05]  /*9b30*/  IADD3 R0, -R92, 0x1, R4 ;  /* 0x000000015c007810 */ /* 0x008fca0007ffe104 */
[----:B------:R-:W-:-:S04]  /*9b40*/  IMAD R0, R155, -0x2, R0 ;  /* 0xfffffffe9b007824 */ /* 0x000fc800078e0200 */
[C---:B------:R-:W-:Y:S02]  /*9b50*/  VIADD R20, R0.reuse, UR4 ;  /* 0x0000000400147c36 */ /* 0x040fe40008000000 */
[----:B------:R-:W-:-:S03]  /*9b60*/  IMAD.IADD R90, R0, 0x1, R3 ;  /* 0x00000001005a7824 */ /* 0x000fc600078e0203 */
[----:B------:R-:W-:Y:S01]  /*9b70*/  VIADDMNMX R0, R5, R20, R13, PT ;  /* 0x0000001405007246 */ /* 0x000fe2000380010d */
[----:B------:R-:W-:Y:S01]  /*9b80*/  IMAD.IADD R3, R90, 0x1, R5 ;  /* 0x000000015a037824 */ /* 0x000fe200078e0205 */
        /* <DEDUP_REMOVED lines=13> */
.L_x_11698:
[----:B------:R-:W-:-:S06]  /*9c60*/  UISETP.NE.AND UP1, UPT, UR5, 0x1, UPT ;  /* 0x000000010500788c */ /* 0x000fcc000bf25270 */
[----:B------:R-:W-:-:S05]  /*9c70*/  PLOP3.LUT P2, PT, PT, PT, UP1, 0x80, 0x0 ;  /* 0x000000000000781c */ /* 0x000fca0003f4f018 */
[----:B------:R-:W-:-:S08]  /*9c80*/  @UP1 ULDC.64 UR6, c[0x0][0x9e8] ;  /* 0x00027a0000061ab9 */ /* 0x000fd00000000a00 */
[----:B------:R-:W-:-:S05]  /*9c90*/  @P2 IMAD.HI.U32 R21, R4, UR6, RZ ;  /* 0x0000000604152c27 */ /* 0x000fca000f8e00ff */
[----:B------:R-:W-:-:S07]  /*9ca0*/  @P2 SHF.R.U32.HI R4, RZ, UR7, R21 ;  /* 0x00000007ff042c19 */ /* 0x000fce0008011615 */
.L_x_11699:
[----:B------:R-:W-:Y:S05]  /*9cb0*/  BSYNC B0 ;  /* 0x0000000000007941 */ /* 0x000fea0003800000 */
.L_x_11697:
[----:B------:R-:W-:-:S04]  /*9cc0*/  IMAD R4, R4, UR5, -R6 ;  /* 0x0000000504047c24 */ /* 0x000fc8000f8e0a06 */
[----:B------:R-:W-:-:S05]  /*9cd0*/  IMAD R4, R155, -0x2, R4 ;  /* 0xfffffffe9b047824 */ /* 0x000fca00078e0204 */
[----:B------:R-:W-:Y:S02]  /*9ce0*/  VIMNMX R3, R3, R4, !PT ;  /* 0x0000000403037248 */ /* 0x000fe40007fe0100 */
[----:B------:R-:W-:-:S07]  /*9cf0*/  VIADDMNMX R0, R4, UR5, R0, PT ;  /* 0x0000000504007c46 */ /* 0x000fce000b800100 */
.L_x_11696:
[C---:B------:R-:W-:Y:S02]  /*9d00*/  ISETP.GE.AND P3, PT, R7.reuse, 0x9, PT ;  /* 0x000000090700780c */ /* 0x040fe40003f66270 */
[----:B------:R-:W-:Y:S02]  /*9d10*/  ISETP.GE.AND P2, PT, R7, 0x2, PT ;  /* 0x000000020700780c */ /* 0x000fe40003f46270 */
[----:B------:R-:W-:Y:S02]  /*9d20*/  LOP3.LUT R22, R22, 0xfffffffd, RZ, 0xc0, !PT ;  /* 0xfffffffd16167812 */ /* 0x000fe400078ec0ff */
[----:B------:R-:W-:Y:S02]  /*9d30*/  ISETP.GT.AND P4, PT, R3, 0x1, !P2 ;  /* 0x000000010300780c */ /* 0x000fe40005784270 */
[----:B------:R-:W-:Y:S02]  /*9d40*/  ISETP.GE.AND P5, PT, R7, 0xa, PT ;  /* 0x0000000a0700780c */ /* 0x000fe40003fa6270 */
[----:B------:R-:W-:-:S02]  /*9d50*/  ISETP.LT.OR P4, PT, R0, 0x2, P4 ;  /* 0x000000020000780c */ /* 0x000fc40002781670 */
[----:B------:R-:W-:Y:S02]  /*9d60*/  IADD3 R4, R90, 0x8, R5 ;  /* 0x000000085a047810 */ /* 0x000fe40007ffe005 */
[----:B------:R-:W-:Y:S02]  /*9d70*/  @P3 LOP3.LUT R22, R22, 0x2, RZ, 0xfc, !PT ;  /* 0x0000000216163812 */ /* 0x000fe400078efcff */
[----:B------:R-:W-:Y:S02]  /*9d80*/  ISETP.GT.AND P3, PT, R3, 0x8, !P3 ;  /* 0x000000080300780c */ /* 0x000fe40005f64270 */
[----:B------:R-:W-:Y:S02]  /*9d90*/  FSEL R25, R25, -INF , !P4 ;  /* 0xff80000019197808 */ /* 0x000fe40006000000 */
[----:B------:R-:W-:Y:S02]  /*9da0*/  ISETP.LT.OR P3, PT, R0, 0x9, P3 ;  /* 0x000000090000780c */ /* 0x000fe40001f61670 */
        /* <DEDUP_REMOVED lines=192> */
.L_x_11702:
[----:B------:R-:W-:-:S06]  /*a9b0*/  UISETP.NE.AND UP1, UPT, UR5, 0x1, UPT ;  /* 0x000000010500788c */ /* 0x000fcc000bf25270 */
[----:B------:R-:W-:-:S05]  /*a9c0*/  PLOP3.LUT P6, PT, PT, PT, UP1, 0x80, 0x0 ;  /* 0x000000000000781c */ /* 0x000fca0003fcf018 */
[----:B------:R-:W-:-:S08]  /*a9d0*/  @UP1 ULDC.64 UR6, c[0x0][0x9e8] ;  /* 0x00027a0000061ab9 */ /* 0x000fd00000000a00 */
[----:B------:R-:W-:Y:S01]  /*a9e0*/  @P6 IMAD.HI.U32 R7, R3, UR6, RZ ;  /* 0x0000000603076c27 */ /* 0x000fe2000f8e00ff */
[----:B------:R-:W-:-:S13]  /*a9f0*/  PLOP3.LUT P6, PT, PT, PT, UP1, 0x80, 0x0 ;  /* 0x000000000000781c */ /* 0x000fda0003fcf018 */
[----:B------:R-:W-:-:S07]  /*aa00*/  @P6 SHF.R.U32.HI R3, RZ, UR7, R7 ;  /* 0x00000007ff036c19 */ /* 0x000fce0008011607 */
.L_x_11703:
[----:B------:R-:W-:Y:S05]  /*aa10*/  BSYNC B0 ;  /* 0x0000000000007941 */ /* 0x000fea0003800000 */
.L_x_11701:
[----:B------:R-:W-:-:S04]  /*aa20*/  IMAD R6, R3, UR5, -R6 ;  /* 0x0000000503067c24 */ /* 0x000fc8000f8e0a06 */
[----:B------:R-:W-:-:S05]  /*aa30*/  IMAD R3, R155, -0x2, R6 ;  /* 0xfffffffe9b037824 */ /* 0x000fca00078e0206 */
[----:B------:R-:W-:Y:S02]  /*aa40*/  VIMNMX R4, R4, R3, !PT ;  /* 0x0000000304047248 */ /* 0x000fe40007fe0100 */
[----:B------:R-:W-:-:S07]  /*aa50*/  VIADDMNMX R0, R3, UR5, R0, PT ;  /* 0x0000000503007c46 */ /* 0x000fce000b800100 */
.L_x_11700:
        /* <DEDUP_REMOVED lines=27> */
[----:B------:R-:W-:Y:S02]  /*ac10*/  ISETP.GT.AND P2, PT, R4, 0x11, !P6 ;  /* 0x000000110400780c */ /* 0x000fe40007744270 */
[----:B------:R-:W-:Y:S02]  /*ac20*/  LOP3.LUT P6, RZ, R22, 0x8000, RZ, 0xc0, !PT ;  /* 0x0000800016ff7812 */ /* 0x000fe400078cc0ff */
        /* <DEDUP_REMOVED lines=67> */
[----:B------:R-:W-:Y:S01]  /*b060*/  LOP3.LUT P2, RZ, R22, 0x10000, RZ, 0xc0, !PT ;  /* 0x0001000016ff7812 */ /* 0x000fe2000784c0ff */
[----:B------:R-:W0:Y:S01]  /*b070*/  SHFL.BFLY PT, R6, R13, 0x1, 0x1f ;  /* 0x0c201f000d067f89 */ /* 0x000e2200000e0000 */
[----:B------:R-:W-:-:S02]  /*b080*/  ISETP.LT.OR P5, PT, R0, 0x79, P5 ;  /* 0x000000790000780c */ /* 0x000fc40002fa1670 */
[----:B------:R-:W-:Y:S02]  /*b090*/  ISETP.GT.AND P2, PT, R4, 0x39, !P2 ;  /* 0x000000390400780c */ /* 0x000fe40005744270 */
[----:B------:R-:W-:Y:S02]  /*b0a0*/  FSEL R83, R83, -INF , !P4 ;  /* 0xff80000053537808 */ /* 0x000fe40006000000 */
[----:B------:R-:W-:Y:S02]  /*b0b0*/  ISETP.LT.OR P2, PT, R0, 0x3a, P2 ;  /* 0x0000003a0000780c */ /* 0x000fe40001741670 */
[----:B------:R-:W-:Y:S02]  /*b0c0*/  FSEL R86, R86, -INF , !P5 ;  /* 0xff80000056567808 */ /* 0x000fe40006800000 */
[----:B------:R-:W-:Y:S02]  /*b0d0*/  FSEL R55, R55, -INF , !P2 ;  /* 0xff80000037377808 */ /* 0x000fe40005000000 */
[----:B------:R-:W-:-:S02]  /*b0e0*/  ISETP.GT.AND P2, PT, R4, 0x40, !P6 ;  /* 0x000000400400780c */ /* 0x000fc40007744270 */
[----:B------:R-:W-:Y:S02]  /*b0f0*/  LOP3.LUT P6, RZ, R22, 0x10, RZ, 0xc0, !PT ;  /* 0x0000001016ff7812 */ /* 0x000fe400078cc0ff */
        /* <DEDUP_REMOVED lines=77> */
[----:B-----5:R-:W-:Y:S01]  /*b5d0*/  FMNMX.FTZ R23, R35, R20, !PT ;  /* 0x0000001423177209 */ /* 0x020fe20007810000 */
[--C-:B------:R-:W-:Y:S01]  /*b5e0*/  FFMA.FTZ R136, R48, UR41, -R6.reuse ;  /* 0x0000002930887c23 */ /* 0x100fe20008010806 */
[--C-:B------:R-:W-:Y:S01]  /*b5f0*/  FFMA.FTZ R138, R52, UR41, -R6.reuse ;  /* 0x00000029348a7c23 */ /* 0x100fe20008010806 */
[--C-:B------:R-:W-:Y:S01]  /*b600*/  FFMA.FTZ R132, R56, UR41, -R6.reuse ;  /* 0x0000002938847c23 */ /* 0x100fe20008010806 */
[----:B------:R-:W-:Y:S01]  /*b610*/  FMNMX.FTZ R20, R38, R23, !PT ;  /* 0x0000001726147209 */ /* 0x000fe20007810000 */
[--C-:B------:R-:W-:Y:S01]  /*b620*/  FFMA.FTZ R134, R60, UR41, -R6.reuse ;  /* 0x000000293c867c23 */ /* 0x100fe20008010806 */
[--C-:B------:R-:W-:Y:S01]  /*b630*/  FFMA.FTZ R128, R64, UR41, -R6.reuse ;  /* 0x0000002940807c23 */ /* 0x100fe20008010806 */
[----:B------:R-:W1:Y:S01]  /*b640*/  MUFU.EX2 R148, R148 ;  /* 0x0000009400947308 */ /* 0x000e620000000800 */
[----:B------:R-:W-:Y:S01]  /*b650*/  FMNMX.FTZ R23, R39, R20, !PT ;  /* 0x0000001427177209 */ /* 0x000fe20007810000 */
[--C-:B------:R-:W-:Y:S01]  /*b660*/  FFMA.FTZ R130, R68, UR41, -R6.reuse ;  /* 0x0000002944827c23 */ /* 0x100fe20008010806 */
[--C-:B------:R-:W-:Y:S01]  /*b670*/  FFMA.FTZ R124, R72, UR41, -R6.reuse ;  /* 0x00000029487c7c23 */ /* 0x100fe20008010806 */
[--C-:B------:R-:W-:Y:S01]  /*b680*/  FFMA.FTZ R126, R76, UR41, -R6.reuse ;  /* 0x000000294c7e7c23 */ /* 0x100fe20008010806 */
[----:B------:R-:W-:Y:S01]  /*b690*/  FMNMX.FTZ R20, R42, R23, !PT ;  /* 0x000000172a147209 */ /* 0x000fe20007810000 */
[--C-:B------:R-:W-:Y:S01]  /*b6a0*/  FFMA.FTZ R120, R80, UR41, -R6.reuse ;  /* 0x0000002950787c23 */ /* 0x100fe20008010806 */
[----:B------:R-:W-:Y:S01]  /*b6b0*/  FFMA.FTZ R122, R84, UR41, -R6 ;  /* 0x00000029547a7c23 */ /* 0x000fe20008010806 */
[----:B------:R2:W-:Y:S01]  /*b6c0*/  MUFU.EX2 R23, R37 ;  /* 0x0000002500177308 */ /* 0x0005e20000000800 */
[----:B------:R-:W-:-:S04]  /*b6d0*/  FMNMX.FTZ R25, R43, R20, !PT ;  /* 0x000000142b197209 */ /* 0x000fc80007810000 */
[----:B------:R-:W-:-:S03]  /*b6e0*/  FMNMX.FTZ R20, R46, R25, !PT ;  /* 0x000000192e147209 */ /* 0x000fc60007810000 */
[----:B------:R-:W3:Y:S01]  /*b6f0*/  MUFU.EX2 R150, R150 ;  /* 0x0000009600967308 */ /* 0x000ee20000000800 */
[----:B------:R-:W-:-:S04]  /*b700*/  FMNMX.FTZ R25, R47, R20, !PT ;  /* 0x000000142f197209 */ /* 0x000fc80007810000 */
[----:B------:R-:W-:-:S03]  /*b710*/  FMNMX.FTZ R20, R50, R25, !PT ;  /* 0x0000001932147209 */ /* 0x000fc60007810000 */
[----:B------:R4:W-:Y:S01]  /*b720*/  MUFU.EX2 R25, R41 ;  /* 0x0000002900197308 */ /* 0x0009e20000000800 */
[----:B------:R-:W-:-:S04]  /*b730*/  FMNMX.FTZ R29, R51, R20, !PT ;  /* 0x00000014331d7209 */ /* 0x000fc80007810000 */
[----:B------:R-:W-:-:S03]  /*b740*/  FMNMX.FTZ R20, R54, R29, !PT ;  /* 0x0000001d36147209 */ /* 0x000fc60007810000 */
[----:B------:R-:W3:Y:S01]  /*b750*/  MUFU.EX2 R13, R13 ;  /* 0x0000000d000d7308 */ /* 0x000ee20000000800 */
[----:B------:R-:W-:-:S04]  /*b760*/  FMNMX.FTZ R29, R55, R20, !PT ;  /* 0x00000014371d7209 */ /* 0x000fc80007810000 */
[----:B------:R-:W-:-:S03]  /*b770*/  FMNMX.FTZ R20, R58, R29, !PT ;  /* 0x0000001d3a147209 */ /* 0x000fc60007810000 */
[----:B------:R-:W-:Y:S01]  /*b780*/  MUFU.EX2 R29, R45 ;  /* 0x0000002d001d7308 */ /* 0x000fe20000000800 */
[----:B0-----:R-:W-:-:S04]  /*b790*/  FMNMX.FTZ R33, R59, R20, !PT ;  /* 0x000000143b217209 */ /* 0x001fc80007810000 */
[----:B------:R-:W-:-:S03]  /*b7a0*/  FMNMX.FTZ R20, R62, R33, !PT ;  /* 0x000000213e147209 */ /* 0x000fc60007810000 */
[----:B------:R-:W0:Y:S01]  /*b7b0*/  MUFU.EX2 R144, R144 ;  /* 0x0000009000907308 */ /* 0x000e220000000800 */
[----:B------:R-:W-:-:S04]  /*b7c0*/  FMNMX.FTZ R33, R63, R20, !PT ;  /* 0x000000143f217209 */ /* 0x000fc80007810000 */
[----:B------:R-:W-:-:S03]  /*b7d0*/  FMNMX.FTZ R20, R66, R33, !PT ;  /* 0x0000002142147209 */ /* 0x000fc60007810000 */
[----:B------:R-:W0:Y:S01]  /*b7e0*/  MUFU.EX2 R146, R146 ;  /* 0x0000009200927308 */ /* 0x000e220000000800 */
[----:B--2---:R-:W-:-:S04]  /*b7f0*/  FMNMX.FTZ R37, R67, R20, !PT ;  /* 0x0000001443257209 */ /* 0x004fc80007810000 */
[----:B------:R-:W-:-:S03]  /*b800*/  FMNMX.FTZ R20, R70, R37, !PT ;  /* 0x0000002546147209 */ /* 0x000fc60007810000 */
[----:B------:R2:W-:Y:S01]  /*b810*/  MUFU.EX2 R33, R49 ;  /* 0x0000003100217308 */ /* 0x0005e20000000800 */
[----:B------:R-:W-:-:S04]  /*b820*/  FMNMX.FTZ R37, R71, R20, !PT ;  /* 0x0000001447257209 */ /* 0x000fc80007810000 */
[----:B------:R-:W-:-:S03]  /*b830*/  FMNMX.FTZ R20, R74, R37, !PT ;  /* 0x000000254a147209 */ /* 0x000fc60007810000 */
[----:B------:R1:W-:Y:S01]  /*b840*/  MUFU.EX2 R37, R53 ;  /* 0x0000003500257308 */ /* 0x0003e20000000800 */
[----:B----4-:R-:W-:Y:S01]  /*b850*/  FMNMX.FTZ R41, R75, R20, !PT ;  /* 0x000000144b297209 */ /* 0x010fe20007810000 */
[--C-:B------:R-:W-:Y:S01]  /*b860*/  FFMA.FTZ R20, R57, UR41, -R6.reuse ;  /* 0x0000002939147c23 */ /* 0x100fe20008010806 */
[--C-:B--2---:R-:W-:Y:S01]  /*b870*/  FFMA.FTZ R49, R65, UR41, -R6.reuse ;  /* 0x0000002941317c23 */ /* 0x104fe20008010806 */
[----:B------:R-:W-:Y:S01]  /*b880*/  FFMA.FTZ R65, R81, UR41, -R6 ;  /* 0x0000002951417c23 */ /* 0x000fe20008010806 */
[----:B------:R-:W-:-:S03]  /*b890*/  FMNMX.FTZ R4, R78, R41, !PT ;  /* 0x000000294e047209 */ /* 0x000fc60007810000 */
[----:B------:R-:W2:Y:S01]  /*b8a0*/  MUFU.EX2 R140, R140 ;  /* 0x0000008c008c7308 */ /* 0x000ea20000000800 */
[----:B------:R-:W-:Y:S01]  /*b8b0*/  FMNMX.FTZ R41, R79, R4, !PT ;  /* 0x000000044f297209 */ /* 0x000fe20007810000 */
[----:B-1----:R-:W-:-:S03]  /*b8c0*/  FFMA.FTZ R53, R69, UR41, -R6 ;  /* 0x0000002945357c23 */ /* 0x002fc60008010806 */
[----:B------:R-:W-:-:S03]  /*b8d0*/  FMNMX.FTZ R4, R82, R41, !PT ;  /* 0x0000002952047209 */ /* 0x000fc60007810000 */
[----:B------:R1:W-:Y:S01]  /*b8e0*/  MUFU.EX2 R41, R20 ;  /* 0x0000001400297308 */ /* 0x0003e20000000800 */
[----:B------:R-:W-:-:S04]  /*b8f0*/  FMNMX.FTZ R45, R83, R4, !PT ;  /* 0x00000004532d7209 */ /* 0x000fc80007810000 */
[----:B------:R-:W-:Y:S01]  /*b900*/  FMNMX.FTZ R0, R86, R45, !PT ;  /* 0x0000002d56007209 */ /* 0x000fe20007810000 */
[--C-:B------:R-:W-:Y:S01]  /*b910*/  FFMA.FTZ R45, R61, UR41, -R6.reuse ;  /* 0x000000293d2d7c23 */ /* 0x100fe20008010806 */
[----:B------:R-:W-:Y:S01]  /*b920*/  FFMA.FTZ R61, R77, UR41, -R6 ;  /* 0x000000294d3d7c23 */ /* 0x000fe20008010806 */
[----:B------:R-:W-:Y:S01]  /*b930*/  MUFU.EX2 R142, R142 ;  /* 0x0000008e008e7308 */ /* 0x000fe20000000800 */
[----:B------:R-:W-:-:S05]  /*b940*/  FMNMX.FTZ R0, R87, R0, !PT ;  /* 0x0000000057007209 */ /* 0x000fca0007810000 */
[----:B------:R-:W4:Y:S02]  /*b950*/  SHFL.BFLY PT, R57, R0, 0x2, 0x1f ;  /* 0x0c401f0000397f89 */ /* 0x000f2400000e0000 */
[----:B------:R-:W-:Y:S08]  /*b960*/  MUFU.EX2 R136, R136 ;  /* 0x0000008800887308 */ /* 0x000ff00000000800 */
[----:B------:R-:W-:Y:S08]  /*b970*/  MUFU.EX2 R138, R138 ;  /* 0x0000008a008a7308 */ /* 0x000ff00000000800 */
[----:B------:R-:W-:Y:S01]  /*b980*/  MUFU.EX2 R132, R132 ;  /* 0x0000008400847308 */ /* 0x000fe20000000800 */
[----:B----4-:R-:W-:Y:S01]  /*b990*/  FMNMX.FTZ R4, R0, R57, !PT ;  /* 0x0000003900047209 */ /* 0x010fe20007810000 */
[----:B------:R-:W-:-:S06]  /*b9a0*/  FFMA.FTZ R57, R73, UR41, -R6 ;  /* 0x0000002949397c23 */ /* 0x000fcc0008010806 */
[----:B------:R-:W-:Y:S01]  /*b9b0*/  MUFU.EX2 R134, R134 ;  /* 0x0000008600867308 */ /* 0x000fe20000000800 */
[----:B------:R-:W4:Y:S07]  /*b9c0*/  SHFL.BFLY PT, R69, R4, 0x1, 0x1f ;  /* 0x0c201f0004457f89 */ /* 0x000f2e00000e0000 */
[----:B------:R-:W-:Y:S08]  /*b9d0*/  MUFU.EX2 R45, R45 ;  /* 0x0000002d002d7308 */ /* 0x000ff00000000800 */
[----:B------:R-:W-:Y:S08]  /*b9e0*/  MUFU.EX2 R128, R128 ;  /* 0x0000008000807308 */ /* 0x000ff00000000800 */
[----:B------:R-:W-:Y:S01]  /*b9f0*/  MUFU.EX2 R49, R49 ;  /* 0x0000003100317308 */ /* 0x000fe20000000800 */
[----:B----4-:R-:W-:Y:S01]  /*ba00*/  FMNMX.FTZ R0, R4, R69, !PT ;  /* 0x0000004504007209 */ /* 0x010fe20007810000 */
[----:B------:R-:W-:-:S03]  /*ba10*/  FFMA.FTZ R69, R85, UR41, -R6 ;  /* 0x0000002955457c23 */ /* 0x000fc60008010806 */
        /* <DEDUP_REMOVED lines=11> */
[----:B---3--:R-:W-:Y:S01]  /*bad0*/  FADD.FTZ R36, R150, R27 ;  /* 0x0000001b96247221 */ /* 0x008fe20000010000 */
[--C-:B------:R-:W-:Y:S01]  /*bae0*/  FFMA.FTZ R147, R38, UR41, -R28.reuse ;  /* 0x0000002926937c23 */ /* 0x100fe2000801081c */
[----:B------:R-:W-:Y:S01]  /*baf0*/  MUFU.EX2 R4, R4 ;  /* 0x0000000400047308 */ /* 0x000fe20000000800 */
[----:B------:R-:W-:Y:S01]  /*bb00*/  FFMA.FTZ R145, R34, UR41, -R28 ;  /* 0x0000002922917c23 */ /* 0x000fe2000801081c */
[----:B------:R-:W-:Y:S01]  /*bb10*/  FADD.FTZ R27, R13, R36 ;  /* 0x000000240d1b7221 */ /* 0x000fe20000010000 */
[--C-:B-1----:R-:W-:Y:S01]  /*bb20*/  FFMA.FTZ R20, R35, UR41, -R28.reuse ;  /* 0x0000002923147c23 */ /* 0x102fe2000801081c */
[--C-:B------:R-:W-:Y:S01]  /*bb30*/  FFMA.FTZ R24, R39, UR41, -R28.reuse ;  /* 0x0000002927187c23 */ /* 0x100fe2000801081c */
[--C-:B------:R-:W-:Y:S01]  /*bb40*/  FFMA.FTZ R141, R42, UR41, -R28.reuse ;  /* 0x000000292a8d7c23 */ /* 0x100fe2000801081c */
[----:B0-----:R-:W-:Y:S01]  /*bb50*/  FADD.FTZ R38, R144, R27 ;  /* 0x0000001b90267221 */ /* 0x001fe20000010000 */
[--C-:B------:R-:W-:Y:S01]  /*bb60*/  FFMA.FTZ R26, R43, UR41, -R28.reuse ;  /* 0x000000292b1a7c23 */ /* 0x100fe2000801081c */
[----:B------:R-:W0:Y:S01]  /*bb70*/  MUFU.EX2 R149, R149 ;  /* 0x0000009500957308 */ /* 0x000e220000000800 */
[----:B------:R-:W-:Y:S01]  /*bb80*/  FFMA.FTZ R143, R46, UR41, -R28 ;  /* 0x000000292e8f7c23 */ /* 0x000fe2000801081c */
[----:B------:R-:W-:Y:S01]  /*bb90*/  FADD.FTZ R27, R21, R38 ;  /* 0x00000026151b7221 */ /* 0x000fe20000010000 */
        /* <DEDUP_REMOVED lines=11> */
[----:B--2---:R-:W-:Y:S01]  /*bc50*/  FADD.FTZ R42, R140, R27 ;  /* 0x0000001b8c2a7221 */ /* 0x004fe20000010000 */
[----:B------:R-:W-:Y:S01]  /*bc60*/  FFMA.FTZ R38, R63, UR41, -R28 ;  /* 0x000000293f267c23 */ /* 0x000fe2000801081c */
[----:B------:R-:W2:Y:S01]  /*bc70*/  MUFU.EX2 R6, R6 ;  /* 0x0000000600067308 */ /* 0x000ea20000000800 */
[----:B0-----:R-:W-:Y:S01]  /*bc80*/  FADD.FTZ R40, R149, R4 ;  /* 0x0000000495287221 */ /* 0x001fe20000010000 */
[----:B------:R-:W-:Y:S01]  /*bc90*/  FADD.FTZ R31, R25, R42 ;  /* 0x0000002a191f7221 */ /* 0x000fe20000010000 */
[--C-:B------:R-:W-:Y:S01]  /*bca0*/  FFMA.FTZ R129, R66, UR41, -R28.reuse ;  /* 0x0000002942817c23 */ /* 0x100fe2000801081c */
[----:B------:R-:W-:Y:S01]  /*bcb0*/  F2FP.BF16.F32.PACK_AB R148, R7, R148 ;  /* 0x000000940794723e */ /* 0x000fe200000010ff */
[----:B------:R-:W-:Y:S01]  /*bcc0*/  FFMA.FTZ R131, R70, UR41, -R28 ;  /* 0x0000002946837c23 */ /* 0x000fe2000801081c */
[----:B------:R-:W-:Y:S01]  /*bcd0*/  FADD.FTZ R42, R142, R31 ;  /* 0x0000001f8e2a7221 */ /* 0x000fe20000010000 */
[----:B------:R-:W-:Y:S01]  /*bce0*/  F2FP.BF16.F32.PACK_AB R150, R13, R150 ;  /* 0x000000960d96723e */ /* 0x000fe200000010ff */
        /* <DEDUP_REMOVED lines=19> */
[----:B------:R-:W-:Y:S01]  /*be20*/  FFMA.FTZ R40, R67, UR41, -R28 ;  /* 0x0000002943287c23 */ /* 0x000fe2000801081c */
        /* <DEDUP_REMOVED lines=18> */
[C---:B0-----:R-:W-:Y:S01]  /*bf50*/  FADD.FTZ R42, R24.reuse, R27 ;  /* 0x0000001b182a7221 */ /* 0x041fe20000010000 */
[----:B------:R-:W-:Y:S01]  /*bf60*/  FADD.FTZ R31, R49, R46 ;  /* 0x0000002e311f7221 */ /* 0x000fe20000010000 */
[----:B------:R-:W-:Y:S01]  /*bf70*/  F2FP.BF16.F32.PACK_AB R147, R24, R147 ;  /* 0x000000931893723e */ /* 0x000fe200000010ff */
[----:B------:R-:W-:Y:S01]  /*bf80*/  IMAD.IADD R24, R91, 0x1, -R92 ;  /* 0x000000015b187824 */ /* 0x000fe200078e0a5c */
[----:B------:R-:W-:Y:S01]  /*bf90*/  F2FP.BF16.F32.PACK_AB R132, R41, R132 ;  /* 0x000000842984723e */ /* 0x000fe200000010ff */
[----:B------:R-:W-:Y:S01]  /*bfa0*/  FADD.FTZ R46, R130, R31 ;  /* 0x0000001f822e7221 */ /* 0x000fe20000010000 */
[----:B------:R-:W-:Y:S01]  /*bfb0*/  F2FP.BF16.F32.PACK_AB R134, R45, R134 ;  /* 0x000000862d86723e */ /* 0x000fe200000010ff */
[----:B------:R-:W0:Y:S01]  /*bfc0*/  MUFU.EX2 R143, R143 ;  /* 0x0000008f008f7308 */ /* 0x000e220000000800 */
[----:B-1----:R-:W-:Y:S01]  /*bfd0*/  FADD.FTZ R27, R141, R42 ;  /* 0x0000002a8d1b7221 */ /* 0x002fe20000010000 */
[----:B------:R-:W-:Y:S01]  /*bfe0*/  FADD.FTZ R13, R53, R46 ;  /* 0x0000002e350d7221 */ /* 0x000fe20000010000 */
[----:B------:R-:W-:Y:S01]  /*bff0*/  FFMA.FTZ R42, R71, UR41, -R28 ;  /* 0x00000029472a7c23 */ /* 0x000fe2000801081c */
[----:B------:R-:W-:Y:S01]  /*c000*/  IMAD R21, R89, 0xc0, R24 ;  /* 0x000000c059157824 */ /* 0x000fe200078e0218 */
[----:B------:R-:W-:-:S02]  /*c010*/  F2FP.BF16.F32.PACK_AB R128, R49, R128 ;  /* 0x000000803180723e */ /* 0x000fc400000010ff */
[----:B------:R-:W-:Y:S01]  /*c020*/  F2FP.BF16.F32.PACK_AB R130, R53, R130 ;  /* 0x000000823582723e */ /* 0x000fe200000010ff */
        /* <DEDUP_REMOVED lines=71> */
[----:B------:R-:W-:-:S05]  /*c4a0*/  VIADD R4, R88, 0xfffffffe ;  /* 0xfffffffe58047836 */ /* 0x000fca0000000000 */
[----:B------:R-:W2:Y:S01]  /*c4b0*/  MUFU.EX2 R87, R87 ;  /* 0x0000005700577308 */ /* 0x000ea20000000800 */
[----:B0-----:R-:W-:Y:S01]  /*c4c0*/  FADD.FTZ R6, R86, R13 ;  /* 0x0000000d56067221 */ /* 0x001fe20000010000 */
[----:B------:R-:W-:Y:S02]  /*c4d0*/  VIADD R13, R21, UR4 ;  /* 0x00000004150d7c36 */ /* 0x000fe40008000000 */
[C---:B-1----:R-:W-:Y:S01]  /*c4e0*/  FADD.FTZ R7, R69.reuse, R46 ;  /* 0x0000002e45077221 */ /* 0x042fe20000010000 */
[----:B------:R-:W-:Y:S01]  /*c4f0*/  F2FP.BF16.F32.PACK_AB R122, R69, R122 ;  /* 0x0000007a457a723e */ /* 0x000fe200000010ff */
[C---:B--2---:R-:W-:Y:S01]  /*c500*/  FADD.FTZ R6, R87.reuse, R6 ;  /* 0x0000000657067221 */ /* 0x044fe20000010000 */
[----:B------:R-:W-:Y:S01]  /*c510*/  F2FP.BF16.F32.PACK_AB R123, R87, R86 ;  /* 0x00000056577b723e */ /* 0x000fe200000010ff */
[----:B------:R-:W-:Y:S06]  /*c520*/  @P2 BRA `(.L_x_11704) ;  /* 0x0000000000542947 */ /* 0x000fec0003800000 */
[C---:B------:R-:W-:Y:S01]  /*c530*/  ISETP.GT.AND P2, PT, R21.reuse, RZ, PT ;  /* 0x000000ff1500720c */ /* 0x040fe20003f44270 */
[----:B------:R-:W-:Y:S01]  /*c540*/  BSSY B0, `(.L_x_11705) ;  /* 0x0000010000007945 */ /* 0x000fe20003800000 */
[----:B------:R-:W-:-:S11]  /*c550*/  VIADD R20, R21, 0xffffffff ;  /* 0xffffffff15147836 */ /* 0x000fd60000000000 */
[----:B------:R-:W-:Y:S05]  /*c560*/  @P2 BRA `(.L_x_11706) ;  /* 0x0000000000202947 */ /* 0x000fea0003800000 */
[----:B------:R-:W-:Y:S01]  /*c570*/  UISETP.NE.AND UP1, UPT, UR5, 0x1, UPT ;  /* 0x000000010500788c */ /* 0x000fe2000bf25270 */
[----:B------:R-:W-:-:S05]  /*c580*/  IMAD.MOV R20, RZ, RZ, -R21 ;  /* 0x000000ffff147224 */ /* 0x000fca00078e0a15 */
[----:B------:R-:W-:-:S05]  /*c590*/  PLOP3.LUT P2, PT, PT, PT, UP1, 0x80, 0x0 ;  /* 0x000000000000781c */ /* 0x000fca0003f4f018 */
[----:B------:R-:W-:-:S08]  /*c5a0*/  @UP1 ULDC.64 UR6, c[0x0][0x9e8] ;  /* 0x00027a0000061ab9 */ /* 0x000fd00000000a00 */
[----:B------:R-:W-:-:S05]  /*c5b0*/  @P2 IMAD.HI.U32 R21, R20, UR6, RZ ;  /* 0x0000000614152c27 */ /* 0x000fca000f8e00ff */
[----:B------:R-:W-:-:S04]  /*c5c0*/  @P2 SHF.R.U32.HI R20, RZ, UR7, R21 ;  /* 0x00000007ff142c19 */ /* 0x000fc80008011615 */
[----:B------:R-:W-:Y:S01]  /*c5d0*/  LOP3.LUT R20, RZ, R20, RZ, 0x33, !PT ;  /* 0x00000014ff147212 */ /* 0x000fe200078e33ff */
[----:B------:R-:W-:Y:S06]  /*c5e0*/  BRA `(.L_x_11707) ;  /* 0x0000000000147947 */ /* 0x000fec0003800000 */
.L_x_11706:
[----:B------:R-:W-:-:S06]  /*c5f0*/  UISETP.NE.AND UP1, UPT, UR5, 0x1, UPT ;  /* 0x000000010500788c */ /* 0x000fcc000bf25270 */
[----:B------:R-:W-:-:S05]  /*c600*/  PLOP3.LUT P2, PT, PT, PT, UP1, 0x80, 0x0 ;  /* 0x000000000000781c */ /* 0x000fca0003f4f018 */
[----:B------:R-:W-:-:S08]  /*c610*/  @UP1 ULDC.64 UR6, c[0x0][0x9e8] ;  /* 0x00027a0000061ab9 */ /* 0x000fd00000000a00 */
[----:B------:R-:W-:-:S05]  /*c620*/  @P2 IMAD.HI.U32 R21, R20, UR6, RZ ;  /* 0x0000000614152c27 */ /* 0x000fca000f8e00ff */
[----:B------:R-:W-:-:S07]  /*c630*/  @P2 SHF.R.U32.HI R20, RZ, UR7, R21 ;  /* 0x00000007ff142c19 */ /* 0x000fce0008011615 */
.L_x_11707:
[----:B------:R-:W-:Y:S05]  /*c640*/  BSYNC B0 ;  /* 0x0000000000007941 */ /* 0x000fea0003800000 */
.L_x_11705:
[----:B------:R-:W-:-:S04]  /*c650*/  IMAD.U32 R21, RZ, RZ, UR5 ;  /* 0x00000005ff157e24 */ /* 0x000fc8000f8e00ff */
[----:B------:R-:W-:-:S05]  /*c660*/  IMAD R20, R20, UR5, R21 ;  /* 0x0000000514147c24 */ /* 0x000fca000f8e0215 */
[----:B------:R-:W-:-:S07]  /*c670*/  VIMNMX R13, R13, R20, PT ;  /* 0x000000140d0d7248 */ /* 0x000fce0003fe0100 */
.L_x_11704:
        /* <DEDUP_REMOVED lines=37> */
[----:B------:R-:W-:-:S05]  /*c8d0*/  LOP3.LUT R12, RZ, R152, RZ, 0x33, !PT ;  /* 0x00000098ff0c7212 */ /* 0x000fca00078e33ff */
[----:B------:R0:W-:Y:S04]  /*c8e0*/  STL [R1], R12 ;  /* 0x0000000c01007387 */ /* 0x0001e80000100800 */
[----:B------:R0:W-:Y:S02]  /*c8f0*/  STL [R1+0x8], R13 ;  /* 0x0000080d01007387 */ /* 0x0001e40000100800 */
.L_x_11726:
[----:B0-----:R-:W2:Y:S01]  /*c900*/  LDL R12, [R1+0xc] ;  /* 0x00000c00010c7983 */ /* 0x001ea20000100800 */
        /* <DEDUP_REMOVED lines=10> */
.L_x_11710:
[----:B------:R-:W-:Y:S01]  /*c9b0*/  IMAD R13, R153, 0x8, R2 ;  /* 0x00000008990d7824 */ /* 0x000fe200078e0202 */
[----:B------:R-:W-:-:S04]  /*c9c0*/  SHF.L.U32 R12, R154, 0x1f, RZ ;  /* 0x0000001f9a0c7819 */ /* 0x000fc800000006ff */
[----:B------:R0:W1:Y:S01]  /*c9d0*/  SYNCS.PHASECHK.TRANS64.TRYWAIT P3, [R13+URZ+0x16830], R12 ;  /* 0x0168300c0d0075a7 */ /* 0x000062000806017f */
[----:B------:R-:W-:Y:S05]  /*c9e0*/  @!P0 BRA `(.L_x_11711) ;  /* 0x0000000000048947 */ /* 0x000fea0003800000 */
[----:B------:R-:W-:Y:S01]  /*c9f0*/  BPT.TRAP 0x1 ;  /* 0x000000040000795c */ /* 0x000fe20000300000 */
.L_x_11711:
[----:B------:R-:W-:Y:S04]  /*ca00*/  BSSY B0, `(.L_x_11709) ;  /* 0x0000004000007945 */ /* 0x000fe80003800000 */
[----:B-1----:R-:W-:Y:S05]  /*ca10*/  @P3 BRA `(.L_x_11712) ;  /* 0x0000000000083947 */ /* 0x002fea0003800000 */
[----:B------:R-:W1:Y:S02]  /*ca20*/  SYNCS.PHASECHK.TRANS64.TRYWAIT P3, [R13+URZ+0x16830], R12 ;  /* 0x0168300c0d0075a7 */ /* 0x000e64000806017f */
[----:B-1----:R-:W-:Y:S05]  /*ca30*/  @!P3 BRA `(.L_x_11713) ;  /* 0x000001040024b947 */ /* 0x002fea0003800000 */
.L_x_11712:
[----:B------:R-:W-:Y:S05]  /*ca40*/  BSYNC B0 ;  /* 0x0000000000007941 */ /* 0x000fea0003800000 */
.L_x_11709:
[----:B01----:R-:W2:Y:S01]  /*ca50*/  LDL R13, [R1+0x14] ;  /* 0x00001400010d7983 */ /* 0x003ea20000100800 */
[----:B------:R-:W0:Y:S01]  /*ca60*/  S2R R12, SR_TID.X ;  /* 0x00000000000c7919 */ /* 0x000e220000002100 */
[----:B------:R-:W-:Y:S05]  /*ca70*/  WARPSYNC.ALL ;  /* 0x0000000000007948 */ /* 0x000fea0003800000 */
[----:B------:R-:W-:Y:S01]  /*ca80*/  IMAD.MOV.U32 R25, RZ, RZ, 0x40000040 ;  /* 0x40000040ff197424 */ /* 0x000fe200078e00ff */
[----:B0-----:R-:W-:Y:S02]  /*ca90*/  SHF.R.U32.HI R12, RZ, 0x7, R12 ;  /* 0x00000007ff0c7819 */ /* 0x001fe4000001160c */
[----:B------:R-:W-:-:S02]  /*caa0*/  R2UR UR8, R8 ;  /* 0x00000000080872ca */ /* 0x000fc400000e0000 */
[----:B------:R-:W-:Y:S02]  /*cab0*/  R2UR UR9, R9 ;  /* 0x00000000090972ca */ /* 0x000fe400000e0000 */
[C---:B------:R-:W-:Y:S02]  /*cac0*/  R2UR UR11, R25.reuse ;  /* 0x00000000190b72ca */ /* 0x040fe400000e0000 */
[----:B------:R-:W-:Y:S01]  /*cad0*/  R2UR UR23, R25 ;  /* 0x00000000191772ca */ /* 0x000fe200000e0000 */
[----:B------:R-:W-:Y:S01]  /*cae0*/  IMAD.MOV.U32 R21, RZ, RZ, 0x40000040 ;  /* 0x40000040ff157424 */ /* 0x000fe200078e00ff */
[----:B------:R-:W-:Y:S02]  /*caf0*/  R2UR UR12, R156 ;  /* 0x000000009c0c72ca */ /* 0x000fe400000e0000 */
[----:B------:R-:W-:Y:S02]  /*cb00*/  R2UR UR13, R157 ;  /* 0x000000009d0d72ca */ /* 0x000fe400000e0000 */
[----:B------:R-:W-:Y:S01]  /*cb10*/  R2UR UR15, R21 ;  /* 0x00000000150f72ca */ /* 0x000fe200000e0000 */
[----:B--2---:R-:W-:-:S02]  /*cb20*/  IMAD R24, R153, 0x400, R13 ;  /* 0x0000040099187824 */ /* 0x004fc400078e020d */
[----:B------:R-:W-:-:S05]  /*cb30*/  VIADD R13, R12, 0x8 ;  /* 0x000000080c0d7836 */ /* 0x000fca0000000000 */
[----:B------:R0:W-:Y:S01]  /*cb40*/  BAR.SYNC.DEFER_BLOCKING R13, 0x100 ;  /* 0x0004000d0000751d */ /* 0x0001e20000010000 */
[C---:B------:R-:W-:Y:S01]  /*cb50*/  R2UR UR10, R24.reuse ;  /* 0x00000000180a72ca */ /* 0x040fe200000e0000 */
[C---:B------:R-:W-:Y:S02]  /*cb60*/  VIADD R20, R24.reuse, 0x2 ;  /* 0x0000000218147836 */ /* 0x040fe40000000000 */
[C---:B------:R-:W-:Y:S02]  /*cb70*/  VIADD R12, R24.reuse, 0x4 ;  /* 0x00000004180c7836 */ /* 0x040fe40000000000 */
[----:B------:R-:W-:-:S05]  /*cb80*/  VIADD R24, R24, 0x6 ;  /* 0x0000000618187836 */ /* 0x000fca0000000000 */
[----:B------:R-:W-:Y:S02]  /*cb90*/  R2UR UR22, R24 ;  /* 0x00000000181672ca */ /* 0x000fe400000e0000 */
[----:B------:R-:W-:-:S06]  /*cba0*/  WARPGROUP.ARRIVE ;  /* 0x00000000000079c5 */ /* 0x000fcc0000000000 */
[----:B------:R-:W-:Y:S01]  /*cbb0*/  HGMMA.64x128x16.F32.BF16 R24, gdesc[UR8], RZ, !UPT, gsb0 ;  /* 0x01e00000081879f0 */ /* 0x000fe2000c0018ff */
[----:B------:R-:W-:Y:S01]  /*cbc0*/  R2UR UR14, R20 ;  /* 0x00000000140e72ca */ /* 0x000fe200000e0000 */
[----:B0-----:R-:W-:Y:S01]  /*cbd0*/  IMAD.MOV.U32 R13, RZ, RZ, 0x40000040 ;  /* 0x40000040ff0d7424 */ /* 0x001fe200078e00ff */
[----:B------:R-:W-:Y:S02]  /*cbe0*/  R2UR UR18, R12 ;  /* 0x000000000c1272ca */ /* 0x000fe400000e0000 */
[----:B------:R-:W-:Y:S02]  /*cbf0*/  R2UR UR16, R14 ;  /* 0x000000000e1072ca */ /* 0x000fe400000e0000 */
[----:B------:R-:W-:Y:S02]  /*cc00*/  R2UR UR19, R13 ;  /* 0x000000000d1372ca */ /* 0x000fe400000e0000 */
[----:B------:R-:W-:Y:S01]  /*cc10*/  R2UR UR17, R15 ;  /* 0x000000000f1172ca */ /* 0x000fe200000e0000 */
[----:B------:R-:W-:-:S02]  /*cc20*/  WARPGROUP.DEPBAR.LE gsb0, 0x0 ;  /* 0x00008000000079c5 */ /* 0x000fc40000010000 */
        /* <DEDUP_REMOVED lines=11> */
[----:B------:R-:W-:Y:S05]  /*cce0*/  @P2 BRA `(.L_x_11714) ;  /* 0x0000000000282947 */ /* 0x000fea0003800000 */
[----:B------:R-:W-:Y:S05]  /*ccf0*/  @!P0 BRA `(.L_x_11715) ;  /* 0x0000000000048947 */ /* 0x000fea0003800000 */
[----:B------:R-:W-:Y:S01]  /*cd00*/  BPT.TRAP 0x1 ;  /* 0x000000040000795c */ /* 0x000fe20000300000 */
.L_x_11715:
[----:B------:R-:W-:Y:S01]  /*cd10*/  SHF.L.U32 R12, R19, 0x1f, RZ ;  /* 0x0000001f130c7819 */ /* 0x000fe200000006ff */
[----:B------:R-:W-:-:S04]  /*cd20*/  IMAD R13, R16, 0x8, R2 ;  /* 0x00000008100d7824 */ /* 0x000fc800078e0202 */
[----:B------:R0:W1:Y:S01]  /*cd30*/  SYNCS.PHASECHK.TRANS64.TRYWAIT P2, [R13+URZ+0x16850], R12 ;  /* 0x0168500c0d0075a7 */ /* 0x000062000804017f */
[----:B------:R-:W-:Y:S05]  /*cd40*/  @!P0 BRA `(.L_x_11716) ;  /* 0x0000000000048947 */ /* 0x000fea0003800000 */
[----:B------:R-:W-:Y:S01]  /*cd50*/  BPT.TRAP 0x1 ;  /* 0x000000040000795c */ /* 0x000fe20000300000 */
.L_x_11716:
[----:B-1----:R-:W-:Y:S05]  /*cd60*/  @P2 BRA `(.L_x_11714) ;  /* 0x0000000000082947 */ /* 0x002fea0003800000 */
[----:B------:R-:W1:Y:S02]  /*cd70*/  SYNCS.PHASECHK.TRANS64.TRYWAIT P2, [R13+URZ+0x16850], R12 ;  /* 0x0168500c0d0075a7 */ /* 0x000e64000804017f */
[----:B-1----:R-:W-:Y:S05]  /*cd80*/  @!P2 BRA `(.L_x_11717) ;  /* 0x000001000064a947 */ /* 0x002fea0003800000 */
.L_x_11714:
[----:B01----:R-:W-:Y:S01]  /*cd90*/  VIADD R12, R2, 0x400 ;  /* 0x00000400020c7836 */ /* 0x003fe20000000000 */
[----:B------:R-:W-:Y:S05]  /*cda0*/  WARPSYNC.ALL ;  /* 0x0000000000007948 */ /* 0x000fea0003800000 */
[----:B------:R-:W-:Y:S01]  /*cdb0*/  SHF.R.U32.HI R12, RZ, 0x4, R12 ;  /* 0x00000004ff0c7819 */ /* 0x000fe2000001160c */
[----:B------:R-:W-:Y:S01]  /*cdc0*/  IMAD.MOV.U32 R13, RZ, RZ, 0x40000040 ;  /* 0x40000040ff0d7424 */ /* 0x000fe200078e00ff */
[----:B------:R-:W-:Y:S02]  /*cdd0*/  WARPGROUP.ARRIVE ;  /* 0x00000000000079c5 */ /* 0x000fe40000000000 */
[----:B------:R-:W-:-:S02]  /*cde0*/  LOP3.LUT R12, R12, 0x3fff, RZ, 0xc0, !PT ;  /* 0x00003fff0c0c7812 */ /* 0x000fc400078ec0ff */
[----:B------:R-:W-:-:S03]  /*cdf0*/  R2UR UR11, R13 ;  /* 0x000000000d0b72ca */ /* 0x000fc600000e0000 */
[----:B------:R-:W-:-:S05]  /*ce00*/  IMAD R12, R16, 0x400, R12 ;  /* 0x00000400100c7824 */ /* 0x000fca00078e020c */
[----:B------:R-:W-:-:S13]  /*ce10*/  R2UR UR10, R12 ;  /* 0x000000000c0a72ca */ /* 0x000fda00000e0000 */
[----:B------:R-:W-:Y:S01]  /*ce20*/  HGMMA.64x64x16.F32.BF16 R88, R148, gdesc[UR8].tnspB, R88, gsb0 ;  /* 0x40e0000894587df0 */ /* 0x000fe20008001858 */
[----:B------:R-:W-:Y:S02]  /*ce30*/  VIADD R20, R12, 0x80 ;  /* 0x000000800c147836 */ /* 0x000fe40000000000 */
[----:B------:R-:W-:-:S03]  /*ce40*/  IMAD.MOV.U32 R21, RZ, RZ, 0x40000040 ;  /* 0x40000040ff157424 */ /* 0x000fc600078e00ff */
[----:B------:R-:W-:Y:S02]  /*ce50*/  R2UR UR10, R20 ;  /* 0x00000000140a72ca */ /* 0x000fe400000e0000 */
[----:B------:R-:W-:Y:S01]  /*ce60*/  R2UR UR11, R21 ;  /* 0x00000000150b72ca */ /* 0x000fe200000e0000 */
[----:B------:R-:W-:Y:S02]  /*ce70*/  VIADD R20, R12, 0x100 ;  /* 0x000001000c147836 */ /* 0x000fe40000000000 */
[----:B------:R-:W-:Y:S01]  /*ce80*/  IMAD.MOV.U32 R21, RZ, RZ, 0x40000040 ;  /* 0x40000040ff157424 */ /* 0x000fe200078e00ff */
[----:B------:R-:W-:Y:S02]  /*ce90*/  WARPGROUP.DEPBAR.LE gsb0, 0x0 ;  /* 0x00008000000079c5 */ /* 0x000fe40000010000 */
[----:B------:R-:W-:Y:S01]  /*cea0*/  WARPGROUP.ARRIVE ;  /* 0x00000000000079c5 */ /* 0x000fe20000000000 */
[----:B------:R-:W2:Y:S04]  /*ceb0*/  LDL R150, [R1+0x1c] ;  /* 0x00001c0001967983 */ /* 0x000ea80000100800 */
[----:B------:R-:W3:Y:S02]  /*cec0*/  LDL R151, [R1+0x20] ;  /* 0x0000200001977983 */ /* 0x000ee40000100800 */
[----:B------:R-:W-:Y:S01]  /*ced0*/  HGMMA.64x64x16.F32.BF16 R88, R144, gdesc[UR8].tnspB, R88, gsb0 ;  /* 0x40e0000890587df0 */ /* 0x000fe20008001858 */
[----:B------:R-:W-:Y:S01]  /*cee0*/  R2UR UR10, R20 ;  /* 0x00000000140a72ca */ /* 0x000fe200000e0000 */
[----:B------:R-:W-:Y:S01]  /*cef0*/  VIADD R20, R12, 0x180 ;  /* 0x000001800c147836 */ /* 0x000fe20000000000 */
[----:B------:R-:W-:Y:S01]  /*cf00*/  R2UR UR11, R21 ;  /* 0x00000000150b72ca */ /* 0x000fe200000e0000 */
[----:B------:R-:W-:Y:S01]  /*cf10*/  IMAD.MOV.U32 R21, RZ, RZ, 0x40000040 ;  /* 0x40000040ff157424 */ /* 0x000fe200078e00ff */
[----:B------:R-:W0:Y:S01]  /*cf20*/  S2R R148, SR_TID.X ;  /* 0x0000000000947919 */ /* 0x000e220000002100 */
[----:B------:R-:W-:-:S02]  /*cf30*/  IMAD.MOV.U32 R13, RZ, RZ, 0x40000040 ;  /* 0x40000040ff0d7424 */ /* 0x000fc400078e00ff */
[----:B------:R-:W-:-:S04]  /*cf40*/  @!P1 IMAD R19, R153, 0x8, R2 ;  /* 0x0000000899139824 */ /* 0x000fc800078e0202 */
[----:B------:R-:W-:-:S05]  /*cf50*/  @!P1 VIADD R19, R19, 0x16840 ;  /* 0x0001684013139836 */ /* 0x000fca0000000000 */
[----:B------:R-:W-:Y:S02]  /*cf60*/  @!P1 PRMT R19, RZ, 0x654, R19 ;  /* 0x00000654ff139816 */ /* 0x000fe40000000013 */
[----:B0-----:R-:W-:Y:S02]  /*cf70*/  SHF.R.U32.HI R149, RZ, 0x7, R148 ;  /* 0x00000007ff957819 */ /* 0x001fe40000011694 */
[----:B------:R-:W-:Y:S01]  /*cf80*/  ISETP.GE.U32.AND P2, PT, R148, 0x180, PT ;  /* 0x000001809400780c */ /* 0x000fe20003f46070 */
[----:B------:R-:W-:Y:S02]  /*cf90*/  WARPGROUP.DEPBAR.LE gsb0, 0x0 ;  /* 0x00008000000079c5 */ /* 0x000fe40000010000 */
[----:B------:R-:W-:-:S06]  /*cfa0*/  WARPGROUP.ARRIVE ;  /* 0x00000000000079c5 */ /* 0x000fcc0000000000 */
[----:B------:R-:W-:Y:S01]  /*cfb0*/  HGMMA.64x64x16.F32.BF16 R88, R140, gdesc[UR8].tnspB, R88, gsb0 ;  /* 0x40e000088c587df0 */ /* 0x000fe20008001858 */
[----:B------:R-:W-:Y:S01]  /*cfc0*/  R2UR UR10, R20 ;  /* 0x00000000140a72ca */ /* 0x000fe200000e0000 */
[----:B------:R-:W-:Y:S01]  /*cfd0*/  VIADD R20, R12, 0x200 ;  /* 0x000002000c147836 */ /* 0x000fe20000000000 */
[----:B------:R-:W-:Y:S01]  /*cfe0*/  R2UR UR11, R21 ;  /* 0x00000000150b72ca */ /* 0x000fe200000e0000 */
[----:B------:R-:W-:Y:S01]  /*cff0*/  IMAD.MOV.U32 R21, RZ, RZ, 0x40000040 ;  /* 0x40000040ff157424 */ /* 0x000fe200078e00ff */
[----:B------:R-:W-:Y:S02]  /*d000*/  WARPGROUP.DEPBAR.LE gsb0, 0x0 ;  /* 0x00008000000079c5 */ /* 0x000fe40000010000 */
[----:B------:R-:W-:-:S09]  /*d010*/  WARPGROUP.ARRIVE ;  /* 0x00000000000079c5 */ /* 0x000fd20000000000 */
        /* <DEDUP_REMOVED lines=9> */
[C---:B------:R-:W-:Y:S01]  /*d0b0*/  VIADD R20, R12.reuse, 0x300 ;  /* 0x000003000c147836 */ /* 0x040fe20000000000 */
[----:B------:R-:W-:Y:S01]  /*d0c0*/  R2UR UR11, R21 ;  /* 0x00000000150b72ca */ /* 0x000fe200000e0000 */
[----:B------:R-:W-:Y:S02]  /*d0d0*/  IMAD.MOV.U32 R21, RZ, RZ, 0x40000040 ;  /* 0x40000040ff157424 */ /* 0x000fe400078e00ff */
[----:B------:R-:W-:Y:S01]  /*d0e0*/  VIADD R12, R12, 0x380 ;  /* 0x000003800c0c7836 */ /* 0x000fe20000000000 */
[----:B------:R-:W-:Y:S02]  /*d0f0*/  WARPGROUP.DEPBAR.LE gsb0, 0x0 ;  /* 0x00008000000079c5 */ /* 0x000fe40000010000 */
[----:B------:R-:W-:-:S07]  /*d100*/  WARPGROUP.ARRIVE ;  /* 0x00000000000079c5 */ /* 0x000fce0000000000 */
[----:B------:R-:W-:Y:S01]  /*d110*/  HGMMA.64x64x16.F32.BF16 R88, R128, gdesc[UR8].tnspB, R88, gsb0 ;  /* 0x40e0000880587df0 */ /* 0x000fe20008001858 */
[----:B------:R-:W-:Y:S02]  /*d120*/  R2UR UR10, R20 ;  /* 0x00000000140a72ca */ /* 0x000fe400000e0000 */
[----:B------:R-:W-:Y:S01]  /*d130*/  R2UR UR11, R21 ;  /* 0x00000000150b72ca */ /* 0x000fe200000e0000 */
[----:B------:R-:W-:Y:S02]  /*d140*/  WARPGROUP.DEPBAR.LE gsb0, 0x0 ;  /* 0x00008000000079c5 */ /* 0x000fe40000010000 */
[----:B------:R-:W-:-:S10]  /*d150*/  WARPGROUP.ARRIVE ;  /* 0x00000000000079c5 */ /* 0x000fd40000000000 */
[----:B------:R-:W-:Y:S01]  /*d160*/  HGMMA.64x64x16.F32.BF16 R88, R124, gdesc[UR8].tnspB, R88, gsb0 ;  /* 0x40e000087c587df0 */ /* 0x000fe20008001858 */
[----:B------:R-:W-:Y:S01]  /*d170*/  R2UR UR10, R12 ;  /* 0x000000000c0a72ca */ /* 0x000fe200000e0000 */
[----:B------:R-:W-:Y:S01]  /*d180*/  VIADD R12, R149, 0x9 ;  /* 0x00000009950c7836 */ /* 0x000fe20000000000 */
[----:B------:R-:W-:Y:S01]  /*d190*/  R2UR UR11, R13 ;  /* 0x000000000d0b72ca */ /* 0x000fe200000e0000 */
[----:B------:R-:W-:-:S03]  /*d1a0*/  IMAD.SHL.U32 R13, R4, 0x80, RZ ;  /* 0x00000080040d7824 */ /* 0x000fc600078e00ff */
[----:B------:R-:W-:Y:S02]  /*d1b0*/  SEL R20, R12, 0x9, !P2 ;  /* 0x000000090c147807 */ /* 0x000fe40005000000 */
[----:B--2---:R-:W-:Y:S02]  /*d1c0*/  IADD3 R12, R150, 0x1, -R13 ;  /* 0x00000001960c7810 */ /* 0x004fe40007ffe80d */
[----:B------:R-:W-:Y:S01]  /*d1d0*/  PLOP3.LUT P2, PT, PT, PT, UP0, 0x40, 0x0 ;  /* 0x000000000000781c */ /* 0x000fe20003f4e808 */
[----:B------:R-:W-:Y:S02]  /*d1e0*/  WARPGROUP.DEPBAR.LE gsb0, 0x0 ;  /* 0x00008000000079c5 */ /* 0x000fe40000010000 */
[----:B------:R-:W-:-:S06]  /*d1f0*/  WARPGROUP.ARRIVE ;  /* 0x00000000000079c5 */ /* 0x000fcc0000000000 */
[----:B------:R-:W-:Y:S03]  /*d200*/  HGMMA.64x64x16.F32.BF16 R88, R120, gdesc[UR8].tnspB, R88, gsb0 ;  /* 0x40e0000878587df0 */ /* 0x000fe60008001858 */
[----:B------:R-:W-:Y:S02]  /*d210*/  WARPGROUP.DEPBAR.LE gsb0, 0x0 ;  /* 0x00008000000079c5 */ /* 0x000fe40000010000 */
[----:B---3--:R-:W-:Y:S01]  /*d220*/  IMAD.IADD R120, R12, 0x1, -R151 ;  /* 0x000000010c787824 */ /* 0x008fe200078e0a97 */
[----:B------:R0:W-:Y:S06]  /*d230*/  BAR.ARV R20, 0x100 ;  /* 0x000400140000751d */ /* 0x0001ec0000002000 */
[----:B------:R-:W-:Y:S01]  /*d240*/  IMAD.U32 R12, RZ, RZ, UR25 ;  /* 0x00000019ff0c7e24 */ /* 0x000fe2000f8e00ff */
[----:B------:R1:W-:Y:S01]  /*d250*/  @!P1 SYNCS.ARRIVE.TRANS64.RED.A1T0 RZ, [R19+URZ], RZ ;  /* 0x000000ff13ff99a7 */ /* 0x0003e2000810043f */
[----:B------:R-:W-:-:S03]  /*d260*/  IMAD R120, R155, -0x2, R120 ;  /* 0xfffffffe9b787824 */ /* 0x000fc600078e0278 */
[----:B------:R-:W-:Y:S01]  /*d270*/  LOP3.LUT R121, RZ, R12, RZ, 0x33, !PT ;  /* 0x0000000cff797212 */ /* 0x000fe200078e33ff */
[----:B------:R-:W-:-:S04]  /*d280*/  VIADD R122, R120, UR28 ;  /* 0x0000001c787a7c36 */ /* 0x000fc80008000000 */
[----:B------:R-:W-:Y:S02]  /*d290*/  IMAD.IADD R121, R121, 0x1, R120 ;  /* 0x0000000179797824 */ /* 0x000fe400078e0278 */
[C---:B------:R-:W-:Y:S02]  /*d2a0*/  IMAD.IADD R120, R5.reuse, 0x1, R122 ;  /* 0x0000000105787824 */ /* 0x040fe400078e027a */
[----:B-1----:R-:W-:Y:S01]  /*d2b0*/  IMAD.IADD R19, R5, 0x1, R121 ;  /* 0x0000000105137824 */ /* 0x002fe200078e0279 */
[----:B0-----:R-:W-:Y:S06]  /*d2c0*/  @P2 BRA `(.L_x_11718) ;  /* 0x00000000005c2947 */ /* 0x001fec0003800000 */
[----:B------:R-:W-:Y:S01]  /*d2d0*/  ISETP.GT.AND P2, PT, R23, -0x1, PT ;  /* 0xffffffff1700780c */ /* 0x000fe20003f44270 */
[----:B------:R-:W-:-:S12]  /*d2e0*/  BSSY B0, `(.L_x_11719) ;  /* 0x0000011000007945 */ /* 0x000fd80003800000 */
[----:B------:R-:W-:Y:S05]  /*d2f0*/  @P2 BRA `(.L_x_11720) ;  /* 0x0000000000242947 */ /* 0x000fea0003800000 */
[----:B------:R-:W2:Y:S01]  /*d300*/  LDL R151, [R1+0x8] ;  /* 0x0000080001977983 */ /* 0x000ea20000100800 */
[----:B------:R-:W-:-:S05]  /*d310*/  IMAD.U32 R123, RZ, RZ, UR24 ;  /* 0x00000018ff7b7e24 */ /* 0x000fca000f8e00ff */
[----:B------:R-:W-:-:S13]  /*d320*/  ISETP.NE.AND P2, PT, R123, 0x1, PT ;  /* 0x000000017b00780c */ /* 0x000fda0003f45270 */
[----:B------:R-:W2:Y:S02]  /*d330*/  @P2 LDC.64 R20, c[0x0][0x9e8] ;  /* 0x00027a00ff142b82 */ /* 0x000ea40000000a00 */
[----:B--2---:R-:W-:-:S04]  /*d340*/  @P2 IMAD.HI.U32 R124, R151, R20, RZ ;  /* 0x00000014977c2227 */ /* 0x004fc800078e00ff */
[----:B------:R-:W-:Y:S01]  /*d350*/  IMAD.MOV.U32 R20, RZ, RZ, R151 ;  /* 0x000000ffff147224 */ /* 0x000fe200078e0097 */
[----:B------:R-:W-:-:S04]  /*d360*/  @P2 SHF.R.U32.HI R20, RZ, R21, R124 ;  /* 0x00000015ff142219 */ /* 0x000fc8000001167c */
[----:B------:R-:W-:Y:S01]  /*d370*/  LOP3.LUT R20, RZ, R20, RZ, 0x33, !PT ;  /* 0x00000014ff147212 */ /* 0x000fe200078e33ff */
[----:B------:R-:W-:Y:S06]  /*d380*/  BRA `(.L_x_11721) ;  /* 0x0000000000187947 */ /* 0x000fec0003800000 */
.L_x_11720:
[----:B------:R-:W-:-:S05]  /*d390*/  IMAD.U32 R123, RZ, RZ, UR24 ;  /* 0x00000018ff7b7e24 */ /* 0x000fca000f8e00ff */
[----:B------:R-:W-:-:S13]  /*d3a0*/  ISETP.NE.AND P2, PT, R123, 0x1, PT ;  /* 0x000000017b00780c */ /* 0x000fda0003f45270 */
[----:B------:R-:W0:Y:S02]  /*d3b0*/  @P2 LDC.64 R20, c[0x0][0x9e8] ;  /* 0x00027a00ff142b82 */ /* 0x000e240000000a00 */
[----:B0-----:R-:W-:-:S04]  /*d3c0*/  @P2 IMAD.HI.U32 R124, R23, R20, RZ ;  /* 0x00000014177c2227 */ /* 0x001fc800078e00ff */
[----:B------:R-:W-:Y:S01]  /*d3d0*/  IMAD.MOV.U32 R20, RZ, RZ, R23 ;  /* 0x000000ffff147224 */ /* 0x000fe200078e0017 */
[----:B------:R-:W-:-:S07]  /*d3e0*/  @P2 SHF.R.U32.HI R20, RZ, R21, R124 ;  /* 0x00000015ff142219 */ /* 0x000fce000001167c */
.L_x_11721:
[----:B------:R-:W-:Y:S05]  /*d3f0*/  BSYNC B0 ;  /* 0x0000000000007941 */ /* 0x000fea0003800000 */
.L_x_11719:
[----:B------:R-:W-:-:S04]  /*d400*/  IMAD R20, R20, R123, -R13 ;  /* 0x0000007b14147224 */ /* 0x000fc800078e0a0d */
[----:B------:R-:W-:-:S05]  /*d410*/  IMAD R20, R155, -0x2, R20 ;  /* 0xfffffffe9b147824 */ /* 0x000fca00078e0214 */
[----:B------:R-:W-:Y:S02]  /*d420*/  VIADDMNMX R120, R20, R123, R120, PT ;  /* 0x0000007b14787246 */ /* 0x000fe40003800178 */
[----:B------:R-:W-:-:S07]  /*d430*/  VIMNMX R19, R19, R20, !PT ;  /* 0x0000001413137248 */ /* 0x000fce0007fe0100 */
.L_x_11718:
[----:B------:R-:W-:Y:S02]  /*d440*/  ISETP.GT.AND P2, PT, R4, -0x1, PT ;  /* 0xffffffff0400780c */ /* 0x000fe40003f44270 */
[----:B------:R-:W-:Y:S02]  /*d450*/  IADD3 R122, R122, 0x8, R5 ;  /* 0x000000087a7a7810 */ /* 0x000fe40007ffe005 */
[C---:B------:R-:W-:Y:S02]  /*d460*/  ISETP.GT.AND P5, PT, R19.reuse, 0x8, P2 ;  /* 0x000000081300780c */ /* 0x040fe400017a4270 */
[C---:B------:R-:W-:Y:S02]  /*d470*/  ISETP.GT.AND P4, PT, R19.reuse, RZ, P2 ;  /* 0x000000ff1300720c */ /* 0x040fe40001784270 */
        /* <DEDUP_REMOVED lines=9> */
[C---:B------:R-:W-:Y:S02]  /*d510*/  ISETP.GT.AND P4, PT, R19.reuse, 0x9, P2 ;  /* 0x000000091300780c */ /* 0x040fe40001784270 */
[----:B------:R-:W-:Y:S02]  /*d520*/  ISETP.GT.AND P3, PT, R19, 0x10, P2 ;  /* 0x000000101300780c */ /* 0x000fe40001764270 */
[----:B------:R-:W-:Y:S02]  /*d530*/  FSEL R33, R33, -INF , !P5 ;  /* 0xff80000021217808 */ /* 0x000fe40006800000 */
[----:B------:R-:W-:Y:S02]  /*d540*/  ISETP.GT.AND P5, PT, R19, 0x20, P2 ;  /* 0x000000201300780c */ /* 0x000fe400017a4270 */
[----:B------:R-:W-:-:S02]  /*d550*/  ISETP.LT.OR P4, PT, R120, 0xa, P4 ;  /* 0x0000000a7800780c */ /* 0x000fc40002781670 */
[C---:B------:R-:W-:Y:S02]  /*d560*/  ISETP.LT.OR P3, PT, R120.reuse, 0x11, P3 ;  /* 0x000000117800780c */ /* 0x040fe40001f61670 */
[----:B------:R-:W-:Y:S02]  /*d570*/  ISETP.LT.OR P5, PT, R120, 0x21, P5 ;  /* 0x000000217800780c */ /* 0x000fe40002fa1670 */
[----:B------:R-:W-:Y:S02]  /*d580*/  FSEL R29, R29, -INF , !P4 ;  /* 0xff8000001d1d7808 */ /* 0x000fe40006000000 */
[----:B------:R-:W-:Y:S02]  /*d590*/  FSEL R32, R32, -INF , !P3 ;  /* 0xff80000020207808 */ /* 0x000fe40005800000 */
[C---:B------:R-:W-:Y:S02]  /*d5a0*/  ISETP.GT.AND P4, PT, R19.reuse, 0x18, P2 ;  /* 0x000000181300780c */ /* 0x040fe40001784270 */
        /* <DEDUP_REMOVED lines=65> */
[----:B------:R-:W-:Y:S02]  /*d9c0*/  PLOP3.LUT P5, PT, PT, PT, UP0, 0x40, 0x0 ;  /* 0x000000000000781c */ /* 0x000fe40003fae808 */
[----:B------:R-:W-:-:S02]  /*d9d0*/  ISETP.LT.OR P4, PT, R120, 0x6a, P4 ;  /* 0x0000006a7800780c */ /* 0x000fc40002781670 */
[----:B------:R-:W-:Y:S02]  /*d9e0*/  ISETP.LT.OR P3, PT, R120, 0x71, P3 ;  /* 0x000000717800780c */ /* 0x000fe40001f61670 */
[----:B------:R-:W-:Y:S02]  /*d9f0*/  FSEL R77, R77, -INF , !P4 ;  /* 0xff8000004d4d7808 */ /* 0x000fe40006000000 */
[----:B------:R-:W-:Y:S02]  /*da00*/  FSEL R80, R80, -INF , !P3 ;  /* 0xff80000050507808 */ /* 0x000fe40005800000 */
[C---:B------:R-:W-:Y:S02]  /*da10*/  ISETP.GT.AND P4, PT, R19.reuse, 0x78, P2 ;  /* 0x000000781300780c */ /* 0x040fe40001784270 */
[----:B------:R-:W-:Y:S02]  /*da20*/  ISETP.GT.AND P3, PT, R19, 0x79, P2 ;  /* 0x000000791300780c */ /* 0x000fe40001764270 */
[----:B------:R-:W-:-:S02]  /*da30*/  ISETP.LT.OR P4, PT, R120, 0x79, P4 ;  /* 0x000000797800780c */ /* 0x000fc40002781670 */
[----:B------:R-:W-:Y:S02]  /*da40*/  ISETP.LT.OR P3, PT, R120, 0x7a, P3 ;  /* 0x0000007a7800780c */ /* 0x000fe40001f61670 */
[----:B------:R-:W-:Y:S02]  /*da50*/  IADD3 R121, R121, 0x8, R5 ;  /* 0x0000000879797810 */ /* 0x000fe40007ffe005 */
[----:B------:R-:W-:Y:S02]  /*da60*/  FSEL R84, R84, -INF , !P4 ;  /* 0xff80000054547808 */ /* 0x000fe40006000000 */
[----:B------:R-:W-:Y:S01]  /*da70*/  FSEL R85, R85, -INF , !P3 ;  /* 0xff80000055557808 */ /* 0x000fe20005800000 */
[----:B------:R-:W-:Y:S06]  /*da80*/  @P5 BRA `(.L_x_11722) ;  /* 0x00000000005c5947 */ /* 0x000fec0003800000 */
[----:B------:R-:W-:Y:S01]  /*da90*/  ISETP.GT.AND P3, PT, R152, -0x1, PT ;  /* 0xffffffff9800780c */ /* 0x000fe20003f64270 */
[----:B------:R-:W-:-:S12]  /*daa0*/  BSSY B0, `(.L_x_11723) ;  /* 0x0000011000007945 */ /* 0x000fd80003800000 */
[----:B------:R-:W-:Y:S05]  /*dab0*/  @P3 BRA `(.L_x_11724) ;  /* 0x0000000000243947 */ /* 0x000fea0003800000 */
[----:B------:R-:W2:Y:S01]  /*dac0*/  LDL R123, [R1] ;  /* 0x00000000017b7983 */ /* 0x000ea20000100800 */
        /* <DEDUP_REMOVED lines=8> */
.L_x_11724:
[----:B------:R-:W-:-:S05]  /*db50*/  IMAD.U32 R19, RZ, RZ, UR24 ;  /* 0x00000018ff137e24 */ /* 0x000fca000f8e00ff */
[----:B------:R-:W-:-:S13]  /*db60*/  ISETP.NE.AND P3, PT, R19, 0x1, PT ;  /* 0x000000011300780c */ /* 0x000fda0003f65270 */
[----:B------:R-:W0:Y:S02]  /*db70*/  @P3 LDC.64 R20, c[0x0][0x9e8] ;  /* 0x00027a00ff143b82 */ /* 0x000e240000000a00 */
[----:B0-----:R-:W-:-:S04]  /*db80*/  @P3 IMAD.HI.U32 R120, R152, R20, RZ ;  /* 0x0000001498783227 */ /* 0x001fc800078e00ff */
[----:B------:R-:W-:Y:S01]  /*db90*/  IMAD.MOV.U32 R20, RZ, RZ, R152 ;  /* 0x000000ffff147224 */ /* 0x000fe200078e0098 */
[----:B------:R-:W-:-:S07]  /*dba0*/  @P3 SHF.R.U32.HI R20, RZ, R21, R120 ;  /* 0x00000015ff143219 */ /* 0x000fce0000011678 */
.L_x_11725:
[----:B------:R-:W-:Y:S05]  /*dbb0*/  BSYNC B0 ;  /* 0x0000000000007941 */ /* 0x000fea0003800000 */
.L_x_11723:
[----:B------:R-:W-:-:S04]  /*dbc0*/  IMAD R20, R20, R19, -R13 ;  /* 0x0000001314147224 */ /* 0x000fc800078e0a0d */
[----:B------:R-:W-:-:S05]  /*dbd0*/  IMAD R20, R155, -0x2, R20 ;  /* 0xfffffffe9b147824 */ /* 0x000fca00078e0214 */
[----:B------:R-:W-:Y:S02]  /*dbe0*/  VIADDMNMX R122, R20, R19, R122, PT ;  /* 0x00000013147a7246 */ /* 0x000fe4000380017a */
[----:B------:R-:W-:-:S07]  /*dbf0*/  VIMNMX R121, R121, R20, !PT ;  /* 0x0000001479797248 */ /* 0x000fce0007fe0100 */
.L_x_11722:
        /* <DEDUP_REMOVED lines=86> */
[----:B------:R-:W-:-:S02]  /*e160*/  ISETP.GT.AND P4, PT, R121, RZ, P2 ;  /* 0x000000ff7900720c */ /* 0x000fc40001784270 */
[----:B------:R-:W-:Y:S02]  /*e170*/  FSEL R67, R67, -INF , !P5 ;  /* 0xff80000043437808 */ /* 0x000fe40006800000 */
[----:B------:R-:W-:Y:S02]  /*e180*/  ISETP.GT.AND P3, PT, R121, 0x1, P2 ;  /* 0x000000017900780c */ /* 0x000fe40001764270 */
[C---:B------:R-:W-:Y:S02]  /*e190*/  ISETP.LT.OR P4, PT, R122.reuse, 0x1, P4 ;  /* 0x000000017a00780c */ /* 0x040fe40002781670 */
[----:B------:R-:W-:Y:S02]  /*e1a0*/  ISETP.LT.OR P3, PT, R122, 0x2, P3 ;  /* 0x000000027a00780c */ /* 0x000fe40001f61670 */
[----:B------:R-:W-:Y:S02]  /*e1b0*/  FSEL R26, R26, -INF , !P4 ;  /* 0xff8000001a1a7808 */ /* 0x000fe40006000000 */
[----:B------:R-:W-:-:S02]  /*e1c0*/  FSEL R27, R27, -INF , !P3 ;  /* 0xff8000001b1b7808 */ /* 0x000fc40005800000 */
[C---:B------:R-:W-:Y:S02]  /*e1d0*/  ISETP.GT.AND P3, PT, R121.reuse, 0x10, P2 ;  /* 0x000000107900780c */ /* 0x040fe40001764270 */
        /* <DEDUP_REMOVED lines=8> */
[C---:B------:R-:W-:Y:S02]  /*e260*/  ISETP.LT.OR P3, PT, R122.reuse, 0x1a, P3 ;  /* 0x0000001a7a00780c */ /* 0x040fe40001f61670 */
[----:B------:R-:W-:Y:S01]  /*e270*/  ISETP.LT.OR P4, PT, R122, 0x79, P4 ;  /* 0x000000797a00780c */ /* 0x000fe20002781670 */
[--C-:B------:R-:W-:Y:S01]  /*e280*/  FFMA.FTZ R148, R24, UR41, -R19.reuse ;  /* 0x0000002918947c23 */ /* 0x100fe20008010813 */
[----:B------:R-:W-:Y:S01]  /*e290*/  FMNMX.FTZ R24, R26, R0, !PT ;  /* 0x000000001a187209 */ /* 0x000fe20007810000 */
[--C-:B------:R-:W-:Y:S01]  /*e2a0*/  FFMA.FTZ R20, R25, UR41, -R19.reuse ;  /* 0x0000002919147c23 */ /* 0x100fe20008010813 */
[--C-:B------:R-:W-:Y:S01]  /*e2b0*/  FFMA.FTZ R21, R29, UR41, -R19.reuse ;  /* 0x000000291d157c23 */ /* 0x100fe20008010813 */
[----:B------:R-:W-:Y:S01]  /*e2c0*/  FSEL R39, R39, -INF , !P3 ;  /* 0xff80000027277808 */ /* 0x000fe20005800000 */
[--C-:B------:R-:W-:Y:S01]  /*e2d0*/  FFMA.FTZ R33, R33, UR41, -R19.reuse ;  /* 0x0000002921217c23 */ /* 0x100fe20008010813 */
[----:B------:R-:W-:Y:S01]  /*e2e0*/  FMNMX.FTZ R25, R27, R24, !PT ;  /* 0x000000181b197209 */ /* 0x000fe20007810000 */
[--C-:B------:R-:W-:Y:S01]  /*e2f0*/  FFMA.FTZ R132, R56, UR41, -R19.reuse ;  /* 0x0000002938847c23 */ /* 0x100fe20008010813 */
[----:B------:R-:W-:Y:S01]  /*e300*/  ISETP.GT.AND P3, PT, R121, 0x28, P2 ;  /* 0x000000287900780c */ /* 0x000fe20001764270 */
[----:B------:R-:W2:Y:S01]  /*e310*/  LDL R56, [R1+0x18] ;  /* 0x0000180001387983 */ /* 0x000ea20000100800 */
[----:B------:R-:W-:Y:S01]  /*e320*/  FMNMX.FTZ R24, R30, R25, !PT ;  /* 0x000000191e187209 */ /* 0x000fe20007810000 */
[--C-:B------:R-:W-:Y:S01]  /*e330*/  FFMA.FTZ R150, R28, UR41, -R19.reuse ;  /* 0x000000291c967c23 */ /* 0x100fe20008010813 */
[----:B------:R-:W-:Y:S01]  /*e340*/  ISETP.LT.OR P3, PT, R122, 0x29, P3 ;  /* 0x000000297a00780c */ /* 0x000fe20001f61670 */
[----:B------:R0:W-:Y:S01]  /*e350*/  MUFU.EX2 R25, R33 ;  /* 0x0000002100197308 */ /* 0x0001e20000000800 */
        /* <DEDUP_REMOVED lines=25> */
[----:B------:R-:W-:Y:S01]  /*e4f0*/  FFMA.FTZ R49, R49, UR41, -R19 ;  /* 0x0000002931317c23 */ /* 0x000fe20008010813 */
[----:B------:R-:W-:-:S02]  /*e500*/  FSEL R58, R58, -INF , !P3 ;  /* 0xff8000003a3a7808 */ /* 0x000fc40005800000 */
[----:B------:R-:W-:Y:S02]  /*e510*/  FMNMX.FTZ R24, R46, R29, !PT ;  /* 0x0000001d2e187209 */ /* 0x000fe40007810000 */
[----:B------:R-:W-:Y:S01]  /*e520*/  ISETP.GT.AND P3, PT, R121, 0x49, P2 ;  /* 0x000000497900780c */ /* 0x000fe20001764270 */
[----:B------:R1:W-:Y:S01]  /*e530*/  MUFU.EX2 R29, R41 ;  /* 0x00000029001d7308 */ /* 0x0003e20000000800 */
[----:B0-----:R-:W-:Y:S02]  /*e540*/  FMNMX.FTZ R33, R47, R24, !PT ;  /* 0x000000182f217209 */ /* 0x001fe40007810000 */
[----:B------:R-:W-:Y:S02]  /*e550*/  ISETP.LT.OR P3, PT, R122, 0x4a, P3 ;  /* 0x0000004a7a00780c */ /* 0x000fe40001f61670 */
[----:B------:R-:W-:Y:S02]  /*e560*/  FMNMX.FTZ R24, R50, R33, !PT ;  /* 0x0000002132187209 */ /* 0x000fe40007810000 */
        /* <DEDUP_REMOVED lines=37> */
[----:B-1----:R-:W-:Y:S02]  /*e7c0*/  FMNMX.FTZ R41, R79, R24, !PT ;  /* 0x000000184f297209 */ /* 0x002fe40007810000 */
[----:B------:R-:W-:Y:S02]  /*e7d0*/  ISETP.GT.AND P2, PT, R121, 0x79, P2 ;  /* 0x000000797900780c */ /* 0x000fe40001744270 */
[----:B------:R-:W-:-:S02]  /*e7e0*/  FSEL R83, R83, -INF , !P3 ;  /* 0xff80000053537808 */ /* 0x000fc40005800000 */
[----:B------:R-:W-:Y:S01]  /*e7f0*/  FMNMX.FTZ R24, R82, R41, !PT ;  /* 0x0000002952187209 */ /* 0x000fe20007810000 */
[----:B------:R-:W-:Y:S01]  /*e800*/  MUFU.EX2 R136, R136 ;  /* 0x0000008800887308 */ /* 0x000fe20000000800 */
[----:B------:R-:W-:Y:S02]  /*e810*/  ISETP.LT.OR P2, PT, R122, 0x7a, P2 ;  /* 0x0000007a7a00780c */ /* 0x000fe40001741670 */
[----:B------:R-:W-:Y:S02]  /*e820*/  FSEL R86, R86, -INF , !P4 ;  /* 0xff80000056567808 */ /* 0x000fe40006000000 */
[----:B------:R-:W-:Y:S02]  /*e830*/  FMNMX.FTZ R41, R83, R24, !PT ;  /* 0x0000001853297209 */ /* 0x000fe40007810000 */
[----:B------:R-:W-:Y:S01]  /*e840*/  FSEL R87, R87, -INF , !P2 ;  /* 0xff80000057577808 */ /* 0x000fe20005000000 */
[----:B------:R-:W-:Y:S01]  /*e850*/  MUFU.EX2 R33, R49 ;  /* 0x0000003100217308 */ /* 0x000fe20000000800 */
[----:B------:R-:W-:-:S04]  /*e860*/  FMNMX.FTZ R24, R86, R41, !PT ;  /* 0x0000002956187209 */ /* 0x000fc80007810000 */
[----:B------:R-:W-:-:S03]  /*e870*/  FMNMX.FTZ R24, R87, R24, !PT ;  /* 0x0000001857187209 */ /* 0x000fc60007810000 */
[----:B------:R-:W-:Y:S02]  /*e880*/  MUFU.EX2 R138, R138 ;  /* 0x0000008a008a7308 */ /* 0x000fe40000000800 */
[----:B------:R-:W0:Y:S01]  /*e890*/  SHFL.BFLY PT, R45, R24, 0x2, 0x1f ;  /* 0x0c401f00182d7f89 */ /* 0x000e2200000e0000 */
[----:B------:R-:W-:-:S05]  /*e8a0*/  FFMA.FTZ R57, R57, UR41, -R19 ;  /* 0x0000002939397c23 */ /* 0x000fca0008010813 */
[----:B------:R-:W-:Y:S01]  /*e8b0*/  MUFU.EX2 R36, R36 ;  /* 0x0000002400247308 */ /* 0x000fe20000000800 */
[----:B0-----:R-:W-:-:S05]  /*e8c0*/  FMNMX.FTZ R52, R24, R45, !PT ;  /* 0x0000002d18347209 */ /* 0x001fca0007810000 */
[----:B------:R-:W0:Y:S02]  /*e8d0*/  SHFL.BFLY PT, R53, R52, 0x1, 0x1f ;  /* 0x0c201f0034357f89 */ /* 0x000e2400000e0000 */
[----:B0-----:R-:W-:Y:S02]  /*e8e0*/  FMNMX.FTZ R24, R52, R53, !PT ;  /* 0x0000003534187209 */ /* 0x001fe40007810000 */
[----:B------:R-:W-:-:S05]  /*e8f0*/  FSEL R52, R13, RZ, P5 ;  /* 0x000000ff0d347208 */ /* 0x000fca0002800000 */
[----:B------:R-:W-:-:S04]  /*e900*/  FADD.FTZ R52, -R52, R3 ;  /* 0x0000000334347221 */ /* 0x000fc80000010100 */
[----:B------:R-:W-:-:S06]  /*e910*/  FMUL.FTZ R3, R52, UR41 ;  /* 0x0000002934037c20 */ /* 0x000fcc0008410000 */
[----:B------:R-:W0:Y:S01]  /*e920*/  MUFU.EX2 R3, R3 ;  /* 0x0000000300037308 */ /* 0x000e220000000800 */
[C---:B------:R-:W-:Y:S01]  /*e930*/  FMUL.FTZ R53, R24.reuse, UR41 ;  /* 0x0000002918357c20 */ /* 0x040fe20008410000 */
[----:B------:R-:W-:-:S04]  /*e940*/  FSETP.NEU.FTZ.AND P2, PT, R24, -INF , PT ;  /* 0xff8000001800780b */ /* 0x000fc80003f5d000 */
[----:B------:R-:W-:-:S05]  /*e950*/  FSEL R52, R53, RZ, P2 ;  /* 0x000000ff35347208 */ /* 0x000fca0001000000 */
[--C-:B------:R-:W-:Y:S01]  /*e960*/  FFMA.FTZ R149, R26, UR41, -R52.reuse ;  /* 0x000000291a957c23 */ /* 0x100fe20008010834 */
[--C-:B------:R-:W-:Y:S01]  /*e970*/  FFMA.FTZ R26, R27, UR41, -R52.reuse ;  /* 0x000000291b1a7c23 */ /* 0x100fe20008010834 */
[--C-:B------:R-:W-:Y:S01]  /*e980*/  FFMA.FTZ R27, R31, UR41, -R52.reuse ;  /* 0x000000291f1b7c23 */ /* 0x100fe20008010834 */
[----:B------:R-:W-:Y:S01]  /*e990*/  FFMA.FTZ R31, R39, UR41, -R52 ;  /* 0x00000029271f7c23 */ /* 0x000fe20008010834 */
[----:B0-----:R-:W-:Y:S01]  /*e9a0*/  FFMA.FTZ R7, R3, R7, R148 ;  /* 0x0000000703077223 */ /* 0x001fe20000010094 */
[----:B------:R-:W-:-:S03]  /*e9b0*/  FFMA.FTZ R147, R38, UR41, -R52 ;  /* 0x0000002926937c23 */ /* 0x000fc60008010834 */
[----:B------:R-:W-:Y:S01]  /*e9c0*/  FADD.FTZ R39, R20, R7 ;  /* 0x0000000714277221 */ /* 0x000fe20000010000 */
[----:B------:R-:W-:-:S03]  /*e9d0*/  FSEL R7, R24, RZ, P2 ;  /* 0x000000ff18077208 */ /* 0x000fc60001000000 */
[----:B------:R-:W-:Y:S02]  /*e9e0*/  FADD.FTZ R38, R150, R39 ;  /* 0x0000002796267221 */ /* 0x000fe40000010000 */
[----:B------:R-:W-:Y:S02]  /*e9f0*/  FADD.FTZ R0, -R7, R0 ;  /* 0x0000000007007221 */ /* 0x000fe40000010100 */
[----:B------:R-:W-:Y:S01]  /*ea00*/  FADD.FTZ R7, R21, R38 ;  /* 0x0000002615077221 */ /* 0x000fe20000010000 */
[----:B------:R-:W-:-:S03]  /*ea10*/  FFMA.FTZ R143, R46, UR41, -R52 ;  /* 0x000000292e8f7c23 */ /* 0x000fc60008010834 */
[----:B------:R-:W-:Y:S01]  /*ea20*/  FADD.FTZ R46, R144, R7 ;  /* 0x00000007902e7221 */ /* 0x000fe20000010000 */
[----:B------:R-:W-:-:S03]  /*ea30*/  FMUL.FTZ R0, R0, UR41 ;  /* 0x0000002900007c20 */ /* 0x000fc60008410000 */
[----:B------:R-:W-:-:S04]  /*ea40*/  FADD.FTZ R7, R25, R46 ;  /* 0x0000002e19077221 */ /* 0x000fc80000010000 */
[----:B------:R-:W-:Y:S01]  /*ea50*/  FADD.FTZ R7, R146, R7 ;  /* 0x0000000792077221 */ /* 0x000fe20000010000 */
[----:B------:R-:W-:Y:S01]  /*ea60*/  MUFU.EX2 R149, R149 ;  /* 0x0000009500957308 */ /* 0x000fe20000000800 */
[----:B------:R-:W-:Y:S02]  /*ea70*/  FFMA.FTZ R151, R30, UR41, -R52 ;  /* 0x000000291e977c23 */ /* 0x000fe40008010834 */
[----:B------:R-:W-:-:S05]  /*ea80*/  FADD.FTZ R7, R28, R7 ;  /* 0x000000071c077221 */ /* 0x000fca0000010000 */
[----:B------:R-:W0:Y:S01]  /*ea90*/  MUFU.EX2 R0, R0 ;  /* 0x0000000000007308 */ /* 0x000e220000000800 */
[----:B------:R-:W-:Y:S01]  /*eaa0*/  FADD.FTZ R46, R140, R7 ;  /* 0x000000078c2e7221 */ /* 0x000fe20000010000 */
[----:B------:R-:W-:-:S06]  /*eab0*/  FFMA.FTZ R145, R34, UR41, -R52 ;  /* 0x0000002922917c23 */ /* 0x000fcc0008010834 */
[----:B------:R-:W1:Y:S01]  /*eac0*/  MUFU.EX2 R26, R26 ;  /* 0x0000001a001a7308 */ /* 0x000e620000000800 */
[----:B------:R-:W-:Y:S01]  /*ead0*/  FADD.FTZ R7, R29, R46 ;  /* 0x0000002e1d077221 */ /* 0x000fe20000010000 */
[----:B------:R-:W-:-:S06]  /*eae0*/  FFMA.FTZ R30, R35, UR41, -R52 ;  /* 0x00000029231e7c23 */ /* 0x000fcc0008010834 */
[----:B------:R-:W3:Y:S01]  /*eaf0*/  MUFU.EX2 R151, R151 ;  /* 0x0000009700977308 */ /* 0x000ee20000000800 */
[----:B------:R-:W-:Y:S01]  /*eb00*/  FADD.FTZ R7, R142, R7 ;  /* 0x000000078e077221 */ /* 0x000fe20000010000 */
[----:B------:R-:W-:-:S06]  /*eb10*/  FFMA.FTZ R34, R43, UR41, -R52 ;  /* 0x000000292b227c23 */ /* 0x000fcc0008010834 */
[----:B------:R-:W4:Y:S01]  /*eb20*/  MUFU.EX2 R27, R27 ;  /* 0x0000001b001b7308 */ /* 0x000f220000000800 */
[----:B------:R-:W-:Y:S01]  /*eb30*/  FADD.FTZ R43, R32, R7 ;  /* 0x00000007202b7221 */ /* 0x000fe20000010000 */
[----:B0-----:R-:W-:Y:S01]  /*eb40*/  FFMA.FTZ R7, R0, R6, R149 ;  /* 0x0000000600077223 */ /* 0x001fe20000010095 */
[----:B------:R-:W-:-:S05]  /*eb50*/  FFMA.FTZ R134, R60, UR41, -R19 ;  /* 0x000000293c867c23 */ /* 0x000fca0008010813 */
[----:B------:R-:W0:Y:S01]  /*eb60*/  MUFU.EX2 R145, R145 ;  /* 0x0000009100917308 */ /* 0x000e220000000800 */
[----:B------:R-:W-:Y:S01]  /*eb70*/  FADD.FTZ R46, R136, R43 ;  /* 0x0000002b882e7221 */ /* 0x000fe20000010000 */
[----:B-1----:R-:W-:-:S06]  /*eb80*/  FADD.FTZ R6, R26, R7 ;  /* 0x000000071a067221 */ /* 0x002fcc0000010000 */
[----:B------:R-:W1:Y:S01]  /*eb90*/  MUFU.EX2 R132, R132 ;  /* 0x0000008400847308 */ /* 0x000e620000000800 */
[----:B------:R-:W-:Y:S01]  /*eba0*/  FADD.FTZ R7, R33, R46 ;  /* 0x0000002e21077221 */ /* 0x000fe20000010000 */
[----:B------:R-:W-:Y:S01]  /*ebb0*/  FFMA.FTZ R40, R61, UR41, -R19 ;  /* 0x000000293d287c23 */ /* 0x000fe20008010813 */
[----:B---3--:R-:W-:-:S05]  /*ebc0*/  FADD.FTZ R6, R151, R6 ;  /* 0x0000000697067221 */ /* 0x008fca0000010000 */
[----:B------:R-:W3:Y:S01]  /*ebd0*/  MUFU.EX2 R30, R30 ;  /* 0x0000001e001e7308 */ /* 0x000ee20000000800 */
[----:B------:R-:W-:Y:S01]  /*ebe0*/  FFMA.FTZ R141, R42, UR41, -R52 ;  /* 0x000000292a8d7c23 */ /* 0x000fe20008010834 */
[----:B------:R-:W-:-:S06]  /*ebf0*/  FADD.FTZ R7, R138, R7 ;  /* 0x000000078a077221 */ /* 0x000fcc0000010000 */
[----:B------:R-:W5:Y:S01]  /*ec00*/  MUFU.EX2 R37, R57 ;  /* 0x0000003900257308 */ /* 0x000f620000000800 */
[----:B------:R-:W-:Y:S01]  /*ec10*/  FFMA.FTZ R128, R64, UR41, -R19 ;  /* 0x0000002940807c23 */ /* 0x000fe20008010813 */
[----:B----4-:R-:W-:-:S06]  /*ec20*/  FADD.FTZ R6, R27, R6 ;  /* 0x000000061b067221 */ /* 0x010fcc0000010000 */
[----:B------:R-:W4:Y:S01]  /*ec30*/  MUFU.EX2 R147, R147 ;  /* 0x0000009300937308 */ /* 0x000f220000000800 */
[----:B------:R-:W-:Y:S02]  /*ec40*/  @!P1 IMAD R35, R16, 0x8, R2 ;  /* 0x0000000810239824 */ /* 0x000fe400078e0202 */
[----:B------:R-:W-:-:S05]  /*ec50*/  FADD.FTZ R43, R36, R7 ;  /* 0x00000007242b7221 */ /* 0x000fca0000010000 */
[----:B------:R-:W2:Y:S01]  /*ec60*/  MUFU.EX2 R134, R134 ;  /* 0x0000008600867308 */ /* 0x000ea20000000800 */
[----:B------:R-:W-:Y:S01]  /*ec70*/  FFMA.FTZ R41, R65, UR41, -R19 ;  /* 0x0000002941297c23 */ /* 0x000fe20008010813 */
[----:B0-----:R-:W-:-:S06]  /*ec80*/  FADD.FTZ R7, R145, R6 ;  /* 0x0000000691077221 */ /* 0x001fcc0000010000 */
[----:B------:R-:W0:Y:S01]  /*ec90*/  MUFU.EX2 R31, R31 ;  /* 0x0000001f001f7308 */ /* 0x000e220000000800 */
[----:B------:R-:W-:Y:S01]  /*eca0*/  FFMA.FTZ R137, R50, UR41, -R52 ;  /* 0x0000002932897c23 */ /* 0x000fe20008010834 */
[----:B------:R-:W-:Y:S02]  /*ecb0*/  @!P1 VIADD R35, R35, 0x16860 ;  /* 0x0001686023239836 */ /* 0x000fe40000000000 */
[----:B-1----:R-:W-:-:S04]  /*ecc0*/  FADD.FTZ R50, R132, R43 ;  /* 0x0000002b84327221 */ /* 0x002fc80000010000 */
[----:B------:R-:W1:Y:S01]  /*ecd0*/  MUFU.EX2 R40, R40 ;  /* 0x0000002800287308 */ /* 0x000e620000000800 */
[----:B------:R-:W-:Y:S01]  /*ece0*/  FFMA.FTZ R130, R68, UR41, -R19 ;  /* 0x0000002944827c23 */ /* 0x000fe20008010813 */
[----:B---3--:R-:W-:-:S06]  /*ecf0*/  FADD.FTZ R46, R30, R7 ;  /* 0x000000071e2e7221 */ /* 0x008fcc0000010000 */
[----:B------:R-:W3:Y:S01]  /*ed00*/  MUFU.EX2 R141, R141 ;  /* 0x0000008d008d7308 */ /* 0x000ee20000000800 */
[----:B------:R-:W-:Y:S01]  /*ed10*/  FFMA.FTZ R47, R47, UR41, -R52 ;  /* 0x000000292f2f7c23 */ /* 0x000fe20008010834 */
[----:B-----5:R-:W-:-:S06]  /*ed20*/  FADD.FTZ R7, R37, R50 ;  /* 0x0000003225077221 */ /* 0x020fcc0000010000 */
[----:B------:R-:W5:Y:S01]  /*ed30*/  MUFU.EX2 R128, R128 ;  /* 0x0000008000807308 */ /* 0x000f620000000800 */
[----:B------:R-:W-:Y:S01]  /*ed40*/  FFMA.FTZ R44, R69, UR41, -R19 ;  /* 0x00000029452c7c23 */ /* 0x000fe20008010813 */
[----:B------:R-:W-:Y:S01]  /*ed50*/  @!P1 PRMT R35, RZ, 0x654, R35 ;  /* 0x00000654ff239816 */ /* 0x000fe20000000023 */
[----:B----4-:R-:W-:-:S05]  /*ed60*/  FADD.FTZ R46, R147, R46 ;  /* 0x0000002e932e7221 */ /* 0x010fca0000010000 */
[----:B------:R-:W4:Y:S01]  /*ed70*/  MUFU.EX2 R34, R34 ;  /* 0x0000002200227308 */ /* 0x000f220000000800 */
[----:B--2---:R-:W-:Y:S01]  /*ed80*/  FADD.FTZ R7, R134, R7 ;  /* 0x0000000786077221 */ /* 0x004fe20000010000 */
[----:B------:R-:W-:Y:S01]  /*ed90*/  FFMA.FTZ R124, R72, UR41, -R19 ;  /* 0x00000029487c7c23 */ /* 0x000fe20008010813 */
[----:B------:R2:W-:Y:S05]  /*eda0*/  @!P1 SYNCS.ARRIVE.TRANS64.RED.A1T0 RZ, [R35+URZ], RZ ;  /* 0x000000ff23ff99a7 */ /* 0x0005ea000810043f */
[----:B------:R-:W4:Y:S01]  /*edb0*/  MUFU.EX2 R41, R41 ;  /* 0x0000002900297308 */ /* 0x000f220000000800 */
[----:B0-----:R-:W-:-:S07]  /*edc0*/  FADD.FTZ R46, R31, R46 ;  /* 0x0000002e1f2e7221 */ /* 0x001fce0000010000 */
[----:B------:R-:W0:Y:S01]  /*edd0*/  MUFU.EX2 R143, R143 ;  /* 0x0000008f008f7308 */ /* 0x000e220000000800 */
[----:B--2---:R-:W-:Y:S01]  /*ede0*/  FFMA.FTZ R35, R51, UR41, -R52 ;  /* 0x0000002933237c23 */ /* 0x004fe20008010834 */
[----:B-1----:R-:W-:-:S06]  /*edf0*/  FADD.FTZ R43, R40, R7 ;  /* 0x00000007282b7221 */ /* 0x002fcc0000010000 */
[----:B------:R-:W1:Y:S01]  /*ee00*/  MUFU.EX2 R130, R130 ;  /* 0x0000008200827308 */ /* 0x000e620000000800 */
[----:B------:R-:W-:Y:S01]  /*ee10*/  FFMA.FTZ R45, R73, UR41, -R19 ;  /* 0x00000029492d7c23 */ /* 0x000fe20008010813 */
[----:B---3--:R-:W-:-:S06]  /*ee20*/  FADD.FTZ R7, R141, R46 ;  /* 0x0000002e8d077221 */ /* 0x008fcc0000010000 */
[----:B------:R-:W2:Y:S01]  /*ee30*/  MUFU.EX2 R16, R47 ;  /* 0x0000002f00107308 */ /* 0x000ea20000000800 */
[----:B------:R-:W-:Y:S01]  /*ee40*/  FFMA.FTZ R139, R54, UR41, -R52 ;  /* 0x00000029368b7c23 */ /* 0x000fe20008010834 */
[----:B------:R-:W-:Y:S01]  /*ee50*/  F2FP.BF16.F32.PACK_AB R148, R20, R148 ;  /* 0x000000941494723e */ /* 0x000fe200000010ff */
[----:B-----5:R-:W-:-:S05]  /*ee60*/  FADD.FTZ R46, R128, R43 ;  /* 0x0000002b802e7221 */ /* 0x020fca0000010000 */
[----:B------:R-:W3:Y:S01]  /*ee70*/  MUFU.EX2 R44, R44 ;  /* 0x0000002c002c7308 */ /* 0x000ee20000000800 */
[----:B------:R-:W-:Y:S01]  /*ee80*/  FFMA.FTZ R126, R76, UR41, -R19 ;  /* 0x000000294c7e7c23 */ /* 0x000fe20008010813 */
[----:B----4-:R-:W-:-:S06]  /*ee90*/  FADD.FTZ R20, R34, R7 ;  /* 0x0000000722147221 */ /* 0x010fcc0000010000 */
[----:B------:R-:W4:Y:S01]  /*eea0*/  MUFU.EX2 R137, R137 ;  /* 0x0000008900897308 */ /* 0x000f220000000800 */
[----:B------:R-:W-:Y:S01]  /*eeb0*/  FFMA.FTZ R38, R55, UR41, -R52 ;  /* 0x0000002937267c23 */ /* 0x000fe20008010834 */
[----:B------:R-:W-:-:S06]  /*eec0*/  FADD.FTZ R43, R41, R46 ;  /* 0x0000002e292b7221 */ /* 0x000fcc0000010000 */
[----:B------:R-:W5:Y:S01]  /*eed0*/  MUFU.EX2 R124, R124 ;  /* 0x0000007c007c7308 */ /* 0x000f620000000800 */
[----:B------:R-:W-:Y:S01]  /*eee0*/  FFMA.FTZ R48, R77, UR41, -R19 ;  /* 0x000000294d307c23 */ /* 0x000fe20008010813 */
[----:B0-----:R-:W-:-:S06]  /*eef0*/  FADD.FTZ R7, R143, R20 ;  /* 0x000000148f077221 */ /* 0x001fcc0000010000 */
[----:B------:R-:W0:Y:S01]  /*ef00*/  MUFU.EX2 R35, R35 ;  /* 0x0000002300237308 */ /* 0x000e220000000800 */
[----:B------:R-:W-:Y:S01]  /*ef10*/  FFMA.FTZ R133, R58, UR41, -R52 ;  /* 0x000000293a857c23 */ /* 0x000fe20008010834 */
[----:B-1----:R-:W-:-:S06]  /*ef20*/  FADD.FTZ R43, R130, R43 ;  /* 0x0000002b822b7221 */ /* 0x002fcc0000010000 */
[----:B------:R-:W1:Y:S01]  /*ef30*/  MUFU.EX2 R45, R45 ;  /* 0x0000002d002d7308 */ /* 0x000e620000000800 */
[----:B------:R-:W-:Y:S01]  /*ef40*/  FFMA.FTZ R120, R80, UR41, -R19 ;  /* 0x0000002950787c23 */ /* 0x000fe20008010813 */
[----:B--2---:R-:W-:-:S06]  /*ef50*/  FADD.FTZ R46, R16, R7 ;  /* 0x00000007102e7221 */ /* 0x004fcc0000010000 */
[----:B------:R-:W2:Y:S01]  /*ef60*/  MUFU.EX2 R139, R139 ;  /* 0x0000008b008b7308 */ /* 0x000ea20000000800 */
[----:B------:R-:W-:Y:S01]  /*ef70*/  FFMA.FTZ R39, R59, UR41, -R52 ;  /* 0x000000293b277c23 */ /* 0x000fe20008010834 */
[----:B---3--:R-:W-:-:S06]  /*ef80*/  FADD.FTZ R43, R44, R43 ;  /* 0x0000002b2c2b7221 */ /* 0x008fcc0000010000 */
[----:B------:R-:W3:Y:S01]  /*ef90*/  MUFU.EX2 R126, R126 ;  /* 0x0000007e007e7308 */ /* 0x000ee20000000800 */
[----:B------:R-:W-:Y:S01]  /*efa0*/  FFMA.FTZ R49, R81, UR41, -R19 ;  /* 0x0000002951317c23 */ /* 0x000fe20008010813 */
[----:B----4-:R-:W-:-:S06]  /*efb0*/  FADD.FTZ R46, R137, R46 ;  /* 0x0000002e892e7221 */ /* 0x010fcc0000010000 */
[----:B------:R-:W4:Y:S01]  /*efc0*/  MUFU.EX2 R38, R38 ;  /* 0x0000002600267308 */ /* 0x000f220000000800 */
[----:B------:R-:W-:Y:S01]  /*efd0*/  FFMA.FTZ R135, R62, UR41, -R52 ;  /* 0x000000293e877c23 */ /* 0x000fe20008010834 */
[----:B------:R-:W-:Y:S01]  /*efe0*/  F2FP.BF16.F32.PACK_AB R146, R28, R146 ;  /* 0x000000921c92723e */ /* 0x000fe200000010ff */
[----:B-----5:R-:W-:-:S05]  /*eff0*/  FADD.FTZ R28, R124, R43 ;  /* 0x0000002b7c1c7221 */ /* 0x020fca0000010000 */
[----:B------:R-:W5:Y:S01]  /*f000*/  MUFU.EX2 R48, R48 ;  /* 0x0000003000307308 */ /* 0x000f620000000800 */
[----:B------:R-:W-:Y:S01]  /*f010*/  FFMA.FTZ R122, R84, UR41, -R19 ;  /* 0x00000029547a7c23 */ /* 0x000fe20008010813 */
[----:B0-----:R-:W-:-:S06]  /*f020*/  FADD.FTZ R46, R35, R46 ;  /* 0x0000002e232e7221 */ /* 0x001fcc0000010000 */
[----:B------:R-:W0:Y:S01]  /*f030*/  MUFU.EX2 R133, R133 ;  /* 0x0000008500857308 */ /* 0x000e220000000800 */
[----:B------:R-:W-:Y:S01]  /*f040*/  FFMA.FTZ R42, R63, UR41, -R52 ;  /* 0x000000293f2a7c23 */ /* 0x000fe20008010834 */
[----:B------:R-:W-:Y:S01]  /*f050*/  F2FP.BF16.F32.PACK_AB R150, R21, R150 ;  /* 0x000000961596723e */ /* 0x000fe200000010ff */
[----:B-1----:R-:W-:-:S05]  /*f060*/  FADD.FTZ R21, R45, R28 ;  /* 0x0000001c2d157221 */ /* 0x002fca0000010000 */
[----:B------:R-:W1:Y:S01]  /*f070*/  MUFU.EX2 R120, R120 ;  /* 0x0000007800787308 */ /* 0x000e620000000800 */
[----:B------:R-:W-:Y:S01]  /*f080*/  FFMA.FTZ R19, R85, UR41, -R19 ;  /* 0x0000002955137c23 */ /* 0x000fe20008010813 */
[----:B--2---:R-:W-:-:S06]  /*f090*/  FADD.FTZ R7, R139, R46 ;  /* 0x0000002e8b077221 */ /* 0x004fcc0000010000 */
[----:B------:R-:W2:Y:S01]  /*f0a0*/  MUFU.EX2 R39, R39 ;  /* 0x0000002700277308 */ /* 0x000ea20000000800 */
[----:B------:R-:W-:Y:S01]  /*f0b0*/  FFMA.FTZ R66, R66, UR41, -R52 ;  /* 0x0000002942427c23 */ /* 0x000fe20008010834 */
[----:B------:R-:W-:Y:S01]  /*f0c0*/  F2FP.BF16.F32.PACK_AB R142, R32, R142 ;  /* 0x0000008e208e723e */ /* 0x000fe200000010ff */
[----:B---3--:R-:W-:-:S05]  /*f0d0*/  FADD.FTZ R21, R126, R21 ;  /* 0x000000157e157221 */ /* 0x008fca0000010000 */
[----:B------:R-:W3:Y:S01]  /*f0e0*/  MUFU.EX2 R49, R49 ;  /* 0x0000003100317308 */ /* 0x000ee20000000800 */
[----:B----4-:R-:W-:Y:S01]  /*f0f0*/  FADD.FTZ R32, R38, R7 ;  /* 0x0000000726207221 */ /* 0x010fe20000010000 */
[----:B------:R-:W-:-:S06]  /*f100*/  FFMA.FTZ R129, R67, UR41, -R52 ;  /* 0x0000002943817c23 */ /* 0x000fcc0008010834 */
[----:B------:R-:W4:Y:S01]  /*f110*/  MUFU.EX2 R135, R135 ;  /* 0x0000008700877308 */ /* 0x000f220000000800 */
[----:B-----5:R-:W-:Y:S01]  /*f120*/  FADD.FTZ R21, R48, R21 ;  /* 0x0000001530157221 */ /* 0x020fe20000010000 */
[----:B0-----:R-:W-:-:S06]  /*f130*/  FADD.FTZ R32, R133, R32 ;  /* 0x0000002085207221 */ /* 0x001fcc0000010000 */
[----:B------:R-:W0:Y:S01]  /*f140*/  MUFU.EX2 R122, R122 ;  /* 0x0000007a007a7308 */ /* 0x000e220000000800 */
[----:B------:R-:W-:-:S07]  /*f150*/  FFMA.FTZ R131, R70, UR41, -R52 ;  /* 0x0000002946837c23 */ /* 0x000fce0008010834 */
[----:B------:R-:W5:Y:S01]  /*f160*/  MUFU.EX2 R42, R42 ;  /* 0x0000002a002a7308 */ /* 0x000f620000000800 */
[----:B------:R-:W-:Y:S01]  /*f170*/  F2FP.BF16.F32.PACK_AB R138, R36, R138 ;  /* 0x0000008a248a723e */ /* 0x000fe200000010ff */
[----:B-1----:R-:W-:-:S06]  /*f180*/  FADD.FTZ R36, R120, R21 ;  /* 0x0000001578247221 */ /* 0x002fcc0000010000 */
[----:B------:R-:W1:Y:S01]  /*f190*/  MUFU.EX2 R19, R19 ;  /* 0x0000001300137308 */ /* 0x000e620000000800 */
[----:B--2---:R-:W-:-:S07]  /*f1a0*/  FADD.FTZ R32, R39, R32 ;  /* 0x0000002027207221 */ /* 0x004fce0000010000 */
[----:B------:R-:W2:Y:S01]  /*f1b0*/  MUFU.EX2 R6, R66 ;  /* 0x0000004200067308 */ /* 0x000ea20000000800 */
[----:B------:R-:W-:Y:S01]  /*f1c0*/  FFMA.FTZ R71, R71, UR41, -R52 ;  /* 0x0000002947477c23 */ /* 0x000fe20008010834 */
[----:B---3--:R-:W-:Y:S01]  /*f1d0*/  FADD.FTZ R21, R49, R36 ;  /* 0x0000002431157221 */ /* 0x008fe20000010000 */
[----:B----4-:R-:W-:-:S05]  /*f1e0*/  FADD.FTZ R7, R135, R32 ;  /* 0x0000002087077221 */ /* 0x010fca0000010000 */
[----:B------:R-:W3:Y:S01]  /*f1f0*/  MUFU.EX2 R129, R129 ;  /* 0x0000008100817308 */ /* 0x000ee20000000800 */
[----:B------:R-:W-:Y:S01]  /*f200*/  FFMA.FTZ R125, R74, UR41, -R52 ;  /* 0x000000294a7d7c23 */ /* 0x000fe20008010834 */
[----:B0-----:R-:W-:Y:S01]  /*f210*/  FADD.FTZ R32, R122, R21 ;  /* 0x000000157a207221 */ /* 0x001fe20000010000 */
[----:B-----5:R-:W-:-:S05]  /*f220*/  FADD.FTZ R21, R42, R7 ;  /* 0x000000072a157221 */ /* 0x020fca0000010000 */
[----:B------:R-:W0:Y:S01]  /*f230*/  MUFU.EX2 R131, R131 ;  /* 0x0000008300837308 */ /* 0x000e220000000800 */
[----:B------:R-:W-:Y:S01]  /*f240*/  FFMA.FTZ R75, R75, UR41, -R52 ;  /* 0x000000294b4b7c23 */ /* 0x000fe20008010834 */
[----:B-1----:R-:W-:Y:S01]  /*f250*/  FADD.FTZ R7, R19, R32 ;  /* 0x0000002013077221 */ /* 0x002fe20000010000 */
[----:B--2---:R-:W-:-:S05]  /*f260*/  FADD.FTZ R32, R6, R21 ;  /* 0x0000001506207221 */ /* 0x004fca0000010000 */
[----:B------:R-:W1:Y:S01]  /*f270*/  MUFU.EX2 R20, R71 ;  /* 0x0000004700147308 */ /* 0x000e620000000800 */
[----:B------:R-:W-:Y:S01]  /*f280*/  FFMA.FTZ R78, R78, UR41, -R52 ;  /* 0x000000294e4e7c23 */ /* 0x000fe20008010834 */
[----:B---3--:R-:W-:-:S06]  /*f290*/  FADD.FTZ R32, R129, R32 ;  /* 0x0000002081207221 */ /* 0x008fcc0000010000 */
[----:B------:R-:W2:Y:S01]  /*f2a0*/  MUFU.EX2 R125, R125 ;  /* 0x0000007d007d7308 */ /* 0x000ea20000000800 */
[----:B------:R-:W-:Y:S01]  /*f2b0*/  FFMA.FTZ R79, R79, UR41, -R52 ;  /* 0x000000294f4f7c23 */ /* 0x000fe20008010834 */
[----:B------:R-:W-:Y:S01]  /*f2c0*/  F2FP.BF16.F32.PACK_AB R122, R19, R122 ;  /* 0x0000007a137a723e */ /* 0x000fe200000010ff */
[----:B0-----:R-:W-:-:S05]  /*f2d0*/  FADD.FTZ R19, R131, R32 ;  /* 0x0000002083137221 */ /* 0x001fca0000010000 */
        /* <DEDUP_REMOVED lines=8> */
[----:B0-----:R-:W-:-:S06]  /*f360*/  FADD.FTZ R19, R28, R19 ;  /* 0x000000131c137221 */ /* 0x001fcc0000010000 */
[----:B------:R-:W0:Y:S01]  /*f370*/  MUFU.EX2 R121, R82 ;  /* 0x0000005200797308 */ /* 0x000e220000000800 */
[----:B------:R-:W-:Y:S01]  /*f380*/  FFMA.FTZ R52, R87, UR41, -R52 ;  /* 0x0000002957347c23 */ /* 0x000fe20008010834 */
[----:B------:R-:W-:Y:S01]  /*f390*/  F2FP.BF16.F32.PACK_AB R149, R26, R149 ;  /* 0x000000951a95723e */ /* 0x000fe200000010ff */
[----:B-1----:R-:W-:-:S05]  /*f3a0*/  FADD.FTZ R26, R78, R19 ;  /* 0x000000134e1a7221 */ /* 0x002fca0000010000 */
[----:B------:R-:W1:Y:S01]  /*f3b0*/  MUFU.EX2 R83, R83 ;  /* 0x0000005300537308 */ /* 0x000e620000000800 */
[----:B--2---:R-:W-:Y:S01]  /*f3c0*/  FADD.FTZ R26, R79, R26 ;  /* 0x0000001a4f1a7221 */ /* 0x004fe20000010000 */
[----:B------:R-:W-:-:S06]  /*f3d0*/  ISETP.GT.AND P2, PT, R4, R56, PT ;  /* 0x000000380400720c */ /* 0x000fcc0003f44270 */
[----:B------:R-:W2:Y:S01]  /*f3e0*/  MUFU.EX2 R123, R86 ;  /* 0x00000056007b7308 */ /* 0x000ea20000000800 */
[----:B0-----:R-:W-:-:S07]  /*f3f0*/  FADD.FTZ R26, R121, R26 ;  /* 0x0000001a791a7221 */ /* 0x001fce0000010000 */
[----:B------:R-:W0:Y:S01]  /*f400*/  MUFU.EX2 R52, R52 ;  /* 0x0000003400347308 */ /* 0x000e220000000800 */
[----:B-1----:R-:W-:Y:S01]  /*f410*/  FADD.FTZ R26, R83, R26 ;  /* 0x0000001a531a7221 */ /* 0x002fe20000010000 */
[-C--:B------:R-:W-:Y:S01]  /*f420*/  FMUL.FTZ R88, R88, R3.reuse ;  /* 0x0000000358587220 */ /* 0x080fe20000410000 */
[-C--:B------:R-:W-:Y:S01]  /*f430*/  FMUL.FTZ R89, R89, R3.reuse ;  /* 0x0000000359597220 */ /* 0x080fe20000410000 */
[-C--:B------:R-:W-:Y:S01]  /*f440*/  FMUL.FTZ R92, R92, R3.reuse ;  /* 0x000000035c5c7220 */ /* 0x080fe20000410000 */
[-C--:B------:R-:W-:Y:S01]  /*f450*/  FMUL.FTZ R93, R93, R3.reuse ;  /* 0x000000035d5d7220 */ /* 0x080fe20000410000 */
[-C--:B------:R-:W-:Y:S01]  /*f460*/  FMUL.FTZ R96, R96, R3.reuse ;  /* 0x0000000360607220 */ /* 0x080fe20000410000 */
[----:B--2---:R-:W-:Y:S01]  /*f470*/  FADD.FTZ R26, R123, R26 ;  /* 0x0000001a7b1a7221 */ /* 0x004fe20000010000 */
        /* <DEDUP_REMOVED lines=30> */
[----:B0-----:R-:W-:Y:S01]  /*f660*/  FADD.FTZ R6, R52, R26 ;  /* 0x0000001a34067221 */ /* 0x001fe20000010000 */
[----:B------:R-:W-:Y:S01]  /*f670*/  F2FP.BF16.F32.PACK_AB R140, R29, R140 ;  /* 0x0000008c1d8c723e */ /* 0x000fe200000010ff */
[----:B------:R-:W-:Y:S01]  /*f680*/  VIADD R4, R4, 0xffffffff ;  /* 0xffffffff04047836 */ /* 0x000fe20000000000 */
        /* <DEDUP_REMOVED lines=26> */
[----:B------:R-:W-:Y:S02]  /*f830*/  IMAD.MOV.U32 R0, RZ, RZ, R24 ;  /* 0x000000ffff007224 */ /* 0x000fe400078e0018 */
[----:B------:R-:W-:Y:S02]  /*f840*/  IMAD.MOV.U32 R3, RZ, RZ, R13 ;  /* 0x000000ffff037224 */ /* 0x000fe400078e000d */
[----:B------:R-:W-:Y:S02]  /*f850*/  IMAD.MOV.U32 R16, RZ, RZ, R153 ;  /* 0x000000ffff107224 */ /* 0x000fe400078e0099 */
[----:B------:R-:W-:-:S07]  /*f860*/  IMAD.MOV.U32 R19, RZ, RZ, R154 ;  /* 0x000000ffff137224 */ /* 0x000fce00078e009a */
.L_x_11708:
        /* <DEDUP_REMOVED lines=19> */
.L_x_11729:
[----:B------:R-:W-:-:S13]  /*f9a0*/  ISETP.NE.AND P2, PT, R24, 0x1, PT ;  /* 0x000000011800780c */ /* 0x000fda0003f45270 */
[----:B------:R-:W0:Y:S02]  /*f9b0*/  @P2 LDC.64 R20, c[0x0][0x9e8] ;  /* 0x00027a00ff142b82 */ /* 0x000e240000000a00 */
[----:B0-----:R-:W-:-:S05]  /*f9c0*/  @P2 IMAD.HI.U32 R20, R13, R20, RZ ;  /* 0x000000140d142227 */ /* 0x001fca00078e00ff */
[----:B------:R-:W-:-:S07]  /*f9d0*/  @P2 SHF.R.U32.HI R13, RZ, R21, R20 ;  /* 0x00000015ff0d2219 */ /* 0x000fce0000011614 */
.L_x_11730:
[----:B------:R-:W-:Y:S05]  /*f9e0*/  BSYNC B0 ;  /* 0x0000000000007941 */ /* 0x000fea0003800000 */
.L_x_11728:
[----:B------:R-:W-:-:S05]  /*f9f0*/  IMAD R13, R13, R24, RZ ;  /* 0x000000180d0d7224 */ /* 0x000fca00078e02ff */
[----:B------:R-:W-:-:S07]  /*fa00*/  VIMNMX R12, R12, R13, !PT ;  /* 0x0000000d0c0c7248 */ /* 0x000fce0007fe0100 */
.L_x_11727:
        /* <DEDUP_REMOVED lines=12> */
.L_x_11741:
        /* <DEDUP_REMOVED lines=11> */
.L_x_11733:
[----:B------:R-:W-:Y:S01]  /*fb80*/  IMAD R0, R16, 0x8, R2 ;  /* 0x0000000810007824 */ /* 0x000fe200078e0202 */
[----:B------:R-:W-:-:S04]  /*fb90*/  SHF.L.U32 R3, R19, 0x1f, RZ ;  /* 0x0000001f13037819 */ /* 0x000fc800000006ff */
[----:B------:R0:W1:Y:S01]  /*fba0*/  SYNCS.PHASECHK.TRANS64.TRYWAIT P3, [R0+URZ+0x16830], R3 ;  /* 0x01683003000075a7 */ /* 0x000062000806017f */
[----:B------:R-:W-:Y:S05]  /*fbb0*/  @!P0 BRA `(.L_x_11734) ;  /* 0x0000000000048947 */ /* 0x000fea0003800000 */
[----:B------:R-:W-:Y:S01]  /*fbc0*/  BPT.TRAP 0x1 ;  /* 0x000000040000795c */ /* 0x000fe20000300000 */
.L_x_11734:
[----:B------:R-:W-:Y:S04]  /*fbd0*/  BSSY B0, `(.L_x_11732) ;  /* 0x0000004000007945 */ /* 0x000fe80003800000 */
[----:B-1----:R-:W-:Y:S05]  /*fbe0*/  @P3 BRA `(.L_x_11735) ;  /* 0x0000000000083947 */ /* 0x002fea0003800000 */
[----:B------:R-:W1:Y:S02]  /*fbf0*/  SYNCS.PHASECHK.TRANS64.TRYWAIT P3, [R0+URZ+0x16830], R3 ;  /* 0x01683003000075a7 */ /* 0x000e64000806017f */
[----:B-1----:R-:W-:Y:S05]  /*fc00*/  @!P3 BRA `(.L_x_11736) ;  /* 0x000000d000d8b947 */ /* 0x002fea0003800000 */
.L_x_11735:
[----:B------:R-:W-:Y:S05]  /*fc10*/  BSYNC B0 ;  /* 0x0000000000007941 */ /* 0x000fea0003800000 */
.L_x_11732:
[----:B01----:R-:W2:Y:S01]  /*fc20*/  LDL R3, [R1+0x14] ;  /* 0x0000140001037983 */ /* 0x003ea20000100800 */
[----:B------:R-:W0:Y:S01]  /*fc30*/  S2R R0, SR_TID.X ;  /* 0x0000000000007919 */ /* 0x000e220000002100 */
[----:B------:R-:W-:Y:S05]  /*fc40*/  WARPSYNC.ALL ;  /* 0x0000000000007948 */ /* 0x000fea0003800000 */
[----:B------:R-:W-:Y:S01]  /*fc50*/  IMAD.MOV.U32 R25, RZ, RZ, 0x40000040 ;  /* 0x40000040ff197424 */ /* 0x000fe200078e00ff */
[----:B0-----:R-:W-:-:S05]  /*fc60*/  SHF.R.U32.HI R0, RZ, 0x7, R0 ;  /* 0x00000007ff007819 */ /* 0x001fca0000011600 */
[----:B------:R-:W-:Y:S01]  /*fc70*/  VIADD R0, R0, 0x8 ;  /* 0x0000000800007836 */ /* 0x000fe20000000000 */
[----:B------:R-:W-:Y:S01]  /*fc80*/  R2UR UR8, R8 ;  /* 0x00000000080872ca */ /* 0x000fe200000e0000 */
[----:B------:R-:W-:Y:S01]  /*fc90*/  IMAD.MOV.U32 R27, RZ, RZ, 0x40000040 ;  /* 0x40000040ff1b7424 */ /* 0x000fe200078e00ff */
[----:B------:R-:W-:Y:S01]  /*fca0*/  R2UR UR9, R9 ;  /* 0x00000000090972ca */ /* 0x000fe200000e0000 */
[----:B------:R-:W-:Y:S01]  /*fcb0*/  IMAD.MOV.U32 R29, RZ, RZ, 0x40000040 ;  /* 0x40000040ff1d7424 */ /* 0x000fe200078e00ff */
[----:B------:R-:W-:Y:S02]  /*fcc0*/  R2UR UR11, R25 ;  /* 0x00000000190b72ca */ /* 0x000fe400000e0000 */
[----:B------:R-:W-:Y:S02]  /*fcd0*/  R2UR UR15, R27 ;  /* 0x000000001b0f72ca */ /* 0x000fe400000e0000 */
[----:B------:R-:W-:Y:S02]  /*fce0*/  R2UR UR19, R29 ;  /* 0x000000001d1372ca */ /* 0x000fe400000e0000 */
[----:B------:R-:W-:-:S02]  /*fcf0*/  R2UR UR23, R25 ;  /* 0x00000000191772ca */ /* 0x000fc400000e0000 */
[----:B------:R-:W-:Y:S02]  /*fd00*/  R2UR UR12, R156 ;  /* 0x000000009c0c72ca */ /* 0x000fe400000e0000 */
[----:B------:R-:W-:Y:S01]  /*fd10*/  R2UR UR13, R157 ;  /* 0x000000009d0d72ca */ /* 0x000fe200000e0000 */
[----:B------:R0:W-:Y:S01]  /*fd20*/  BAR.SYNC.DEFER_BLOCKING R0, 0x100 ;  /* 0x000400000000751d */ /* 0x0001e20000010000 */
[----:B------:R-:W-:Y:S02]  /*fd30*/  R2UR UR16, R14 ;  /* 0x000000000e1072ca */ /* 0x000fe400000e0000 */
[----:B------:R-:W-:Y:S01]  /*fd40*/  R2UR UR17, R15 ;  /* 0x000000000f1172ca */ /* 0x000fe200000e0000 */
[----:B--2---:R-:W-:-:S04]  /*fd50*/  IMAD R24, R16, 0x400, R3 ;  /* 0x0000040010187824 */ /* 0x004fc800078e0203 */
[C---:B------:R-:W-:Y:S01]  /*fd60*/  VIADD R26, R24.reuse, 0x2 ;  /* 0x00000002181a7836 */ /* 0x040fe20000000000 */
[C---:B------:R-:W-:Y:S01]  /*fd70*/  R2UR UR10, R24.reuse ;  /* 0x00000000180a72ca */ /* 0x040fe200000e0000 */
[C---:B------:R-:W-:Y:S02]  /*fd80*/  VIADD R28, R24.reuse, 0x4 ;  /* 0x00000004181c7836 */ /* 0x040fe40000000000 */
[----:B------:R-:W-:Y:S01]  /*fd90*/  VIADD R24, R24, 0x6 ;  /* 0x0000000618187836 */ /* 0x000fe20000000000 */
[----:B------:R-:W-:Y:S02]  /*fda0*/  R2UR UR14, R26 ;  /* 0x000000001a0e72ca */ /* 0x000fe400000e0000 */
[----:B------:R-:W-:Y:S02]  /*fdb0*/  R2UR UR18, R28 ;  /* 0x000000001c1272ca */ /* 0x000fe400000e0000 */
[----:B------:R-:W-:Y:S02]  /*fdc0*/  R2UR UR22, R24 ;  /* 0x00000000181672ca */ /* 0x000fe400000e0000 */
[----:B------:R-:W-:-:S06]  /*fdd0*/  WARPGROUP.ARRIVE ;  /* 0x00000000000079c5 */ /* 0x000fcc0000000000 */
[----:B------:R-:W-:Y:S03]  /*fde0*/  HGMMA.64x128x16.F32.BF16 R24, gdesc[UR8], RZ, !UPT, gsb0 ;  /* 0x01e00000081879f0 */ /* 0x000fe6000c0018ff */
[----:B------:R-:W-:Y:S02]  /*fdf0*/  WARPGROUP.DEPBAR.LE gsb0, 0x0 ;  /* 0x00008000000079c5 */ /* 0x000fe40000010000 */
[----:B------:R-:W-:-:S07]  /*fe00*/  WARPGROUP.ARRIVE ;  /* 0x00000000000079c5 */ /* 0x000fce0000000000 */
        /* <DEDUP_REMOVED lines=13> */
.L_x_11738:
[----:B------:R-:W-:Y:S01]  /*fee0*/  SHF.L.U32 R0, R12, 0x1f, RZ ;  /* 0x0000001f0c007819 */ /* 0x000fe200000006ff */
[----:B------:R-:W-:-:S04]  /*fef0*/  IMAD R3, R23, 0x8, R2 ;  /* 0x0000000817037824 */ /* 0x000fc800078e0202 */
[----:B------:R0:W1:Y:S01]  /*ff00*/  SYNCS.PHASECHK.TRANS64.TRYWAIT P2, [R3+URZ+0x16850], R0 ;  /* 0x01685000030075a7 */ /* 0x000062000804017f */
[----:B------:R-:W-:Y:S05]  /*ff10*/  @!P0 BRA `(.L_x_11739) ;  /* 0x0000000000048947 */ /* 0x000fea0003800000 */
[----:B------:R-:W-:Y:S01]  /*ff20*/  BPT.TRAP 0x1 ;  /* 0x000000040000795c */ /* 0x000fe20000300000 */
.L_x_11739:
[----:B-1----:R-:W-:Y:S05]  /*ff30*/  @P2 BRA `(.L_x_11737) ;  /* 0x0000000000082947 */ /* 0x002fea0003800000 */
[----:B------:R-:W1:Y:S02]  /*ff40*/  SYNCS.PHASECHK.TRANS64.TRYWAIT P2, [R3+URZ+0x16850], R0 ;  /* 0x01685000030075a7 */ /* 0x000e64000804017f */
[----:B-1----:R-:W-:Y:S05]  /*ff50*/  @!P2 BRA `(.L_x_11740) ;  /* 0x000000d00018a947 */ /* 0x002fea0003800000 */
.L_x_11737:
[----:B------:R-:W2:Y:S01]  /*ff60*/  S2R R154, SR_TID.X ;  /* 0x00000000009a7919 */ /* 0x000ea20000002100 */
[----:B------:R-:W-:Y:S01]  /*ff70*/  VIADD R12, R2, 0x400 ;  /* 0x00000400020c7836 */ /* 0x000fe20000000000 */
[----:B------:R-:W-:Y:S05]  /*ff80*/  WARPSYNC.ALL ;  /* 0x0000000000007948 */ /* 0x000fea0003800000 */
[----:B------:R-:W-:-:S04]  /*ff90*/  SHF.R.U32.HI R12, RZ, 0x4, R12 ;  /* 0x00000004ff0c7819 */ /* 0x000fc8000001160c */
[----:B------:R-:W-:Y:S02]  /*ffa0*/  LOP3.LUT R12, R12, 0x3fff, RZ, 0xc0, !PT ;  /* 0x00003fff0c0c7812 */ /* 0x000fe400078ec0ff */
[----:B--2---:R-:W-:Y:S02]  /*ffb0*/  SHF.R.U32.HI R152, RZ, 0x7, R154 ;  /* 0x00000007ff987819 */ /* 0x004fe4000001169a */
[----:B------:R-:W-:-:S03]  /*ffc0*/  ISETP.GE.U32.AND P2, PT, R154, 0x180, PT ;  /* 0x000001809a00780c */ /* 0x000fc60003f46070 */
[----:B------:R-:W-:-:S05]  /*ffd0*/  VIADD R152, R152, 0x9 ;  /* 0x0000000998987836 */ /* 0x000fca0000000000 */
[----:B------:R-:W-:Y:S01]  /*ffe0*/  SEL R152, R152, 0x9, !P2 ;  /* 0x0000000998987807 */ /* 0x000fe20005000000 */
[C---:B------:R-:W-:Y:S01]  /*fff0*/  IMAD R12, R23.reuse, 0x400, R12 ;  /* 0x00000400170c7824 */ /* 0x040fe200078e020c */
[----:B------:R-:W-:Y:S01]  /*10000*/  WARPGROUP.ARRIVE ;  /* 0x00000000000079c5 */ /* 0x000fe20000000000 */
[----:B------:R-:W-:Y:S01]  /*10010*/  IMAD.MOV.U32 R13, RZ, RZ, 0x40000040 ;  /* 0x40000040ff0d7424 */ /* 0x000fe200078e00ff */
[----:B01----:R-:W-:Y:S01]  /*10020*/  FMNMX.FTZ R0, R24, R20, !PT ;  /* 0x0000001418007209 */ /* 0x003fe20007810000 */
[----:B------:R-:W-:Y:S01]  /*10030*/  UMOV UR41, UR6 ;  /* 0x0000000600297c82 */ /* 0x000fe20008000000 */
[----:B------:R-:W-:Y:S01]  /*10040*/  R2UR UR10, R12 ;  /* 0x000000000c0a72ca */ /* 0x000fe200000e0000 */
[----:B------:R-:W-:Y:S01]  /*10050*/  @!P1 IMAD R23, R23, 0x8, R2 ;  /* 0x0000000817179824 */ /* 0x000fe200078e0202 */
[----:B------:R-:W-:Y:S02]  /*10060*/  R2UR UR11, R13 ;  /* 0x000000000d0b72ca */ /* 0x000fe400000e0000 */
[----:B------:R-:W-:Y:S01]  /*10070*/  FMNMX.FTZ R0, R25, R0, !PT ;  /* 0x0000000019007209 */ /* 0x000fe20007810000 */
[----:B------:R-:W-:Y:S01]  /*10080*/  @!P1 VIADD R23, R23, 0x16860 ;  /* 0x0001686017179836 */ /* 0x000fe20000000000 */
[C---:B------:R-:W-:Y:S01]  /*10090*/  ISETP.GT.AND P2, PT, R4.reuse, R153, PT ;  /* 0x000000990400720c */ /* 0x040fe20003f44270 */
[----:B------:R-:W-:Y:S01]  /*100a0*/  VIADD R4, R4, 0xffffffff ;  /* 0xffffffff04047836 */ /* 0x000fe20000000000 */
[----:B------:R-:W-:-:S02]  /*100b0*/  FMNMX.FTZ R0, R28, R0, !PT ;  /* 0x000000001c007209 */ /* 0x000fc40007810000 */
[----:B------:R-:W-:Y:S02]  /*100c0*/  @!P1 PRMT R23, RZ, 0x654, R23 ;  /* 0x00000654ff179816 */ /* 0x000fe40000000017 */
[----:B------:R-:W-:-:S03]  /*100d0*/  FMNMX.FTZ R0, R29, R0, !PT ;  /* 0x000000001d007209 */ /* 0x000fc60007810000 */
[----:B------:R-:W-:Y:S01]  /*100e0*/  HGMMA.64x64x16.F32.BF16 R88, R148, gdesc[UR8].tnspB, R88, gsb0 ;  /* 0x40e0000894587df0 */ /* 0x000fe20008001858 */
        /* <DEDUP_REMOVED lines=21> */
[----:B------:R-:W-:Y:S01]  /*10240*/  VIADD R148, R12, 0x80 ;  /* 0x000000800c947836 */ /* 0x000fe20000000000 */
[----:B------:R-:W-:Y:S01]  /*10250*/  WARPGROUP.ARRIVE ;  /* 0x00000000000079c5 */ /* 0x000fe20000000000 */
[----:B------:R-:W-:Y:S01]  /*10260*/  IMAD.MOV.U32 R149, RZ, RZ, 0x40000040 ;  /* 0x40000040ff957424 */ /* 0x000fe200078e00ff */
[----:B------:R-:W-:Y:S02]  /*10270*/  FMNMX.FTZ R0, R72, R0, !PT ;  /* 0x0000000048007209 */ /* 0x000fe40007810000 */
[----:B------:R-:W-:Y:S02]  /*10280*/  R2UR UR10, R148 ;  /* 0x00000000940a72ca */ /* 0x000fe400000e0000 */
[----:B------:R-:W-:-:S02]  /*10290*/  R2UR UR11, R149 ;  /* 0x00000000950b72ca */ /* 0x000fc400000e0000 */
[----:B------:R-:W-:-:S04]  /*102a0*/  FMNMX.FTZ R0, R73, R0, !PT ;  /* 0x0000000049007209 */ /* 0x000fc80007810000 */
[----:B------:R-:W-:-:S04]  /*102b0*/  FMNMX.FTZ R0, R76, R0, !PT ;  /* 0x000000004c007209 */ /* 0x000fc80007810000 */
[----:B------:R-:W-:-:S03]  /*102c0*/  FMNMX.FTZ R0, R77, R0, !PT ;  /* 0x000000004d007209 */ /* 0x000fc60007810000 */
[----:B------:R-:W-:Y:S01]  /*102d0*/  HGMMA.64x64x16.F32.BF16 R88, R144, gdesc[UR8].tnspB, R88, gsb0 ;  /* 0x40e0000890587df0 */ /* 0x000fe20008001858 */
        /* <DEDUP_REMOVED lines=8> */
[----:B------:R-:W-:-:S03]  /*10360*/  FMNMX.FTZ R0, R26, R21, !PT ;  /* 0x000000151a007209 */ /* 0x000fc60007810000 */
[----:B------:R-:W-:Y:S01]  /*10370*/  FADD.FTZ R13, -R3, R20 ;  /* 0x00000014030d7221 */ /* 0x000fe20000010100 */
[----:B------:R-:W-:Y:S01]  /*10380*/  FMNMX.FTZ R0, R27, R0, !PT ;  /* 0x000000001b007209 */ /* 0x000fe20007810000 */
[----:B------:R-:W-:Y:S02]  /*10390*/  WARPGROUP.DEPBAR.LE gsb0, 0x0 ;  /* 0x00008000000079c5 */ /* 0x000fe40000010000 */
[----:B------:R-:W-:Y:S01]  /*103a0*/  VIADD R144, R12, 0x100 ;  /* 0x000001000c907836 */ /* 0x000fe20000000000 */
[----:B------:R-:W-:Y:S01]  /*103b0*/  WARPGROUP.ARRIVE ;  /* 0x00000000000079c5 */ /* 0x000fe20000000000 */
[----:B------:R-:W-:Y:S01]  /*103c0*/  IMAD.MOV.U32 R145, RZ, RZ, 0x40000040 ;  /* 0x40000040ff917424 */ /* 0x000fe200078e00ff */
[----:B------:R-:W-:Y:S01]  /*103d0*/  FMNMX.FTZ R0, R30, R0, !PT ;  /* 0x000000001e007209 */ /* 0x000fe20007810000 */
[----:B------:R-:W-:Y:S01]  /*103e0*/  FMUL.FTZ R20, R3, UR41 ;  /* 0x0000002903147c20 */ /* 0x000fe20008410000 */
[----:B------:R-:W-:Y:S01]  /*103f0*/  R2UR UR10, R144 ;  /* 0x00000000900a72ca */ /* 0x000fe200000e0000 */
[----:B------:R-:W-:Y:S01]  /*10400*/  FMUL.FTZ R13, R13, UR41 ;  /* 0x000000290d0d7c20 */ /* 0x000fe20008410000 */
[----:B------:R-:W-:Y:S01]  /*10410*/  R2UR UR11, R145 ;  /* 0x00000000910b72ca */ /* 0x000fe200000e0000 */
[--C-:B------:R-:W-:Y:S01]  /*10420*/  FFMA.FTZ R145, R24, UR41, -R20.reuse ;  /* 0x0000002918917c23 */ /* 0x100fe20008010814 */
[----:B------:R-:W-:Y:S01]  /*10430*/  FMNMX.FTZ R0, R31, R0, !PT ;  /* 0x000000001f007209 */ /* 0x000fe20007810000 */
[----:B------:R-:W-:Y:S01]  /*10440*/  FFMA.FTZ R148, R25, UR41, -R20 ;  /* 0x0000002919947c23 */ /* 0x000fe20008010814 */
[----:B------:R-:W-:-:S02]  /*10450*/  VIADD R24, R12, 0x200 ;  /* 0x000002000c187836 */ /* 0x000fc40000000000 */
[--C-:B------:R-:W-:Y:S01]  /*10460*/  FFMA.FTZ R150, R28, UR41, -R20.reuse ;  /* 0x000000291c967c23 */ /* 0x100fe20008010814 */
[----:B------:R-:W-:Y:S01]  /*10470*/  FMNMX.FTZ R0, R34, R0, !PT ;  /* 0x0000000022007209 */ /* 0x000fe20007810000 */
[----:B------:R-:W-:Y:S02]  /*10480*/  IMAD.MOV.U32 R25, RZ, RZ, 0x40000040 ;  /* 0x40000040ff197424 */ /* 0x000fe400078e00ff */
[--C-:B------:R-:W-:Y:S01]  /*10490*/  FFMA.FTZ R28, R45, UR41, -R20.reuse ;  /* 0x000000292d1c7c23 */ /* 0x100fe20008010814 */
[--C-:B------:R-:W-:Y:S01]  /*104a0*/  FFMA.FTZ R144, R33, UR41, -R20.reuse ;  /* 0x0000002921907c23 */ /* 0x100fe20008010814 */
[----:B------:R-:W-:Y:S01]  /*104b0*/  FMNMX.FTZ R0, R35, R0, !PT ;  /* 0x0000000023007209 */ /* 0x000fe20007810000 */
[--C-:B------:R-:W-:Y:S01]  /*104c0*/  FFMA.FTZ R146, R37, UR41, -R20.reuse ;  /* 0x0000002925927c23 */ /* 0x100fe20008010814 */
[--C-:B------:R-:W-:Y:S01]  /*104d0*/  FFMA.FTZ R37, R61, UR41, -R20.reuse ;  /* 0x000000293d257c23 */ /* 0x100fe20008010814 */
[----:B------:R-:W-:Y:S01]  /*104e0*/  HGMMA.64x64x16.F32.BF16 R88, R140, gdesc[UR8].tnspB, R88, gsb0 ;  /* 0x40e000088c587df0 */ /* 0x000fe20008001858 */
[----:B------:R-:W-:Y:S01]  /*104f0*/  FMNMX.FTZ R0, R38, R0, !PT ;  /* 0x0000000026007209 */ /* 0x000fe20007810000 */
[--C-:B------:R-:W-:Y:S01]  /*10500*/  FFMA.FTZ R33, R64, UR41, -R20.reuse ;  /* 0x0000002940217c23 */ /* 0x100fe20008010814 */
[----:B------:R-:W-:Y:S01]  /*10510*/  FFMA.FTZ R84, R84, UR41, -R20 ;  /* 0x0000002954547c23 */ /* 0x000fe20008010814 */
[----:B------:R-:W-:Y:S01]  /*10520*/  MUFU.EX2 R13, R13 ;  /* 0x0000000d000d7308 */ /* 0x000fe20000000800 */
[----:B------:R-:W-:-:S04]  /*10530*/  FMNMX.FTZ R0, R39, R0, !PT ;  /* 0x0000000027007209 */ /* 0x000fc80007810000 */
        /* <DEDUP_REMOVED lines=8> */
[----:B------:R-:W-:Y:S01]  /*105c0*/  FMNMX.FTZ R0, R51, R0, !PT ;  /* 0x0000000033007209 */ /* 0x000fe20007810000 */
[----:B0-----:R-:W-:-:S03]  /*105d0*/  FFMA.FTZ R7, R13, R7, R145 ;  /* 0x000000070d077223 */ /* 0x001fc60000010091 */
[----:B------:R-:W-:-:S03]  /*105e0*/  FMNMX.FTZ R0, R54, R0, !PT ;  /* 0x0000000036007209 */ /* 0x000fc60007810000 */
[----:B------:R-:W-:Y:S01]  /*105f0*/  MUFU.EX2 R144, R144 ;  /* 0x0000009000907308 */ /* 0x000fe20000000800 */
[----:B------:R-:W-:Y:S01]  /*10600*/  FMNMX.FTZ R0, R55, R0, !PT ;  /* 0x0000000037007209 */ /* 0x000fe20007810000 */
[C---:B-1----:R-:W-:Y:S01]  /*10610*/  FADD.FTZ R7, R148.reuse, R7 ;  /* 0x0000000794077221 */ /* 0x042fe20000010000 */
        /* <DEDUP_REMOVED lines=14> */
[----:B------:R-:W-:Y:S01]  /*10700*/  FMNMX.FTZ R0, R75, R0, !PT ;  /* 0x000000004b007209 */ /* 0x000fe20007810000 */
[----:B------:R-:W-:Y:S02]  /*10710*/  WARPGROUP.DEPBAR.LE gsb0, 0x0 ;  /* 0x00008000000079c5 */ /* 0x000fe40000010000 */
[----:B------:R-:W-:Y:S01]  /*10720*/  VIADD R140, R12, 0x180 ;  /* 0x000001800c8c7836 */ /* 0x000fe20000000000 */
[----:B------:R-:W-:Y:S01]  /*10730*/  WARPGROUP.ARRIVE ;  /* 0x00000000000079c5 */ /* 0x000fe20000000000 */
[----:B------:R-:W-:Y:S01]  /*10740*/  IMAD.MOV.U32 R141, RZ, RZ, 0x40000040 ;  /* 0x40000040ff8d7424 */ /* 0x000fe200078e00ff */
[----:B------:R-:W-:Y:S01]  /*10750*/  FMNMX.FTZ R0, R78, R0, !PT ;  /* 0x000000004e007209 */ /* 0x000fe20007810000 */
[--C-:B------:R-:W-:Y:S01]  /*10760*/  FFMA.FTZ R143, R32, UR41, -R20.reuse ;  /* 0x00000029208f7c23 */ /* 0x100fe20008010814 */
[----:B------:R-:W-:Y:S01]  /*10770*/  R2UR UR10, R140 ;  /* 0x000000008c0a72ca */ /* 0x000fe200000e0000 */
[--C-:B------:R-:W-:Y:S01]  /*10780*/  FFMA.FTZ R32, R53, UR41, -R20.reuse ;  /* 0x0000002935207c23 */ /* 0x100fe20008010814 */
[----:B------:R-:W-:Y:S01]  /*10790*/  R2UR UR11, R141 ;  /* 0x000000008d0b72ca */ /* 0x000fe200000e0000 */
        /* <DEDUP_REMOVED lines=9> */
[----:B------:R-:W-:-:S03]  /*10830*/  FMNMX.FTZ R0, R83, R0, !PT ;  /* 0x0000000053007209 */ /* 0x000fc60007810000 */
[----:B------:R-:W-:Y:S01]  /*10840*/  HGMMA.64x64x16.F32.BF16 R88, R136, gdesc[UR8].tnspB, R88, gsb0 ;  /* 0x40e0000888587df0 */ /* 0x000fe20008001858 */
[----:B------:R-:W-:Y:S01]  /*10850*/  R2UR UR10, R24 ;  /* 0x00000000180a72ca */ /* 0x000fe200000e0000 */
[----:B------:R-:W-:Y:S01]  /*10860*/  VIADD R24, R12, 0x280 ;  /* 0x000002800c187836 */ /* 0x000fe20000000000 */
[----:B------:R-:W-:Y:S01]  /*10870*/  R2UR UR11, R25 ;  /* 0x00000000190b72ca */ /* 0x000fe200000e0000 */
[----:B------:R-:W-:Y:S01]  /*10880*/  IMAD.MOV.U32 R25, RZ, RZ, 0x40000040 ;  /* 0x40000040ff197424 */ /* 0x000fe200078e00ff */
[----:B------:R-:W-:Y:S01]  /*10890*/  FMNMX.FTZ R0, R86, R0, !PT ;  /* 0x0000000056007209 */ /* 0x000fe20007810000 */
[----:B------:R-:W-:Y:S03]  /*108a0*/  MUFU.EX2 R141, R141 ;  /* 0x0000008d008d7308 */ /* 0x000fe60000000800 */
[----:B------:R-:W-:-:S05]  /*108b0*/  FMNMX.FTZ R0, R87, R0, !PT ;  /* 0x0000000057007209 */ /* 0x000fca0007810000 */
[----:B------:R-:W0:Y:S01]  /*108c0*/  SHFL.BFLY PT, R45, R0, 0x2, 0x1f ;  /* 0x0c401f00002d7f89 */ /* 0x000e2200000e0000 */
[----:B------:R-:W-:Y:S08]  /*108d0*/  MUFU.EX2 R140, R140 ;  /* 0x0000008c008c7308 */ /* 0x000ff00000000800 */
[----:B------:R-:W-:Y:S08]  /*108e0*/  MUFU.EX2 R142, R142 ;  /* 0x0000008e008e7308 */ /* 0x000ff00000000800 */
[----:B------:R-:W-:Y:S01]  /*108f0*/  MUFU.EX2 R32, R32 ;  /* 0x0000002000207308 */ /* 0x000fe20000000800 */
[----:B0-----:R-:W-:Y:S01]  /*10900*/  FMNMX.FTZ R0, R0, R45, !PT ;  /* 0x0000002d00007209 */ /* 0x001fe20007810000 */
[----:B------:R-:W-:-:S06]  /*10910*/  FFMA.FTZ R45, R76, UR41, -R20 ;  /* 0x000000294c2d7c23 */ /* 0x000fcc0008010814 */
[----:B------:R-:W-:Y:S01]  /*10920*/  MUFU.EX2 R36, R36 ;  /* 0x0000002400247308 */ /* 0x000fe20000000800 */
[----:B------:R-:W0:Y:S07]  /*10930*/  SHFL.BFLY PT, R53, R0, 0x1, 0x1f ;  /* 0x0c201f0000357f89 */ /* 0x000e2e00000e0000 */
[----:B------:R-:W-:Y:S08]  /*10940*/  MUFU.EX2 R41, R41 ;  /* 0x0000002900297308 */ /* 0x000ff00000000800 */
[----:B------:R-:W-:Y:S08]  /*10950*/  MUFU.EX2 R44, R44 ;  /* 0x0000002c002c7308 */ /* 0x000ff00000000800 */
[----:B------:R-:W-:Y:S01]  /*10960*/  MUFU.EX2 R45, R45 ;  /* 0x0000002d002d7308 */ /* 0x000fe20000000800 */
[----:B0-----:R-:W-:-:S07]  /*10970*/  FMNMX.FTZ R0, R0, R53, !PT ;  /* 0x0000003500007209 */ /* 0x001fce0007810000 */
[----:B------:R-:W-:Y:S01]  /*10980*/  MUFU.EX2 R53, R84 ;  /* 0x0000005400357308 */ /* 0x000fe20000000800 */
[----:B------:R-:W-:Y:S02]  /*10990*/  WARPGROUP.DEPBAR.LE gsb0, 0x0 ;  /* 0x00008000000079c5 */ /* 0x000fe40000010000 */
[----:B------:R-:W-:Y:S01]  /*109a0*/  WARPGROUP.ARRIVE ;  /* 0x00000000000079c5 */ /* 0x000fe20000000000 */
[--C-:B------:R-:W-:Y:S01]  /*109b0*/  FFMA.FTZ R137, R29, UR41, -R20.reuse ;  /* 0x000000291d897c23 */ /* 0x100fe20008010814 */
[--C-:B------:R-:W-:Y:S01]  /*109c0*/  FFMA.FTZ R139, R40, UR41, -R20.reuse ;  /* 0x00000029288b7c23 */ /* 0x100fe20008010814 */
[--C-:B------:R-:W-:Y:S01]  /*109d0*/  FFMA.FTZ R136, R48, UR41, -R20.reuse ;  /* 0x0000002930887c23 */ /* 0x100fe20008010814 */
[--C-:B------:R-:W-:Y:S01]  /*109e0*/  FFMA.FTZ R29, R49, UR41, -R20.reuse ;  /* 0x00000029311d7c23 */ /* 0x100fe20008010814 */
[--C-:B------:R-:W-:Y:S01]  /*109f0*/  FFMA.FTZ R138, R52, UR41, -R20.reuse ;  /* 0x00000029348a7c23 */ /* 0x100fe20008010814 */
[----:B------:R-:W-:Y:S01]  /*10a00*/  HGMMA.64x64x16.F32.BF16 R88, R132, gdesc[UR8].tnspB, R88, gsb0 ;  /* 0x40e0000884587df0 */ /* 0x000fe20008001858 */
[----:B------:R-:W-:Y:S01]  /*10a10*/  R2UR UR10, R24 ;  /* 0x00000000180a72ca */ /* 0x000fe200000e0000 */
[--C-:B------:R-:W-:Y:S01]  /*10a20*/  FFMA.FTZ R40, R65, UR41, -R20.reuse ;  /* 0x0000002941287c23 */ /* 0x100fe20008010814 */
[----:B------:R-:W-:Y:S01]  /*10a30*/  R2UR UR11, R25 ;  /* 0x00000000190b72ca */ /* 0x000fe200000e0000 */
[--C-:B------:R-:W-:Y:S01]  /*10a40*/  FFMA.FTZ R24, R72, UR41, -R20.reuse ;  /* 0x0000002948187c23 */ /* 0x100fe20008010814 */
[--C-:B------:R-:W-:Y:S01]  /*10a50*/  FFMA.FTZ R25, R73, UR41, -R20.reuse ;  /* 0x0000002949197c23 */ /* 0x100fe20008010814 */
[--C-:B------:R-:W-:Y:S01]  /*10a60*/  FFMA.FTZ R48, R77, UR41, -R20.reuse ;  /* 0x000000294d307c23 */ /* 0x100fe20008010814 */
[--C-:B------:R-:W-:Y:S01]  /*10a70*/  FFMA.FTZ R49, R80, UR41, -R20.reuse ;  /* 0x0000002950317c23 */ /* 0x100fe20008010814 */
[----:B------:R-:W-:Y:S01]  /*10a80*/  FFMA.FTZ R52, R81, UR41, -R20 ;  /* 0x0000002951347c23 */ /* 0x000fe20008010814 */
[----:B------:R-:W0:Y:S08]  /*10a90*/  MUFU.EX2 R137, R137 ;  /* 0x0000008900897308 */ /* 0x000e300000000800 */
        /* <DEDUP_REMOVED lines=12> */
[----:B------:R-:W-:Y:S01]  /*10b60*/  FFMA.FTZ R56, R85, UR41, -R20 ;  /* 0x0000002955387c23 */ /* 0x000fe20008010814 */
[C---:B------:R-:W-:Y:S01]  /*10b70*/  FADD.FTZ R20, -R0.reuse, R21 ;  /* 0x0000001500147221 */ /* 0x040fe20000010100 */
[----:B------:R-:W-:Y:S01]  /*10b80*/  IMAD.MOV.U32 R21, RZ, RZ, 0x40000040 ;  /* 0x40000040ff157424 */ /* 0x000fe200078e00ff */
[----:B------:R-:W-:Y:S01]  /*10b90*/  HGMMA.64x64x16.F32.BF16 R88, R128, gdesc[UR8].tnspB, R88, gsb0 ;  /* 0x40e0000880587df0 */ /* 0x000fe20008001858 */
[----:B------:R-:W-:Y:S01]  /*10ba0*/  FMUL.FTZ R60, R0, UR41 ;  /* 0x00000029003c7c20 */ /* 0x000fe20008410000 */
[----:B------:R-:W-:Y:S01]  /*10bb0*/  FMUL.FTZ R57, R20, UR41 ;  /* 0x0000002914397c20 */ /* 0x000fe20008410000 */
[----:B------:R-:W-:Y:S01]  /*10bc0*/  VIADD R20, R12, 0x300 ;  /* 0x000003000c147836 */ /* 0x000fe20000000000 */
[----:B------:R-:W-:Y:S01]  /*10bd0*/  R2UR UR11, R21 ;  /* 0x00000000150b72ca */ /* 0x000fe200000e0000 */
[----:B------:R-:W-:-:S02]  /*10be0*/  IMAD.MOV.U32 R21, RZ, RZ, 0x40000040 ;  /* 0x40000040ff157424 */ /* 0x000fc400078e00ff */
[--C-:B------:R-:W-:Y:S01]  /*10bf0*/  FFMA.FTZ R149, R26, UR41, -R60.reuse ;  /* 0x000000291a957c23 */ /* 0x100fe2000801083c */
[--C-:B------:R-:W-:Y:S01]  /*10c00*/  FFMA.FTZ R26, R27, UR41, -R60.reuse ;  /* 0x000000291b1a7c23 */ /* 0x100fe2000801083c */
[----:B------:R-:W-:Y:S01]  /*10c10*/  R2UR UR10, R20 ;  /* 0x00000000140a72ca */ /* 0x000fe200000e0000 */
[----:B------:R-:W-:Y:S01]  /*10c20*/  VIADD R20, R12, 0x380 ;  /* 0x000003800c147836 */ /* 0x000fe20000000000 */
        /* <DEDUP_REMOVED lines=11> */
[----:B--2---:R-:W-:Y:S01]  /*10ce0*/  FADD.FTZ R50, R150, R7 ;  /* 0x0000000796327221 */ /* 0x004fe20000010000 */
[--C-:B------:R-:W-:Y:S01]  /*10cf0*/  FFMA.FTZ R31, R42, UR41, -R60.reuse ;  /* 0x000000292a1f7c23 */ /* 0x100fe2000801083c */
[--C-:B------:R-:W-:Y:S01]  /*10d00*/  FFMA.FTZ R12, R54, UR41, -R60.reuse ;  /* 0x00000029360c7c23 */ /* 0x100fe2000801083c */
[----:B------:R-:W-:Y:S01]  /*10d10*/  FFMA.FTZ R133, R58, UR41, -R60 ;  /* 0x000000293a857c23 */ /* 0x000fe2000801083c */
[----:B0-----:R-:W-:Y:S01]  /*10d20*/  FADD.FTZ R50, R137, R50 ;  /* 0x0000003289327221 */ /* 0x001fe20000010000 */
        /* <DEDUP_REMOVED lines=12> */
[----:B------:R-:W-:-:S04]  /*10df0*/  F2FP.BF16.F32.PACK_AB R150, R137, R150 ;  /* 0x000000968996723e */ /* 0x000fc800000010ff */
[----:B------:R-:W-:Y:S08]  /*10e00*/  MUFU.EX2 R30, R30 ;  /* 0x0000001e001e7308 */ /* 0x000ff00000000800 */
[----:B------:R-:W-:Y:S08]  /*10e10*/  MUFU.EX2 R27, R27 ;  /* 0x0000001b001b7308 */ /* 0x000ff00000000800 */
[----:B------:R-:W0:Y:S08]  /*10e20*/  MUFU.EX2 R61, R61 ;  /* 0x0000003d003d7308 */ /* 0x000e300000000800 */
[----:B------:R-:W-:Y:S08]  /*10e30*/  MUFU.EX2 R147, R147 ;  /* 0x0000009300937308 */ /* 0x000ff00000000800 */
[----:B------:R-:W-:Y:S01]  /*10e40*/  MUFU.EX2 R64, R64 ;  /* 0x0000004000407308 */ /* 0x000fe20000000800 */
[----:B0-----:R-:W-:Y:S01]  /*10e50*/  F2FP.BF16.F32.PACK_AB R145, R61, R27 ;  /* 0x0000001b3d91723e */ /* 0x001fe200000010ff */
[----:B------:R-:W-:-:S02]  /*10e60*/  WARPGROUP.DEPBAR.LE gsb0, 0x0 ;  /* 0x00008000000079c5 */ /* 0x000fc40000010000 */
[----:B------:R-:W-:Y:S01]  /*10e70*/  WARPGROUP.ARRIVE ;  /* 0x00000000000079c5 */ /* 0x000fe20000000000 */
[----:B------:R-:W-:-:S03]  /*10e80*/  FFMA.FTZ R129, R66, UR41, -R60 ;  /* 0x0000002942817c23 */ /* 0x000fc6000801083c */
[----:B------:R-:W-:Y:S01]  /*10e90*/  MUFU.EX2 R31, R31 ;  /* 0x0000001f001f7308 */ /* 0x000fe20000000800 */
[--C-:B------:R-:W-:Y:S01]  /*10ea0*/  FFMA.FTZ R131, R70, UR41, -R60.reuse ;  /* 0x0000002946837c23 */ /* 0x100fe2000801083c */
[----:B------:R-:W-:Y:S01]  /*10eb0*/  F2FP.BF16.F32.PACK_AB R128, R40, R33 ;  /* 0x000000212880723e */ /* 0x000fe200000010ff */
[----:B------:R-:W-:Y:S01]  /*10ec0*/  HGMMA.64x64x16.F32.BF16 R88, R124, gdesc[UR8].tnspB, R88, gsb0 ;  /* 0x40e000087c587df0 */ /* 0x000fe20008001858 */
[----:B------:R-:W-:Y:S01]  /*10ed0*/  R2UR UR10, R20 ;  /* 0x00000000140a72ca */ /* 0x000fe200000e0000 */
[----:B------:R-:W-:Y:S01]  /*10ee0*/  FFMA.FTZ R20, R55, UR41, -R60 ;  /* 0x0000002937147c23 */ /* 0x000fe2000801083c */
[----:B------:R-:W-:Y:S01]  /*10ef0*/  R2UR UR11, R21 ;  /* 0x00000000150b72ca */ /* 0x000fe200000e0000 */
[----:B------:R-:W-:Y:S01]  /*10f00*/  @!P1 IMAD R21, R16, 0x8, R2 ;  /* 0x0000000810159824 */ /* 0x000fe200078e0202 */
[----:B------:R-:W-:Y:S01]  /*10f10*/  MUFU.EX2 R38, R38 ;  /* 0x0000002600267308 */ /* 0x000fe20000000800 */
[----:B------:R-:W-:Y:S02]  /*10f20*/  F2FP.BF16.F32.PACK_AB R130, R44, R41 ;  /* 0x000000292c82723e */ /* 0x000fe400000010ff */
[----:B------:R-:W-:-:S05]  /*10f30*/  @!P1 VIADD R21, R21, 0x16840 ;  /* 0x0001684015159836 */ /* 0x000fca0000000000 */
[----:B------:R-:W-:Y:S01]  /*10f40*/  @!P1 PRMT R43, RZ, 0x654, R21 ;  /* 0x00000654ff2b9816 */ /* 0x000fe20000000015 */
        /* <DEDUP_REMOVED lines=12> */
[----:B------:R-:W-:Y:S01]  /*11010*/  FFMA.FTZ R125, R74, UR41, -R60 ;  /* 0x000000294a7d7c23 */ /* 0x000fe2000801083c */
[----:B------:R-:W-:Y:S02]  /*11020*/  F2FP.BF16.F32.PACK_AB R124, R25, R24 ;  /* 0x00000018197c723e */ /* 0x000fe400000010ff */
[----:B------:R-:W-:Y:S01]  /*11030*/  F2FP.BF16.F32.PACK_AB R126, R48, R45 ;  /* 0x0000002d307e723e */ /* 0x000fe200000010ff */
[----:B------:R-:W-:Y:S03]  /*11040*/  HGMMA.64x64x16.F32.BF16 R88, R120, gdesc[UR8].tnspB, R88, gsb0 ;  /* 0x40e0000878587df0 */ /* 0x000fe60008001858 */
        /* <DEDUP_REMOVED lines=10> */
[----:B------:R-:W0:Y:S01]  /*110f0*/  MUFU.EX2 R52, R52 ;  /* 0x0000003400347308 */ /* 0x000e220000000800 */
[----:B------:R-:W-:Y:S02]  /*11100*/  WARPGROUP.DEPBAR.LE gsb0, 0x0 ;  /* 0x00008000000079c5 */ /* 0x000fe40000010000 */
[----:B------:R1:W-:Y:S06]  /*11110*/  BAR.ARV R152, 0x100 ;  /* 0x000400980000751d */ /* 0x0003ec0000002000 */
[----:B------:R2:W-:Y:S01]  /*11120*/  @!P1 SYNCS.ARRIVE.TRANS64.RED.A1T0 RZ, [R43+URZ], RZ ;  /* 0x000000ff2bff99a7 */ /* 0x0005e2000810043f */
[----:B------:R-:W3:Y:S01]  /*11130*/  MUFU.EX2 R83, R83 ;  /* 0x0000005300537308 */ /* 0x000ee20000000800 */
[-C--:B------:R-:W-:Y:S01]  /*11140*/  FMUL.FTZ R88, R88, R13.reuse ;  /* 0x0000000d58587220 */ /* 0x080fe20000410000 */
[-C--:B------:R-:W-:Y:S01]  /*11150*/  FMUL.FTZ R89, R89, R13.reuse ;  /* 0x0000000d59597220 */ /* 0x080fe20000410000 */
[-C--:B------:R-:W-:Y:S01]  /*11160*/  FMUL.FTZ R92, R92, R13.reuse ;  /* 0x0000000d5c5c7220 */ /* 0x080fe20000410000 */
[----:B------:R-:W-:Y:S01]  /*11170*/  FMUL.FTZ R93, R93, R13 ;  /* 0x0000000d5d5d7220 */ /* 0x000fe20000410000 */
[----:B0-----:R-:W-:Y:S01]  /*11180*/  F2FP.BF16.F32.PACK_AB R120, R52, R49 ;  /* 0x000000313478723e */ /* 0x001fe200000010ff */
[----:B------:R-:W-:Y:S01]  /*11190*/  FMUL.FTZ R96, R96, R13 ;  /* 0x0000000d60607220 */ /* 0x000fe20000410000 */
[----:B--2---:R-:W-:Y:S01]  /*111a0*/  FFMA.FTZ R43, R57, R6, R149 ;  /* 0x00000006392b7223 */ /* 0x004fe20000010095 */
[----:B------:R0:W-:Y:S01]  /*111b0*/  @!P1 SYNCS.ARRIVE.TRANS64.RED.A1T0 RZ, [R23+URZ], RZ ;  /* 0x000000ff17ff99a7 */ /* 0x0001e2000810043f */
[----:B------:R-:W-:Y:S01]  /*111c0*/  FFMA.FTZ R6, R63, UR41, -R60 ;  /* 0x000000293f067c23 */ /* 0x000fe2000801083c */
[C---:B------:R-:W-:Y:S01]  /*111d0*/  F2FP.BF16.F32.PACK_AB R149, R26.reuse, R149 ;  /* 0x000000951a95723e */ /* 0x040fe200000010ff */
[----:B------:R-:W-:Y:S01]  /*111e0*/  FADD.FTZ R46, R26, R43 ;  /* 0x0000002b1a2e7221 */ /* 0x000fe20000010000 */
[----:B------:R-:W-:Y:S01]  /*111f0*/  MUFU.EX2 R86, R86 ;  /* 0x0000005600567308 */ /* 0x000fe20000000800 */
[-C--:B------:R-:W-:Y:S01]  /*11200*/  FMUL.FTZ R97, R97, R13.reuse ;  /* 0x0000000d61617220 */ /* 0x080fe20000410000 */
[----:B------:R-:W-:Y:S01]  /*11210*/  FMUL.FTZ R100, R100, R13 ;  /* 0x0000000d64647220 */ /* 0x000fe20000410000 */
[----:B------:R-:W-:Y:S01]  /*11220*/  FADD.FTZ R7, R151, R46 ;  /* 0x0000002e97077221 */ /* 0x000fe20000010000 */
[C---:B------:R-:W-:Y:S01]  /*11230*/  F2FP.BF16.F32.PACK_AB R151, R30.reuse, R151 ;  /* 0x000000971e97723e */ /* 0x040fe200000010ff */
[-C--:B------:R-:W-:Y:S01]  /*11240*/  FMUL.FTZ R101, R101, R13.reuse ;  /* 0x0000000d65657220 */ /* 0x080fe20000410000 */
[----:B---3--:R-:W-:Y:S01]  /*11250*/  F2FP.BF16.F32.PACK_AB R121, R83, R82 ;  /* 0x000000525379723e */ /* 0x008fe200000010ff */
[----:B------:R-:W-:Y:S01]  /*11260*/  FADD.FTZ R46, R30, R7 ;  /* 0x000000071e2e7221 */ /* 0x000fe20000010000 */
[----:B------:R-:W-:Y:S01]  /*11270*/  FADD.FTZ R7, R143, R50 ;  /* 0x000000328f077221 */ /* 0x000fe20000010000 */
[----:B------:R-:W2:Y:S01]  /*11280*/  MUFU.EX2 R6, R6 ;  /* 0x0000000600067308 */ /* 0x000ea20000000800 */
[----:B------:R-:W-:Y:S01]  /*11290*/  FMUL.FTZ R104, R104, R13 ;  /* 0x0000000d68687220 */ /* 0x000fe20000410000 */
[----:B------:R-:W-:Y:S01]  /*112a0*/  FADD.FTZ R50, R27, R46 ;  /* 0x0000002e1b327221 */ /* 0x000fe20000010000 */
[C---:B------:R-:W-:Y:S01]  /*112b0*/  FADD.FTZ R54, R144.reuse, R7 ;  /* 0x0000000790367221 */ /* 0x040fe20000010000 */
[----:B------:R-:W-:Y:S01]  /*112c0*/  FFMA.FTZ R46, R67, UR41, -R60 ;  /* 0x00000029432e7c23 */ /* 0x000fe2000801083c */
[----:B------:R-:W-:Y:S01]  /*112d0*/  F2FP.BF16.F32.PACK_AB R144, R144, R143 ;  /* 0x0000008f9090723e */ /* 0x000fe200000010ff */
[----:B------:R-:W-:Y:S01]  /*112e0*/  FADD.FTZ R58, R61, R50 ;  /* 0x000000323d3a7221 */ /* 0x000fe20000010000 */
[----:B------:R-:W-:Y:S01]  /*112f0*/  FADD.FTZ R7, R141, R54 ;  /* 0x000000368d077221 */ /* 0x000fe20000010000 */
[----:B------:R-:W-:Y:S01]  /*11300*/  FFMA.FTZ R50, R71, UR41, -R60 ;  /* 0x0000002947327c23 */ /* 0x000fe2000801083c */
[----:B------:R-:W-:Y:S01]  /*11310*/  MUFU.EX2 R26, R75 ;  /* 0x0000004b001a7308 */ /* 0x000fe20000000800 */
[----:B0-----:R-:W-:Y:S01]  /*11320*/  FADD.FTZ R23, R147, R58 ;  /* 0x0000003a93177221 */ /* 0x001fe20000010000 */
[C---:B------:R-:W-:Y:S01]  /*11330*/  FADD.FTZ R54, R146.reuse, R7 ;  /* 0x0000000792367221 */ /* 0x040fe20000010000 */
[----:B------:R-:W-:Y:S01]  /*11340*/  FFMA.FTZ R60, R87, UR41, -R60 ;  /* 0x00000029573c7c23 */ /* 0x000fe2000801083c */
[----:B------:R-:W-:Y:S01]  /*11350*/  F2FP.BF16.F32.PACK_AB R146, R146, R141 ;  /* 0x0000008d9292723e */ /* 0x000fe200000010ff */
[C---:B------:R-:W-:Y:S01]  /*11360*/  FADD.FTZ R58, R64.reuse, R23 ;  /* 0x00000017403a7221 */ /* 0x040fe20000010000 */
[----:B------:R-:W-:Y:S01]  /*11370*/  FADD.FTZ R7, R139, R54 ;  /* 0x000000368b077221 */ /* 0x000fe20000010000 */
[----:B------:R-:W-:Y:S01]  /*11380*/  F2FP.BF16.F32.PACK_AB R147, R64, R147 ;  /* 0x000000934093723e */ /* 0x000fe200000010ff */
[----:B------:R-:W-:Y:S01]  /*11390*/  MUFU.EX2 R46, R46 ;  /* 0x0000002e002e7308 */ /* 0x000fe20000000800 */
[----:B------:R-:W-:Y:S01]  /*113a0*/  FADD.FTZ R23, R31, R58 ;  /* 0x0000003a1f177221 */ /* 0x000fe20000010000 */
[C---:B------:R-:W-:Y:S01]  /*113b0*/  FADD.FTZ R7, R140.reuse, R7 ;  /* 0x000000078c077221 */ /* 0x040fe20000010000 */
        /* <DEDUP_REMOVED lines=16> */
[----:B------:R-:W-:Y:S01]  /*114c0*/  F2FP.BF16.F32.PACK_AB R143, R39, R34 ;  /* 0x00000022278f723e */ /* 0x000fe200000010ff */
[-C--:B------:R-:W-:Y:S01]  /*114d0*/  FMUL.FTZ R109, R109, R13.reuse ;  /* 0x0000000d6d6d7220 */ /* 0x080fe20000410000 */
[----:B------:R-:W-:Y:S01]  /*114e0*/  FADD.FTZ R7, R42, R7 ;  /* 0x000000072a077221 */ /* 0x000fe20000010000 */
[----:B------:R-:W-:Y:S01]  /*114f0*/  FADD.FTZ R23, R138, R23 ;  /* 0x000000178a177221 */ /* 0x000fe20000010000 */
[----:B------:R-:W-:Y:S01]  /*11500*/  F2FP.BF16.F32.PACK_AB R136, R29, R136 ;  /* 0x000000881d88723e */ /* 0x000fe200000010ff */
[----:B------:R-:W3:Y:S01]  /*11510*/  MUFU.EX2 R123, R60 ;  /* 0x0000003c007b7308 */ /* 0x000ee20000000800 */
[----:B------:R-:W-:Y:S01]  /*11520*/  FADD.FTZ R7, R12, R7 ;  /* 0x000000070c077221 */ /* 0x000fe20000010000 */
[C---:B------:R-:W-:Y:S01]  /*11530*/  FADD.FTZ R23, R32.reuse, R23 ;  /* 0x0000001720177221 */ /* 0x040fe20000010000 */
[----:B------:R-:W-:Y:S01]  /*11540*/  F2FP.BF16.F32.PACK_AB R138, R32, R138 ;  /* 0x0000008a208a723e */ /* 0x000fe200000010ff */
[-C--:B------:R-:W-:Y:S01]  /*11550*/  FMUL.FTZ R112, R112, R13.reuse ;  /* 0x0000000d70707220 */ /* 0x080fe20000410000 */
[----:B------:R-:W-:Y:S01]  /*11560*/  FADD.FTZ R30, R20, R7 ;  /* 0x00000007141e7221 */ /* 0x000fe20000010000 */
[----:B------:R-:W-:Y:S01]  /*11570*/  FADD.FTZ R23, R132, R23 ;  /* 0x0000001784177221 */ /* 0x000fe20000010000 */
[C---:B------:R-:W-:Y:S01]  /*11580*/  F2FP.BF16.F32.PACK_AB R132, R36.reuse, R132 ;  /* 0x000000842484723e */ /* 0x040fe200000010ff */
[----:B------:R-:W-:Y:S01]  /*11590*/  FMUL.FTZ R113, R113, R13 ;  /* 0x0000000d71717220 */ /* 0x000fe20000410000 */
[----:B------:R-:W-:Y:S01]  /*115a0*/  FADD.FTZ R30, R133, R30 ;  /* 0x0000001e851e7221 */ /* 0x000fe20000010000 */
        /* <DEDUP_REMOVED lines=9> */
[----:B--2---:R-:W-:Y:S01]  /*11640*/  F2FP.BF16.F32.PACK_AB R135, R6, R135 ;  /* 0x000000870687723e */ /* 0x004fe200000010ff */
[----:B------:R-:W-:Y:S01]  /*11650*/  FMUL.FTZ R90, R90, R57 ;  /* 0x000000395a5a7220 */ /* 0x000fe20000410000 */
[----:B------:R-:W-:Y:S01]  /*11660*/  FADD.FTZ R28, R6, R7 ;  /* 0x00000007061c7221 */ /* 0x000fe20000010000 */
[----:B------:R-:W-:Y:S01]  /*11670*/  FADD.FTZ R7, R33, R54 ;  /* 0x0000003621077221 */ /* 0x000fe20000010000 */
[----:B0-----:R-:W-:Y:S01]  /*11680*/  F2FP.BF16.F32.PACK_AB R122, R56, R53 ;  /* 0x00000035387a723e */ /* 0x001fe200000010ff */
        /* <DEDUP_REMOVED lines=35> */
[----:B------:R-:W-:Y:S01]  /*118c0*/  FMUL.FTZ R119, R119, R57 ;  /* 0x0000003977777220 */ /* 0x000fe20000410000 */
[----:B------:R-:W-:-:S02]  /*118d0*/  IMAD.MOV.U32 R12, RZ, RZ, R19 ;  /* 0x000000ffff0c7224 */ /* 0x000fc400078e0013 */
[----:B------:R-:W-:Y:S01]  /*118e0*/  FADD.FTZ R7, R83, R7 ;  /* 0x0000000753077221 */ /* 0x000fe20000010000 */
[----:B------:R-:W-:Y:S01]  /*118f0*/  FADD.FTZ R21, R53, R6 ;  /* 0x0000000635157221 */ /* 0x000fe20000010000 */
[----:B------:R-:W-:Y:S02]  /*11900*/  IMAD.MOV.U32 R23, RZ, RZ, R16 ;  /* 0x000000ffff177224 */ /* 0x000fe400078e0010 */
[----:B------:R-:W-:Y:S01]  /*11910*/  FADD.FTZ R6, R86, R7 ;  /* 0x0000000756067221 */ /* 0x000fe20000010000 */
[----:B------:R-:W-:Y:S01]  /*11920*/  FADD.FTZ R7, R56, R21 ;  /* 0x0000001538077221 */ /* 0x000fe20000010000 */
[----:B------:R-:W-:Y:S02]  /*11930*/  IMAD.MOV.U32 R21, RZ, RZ, R0 ;  /* 0x000000ffff157224 */ /* 0x000fe400078e0000 */
[C---:B---3--:R-:W-:Y:S01]  /*11940*/  FADD.FTZ R6, R123.reuse, R6 ;  /* 0x000000067b067221 */ /* 0x048fe20000010000 */
[----:B------:R-:W-:Y:S01]  /*11950*/  F2FP.BF16.F32.PACK_AB R123, R123, R86 ;  /* 0x000000567b7b723e */ /* 0x000fe200000010ff */
[----:B------:R-:W-:Y:S01]  /*11960*/  IMAD.MOV.U32 R20, RZ, RZ, R3 ;  /* 0x000000ffff147224 */ /* 0x000fe200078e0003 */
[----:B-1----:R-:W-:Y:S06]  /*11970*/  @P2 BRA `(.L_x_11741) ;  /* 0xffffffe000542947 */ /* 0x002fec000383ffff */
.L_x_11731:
[----:B------:R-:W2:Y:S02]  /*11980*/  LDL R12, [R1+0x24] ;  /* 0x00002400010c7983 */ /* 0x000ea40000100800 */
[----:B--2---:R-:W-:-:S13]  /*11990*/  ISETP.GE.AND P2, PT, R4, R12, PT ;  /* 0x0000000c0400720c */ /* 0x004fda0003f46270 */
[----:B------:R-:W-:Y:S05]  /*119a0*/  @!P2 BRA `(.L_x_11742) ;  /* 0x0000002c00eca947 */ /* 0x000fea0003800000 */
[----:B------:R-:W2:Y:S04]  /*119b0*/  LDL R13, [R1+0x20] ;  /* 0x00002000010d7983 */ /* 0x000ea80000100800 */
[----:B------:R-:W2:Y:S01]  /*119c0*/  LDL R12, [R1+0x1c] ;  /* 0x00001c00010c7983 */ /* 0x000ea20000100800 */
[----:B------:R-:W-:Y:S02]  /*119d0*/  IMAD.MOV.U32 R20, RZ, RZ, R0 ;  /* 0x000000ffff147224 */ /* 0x000fe400078e0000 */
[----:B------:R-:W-:Y:S02]  /*119e0*/  IMAD.MOV.U32 R21, RZ, RZ, R3 ;  /* 0x000000ffff157224 */ /* 0x000fe400078e0003 */
[----:B------:R-:W-:Y:S02]  /*119f0*/  IMAD.MOV.U32 R153, RZ, RZ, R16 ;  /* 0x000000ffff997224 */ /* 0x000fe400078e0010 */
[----:B--2---:R-:W-:-:S02]  /*11a00*/  IMAD.IADD R152, R12, 0x1, -R13 ;  /* 0x000000010c987824 */ /* 0x004fc400078e0a0d */
[----:B------:R-:W-:Y:S02]  /*11a10*/  IMAD.MOV.U32 R12, RZ, RZ, R19 ;  /* 0x000000ffff0c7224 */ /* 0x000fe400078e0013 */
[----:B------:R-:W-:Y:S01]  /*11a20*/  IMAD.IADD R23, R5, 0x1, R152 ;  /* 0x0000000105177824 */ /* 0x000fe200078e0298 */
[----:B------:R-:W-:-:S04]  /*11a30*/  IADD3 R152, R152, 0x8, R5 ;  /* 0x0000000898987810 */ /* 0x000fc80007ffe005 */
[----:B------:R-:W-:Y:S02]  /*11a40*/  LOP3.LUT R0, RZ, R23, RZ, 0x33, !PT ;  /* 0x00000017ff007212 */ /* 0x000fe400078e33ff */
[----:B------:R-:W-:-:S03]  /*11a50*/  LOP3.LUT R154, RZ, R152, RZ, 0x33, !PT ;  /* 0x00000098ff9a7212 */ /* 0x000fc600078e33ff */
[----:B------:R0:W-:Y:S04]  /*11a60*/  STL [R1], R0 ;  /* 0x0000000001007387 */ /* 0x0001e80000100800 */
.L_x_11760:
        /* <DEDUP_REMOVED lines=11> */
.L_x_11744:
[----:B------:R-:W-:Y:S01]  /*11b20*/  IMAD R0, R16, 0x8, R2 ;  /* 0x0000000810007824 */ /* 0x000fe200078e0202 */
[----:B------:R-:W-:-:S04]  /*11b30*/  SHF.L.U32 R3, R19, 0x1f, RZ ;  /* 0x0000001f13037819 */ /* 0x000fc800000006ff */
[----:B------:R0:W1:Y:S01]  /*11b40*/  SYNCS.PHASECHK.TRANS64.TRYWAIT P3, [R0+URZ+0x16830], R3 ;  /* 0x01683003000075a7 */ /* 0x000062000806017f */
[----:B------:R-:W-:Y:S05]  /*11b50*/  @!P0 BRA `(.L_x_11745) ;  /* 0x0000000000048947 */ /* 0x000fea0003800000 */
[----:B------:R-:W-:Y:S01]  /*11b60*/  BPT.TRAP 0x1 ;  /* 0x000000040000795c */ /* 0x000fe20000300000 */
.L_x_11745:
[----:B------:R-:W-:Y:S04]  /*11b70*/  BSSY B0, `(.L_x_11743) ;  /* 0x0000004000007945 */ /* 0x000fe80003800000 */
[----:B-1----:R-:W-:Y:S05]  /*11b80*/  @P3 BRA `(.L_x_11746) ;  /* 0x0000000000083947 */ /* 0x002fea0003800000 */
[----:B------:R-:W1:Y:S02]  /*11b90*/  SYNCS.PHASECHK.TRANS64.TRYWAIT P3, [R0+URZ+0x16830], R3 ;  /* 0x01683003000075a7 */ /* 0x000e64000806017f */
[----:B-1----:R-:W-:Y:S05]  /*11ba0*/  @!P3 BRA `(.L_x_11747) ;  /* 0x000000b40018b947 */ /* 0x002fea0003800000 */
.L_x_11746:
[----:B------:R-:W-:Y:S05]  /*11bb0*/  BSYNC B0 ;  /* 0x0000000000007941 */ /* 0x000fea0003800000 */
.L_x_11743:
        /* <DEDUP_REMOVED lines=44> */
.L_x_11749:
[----:B------:R-:W-:Y:S01]  /*11e80*/  SHF.L.U32 R0, R12, 0x1f, RZ ;  /* 0x0000001f0c007819 */ /* 0x000fe200000006ff */
[----:B------:R-:W-:-:S04]  /*11e90*/  IMAD R3, R153, 0x8, R2 ;  /* 0x0000000899037824 */ /* 0x000fc800078e0202 */
[----:B------:R0:W1:Y:S01]  /*11ea0*/  SYNCS.PHASECHK.TRANS64.TRYWAIT P2, [R3+URZ+0x16850], R0 ;  /* 0x01685000030075a7 */ /* 0x000062000804017f */
[----:B------:R-:W-:Y:S05]  /*11eb0*/  @!P0 BRA `(.L_x_11750) ;  /* 0x0000000000048947 */ /* 0x000fea0003800000 */
[----:B------:R-:W-:Y:S01]  /*11ec0*/  BPT.TRAP 0x1 ;  /* 0x000000040000795c */ /* 0x000fe20000300000 */
.L_x_11750:
[----:B-1----:R-:W-:Y:S05]  /*11ed0*/  @P2 BRA `(.L_x_11748) ;  /* 0x0000000000082947 */ /* 0x002fea0003800000 */
[----:B------:R-:W1:Y:S02]  /*11ee0*/  SYNCS.PHASECHK.TRANS64.TRYWAIT P2, [R3+URZ+0x16850], R0 ;  /* 0x01685000030075a7 */ /* 0x000e64000804017f */
[----:B-1----:R-:W-:Y:S05]  /*11ef0*/  @!P2 BRA `(.L_x_11751) ;  /* 0x000000b00058a947 */ /* 0x002fea0003800000 */
.L_x_11748:
[----:B01----:R-:W-:Y:S01]  /*11f00*/  VIADD R0, R2, 0x400 ;  /* 0x0000040002007836 */ /* 0x003fe20000000000 */
[----:B------:R-:W2:Y:S01]  /*11f10*/  LDL R3, [R1+0x1c] ;  /* 0x00001c0001037983 */ /* 0x000ea20000100800 */
[----:B------:R-:W-:Y:S01]  /*11f20*/  IMAD.MOV.U32 R13, RZ, RZ, 0x40000040 ;  /* 0x40000040ff0d7424 */ /* 0x000fe200078e00ff */
[----:B------:R-:W-:Y:S05]  /*11f30*/  WARPSYNC.ALL ;  /* 0x0000000000007948 */ /* 0x000fea0003800000 */
[----:B------:R-:W-:Y:S01]  /*11f40*/  SHF.R.U32.HI R0, RZ, 0x4, R0 ;  /* 0x00000004ff007819 */ /* 0x000fe20000011600 */
[----:B------:R-:W-:Y:S01]  /*11f50*/  WARPGROUP.ARRIVE ;  /* 0x00000000000079c5 */ /* 0x000fe20000000000 */
[----:B------:R-:W-:-:S02]  /*11f60*/  R2UR UR11, R13 ;  /* 0x000000000d0b72ca */ /* 0x000fc400000e0000 */
[----:B------:R-:W-:-:S05]  /*11f70*/  LOP3.LUT R0, R0, 0x3fff, RZ, 0xc0, !PT ;  /* 0x00003fff00007812 */ /* 0x000fca00078ec0ff */
[----:B------:R-:W-:-:S05]  /*11f80*/  IMAD R12, R153, 0x400, R0 ;  /* 0x00000400990c7824 */ /* 0x000fca00078e0200 */
[----:B------:R-:W-:-:S13]  /*11f90*/  R2UR UR10, R12 ;  /* 0x000000000c0a72ca */ /* 0x000fda00000e0000 */
[----:B------:R-:W-:Y:S03]  /*11fa0*/  HGMMA.64x64x16.F32.BF16 R88, R148, gdesc[UR8].tnspB, R88, gsb0 ;  /* 0x40e0000894587df0 */ /* 0x000fe60008001858 */
[----:B------:R-:W-:Y:S02]  /*11fb0*/  WARPGROUP.DEPBAR.LE gsb0, 0x0 ;  /* 0x00008000000079c5 */ /* 0x000fe40000010000 */
[----:B------:R-:W-:Y:S01]  /*11fc0*/  VIADD R148, R12, 0x80 ;  /* 0x000000800c947836 */ /* 0x000fe20000000000 */
[----:B------:R-:W3:Y:S01]  /*11fd0*/  LDL R151, [R1+0x20] ;  /* 0x0000200001977983 */ /* 0x000ee20000100800 */
[----:B------:R-:W-:Y:S01]  /*11fe0*/  IMAD.MOV.U32 R149, RZ, RZ, 0x40000040 ;  /* 0x40000040ff957424 */ /* 0x000fe200078e00ff */
[----:B------:R-:W-:Y:S01]  /*11ff0*/  WARPGROUP.ARRIVE ;  /* 0x00000000000079c5 */ /* 0x000fe20000000000 */
[----:B------:R-:W-:Y:S01]  /*12000*/  IMAD.MOV.U32 R13, RZ, RZ, 0x40000040 ;  /* 0x40000040ff0d7424 */ /* 0x000fe200078e00ff */
[----:B------:R-:W-:Y:S01]  /*12010*/  R2UR UR10, R148 ;  /* 0x00000000940a72ca */ /* 0x000fe200000e0000 */
[----:B------:R-:W-:Y:S01]  /*12020*/  IMAD.SHL.U32 R0, R4, 0x80, RZ ;  /* 0x0000008004007824 */ /* 0x000fe200078e00ff */
[----:B------:R-:W-:Y:S01]  /*12030*/  R2UR UR11, R149 ;  /* 0x00000000950b72ca */ /* 0x000fe200000e0000 */
[----:B------:R-:W-:Y:S01]  /*12040*/  ULOP3.LUT UR8, URZ, UR27, URZ, 0x33, !UPT ;  /* 0x0000001b3f087292 */ /* 0x000fe2000f8e333f */
[----:B------:R-:W0:Y:S11]  /*12050*/  S2R R149, SR_TID.X ;  /* 0x0000000000957919 */ /* 0x000e360000002100 */
[----:B------:R-:W-:Y:S01]  /*12060*/  HGMMA.64x64x16.F32.BF16 R88, R144, gdesc[UR8].tnspB, R88, gsb0 ;  /* 0x40e0000890587df0 */ /* 0x000fe20008001858 */
[----:B0-----:R-:W-:-:S02]  /*12070*/  SHF.R.U32.HI R150, RZ, 0x7, R149 ;  /* 0x00000007ff967819 */ /* 0x001fc40000011695 */
[----:B------:R-:W-:Y:S01]  /*12080*/  ISETP.GE.U32.AND P2, PT, R149, 0x180, PT ;  /* 0x000001809500780c */ /* 0x000fe20003f46070 */
[----:B------:R-:W-:Y:S02]  /*12090*/  WARPGROUP.DEPBAR.LE gsb0, 0x0 ;  /* 0x00008000000079c5 */ /* 0x000fe40000010000 */
[----:B------:R-:W-:Y:S01]  /*120a0*/  VIADD R144, R12, 0x100 ;  /* 0x000001000c907836 */ /* 0x000fe20000000000 */
[----:B------:R-:W-:Y:S01]  /*120b0*/  WARPGROUP.ARRIVE ;  /* 0x00000000000079c5 */ /* 0x000fe20000000000 */
[----:B------:R-:W-:-:S03]  /*120c0*/  IMAD.MOV.U32 R145, RZ, RZ, 0x40000040 ;  /* 0x40000040ff917424 */ /* 0x000fc600078e00ff */
[----:B------:R-:W-:Y:S02]  /*120d0*/  R2UR UR10, R144 ;  /* 0x00000000900a72ca */ /* 0x000fe400000e0000 */
[----:B------:R-:W-:-:S13]  /*120e0*/  R2UR UR11, R145 ;  /* 0x00000000910b72ca */ /* 0x000fda00000e0000 */
[----:B------:R-:W-:Y:S01]  /*120f0*/  HGMMA.64x64x16.F32.BF16 R88, R140, gdesc[UR8].tnspB, R88, gsb0 ;  /* 0x40e000088c587df0 */ /* 0x000fe20008001858 */
[----:B--2---:R-:W-:Y:S02]  /*12100*/  IADD3 R3, R3, 0x1, -R0 ;  /* 0x0000000103037810 */ /* 0x004fe40007ffe800 */
[----:B------:R-:W-:Y:S02]  /*12110*/  WARPGROUP.DEPBAR.LE gsb0, 0x0 ;  /* 0x00008000000079c5 */ /* 0x000fe40000010000 */
[----:B------:R-:W-:Y:S01]  /*12120*/  VIADD R140, R12, 0x180 ;  /* 0x000001800c8c7836 */ /* 0x000fe20000000000 */
[----:B------:R-:W-:Y:S01]  /*12130*/  WARPGROUP.ARRIVE ;  /* 0x00000000000079c5 */ /* 0x000fe20000000000 */
[----:B------:R-:W-:-:S03]  /*12140*/  IMAD.MOV.U32 R141, RZ, RZ, 0x40000040 ;  /* 0x40000040ff8d7424 */ /* 0x000fc600078e00ff */
[----:B------:R-:W-:Y:S02]  /*12150*/  R2UR UR10, R140 ;  /* 0x000000008c0a72ca */ /* 0x000fe400000e0000 */
[----:B------:R-:W-:-:S13]  /*12160*/  R2UR UR11, R141 ;  /* 0x000000008d0b72ca */ /* 0x000fda00000e0000 */
[----:B------:R-:W-:Y:S03]  /*12170*/  HGMMA.64x64x16.F32.BF16 R88, R136, gdesc[UR8].tnspB, R88, gsb0 ;  /* 0x40e0000888587df0 */ /* 0x000fe60008001858 */
        /* <DEDUP_REMOVED lines=15> */
[C---:B------:R-:W-:Y:S01]  /*12270*/  VIADD R128, R12.reuse, 0x300 ;  /* 0x000003000c807836 */ /* 0x040fe20000000000 */
[----:B------:R-:W-:Y:S01]  /*12280*/  WARPGROUP.ARRIVE ;  /* 0x00000000000079c5 */ /* 0x000fe20000000000 */
[----:B------:R-:W-:Y:S02]  /*12290*/  IMAD.MOV.U32 R129, RZ, RZ, 0x40000040 ;  /* 0x40000040ff817424 */ /* 0x000fe400078e00ff */
[----:B------:R-:W-:Y:S01]  /*122a0*/  VIADD R12, R12, 0x380 ;  /* 0x000003800c0c7836 */ /* 0x000fe20000000000 */
[----:B------:R-:W-:-:S02]  /*122b0*/  R2UR UR10, R128 ;  /* 0x00000000800a72ca */ /* 0x000fc400000e0000 */
[----:B------:R-:W-:-:S13]  /*122c0*/  R2UR UR11, R129 ;  /* 0x00000000810b72ca */ /* 0x000fda00000e0000 */
[----:B------:R-:W-:Y:S01]  /*122d0*/  HGMMA.64x64x16.F32.BF16 R88, R124, gdesc[UR8].tnspB, R88, gsb0 ;  /* 0x40e000087c587df0 */ /* 0x000fe20008001858 */
[----:B------:R-:W-:Y:S01]  /*122e0*/  R2UR UR10, R12 ;  /* 0x000000000c0a72ca */ /* 0x000fe200000e0000 */
[----:B------:R-:W-:Y:S01]  /*122f0*/  @!P1 IMAD R12, R16, 0x8, R2 ;  /* 0x00000008100c9824 */ /* 0x000fe200078e0202 */
[----:B------:R-:W-:Y:S01]  /*12300*/  R2UR UR11, R13 ;  /* 0x000000000d0b72ca */ /* 0x000fe200000e0000 */
[----:B------:R-:W-:-:S05]  /*12310*/  VIADD R13, R150, 0x9 ;  /* 0x00000009960d7836 */ /* 0x000fca0000000000 */
[----:B------:R-:W-:Y:S01]  /*12320*/  SEL R13, R13, 0x9, !P2 ;  /* 0x000000090d0d7807 */ /* 0x000fe20005000000 */
[----:B------:R-:W-:Y:S02]  /*12330*/  WARPGROUP.DEPBAR.LE gsb0, 0x0 ;  /* 0x00008000000079c5 */ /* 0x000fe40000010000 */
[----:B------:R-:W-:-:S06]  /*12340*/  WARPGROUP.ARRIVE ;  /* 0x00000000000079c5 */ /* 0x000fcc0000000000 */
[----:B------:R-:W-:Y:S03]  /*12350*/  HGMMA.64x64x16.F32.BF16 R88, R120, gdesc[UR8].tnspB, R88, gsb0 ;  /* 0x40e0000878587df0 */ /* 0x000fe60008001858 */
[----:B------:R-:W-:Y:S02]  /*12360*/  WARPGROUP.DEPBAR.LE gsb0, 0x0 ;  /* 0x00008000000079c5 */ /* 0x000fe40000010000 */
[----:B------:R-:W-:Y:S02]  /*12370*/  @!P1 VIADD R120, R12, 0x16840 ;  /* 0x000168400c789836 */ /* 0x000fe40000000000 */
[----:B---3--:R-:W-:-:S03]  /*12380*/  IMAD.IADD R12, R3, 0x1, -R151 ;  /* 0x00000001030c7824 */ /* 0x008fc600078e0a97 */
[----:B------:R-:W-:Y:S01]  /*12390*/  @!P1 PRMT R120, RZ, 0x654, R120 ;  /* 0x00000654ff789816 */ /* 0x000fe20000000078 */
[----:B------:R-:W-:Y:S01]  /*123a0*/  IMAD R12, R155, -0x2, R12 ;  /* 0xfffffffe9b0c7824 */ /* 0x000fe200078e020c */
        /* <DEDUP_REMOVED lines=19> */
.L_x_11754:
[----:B------:R-:W-:-:S05]  /*124e0*/  IMAD.U32 R123, RZ, RZ, UR4 ;  /* 0x00000004ff7b7e24 */ /* 0x000fca000f8e00ff */
[----:B------:R-:W-:-:S13]  /*124f0*/  ISETP.NE.AND P2, PT, R123, 0x1, PT ;  /* 0x000000017b00780c */ /* 0x000fda0003f45270 */
[----:B------:R-:W0:Y:S02]  /*12500*/  @P2 LDC.64 R12, c[0x0][0x9e8] ;  /* 0x00027a00ff0c2b82 */ /* 0x000e240000000a00 */
[----:B0-----:R-:W-:-:S04]  /*12510*/  @P2 IMAD.HI.U32 R124, R23, R12, RZ ;  /* 0x0000000c177c2227 */ /* 0x001fc800078e00ff */
[----:B------:R-:W-:Y:S01]  /*12520*/  IMAD.MOV.U32 R12, RZ, RZ, R23 ;  /* 0x000000ffff0c7224 */ /* 0x000fe200078e0017 */
[----:B------:R-:W-:-:S07]  /*12530*/  @P2 SHF.R.U32.HI R12, RZ, R13, R124 ;  /* 0x0000000dff0c2219 */ /* 0x000fce000001167c */
.L_x_11755:
[----:B------:R-:W-:Y:S05]  /*12540*/  BSYNC B0 ;  /* 0x0000000000007941 */ /* 0x000fea0003800000 */
.L_x_11753:
[----:B------:R-:W-:-:S04]  /*12550*/  IMAD R12, R12, R123, -R0 ;  /* 0x0000007b0c0c7224 */ /* 0x000fc800078e0a00 */
[----:B------:R-:W-:-:S05]  /*12560*/  IMAD R12, R155, -0x2, R12 ;  /* 0xfffffffe9b0c7824 */ /* 0x000fca00078e020c */
[----:B------:R-:W-:Y:S02]  /*12570*/  VIADDMNMX R120, R12, R123, R120, PT ;  /* 0x0000007b0c787246 */ /* 0x000fe40003800178 */
[----:B------:R-:W-:-:S07]  /*12580*/  VIMNMX R3, R3, R12, !PT ;  /* 0x0000000c03037248 */ /* 0x000fce0007fe0100 */
.L_x_11752:
        /* <DEDUP_REMOVED lines=96> */
[----:B------:R-:W-:Y:S02]  /*12b90*/  IADD3 R121, R121, 0x8, R5 ;  /* 0x0000000879797810 */ /* 0x000fe40007ffe005 */
        /* <DEDUP_REMOVED lines=14> */
.L_x_11758:
[----:B------:R-:W-:Y:S02]  /*12c80*/  IMAD.U32 R123, RZ, RZ, UR4 ;  /* 0x00000004ff7b7e24 */ /* 0x000fe4000f8e00ff */
[----:B------:R-:W-:-:S03]  /*12c90*/  IMAD.MOV.U32 R3, RZ, RZ, R152 ;  /* 0x000000ffff037224 */ /* 0x000fc600078e0098 */
[----:B------:R-:W-:-:S13]  /*12ca0*/  ISETP.NE.AND P3, PT, R123, 0x1, PT ;  /* 0x000000017b00780c */ /* 0x000fda0003f65270 */
[----:B------:R-:W0:Y:S02]  /*12cb0*/  @P3 LDC.64 R12, c[0x0][0x9e8] ;  /* 0x00027a00ff0c3b82 */ /* 0x000e240000000a00 */
[----:B0-----:R-:W-:-:S05]  /*12cc0*/  @P3 IMAD.HI.U32 R12, R152, R12, RZ ;  /* 0x0000000c980c3227 */ /* 0x001fca00078e00ff */
[----:B------:R-:W-:-:S07]  /*12cd0*/  @P3 SHF.R.U32.HI R3, RZ, R13, R12 ;  /* 0x0000000dff033219 */ /* 0x000fce000001160c */
.L_x_11759:
[----:B------:R-:W-:Y:S05]  /*12ce0*/  BSYNC B0 ;  /* 0x0000000000007941 */ /* 0x000fea0003800000 */
.L_x_11757:
[----:B------:R-:W-:-:S04]  /*12cf0*/  IMAD R0, R3, R123, -R0 ;  /* 0x0000007b03007224 */ /* 0x000fc800078e0a00 */
[----:B------:R-:W-:-:S05]  /*12d00*/  IMAD R0, R155, -0x2, R0 ;  /* 0xfffffffe9b007824 */ /* 0x000fca00078e0200 */
[----:B------:R-:W-:Y:S02]  /*12d10*/  VIADDMNMX R122, R0, R123, R122, PT ;  /* 0x0000007b007a7246 */ /* 0x000fe4000380017a */
[----:B------:R-:W-:-:S07]  /*12d20*/  VIMNMX R121, R121, R0, !PT ;  /* 0x0000000079797248 */ /* 0x000fce0007fe0100 */
.L_x_11756:
        /* <DEDUP_REMOVED lines=47> */
[----:B------:R-:W-:Y:S02]  /*13020*/  ISETP.LT.OR P3, PT, R122, 0x31, P3 ;  /* 0x000000317a00780c */ /* 0x000fe40001f61670 */
[----:B------:R-:W-:-:S02]  /*13030*/  FMNMX.FTZ R3, R69, R0, !PT ;  /* 0x0000000045037209 */ /* 0x000fc40007810000 */
[----:B------:R-:W-:Y:S02]  /*13040*/  ISETP.LT.OR P4, PT, R122, 0x12, P4 ;  /* 0x000000127a00780c */ /* 0x000fe40002781670 */
[----:B------:R-:W-:Y:S02]  /*13050*/  FSEL R50, R50, -INF , !P3 ;  /* 0xff80000032327808 */ /* 0x000fe40005800000 */
[----:B------:R-:W-:Y:S02]  /*13060*/  FMNMX.FTZ R0, R72, R3, !PT ;  /* 0x0000000348007209 */ /* 0x000fe40007810000 */
[----:B------:R-:W-:Y:S02]  /*13070*/  ISETP.GT.AND P3, PT, R121, 0x38, P2 ;  /* 0x000000387900780c */ /* 0x000fe40001764270 */
[----:B------:R-:W-:Y:S02]  /*13080*/  FSEL R35, R35, -INF , !P4 ;  /* 0xff80000023237808 */ /* 0x000fe40006000000 */
[----:B------:R-:W-:-:S02]  /*13090*/  ISETP.GT.AND P4, PT, R121, 0x19, P2 ;  /* 0x000000197900780c */ /* 0x000fc40001784270 */
[----:B------:R-:W-:Y:S02]  /*130a0*/  FMNMX.FTZ R3, R73, R0, !PT ;  /* 0x0000000049037209 */ /* 0x000fe40007810000 */
[C---:B------:R-:W-:Y:S02]  /*130b0*/  ISETP.LT.OR P3, PT, R122.reuse, 0x39, P3 ;  /* 0x000000397a00780c */ /* 0x040fe40001f61670 */
[----:B------:R-:W-:Y:S02]  /*130c0*/  ISETP.LT.OR P4, PT, R122, 0x1a, P4 ;  /* 0x0000001a7a00780c */ /* 0x000fe40002781670 */
[----:B------:R-:W-:Y:S02]  /*130d0*/  FMNMX.FTZ R0, R76, R3, !PT ;  /* 0x000000034c007209 */ /* 0x000fe40007810000 */
[----:B------:R-:W-:Y:S02]  /*130e0*/  FSEL R54, R54, -INF , !P3 ;  /* 0xff80000036367808 */ /* 0x000fe40005800000 */
[----:B------:R-:W-:-:S02]  /*130f0*/  ISETP.GT.AND P3, PT, R121, 0x40, P2 ;  /* 0x000000407900780c */ /* 0x000fc40001764270 */
[----:B------:R-:W-:Y:S02]  /*13100*/  FSEL R39, R39, -INF , !P4 ;  /* 0xff80000027277808 */ /* 0x000fe40006000000 */
[----:B------:R-:W-:Y:S02]  /*13110*/  ISETP.GT.AND P4, PT, R121, 0x21, P2 ;  /* 0x000000217900780c */ /* 0x000fe40001784270 */
[----:B------:R-:W-:Y:S02]  /*13120*/  FMNMX.FTZ R3, R77, R0, !PT ;  /* 0x000000004d037209 */ /* 0x000fe40007810000 */
[C---:B------:R-:W-:Y:S02]  /*13130*/  ISETP.LT.OR P3, PT, R122.reuse, 0x41, P3 ;  /* 0x000000417a00780c */ /* 0x040fe40001f61670 */
[----:B------:R-:W-:Y:S02]  /*13140*/  ISETP.LT.OR P4, PT, R122, 0x22, P4 ;  /* 0x000000227a00780c */ /* 0x000fe40002781670 */
[----:B------:R-:W-:-:S02]  /*13150*/  FMNMX.FTZ R0, R80, R3, !PT ;  /* 0x0000000350007209 */ /* 0x000fc40007810000 */
[----:B------:R-:W-:Y:S02]  /*13160*/  FSEL R58, R58, -INF , !P3 ;  /* 0xff8000003a3a7808 */ /* 0x000fe40005800000 */
[----:B------:R-:W-:Y:S02]  /*13170*/  ISETP.GT.AND P3, PT, R121, 0x48, P2 ;  /* 0x000000487900780c */ /* 0x000fe40001764270 */
[----:B------:R-:W-:Y:S02]  /*13180*/  FSEL R43, R43, -INF , !P4 ;  /* 0xff8000002b2b7808 */ /* 0x000fe40006000000 */
[----:B------:R-:W-:Y:S02]  /*13190*/  FMNMX.FTZ R3, R81, R0, !PT ;  /* 0x0000000051037209 */ /* 0x000fe40007810000 */
[----:B------:R-:W-:Y:S02]  /*131a0*/  ISETP.GT.AND P4, PT, R121, 0x29, P2 ;  /* 0x000000297900780c */ /* 0x000fe40001784270 */
[----:B------:R-:W-:-:S02]  /*131b0*/  ISETP.LT.OR P3, PT, R122, 0x49, P3 ;  /* 0x000000497a00780c */ /* 0x000fc40001f61670 */
[----:B------:R-:W-:Y:S02]  /*131c0*/  FMNMX.FTZ R0, R84, R3, !PT ;  /* 0x0000000354007209 */ /* 0x000fe40007810000 */
[----:B------:R-:W-:Y:S02]  /*131d0*/  ISETP.LT.OR P4, PT, R122, 0x2a, P4 ;  /* 0x0000002a7a00780c */ /* 0x000fe40002781670 */
[----:B------:R-:W-:Y:S02]  /*131e0*/  FSEL R62, R62, -INF , !P3 ;  /* 0xff8000003e3e7808 */ /* 0x000fe40005800000 */
[----:B------:R-:W-:Y:S02]  /*131f0*/  ISETP.GT.AND P3, PT, R121, 0x50, P2 ;  /* 0x000000507900780c */ /* 0x000fe40001764270 */
[----:B------:R-:W-:Y:S02]  /*13200*/  FMNMX.FTZ R0, R85, R0, !PT ;  /* 0x0000000055007209 */ /* 0x000fe40007810000 */
[----:B------:R-:W-:-:S02]  /*13210*/  FSEL R47, R47, -INF , !P4 ;  /* 0xff8000002f2f7808 */ /* 0x000fc40006000000 */
[C---:B------:R-:W-:Y:S01]  /*13220*/  ISETP.GT.AND P4, PT, R121.reuse, 0x31, P2 ;  /* 0x000000317900780c */ /* 0x040fe20001784270 */
[----:B------:R-:W0:Y:S01]  /*13230*/  SHFL.BFLY PT, R3, R0, 0x2, 0x1f ;  /* 0x0c401f0000037f89 */ /* 0x000e2200000e0000 */
[C---:B------:R-:W-:Y:S02]  /*13240*/  ISETP.LT.OR P3, PT, R122.reuse, 0x51, P3 ;  /* 0x000000517a00780c */ /* 0x040fe40001f61670 */
[----:B------:R-:W-:Y:S02]  /*13250*/  ISETP.LT.OR P4, PT, R122, 0x32, P4 ;  /* 0x000000327a00780c */ /* 0x000fe40002781670 */
[----:B------:R-:W-:Y:S02]  /*13260*/  FSEL R66, R66, -INF , !P3 ;  /* 0xff80000042427808 */ /* 0x000fe40005800000 */
[----:B------:R-:W-:Y:S02]  /*13270*/  ISETP.GT.AND P3, PT, R121, 0x58, P2 ;  /* 0x000000587900780c */ /* 0x000fe40001764270 */
[----:B------:R-:W-:-:S02]  /*13280*/  FSEL R51, R51, -INF , !P4 ;  /* 0xff80000033337808 */ /* 0x000fc40006000000 */
[C---:B------:R-:W-:Y:S02]  /*13290*/  ISETP.GT.AND P4, PT, R121.reuse, 0x39, P2 ;  /* 0x000000397900780c */ /* 0x040fe40001784270 */
        /* <DEDUP_REMOVED lines=12> */
[----:B0-----:R-:W-:Y:S02]  /*13360*/  FMNMX.FTZ R3, R0, R3, !PT ;  /* 0x0000000300037209 */ /* 0x001fe40007810000 */
[C---:B------:R-:W-:Y:S02]  /*13370*/  ISETP.LT.OR P3, PT, R122.reuse, 0x69, P3 ;  /* 0x000000697a00780c */ /* 0x040fe40001f61670 */
[----:B------:R-:W-:Y:S01]  /*13380*/  ISETP.LT.OR P4, PT, R122, 0x4a, P4 ;  /* 0x0000004a7a00780c */ /* 0x000fe20002781670 */
[----:B------:R-:W0:Y:S01]  /*13390*/  SHFL.BFLY PT, R0, R3, 0x1, 0x1f ;  /* 0x0c201f0003007f89 */ /* 0x000e2200000e0000 */
[----:B------:R-:W-:Y:S02]  /*133a0*/  FSEL R78, R78, -INF , !P3 ;  /* 0xff8000004e4e7808 */ /* 0x000fe40005800000 */
[----:B------:R-:W-:-:S02]  /*133b0*/  ISETP.GT.AND P3, PT, R121, 0x69, P2 ;  /* 0x000000697900780c */ /* 0x000fc40001764270 */
[----:B------:R-:W-:Y:S02]  /*133c0*/  FSEL R63, R63, -INF , !P4 ;  /* 0xff8000003f3f7808 */ /* 0x000fe40006000000 */
[----:B------:R-:W-:Y:S02]  /*133d0*/  ISETP.GT.AND P4, PT, R121, 0x51, P2 ;  /* 0x000000517900780c */ /* 0x000fe40001784270 */
[C---:B------:R-:W-:Y:S02]  /*133e0*/  ISETP.LT.OR P3, PT, R122.reuse, 0x6a, P3 ;  /* 0x0000006a7a00780c */ /* 0x040fe40001f61670 */
[----:B------:R-:W-:Y:S02]  /*133f0*/  ISETP.LT.OR P4, PT, R122, 0x52, P4 ;  /* 0x000000527a00780c */ /* 0x000fe40002781670 */
[----:B------:R-:W-:Y:S02]  /*13400*/  FSEL R79, R79, -INF , !P3 ;  /* 0xff8000004f4f7808 */ /* 0x000fe40005800000 */
[----:B------:R-:W-:-:S02]  /*13410*/  ISETP.GT.AND P3, PT, R121, 0x70, P2 ;  /* 0x000000707900780c */ /* 0x000fc40001764270 */
[----:B------:R-:W-:Y:S02]  /*13420*/  FSEL R67, R67, -INF , !P4 ;  /* 0xff80000043437808 */ /* 0x000fe40006000000 */
[C---:B------:R-:W-:Y:S02]  /*13430*/  ISETP.GT.AND P4, PT, R121.reuse, 0x59, P2 ;  /* 0x000000597900780c */ /* 0x040fe40001784270 */
[C---:B------:R-:W-:Y:S02]  /*13440*/  ISETP.LT.OR P3, PT, R122.reuse, 0x71, P3 ;  /* 0x000000717a00780c */ /* 0x040fe40001f61670 */
[----:B------:R-:W-:Y:S02]  /*13450*/  ISETP.LT.OR P4, PT, R122, 0x5a, P4 ;  /* 0x0000005a7a00780c */ /* 0x000fe40002781670 */
[----:B------:R-:W-:Y:S02]  /*13460*/  FSEL R82, R82, -INF , !P3 ;  /* 0xff80000052527808 */ /* 0x000fe40005800000 */
[----:B------:R-:W-:-:S02]  /*13470*/  ISETP.GT.AND P3, PT, R121, 0x71, P2 ;  /* 0x000000717900780c */ /* 0x000fc40001764270 */
[----:B------:R-:W-:Y:S02]  /*13480*/  FSEL R71, R71, -INF , !P4 ;  /* 0xff80000047477808 */ /* 0x000fe40006000000 */
[----:B------:R-:W-:Y:S02]  /*13490*/  ISETP.GT.AND P4, PT, R121, 0x61, P2 ;  /* 0x000000617900780c */ /* 0x000fe40001784270 */
[C---:B------:R-:W-:Y:S02]  /*134a0*/  ISETP.LT.OR P3, PT, R122.reuse, 0x72, P3 ;  /* 0x000000727a00780c */ /* 0x040fe40001f61670 */
[----:B0-----:R-:W-:Y:S02]  /*134b0*/  FMNMX.FTZ R3, R3, R0, !PT ;  /* 0x0000000003037209 */ /* 0x001fe40007810000 */
[----:B------:R-:W-:Y:S02]  /*134c0*/  ISETP.LT.OR P4, PT, R122, 0x62, P4 ;  /* 0x000000627a00780c */ /* 0x000fe40002781670 */
[----:B------:R-:W-:Y:S01]  /*134d0*/  FSEL R83, R83, -INF , !P3 ;  /* 0xff80000053537808 */ /* 0x000fe20005800000 */
[----:B------:R-:W-:Y:S01]  /*134e0*/  FMUL.FTZ R0, R3, UR41 ;  /* 0x0000002903007c20 */ /* 0x000fe20008410000 */
[----:B------:R-:W-:-:S02]  /*134f0*/  ISETP.GT.AND P3, PT, R121, RZ, P2 ;  /* 0x000000ff7900720c */ /* 0x000fc40001764270 */
[----:B------:R-:W-:Y:S02]  /*13500*/  FSEL R75, R75, -INF , !P4 ;  /* 0xff8000004b4b7808 */ /* 0x000fe40006000000 */
[----:B------:R-:W-:Y:S02]  /*13510*/  FSETP.NEU.FTZ.AND P4, PT, R3, -INF , PT ;  /* 0xff8000000300780b */ /* 0x000fe40003f9d000 */
[----:B------:R-:W-:Y:S02]  /*13520*/  ISETP.LT.OR P3, PT, R122, 0x1, P3 ;  /* 0x000000017a00780c */ /* 0x000fe40001f61670 */
[----:B------:R-:W-:Y:S02]  /*13530*/  FSEL R0, R0, RZ, P4 ;  /* 0x000000ff00007208 */ /* 0x000fe40002000000 */
[----:B------:R-:W-:Y:S02]  /*13540*/  FSEL R26, R26, -INF , !P3 ;  /* 0xff8000001a1a7808 */ /* 0x000fe40005800000 */
        /* <DEDUP_REMOVED lines=16> */
[----:B------:R-:W-:Y:S01]  /*13650*/  ISETP.GT.AND P2, PT, R121, 0x79, P2 ;  /* 0x000000797900780c */ /* 0x000fe20001744270 */
[--C-:B------:R-:W-:Y:S01]  /*13660*/  FFMA.FTZ R136, R48, UR41, -R0.reuse ;  /* 0x0000002930887c23 */ /* 0x100fe20008010800 */
[----:B------:R-:W-:Y:S01]  /*13670*/  FMNMX.FTZ R28, R34, R25, !PT ;  /* 0x00000019221c7209 */ /* 0x000fe20007810000 */
[--C-:B------:R-:W-:Y:S01]  /*13680*/  FFMA.FTZ R138, R52, UR41, -R0.reuse ;  /* 0x00000029348a7c23 */ /* 0x100fe20008010800 */
[----:B------:R-:W-:Y:S01]  /*13690*/  MUFU.EX2 R25, R37 ;  /* 0x0000002500197308 */ /* 0x000fe20000000800 */
[--C-:B------:R-:W-:Y:S01]  /*136a0*/  FFMA.FTZ R132, R56, UR41, -R0.reuse ;  /* 0x0000002938847c23 */ /* 0x100fe20008010800 */
[----:B------:R-:W-:Y:S01]  /*136b0*/  FMNMX.FTZ R29, R35, R28, !PT ;  /* 0x0000001c231d7209 */ /* 0x000fe20007810000 */
[----:B------:R-:W-:-:S03]  /*136c0*/  FFMA.FTZ R142, R44, UR41, -R0 ;  /* 0x000000292c8e7c23 */ /* 0x000fc60008010800 */
[----:B------:R-:W-:Y:S02]  /*136d0*/  FMNMX.FTZ R28, R38, R29, !PT ;  /* 0x0000001d261c7209 */ /* 0x000fe40007810000 */
[----:B------:R-:W-:Y:S01]  /*136e0*/  ISETP.LT.OR P3, PT, R122, 0x79, P3 ;  /* 0x000000797a00780c */ /* 0x000fe20001f61670 */
[----:B------:R-:W-:Y:S01]  /*136f0*/  MUFU.EX2 R148, R148 ;  /* 0x0000009400947308 */ /* 0x000fe20000000800 */
[----:B------:R-:W-:Y:S01]  /*13700*/  FMNMX.FTZ R29, R39, R28, !PT ;  /* 0x0000001c271d7209 */ /* 0x000fe20007810000 */
[----:B------:R-:W-:-:S03]  /*13710*/  FFMA.FTZ R28, R41, UR41, -R0 ;  /* 0x00000029291c7c23 */ /* 0x000fc60008010800 */
[----:B------:R-:W-:Y:S02]  /*13720*/  FMNMX.FTZ R32, R42, R29, !PT ;  /* 0x0000001d2a207209 */ /* 0x000fe40007810000 */
[----:B------:R-:W-:Y:S01]  /*13730*/  ISETP.LT.OR P2, PT, R122, 0x7a, P2 ;  /* 0x0000007a7a00780c */ /* 0x000fe20001741670 */
[----:B------:R-:W-:Y:S01]  /*13740*/  MUFU.EX2 R12, R12 ;  /* 0x0000000c000c7308 */ /* 0x000fe20000000800 */
[----:B------:R-:W-:-:S04]  /*13750*/  FMNMX.FTZ R29, R43, R32, !PT ;  /* 0x000000202b1d7209 */ /* 0x000fc80007810000 */
[----:B------:R-:W-:Y:S02]  /*13760*/  FMNMX.FTZ R32, R46, R29, !PT ;  /* 0x0000001d2e207209 */ /* 0x000fe40007810000 */
[----:B------:R-:W-:Y:S01]  /*13770*/  FSEL R86, R86, -INF , !P3 ;  /* 0xff80000056567808 */ /* 0x000fe20005800000 */
[----:B------:R-:W-:Y:S01]  /*13780*/  MUFU.EX2 R150, R150 ;  /* 0x0000009600967308 */ /* 0x000fe20000000800 */
[----:B------:R-:W-:-:S04]  /*13790*/  FMNMX.FTZ R29, R47, R32, !PT ;  /* 0x000000202f1d7209 */ /* 0x000fc80007810000 */
[----:B------:R-:W-:Y:S02]  /*137a0*/  FMNMX.FTZ R32, R50, R29, !PT ;  /* 0x0000001d32207209 */ /* 0x000fe40007810000 */
[----:B------:R-:W-:Y:S01]  /*137b0*/  FSEL R87, R87, -INF , !P2 ;  /* 0xff80000057577808 */ /* 0x000fe20005000000 */
[----:B------:R-:W-:Y:S01]  /*137c0*/  MUFU.EX2 R29, R45 ;  /* 0x0000002d001d7308 */ /* 0x000fe20000000800 */
[----:B------:R-:W-:-:S04]  /*137d0*/  FMNMX.FTZ R33, R51, R32, !PT ;  /* 0x0000002033217209 */ /* 0x000fc80007810000 */
        /* <DEDUP_REMOVED lines=8> */
[----:B------:R-:W-:Y:S01]  /*13860*/  FADD.FTZ R56, -R56, R21 ;  /* 0x0000001538387221 */ /* 0x000fe20000010100 */
        /* <DEDUP_REMOVED lines=12> */
[----:B------:R0:W-:Y:S08]  /*13930*/  MUFU.EX2 R33, R53 ;  /* 0x0000003500217308 */ /* 0x0001f00000000800 */
[----:B------:R-:W-:Y:S01]  /*13940*/  MUFU.EX2 R144, R144 ;  /* 0x0000009000907308 */ /* 0x000fe20000000800 */
[----:B0-----:R-:W2:Y:S01]  /*13950*/  LDL R53, [R1+0x24] ;  /* 0x0000240001357983 */ /* 0x001ea20000100800 */
        /* <DEDUP_REMOVED lines=17> */
[----:B------:R-:W-:Y:S01]  /*13a70*/  FMUL.FTZ R21, R56, UR41 ;  /* 0x0000002938157c20 */ /* 0x000fe20008410000 */
[----:B------:R-:W-:Y:S08]  /*13a80*/  MUFU.EX2 R136, R136 ;  /* 0x0000008800887308 */ /* 0x000ff00000000800 */
[----:B------:R-:W-:Y:S08]  /*13a90*/  MUFU.EX2 R32, R32 ;  /* 0x0000002000207308 */ /* 0x000ff00000000800 */
[----:B------:R-:W-:Y:S01]  /*13aa0*/  MUFU.EX2 R138, R138 ;  /* 0x0000008a008a7308 */ /* 0x000fe20000000800 */
[----:B0-----:R-:W-:-:S05]  /*13ab0*/  FMNMX.FTZ R49, R45, R48, !PT ;  /* 0x000000302d317209 */ /* 0x001fca0007810000 */
[----:B------:R-:W0:Y:S02]  /*13ac0*/  SHFL.BFLY PT, R52, R49, 0x1, 0x1f ;  /* 0x0c201f0031347f89 */ /* 0x000e2400000e0000 */
[----:B------:R-:W1:Y:S01]  /*13ad0*/  MUFU.EX2 R21, R21 ;  /* 0x0000001500157308 */ /* 0x000e620000000800 */
[--C-:B------:R-:W-:Y:S01]  /*13ae0*/  FFMA.FTZ R36, R57, UR41, -R0.reuse ;  /* 0x0000002939247c23 */ /* 0x100fe20008010800 */
[--C-:B------:R-:W-:Y:S01]  /*13af0*/  FFMA.FTZ R40, R65, UR41, -R0.reuse ;  /* 0x0000002941287c23 */ /* 0x100fe20008010800 */
[--C-:B------:R-:W-:Y:S01]  /*13b00*/  FFMA.FTZ R41, R69, UR41, -R0.reuse ;  /* 0x0000002945297c23 */ /* 0x100fe20008010800 */
[--C-:B------:R-:W-:Y:S01]  /*13b10*/  FFMA.FTZ R45, R77, UR41, -R0.reuse ;  /* 0x000000294d2d7c23 */ /* 0x100fe20008010800 */
[----:B------:R-:W-:Y:S01]  /*13b20*/  FFMA.FTZ R48, R81, UR41, -R0 ;  /* 0x0000002951307c23 */ /* 0x000fe20008010800 */
[----:B0-----:R-:W-:Y:S01]  /*13b30*/  FMNMX.FTZ R0, R49, R52, !PT ;  /* 0x0000003431007209 */ /* 0x001fe20007810000 */
[----:B-1----:R-:W-:-:S03]  /*13b40*/  FFMA.FTZ R7, R21, R7, R148 ;  /* 0x0000000715077223 */ /* 0x002fc60000010094 */
[C---:B------:R-:W-:Y:S01]  /*13b50*/  FSETP.NEU.FTZ.AND P2, PT, R0.reuse, -INF , PT ;  /* 0xff8000000000780b */ /* 0x040fe20003f5d000 */
[----:B------:R-:W-:Y:S01]  /*13b60*/  FMUL.FTZ R52, R0, UR41 ;  /* 0x0000002900347c20 */ /* 0x000fe20008410000 */
[----:B------:R-:W-:-:S04]  /*13b70*/  FADD.FTZ R7, R12, R7 ;  /* 0x000000070c077221 */ /* 0x000fc80000010000 */
[----:B------:R-:W-:-:S05]  /*13b80*/  FSEL R52, R52, RZ, P2 ;  /* 0x000000ff34347208 */ /* 0x000fca0001000000 */
[--C-:B------:R-:W-:Y:S01]  /*13b90*/  FFMA.FTZ R141, R42, UR41, -R52.reuse ;  /* 0x000000292a8d7c23 */ /* 0x100fe20008010834 */
[----:B------:R-:W-:Y:S01]  /*13ba0*/  FADD.FTZ R42, R150, R7 ;  /* 0x00000007962a7221 */ /* 0x000fe20000010000 */
[--C-:B------:R-:W-:Y:S01]  /*13bb0*/  FFMA.FTZ R145, R34, UR41, -R52.reuse ;  /* 0x0000002922917c23 */ /* 0x100fe20008010834 */
[----:B------:R-:W-:Y:S01]  /*13bc0*/  FFMA.FTZ R34, R43, UR41, -R52 ;  /* 0x000000292b227c23 */ /* 0x000fe20008010834 */
[----:B------:R-:W-:Y:S01]  /*13bd0*/  FSEL R7, R0, RZ, P2 ;  /* 0x000000ff00077208 */ /* 0x000fe20001000000 */
[----:B------:R-:W-:Y:S01]  /*13be0*/  FADD.FTZ R43, R13, R42 ;  /* 0x0000002a0d2b7221 */ /* 0x000fe20000010000 */
[----:B------:R-:W-:-:S03]  /*13bf0*/  FFMA.FTZ R149, R26, UR41, -R52 ;  /* 0x000000291a957c23 */ /* 0x000fc60008010834 */
[----:B------:R-:W-:Y:S01]  /*13c00*/  FADD.FTZ R43, R144, R43 ;  /* 0x0000002b902b7221 */ /* 0x000fe20000010000 */
[----:B------:R-:W-:Y:S01]  /*13c10*/  FADD.FTZ R7, -R7, R20 ;  /* 0x0000001407077221 */ /* 0x000fe20000010100 */
[--C-:B------:R-:W-:Y:S02]  /*13c20*/  FFMA.FTZ R26, R27, UR41, -R52.reuse ;  /* 0x000000291b1a7c23 */ /* 0x100fe40008010834 */
[----:B------:R-:W-:Y:S01]  /*13c30*/  FADD.FTZ R43, R24, R43 ;  /* 0x0000002b182b7221 */ /* 0x000fe20000010000 */
[----:B------:R-:W-:Y:S01]  /*13c40*/  FMUL.FTZ R7, R7, UR41 ;  /* 0x0000002907077c20 */ /* 0x000fe20008410000 */
[----:B------:R-:W-:Y:S02]  /*13c50*/  MUFU.EX2 R149, R149 ;  /* 0x0000009500957308 */ /* 0x000fe40000000800 */
[----:B------:R-:W-:Y:S01]  /*13c60*/  FADD.FTZ R42, R146, R43 ;  /* 0x0000002b922a7221 */ /* 0x000fe20000010000 */
[----:B------:R-:W-:-:S05]  /*13c70*/  FFMA.FTZ R151, R30, UR41, -R52 ;  /* 0x000000291e977c23 */ /* 0x000fca0008010834 */
        /* <DEDUP_REMOVED lines=8> */
[----:B------:R-:W-:Y:S01]  /*13d00*/  FFMA.FTZ R143, R46, UR41, -R52 ;  /* 0x000000292e8f7c23 */ /* 0x000fe20008010834 */
[----:B0-----:R-:W-:-:S05]  /*13d10*/  FFMA.FTZ R7, R20, R6, R149 ;  /* 0x0000000614077223 */ /* 0x001fca0000010095 */
[----:B------:R-:W0:Y:S01]  /*13d20*/  MUFU.EX2 R27, R27 ;  /* 0x0000001b001b7308 */ /* 0x000e220000000800 */
[----:B------:R-:W-:Y:S01]  /*13d30*/  FADD.FTZ R46, R142, R43 ;  /* 0x0000002b8e2e7221 */ /* 0x000fe20000010000 */
[----:B------:R-:W-:-:S06]  /*13d40*/  FFMA.FTZ R147, R38, UR41, -R52 ;  /* 0x0000002926937c23 */ /* 0x000fcc0008010834 */
[----:B------:R-:W4:Y:S01]  /*13d50*/  MUFU.EX2 R145, R145 ;  /* 0x0000009100917308 */ /* 0x000f220000000800 */
[----:B------:R-:W-:Y:S01]  /*13d60*/  FADD.FTZ R43, R29, R46 ;  /* 0x0000002e1d2b7221 */ /* 0x000fe20000010000 */
[----:B-1----:R-:W-:Y:S01]  /*13d70*/  FADD.FTZ R46, R26, R7 ;  /* 0x000000071a2e7221 */ /* 0x002fe20000010000 */
[----:B------:R-:W-:-:S05]  /*13d80*/  FFMA.FTZ R31, R39, UR41, -R52 ;  /* 0x00000029271f7c23 */ /* 0x000fca0008010834 */
[----:B------:R-:W1:Y:S01]  /*13d90*/  MUFU.EX2 R30, R30 ;  /* 0x0000001e001e7308 */ /* 0x000e620000000800 */
[----:B------:R-:W-:Y:S01]  /*13da0*/  FADD.FTZ R43, R136, R43 ;  /* 0x0000002b882b7221 */ /* 0x000fe20000010000 */
[----:B---3--:R-:W-:Y:S01]  /*13db0*/  FADD.FTZ R46, R151, R46 ;  /* 0x0000002e972e7221 */ /* 0x008fe20000010000 */
[----:B------:R-:W-:-:S05]  /*13dc0*/  FFMA.FTZ R35, R47, UR41, -R52 ;  /* 0x000000292f237c23 */ /* 0x000fca0008010834 */
[----:B------:R-:W3:Y:S01]  /*13dd0*/  MUFU.EX2 R147, R147 ;  /* 0x0000009300937308 */ /* 0x000ee20000000800 */
[----:B------:R-:W-:Y:S01]  /*13de0*/  FADD.FTZ R7, R32, R43 ;  /* 0x0000002b20077221 */ /* 0x000fe20000010000 */
[----:B0-----:R-:W-:Y:S01]  /*13df0*/  FADD.FTZ R46, R27, R46 ;  /* 0x0000002e1b2e7221 */ /* 0x001fe20000010000 */
[----:B------:R-:W-:Y:S02]  /*13e00*/  @!P1 IMAD R47, R153, 0x8, R2 ;  /* 0x00000008992f9824 */ /* 0x000fe400078e0202 */
[----:B------:R-:W-:-:S03]  /*13e10*/  FFMA.FTZ R137, R50, UR41, -R52 ;  /* 0x0000002932897c23 */ /* 0x000fc60008010834 */
[----:B------:R-:W0:Y:S01]  /*13e20*/  MUFU.EX2 R31, R31 ;  /* 0x0000001f001f7308 */ /* 0x000e220000000800 */
[----:B------:R-:W-:Y:S01]  /*13e30*/  FADD.FTZ R50, R138, R7 ;  /* 0x000000078a327221 */ /* 0x000fe20000010000 */
[----:B----4-:R-:W-:Y:S01]  /*13e40*/  FADD.FTZ R7, R145, R46 ;  /* 0x0000002e91077221 */ /* 0x010fe20000010000 */
[----:B------:R-:W-:-:S05]  /*13e50*/  @!P1 VIADD R47, R47, 0x16860 ;  /* 0x000168602f2f9836 */ /* 0x000fca0000000000 */
[----:B------:R-:W4:Y:S01]  /*13e60*/  MUFU.EX2 R132, R132 ;  /* 0x0000008400847308 */ /* 0x000f220000000800 */
[----:B-1----:R-:W-:-:S07]  /*13e70*/  FADD.FTZ R46, R30, R7 ;  /* 0x000000071e2e7221 */ /* 0x002fce0000010000 */
[----:B------:R-:W1:Y:S01]  /*13e80*/  MUFU.EX2 R141, R141 ;  /* 0x0000008d008d7308 */ /* 0x000e620000000800 */
[----:B------:R-:W-:Y:S01]  /*13e90*/  @!P1 PRMT R47, RZ, 0x654, R47 ;  /* 0x00000654ff2f9816 */ /* 0x000fe2000000002f */
[----:B---3--:R-:W-:-:S03]  /*13ea0*/  FADD.FTZ R46, R147, R46 ;  /* 0x0000002e932e7221 */ /* 0x008fc60000010000 */
[----:B------:R3:W-:Y:S03]  /*13eb0*/  @!P1 SYNCS.ARRIVE.TRANS64.RED.A1T0 RZ, [R47+URZ], RZ ;  /* 0x000000ff2fff99a7 */ /* 0x0007e6000810043f */
[----:B------:R-:W5:Y:S08]  /*13ec0*/  MUFU.EX2 R36, R36 ;  /* 0x0000002400247308 */ /* 0x000f700000000800 */
[----:B------:R-:W5:Y:S01]  /*13ed0*/  MUFU.EX2 R34, R34 ;  /* 0x0000002200227308 */ /* 0x000f620000000800 */
[----:B---3--:R-:W-:Y:S01]  /*13ee0*/  FADD.FTZ R47, R33, R50 ;  /* 0x00000032212f7221 */ /* 0x008fe20000010000 */
[----:B0-----:R-:W-:-:S06]  /*13ef0*/  FADD.FTZ R46, R31, R46 ;  /* 0x0000002e1f2e7221 */ /* 0x001fcc0000010000 */
[----:B------:R-:W0:Y:S01]  /*13f00*/  MUFU.EX2 R134, R134 ;  /* 0x0000008600867308 */ /* 0x000e220000000800 */
[----:B------:R-:W-:-:S07]  /*13f10*/  FFMA.FTZ R38, R51, UR41, -R52 ;  /* 0x0000002933267c23 */ /* 0x000fce0008010834 */
[----:B------:R-:W3:Y:S01]  /*13f20*/  MUFU.EX2 R143, R143 ;  /* 0x0000008f008f7308 */ /* 0x000ee20000000800 */
[----:B----4-:R-:W-:Y:S01]  /*13f30*/  FADD.FTZ R47, R132, R47 ;  /* 0x0000002f842f7221 */ /* 0x010fe20000010000 */
[----:B-1----:R-:W-:-:S06]  /*13f40*/  FADD.FTZ R7, R141, R46 ;  /* 0x0000002e8d077221 */ /* 0x002fcc0000010000 */
[----:B------:R-:W1:Y:S01]  /*13f50*/  MUFU.EX2 R37, R61 ;  /* 0x0000003d00257308 */ /* 0x000e620000000800 */
[----:B------:R-:W-:-:S07]  /*13f60*/  FFMA.FTZ R139, R54, UR41, -R52 ;  /* 0x00000029368b7c23 */ /* 0x000fce0008010834 */
[----:B------:R-:W4:Y:S01]  /*13f70*/  MUFU.EX2 R35, R35 ;  /* 0x0000002300237308 */ /* 0x000f220000000800 */
[----:B-----5:R-:W-:Y:S01]  /*13f80*/  FADD.FTZ R47, R36, R47 ;  /* 0x0000002f242f7221 */ /* 0x020fe20000010000 */
[----:B------:R-:W-:-:S06]  /*13f90*/  FADD.FTZ R46, R34, R7 ;  /* 0x00000007222e7221 */ /* 0x000fcc0000010000 */
[----:B------:R-:W5:Y:S01]  /*13fa0*/  MUFU.EX2 R128, R128 ;  /* 0x0000008000807308 */ /* 0x000f620000000800 */
[----:B------:R-:W-:-:S07]  /*13fb0*/  FFMA.FTZ R39, R55, UR41, -R52 ;  /* 0x0000002937277c23 */ /* 0x000fce0008010834 */
[----:B------:R-:W5:Y:S01]  /*13fc0*/  MUFU.EX2 R137, R137 ;  /* 0x0000008900897308 */ /* 0x000f620000000800 */
[----:B0-----:R-:W-:Y:S01]  /*13fd0*/  FADD.FTZ R50, R134, R47 ;  /* 0x0000002f86327221 */ /* 0x001fe20000010000 */
[----:B---3--:R-:W-:-:S06]  /*13fe0*/  FADD.FTZ R46, R143, R46 ;  /* 0x0000002e8f2e7221 */ /* 0x008fcc0000010000 */
[----:B------:R-:W0:Y:S01]  /*13ff0*/  MUFU.EX2 R40, R40 ;  /* 0x0000002800287308 */ /* 0x000e220000000800 */
[----:B------:R-:W-:-:S07]  /*14000*/  FFMA.FTZ R133, R58, UR41, -R52 ;  /* 0x000000293a857c23 */ /* 0x000fce0008010834 */
[----:B------:R-:W3:Y:S01]  /*14010*/  MUFU.EX2 R38, R38 ;  /* 0x0000002600267308 */ /* 0x000ee20000000800 */
[----:B-1----:R-:W-:Y:S01]  /*14020*/  FADD.FTZ R47, R37, R50 ;  /* 0x00000032252f7221 */ /* 0x002fe20000010000 */
[----:B----4-:R-:W-:-:S06]  /*14030*/  FADD.FTZ R46, R35, R46 ;  /* 0x0000002e232e7221 */ /* 0x010fcc0000010000 */
[----:B------:R-:W1:Y:S01]  /*14040*/  MUFU.EX2 R130, R130 ;  /* 0x0000008200827308 */ /* 0x000e620000000800 */
[----:B------:R-:W-:-:S07]  /*14050*/  FFMA.FTZ R42, R59, UR41, -R52 ;  /* 0x000000293b2a7c23 */ /* 0x000fce0008010834 */
[----:B------:R-:W4:Y:S01]  /*14060*/  MUFU.EX2 R139, R139 ;  /* 0x0000008b008b7308 */ /* 0x000f220000000800 */
[----:B-----5:R-:W-:Y:S01]  /*14070*/  FADD.FTZ R47, R128, R47 ;  /* 0x0000002f802f7221 */ /* 0x020fe20000010000 */
[----:B------:R-:W-:-:S06]  /*14080*/  FADD.FTZ R7, R137, R46 ;  /* 0x0000002e89077221 */ /* 0x000fcc0000010000 */
[----:B------:R-:W5:Y:S01]  /*14090*/  MUFU.EX2 R41, R41 ;  /* 0x0000002900297308 */ /* 0x000f620000000800 */
[----:B------:R-:W-:-:S07]  /*140a0*/  FFMA.FTZ R135, R62, UR41, -R52 ;  /* 0x000000293e877c23 */ /* 0x000fce0008010834 */
[----:B------:R-:W2:Y:S01]  /*140b0*/  MUFU.EX2 R39, R39 ;  /* 0x0000002700277308 */ /* 0x000ea20000000800 */
[----:B0-----:R-:W-:Y:S01]  /*140c0*/  FADD.FTZ R47, R40, R47 ;  /* 0x0000002f282f7221 */ /* 0x001fe20000010000 */
[----:B------:R-:W-:-:S06]  /*140d0*/  F2FP.BF16.F32.PACK_AB R144, R24, R144 ;  /* 0x000000901890723e */ /* 0x000fcc00000010ff */
[----:B------:R-:W0:Y:S01]  /*140e0*/  MUFU.EX2 R124, R124 ;  /* 0x0000007c007c7308 */ /* 0x000e220000000800 */
[----:B---3--:R-:W-:Y:S01]  /*140f0*/  FADD.FTZ R24, R38, R7 ;  /* 0x0000000726187221 */ /* 0x008fe20000010000 */
[----:B------:R-:W-:-:S06]  /*14100*/  FFMA.FTZ R6, R63, UR41, -R52 ;  /* 0x000000293f067c23 */ /* 0x000fcc0008010834 */
[----:B------:R-:W3:Y:S01]  /*14110*/  MUFU.EX2 R133, R133 ;  /* 0x0000008500857308 */ /* 0x000ee20000000800 */
[----:B-1----:R-:W-:Y:S01]  /*14120*/  FADD.FTZ R50, R130, R47 ;  /* 0x0000002f82327221 */ /* 0x002fe20000010000 */
[----:B------:R-:W-:-:S06]  /*14130*/  F2FP.BF16.F32.PACK_AB R140, R28, R140 ;  /* 0x0000008c1c8c723e */ /* 0x000fcc00000010ff */
[----:B------:R-:W1:Y:S01]  /*14140*/  MUFU.EX2 R44, R44 ;  /* 0x0000002c002c7308 */ /* 0x000e620000000800 */
[----:B----4-:R-:W-:Y:S01]  /*14150*/  FADD.FTZ R28, R139, R24 ;  /* 0x000000188b1c7221 */ /* 0x010fe20000010000 */
[----:B------:R-:W-:-:S06]  /*14160*/  FFMA.FTZ R129, R66, UR41, -R52 ;  /* 0x0000002942817c23 */ /* 0x000fcc0008010834 */
[----:B------:R-:W4:Y:S01]  /*14170*/  MUFU.EX2 R42, R42 ;  /* 0x0000002a002a7308 */ /* 0x000f220000000800 */
[----:B------:R-:W-:Y:S01]  /*14180*/  F2FP.BF16.F32.PACK_AB R150, R13, R150 ;  /* 0x000000960d96723e */ /* 0x000fe200000010ff */
[----:B-----5:R-:W-:-:S06]  /*14190*/  FADD.FTZ R13, R41, R50 ;  /* 0x00000032290d7221 */ /* 0x020fcc0000010000 */
[----:B------:R-:W5:Y:S01]  /*141a0*/  MUFU.EX2 R126, R126 ;  /* 0x0000007e007e7308 */ /* 0x000f620000000800 */
[----:B--2---:R-:W-:Y:S01]  /*141b0*/  FADD.FTZ R28, R39, R28 ;  /* 0x0000001c271c7221 */ /* 0x004fe20000010000 */
[----:B------:R-:W-:-:S06]  /*141c0*/  FFMA.FTZ R43, R67, UR41, -R52 ;  /* 0x00000029432b7c23 */ /* 0x000fcc0008010834 */
[----:B------:R-:W2:Y:S01]  /*141d0*/  MUFU.EX2 R135, R135 ;  /* 0x0000008700877308 */ /* 0x000ea20000000800 */
        /* <DEDUP_REMOVED lines=8> */
[----:B------:R-:W-:-:S07]  /*14260*/  F2FP.BF16.F32.PACK_AB R136, R32, R136 ;  /* 0x000000882088723e */ /* 0x000fce00000010ff */
[----:B------:R-:W4:Y:S01]  /*14270*/  MUFU.EX2 R129, R129 ;  /* 0x0000008100817308 */ /* 0x000f220000000800 */
[----:B------:R-:W-:Y:S01]  /*14280*/  FFMA.FTZ R71, R71, UR41, -R52 ;  /* 0x0000002947477c23 */ /* 0x000fe20008010834 */
[----:B-----5:R-:W-:-:S06]  /*14290*/  FADD.FTZ R32, R126, R13 ;  /* 0x0000000d7e207221 */ /* 0x020fcc0000010000 */
[----:B------:R-:W5:Y:S01]  /*142a0*/  MUFU.EX2 R48, R48 ;  /* 0x0000003000307308 */ /* 0x000f620000000800 */
[----:B--2---:R-:W-:Y:S01]  /*142b0*/  FADD.FTZ R7, R135, R28 ;  /* 0x0000001c87077221 */ /* 0x004fe20000010000 */
[----:B------:R-:W-:-:S06]  /*142c0*/  FFMA.FTZ R125, R74, UR41, -R52 ;  /* 0x000000294a7d7c23 */ /* 0x000fcc0008010834 */
[----:B------:R-:W2:Y:S01]  /*142d0*/  MUFU.EX2 R43, R43 ;  /* 0x0000002b002b7308 */ /* 0x000ea20000000800 */
[----:B------:R-:W-:Y:S01]  /*142e0*/  F2FP.BF16.F32.PACK_AB R148, R12, R148 ;  /* 0x000000940c94723e */ /* 0x000fe200000010ff */
[----:B0-----:R-:W-:-:S06]  /*142f0*/  FADD.FTZ R13, R45, R32 ;  /* 0x000000202d0d7221 */ /* 0x001fcc0000010000 */
[----:B------:R-:W0:Y:S01]  /*14300*/  MUFU.EX2 R122, R122 ;  /* 0x0000007a007a7308 */ /* 0x000e220000000800 */
[----:B---3--:R-:W-:-:S07]  /*14310*/  FADD.FTZ R28, R6, R7 ;  /* 0x00000007061c7221 */ /* 0x008fce0000010000 */
[----:B------:R-:W3:Y:S01]  /*14320*/  MUFU.EX2 R131, R131 ;  /* 0x0000008300837308 */ /* 0x000ee20000000800 */
[----:B------:R-:W-:Y:S01]  /*14330*/  FFMA.FTZ R75, R75, UR41, -R52 ;  /* 0x000000294b4b7c23 */ /* 0x000fe20008010834 */
[----:B-1----:R-:W-:Y:S01]  /*14340*/  FADD.FTZ R13, R120, R13 ;  /* 0x0000000d780d7221 */ /* 0x002fe20000010000 */
[----:B----4-:R-:W-:-:S05]  /*14350*/  FADD.FTZ R28, R129, R28 ;  /* 0x0000001c811c7221 */ /* 0x010fca0000010000 */
[----:B------:R-:W1:Y:S01]  /*14360*/  MUFU.EX2 R12, R71 ;  /* 0x00000047000c7308 */ /* 0x000e620000000800 */
[----:B------:R-:W-:Y:S01]  /*14370*/  FFMA.FTZ R78, R78, UR41, -R52 ;  /* 0x000000294e4e7c23 */ /* 0x000fe20008010834 */
[----:B-----5:R-:W-:Y:S01]  /*14380*/  FADD.FTZ R13, R48, R13 ;  /* 0x0000000d300d7221 */ /* 0x020fe20000010000 */
[----:B--2---:R-:W-:-:S05]  /*14390*/  FADD.FTZ R28, R43, R28 ;  /* 0x0000001c2b1c7221 */ /* 0x004fca0000010000 */
[----:B------:R-:W2:Y:S01]  /*143a0*/  MUFU.EX2 R125, R125 ;  /* 0x0000007d007d7308 */ /* 0x000ea20000000800 */
[----:B------:R-:W-:Y:S01]  /*143b0*/  FFMA.FTZ R79, R79, UR41, -R52 ;  /* 0x000000294f4f7c23 */ /* 0x000fe20008010834 */
[----:B0-----:R-:W-:Y:S01]  /*143c0*/  FADD.FTZ R32, R122, R13 ;  /* 0x0000000d7a207221 */ /* 0x001fe20000010000 */
[----:B---3--:R-:W-:-:S05]  /*143d0*/  FADD.FTZ R13, R131, R28 ;  /* 0x0000001c830d7221 */ /* 0x008fca0000010000 */
        /* <DEDUP_REMOVED lines=18> */
[----:B------:R-:W0:Y:S08]  /*14500*/  MUFU.EX2 R49, R85 ;  /* 0x0000005500317308 */ /* 0x000e300000000800 */
[----:B------:R-:W3:Y:S01]  /*14510*/  MUFU.EX2 R52, R52 ;  /* 0x0000003400347308 */ /* 0x000ee20000000800 */
[----:B-1----:R-:W-:Y:S01]  /*14520*/  FADD.FTZ R26, R83, R26 ;  /* 0x0000001a531a7221 */ /* 0x002fe20000010000 */
[----:B------:R-:W-:-:S03]  /*14530*/  FMUL.FTZ R88, R88, R21 ;  /* 0x0000001558587220 */ /* 0x000fc60000410000 */
        /* <DEDUP_REMOVED lines=37> */
[----:B---3--:R-:W-:Y:S01]  /*14790*/  FADD.FTZ R6, R52, R26 ;  /* 0x0000001a34067221 */ /* 0x008fe20000010000 */
        /* <DEDUP_REMOVED lines=28> */
.L_x_11742:
[----:B------:R-:W-:Y:S05]  /*14960*/  WARPSYNC.ALL ;  /* 0x0000000000007948 */ /* 0x000fea0003800000 */
[----:B------:R-:W-:Y:S06]  /*14970*/  BAR.ARV 0x8, 0x1a0 ;  /* 0x0206800000007b1d */ /* 0x000fec0000002000 */
[----:B------:R-:W-:Y:S05]  /*14980*/  @!P0 BRA `(.L_x_11761) ;  /* 0x0000000000048947 */ /* 0x000fea0003800000 */
[----:B------:R-:W-:Y:S01]  /*14990*/  BPT.TRAP 0x1 ;  /* 0x000000040000795c */ /* 0x000fe20000300000 */
.L_x_11761:
[----:B------:R-:W-:Y:S01]  /*149a0*/  IMAD R11, R16, 0x8, R2 ;  /* 0x00000008100b7824 */ /* 0x000fe200078e0202 */
[----:B------:R-:W-:-:S04]  /*149b0*/  SHF.L.U32 R4, R19, 0x1f, RZ ;  /* 0x0000001f13047819 */ /* 0x000fc800000006ff */
[----:B------:R0:W1:Y:S01]  /*149c0*/  SYNCS.PHASECHK.TRANS64.TRYWAIT P2, [R11+URZ+0x16850], R4 ;  /* 0x016850040b0075a7 */ /* 0x000062000804017f */
[----:B------:R-:W-:Y:S05]  /*149d0*/  @!P0 BRA `(.L_x_11762) ;  /* 0x0000000000048947 */ /* 0x000fea0003800000 */
[----:B------:R-:W-:Y:S01]  /*149e0*/  BPT.TRAP 0x1 ;  /* 0x000000040000795c */ /* 0x000fe20000300000 */
.L_x_11762:
[----:B------:R-:W-:-:S05]  /*149f0*/  VIADD R2, R2, 0x400 ;  /* 0x0000040002027836 */ /* 0x000fca0000000000 */
[----:B------:R-:W-:-:S04]  /*14a00*/  SHF.R.U32.HI R2, RZ, 0x4, R2 ;  /* 0x00000004ff027819 */ /* 0x000fc80000011602 */
[----:B------:R-:W-:Y:S01]  /*14a10*/  LOP3.LUT R5, R2, 0x3fff, RZ, 0xc0, !PT ;  /* 0x00003fff02057812 */ /* 0x000fe200078ec0ff */
[----:B-1----:R-:W-:Y:S06]  /*14a20*/  @P2 BRA `(.L_x_11763) ;  /* 0x0000000000082947 */ /* 0x002fec0003800000 */
[----:B------:R-:W1:Y:S02]  /*14a30*/  SYNCS.PHASECHK.TRANS64.TRYWAIT P0, [R11+URZ+0x16850], R4 ;  /* 0x016850040b0075a7 */ /* 0x000e64000800017f */
[----:B-1----:R-:W-:Y:S05]  /*14a40*/  @!P0 BRA `(.L_x_11764) ;  /* 0x0000008400988947 */ /* 0x002fea0003800000 */
.L_x_11763:
[----:B01----:R-:W-:Y:S01]  /*14a50*/  IMAD R4, R16, 0x400, R5 ;  /* 0x0000040010047824 */ /* 0x003fe200078e0205 */
[----:B------:R-:W2:Y:S01]  /*14a60*/  LDL.LU R13, [R1+0x38] ;  /* 0x00003800010d7983 */ /* 0x000ea20000300800 */
[----:B------:R-:W-:Y:S01]  /*14a70*/  IMAD.MOV.U32 R5, RZ, RZ, 0x40000040 ;  /* 0x40000040ff057424 */ /* 0x000fe200078e00ff */
[----:B------:R-:W-:Y:S05]  /*14a80*/  WARPSYNC.ALL ;  /* 0x0000000000007948 */ /* 0x000fea0003800000 */
[C---:B------:R-:W-:Y:S01]  /*14a90*/  R2UR UR6, R4.reuse ;  /* 0x00000000040672ca */ /* 0x040fe200000e0000 */
[----:B------:R-:W-:Y:S01]  /*14aa0*/  WARPGROUP.ARRIVE ;  /* 0x00000000000079c5 */ /* 0x000fe20000000000 */
[----:B------:R-:W-:Y:S01]  /*14ab0*/  R2UR UR7, R5 ;  /* 0x00000000050772ca */ /* 0x000fe200000e0000 */
[----:B------:R-:W-:Y:S01]  /*14ac0*/  VIADD R8, R4, 0x80 ;  /* 0x0000008004087836 */ /* 0x000fe20000000000 */
[----:B------:R-:W0:Y:S01]  /*14ad0*/  SHFL.BFLY PT, R2, R7, 0x2, 0x1f ;  /* 0x0c401f0007027f89 */ /* 0x000e2200000e0000 */
[----:B------:R-:W-:Y:S01]  /*14ae0*/  IMAD.MOV.U32 R9, RZ, RZ, 0x40000040 ;  /* 0x40000040ff097424 */ /* 0x000fe200078e00ff */
[----:B------:R-:W-:Y:S01]  /*14af0*/  CS2R R14, SRZ ;  /* 0x00000000000e7805 */ /* 0x000fe2000001ff00 */
[----:B------:R-:W-:-:S02]  /*14b00*/  IMAD.MOV.U32 R5, RZ, RZ, 0x40000040 ;  /* 0x40000040ff057424 */ /* 0x000fc400078e00ff */
[----:B------:R-:W-:Y:S02]  /*14b10*/  VIADD R16, R16, 0x1 ;  /* 0x0000000110107836 */ /* 0x000fe40000000000 */
[----:B------:R-:W-:Y:S02]  /*14b20*/  IMAD.U32 R20, RZ, RZ, UR41 ;  /* 0x00000029ff147e24 */ /* 0x000fe4000f8e00ff */
[----:B------:R-:W-:Y:S01]  /*14b30*/  IMAD.MOV.U32 R28, RZ, RZ, -0x800000 ;  /* 0xff800000ff1c7424 */ /* 0x000fe200078e00ff */
[----:B------:R-:W-:Y:S01]  /*14b40*/  ISETP.NE.AND P2, PT, R16, 0x2, PT ;  /* 0x000000021000780c */ /* 0x000fe20003f45270 */
[----:B------:R-:W-:Y:S01]  /*14b50*/  HGMMA.64x64x16.F32.BF16 R88, R148, gdesc[UR4].tnspB, R88, gsb0 ;  /* 0x40e0000494587df0 */ /* 0x000fe20008001858 */
[----:B------:R-:W-:Y:S01]  /*14b60*/  R2UR UR6, R8 ;  /* 0x00000000080672ca */ /* 0x000fe200000e0000 */
[----:B------:R-:W-:Y:S01]  /*14b70*/  VIADD R8, R4, 0x100 ;  /* 0x0000010004087836 */ /* 0x000fe20000000000 */
[----:B------:R-:W-:Y:S01]  /*14b80*/  R2UR UR7, R9 ;  /* 0x00000000090772ca */ /* 0x000fe200000e0000 */
[----:B------:R-:W-:Y:S01]  /*14b90*/  IMAD.MOV.U32 R9, RZ, RZ, 0x40000040 ;  /* 0x40000040ff097424 */ /* 0x000fe200078e00ff */
[----:B------:R-:W-:Y:S01]  /*14ba0*/  SEL R16, R16, RZ, P2 ;  /* 0x000000ff10107207 */ /* 0x000fe20001000000 */
[----:B------:R-:W-:-:S02]  /*14bb0*/  IMAD.MOV.U32 R21, RZ, RZ, -0x800000 ;  /* 0xff800000ff157424 */ /* 0x000fc400078e00ff */
[----:B0-----:R-:W-:Y:S01]  /*14bc0*/  FADD.FTZ R2, R2, R7 ;  /* 0x0000000702027221 */ /* 0x001fe20000010000 */
        /* <DEDUP_REMOVED lines=34> */
[----:B------:R-:W-:Y:S01]  /*14df0*/  R2UR UR6, R8 ;  /* 0x00000000080672ca */ /* 0x000fe200000e0000 */
[----:B------:R-:W-:Y:S01]  /*14e00*/  @!P1 VIADD R8, R11, 0x16860 ;  /* 0x000168600b089836 */ /* 0x000fe20000000000 */
[----:B------:R-:W-:Y:S02]  /*14e10*/  R2UR UR7, R9 ;  /* 0x00000000090772ca */ /* 0x000fe400000e0000 */
[----:B------:R-:W0:Y:S02]  /*14e20*/  SHFL.BFLY PT, R9, R6, 0x2, 0x1f ;  /* 0x0c401f0006097f89 */ /* 0x000e2400000e0000 */
[----:B------:R-:W-:Y:S01]  /*14e30*/  @!P1 PRMT R8, RZ, 0x654, R8 ;  /* 0x00000654ff089816 */ /* 0x000fe20000000008 */
[----:B0-----:R-:W-:Y:S01]  /*14e40*/  FADD.FTZ R9, R9, R6 ;  /* 0x0000000609097221 */ /* 0x001fe20000010000 */
[----:B------:R-:W-:Y:S02]  /*14e50*/  WARPGROUP.DEPBAR.LE gsb0, 0x0 ;  /* 0x00008000000079c5 */ /* 0x000fe40000010000 */
[----:B------:R-:W-:-:S06]  /*14e60*/  WARPGROUP.ARRIVE ;  /* 0x00000000000079c5 */ /* 0x000fcc0000000000 */
[----:B------:R-:W-:Y:S01]  /*14e70*/  HGMMA.64x64x16.F32.BF16 R88, R124, gdesc[UR4].tnspB, R88, gsb0 ;  /* 0x40e000047c587df0 */ /* 0x000fe20008001858 */
[----:B------:R-:W-:Y:S02]  /*14e80*/  R2UR UR6, R4 ;  /* 0x00000000040672ca */ /* 0x000fe400000e0000 */
[----:B------:R-:W-:Y:S01]  /*14e90*/  R2UR UR7, R5 ;  /* 0x00000000050772ca */ /* 0x000fe200000e0000 */
[----:B------:R-:W0:Y:S04]  /*14ea0*/  SHFL.BFLY PT, R4, R9, 0x1, 0x1f ;  /* 0x0c201f0009047f89 */ /* 0x000e2800000e0000 */
[----:B------:R-:W1:Y:S01]  /*14eb0*/  SHFL.BFLY PT, R5, R2, 0x1, 0x1f ;  /* 0x0c201f0002057f89 */ /* 0x000e6200000e0000 */
[----:B0-----:R-:W-:Y:S01]  /*14ec0*/  FADD.FTZ R12, R9, R4 ;  /* 0x00000004090c7221 */ /* 0x001fe20000010000 */
[----:B-1----:R-:W-:-:S04]  /*14ed0*/  FADD.FTZ R10, R2, R5 ;  /* 0x00000005020a7221 */ /* 0x002fc80000010000 */
[----:B------:R-:W-:Y:S02]  /*14ee0*/  FSETP.NE.FTZ.AND P3, PT, R12, RZ, PT ;  /* 0x000000ff0c00720b */ /* 0x000fe40003f75000 */
[----:B------:R-:W-:Y:S02]  /*14ef0*/  SEL R2, RZ, 0x1, P2 ;  /* 0x00000001ff027807 */ /* 0x000fe40001000000 */
[----:B------:R-:W-:Y:S02]  /*14f00*/  FSETP.NE.FTZ.AND P0, PT, R10, RZ, PT ;  /* 0x000000ff0a00720b */ /* 0x000fe40003f15000 */
[----:B------:R-:W-:Y:S01]  /*14f10*/  LOP3.LUT R19, R19, R2, RZ, 0x3c, !PT ;  /* 0x0000000213137212 */ /* 0x000fe200078e3cff */
[----:B------:R-:W-:-:S06]  /*14f20*/  IMAD.U32 R2, RZ, RZ, UR41 ;  /* 0x00000029ff027e24 */ /* 0x000fcc000f8e00ff */
        /* <DEDUP_REMOVED lines=13> */
[----:B------:R-:W-:Y:S03]  /*15000*/  HGMMA.64x64x16.F32.BF16 R88, R120, gdesc[UR4].tnspB, R88, gsb0 ;  /* 0x40e0000478587df0 */ /* 0x000fe60008001858 */
        /* <DEDUP_REMOVED lines=33> */
[----:B-1----:R-:W-:-:S07]  /*15220*/  FMUL.FTZ R15, R119, R15 ;  /* 0x0000000f770f7220 */ /* 0x002fce0000410000 */
.L_x_11646:
[----:B------:R-:W-:Y:S05]  /*15230*/  WARPSYNC.ALL ;  /* 0x0000000000007948 */ /* 0x000fea0003800000 */
[----:B------:R-:W0:Y:S08]  /*15240*/  S2UR UR5, SR_CgaCtaId ;  /* 0x00000000000579c3 */ /* 0x000e300000008800 */
[----:B------:R-:W-:Y:S06]  /*15250*/  BAR.SYNC.DEFER_BLOCKING 0x5, 0x1a0 ;  /* 0x0146800000007b1d */ /* 0x000fec0000010000 */
[----:B------:R-:W-:Y:S01]  /*15260*/  UMOV UR4, 0x400 ;  /* 0x0000040000047882 */ /* 0x000fe20000000000 */
[----:B------:R-:W-:Y:S01]  /*15270*/  BSSY B0, `(.L_x_11765) ;  /* 0x00001a0000007945 */ /* 0x000fe20003800000 */
[----:B------:R-:W1:Y:S01]  /*15280*/  S2R R4, SR_TID.X ;  /* 0x0000000000047919 */ /* 0x000e620000002100 */
[----:B0-----:R-:W-:-:S06]  /*15290*/  ULEA UR4, UR5, UR4, 0x18 ;  /* 0x0000000405047291 */ /* 0x001fcc000f8ec03f */
[----:B------:R-:W-:-:S05]  /*152a0*/  IMAD.U32 R2, RZ, RZ, UR4 ;  /* 0x00000004ff027e24 */ /* 0x000fca000f8e00ff */
[----:B------:R-:W0:Y:S01]  /*152b0*/  LDS.128 R8, [R2+0x168d0] ;  /* 0x0168d00002087984 */ /* 0x000e220000000c00 */
[----:B-1----:R-:W-:-:S05]  /*152c0*/  VIADD R39, R4, 0xffffff80 ;  /* 0xffffff8004277836 */ /* 0x002fca0000000000 */
[----:B--2---:R-:W-:-:S04]  /*152d0*/  SHF.R.S32.HI R34, RZ, 0x1f, R39 ;  /* 0x0000001fff227819 */ /* 0x004fc80000011427 */
[----:B------:R-:W-:-:S04]  /*152e0*/  LEA.HI R20, R34, R39, RZ, 0x3 ;  /* 0x0000002722147211 */ /* 0x000fc800078f18ff */
[----:B------:R-:W-:Y:S02]  /*152f0*/  LOP3.LUT R0, R20, 0x1ffffff8, RZ, 0xc0, !PT ;  /* 0x1ffffff814007812 */ /* 0x000fe400078ec0ff */
[----:B------:R-:W-:-:S03]  /*15300*/  SHF.R.S32.HI R20, RZ, 0x3, R20 ;  /* 0x00000003ff147819 */ /* 0x000fc60000011414 */
[----:B------:R-:W-:-:S04]  /*15310*/  IMAD.IADD R0, R39, 0x1, -R0 ;  /* 0x0000000127007824 */ /* 0x000fc800078e0a00 */
[----:B------:R-:W-:Y:S01]  /*15320*/  IMAD.SHL.U32 R0, R0, 0x8, RZ ;  /* 0x0000000800007824 */ /* 0x000fe200078e00ff */
[----:B0-----:R0:W-:Y:S04]  /*15330*/  STL.64 [R1], R8 ;  /* 0x0000000801007387 */ /* 0x0011e80000100a00 */
[----:B------:R0:W-:Y:S01]  /*15340*/  STL.64 [R1+0x8], R10 ;  /* 0x0000080a01007387 */ /* 0x0001e20000100a00 */
[----:B------:R-:W-:Y:S06]  /*15350*/  BAR.ARV 0x4, 0x1a0 ;  /* 0x0106800000007b1d */ /* 0x000fec0000002000 */
[----:B------:R-:W-:Y:S05]  /*15360*/  @P0 BRA `(.L_x_11766) ;  /* 0x0000001000000947 */ /* 0x000fea0003800000 */
[----:B------:R-:W2:Y:S01]  /*15370*/  LDL R35, [R1+0x34] ;  /* 0x0000340001237983 */ /* 0x000ea20000100800 */
[----:B0-----:R-:W-:Y:S01]  /*15380*/  VIADD R11, R4, 0xffffff80 ;  /* 0xffffff80040b7836 */ /* 0x001fe20000000000 */
[----:B------:R-:W-:Y:S01]  /*15390*/  LEA.HI R4, R34, R39, RZ, 0x4 ;  /* 0x0000002722047211 */ /* 0x000fe200078f20ff */
[----:B------:R-:W0:Y:S03]  /*153a0*/  S2R R5, SR_SWINHI ;  /* 0x0000000000057919 */ /* 0x000e260000002f00 */
[----:B------:R-:W-:Y:S02]  /*153b0*/  SHF.R.S32.HI R9, RZ, 0x4, R4 ;  /* 0x00000004ff097819 */ /* 0x000fe40000011404 */
[----:B------:R-:W-:Y:S02]  /*153c0*/  SHF.R.S32.HI R10, RZ, 0x1f, R11 ;  /* 0x0000001fff0a7819 */ /* 0x000fe4000001140b */
[----:B------:R-:W-:-:S02]  /*153d0*/  LOP3.LUT R8, R4, 0x3fffff0, RZ, 0xc0, !PT ;  /* 0x03fffff004087812 */ /* 0x000fc400078ec0ff */
[----:B------:R-:W-:Y:S02]  /*153e0*/  LEA.HI R10, R10, R11, RZ, 0x5 ;  /* 0x0000000b0a0a7211 */ /* 0x000fe400078f28ff */
[----:B------:R-:W-:Y:S01]  /*153f0*/  LEA.HI R4, R4, R9, RZ, 0x1 ;  /* 0x0000000904047211 */ /* 0x000fe200078f08ff */
[----:B------:R-:W-:Y:S01]  /*15400*/  IMAD.IADD R8, R39, 0x1, -R8 ;  /* 0x0000000127087824 */ /* 0x000fe200078e0a08 */
[----:B------:R-:W-:Y:S02]  /*15410*/  SHF.R.S32.HI R10, RZ, 0x5, R10 ;  /* 0x00000005ff0a7819 */ /* 0x000fe4000001140a */
[----:B------:R-:W-:-:S03]  /*15420*/  LOP3.LUT R4, R4, 0x1ffffffe, RZ, 0xc0, !PT ;  /* 0x1ffffffe04047812 */ /* 0x000fc600078ec0ff */
[----:B------:R-:W-:Y:S02]  /*15430*/  IMAD R11, R10, 0x10, R8 ;  /* 0x000000100a0b7824 */ /* 0x000fe400078e0208 */
[----:B------:R-:W-:-:S04]  /*15440*/  IMAD.IADD R4, R9, 0x1, -R4 ;  /* 0x0000000109047824 */ /* 0x000fc800078e0a04 */
[----:B------:R-:W-:Y:S01]  /*15450*/  IMAD R4, R11, 0x8, R4 ;  /* 0x000000080b047824 */ /* 0x000fe200078e0204 */
[----:B------:R-:W-:Y:S02]  /*15460*/  MOV R24, R2 ;  /* 0x0000000200187202 */ /* 0x000fe40000000f00 */
[----:B0-----:R-:W-:Y:S01]  /*15470*/  MOV R25, R5 ;  /* 0x0000000500197202 */ /* 0x001fe20000000f00 */
[----:B------:R-:W-:-:S04]  /*15480*/  IMAD.SHL.U32 R5, R4, 0x8, RZ ;  /* 0x0000000804057824 */ /* 0x000fc800078e00ff */
[----:B------:R-:W-:-:S03]  /*15490*/  IMAD.WIDE R4, R5, 0x2, R24 ;  /* 0x0000000205047825 */ /* 0x000fc600078e0218 */
[C---:B-----5:R-:W-:Y:S02]  /*154a0*/  IADD3 R23, P0, R4.reuse, 0x60, RZ ;  /* 0x0000006004177810 */ /* 0x060fe40007f1e0ff */
[C---:B------:R-:W-:Y:S02]  /*154b0*/  LOP3.LUT R9, R4.reuse, 0x380, RZ, 0xc0, !PT ;  /* 0x0000038004097812 */ /* 0x040fe400078ec0ff */
[----:B------:R-:W-:Y:S02]  /*154c0*/  LOP3.LUT R8, R23, 0x380, RZ, 0xc0, !PT ;  /* 0x0000038017087812 */ /* 0x000fe400078ec0ff */
[----:B------:R-:W-:Y:S02]  /*154d0*/  SHF.R.U64 R9, R9, 0x3, RZ ;  /* 0x0000000309097819 */ /* 0x000fe400000012ff */
[C---:B------:R-:W-:Y:S02]  /*154e0*/  IADD3 R11, P1, R4.reuse, 0x40, RZ ;  /* 0x00000040040b7810 */ /* 0x040fe40007f3e0ff */
[----:B------:R-:W-:-:S02]  /*154f0*/  IADD3 R13, P2, R4, 0x20, RZ ;  /* 0x00000020040d7810 */ /* 0x000fc40007f5e0ff */
[----:B------:R-:W-:Y:S02]  /*15500*/  SHF.R.U64 R8, R8, 0x3, RZ ;  /* 0x0000000308087819 */ /* 0x000fe400000012ff */
[----:B------:R-:W-:Y:S01]  /*15510*/  LOP3.LUT R4, R9, R4, RZ, 0x3c, !PT ;  /* 0x0000000409047212 */ /* 0x000fe200078e3cff */
[----:B------:R-:W-:Y:S05]  /*15520*/  WARPSYNC.ALL ;  /* 0x0000000000007948 */ /* 0x000fea0003800000 */
[----:B------:R-:W-:Y:S01]  /*15530*/  LOP3.LUT R8, R8, R23, RZ, 0x3c, !PT ;  /* 0x0000001708087212 */ /* 0x000fe200078e3cff */
[----:B------:R-:W-:Y:S01]  /*15540*/  ULDC.64 UR4, c[0x0][0xbd8] ;  /* 0x0002f60000047ab9 */ /* 0x000fe20000000a00 */
[----:B------:R-:W-:-:S02]  /*15550*/  LOP3.LUT R10, R11, 0x380, RZ, 0xc0, !PT ;  /* 0x000003800b0a7812 */ /* 0x000fc400078ec0ff */
[----:B------:R-:W-:Y:S01]  /*15560*/  MOV R23, R4 ;  /* 0x0000000400177202 */ /* 0x000fe20000000f00 */
[--C-:B------:R-:W-:Y:S01]  /*15570*/  IMAD.X R9, RZ, RZ, R5.reuse, P0 ;  /* 0x000000ffff097224 */ /* 0x100fe200000e0605 */
[----:B------:R-:W-:Y:S02]  /*15580*/  F2FP.BF16.F32.PACK_AB R4, R89, R26 ;  /* 0x0000001a5904723e */ /* 0x000fe400000010ff */
[----:B------:R-:W2:Y:S01]  /*15590*/  LDC.64 R26, c[0x0][0xbd8] ;  /* 0x0002f600ff1a7b82 */ /* 0x000ea20000000a00 */
[----:B------:R-:W-:Y:S02]  /*155a0*/  ISETP.NE.U32.AND P0, PT, RZ, UR4, PT ;  /* 0x00000004ff007c0c */ /* 0x000fe4000bf05070 */
[----:B------:R-:W-:Y:S02]  /*155b0*/  SHF.R.U64 R10, R10, 0x3, RZ ;  /* 0x000000030a0a7819 */ /* 0x000fe400000012ff */
[----:B------:R-:W-:Y:S01]  /*155c0*/  ISETP.NE.AND.EX P0, PT, RZ, UR5, PT, P0 ;  /* 0x00000005ff007c0c */ /* 0x000fe2000bf05300 */
[----:B------:R-:W-:Y:S01]  /*155d0*/  ULDC.64 UR4, c[0x0][0xbe0] ;  /* 0x0002f80000047ab9 */ /* 0x000fe20000000a00 */
[----:B------:R-:W-:Y:S01]  /*155e0*/  LOP3.LUT R10, R10, R11, RZ, 0x3c, !PT ;  /* 0x0000000b0a0a7212 */ /* 0x000fe200078e3cff */
[----:B------:R-:W-:Y:S01]  /*155f0*/  IMAD.X R11, RZ, RZ, R5, P1 ;  /* 0x000000ffff0b7224 */ /* 0x000fe200008e0605 */
[----:B------:R-:W-:-:S02]  /*15600*/  LOP3.LUT R12, R13, 0x380, RZ, 0xc0, !PT ;  /* 0x000003800d0c7812 */ /* 0x000fc400078ec0ff */
[----:B------:R-:W-:Y:S02]  /*15610*/  ISETP.NE.U32.AND P1, PT, RZ, UR4, PT ;  /* 0x00000004ff007c0c */ /* 0x000fe4000bf25070 */
[----:B------:R-:W-:Y:S02]  /*15620*/  SHF.R.U64 R12, R12, 0x3, RZ ;  /* 0x000000030c0c7819 */ /* 0x000fe400000012ff */
[----:B------:R-:W-:Y:S02]  /*15630*/  ISETP.NE.AND.EX P1, PT, RZ, UR5, PT, P1 ;  /* 0x00000005ff007c0c */ /* 0x000fe4000bf25310 */
[----:B------:R-:W-:Y:S01]  /*15640*/  LOP3.LUT R12, R12, R13, RZ, 0x3c, !PT ;  /* 0x0000000d0c0c7212 */ /* 0x000fe200078e3cff */
[----:B------:R-:W-:Y:S01]  /*15650*/  IMAD.X R13, RZ, RZ, R5, P2 ;  /* 0x000000ffff0d7224 */ /* 0x000fe200010e0605 */
[----:B------:R-:W-:Y:S02]  /*15660*/  F2FP.BF16.F32.PACK_AB R5, R91, R90 ;  /* 0x0000005a5b05723e */ /* 0x000fe400000010ff */
[----:B------:R-:W-:-:S02]  /*15670*/  F2FP.BF16.F32.PACK_AB R6, R6, R3 ;  /* 0x000000030606723e */ /* 0x000fc400000010ff */
[----:B------:R-:W-:Y:S01]  /*15680*/  F2FP.BF16.F32.PACK_AB R7, R7, R94 ;  /* 0x0000005e0707723e */ /* 0x000fe200000010ff */
[----:B------:R-:W-:Y:S01]  /*15690*/  BAR.SYNC.DEFER_BLOCKING 0x1, 0x180 ;  /* 0x0046000000007b1d */ /* 0x000fe20000010000 */
        /* <DEDUP_REMOVED lines=11> */
[----:B------:R0:W-:Y:S01]  /*15750*/  STSM.16.M88.4 [R23], R4 ;  /* 0x0000000417007844 */ /* 0x0001e20000000200 */
[----:B------:R-:W-:-:S03]  /*15760*/  LEA.HI R34, R34, R39, RZ, 0x7 ;  /* 0x0000002722227211 */ /* 0x000fc600078f38ff */
[----:B------:R1:W-:Y:S01]  /*15770*/  STSM.16.M88.4 [R33], R8 ;  /* 0x0000000821007844 */ /* 0x0003e20000000200 */
[----:B------:R-:W-:Y:S02]  /*15780*/  LOP3.LUT R29, R34, 0xffffff80, RZ, 0xc0, !PT ;  /* 0xffffff80221d7812 */ /* 0x000fe400078ec0ff */
[----:B0-----:R-:W-:Y:S02]  /*15790*/  F2FP.BF16.F32.PACK_AB R4, R105, R104 ;  /* 0x000000686904723e */ /* 0x001fe400000010ff */
[----:B------:R-:W-:Y:S02]  /*157a0*/  F2FP.BF16.F32.PACK_AB R5, R107, R106 ;  /* 0x0000006a6b05723e */ /* 0x000fe400000010ff */
[----:B------:R-:W-:Y:S02]  /*157b0*/  F2FP.BF16.F32.PACK_AB R6, R109, R108 ;  /* 0x0000006c6d06723e */ /* 0x000fe400000010ff */
[----:B------:R-:W-:-:S05]  /*157c0*/  F2FP.BF16.F32.PACK_AB R7, R111, R110 ;  /* 0x0000006e6f07723e */ /* 0x000fca00000010ff */
[----:B------:R0:W-:Y:S04]  /*157d0*/  STSM.16.M88.4 [R32], R4 ;  /* 0x0000000420007844 */ /* 0x0001e80000000200 */
[----:B------:R3:W-:Y:S01]  /*157e0*/  STSM.16.M88.4 [R3], R12 ;  /* 0x0000000c03007844 */ /* 0x0007e20000000200 */
[----:B-1----:R-:W-:Y:S01]  /*157f0*/  IMAD.IADD R11, R39, 0x1, -R29 ;  /* 0x00000001270b7824 */ /* 0x002fe200078e0a1d */
[----:B------:R-:W-:Y:S01]  /*15800*/  ULDC UR4, c[0x0][0xa88] ;  /* 0x0002a20000047ab9 */ /* 0x000fe20000000800 */
[----:B------:R-:W-:-:S03]  /*15810*/  IMAD.MOV.U32 R23, RZ, RZ, RZ ;  /* 0x000000ffff177224 */ /* 0x000fc600078e00ff */
[----:B0-----:R-:W-:-:S04]  /*15820*/  SHF.R.S32.HI R6, RZ, 0x1f, R11 ;  /* 0x0000001fff067819 */ /* 0x001fc8000001140b */
[----:B------:R-:W-:Y:S01]  /*15830*/  LEA.HI R4, R6, R11, RZ, 0x2 ;  /* 0x0000000b06047211 */ /* 0x000fe200078f10ff */
[----:B---3--:R-:W-:-:S03]  /*15840*/  IMAD.U32 R3, RZ, RZ, UR4 ;  /* 0x00000004ff037e24 */ /* 0x008fc6000f8e00ff */
[--C-:B------:R-:W-:Y:S02]  /*15850*/  SHF.R.S32.HI R7, RZ, 0x2, R4.reuse ;  /* 0x00000002ff077819 */ /* 0x100fe40000011404 */
[----:B------:R-:W-:Y:S01]  /*15860*/  SHF.R.S32.HI R8, RZ, 0x1f, R4 ;  /* 0x0000001fff087819 */ /* 0x000fe20000011404 */
[C---:B--2---:R-:W-:Y:S01]  /*15870*/  IMAD.WIDE R30, R35.reuse, 0x4, R26 ;  /* 0x00000004231e7825 */ /* 0x044fe200078e021a */
[----:B------:R-:W-:Y:S08]  /*15880*/  BAR.SYNC.DEFER_BLOCKING 0x1, 0x180 ;  /* 0x0046000000007b1d */ /* 0x000ff00000010000 */
[----:B------:R-:W0:Y:S01]  /*15890*/  @P1 LDC.64 R26, c[0x0][0xbe0] ;  /* 0x0002f800ff1a1b82 */ /* 0x000e220000000a00 */
[----:B------:R1:W5:Y:S01]  /*158a0*/  @P0 LDG.E R23, desc[UR38][R30.64] ;  /* 0x000000261e170981 */ /* 0x000362000c1e1900 */
[----:B0-----:R-:W-:-:S05]  /*158b0*/  @P1 IMAD.WIDE R4, R35, 0x4, R26 ;  /* 0x0000000423041825 */ /* 0x001fca00078e021a */
[----:B------:R1:W5:Y:S01]  /*158c0*/  @P1 LDG.E R3, desc[UR38][R4.64] ;  /* 0x0000002604031981 */ /* 0x000362000c1e1900 */
[----:B------:R-:W-:Y:S02]  /*158d0*/  SHF.R.S32.HI R34, RZ, 0x7, R34 ;  /* 0x00000007ff227819 */ /* 0x000fe40000011422 */
[----:B------:R-:W-:Y:S01]  /*158e0*/  LEA.HI R8, R8, R7, RZ, 0x3 ;  /* 0x0000000708087211 */ /* 0x000fe200078f18ff */
[----:B------:R-:W-:Y:S06]  /*158f0*/  @P1 BRA `(.L_x_11767) ;  /* 0x0000000000101947 */ /* 0x000fec0003800000 */
[----:B------:R-:W-:Y:S05]  /*15900*/  @!P0 BRA `(.L_x_11767) ;  /* 0x00000000000c8947 */ /* 0x000fea0003800000 */
[----:B-1----:R-:W2:Y:S04]  /*15910*/  LDG.E R4, desc[UR38][R30.64] ;  /* 0x000000261e047981 */ /* 0x002ea8000c1e1900 */
[----:B-----5:R-:W2:Y:S02]  /*15920*/  LDG.E R3, desc[UR38][R30.64+0x4] ;  /* 0x000004261e037981 */ /* 0x020ea4000c1e1900 */
[----:B--2---:R-:W-:-:S07]  /*15930*/  IMAD.IADD R3, R3, 0x1, -R4 ;  /* 0x0000000103037824 */ /* 0x004fce00078e0a04 */
.L_x_11767:
[----:B------:R-:W2:Y:S01]  /*15940*/  LDL.LU R40, [R1+0x30] ;  /* 0x0000300001287983 */ /* 0x000ea20000300800 */
[----:B------:R-:W-:Y:S01]  /*15950*/  LOP3.LUT R8, R8, 0xfffffff8, RZ, 0xc0, !PT ;  /* 0xfffffff808087812 */ /* 0x000fe200078ec0ff */
[----:B-1----:R-:W-:Y:S01]  /*15960*/  IMAD.HI R5, R34, 0x55555556, RZ ;  /* 0x5555555622057827 */ /* 0x002fe200078e02ff */
[----:B------:R-:W-:Y:S01]  /*15970*/  LEA.HI R6, R6, R11, RZ, 0x5 ;  /* 0x0000000b06067211 */ /* 0x000fe200078f28ff */
[----:B------:R-:W3:Y:S01]  /*15980*/  LDL.LU R39, [R1+0x3c] ;  /* 0x00003c0001277983 */ /* 0x000ee20000300800 */
[----:B------:R-:W-:Y:S01]  /*15990*/  ULDC.64 UR4, c[0x0][0xb70] ;  /* 0x0002dc0000047ab9 */ /* 0x000fe20000000a00 */
[----:B------:R-:W-:Y:S01]  /*159a0*/  IMAD.IADD R13, R7, 0x1, -R8 ;  /* 0x00000001070d7824 */ /* 0x000fe200078e0a08 */
[----:B------:R-:W-:Y:S01]  /*159b0*/  SHF.R.S32.HI R6, RZ, 0x5, R6 ;  /* 0x00000005ff067819 */ /* 0x000fe20000011406 */
[--C-:B-----5:R-:W-:Y:S01]  /*159c0*/  IMAD.MOV.U32 R30, RZ, RZ, R23.reuse ;  /* 0x000000ffff1e7224 */ /* 0x120fe200078e0017 */
[----:B------:R-:W-:Y:S02]  /*159d0*/  SHF.R.S32.HI R31, RZ, 0x1f, R23 ;  /* 0x0000001fff1f7819 */ /* 0x000fe40000011417 */
[----:B------:R-:W-:Y:S01]  /*159e0*/  LEA.HI R9, R5, R5, RZ, 0x1 ;  /* 0x0000000505097211 */ /* 0x000fe200078f08ff */
[----:B------:R-:W-:Y:S01]  /*159f0*/  IMAD R8, R6, 0x10, R13 ;  /* 0x0000001006087824 */ /* 0x000fe200078e020d */
[----:B------:R-:W-:-:S02]  /*15a00*/  SHF.R.S32.HI R6, RZ, 0x1f, R35 ;  /* 0x0000001fff067819 */ /* 0x000fc40000011423 */
[----:B------:R-:W-:Y:S01]  /*15a10*/  SEL R37, R35, RZ, !P0 ;  /* 0x000000ff23257207 */ /* 0x000fe20004000000 */
[----:B------:R-:W-:Y:S01]  /*15a20*/  IMAD R9, R9, -0x3, R34 ;  /* 0xfffffffd09097824 */ /* 0x000fe200078e0222 */
[----:B------:R-:W-:Y:S02]  /*15a30*/  SEL R38, R6, RZ, !P0 ;  /* 0x000000ff06267207 */ /* 0x000fe40004000000 */
[----:B------:R-:W-:Y:S01]  /*15a40*/  LOP3.LUT P0, RZ, R11, 0x3, RZ, 0xc0, !PT ;  /* 0x000000030bff7812 */ /* 0x000fe2000780c0ff */
[----:B------:R-:W-:Y:S01]  /*15a50*/  IMAD R8, R9, 0x40, R8 ;  /* 0x0000004009087824 */ /* 0x000fe200078e0208 */
        /* <DEDUP_REMOVED lines=10> */
[----:B------:R-:W-:Y:S02]  /*15b00*/  IMAD.IADD R5, R5, 0x1, R7 ;  /* 0x0000000105057824 */ /* 0x000fe400078e0207 */
[----:B------:R-:W-:Y:S02]  /*15b10*/  IMAD R6, R38, UR4, RZ ;  /* 0x0000000426067c24 */ /* 0x000fe4000f8e02ff */
[----:B------:R-:W-:-:S04]  /*15b20*/  IMAD.WIDE.U32 R4, R37, UR4, R4 ;  /* 0x0000000425047c25 */ /* 0x000fc8000f8e0004 */
[----:B------:R-:W-:Y:S01]  /*15b30*/  IMAD R8, R37, UR5, R6 ;  /* 0x0000000525087c24 */ /* 0x000fe2000f8e0206 */
[----:B------:R-:W-:Y:S01]  /*15b40*/  IADD3 R6, P1, R10, R4, RZ ;  /* 0x000000040a067210 */ /* 0x000fe20007f3e0ff */
[----:B------:R-:W-:Y:S01]  /*15b50*/  IMAD R7, R20, 0x40, R0 ;  /* 0x0000004014077824 */ /* 0x000fe200078e0200 */
[----:B------:R-:W-:Y:S01]  /*15b60*/  ULDC.64 UR4, c[0x0][0xb40] ;  /* 0x0002d00000047ab9 */ /* 0x000fe20000000a00 */
[----:B------:R-:W-:Y:S01]  /*15b70*/  VIADD R4, R10, 0x8 ;  /* 0x000000080a047836 */ /* 0x000fe20000000000 */
[----:B------:R-:W-:Y:S01]  /*15b80*/  IADD3.X R9, R9, R5, R8, P1, !PT ;  /* 0x0000000509097210 */ /* 0x000fe20000ffe408 */
[----:B------:R-:W-:Y:S01]  /*15b90*/  IMAD.WIDE R24, R7, 0x2, R24 ;  /* 0x0000000207187825 */ /* 0x000fe200078e0218 */
[----:B------:R-:W-:Y:S02]  /*15ba0*/  LEA R34, P2, R6, UR4, 0x2 ;  /* 0x0000000406227c11 */ /* 0x000fe4000f8410ff */
[----:B------:R-:W-:Y:S02]  /*15bb0*/  ISETP.GE.OR P1, PT, R10, R3, P0 ;  /* 0x000000030a00720c */ /* 0x000fe40000726670 */
[----:B------:R-:W-:Y:S01]  /*15bc0*/  LEA.HI.X R35, R6, UR5, R9, 0x2, P2 ;  /* 0x0000000506237c11 */ /* 0x000fe200090f1409 */
[----:B------:R-:W-:Y:S01]  /*15bd0*/  ULDC.64 UR4, c[0x0][0xaa0] ;  /* 0x0002a80000047ab9 */ /* 0x000fe20000000a00 */
[----:B------:R-:W-:-:S02]  /*15be0*/  IADD3 R15, P2, R24, 0x1800, RZ ;  /* 0x00001800180f7810 */ /* 0x000fc40007f5e0ff */
[C---:B------:R-:W-:Y:S02]  /*15bf0*/  IADD3 R11, P3, R24.reuse, 0x3000, RZ ;  /* 0x00003000180b7810 */ /* 0x040fe40007f7e0ff */
[C---:B------:R-:W-:Y:S01]  /*15c00*/  IADD3 R7, P4, R24.reuse, 0x4800, RZ ;  /* 0x0000480018077810 */ /* 0x040fe20007f9e0ff */
[--C-:B------:R-:W-:Y:S01]  /*15c10*/  IMAD.X R9, RZ, RZ, R25.reuse, P2 ;  /* 0x000000ffff097224 */ /* 0x100fe200010e0619 */
[----:B------:R-:W-:Y:S01]  /*15c20*/  LOP3.LUT R5, R24, 0x380, RZ, 0xc0, !PT ;  /* 0x0000038018057812 */ /* 0x000fe200078ec0ff */
[--C-:B------:R-:W-:Y:S01]  /*15c30*/  IMAD.X R13, RZ, RZ, R25.reuse, P3 ;  /* 0x000000ffff0d7224 */ /* 0x100fe200018e0619 */
[----:B------:R-:W-:Y:S01]  /*15c40*/  ISETP.GE.OR P0, PT, R4, R3, P0 ;  /* 0x000000030400720c */ /* 0x000fe20000706670 */
[----:B------:R-:W-:Y:S01]  /*15c50*/  IMAD.X R27, RZ, RZ, R25, P4 ;  /* 0x000000ffff1b7224 */ /* 0x000fe200020e0619 */
[----:B------:R-:W-:Y:S01]  /*15c60*/  LOP3.LUT R8, R15, 0x380, RZ, 0xc0, !PT ;  /* 0x000003800f087812 */ /* 0x000fe200078ec0ff */
[----:B------:R-:W-:Y:S01]  /*15c70*/  @!P1 STG.E desc[UR38][R34.64], R28 ;  /* 0x0000001c22009986 */ /* 0x000fe2000c101926 */
[----:B------:R-:W-:-:S02]  /*15c80*/  LOP3.LUT R10, R11, 0x380, RZ, 0xc0, !PT ;  /* 0x000003800b0a7812 */ /* 0x000fc400078ec0ff */
[----:B------:R-:W-:Y:S02]  /*15c90*/  LOP3.LUT R6, R7, 0x380, RZ, 0xc0, !PT ;  /* 0x0000038007067812 */ /* 0x000fe400078ec0ff */
[----:B------:R-:W-:Y:S02]  /*15ca0*/  SHF.R.U64 R5, R5, 0x3, RZ ;  /* 0x0000000305057819 */ /* 0x000fe400000012ff */
[----:B------:R-:W-:Y:S02]  /*15cb0*/  SHF.R.U64 R8, R8, 0x3, RZ ;  /* 0x0000000308087819 */ /* 0x000fe400000012ff */
[----:B------:R-:W-:Y:S01]  /*15cc0*/  SHF.R.U64 R10, R10, 0x3, RZ ;  /* 0x000000030a0a7819 */ /* 0x000fe200000012ff */
[----:B------:R0:W-:Y:S01]  /*15cd0*/  @!P0 STG.E desc[UR38][R34.64+0x20], R21 ;  /* 0x0000201522008986 */ /* 0x0001e2000c101926 */
[----:B------:R-:W-:Y:S02]  /*15ce0*/  SHF.R.U64 R6, R6, 0x3, RZ ;  /* 0x0000000306067819 */ /* 0x000fe400000012ff */
[----:B------:R-:W-:Y:S01]  /*15cf0*/  LOP3.LUT R4, R5, R24, RZ, 0x3c, !PT ;  /* 0x0000001805047212 */ /* 0x000fe200078e3cff */
[----:B------:R-:W-:Y:S01]  /*15d00*/  IMAD.MOV.U32 R5, RZ, RZ, R25 ;  /* 0x000000ffff057224 */ /* 0x000fe200078e0019 */
[----:B------:R-:W-:-:S02]  /*15d10*/  LOP3.LUT R8, R8, R15, RZ, 0x3c, !PT ;  /* 0x0000000f08087212 */ /* 0x000fc400078e3cff */
[----:B------:R-:W-:Y:S02]  /*15d20*/  LOP3.LUT R12, R10, R11, RZ, 0x3c, !PT ;  /* 0x0000000b0a0c7212 */ /* 0x000fe400078e3cff */
[----:B------:R-:W-:Y:S02]  /*15d30*/  LOP3.LUT R26, R6, R7, RZ, 0x3c, !PT ;  /* 0x00000007061a7212 */ /* 0x000fe400078e3cff */
[----:B------:R-:W5:Y:S01]  /*15d40*/  LD.E.128 R4, desc[UR38][R4.64] ;  /* 0x0000002604047980 */ /* 0x000f62000c101d00 */
[----:B------:R-:W-:-:S03]  /*15d50*/  IMAD R36, R31, UR4, RZ ;  /* 0x000000041f247c24 */ /* 0x000fc6000f8e02ff */
[----:B------:R-:W5:Y:S01]  /*15d60*/  LD.E.128 R8, desc[UR38][R8.64] ;  /* 0x0000002608087980 */ /* 0x000f62000c101d00 */
[----:B------:R-:W-:Y:S01]  /*15d70*/  IMAD.WIDE.U32 R30, R23, UR4, R32 ;  /* 0x00000004171e7c25 */ /* 0x000fe2000f8e0020 */
[----:B------:R-:W-:Y:S02]  /*15d80*/  ULDC UR4, c[0x0][0xa8c] ;  /* 0x0002a30000047ab9 */ /* 0x000fe40000000800 */
[----:B------:R-:W5:Y:S04]  /*15d90*/  LD.E.128 R12, desc[UR38][R12.64] ;  /* 0x000000260c0c7980 */ /* 0x000f68000c101d00 */
[----:B------:R-:W5:Y:S01]  /*15da0*/  LD.E.128 R24, desc[UR38][R26.64] ;  /* 0x000000261a187980 */ /* 0x000f62000c101d00 */
[----:B------:R-:W-:Y:S01]  /*15db0*/  ISETP.GE.AND P0, PT, R0, UR4, PT ;  /* 0x0000000400007c0c */ /* 0x000fe2000bf06270 */
[----:B------:R-:W-:Y:S01]  /*15dc0*/  IMAD R32, R39, -0xc0, R3 ;  /* 0xffffff4027207824 */ /* 0x000fe200078e0203 */
[----:B------:R-:W-:Y:S01]  /*15dd0*/  @!PT LDS RZ, [RZ] ;  /* 0x00000000fffff984 */ /* 0x000fe20000000800 */
[----:B------:R-:W-:Y:S01]  /*15de0*/  @!PT LDS RZ, [RZ] ;  /* 0x00000000fffff984 */ /* 0x000fe20000000800 */
[----:B------:R-:W-:Y:S01]  /*15df0*/  @!PT LDS RZ, [RZ] ;  /* 0x00000000fffff984 */ /* 0x000fe20000000800 */
[----:B------:R-:W-:Y:S01]  /*15e00*/  @!PT LDS RZ, [RZ] ;  /* 0x00000000fffff984 */ /* 0x000fe20000000800 */
[----:B------:R1:W-:Y:S06]  /*15e10*/  MEMBAR.ALL.CTA ;  /* 0x0000000000007992 */ /* 0x0003ec0000008000 */
[----:B-1----:R-:W1:Y:S01]  /*15e20*/  FENCE.VIEW.ASYNC.S ;  /* 0x00000000000073c6 */ /* 0x002e620000000000 */
[----:B------:R-:W-:Y:S01]  /*15e30*/  IMAD R23, R23, UR5, R36 ;  /* 0x0000000517177c24 */ /* 0x000fe2000f8e0224 */
[----:B------:R-:W-:Y:S01]  /*15e40*/  ULDC.64 UR4, c[0x0][0xae0] ;  /* 0x0002b80000047ab9 */ /* 0x000fe20000000a00 */
[----:B------:R-:W-:-:S02]  /*15e50*/  VIADD R0, R20, 0x30 ;  /* 0x0000003014007836 */ /* 0x000fc40000000000 */
[C---:B------:R-:W-:Y:S02]  /*15e60*/  VIADD R3, R20.reuse, 0x60 ;  /* 0x0000006014037836 */ /* 0x040fe40000000000 */
[----:B0-----:R-:W-:Y:S01]  /*15e70*/  VIADD R21, R20, 0x90 ;  /* 0x0000009014157836 */ /* 0x001fe20000000000 */
[-C--:B------:R-:W-:Y:S01]  /*15e80*/  ISETP.GE.OR P3, PT, R0, R32.reuse, P0 ;  /* 0x000000200000720c */ /* 0x080fe20000766670 */
[----:B------:R-:W-:Y:S01]  /*15e90*/  IMAD.IADD R31, R31, 0x1, R23 ;  /* 0x000000011f1f7824 */ /* 0x000fe200078e0217 */
[-C--:B------:R-:W-:Y:S01]  /*15ea0*/  ISETP.GE.OR P1, PT, R3, R32.reuse, P0 ;  /* 0x000000200300720c */ /* 0x080fe20000726670 */
[----:B------:R-:W-:Y:S01]  /*15eb0*/  IMAD R23, R29, UR4, RZ ;  /* 0x000000041d177c24 */ /* 0x000fe2000f8e02ff */
[-C--:B------:R-:W-:Y:S01]  /*15ec0*/  ISETP.GE.OR P2, PT, R21, R32.reuse, P0 ;  /* 0x000000201500720c */ /* 0x080fe20000746670 */
[----:B------:R-:W-:Y:S01]  /*15ed0*/  IMAD.WIDE.U32 R28, R40, UR4, R30 ;  /* 0x00000004281c7c25 */ /* 0x000fe2000f8e001e */
[----:B------:R-:W-:Y:S02]  /*15ee0*/  ISETP.GE.OR P0, PT, R20, R32, P0 ;  /* 0x000000201400720c */ /* 0x000fe40000706670 */
[----:B------:R-:W-:Y:S01]  /*15ef0*/  SHF.R.S32.HI R21, RZ, 0x1f, R20 ;  /* 0x0000001fff157819 */ /* 0x000fe20000011414 */
[----:B------:R-:W-:Y:S01]  /*15f00*/  IMAD R23, R40, UR5, R23 ;  /* 0x0000000528177c24 */ /* 0x000fe2000f8e0217 */
[----:B------:R-:W-:Y:S01]  /*15f10*/  ULDC.64 UR4, c[0x0][0xae8] ;  /* 0x0002ba0000047ab9 */ /* 0x000fe20000000a00 */
[----:B------:R-:W-:-:S02]  /*15f20*/  VIADD R0, R2, 0x16820 ;  /* 0x0001682002007836 */ /* 0x000fc40000000000 */
[----:B------:R-:W-:Y:S02]  /*15f30*/  IMAD.IADD R29, R29, 0x1, R23 ;  /* 0x000000011d1d7824 */ /* 0x000fe400078e0217 */
[----:B------:R-:W-:Y:S01]  /*15f40*/  IMAD R3, R38, UR4, RZ ;  /* 0x0000000426037c24 */ /* 0x000fe2000f8e02ff */
[----:B------:R-:W-:Y:S01]  /*15f50*/  PRMT R0, RZ, 0x654, R0 ;  /* 0x00000654ff007816 */ /* 0x000fe20000000000 */
[----:B------:R-:W-:-:S03]  /*15f60*/  IMAD.WIDE.U32 R32, R37, UR4, R28 ;  /* 0x0000000425207c25 */ /* 0x000fc6000f8e001c */
[----:B-1----:R0:W-:Y:S01]  /*15f70*/  SYNCS.ARRIVE.TRANS64.RED.A1T0 RZ, [R0+URZ], RZ ;  /* 0x000000ff00ff79a7 */ /* 0x0021e2000810043f */
[----:B------:R-:W-:Y:S02]  /*15f80*/  IMAD R3, R37, UR5, R3 ;  /* 0x0000000525037c24 */ /* 0x000fe4000f8e0203 */
        /* <DEDUP_REMOVED lines=14> */
.L_x_11769:
[----:B------:R-:W-:Y:S05]  /*16070*/  BSYNC B1 ;  /* 0x0000000000017941 */ /* 0x000fea0003800000 */
.L_x_11768:
        /* <DEDUP_REMOVED lines=15> */
.L_x_11771:
[----:B------:R-:W-:Y:S05]  /*16170*/  BSYNC B1 ;  /* 0x0000000000017941 */ /* 0x000fea0003800000 */
.L_x_11770:
        /* <DEDUP_REMOVED lines=15> */
.L_x_11773:
[----:B------:R-:W-:Y:S05]  /*16270*/  BSYNC B1 ;  /* 0x0000000000017941 */ /* 0x000fea0003800000 */
.L_x_11772:
        /* <DEDUP_REMOVED lines=15> */
.L_x_11766:
[----:B0-----:R-:W2:Y:S01]  /*16370*/  LDL R8, [R1+0x34] ;  /* 0x0000340001087983 */ /* 0x001ea20000100800 */
        /* <DEDUP_REMOVED lines=8> */
[----:B------:R-:W0:Y:S01]  /*16400*/  @P1 LDC.64 R6, c[0x0][0xbe0] ;  /* 0x0002f800ff061b82 */ /* 0x000e220000000a00 */
[----:B------:R-:W-:Y:S02]  /*16410*/  ULDC UR4, c[0x0][0xa88] ;  /* 0x0002a20000047ab9 */ /* 0x000fe40000000800 */
[----:B------:R-:W-:Y:S02]  /*16420*/  IMAD.U32 R3, RZ, RZ, UR4 ;  /* 0x00000004ff037e24 */ /* 0x000fe4000f8e00ff */
[----:B--2---:R-:W-:-:S04]  /*16430*/  IMAD.WIDE R4, R8, 0x4, R4 ;  /* 0x0000000408047825 */ /* 0x004fc800078e0204 */
[----:B0-----:R-:W-:Y:S01]  /*16440*/  @P1 IMAD.WIDE R6, R8, 0x4, R6 ;  /* 0x0000000408061825 */ /* 0x001fe200078e0206 */
[----:B------:R0:W5:Y:S04]  /*16450*/  @P0 LDG.E R9, desc[UR38][R4.64] ;  /* 0x0000002604090981 */ /* 0x000168000c1e1900 */
[----:B------:R0:W5:Y:S01]  /*16460*/  @P1 LDG.E R3, desc[UR38][R6.64] ;  /* 0x0000002606031981 */ /* 0x000162000c1e1900 */
[----:B------:R-:W-:Y:S01]  /*16470*/  ISETP.GT.AND P2, PT, R39, 0xbf, PT ;  /* 0x000000bf2700780c */ /* 0x000fe20003f44270 */
[----:B------:R-:W-:-:S12]  /*16480*/  @P1 BRA `(.L_x_11775) ;  /* 0x0000000000101947 */ /* 0x000fd80003800000 */
[----:B------:R-:W-:Y:S05]  /*16490*/  @!P0 BRA `(.L_x_11775) ;  /* 0x00000000000c8947 */ /* 0x000fea0003800000 */
[----:B0-----:R-:W2:Y:S04]  /*164a0*/  LDG.E R6, desc[UR38][R4.64] ;  /* 0x0000002604067981 */ /* 0x001ea8000c1e1900 */
[----:B-----5:R-:W2:Y:S02]  /*164b0*/  LDG.E R3, desc[UR38][R4.64+0x4] ;  /* 0x0000042604037981 */ /* 0x020ea4000c1e1900 */
[----:B--2---:R-:W-:-:S07]  /*164c0*/  IMAD.IADD R3, R3, 0x1, -R6 ;  /* 0x0000000103037824 */ /* 0x004fce00078e0a06 */
.L_x_11775:
[----:B------:R-:W2:Y:S04]  /*164d0*/  LDL R15, [R1+0x30] ;  /* 0x00003000010f7983 */ /* 0x000ea80000100800 */
[----:B------:R1:W5:Y:S01]  /*164e0*/  LDL R14, [R1+0x3c] ;  /* 0x00003c00010e7983 */ /* 0x0003620000100800 */
[----:B0-----:R-:W-:Y:S01]  /*164f0*/  SHF.R.S32.HI R4, RZ, 0x1f, R8 ;  /* 0x0000001fff047819 */ /* 0x001fe20000011408 */
[----:B------:R-:W-:Y:S01]  /*16500*/  BSSY B1, `(.L_x_11776) ;  /* 0x000001d000017945 */ /* 0x000fe20003800000 */
[----:B------:R-:W-:Y:S02]  /*16510*/  SEL R11, R8, RZ, !P0 ;  /* 0x000000ff080b7207 */ /* 0x000fe40004000000 */
[----:B------:R-:W-:Y:S02]  /*16520*/  SHF.R.S32.HI R13, RZ, 0x1f, R0 ;  /* 0x0000001fff0d7819 */ /* 0x000fe40000011400 */
[----:B------:R-:W-:-:S02]  /*16530*/  SEL R12, R4, RZ, !P0 ;  /* 0x000000ff040c7207 */ /* 0x000fc40004000000 */
[----:B-----5:R-:W-:Y:S02]  /*16540*/  SHF.R.S32.HI R8, RZ, 0x1f, R9 ;  /* 0x0000001fff087819 */ /* 0x020fe40000011409 */
[----:B--2---:R-:W-:Y:S01]  /*16550*/  SHF.R.S32.HI R10, RZ, 0x1f, R15 ;  /* 0x0000001fff0a7819 */ /* 0x004fe2000001140f */
[----:B-1----:R-:W-:Y:S06]  /*16560*/  @P2 BRA `(.L_x_11777) ;  /* 0x0000000000582947 */ /* 0x002fec0003800000 */
[----:B------:R-:W0:Y:S02]  /*16570*/  S2R R5, SR_TID.X ;  /* 0x0000000000057919 */ /* 0x000e240000002100 */
[----:B0-----:R-:W-:-:S04]  /*16580*/  IMAD R4, R14, 0xc0, R5 ;  /* 0x000000c00e047824 */ /* 0x001fc800078e0205 */
        /* <DEDUP_REMOVED lines=20> */
.L_x_11777:
[----:B------:R-:W-:Y:S05]  /*166d0*/  BSYNC B1 ;  /* 0x0000000000017941 */ /* 0x000fea0003800000 */
.L_x_11776:
[----:B------:R-:W-:Y:S01]  /*166e0*/  ULDC.64 UR4, c[0x0][0xaa0] ;  /* 0x0002a80000047ab9 */ /* 0x000fe20000000a00 */
[----:B------:R-:W-:Y:S01]  /*166f0*/  IMAD.MOV.U32 R4, RZ, RZ, R0 ;  /* 0x000000ffff047224 */ /* 0x000fe200078e0000 */
[----:B------:R-:W-:Y:S01]  /*16700*/  ULDC.64 UR6, c[0x0][0xae0] ;  /* 0x0002b80000067ab9 */ /* 0x000fe20000000a00 */
[----:B0-----:R-:W-:Y:S01]  /*16710*/  IMAD.MOV.U32 R5, RZ, RZ, R13 ;  /* 0x000000ffff057224 */ /* 0x001fe200078e000d */
[----:B------:R-:W-:Y:S01]  /*16720*/  SHF.R.S32.HI R21, RZ, 0x1f, R20 ;  /* 0x0000001fff157819 */ /* 0x000fe20000011414 */
[----:B------:R-:W-:Y:S01]  /*16730*/  IMAD R6, R8, UR4, RZ ;  /* 0x0000000408067c24 */ /* 0x000fe2000f8e02ff */
[----:B------:R-:W-:Y:S01]  /*16740*/  BSSY B1, `(.L_x_11778) ;  /* 0x0000024000017945 */ /* 0x000fe20003800000 */
[C---:B------:R-:W-:Y:S01]  /*16750*/  IMAD.WIDE.U32 R4, R9.reuse, UR4, R4 ;  /* 0x0000000409047c25 */ /* 0x040fe2000f8e0004 */
[----:B------:R-:W-:Y:S02]  /*16760*/  ULDC UR4, c[0x0][0xa8c] ;  /* 0x0002a30000047ab9 */ /* 0x000fe40000000800 */
[----:B------:R-:W-:Y:S01]  /*16770*/  ISETP.GE.AND P0, PT, R0, UR4, PT ;  /* 0x0000000400007c0c */ /* 0x000fe2000bf06270 */
[----:B------:R-:W-:Y:S01]  /*16780*/  IMAD R9, R9, UR5, R6 ;  /* 0x0000000509097c24 */ /* 0x000fe2000f8e0206 */
[----:B------:R-:W-:Y:S01]  /*16790*/  ULDC.64 UR4, c[0x0][0xae8] ;  /* 0x0002ba0000047ab9 */ /* 0x000fe20000000a00 */
[----:B------:R-:W-:-:S02]  /*167a0*/  VIADD R6, R20, 0x30 ;  /* 0x0000003014067836 */ /* 0x000fc40000000000 */
[----:B------:R-:W-:Y:S02]  /*167b0*/  IMAD R7, R14, -0xc0, R3 ;  /* 0xffffff400e077824 */ /* 0x000fe400078e0203 */
        /* <DEDUP_REMOVED lines=28> */
.L_x_11779:
[----:B------:R-:W-:Y:S05]  /*16980*/  BSYNC B1 ;  /* 0x0000000000017941 */ /* 0x000fea0003800000 */
.L_x_11778:
        /* <DEDUP_REMOVED lines=15> */
.L_x_11781:
[----:B------:R-:W-:Y:S05]  /*16a80*/  BSYNC B1 ;  /* 0x0000000000017941 */ /* 0x000fea0003800000 */
.L_x_11780:
        /* <DEDUP_REMOVED lines=15> */
.L_x_11783:
[----:B------:R-:W-:Y:S05]  /*16b80*/  BSYNC B1 ;  /* 0x0000000000017941 */ /* 0x000fea0003800000 */
.L_x_11782:
        /* <DEDUP_REMOVED lines=14> */
.L_x_11774:
[----:B------:R-:W-:Y:S05]  /*16c70*/  BSYNC B0 ;  /* 0x0000000000007941 */ /* 0x000fea0003800000 */
.L_x_11765:
[----:B------:R-:W2:Y:S01]  /*16c80*/  LDL R0, [R1+0xc] ;  /* 0x00000c0001007983 */ /* 0x000ea20000100800 */
[----:B------:R-:W-:Y:S02]  /*16c90*/  ULDC UR4, c[0x0][0xc14] ;  /* 0x0003050000047ab9 */ /* 0x000fe40000000800 */
[----:B--2---:R-:W-:-:S13]  /*16ca0*/  ISETP.GE.AND P0, PT, R0, UR4, PT ;  /* 0x0000000400007c0c */ /* 0x004fda000bf06270 */
[----:B------:R-:W-:Y:S05]  /*16cb0*/  @!P0 BRA `(.L_x_11784) ;  /* 0xfffffea000548947 */ /* 0x000fea000383ffff */
[----:B------:R-:W-:Y:S05]  /*16cc0*/  BRA `(.L_x_11570) ;  /* 0x0000005400407947 */ /* 0x000fea0003800000 */
.L_x_11568:
[----:B------:R-:W-:-:S08]  /*16cd0*/  NOP ;  /* 0x0000000000007918 */ /* 0x000fd00000000000 */
[----:B------:R-:W0:-:S00]  /*16ce0*/  USETMAXREG.DEALLOC.CTAPOOL 0x20 ;  /* 0x00000020000079c8 */ /* 0x000e0000080e0500 */
[----:B0-----:R-:W-:-:S06]  /*16cf0*/  LOP3.LUT R0, R0, 0x3, RZ, 0xc0, !PT ;  /* 0x0000000300007812 */ /* 0x001fcc00078ec0ff */
[----:B------:R-:W0:Y:S02]  /*16d00*/  SHFL.IDX PT, R0, R0, RZ, 0x1f ;  /* 0x00001fff00007589 */ /* 0x000e2400000e0000 */
[----:B0-----:R-:W-:-:S13]  /*16d10*/  ISETP.NE.AND P0, PT, R0, RZ, PT ;  /* 0x000000ff0000720c */ /* 0x001fda0003f05270 */
[----:B------:R-:W-:Y:S05]  /*16d20*/  @P0 BRA `(.L_x_11570) ;  /* 0x0000005400280947 */ /* 0x000fea0003800000 */
        /* <DEDUP_REMOVED lines=55> */
.L_x_11789:
        /* <DEDUP_REMOVED lines=14> */
.L_x_11788:
[----:B------:R-:W-:Y:S05]  /*17180*/  BSYNC B0 ;  /* 0x0000000000007941 */ /* 0x000fea0003800000 */
.L_x_11787:
        /* <DEDUP_REMOVED lines=26> */
.L_x_11785:
        /* <DEDUP_REMOVED lines=20> */
.L_x_11790:
        /* <DEDUP_REMOVED lines=59> */
.L_x_11786:
[----:B------:R-:W-:Y:S02]  /*17820*/  IMAD.MOV.U32 R17, RZ, RZ, RZ ;  /* 0x000000ffff117224 */ /* 0x000fe400078e00ff */
[----:B------:R-:W-:Y:S02]  /*17830*/  IMAD.U32 R16, RZ, RZ, UR6 ;  /* 0x00000006ff107e24 */ /* 0x000fe4000f8e00ff */
[----:B------:R-:W-:-:S07]  /*17840*/  IMAD.MOV.U32 R18, RZ, RZ, RZ ;  /* 0x000000ffff127224 */ /* 0x000fce00078e00ff */
.L_x_11791:
        /* <DEDUP_REMOVED lines=16> */
[----:B------:R-:W-:Y:S02]  /*17950*/  IMAD.MOV.U32 R22, RZ, RZ, RZ ;  /* 0x000000ffff167224 */ /* 0x000fe400078e00ff */
[----:B------:R-:W-:-:S07]  /*17960*/  IMAD.MOV.U32 R24, RZ, RZ, 0x1 ;  /* 0x00000001ff187424 */ /* 0x000fce00078e00ff */
.L_x_11892:
[----:B------:R-:W-:Y:S05]  /*17970*/  YIELD ;  /* 0x0000000000007946 */ /* 0x000fea0003800000 */
[----:B------:R-:W-:Y:S01]  /*17980*/  ULDC.64 UR4, c[0x0][0xa28] ;  /* 0x00028a0000047ab9 */ /* 0x000fe20000000a00 */
[----:B------:R-:W-:Y:S01]  /*17990*/  IMAD.MOV.U32 R8, RZ, RZ, RZ ;  /* 0x000000ffff087224 */ /* 0x000fe200078e00ff */
[----:B------:R-:W-:Y:S01]  /*179a0*/  ISETP.NE.U32.AND P0, PT, RZ, UR4, PT ;  /* 0x00000004ff007c0c */ /* 0x000fe2000bf05070 */
[----:B0-----:R-:W-:Y:S01]  /*179b0*/  IMAD.MOV.U32 R0, RZ, RZ, RZ ;  /* 0x000000ffff007224 */ /* 0x001fe200078e00ff */
        /* <DEDUP_REMOVED lines=13> */
[----:B------:R-:W2:Y:S01]  /*17a90*/  @P0 LDC.64 R4, c[0x0][0xa18] ;  /* 0x00028600ff040b82 */ /* 0x000ea20000000a00 */
[----:B0-----:R-:W-:-:S05]  /*17aa0*/  IMAD.WIDE R2, R19, 0x4, R2 ;  /* 0x0000000413027825 */ /* 0x001fca00078e0202 */
[----:B------:R-:W3:Y:S01]  /*17ab0*/  @P2 LDG.E R0, desc[UR38][R2.64] ;  /* 0x0000002602002981 */ /* 0x000ee2000c1e1900 */
[----:B------:R-:W-:Y:S02]  /*17ac0*/  ULDC UR4, c[0x0][0x288] ;  /* 0x0000a20000047ab9 */ /* 0x000fe40000000800 */
[----:B------:R-:W-:Y:S01]  /*17ad0*/  IMAD.U32 R7, RZ, RZ, UR4 ;  /* 0x00000004ff077e24 */ /* 0x000fe2000f8e00ff */
[----:B------:R-:W-:Y:S01]  /*17ae0*/  ULDC.64 UR4, c[0x0][0x3f8] ;  /* 0x0000fe0000047ab9 */ /* 0x000fe20000000a00 */
[----:B--2---:R-:W-:-:S05]  /*17af0*/  @P0 IMAD.WIDE R4, R19, 0x4, R4 ;  /* 0x0000000413040825 */ /* 0x004fca00078e0204 */
        /* <DEDUP_REMOVED lines=14> */
[----:B---3--:R0:W-:Y:S01]  /*17be0*/  STL [R1+0x8], R0 ;  /* 0x0000080001007387 */ /* 0x0081e20000100800 */
[----:B------:R-:W-:Y:S06]  /*17bf0*/  @P0 BRA `(.L_x_11793) ;  /* 0x0000000000100947 */ /* 0x000fec0003800000 */
[----:B------:R-:W-:Y:S05]  /*17c00*/  @!P2 BRA `(.L_x_11793) ;  /* 0x00000000000ca947 */ /* 0x000fea0003800000 */
[----:B0-----:R-:W2:Y:S04]  /*17c10*/  LDG.E R0, desc[UR38][R2.64] ;  /* 0x0000002602007981 */ /* 0x001ea8000c1e1900 */
[----:B-----5:R-:W2:Y:S02]  /*17c20*/  LDG.E R7, desc[UR38][R2.64+0x4] ;  /* 0x0000042602077981 */ /* 0x020ea4000c1e1900 */
[----:B--2---:R-:W-:-:S07]  /*17c30*/  IMAD.IADD R7, R7, 0x1, -R0 ;  /* 0x0000000107077824 */ /* 0x004fce00078e0a00 */
.L_x_11793:
[----:B0-----:R-:W0:Y:S01]  /*17c40*/  LDC.64 R4, c[0x0][0xa08] ;  /* 0x00028200ff047b82 */ /* 0x001e220000000a00 */
[----:B------:R-:W-:Y:S01]  /*17c50*/  IMAD.MOV.U32 R23, RZ, RZ, RZ ;  /* 0x000000ffff177224 */ /* 0x000fe200078e00ff */
[----:B------:R-:W-:-:S06]  /*17c60*/  ULDC.64 UR4, c[0x0][0xa20] ;  /* 0x0002880000047ab9 */ /* 0x000fcc0000000a00 */
[----:B------:R-:W2:Y:S01]  /*17c70*/  LDC.64 R2, c[0x0][0xa10] ;  /* 0x00028400ff027b82 */ /* 0x000ea20000000a00 */
[----:B------:R-:W-:Y:S02]  /*17c80*/  IMAD.MOV.U32 R0, RZ, RZ, RZ ;  /* 0x000000ffff007224 */ /* 0x000fe400078e00ff */
[----:B0-----:R-:W-:-:S05]  /*17c90*/  IMAD.WIDE R4, R19, 0x4, R4 ;  /* 0x0000000413047825 */ /* 0x001fca00078e0204 */
[----:B------:R-:W3:Y:S01]  /*17ca0*/  @P3 LDG.E R23, desc[UR38][R4.64] ;  /* 0x0000002604173981 */ /* 0x000ee2000c1e1900 */
[----:B--2---:R-:W-:-:S05]  /*17cb0*/  IMAD.WIDE R2, R19, 0x4, R2 ;  /* 0x0000000413027825 */ /* 0x004fca00078e0202 */
[----:B------:R0:W5:Y:S01]  /*17cc0*/  @P1 LDG.E R0, desc[UR38][R2.64] ;  /* 0x0000002602001981 */ /* 0x000162000c1e1900 */
[----:B------:R-:W-:-:S04]  /*17cd0*/  ISETP.NE.U32.AND P0, PT, RZ, UR4, PT ;  /* 0x00000004ff007c0c */ /* 0x000fc8000bf05070 */
[----:B------:R-:W-:Y:S01]  /*17ce0*/  ISETP.NE.AND.EX P0, PT, RZ, UR5, PT, P0 ;  /* 0x00000005ff007c0c */ /* 0x000fe2000bf05300 */
[----:B---3-5:R-:W-:-:S12]  /*17cf0*/  IMAD.IADD R23, R23, 0x1, R8 ;  /* 0x0000000117177824 */ /* 0x028fd800078e0208 */
[----:B0-----:R-:W-:Y:S05]  /*17d00*/  @!P0 BRA `(.L_x_11794) ;  /* 0x0000000000108947 */ /* 0x001fea0003800000 */
[----:B------:R-:W0:Y:S02]  /*17d10*/  LDC.64 R4, c[0x0][0xa20] ;  /* 0x00028800ff047b82 */ /* 0x000e240000000a00 */
[----:B0-----:R-:W-:-:S05]  /*17d20*/  IMAD.WIDE R4, R19, 0x4, R4 ;  /* 0x0000000413047825 */ /* 0x001fca00078e0204 */
[----:B------:R0:W5:Y:S01]  /*17d30*/  LDG.E R9, desc[UR38][R4.64] ;  /* 0x0000002604097981 */ /* 0x000162000c1e1900 */
[----:B------:R-:W-:Y:S05]  /*17d40*/  BRA `(.L_x_11795) ;  /* 0x0000000000107947 */ /* 0x000fea0003800000 */
.L_x_11794:
[----:B------:R-:W-:Y:S05]  /*17d50*/  @!P3 BRA `(.L_x_11795) ;  /* 0x00000000000cb947 */ /* 0x000fea0003800000 */
[----:B------:R-:W2:Y:S04]  /*17d60*/  LDG.E R10, desc[UR38][R4.64] ;  /* 0x00000026040a7981 */ /* 0x000ea8000c1e1900 */
[----:B------:R-:W2:Y:S02]  /*17d70*/  LDG.E R9, desc[UR38][R4.64+0x4] ;  /* 0x0000042604097981 */ /* 0x000ea4000c1e1900 */
[----:B--2---:R-:W-:-:S07]  /*17d80*/  IMAD.IADD R9, R9, 0x1, -R10 ;  /* 0x0000000109097824 */ /* 0x004fce00078e0a0a */
.L_x_11795:
        /* <DEDUP_REMOVED lines=27> */
.L_x_11798:
[----:B------:R-:W-:-:S13]  /*17f40*/  ISETP.NE.AND P0, PT, R5, 0x1, PT ;  /* 0x000000010500780c */ /* 0x000fda0003f05270 */
[----:B------:R-:W0:Y:S02]  /*17f50*/  @P0 LDC.64 R8, c[0x0][0x9e8] ;  /* 0x00027a00ff080b82 */ /* 0x000e240000000a00 */
[----:B0-----:R-:W-:-:S05]  /*17f60*/  @P0 IMAD.HI.U32 R8, R4, R8, RZ ;  /* 0x0000000804080227 */ /* 0x001fca00078e00ff */
[----:B------:R-:W-:-:S07]  /*17f70*/  @P0 SHF.R.U32.HI R4, RZ, R9, R8 ;  /* 0x00000009ff040219 */ /* 0x000fce0000011608 */
.L_x_11799:
[----:B------:R-:W-:Y:S05]  /*17f80*/  BSYNC B0 ;  /* 0x0000000000007941 */ /* 0x000fea0003800000 */
.L_x_11797:
[----:B------:R-:W-:-:S05]  /*17f90*/  IMAD R4, R4, R5, R5 ;  /* 0x0000000504047224 */ /* 0x000fca00078e0205 */
[----:B------:R-:W-:-:S07]  /*17fa0*/  VIMNMX R11, R11, R4, PT ;  /* 0x000000040b0b7248 */ /* 0x000fce0003fe0100 */
.L_x_11796:
        /* <DEDUP_REMOVED lines=15> */
.L_x_11802:
[----:B------:R-:W-:-:S13]  /*180a0*/  ISETP.NE.AND P0, PT, R5, 0x1, PT ;  /* 0x000000010500780c */ /* 0x000fda0003f05270 */
[----:B------:R-:W0:Y:S02]  /*180b0*/  @P0 LDC.64 R8, c[0x0][0x9e8] ;  /* 0x00027a00ff080b82 */ /* 0x000e240000000a00 */
[----:B0-----:R-:W-:-:S04]  /*180c0*/  @P0 IMAD.HI.U32 R12, R4, R8, RZ ;  /* 0x00000008040c0227 */ /* 0x001fc800078e00ff */
[----:B------:R-:W-:Y:S01]  /*180d0*/  IMAD.MOV.U32 R8, RZ, RZ, R4 ;  /* 0x000000ffff087224 */ /* 0x000fe200078e0004 */
[----:B------:R-:W-:-:S07]  /*180e0*/  @P0 SHF.R.U32.HI R8, RZ, R9, R12 ;  /* 0x00000009ff080219 */ /* 0x000fce000001160c */
.L_x_11803:
[----:B------:R-:W-:Y:S05]  /*180f0*/  BSYNC B0 ;  /* 0x0000000000007941 */ /* 0x000fea0003800000 */
.L_x_11801:
[----:B------:R-:W-:-:S05]  /*18100*/  IMAD R8, R8, R5, RZ ;  /* 0x0000000508087224 */ /* 0x000fca00078e02ff */
[----:B------:R-:W-:-:S07]  /*18110*/  VIMNMX R7, R7, R8, !PT ;  /* 0x0000000807077248 */ /* 0x000fce0007fe0100 */
.L_x_11800:
        /* <DEDUP_REMOVED lines=14> */
[----:B------:R-:W-:-:S04]  /*18200*/  VIMNMX R6, R7, R6, PT ;  /* 0x0000000607067248 */ /* 0x000fc80003fe0100 */
[----:B------:R-:W-:-:S13]  /*18210*/  ISETP.GT.AND P0, PT, R6, R5, PT ;  /* 0x000000050600720c */ /* 0x000fda0003f04270 */
[----:B------:R-:W-:Y:S01]  /*18220*/  @P0 VIADD R7, R6, 0x7f ;  /* 0x0000007f06070836 */ /* 0x000fe20000000000 */
[----:B------:R-:W-:-:S04]  /*18230*/  SHF.R.U32.HI R6, RZ, 0x7, R5 ;  /* 0x00000007ff067819 */ /* 0x000fc80000011605 */
[----:B------:R-:W-:-:S04]  /*18240*/  @P0 SHF.R.S32.HI R8, RZ, 0x1f, R7 ;  /* 0x0000001fff080819 */ /* 0x000fc80000011407 */
[----:B------:R-:W-:Y:S01]  /*18250*/  @P0 LEA.HI R8, R8, R7, RZ, 0x7 ;  /* 0x0000000708080211 */ /* 0x000fe200078f38ff */
[----:B------:R-:W-:-:S03]  /*18260*/  IMAD.MOV.U32 R7, RZ, RZ, R6 ;  /* 0x000000ffff077224 */ /* 0x000fc600078e0006 */
[----:B------:R-:W-:-:S04]  /*18270*/  @P0 SHF.R.S32.HI R7, RZ, 0x7, R8 ;  /* 0x00000007ff070819 */ /* 0x000fc80000011408 */
[----:B------:R-:W-:-:S13]  /*18280*/  ISETP.GT.AND P0, PT, R7, R6, PT ;  /* 0x000000060700720c */ /* 0x000fda0003f04270 */
[----:B------:R-:W-:Y:S05]  /*18290*/  @!P0 BRA `(.L_x_11805) ;  /* 0x0000000800688947 */ /* 0x000fea0003800000 */
[----:B------:R-:W0:Y:S01]  /*182a0*/  LDC R5, c[0x0][0x428] ;  /* 0x00010a00ff057b82 */ /* 0x000e220000000800 */
[----:B------:R-:W-:Y:S01]  /*182b0*/  UMOV UR4, 0xffffffff ;  /* 0xffffffff00047882 */ /* 0x000fe20000000000 */
[----:B------:R-:W-:Y:S02]  /*182c0*/  SEL R10, R19, RZ, !P1 ;  /* 0x000000ff130a7207 */ /* 0x000fe40004800000 */
[----:B0-----:R-:W-:-:S13]  /*182d0*/  ISETP.NE.AND P0, PT, R5, 0x1, PT ;  /* 0x000000010500780c */ /* 0x001fda0003f05270 */
[----:B------:R-:W0:Y:S08]  /*182e0*/  @P0 LDC R5, c[0x0][0x42c] ;  /* 0x00010b00ff050b82 */ /* 0x000e300000000800 */
[----:B------:R-:W2:Y:S01]  /*182f0*/  @P0 LDC R9, c[0x0][0x430] ;  /* 0x00010c00ff090b82 */ /* 0x000ea20000000800 */
[----:B0-----:R-:W-:-:S04]  /*18300*/  @P0 IMAD.HI.U32 R8, R18, R5, RZ ;  /* 0x0000000512080227 */ /* 0x001fc800078e00ff */
[----:B------:R-:W-:Y:S01]  /*18310*/  IMAD.MOV.U32 R5, RZ, RZ, R18 ;  /* 0x000000ffff057224 */ /* 0x000fe200078e0012 */
[----:B--2---:R-:W-:Y:S01]  /*18320*/  @P0 SHF.R.U32.HI R5, RZ, R9, R8 ;  /* 0x00000009ff050219 */ /* 0x004fe20000011608 */
[----:B------:R-:W-:Y:S06]  /*18330*/  BRA.DIV UR4, `(.L_x_11806) ;  /* 0x0000004e04707947 */ /* 0x000fec000b800000 */
.L_x_11962:
[----:B------:R-:W-:-:S03]  /*18340*/  UMOV UR4, 0xffffffff ;  /* 0xffffffff00047882 */ /* 0x000fc60000000000 */
[----:B------:R-:W-:Y:S05]  /*18350*/  BRA.DIV UR4, `(.L_x_11807) ;  /* 0x0000004e04987947 */ /* 0x000fea000b800000 */
[----:B------:R-:W-:-:S13]  /*18360*/  ELECT P6, URZ, PT ;  /* 0x00000000003f782f */ /* 0x000fda00038c0000 */
.L_x_11965:
        /* <DEDUP_REMOVED lines=12> */
.L_x_11966:
[----:B------:R-:W-:Y:S05]  /*18430*/  BSYNC B1 ;  /* 0x0000000000017941 */ /* 0x000fea0003800000 */
.L_x_11808:
[----:B------:R-:W-:Y:S04]  /*18440*/  BSSY B1, `(.L_x_11810) ;  /* 0x0000037000017945 */ /* 0x000fe80003800000 */
[----:B------:R-:W-:Y:S05]  /*18450*/  @!P6 BRA `(.L_x_11811) ;  /* 0x0000000000d4e947 */ /* 0x000fea0003800000 */
[----:B0-----:R-:W-:Y:S01]  /*18460*/  IMAD R9, R25, 0x8, R8 ;  /* 0x0000000819097824 */ /* 0x001fe200078e0208 */
[----:B------:R-:W-:-:S04]  /*18470*/  SHF.L.U32 R12, R26, 0x1f, RZ ;  /* 0x0000001f1a0c7819 */ /* 0x000fc800000006ff */
[----:B------:R-:W0:Y:S02]  /*18480*/  SYNCS.PHASECHK.TRANS64.TRYWAIT P0, [R9+URZ+0x168a0], R12 ;  /* 0x0168a00c090075a7 */ /* 0x000e24000800017f */
[----:B0-----:R-:W-:Y:S05]  /*18490*/  @!P0 BRA `(.L_x_11812) ;  /* 0x0000004c007c8947 */ /* 0x001fea0003800000 */
.L_x_11967:
        /* <DEDUP_REMOVED lines=9> */
.L_x_11813:
[----:B------:R-:W-:Y:S01]  /*18530*/  IMAD R11, R25, 0x4000, R8 ;  /* 0x00004000190b7824 */ /* 0x000fe200078e0208 */
[----:B------:R-:W-:Y:S01]  /*18540*/  R2UR UR9, R9 ;  /* 0x00000000090972ca */ /* 0x000fe200000e0000 */
[----:B------:R-:W-:Y:S01]  /*18550*/  UIADD3 UR4, UP0, UR40, 0x570, URZ ;  /* 0x0000057028047890 */ /* 0x000fe2000ff1e03f */
[----:B------:R-:W-:Y:S01]  /*18560*/  R2UR UR12, R5 ;  /* 0x00000000050c72ca */ /* 0x000fe200000e0000 */
[----:B------:R-:W-:Y:S01]  /*18570*/  UMOV UR6, 0x0 ;  /* 0x0000000000067882 */ /* 0x000fe20000000000 */
[----:B------:R-:W-:Y:S01]  /*18580*/  R2UR UR8, R11 ;  /* 0x000000000b0872ca */ /* 0x000fe200000e0000 */
[----:B------:R-:W-:Y:S01]  /*18590*/  IMAD R11, R7, 0x80, R0 ;  /* 0x00000080070b7824 */ /* 0x000fe200078e0200 */
[----:B------:R-:W-:Y:S01]  /*185a0*/  R2UR UR13, R10 ;  /* 0x000000000a0d72ca */ /* 0x000fe200000e0000 */
[----:B------:R-:W-:Y:S02]  /*185b0*/  UIADD3.X UR5, URZ, UR41, URZ, UP0, !UPT ;  /* 0x000000293f057290 */ /* 0x000fe400087fe43f */
[----:B------:R-:W-:Y:S01]  /*185c0*/  VIADD R11, R11, 0xffffff80 ;  /* 0xffffff800b0b7836 */ /* 0x000fe20000000000 */
[----:B------:R-:W-:Y:S01]  /*185d0*/  UMOV UR7, 0x12f00000 ;  /* 0x12f0000000077882 */ /* 0x000fe20000000000 */
[----:B------:R-:W-:-:S02]  /*185e0*/  UMOV UR10, URZ ;  /* 0x0000003f000a7c82 */ /* 0x000fc40008000000 */
[----:B------:R-:W-:Y:S01]  /*185f0*/  UIADD3 UR9, UR9, 0x16890, URZ ;  /* 0x0001689009097890 */ /* 0x000fe2000fffe03f */
[----:B------:R-:W-:-:S03]  /*18600*/  R2UR UR11, R11 ;  /* 0x000000000b0b72ca */ /* 0x000fc600000e0000 */
[----:B------:R-:W-:-:S10]  /*18610*/  UIADD3 UR8, UR8, 0xe400, URZ ;  /* 0x0000e40008087890 */ /* 0x000fd4000fffe03f */
[----:B------:R3:W-:Y:S01]  /*18620*/  UTMALDG.4D [UR8], [UR4], desc[UR6] ;  /* 0x00000608040075b4 */ /* 0x0007e20008019000 */
[----:B------:R-:W4:Y:S02]  /*18630*/  SYNCS.PHASECHK.TRANS64.TRYWAIT P0, [R9+URZ+0x168c0], R12 ;  /* 0x0168c00c090075a7 */ /* 0x000f24000800017f */
[----:B---34-:R-:W-:Y:S05]  /*18640*/  @!P0 BRA `(.L_x_11814) ;  /* 0x0000004c00248947 */ /* 0x018fea0003800000 */
.L_x_11968:
[----:B------:R-:W-:Y:S01]  /*18650*/  IMAD.SHL.U32 R13, R25, 0x2000, RZ ;  /* 0x00002000190d7824 */ /* 0x000fe200078e00ff */
[----:B------:R-:W-:Y:S06]  /*18660*/  @P1 BRA `(.L_x_11815) ;  /* 0x0000000000141947 */ /* 0x000fec0003800000 */
[----:B------:R-:W-:Y:S01]  /*18670*/  ISETP.NE.AND P0, PT, R28, RZ, PT ;  /* 0x000000ff1c00720c */ /* 0x000fe20003f05270 */
[----:B0--3--:R-:W-:-:S04]  /*18680*/  IMAD.MOV.U32 R12, RZ, RZ, 0x4000 ;  /* 0x00004000ff0c7424 */ /* 0x009fc800078e00ff */
[----:B------:R4:W-:Y:S08]  /*18690*/  SYNCS.ARRIVE.TRANS64 RZ, [R9+URZ+0x168b0], R12 ;  /* 0x0168b00c09ff79a7 */ /* 0x0009f0000800003f */
[----:B------:R-:W-:Y:S05]  /*186a0*/  @!P0 BRA `(.L_x_11815) ;  /* 0x0000000000048947 */ /* 0x000fea0003800000 */
[----:B------:R-:W-:Y:S01]  /*186b0*/  BPT.TRAP 0x1 ;  /* 0x000000040000795c */ /* 0x000fe20000300000 */
.L_x_11815:
        /* <DEDUP_REMOVED lines=11> */
[----:B------:R-:W-:-:S04]  /*18770*/  UIADD3 UR9, UR9, 0x168b0, URZ ;  /* 0x000168b009097890 */ /* 0x000fc8000fffe03f */
[----:B------:R-:W-:-:S09]  /*18780*/  UIADD3 UR8, UR8, 0x400, URZ ;  /* 0x0000040008087890 */ /* 0x000fd2000fffe03f */
[----:B------:R0:W-:Y:S02]  /*18790*/  UTMALDG.4D [UR8], [UR4], desc[UR6] ;  /* 0x00000608040075b4 */ /* 0x0001e40008019000 */
[----:B0-----:R-:W-:Y:S01]  /*187a0*/  NOP ;  /* 0x0000000000007918 */ /* 0x001fe20000000000 */
.L_x_11811:
[----:B------:R-:W-:Y:S05]  /*187b0*/  BSYNC B1 ;  /* 0x0000000000017941 */ /* 0x000fea0003800000 */
.L_x_11810:
[----:B------:R-:W-:Y:S01]  /*187c0*/  VIADD R25, R25, 0x1 ;  /* 0x0000000119197836 */ /* 0x000fe20000000000 */
[----:B------:R-:W-:Y:S01]  /*187d0*/  PLOP3.LUT P2, PT, PT, PT, PT, 0x8, 0x0 ;  /* 0x000000000000781c */ /* 0x000fe20003f4e170 */
[----:B------:R-:W-:-:S03]  /*187e0*/  VIADD R7, R7, 0xfffffffe ;  /* 0xfffffffe07077836 */ /* 0x000fc60000000000 */
[----:B------:R-:W-:-:S04]  /*187f0*/  ISETP.NE.AND P0, PT, R25, 0x2, PT ;  /* 0x000000021900780c */ /* 0x000fc80003f05270 */
[----:B------:R-:W-:Y:S02]  /*18800*/  SEL R25, R25, RZ, P0 ;  /* 0x000000ff19197207 */ /* 0x000fe40000000000 */
[----:B0-234-:R-:W-:Y:S02]  /*18810*/  SEL R9, RZ, 0x1, P0 ;  /* 0x00000001ff097807 */ /* 0x01dfe40000000000 */
[----:B------:R-:W-:Y:S02]  /*18820*/  ISETP.GE.AND P0, PT, R7, R6, PT ;  /* 0x000000060700720c */ /* 0x000fe40003f06270 */
[----:B------:R-:W-:-:S11]  /*18830*/  LOP3.LUT R26, R26, R9, RZ, 0x3c, !PT ;  /* 0x000000091a1a7212 */ /* 0x000fd600078e3cff */
[----:B------:R-:W-:Y:S05]  /*18840*/  @!P0 BRA `(.L_x_11805) ;  /* 0x0000000000fc8947 */ /* 0x000fea0003800000 */
.L_x_11822:
[----:B------:R-:W-:Y:S05]  /*18850*/  YIELD ;  /* 0x0000000000007946 */ /* 0x000fea0003800000 */
[----:B------:R-:W-:Y:S04]  /*18860*/  BSSY B1, `(.L_x_11816) ;  /* 0x0000034000017945 */ /* 0x000fe80003800000 */
[----:B------:R-:W-:Y:S05]  /*18870*/  @!P6 BRA `(.L_x_11817) ;  /* 0x0000000000c8e947 */ /* 0x000fea0003800000 */
[----:B------:R-:W-:Y:S01]  /*18880*/  IMAD R12, R25, 0x8, R8 ;  /* 0x00000008190c7824 */ /* 0x000fe200078e0208 */
[----:B------:R-:W-:-:S04]  /*18890*/  SHF.L.U32 R9, R26, 0x1f, RZ ;  /* 0x0000001f1a097819 */ /* 0x000fc800000006ff */
[----:B------:R-:W0:Y:S02]  /*188a0*/  SYNCS.PHASECHK.TRANS64.TRYWAIT P0, [R12+URZ+0x168a0], R9 ;  /* 0x0168a0090c0075a7 */ /* 0x000e24000800017f */
[----:B0-----:R-:W-:Y:S05]  /*188b0*/  @!P0 BRA `(.L_x_11818) ;  /* 0x00000048009c8947 */ /* 0x001fea0003800000 */
.L_x_11969:
        /* <DEDUP_REMOVED lines=9> */
.L_x_11819:
[----:B--2---:R-:W-:Y:S01]  /*18950*/  IMAD R11, R25, 0x4000, R8 ;  /* 0x00004000190b7824 */ /* 0x004fe200078e0208 */
        /* <DEDUP_REMOVED lines=16> */
.L_x_11970:
[----:B------:R-:W-:Y:S05]  /*18a60*/  @P0 BRA `(.L_x_11821) ;  /* 0x0000000000140947 */ /* 0x000fea0003800000 */
[----:B------:R-:W-:Y:S01]  /*18a70*/  ISETP.NE.AND P1, PT, R28, RZ, PT ;  /* 0x000000ff1c00720c */ /* 0x000fe20003f25270 */
[----:B0-2---:R-:W-:-:S04]  /*18a80*/  IMAD.MOV.U32 R9, RZ, RZ, 0x4000 ;  /* 0x00004000ff097424 */ /* 0x005fc800078e00ff */
[----:B------:R3:W-:Y:S08]  /*18a90*/  SYNCS.ARRIVE.TRANS64 RZ, [R12+URZ+0x168b0], R9 ;  /* 0x0168b0090cff79a7 */ /* 0x0007f0000800003f */
[----:B------:R-:W-:Y:S05]  /*18aa0*/  @!P1 BRA `(.L_x_11821) ;  /* 0x0000000000049947 */ /* 0x000fea0003800000 */
[----:B------:R-:W-:Y:S01]  /*18ab0*/  BPT.TRAP 0x1 ;  /* 0x000000040000795c */ /* 0x000fe20000300000 */
.L_x_11821:
        /* <DEDUP_REMOVED lines=14> */
.L_x_11817:
[----:B------:R-:W-:Y:S05]  /*18ba0*/  BSYNC B1 ;  /* 0x0000000000017941 */ /* 0x000fea0003800000 */
.L_x_11816:
[----:B------:R-:W-:-:S05]  /*18bb0*/  VIADD R25, R25, 0x1 ;  /* 0x0000000119197836 */ /* 0x000fca0000000000 */
[----:B------:R-:W-:-:S04]  /*18bc0*/  ISETP.NE.AND P0, PT, R25, 0x2, PT ;  /* 0x000000021900780c */ /* 0x000fc80003f05270 */
[----:B0-23--:R-:W-:Y:S02]  /*18bd0*/  SEL R9, RZ, 0x1, P0 ;  /* 0x00000001ff097807 */ /* 0x00dfe40000000000 */
[----:B------:R-:W-:Y:S02]  /*18be0*/  SEL R25, R25, RZ, P0 ;  /* 0x000000ff19197207 */ /* 0x000fe40000000000 */
[C---:B------:R-:W-:Y:S02]  /*18bf0*/  ISETP.GT.AND P0, PT, R7.reuse, R6, PT ;  /* 0x000000060700720c */ /* 0x040fe40003f04270 */
[----:B------:R-:W-:Y:S01]  /*18c00*/  LOP3.LUT R26, R26, R9, RZ, 0x3c, !PT ;  /* 0x000000091a1a7212 */ /* 0x000fe200078e3cff */
[----:B------:R-:W-:-:S04]  /*18c10*/  VIADD R9, R7, 0xffffffff ;  /* 0xffffffff07097836 */ /* 0x000fc80000000000 */
[----:B------:R-:W-:-:S06]  /*18c20*/  IMAD.MOV.U32 R7, RZ, RZ, R9 ;  /* 0x000000ffff077224 */ /* 0x000fcc00078e0009 */
[----:B------:R-:W-:Y:S05]  /*18c30*/  @P0 BRA `(.L_x_11822) ;  /* 0xfffffffc00040947 */ /* 0x000fea000383ffff */
.L_x_11805:
[----:B------:R-:W-:Y:S05]  /*18c40*/  BSYNC B0 ;  /* 0x0000000000007941 */ /* 0x000fea0003800000 */
.L_x_11804:
        /* <DEDUP_REMOVED lines=17> */
.L_x_11825:
[----:B------:R-:W-:-:S13]  /*18d60*/  ISETP.NE.AND P1, PT, R7, 0x1, PT ;  /* 0x000000010700780c */ /* 0x000fda0003f25270 */
[----:B------:R-:W0:Y:S02]  /*18d70*/  @P1 LDC.64 R8, c[0x0][0x9e8] ;  /* 0x00027a00ff081b82 */ /* 0x000e240000000a00 */
[----:B0-----:R-:W-:-:S05]  /*18d80*/  @P1 IMAD.HI.U32 R8, R0, R8, RZ ;  /* 0x0000000800081227 */ /* 0x001fca00078e00ff */
[----:B------:R-:W-:-:S07]  /*18d90*/  @P1 SHF.R.U32.HI R0, RZ, R9, R8 ;  /* 0x00000009ff001219 */ /* 0x000fce0000011608 */
.L_x_11826:
[----:B------:R-:W-:Y:S05]  /*18da0*/  BSYNC B0 ;  /* 0x0000000000007941 */ /* 0x000fea0003800000 */
.L_x_11824:
[----:B------:R-:W-:-:S05]  /*18db0*/  IMAD R5, R0, R7, R7 ;  /* 0x0000000700057224 */ /* 0x000fca00078e0207 */
[----:B------:R-:W-:-:S07]  /*18dc0*/  VIMNMX R6, R6, R5, PT ;  /* 0x0000000506067248 */ /* 0x000fce0003fe0100 */
.L_x_11823:
[----:B------:R-:W-:Y:S01]  /*18dd0*/  VIADD R6, R6, 0x7f ;  /* 0x0000007f06067836 */ /* 0x000fe20000000000 */
[----:B------:R-:W-:-:S04]  /*18de0*/  ULDC UR4, c[0x0][0x9dc] ;  /* 0x0002770000047ab9 */ /* 0x000fc80000000800 */
[----:B------:R-:W-:-:S04]  /*18df0*/  SHF.R.S32.HI R5, RZ, 0x1f, R6 ;  /* 0x0000001fff057819 */ /* 0x000fc80000011406 */
[----:B------:R-:W-:-:S04]  /*18e00*/  LEA.HI R5, R5, R6, RZ, 0x7 ;  /* 0x0000000605057211 */ /* 0x000fc800078f38ff */
[----:B------:R-:W-:-:S04]  /*18e10*/  SHF.R.S32.HI R0, RZ, 0x7, R5 ;  /* 0x00000007ff007819 */ /* 0x000fc80000011405 */
[----:B------:R-:W-:Y:S01]  /*18e20*/  VIMNMX R8, R3, R0, PT ;  /* 0x0000000003087248 */ /* 0x000fe20003fe0100 */
[----:B------:R-:W-:-:S04]  /*18e30*/  VIADD R0, R4, -UR4 ;  /* 0x8000000404007c36 */ /* 0x000fc80008000000 */
[----:B------:R0:W-:Y:S01]  /*18e40*/  STL [R1], R8 ;  /* 0x0000000801007387 */ /* 0x0001e20000100800 */
        /* <DEDUP_REMOVED lines=11> */
.L_x_11829:
[----:B------:R-:W-:-:S13]  /*18f00*/  ISETP.NE.AND P0, PT, R7, 0x1, PT ;  /* 0x000000010700780c */ /* 0x000fda0003f05270 */
[----:B------:R-:W2:Y:S02]  /*18f10*/  @P0 LDC.64 R2, c[0x0][0x9e8] ;  /* 0x00027a00ff020b82 */ /* 0x000ea40000000a00 */
[----:B--2---:R-:W-:-:S05]  /*18f20*/  @P0 IMAD.HI.U32 R2, R4, R2, RZ ;  /* 0x0000000204020227 */ /* 0x004fca00078e00ff */
[----:B------:R-:W-:-:S07]  /*18f30*/  @P0 SHF.R.U32.HI R4, RZ, R3, R2 ;  /* 0x00000003ff040219 */ /* 0x000fce0000011602 */
.L_x_11830:
[----:B------:R-:W-:Y:S05]  /*18f40*/  BSYNC B0 ;  /* 0x0000000000007941 */ /* 0x000fea0003800000 */
.L_x_11828:
[----:B------:R-:W-:-:S05]  /*18f50*/  IMAD R7, R4, R7, RZ ;  /* 0x0000000704077224 */ /* 0x000fca00078e02ff */
[----:B------:R-:W-:-:S07]  /*18f60*/  VIMNMX R0, R0, R7, !PT ;  /* 0x0000000700007248 */ /* 0x000fce0007fe0100 */
.L_x_11827:
        /* <DEDUP_REMOVED lines=22> */
.L_x_11832:
[----:B------:R-:W2:Y:S01]  /*190d0*/  S2R R0, SR_CgaCtaId ;  /* 0x0000000000007919 */ /* 0x000ea20000008800 */
[----:B------:R-:W-:-:S04]  /*190e0*/  MOV R27, 0x400 ;  /* 0x00000400001b7802 */ /* 0x000fc80000000f00 */
[----:B--2---:R-:W-:-:S05]  /*190f0*/  LEA R27, R0, R27, 0x18 ;  /* 0x0000001b001b7211 */ /* 0x004fca00078ec0ff */
        /* <DEDUP_REMOVED lines=8> */
[----:B------:R-:W2:Y:S01]  /*19180*/  LDC.64 R2, c[0x4][R2] ;  /* 0x0100000002027b82 */ /* 0x000ea20000000a00 */
[----:B------:R-:W-:Y:S02]  /*19190*/  IMAD.U32 R5, RZ, RZ, UR7 ;  /* 0x00000007ff057e24 */ /* 0x000fe4000f8e00ff */
[----:B------:R-:W-:Y:S02]  /*191a0*/  IMAD.U32 R6, RZ, RZ, UR8 ;  /* 0x00000008ff067e24 */ /* 0x000fe4000f8e00ff */
[----:B------:R-:W-:-:S02]  /*191b0*/  IMAD.U32 R7, RZ, RZ, UR9 ;  /* 0x00000009ff077e24 */ /* 0x000fc4000f8e00ff */
[----:B------:R-:W-:Y:S02]  /*191c0*/  IMAD.U32 R10, RZ, RZ, UR4 ;  /* 0x00000004ff0a7e24 */ /* 0x000fe4000f8e00ff */
[----:B------:R-:W-:Y:S02]  /*191d0*/  IMAD.U32 R11, RZ, RZ, UR5 ;  /* 0x00000005ff0b7e24 */ /* 0x000fe4000f8e00ff */
[----:B0-----:R-:W-:Y:S02]  /*191e0*/  IMAD.MOV.U32 R8, RZ, RZ, 0x70 ;  /* 0x00000070ff087424 */ /* 0x001fe400078e00ff */
[----:B------:R-:W-:Y:S02]  /*191f0*/  IMAD.MOV.U32 R12, RZ, RZ, 0x1 ;  /* 0x00000001ff0c7424 */ /* 0x000fe400078e00ff */
[----:B------:R-:W-:-:S07]  /*19200*/  IMAD.MOV.U32 R13, RZ, RZ, RZ ;  /* 0x000000ffff0d7224 */ /* 0x000fce00078e00ff */
[----:B------:R-:W-:-:S07]  /*19210*/  LEPC R20, `(.L_x_11834) ;  /* 0x000000001014794e */ /* 0x000fce0000000000 */
[----:B-12---:R-:W-:Y:S05]  /*19220*/  CALL.ABS.NOINC R2 ;  /* 0x0000000002007343 */ /* 0x006fea0003c00000 */
.L_x_11834:
[----:B------:R-:W-:-:S05]  /*19230*/  VIADD R0, R27, 0x400 ;  /* 0x000004001b007836 */ /* 0x000fca0000000000 */
        /* <DEDUP_REMOVED lines=9> */
[----:B------:R-:W-:Y:S02]  /*192d0*/  IMAD.U32 R6, RZ, RZ, UR8 ;  /* 0x00000008ff067e24 */ /* 0x000fe4000f8e00ff */
[----:B------:R-:W-:-:S02]  /*192e0*/  IMAD.U32 R7, RZ, RZ, UR9 ;  /* 0x00000009ff077e24 */ /* 0x000fc4000f8e00ff */
[----:B------:R-:W-:Y:S02]  /*192f0*/  IMAD.U32 R10, RZ, RZ, UR4 ;  /* 0x00000004ff0a7e24 */ /* 0x000fe4000f8e00ff */
[----:B------:R-:W-:Y:S02]  /*19300*/  IMAD.U32 R11, RZ, RZ, UR5 ;  /* 0x00000005ff0b7e24 */ /* 0x000fe4000f8e00ff */
[----:B0-----:R-:W-:Y:S02]  /*19310*/  IMAD.MOV.U32 R8, RZ, RZ, 0x70 ;  /* 0x00000070ff087424 */ /* 0x001fe400078e00ff */
[----:B------:R-:W-:Y:S02]  /*19320*/  IMAD.MOV.U32 R12, RZ, RZ, 0x1 ;  /* 0x00000001ff0c7424 */ /* 0x000fe400078e00ff */
[----:B--2---:R-:W-:-:S07]  /*19330*/  IMAD.MOV.U32 R13, RZ, RZ, RZ ;  /* 0x000000ffff0d7224 */ /* 0x004fce00078e00ff */
[----:B------:R-:W-:-:S07]  /*19340*/  LEPC R20, `(.L_x_11836) ;  /* 0x000000001014794e */ /* 0x000fce0000000000 */
[----:B-1-3--:R-:W-:Y:S05]  /*19350*/  CALL.ABS.NOINC R2 ;  /* 0x0000000002007343 */ /* 0x00afea0003c00000 */
.L_x_11836:
        /* <DEDUP_REMOVED lines=16> */
.L_x_11835:
[----:B------:R-:W2:Y:S01]  /*19460*/  LDL.LU R20, [R1+0x8] ;  /* 0x0000080001147983 */ /* 0x000ea20000300800 */
[----:B------:R-:W-:Y:S01]  /*19470*/  ULDC.64 UR4, c[0x0][0x9f8] ;  /* 0x00027e0000047ab9 */ /* 0x000fe20000000a00 */
[----:B------:R-:W3:Y:S01]  /*19480*/  LDC R0, c[0x0][0x428] ;  /* 0x00010a00ff007b82 */ /* 0x000ee20000000800 */
[----:B------:R-:W-:Y:S01]  /*19490*/  ISETP.NE.U32.AND P0, PT, RZ, UR4, PT ;  /* 0x00000004ff007c0c */ /* 0x000fe2000bf05070 */
[----:B------:R-:W-:-:S03]  /*194a0*/  IMAD.MOV.U32 R6, RZ, RZ, R19 ;  /* 0x000000ffff067224 */ /* 0x000fc600078e0013 */
[----:B------:R-:W-:Y:S01]  /*194b0*/  ISETP.NE.AND.EX P0, PT, RZ, UR5, PT, P0 ;  /* 0x00000005ff007c0c */ /* 0x000fe2000bf05300 */
[----:B------:R-:W-:-:S12]  /*194c0*/  ULDC.64 UR4, c[0x0][0xa00] ;  /* 0x0002800000047ab9 */ /* 0x000fd80000000a00 */
[----:B------:R-:W4:Y:S02]  /*194d0*/  @P0 LDC.64 R2, c[0x0][0x9f8] ;  /* 0x00027e00ff020b82 */ /* 0x000f240000000a00 */
[----:B----4-:R-:W-:-:S05]  /*194e0*/  @P0 IMAD.WIDE R2, R19, 0x4, R2 ;  /* 0x0000000413020825 */ /* 0x010fca00078e0202 */
[----:B------:R4:W5:Y:S01]  /*194f0*/  @P0 LDG.E R6, desc[UR38][R2.64] ;  /* 0x0000002602060981 */ /* 0x000962000c1e1900 */
[----:B---3--:R-:W-:Y:S01]  /*19500*/  ISETP.NE.AND P0, PT, R0, 0x1, PT ;  /* 0x000000010000780c */ /* 0x008fe20003f05270 */
[----:B------:R-:W-:Y:S01]  /*19510*/  IMAD.MOV.U32 R0, RZ, RZ, R18 ;  /* 0x000000ffff007224 */ /* 0x000fe200078e0012 */
[----:B------:R-:W-:-:S04]  /*19520*/  ISETP.NE.AND P6, PT, R28, RZ, PT ;  /* 0x000000ff1c00720c */ /* 0x000fc80003fc5270 */
[----:B------:R-:W-:-:S07]  /*19530*/  PLOP3.LUT P1, PT, P6, PT, PT, 0x8, 0x0 ;  /* 0x000000000000781c */ /* 0x000fce000372e170 */
[----:B------:R-:W3:Y:S02]  /*19540*/  @P0 LDC R5, c[0x0][0x42c] ;  /* 0x00010b00ff050b82 */ /* 0x000ee40000000800 */
[----:B------:R-:W-:-:S05]  /*19550*/  VOTEU.ALL UP1, P6 ;  /* 0x00000000003f7886 */ /* 0x000fca0003020000 */
[----:B------:R-:W-:Y:S01]  /*19560*/  @!UP1 UIADD3 UR8, UP0, UR40, 0x270, URZ ;  /* 0x0000027028089890 */ /* 0x000fe2000ff1e03f */
[----:B------:R-:W0:Y:S03]  /*19570*/  @P0 LDC R4, c[0x0][0x430] ;  /* 0x00010c00ff040b82 */ /* 0x000e260000000800 */
[----:B------:R-:W-:-:S03]  /*19580*/  @!UP1 UIADD3.X UR9, URZ, UR41, URZ, UP0, !UPT ;  /* 0x000000293f099290 */ /* 0x000fc600087fe43f */
[----:B------:R-:W-:Y:S01]  /*19590*/  VOTEU.ALL UP0, P6 ;  /* 0x00000000003f7886 */ /* 0x000fe20003000000 */
[----:B---3--:R-:W-:-:S05]  /*195a0*/  @P0 IMAD.HI.U32 R5, R18, R5, RZ ;  /* 0x0000000512050227 */ /* 0x008fca00078e00ff */
[----:B0-----:R-:W-:Y:S02]  /*195b0*/  @P0 SHF.R.U32.HI R0, RZ, R4, R5 ;  /* 0x00000004ff000219 */ /* 0x001fe40000011605 */
[----:B------:R-:W-:-:S04]  /*195c0*/  ISETP.NE.U32.AND P0, PT, RZ, UR4, PT ;  /* 0x00000004ff007c0c */ /* 0x000fc8000bf05070 */
[----:B------:R-:W-:-:S04]  /*195d0*/  ISETP.NE.AND.EX P0, PT, RZ, UR5, PT, P0 ;  /* 0x00000005ff007c0c */ /* 0x000fc8000bf05300 */
[----:B------:R-:W-:Y:S01]  /*195e0*/  SEL R9, R19, RZ, !P0 ;  /* 0x000000ff13097207 */ /* 0x000fe20004000000 */
[----:B--2-4-:R-:W-:-:S08]  /*195f0*/  IMAD R17, R17, 0xc0, R20 ;  /* 0x000000c011117824 */ /* 0x014fd000078e0214 */
.L_x_11837:
        /* <DEDUP_REMOVED lines=10> */
[----:B------:R-:W2:Y:S01]  /*196a0*/  LDL R4, [R1] ;  /* 0x0000000001047983 */ /* 0x000ea20000100800 */
        /* <DEDUP_REMOVED lines=8> */
.L_x_11973:
[----:B------:R-:W-:Y:S01]  /*19730*/  UMOV UR4, 0xffffffff ;  /* 0xffffffff00047882 */ /* 0x000fe20000000000 */
[----:B------:R-:W-:Y:S02]  /*19740*/  SHF.R.S32.HI R12, RZ, 0x1f, R6 ;  /* 0x0000001fff0c7819 */ /* 0x000fe40000011406 */
[----:B------:R-:W-:Y:S05]  /*19750*/  BRA.DIV UR4, `(.L_x_11839) ;  /* 0x0000003e04507947 */ /* 0x000fea000b800000 */
[----:B------:R-:W-:-:S13]  /*19760*/  ELECT P6, URZ, PT ;  /* 0x00000000003f782f */ /* 0x000fda00038c0000 */
.L_x_11976:
[----:B------:R-:W-:Y:S05]  /*19770*/  @!P6 BRA `(.L_x_11840) ;  /* 0x0000000000c8e947 */ /* 0x000fea0003800000 */
[----:B------:R-:W-:-:S04]  /*19780*/  ISETP.NE.U32.AND P0, PT, R2, RZ, PT ;  /* 0x000000ff0200720c */ /* 0x000fc80003f05070 */
        /* <DEDUP_REMOVED lines=19> */
.L_x_11841:
[----:B------:R-:W-:Y:S01]  /*198c0*/  IMAD R5, R22, 0x8, R27 ;  /* 0x0000000816057824 */ /* 0x000fe200078e021b */
[----:B------:R-:W-:-:S04]  /*198d0*/  SHF.L.U32 R4, R24, 0x1f, RZ ;  /* 0x0000001f18047819 */ /* 0x000fc800000006ff */
[----:B------:R-:W2:Y:S02]  /*198e0*/  SYNCS.PHASECHK.TRANS64.TRYWAIT P0, [R5+URZ+0x16840], R4 ;  /* 0x01684004050075a7 */ /* 0x000ea4000800017f */
[----:B--2---:R-:W-:Y:S05]  /*198f0*/  @!P0 BRA `(.L_x_11842) ;  /* 0x0000003c00088947 */ /* 0x004fea0003800000 */
.L_x_11977:
        /* <DEDUP_REMOVED lines=9> */
.L_x_11843:
[----:B0-2---:R-:W-:Y:S01]  /*19990*/  IMAD R4, R22, 0x4000, R27 ;  /* 0x0000400016047824 */ /* 0x005fe200078e021b */
        /* <DEDUP_REMOVED lines=15> */
[----:B0-----:R-:W-:Y:S01]  /*19a90*/  NOP ;  /* 0x0000000000007918 */ /* 0x001fe20000000000 */
.L_x_11840:
[----:B------:R-:W2:Y:S01]  /*19aa0*/  LDL.LU R5, [R1+0x4] ;  /* 0x0000040001057983 */ /* 0x000ea20000300800 */
[----:B------:R-:W-:Y:S05]  /*19ab0*/  WARPSYNC.ALL ;  /* 0x0000000000007948 */ /* 0x000fea0003800000 */
[----:B------:R-:W-:Y:S02]  /*19ac0*/  ELECT P0, URZ, PT ;  /* 0x00000000003f782f */ /* 0x000fe40003800000 */
[----:B------:R-:W-:Y:S01]  /*19ad0*/  R2UR UR9, R27 ;  /* 0x000000001b0972ca */ /* 0x000fe200000e0000 */
[----:B------:R-:W-:-:S10]  /*19ae0*/  UIADD3 UR4, UP0, UR40, 0x270, URZ ;  /* 0x0000027028047890 */ /* 0x000fd4000ff1e03f */
        /* <DEDUP_REMOVED lines=9> */
[----:B------:R-:W-:Y:S01]  /*19b80*/  BAR.SYNC.DEFER_BLOCKING 0x8, 0x1a0 ;  /* 0x0206800000007b1d */ /* 0x000fe20000010000 */
[----:B------:R-:W-:-:S02]  /*19b90*/  UIADD3 UR8, UR9, 0x8400, URZ ;  /* 0x0000840009087890 */ /* 0x000fc4000fffe03f */
[----:B------:R-:W-:-:S03]  /*19ba0*/  UIADD3 UR9, UR9, 0x16800, URZ ;  /* 0x0001680009097890 */ /* 0x000fc6000fffe03f */
[----:B------:R0:W-:Y:S06]  /*19bb0*/  @P0 SYNCS.ARRIVE.TRANS64 RZ, [R27+URZ+0x16800], R4 ;  /* 0x016800041bff09a7 */ /* 0x0001ec000800003f */
[----:B------:R3:W-:Y:S01]  /*19bc0*/  UTMALDG.4D [UR8], [UR4], desc[UR6] ;  /* 0x00000608040075b4 */ /* 0x0007e20008019000 */
[----:B--2---:R-:W-:-:S05]  /*19bd0*/  VIADD R5, R5, 0x1 ;  /* 0x0000000105057836 */ /* 0x004fca0000000000 */
[----:B0-----:R-:W-:Y:S01]  /*19be0*/  LEA.HI R4, R5, R5, RZ, 0x1 ;  /* 0x0000000505047211 */ /* 0x001fe200078f08ff */
[----:B------:R3:W-:Y:S03]  /*19bf0*/  STL [R1+0x4], R5 ;  /* 0x0000040501007387 */ /* 0x0007e60000100800 */
[----:B------:R-:W-:-:S05]  /*19c00*/  LOP3.LUT R4, R4, 0xfffffffe, RZ, 0xc0, !PT ;  /* 0xfffffffe04047812 */ /* 0x000fca00078ec0ff */
[----:B------:R-:W-:-:S05]  /*19c10*/  IMAD.IADD R4, R5, 0x1, -R4 ;  /* 0x0000000105047824 */ /* 0x000fca00078e0a04 */
[----:B------:R-:W-:-:S04]  /*19c20*/  SHF.L.U32 R4, R4, 0x1f, RZ ;  /* 0x0000001f04047819 */ /* 0x000fc800000006ff */
[----:B------:R-:W0:Y:S02]  /*19c30*/  SYNCS.PHASECHK.TRANS64.TRYWAIT P0, [R27+URZ+0x16820], R4 ;  /* 0x016820041b0075a7 */ /* 0x000e24000800017f */
[----:B0--3--:R-:W-:Y:S05]  /*19c40*/  @!P0 BRA `(.L_x_11845) ;  /* 0x0000003800488947 */ /* 0x009fea0003800000 */
.L_x_11978:
[----:B------:R-:W-:Y:S05]  /*19c50*/  BSYNC B0 ;  /* 0x0000000000007941 */ /* 0x000fea0003800000 */
.L_x_11844:
[----:B------:R-:W2:Y:S01]  /*19c60*/  LDL R5, [R1] ;  /* 0x0000000001057983 */ /* 0x000ea20000100800 */
        /* <DEDUP_REMOVED lines=41> */
.L_x_11852:
[----:B0-----:R-:W-:Y:S01]  /*19f00*/  IMAD R3, R10, 0x8, R27 ;  /* 0x000000080a037824 */ /* 0x001fe200078e021b */
[----:B------:R-:W-:-:S04]  /*19f10*/  SHF.L.U32 R2, R14, 0x1f, RZ ;  /* 0x0000001f0e027819 */ /* 0x000fc800000006ff */
[----:B------:R-:W0:Y:S02]  /*19f20*/  SYNCS.PHASECHK.TRANS64.TRYWAIT P0, [R3+URZ+0x16840], R2 ;  /* 0x01684002030075a7 */ /* 0x000e24000800017f */
[----:B0-----:R-:W-:Y:S05]  /*19f30*/  @!P0 BRA `(.L_x_11853) ;  /* 0x0000003400a08947 */ /* 0x001fea0003800000 */
.L_x_11979:
        /* <DEDUP_REMOVED lines=9> */
.L_x_11854:
        /* <DEDUP_REMOVED lines=19> */
[----:B------:R-:W2:Y:S02]  /*1a100*/  SYNCS.PHASECHK.TRANS64.TRYWAIT P0, [R2+URZ+0x60], R5 ;  /* 0x00006005020075a7 */ /* 0x000ea4000800017f */
[----:B0-2---:R-:W-:Y:S05]  /*1a110*/  @!P0 BRA `(.L_x_11855) ;  /* 0x00000034003c8947 */ /* 0x005fea0003800000 */
.L_x_11980:
[----:B------:R-:W-:Y:S05]  /*1a120*/  @P1 BRA `(.L_x_11856) ;  /* 0x0000000000181947 */ /* 0x000fea0003800000 */
[----:B------:R-:W-:Y:S01]  /*1a130*/  ISETP.NE.AND P0, PT, R28, RZ, PT ;  /* 0x000000ff1c00720c */ /* 0x000fe20003f05270 */
[----:B0-----:R-:W-:Y:S02]  /*1a140*/  IMAD R2, R22, 0x8, R27 ;  /* 0x0000000816027824 */ /* 0x001fe400078e021b */
[----:B------:R-:W-:-:S04]  /*1a150*/  IMAD.MOV.U32 R3, RZ, RZ, 0x4000 ;  /* 0x00004000ff037424 */ /* 0x000fc800078e00ff */
[----:B------:R2:W-:Y:S06]  /*1a160*/  SYNCS.ARRIVE.TRANS64 RZ, [R2+URZ+0x16850], R3 ;  /* 0x0168500302ff79a7 */ /* 0x0005ec000800003f */
[----:B------:R-:W-:Y:S05]  /*1a170*/  @!P0 BRA `(.L_x_11856) ;  /* 0x0000000000048947 */ /* 0x000fea0003800000 */
[----:B------:R-:W-:Y:S01]  /*1a180*/  BPT.TRAP 0x1 ;  /* 0x000000040000795c */ /* 0x000fe20000300000 */
.L_x_11856:
        /* <DEDUP_REMOVED lines=20> */
.L_x_11851:
[----:B------:R-:W-:Y:S05]  /*1a2d0*/  BSYNC B2 ;  /* 0x0000000000027941 */ /* 0x000fea0003800000 */
.L_x_11850:
[----:B------:R-:W2:Y:S01]  /*1a2e0*/  LDL R2, [R1] ;  /* 0x0000000001027983 */ /* 0x000ea20000100800 */
[----:B------:R-:W-:Y:S02]  /*1a2f0*/  IMAD.MOV.U32 R22, RZ, RZ, R10 ;  /* 0x000000ffff167224 */ /* 0x000fe400078e000a */
[----:B------:R-:W-:Y:S02]  /*1a300*/  IMAD.MOV.U32 R24, RZ, RZ, R14 ;  /* 0x000000ffff187224 */ /* 0x000fe400078e000e */
[----:B--2---:R-:W-:-:S07]  /*1a310*/  VIADD R9, R2, 0xfffffffd ;  /* 0xfffffffd02097836 */ /* 0x004fce0000000000 */
.L_x_11849:
[----:B------:R-:W-:Y:S05]  /*1a320*/  BSYNC B1 ;  /* 0x0000000000017941 */ /* 0x000fea0003800000 */
.L_x_11848:
[----:B------:R-:W2:Y:S01]  /*1a330*/  LDL.LU R2, [R1] ;  /* 0x0000000001027983 */ /* 0x000ea20000300800 */
[----:B------:R-:W-:Y:S01]  /*1a340*/  VIADD R13, R13, 0xfffffffe ;  /* 0xfffffffe0d0d7836 */ /* 0x000fe20000000000 */
[----:B--2---:R-:W-:-:S04]  /*1a350*/  LOP3.LUT R2, RZ, R2, RZ, 0x33, !PT ;  /* 0x00000002ff027212 */ /* 0x004fc800078e33ff */
[----:B------:R-:W-:-:S13]  /*1a360*/  ISETP.NE.AND P0, PT, R13, R2, PT ;  /* 0x000000020d00720c */ /* 0x000fda0003f05270 */
[----:B------:R-:W-:Y:S05]  /*1a370*/  @!P0 BRA `(.L_x_11847) ;  /* 0x0000000800ec8947 */ /* 0x000fea0003800000 */
[----:B------:R-:W-:-:S07]  /*1a380*/  IMAD.MOV.U32 R4, RZ, RZ, R8 ;  /* 0x000000ffff047224 */ /* 0x000fce00078e0008 */
.L_x_11871:
[----:B------:R-:W-:Y:S01]  /*1a390*/  VIADD R10, R22, 0x1 ;  /* 0x00000001160a7836 */ /* 0x000fe20000000000 */
[----:B------:R-:W-:Y:S05]  /*1a3a0*/  YIELD ;  /* 0x0000000000007946 */ /* 0x000fea0003800000 */
[----:B------:R-:W-:Y:S01]  /*1a3b0*/  ISETP.NE.AND P0, PT, R10, 0x2, PT ;  /* 0x000000020a00780c */ /* 0x000fe20003f05270 */
[----:B------:R-:W-:Y:S03]  /*1a3c0*/  BSSY B1, `(.L_x_11857) ;  /* 0x0000057000017945 */ /* 0x000fe60003800000 */
[----:B0-----:R-:W-:-:S02]  /*1a3d0*/  SEL R11, RZ, 0x1, P0 ;  /* 0x00000001ff0b7807 */ /* 0x001fc40000000000 */
[----:B------:R-:W-:Y:S02]  /*1a3e0*/  SEL R10, R10, RZ, P0 ;  /* 0x000000ff0a0a7207 */ /* 0x000fe40000000000 */
[----:B------:R-:W-:Y:S01]  /*1a3f0*/  LOP3.LUT R11, R24, R11, RZ, 0x3c, !PT ;  /* 0x0000000b180b7212 */ /* 0x000fe200078e3cff */
[----:B--2---:R-:W-:Y:S06]  /*1a400*/  @!P6 BRA `(.L_x_11858) ;  /* 0x000000040048e947 */ /* 0x004fec0003800000 */
        /* <DEDUP_REMOVED lines=23> */
.L_x_11859:
[----:B------:R-:W-:Y:S01]  /*1a580*/  IMAD R3, R10, 0x8, R27 ;  /* 0x000000080a037824 */ /* 0x000fe200078e021b */
[----:B------:R-:W-:-:S04]  /*1a590*/  SHF.L.U32 R2, R11, 0x1f, RZ ;  /* 0x0000001f0b027819 */ /* 0x000fc800000006ff */
[----:B------:R-:W2:Y:S02]  /*1a5a0*/  SYNCS.PHASECHK.TRANS64.TRYWAIT P0, [R3+URZ+0x16840], R2 ;  /* 0x01684002030075a7 */ /* 0x000ea4000800017f */
[----:B--2---:R-:W-:Y:S05]  /*1a5b0*/  @!P0 BRA `(.L_x_11860) ;  /* 0x0000003000288947 */ /* 0x004fea0003800000 */
.L_x_11981:
        /* <DEDUP_REMOVED lines=9> */
.L_x_11861:
        /* <DEDUP_REMOVED lines=21> */
.L_x_11982:
[----:B------:R-:W-:Y:S05]  /*1a7a0*/  @P0 BRA `(.L_x_11863) ;  /* 0x0000000000140947 */ /* 0x000fea0003800000 */
[----:B------:R-:W-:Y:S01]  /*1a7b0*/  ISETP.NE.AND P1, PT, R28, RZ, PT ;  /* 0x000000ff1c00720c */ /* 0x000fe20003f25270 */
[----:B------:R-:W-:-:S04]  /*1a7c0*/  IMAD.MOV.U32 R2, RZ, RZ, 0x4000 ;  /* 0x00004000ff027424 */ /* 0x000fc800078e00ff */
[----:B------:R2:W-:Y:S08]  /*1a7d0*/  SYNCS.ARRIVE.TRANS64 RZ, [R3+URZ+0x50], R2 ;  /* 0x0000500203ff79a7 */ /* 0x0005f0000800003f */
[----:B------:R-:W-:Y:S05]  /*1a7e0*/  @!P1 BRA `(.L_x_11863) ;  /* 0x0000000000049947 */ /* 0x000fea0003800000 */
[----:B------:R-:W-:Y:S01]  /*1a7f0*/  BPT.TRAP 0x1 ;  /* 0x000000040000795c */ /* 0x000fe20000300000 */
.L_x_11863:
        /* <DEDUP_REMOVED lines=18> */
[----:B---3--:R-:W-:Y:S01]  /*1a920*/  NOP ;  /* 0x0000000000007918 */ /* 0x008fe20000000000 */
.L_x_11858:
[----:B------:R-:W-:Y:S05]  /*1a930*/  BSYNC B1 ;  /* 0x0000000000017941 */ /* 0x000fea0003800000 */
.L_x_11857:
        /* <DEDUP_REMOVED lines=31> */
.L_x_11866:
[----:B--2---:R-:W-:Y:S01]  /*1ab30*/  IMAD R2, R22, 0x8, R27 ;  /* 0x0000000816027824 */ /* 0x004fe200078e021b */
[----:B------:R-:W-:-:S04]  /*1ab40*/  SHF.L.U32 R3, R24, 0x1f, RZ ;  /* 0x0000001f18037819 */ /* 0x000fc800000006ff */
[----:B------:R-:W2:Y:S02]  /*1ab50*/  SYNCS.PHASECHK.TRANS64.TRYWAIT P0, [R2+URZ+0x16840], R3 ;  /* 0x01684003020075a7 */ /* 0x000ea4000800017f */
[----:B--2---:R-:W-:Y:S05]  /*1ab60*/  @!P0 BRA `(.L_x_11867) ;  /* 0x0000002800e48947 */ /* 0x004fea0003800000 */
.L_x_11983:
        /* <DEDUP_REMOVED lines=9> */
.L_x_11868:
[----:B0-2---:R-:W-:Y:S01]  /*1ac00*/  VIADD R3, R27, 0x16800 ;  /* 0x000168001b037836 */ /* 0x005fe20000000000 */
[----:B------:R-:W-:Y:S01]  /*1ac10*/  R2UR UR11, R14 ;  /* 0x000000000e0b72ca */ /* 0x000fe200000e0000 */
[----:B------:R-:W-:Y:S01]  /*1ac20*/  UIADD3 UR6, UP0, UR40, 0x370, URZ ;  /* 0x0000037028067890 */ /* 0x000fe2000ff1e03f */
[----:B------:R-:W-:Y:S01]  /*1ac30*/  R2UR UR4, R23 ;  /* 0x00000000170472ca */ /* 0x000fe200000e0000 */
[----:B------:R-:W-:Y:S01]  /*1ac40*/  IMAD R2, R22, 0x8, R3 ;  /* 0x0000000816027824 */ /* 0x000fe200078e0203 */
[----:B------:R-:W-:Y:S01]  /*1ac50*/  R2UR UR12, R0 ;  /* 0x00000000000c72ca */ /* 0x000fe200000e0000 */
[----:B------:R-:W-:Y:S01]  /*1ac60*/  UIADD3.X UR7, URZ, UR41, URZ, UP0, !UPT ;  /* 0x000000293f077290 */ /* 0x000fe200087fe43f */
[----:B-----5:R-:W-:Y:S01]  /*1ac70*/  R2UR UR13, R4 ;  /* 0x00000000040d72ca */ /* 0x020fe200000e0000 */
[----:B------:R-:W-:Y:S01]  /*1ac80*/  UMOV UR5, 0x14f00000 ;  /* 0x14f0000000057882 */ /* 0x000fe20000000000 */
[----:B------:R-:W-:Y:S01]  /*1ac90*/  R2UR UR9, R2 ;  /* 0x00000000020972ca */ /* 0x000fe200000e0000 */
[----:B------:R-:W-:Y:S01]  /*1aca0*/  IMAD R2, R22, 0x4000, R27 ;  /* 0x0000400016027824 */ /* 0x000fe200078e021b */
[----:B------:R-:W-:Y:S01]  /*1acb0*/  SHF.L.U32 R11, R11, 0x1f, RZ ;  /* 0x0000001f0b0b7819 */ /* 0x000fe200000006ff */
[----:B------:R-:W-:-:S03]  /*1acc0*/  UMOV UR10, URZ ;  /* 0x0000003f000a7c82 */ /* 0x000fc60008000000 */
[----:B------:R-:W-:Y:S01]  /*1acd0*/  R2UR UR8, R2 ;  /* 0x00000000020872ca */ /* 0x000fe200000e0000 */
[----:B------:R-:W-:Y:S01]  /*1ace0*/  ULEA UR11, UR11, UR4, 0x7 ;  /* 0x000000040b0b7291 */ /* 0x000fe2000f8e383f */
[----:B------:R-:W-:Y:S02]  /*1acf0*/  IMAD R2, R10, 0x8, R3 ;  /* 0x000000080a027824 */ /* 0x000fe400078e0203 */
[----:B------:R-:W-:-:S03]  /*1ad00*/  UMOV UR4, 0x0 ;  /* 0x0000000000047882 */ /* 0x000fc60000000000 */
[----:B------:R-:W-:-:S06]  /*1ad10*/  UIADD3 UR9, UR9, 0x30, URZ ;  /* 0x0000003009097890 */ /* 0x000fcc000fffe03f */
[----:B------:R-:W-:-:S09]  /*1ad20*/  UIADD3 UR8, UR8, 0xe400, URZ ;  /* 0x0000e40008087890 */ /* 0x000fd2000fffe03f */
[----:B------:R0:W-:Y:S01]  /*1ad30*/  UTMALDG.4D [UR8], [UR6], desc[UR4] ;  /* 0x00000408060075b4 */ /* 0x0001e20008019000 */
[----:B------:R-:W2:Y:S02]  /*1ad40*/  SYNCS.PHASECHK.TRANS64.TRYWAIT P1, [R2+URZ+0x60], R11 ;  /* 0x0000600b020075a7 */ /* 0x000ea4000802017f */
[----:B0-2---:R-:W-:Y:S05]  /*1ad50*/  @!P1 BRA `(.L_x_11869) ;  /* 0x00000028007c9947 */ /* 0x005fea0003800000 */
.L_x_11984:
[----:B------:R-:W-:Y:S05]  /*1ad60*/  @P0 BRA `(.L_x_11870) ;  /* 0x0000000000140947 */ /* 0x000fea0003800000 */
[----:B------:R-:W-:Y:S01]  /*1ad70*/  ISETP.NE.AND P1, PT, R28, RZ, PT ;  /* 0x000000ff1c00720c */ /* 0x000fe20003f25270 */
[----:B------:R-:W-:-:S04]  /*1ad80*/  IMAD.MOV.U32 R3, RZ, RZ, 0x4000 ;  /* 0x00004000ff037424 */ /* 0x000fc800078e00ff */
[----:B------:R2:W-:Y:S08]  /*1ad90*/  SYNCS.ARRIVE.TRANS64 RZ, [R2+URZ+0x50], R3 ;  /* 0x0000500302ff79a7 */ /* 0x0005f0000800003f */
[----:B------:R-:W-:Y:S05]  /*1ada0*/  @!P1 BRA `(.L_x_11870) ;  /* 0x0000000000049947 */ /* 0x000fea0003800000 */
[----:B------:R-:W-:Y:S01]  /*1adb0*/  BPT.TRAP 0x1 ;  /* 0x000000040000795c */ /* 0x000fe20000300000 */
.L_x_11870:
        /* <DEDUP_REMOVED lines=19> */
.L_x_11865:
[----:B------:R-:W-:Y:S05]  /*1aef0*/  BSYNC B1 ;  /* 0x0000000000017941 */ /* 0x000fea0003800000 */
.L_x_11864:
[----:B------:R-:W-:Y:S01]  /*1af00*/  ISETP.GT.AND P0, PT, R13, R29, PT ;  /* 0x0000001d0d00720c */ /* 0x000fe20003f04270 */
[----:B------:R-:W-:-:S12]  /*1af10*/  VIADD R9, R9, 0xfffffffe ;  /* 0xfffffffe09097836 */ /* 0x000fd80000000000 */
[----:B------:R-:W-:Y:S05]  /*1af20*/  @P0 BRA `(.L_x_11871) ;  /* 0xfffffff400180947 */ /* 0x000fea000383ffff */
.L_x_11847:
[----:B------:R-:W-:Y:S05]  /*1af30*/  BSYNC B0 ;  /* 0x0000000000007941 */ /* 0x000fea0003800000 */
.L_x_11846:
[----:B------:R-:W-:Y:S01]  /*1af40*/  ISETP.NE.AND P0, PT, R28, RZ, PT ;  /* 0x000000ff1c00720c */ /* 0x000fe20003f05270 */
[----:B------:R-:W-:-:S12]  /*1af50*/  BSSY B0, `(.L_x_11872) ;  /* 0x000000e000007945 */ /* 0x000fd80003800000 */
[----:B------:R-:W-:Y:S05]  /*1af60*/  @P0 BRA `(.L_x_11873) ;  /* 0x0000000000300947 */ /* 0x000fea0003800000 */
[----:B------:R-:W3:Y:S01]  /*1af70*/  S2R R9, SR_LANEID ;  /* 0x0000000000097919 */ /* 0x000ee20000000000 */
[----:B------:R-:W-:Y:S01]  /*1af80*/  VOTEU.ANY UR4, UPT, PT ;  /* 0x0000000000047886 */ /* 0x000fe200038e0100 */
[----:B0-2---:R-:W0:Y:S01]  /*1af90*/  LDC.64 R2, c[0x0][0xc38] ;  /* 0x00030e00ff027b82 */ /* 0x005e220000000a00 */
[----:B------:R-:W3:Y:S08]  /*1afa0*/  FLO.U32 R4, UR4 ;  /* 0x0000000400047d00 */ /* 0x000ef000080e0000 */
[----:B------:R-:W0:Y:S01]  /*1afb0*/  POPC R5, UR4 ;  /* 0x0000000400057d09 */ /* 0x000e220008000000 */
[----:B---3--:R-:W-:-:S13]  /*1afc0*/  ISETP.EQ.U32.AND P0, PT, R4, R9, PT ;  /* 0x000000090400720c */ /* 0x008fda0003f02070 */
[----:B0-----:R-:W2:Y:S01]  /*1afd0*/  @P0 ATOMG.E.ADD.STRONG.GPU PT, R3, desc[UR38][R2.64], R5 ;  /* 0x00000005020309a8 */ /* 0x001ea200081ee1e6 */
[----:B------:R-:W0:Y:S02]  /*1afe0*/  S2R R6, SR_LTMASK ;  /* 0x0000000000067919 */ /* 0x000e240000003900 */
[----:B0-----:R-:W-:-:S04]  /*1aff0*/  LOP3.LUT R6, R6, UR4, RZ, 0xc0, !PT ;  /* 0x0000000406067c12 */ /* 0x001fc8000f8ec0ff */
[----:B------:R-:W0:Y:S01]  /*1b000*/  POPC R9, R6 ;  /* 0x0000000600097309 */ /* 0x000e220000000000 */
[----:B--2---:R-:W0:Y:S02]  /*1b010*/  SHFL.IDX PT, R4, R3, R4, 0x1f ;  /* 0x00001f0403047589 */ /* 0x004e2400000e0000 */
[----:B0-----:R-:W-:-:S07]  /*1b020*/  IADD3 R16, R4, UR37, R9 ;  /* 0x0000002504107c10 */ /* 0x001fce000fffe009 */
.L_x_11873:
[----:B------:R-:W-:Y:S05]  /*1b030*/  BSYNC B0 ;  /* 0x0000000000007941 */ /* 0x000fea0003800000 */
.L_x_11872:
[----:B------:R-:W-:Y:S04]  /*1b040*/  BSSY B0, `(.L_x_11874) ;  /* 0x0000020000007945 */ /* 0x000fe80003800000 */
[----:B------:R-:W-:Y:S05]  /*1b050*/  @!P6 BRA `(.L_x_11875) ;  /* 0x000000000078e947 */ /* 0x000fea0003800000 */
[----:B--2---:R-:W-:Y:S01]  /*1b060*/  IMAD R3, R22, 0x8, R27 ;  /* 0x0000000816037824 */ /* 0x004fe200078e021b */
[----:B0-----:R-:W-:-:S04]  /*1b070*/  SHF.L.U32 R2, R24, 0x1f, RZ ;  /* 0x0000001f18027819 */ /* 0x001fc800000006ff */
[----:B------:R-:W0:Y:S02]  /*1b080*/  SYNCS.PHASECHK.TRANS64.TRYWAIT P0, [R3+URZ+0x16860], R2 ;  /* 0x01686002030075a7 */ /* 0x000e24000800017f */
[----:B0-----:R-:W-:Y:S05]  /*1b090*/  @!P0 BRA `(.L_x_11876) ;  /* 0x0000002400c08947 */ /* 0x001fea0003800000 */
.L_x_11985:
        /* <DEDUP_REMOVED lines=9> */
.L_x_11877:
        /* <DEDUP_REMOVED lines=16> */
[----:B---3--:R-:W-:Y:S01]  /*1b230*/  NOP ;  /* 0x0000000000007918 */ /* 0x008fe20000000000 */
.L_x_11875:
[----:B------:R-:W-:Y:S05]  /*1b240*/  BSYNC B0 ;  /* 0x0000000000007941 */ /* 0x000fea0003800000 */
.L_x_11874:
[----:B------:R-:W-:-:S05]  /*1b250*/  VIADD R22, R22, 0x1 ;  /* 0x0000000116167836 */ /* 0x000fca0000000000 */
[----:B------:R-:W-:-:S04]  /*1b260*/  ISETP.NE.AND P0, PT, R22, 0x2, PT ;  /* 0x000000021600780c */ /* 0x000fc80003f05270 */
[----:B0-2---:R-:W-:Y:S02]  /*1b270*/  SEL R3, RZ, 0x1, P0 ;  /* 0x00000001ff037807 */ /* 0x005fe40000000000 */
[----:B------:R-:W-:Y:S02]  /*1b280*/  SEL R22, R22, RZ, P0 ;  /* 0x000000ff16167207 */ /* 0x000fe40000000000 */
[----:B------:R-:W-:-:S07]  /*1b290*/  LOP3.LUT R24, R24, R3, RZ, 0x3c, !PT ;  /* 0x0000000318187212 */ /* 0x000fce00078e3cff */
.L_x_11833:
[----:B------:R-:W-:Y:S05]  /*1b2a0*/  BSYNC B6 ;  /* 0x0000000000067941 */ /* 0x000fea0003800000 */
.L_x_11831:
[----:B------:R-:W-:-:S03]  /*1b2b0*/  UMOV UR4, 0xffffffff ;  /* 0xffffffff00047882 */ /* 0x000fc60000000000 */
[----:B------:R-:W-:Y:S05]  /*1b2c0*/  BRA.DIV UR4, `(.L_x_11878) ;  /* 0x0000002604487947 */ /* 0x000fea000b800000 */
[----:B------:R2:W3:Y:S04]  /*1b2d0*/  SHFL.IDX PT, R4, R16, RZ, 0x1f ;  /* 0x00001fff10047589 */ /* 0x0004e800000e0000 */
[----:B------:R2:W4:Y:S02]  /*1b2e0*/  SHFL.IDX PT, R5, R16, 0x1, 0x1f ;  /* 0x00201f0010057f89 */ /* 0x00052400000e0000 */
.L_x_11989:
        /* <DEDUP_REMOVED lines=11> */
.L_x_11880:
[----:B------:R-:W-:Y:S05]  /*1b3a0*/  BSYNC B0 ;  /* 0x0000000000007941 */ /* 0x000fea0003800000 */
.L_x_11879:
        /* <DEDUP_REMOVED lines=23> */
.L_x_11997:
[----:B------:R-:W-:Y:S02]  /*1b520*/  ULDC UR4, c[0x0][0xc10] ;  /* 0x0003040000047ab9 */ /* 0x000fe40000000800 */
[----:B------:R-:W-:-:S04]  /*1b530*/  IMAD.U32 R7, RZ, RZ, UR4 ;  /* 0x00000004ff077e24 */ /* 0x000fc8000f8e00ff */
[----:B0-----:R-:W-:-:S04]  /*1b540*/  IMAD R14, R14, R7, RZ ;  /* 0x000000070e0e7224 */ /* 0x001fc800078e02ff */
[----:B----4-:R-:W-:-:S05]  /*1b550*/  IMAD.IADD R5, R5, 0x1, R14 ;  /* 0x0000000105057824 */ /* 0x010fca00078e020e */
[----:B---3--:R-:W-:-:S13]  /*1b560*/  ISETP.GT.AND P0, PT, R5, R4, PT ;  /* 0x000000040500720c */ /* 0x008fda0003f04270 */
[----:B------:R-:W-:Y:S05]  /*1b570*/  @P0 BRA `(.L_x_11882) ;  /* 0x0000000000ac0947 */ /* 0x000fea0003800000 */
[----:B------:R-:W0:Y:S02]  /*1b580*/  LDC R0, c[0x0][0xc14] ;  /* 0x00030500ff007b82 */ /* 0x000e240000000800 */
.L_x_11887:
        /* <DEDUP_REMOVED lines=12> */
.L_x_11885:
[----:B------:R-:W-:Y:S05]  /*1b650*/  BSYNC B0 ;  /* 0x0000000000007941 */ /* 0x000fea0003800000 */
.L_x_11884:
        /* <DEDUP_REMOVED lines=23> */
.L_x_12005:
[----:B------:R-:W-:Y:S02]  /*1b7d0*/  ULDC UR4, c[0x0][0xc10] ;  /* 0x0003040000047ab9 */ /* 0x000fe40000000800 */
[----:B------:R-:W-:-:S04]  /*1b7e0*/  IMAD.U32 R7, RZ, RZ, UR4 ;  /* 0x00000004ff077e24 */ /* 0x000fc8000f8e00ff */
[----:B---3--:R-:W-:-:S04]  /*1b7f0*/  IMAD R14, R14, R7, RZ ;  /* 0x000000070e0e7224 */ /* 0x008fc800078e02ff */
[----:B------:R-:W-:-:S05]  /*1b800*/  IMAD.IADD R5, R14, 0x1, R5 ;  /* 0x000000010e057824 */ /* 0x000fca00078e0205 */
[----:B------:R-:W-:-:S13]  /*1b810*/  ISETP.GT.AND P0, PT, R5, R4, PT ;  /* 0x000000040500720c */ /* 0x000fda0003f04270 */
[----:B------:R-:W-:Y:S05]  /*1b820*/  @!P0 BRA `(.L_x_11887) ;  /* 0xfffffffc00588947 */ /* 0x000fea000383ffff */
.L_x_11882:
        /* <DEDUP_REMOVED lines=8> */
.L_x_12009:
[----:B------:R-:W-:Y:S01]  /*1b8b0*/  ISETP.NE.AND P0, PT, R3, RZ, PT ;  /* 0x000000ff0300720c */ /* 0x000fe20003f05270 */
[----:B------:R-:W-:-:S12]  /*1b8c0*/  IMAD.MOV.U32 R14, RZ, RZ, RZ ;  /* 0x000000ffff0e7224 */ /* 0x000fd800078e00ff */
[----:B------:R-:W-:Y:S05]  /*1b8d0*/  @!P0 BRA `(.L_x_11889) ;  /* 0x0000000000108947 */ /* 0x000fea0003800000 */
[----:B------:R-:W-:Y:S01]  /*1b8e0*/  UMOV UR4, 0xffffffff ;  /* 0xffffffff00047882 */ /* 0x000fe20000000000 */
[----:B------:R-:W-:Y:S02]  /*1b8f0*/  VIADD R12, R5, 0xffffffff ;  /* 0xffffffff050c7836 */ /* 0x000fe40000000000 */
[----:B------:R-:W-:Y:S05]  /*1b900*/  BRA.DIV UR4, `(.L_x_11890) ;  /* 0x0000002604ec7947 */ /* 0x000fea000b800000 */
[----:B------:R4:W0:Y:S02]  /*1b910*/  SHFL.IDX PT, R14, R8, R12, 0x1f ;  /* 0x00001f0c080e7589 */ /* 0x00082400000e0000 */
.L_x_11889:
[----:B--2---:R-:W2:Y:S01]  /*1b920*/  LDC.64 R2, c[0x0][0xc68] ;  /* 0x00031a00ff027b82 */ /* 0x004ea20000000a00 */
[----:B------:R-:W-:-:S04]  /*1b930*/  IMAD.IADD R19, R5, 0x1, R19 ;  /* 0x0000000105137824 */ /* 0x000fc800078e0213 */
        /* <DEDUP_REMOVED lines=65> */
.L_x_11883:
[----:B------:R-:W-:Y:S01]  /*1bd50*/  UMOV UR4, URZ ;  /* 0x0000003f00047c82 */ /* 0x000fe20008000000 */
[----:B------:R-:W-:Y:S01]  /*1bd60*/  UMOV UR5, URZ ;  /* 0x0000003f00057c82 */ /* 0x000fe20008000000 */
[----:B------:R-:W-:Y:S01]  /*1bd70*/  ULDC UR6, c[0x0][0xc14] ;  /* 0x0003050000067ab9 */ /* 0x000fe20000000800 */
[----:B--2---:R-:W-:Y:S02]  /*1bd80*/  IMAD.MOV.U32 R16, RZ, RZ, R4 ;  /* 0x000000ffff107224 */ /* 0x004fe400078e0004 */
[----:B------:R-:W-:Y:S02]  /*1bd90*/  IMAD.U32 R17, RZ, RZ, UR4 ;  /* 0x00000004ff117e24 */ /* 0x000fe4000f8e00ff */
[----:B------:R-:W-:Y:S02]  /*1bda0*/  IMAD.U32 R18, RZ, RZ, UR5 ;  /* 0x00000005ff127e24 */ /* 0x000fe4000f8e00ff */
[----:B------:R-:W-:-:S07]  /*1bdb0*/  IMAD.U32 R19, RZ, RZ, UR6 ;  /* 0x00000006ff137e24 */ /* 0x000fce000f8e00ff */
.L_x_11891:
        /* <DEDUP_REMOVED lines=10> */
.L_x_11792:
        /* <DEDUP_REMOVED lines=12> */
.L_x_12012:
[----:B------:R-:W-:Y:S05]  /*1bf20*/  BSYNC B0 ;  /* 0x0000000000007941 */ /* 0x000fea0003800000 */
.L_x_11893:
[----:B------:R-:W-:-:S03]  /*1bf30*/  UMOV UR4, 0xffffffff ;  /* 0xffffffff00047882 */ /* 0x000fc60000000000 */
[----:B------:R-:W-:Y:S05]  /*1bf40*/  BRA.DIV UR4, `(.L_x_11895) ;  /* 0x0000002204947947 */ /* 0x000fea000b800000 */
[----:B0-----:R-:W0:Y:S02]  /*1bf50*/  S2R R0, SR_TID.X ;  /* 0x0000000000007919 */ /* 0x001e240000002100 */
[----:B0-----:R-:W-:-:S04]  /*1bf60*/  SHF.R.U32.HI R0, RZ, 0x5, R0 ;  /* 0x00000005ff007819 */ /* 0x001fc80000011600 */
[----:B------:R-:W-:-:S05]  /*1bf70*/  LOP3.LUT R0, R0, 0x3, RZ, 0xc0, !PT ;  /* 0x0000000300007812 */ /* 0x000fca00078ec0ff */
[----:B------:R0:W2:Y:S02]  /*1bf80*/  SHFL.IDX PT, R14, R0, RZ, 0x1f ;  /* 0x00001fff000e7589 */ /* 0x0000a400000e0000 */
.L_x_12015:
[----:B--2---:R-:W-:-:S13]  /*1bf90*/  ISETP.NE.AND P0, PT, R14, RZ, PT ;  /* 0x000000ff0e00720c */ /* 0x004fda0003f05270 */
[----:B------:R-:W-:Y:S05]  /*1bfa0*/  @P0 BRA `(.L_x_11570) ;  /* 0x0000000000880947 */ /* 0x000fea0003800000 */
[----:B------:R-:W-:-:S03]  /*1bfb0*/  UMOV UR4, 0xffffffff ;  /* 0xffffffff00047882 */ /* 0x000fc60000000000 */
[----:B------:R-:W-:Y:S05]  /*1bfc0*/  BRA.DIV UR4, `(.L_x_11896) ;  /* 0x0000002204a87947 */ /* 0x000fea000b800000 */
[----:B------:R-:W-:-:S13]  /*1bfd0*/  ELECT P6, URZ, PT ;  /* 0x00000000003f782f */ /* 0x000fda00038c0000 */
.L_x_12018:
[----:B------:R-:W-:Y:S05]  /*1bfe0*/  @!P6 BRA `(.L_x_11570) ;  /* 0x000000000078e947 */ /* 0x000fea0003800000 */
[----:B------:R-:W-:-:S06]  /*1bff0*/  ULOP3.LUT UR4, UR36, 0x2, URZ, 0xfc, !UPT ;  /* 0x0000000224047892 */ /* 0x000fcc000f8efc3f */
[----:B0-----:R-:W-:-:S05]  /*1c000*/  IMAD.U32 R0, RZ, RZ, UR4 ;  /* 0x00000004ff007e24 */ /* 0x001fca000f8e00ff */
[----:B------:R-:W-:-:S13]  /*1c010*/  ISETP.NE.AND P2, PT, R0, 0x3, PT ;  /* 0x000000030000780c */ /* 0x000fda0003f45270 */
[----:B------:R-:W-:Y:S05]  /*1c020*/  @!P2 BRA `(.L_x_11897) ;  /* 0x000000000004a947 */ /* 0x000fea0003800000 */
[----:B------:R-:W-:Y:S01]  /*1c030*/  BPT.TRAP 0x1 ;  /* 0x000000040000795c */ /* 0x000fe20000300000 */
.L_x_11897:
        /* <DEDUP_REMOVED lines=12> */
.L_x_12019:
[----:B------:R-:W2:Y:S02]  /*1c100*/  SYNCS.PHASECHK.TRANS64.TRYWAIT P0, [R3+URZ], R0 ;  /* 0x00000000030075a7 */ /* 0x000ea4000800017f */
[----:B--2---:R-:W-:Y:S05]  /*1c110*/  @!P0 BRA `(.L_x_11899) ;  /* 0x0000002000888947 */ /* 0x004fea0003800000 */
.L_x_12020:
[----:B------:R-:W-:Y:S05]  /*1c120*/  @!P2 BRA `(.L_x_11900) ;  /* 0x000000000004a947 */ /* 0x000fea0003800000 */
[----:B------:R-:W-:Y:S01]  /*1c130*/  BPT.TRAP 0x1 ;  /* 0x000000040000795c */ /* 0x000fe20000300000 */
.L_x_11900:
[----:B--2---:R-:W-:-:S04]  /*1c140*/  VIADD R3, R9, 0x16860 ;  /* 0x0001686009037836 */ /* 0x004fc80000000000 */
[----:B------:R-:W-:-:S04]  /*1c150*/  IMAD R5, R22, 0x8, R3 ;  /* 0x0000000816057824 */ /* 0x000fc800078e0203 */
[----:B------:R-:W2:Y:S02]  /*1c160*/  SYNCS.PHASECHK.TRANS64.TRYWAIT P0, [R5+URZ], R2 ;  /* 0x00000002050075a7 */ /* 0x000ea4000800017f */
[----:B--2---:R-:W-:Y:S05]  /*1c170*/  @!P0 BRA `(.L_x_11901) ;  /* 0x0000002000848947 */ /* 0x004fea0003800000 */
.L_x_12021:
[----:B------:R-:W-:-:S07]  /*1c180*/  IMAD R3, R4, 0x8, R3 ;  /* 0x0000000804037824 */ /* 0x000fce00078e0203 */
.L_x_11902:
[----:B---3--:R3:W4:Y:S02]  /*1c190*/  SYNCS.PHASECHK.TRANS64.TRYWAIT P0, [R3+URZ], R0 ;  /* 0x00000000030075a7 */ /* 0x008724000800017f */
[----:B----4-:R-:W-:Y:S05]  /*1c1a0*/  @!P0 NANOSLEEP.SYNCS 0x989680 ;  /* 0x009896800000895d */ /* 0x010fea0003900000 */
[----:B------:R-:W4:Y:S02]  /*1c1b0*/  @!P0 SYNCS.PHASECHK.TRANS64 P0, [R3+URZ], R0 ;  /* 0x00000000030085a7 */ /* 0x000f24000800007f */
[----:B----4-:R-:W-:Y:S05]  /*1c1c0*/  @!P0 BRA `(.L_x_11902) ;  /* 0xfffffffc00f08947 */ /* 0x010fea000383ffff */
.L_x_11570:
[----:B------:R-:W-:Y:S05]  /*1c1d0*/  BSYNC B7 ;  /* 0x0000000000077941 */ /* 0x000fea0003800000 */
.L_x_11567:
[----:B------:R-:W-:Y:S05]  /*1c1e0*/  EXIT ;  /* 0x000000000000794d */ /* 0x000fea0003800000 */
.L_x_11596:
[----:B0-----:R0:W1:Y:S02]  /*1c1f0*/  SYNCS.PHASECHK.TRANS64.TRYWAIT P6, [R85+URZ+0x16890], R97 ;  /* 0x01689061550075a7 */ /* 0x00106400080c017f */
[----:B-1----:R-:W-:Y:S05]  /*1c200*/  @!P6 NANOSLEEP.SYNCS 0x989680 ;  /* 0x009896800000e95d */ /* 0x002fea0003900000 */
[----:B------:R-:W1:Y:S02]  /*1c210*/  @!P6 SYNCS.PHASECHK.TRANS64 P6, [R85+URZ+0x16890], R97 ;  /* 0x016890615500e5a7 */ /* 0x000e6400080c007f */
[----:B-1----:R-:W-:Y:S05]  /*1c220*/  @!P6 BRA `(.L_x_11596) ;  /* 0xfffffffc00f0e947 */ /* 0x002fea000383ffff */
[----:B------:R-:W-:Y:S05]  /*1c230*/  BRA `(.L_x_11903) ;  /* 0xfffffe6800c87947 */ /* 0x000fea000383ffff */
.L_x_11616:
[----:B0-----:R0:W1:Y:S02]  /*1c240*/  SYNCS.PHASECHK.TRANS64.TRYWAIT P5, [R85+URZ+0x16890], R97 ;  /* 0x01689061550075a7 */ /* 0x00106400080a017f */
[----:B-1----:R-:W-:Y:S05]  /*1c250*/  @!P5 NANOSLEEP.SYNCS 0x989680 ;  /* 0x009896800000d95d */ /* 0x002fea0003900000 */
[----:B------:R-:W1:Y:S02]  /*1c260*/  @!P5 SYNCS.PHASECHK.TRANS64 P5, [R85+URZ+0x16890], R97 ;  /* 0x016890615500d5a7 */ /* 0x000e6400080a007f */
[----:B-1----:R-:W-:Y:S05]  /*1c270*/  @!P5 BRA `(.L_x_11616) ;  /* 0xfffffffc00f0d947 */ /* 0x002fea000383ffff */
[----:B------:R-:W-:Y:S05]  /*1c280*/  BRA `(.L_x_11904) ;  /* 0xfffffe7c00a87947 */ /* 0x000fea000383ffff */
.L_x_11625:
[----:B0-----:R0:W1:Y:S02]  /*1c290*/  SYNCS.PHASECHK.TRANS64.TRYWAIT P4, [R85+URZ+0x16890], R97 ;  /* 0x01689061550075a7 */ /* 0x001064000808017f */
[----:B-1----:R-:W-:Y:S05]  /*1c2a0*/  @!P4 NANOSLEEP.SYNCS 0x989680 ;  /* 0x009896800000c95d */ /* 0x002fea0003900000 */
[----:B------:R-:W1:Y:S02]  /*1c2b0*/  @!P4 SYNCS.PHASECHK.TRANS64 P4, [R85+URZ+0x16890], R97 ;  /* 0x016890615500c5a7 */ /* 0x000e64000808007f */
[----:B-1----:R-:W-:Y:S05]  /*1c2c0*/  @!P4 BRA `(.L_x_11625) ;  /* 0xfffffffc00f0c947 */ /* 0x002fea000383ffff */
[----:B------:R-:W-:Y:S05]  /*1c2d0*/  BRA `(.L_x_11905) ;  /* 0xfffffe8c00e87947 */ /* 0x000fea000383ffff */
.L_x_11631:
[----:B--2---:R2:W3:Y:S02]  /*1c2e0*/  SYNCS.PHASECHK.TRANS64.TRYWAIT P3, [R85+URZ+0x168b0], R97 ;  /* 0x0168b061550075a7 */ /* 0x0044e4000806017f */
[----:B---3--:R-:W-:Y:S05]  /*1c2f0*/  @!P3 NANOSLEEP.SYNCS 0x989680 ;  /* 0x009896800000b95d */ /* 0x008fea0003900000 */
[----:B------:R-:W3:Y:S02]  /*1c300*/  @!P3 SYNCS.PHASECHK.TRANS64 P3, [R85+URZ+0x168b0], R97 ;  /* 0x0168b0615500b5a7 */ /* 0x000ee4000806007f */
[----:B---3--:R-:W-:Y:S05]  /*1c310*/  @!P3 BRA `(.L_x_11631) ;  /* 0xfffffffc00f0b947 */ /* 0x008fea000383ffff */
[----:B------:R-:W-:Y:S05]  /*1c320*/  BRA `(.L_x_11906) ;  /* 0xfffffe90007c7947 */ /* 0x000fea000383ffff */
.L_x_11647:
[----:B------:R-:W-:Y:S01]  /*1c330*/  BSSY B0, `(.L_x_11907) ;  /* 0x0000008000007945 */ /* 0x000fe20003800000 */
[----:B--2---:R-:W-:Y:S02]  /*1c340*/  IMAD.MOV.U32 R13, RZ, RZ, R24 ;  /* 0x000000ffff0d7224 */ /* 0x004fe400078e0018 */
[----:B------:R-:W-:Y:S02]  /*1c350*/  IMAD.MOV.U32 R12, RZ, RZ, RZ ;  /* 0x000000ffff0c7224 */ /* 0x000fe400078e00ff */
[----:B------:R-:W-:Y:S02]  /*1c360*/  IMAD.MOV.U32 R11, RZ, RZ, 0x1f ;  /* 0x0000001fff0b7424 */ /* 0x000fe400078e00ff */
[----:B------:R-:W-:-:S07]  /*1c370*/  IMAD.MOV.U32 R15, RZ, RZ, -0x1 ;  /* 0xffffffffff0f7424 */ /* 0x000fce00078e00ff */
[----:B-----5:R-:W-:Y:S05]  /*1c380*/  WARPSYNC.COLLECTIVE R15, `(.L_x_11908) ;  /* 0x000000000f087348 */ /* 0x020fea0003c00000 */
[----:B------:R0:W1:Y:S02]  /*1c390*/  SHFL.IDX P6, R14, R13, R12, R11 ;  /* 0x0000000c0d0e7389 */ /* 0x00006400000c000b */
[----:B01---5:R-:W-:Y:S01]  /*1c3a0*/  ENDCOLLECTIVE ;  /* 0x000000000000791b */ /* 0x023fe20003800000 */
.L_x_11908:
[----:B------:R-:W-:Y:S05]  /*1c3b0*/  BSYNC B0 ;  /* 0x0000000000007941 */ /* 0x000fea0003800000 */
.L_x_11907:
[----:B------:R0:W-:Y:S01]  /*1c3c0*/  STL [R1+0xc], R14 ;  /* 0x00000c0e01007387 */ /* 0x0001e20000100800 */
[----:B------:R-:W-:Y:S05]  /*1c3d0*/  BRA `(.L_x_11909) ;  /* 0xfffffe9800b07947 */ /* 0x000fea000383ffff */
.L_x_11663:
        /* <DEDUP_REMOVED lines=8> */
.L_x_11911:
[----:B------:R-:W-:Y:S05]  /*1c460*/  BSYNC B1 ;  /* 0x0000000000017941 */ /* 0x000fea0003800000 */
.L_x_11910:
[----:B------:R-:W-:Y:S05]  /*1c470*/  BRA `(.L_x_11912) ;  /* 0xfffffea800487947 */ /* 0x000fea000383ffff */
.L_x_11664:
        /* <DEDUP_REMOVED lines=8> */
.L_x_11914:
[----:B------:R-:W-:Y:S05]  /*1c500*/  BSYNC B1 ;  /* 0x0000000000017941 */ /* 0x000fea0003800000 */
.L_x_11913:
[----:B------:R-:W-:Y:S05]  /*1c510*/  BRA `(.L_x_11915) ;  /* 0xfffffea800287947 */ /* 0x000fea000383ffff */
.L_x_11665:
        /* <DEDUP_REMOVED lines=8> */
.L_x_11917:
[----:B------:R-:W-:Y:S05]  /*1c5a0*/  BSYNC B1 ;  /* 0x0000000000017941 */ /* 0x000fea0003800000 */
.L_x_11916:
[----:B------:R-:W-:Y:S05]  /*1c5b0*/  BRA `(.L_x_11918) ;  /* 0xfffffea800087947 */ /* 0x000fea000383ffff */
.L_x_11666:
        /* <DEDUP_REMOVED lines=8> */
.L_x_11920:
[----:B------:R-:W-:Y:S05]  /*1c640*/  BSYNC B1 ;  /* 0x0000000000017941 */ /* 0x000fea0003800000 */
.L_x_11919:
[----:B------:R-:W-:Y:S05]  /*1c650*/  BRA `(.L_x_11921) ;  /* 0xfffffea400e87947 */ /* 0x000fea000383ffff */
.L_x_11667:
        /* <DEDUP_REMOVED lines=8> */
.L_x_11923:
[----:B------:R-:W-:Y:S05]  /*1c6e0*/  BSYNC B1 ;  /* 0x0000000000017941 */ /* 0x000fea0003800000 */
.L_x_11922:
[----:B------:R-:W-:Y:S05]  /*1c6f0*/  BRA `(.L_x_11924) ;  /* 0xfffffea400c87947 */ /* 0x000fea000383ffff */
.L_x_11668:
        /* <DEDUP_REMOVED lines=8> */
.L_x_11926:
[----:B------:R-:W-:Y:S05]  /*1c780*/  BSYNC B1 ;  /* 0x0000000000017941 */ /* 0x000fea0003800000 */
.L_x_11925:
[----:B------:R-:W-:Y:S05]  /*1c790*/  BRA `(.L_x_11927) ;  /* 0xfffffea400a87947 */ /* 0x000fea000383ffff */
.L_x_11669:
        /* <DEDUP_REMOVED lines=8> */
.L_x_11929:
[----:B------:R-:W-:Y:S05]  /*1c820*/  BSYNC B1 ;  /* 0x0000000000017941 */ /* 0x000fea0003800000 */
.L_x_11928:
[----:B------:R-:W-:Y:S05]  /*1c830*/  BRA `(.L_x_11930) ;  /* 0xfffffea400887947 */ /* 0x000fea000383ffff */
.L_x_11670:
        /* <DEDUP_REMOVED lines=8> */
.L_x_11932:
[----:B------:R-:W-:Y:S05]  /*1c8c0*/  BSYNC B1 ;  /* 0x0000000000017941 */ /* 0x000fea0003800000 */
.L_x_11931:
[----:B------:R-:W-:Y:S05]  /*1c8d0*/  BRA `(.L_x_11933) ;  /* 0xfffffea400687947 */ /* 0x000fea000383ffff */
.L_x_11672:
[----:B0-----:R0:W1:Y:S02]  /*1c8e0*/  SYNCS.PHASECHK.TRANS64.TRYWAIT P2, [R2+URZ+0x16800], R7 ;  /* 0x01680007020075a7 */ /* 0x001064000804017f */
[----:B-1----:R-:W-:Y:S05]  /*1c8f0*/  @!P2 NANOSLEEP.SYNCS 0x989680 ;  /* 0x009896800000a95d */ /* 0x002fea0003900000 */
[----:B------:R-:W1:Y:S02]  /*1c900*/  @!P2 SYNCS.PHASECHK.TRANS64 P2, [R2+URZ+0x16800], R7 ;  /* 0x016800070200a5a7 */ /* 0x000e64000804007f */
[----:B-1----:R-:W-:Y:S05]  /*1c910*/  @!P2 BRA `(.L_x_11672) ;  /* 0xfffffffc00f0a947 */ /* 0x002fea000383ffff */
[----:B------:R-:W-:Y:S05]  /*1c920*/  BRA `(.L_x_11934) ;  /* 0xfffffea800047947 */ /* 0x000fea000383ffff */
.L_x_11680:
        /* <DEDUP_REMOVED lines=8> */
.L_x_11936:
[----:B------:R-:W-:Y:S05]  /*1c9b0*/  BSYNC B1 ;  /* 0x0000000000017941 */ /* 0x000fea0003800000 */
.L_x_11935:
[----:B------:R-:W-:Y:S05]  /*1c9c0*/  BRA `(.L_x_11937) ;  /* 0xfffffeb8005c7947 */ /* 0x000fea000383ffff */
.L_x_11681:
        /* <DEDUP_REMOVED lines=8> */
.L_x_11939:
[----:B------:R-:W-:Y:S05]  /*1ca50*/  BSYNC B1 ;  /* 0x0000000000017941 */ /* 0x000fea0003800000 */
.L_x_11938:
[----:B------:R-:W-:Y:S05]  /*1ca60*/  BRA `(.L_x_11940) ;  /* 0xfffffeb8003c7947 */ /* 0x000fea000383ffff */
.L_x_11682:
        /* <DEDUP_REMOVED lines=8> */
.L_x_11942:
[----:B------:R-:W-:Y:S05]  /*1caf0*/  BSYNC B1 ;  /* 0x0000000000017941 */ /* 0x000fea0003800000 */
.L_x_11941:
[----:B------:R-:W-:Y:S05]  /*1cb00*/  BRA `(.L_x_11943) ;  /* 0xfffffeb8001c7947 */ /* 0x000fea000383ffff */
.L_x_11683:
        /* <DEDUP_REMOVED lines=8> */
.L_x_11945:
[----:B------:R-:W-:Y:S05]  /*1cb90*/  BSYNC B1 ;  /* 0x0000000000017941 */ /* 0x000fea0003800000 */
.L_x_11944:
[----:B------:R-:W-:Y:S05]  /*1cba0*/  BRA `(.L_x_11946) ;  /* 0xfffffeb400fc7947 */ /* 0x000fea000383ffff */
.L_x_11684:
        /* <DEDUP_REMOVED lines=8> */
.L_x_11948:
[----:B------:R-:W-:Y:S05]  /*1cc30*/  BSYNC B1 ;  /* 0x0000000000017941 */ /* 0x000fea0003800000 */
.L_x_11947:
[----:B------:R-:W-:Y:S05]  /*1cc40*/  BRA `(.L_x_11949) ;  /* 0xfffffeb400dc7947 */ /* 0x000fea000383ffff */
.L_x_11685:
        /* <DEDUP_REMOVED lines=8> */
.L_x_11951:
[----:B------:R-:W-:Y:S05]  /*1ccd0*/  BSYNC B1 ;  /* 0x0000000000017941 */ /* 0x000fea0003800000 */
.L_x_11950:
[----:B------:R-:W-:Y:S05]  /*1cce0*/  BRA `(.L_x_11952) ;  /* 0xfffffeb400c07947 */ /* 0x000fea000383ffff */
.L_x_11686:
        /* <DEDUP_REMOVED lines=8> */
.L_x_11954:
[----:B------:R-:W-:Y:S05]  /*1cd70*/  BSYNC B1 ;  /* 0x0000000000017941 */ /* 0x000fea0003800000 */
.L_x_11953:
[----:B------:R-:W-:Y:S05]  /*1cd80*/  BRA `(.L_x_11955) ;  /* 0xfffffeb400a47947 */ /* 0x000fea000383ffff */
.L_x_11687:
        /* <DEDUP_REMOVED lines=8> */
.L_x_11957:
[----:B------:R-:W-:Y:S05]  /*1ce10*/  BSYNC B1 ;  /* 0x0000000000017941 */ /* 0x000fea0003800000 */
.L_x_11956:
[----:B------:R-:W-:Y:S05]  /*1ce20*/  BRA `(.L_x_11958) ;  /* 0xfffffeb400887947 */ /* 0x000fea000383ffff */
.L_x_11689:
[----:B0-----:R0:W1:Y:S02]  /*1ce30*/  SYNCS.PHASECHK.TRANS64.TRYWAIT P1, [R2+URZ+0x16800], R9 ;  /* 0x01680009020075a7 */ /* 0x001064000802017f */
[----:B-1----:R-:W-:Y:S05]  /*1ce40*/  @!P1 NANOSLEEP.SYNCS 0x989680 ;  /* 0x009896800000995d */ /* 0x002fea0003900000 */
[----:B------:R-:W1:Y:S02]  /*1ce50*/  @!P1 SYNCS.PHASECHK.TRANS64 P1, [R2+URZ+0x16800], R9 ;  /* 0x01680009020095a7 */ /* 0x000e64000802007f */
[----:B-1----:R-:W-:Y:S05]  /*1ce60*/  @!P1 BRA `(.L_x_11689) ;  /* 0xfffffffc00f09947 */ /* 0x002fea000383ffff */
[----:B------:R-:W-:Y:S05]  /*1ce70*/  BRA `(.L_x_11959) ;  /* 0xfffffeb800047947 */ /* 0x000fea000383ffff */
.L_x_11695:
[----:B-1----:R1:W2:Y:S02]  /*1ce80*/  SYNCS.PHASECHK.TRANS64.TRYWAIT P2, [R7+URZ+0x16830], R0 ;  /* 0x01683000070075a7 */ /* 0x0022a4000804017f */
[----:B--2---:R-:W-:Y:S05]  /*1ce90*/  @!P2 NANOSLEEP.SYNCS 0x989680 ;  /* 0x009896800000a95d */ /* 0x004fea0003900000 */
[----:B------:R-:W2:Y:S02]  /*1cea0*/  @!P2 SYNCS.PHASECHK.TRANS64 P2, [R7+URZ+0x16830], R0 ;  /* 0x016830000700a5a7 */ /* 0x000ea4000804007f */
[----:B--2---:R-:W-:Y:S05]  /*1ceb0*/  @!P2 BRA `(.L_x_11695) ;  /* 0xfffffffc00f0a947 */ /* 0x004fea000383ffff */
[----:B------:R-:W-:Y:S05]  /*1cec0*/  BRA `(.L_x_11694) ;  /* 0xfffffec800047947 */ /* 0x000fea000383ffff */
.L_x_11713:
[----:B-1----:R1:W2:Y:S02]  /*1ced0*/  SYNCS.PHASECHK.TRANS64.TRYWAIT P3, [R13+URZ+0x16830], R12 ;  /* 0x0168300c0d0075a7 */ /* 0x0022a4000806017f */
[----:B--2---:R-:W-:Y:S05]  /*1cee0*/  @!P3 NANOSLEEP.SYNCS 0x989680 ;  /* 0x009896800000b95d */ /* 0x004fea0003900000 */
[----:B------:R-:W2:Y:S02]  /*1cef0*/  @!P3 SYNCS.PHASECHK.TRANS64 P3, [R13+URZ+0x16830], R12 ;  /* 0x0168300c0d00b5a7 */ /* 0x000ea4000806007f */
[----:B--2---:R-:W-:Y:S05]  /*1cf00*/  @!P3 BRA `(.L_x_11713) ;  /* 0xfffffffc00f0b947 */ /* 0x004fea000383ffff */
[----:B------:R-:W-:Y:S05]  /*1cf10*/  BRA `(.L_x_11712) ;  /* 0xfffffef800c87947 */ /* 0x000fea000383ffff */
.L_x_11717:
[----:B-1----:R1:W2:Y:S02]  /*1cf20*/  SYNCS.PHASECHK.TRANS64.TRYWAIT P2, [R13+URZ+0x16850], R12 ;  /* 0x0168500c0d0075a7 */ /* 0x0022a4000804017f */
[----:B--2---:R-:W-:Y:S05]  /*1cf30*/  @!P2 NANOSLEEP.SYNCS 0x989680 ;  /* 0x009896800000a95d */ /* 0x004fea0003900000 */
[----:B------:R-:W2:Y:S02]  /*1cf40*/  @!P2 SYNCS.PHASECHK.TRANS64 P2, [R13+URZ+0x16850], R12 ;  /* 0x0168500c0d00a5a7 */ /* 0x000ea4000804007f */
[----:B--2---:R-:W-:Y:S05]  /*1cf50*/  @!P2 BRA `(.L_x_11717) ;  /* 0xfffffffc00f0a947 */ /* 0x004fea000383ffff */
[----:B------:R-:W-:Y:S05]  /*1cf60*/  BRA `(.L_x_11714) ;  /* 0xfffffefc00887947 */ /* 0x000fea000383ffff */
.L_x_11736:
[----:B-1----:R1:W2:Y:S02]  /*1cf70*/  SYNCS.PHASECHK.TRANS64.TRYWAIT P3, [R0+URZ+0x16830], R3 ;  /* 0x01683003000075a7 */ /* 0x0022a4000806017f */
[----:B--2---:R-:W-:Y:S05]  /*1cf80*/  @!P3 NANOSLEEP.SYNCS 0x989680 ;  /* 0x009896800000b95d */ /* 0x004fea0003900000 */
[----:B------:R-:W2:Y:S02]  /*1cf90*/  @!P3 SYNCS.PHASECHK.TRANS64 P3, [R0+URZ+0x16830], R3 ;  /* 0x016830030000b5a7 */ /* 0x000ea4000806007f */
[----:B--2---:R-:W-:Y:S05]  /*1cfa0*/  @!P3 BRA `(.L_x_11736) ;  /* 0xfffffffc00f0b947 */ /* 0x004fea000383ffff */
[----:B------:R-:W-:Y:S05]  /*1cfb0*/  BRA `(.L_x_11735) ;  /* 0xffffff2c00147947 */ /* 0x000fea000383ffff */
.L_x_11740:
[----:B-1----:R1:W2:Y:S02]  /*1cfc0*/  SYNCS.PHASECHK.TRANS64.TRYWAIT P2, [R3+URZ+0x16850], R0 ;  /* 0x01685000030075a7 */ /* 0x0022a4000804017f */
[----:B--2---:R-:W-:Y:S05]  /*1cfd0*/  @!P2 NANOSLEEP.SYNCS 0x989680 ;  /* 0x009896800000a95d */ /* 0x004fea0003900000 */
[----:B------:R-:W2:Y:S02]  /*1cfe0*/  @!P2 SYNCS.PHASECHK.TRANS64 P2, [R3+URZ+0x16850], R0 ;  /* 0x016850000300a5a7 */ /* 0x000ea4000804007f */
[----:B--2---:R-:W-:Y:S05]  /*1cff0*/  @!P2 BRA `(.L_x_11740) ;  /* 0xfffffffc00f0a947 */ /* 0x004fea000383ffff */
[----:B------:R-:W-:Y:S05]  /*1d000*/  BRA `(.L_x_11737) ;  /* 0xffffff2c00d47947 */ /* 0x000fea000383ffff */
.L_x_11747:
[----:B-1----:R1:W2:Y:S02]  /*1d010*/  SYNCS.PHASECHK.TRANS64.TRYWAIT P3, [R0+URZ+0x16830], R3 ;  /* 0x01683003000075a7 */ /* 0x0022a4000806017f */
[----:B--2---:R-:W-:Y:S05]  /*1d020*/  @!P3 NANOSLEEP.SYNCS 0x989680 ;  /* 0x009896800000b95d */ /* 0x004fea0003900000 */
[----:B------:R-:W2:Y:S02]  /*1d030*/  @!P3 SYNCS.PHASECHK.TRANS64 P3, [R0+URZ+0x16830], R3 ;  /* 0x016830030000b5a7 */ /* 0x000ea4000806007f */
[----:B--2---:R-:W-:Y:S05]  /*1d040*/  @!P3 BRA `(.L_x_11747) ;  /* 0xfffffffc00f0b947 */ /* 0x004fea000383ffff */
[----:B------:R-:W-:Y:S05]  /*1d050*/  BRA `(.L_x_11746) ;  /* 0xffffff4800d47947 */ /* 0x000fea000383ffff */
.L_x_11751:
[----:B-1----:R1:W2:Y:S02]  /*1d060*/  SYNCS.PHASECHK.TRANS64.TRYWAIT P2, [R3+URZ+0x16850], R0 ;  /* 0x01685000030075a7 */ /* 0x0022a4000804017f */
[----:B--2---:R-:W-:Y:S05]  /*1d070*/  @!P2 NANOSLEEP.SYNCS 0x989680 ;  /* 0x009896800000a95d */ /* 0x004fea0003900000 */
[----:B------:R-:W2:Y:S02]  /*1d080*/  @!P2 SYNCS.PHASECHK.TRANS64 P2, [R3+URZ+0x16850], R0 ;  /* 0x016850000300a5a7 */ /* 0x000ea4000804007f */
[----:B--2---:R-:W-:Y:S05]  /*1d090*/  @!P2 BRA `(.L_x_11751) ;  /* 0xfffffffc00f0a947 */ /* 0x004fea000383ffff */
[----:B------:R-:W-:Y:S05]  /*1d0a0*/  BRA `(.L_x_11748) ;  /* 0xffffff4c00947947 */ /* 0x000fea000383ffff */
.L_x_11764:
[----:B-1----:R1:W2:Y:S02]  /*1d0b0*/  SYNCS.PHASECHK.TRANS64.TRYWAIT P0, [R11+URZ+0x16850], R4 ;  /* 0x016850040b0075a7 */ /* 0x0022a4000800017f */
[----:B--2---:R-:W-:Y:S05]  /*1d0c0*/  @!P0 NANOSLEEP.SYNCS 0x989680 ;  /* 0x009896800000895d */ /* 0x004fea0003900000 */
[----:B------:R-:W2:Y:S02]  /*1d0d0*/  @!P0 SYNCS.PHASECHK.TRANS64 P0, [R11+URZ+0x16850], R4 ;  /* 0x016850040b0085a7 */ /* 0x000ea4000800007f */
[----:B--2---:R-:W-:Y:S05]  /*1d0e0*/  @!P0 BRA `(.L_x_11764) ;  /* 0xfffffffc00f08947 */ /* 0x004fea000383ffff */
[----:B------:R-:W-:Y:S05]  /*1d0f0*/  BRA `(.L_x_11763) ;  /* 0xffffff7800547947 */ /* 0x000fea000383ffff */
.L_x_11806:
[----:B------:R-:W0:Y:S01]  /*1d100*/  S2R R13, SR_TID.X ;  /* 0x00000000000d7919 */ /* 0x000e220000002100 */
[----:B------:R-:W-:Y:S01]  /*1d110*/  BSSY B1, `(.L_x_11960) ;  /* 0x0000009000017945 */ /* 0x000fe20003800000 */
[----:B------:R-:W-:Y:S02]  /*1d120*/  IMAD.MOV.U32 R12, RZ, RZ, RZ ;  /* 0x000000ffff0c7224 */ /* 0x000fe400078e00ff */
[----:B------:R-:W-:Y:S02]  /*1d130*/  IMAD.MOV.U32 R11, RZ, RZ, 0x1f ;  /* 0x0000001fff0b7424 */ /* 0x000fe400078e00ff */
[----:B------:R-:W-:Y:S01]  /*1d140*/  IMAD.MOV.U32 R15, RZ, RZ, -0x1 ;  /* 0xffffffffff0f7424 */ /* 0x000fe200078e00ff */
[----:B0-----:R-:W-:-:S04]  /*1d150*/  SHF.R.U32.HI R13, RZ, 0x5, R13 ;  /* 0x00000005ff0d7819 */ /* 0x001fc8000001160d */
[----:B------:R-:W-:-:S07]  /*1d160*/  LOP3.LUT R13, R13, 0x3, RZ, 0xc0, !PT ;  /* 0x000000030d0d7812 */ /* 0x000fce00078ec0ff */
[----:B-1----:R-:W-:Y:S05]  /*1d170*/  WARPSYNC.COLLECTIVE R15, `(.L_x_11961) ;  /* 0x000000000f087348 */ /* 0x002fea0003c00000 */
[----:B------:R0:W2:Y:S02]  /*1d180*/  SHFL.IDX P6, R14, R13, R12, R11 ;  /* 0x0000000c0d0e7389 */ /* 0x0000a400000c000b */
[----:B012---:R-:W-:Y:S01]  /*1d190*/  ENDCOLLECTIVE ;  /* 0x000000000000791b */ /* 0x007fe20003800000 */
.L_x_11961:
[----:B------:R-:W-:Y:S05]  /*1d1a0*/  BSYNC B1 ;  /* 0x0000000000017941 */ /* 0x000fea0003800000 */
.L_x_11960:
[----:B------:R-:W-:Y:S05]  /*1d1b0*/  BRA `(.L_x_11962) ;  /* 0xffffffb000607947 */ /* 0x000fea000383ffff */
.L_x_11807:
[----:B------:R-:W-:Y:S01]  /*1d1c0*/  BSSY B1, `(.L_x_11963) ;  /* 0x0000006000017945 */ /* 0x000fe20003800000 */
[----:B------:R-:W-:-:S07]  /*1d1d0*/  IMAD.MOV.U32 R15, RZ, RZ, -0x1 ;  /* 0xffffffffff0f7424 */ /* 0x000fce00078e00ff */
[----:B-1----:R-:W-:Y:S05]  /*1d1e0*/  WARPSYNC.COLLECTIVE R15, `(.L_x_11964) ;  /* 0x000000000f0c7348 */ /* 0x002fea0003c00000 */
[----:B------:R-:W-:Y:S02]  /*1d1f0*/  ELECT P6, UR62, PT ;  /* 0x00000000003e782f */ /* 0x000fe400038c0000 */
[----:B------:R-:W-:Y:S01]  /*1d200*/  MOV R14, UR62 ;  /* 0x0000003e000e7c02 */ /* 0x000fe20008000f00 */
[----:B-1----:R-:W-:Y:S10]  /*1d210*/  ENDCOLLECTIVE ;  /* 0x000000000000791b */ /* 0x002ff40003800000 */
.L_x_11964:
[----:B------:R-:W-:Y:S05]  /*1d220*/  BSYNC B1 ;  /* 0x0000000000017941 */ /* 0x000fea0003800000 */
.L_x_11963:
[----:B------:R-:W-:Y:S05]  /*1d230*/  BRA `(.L_x_11965) ;  /* 0xffffffb0004c7947 */ /* 0x000fea000383ffff */
.L_x_11809:
[----:B0-----:R0:W2:Y:S02]  /*1d240*/  SYNCS.PHASECHK.TRANS64.TRYWAIT P0, [R8+URZ+0x16820], R9 ;  /* 0x01682009080075a7 */ /* 0x0010a4000800017f */
[----:B--2---:R-:W-:Y:S05]  /*1d250*/  @!P0 NANOSLEEP.SYNCS 0x989680 ;  /* 0x009896800000895d */ /* 0x004fea0003900000 */
[----:B------:R-:W2:Y:S02]  /*1d260*/  @!P0 SYNCS.PHASECHK.TRANS64 P0, [R8+URZ+0x16820], R9 ;  /* 0x01682009080085a7 */ /* 0x000ea4000800007f */
[----:B--2---:R-:W-:Y:S05]  /*1d270*/  @!P0 BRA `(.L_x_11809) ;  /* 0xfffffffc00f08947 */ /* 0x004fea000383ffff */
[----:B------:R-:W-:Y:S05]  /*1d280*/  BRA `(.L_x_11966) ;  /* 0xffffffb000687947 */ /* 0x000fea000383ffff */
.L_x_11812:
[----:B0-----:R0:W2:Y:S02]  /*1d290*/  SYNCS.PHASECHK.TRANS64.TRYWAIT P0, [R9+URZ+0x168a0], R12 ;  /* 0x0168a00c090075a7 */ /* 0x0010a4000800017f */
[----:B--2---:R-:W-:Y:S05]  /*1d2a0*/  @!P0 NANOSLEEP.SYNCS 0x989680 ;  /* 0x009896800000895d */ /* 0x004fea0003900000 */
[----:B------:R-:W2:Y:S02]  /*1d2b0*/  @!P0 SYNCS.PHASECHK.TRANS64 P0, [R9+URZ+0x168a0], R12 ;  /* 0x0168a00c090085a7 */ /* 0x000ea4000800007f */
[----:B--2---:R-:W-:Y:S05]  /*1d2c0*/  @!P0 BRA `(.L_x_11812) ;  /* 0xfffffffc00f08947 */ /* 0x004fea000383ffff */
[----:B------:R-:W-:Y:S05]  /*1d2d0*/  BRA `(.L_x_11967) ;  /* 0xffffffb000707947 */ /* 0x000fea000383ffff */
.L_x_11814:
[----:B---3--:R3:W4:Y:S02]  /*1d2e0*/  SYNCS.PHASECHK.TRANS64.TRYWAIT P0, [R9+URZ+0x168c0], R12 ;  /* 0x0168c00c090075a7 */ /* 0x008724000800017f */
[----:B----4-:R-:W-:Y:S05]  /*1d2f0*/  @!P0 NANOSLEEP.SYNCS 0x989680 ;  /* 0x009896800000895d */ /* 0x010fea0003900000 */
[----:B------:R-:W4:Y:S02]  /*1d300*/  @!P0 SYNCS.PHASECHK.TRANS64 P0, [R9+URZ+0x168c0], R12 ;  /* 0x0168c00c090085a7 */ /* 0x000f24000800007f */
[----:B----4-:R-:W-:Y:S05]  /*1d310*/  @!P0 BRA `(.L_x_11814) ;  /* 0xfffffffc00f08947 */ /* 0x010fea000383ffff */
[----:B------:R-:W-:Y:S05]  /*1d320*/  BRA `(.L_x_11968) ;  /* 0xffffffb000c87947 */ /* 0x000fea000383ffff */
.L_x_11818:
[----:B0-----:R0:W2:Y:S02]  /*1d330*/  SYNCS.PHASECHK.TRANS64.TRYWAIT P0, [R12+URZ+0x168a0], R9 ;  /* 0x0168a0090c0075a7 */ /* 0x0010a4000800017f */
[----:B--2---:R-:W-:Y:S05]  /*1d340*/  @!P0 NANOSLEEP.SYNCS 0x989680 ;  /* 0x009896800000895d */ /* 0x004fea0003900000 */
[----:B------:R-:W2:Y:S02]  /*1d350*/  @!P0 SYNCS.PHASECHK.TRANS64 P0, [R12+URZ+0x168a0], R9 ;  /* 0x0168a0090c0085a7 */ /* 0x000ea4000800007f */
[----:B--2---:R-:W-:Y:S05]  /*1d360*/  @!P0 BRA `(.L_x_11818) ;  /* 0xfffffffc00f08947 */ /* 0x004fea000383ffff */
[----:B------:R-:W-:Y:S05]  /*1d370*/  BRA `(.L_x_11969) ;  /* 0xffffffb400507947 */ /* 0x000fea000383ffff */
.L_x_11820:
[----:B--2---:R2:W3:Y:S02]  /*1d380*/  SYNCS.PHASECHK.TRANS64.TRYWAIT P1, [R12+URZ+0x168c0], R9 ;  /* 0x0168c0090c0075a7 */ /* 0x0044e4000802017f */
[----:B---3--:R-:W-:Y:S05]  /*1d390*/  @!P1 NANOSLEEP.SYNCS 0x989680 ;  /* 0x009896800000995d */ /* 0x008fea0003900000 */
[----:B------:R-:W3:Y:S02]  /*1d3a0*/  @!P1 SYNCS.PHASECHK.TRANS64 P1, [R12+URZ+0x168c0], R9 ;  /* 0x0168c0090c0095a7 */ /* 0x000ee4000802007f */
[----:B---3--:R-:W-:Y:S05]  /*1d3b0*/  @!P1 BRA `(.L_x_11820) ;  /* 0xfffffffc00f09947 */ /* 0x008fea000383ffff */
[----:B------:R-:W-:Y:S05]  /*1d3c0*/  BRA `(.L_x_11970) ;  /* 0xffffffb400a47947 */ /* 0x000fea000383ffff */
.L_x_11838:
        /* <DEDUP_REMOVED lines=11> */
.L_x_11972:
[----:B------:R-:W-:Y:S05]  /*1d480*/  BSYNC B0 ;  /* 0x0000000000007941 */ /* 0x000fea0003800000 */
.L_x_11971:
[----:B------:R-:W-:Y:S05]  /*1d490*/  BRA `(.L_x_11973) ;  /* 0xffffffc000a47947 */ /* 0x000fea000383ffff */
.L_x_11839:
[----:B------:R-:W-:Y:S01]  /*1d4a0*/  BSSY B0, `(.L_x_11974) ;  /* 0x0000006000007945 */ /* 0x000fe20003800000 */
[----:B------:R-:W-:-:S07]  /*1d4b0*/  IMAD.MOV.U32 R15, RZ, RZ, -0x1 ;  /* 0xffffffffff0f7424 */ /* 0x000fce00078e00ff */
[----:B-1----:R-:W-:Y:S05]  /*1d4c0*/  WARPSYNC.COLLECTIVE R15, `(.L_x_11975) ;  /* 0x000000000f0c7348 */ /* 0x002fea0003c00000 */
[----:B------:R-:W-:Y:S02]  /*1d4d0*/  ELECT P6, UR62, PT ;  /* 0x00000000003e782f */ /* 0x000fe400038c0000 */
[----:B------:R-:W-:Y:S01]  /*1d4e0*/  MOV R14, UR62 ;  /* 0x0000003e000e7c02 */ /* 0x000fe20008000f00 */
[----:B-1----:R-:W-:Y:S10]  /*1d4f0*/  ENDCOLLECTIVE ;  /* 0x000000000000791b */ /* 0x002ff40003800000 */
.L_x_11975:
[----:B------:R-:W-:Y:S05]  /*1d500*/  BSYNC B0 ;  /* 0x0000000000007941 */ /* 0x000fea0003800000 */
.L_x_11974:
[----:B------:R-:W-:Y:S05]  /*1d510*/  BRA `(.L_x_11976) ;  /* 0xffffffc000947947 */ /* 0x000fea000383ffff */
.L_x_11842:
[----:B--2---:R2:W3:Y:S02]  /*1d520*/  SYNCS.PHASECHK.TRANS64.TRYWAIT P0, [R5+URZ+0x16840], R4 ;  /* 0x01684004050075a7 */ /* 0x0044e4000800017f */
[----:B---3--:R-:W-:Y:S05]  /*1d530*/  @!P0 NANOSLEEP.SYNCS 0x989680 ;  /* 0x009896800000895d */ /* 0x008fea0003900000 */
[----:B------:R-:W3:Y:S02]  /*1d540*/  @!P0 SYNCS.PHASECHK.TRANS64 P0, [R5+URZ+0x16840], R4 ;  /* 0x01684004050085a7 */ /* 0x000ee4000800007f */
[----:B---3--:R-:W-:Y:S05]  /*1d550*/  @!P0 BRA `(.L_x_11842) ;  /* 0xfffffffc00f08947 */ /* 0x008fea000383ffff */
[----:B------:R-:W-:Y:S05]  /*1d560*/  BRA `(.L_x_11977) ;  /* 0xffffffc000e47947 */ /* 0x000fea000383ffff */
.L_x_11845:
[----:B0-----:R0:W2:Y:S02]  /*1d570*/  SYNCS.PHASECHK.TRANS64.TRYWAIT P0, [R27+URZ+0x16820], R4 ;  /* 0x016820041b0075a7 */ /* 0x0010a4000800017f */
[----:B--2---:R-:W-:Y:S05]  /*1d580*/  @!P0 NANOSLEEP.SYNCS 0x989680 ;  /* 0x009896800000895d */ /* 0x004fea0003900000 */
[----:B------:R-:W2:Y:S02]  /*1d590*/  @!P0 SYNCS.PHASECHK.TRANS64 P0, [R27+URZ+0x16820], R4 ;  /* 0x016820041b0085a7 */ /* 0x000ea4000800007f */
[----:B--2---:R-:W-:Y:S05]  /*1d5a0*/  @!P0 BRA `(.L_x_11845) ;  /* 0xfffffffc00f08947 */ /* 0x004fea000383ffff */
[----:B------:R-:W-:Y:S05]  /*1d5b0*/  BRA `(.L_x_11978) ;  /* 0xffffffc400a47947 */ /* 0x000fea000383ffff */
.L_x_11853:
[----:B0-----:R0:W2:Y:S02]  /*1d5c0*/  SYNCS.PHASECHK.TRANS64.TRYWAIT P0, [R3+URZ+0x16840], R2 ;  /* 0x01684002030075a7 */ /* 0x0010a4000800017f */
[----:B--2---:R-:W-:Y:S05]  /*1d5d0*/  @!P0 NANOSLEEP.SYNCS 0x989680 ;  /* 0x009896800000895d */ /* 0x004fea0003900000 */
[----:B------:R-:W2:Y:S02]  /*1d5e0*/  @!P0 SYNCS.PHASECHK.TRANS64 P0, [R3+URZ+0x16840], R2 ;  /* 0x01684002030085a7 */ /* 0x000ea4000800007f */
[----:B--2---:R-:W-:Y:S05]  /*1d5f0*/  @!P0 BRA `(.L_x_11853) ;  /* 0xfffffffc00f08947 */ /* 0x004fea000383ffff */
[----:B------:R-:W-:Y:S05]  /*1d600*/  BRA `(.L_x_11979) ;  /* 0xffffffc8004c7947 */ /* 0x000fea000383ffff */
.L_x_11855:
[----:B0-----:R0:W2:Y:S02]  /*1d610*/  SYNCS.PHASECHK.TRANS64.TRYWAIT P0, [R2+URZ+0x60], R5 ;  /* 0x00006005020075a7 */ /* 0x0010a4000800017f */
[----:B--2---:R-:W-:Y:S05]  /*1d620*/  @!P0 NANOSLEEP.SYNCS 0x989680 ;  /* 0x009896800000895d */ /* 0x004fea0003900000 */
[----:B------:R-:W2:Y:S02]  /*1d630*/  @!P0 SYNCS.PHASECHK.TRANS64 P0, [R2+URZ+0x60], R5 ;  /* 0x00006005020085a7 */ /* 0x000ea4000800007f */
[----:B--2---:R-:W-:Y:S05]  /*1d640*/  @!P0 BRA `(.L_x_11855) ;  /* 0xfffffffc00f08947 */ /* 0x004fea000383ffff */
[----:B------:R-:W-:Y:S05]  /*1d650*/  BRA `(.L_x_11980) ;  /* 0xffffffc800b07947 */ /* 0x000fea000383ffff */
.L_x_11860:
[----:B--2---:R2:W3:Y:S02]  /*1d660*/  SYNCS.PHASECHK.TRANS64.TRYWAIT P0, [R3+URZ+0x16840], R2 ;  /* 0x01684002030075a7 */ /* 0x0044e4000800017f */
[----:B---3--:R-:W-:Y:S05]  /*1d670*/  @!P0 NANOSLEEP.SYNCS 0x989680 ;  /* 0x009896800000895d */ /* 0x008fea0003900000 */
[----:B------:R-:W3:Y:S02]  /*1d680*/  @!P0 SYNCS.PHASECHK.TRANS64 P0, [R3+URZ+0x16840], R2 ;  /* 0x01684002030085a7 */ /* 0x000ee4000800007f */
[----:B---3--:R-:W-:Y:S05]  /*1d690*/  @!P0 BRA `(.L_x_11860) ;  /* 0xfffffffc00f08947 */ /* 0x008fea000383ffff */
[----:B------:R-:W-:Y:S05]  /*1d6a0*/  BRA `(.L_x_11981) ;  /* 0xffffffcc00c47947 */ /* 0x000fea000383ffff */
.L_x_11862:
[----:B0-----:R0:W2:Y:S02]  /*1d6b0*/  SYNCS.PHASECHK.TRANS64.TRYWAIT P1, [R3+URZ+0x60], R24 ;  /* 0x00006018030075a7 */ /* 0x0010a4000802017f */
[----:B--2---:R-:W-:Y:S05]  /*1d6c0*/  @!P1 NANOSLEEP.SYNCS 0x989680 ;  /* 0x009896800000995d */ /* 0x004fea0003900000 */
[----:B------:R-:W2:Y:S02]  /*1d6d0*/  @!P1 SYNCS.PHASECHK.TRANS64 P1, [R3+URZ+0x60], R24 ;  /* 0x00006018030095a7 */ /* 0x000ea4000802007f */
[----:B--2---:R-:W-:Y:S05]  /*1d6e0*/  @!P1 BRA `(.L_x_11862) ;  /* 0xfffffffc00f09947 */ /* 0x004fea000383ffff */
[----:B------:R-:W-:Y:S05]  /*1d6f0*/  BRA `(.L_x_11982) ;  /* 0xffffffd000287947 */ /* 0x000fea000383ffff */
.L_x_11867:
[----:B--2---:R2:W3:Y:S02]  /*1d700*/  SYNCS.PHASECHK.TRANS64.TRYWAIT P0, [R2+URZ+0x16840], R3 ;  /* 0x01684003020075a7 */ /* 0x0044e4000800017f */
[----:B---3--:R-:W-:Y:S05]  /*1d710*/  @!P0 NANOSLEEP.SYNCS 0x989680 ;  /* 0x009896800000895d */ /* 0x008fea0003900000 */
[----:B------:R-:W3:Y:S02]  /*1d720*/  @!P0 SYNCS.PHASECHK.TRANS64 P0, [R2+URZ+0x16840], R3 ;  /* 0x01684003020085a7 */ /* 0x000ee4000800007f */
[----:B---3--:R-:W-:Y:S05]  /*1d730*/  @!P0 BRA `(.L_x_11867) ;  /* 0xfffffffc00f08947 */ /* 0x008fea000383ffff */
[----:B------:R-:W-:Y:S05]  /*1d740*/  BRA `(.L_x_11983) ;  /* 0xffffffd400087947 */ /* 0x000fea000383ffff */
.L_x_11869:
[----:B0-----:R0:W2:Y:S02]  /*1d750*/  SYNCS.PHASECHK.TRANS64.TRYWAIT P1, [R2+URZ+0x60], R11 ;  /* 0x0000600b020075a7 */ /* 0x0010a4000802017f */
[----:B--2---:R-:W-:Y:S05]  /*1d760*/  @!P1 NANOSLEEP.SYNCS 0x989680 ;  /* 0x009896800000995d */ /* 0x004fea0003900000 */
[----:B------:R-:W2:Y:S02]  /*1d770*/  @!P1 SYNCS.PHASECHK.TRANS64 P1, [R2+URZ+0x60], R11 ;  /* 0x0000600b020095a7 */ /* 0x000ea4000802007f */
[----:B--2---:R-:W-:Y:S05]  /*1d780*/  @!P1 BRA `(.L_x_11869) ;  /* 0xfffffffc00f09947 */ /* 0x004fea000383ffff */
[----:B------:R-:W-:Y:S05]  /*1d790*/  BRA `(.L_x_11984) ;  /* 0xffffffd400707947 */ /* 0x000fea000383ffff */
.L_x_11876:
[----:B0-----:R0:W2:Y:S02]  /*1d7a0*/  SYNCS.PHASECHK.TRANS64.TRYWAIT P0, [R3+URZ+0x16860], R2 ;  /* 0x01686002030075a7 */ /* 0x0010a4000800017f */
[----:B--2---:R-:W-:Y:S05]  /*1d7b0*/  @!P0 NANOSLEEP.SYNCS 0x989680 ;  /* 0x009896800000895d */ /* 0x004fea0003900000 */
[----:B------:R-:W2:Y:S02]  /*1d7c0*/  @!P0 SYNCS.PHASECHK.TRANS64 P0, [R3+URZ+0x16860], R2 ;  /* 0x01686002030085a7 */ /* 0x000ea4000800007f */
[----:B--2---:R-:W-:Y:S05]  /*1d7d0*/  @!P0 BRA `(.L_x_11876) ;  /* 0xfffffffc00f08947 */ /* 0x004fea000383ffff */
[----:B------:R-:W-:Y:S05]  /*1d7e0*/  BRA `(.L_x_11985) ;  /* 0xffffffd8002c7947 */ /* 0x000fea000383ffff */
.L_x_11878:
        /* <DEDUP_REMOVED lines=8> */
.L_x_11987:
[----:B------:R-:W-:Y:S05]  /*1d870*/  BSYNC B0 ;  /* 0x0000000000007941 */ /* 0x000fea0003800000 */
.L_x_11986:
        /* <DEDUP_REMOVED lines=8> */
.L_x_11988:
[----:B------:R-:W-:Y:S01]  /*1d900*/  IMAD.MOV.U32 R5, RZ, RZ, R14 ;  /* 0x000000ffff057224 */ /* 0x000fe200078e000e */
[----:B------:R-:W-:Y:S06]  /*1d910*/  BRA `(.L_x_11989) ;  /* 0xffffffd800747947 */ /* 0x000fec000383ffff */
.L_x_11881:
        /* <DEDUP_REMOVED lines=8> */
.L_x_11991:
[----:B------:R-:W-:Y:S05]  /*1d9a0*/  BSYNC B0 ;  /* 0x0000000000007941 */ /* 0x000fea0003800000 */
.L_x_11990:
        /* <DEDUP_REMOVED lines=10> */
.L_x_11992:
        /* <DEDUP_REMOVED lines=8> */
.L_x_11993:
        /* <DEDUP_REMOVED lines=8> */
.L_x_11994:
        /* <DEDUP_REMOVED lines=8> */
.L_x_11995:
        /* <DEDUP_REMOVED lines=8> */
.L_x_11996:
[----:B------:R-:W-:Y:S05]  /*1dc50*/  BRA `(.L_x_11997) ;  /* 0xffffffd800307947 */ /* 0x000fea000383ffff */
.L_x_11886:
        /* <DEDUP_REMOVED lines=8> */
.L_x_11999:
[----:B------:R-:W-:Y:S05]  /*1dce0*/  BSYNC B0 ;  /* 0x0000000000007941 */ /* 0x000fea0003800000 */
.L_x_11998:
        /* <DEDUP_REMOVED lines=10> */
.L_x_12000:
        /* <DEDUP_REMOVED lines=8> */
.L_x_12001:
        /* <DEDUP_REMOVED lines=8> */
.L_x_12002:
        /* <DEDUP_REMOVED lines=8> */
.L_x_12003:
        /* <DEDUP_REMOVED lines=8> */
.L_x_12004:
[----:B------:R-:W-:Y:S05]  /*1df90*/  BRA `(.L_x_12005) ;  /* 0xffffffd8000c7947 */ /* 0x000fea000383ffff */
.L_x_11888:
[----:B------:R-:W-:Y:S01]  /*1dfa0*/  BSSY B0, `(.L_x_12006) ;  /* 0x0000006000007945 */ /* 0x000fe20003800000 */
[----:B------:R-:W-:Y:S01]  /*1dfb0*/  PLOP3.LUT P6, PT, P6, PT, PT, 0x8, 0x0 ;  /* 0x000000000000781c */ /* 0x000fe200037ce170 */
[----:B------:R-:W-:-:S12]  /*1dfc0*/  IMAD.MOV.U32 R15, RZ, RZ, -0x1 ;  /* 0xffffffffff0f7424 */ /* 0x000fd800078e00ff */
[----:B01----:R-:W-:Y:S05]  /*1dfd0*/  WARPSYNC.COLLECTIVE R15, `(.L_x_12007) ;  /* 0x000000000f087348 */ /* 0x003fea0003c00000 */
[----:B------:R-:W-:Y:S01]  /*1dfe0*/  VOTE.ANY R14, PT, P6 ;  /* 0x00000000000e7806 */ /* 0x000fe200030e0100 */
[----:B01----:R-:W-:Y:S06]  /*1dff0*/  ENDCOLLECTIVE ;  /* 0x000000000000791b */ /* 0x003fec0003800000 */
.L_x_12007:
[----:B------:R-:W-:Y:S05]  /*1e000*/  BSYNC B0 ;  /* 0x0000000000007941 */ /* 0x000fea0003800000 */
.L_x_12006:
        /* <DEDUP_REMOVED lines=9> */
.L_x_12008:
[----:B------:R-:W-:Y:S01]  /*1e0a0*/  IMAD.MOV.U32 R17, RZ, RZ, R14 ;  /* 0x000000ffff117224 */ /* 0x000fe200078e000e */
[----:B------:R-:W-:Y:S06]  /*1e0b0*/  BRA `(.L_x_12009) ;  /* 0xffffffd400fc7947 */ /* 0x000fec000383ffff */
.L_x_11890:
[----:B------:R-:W-:Y:S01]  /*1e0c0*/  BSSY B0, `(.L_x_12010) ;  /* 0x0000007000007945 */ /* 0x000fe20003800000 */
[----:B------:R-:W-:Y:S02]  /*1e0d0*/  IMAD.MOV.U32 R13, RZ, RZ, R8 ;  /* 0x000000ffff0d7224 */ /* 0x000fe400078e0008 */
[----:B------:R-:W-:Y:S02]  /*1e0e0*/  IMAD.MOV.U32 R11, RZ, RZ, 0x1f ;  /* 0x0000001fff0b7424 */ /* 0x000fe400078e00ff */
[----:B------:R-:W-:-:S07]  /*1e0f0*/  IMAD.MOV.U32 R15, RZ, RZ, -0x1 ;  /* 0xffffffffff0f7424 */ /* 0x000fce00078e00ff */
[----:B0123--:R-:W-:Y:S05]  /*1e100*/  WARPSYNC.COLLECTIVE R15, `(.L_x_12011) ;  /* 0x000000000f087348 */ /* 0x00ffea0003c00000 */
[----:B------:R4:W0:Y:S02]  /*1e110*/  SHFL.IDX P6, R14, R13, R12, R11 ;  /* 0x0000000c0d0e7389 */ /* 0x00082400000c000b */
[----:B01234-:R-:W-:Y:S01]  /*1e120*/  ENDCOLLECTIVE ;  /* 0x000000000000791b */ /* 0x01ffe20003800000 */
.L_x_12011:
[----:B------:R-:W-:Y:S05]  /*1e130*/  BSYNC B0 ;  /* 0x0000000000007941 */ /* 0x000fea0003800000 */
.L_x_12010:
[----:B------:R-:W-:Y:S05]  /*1e140*/  BRA `(.L_x_11889) ;  /* 0xffffffd400f47947 */ /* 0x000fea000383ffff */
.L_x_11894:
[----:B0-----:R0:W2:Y:S02]  /*1e150*/  SYNCS.PHASECHK.TRANS64.TRYWAIT P0, [R9+URZ+0x16820], R0 ;  /* 0x01682000090075a7 */ /* 0x0010a4000800017f */
[----:B--2---:R-:W-:Y:S05]  /*1e160*/  @!P0 NANOSLEEP.SYNCS 0x989680 ;  /* 0x009896800000895d */ /* 0x004fea0003900000 */
[----:B------:R-:W2:Y:S02]  /*1e170*/  @!P0 SYNCS.PHASECHK.TRANS64 P0, [R9+URZ+0x16820], R0 ;  /* 0x01682000090085a7 */ /* 0x000ea4000800007f */
[----:B--2---:R-:W-:Y:S05]  /*1e180*/  @!P0 BRA `(.L_x_11894) ;  /* 0xfffffffc00f08947 */ /* 0x004fea000383ffff */
[----:B------:R-:W-:Y:S05]  /*1e190*/  BRA `(.L_x_12012) ;  /* 0xffffffdc00607947 */ /* 0x000fea000383ffff */
.L_x_11895:
        /* <DEDUP_REMOVED lines=11> */
.L_x_12014:
[----:B------:R-:W-:Y:S05]  /*1e250*/  BSYNC B0 ;  /* 0x0000000000007941 */ /* 0x000fea0003800000 */
.L_x_12013:
[----:B------:R-:W-:Y:S05]  /*1e260*/  BRA `(.L_x_12015) ;  /* 0xffffffdc00487947 */ /* 0x000fea000383ffff */
.L_x_11896:
[----:B------:R-:W-:Y:S01]  /*1e270*/  BSSY B0, `(.L_x_12016) ;  /* 0x0000006000007945 */ /* 0x000fe20003800000 */
[----:B------:R-:W-:-:S07]  /*1e280*/  IMAD.MOV.U32 R15, RZ, RZ, -0x1 ;  /* 0xffffffffff0f7424 */ /* 0x000fce00078e00ff */
[----:B01----:R-:W-:Y:S05]  /*1e290*/  WARPSYNC.COLLECTIVE R15, `(.L_x_12017) ;  /* 0x000000000f0c7348 */ /* 0x003fea0003c00000 */
[----:B------:R-:W-:Y:S02]  /*1e2a0*/  ELECT P6, UR62, PT ;  /* 0x00000000003e782f */ /* 0x000fe400038c0000 */
[----:B------:R-:W-:Y:S01]  /*1e2b0*/  MOV R14, UR62 ;  /* 0x0000003e000e7c02 */ /* 0x000fe20008000f00 */
[----:B01----:R-:W-:Y:S10]  /*1e2c0*/  ENDCOLLECTIVE ;  /* 0x000000000000791b */ /* 0x003ff40003800000 */
.L_x_12017:
[----:B------:R-:W-:Y:S05]  /*1e2d0*/  BSYNC B0 ;  /* 0x0000000000007941 */ /* 0x000fea0003800000 */
.L_x_12016:
[----:B------:R-:W-:Y:S05]  /*1e2e0*/  BRA `(.L_x_12018) ;  /* 0xffffffdc003c7947 */ /* 0x000fea000383ffff */
.L_x_11898:
[----:B0-----:R0:W2:Y:S02]  /*1e2f0*/  SYNCS.PHASECHK.TRANS64.TRYWAIT P0, [R7+URZ], R2 ;  /* 0x00000002070075a7 */ /* 0x0010a4000800017f */
[----:B--2---:R-:W-:Y:S05]  /*1e300*/  @!P0 NANOSLEEP.SYNCS 0x989680 ;  /* 0x009896800000895d */ /* 0x004fea0003900000 */
[----:B------:R-:W2:Y:S02]  /*1e310*/  @!P0 SYNCS.PHASECHK.TRANS64 P0, [R7+URZ], R2 ;  /* 0x00000002070085a7 */ /* 0x000ea4000800007f */
[----:B--2---:R-:W-:Y:S05]  /*1e320*/  @!P0 BRA `(.L_x_11898) ;  /* 0xfffffffc00f08947 */ /* 0x004fea000383ffff */
[----:B------:R-:W-:Y:S05]  /*1e330*/  BRA `(.L_x_12019) ;  /* 0xffffffdc00707947 */ /* 0x000fea000383ffff */
.L_x_11899:
[----:B--2---:R2:W3:Y:S02]  /*1e340*/  SYNCS.PHASECHK.TRANS64.TRYWAIT P0, [R3+URZ], R0 ;  /* 0x00000000030075a7 */ /* 0x0044e4000800017f */
[----:B---3--:R-:W-:Y:S05]  /*1e350*/  @!P0 NANOSLEEP.SYNCS 0x989680 ;  /* 0x009896800000895d */ /* 0x008fea0003900000 */
[----:B------:R-:W3:Y:S02]  /*1e360*/  @!P0 SYNCS.PHASECHK.TRANS64 P0, [R3+URZ], R0 ;  /* 0x00000000030085a7 */ /* 0x000ee4000800007f */
[----:B---3--:R-:W-:Y:S05]  /*1e370*/  @!P0 BRA `(.L_x_11899) ;  /* 0xfffffffc00f08947 */ /* 0x008fea000383ffff */
[----:B------:R-:W-:Y:S05]  /*1e380*/  BRA `(.L_x_12020) ;  /* 0xffffffdc00647947 */ /* 0x000fea000383ffff */
.L_x_11901:
[----:B--2---:R2:W3:Y:S02]  /*1e390*/  SYNCS.PHASECHK.TRANS64.TRYWAIT P0, [R5+URZ], R2 ;  /* 0x00000002050075a7 */ /* 0x0044e4000800017f */
[----:B---3--:R-:W-:Y:S05]  /*1e3a0*/  @!P0 NANOSLEEP.SYNCS 0x989680 ;  /* 0x009896800000895d */ /* 0x008fea0003900000 */
[----:B------:R-:W3:Y:S02]  /*1e3b0*/  @!P0 SYNCS.PHASECHK.TRANS64 P0, [R5+URZ], R2 ;  /* 0x00000002050085a7 */ /* 0x000ee4000800007f */
[----:B---3--:R-:W-:Y:S05]  /*1e3c0*/  @!P0 BRA `(.L_x_11901) ;  /* 0xfffffffc00f08947 */ /* 0x008fea000383ffff */
[----:B------:R-:W-:Y:S05]  /*1e3d0*/  BRA `(.L_x_12021) ;  /* 0xffffffdc00687947 */ /* 0x000fea000383ffff */
.L_x_12022:
        /* <DEDUP_REMOVED lines=10> */
.L_x_12793:


//--------------------- .text._ZN7cutlass13device_kernelIN5flash11enable_sm90INS1_16FlashAttnFwdSm90INS1_25CollectiveMainloopFwdSm90ILi2EN4cute5tupleIJNS5_1CILi1EEES8_S8_EEENS6_IJNS7_ILi192EEENS7_ILi128EEENS7_ILi64EEEEEELi64ENS_10bfloat16_tEfNS_4arch4Sm90ELb1ELb0ELb0ELb0ELb0ELb0ELb0ELb1ELb1ELb0ELb0ELb0EEENS1_21CollectiveEpilogueFwdINS6_IJSA_SC_SB_EEES9_SE_SG_Li384ELb0ELb0ELb0ELb0EEENS1_30DynamicPersistentTileSchedulerILi384ELi32ELb0ELb0ELb1EEEEEEEEEvNT_6ParamsE --------------------------
	.section	.text._ZN7cutlass13device_kernelIN5flash11enable_sm90INS1_16FlashAttnFwdSm90INS1_25CollectiveMainloopFwdSm90ILi2EN4cute5tupleIJNS5_1CILi1EEES8_S8_EEENS6_IJNS7_ILi192EEENS7_ILi128EEENS7_ILi64EEEEEELi64ENS_10bfloat16_tEfNS_4arch4Sm90ELb1ELb0ELb0ELb0ELb0ELb0ELb0ELb1ELb1ELb0ELb0ELb0EEENS1_21CollectiveEpilogueFwdINS6_IJSA_SC_SB_EEES9_SE_SG_Li384ELb0ELb0ELb0ELb0EEENS1_30DynamicPersistentTileSchedulerILi384ELi32ELb0ELb0ELb1EEEEEEEEEvNT_6ParamsE,"ax",@progbits
	.align	128
.text._ZN7cutlass13device_kernelIN5flash11enable_sm90INS1_16FlashAttnFwdSm90INS1_25CollectiveMainloopFwdSm90ILi2EN4cute5tupleIJNS5_1CILi1EEES8_S8_EEENS6_IJNS7_ILi192EEENS7_ILi128EEENS7_ILi64EEEEEELi64ENS_10bfloat16_tEfNS_4arch4Sm90ELb1ELb0ELb0ELb0ELb0ELb0ELb0ELb1ELb1ELb0ELb0ELb0EEENS1_21CollectiveEpilogueFwdINS6_IJSA_SC_SB_EEES9_SE_SG_Li384ELb0ELb0ELb0ELb0EEENS1_30DynamicPersistentTileSchedulerILi384ELi32ELb0ELb0ELb1EEEEEEEEEvNT_6ParamsE:
        .type           _ZN7cutlass13device_kernelIN5flash11enable_sm90INS1_16FlashAttnFwdSm90INS1_25CollectiveMainloopFwdSm90ILi2EN4cute5tupleIJNS5_1CILi1EEES8_S8_EEENS6_IJNS7_ILi192EEENS7_ILi128EEENS7_ILi64EEEEEELi64ENS_10bfloat16_tEfNS_4arch4Sm90ELb1ELb0ELb0ELb0ELb0ELb0ELb0ELb1ELb1ELb0ELb0ELb0EEENS1_21CollectiveEpilogueFwdINS6_IJSA_SC_SB_EEES9_SE_SG_Li384ELb0ELb0ELb0ELb0EEENS1_30DynamicPersistentTileSchedulerILi384ELi32ELb0ELb0ELb1EEEEEEEEEvNT_6ParamsE,@function
        .size           _ZN7cutlass13device_kernelIN5flash11enable_sm90INS1_16FlashAttnFwdSm90INS1_25CollectiveMainloopFwdSm90ILi2EN4cute5tupleIJNS5_1CILi1EEES8_S8_EEENS6_IJNS7_ILi192EEENS7_ILi128EEENS7_ILi64EEEEEELi64ENS_10bfloat16_tEfNS_4arch4Sm90ELb1ELb0ELb0ELb0ELb0ELb0ELb0ELb1ELb1ELb0ELb0ELb0EEENS1_21CollectiveEpilogueFwdINS6_IJSA_SC_SB_EEES9_SE_SG_Li384ELb0ELb0ELb0ELb0EEENS1_30DynamicPersistentTileSchedulerILi384ELi32ELb0ELb0ELb1EEEEEEEEEvNT_6ParamsE,(.L_x_12794 - _ZN7cutlass13device_kernelIN5flash11enable_sm90INS1_16FlashAttnFwdSm90INS1_25CollectiveMainloopFwdSm90ILi2EN4cute5tupleIJNS5_1CILi1EEES8_S8_EEENS6_IJNS7_ILi192EEENS7_ILi128EEENS7_ILi64EEEEEELi64ENS_10bfloat16_tEfNS_4arch4Sm90ELb1ELb0ELb0ELb0ELb0ELb0ELb0ELb1ELb1ELb0ELb0ELb0EEENS1_21CollectiveEpilogueFwdINS6_IJSA_SC_SB_EEES9_SE_SG_Li384ELb0ELb0ELb0ELb0EEENS1_30DynamicPersistentTileSchedulerILi384ELi32ELb0ELb0ELb1EEEEEEEEEvNT_6ParamsE)
        .other          _ZN7cutlass13device_kernelIN5flash11enable_sm90INS1_16FlashAttnFwdSm90INS1_25CollectiveMainloopFwdSm90ILi2EN4cute5tupleIJNS5_1CILi1EEES8_S8_EEENS6_IJNS7_ILi192EEENS7_ILi128EEENS7_ILi64EEEEEELi64ENS_10bfloat16_tEfNS_4arch4Sm90ELb1ELb0ELb0ELb0ELb0ELb0ELb0ELb1ELb1ELb0ELb0ELb0EEENS1_21CollectiveEpilogueFwdINS6_IJSA_SC_SB_EEES9_SE_SG_Li384ELb0ELb0ELb0ELb0EEENS1_30DynamicPersistentTileSchedulerILi384ELi32ELb0ELb0ELb1EEEEEEEEEvNT_6ParamsE,@"STO_CUDA_ENTRY STV_DEFAULT"
_ZN7cutlass13device_kernelIN5flash11enable_sm90INS1_16FlashAttnFwdSm90INS1_25CollectiveMainloopFwdSm90ILi2EN4cute5tupleIJNS5_1CILi1EEES8_S8_EEENS6_IJNS7_ILi192EEENS7_ILi128EEENS7_ILi64EEEEEELi64ENS_10bfloat16_tEfNS_4arch4Sm90ELb1ELb0ELb0ELb0ELb0ELb0ELb0ELb1ELb1ELb0ELb0ELb0EEENS1_21CollectiveEpilogueFwdINS6_IJSA_SC_SB_EEES9_SE_SG_Li384ELb0ELb0ELb0ELb0EEENS1_30DynamicPersistentTileSchedulerILi384ELi32ELb0ELb0ELb1EEEEEEEEEvNT_6ParamsE:
        /* <DEDUP_REMOVED lines=23> */
.L_x_12024:
[----:B------:R-:W-:Y:S05]  /*0170*/  BSYNC B0 ;  /* 0x0000000000007941 */ /* 0x000fea0003800000 */
.L_x_12023:
        /* <DEDUP_REMOVED lines=37> */
.L_x_12025:
        /* <DEDUP_REMOVED lines=22> */
.L_x_12026:
        /* <DEDUP_REMOVED lines=18> */
.L_x_12027:
        /* <DEDUP_REMOVED lines=22> */
.L_x_12028:
        /* <DEDUP_REMOVED lines=22> */
.L_x_12029:
        /* <DEDUP_REMOVED lines=8> */
.L_x_12031:
        /* <DEDUP_REMOVED lines=21> */
[----:B------:R-:W-:Y:S01]  /*0ae0*/  LEA.HI R4, R3, R0, RZ, 0x7 ;  /* 0x0000000003047211 */ /* 0x000fe200078f38ff */
[----:B------:R-:W2:Y:S01]  /*0af0*/  S2UR UR6, SR_SWINHI ;  /* 0x00000000000679c3 */ /* 0x000ea20000002f00 */
[----:B------:R-:W-:-:S02]  /*0b00*/  UMOV UR36, URZ ;  /* 0x0000003f00247c82 */ /* 0x000fc40008000000 */
[----:B------:R-:W-:Y:S02]  /*0b10*/  LOP3.LUT R5, R4, 0xffffff80, RZ, 0xc0, !PT ;  /* 0xffffff8004057812 */ /* 0x000fe400078ec0ff */
        /* <DEDUP_REMOVED lines=37> */
.L_x_12078:
        /* <DEDUP_REMOVED lines=20> */
.L_x_12032:
[----:B------:R-:W-:Y:S01]  /*0eb0*/  ULDC UR6, c[0x0][0xdc4] ;  /* 0x0003710000067ab9 */ /* 0x000fe20000000800 */
[----:B------:R-:W-:Y:S01]  /*0ec0*/  UMOV UR41, UR7 ;  /* 0x0000000700297c82 */ /* 0x000fe20008000000 */
[----:B------:R-:W-:-:S11]  /*0ed0*/  UISETP.NE.AND UP0, UPT, UR6, 0x1, UPT ;  /* 0x000000010600788c */ /* 0x000fd6000bf05270 */
[----:B------:R-:W-:Y:S02]  /*0ee0*/  @UP0 ULDC.64 UR10, c[0x0][0xdc8] ;  /* 0x00037200000a0ab9 */ /* 0x000fe40000000a00 */
[----:B------:R-:W-:-:S04]  /*0ef0*/  UIMAD.WIDE.U32 UR4, UR7, UR10, URZ ;  /* 0x0000000a070472a5 */ /* 0x000fc8000f8e003f */
[----:B------:R-:W-:-:S04]  /*0f00*/  @UP0 USHF.R.U32.HI UR41, URZ, UR11, UR5 ;  /* 0x0000000b3f290299 */ /* 0x000fc80008011605 */
[----:B------:R-:W-:-:S12]  /*0f10*/  UIMAD UR4, UR41, UR6, URZ ;  /* 0x00000006290472a4 */ /* 0x000fd8000f8e023f */
.L_x_12033:
        /* <DEDUP_REMOVED lines=10> */
[----:B------:R-:W-:Y:S01]  /*0fc0*/  UIMAD UR42, UR5, 0xc0, URZ ;  /* 0x000000c0052a78a4 */ /* 0x000fe2000f8e023f */
[----:B------:R-:W-:Y:S01]  /*0fd0*/  IMAD.MOV.U32 R0, RZ, RZ, RZ ;  /* 0x000000ffff007224 */ /* 0x000fe200078e00ff */
[----:B------:R-:W-:Y:S01]  /*0fe0*/  ULDC UR52, c[0x0][0x404] ;  /* 0x0001010000347ab9 */ /* 0x000fe20000000800 */
[----:B------:R-:W-:Y:S01]  /*0ff0*/  ULDC UR9, c[0x0][0x288] ;  /* 0x0000a20000097ab9 */ /* 0x000fe20000000800 */
[----:B------:R-:W-:Y:S01]  /*1000*/  UIADD3 UR4, UR7, -UR4, URZ ;  /* 0x8000000407047290 */ /* 0x000fe2000fffe03f */
[----:B------:R-:W-:Y:S01]  /*1010*/  IMAD.MOV.U32 R19, RZ, RZ, RZ ;  /* 0x000000ffff137224 */ /* 0x000fe200078e00ff */
        /* <DEDUP_REMOVED lines=31> */
[----:B------:R-:W-:-:S02]  /*1210*/  IMAD.MOV.U32 R13, RZ, RZ, RZ ;  /* 0x000000ffff0d7224 */ /* 0x000fc400078e00ff */
[----:B------:R-:W-:Y:S01]  /*1220*/  IMAD.MOV.U32 R42, RZ, RZ, RZ ;  /* 0x000000ffff2a7224 */ /* 0x000fe200078e00ff */
[----:B------:R-:W-:-:S05]  /*1230*/  UISETP.GE.AND UP0, UPT, UR47, 0x1, UPT ;  /* 0x000000012f00788c */ /* 0x000fca000bf06270 */
[----:B------:R-:W-:Y:S01]  /*1240*/  @UP1 ULDC UR8, c[0x0][0xdbc] ;  /* 0x00036f0000081ab9 */ /* 0x000fe20000000800 */
[----:B------:R-:W-:Y:S01]  /*1250*/  PLOP3.LUT P1, PT, PT, PT, UP0, 0x80, 0x0 ;  /* 0x000000000000781c */ /* 0x000fe20003f2f008 */
[----:B------:R-:W-:Y:S01]  /*1260*/  UIMAD.WIDE.U32 UR4, UR10, UR8, URZ ;  /* 0x000000080a0472a5 */ /* 0x000fe2000f8e003f */
[----:B------:R-:W-:-:S03]  /*1270*/  @UP1 ULDC UR6, c[0x0][0xdc0] ;  /* 0x0003700000061ab9 */ /* 0x000fc60000000800 */
[----:B------:R-:W-:-:S04]  /*1280*/  @UP1 USHF.R.U32.HI UR44, URZ, UR6, UR5 ;  /* 0x000000063f2c1299 */ /* 0x000fc80008011605 */
[----:B------:R-:W-:-:S04]  /*1290*/  UIADD3 UR4, -UR44, URZ, URZ ;  /* 0x0000003f2c047290 */ /* 0x000fc8000fffe13f */
[----:B------:R-:W-:Y:S01]  /*12a0*/  UIMAD UR43, UR43, UR4, UR10 ;  /* 0x000000042b2b72a4 */ /* 0x000fe2000f8e020a */
[----:B------:R-:W-:Y:S11]  /*12b0*/  @!P1 BRA `(.L_x_12034) ;  /* 0x0000006c00e49947 */ /* 0x000ff60003800000 */
        /* <DEDUP_REMOVED lines=32> */
.L_x_12035:
        /* <DEDUP_REMOVED lines=9> */
.L_x_12137:
[----:B------:R-:W-:Y:S05]  /*1550*/  @!P0 BRA `(.L_x_12037) ;  /* 0x0000000000048947 */ /* 0x000fea0003800000 */
[----:B------:R-:W-:Y:S01]  /*1560*/  BPT.TRAP 0x1 ;  /* 0x000000040000795c */ /* 0x000fe20000300000 */
.L_x_12037:
[----:B-1----:R-:W-:Y:S02]  /*1570*/  IMAD.U32 R3, RZ, RZ, UR36 ;  /* 0x00000024ff037e24 */ /* 0x002fe4000f8e00ff */
[----:B------:R-:W-:-:S03]  /*1580*/  IMAD.U32 R0, RZ, RZ, UR37 ;  /* 0x00000025ff007e24 */ /* 0x000fc6000f8e00ff */
[----:B------:R-:W-:Y:S02]  /*1590*/  LEA R3, R3, UR40, 0x3 ;  /* 0x0000002803037c11 */ /* 0x000fe4000f8e18ff */
[----:B------:R-:W-:-:S04]  /*15a0*/  SHF.L.U32 R0, R0, 0x1f, RZ ;  /* 0x0000001f00007819 */ /* 0x000fc800000006ff */
[----:B------:R1:W2:Y:S01]  /*15b0*/  SYNCS.PHASECHK.TRANS64.TRYWAIT P2, [R3+URZ+0x16830], R0 ;  /* 0x01683000030075a7 */ /* 0x0002a2000804017f */
[----:B------:R-:W-:Y:S05]  /*15c0*/  @!P0 BRA `(.L_x_12038) ;  /* 0x0000000000048947 */ /* 0x000fea0003800000 */
[----:B------:R-:W-:Y:S01]  /*15d0*/  BPT.TRAP 0x1 ;  /* 0x000000040000795c */ /* 0x000fe20000300000 */
.L_x_12038:
[----:B------:R-:W-:Y:S01]  /*15e0*/  LOP3.LUT P1, RZ, R2, 0x7f, RZ, 0xc0, !PT ;  /* 0x0000007f02ff7812 */ /* 0x000fe2000782c0ff */
[----:B------:R-:W-:Y:S01]  /*15f0*/  IMAD.MOV.U32 R119, RZ, RZ, RZ ;  /* 0x000000ffff777224 */ /* 0x000fe200078e00ff */
[----:B--2---:R-:W-:Y:S11]  /*1600*/  @P2 BRA `(.L_x_12039) ;  /* 0x0000000000082947 */ /* 0x004ff60003800000 */
[----:B------:R-:W2:Y:S02]  /*1610*/  SYNCS.PHASECHK.TRANS64.TRYWAIT P2, [R3+URZ+0x16830], R0 ;  /* 0x01683000030075a7 */ /* 0x000ea4000804017f */
[----:B--2---:R-:W-:Y:S05]  /*1620*/  @!P2 BRA `(.L_x_12040) ;  /* 0x000000a40018a947 */ /* 0x004fea0003800000 */
.L_x_12039:
        /* <DEDUP_REMOVED lines=34> */
[----:B------:R-:W-:Y:S01]  /*1850*/  UIADD3 UR28, UR47, -0x2, URZ ;  /* 0xfffffffe2f1c7890 */ /* 0x000fe2000fffe03f */
        /* <DEDUP_REMOVED lines=15> */
[----:B------:R-:W-:Y:S01]  /*1950*/  UMOV UR6, 0xffffff80 ;  /* 0xffffff8000067882 */ /* 0x000fe20000000000 */
[----:B------:R-:W-:Y:S01]  /*1960*/  ULDC UR7, c[0x0][0x2e0] ;  /* 0x0000b80000077ab9 */ /* 0x000fe20000000800 */
[----:B------:R-:W-:-:S04]  /*1970*/  UIMAD UR6, UR47, UR6, 0x80 ;  /* 0x000000802f0674a4 */ /* 0x000fc8000f8e0206 */
[----:B------:R-:W-:-:S06]  /*1980*/  UIMAD UR6, UR52, UR7, UR6 ;  /* 0x00000007340672a4 */ /* 0x000fcc000f8e0206 */
[----:B------:R-:W-:-:S04]  /*1990*/  IMAD.U32 R6, RZ, RZ, UR6 ;  /* 0x00000006ff067e24 */ /* 0x000fc8000f8e00ff */
[----:B------:R-:W-:Y:S01]  /*19a0*/  IMAD R6, R17, -0x2, R6 ;  /* 0xfffffffe11067824 */ /* 0x000fe200078e0206 */
[----:B------:R-:W-:Y:S02]  /*19b0*/  WARPGROUP.DEPBAR.LE gsb0, 0x0 ;  /* 0x00008000000079c5 */ /* 0x000fe40000010000 */
[----:B------:R-:W-:-:S06]  /*19c0*/  WARPGROUP.ARRIVE ;  /* 0x00000000000079c5 */ /* 0x000fcc0000000000 */
[----:B------:R-:W-:Y:S01]  /*19d0*/  HGMMA.64x128x16.F32.BF16 R24, gdesc[UR8], R24, gsb0 ;  /* 0x01e00000081879f0 */ /* 0x000fe20008001818 */
[----:B------:R-:W-:Y:S02]  /*19e0*/  ULDC UR10, c[0x0][0x288] ;  /* 0x0000a200000a7ab9 */ /* 0x000fe40000000800 */
[----:B------:R-:W-:Y:S02]  /*19f0*/  UIADD3 UR11, UR6, 0x1, -UR10 ;  /* 0x00000001060b7890 */ /* 0x000fe4000fffe80a */
[----:B------:R-:W-:Y:S01]  /*1a00*/  UIMAD UR52, UR52, UR7, -UR10 ;  /* 0x00000007343472a4 */ /* 0x000fe2000f8e0a0a */
[----:B------:R-:W-:-:S03]  /*1a10*/  ULDC UR6, c[0x0][0x988] ;  /* 0x0002620000067ab9 */ /* 0x000fc60000000800 */
[----:B------:R-:W-:Y:S01]  /*1a20*/  IMAD.U32 R0, RZ, RZ, UR11 ;  /* 0x0000000bff007e24 */ /* 0x000fe2000f8e00ff */
[----:B------:R-:W-:-:S03]  /*1a30*/  UIADD3 UR52, UR42, UR52, URZ ;  /* 0x000000342a347290 */ /* 0x000fc6000fffe03f */
[----:B------:R-:W-:-:S05]  /*1a40*/  IMAD R89, R17, -0x2, R0 ;  /* 0xfffffffe11597824 */ /* 0x000fca00078e0200 */
[----:B------:R-:W-:-:S04]  /*1a50*/  IADD3 R5, R89, 0x8, R96 ;  /* 0x0000000859057810 */ /* 0x000fc80007ffe060 */
        /* <DEDUP_REMOVED lines=99> */
[----:B------:R-:W-:-:S04]  /*2090*/  FMNMX.FTZ R0, R13, R0, !PT ;  /* 0x000000000d007209 */ /* 0x000fc80007810000 */
[----:B------:R-:W-:-:S05]  /*20a0*/  FMNMX.FTZ R27, R87, R0, !PT ;  /* 0x00000000571b7209 */ /* 0x000fca0007810000 */
[----:B------:R-:W2:Y:S02]  /*20b0*/  SHFL.BFLY PT, R0, R27, 0x2, 0x1f ;  /* 0x0c401f001b007f89 */ /* 0x000ea400000e0000 */
        /* <DEDUP_REMOVED lines=9> */
[----:B--2---:R-:W-:Y:S02]  /*2150*/  FMNMX.FTZ R9, R31, R62, !PT ;  /* 0x0000003e1f097209 */ /* 0x004fe40007810000 */
[----:B------:R-:W-:Y:S01]  /*2160*/  VIADDMNMX R62, R96, R89, R6, PT ;  /* 0x00000059603e7246 */ /* 0x000fe20003800106 */
[----:B------:R-:W-:Y:S01]  /*2170*/  IMAD.MOV.U32 R96, RZ, RZ, R119 ;  /* 0x000000ffff607224 */ /* 0x000fe200078e0077 */
[C---:B------:R-:W-:Y:S01]  /*2180*/  FSETP.NEU.FTZ.AND P2, PT, R9.reuse, -INF , PT ;  /* 0xff8000000900780b */ /* 0x040fe20003f5d000 */
[----:B------:R-:W-:Y:S01]  /*2190*/  FMUL.FTZ R21, R9, R0 ;  /* 0x0000000009157220 */ /* 0x000fe20000410000 */
[C---:B------:R-:W-:Y:S02]  /*21a0*/  ISETP.GT.AND P3, PT, R62.reuse, RZ, PT ;  /* 0x000000ff3e00720c */ /* 0x040fe40003f64270 */
[----:B------:R-:W-:Y:S02]  /*21b0*/  ISETP.GT.AND P4, PT, R62, 0x1, PT ;  /* 0x000000013e00780c */ /* 0x000fe40003f84270 */
[----:B------:R-:W-:-:S02]  /*21c0*/  FSEL R21, R21, RZ, P2 ;  /* 0x000000ff15157208 */ /* 0x000fc40001000000 */
[----:B------:R-:W-:Y:S02]  /*21d0*/  ISETP.GT.AND P2, PT, R62, 0x8, PT ;  /* 0x000000083e00780c */ /* 0x000fe40003f44270 */
        /* <DEDUP_REMOVED lines=18> */
[----:B------:R-:W-:Y:S01]  /*2300*/  FSEL R35, R32, -INF , P2 ;  /* 0xff80000020237808 */ /* 0x000fe20001000000 */
[----:B------:R-:W2:Y:S01]  /*2310*/  MUFU.EX2 R149, R149 ;  /* 0x0000009500957308 */ /* 0x000ea20000000800 */
[----:B------:R-:W-:Y:S01]  /*2320*/  FMNMX.FTZ R24, R29, R24, !PT ;  /* 0x000000181d187209 */ /* 0x000fe20007810000 */
[-CC-:B------:R-:W-:Y:S01]  /*2330*/  FFMA.FTZ R8, R8, R0.reuse, -R21.reuse ;  /* 0x0000000008087223 */ /* 0x180fe20000010815 */
[----:B------:R-:W-:Y:S01]  /*2340*/  ISETP.GT.AND P2, PT, R62, 0x18, PT ;  /* 0x000000183e00780c */ /* 0x000fe20003f44270 */
        /* <DEDUP_REMOVED lines=11> */
[----:B------:R-:W-:Y:S01]  /*2400*/  ISETP.GT.AND P2, PT, R62, 0x20, PT ;  /* 0x000000203e00780c */ /* 0x000fe20003f44270 */
[----:B------:R-:W4:Y:S01]  /*2410*/  MUFU.EX2 R6, R6 ;  /* 0x0000000600067308 */ /* 0x000f220000000800 */
        /* <DEDUP_REMOVED lines=9> */
[----:B------:R-:W5:Y:S01]  /*24b0*/  MUFU.EX2 R145, R145 ;  /* 0x0000009100917308 */ /* 0x000f620000000800 */
[----:B------:R-:W-:Y:S01]  /*24c0*/  ISETP.GT.AND P2, PT, R62, 0x28, PT ;  /* 0x000000283e00780c */ /* 0x000fe20003f44270 */
[-CC-:B------:R-:W-:Y:S01]  /*24d0*/  FFMA.FTZ R129, R15, R0.reuse, -R21.reuse ;  /* 0x000000000f817223 */ /* 0x180fe20000010815 */
[----:B------:R-:W-:Y:S01]  /*24e0*/  FSEL R41, R41, -INF , P3 ;  /* 0xff80000029297808 */ /* 0x000fe20001800000 */
[--C-:B------:R-:W-:Y:S01]  /*24f0*/  FFMA.FTZ R139, R54, R0, -R21.reuse ;  /* 0x00000000368b7223 */ /* 0x100fe20000010815 */
[----:B------:R-:W-:Y:S01]  /*2500*/  FMNMX.FTZ R24, R43, R24, !PT ;  /* 0x000000182b187209 */ /* 0x000fe20007810000 */
[----:B------:R-:W-:Y:S01]  /*2510*/  FFMA.FTZ R127, R19, R0, -R21 ;  /* 0x00000000137f7223 */ /* 0x000fe20000010815 */
[----:B------:R-:W-:Y:S01]  /*2520*/  ISETP.GT.AND P3, PT, R62, 0x29, PT ;  /* 0x000000293e00780c */ /* 0x000fe20003f64270 */
[----:B------:R-:W1:Y:S01]  /*2530*/  MUFU.EX2 R8, R8 ;  /* 0x0000000800087308 */ /* 0x000e620000000800 */
[----:B------:R-:W-:Y:S01]  /*2540*/  FSEL R47, R44, -INF , P2 ;  /* 0xff8000002c2f7808 */ /* 0x000fe20001000000 */
[----:B--2---:R-:W-:Y:S01]  /*2550*/  FADD.FTZ R44, R4, R149 ;  /* 0x00000095042c7221 */ /* 0x004fe20000010000 */
        /* <DEDUP_REMOVED lines=13> */
[----:B------:R3:W2:Y:S01]  /*2630*/  MUFU.EX2 R24, R92 ;  /* 0x0000005c00187308 */ /* 0x0006a20000000800 */
        /* <DEDUP_REMOVED lines=9> */
[----:B------:R-:W-:Y:S01]  /*26d0*/  FFMA.FTZ R10, R10, R0, -R21 ;  /* 0x000000000a0a7223 */ /* 0x000fe20000010815 */
[----:B------:R-:W-:Y:S01]  /*26e0*/  FMNMX.FTZ R32, R49, R28, !PT ;  /* 0x0000001c31207209 */ /* 0x000fe20007810000 */
[--C-:B------:R-:W-:Y:S01]  /*26f0*/  IMAD.MOV.U32 R104, RZ, RZ, R119.reuse ;  /* 0x000000ffff687224 */ /* 0x100fe200078e0077 */
[C---:B------:R-:W-:Y:S01]  /*2700*/  ISETP.GT.AND P2, PT, R62.reuse, 0x40, PT ;  /* 0x000000403e00780c */ /* 0x040fe20003f44270 */
[--C-:B------:R-:W-:Y:S01]  /*2710*/  IMAD.MOV.U32 R102, RZ, RZ, R119.reuse ;  /* 0x000000ffff667224 */ /* 0x100fe200078e0077 */
[----:B------:R-:W-:Y:S01]  /*2720*/  FSEL R53, R53, -INF , P3 ;  /* 0xff80000035357808 */ /* 0x000fe20001800000 */
[----:B------:R4:W-:Y:S01]  /*2730*/  MUFU.EX2 R28, R88 ;  /* 0x00000058001c7308 */ /* 0x0009e20000000800 */
[----:B------:R-:W-:Y:S01]  /*2740*/  FMNMX.FTZ R32, R55, R32, !PT ;  /* 0x0000002037207209 */ /* 0x000fe20007810000 */
[--C-:B------:R-:W-:Y:S01]  /*2750*/  IMAD.MOV.U32 R100, RZ, RZ, R119.reuse ;  /* 0x000000ffff647224 */ /* 0x100fe200078e0077 */
[----:B------:R-:W-:Y:S01]  /*2760*/  ISETP.GT.AND P3, PT, R62, 0x41, PT ;  /* 0x000000413e00780c */ /* 0x000fe20003f64270 */
[--C-:B------:R-:W-:Y:S01]  /*2770*/  IMAD.MOV.U32 R98, RZ, RZ, R119.reuse ;  /* 0x000000ffff627224 */ /* 0x100fe200078e0077 */
[----:B------:R-:W-:Y:S01]  /*2780*/  FSEL R59, R56, -INF , P2 ;  /* 0xff800000383b7808 */ /* 0x000fe20001000000 */
[--C-:B------:R-:W-:Y:S01]  /*2790*/  IMAD.MOV.U32 R94, RZ, RZ, R119.reuse ;  /* 0x000000ffff5e7224 */ /* 0x100fe200078e0077 */
[----:B------:R-:W-:Y:S01]  /*27a0*/  FMNMX.FTZ R32, R53, R32, !PT ;  /* 0x0000002035207209 */ /* 0x000fe20007810000 */
[----:B------:R-:W-:Y:S01]  /*27b0*/  MUFU.EX2 R143, R143 ;  /* 0x0000008f008f7308 */ /* 0x000fe20000000800 */
[C---:B------:R-:W-:Y:S01]  /*27c0*/  ISETP.GT.AND P2, PT, R62.reuse, 0x48, PT ;  /* 0x000000483e00780c */ /* 0x040fe20003f44270 */
[--C-:B---3--:R-:W-:Y:S01]  /*27d0*/  IMAD.MOV.U32 R92, RZ, RZ, R119.reuse ;  /* 0x000000ffff5c7224 */ /* 0x108fe200078e0077 */
[----:B------:R-:W-:Y:S01]  /*27e0*/  FSEL R57, R57, -INF , P3 ;  /* 0xff80000039397808 */ /* 0x000fe20001800000 */
[--C-:B------:R-:W-:Y:S01]  /*27f0*/  IMAD.MOV.U32 R90, RZ, RZ, R119.reuse ;  /* 0x000000ffff5a7224 */ /* 0x100fe200078e0077 */
[----:B------:R-:W-:Y:S01]  /*2800*/  FMNMX.FTZ R32, R59, R32, !PT ;  /* 0x000000203b207209 */ /* 0x000fe20007810000 */
[----:B----4-:R-:W-:Y:S01]  /*2810*/  IMAD.MOV.U32 R88, RZ, RZ, R119 ;  /* 0x000000ffff587224 */ /* 0x010fe200078e0077 */
[----:B------:R-:W-:Y:S01]  /*2820*/  ISETP.GT.AND P3, PT, R62, 0x49, PT ;  /* 0x000000493e00780c */ /* 0x000fe20003f64270 */
[----:B------:R-:W-:Y:S01]  /*2830*/  MUFU.EX2 R137, R137 ;  /* 0x0000008900897308 */ /* 0x000fe20000000800 */
[----:B------:R-:W-:-:S02]  /*2840*/  FSEL R63, R60, -INF , P2 ;  /* 0xff8000003c3f7808 */ /* 0x000fc40001000000 */
[----:B------:R-:W-:Y:S02]  /*2850*/  FMNMX.FTZ R36, R57, R32, !PT ;  /* 0x0000002039247209 */ /* 0x000fe40007810000 */
[C---:B------:R-:W-:Y:S02]  /*2860*/  ISETP.GT.AND P2, PT, R62.reuse, 0x50, PT ;  /* 0x000000503e00780c */ /* 0x040fe40003f44270 */
[----:B------:R-:W-:Y:S01]  /*2870*/  FSEL R61, R61, -INF , P3 ;  /* 0xff8000003d3d7808 */ /* 0x000fe20001800000 */
        /* <DEDUP_REMOVED lines=13> */
[C---:B------:R-:W-:Y:S02]  /*2950*/  ISETP.GT.AND P2, PT, R62.reuse, 0x60, PT ;  /* 0x000000603e00780c */ /* 0x040fe40003f44270 */
[----:B------:R-:W-:Y:S01]  /*2960*/  FSEL R69, R69, -INF , P3 ;  /* 0xff80000045457808 */ /* 0x000fe20001800000 */
[----:B------:R3:W-:Y:S01]  /*2970*/  MUFU.EX2 R36, R40 ;  /* 0x0000002800247308 */ /* 0x0007e20000000800 */
        /* <DEDUP_REMOVED lines=28> */
[----:B------:R-:W-:Y:S01]  /*2b40*/  FMNMX.FTZ R38, R91, R38, !PT ;  /* 0x000000265b267209 */ /* 0x000fe20007810000 */
[----:B------:R-:W-:Y:S01]  /*2b50*/  MUFU.EX2 R20, R20 ;  /* 0x0000001400147308 */ /* 0x000fe20000000800 */
[----:B------:R-:W-:Y:S02]  /*2b60*/  F2FP.BF16.F32.PACK_AB R149, R149, R4 ;  /* 0x000000049595723e */ /* 0x000fe400000010ff */
[----:B------:R-:W-:-:S05]  /*2b70*/  FMNMX.FTZ R38, R85, R38, !PT ;  /* 0x0000002655267209 */ /* 0x000fca0007810000 */
[----:B------:R-:W4:Y:S01]  /*2b80*/  SHFL.BFLY PT, R11, R38, 0x2, 0x1f ;  /* 0x0c401f00260b7f89 */ /* 0x000f2200000e0000 */
[----:B------:R-:W-:Y:S08]  /*2b90*/  MUFU.EX2 R131, R131 ;  /* 0x0000008300837308 */ /* 0x000ff00000000800 */
[----:B------:R-:W-:Y:S08]  /*2ba0*/  MUFU.EX2 R14, R14 ;  /* 0x0000000e000e7308 */ /* 0x000ff00000000800 */
[----:B------:R-:W-:Y:S01]  /*2bb0*/  MUFU.EX2 R125, R125 ;  /* 0x0000007d007d7308 */ /* 0x000fe20000000800 */
[----:B----4-:R-:W-:Y:S01]  /*2bc0*/  FMNMX.FTZ R11, R38, R11, !PT ;  /* 0x0000000b260b7209 */ /* 0x010fe20007810000 */
[----:B------:R-:W-:-:S06]  /*2bd0*/  FFMA.FTZ R38, R75, R0, -R21 ;  /* 0x000000004b267223 */ /* 0x000fcc0000010815 */
[----:B------:R-:W-:Y:S01]  /*2be0*/  MUFU.EX2 R127, R127 ;  /* 0x0000007f007f7308 */ /* 0x000fe20000000800 */
[----:B---3--:R-:W3:Y:S07]  /*2bf0*/  SHFL.BFLY PT, R40, R11, 0x1, 0x1f ;  /* 0x0c201f000b287f89 */ /* 0x008eee00000e0000 */
[----:B------:R-:W-:Y:S08]  /*2c00*/  MUFU.EX2 R38, R38 ;  /* 0x0000002600267308 */ /* 0x000ff00000000800 */
[----:B------:R-:W-:Y:S08]  /*2c10*/  MUFU.EX2 R12, R12 ;  /* 0x0000000c000c7308 */ /* 0x000ff00000000800 */
[----:B------:R-:W-:Y:S01]  /*2c20*/  MUFU.EX2 R121, R121 ;  /* 0x0000007900797308 */ /* 0x000fe20000000800 */
[----:B---3--:R-:W-:Y:S01]  /*2c30*/  FMNMX.FTZ R5, R11, R40, !PT ;  /* 0x000000280b057209 */ /* 0x008fe20007810000 */
[----:B------:R-:W-:-:S03]  /*2c40*/  FFMA.FTZ R40, R87, R0, -R21 ;  /* 0x0000000057287223 */ /* 0x000fc60000010815 */
[C---:B------:R-:W-:Y:S01]  /*2c50*/  FSETP.NEU.FTZ.AND P2, PT, R5.reuse, -INF , PT ;  /* 0xff8000000500780b */ /* 0x040fe20003f5d000 */
[----:B------:R-:W-:Y:S02]  /*2c60*/  FMUL.FTZ R42, R5, R0 ;  /* 0x00000000052a7220 */ /* 0x000fe40000410000 */
[----:B------:R-:W-:Y:S03]  /*2c70*/  MUFU.EX2 R10, R10 ;  /* 0x0000000a000a7308 */ /* 0x000fe60000000800 */
[----:B------:R-:W-:Y:S02]  /*2c80*/  FSEL R42, R42, RZ, P2 ;  /* 0x000000ff2a2a7208 */ /* 0x000fe40001000000 */
[----:B------:R-:W-:-:S03]  /*2c90*/  PLOP3.LUT P2, PT, PT, PT, UP0, 0x80, 0x0 ;  /* 0x000000000000781c */ /* 0x000fc60003f4f008 */
[----:B------:R-:W-:Y:S01]  /*2ca0*/  MUFU.EX2 R123, R123 ;  /* 0x0000007b007b7308 */ /* 0x000fe20000000800 */
[-CC-:B------:R-:W-:Y:S01]  /*2cb0*/  FFMA.FTZ R148, R27, R0.reuse, -R42.reuse ;  /* 0x000000001b947223 */ /* 0x180fe2000001082a */
        /* <DEDUP_REMOVED lines=11> */
[----:B-----5:R-:W-:Y:S01]  /*2d70*/  FADD.FTZ R31, R145, R44 ;  /* 0x0000002c911f7221 */ /* 0x020fe20000010000 */
[-CC-:B------:R-:W-:Y:S01]  /*2d80*/  FFMA.FTZ R19, R41, R0.reuse, -R42.reuse ;  /* 0x0000000029137223 */ /* 0x180fe2000001082a */
[-CC-:B------:R-:W-:Y:S01]  /*2d90*/  FFMA.FTZ R142, R47, R0.reuse, -R42.reuse ;  /* 0x000000002f8e7223 */ /* 0x180fe2000001082a */
[----:B------:R-:W3:Y:S01]  /*2da0*/  MUFU.EX2 R7, R7 ;  /* 0x0000000700077308 */ /* 0x000ee20000000800 */
[----:B-1----:R-:W-:Y:S01]  /*2db0*/  FADD.FTZ R44, R8, R31 ;  /* 0x0000001f082c7221 */ /* 0x002fe20000010000 */
[-CC-:B------:R-:W-:Y:S01]  /*2dc0*/  FFMA.FTZ R21, R45, R0.reuse, -R42.reuse ;  /* 0x000000002d157223 */ /* 0x180fe2000001082a */
[-CC-:B------:R-:W-:Y:S01]  /*2dd0*/  FFMA.FTZ R136, R51, R0.reuse, -R42.reuse ;  /* 0x0000000033887223 */ /* 0x180fe2000001082a */
[-C--:B------:R-:W-:Y:S01]  /*2de0*/  FFMA.FTZ R25, R49, R0.reuse, -R42 ;  /* 0x0000000031197223 */ /* 0x080fe2000001082a */
[----:B--2---:R-:W-:Y:S01]  /*2df0*/  FADD.FTZ R31, R147, R44 ;  /* 0x0000002c931f7221 */ /* 0x004fe20000010000 */
        /* <DEDUP_REMOVED lines=11> */
[----:B---3--:R-:W-:Y:S01]  /*2eb0*/  FADD.FTZ R33, R148, R7 ;  /* 0x0000000794217221 */ /* 0x008fe20000010000 */
[----:B------:R-:W-:Y:S01]  /*2ec0*/  FADD.FTZ R46, R28, R35 ;  /* 0x000000231c2e7221 */ /* 0x000fe20000010000 */
[-CC-:B------:R-:W-:Y:S01]  /*2ed0*/  FFMA.FTZ R130, R65, R0.reuse, -R42.reuse ;  /* 0x0000000041827223 */ /* 0x180fe2000001082a */
[-CC-:B------:R-:W-:Y:S01]  /*2ee0*/  FFMA.FTZ R69, R69, R0.reuse, -R42.reuse ;  /* 0x0000000045457223 */ /* 0x180fe2000001082a */
[----:B------:R-:W-:Y:S01]  /*2ef0*/  F2FP.BF16.F32.PACK_AB R151, R6, R151 ;  /* 0x000000970697723e */ /* 0x000fe200000010ff */
[-CC-:B------:R-:W-:Y:S01]  /*2f00*/  FFMA.FTZ R79, R79, R0.reuse, -R42.reuse ;  /* 0x000000004f4f7223 */ /* 0x180fe2000001082a */
[-CC-:B------:R-:W-:Y:S01]  /*2f10*/  FFMA.FTZ R73, R73, R0.reuse, -R42.reuse ;  /* 0x0000000049497223 */ /* 0x180fe2000001082a */
[----:B------:R-:W3:Y:S01]  /*2f20*/  MUFU.EX2 R144, R144 ;  /* 0x0000009000907308 */ /* 0x000ee20000000800 */
[----:B-1----:R-:W-:Y:S01]  /*2f30*/  FADD.FTZ R44, R150, R33 ;  /* 0x00000021962c7221 */ /* 0x002fe20000010000 */
[-CC-:B------:R-:W-:Y:S01]  /*2f40*/  FFMA.FTZ R83, R83, R0.reuse, -R42.reuse ;  /* 0x0000000053537223 */ /* 0x180fe2000001082a */
[-CC-:B------:R-:W-:Y:S01]  /*2f50*/  FFMA.FTZ R77, R77, R0.reuse, -R42.reuse ;  /* 0x000000004d4d7223 */ /* 0x180fe2000001082a */
[-CC-:B------:R-:W-:Y:S01]  /*2f60*/  FFMA.FTZ R89, R89, R0.reuse, -R42.reuse ;  /* 0x0000000059597223 */ /* 0x180fe2000001082a */
[-CC-:B------:R-:W-:Y:S01]  /*2f70*/  FFMA.FTZ R81, R81, R0.reuse, -R42.reuse ;  /* 0x0000000051517223 */ /* 0x180fe2000001082a */
[----:B------:R-:W-:Y:S01]  /*2f80*/  FFMA.FTZ R91, R91, R0, -R42 ;  /* 0x000000005b5b7223 */ /* 0x000fe2000001082a */
[----:B------:R-:W-:Y:S01]  /*2f90*/  F2FP.BF16.F32.PACK_AB R148, R7, R148 ;  /* 0x000000940794723e */ /* 0x000fe200000010ff */
[----:B------:R-:W1:Y:S01]  /*2fa0*/  MUFU.EX2 R13, R13 ;  /* 0x0000000d000d7308 */ /* 0x000e620000000800 */
[----:B--2---:R-:W-:Y:S01]  /*2fb0*/  FADD.FTZ R33, R11, R44 ;  /* 0x0000002c0b217221 */ /* 0x004fe20000010000 */
[----:B------:R-:W-:-:S02]  /*2fc0*/  F2FP.BF16.F32.PACK_AB R145, R8, R145 ;  /* 0x000000910891723e */ /* 0x000fc400000010ff */
[----:B------:R-:W-:Y:S02]  /*2fd0*/  F2FP.BF16.F32.PACK_AB R147, R24, R147 ;  /* 0x000000931893723e */ /* 0x000fe400000010ff */
[----:B------:R-:W-:Y:S02]  /*2fe0*/  F2FP.BF16.F32.PACK_AB R141, R28, R141 ;  /* 0x0000008d1c8d723e */ /* 0x000fe400000010ff */
[----:B------:R-:W2:Y:S01]  /*2ff0*/  MUFU.EX2 R146, R146 ;  /* 0x0000009200927308 */ /* 0x000ea20000000800 */
[----:B---3--:R-:W-:Y:S01]  /*3000*/  FADD.FTZ R44, R144, R33 ;  /* 0x00000021902c7221 */ /* 0x008fe20000010000 */
[----:B------:R-:W-:Y:S01]  /*3010*/  FADD.FTZ R33, R143, R46 ;  /* 0x0000002e8f217221 */ /* 0x000fe20000010000 */
[C---:B------:R-:W-:Y:S02]  /*3020*/  F2FP.BF16.F32.PACK_AB R143, R32.reuse, R143 ;  /* 0x0000008f208f723e */ /* 0x040fe400000010ff */
[----:B------:R-:W-:Y:S01]  /*3030*/  F2FP.BF16.F32.PACK_AB R150, R11, R150 ;  /* 0x000000960b96723e */ /* 0x000fe200000010ff */
[----:B------:R-:W-:Y:S01]  /*3040*/  FADD.FTZ R46, R32, R33 ;  /* 0x00000021202e7221 */ /* 0x000fe20000010000 */
[-C--:B------:R-:W-:Y:S01]  /*3050*/  FFMA.FTZ R33, R71, R0.reuse, -R42 ;  /* 0x0000000047217223 */ /* 0x080fe2000001082a */
[----:B------:R-:W3:Y:S01]  /*3060*/  MUFU.EX2 R15, R15 ;  /* 0x0000000f000f7308 */ /* 0x000ee20000000800 */
[----:B-1----:R-:W-:Y:S01]  /*3070*/  FADD.FTZ R35, R13, R44 ;  /* 0x0000002c0d237221 */ /* 0x002fe20000010000 */
[----:B------:R-:W-:Y:S01]  /*3080*/  FADD.FTZ R37, R137, R46 ;  /* 0x0000002e89257221 */ /* 0x000fe20000010000 */
[----:B------:R-:W-:Y:S01]  /*3090*/  FFMA.FTZ R42, R85, R0, -R42 ;  /* 0x00000000552a7223 */ /* 0x000fe2000001082a */
[----:B------:R-:W-:-:S02]  /*30a0*/  F2FP.BF16.F32.PACK_AB R137, R36, R137 ;  /* 0x000000892489723e */ /* 0x000fc400000010ff */
[----:B------:R-:W-:Y:S01]  /*30b0*/  FADD.FTZ R46, R36, R37 ;  /* 0x00000025242e7221 */ /* 0x000fe20000010000 */
[----:B------:R-:W-:Y:S01]  /*30c0*/  F2FP.BF16.F32.PACK_AB R144, R13, R144 ;  /* 0x000000900d90723e */ /* 0x000fe200000010ff */
[----:B------:R-:W1:Y:S01]  /*30d0*/  MUFU.EX2 R140, R140 ;  /* 0x0000008c008c7308 */ /* 0x000e620000000800 */
[----:B--2---:R-:W-:-:S07]  /*30e0*/  FADD.FTZ R44, R146, R35 ;  /* 0x00000023922c7221 */ /* 0x004fce0000010000 */
[----:B------:R-:W2:Y:S01]  /*30f0*/  MUFU.EX2 R19, R19 ;  /* 0x0000001300137308 */ /* 0x000ea20000000800 */
[C---:B---3--:R-:W-:Y:S01]  /*3100*/  FADD.FTZ R35, R15.reuse, R44 ;  /* 0x0000002c0f237221 */ /* 0x048fe20000010000 */
[----:B------:R-:W-:-:S06]  /*3110*/  F2FP.BF16.F32.PACK_AB R146, R15, R146 ;  /* 0x000000920f92723e */ /* 0x000fcc00000010ff */
[----:B------:R-:W3:Y:S01]  /*3120*/  MUFU.EX2 R142, R142 ;  /* 0x0000008e008e7308 */ /* 0x000ee20000000800 */
[----:B-1----:R-:W-:Y:S01]  /*3130*/  FADD.FTZ R44, R140, R35 ;  /* 0x000000238c2c7221 */ /* 0x002fe20000010000 */
[----:B------:R-:W-:Y:S01]  /*3140*/  FADD.FTZ R35, R139, R46 ;  /* 0x0000002e8b237221 */ /* 0x000fe20000010000 */
[----:B------:R-:W-:-:S03]  /*3150*/  F2FP.BF16.F32.PACK_AB R139, R34, R139 ;  /* 0x0000008b228b723e */ /* 0x000fc600000010ff */
[----:B------:R-:W-:Y:S02]  /*3160*/  FADD.FTZ R46, R34, R35 ;  /* 0x00000023222e7221 */ /* 0x000fe40000010000 */
[----:B------:R-:W1:Y:S01]  /*3170*/  MUFU.EX2 R21, R21 ;  /* 0x0000001500157308 */ /* 0x000e620000000800 */
[----:B--2---:R-:W-:Y:S01]  /*3180*/  FADD.FTZ R3, R19, R44 ;  /* 0x0000002c13037221 */ /* 0x004fe20000010000 */
[----:B------:R-:W-:Y:S01]  /*3190*/  FADD.FTZ R35, R133, R46 ;  /* 0x0000002e85237221 */ /* 0x000fe20000010000 */
[C---:B------:R-:W-:Y:S02]  /*31a0*/  F2FP.BF16.F32.PACK_AB R133, R30.reuse, R133 ;  /* 0x000000851e85723e */ /* 0x040fe400000010ff */
[----:B------:R-:W-:Y:S01]  /*31b0*/  F2FP.BF16.F32.PACK_AB R140, R19, R140 ;  /* 0x0000008c138c723e */ /* 0x000fe200000010ff */
[----:B------:R-:W-:Y:S02]  /*31c0*/  FADD.FTZ R46, R30, R35 ;  /* 0x000000231e2e7221 */ /* 0x000fe40000010000 */
[----:B------:R-:W2:Y:S01]  /*31d0*/  MUFU.EX2 R136, R136 ;  /* 0x0000008800887308 */ /* 0x000ea20000000800 */
[----:B---3--:R-:W-:Y:S01]  /*31e0*/  FADD.FTZ R44, R142, R3 ;  /* 0x000000038e2c7221 */ /* 0x008fe20000010000 */
[----:B------:R-:W-:Y:S01]  /*31f0*/  FADD.FTZ R35, R135, R46 ;  /* 0x0000002e87237221 */ /* 0x000fe20000010000 */
[----:B------:R-:W-:-:S03]  /*3200*/  F2FP.BF16.F32.PACK_AB R135, R26, R135 ;  /* 0x000000871a87723e */ /* 0x000fc600000010ff */
[----:B------:R-:W-:Y:S02]  /*3210*/  FADD.FTZ R46, R26, R35 ;  /* 0x000000231a2e7221 */ /* 0x000fe40000010000 */
[----:B------:R-:W3:Y:S01]  /*3220*/  MUFU.EX2 R25, R25 ;  /* 0x0000001900197308 */ /* 0x000ee20000000800 */
[----:B-1----:R-:W-:Y:S01]  /*3230*/  FADD.FTZ R3, R21, R44 ;  /* 0x0000002c15037221 */ /* 0x002fe20000010000 */
[----:B------:R-:W-:Y:S01]  /*3240*/  FADD.FTZ R35, R129, R46 ;  /* 0x0000002e81237221 */ /* 0x000fe20000010000 */
[----:B------:R-:W-:Y:S02]  /*3250*/  F2FP.BF16.F32.PACK_AB R129, R20, R129 ;  /* 0x000000811481723e */ /* 0x000fe400000010ff */
[----:B------:R-:W-:-:S03]  /*3260*/  F2FP.BF16.F32.PACK_AB R142, R21, R142 ;  /* 0x0000008e158e723e */ /* 0x000fc600000010ff */
        /* <DEDUP_REMOVED lines=9> */
[----:B------:R-:W-:Y:S01]  /*3300*/  FADD.FTZ R44, R20, R35 ;  /* 0x00000023142c7221 */ /* 0x000fe20000010000 */
[----:B------:R-:W-:-:S03]  /*3310*/  F2FP.BF16.F32.PACK_AB R138, R27, R138 ;  /* 0x0000008a1b8a723e */ /* 0x000fc600000010ff */
[----:B------:R-:W-:Y:S01]  /*3320*/  FADD.FTZ R35, R131, R44 ;  /* 0x0000002c83237221 */ /* 0x000fe20000010000 */
[----:B------:R-:W-:Y:S01]  /*3330*/  F2FP.BF16.F32.PACK_AB R131, R14, R131 ;  /* 0x000000830e83723e */ /* 0x000fe200000010ff */
[----:B------:R-:W2:Y:S01]  /*3340*/  MUFU.EX2 R134, R134 ;  /* 0x0000008600867308 */ /* 0x000ea20000000800 */
[----:B---3--:R-:W-:Y:S01]  /*3350*/  FADD.FTZ R4, R132, R3 ;  /* 0x0000000384047221 */ /* 0x008fe20000010000 */
[----:B------:R-:W-:-:S04]  /*3360*/  FADD.FTZ R6, R14, R35 ;  /* 0x000000230e067221 */ /* 0x000fc80000010000 */
        /* <DEDUP_REMOVED lines=27> */
[----:B------:R-:W-:-:S05]  /*3520*/  F2FP.BF16.F32.PACK_AB R130, R69, R130 ;  /* 0x000000824582723e */ /* 0x000fca00000010ff */
        /* <DEDUP_REMOVED lines=15> */
[----:B------:R-:W-:-:S05]  /*3620*/  IMAD.MOV.U32 R89, RZ, RZ, R119 ;  /* 0x000000ffff597224 */ /* 0x000fca00078e0077 */
[----:B------:R-:W1:Y:S01]  /*3630*/  MUFU.EX2 R40, R40 ;  /* 0x0000002800287308 */ /* 0x000e620000000800 */
[----:B--2---:R-:W-:Y:S01]  /*3640*/  FADD.FTZ R7, R91, R4 ;  /* 0x000000045b077221 */ /* 0x004fe20000010000 */
[----:B---3--:R-:W-:-:S03]  /*3650*/  F2FP.BF16.F32.PACK_AB R122, R42, R91 ;  /* 0x0000005b2a7a723e */ /* 0x008fc600000010ff */
        /* <DEDUP_REMOVED lines=29> */
.L_x_12050:
        /* <DEDUP_REMOVED lines=9> */
.L_x_12043:
[----:B------:R-:W-:Y:S01]  /*38c0*/  ULEA UR6, UR36, UR40, 0x3 ;  /* 0x0000002824067291 */ /* 0x000fe2000f8e183f */
[----:B------:R-:W-:-:S05]  /*38d0*/  IMAD.U32 R0, RZ, RZ, UR37 ;  /* 0x00000025ff007e24 */ /* 0x000fca000f8e00ff */
[----:B------:R-:W-:-:S04]  /*38e0*/  SHF.L.U32 R0, R0, 0x1f, RZ ;  /* 0x0000001f00007819 */ /* 0x000fc800000006ff */
[----:B------:R1:W2:Y:S01]  /*38f0*/  SYNCS.PHASECHK.TRANS64.TRYWAIT P3, [UR6+0x16830], R0 ;  /* 0x01683000ff0075a7 */ /* 0x0002a20008060146 */
[----:B------:R-:W-:Y:S05]  /*3900*/  @!P0 BRA `(.L_x_12044) ;  /* 0x0000000000048947 */ /* 0x000fea0003800000 */
[----:B------:R-:W-:Y:S01]  /*3910*/  BPT.TRAP 0x1 ;  /* 0x000000040000795c */ /* 0x000fe20000300000 */
.L_x_12044:
[----:B--2---:R-:W-:Y:S05]  /*3920*/  @P3 BRA `(.L_x_12042) ;  /* 0x0000000000083947 */ /* 0x004fea0003800000 */
[----:B------:R-:W2:Y:S02]  /*3930*/  SYNCS.PHASECHK.TRANS64.TRYWAIT P3, [UR6+0x16830], R0 ;  /* 0x01683000ff0075a7 */ /* 0x000ea40008060146 */
[----:B--2---:R-:W-:Y:S05]  /*3940*/  @!P3 BRA `(.L_x_12045) ;  /* 0x000000800064b947 */ /* 0x004fea0003800000 */
.L_x_12042:
        /* <DEDUP_REMOVED lines=25> */
.L_x_12047:
[----:B------:R-:W-:Y:S01]  /*3ae0*/  ULEA UR6, UR27, UR40, 0x3 ;  /* 0x000000281b067291 */ /* 0x000fe2000f8e183f */
[----:B------:R-:W-:-:S05]  /*3af0*/  IMAD.U32 R0, RZ, RZ, UR29 ;  /* 0x0000001dff007e24 */ /* 0x000fca000f8e00ff */
[----:B------:R-:W-:-:S04]  /*3b00*/  SHF.L.U32 R0, R0, 0x1f, RZ ;  /* 0x0000001f00007819 */ /* 0x000fc800000006ff */
[----:B------:R1:W2:Y:S01]  /*3b10*/  SYNCS.PHASECHK.TRANS64.TRYWAIT P2, [UR6+0x16850], R0 ;  /* 0x01685000ff0075a7 */ /* 0x0002a20008040146 */
[----:B------:R-:W-:Y:S05]  /*3b20*/  @!P0 BRA `(.L_x_12048) ;  /* 0x0000000000048947 */ /* 0x000fea0003800000 */
[----:B------:R-:W-:Y:S01]  /*3b30*/  BPT.TRAP 0x1 ;  /* 0x000000040000795c */ /* 0x000fe20000300000 */
.L_x_12048:
[----:B--2---:R-:W-:Y:S05]  /*3b40*/  @P2 BRA `(.L_x_12046) ;  /* 0x0000000000082947 */ /* 0x004fea0003800000 */
[----:B------:R-:W2:Y:S02]  /*3b50*/  SYNCS.PHASECHK.TRANS64.TRYWAIT P2, [UR6+0x16850], R0 ;  /* 0x01685000ff0075a7 */ /* 0x000ea40008040146 */
[----:B--2---:R-:W-:Y:S05]  /*3b60*/  @!P2 BRA `(.L_x_12049) ;  /* 0x0000007c00f4a947 */ /* 0x004fea0003800000 */
.L_x_12046:
[----:B------:R-:W-:Y:S01]  /*3b70*/  UIADD3 UR6, UR40, 0x400, URZ ;  /* 0x0000040028067890 */ /* 0x000fe2000fffe03f */
[----:B------:R-:W-:Y:S01]  /*3b80*/  WARPGROUP.ARRIVE ;  /* 0x00000000000079c5 */ /* 0x000fe20000000000 */
[----:B------:R-:W-:Y:S01]  /*3b90*/  UMOV UR7, 0x40000040 ;  /* 0x4000004000077882 */ /* 0x000fe20000000000 */
[----:B------:R-:W-:Y:S02]  /*3ba0*/  UISETP.NE.U32.AND UP0, UPT, UR22, URZ, UPT ;  /* 0x0000003f1600728c */ /* 0x000fe4000bf05070 */
[----:B------:R-:W-:Y:S02]  /*3bb0*/  USHF.R.U32.HI UR6, URZ, 0x4, UR6 ;  /* 0x000000043f067899 */ /* 0x000fe40008011606 */
[----:B------:R-:W-:Y:S02]  /*3bc0*/  UISETP.NE.AND.EX UP0, UPT, UR23, URZ, UPT, UP0 ;  /* 0x0000003f1700728c */ /* 0x000fe4000bf05300 */
[----:B------:R-:W-:Y:S01]  /*3bd0*/  ULOP3.LUT UR6, UR6, 0x3fff, URZ, 0xc0, !UPT ;  /* 0x00003fff06067892 */ /* 0x000fe2000f8ec03f */
[----:B------:R-:W-:-:S03]  /*3be0*/  UMOV UR29, UR37 ;  /* 0x00000025001d7c82 */ /* 0x000fc60008000000 */
[----:B------:R-:W-:-:S07]  /*3bf0*/  ULEA UR10, UR27, UR6, 0xa ;  /* 0x000000061b0a7291 */ /* 0x000fce000f8e503f */
[----:B------:R-:W-:Y:S02]  /*3c00*/  UMOV UR6, UR10 ;  /* 0x0000000a00067c82 */ /* 0x000fe40008000000 */
[----:B------:R-:W-:Y:S01]  /*3c10*/  HGMMA.64x64x16.F32.BF16 R88, R148, gdesc[UR4].tnspB, R88, gsb0 ;  /* 0x40e0000494587df0 */ /* 0x000fe20008001858 */
[----:B------:R-:W-:Y:S01]  /*3c20*/  UMOV UR6, 0xffffff80 ;  /* 0xffffff8000067882 */ /* 0x000fe20000000000 */
[----:B------:R-:W-:Y:S02]  /*3c30*/  USEL UR7, UR25, 0x1, UP0 ;  /* 0x0000000119077887 */ /* 0x000fe40008000000 */
[----:B------:R-:W-:Y:S02]  /*3c40*/  UIMAD UR6, UR28, UR6, 0x1 ;  /* 0x000000011c0674a4 */ /* 0x000fe4000f8e0206 */
[----:B------:R-:W-:Y:S02]  /*3c50*/  UISETP.GT.AND UP0, UPT, UR28, UR26, UPT ;  /* 0x0000001a1c00728c */ /* 0x000fe4000bf04270 */
[----:B------:R-:W-:-:S02]  /*3c60*/  UIADD3 UR6, UR42, UR6, URZ ;  /* 0x000000062a067290 */ /* 0x000fc4000fffe03f */
[----:B------:R-:W-:Y:S02]  /*3c70*/  UIADD3 UR28, UR28, -0x1, URZ ;  /* 0xffffffff1c1c7890 */ /* 0x000fe4000fffe03f */
[----:B------:R-:W-:-:S03]  /*3c80*/  UIMAD UR6, UR7, UR24, UR6 ;  /* 0x00000018070672a4 */ /* 0x000fc6000f8e0206 */
[----:B------:R-:W-:Y:S01]  /*3c90*/  UMOV UR7, 0x40000040 ;  /* 0x4000004000077882 */ /* 0x000fe20000000000 */
[----:B------:R-:W-:-:S06]  /*3ca0*/  UIADD3 UR6, UR6, -UR21, URZ ;  /* 0x8000001506067290 */ /* 0x000fcc000fffe03f */
[----:B-12---:R-:W-:Y:S01]  /*3cb0*/  IMAD.U32 R0, RZ, RZ, UR6 ;  /* 0x00000006ff007e24 */ /* 0x006fe2000f8e00ff */
        /* <DEDUP_REMOVED lines=30> */
[----:B------:R-:W-:Y:S01]  /*3ea0*/  HGMMA.64x64x16.F32.BF16 R88, R144, gdesc[UR4].tnspB, R88, gsb0 ;  /* 0x40e0000490587df0 */ /* 0x000fe20008001858 */
[----:B------:R-:W-:Y:S01]  /*3eb0*/  UIADD3 UR6, UR10, 0x100, URZ ;  /* 0x000001000a067890 */ /* 0x000fe2000fffe03f */
[----:B------:R-:W-:Y:S01]  /*3ec0*/  FSEL R19, R40, -INF , P2 ;  /* 0xff80000028137808 */ /* 0x000fe20001000000 */
[----:B------:R-:W-:Y:S01]  /*3ed0*/  UMOV UR7, 0x40000040 ;  /* 0x4000004000077882 */ /* 0x000fe20000000000 */
        /* <DEDUP_REMOVED lines=30> */
[----:B------:R-:W-:Y:S01]  /*40c0*/  WARPGROUP.ARRIVE ;  /* 0x00000000000079c5 */ /* 0x000fe20000000000 */
[----:B------:R-:W-:Y:S02]  /*40d0*/  FSEL R145, R48, -INF , P2 ;  /* 0xff80000030917808 */ /* 0x000fe40001000000 */
[----:B------:R-:W-:Y:S02]  /*40e0*/  ISETP.GT.AND P2, PT, R8, 0x38, PT ;  /* 0x000000380800780c */ /* 0x000fe40003f44270 */
[----:B------:R-:W-:Y:S01]  /*40f0*/  FMNMX.FTZ R0, R145, R0, !PT ;  /* 0x0000000091007209 */ /* 0x000fe20007810000 */
[----:B------:R-:W-:Y:S01]  /*4100*/  HGMMA.64x64x16.F32.BF16 R88, R140, gdesc[UR4].tnspB, R88, gsb0 ;  /* 0x40e000048c587df0 */ /* 0x000fe20008001858 */
[----:B------:R-:W-:Y:S01]  /*4110*/  FSEL R147, R52, -INF , P2 ;  /* 0xff80000034937808 */ /* 0x000fe20001000000 */
[----:B------:R-:W-:Y:S01]  /*4120*/  UIADD3 UR6, UR10, 0x180, URZ ;  /* 0x000001800a067890 */ /* 0x000fe2000fffe03f */
[----:B------:R-:W-:Y:S01]  /*4130*/  FMNMX.FTZ R0, R49, R0, !PT ;  /* 0x0000000031007209 */ /* 0x000fe20007810000 */
[----:B------:R-:W-:Y:S01]  /*4140*/  UMOV UR7, 0x40000040 ;  /* 0x4000004000077882 */ /* 0x000fe20000000000 */
        /* <DEDUP_REMOVED lines=16> */
[C---:B------:R-:W-:Y:S02]  /*4250*/  ISETP.GT.AND P2, PT, R8.reuse, 0x60, PT ;  /* 0x000000600800780c */ /* 0x040fe40003f44270 */
        /* <DEDUP_REMOVED lines=18> */
[C---:B------:R-:W-:Y:S01]  /*4380*/  ISETP.GT.AND P2, PT, R8.reuse, 0x78, PT ;  /* 0x000000780800780c */ /* 0x040fe20003f44270 */
[----:B------:R-:W-:Y:S01]  /*4390*/  VIADD R8, R8, 0x8 ;  /* 0x0000000808087836 */ /* 0x000fe20000000000 */
[----:B------:R-:W-:Y:S02]  /*43a0*/  FMNMX.FTZ R0, R157, R0, !PT ;  /* 0x000000009d007209 */ /* 0x000fe40007810000 */
[----:B------:R-:W-:-:S02]  /*43b0*/  FSEL R84, R84, -INF , P2 ;  /* 0xff80000054547808 */ /* 0x000fc40001000000 */
[----:B------:R-:W-:Y:S02]  /*43c0*/  FMNMX.FTZ R5, R81, R0, !PT ;  /* 0x0000000051057209 */ /* 0x000fe40007810000 */
[----:B------:R-:W-:Y:S02]  /*43d0*/  ISETP.GT.AND P4, PT, R8, RZ, PT ;  /* 0x000000ff0800720c */ /* 0x000fe40003f84270 */
[----:B------:R-:W-:Y:S02]  /*43e0*/  FMNMX.FTZ R0, R84, R5, !PT ;  /* 0x0000000554007209 */ /* 0x000fe40007810000 */
[----:B------:R-:W-:Y:S02]  /*43f0*/  ISETP.GT.AND P3, PT, R8, 0x1, PT ;  /* 0x000000010800780c */ /* 0x000fe40003f64270 */
[----:B------:R-:W-:Y:S02]  /*4400*/  FMNMX.FTZ R12, R85, R0, !PT ;  /* 0x00000000550c7209 */ /* 0x000fe40007810000 */
[----:B------:R-:W1:Y:S01]  /*4410*/  LDC R0, c[0x0][0x988] ;  /* 0x00026200ff007b82 */ /* 0x000e620000000800 */
[----:B------:R-:W-:-:S02]  /*4420*/  FSEL R26, R26, -INF , P4 ;  /* 0xff8000001a1a7808 */ /* 0x000fc40002000000 */
[----:B------:R-:W2:Y:S01]  /*4430*/  SHFL.BFLY PT, R5, R12, 0x2, 0x1f ;  /* 0x0c401f000c057f89 */ /* 0x000ea200000e0000 */
[C---:B------:R-:W-:Y:S02]  /*4440*/  ISETP.GT.AND P4, PT, R8.reuse, 0x8, PT ;  /* 0x000000080800780c */ /* 0x040fe40003f84270 */
        /* <DEDUP_REMOVED lines=13> */
[----:B------:R-:W-:-:S04]  /*4520*/  ISETP.GT.AND P3, PT, R8, 0x29, PT ;  /* 0x000000290800780c */ /* 0x000fc80003f64270 */
[----:B------:R-:W-:Y:S02]  /*4530*/  FSEL R47, R47, -INF , P3 ;  /* 0xff8000002f2f7808 */ /* 0x000fe40001800000 */
[----:B------:R-:W-:-:S04]  /*4540*/  ISETP.GT.AND P3, PT, R8, 0x31, PT ;  /* 0x000000310800780c */ /* 0x000fc80003f64270 */
[----:B------:R-:W-:Y:S02]  /*4550*/  FSEL R51, R51, -INF , P3 ;  /* 0xff80000033337808 */ /* 0x000fe40001800000 */
[C---:B------:R-:W-:Y:S01]  /*4560*/  ISETP.GT.AND P3, PT, R8.reuse, 0x39, PT ;  /* 0x000000390800780c */ /* 0x040fe20003f64270 */
[----:B------:R-:W-:Y:S02]  /*4570*/  WARPGROUP.DEPBAR.LE gsb0, 0x0 ;  /* 0x00008000000079c5 */ /* 0x000fe40000010000 */
[----:B------:R-:W-:Y:S01]  /*4580*/  WARPGROUP.ARRIVE ;  /* 0x00000000000079c5 */ /* 0x000fe20000000000 */
[----:B------:R-:W-:Y:S02]  /*4590*/  FSEL R55, R55, -INF , P3 ;  /* 0xff80000037377808 */ /* 0x000fe40001800000 */
[----:B------:R-:W-:-:S03]  /*45a0*/  ISETP.GT.AND P3, PT, R8, 0x41, PT ;  /* 0x000000410800780c */ /* 0x000fc60003f64270 */
[----:B------:R-:W-:Y:S01]  /*45b0*/  HGMMA.64x64x16.F32.BF16 R88, R132, gdesc[UR4].tnspB, R88, gsb0 ;  /* 0x40e0000484587df0 */ /* 0x000fe20008001858 */
[----:B--2---:R-:W-:Y:S01]  /*45c0*/  FMNMX.FTZ R5, R14, R5, !PT ;  /* 0x000000050e057209 */ /* 0x004fe20007810000 */
[----:B------:R-:W-:Y:S01]  /*45d0*/  UIADD3 UR6, UR10, 0x280, URZ ;  /* 0x000002800a067890 */ /* 0x000fe2000fffe03f */
[----:B------:R-:W-:Y:S01]  /*45e0*/  FSEL R59, R59, -INF , P3 ;  /* 0xff8000003b3b7808 */ /* 0x000fe20001800000 */
[----:B------:R-:W-:Y:S01]  /*45f0*/  UMOV UR7, 0x40000040 ;  /* 0x4000004000077882 */ /* 0x000fe20000000000 */
[C---:B------:R-:W-:Y:S01]  /*4600*/  FSETP.NEU.FTZ.AND P2, PT, R5.reuse, -INF , PT ;  /* 0xff8000000500780b */ /* 0x040fe20003f5d000 */
[----:B-1----:R-:W-:Y:S01]  /*4610*/  FMUL.FTZ R10, R5, R0 ;  /* 0x00000000050a7220 */ /* 0x002fe20000410000 */
[----:B------:R-:W-:-:S04]  /*4620*/  ISETP.GT.AND P3, PT, R8, 0x49, PT ;  /* 0x000000490800780c */ /* 0x000fc80003f64270 */
[----:B------:R-:W-:Y:S02]  /*4630*/  FSEL R10, R10, RZ, P2 ;  /* 0x000000ff0a0a7208 */ /* 0x000fe40001000000 */
[----:B------:R-:W-:Y:S02]  /*4640*/  FSEL R63, R63, -INF , P3 ;  /* 0xff8000003f3f7808 */ /* 0x000fe40001800000 */
[----:B------:R-:W-:Y:S01]  /*4650*/  ISETP.GT.AND P3, PT, R8, 0x51, PT ;  /* 0x000000510800780c */ /* 0x000fe20003f64270 */
        /* <DEDUP_REMOVED lines=36> */
[-CC-:B------:R-:W-:Y:S01]  /*48a0*/  FFMA.FTZ R61, R65, R0.reuse, -R10.reuse ;  /* 0x00000000413d7223 */ /* 0x180fe2000001080a */
[-CC-:B------:R-:W-:Y:S01]  /*48b0*/  FFMA.FTZ R65, R69, R0.reuse, -R10.reuse ;  /* 0x0000000045417223 */ /* 0x180fe2000001080a */
[-CC-:B------:R-:W-:Y:S01]  /*48c0*/  FFMA.FTZ R69, R73, R0.reuse, -R10.reuse ;  /* 0x0000000049457223 */ /* 0x180fe2000001080a */
[----:B------:R-:W-:Y:S01]  /*48d0*/  FSEL R71, R71, -INF , P3 ;  /* 0xff80000047477808 */ /* 0x000fe20001800000 */
[-CC-:B------:R-:W-:Y:S01]  /*48e0*/  FFMA.FTZ R73, R77, R0.reuse, -R10.reuse ;  /* 0x000000004d497223 */ /* 0x180fe2000001080a */
[C---:B------:R-:W-:Y:S01]  /*48f0*/  ISETP.GT.AND P3, PT, R8.reuse, 0x61, PT ;  /* 0x000000610800780c */ /* 0x040fe20003f64270 */
[-CC-:B------:R-:W-:Y:S01]  /*4900*/  FFMA.FTZ R77, R81, R0.reuse, -R10.reuse ;  /* 0x00000000514d7223 */ /* 0x180fe2000001080a */
[----:B------:R-:W-:Y:S01]  /*4910*/  FSEL R81, R5, RZ, P2 ;  /* 0x000000ff05517208 */ /* 0x000fe20001000000 */
[-C--:B------:R-:W-:Y:S01]  /*4920*/  FFMA.FTZ R30, R85, R0.reuse, -R10 ;  /* 0x00000000551e7223 */ /* 0x080fe2000001080a */
[----:B------:R-:W-:Y:S01]  /*4930*/  FSEL R75, R75, -INF , P3 ;  /* 0xff8000004b4b7808 */ /* 0x000fe20001800000 */
[----:B------:R-:W-:Y:S01]  /*4940*/  MUFU.EX2 R137, R137 ;  /* 0x0000008900897308 */ /* 0x000fe20000000800 */
[C---:B------:R-:W-:Y:S01]  /*4950*/  ISETP.GT.AND P3, PT, R8.reuse, 0x69, PT ;  /* 0x000000690800780c */ /* 0x040fe20003f64270 */
[----:B------:R-:W-:Y:S01]  /*4960*/  FADD.FTZ R85, -R81, R6 ;  /* 0x0000000651557221 */ /* 0x000fe20000010100 */
[-CC-:B------:R-:W-:Y:S01]  /*4970*/  FFMA.FTZ R14, R141, R0.reuse, -R10.reuse ;  /* 0x000000008d0e7223 */ /* 0x180fe2000001080a */
[-CC-:B------:R-:W-:Y:S01]  /*4980*/  FFMA.FTZ R24, R157, R0.reuse, -R10.reuse ;  /* 0x000000009d187223 */ /* 0x180fe2000001080a */
[----:B------:R-:W-:Y:S01]  /*4990*/  FSEL R79, R79, -INF , P3 ;  /* 0xff8000004f4f7808 */ /* 0x000fe20001800000 */
[-C--:B------:R-:W-:Y:S01]  /*49a0*/  FMUL.FTZ R6, R85, R0.reuse ;  /* 0x0000000055067220 */ /* 0x080fe20000410000 */
[----:B------:R-:W-:Y:S01]  /*49b0*/  ISETP.GT.AND P3, PT, R8, 0x71, PT ;  /* 0x000000710800780c */ /* 0x000fe20003f64270 */
[----:B------:R-:W-:Y:S01]  /*49c0*/  MUFU.EX2 R148, R148 ;  /* 0x0000009400947308 */ /* 0x000fe20000000800 */
[----:B------:R-:W-:-:S02]  /*49d0*/  FFMA.FTZ R84, R84, R0, -R10 ;  /* 0x0000000054547223 */ /* 0x000fc4000001080a */
[----:B------:R-:W-:Y:S02]  /*49e0*/  FSEL R83, R83, -INF , P3 ;  /* 0xff80000053537808 */ /* 0x000fe40001800000 */
[----:B------:R-:W-:Y:S01]  /*49f0*/  ISETP.GT.AND P3, PT, R8, 0x79, PT ;  /* 0x000000790800780c */ /* 0x000fe20003f64270 */
[----:B------:R-:W-:Y:S02]  /*4a00*/  WARPGROUP.DEPBAR.LE gsb0, 0x0 ;  /* 0x00008000000079c5 */ /* 0x000fe40000010000 */
[----:B------:R-:W-:Y:S01]  /*4a10*/  WARPGROUP.ARRIVE ;  /* 0x00000000000079c5 */ /* 0x000fe20000000000 */
[----:B------:R-:W-:Y:S01]  /*4a20*/  FSEL R133, R46, -INF , P4 ;  /* 0xff8000002e857808 */ /* 0x000fe20002000000 */
[-CC-:B------:R-:W-:Y:S01]  /*4a30*/  FFMA.FTZ R132, R149, R0.reuse, -R10.reuse ;  /* 0x0000000095847223 */ /* 0x180fe2000001080a */
[----:B------:R-:W-:Y:S01]  /*4a40*/  ISETP.GT.AND P4, PT, R8, 0x30, PT ;  /* 0x000000300800780c */ /* 0x000fe20003f84270 */
[----:B------:R-:W-:Y:S01]  /*4a50*/  FFMA.FTZ R134, R151, R0, -R10 ;  /* 0x0000000097867223 */ /* 0x000fe2000001080a */
[----:B------:R-:W-:Y:S01]  /*4a60*/  FMNMX.FTZ R12, R133, R12, !PT ;  /* 0x0000000c850c7209 */ /* 0x000fe20007810000 */
[----:B------:R-:W-:Y:S01]  /*4a70*/  HGMMA.64x64x16.F32.BF16 R88, R128, gdesc[UR4].tnspB, R88, gsb0 ;  /* 0x40e0000480587df0 */ /* 0x000fe20008001858 */
[----:B------:R-:W-:Y:S01]  /*4a80*/  FSEL R41, R50, -INF , P4 ;  /* 0xff80000032297808 */ /* 0x000fe20002000000 */
[----:B------:R-:W-:Y:S01]  /*4a90*/  UIADD3 UR6, UR10, 0x300, URZ ;  /* 0x000003000a067890 */ /* 0x000fe2000fffe03f */
[----:B------:R-:W-:Y:S01]  /*4aa0*/  FMNMX.FTZ R12, R47, R12, !PT ;  /* 0x0000000c2f0c7209 */ /* 0x000fe20007810000 */
[----:B------:R-:W-:Y:S01]  /*4ab0*/  UMOV UR7, 0x40000040 ;  /* 0x4000004000077882 */ /* 0x000fe20000000000 */
[----:B------:R-:W-:Y:S01]  /*4ac0*/  ISETP.GT.AND P4, PT, R8, 0x38, PT ;  /* 0x000000380800780c */ /* 0x000fe20003f84270 */
[----:B------:R-:W1:Y:S01]  /*4ad0*/  MUFU.EX2 R6, R6 ;  /* 0x0000000600067308 */ /* 0x000e620000000800 */
[----:B------:R-:W-:-:S02]  /*4ae0*/  FMNMX.FTZ R12, R41, R12, !PT ;  /* 0x0000000c290c7209 */ /* 0x000fc40007810000 */
[----:B------:R-:W-:Y:S02]  /*4af0*/  FSEL R135, R54, -INF , P4 ;  /* 0xff80000036877808 */ /* 0x000fe40002000000 */
[----:B------:R-:W-:Y:S02]  /*4b00*/  FMNMX.FTZ R12, R51, R12, !PT ;  /* 0x0000000c330c7209 */ /* 0x000fe40007810000 */
[----:B------:R-:W-:Y:S01]  /*4b10*/  ISETP.GT.AND P4, PT, R8, 0x40, PT ;  /* 0x000000400800780c */ /* 0x000fe20003f84270 */
[----:B------:R-:W2:Y:S01]  /*4b20*/  MUFU.EX2 R150, R150 ;  /* 0x0000009600967308 */ /* 0x000ea20000000800 */
[----:B------:R-:W-:Y:S02]  /*4b30*/  FMNMX.FTZ R12, R135, R12, !PT ;  /* 0x0000000c870c7209 */ /* 0x000fe40007810000 */
[----:B------:R-:W-:Y:S02]  /*4b40*/  FSEL R139, R58, -INF , P4 ;  /* 0xff8000003a8b7808 */ /* 0x000fe40002000000 */
[----:B------:R-:W-:-:S02]  /*4b50*/  FMNMX.FTZ R12, R55, R12, !PT ;  /* 0x0000000c370c7209 */ /* 0x000fc40007810000 */
[----:B------:R-:W-:Y:S01]  /*4b60*/  ISETP.GT.AND P4, PT, R8, 0x48, PT ;  /* 0x000000480800780c */ /* 0x000fe20003f84270 */
[----:B------:R-:W3:Y:S01]  /*4b70*/  MUFU.EX2 R11, R11 ;  /* 0x0000000b000b7308 */ /* 0x000ee20000000800 */
[----:B------:R-:W-:Y:S02]  /*4b80*/  FMNMX.FTZ R12, R139, R12, !PT ;  /* 0x0000000c8b0c7209 */ /* 0x000fe40007810000 */
[----:B------:R-:W-:Y:S02]  /*4b90*/  FSEL R145, R62, -INF , P4 ;  /* 0xff8000003e917808 */ /* 0x000fe40002000000 */
[----:B------:R-:W-:Y:S02]  /*4ba0*/  FMNMX.FTZ R12, R59, R12, !PT ;  /* 0x0000000c3b0c7209 */ /* 0x000fe40007810000 */
[----:B------:R-:W-:Y:S01]  /*4bb0*/  ISETP.GT.AND P4, PT, R8, 0x50, PT ;  /* 0x000000500800780c */ /* 0x000fe20003f84270 */
[----:B------:R-:W4:Y:S01]  /*4bc0*/  MUFU.EX2 R144, R144 ;  /* 0x0000009000907308 */ /* 0x000f220000000800 */
[----:B------:R-:W-:-:S02]  /*4bd0*/  FMNMX.FTZ R12, R145, R12, !PT ;  /* 0x0000000c910c7209 */ /* 0x000fc40007810000 */
[----:B------:R-:W-:Y:S02]  /*4be0*/  FSEL R66, R66, -INF , P4 ;  /* 0xff80000042427808 */ /* 0x000fe40002000000 */
[----:B------:R-:W-:Y:S02]  /*4bf0*/  FMNMX.FTZ R9, R63, R12, !PT ;  /* 0x0000000c3f097209 */ /* 0x000fe40007810000 */
[----:B------:R-:W-:Y:S01]  /*4c00*/  ISETP.GT.AND P4, PT, R8, 0x58, PT ;  /* 0x000000580800780c */ /* 0x000fe20003f84270 */
[----:B------:R-:W5:Y:S01]  /*4c10*/  MUFU.EX2 R25, R25 ;  /* 0x0000001900197308 */ /* 0x000f620000000800 */
[----:B------:R-:W-:Y:S02]  /*4c20*/  FMNMX.FTZ R12, R66, R9, !PT ;  /* 0x00000009420c7209 */ /* 0x000fe40007810000 */
[----:B------:R-:W-:Y:S02]  /*4c30*/  FSEL R147, R70, -INF , P4 ;  /* 0xff80000046937808 */ /* 0x000fe40002000000 */
[----:B------:R-:W-:-:S02]  /*4c40*/  FMNMX.FTZ R12, R67, R12, !PT ;  /* 0x0000000c430c7209 */ /* 0x000fc40007810000 */
[----:B------:R-:W-:Y:S01]  /*4c50*/  ISETP.GT.AND P4, PT, R8, 0x60, PT ;  /* 0x000000600800780c */ /* 0x000fe20003f84270 */
[----:B------:R-:W5:Y:S01]  /*4c60*/  MUFU.EX2 R146, R146 ;  /* 0x0000009200927308 */ /* 0x000f620000000800 */
[----:B------:R-:W-:Y:S02]  /*4c70*/  FMNMX.FTZ R12, R147, R12, !PT ;  /* 0x0000000c930c7209 */ /* 0x000fe40007810000 */
[----:B------:R-:W-:Y:S02]  /*4c80*/  FSEL R74, R74, -INF , P4 ;  /* 0xff8000004a4a7808 */ /* 0x000fe40002000000 */
[----:B------:R-:W-:Y:S02]  /*4c90*/  FMNMX.FTZ R9, R71, R12, !PT ;  /* 0x0000000c47097209 */ /* 0x000fe40007810000 */
[----:B------:R-:W-:Y:S01]  /*4ca0*/  ISETP.GT.AND P4, PT, R8, 0x68, PT ;  /* 0x000000680800780c */ /* 0x000fe20003f84270 */
[----:B------:R-:W5:Y:S01]  /*4cb0*/  MUFU.EX2 R15, R15 ;  /* 0x0000000f000f7308 */ /* 0x000f620000000800 */
        /* <DEDUP_REMOVED lines=10> */
[----:B------:R-:W-:Y:S01]  /*4d60*/  FMNMX.FTZ R12, R82, R9, !PT ;  /* 0x00000009520c7209 */ /* 0x000fe20007810000 */
[--C-:B------:R-:W-:Y:S01]  /*4d70*/  FFMA.FTZ R8, R153, R0, -R10.reuse ;  /* 0x0000000099087223 */ /* 0x100fe2000001080a */
[----:B------:R-:W-:Y:S02]  /*4d80*/  FSEL R151, R86, -INF , P4 ;  /* 0xff80000056977808 */ /* 0x000fe40002000000 */
[----:B------:R-:W-:Y:S02]  /*4d90*/  FMNMX.FTZ R12, R83, R12, !PT ;  /* 0x0000000c530c7209 */ /* 0x000fe40007810000 */
[----:B------:R-:W-:Y:S01]  /*4da0*/  FSEL R87, R87, -INF , P3 ;  /* 0xff80000057577808 */ /* 0x000fe20001800000 */
[----:B------:R-:W-:Y:S02]  /*4db0*/  WARPGROUP.DEPBAR.LE gsb0, 0x0 ;  /* 0x00008000000079c5 */ /* 0x000fe40000010000 */
[----:B------:R-:W-:Y:S01]  /*4dc0*/  WARPGROUP.ARRIVE ;  /* 0x00000000000079c5 */ /* 0x000fe20000000000 */
[----:B------:R-:W-:Y:S01]  /*4dd0*/  FMNMX.FTZ R12, R151, R12, !PT ;  /* 0x0000000c970c7209 */ /* 0x000fe20007810000 */
[----:B------:R-:W5:Y:S03]  /*4de0*/  MUFU.EX2 R142, R142 ;  /* 0x0000008e008e7308 */ /* 0x000f660000000800 */
[----:B------:R-:W-:Y:S01]  /*4df0*/  FMNMX.FTZ R9, R87, R12, !PT ;  /* 0x0000000c57097209 */ /* 0x000fe20007810000 */
[----:B------:R-:W-:Y:S01]  /*4e00*/  HGMMA.64x64x16.F32.BF16 R88, R124, gdesc[UR4].tnspB, R88, gsb0 ;  /* 0x40e000047c587df0 */ /* 0x000fe20008001858 */
[----:B------:R-:W-:Y:S01]  /*4e10*/  UIADD3 UR6, UR10, 0x380, URZ ;  /* 0x000003800a067890 */ /* 0x000fe2000fffe03f */
[--C-:B------:R-:W-:Y:S01]  /*4e20*/  FFMA.FTZ R12, R155, R0, -R10.reuse ;  /* 0x000000009b0c7223 */ /* 0x100fe2000001080a */
[----:B------:R-:W-:Y:S01]  /*4e30*/  UMOV UR7, 0x40000040 ;  /* 0x4000004000077882 */ /* 0x000fe20000000000 */
[----:B------:R-:W1:Y:S01]  /*4e40*/  SHFL.BFLY PT, R20, R9, 0x2, 0x1f ;  /* 0x0c401f0009147f89 */ /* 0x000e6200000e0000 */
[----:B------:R-:W-:Y:S08]  /*4e50*/  MUFU.EX2 R21, R21 ;  /* 0x0000001500157308 */ /* 0x000ff00000000800 */
[----:B------:R-:W-:Y:S08]  /*4e60*/  MUFU.EX2 R136, R136 ;  /* 0x0000008800887308 */ /* 0x000ff00000000800 */
[----:B------:R-:W-:Y:S01]  /*4e70*/  MUFU.EX2 R45, R45 ;  /* 0x0000002d002d7308 */ /* 0x000fe20000000800 */
[----:B-1----:R-:W-:Y:S01]  /*4e80*/  FMNMX.FTZ R28, R9, R20, !PT ;  /* 0x00000014091c7209 */ /* 0x002fe20007810000 */
[----:B------:R-:W-:-:S06]  /*4e90*/  FFMA.FTZ R20, R143, R0, -R10 ;  /* 0x000000008f147223 */ /* 0x000fcc000001080a */
[----:B------:R1:W-:Y:S01]  /*4ea0*/  MUFU.EX2 R81, R30 ;  /* 0x0000001e00517308 */ /* 0x0003e20000000800 */
[----:B------:R-:W2:Y:S07]  /*4eb0*/  SHFL.BFLY PT, R9, R28, 0x1, 0x1f ;  /* 0x0c201f001c097f89 */ /* 0x000eae00000e0000 */
[----:B------:R-:W-:Y:S08]  /*4ec0*/  MUFU.EX2 R138, R138 ;  /* 0x0000008a008a7308 */ /* 0x000ff00000000800 */
[----:B------:R-:W-:Y:S08]  /*4ed0*/  MUFU.EX2 R49, R49 ;  /* 0x0000003100317308 */ /* 0x000ff00000000800 */
[----:B------:R-:W-:Y:S01]  /*4ee0*/  MUFU.EX2 R132, R132 ;  /* 0x0000008400847308 */ /* 0x000fe20000000800 */
[----:B--2---:R-:W-:-:S04]  /*4ef0*/  FMNMX.FTZ R9, R28, R9, !PT ;  /* 0x000000091c097209 */ /* 0x004fc80007810000 */
[C---:B------:R-:W-:Y:S01]  /*4f00*/  FSETP.NEU.FTZ.AND P2, PT, R9.reuse, -INF , PT ;  /* 0xff8000000900780b */ /* 0x040fe20003f5d000 */
[----:B------:R-:W-:Y:S02]  /*4f10*/  FMUL.FTZ R36, R9, R0 ;  /* 0x0000000009247220 */ /* 0x000fe40000410000 */
[----:B------:R-:W-:Y:S03]  /*4f20*/  MUFU.EX2 R53, R53 ;  /* 0x0000003500357308 */ /* 0x000fe60000000800 */
[----:B------:R-:W-:-:S05]  /*4f30*/  FSEL R36, R36, RZ, P2 ;  /* 0x000000ff24247208 */ /* 0x000fca0001000000 */
[----:B------:R-:W-:Y:S01]  /*4f40*/  MUFU.EX2 R134, R134 ;  /* 0x0000008600867308 */ /* 0x000fe20000000800 */
[--C-:B------:R-:W-:Y:S01]  /*4f50*/  FFMA.FTZ R141, R37, R0, -R36.reuse ;  /* 0x00000000258d7223 */ /* 0x100fe20000010824 */
[----:B------:R-:W-:Y:S01]  /*4f60*/  FFMA.FTZ R37, R6, R4, R137 ;  /* 0x0000000406257223 */ /* 0x000fe20000010089 */
[-CC-:B------:R-:W-:Y:S01]  /*4f70*/  FFMA.FTZ R32, R39, R0.reuse, -R36.reuse ;  /* 0x0000000027207223 */ /* 0x180fe20000010824 */
[----:B------:R-:W-:Y:S02]  /*4f80*/  IMAD.U32 R39, RZ, RZ, UR36 ;  /* 0x00000024ff277e24 */ /* 0x000fe4000f8e00ff */
[-CC-:B------:R-:W-:Y:S01]  /*4f90*/  FFMA.FTZ R10, R26, R0.reuse, -R36.reuse ;  /* 0x000000001a0a7223 */ /* 0x180fe20000010824 */
[----:B------:R-:W-:Y:S01]  /*4fa0*/  FADD.FTZ R37, R148, R37 ;  /* 0x0000002594257221 */ /* 0x000fe20000010000 */
[----:B------:R-:W-:Y:S02]  /*4fb0*/  WARPGROUP.DEPBAR.LE gsb0, 0x0 ;  /* 0x00008000000079c5 */ /* 0x000fe40000010000 */
[----:B------:R-:W-:Y:S01]  /*4fc0*/  WARPGROUP.ARRIVE ;  /* 0x00000000000079c5 */ /* 0x000fe20000000000 */
[----:B------:R-:W-:Y:S01]  /*4fd0*/  FADD.FTZ R4, R150, R37 ;  /* 0x0000002596047221 */ /* 0x000fe20000010000 */
[-C--:B------:R-:W-:Y:S01]  /*4fe0*/  FFMA.FTZ R27, R27, R0.reuse, -R36 ;  /* 0x000000001b1b7223 */ /* 0x080fe20000010824 */
[----:B------:R-:W-:Y:S01]  /*4ff0*/  @!P1 LEA R39, R39, UR40, 0x3 ;  /* 0x0000002827279c11 */ /* 0x000fe2000f8e18ff */
[----:B------:R-:W-:Y:S01]  /*5000*/  MUFU.EX2 R10, R10 ;  /* 0x0000000a000a7308 */ /* 0x000fe20000000800 */
[----:B---3--:R-:W-:Y:S01]  /*5010*/  FADD.FTZ R37, R11, R4 ;  /* 0x000000040b257221 */ /* 0x008fe20000010000 */
[----:B------:R-:W-:Y:S01]  /*5020*/  HGMMA.64x64x16.F32.BF16 R88, R120, gdesc[UR4].tnspB, R88, gsb0 ;  /* 0x40e0000478587df0 */ /* 0x000fe20008001858 */
[----:B------:R-:W-:Y:S01]  /*5030*/  FSEL R4, R9, RZ, P2 ;  /* 0x000000ff09047208 */ /* 0x000fe20001000000 */
[-CC-:B------:R-:W-:Y:S01]  /*5040*/  FFMA.FTZ R13, R13, R0.reuse, -R36.reuse ;  /* 0x000000000d0d7223 */ /* 0x180fe20000010824 */
[----:B----4-:R-:W-:Y:S01]  /*5050*/  FADD.FTZ R46, R144, R37 ;  /* 0x00000025902e7221 */ /* 0x010fe20000010000 */
[----:B------:R-:W-:Y:S01]  /*5060*/  ISETP.GE.U32.AND P2, PT, R2, 0x180, PT ;  /* 0x000001800200780c */ /* 0x000fe20003f46070 */
[-C--:B------:R-:W-:Y:S01]  /*5070*/  FFMA.FTZ R26, R31, R0.reuse, -R36 ;  /* 0x000000001f1a7223 */ /* 0x080fe20000010824 */
[----:B------:R-:W-:Y:S01]  /*5080*/  FADD.FTZ R7, -R4, R7 ;  /* 0x0000000704077221 */ /* 0x000fe20000010100 */
[----:B-----5:R-:W-:Y:S01]  /*5090*/  FADD.FTZ R37, R25, R46 ;  /* 0x0000002e19257221 */ /* 0x020fe20000010000 */
[----:B------:R-:W-:Y:S01]  /*50a0*/  VIADD R4, R16, 0x9 ;  /* 0x0000000910047836 */ /* 0x000fe20000000000 */
[----:B------:R-:W-:Y:S01]  /*50b0*/  MUFU.EX2 R27, R27 ;  /* 0x0000001b001b7308 */ /* 0x000fe20000000800 */
[-C--:B------:R-:W-:Y:S01]  /*50c0*/  FMUL.FTZ R7, R7, R0.reuse ;  /* 0x0000000007077220 */ /* 0x080fe20000410000 */
[----:B------:R-:W-:Y:S01]  /*50d0*/  FADD.FTZ R46, R146, R37 ;  /* 0x00000025922e7221 */ /* 0x000fe20000010000 */
[-CC-:B------:R-:W-:Y:S01]  /*50e0*/  FFMA.FTZ R29, R29, R0.reuse, -R36.reuse ;  /* 0x000000001d1d7223 */ /* 0x180fe20000010824 */
[----:B------:R-:W-:Y:S01]  /*50f0*/  SEL R4, R4, 0x9, !P2 ;  /* 0x0000000904047807 */ /* 0x000fe20005000000 */
[-C--:B-1----:R-:W-:Y:S01]  /*5100*/  FFMA.FTZ R30, R35, R0.reuse, -R36 ;  /* 0x00000000231e7223 */ /* 0x082fe20000010824 */
[----:B------:R-:W-:Y:S01]  /*5110*/  FADD.FTZ R37, R15, R46 ;  /* 0x0000002e0f257221 */ /* 0x000fe20000010000 */
[-CC-:B------:R-:W-:Y:S01]  /*5120*/  FFMA.FTZ R31, R33, R0.reuse, -R36.reuse ;  /* 0x00000000211f7223 */ /* 0x180fe20000010824 */
[----:B------:R-:W1:Y:S01]  /*5130*/  MUFU.EX2 R7, R7 ;  /* 0x0000000700077308 */ /* 0x000e620000000800 */
[----:B------:R-:W-:Y:S01]  /*5140*/  FFMA.FTZ R34, R43, R0, -R36 ;  /* 0x000000002b227223 */ /* 0x000fe20000010824 */
[----:B------:R-:W-:Y:S01]  /*5150*/  FADD.FTZ R48, R140, R37 ;  /* 0x000000258c307221 */ /* 0x000fe20000010000 */
[----:B------:R-:W-:-:S02]  /*5160*/  @!P1 VIADD R37, R39, 0x16840 ;  /* 0x0001684027259836 */ /* 0x000fc40000000000 */
[-CC-:B------:R-:W-:Y:S01]  /*5170*/  FFMA.FTZ R143, R133, R0.reuse, -R36.reuse ;  /* 0x00000000858f7223 */ /* 0x180fe20000010824 */
[-C--:B------:R-:W-:Y:S01]  /*5180*/  FFMA.FTZ R38, R47, R0.reuse, -R36 ;  /* 0x000000002f267223 */ /* 0x080fe20000010824 */
[----:B------:R-:W-:Y:S01]  /*5190*/  FADD.FTZ R39, R19, R48 ;  /* 0x0000003013277221 */ /* 0x000fe20000010000 */
[-CC-:B------:R-:W-:Y:S01]  /*51a0*/  FFMA.FTZ R33, R41, R0.reuse, -R36.reuse ;  /* 0x0000000029217223 */ /* 0x180fe20000010824 */
[----:B------:R-:W-:Y:S01]  /*51b0*/  MUFU.EX2 R13, R13 ;  /* 0x0000000d000d7308 */ /* 0x000fe20000000800 */
[----:B------:R-:W-:Y:S01]  /*51c0*/  @!P1 PRMT R37, RZ, 0x654, R37 ;  /* 0x00000654ff259816 */ /* 0x000fe20000000025 */
[----:B------:R-:W-:Y:S01]  /*51d0*/  FADD.FTZ R48, R142, R39 ;  /* 0x000000278e307221 */ /* 0x000fe20000010000 */
[----:B------:R-:W-:Y:S02]  /*51e0*/  IMAD.U32 R39, RZ, RZ, UR27 ;  /* 0x0000001bff277e24 */ /* 0x000fe4000f8e00ff */
[-CC-:B------:R-:W-:Y:S01]  /*51f0*/  FFMA.FTZ R40, R51, R0.reuse, -R36.reuse ;  /* 0x0000000033287223 */ /* 0x180fe20000010824 */
[-CC-:B------:R-:W-:Y:S01]  /*5200*/  FFMA.FTZ R35, R135, R0.reuse, -R36.reuse ;  /* 0x0000000087237223 */ /* 0x180fe20000010824 */
[-CC-:B------:R-:W-:Y:S01]  /*5210*/  FFMA.FTZ R42, R55, R0.reuse, -R36.reuse ;  /* 0x00000000372a7223 */ /* 0x180fe20000010824 */
[-C--:B------:R-:W-:Y:S01]  /*5220*/  FFMA.FTZ R133, R139, R0.reuse, -R36 ;  /* 0x000000008b857223 */ /* 0x080fe20000010824 */
[----:B------:R-:W-:Y:S01]  /*5230*/  MUFU.EX2 R26, R26 ;  /* 0x0000001a001a7308 */ /* 0x000fe20000000800 */
[----:B------:R-:W-:Y:S01]  /*5240*/  @!P1 LEA R39, R39, UR40, 0x3 ;  /* 0x0000002827279c11 */ /* 0x000fe2000f8e18ff */
[----:B-1----:R-:W-:Y:S01]  /*5250*/  FFMA.FTZ R50, R7, R3, R10 ;  /* 0x0000000307327223 */ /* 0x002fe2000001000a */
[-CC-:B------:R-:W-:Y:S01]  /*5260*/  FFMA.FTZ R44, R59, R0.reuse, -R36.reuse ;  /* 0x000000003b2c7223 */ /* 0x180fe20000010824 */
[-CC-:B------:R-:W-:Y:S01]  /*5270*/  FFMA.FTZ R135, R145, R0.reuse, -R36.reuse ;  /* 0x0000000091877223 */ /* 0x180fe20000010824 */
[----:B------:R-:W-:Y:S01]  /*5280*/  FFMA.FTZ R46, R63, R0, -R36 ;  /* 0x000000003f2e7223 */ /* 0x000fe20000010824 */
[----:B------:R-:W-:-:S02]  /*5290*/  @!P1 VIADD R3, R39, 0x16860 ;  /* 0x0001686027039836 */ /* 0x000fc40000000000 */
[----:B------:R-:W-:Y:S01]  /*52a0*/  FADD.FTZ R50, R27, R50 ;  /* 0x000000321b327221 */ /* 0x000fe20000010000 */
        /* <DEDUP_REMOVED lines=11> */
[----:B------:R-:W-:Y:S01]  /*5360*/  FFMA.FTZ R87, R87, R0, -R36 ;  /* 0x0000000057577223 */ /* 0x000fe20000010824 */
[----:B------:R-:W-:Y:S01]  /*5370*/  F2FP.BF16.F32.PACK_AB R150, R11, R150 ;  /* 0x000000960b96723e */ /* 0x000fe200000010ff */
[----:B------:R-:W-:Y:S01]  /*5380*/  UMOV UR27, UR36 ;  /* 0x00000024001b7c82 */ /* 0x000fe20008000000 */
[----:B------:R-:W-:-:S02]  /*5390*/  PLOP3.LUT P2, PT, PT, PT, UP0, 0x80, 0x0 ;  /* 0x000000000000781c */ /* 0x000fc40003f4f008 */
[----:B------:R-:W2:Y:S01]  /*53a0*/  MUFU.EX2 R31, R31 ;  /* 0x0000001f001f7308 */ /* 0x000ea20000000800 */
[----:B------:R-:W-:Y:S02]  /*53b0*/  F2FP.BF16.F32.PACK_AB R148, R148, R137 ;  /* 0x000000899494723e */ /* 0x000fe400000010ff */
[----:B------:R-:W-:Y:S02]  /*53c0*/  F2FP.BF16.F32.PACK_AB R144, R25, R144 ;  /* 0x000000901990723e */ /* 0x000fe400000010ff */
[----:B------:R-:W-:Y:S02]  /*53d0*/  F2FP.BF16.F32.PACK_AB R146, R15, R146 ;  /* 0x000000920f92723e */ /* 0x000fe400000010ff */
[----:B------:R-:W-:Y:S01]  /*53e0*/  F2FP.BF16.F32.PACK_AB R140, R19, R140 ;  /* 0x0000008c138c723e */ /* 0x000fe200000010ff */
[----:B------:R-:W3:Y:S01]  /*53f0*/  MUFU.EX2 R32, R32 ;  /* 0x0000002000207308 */ /* 0x000ee20000000800 */
[----:B------:R-:W-:Y:S02]  /*5400*/  F2FP.BF16.F32.PACK_AB R142, R21, R142 ;  /* 0x0000008e158e723e */ /* 0x000fe400000010ff */
[----:B------:R-:W-:-:S02]  /*5410*/  F2FP.BF16.F32.PACK_AB R149, R27, R10 ;  /* 0x0000000a1b95723e */ /* 0x000fc400000010ff */
[----:B-1----:R-:W-:-:S03]  /*5420*/  F2FP.BF16.F32.PACK_AB R145, R30, R29 ;  /* 0x0000001d1e91723e */ /* 0x002fc600000010ff */
[----:B------:R-:W1:Y:S01]  /*5430*/  MUFU.EX2 R141, R141 ;  /* 0x0000008d008d7308 */ /* 0x000e620000000800 */
[----:B------:R-:W-:Y:S02]  /*5440*/  WARPGROUP.DEPBAR.LE gsb0, 0x0 ;  /* 0x00008000000079c5 */ /* 0x000fe40000010000 */
[----:B------:R4:W-:Y:S06]  /*5450*/  BAR.ARV R4, 0x100 ;  /* 0x000400040000751d */ /* 0x0009ec0000002000 */
[----:B------:R5:W-:Y:S01]  /*5460*/  @!P1 SYNCS.ARRIVE.TRANS64.RED.A1T0 RZ, [R37+URZ], RZ ;  /* 0x000000ff25ff99a7 */ /* 0x000be2000810043f */
[----:B------:R-:W1:Y:S01]  /*5470*/  MUFU.EX2 R34, R34 ;  /* 0x0000002200227308 */ /* 0x000e620000000800 */
[-C--:B------:R-:W-:Y:S01]  /*5480*/  FMUL.FTZ R88, R88, R6.reuse ;  /* 0x0000000658587220 */ /* 0x080fe20000410000 */
[-C--:B------:R-:W-:Y:S01]  /*5490*/  FMUL.FTZ R89, R89, R6.reuse ;  /* 0x0000000659597220 */ /* 0x080fe20000410000 */
[-C--:B------:R-:W-:Y:S01]  /*54a0*/  FMUL.FTZ R92, R92, R6.reuse ;  /* 0x000000065c5c7220 */ /* 0x080fe20000410000 */
[-C--:B------:R-:W-:Y:S01]  /*54b0*/  FMUL.FTZ R93, R93, R6.reuse ;  /* 0x000000065d5d7220 */ /* 0x080fe20000410000 */
[-C--:B------:R-:W-:Y:S01]  /*54c0*/  FMUL.FTZ R96, R96, R6.reuse ;  /* 0x0000000660607220 */ /* 0x080fe20000410000 */
[----:B------:R-:W-:Y:S01]  /*54d0*/  FMUL.FTZ R97, R97, R6 ;  /* 0x0000000661617220 */ /* 0x000fe20000410000 */
[----:B-----5:R-:W-:Y:S01]  /*54e0*/  FADD.FTZ R37, R21, R48 ;  /* 0x0000003015257221 */ /* 0x020fe20000010000 */
[----:B------:R-:W5:Y:S01]  /*54f0*/  MUFU.EX2 R143, R143 ;  /* 0x0000008f008f7308 */ /* 0x000f620000000800 */
[----:B------:R-:W-:Y:S01]  /*5500*/  FFMA.FTZ R48, R67, R0, -R36 ;  /* 0x0000000043307223 */ /* 0x000fe20000010824 */
[-C--:B------:R-:W-:Y:S01]  /*5510*/  FMUL.FTZ R100, R100, R6.reuse ;  /* 0x0000000664647220 */ /* 0x080fe20000410000 */
[----:B----4-:R-:W-:Y:S01]  /*5520*/  FADD.FTZ R4, R136, R37 ;  /* 0x0000002588047221 */ /* 0x010fe20000010000 */
[-C--:B------:R-:W-:Y:S01]  /*5530*/  FMUL.FTZ R101, R101, R6.reuse ;  /* 0x0000000665657220 */ /* 0x080fe20000410000 */
[-C--:B------:R-:W-:Y:S01]  /*5540*/  FMUL.FTZ R104, R104, R6.reuse ;  /* 0x0000000668687220 */ /* 0x080fe20000410000 */
[-C--:B------:R-:W-:Y:S01]  /*5550*/  FMUL.FTZ R105, R105, R6.reuse ;  /* 0x0000000669697220 */ /* 0x080fe20000410000 */
[----:B------:R-:W-:Y:S01]  /*5560*/  FADD.FTZ R37, R45, R4 ;  /* 0x000000042d257221 */ /* 0x000fe20000010000 */
[----:B------:R-:W-:Y:S01]  /*5570*/  @!P1 PRMT R4, RZ, 0x654, R3 ;  /* 0x00000654ff049816 */ /* 0x000fe20000000003 */
[----:B------:R-:W-:Y:S01]  /*5580*/  FADD.FTZ R3, R13, R50 ;  /* 0x000000320d037221 */ /* 0x000fe20000010000 */
[----:B------:R-:W4:Y:S01]  /*5590*/  MUFU.EX2 R38, R38 ;  /* 0x0000002600267308 */ /* 0x000f220000000800 */
[----:B------:R-:W-:Y:S01]  /*55a0*/  FADD.FTZ R50, R138, R37 ;  /* 0x000000258a327221 */ /* 0x000fe20000010000 */
[----:B------:R2:W-:Y:S01]  /*55b0*/  @!P1 SYNCS.ARRIVE.TRANS64.RED.A1T0 RZ, [R4+URZ], RZ ;  /* 0x000000ff04ff99a7 */ /* 0x0005e2000810043f */
[-C--:B------:R-:W-:Y:S01]  /*55c0*/  FMUL.FTZ R108, R108, R6.reuse ;  /* 0x000000066c6c7220 */ /* 0x080fe20000410000 */
[----:B------:R-:W-:Y:S01]  /*55d0*/  FMUL.FTZ R109, R109, R6 ;  /* 0x000000066d6d7220 */ /* 0x000fe20000410000 */
[----:B------:R-:W-:Y:S01]  /*55e0*/  FADD.FTZ R37, R49, R50 ;  /* 0x0000003231257221 */ /* 0x000fe20000010000 */
[----:B------:R-:W-:Y:S01]  /*55f0*/  FFMA.FTZ R50, R71, R0, -R36 ;  /* 0x0000000047327223 */ /* 0x000fe20000010824 */
[-C--:B------:R-:W-:Y:S01]  /*5600*/  FMUL.FTZ R112, R112, R6.reuse ;  /* 0x0000000670707220 */ /* 0x080fe20000410000 */
[----:B------:R-:W4:Y:S01]  /*5610*/  MUFU.EX2 R33, R33 ;  /* 0x0000002100217308 */ /* 0x000f220000000800 */
[----:B------:R-:W-:Y:S01]  /*5620*/  FADD.FTZ R52, R132, R37 ;  /* 0x0000002584347221 */ /* 0x000fe20000010000 */
[----:B--2---:R-:W-:Y:S01]  /*5630*/  FADD.FTZ R4, R26, R3 ;  /* 0x000000031a047221 */ /* 0x004fe20000010000 */
        /* <DEDUP_REMOVED lines=8> */
[-C--:B------:R-:W-:Y:S01]  /*56c0*/  FMUL.FTZ R90, R90, R7.reuse ;  /* 0x000000075a5a7220 */ /* 0x080fe20000410000 */
[-C--:B------:R-:W-:Y:S01]  /*56d0*/  FMUL.FTZ R91, R91, R7.reuse ;  /* 0x000000075b5b7220 */ /* 0x080fe20000410000 */
[-C--:B------:R-:W-:Y:S01]  /*56e0*/  FMUL.FTZ R94, R94, R7.reuse ;  /* 0x000000075e5e7220 */ /* 0x080fe20000410000 */
[----:B------:R-:W-:Y:S01]  /*56f0*/  FADD.FTZ R3, R31, R4 ;  /* 0x000000041f037221 */ /* 0x000fe20000010000 */
[-C--:B------:R-:W-:Y:S01]  /*5700*/  FMUL.FTZ R95, R95, R7.reuse ;  /* 0x000000075f5f7220 */ /* 0x080fe20000410000 */
[----:B------:R-:W2:Y:S01]  /*5710*/  MUFU.EX2 R35, R35 ;  /* 0x0000002300237308 */ /* 0x000ea20000000800 */
[-C--:B------:R-:W-:Y:S01]  /*5720*/  FMUL.FTZ R98, R98, R7.reuse ;  /* 0x0000000762627220 */ /* 0x080fe20000410000 */
[----:B---3--:R-:W-:Y:S01]  /*5730*/  FADD.FTZ R4, R32, R3 ;  /* 0x0000000320047221 */ /* 0x008fe20000010000 */
[-C--:B------:R-:W-:Y:S01]  /*5740*/  FMUL.FTZ R99, R99, R7.reuse ;  /* 0x0000000763637220 */ /* 0x080fe20000410000 */
[-C--:B------:R-:W-:Y:S01]  /*5750*/  FMUL.FTZ R102, R102, R7.reuse ;  /* 0x0000000766667220 */ /* 0x080fe20000410000 */
[-C--:B------:R-:W-:Y:S01]  /*5760*/  FMUL.FTZ R103, R103, R7.reuse ;  /* 0x0000000767677220 */ /* 0x080fe20000410000 */
[----:B-1----:R-:W-:Y:S01]  /*5770*/  FADD.FTZ R3, R141, R4 ;  /* 0x000000048d037221 */ /* 0x002fe20000010000 */
[-C--:B------:R-:W-:Y:S01]  /*5780*/  FMUL.FTZ R106, R106, R7.reuse ;  /* 0x000000076a6a7220 */ /* 0x080fe20000410000 */
[----:B------:R-:W1:Y:S01]  /*5790*/  MUFU.EX2 R42, R42 ;  /* 0x0000002a002a7308 */ /* 0x000e620000000800 */
[-C--:B------:R-:W-:Y:S01]  /*57a0*/  FMUL.FTZ R107, R107, R7.reuse ;  /* 0x000000076b6b7220 */ /* 0x080fe20000410000 */
[----:B------:R-:W-:Y:S01]  /*57b0*/  FADD.FTZ R4, R34, R3 ;  /* 0x0000000322047221 */ /* 0x000fe20000010000 */
[-C--:B------:R-:W-:Y:S01]  /*57c0*/  FMUL.FTZ R110, R110, R7.reuse ;  /* 0x000000076e6e7220 */ /* 0x080fe20000410000 */
[-C--:B------:R-:W-:Y:S01]  /*57d0*/  FMUL.FTZ R111, R111, R7.reuse ;  /* 0x000000076f6f7220 */ /* 0x080fe20000410000 */
[-C--:B------:R-:W-:Y:S01]  /*57e0*/  FMUL.FTZ R114, R114, R7.reuse ;  /* 0x0000000772727220 */ /* 0x080fe20000410000 */
[----:B-----5:R-:W-:Y:S01]  /*57f0*/  FADD.FTZ R3, R143, R4 ;  /* 0x000000048f037221 */ /* 0x020fe20000010000 */
[-C--:B------:R-:W-:Y:S01]  /*5800*/  FMUL.FTZ R115, R115, R7.reuse ;  /* 0x0000000773737220 */ /* 0x080fe20000410000 */
[----:B------:R-:W3:Y:S01]  /*5810*/  MUFU.EX2 R133, R133 ;  /* 0x0000008500857308 */ /* 0x000ee20000000800 */
[-C--:B------:R-:W-:Y:S01]  /*5820*/  FMUL.FTZ R118, R118, R7.reuse ;  /* 0x0000000776767220 */ /* 0x080fe20000410000 */
[----:B----4-:R-:W-:Y:S01]  /*5830*/  FADD.FTZ R4, R38, R3 ;  /* 0x0000000326047221 */ /* 0x010fe20000010000 */
[----:B------:R-:W-:Y:S01]  /*5840*/  FMUL.FTZ R119, R119, R7 ;  /* 0x0000000777777220 */ /* 0x000fe20000410000 */
[----:B------:R-:W-:Y:S01]  /*5850*/  F2FP.BF16.F32.PACK_AB R136, R45, R136 ;  /* 0x000000882d88723e */ /* 0x000fe200000010ff */
[----:B------:R-:W-:-:S02]  /*5860*/  IMAD.MOV.U32 R6, RZ, RZ, R5 ;  /* 0x000000ffff067224 */ /* 0x000fc400078e0005 */
[----:B------:R-:W-:Y:S01]  /*5870*/  FADD.FTZ R3, R33, R4 ;  /* 0x0000000421037221 */ /* 0x000fe20000010000 */
[----:B------:R-:W-:Y:S01]  /*5880*/  F2FP.BF16.F32.PACK_AB R138, R49, R138 ;  /* 0x0000008a318a723e */ /* 0x000fe200000010ff */
[----:B------:R-:W4:Y:S01]  /*5890*/  MUFU.EX2 R44, R44 ;  /* 0x0000002c002c7308 */ /* 0x000f220000000800 */
[----:B------:R-:W-:Y:S01]  /*58a0*/  F2FP.BF16.F32.PACK_AB R132, R53, R132 ;  /* 0x000000843584723e */ /* 0x000fe200000010ff */
[----:B--2---:R-:W-:Y:S01]  /*58b0*/  FADD.FTZ R4, R40, R3 ;  /* 0x0000000328047221 */ /* 0x004fe20000010000 */
[----:B------:R-:W-:Y:S01]  /*58c0*/  F2FP.BF16.F32.PACK_AB R147, R32, R31 ;  /* 0x0000001f2093723e */ /* 0x000fe200000010ff */
[----:B------:R-:W-:Y:S01]  /*58d0*/  IMAD.MOV.U32 R7, RZ, RZ, R9 ;  /* 0x000000ffff077224 */ /* 0x000fe200078e0009 */
[----:B------:R-:W-:Y:S01]  /*58e0*/  F2FP.BF16.F32.PACK_AB R141, R34, R141 ;  /* 0x0000008d228d723e */ /* 0x000fe200000010ff */
[----:B------:R-:W-:Y:S01]  /*58f0*/  FADD.FTZ R3, R35, R4 ;  /* 0x0000000423037221 */ /* 0x000fe20000010000 */
[----:B------:R-:W-:Y:S01]  /*5900*/  F2FP.BF16.F32.PACK_AB R143, R38, R143 ;  /* 0x0000008f268f723e */ /* 0x000fe200000010ff */
[----:B------:R-:W2:Y:S01]  /*5910*/  MUFU.EX2 R57, R57 ;  /* 0x0000003900397308 */ /* 0x000ea20000000800 */
[----:B------:R-:W-:Y:S01]  /*5920*/  F2FP.BF16.F32.PACK_AB R137, R40, R33 ;  /* 0x000000212889723e */ /* 0x000fe200000010ff */
[C---:B-1----:R-:W-:Y:S01]  /*5930*/  FADD.FTZ R4, R42.reuse, R3 ;  /* 0x000000032a047221 */ /* 0x042fe20000010000 */
[----:B------:R-:W-:-:S03]  /*5940*/  F2FP.BF16.F32.PACK_AB R139, R42, R35 ;  /* 0x000000232a8b723e */ /* 0x000fc600000010ff */
[----:B---3--:R-:W-:Y:S02]  /*5950*/  FADD.FTZ R3, R133, R4 ;  /* 0x0000000485037221 */ /* 0x008fe40000010000 */
[----:B------:R-:W1:Y:S01]  /*5960*/  MUFU.EX2 R135, R135 ;  /* 0x0000008700877308 */ /* 0x000e620000000800 */
[C---:B----4-:R-:W-:Y:S01]  /*5970*/  F2FP.BF16.F32.PACK_AB R133, R44.reuse, R133 ;  /* 0x000000852c85723e */ /* 0x050fe200000010ff */
[----:B------:R-:W-:-:S06]  /*5980*/  FADD.FTZ R4, R44, R3 ;  /* 0x000000032c047221 */ /* 0x000fcc0000010000 */
        /* <DEDUP_REMOVED lines=8> */
[C---:B--2---:R-:W-:Y:S01]  /*5a10*/  F2FP.BF16.F32.PACK_AB R128, R61.reuse, R8 ;  /* 0x000000083d80723e */ /* 0x044fe200000010ff */
[----:B------:R-:W-:-:S06]  /*5a20*/  FADD.FTZ R37, R61, R52 ;  /* 0x000000343d257221 */ /* 0x000fcc0000010000 */
        /* <DEDUP_REMOVED lines=45> */
[----:B------:R2:W4:Y:S01]  /*5d00*/  MUFU.EX2 R123, R151 ;  /* 0x00000097007b7308 */ /* 0x0005220000000800 */
[C---:B-1----:R-:W-:Y:S01]  /*5d10*/  FADD.FTZ R8, R83.reuse, R8 ;  /* 0x0000000853087221 */ /* 0x042fe20000010000 */
[----:B------:R-:W-:-:S06]  /*5d20*/  F2FP.BF16.F32.PACK_AB R121, R83, R121 ;  /* 0x000000795379723e */ /* 0x000fcc00000010ff */
[----:B------:R-:W1:Y:S01]  /*5d30*/  MUFU.EX2 R87, R87 ;  /* 0x0000005700577308 */ /* 0x000e620000000800 */
[----:B---3--:R-:W-:Y:S01]  /*5d40*/  FADD.FTZ R4, R28, R11 ;  /* 0x0000000b1c047221 */ /* 0x008fe20000010000 */
[C---:B------:R-:W-:Y:S02]  /*5d50*/  F2FP.BF16.F32.PACK_AB R122, R81.reuse, R28 ;  /* 0x0000001c517a723e */ /* 0x040fe400000010ff */
[----:B--2---:R-:W-:Y:S01]  /*5d60*/  F2FP.BF16.F32.PACK_AB R151, R26, R13 ;  /* 0x0000000d1a97723e */ /* 0x004fe200000010ff */
[----:B------:R-:W-:Y:S01]  /*5d70*/  FADD.FTZ R4, R81, R4 ;  /* 0x0000000451047221 */ /* 0x000fe20000010000 */
[----:B----4-:R-:W-:-:S04]  /*5d80*/  FADD.FTZ R8, R123, R8 ;  /* 0x000000087b087221 */ /* 0x010fc80000010000 */
[C---:B-1----:R-:W-:Y:S01]  /*5d90*/  FADD.FTZ R3, R87.reuse, R8 ;  /* 0x0000000857037221 */ /* 0x042fe20000010000 */
[----:B------:R-:W-:Y:S01]  /*5da0*/  F2FP.BF16.F32.PACK_AB R123, R87, R123 ;  /* 0x0000007b577b723e */ /* 0x000fe200000010ff */
[----:B------:R-:W-:Y:S06]  /*5db0*/  @P2 BRA `(.L_x_12050) ;  /* 0xffffffd8009c2947 */ /* 0x000fec000383ffff */
.L_x_12041:
[----:B------:R-:W-:-:S13]  /*5dc0*/  ISETP.LE.AND P2, PT, RZ, UR28, PT ;  /* 0x0000001cff007c0c */ /* 0x000fda000bf43270 */
[----:B------:R-:W-:Y:S05]  /*5dd0*/  @!P2 BRA `(.L_x_12051) ;  /* 0x0000001c002ca947 */ /* 0x000fea0003800000 */
[----:B------:R-:W-:Y:S01]  /*5de0*/  IMAD.MOV.U32 R6, RZ, RZ, R9 ;  /* 0x000000ffff067224 */ /* 0x000fe200078e0009 */
[----:B------:R-:W-:Y:S01]  /*5df0*/  UMOV UR22, UR37 ;  /* 0x0000002500167c82 */ /* 0x000fe20008000000 */
[----:B------:R-:W-:Y:S01]  /*5e00*/  IMAD.MOV.U32 R7, RZ, RZ, R5 ;  /* 0x000000ffff077224 */ /* 0x000fe200078e0005 */
[----:B------:R-:W-:-:S06]  /*5e10*/  UMOV UR21, UR36 ;  /* 0x0000002400157c82 */ /* 0x000fcc0008000000 */
.L_x_12060:
        /* <DEDUP_REMOVED lines=9> */
.L_x_12053:
[----:B------:R-:W-:Y:S01]  /*5eb0*/  ULEA UR6, UR36, UR40, 0x3 ;  /* 0x0000002824067291 */ /* 0x000fe2000f8e183f */
[----:B------:R-:W-:-:S05]  /*5ec0*/  IMAD.U32 R0, RZ, RZ, UR37 ;  /* 0x00000025ff007e24 */ /* 0x000fca000f8e00ff */
[----:B------:R-:W-:-:S04]  /*5ed0*/  SHF.L.U32 R0, R0, 0x1f, RZ ;  /* 0x0000001f00007819 */ /* 0x000fc800000006ff */
[----:B------:R1:W2:Y:S01]  /*5ee0*/  SYNCS.PHASECHK.TRANS64.TRYWAIT P3, [UR6+0x16830], R0 ;  /* 0x01683000ff0075a7 */ /* 0x0002a20008060146 */
[----:B------:R-:W-:Y:S05]  /*5ef0*/  @!P0 BRA `(.L_x_12054) ;  /* 0x0000000000048947 */ /* 0x000fea0003800000 */
[----:B------:R-:W-:Y:S01]  /*5f00*/  BPT.TRAP 0x1 ;  /* 0x000000040000795c */ /* 0x000fe20000300000 */
.L_x_12054:
[----:B--2---:R-:W-:Y:S05]  /*5f10*/  @P3 BRA `(.L_x_12052) ;  /* 0x0000000000083947 */ /* 0x004fea0003800000 */
[----:B------:R-:W2:Y:S02]  /*5f20*/  SYNCS.PHASECHK.TRANS64.TRYWAIT P3, [UR6+0x16830], R0 ;  /* 0x01683000ff0075a7 */ /* 0x000ea40008060146 */
[----:B--2---:R-:W-:Y:S05]  /*5f30*/  @!P3 BRA `(.L_x_12055) ;  /* 0x0000005c0018b947 */ /* 0x004fea0003800000 */
.L_x_12052:
        /* <DEDUP_REMOVED lines=25> */
.L_x_12057:
[----:B------:R-:W-:Y:S01]  /*60d0*/  ULEA UR6, UR21, UR40, 0x3 ;  /* 0x0000002815067291 */ /* 0x000fe2000f8e183f */
[----:B------:R-:W-:-:S05]  /*60e0*/  IMAD.U32 R0, RZ, RZ, UR22 ;  /* 0x00000016ff007e24 */ /* 0x000fca000f8e00ff */
[----:B------:R-:W-:-:S04]  /*60f0*/  SHF.L.U32 R0, R0, 0x1f, RZ ;  /* 0x0000001f00007819 */ /* 0x000fc800000006ff */
[----:B------:R1:W2:Y:S01]  /*6100*/  SYNCS.PHASECHK.TRANS64.TRYWAIT P2, [UR6+0x16850], R0 ;  /* 0x01685000ff0075a7 */ /* 0x0002a20008040146 */
[----:B------:R-:W-:Y:S05]  /*6110*/  @!P0 BRA `(.L_x_12058) ;  /* 0x0000000000048947 */ /* 0x000fea0003800000 */
[----:B------:R-:W-:Y:S01]  /*6120*/  BPT.TRAP 0x1 ;  /* 0x000000040000795c */ /* 0x000fe20000300000 */
.L_x_12058:
[----:B--2---:R-:W-:Y:S05]  /*6130*/  @P2 BRA `(.L_x_12056) ;  /* 0x0000000000082947 */ /* 0x004fea0003800000 */
[----:B------:R-:W2:Y:S02]  /*6140*/  SYNCS.PHASECHK.TRANS64.TRYWAIT P2, [UR6+0x16850], R0 ;  /* 0x01685000ff0075a7 */ /* 0x000ea40008040146 */
[----:B--2---:R-:W-:Y:S05]  /*6150*/  @!P2 BRA `(.L_x_12059) ;  /* 0x0000005800a8a947 */ /* 0x004fea0003800000 */
.L_x_12056:
[----:B------:R-:W-:Y:S01]  /*6160*/  UIADD3 UR6, UR40, 0x400, URZ ;  /* 0x0000040028067890 */ /* 0x000fe2000fffe03f */
[----:B------:R-:W-:Y:S01]  /*6170*/  WARPGROUP.ARRIVE ;  /* 0x00000000000079c5 */ /* 0x000fe20000000000 */
[----:B------:R-:W-:Y:S01]  /*6180*/  UMOV UR7, 0x40000040 ;  /* 0x4000004000077882 */ /* 0x000fe20000000000 */
[----:B-12---:R-:W-:Y:S01]  /*6190*/  FMNMX.FTZ R0, R24, R7, !PT ;  /* 0x0000000718007209 */ /* 0x006fe20007810000 */
[----:B------:R-:W-:Y:S01]  /*61a0*/  USHF.R.U32.HI UR6, URZ, 0x4, UR6 ;  /* 0x000000043f067899 */ /* 0x000fe20008011606 */
[----:B------:R-:W-:Y:S01]  /*61b0*/  ISETP.GE.U32.AND P2, PT, R2, 0x180, PT ;  /* 0x000001800200780c */ /* 0x000fe20003f46070 */
[----:B------:R-:W-:Y:S01]  /*61c0*/  UMOV UR11, 0x40000040 ;  /* 0x40000040000b7882 */ /* 0x000fe20000000000 */
[----:B------:R-:W-:Y:S01]  /*61d0*/  FMNMX.FTZ R5, R25, R0, !PT ;  /* 0x0000000019057209 */ /* 0x000fe20007810000 */
[----:B------:R-:W-:Y:S01]  /*61e0*/  ULOP3.LUT UR6, UR6, 0x3fff, URZ, 0xc0, !UPT ;  /* 0x00003fff06067892 */ /* 0x000fe2000f8ec03f */
[----:B------:R-:W-:Y:S02]  /*61f0*/  UMOV UR22, UR37 ;  /* 0x0000002500167c82 */ /* 0x000fe40008000000 */
        /* <DEDUP_REMOVED lines=46> */
[----:B------:R-:W-:Y:S01]  /*64e0*/  WARPGROUP.ARRIVE ;  /* 0x00000000000079c5 */ /* 0x000fe20000000000 */
[----:B--2---:R-:W-:Y:S02]  /*64f0*/  FMNMX.FTZ R5, R9, R10, !PT ;  /* 0x0000000a09057209 */ /* 0x004fe40007810000 */
[----:B------:R-:W-:-:S03]  /*6500*/  FMNMX.FTZ R9, R27, R8, !PT ;  /* 0x000000081b097209 */ /* 0x000fc60007810000 */
[----:B------:R-:W-:Y:S01]  /*6510*/  HGMMA.64x64x16.F32.BF16 R88, R140, gdesc[UR4].tnspB, R88, gsb0 ;  /* 0x40e000048c587df0 */ /* 0x000fe20008001858 */
[----:B------:R-:W-:Y:S01]  /*6520*/  UIADD3 UR6, UR10, 0x180, URZ ;  /* 0x000001800a067890 */ /* 0x000fe2000fffe03f */
[----:B------:R-:W-:Y:S01]  /*6530*/  FMNMX.FTZ R8, R30, R9, !PT ;  /* 0x000000091e087209 */ /* 0x000fe20007810000 */
[----:B------:R-:W-:Y:S01]  /*6540*/  UMOV UR7, 0x40000040 ;  /* 0x4000004000077882 */ /* 0x000fe20000000000 */
[C---:B-1----:R-:W-:Y:S01]  /*6550*/  FMUL.FTZ R11, R5.reuse, R0 ;  /* 0x00000000050b7220 */ /* 0x042fe20000410000 */
[----:B------:R-:W-:Y:S01]  /*6560*/  FADD.FTZ R7, -R5, R7 ;  /* 0x0000000705077221 */ /* 0x000fe20000010100 */
[----:B------:R-:W-:Y:S02]  /*6570*/  FMNMX.FTZ R9, R31, R8, !PT ;  /* 0x000000081f097209 */ /* 0x000fe40007810000 */
[-CC-:B------:R-:W-:Y:S01]  /*6580*/  FFMA.FTZ R148, R24, R0.reuse, -R11.reuse ;  /* 0x0000000018947223 */ /* 0x180fe2000001080b */
[-CC-:B------:R-:W-:Y:S01]  /*6590*/  FFMA.FTZ R21, R37, R0.reuse, -R11.reuse ;  /* 0x0000000025157223 */ /* 0x180fe2000001080b */
[----:B------:R-:W-:Y:S01]  /*65a0*/  FMNMX.FTZ R8, R34, R9, !PT ;  /* 0x0000000922087209 */ /* 0x000fe20007810000 */
[-CC-:B------:R-:W-:Y:S01]  /*65b0*/  FFMA.FTZ R37, R53, R0.reuse, -R11.reuse ;  /* 0x0000000035257223 */ /* 0x180fe2000001080b */
[-CC-:B------:R-:W-:Y:S01]  /*65c0*/  FFMA.FTZ R53, R69, R0.reuse, -R11.reuse ;  /* 0x0000000045357223 */ /* 0x180fe2000001080b */
[----:B------:R-:W-:Y:S01]  /*65d0*/  FMUL.FTZ R7, R7, R0 ;  /* 0x0000000007077220 */ /* 0x000fe20000410000 */
[----:B------:R-:W-:Y:S01]  /*65e0*/  FMNMX.FTZ R9, R35, R8, !PT ;  /* 0x0000000823097209 */ /* 0x000fe20007810000 */
[-CC-:B------:R-:W-:Y:S01]  /*65f0*/  FFMA.FTZ R13, R25, R0.reuse, -R11.reuse ;  /* 0x00000000190d7223 */ /* 0x180fe2000001080b */
[----:B------:R-:W-:Y:S01]  /*6600*/  MUFU.EX2 R148, R148 ;  /* 0x0000009400947308 */ /* 0x000fe20000000800 */
[-CC-:B------:R-:W-:Y:S01]  /*6610*/  FFMA.FTZ R150, R28, R0.reuse, -R11.reuse ;  /* 0x000000001c967223 */ /* 0x180fe2000001080b */
[----:B------:R-:W-:Y:S01]  /*6620*/  FMNMX.FTZ R8, R38, R9, !PT ;  /* 0x0000000926087209 */ /* 0x000fe20007810000 */
[-CC-:B------:R-:W-:Y:S01]  /*6630*/  FFMA.FTZ R15, R29, R0.reuse, -R11.reuse ;  /* 0x000000001d0f7223 */ /* 0x180fe2000001080b */
[-CC-:B------:R-:W-:Y:S01]  /*6640*/  FFMA.FTZ R144, R32, R0.reuse, -R11.reuse ;  /* 0x0000000020907223 */ /* 0x180fe2000001080b */
[--C-:B------:R-:W-:Y:S01]  /*6650*/  FFMA.FTZ R19, R33, R0, -R11.reuse ;  /* 0x0000000021137223 */ /* 0x100fe2000001080b */
[----:B------:R-:W-:Y:S01]  /*6660*/  FMNMX.FTZ R9, R39, R8, !PT ;  /* 0x0000000827097209 */ /* 0x000fe20007810000 */
[-CC-:B------:R-:W-:Y:S01]  /*6670*/  FFMA.FTZ R146, R36, R0.reuse, -R11.reuse ;  /* 0x0000000024927223 */ /* 0x180fe2000001080b */
[----:B------:R-:W1:Y:S01]  /*6680*/  MUFU.EX2 R7, R7 ;  /* 0x0000000700077308 */ /* 0x000e620000000800 */
[-CC-:B------:R-:W-:Y:S01]  /*6690*/  FFMA.FTZ R25, R41, R0.reuse, -R11.reuse ;  /* 0x0000000029197223 */ /* 0x180fe2000001080b */
[----:B------:R-:W-:Y:S01]  /*66a0*/  FMNMX.FTZ R8, R42, R9, !PT ;  /* 0x000000092a087209 */ /* 0x000fe20007810000 */
[-CC-:B------:R-:W-:Y:S01]  /*66b0*/  FFMA.FTZ R33, R45, R0.reuse, -R11.reuse ;  /* 0x000000002d217223 */ /* 0x180fe2000001080b */
[-CC-:B------:R-:W-:Y:S01]  /*66c0*/  FFMA.FTZ R29, R49, R0.reuse, -R11.reuse ;  /* 0x00000000311d7223 */ /* 0x180fe2000001080b */
[--C-:B------:R-:W-:Y:S01]  /*66d0*/  FFMA.FTZ R49, R57, R0, -R11.reuse ;  /* 0x0000000039317223 */ /* 0x100fe2000001080b */
[----:B------:R-:W-:Y:S01]  /*66e0*/  FMNMX.FTZ R9, R43, R8, !PT ;  /* 0x000000082b097209 */ /* 0x000fe20007810000 */
[-CC-:B------:R-:W-:Y:S01]  /*66f0*/  FFMA.FTZ R41, R61, R0.reuse, -R11.reuse ;  /* 0x000000003d297223 */ /* 0x180fe2000001080b */
[----:B------:R-:W2:Y:S01]  /*6700*/  MUFU.EX2 R13, R13 ;  /* 0x0000000d000d7308 */ /* 0x000ea20000000800 */
[-CC-:B------:R-:W-:Y:S01]  /*6710*/  FFMA.FTZ R45, R65, R0.reuse, -R11.reuse ;  /* 0x00000000412d7223 */ /* 0x180fe2000001080b */
[----:B------:R-:W-:Y:S01]  /*6720*/  FMNMX.FTZ R8, R46, R9, !PT ;  /* 0x000000092e087209 */ /* 0x000fe20007810000 */
[-CC-:B------:R-:W-:Y:S01]  /*6730*/  FFMA.FTZ R10, R68, R0.reuse, -R11.reuse ;  /* 0x00000000440a7223 */ /* 0x180fe2000001080b */
[-CC-:B------:R-:W-:Y:S01]  /*6740*/  FFMA.FTZ R12, R72, R0.reuse, -R11.reuse ;  /* 0x00000000480c7223 */ /* 0x180fe2000001080b */
[--C-:B------:R-:W-:Y:S01]  /*6750*/  FFMA.FTZ R57, R73, R0, -R11.reuse ;  /* 0x0000000049397223 */ /* 0x100fe2000001080b */
[----:B------:R-:W-:Y:S01]  /*6760*/  FMNMX.FTZ R9, R47, R8, !PT ;  /* 0x000000082f097209 */ /* 0x000fe20007810000 */
[--C-:B------:R-:W-:Y:S01]  /*6770*/  FFMA.FTZ R61, R77, R0, -R11.reuse ;  /* 0x000000004d3d7223 */ /* 0x100fe2000001080b */
[----:B------:R-:W3:Y:S01]  /*6780*/  MUFU.EX2 R150, R150 ;  /* 0x0000009600967308 */ /* 0x000ee20000000800 */
[----:B-1----:R-:W-:Y:S01]  /*6790*/  FFMA.FTZ R4, R7, R4, R148 ;  /* 0x0000000407047223 */ /* 0x002fe20000010094 */
[----:B------:R-:W-:Y:S01]  /*67a0*/  FMNMX.FTZ R8, R50, R9, !PT ;  /* 0x0000000932087209 */ /* 0x000fe20007810000 */
[-CC-:B------:R-:W-:Y:S01]  /*67b0*/  FFMA.FTZ R20, R80, R0.reuse, -R11.reuse ;  /* 0x0000000050147223 */ /* 0x180fe2000001080b */
[-CC-:B------:R-:W-:Y:S01]  /*67c0*/  FFMA.FTZ R65, R81, R0.reuse, -R11.reuse ;  /* 0x0000000051417223 */ /* 0x180fe2000001080b */
[----:B------:R-:W-:Y:S01]  /*67d0*/  FFMA.FTZ R84, R84, R0, -R11 ;  /* 0x0000000054547223 */ /* 0x000fe2000001080b */
[----:B------:R-:W-:-:S02]  /*67e0*/  FMNMX.FTZ R9, R51, R8, !PT ;  /* 0x0000000833097209 */ /* 0x000fc40007810000 */
[----:B------:R-:W-:Y:S01]  /*67f0*/  MUFU.EX2 R15, R15 ;  /* 0x0000000f000f7308 */ /* 0x000fe20000000800 */
[----:B--2---:R-:W-:Y:S02]  /*6800*/  F2FP.BF16.F32.PACK_AB R148, R13, R148 ;  /* 0x000000940d94723e */ /* 0x004fe400000010ff */
        /* <DEDUP_REMOVED lines=13> */
[-CC-:B------:R-:W-:Y:S01]  /*68e0*/  FFMA.FTZ R142, R44, R0.reuse, -R11.reuse ;  /* 0x000000002c8e7223 */ /* 0x180fe2000001080b */
[----:B------:R-:W-:Y:S01]  /*68f0*/  FFMA.FTZ R140, R40, R0, -R11 ;  /* 0x00000000288c7223 */ /* 0x000fe2000001080b */
[----:B------:R-:W-:Y:S01]  /*6900*/  MUFU.EX2 R21, R21 ;  /* 0x0000001500157308 */ /* 0x000fe20000000800 */
[----:B------:R-:W-:Y:S01]  /*6910*/  FMNMX.FTZ R8, R70, R9, !PT ;  /* 0x0000000946087209 */ /* 0x000fe20007810000 */
[----:B------:R-:W-:Y:S01]  /*6920*/  HGMMA.64x64x16.F32.BF16 R88, R136, gdesc[UR4].tnspB, R88, gsb0 ;  /* 0x40e0000488587df0 */ /* 0x000fe20008001858 */
[----:B------:R-:W-:Y:S01]  /*6930*/  UIADD3 UR6, UR10, 0x200, URZ ;  /* 0x000002000a067890 */ /* 0x000fe2000fffe03f */
[----:B------:R-:W-:Y:S01]  /*6940*/  UMOV UR7, 0x40000040 ;  /* 0x4000004000077882 */ /* 0x000fe20000000000 */
        /* <DEDUP_REMOVED lines=20> */
[----:B------:R-:W-:-:S04]  /*6a90*/  FFMA.FTZ R14, R76, R0, -R11 ;  /* 0x000000004c0e7223 */ /* 0x000fc8000001080b */
[----:B------:R-:W1:Y:S02]  /*6aa0*/  SHFL.BFLY PT, R9, R24, 0x1, 0x1f ;  /* 0x0c201f0018097f89 */ /* 0x000e6400000e0000 */
[----:B------:R-:W-:Y:S01]  /*6ab0*/  MUFU.EX2 R8, R8 ;  /* 0x0000000800087308 */ /* 0x000fe20000000800 */
[----:B------:R-:W-:Y:S02]  /*6ac0*/  WARPGROUP.DEPBAR.LE gsb0, 0x0 ;  /* 0x00008000000079c5 */ /* 0x000fe40000010000 */
[----:B------:R-:W-:Y:S01]  /*6ad0*/  WARPGROUP.ARRIVE ;  /* 0x00000000000079c5 */ /* 0x000fe20000000000 */
[-CC-:B------:R-:W-:Y:S01]  /*6ae0*/  FFMA.FTZ R136, R48, R0.reuse, -R11.reuse ;  /* 0x0000000030887223 */ /* 0x180fe2000001080b */
[----:B------:R-:W-:-:S03]  /*6af0*/  FFMA.FTZ R138, R52, R0, -R11 ;  /* 0x00000000348a7223 */ /* 0x000fc6000001080b */
[----:B------:R-:W-:Y:S01]  /*6b00*/  MUFU.EX2 R45, R45 ;  /* 0x0000002d002d7308 */ /* 0x000fe20000000800 */
[----:B------:R-:W-:Y:S01]  /*6b10*/  HGMMA.64x64x16.F32.BF16 R88, R132, gdesc[UR4].tnspB, R88, gsb0 ;  /* 0x40e0000484587df0 */ /* 0x000fe20008001858 */
[----:B------:R-:W-:Y:S01]  /*6b20*/  UIADD3 UR6, UR10, 0x280, URZ ;  /* 0x000002800a067890 */ /* 0x000fe2000fffe03f */
[----:B------:R-:W-:-:S05]  /*6b30*/  UMOV UR7, 0x40000040 ;  /* 0x4000004000077882 */ /* 0x000fca0000000000 */
[----:B------:R-:W-:Y:S01]  /*6b40*/  MUFU.EX2 R136, R136 ;  /* 0x0000008800887308 */ /* 0x000fe20000000800 */
[----:B-1----:R-:W-:-:S05]  /*6b50*/  FMNMX.FTZ R9, R24, R9, !PT ;  /* 0x0000000918097209 */ /* 0x002fca0007810000 */
[----:B------:R-:W-:Y:S02]  /*6b60*/  FADD.FTZ R69, -R9, R6 ;  /* 0x0000000609457221 */ /* 0x000fe40000010100 */
[----:B------:R-:W-:Y:S02]  /*6b70*/  MUFU.EX2 R138, R138 ;  /* 0x0000008a008a7308 */ /* 0x000fe40000000800 */
[-C--:B------:R-:W-:Y:S01]  /*6b80*/  FMUL.FTZ R6, R69, R0.reuse ;  /* 0x0000000045067220 */ /* 0x080fe20000410000 */
[----:B------:R-:W-:-:S04]  /*6b90*/  FMUL.FTZ R69, R9, R0 ;  /* 0x0000000009457220 */ /* 0x000fc80000410000 */
[-CC-:B------:R-:W-:Y:S01]  /*6ba0*/  FFMA.FTZ R149, R26, R0.reuse, -R69.reuse ;  /* 0x000000001a957223 */ /* 0x180fe20000010845 */
[-CC-:B------:R-:W-:Y:S01]  /*6bb0*/  FFMA.FTZ R26, R27, R0.reuse, -R69.reuse ;  /* 0x000000001b1a7223 */ /* 0x180fe20000010845 */
[----:B------:R-:W-:Y:S01]  /*6bc0*/  MUFU.EX2 R6, R6 ;  /* 0x0000000600067308 */ /* 0x000fe20000000800 */
[-CC-:B------:R-:W-:Y:S01]  /*6bd0*/  FFMA.FTZ R151, R30, R0.reuse, -R69.reuse ;  /* 0x000000001e977223 */ /* 0x180fe20000010845 */
[-CC-:B------:R-:W-:Y:S01]  /*6be0*/  FFMA.FTZ R28, R31, R0.reuse, -R69.reuse ;  /* 0x000000001f1c7223 */ /* 0x180fe20000010845 */
[----:B------:R-:W-:Y:S02]  /*6bf0*/  IMAD.U32 R31, RZ, RZ, UR36 ;  /* 0x00000024ff1f7e24 */ /* 0x000fe4000f8e00ff */
[-CC-:B------:R-:W-:Y:S01]  /*6c00*/  FFMA.FTZ R145, R34, R0.reuse, -R69.reuse ;  /* 0x0000000022917223 */ /* 0x180fe20000010845 */
[-CC-:B------:R-:W-:Y:S01]  /*6c10*/  FFMA.FTZ R30, R35, R0.reuse, -R69.reuse ;  /* 0x00000000231e7223 */ /* 0x180fe20000010845 */
[----:B------:R-:W-:Y:S02]  /*6c20*/  VIADD R27, R16, 0x9 ;  /* 0x00000009101b7836 */ /* 0x000fe40000000000 */
[-CC-:B------:R-:W-:Y:S01]  /*6c30*/  FFMA.FTZ R147, R38, R0.reuse, -R69.reuse ;  /* 0x0000000026937223 */ /* 0x180fe20000010845 */
[----:B------:R-:W1:Y:S01]  /*6c40*/  MUFU.EX2 R149, R149 ;  /* 0x0000009500957308 */ /* 0x000e620000000800 */
[----:B------:R-:W-:Y:S01]  /*6c50*/  @!P1 LEA R31, R31, UR40, 0x3 ;  /* 0x000000281f1f9c11 */ /* 0x000fe2000f8e18ff */
[-CC-:B------:R-:W-:Y:S01]  /*6c60*/  FFMA.FTZ R32, R39, R0.reuse, -R69.reuse ;  /* 0x0000000027207223 */ /* 0x180fe20000010845 */
[-CC-:B------:R-:W-:Y:S01]  /*6c70*/  FFMA.FTZ R143, R46, R0.reuse, -R69.reuse ;  /* 0x000000002e8f7223 */ /* 0x180fe20000010845 */
[-CC-:B------:R-:W-:Y:S01]  /*6c80*/  FFMA.FTZ R141, R42, R0.reuse, -R69.reuse ;  /* 0x000000002a8d7223 */ /* 0x180fe20000010845 */
[-CC-:B------:R-:W-:Y:S01]  /*6c90*/  FFMA.FTZ R34, R43, R0.reuse, -R69.reuse ;  /* 0x000000002b227223 */ /* 0x180fe20000010845 */
[----:B------:R-:W-:Y:S01]  /*6ca0*/  @!P1 VIADD R35, R31, 0x16840 ;  /* 0x000168401f239836 */ /* 0x000fe20000000000 */
[----:B------:R-:W-:Y:S01]  /*6cb0*/  SEL R31, R27, 0x9, !P2 ;  /* 0x000000091b1f7807 */ /* 0x000fe20005000000 */
[----:B------:R-:W2:Y:S01]  /*6cc0*/  MUFU.EX2 R26, R26 ;  /* 0x0000001a001a7308 */ /* 0x000ea20000000800 */
[----:B------:R-:W-:Y:S01]  /*6cd0*/  FADD.FTZ R27, R13, R4 ;  /* 0x000000040d1b7221 */ /* 0x000fe20000010000 */
[-CC-:B------:R-:W-:Y:S01]  /*6ce0*/  FFMA.FTZ R36, R47, R0.reuse, -R69.reuse ;  /* 0x000000002f247223 */ /* 0x180fe20000010845 */
[-CC-:B------:R-:W-:Y:S01]  /*6cf0*/  FFMA.FTZ R137, R50, R0.reuse, -R69.reuse ;  /* 0x0000000032897223 */ /* 0x180fe20000010845 */
[-C--:B------:R-:W-:Y:S01]  /*6d00*/  FFMA.FTZ R38, R51, R0.reuse, -R69 ;  /* 0x0000000033267223 */ /* 0x080fe20000010845 */
[----:B---3--:R-:W-:Y:S01]  /*6d10*/  FADD.FTZ R46, R150, R27 ;  /* 0x0000001b962e7221 */ /* 0x008fe20000010000 */
[-CC-:B------:R-:W-:Y:S01]  /*6d20*/  FFMA.FTZ R139, R54, R0.reuse, -R69.reuse ;  /* 0x00000000368b7223 */ /* 0x180fe20000010845 */
[-C--:B------:R-:W-:Y:S01]  /*6d30*/  FFMA.FTZ R40, R55, R0.reuse, -R69 ;  /* 0x0000000037287223 */ /* 0x080fe20000010845 */
[----:B------:R-:W3:Y:S01]  /*6d40*/  MUFU.EX2 R151, R151 ;  /* 0x0000009700977308 */ /* 0x000ee20000000800 */
[----:B-1----:R-:W-:Y:S01]  /*6d50*/  FFMA.FTZ R3, R6, R3, R149 ;  /* 0x0000000306037223 */ /* 0x002fe20000010095 */
[----:B------:R-:W-:Y:S01]  /*6d60*/  FADD.FTZ R27, R15, R46 ;  /* 0x0000002e0f1b7221 */ /* 0x000fe20000010000 */
[-CC-:B------:R-:W-:Y:S01]  /*6d70*/  FFMA.FTZ R42, R59, R0.reuse, -R69.reuse ;  /* 0x000000003b2a7223 */ /* 0x180fe20000010845 */
[-CC-:B------:R-:W-:Y:S01]  /*6d80*/  FFMA.FTZ R4, R63, R0.reuse, -R69.reuse ;  /* 0x000000003f047223 */ /* 0x180fe20000010845 */
[-C--:B------:R-:W-:Y:S01]  /*6d90*/  FFMA.FTZ R75, R75, R0.reuse, -R69 ;  /* 0x000000004b4b7223 */ /* 0x080fe20000010845 */
[----:B------:R-:W-:Y:S01]  /*6da0*/  FADD.FTZ R46, R144, R27 ;  /* 0x0000001b902e7221 */ /* 0x000fe20000010000 */
[-C--:B------:R-:W-:Y:S01]  /*6db0*/  FFMA.FTZ R78, R78, R0.reuse, -R69 ;  /* 0x000000004e4e7223 */ /* 0x080fe20000010845 */
[----:B------:R-:W1:Y:S01]  /*6dc0*/  MUFU.EX2 R28, R28 ;  /* 0x0000001c001c7308 */ /* 0x000e620000000800 */
[C---:B--2---:R-:W-:Y:S01]  /*6dd0*/  FADD.FTZ R44, R26.reuse, R3 ;  /* 0x000000031a2c7221 */ /* 0x044fe20000010000 */
[----:B------:R-:W-:Y:S01]  /*6de0*/  FADD.FTZ R27, R19, R46 ;  /* 0x0000002e131b7221 */ /* 0x000fe20000010000 */
[----:B------:R-:W-:Y:S01]  /*6df0*/  F2FP.BF16.F32.PACK_AB R149, R26, R149 ;  /* 0x000000951a95723e */ /* 0x000fe200000010ff */
[-CC-:B------:R-:W-:Y:S01]  /*6e00*/  FFMA.FTZ R46, R71, R0.reuse, -R69.reuse ;  /* 0x00000000472e7223 */ /* 0x180fe20000010845 */
[-C--:B------:R-:W-:Y:S01]  /*6e10*/  FFMA.FTZ R79, R79, R0.reuse, -R69 ;  /* 0x000000004f4f7223 */ /* 0x080fe20000010845 */
[----:B------:R-:W-:Y:S01]  /*6e20*/  FADD.FTZ R50, R146, R27 ;  /* 0x0000001b92327221 */ /* 0x000fe20000010000 */
[-CC-:B------:R-:W-:Y:S01]  /*6e30*/  FFMA.FTZ R82, R82, R0.reuse, -R69.reuse ;  /* 0x0000000052527223 */ /* 0x180fe20000010845 */
[----:B------:R-:W2:Y:S01]  /*6e40*/  MUFU.EX2 R145, R145 ;  /* 0x0000009100917308 */ /* 0x000ea20000000800 */
[----:B---3--:R-:W-:Y:S01]  /*6e50*/  FADD.FTZ R3, R151, R44 ;  /* 0x0000002c97037221 */ /* 0x008fe20000010000 */
[----:B------:R-:W-:Y:S01]  /*6e60*/  FADD.FTZ R27, R21, R50 ;  /* 0x00000032151b7221 */ /* 0x000fe20000010000 */
[-C--:B------:R-:W-:Y:S01]  /*6e70*/  FFMA.FTZ R83, R83, R0.reuse, -R69 ;  /* 0x0000000053537223 */ /* 0x080fe20000010845 */
[----:B------:R-:W-:Y:S01]  /*6e80*/  @!P1 PRMT R35, RZ, 0x654, R35 ;  /* 0x00000654ff239816 */ /* 0x000fe20000000023 */
[----:B------:R-:W-:Y:S01]  /*6e90*/  FFMA.FTZ R86, R86, R0, -R69 ;  /* 0x0000000056567223 */ /* 0x000fe20000010845 */
[----:B------:R-:W-:Y:S01]  /*6ea0*/  FADD.FTZ R50, R140, R27 ;  /* 0x0000001b8c327221 */ /* 0x000fe20000010000 */
[----:B------:R-:W-:Y:S01]  /*6eb0*/  ISETP.LT.AND P2, PT, RZ, UR28, PT ;  /* 0x0000001cff007c0c */ /* 0x000fe2000bf41270 */
[----:B------:R-:W3:Y:S01]  /*6ec0*/  MUFU.EX2 R30, R30 ;  /* 0x0000001e001e7308 */ /* 0x000ee20000000800 */
[C---:B-1----:R-:W-:Y:S01]  /*6ed0*/  FADD.FTZ R44, R28.reuse, R3 ;  /* 0x000000031c2c7221 */ /* 0x042fe20000010000 */
[----:B------:R-:W-:Y:S01]  /*6ee0*/  FADD.FTZ R27, R25, R50 ;  /* 0x00000032191b7221 */ /* 0x000fe20000010000 */
[----:B------:R-:W-:-:S02]  /*6ef0*/  F2FP.BF16.F32.PACK_AB R151, R28, R151 ;  /* 0x000000971c97723e */ /* 0x000fc400000010ff */
[----:B------:R-:W-:Y:S01]  /*6f00*/  F2FP.BF16.F32.PACK_AB R150, R15, R150 ;  /* 0x000000960f96723e */ /* 0x000fe200000010ff */
[----:B------:R-:W-:Y:S02]  /*6f10*/  WARPGROUP.DEPBAR.LE gsb0, 0x0 ;  /* 0x00008000000079c5 */ /* 0x000fe40000010000 */
[----:B------:R-:W-:Y:S01]  /*6f20*/  WARPGROUP.ARRIVE ;  /* 0x00000000000079c5 */ /* 0x000fe20000000000 */
[----:B------:R-:W1:Y:S01]  /*6f30*/  MUFU.EX2 R147, R147 ;  /* 0x0000009300937308 */ /* 0x000e620000000800 */
[----:B--2---:R-:W-:Y:S01]  /*6f40*/  FADD.FTZ R3, R145, R44 ;  /* 0x0000002c91037221 */ /* 0x004fe20000010000 */
[----:B------:R-:W-:Y:S01]  /*6f50*/  FADD.FTZ R50, R142, R27 ;  /* 0x0000001b8e327221 */ /* 0x000fe20000010000 */
[-C--:B------:R-:W-:Y:S01]  /*6f60*/  FFMA.FTZ R132, R56, R0.reuse, -R11 ;  /* 0x0000000038847223 */ /* 0x080fe2000001080b */
[-C--:B------:R-:W-:Y:S01]  /*6f70*/  FFMA.FTZ R133, R58, R0.reuse, -R69 ;  /* 0x000000003a857223 */ /* 0x080fe20000010845 */
[----:B------:R-:W-:Y:S01]  /*6f80*/  HGMMA.64x64x16.F32.BF16 R88, R128, gdesc[UR4].tnspB, R88, gsb0 ;  /* 0x40e0000480587df0 */ /* 0x000fe20008001858 */
[----:B------:R-:W-:Y:S01]  /*6f90*/  UIADD3 UR6, UR10, 0x300, URZ ;  /* 0x000003000a067890 */ /* 0x000fe2000fffe03f */
[----:B------:R-:W-:Y:S01]  /*6fa0*/  FADD.FTZ R27, R33, R50 ;  /* 0x00000032211b7221 */ /* 0x000fe20000010000 */
[----:B------:R-:W-:Y:S01]  /*6fb0*/  UMOV UR7, 0x40000040 ;  /* 0x4000004000077882 */ /* 0x000fe20000000000 */
[----:B------:R-:W2:Y:S01]  /*6fc0*/  MUFU.EX2 R32, R32 ;  /* 0x0000002000207308 */ /* 0x000ea20000000800 */
[----:B------:R-:W-:Y:S01]  /*6fd0*/  UIADD3 UR10, UR10, 0x380, URZ ;  /* 0x000003800a0a7890 */ /* 0x000fe2000fffe03f */
[----:B---3--:R-:W-:Y:S01]  /*6fe0*/  FADD.FTZ R48, R30, R3 ;  /* 0x000000031e307221 */ /* 0x008fe20000010000 */
[----:B------:R-:W-:Y:S01]  /*6ff0*/  FADD.FTZ R50, R136, R27 ;  /* 0x0000001b88327221 */ /* 0x000fe20000010000 */
[-C--:B------:R-:W-:Y:S01]  /*7000*/  FFMA.FTZ R134, R60, R0.reuse, -R11 ;  /* 0x000000003c867223 */ /* 0x080fe2000001080b */
[-CC-:B------:R-:W-:Y:S01]  /*7010*/  FFMA.FTZ R135, R62, R0.reuse, -R69.reuse ;  /* 0x000000003e877223 */ /* 0x180fe20000010845 */
[-C--:B------:R-:W-:Y:S01]  /*7020*/  FFMA.FTZ R44, R67, R0.reuse, -R69 ;  /* 0x00000000432c7223 */ /* 0x080fe20000010845 */
[----:B------:R-:W-:Y:S01]  /*7030*/  FADD.FTZ R13, R29, R50 ;  /* 0x000000321d0d7221 */ /* 0x000fe20000010000 */
[----:B------:R-:W3:Y:S01]  /*7040*/  MUFU.EX2 R141, R141 ;  /* 0x0000008d008d7308 */ /* 0x000ee20000000800 */
[----:B-1----:R-:W-:Y:S01]  /*7050*/  FADD.FTZ R3, R147, R48 ;  /* 0x0000003093037221 */ /* 0x002fe20000010000 */
[----:B------:R-:W-:Y:S01]  /*7060*/  FFMA.FTZ R11, R85, R0, -R11 ;  /* 0x00000000550b7223 */ /* 0x000fe2000001080b */
[----:B------:R-:W-:Y:S01]  /*7070*/  FADD.FTZ R50, R138, R13 ;  /* 0x0000000d8a327221 */ /* 0x000fe20000010000 */
[----:B------:R-:W-:-:S02]  /*7080*/  F2FP.BF16.F32.PACK_AB R144, R19, R144 ;  /* 0x000000901390723e */ /* 0x000fc400000010ff */
[----:B------:R-:W-:Y:S01]  /*7090*/  F2FP.BF16.F32.PACK_AB R145, R30, R145 ;  /* 0x000000911e91723e */ /* 0x000fe200000010ff */
[----:B------:R-:W-:Y:S01]  /*70a0*/  FADD.FTZ R13, R37, R50 ;  /* 0x00000032250d7221 */ /* 0x000fe20000010000 */
[----:B------:R-:W1:Y:S01]  /*70b0*/  MUFU.EX2 R34, R34 ;  /* 0x0000002200227308 */ /* 0x000e620000000800 */
[C---:B--2---:R-:W-:Y:S01]  /*70c0*/  FADD.FTZ R48, R32.reuse, R3 ;  /* 0x0000000320307221 */ /* 0x044fe20000010000 */
[----:B------:R-:W-:Y:S02]  /*70d0*/  F2FP.BF16.F32.PACK_AB R146, R21, R146 ;  /* 0x000000921592723e */ /* 0x000fe400000010ff */
[----:B------:R-:W-:Y:S02]  /*70e0*/  F2FP.BF16.F32.PACK_AB R147, R32, R147 ;  /* 0x000000932093723e */ /* 0x000fe400000010ff */
[----:B------:R-:W-:Y:S02]  /*70f0*/  F2FP.BF16.F32.PACK_AB R140, R25, R140 ;  /* 0x0000008c198c723e */ /* 0x000fe400000010ff */
[----:B------:R-:W2:Y:S01]  /*7100*/  MUFU.EX2 R143, R143 ;  /* 0x0000008f008f7308 */ /* 0x000ea20000000800 */
[----:B---3--:R-:W-:Y:S01]  /*7110*/  FADD.FTZ R3, R141, R48 ;  /* 0x000000308d037221 */ /* 0x008fe20000010000 */
[----:B------:R-:W-:-:S02]  /*7120*/  F2FP.BF16.F32.PACK_AB R142, R33, R142 ;  /* 0x0000008e218e723e */ /* 0x000fc400000010ff */
[----:B------:R-:W-:Y:S02]  /*7130*/  F2FP.BF16.F32.PACK_AB R136, R29, R136 ;  /* 0x000000881d88723e */ /* 0x000fe400000010ff */
[----:B------:R-:W-:Y:S02]  /*7140*/  F2FP.BF16.F32.PACK_AB R138, R37, R138 ;  /* 0x0000008a258a723e */ /* 0x000fe400000010ff */
        /* <DEDUP_REMOVED lines=16> */
[----:B------:R-:W-:Y:S01]  /*7250*/  WARPGROUP.ARRIVE ;  /* 0x00000000000079c5 */ /* 0x000fe20000000000 */
[-CC-:B------:R-:W-:Y:S01]  /*7260*/  FFMA.FTZ R129, R66, R0.reuse, -R69.reuse ;  /* 0x0000000042817223 */ /* 0x180fe20000010845 */
[----:B------:R-:W-:Y:S01]  /*7270*/  FFMA.FTZ R131, R70, R0, -R69 ;  /* 0x0000000046837223 */ /* 0x000fe20000010845 */
[----:B------:R-:W-:Y:S01]  /*7280*/  F2FP.BF16.F32.PACK_AB R128, R45, R8 ;  /* 0x000000082d80723e */ /* 0x000fe200000010ff */
[----:B------:R-:W3:Y:S01]  /*7290*/  MUFU.EX2 R133, R133 ;  /* 0x0000008500857308 */ /* 0x000ee20000000800 */
[C---:B-1----:R-:W-:Y:S01]  /*72a0*/  FADD.FTZ R26, R40.reuse, R3 ;  /* 0x00000003281a7221 */ /* 0x042fe20000010000 */
[----:B------:R-:W-:Y:S01]  /*72b0*/  HGMMA.64x64x16.F32.BF16 R88, R124, gdesc[UR4].tnspB, R88, gsb0 ;  /* 0x40e000047c587df0 */ /* 0x000fe20008001858 */
[----:B------:R-:W-:Y:S01]  /*72c0*/  UIADD3 UR6, UR28, -0x1, URZ ;  /* 0xffffffff1c067890 */ /* 0x000fe2000fffe03f */
[----:B------:R-:W-:-:S04]  /*72d0*/  F2FP.BF16.F32.PACK_AB R139, R40, R139 ;  /* 0x0000008b288b723e */ /* 0x000fc800000010ff */
[----:B------:R-:W1:Y:S01]  /*72e0*/  MUFU.EX2 R42, R42 ;  /* 0x0000002a002a7308 */ /* 0x000e620000000800 */
[----:B--2---:R-:W-:Y:S01]  /*72f0*/  FADD.FTZ R28, R132, R13 ;  /* 0x0000000d841c7221 */ /* 0x004fe20000010000 */
[----:B------:R-:W-:Y:S01]  /*7300*/  UMOV UR28, UR6 ;  /* 0x00000006001c7c82 */ /* 0x000fe20008000000 */
[C---:B------:R-:W-:Y:S02]  /*7310*/  F2FP.BF16.F32.PACK_AB R132, R49.reuse, R132 ;  /* 0x000000843184723e */ /* 0x040fe400000010ff */
        /* <DEDUP_REMOVED lines=11> */
[----:B---3--:R-:W-:Y:S01]  /*73d0*/  FADD.FTZ R3, R135, R26 ;  /* 0x0000001a87037221 */ /* 0x008fe20000010000 */
[----:B------:R-:W-:-:S04]  /*73e0*/  FADD.FTZ R28, R8, R13 ;  /* 0x0000000d081c7221 */ /* 0x000fc80000010000 */
[----:B------:R-:W-:Y:S02]  /*73f0*/  FADD.FTZ R13, R45, R28 ;  /* 0x0000001c2d0d7221 */ /* 0x000fe40000010000 */
        /* <DEDUP_REMOVED lines=10> */
[----:B------:R-:W-:Y:S02]  /*74a0*/  WARPGROUP.DEPBAR.LE gsb0, 0x0 ;  /* 0x00008000000079c5 */ /* 0x000fe40000010000 */
[----:B------:R-:W-:Y:S01]  /*74b0*/  WARPGROUP.ARRIVE ;  /* 0x00000000000079c5 */ /* 0x000fe20000000000 */
[----:B------:R-:W-:-:S03]  /*74c0*/  FFMA.FTZ R125, R74, R0, -R69 ;  /* 0x000000004a7d7223 */ /* 0x000fc60000010845 */
[----:B------:R-:W1:Y:S01]  /*74d0*/  MUFU.EX2 R46, R46 ;  /* 0x0000002e002e7308 */ /* 0x000e620000000800 */
[----:B--2---:R-:W-:Y:S01]  /*74e0*/  FADD.FTZ R3, R131, R26 ;  /* 0x0000001a83037221 */ /* 0x004fe20000010000 */
[----:B------:R-:W-:Y:S01]  /*74f0*/  FFMA.FTZ R69, R87, R0, -R69 ;  /* 0x0000000057457223 */ /* 0x000fe20000010845 */
[----:B------:R-:W-:Y:S01]  /*7500*/  HGMMA.64x64x16.F32.BF16 R88, R120, gdesc[UR8].tnspB, R88, gsb0 ;  /* 0x40e0000878587df0 */ /* 0x000fe20008001858 */
[C---:B---3--:R-:W-:Y:S01]  /*7510*/  FADD.FTZ R13, R53.reuse, R28 ;  /* 0x0000001c350d7221 */ /* 0x048fe20000010000 */
[----:B------:R-:W-:-:S03]  /*7520*/  F2FP.BF16.F32.PACK_AB R130, R53, R10 ;  /* 0x0000000a3582723e */ /* 0x000fc600000010ff */
[----:B------:R-:W2:Y:S08]  /*7530*/  MUFU.EX2 R12, R12 ;  /* 0x0000000c000c7308 */ /* 0x000eb00000000800 */
        /* <DEDUP_REMOVED lines=23> */
[----:B------:R3:W-:Y:S06]  /*76b0*/  BAR.ARV R31, 0x100 ;  /* 0x0004001f0000751d */ /* 0x0007ec0000002000 */
[----:B------:R-:W4:Y:S01]  /*76c0*/  MUFU.EX2 R121, R82 ;  /* 0x0000005200797308 */ /* 0x000f220000000800 */
[----:B------:R5:W-:Y:S01]  /*76d0*/  @!P1 SYNCS.ARRIVE.TRANS64.RED.A1T0 RZ, [R35+URZ], RZ ;  /* 0x000000ff23ff99a7 */ /* 0x000be2000810043f */
[----:B-1----:R-:W-:Y:S01]  /*76e0*/  FADD.FTZ R4, R20, R3 ;  /* 0x0000000314047221 */ /* 0x002fe20000010000 */
[-C--:B------:R-:W-:Y:S01]  /*76f0*/  FMUL.FTZ R88, R88, R7.reuse ;  /* 0x0000000758587220 */ /* 0x080fe20000410000 */
[-C--:B------:R-:W-:Y:S01]  /*7700*/  FMUL.FTZ R89, R89, R7.reuse ;  /* 0x0000000759597220 */ /* 0x080fe20000410000 */
[-C--:B------:R-:W-:Y:S01]  /*7710*/  FMUL.FTZ R92, R92, R7.reuse ;  /* 0x000000075c5c7220 */ /* 0x080fe20000410000 */
[-C--:B------:R-:W-:Y:S01]  /*7720*/  FMUL.FTZ R93, R93, R7.reuse ;  /* 0x000000075d5d7220 */ /* 0x080fe20000410000 */
[----:B--2---:R-:W-:Y:S01]  /*7730*/  FADD.FTZ R3, R65, R4 ;  /* 0x0000000441037221 */ /* 0x004fe20000010000 */
[----:B------:R-:W1:Y:S01]  /*7740*/  MUFU.EX2 R83, R83 ;  /* 0x0000005300537308 */ /* 0x000e620000000800 */
[----:B-----5:R-:W-:Y:S01]  /*7750*/  IMAD.U32 R35, RZ, RZ, UR21 ;  /* 0x00000015ff237e24 */ /* 0x020fe2000f8e00ff */
[----:B------:R-:W-:Y:S01]  /*7760*/  UMOV UR21, UR36 ;  /* 0x0000002400157c82 */ /* 0x000fe20008000000 */
[-C--:B------:R-:W-:Y:S01]  /*7770*/  FMUL.FTZ R96, R96, R7.reuse ;  /* 0x0000000760607220 */ /* 0x080fe20000410000 */
[-C--:B------:R-:W-:Y:S01]  /*7780*/  FMUL.FTZ R97, R97, R7.reuse ;  /* 0x0000000761617220 */ /* 0x080fe20000410000 */
[-C--:B------:R-:W-:Y:S01]  /*7790*/  FMUL.FTZ R100, R100, R7.reuse ;  /* 0x0000000764647220 */ /* 0x080fe20000410000 */
[----:B------:R-:W-:Y:S01]  /*77a0*/  @!P1 LEA R35, R35, UR40, 0x3 ;  /* 0x0000002823239c11 */ /* 0x000fe2000f8e18ff */
[-C--:B------:R-:W-:Y:S01]  /*77b0*/  FMUL.FTZ R101, R101, R7.reuse ;  /* 0x0000000765657220 */ /* 0x080fe20000410000 */
[----:B------:R-:W2:Y:S01]  /*77c0*/  MUFU.EX2 R24, R84 ;  /* 0x0000005400187308 */ /* 0x000ea20000000800 */
[----:B----4-:R-:W-:Y:S01]  /*77d0*/  FADD.FTZ R26, R121, R26 ;  /* 0x0000001a791a7221 */ /* 0x010fe20000010000 */
[----:B------:R-:W-:Y:S01]  /*77e0*/  FMUL.FTZ R104, R104, R7 ;  /* 0x0000000768687220 */ /* 0x000fe20000410000 */
[----:B---3--:R-:W-:-:S02]  /*77f0*/  @!P1 VIADD R31, R35, 0x16860 ;  /* 0x00016860231f9836 */ /* 0x008fc40000000000 */
[-C--:B------:R-:W-:Y:S01]  /*7800*/  FMUL.FTZ R105, R105, R7.reuse ;  /* 0x0000000769697220 */ /* 0x080fe20000410000 */
[-C--:B------:R-:W-:Y:S01]  /*7810*/  FMUL.FTZ R108, R108, R7.reuse ;  /* 0x000000076c6c7220 */ /* 0x080fe20000410000 */
[-C--:B------:R-:W-:Y:S01]  /*7820*/  FMUL.FTZ R109, R109, R7.reuse ;  /* 0x000000076d6d7220 */ /* 0x080fe20000410000 */
[-C--:B------:R-:W-:Y:S01]  /*7830*/  FMUL.FTZ R112, R112, R7.reuse ;  /* 0x0000000770707220 */ /* 0x080fe20000410000 */
[----:B------:R-:W3:Y:S01]  /*7840*/  MUFU.EX2 R123, R86 ;  /* 0x00000056007b7308 */ /* 0x000ee20000000800 */
[----:B-1----:R-:W-:Y:S01]  /*7850*/  FADD.FTZ R26, R83, R26 ;  /* 0x0000001a531a7221 */ /* 0x002fe20000010000 */
[----:B------:R-:W-:Y:S01]  /*7860*/  @!P1 PRMT R31, RZ, 0x654, R31 ;  /* 0x00000654ff1f9816 */ /* 0x000fe2000000001f */
[-C--:B------:R-:W-:Y:S01]  /*7870*/  FMUL.FTZ R113, R113, R7.reuse ;  /* 0x0000000771717220 */ /* 0x080fe20000410000 */
[-C--:B------:R-:W-:Y:S01]  /*7880*/  FMUL.FTZ R116, R116, R7.reuse ;  /* 0x0000000774747220 */ /* 0x080fe20000410000 */
[----:B------:R-:W-:Y:S01]  /*7890*/  FMUL.FTZ R117, R117, R7 ;  /* 0x0000000775757220 */ /* 0x000fe20000410000 */
[----:B------:R1:W-:Y:S01]  /*78a0*/  @!P1 SYNCS.ARRIVE.TRANS64.RED.A1T0 RZ, [R31+URZ], RZ ;  /* 0x000000ff1fff99a7 */ /* 0x0003e2000810043f */
[-C--:B------:R-:W-:Y:S01]  /*78b0*/  FMUL.FTZ R90, R90, R6.reuse ;  /* 0x000000065a5a7220 */ /* 0x080fe20000410000 */
[----:B------:R-:W4:Y:S01]  /*78c0*/  MUFU.EX2 R11, R11 ;  /* 0x0000000b000b7308 */ /* 0x000f220000000800 */
        /* <DEDUP_REMOVED lines=19> */
[----:B----4-:R-:W-:Y:S01]  /*7a00*/  FADD.FTZ R4, R11, R4 ;  /* 0x000000040b047221 */ /* 0x010fe20000010000 */
[----:B------:R-:W-:Y:S01]  /*7a10*/  F2FP.BF16.F32.PACK_AB R120, R65, R20 ;  /* 0x000000144178723e */ /* 0x000fe200000010ff */
[----:B------:R-:W-:Y:S01]  /*7a20*/  IMAD.MOV.U32 R6, RZ, RZ, R9 ;  /* 0x000000ffff067224 */ /* 0x000fe200078e0009 */
[----:B------:R-:W-:Y:S01]  /*7a30*/  F2FP.BF16.F32.PACK_AB R121, R83, R121 ;  /* 0x000000795379723e */ /* 0x000fe200000010ff */
[----:B------:R-:W-:Y:S01]  /*7a40*/  IMAD.MOV.U32 R7, RZ, RZ, R5 ;  /* 0x000000ffff077224 */ /* 0x000fe200078e0005 */
[----:B------:R-:W-:Y:S01]  /*7a50*/  F2FP.BF16.F32.PACK_AB R122, R11, R24 ;  /* 0x000000180b7a723e */ /* 0x000fe200000010ff */
[C---:B--2---:R-:W-:Y:S01]  /*7a60*/  FADD.FTZ R3, R69.reuse, R26 ;  /* 0x0000001a45037221 */ /* 0x044fe20000010000 */
[----:B------:R-:W-:Y:S01]  /*7a70*/  F2FP.BF16.F32.PACK_AB R123, R69, R123 ;  /* 0x0000007b457b723e */ /* 0x000fe200000010ff */
[----:B-1----:R-:W-:Y:S06]  /*7a80*/  @P2 BRA `(.L_x_12060) ;  /* 0xffffffe000e42947 */ /* 0x002fec000383ffff */
.L_x_12051:
[----:B------:R-:W-:Y:S06]  /*7a90*/  BAR.ARV 0x8, 0x1a0 ;  /* 0x0206800000007b1d */ /* 0x000fec0000002000 */
[----:B------:R-:W-:Y:S05]  /*7aa0*/  @!P0 BRA `(.L_x_12061) ;  /* 0x0000000000048947 */ /* 0x000fea0003800000 */
[----:B------:R-:W-:Y:S01]  /*7ab0*/  BPT.TRAP 0x1 ;  /* 0x000000040000795c */ /* 0x000fe20000300000 */
.L_x_12061:
[----:B------:R-:W-:Y:S01]  /*7ac0*/  ULEA UR5, UR36, UR40, 0x3 ;  /* 0x0000002824057291 */ /* 0x000fe2000f8e183f */
[----:B------:R-:W-:-:S05]  /*7ad0*/  IMAD.U32 R6, RZ, RZ, UR37 ;  /* 0x00000025ff067e24 */ /* 0x000fca000f8e00ff */
[----:B------:R-:W-:-:S04]  /*7ae0*/  SHF.L.U32 R6, R6, 0x1f, RZ ;  /* 0x0000001f06067819 */ /* 0x000fc800000006ff */
[----:B------:R1:W2:Y:S01]  /*7af0*/  SYNCS.PHASECHK.TRANS64.TRYWAIT P2, [UR5+0x16850], R6 ;  /* 0x01685006ff0075a7 */ /* 0x0002a20008040145 */
[----:B------:R-:W-:Y:S05]  /*7b00*/  @!P0 BRA `(.L_x_12062) ;  /* 0x0000000000048947 */ /* 0x000fea0003800000 */
[----:B------:R-:W-:Y:S01]  /*7b10*/  BPT.TRAP 0x1 ;  /* 0x000000040000795c */ /* 0x000fe20000300000 */
.L_x_12062:
[----:B--2---:R-:W-:Y:S05]  /*7b20*/  @P2 BRA `(.L_x_12063) ;  /* 0x0000000000082947 */ /* 0x004fea0003800000 */
[----:B------:R-:W2:Y:S02]  /*7b30*/  SYNCS.PHASECHK.TRANS64.TRYWAIT P0, [UR5+0x16850], R6 ;  /* 0x01685006ff0075a7 */ /* 0x000ea40008000145 */
[----:B--2---:R-:W-:Y:S05]  /*7b40*/  @!P0 BRA `(.L_x_12064) ;  /* 0x0000004000448947 */ /* 0x004fea0003800000 */
.L_x_12063:
        /* <DEDUP_REMOVED lines=20> */
[----:B------:R-:W-:Y:S02]  /*7c90*/  IMAD.MOV.U32 R3, RZ, RZ, -0x800000 ;  /* 0xff800000ff037424 */ /* 0x000fe400078e00ff */
[----:B--2---:R-:W-:-:S02]  /*7ca0*/  FADD.FTZ R7, R7, R4 ;  /* 0x0000000407077221 */ /* 0x004fc40000010000 */
[----:B------:R-:W1:Y:S04]  /*7cb0*/  SHFL.BFLY PT, R11, R8, 0x1, 0x1f ;  /* 0x0c201f00080b7f89 */ /* 0x000e6800000e0000 */
[----:B------:R-:W2:Y:S01]  /*7cc0*/  SHFL.BFLY PT, R6, R7, 0x1, 0x1f ;  /* 0x0c201f0007067f89 */ /* 0x000ea200000e0000 */
[----:B-1----:R-:W-:Y:S01]  /*7cd0*/  FADD.FTZ R11, R8, R11 ;  /* 0x0000000b080b7221 */ /* 0x002fe20000010000 */
[----:B------:R-:W-:Y:S02]  /*7ce0*/  IMAD.U32 R8, RZ, RZ, UR5 ;  /* 0x00000005ff087e24 */ /* 0x000fe4000f8e00ff */
        /* <DEDUP_REMOVED lines=12> */
[----:B------:R-:W1:Y:S01]  /*7db0*/  @P2 MUFU.RCP R12, R11 ;  /* 0x0000000b000c2308 */ /* 0x000e620000001000 */
[----:B--2---:R-:W-:Y:S01]  /*7dc0*/  @P0 FMUL.FTZ R7, R6, 0.69314718246459960938 ;  /* 0x3f31721806070820 */ /* 0x004fe20000410000 */
[----:B------:R-:W-:Y:S02]  /*7dd0*/  WARPGROUP.DEPBAR.LE gsb0, 0x0 ;  /* 0x00008000000079c5 */ /* 0x000fe40000010000 */
[----:B------:R-:W-:Y:S01]  /*7de0*/  WARPGROUP.ARRIVE ;  /* 0x00000000000079c5 */ /* 0x000fe20000000000 */
[----:B------:R-:W-:Y:S01]  /*7df0*/  @P0 FFMA.FTZ R15, R4, R5, R7 ;  /* 0x00000005040f0223 */ /* 0x000fe20000010007 */
[----:B------:R-:W-:-:S04]  /*7e00*/  PLOP3.LUT P0, PT, PT, PT, PT, 0x8, 0x0 ;  /* 0x000000000000781c */ /* 0x000fc80003f0e170 */
        /* <DEDUP_REMOVED lines=67> */
[----:B------:R-:W-:-:S07]  /*8240*/  FMUL.FTZ R119, R119, R12 ;  /* 0x0000000c77777220 */ /* 0x000fce0000410000 */
.L_x_12034:
        /* <DEDUP_REMOVED lines=11> */
[C---:B------:R-:W-:Y:S01]  /*8300*/  LOP3.LUT R5, R22.reuse, 0x380, RZ, 0xc0, !PT ;  /* 0x0000038016057812 */ /* 0x040fe200078ec0ff */
[----:B------:R-:W-:Y:S01]  /*8310*/  USHF.R.S32.HI UR5, URZ, 0x1f, UR43 ;  /* 0x0000001f3f057899 */ /* 0x000fe2000801142b */
[----:B------:R-:W-:Y:S02]  /*8320*/  IADD3 R43, P3, R22, 0x20, RZ ;  /* 0x00000020162b7810 */ /* 0x000fe40007f7e0ff */
[-C--:B------:R-:W-:Y:S01]  /*8330*/  LEA.HI R4, R45, R44.reuse, RZ, 0x7 ;  /* 0x0000002c2d047211 */ /* 0x080fe200078f38ff */
[----:B------:R-:W-:Y:S01]  /*8340*/  ULDC.64 UR8, c[0x0][0xb70] ;  /* 0x0002dc0000087ab9 */ /* 0x000fe20000000a00 */
[----:B------:R-:W-:Y:S01]  /*8350*/  SHF.R.U64 R5, R5, 0x3, RZ ;  /* 0x0000000305057819 */ /* 0x000fe200000012ff */
[----:B------:R-:W-:Y:S01]  /*8360*/  UIMAD UR5, UR5, UR8, URZ ;  /* 0x00000008050572a4 */ /* 0x000fe2000f8e023f */
[----:B------:R-:W-:Y:S01]  /*8370*/  LOP3.LUT R12, R43, 0x380, RZ, 0xc0, !PT ;  /* 0x000003802b0c7812 */ /* 0x000fe200078ec0ff */
[----:B------:R-:W-:Y:S01]  /*8380*/  UIMAD.WIDE.U32 UR6, UR43, UR8, URZ ;  /* 0x000000082b0672a5 */ /* 0x000fe2000f8e003f */
[----:B------:R-:W-:Y:S01]  /*8390*/  LOP3.LUT R49, R4, 0xffffff80, RZ, 0xc0, !PT ;  /* 0xffffff8004317812 */ /* 0x000fe200078ec0ff */
[----:B------:R-:W-:Y:S01]  /*83a0*/  USHF.R.S32.HI UR8, URZ, 0x1f, UR44 ;  /* 0x0000001f3f087899 */ /* 0x000fe2000801142c */
[----:B------:R-:W-:Y:S01]  /*83b0*/  LEA.HI R47, R45, R44, RZ, 0x5 ;  /* 0x0000002c2d2f7211 */ /* 0x000fe200078f28ff */
[----:B------:R-:W-:Y:S01]  /*83c0*/  UIMAD UR5, UR43, UR9, UR5 ;  /* 0x000000092b0572a4 */ /* 0x000fe2000f8e0205 */
[----:B------:R-:W-:Y:S01]  /*83d0*/  LOP3.LUT R4, R5, R22, RZ, 0x3c, !PT ;  /* 0x0000001605047212 */ /* 0x000fe200078e3cff */
[----:B------:R-:W-:Y:S01]  /*83e0*/  IMAD.MOV.U32 R5, RZ, RZ, R23 ;  /* 0x000000ffff057224 */ /* 0x000fe200078e0017 */
[----:B------:R-:W-:Y:S01]  /*83f0*/  IADD3 R45, P2, R22, 0x40, RZ ;  /* 0x00000040162d7810 */ /* 0x000fe20007f5e0ff */
[----:B------:R-:W-:Y:S01]  /*8400*/  IMAD.IADD R49, R44, 0x1, -R49 ;  /* 0x000000012c317824 */ /* 0x000fe200078e0a31 */
[----:B------:R-:W-:Y:S01]  /*8410*/  SHF.R.U64 R12, R12, 0x3, RZ ;  /* 0x000000030c0c7819 */ /* 0x000fe200000012ff */
[----:B------:R-:W-:Y:S01]  /*8420*/  UIADD3 UR5, UR7, UR5, URZ ;  /* 0x0000000507057290 */ /* 0x000fe2000fffe03f */
[----:B------:R-:W-:-:S02]  /*8430*/  LOP3.LUT R44, R45, 0x380, RZ, 0xc0, !PT ;  /* 0x000003802d2c7812 */ /* 0x000fc400078ec0ff */
[----:B------:R-:W-:Y:S02]  /*8440*/  LOP3.LUT R12, R12, R43, RZ, 0x3c, !PT ;  /* 0x0000002b0c0c7212 */ /* 0x000fe400078e3cff */
[----:B------:R-:W-:Y:S02]  /*8450*/  MOV R43, R4 ;  /* 0x00000004002b7202 */ /* 0x000fe40000000f00 */
[----:B------:R-:W-:Y:S02]  /*8460*/  F2FP.BF16.F32.PACK_AB R5, R10, R11 ;  /* 0x0000000b0a05723e */ /* 0x000fe400000010ff */
[----:B------:R-:W-:Y:S02]  /*8470*/  SHF.R.U64 R10, R44, 0x3, RZ ;  /* 0x000000032c0a7819 */ /* 0x000fe400000012ff */
[----:B------:R-:W-:Y:S02]  /*8480*/  IADD3 R48, P1, R22, 0x60, RZ ;  /* 0x0000006016307810 */ /* 0x000fe40007f3e0ff */
[----:B------:R-:W-:-:S02]  /*8490*/  LOP3.LUT R10, R10, R45, RZ, 0x3c, !PT ;  /* 0x0000002d0a0a7212 */ /* 0x000fc400078e3cff */
[----:B------:R-:W1:Y:S01]  /*84a0*/  LDC.64 R44, c[0x0][0xb78] ;  /* 0x0002de00ff2c7b82 */ /* 0x000e620000000a00 */
[----:B------:R-:W-:Y:S02]  /*84b0*/  LOP3.LUT R46, R48, 0x380, RZ, 0xc0, !PT ;  /* 0x00000380302e7812 */ /* 0x000fe400078ec0ff */
[----:B------:R-:W-:Y:S01]  /*84c0*/  F2FP.BF16.F32.PACK_AB R4, R13, R42 ;  /* 0x0000002a0d04723e */ /* 0x000fe200000010ff */
[--C-:B------:R-:W-:Y:S01]  /*84d0*/  IMAD.X R13, RZ, RZ, R23.reuse, P3 ;  /* 0x000000ffff0d7224 */ /* 0x100fe200018e0617 */
[----:B------:R-:W-:Y:S01]  /*84e0*/  F2FP.BF16.F32.PACK_AB R6, R6, R9 ;  /* 0x000000090606723e */ /* 0x000fe200000010ff */
[--C-:B------:R-:W-:Y:S01]  /*84f0*/  IMAD.X R9, RZ, RZ, R23.reuse, P1 ;  /* 0x000000ffff097224 */ /* 0x100fe200008e0617 */
[----:B------:R-:W-:Y:S02]  /*8500*/  F2FP.BF16.F32.PACK_AB R7, R7, R8 ;  /* 0x000000080707723e */ /* 0x000fe400000010ff */
[----:B------:R-:W-:Y:S02]  /*8510*/  SHF.R.U64 R11, R46, 0x3, RZ ;  /* 0x000000032e0b7819 */ /* 0x000fe400000012ff */
[----:B------:R-:W-:Y:S01]  /*8520*/  MOV R12, R12 ;  /* 0x0000000c000c7202 */ /* 0x000fe20000000f00 */
[----:B------:R2:W-:Y:S01]  /*8530*/  STSM.16.M88.4 [R43], R4 ;  /* 0x000000042b007844 */ /* 0x0005e20000000200 */
[----:B------:R-:W-:Y:S01]  /*8540*/  LOP3.LUT R8, R11, R48, RZ, 0x3c, !PT ;  /* 0x000000300b087212 */ /* 0x000fe200078e3cff */
[----:B------:R-:W-:Y:S01]  /*8550*/  IMAD.X R11, RZ, RZ, R23, P2 ;  /* 0x000000ffff0b7224 */ /* 0x000fe200010e0617 */
[----:B------:R-:W-:-:S02]  /*8560*/  F2FP.BF16.F32.PACK_AB R32, R32, R33 ;  /* 0x000000212020723e */ /* 0x000fc400000010ff */
[----:B------:R-:W-:Y:S02]  /*8570*/  F2FP.BF16.F32.PACK_AB R33, R30, R31 ;  /* 0x0000001f1e21723e */ /* 0x000fe400000010ff */
[----:B------:R-:W-:Y:S02]  /*8580*/  MOV R11, R10 ;  /* 0x0000000a000b7202 */ /* 0x000fe40000000f00 */
[----:B------:R-:W-:Y:S02]  /*8590*/  F2FP.BF16.F32.PACK_AB R24, R24, R25 ;  /* 0x000000191818723e */ /* 0x000fe400000010ff */
[----:B------:R-:W-:Y:S01]  /*85a0*/  MOV R10, R8 ;  /* 0x00000008000a7202 */ /* 0x000fe20000000f00 */
[----:B------:R-:W-:Y:S01]  /*85b0*/  IMAD.U32 R9, RZ, RZ, UR7 ;  /* 0x00000007ff097e24 */ /* 0x000fe2000f8e00ff */
[----:B------:R-:W-:Y:S01]  /*85c0*/  F2FP.BF16.F32.PACK_AB R25, R20, R21 ;  /* 0x000000151419723e */ /* 0x000fe200000010ff */
[----:B------:R-:W-:Y:S01]  /*85d0*/  IMAD.U32 R8, RZ, RZ, UR6 ;  /* 0x00000006ff087e24 */ /* 0x000fe2000f8e00ff */
[----:B------:R-:W-:Y:S01]  /*85e0*/  SHF.R.S32.HI R47, RZ, 0x5, R47 ;  /* 0x00000005ff2f7819 */ /* 0x000fe2000001142f */
[----:B------:R-:W-:Y:S01]  /*85f0*/  IMAD.U32 R9, RZ, RZ, UR5 ;  /* 0x00000005ff097e24 */ /* 0x000fe2000f8e00ff */
[----:B--2---:R-:W-:Y:S01]  /*8600*/  F2FP.BF16.F32.PACK_AB R7, R34, R35 ;  /* 0x000000232207723e */ /* 0x004fe200000010ff */
[----:B-1----:R-:W-:Y:S01]  /*8610*/  IMAD R34, R44, UR8, RZ ;  /* 0x000000082c227c24 */ /* 0x002fe2000f8e02ff */
[----:B------:R-:W-:Y:S01]  /*8620*/  F2FP.BF16.F32.PACK_AB R6, R36, R37 ;  /* 0x000000252406723e */ /* 0x000fe200000010ff */
[----:B------:R-:W-:Y:S01]  /*8630*/  VIADD R37, R18, UR42 ;  /* 0x0000002a12257c36 */ /* 0x000fe20008000000 */
[----:B------:R-:W-:Y:S01]  /*8640*/  F2FP.BF16.F32.PACK_AB R4, R40, R41 ;  /* 0x000000292804723e */ /* 0x000fe200000010ff */
[----:B------:R-:W-:Y:S01]  /*8650*/  IMAD R36, R45, UR44, R34 ;  /* 0x0000002c2d247c24 */ /* 0x000fe2000f8e0222 */
[----:B------:R-:W-:Y:S01]  /*8660*/  F2FP.BF16.F32.PACK_AB R5, R38, R39 ;  /* 0x000000272605723e */ /* 0x000fe200000010ff */
[----:B------:R-:W-:Y:S01]  /*8670*/  VIADD R13, R37, 0x8 ;  /* 0x00000008250d7836 */ /* 0x000fe20000000000 */
[----:B------:R-:W-:Y:S01]  /*8680*/  F2FP.BF16.F32.PACK_AB R34, R28, R29 ;  /* 0x0000001d1c22723e */ /* 0x000fe200000010ff */
[----:B------:R-:W-:Y:S01]  /*8690*/  IMAD.WIDE.U32 R8, R44, UR44, R8 ;  /* 0x0000002c2c087c25 */ /* 0x000fe2000f8e0008 */
[----:B------:R-:W-:Y:S01]  /*86a0*/  F2FP.BF16.F32.PACK_AB R35, R26, R27 ;  /* 0x0000001b1a23723e */ /* 0x000fe200000010ff */
[----:B------:R1:W-:Y:S01]  /*86b0*/  STSM.16.M88.4 [R12], R4 ;  /* 0x000000040c007844 */ /* 0x0003e20000000200 */
[----:B------:R-:W-:Y:S01]  /*86c0*/  F2FP.BF16.F32.PACK_AB R26, R14, R19 ;  /* 0x000000130e1a723e */ /* 0x000fe200000010ff */
[----:B------:R-:W-:Y:S01]  /*86d0*/  ULDC UR5, c[0x0][0xa88] ;  /* 0x0002a20000057ab9 */ /* 0x000fe20000000800 */
[----:B------:R-:W-:Y:S01]  /*86e0*/  F2FP.BF16.F32.PACK_AB R27, R119, R0 ;  /* 0x00000000771b723e */ /* 0x000fe200000010ff */
[----:B------:R-:W-:Y:S01]  /*86f0*/  STSM.16.M88.4 [R11], R32 ;  /* 0x000000200b007844 */ /* 0x000fe20000000200 */
[----:B------:R-:W-:Y:S01]  /*8700*/  LOP3.LUT P0, RZ, R49, 0x3, RZ, 0xc0, !PT ;  /* 0x0000000331ff7812 */ /* 0x000fe2000780c0ff */
[----:B------:R-:W-:-:S02]  /*8710*/  ULDC.64 UR6, c[0x0][0xb40] ;  /* 0x0002d00000067ab9 */ /* 0x000fc40000000a00 */
[----:B------:R-:W-:Y:S01]  /*8720*/  STSM.16.M88.4 [R10], R24 ;  /* 0x000000180a007844 */ /* 0x000fe20000000200 */
[----:B------:R-:W-:Y:S02]  /*8730*/  ISETP.GE.OR P1, PT, R13, UR5, P0 ;  /* 0x000000050d007c0c */ /* 0x000fe40008726670 */
[----:B------:R-:W-:Y:S01]  /*8740*/  SHF.R.S32.HI R13, RZ, 0x1f, R37 ;  /* 0x0000001fff0d7819 */ /* 0x000fe20000011425 */
[----:B------:R-:W-:Y:S01]  /*8750*/  @!PT LDS RZ, [RZ] ;  /* 0x00000000fffff984 */ /* 0x000fe20000000800 */
[----:B------:R-:W-:Y:S01]  /*8760*/  @!PT LDS RZ, [RZ] ;  /* 0x00000000fffff984 */ /* 0x000fe20000000800 */
[----:B------:R-:W-:Y:S01]  /*8770*/  @!PT LDS RZ, [RZ] ;  /* 0x00000000fffff984 */ /* 0x000fe20000000800 */
[----:B------:R-:W-:Y:S01]  /*8780*/  @!PT LDS RZ, [RZ] ;  /* 0x00000000fffff984 */ /* 0x000fe20000000800 */
[----:B------:R2:W-:Y:S06]  /*8790*/  MEMBAR.ALL.CTA ;  /* 0x0000000000007992 */ /* 0x0005ec0000008000 */
[----:B--2---:R-:W2:Y:S02]  /*87a0*/  FENCE.VIEW.ASYNC.S ;  /* 0x00000000000073c6 */ /* 0x004ea40000000000 */
[----:B--2---:R-:W-:Y:S06]  /*87b0*/  BAR.ARV 0x1, 0x1a0 ;  /* 0x0046800000007b1d */ /* 0x004fec0000002000 */
[C---:B-1----:R-:W-:Y:S01]  /*87c0*/  IADD3 R5, P2, R37.reuse, R8, RZ ;  /* 0x0000000825057210 */ /* 0x042fe20007f5e0ff */
[----:B------:R-:W1:Y:S01]  /*87d0*/  SHFL.IDX PT, R0, R47, RZ, 0x1f ;  /* 0x00001fff2f007589 */ /* 0x000e6200000e0000 */
[----:B------:R-:W-:-:S02]  /*87e0*/  ISETP.GE.OR P0, PT, R37, UR5, P0 ;  /* 0x0000000525007c0c */ /* 0x000fc40008706670 */
[----:B------:R-:W-:Y:S02]  /*87f0*/  IADD3.X R8, R13, R9, R36, P2, !PT ;  /* 0x000000090d087210 */ /* 0x000fe400017fe424 */
        /* <DEDUP_REMOVED lines=20> */
.L_x_12068:
[----:B------:R-:W-:Y:S05]  /*8940*/  BSYNC B0 ;  /* 0x0000000000007941 */ /* 0x000fea0003800000 */
.L_x_12067:
[----:B------:R-:W-:Y:S05]  /*8950*/  BRA `(.L_x_12066) ;  /* 0x0000000400e47947 */ /* 0x000fea0003800000 */
.L_x_12065:
        /* <DEDUP_REMOVED lines=37> */
.L_x_12070:
[----:B------:R-:W-:Y:S05]  /*8bb0*/  BSYNC B0 ;  /* 0x0000000000007941 */ /* 0x000fea0003800000 */
.L_x_12069:
        /* <DEDUP_REMOVED lines=34> */
.L_x_12072:
[----:B------:R-:W-:Y:S05]  /*8de0*/  BSYNC B0 ;  /* 0x0000000000007941 */ /* 0x000fea0003800000 */
.L_x_12071:
        /* <DEDUP_REMOVED lines=15> */
.L_x_12074:
[----:B------:R-:W-:Y:S05]  /*8ee0*/  BSYNC B0 ;  /* 0x0000000000007941 */ /* 0x000fea0003800000 */
.L_x_12073:
        /* <DEDUP_REMOVED lines=15> */
.L_x_12076:
[----:B------:R-:W-:Y:S05]  /*8fe0*/  BSYNC B0 ;  /* 0x0000000000007941 */ /* 0x000fea0003800000 */
.L_x_12075:
        /* <DEDUP_REMOVED lines=15> */
.L_x_12077:
[----:B------:R-:W-:Y:S05]  /*90e0*/  BSYNC B0 ;  /* 0x0000000000007941 */ /* 0x000fea0003800000 */
.L_x_12066:
[----:B------:R-:W5:Y:S02]  /*90f0*/  LDC R0, c[0x0][0xda8] ;  /* 0x00036a00ff007b82 */ /* 0x000f640000000800 */
[----:B-----5:R-:W-:-:S13]  /*9100*/  ISETP.LE.AND P0, PT, R0, UR4, PT ;  /* 0x0000000400007c0c */ /* 0x020fda000bf03270 */
[----:B------:R-:W-:Y:S05]  /*9110*/  @!P0 BRA `(.L_x_12078) ;  /* 0xffffff7c00148947 */ /* 0x000fea000383ffff */
[----:B------:R-:W-:Y:S05]  /*9120*/  EXIT ;  /* 0x000000000000794d */ /* 0x000fea0003800000 */
.L_x_12030:
        /* <DEDUP_REMOVED lines=18> */
[----:B------:R-:W-:Y:S01]  /*9250*/  IMAD.MOV.U32 R19, RZ, RZ, 0x1 ;  /* 0x00000001ff137424 */ /* 0x000fe200078e00ff */
[----:B------:R-:W-:-:S06]  /*9260*/  UMOV UR47, URZ ;  /* 0x0000003f002f7c82 */ /* 0x000fcc0008000000 */
.L_x_12127:
        /* <DEDUP_REMOVED lines=21> */
.L_x_12080:
[----:B------:R-:W-:Y:S01]  /*93c0*/  ULDC UR9, c[0x0][0xdc4] ;  /* 0x0003710000097ab9 */ /* 0x000fe20000000800 */
[----:B------:R-:W-:Y:S01]  /*93d0*/  UMOV UR7, UR8 ;  /* 0x0000000800077c82 */ /* 0x000fe20008000000 */
[----:B------:R-:W-:-:S11]  /*93e0*/  UISETP.NE.AND UP0, UPT, UR9, 0x1, UPT ;  /* 0x000000010900788c */ /* 0x000fd6000bf05270 */
[----:B------:R-:W-:Y:S02]  /*93f0*/  @UP0 ULDC.64 UR10, c[0x0][0xdc8] ;  /* 0x00037200000a0ab9 */ /* 0x000fe40000000a00 */
[----:B------:R-:W-:-:S04]  /*9400*/  UIMAD.WIDE.U32 UR4, UR8, UR10, URZ ;  /* 0x0000000a080472a5 */ /* 0x000fc8000f8e003f */
[----:B------:R-:W-:-:S04]  /*9410*/  @UP0 USHF.R.U32.HI UR7, URZ, UR11, UR5 ;  /* 0x0000000b3f070299 */ /* 0x000fc80008011605 */
[----:B------:R-:W-:-:S12]  /*9420*/  UIMAD UR4, UR7, UR9, URZ ;  /* 0x00000009070472a4 */ /* 0x000fd8000f8e023f */
.L_x_12081:
[----:B------:R-:W-:Y:S01]  /*9430*/  ULOP3.LUT UR5, URZ, UR7, URZ, 0x33, !UPT ;  /* 0x000000073f057292 */ /* 0x000fe2000f8e333f */
[----:B------:R-:W-:Y:S01]  /*9440*/  BSSY B6, `(.L_x_12082) ;  /* 0x000021e000067945 */ /* 0x000fe20003800000 */
[----:B------:R-:W-:Y:S01]  /*9450*/  ULDC.64 UR10, c[0x0][0x3f8] ;  /* 0x0000fe00000a7ab9 */ /* 0x000fe20000000a00 */
[----:B------:R-:W-:Y:S01]  /*9460*/  ULDC UR7, c[0x0][0xdac] ;  /* 0x00036b0000077ab9 */ /* 0x000fe20000000800 */
[----:B------:R-:W-:Y:S02]  /*9470*/  UISETP.NE.U32.AND UP0, UPT, UR10, URZ, UPT ;  /* 0x0000003f0a00728c */ /* 0x000fe4000bf05070 */
[----:B------:R-:W-:Y:S02]  /*9480*/  UIADD3 UR5, UR5, UR7, URZ ;  /* 0x0000000705057290 */ /* 0x000fe4000fffe03f */
[----:B------:R-:W-:Y:S02]  /*9490*/  UISETP.NE.AND.EX UP0, UPT, UR11, URZ, UPT, UP0 ;  /* 0x0000003f0b00728c */ /* 0x000fe4000bf05300 */
[----:B------:R-:W-:Y:S01]  /*94a0*/  UIMAD UR41, UR5, 0xc0, URZ ;  /* 0x000000c0052978a4 */ /* 0x000fe2000f8e023f */
        /* <DEDUP_REMOVED lines=45> */
.L_x_12083:
        /* <DEDUP_REMOVED lines=23> */
.L_x_12085:
        /* <DEDUP_REMOVED lines=20> */
.L_x_12087:
        /* <DEDUP_REMOVED lines=15> */
.L_x_12086:
        /* <DEDUP_REMOVED lines=29> */
.L_x_12139:
[----:B------:R-:W-:Y:S01]  /*9cf0*/  UMOV UR4, 0xffffffff ;  /* 0xffffffff00047882 */ /* 0x000fe20000000000 */
[----:B------:R-:W-:Y:S02]  /*9d00*/  SHF.R.S32.HI R8, RZ, 0x1f, R0 ;  /* 0x0000001fff087819 */ /* 0x000fe40000011400 */
[----:B------:R-:W-:Y:S05]  /*9d10*/  BRA.DIV UR4, `(.L_x_12089) ;  /* 0x0000002204087947 */ /* 0x000fea000b800000 */
[----:B------:R-:W-:-:S13]  /*9d20*/  ELECT P0, URZ, PT ;  /* 0x00000000003f782f */ /* 0x000fda0003800000 */
.L_x_12142:
        /* <DEDUP_REMOVED lines=23> */
.L_x_12091:
[----:B------:R-:W2:Y:S01]  /*9ea0*/  SYNCS.PHASECHK.TRANS64.TRYWAIT P4, [R13+URZ+0x16840], R12 ;  /* 0x0168400c0d0075a7 */ /* 0x000ea2000808017f */
[----:B------:R-:W-:Y:S01]  /*9eb0*/  ISETP.NE.AND P3, PT, R17, RZ, PT ;  /* 0x000000ff1100720c */ /* 0x000fe20003f65270 */
[----:B--2---:R-:W-:-:S12]  /*9ec0*/  @!P4 BRA `(.L_x_12092) ;  /* 0x0000001c00c0c947 */ /* 0x004fd80003800000 */
.L_x_12143:
[----:B------:R-:W-:Y:S05]  /*9ed0*/  @P3 BRA `(.L_x_12093) ;  /* 0x0000000000143947 */ /* 0x000fea0003800000 */
[----:B------:R-:W-:Y:S01]  /*9ee0*/  ISETP.NE.AND P3, PT, R23, RZ, PT ;  /* 0x000000ff1700720c */ /* 0x000fe20003f65270 */
[----:B-1----:R-:W-:-:S04]  /*9ef0*/  IMAD.MOV.U32 R4, RZ, RZ, 0x4000 ;  /* 0x00004000ff047424 */ /* 0x002fc800078e00ff */
[----:B------:R3:W-:Y:S08]  /*9f00*/  SYNCS.ARRIVE.TRANS64 RZ, [R13+URZ+0x16830], R4 ;  /* 0x016830040dff79a7 */ /* 0x0007f0000800003f */
[----:B------:R-:W-:Y:S05]  /*9f10*/  @!P3 BRA `(.L_x_12093) ;  /* 0x000000000004b947 */ /* 0x000fea0003800000 */
[----:B------:R-:W-:Y:S01]  /*9f20*/  BPT.TRAP 0x1 ;  /* 0x000000040000795c */ /* 0x000fe20000300000 */
.L_x_12093:
        /* <DEDUP_REMOVED lines=16> */
.L_x_12090:
        /* <DEDUP_REMOVED lines=24> */
.L_x_12144:
[----:B------:R-:W-:-:S06]  /*a1b0*/  UISETP.GE.AND UP0, UPT, UR45, 0x2, UPT ;  /* 0x000000022d00788c */ /* 0x000fcc000bf06270 */
[----:B------:R-:W-:-:S13]  /*a1c0*/  PLOP3.LUT P3, PT, PT, PT, UP0, 0x80, 0x0 ;  /* 0x000000000000781c */ /* 0x000fda0003f6f008 */
[----:B------:R-:W-:Y:S05]  /*a1d0*/  @!P3 BRA `(.L_x_12095) ;  /* 0x000000100044b947 */ /* 0x000fea0003800000 */
[----:B------:R-:W-:Y:S02]  /*a1e0*/  ULOP3.LUT UR4, UR45, 0x1, URZ, 0xc0, !UPT ;  /* 0x000000012d047892 */ /* 0x000fe4000f8ec03f */
[----:B------:R-:W-:Y:S02]  /*a1f0*/  UIADD3 UR44, UR45, -0x2, URZ ;  /* 0xfffffffe2d2c7890 */ /* 0x000fe4000fffe03f */
[----:B------:R-:W-:Y:S01]  /*a200*/  UISETP.NE.U32.AND UP0, UPT, UR4, 0x1, UPT ;  /* 0x000000010400788c */ /* 0x000fe2000bf05070 */
[----:B------:R-:W-:-:S03]  /*a210*/  ULDC.64 UR36, c[0x0][0x408] ;  /* 0x0001020000247ab9 */ /* 0x000fc60000000a00 */
[----:B------:R-:W-:Y:S02]  /*a220*/  IMAD.U32 R11, RZ, RZ, UR44 ;  /* 0x0000002cff0b7e24 */ /* 0x000fe4000f8e00ff */
[----:B------:R-:W-:-:S13]  /*a230*/  PLOP3.LUT P3, PT, PT, PT, UP0, 0x80, 0x0 ;  /* 0x000000000000781c */ /* 0x000fda0003f6f008 */
[----:B------:R-:W-:Y:S05]  /*a240*/  @!P3 BRA `(.L_x_12096) ;  /* 0x00000004006cb947 */ /* 0x000fea0003800000 */
[----:B------:R-:W-:Y:S01]  /*a250*/  VIADD R10, R18, 0x1 ;  /* 0x00000001120a7836 */ /* 0x000fe20000000000 */
[----:B------:R-:W-:Y:S04]  /*a260*/  BSSY B0, `(.L_x_12097) ;  /* 0x0000055000007945 */ /* 0x000fe80003800000 */
[----:B------:R-:W-:-:S04]  /*a270*/  ISETP.NE.AND P3, PT, R10, 0x2, PT ;  /* 0x000000020a00780c */ /* 0x000fc80003f65270 */
[----:B-1----:R-:W-:Y:S02]  /*a280*/  SEL R4, RZ, 0x1, P3 ;  /* 0x00000001ff047807 */ /* 0x002fe40001800000 */
        /* <DEDUP_REMOVED lines=11> */
[----:B------:R-:W-:-:S04]  /*a340*/  @UP0 USHF.R.U32.HI UR6, URZ, UR9, UR5 ;  /* 0x000000093f060299 */ /* 0x000fc80008011605 */
[----:B------:R-:W-:Y:S02]  /*a350*/  USHF.R.S32.HI UR4, URZ, 0x1f, UR6 ;  /* 0x0000001f3f047899 */ /* 0x000fe40008011406 */
[----:B------:R-:W-:-:S04]  /*a360*/  IMAD.U32 R4, RZ, RZ, UR6 ;  /* 0x00000006ff047e24 */ /* 0x000fc8000f8e00ff */
[----:B------:R-:W-:Y:S01]  /*a370*/  IMAD.U32 R5, RZ, RZ, UR4 ;  /* 0x00000004ff057e24 */ /* 0x000fe2000f8e00ff */
[----:B------:R-:W-:Y:S02]  /*a380*/  ULDC.64 UR4, c[0x0][0x408] ;  /* 0x0001020000047ab9 */ /* 0x000fe40000000a00 */
[----:B--2---:R-:W-:Y:S02]  /*a390*/  IMAD R13, R8, UR4, RZ ;  /* 0x00000004080d7c24 */ /* 0x004fe4000f8e02ff */
[----:B------:R-:W-:-:S04]  /*a3a0*/  IMAD.WIDE.U32 R4, R0, UR4, R4 ;  /* 0x0000000400047c25 */ /* 0x000fc8000f8e0004 */
[----:B------:R-:W-:Y:S01]  /*a3b0*/  IMAD R13, R0, UR5, R13 ;  /* 0x00000005000d7c24 */ /* 0x000fe2000f8e020d */
[----:B------:R-:W-:-:S03]  /*a3c0*/  LEA R2, P3, R4, R2, 0x2 ;  /* 0x0000000204027211 */ /* 0x000fc600078610ff */
[----:B------:R-:W-:-:S05]  /*a3d0*/  IMAD.IADD R5, R13, 0x1, R5 ;  /* 0x000000010d057824 */ /* 0x000fca00078e0205 */
[----:B------:R-:W-:-:S05]  /*a3e0*/  LEA.HI.X R3, R4, R3, R5, 0x2, P3 ;  /* 0x0000000304037211 */ /* 0x000fca00018f1405 */
[----:B------:R1:W5:Y:S01]  /*a3f0*/  LDG.E R4, desc[UR48][R2.64] ;  /* 0x0000003002047981 */ /* 0x000362000c1e1900 */
[----:B------:R-:W-:-:S04]  /*a400*/  UIADD3 UR4, -UR6, URZ, URZ ;  /* 0x0000003f06047290 */ /* 0x000fc8000fffe13f */
[----:B------:R-:W-:-:S06]  /*a410*/  UIMAD UR4, UR7, UR4, UR44 ;  /* 0x00000004070472a4 */ /* 0x000fcc000f8e022c */
[----:B-1----:R-:W-:-:S07]  /*a420*/  IMAD.U32 R5, RZ, RZ, UR4 ;  /* 0x00000004ff057e24 */ /* 0x002fce000f8e00ff */
.L_x_12099:
[----:B------:R-:W-:Y:S02]  /*a430*/  LEA R3, R10, UR39, 0x3 ;  /* 0x000000270a037c11 */ /* 0x000fe4000f8e18ff */
[----:B------:R-:W-:Y:S02]  /*a440*/  SHF.L.U32 R2, R11, 0x1f, RZ ;  /* 0x0000001f0b027819 */ /* 0x000fe400000006ff */
[----:B------:R-:W-:Y:S02]  /*a450*/  ISETP.NE.AND P3, PT, R17, RZ, PT ;  /* 0x000000ff1100720c */ /* 0x000fe40003f65270 */
[----:B------:R-:W1:Y:S02]  /*a460*/  SYNCS.PHASECHK.TRANS64.TRYWAIT P4, [R3+URZ+0x16840], R2 ;  /* 0x01684002030075a7 */ /* 0x000e64000808017f */
[----:B-1----:R-:W-:Y:S09]  /*a470*/  @!P4 BRA `(.L_x_12100) ;  /* 0x000000180080c947 */ /* 0x002ff20003800000 */
.L_x_12145:
[----:B------:R-:W-:Y:S05]  /*a480*/  @P3 BRA `(.L_x_12101) ;  /* 0x0000000000143947 */ /* 0x000fea0003800000 */
[----:B------:R-:W-:Y:S01]  /*a490*/  ISETP.NE.AND P4, PT, R23, RZ, PT ;  /* 0x000000ff1700720c */ /* 0x000fe20003f85270 */
[----:B-1----:R-:W-:-:S04]  /*a4a0*/  IMAD.MOV.U32 R2, RZ, RZ, 0x4000 ;  /* 0x00004000ff027424 */ /* 0x002fc800078e00ff */
[----:B------:R3:W-:Y:S08]  /*a4b0*/  SYNCS.ARRIVE.TRANS64 RZ, [R3+URZ+0x16830], R2 ;  /* 0x0168300203ff79a7 */ /* 0x0007f0000800003f */
[----:B------:R-:W-:Y:S05]  /*a4c0*/  @!P4 BRA `(.L_x_12101) ;  /* 0x000000000004c947 */ /* 0x000fea0003800000 */
[----:B------:R-:W-:Y:S01]  /*a4d0*/  BPT.TRAP 0x1 ;  /* 0x000000040000795c */ /* 0x000fe20000300000 */
.L_x_12101:
        /* <DEDUP_REMOVED lines=10> */
[----:B-1-3--:R-:W-:Y:S01]  /*a580*/  SHF.L.U32 R3, R19, 0x1f, RZ ;  /* 0x0000001f13037819 */ /* 0x00afe200000006ff */
[----:B------:R-:W-:Y:S01]  /*a590*/  UMOV UR10, URZ ;  /* 0x0000003f000a7c82 */ /* 0x000fe20008000000 */
[----:B------:R-:W-:Y:S01]  /*a5a0*/  LEA R2, R18, UR4, 0x3 ;  /* 0x0000000412027c11 */ /* 0x000fe2000f8e18ff */
[----:B------:R-:W-:-:S02]  /*a5b0*/  ULEA UR8, UR8, UR39, 0xe ;  /* 0x0000002708087291 */ /* 0x000fc4000f8e703f */
[----:B------:R-:W-:Y:S02]  /*a5c0*/  USHF.L.U32 UR11, UR11, 0x7, URZ ;  /* 0x000000070b0b7899 */ /* 0x000fe4000800063f */
[----:B------:R-:W-:Y:S02]  /*a5d0*/  UIADD3 UR9, UR9, 0x16830, URZ ;  /* 0x0001683009097890 */ /* 0x000fe4000fffe03f */
[----:B------:R-:W-:-:S09]  /*a5e0*/  UIADD3 UR8, UR8, 0xe400, URZ ;  /* 0x0000e40008087890 */ /* 0x000fd2000fffe03f */
[----:B------:R1:W-:Y:S01]  /*a5f0*/  UTMALDG.4D [UR8], [UR6], desc[UR14] ;  /* 0x00000e08060075b4 */ /* 0x0003e20008019000 */
[----:B------:R-:W3:Y:S02]  /*a600*/  SYNCS.PHASECHK.TRANS64.TRYWAIT P4, [R2+URZ+0x60], R3 ;  /* 0x00006003020075a7 */ /* 0x000ee4000808017f */
[----:B-1-3--:R-:W-:Y:S05]  /*a610*/  @!P4 BRA `(.L_x_12102) ;  /* 0x00000018002cc947 */ /* 0x00afea0003800000 */
.L_x_12146:
[----:B------:R-:W-:Y:S05]  /*a620*/  @P3 BRA `(.L_x_12103) ;  /* 0x0000000000183947 */ /* 0x000fea0003800000 */
[----:B------:R-:W-:Y:S01]  /*a630*/  ISETP.NE.AND P3, PT, R23, RZ, PT ;  /* 0x000000ff1700720c */ /* 0x000fe20003f65270 */
[----:B-1----:R-:W-:Y:S01]  /*a640*/  IMAD.MOV.U32 R3, RZ, RZ, 0x4000 ;  /* 0x00004000ff037424 */ /* 0x002fe200078e00ff */
[----:B------:R-:W-:-:S04]  /*a650*/  LEA R2, R18, UR39, 0x3 ;  /* 0x0000002712027c11 */ /* 0x000fc8000f8e18ff */
[----:B------:R3:W-:Y:S07]  /*a660*/  SYNCS.ARRIVE.TRANS64 RZ, [R2+URZ+0x16850], R3 ;  /* 0x0168500302ff79a7 */ /* 0x0007ee000800003f */
[----:B------:R-:W-:Y:S05]  /*a670*/  @!P3 BRA `(.L_x_12103) ;  /* 0x000000000004b947 */ /* 0x000fea0003800000 */
[----:B------:R-:W-:Y:S01]  /*a680*/  BPT.TRAP 0x1 ;  /* 0x000000040000795c */ /* 0x000fe20000300000 */
.L_x_12103:
        /* <DEDUP_REMOVED lines=17> */
[----:B----4-:R-:W-:Y:S01]  /*a7a0*/  NOP ;  /* 0x0000000000007918 */ /* 0x010fe20000000000 */
.L_x_12098:
[----:B------:R-:W-:Y:S05]  /*a7b0*/  BSYNC B0 ;  /* 0x0000000000007941 */ /* 0x000fea0003800000 */
.L_x_12097:
[----:B------:R-:W-:Y:S01]  /*a7c0*/  UIADD3 UR4, UR45, -0x3, URZ ;  /* 0xfffffffd2d047890 */ /* 0x000fe2000fffe03f */
[----:B------:R-:W-:Y:S02]  /*a7d0*/  IMAD.MOV.U32 R19, RZ, RZ, R11 ;  /* 0x000000ffff137224 */ /* 0x000fe400078e000b */
[----:B------:R-:W-:-:S03]  /*a7e0*/  IMAD.MOV.U32 R18, RZ, RZ, R10 ;  /* 0x000000ffff127224 */ /* 0x000fc600078e000a */
[----:B------:R-:W-:-:S07]  /*a7f0*/  IMAD.U32 R11, RZ, RZ, UR4 ;  /* 0x00000004ff0b7e24 */ /* 0x000fce000f8e00ff */
.L_x_12096:
[----:B------:R-:W-:Y:S01]  /*a800*/  ISETP.NE.AND P3, PT, RZ, UR44, PT ;  /* 0x0000002cff007c0c */ /* 0x000fe2000bf65270 */
[----:B------:R-:W-:-:S12]  /*a810*/  BSSY B0, `(.L_x_12095) ;  /* 0x00000ad000007945 */ /* 0x000fd80003800000 */
[----:B------:R-:W-:Y:S05]  /*a820*/  @!P3 BRA `(.L_x_12104) ;  /* 0x0000000800acb947 */ /* 0x000fea0003800000 */
[----:B-1-3--:R-:W-:-:S07]  /*a830*/  IMAD.MOV.U32 R2, RZ, RZ, R9 ;  /* 0x000000ffff027224 */ /* 0x00afce00078e0009 */
.L_x_12119:
        /* <DEDUP_REMOVED lines=28> */
.L_x_12107:
[----:B------:R-:W-:Y:S02]  /*aa00*/  LEA R4, R10, UR39, 0x3 ;  /* 0x000000270a047c11 */ /* 0x000fe4000f8e18ff */
[----:B-1----:R-:W-:Y:S02]  /*aa10*/  SHF.L.U32 R3, R12, 0x1f, RZ ;  /* 0x0000001f0c037819 */ /* 0x002fe400000006ff */
[----:B------:R-:W-:Y:S02]  /*aa20*/  ISETP.NE.AND P3, PT, R17, RZ, PT ;  /* 0x000000ff1100720c */ /* 0x000fe40003f65270 */
[----:B------:R-:W1:Y:S02]  /*aa30*/  SYNCS.PHASECHK.TRANS64.TRYWAIT P4, [R4+URZ+0x16840], R3 ;  /* 0x01684003040075a7 */ /* 0x000e64000808017f */
[----:B-1----:R-:W-:Y:S09]  /*aa40*/  @!P4 BRA `(.L_x_12108) ;  /* 0x000000140034c947 */ /* 0x002ff20003800000 */
.L_x_12147:
[----:B------:R-:W-:Y:S05]  /*aa50*/  @P3 BRA `(.L_x_12109) ;  /* 0x0000000000143947 */ /* 0x000fea0003800000 */
[----:B------:R-:W-:Y:S01]  /*aa60*/  ISETP.NE.AND P4, PT, R23, RZ, PT ;  /* 0x000000ff1700720c */ /* 0x000fe20003f85270 */
[----:B-1----:R-:W-:-:S04]  /*aa70*/  IMAD.MOV.U32 R3, RZ, RZ, 0x4000 ;  /* 0x00004000ff037424 */ /* 0x002fc800078e00ff */
[----:B------:R2:W-:Y:S08]  /*aa80*/  SYNCS.ARRIVE.TRANS64 RZ, [R4+URZ+0x16830], R3 ;  /* 0x0168300304ff79a7 */ /* 0x0005f0000800003f */
[----:B------:R-:W-:Y:S05]  /*aa90*/  @!P4 BRA `(.L_x_12109) ;  /* 0x000000000004c947 */ /* 0x000fea0003800000 */
[----:B------:R-:W-:Y:S01]  /*aaa0*/  BPT.TRAP 0x1 ;  /* 0x000000040000795c */ /* 0x000fe20000300000 */
.L_x_12109:
        /* <DEDUP_REMOVED lines=20> */
.L_x_12148:
[----:B------:R-:W-:Y:S05]  /*abf0*/  @P3 BRA `(.L_x_12111) ;  /* 0x0000000000143947 */ /* 0x000fea0003800000 */
[----:B------:R-:W-:Y:S01]  /*ac00*/  ISETP.NE.AND P3, PT, R23, RZ, PT ;  /* 0x000000ff1700720c */ /* 0x000fe20003f65270 */
[----:B------:R-:W-:-:S04]  /*ac10*/  IMAD.MOV.U32 R3, RZ, RZ, 0x4000 ;  /* 0x00004000ff037424 */ /* 0x000fc800078e00ff */
[----:B------:R2:W-:Y:S08]  /*ac20*/  SYNCS.ARRIVE.TRANS64 RZ, [R4+URZ+0x50], R3 ;  /* 0x0000500304ff79a7 */ /* 0x0005f0000800003f */
[----:B------:R-:W-:Y:S05]  /*ac30*/  @!P3 BRA `(.L_x_12111) ;  /* 0x000000000004b947 */ /* 0x000fea0003800000 */
[----:B------:R-:W-:Y:S01]  /*ac40*/  BPT.TRAP 0x1 ;  /* 0x000000040000795c */ /* 0x000fe20000300000 */
.L_x_12111:
        /* <DEDUP_REMOVED lines=18> */
.L_x_12106:
[----:B------:R-:W-:Y:S05]  /*ad70*/  BSYNC B1 ;  /* 0x0000000000017941 */ /* 0x000fea0003800000 */
.L_x_12105:
        /* <DEDUP_REMOVED lines=10> */
[----:B------:R-:W-:Y:S02]  /*ae20*/  IMAD.MOV.U32 R15, RZ, RZ, R14 ;  /* 0x000000ffff0f7224 */ /* 0x000fe400078e000e */
[----:B------:R-:W-:-:S04]  /*ae30*/  IMAD R21, R8, UR36, RZ ;  /* 0x0000002408157c24 */ /* 0x000fc8000f8e02ff */
[----:B------:R-:W-:Y:S01]  /*ae40*/  IMAD R21, R0, UR37, R21 ;  /* 0x0000002500157c24 */ /* 0x000fe2000f8e0215 */
[----:B-1----:R-:W-:-:S13]  /*ae50*/  ISETP.NE.AND P3, PT, R13, 0x1, PT ;  /* 0x000000010d00780c */ /* 0x002fda0003f65270 */
[----:B--2---:R-:W1:Y:S02]  /*ae60*/  @P3 LDC.64 R2, c[0x0][0x420] ;  /* 0x00010800ff023b82 */ /* 0x004e640000000a00 */
        /* <DEDUP_REMOVED lines=12> */
.L_x_12114:
[----:B-12---:R-:W-:Y:S02]  /*af30*/  LEA R3, R18, UR39, 0x3 ;  /* 0x0000002712037c11 */ /* 0x006fe4000f8e18ff */
[----:B------:R-:W-:Y:S02]  /*af40*/  SHF.L.U32 R4, R19, 0x1f, RZ ;  /* 0x0000001f13047819 */ /* 0x000fe400000006ff */
[----:B------:R-:W-:Y:S02]  /*af50*/  ISETP.NE.AND P3, PT, R17, RZ, PT ;  /* 0x000000ff1100720c */ /* 0x000fe40003f65270 */
[----:B------:R-:W1:Y:S02]  /*af60*/  SYNCS.PHASECHK.TRANS64.TRYWAIT P4, [R3+URZ+0x16840], R4 ;  /* 0x01684004030075a7 */ /* 0x000e64000808017f */
[----:B-1----:R-:W-:Y:S09]  /*af70*/  @!P4 BRA `(.L_x_12115) ;  /* 0x000000100010c947 */ /* 0x002ff20003800000 */
.L_x_12149:
[----:B------:R-:W-:Y:S05]  /*af80*/  @P3 BRA `(.L_x_12116) ;  /* 0x0000000000143947 */ /* 0x000fea0003800000 */
[----:B------:R-:W-:Y:S01]  /*af90*/  ISETP.NE.AND P4, PT, R23, RZ, PT ;  /* 0x000000ff1700720c */ /* 0x000fe20003f85270 */
[----:B-1----:R-:W-:-:S04]  /*afa0*/  IMAD.MOV.U32 R4, RZ, RZ, 0x4000 ;  /* 0x00004000ff047424 */ /* 0x002fc800078e00ff */
[----:B------:R2:W-:Y:S08]  /*afb0*/  SYNCS.ARRIVE.TRANS64 RZ, [R3+URZ+0x16830], R4 ;  /* 0x0168300403ff79a7 */ /* 0x0005f0000800003f */
[----:B------:R-:W-:Y:S05]  /*afc0*/  @!P4 BRA `(.L_x_12116) ;  /* 0x000000000004c947 */ /* 0x000fea0003800000 */
[----:B------:R-:W-:Y:S01]  /*afd0*/  BPT.TRAP 0x1 ;  /* 0x000000040000795c */ /* 0x000fe20000300000 */
.L_x_12116:
        /* <DEDUP_REMOVED lines=20> */
.L_x_12150:
[----:B------:R-:W-:Y:S05]  /*b120*/  @P3 BRA `(.L_x_12118) ;  /* 0x0000000000143947 */ /* 0x000fea0003800000 */
[----:B------:R-:W-:Y:S01]  /*b130*/  ISETP.NE.AND P3, PT, R23, RZ, PT ;  /* 0x000000ff1700720c */ /* 0x000fe20003f65270 */
[----:B------:R-:W-:-:S04]  /*b140*/  IMAD.MOV.U32 R4, RZ, RZ, 0x4000 ;  /* 0x00004000ff047424 */ /* 0x000fc800078e00ff */
[----:B------:R2:W-:Y:S08]  /*b150*/  SYNCS.ARRIVE.TRANS64 RZ, [R3+URZ+0x50], R4 ;  /* 0x0000500403ff79a7 */ /* 0x0005f0000800003f */
[----:B------:R-:W-:Y:S05]  /*b160*/  @!P3 BRA `(.L_x_12118) ;  /* 0x000000000004b947 */ /* 0x000fea0003800000 */
[----:B------:R-:W-:Y:S01]  /*b170*/  BPT.TRAP 0x1 ;  /* 0x000000040000795c */ /* 0x000fe20000300000 */
.L_x_12118:
        /* <DEDUP_REMOVED lines=18> */
.L_x_12113:
[----:B------:R-:W-:Y:S05]  /*b2a0*/  BSYNC B1 ;  /* 0x0000000000017941 */ /* 0x000fea0003800000 */
.L_x_12112:
[C---:B------:R-:W-:Y:S01]  /*b2b0*/  ISETP.GT.AND P3, PT, R11.reuse, 0x1, PT ;  /* 0x000000010b00780c */ /* 0x040fe20003f64270 */
[----:B------:R-:W-:-:S12]  /*b2c0*/  VIADD R11, R11, 0xfffffffe ;  /* 0xfffffffe0b0b7836 */ /* 0x000fd80000000000 */
[----:B------:R-:W-:Y:S05]  /*b2d0*/  @P3 BRA `(.L_x_12119) ;  /* 0xfffffff400583947 */ /* 0x000fea000383ffff */
.L_x_12104:
[----:B------:R-:W-:Y:S05]  /*b2e0*/  BSYNC B0 ;  /* 0x0000000000007941 */ /* 0x000fea0003800000 */
.L_x_12095:
[----:B------:R-:W-:Y:S04]  /*b2f0*/  BSSY B0, `(.L_x_12120) ;  /* 0x000000e000007945 */ /* 0x000fe80003800000 */
[----:B------:R-:W-:Y:S05]  /*b300*/  @P2 BRA `(.L_x_12121) ;  /* 0x0000000000302947 */ /* 0x000fea0003800000 */
[----:B------:R-:W4:Y:S01]  /*b310*/  S2R R11, SR_LANEID ;  /* 0x00000000000b7919 */ /* 0x000f220000000000 */
[----:B------:R-:W-:Y:S01]  /*b320*/  VOTEU.ANY UR4, UPT, PT ;  /* 0x0000000000047886 */ /* 0x000fe200038e0100 */
[----:B-123--:R-:W1:Y:S01]  /*b330*/  LDC.64 R2, c[0x0][0xdf0] ;  /* 0x00037c00ff027b82 */ /* 0x00ee620000000a00 */
[----:B------:R-:W4:Y:S08]  /*b340*/  FLO.U32 R0, UR4 ;  /* 0x0000000400007d00 */ /* 0x000f3000080e0000 */
[----:B------:R-:W1:Y:S01]  /*b350*/  POPC R5, UR4 ;  /* 0x0000000400057d09 */ /* 0x000e620008000000 */
[----:B----4-:R-:W-:-:S13]  /*b360*/  ISETP.EQ.U32.AND P1, PT, R0, R11, PT ;  /* 0x0000000b0000720c */ /* 0x010fda0003f22070 */
[----:B-1----:R-:W2:Y:S01]  /*b370*/  @P1 ATOMG.E.ADD.STRONG.GPU PT, R3, desc[UR48][R2.64], R5 ;  /* 0x00000005020319a8 */ /* 0x002ea200081ee1f0 */
[----:B------:R-:W1:Y:S02]  /*b380*/  S2R R4, SR_LTMASK ;  /* 0x0000000000047919 */ /* 0x000e640000003900 */
[----:B-1----:R-:W-:-:S04]  /*b390*/  LOP3.LUT R4, R4, UR4, RZ, 0xc0, !PT ;  /* 0x0000000404047c12 */ /* 0x002fc8000f8ec0ff */
[----:B------:R-:W1:Y:S01]  /*b3a0*/  POPC R11, R4 ;  /* 0x00000004000b7309 */ /* 0x000e620000000000 */
[----:B--2---:R-:W1:Y:S02]  /*b3b0*/  SHFL.IDX PT, R0, R3, R0, 0x1f ;  /* 0x00001f0003007589 */ /* 0x004e6400000e0000 */
[----:B-1----:R-:W-:-:S07]  /*b3c0*/  IADD3 R22, R0, UR46, R11 ;  /* 0x0000002e00167c10 */ /* 0x002fce000fffe00b */
.L_x_12121:
[----:B------:R-:W-:Y:S05]  /*b3d0*/  BSYNC B0 ;  /* 0x0000000000007941 */ /* 0x000fea0003800000 */
.L_x_12120:
[----:B------:R-:W-:Y:S04]  /*b3e0*/  BSSY B0, `(.L_x_12122) ;  /* 0x000001d000007945 */ /* 0x000fe80003800000 */
[----:B------:R-:W-:Y:S05]  /*b3f0*/  @!P0 BRA `(.L_x_12123) ;  /* 0x00000000006c8947 */ /* 0x000fea0003800000 */
[----:B-123--:R-:W-:Y:S02]  /*b400*/  LEA R3, R18, UR39, 0x3 ;  /* 0x0000002712037c11 */ /* 0x00efe4000f8e18ff */
[----:B------:R-:W-:Y:S02]  /*b410*/  SHF.L.U32 R0, R19, 0x1f, RZ ;  /* 0x0000001f13007819 */ /* 0x000fe400000006ff */
[----:B------:R-:W-:Y:S02]  /*b420*/  ISETP.NE.AND P1, PT, R17, RZ, PT ;  /* 0x000000ff1100720c */ /* 0x000fe40003f25270 */
[----:B------:R-:W1:Y:S02]  /*b430*/  SYNCS.PHASECHK.TRANS64.TRYWAIT P0, [R3+URZ+0x16860], R0 ;  /* 0x01686000030075a7 */ /* 0x000e64000800017f */
[----:B-1----:R-:W-:Y:S09]  /*b440*/  @!P0 BRA `(.L_x_12124) ;  /* 0x0000000c00048947 */ /* 0x002ff20003800000 */
.L_x_12151:
[----:B------:R-:W-:Y:S05]  /*b450*/  @P1 BRA `(.L_x_12125) ;  /* 0x0000000000141947 */ /* 0x000fea0003800000 */
[----:B------:R-:W-:Y:S01]  /*b460*/  ISETP.NE.AND P0, PT, R23, RZ, PT ;  /* 0x000000ff1700720c */ /* 0x000fe20003f05270 */
[----:B-1----:R-:W-:-:S04]  /*b470*/  IMAD.MOV.U32 R0, RZ, RZ, 0x4000 ;  /* 0x00004000ff007424 */ /* 0x002fc800078e00ff */
[----:B------:R2:W-:Y:S08]  /*b480*/  SYNCS.ARRIVE.TRANS64 RZ, [R3+URZ+0x16850], R0 ;  /* 0x0168500003ff79a7 */ /* 0x0005f0000800003f */
[----:B------:R-:W-:Y:S05]  /*b490*/  @!P0 BRA `(.L_x_12125) ;  /* 0x0000000000048947 */ /* 0x000fea0003800000 */
[----:B------:R-:W-:Y:S01]  /*b4a0*/  BPT.TRAP 0x1 ;  /* 0x000000040000795c */ /* 0x000fe20000300000 */
.L_x_12125:
        /* <DEDUP_REMOVED lines=15> */
[----:B----4-:R-:W-:Y:S01]  /*b5a0*/  NOP ;  /* 0x0000000000007918 */ /* 0x010fe20000000000 */
.L_x_12123:
[----:B------:R-:W-:Y:S05]  /*b5b0*/  BSYNC B0 ;  /* 0x0000000000007941 */ /* 0x000fea0003800000 */
.L_x_12122:
[----:B------:R-:W-:Y:S02]  /*b5c0*/  VIADD R18, R18, 0x1 ;  /* 0x0000000112127836 */ /* 0x000fe40000000000 */
[----:B--2---:R-:W-:-:S03]  /*b5d0*/  IMAD.MOV.U32 R13, RZ, RZ, R22 ;  /* 0x000000ffff0d7224 */ /* 0x004fc600078e0016 */
[----:B------:R-:W-:-:S04]  /*b5e0*/  ISETP.NE.AND P0, PT, R18, 0x2, PT ;  /* 0x000000021200780c */ /* 0x000fc80003f05270 */
[----:B-1----:R-:W-:Y:S02]  /*b5f0*/  SEL R0, RZ, 0x1, P0 ;  /* 0x00000001ff007807 */ /* 0x002fe40000000000 */
[----:B------:R-:W-:Y:S02]  /*b600*/  SEL R18, R18, RZ, P0 ;  /* 0x000000ff12127207 */ /* 0x000fe40000000000 */
[----:B------:R-:W-:-:S07]  /*b610*/  LOP3.LUT R19, R19, R0, RZ, 0x3c, !PT ;  /* 0x0000000013137212 */ /* 0x000fce00078e3cff */
.L_x_12084:
[----:B------:R-:W-:Y:S05]  /*b620*/  BSYNC B6 ;  /* 0x0000000000067941 */ /* 0x000fea0003800000 */
.L_x_12082:
[----:B------:R-:W-:-:S03]  /*b630*/  UMOV UR4, 0xffffffff ;  /* 0xffffffff00047882 */ /* 0x000fc60000000000 */
[----:B------:R-:W-:Y:S05]  /*b640*/  BRA.DIV UR4, `(.L_x_12126) ;  /* 0x0000000a04987947 */ /* 0x000fea000b800000 */
[----:B------:R1:W2:Y:S02]  /*b650*/  SHFL.IDX PT, R14, R13, RZ, 0x1f ;  /* 0x00001fff0d0e7589 */ /* 0x0002a400000e0000 */
.L_x_12154:
[----:B------:R-:W-:Y:S01]  /*b660*/  ISETP.NE.AND P0, PT, R23, RZ, PT ;  /* 0x000000ff1700720c */ /* 0x000fe20003f05270 */
[----:B------:R-:W-:Y:S05]  /*b670*/  WARPSYNC.ALL ;  /* 0x0000000000007948 */ /* 0x000fea0003800000 */
[----:B------:R-:W-:Y:S01]  /*b680*/  BAR.SYNC.DEFER_BLOCKING 0x4, 0x1a0 ;  /* 0x0106800000007b1d */ /* 0x000fe20000010000 */
[----:B--2---:R-:W-:-:S05]  /*b690*/  IMAD.MOV.U32 R22, RZ, RZ, R14 ;  /* 0x000000ffff167224 */ /* 0x004fca00078e000e */
[----:B------:R-:W-:Y:S01]  /*b6a0*/  ULDC UR4, c[0x0][0xda8] ;  /* 0x00036a0000047ab9 */ /* 0x000fe20000000800 */
[----:B------:R-:W-:Y:S01]  /*b6b0*/  @!P0 MOV R0, 0x400 ;  /* 0x0000040000008802 */ /* 0x000fe20000000f00 */
[----:B---3--:R-:W2:Y:S03]  /*b6c0*/  @!P0 S2R R3, SR_CgaCtaId ;  /* 0x0000000000038919 */ /* 0x008ea60000008800 */
[----:B--2---:R-:W-:-:S05]  /*b6d0*/  @!P0 LEA R0, R3, R0, 0x18 ;  /* 0x0000000003008211 */ /* 0x004fca00078ec0ff */
[----:B------:R2:W-:Y:S01]  /*b6e0*/  @!P0 STS [R0+0x168d0], R13 ;  /* 0x0168d00d00008388 */ /* 0x0005e20000000800 */
[----:B------:R-:W-:Y:S06]  /*b6f0*/  BAR.ARV 0x5, 0x1a0 ;  /* 0x0146800000007b1d */ /* 0x000fec0000002000 */
[----:B------:R-:W-:-:S13]  /*b700*/  ISETP.GE.AND P0, PT, R22, UR4, PT ;  /* 0x0000000416007c0c */ /* 0x000fda000bf06270 */
[----:B--2---:R-:W-:Y:S05]  /*b710*/  @!P0 BRA `(.L_x_12127) ;  /* 0xffffffd800d48947 */ /* 0x004fea000383ffff */
.L_x_12079:
        /* <DEDUP_REMOVED lines=11> */
.L_x_12155:
        /* <DEDUP_REMOVED lines=11> */
.L_x_12131:
        /* <DEDUP_REMOVED lines=12> */
.L_x_12156:
[----:B------:R-:W3:Y:S02]  /*b940*/  SYNCS.PHASECHK.TRANS64.TRYWAIT P1, [R3+URZ], R0 ;  /* 0x00000000030075a7 */ /* 0x000ee4000802017f */
[----:B---3--:R-:W-:Y:S05]  /*b950*/  @!P1 BRA `(.L_x_12133) ;  /* 0x0000000800209947 */ /* 0x008fea0003800000 */
.L_x_12157:
[----:B------:R-:W-:Y:S05]  /*b960*/  @!P0 BRA `(.L_x_12134) ;  /* 0x0000000000048947 */ /* 0x000fea0003800000 */
[----:B------:R-:W-:Y:S01]  /*b970*/  BPT.TRAP 0x1 ;  /* 0x000000040000795c */ /* 0x000fe20000300000 */
.L_x_12134:
[----:B---3--:R-:W-:-:S04]  /*b980*/  VIADD R3, R7, 0x16860 ;  /* 0x0001686007037836 */ /* 0x008fc80000000000 */
[----:B--2---:R-:W-:-:S04]  /*b990*/  IMAD R5, R18, 0x8, R3 ;  /* 0x0000000812057824 */ /* 0x004fc800078e0203 */
[----:B------:R-:W2:Y:S02]  /*b9a0*/  SYNCS.PHASECHK.TRANS64.TRYWAIT P0, [R5+URZ], R4 ;  /* 0x00000004050075a7 */ /* 0x000ea4000800017f */
[----:B--2---:R-:W-:Y:S05]  /*b9b0*/  @!P0 BRA `(.L_x_12135) ;  /* 0x00000008001c8947 */ /* 0x004fea0003800000 */
.L_x_12158:
[----:B------:R-:W-:-:S07]  /*b9c0*/  IMAD R3, R6, 0x8, R3 ;  /* 0x0000000806037824 */ /* 0x000fce00078e0203 */
.L_x_12136:
[----:B---3--:R3:W4:Y:S02]  /*b9d0*/  SYNCS.PHASECHK.TRANS64.TRYWAIT P0, [R3+URZ], R0 ;  /* 0x00000000030075a7 */ /* 0x008724000800017f */
[----:B----4-:R-:W-:Y:S05]  /*b9e0*/  @!P0 NANOSLEEP.SYNCS 0x989680 ;  /* 0x009896800000895d */ /* 0x010fea0003900000 */
[----:B------:R-:W4:Y:S02]  /*b9f0*/  @!P0 SYNCS.PHASECHK.TRANS64 P0, [R3+URZ], R0 ;  /* 0x00000000030085a7 */ /* 0x000f24000800007f */
[----:B----4-:R-:W-:Y:S05]  /*ba00*/  @!P0 BRA `(.L_x_12136) ;  /* 0xfffffffc00f08947 */ /* 0x010fea000383ffff */
.L_x_12130:
[----:B------:R-:W-:Y:S05]  /*ba10*/  BSYNC B0 ;  /* 0x0000000000007941 */ /* 0x000fea0003800000 */
.L_x_12129:
[----:B------:R-:W-:Y:S05]  /*ba20*/  EXIT ;  /* 0x000000000000794d */ /* 0x000fea0003800000 */
.L_x_12036:
[----:B-1----:R-:W-:-:S04]  /*ba30*/  IMAD.U32 R3, RZ, RZ, UR40 ;  /* 0x00000028ff037e24 */ /* 0x002fc8000f8e00ff */
[----:B------:R1:W2:Y:S03]  /*ba40*/  SYNCS.PHASECHK.TRANS64.TRYWAIT P1, [R3+URZ+0x16800], R0 ;  /* 0x01680000030075a7 */ /* 0x0002a6000802017f */
[----:B--2---:R-:W-:Y:S05]  /*ba50*/  @!P1 NANOSLEEP.SYNCS 0x989680 ;  /* 0x009896800000995d */ /* 0x004fea0003900000 */
[----:B------:R-:W2:Y:S02]  /*ba60*/  @!P1 SYNCS.PHASECHK.TRANS64 P1, [R3+URZ+0x16800], R0 ;  /* 0x01680000030095a7 */ /* 0x000ea4000802007f */
[----:B--2---:R-:W-:Y:S05]  /*ba70*/  @!P1 BRA `(.L_x_12036) ;  /* 0xfffffffc00ec9947 */ /* 0x004fea000383ffff */
[----:B------:R-:W-:Y:S05]  /*ba80*/  BRA `(.L_x_12137) ;  /* 0xffffff5800b07947 */ /* 0x000fea000383ffff */
.L_x_12040:
[----:B--2---:R2:W3:Y:S02]  /*ba90*/  SYNCS.PHASECHK.TRANS64.TRYWAIT P2, [R3+URZ+0x16830], R0 ;  /* 0x01683000030075a7 */ /* 0x0044e4000804017f */
[----:B---3--:R-:W-:Y:S05]  /*baa0*/  @!P2 NANOSLEEP.SYNCS 0x989680 ;  /* 0x009896800000a95d */ /* 0x008fea0003900000 */
[----:B------:R-:W3:Y:S02]  /*bab0*/  @!P2 SYNCS.PHASECHK.TRANS64 P2, [R3+URZ+0x16830], R0 ;  /* 0x016830000300a5a7 */ /* 0x000ee4000804007f */
[----:B---3--:R-:W-:Y:S05]  /*bac0*/  @!P2 BRA `(.L_x_12040) ;  /* 0xfffffffc00f0a947 */ /* 0x008fea000383ffff */
[----:B------:R-:W-:Y:S05]  /*bad0*/  BRA `(.L_x_12039) ;  /* 0xffffff5800d47947 */ /* 0x000fea000383ffff */
.L_x_12045:
[----:B--2---:R-:W-:-:S04]  /*bae0*/  IMAD.U32 R5, RZ, RZ, UR6 ;  /* 0x00000006ff057e24 */ /* 0x004fc8000f8e00ff */
[----:B------:R2:W3:Y:S03]  /*baf0*/  SYNCS.PHASECHK.TRANS64.TRYWAIT P3, [R5+URZ+0x16830], R0 ;  /* 0x01683000050075a7 */ /* 0x0004e6000806017f */
[----:B---3--:R-:W-:Y:S05]  /*bb00*/  @!P3 NANOSLEEP.SYNCS 0x989680 ;  /* 0x009896800000b95d */ /* 0x008fea0003900000 */
[----:B------:R-:W3:Y:S02]  /*bb10*/  @!P3 SYNCS.PHASECHK.TRANS64 P3, [R5+URZ+0x16830], R0 ;  /* 0x016830000500b5a7 */ /* 0x000ee4000806007f */
[----:B---3--:R-:W-:Y:S05]  /*bb20*/  @!P3 BRA `(.L_x_12045) ;  /* 0xfffffffc00ecb947 */ /* 0x008fea000383ffff */
[----:B------:R-:W-:Y:S05]  /*bb30*/  BRA `(.L_x_12042) ;  /* 0xffffff7c00847947 */ /* 0x000fea000383ffff */
.L_x_12049:
[----:B--2---:R-:W-:-:S04]  /*bb40*/  IMAD.U32 R5, RZ, RZ, UR6 ;  /* 0x00000006ff057e24 */ /* 0x004fc8000f8e00ff */
[----:B------:R2:W3:Y:S03]  /*bb50*/  SYNCS.PHASECHK.TRANS64.TRYWAIT P2, [R5+URZ+0x16850], R0 ;  /* 0x01685000050075a7 */ /* 0x0004e6000804017f */
[----:B---3--:R-:W-:Y:S05]  /*bb60*/  @!P2 NANOSLEEP.SYNCS 0x989680 ;  /* 0x009896800000a95d */ /* 0x008fea0003900000 */
[----:B------:R-:W3:Y:S02]  /*bb70*/  @!P2 SYNCS.PHASECHK.TRANS64 P2, [R5+URZ+0x16850], R0 ;  /* 0x016850000500a5a7 */ /* 0x000ee4000804007f */
[----:B---3--:R-:W-:Y:S05]  /*bb80*/  @!P2 BRA `(.L_x_12049) ;  /* 0xfffffffc00eca947 */ /* 0x008fea000383ffff */
[----:B------:R-:W-:Y:S05]  /*bb90*/  BRA `(.L_x_12046) ;  /* 0xffffff7c00f47947 */ /* 0x000fea000383ffff */
.L_x_12055:
[----:B--2---:R-:W-:-:S04]  /*bba0*/  IMAD.U32 R5, RZ, RZ, UR6 ;  /* 0x00000006ff057e24 */ /* 0x004fc8000f8e00ff */
[----:B------:R2:W3:Y:S03]  /*bbb0*/  SYNCS.PHASECHK.TRANS64.TRYWAIT P3, [R5+URZ+0x16830], R0 ;  /* 0x01683000050075a7 */ /* 0x0004e6000806017f */
[----:B---3--:R-:W-:Y:S05]  /*bbc0*/  @!P3 NANOSLEEP.SYNCS 0x989680 ;  /* 0x009896800000b95d */ /* 0x008fea0003900000 */
[----:B------:R-:W3:Y:S02]  /*bbd0*/  @!P3 SYNCS.PHASECHK.TRANS64 P3, [R5+URZ+0x16830], R0 ;  /* 0x016830000500b5a7 */ /* 0x000ee4000806007f */
[----:B---3--:R-:W-:Y:S05]  /*bbe0*/  @!P3 BRA `(.L_x_12055) ;  /* 0xfffffffc00ecb947 */ /* 0x008fea000383ffff */
[----:B------:R-:W-:Y:S05]  /*bbf0*/  BRA `(.L_x_12052) ;  /* 0xffffffa000d07947 */ /* 0x000fea000383ffff */
.L_x_12059:
[----:B--2---:R-:W-:-:S04]  /*bc00*/  IMAD.U32 R5, RZ, RZ, UR6 ;  /* 0x00000006ff057e24 */ /* 0x004fc8000f8e00ff */
[----:B------:R2:W3:Y:S03]  /*bc10*/  SYNCS.PHASECHK.TRANS64.TRYWAIT P2, [R5+URZ+0x16850], R0 ;  /* 0x01685000050075a7 */ /* 0x0004e6000804017f */
[----:B---3--:R-:W-:Y:S05]  /*bc20*/  @!P2 NANOSLEEP.SYNCS 0x989680 ;  /* 0x009896800000a95d */ /* 0x008fea0003900000 */
[----:B------:R-:W3:Y:S02]  /*bc30*/  @!P2 SYNCS.PHASECHK.TRANS64 P2, [R5+URZ+0x16850], R0 ;  /* 0x016850000500a5a7 */ /* 0x000ee4000804007f */
[----:B---3--:R-:W-:Y:S05]  /*bc40*/  @!P2 BRA `(.L_x_12059) ;  /* 0xfffffffc00eca947 */ /* 0x008fea000383ffff */
[----:B------:R-:W-:Y:S05]  /*bc50*/  BRA `(.L_x_12056) ;  /* 0xffffffa400407947 */ /* 0x000fea000383ffff */
.L_x_12064:
[----:B--2---:R-:W-:-:S04]  /*bc60*/  IMAD.U32 R7, RZ, RZ, UR5 ;  /* 0x00000005ff077e24 */ /* 0x004fc8000f8e00ff */
[----:B------:R2:W3:Y:S03]  /*bc70*/  SYNCS.PHASECHK.TRANS64.TRYWAIT P0, [R7+URZ+0x16850], R6 ;  /* 0x01685006070075a7 */ /* 0x0004e6000800017f */
[----:B---3--:R-:W-:Y:S05]  /*bc80*/  @!P0 NANOSLEEP.SYNCS 0x989680 ;  /* 0x009896800000895d */ /* 0x008fea0003900000 */
[----:B------:R-:W3:Y:S02]  /*bc90*/  @!P0 SYNCS.PHASECHK.TRANS64 P0, [R7+URZ+0x16850], R6 ;  /* 0x01685006070085a7 */ /* 0x000ee4000800007f */
[----:B---3--:R-:W-:Y:S05]  /*bca0*/  @!P0 BRA `(.L_x_12064) ;  /* 0xfffffffc00ec8947 */ /* 0x008fea000383ffff */
[----:B------:R-:W-:Y:S05]  /*bcb0*/  BRA `(.L_x_12063) ;  /* 0xffffffbc00a47947 */ /* 0x000fea000383ffff */
.L_x_12088:
[----:B------:R-:W-:Y:S02]  /*bcc0*/  IMAD.MOV.U32 R13, RZ, RZ, R16 ;  /* 0x000000ffff0d7224 */ /* 0x000fe400078e0010 */
[----:B------:R-:W-:Y:S02]  /*bcd0*/  IMAD.MOV.U32 R12, RZ, RZ, RZ ;  /* 0x000000ffff0c7224 */ /* 0x000fe400078e00ff */
[----:B------:R-:W-:Y:S02]  /*bce0*/  IMAD.MOV.U32 R11, RZ, RZ, 0x1f ;  /* 0x0000001fff0b7424 */ /* 0x000fe400078e00ff */
[----:B------:R-:W-:-:S07]  /*bcf0*/  IMAD.MOV.U32 R15, RZ, RZ, -0x1 ;  /* 0xffffffffff0f7424 */ /* 0x000fce00078e00ff */
[----:B------:R-:W-:Y:S05]  /*bd00*/  WARPSYNC.COLLECTIVE R15, `(.L_x_12138) ;  /* 0x000000000f087348 */ /* 0x000fea0003c00000 */
[----:B------:R1:W2:Y:S02]  /*bd10*/  SHFL.IDX P6, R14, R13, R12, R11 ;  /* 0x0000000c0d0e7389 */ /* 0x0002a400000c000b */
[----:B-12---:R-:W-:Y:S01]  /*bd20*/  ENDCOLLECTIVE ;  /* 0x000000000000791b */ /* 0x006fe20003800000 */
.L_x_12138:
[----:B------:R-:W-:Y:S05]  /*bd30*/  BRA `(.L_x_12139) ;  /* 0xffffffdc00ec7947 */ /* 0x000fea000383ffff */
.L_x_12089:
[----:B------:R-:W-:Y:S01]  /*bd40*/  BSSY B0, `(.L_x_12140) ;  /* 0x0000006000007945 */ /* 0x000fe20003800000 */
[----:B------:R-:W-:-:S07]  /*bd50*/  IMAD.MOV.U32 R15, RZ, RZ, -0x1 ;  /* 0xffffffffff0f7424 */ /* 0x000fce00078e00ff */
[----:B------:R-:W-:Y:S05]  /*bd60*/  WARPSYNC.COLLECTIVE R15, `(.L_x_12141) ;  /* 0x000000000f0c7348 */ /* 0x000fea0003c00000 */
[----:B------:R-:W-:Y:S02]  /*bd70*/  ELECT P6, UR62, PT ;  /* 0x00000000003e782f */ /* 0x000fe400038c0000 */
[----:B------:R-:W-:Y:S01]  /*bd80*/  MOV R14, UR62 ;  /* 0x0000003e000e7c02 */ /* 0x000fe20008000f00 */
[----:B------:R-:W-:Y:S10]  /*bd90*/  ENDCOLLECTIVE ;  /* 0x000000000000791b */ /* 0x000ff40003800000 */
.L_x_12141:
[----:B------:R-:W-:Y:S05]  /*bda0*/  BSYNC B0 ;  /* 0x0000000000007941 */ /* 0x000fea0003800000 */
.L_x_12140:
[----:B------:R-:W-:Y:S01]  /*bdb0*/  PLOP3.LUT P0, PT, P6, PT, PT, 0x80, 0x0 ;  /* 0x000000000000781c */ /* 0x000fe2000370f070 */
[----:B------:R-:W-:-:S12]  /*bdc0*/  BRA `(.L_x_12142) ;  /* 0xffffffdc00d87947 */ /* 0x000fd8000383ffff */
.L_x_12092:
[----:B--2---:R2:W3:Y:S02]  /*bdd0*/  SYNCS.PHASECHK.TRANS64.TRYWAIT P4, [R13+URZ+0x16840], R12 ;  /* 0x0168400c0d0075a7 */ /* 0x0044e4000808017f */
[----:B---3--:R-:W-:Y:S05]  /*bde0*/  @!P4 NANOSLEEP.SYNCS 0x989680 ;  /* 0x009896800000c95d */ /* 0x008fea0003900000 */
[----:B------:R-:W3:Y:S02]  /*bdf0*/  @!P4 SYNCS.PHASECHK.TRANS64 P4, [R13+URZ+0x16840], R12 ;  /* 0x0168400c0d00c5a7 */ /* 0x000ee4000808007f */
[----:B---3--:R-:W-:Y:S05]  /*be00*/  @!P4 BRA `(.L_x_12092) ;  /* 0xfffffffc00f0c947 */ /* 0x008fea000383ffff */
[----:B------:R-:W-:Y:S05]  /*be10*/  BRA `(.L_x_12143) ;  /* 0xffffffe0002c7947 */ /* 0x000fea000383ffff */
.L_x_12094:
[----:B-1----:R-:W-:-:S04]  /*be20*/  IMAD.U32 R5, RZ, RZ, UR39 ;  /* 0x00000027ff057e24 */ /* 0x002fc8000f8e00ff */
[----:B------:R1:W3:Y:S03]  /*be30*/  SYNCS.PHASECHK.TRANS64.TRYWAIT P3, [R5+URZ+0x16820], R4 ;  /* 0x01682004050075a7 */ /* 0x0002e6000806017f */
[----:B---3--:R-:W-:Y:S05]  /*be40*/  @!P3 NANOSLEEP.SYNCS 0x989680 ;  /* 0x009896800000b95d */ /* 0x008fea0003900000 */
[----:B------:R-:W3:Y:S02]  /*be50*/  @!P3 SYNCS.PHASECHK.TRANS64 P3, [R5+URZ+0x16820], R4 ;  /* 0x016820040500b5a7 */ /* 0x000ee4000806007f */
[----:B---3--:R-:W-:Y:S05]  /*be60*/  @!P3 BRA `(.L_x_12094) ;  /* 0xfffffffc00ecb947 */ /* 0x008fea000383ffff */
[----:B------:R-:W-:Y:S05]  /*be70*/  BRA `(.L_x_12144) ;  /* 0xffffffe000cc7947 */ /* 0x000fea000383ffff */
.L_x_12100:
[----:B-1----:R1:W3:Y:S02]  /*be80*/  SYNCS.PHASECHK.TRANS64.TRYWAIT P4, [R3+URZ+0x16840], R2 ;  /* 0x01684002030075a7 */ /* 0x0022e4000808017f */
[----:B---3--:R-:W-:Y:S05]  /*be90*/  @!P4 NANOSLEEP.SYNCS 0x989680 ;  /* 0x009896800000c95d */ /* 0x008fea0003900000 */
[----:B------:R-:W3:Y:S02]  /*bea0*/  @!P4 SYNCS.PHASECHK.TRANS64 P4, [R3+URZ+0x16840], R2 ;  /* 0x016840020300c5a7 */ /* 0x000ee4000808007f */
[----:B---3--:R-:W-:Y:S05]  /*beb0*/  @!P4 BRA `(.L_x_12100) ;  /* 0xfffffffc00f0c947 */ /* 0x008fea000383ffff */
[----:B------:R-:W-:Y:S05]  /*bec0*/  BRA `(.L_x_12145) ;  /* 0xffffffe4006c7947 */ /* 0x000fea000383ffff */
.L_x_12102:
[----:B-1----:R1:W3:Y:S02]  /*bed0*/  SYNCS.PHASECHK.TRANS64.TRYWAIT P4, [R2+URZ+0x60], R3 ;  /* 0x00006003020075a7 */ /* 0x0022e4000808017f */
[----:B---3--:R-:W-:Y:S05]  /*bee0*/  @!P4 NANOSLEEP.SYNCS 0x989680 ;  /* 0x009896800000c95d */ /* 0x008fea0003900000 */
[----:B------:R-:W3:Y:S02]  /*bef0*/  @!P4 SYNCS.PHASECHK.TRANS64 P4, [R2+URZ+0x60], R3 ;  /* 0x000060030200c5a7 */ /* 0x000ee4000808007f */
[----:B---3--:R-:W-:Y:S05]  /*bf00*/  @!P4 BRA `(.L_x_12102) ;  /* 0xfffffffc00f0c947 */ /* 0x008fea000383ffff */
[----:B------:R-:W-:Y:S05]  /*bf10*/  BRA `(.L_x_12146) ;  /* 0xffffffe400c07947 */ /* 0x000fea000383ffff */
.L_x_12108:
[----:B-1----:R1:W2:Y:S02]  /*bf20*/  SYNCS.PHASECHK.TRANS64.TRYWAIT P4, [R4+URZ+0x16840], R3 ;  /* 0x01684003040075a7 */ /* 0x0022a4000808017f */
[----:B--2---:R-:W-:Y:S05]  /*bf30*/  @!P4 NANOSLEEP.SYNCS 0x989680 ;  /* 0x009896800000c95d */ /* 0x004fea0003900000 */
[----:B------:R-:W2:Y:S02]  /*bf40*/  @!P4 SYNCS.PHASECHK.TRANS64 P4, [R4+URZ+0x16840], R3 ;  /* 0x016840030400c5a7 */ /* 0x000ea4000808007f */
[----:B--2---:R-:W-:Y:S05]  /*bf50*/  @!P4 BRA `(.L_x_12108) ;  /* 0xfffffffc00f0c947 */ /* 0x004fea000383ffff */
[----:B------:R-:W-:Y:S05]  /*bf60*/  BRA `(.L_x_12147) ;  /* 0xffffffe800b87947 */ /* 0x000fea000383ffff */
.L_x_12110:
[----:B-1----:R1:W2:Y:S02]  /*bf70*/  SYNCS.PHASECHK.TRANS64.TRYWAIT P4, [R4+URZ+0x60], R19 ;  /* 0x00006013040075a7 */ /* 0x0022a4000808017f */
[----:B--2---:R-:W-:Y:S05]  /*bf80*/  @!P4 NANOSLEEP.SYNCS 0x989680 ;  /* 0x009896800000c95d */ /* 0x004fea0003900000 */
[----:B------:R-:W2:Y:S02]  /*bf90*/  @!P4 SYNCS.PHASECHK.TRANS64 P4, [R4+URZ+0x60], R19 ;  /* 0x000060130400c5a7 */ /* 0x000ea4000808007f */
[----:B--2---:R-:W-:Y:S05]  /*bfa0*/  @!P4 BRA `(.L_x_12110) ;  /* 0xfffffffc00f0c947 */ /* 0x004fea000383ffff */
[----:B------:R-:W-:Y:S05]  /*bfb0*/  BRA `(.L_x_12148) ;  /* 0xffffffec000c7947 */ /* 0x000fea000383ffff */
.L_x_12115:
[----:B-1----:R1:W2:Y:S02]  /*bfc0*/  SYNCS.PHASECHK.TRANS64.TRYWAIT P4, [R3+URZ+0x16840], R4 ;  /* 0x01684004030075a7 */ /* 0x0022a4000808017f */
[----:B--2---:R-:W-:Y:S05]  /*bfd0*/  @!P4 NANOSLEEP.SYNCS 0x989680 ;  /* 0x009896800000c95d */ /* 0x004fea0003900000 */
[----:B------:R-:W2:Y:S02]  /*bfe0*/  @!P4 SYNCS.PHASECHK.TRANS64 P4, [R3+URZ+0x16840], R4 ;  /* 0x016840040300c5a7 */ /* 0x000ea4000808007f */
[----:B--2---:R-:W-:Y:S05]  /*bff0*/  @!P4 BRA `(.L_x_12115) ;  /* 0xfffffffc00f0c947 */ /* 0x004fea000383ffff */
[----:B------:R-:W-:Y:S05]  /*c000*/  BRA `(.L_x_12149) ;  /* 0xffffffec00dc7947 */ /* 0x000fea000383ffff */
.L_x_12117:
[----:B-1----:R1:W2:Y:S02]  /*c010*/  SYNCS.PHASECHK.TRANS64.TRYWAIT P4, [R3+URZ+0x60], R12 ;  /* 0x0000600c030075a7 */ /* 0x0022a4000808017f */
[----:B--2---:R-:W-:Y:S05]  /*c020*/  @!P4 NANOSLEEP.SYNCS 0x989680 ;  /* 0x009896800000c95d */ /* 0x004fea0003900000 */
[----:B------:R-:W2:Y:S02]  /*c030*/  @!P4 SYNCS.PHASECHK.TRANS64 P4, [R3+URZ+0x60], R12 ;  /* 0x0000600c0300c5a7 */ /* 0x000ea4000808007f */
[----:B--2---:R-:W-:Y:S05]  /*c040*/  @!P4 BRA `(.L_x_12117) ;  /* 0xfffffffc00f0c947 */ /* 0x004fea000383ffff */
[----:B------:R-:W-:Y:S05]  /*c050*/  BRA `(.L_x_12150) ;  /* 0xfffffff000307947 */ /* 0x000fea000383ffff */
.L_x_12124:
[----:B-1----:R1:W2:Y:S02]  /*c060*/  SYNCS.PHASECHK.TRANS64.TRYWAIT P0, [R3+URZ+0x16860], R0 ;  /* 0x01686000030075a7 */ /* 0x0022a4000800017f */
[----:B--2---:R-:W-:Y:S05]  /*c070*/  @!P0 NANOSLEEP.SYNCS 0x989680 ;  /* 0x009896800000895d */ /* 0x004fea0003900000 */
[----:B------:R-:W2:Y:S02]  /*c080*/  @!P0 SYNCS.PHASECHK.TRANS64 P0, [R3+URZ+0x16860], R0 ;  /* 0x01686000030085a7 */ /* 0x000ea4000800007f */
[----:B--2---:R-:W-:Y:S05]  /*c090*/  @!P0 BRA `(.L_x_12124) ;  /* 0xfffffffc00f08947 */ /* 0x004fea000383ffff */
[----:B------:R-:W-:Y:S05]  /*c0a0*/  BRA `(.L_x_12151) ;  /* 0xfffffff000e87947 */ /* 0x000fea000383ffff */
.L_x_12126:
[----:B------:R-:W-:Y:S01]  /*c0b0*/  BSSY B0, `(.L_x_12152) ;  /* 0x0000007000007945 */ /* 0x000fe20003800000 */
[----:B------:R-:W-:Y:S02]  /*c0c0*/  IMAD.MOV.U32 R12, RZ, RZ, RZ ;  /* 0x000000ffff0c7224 */ /* 0x000fe400078e00ff */
[----:B------:R-:W-:Y:S02]  /*c0d0*/  IMAD.MOV.U32 R11, RZ, RZ, 0x1f ;  /* 0x0000001fff0b7424 */ /* 0x000fe400078e00ff */
[----:B------:R-:W-:-:S07]  /*c0e0*/  IMAD.MOV.U32 R15, RZ, RZ, -0x1 ;  /* 0xffffffffff0f7424 */ /* 0x000fce00078e00ff */
[----:B---3--:R-:W-:Y:S05]  /*c0f0*/  WARPSYNC.COLLECTIVE R15, `(.L_x_12153) ;  /* 0x000000000f087348 */ /* 0x008fea0003c00000 */
[----:B------:R1:W2:Y:S02]  /*c100*/  SHFL.IDX P6, R14, R13, R12, R11 ;  /* 0x0000000c0d0e7389 */ /* 0x0002a400000c000b */
[----:B-123--:R-:W-:Y:S01]  /*c110*/  ENDCOLLECTIVE ;  /* 0x000000000000791b */ /* 0x00efe20003800000 */
.L_x_12153:
[----:B------:R-:W-:Y:S05]  /*c120*/  BSYNC B0 ;  /* 0x0000000000007941 */ /* 0x000fea0003800000 */
.L_x_12152:
[----:B------:R-:W-:Y:S05]  /*c130*/  BRA `(.L_x_12154) ;  /* 0xfffffff400487947 */ /* 0x000fea000383ffff */
.L_x_12128:
[----:B--2---:R2:W3:Y:S02]  /*c140*/  SYNCS.PHASECHK.TRANS64.TRYWAIT P0, [R7+URZ+0x16820], R0 ;  /* 0x01682000070075a7 */ /* 0x0044e4000800017f */
[----:B---3--:R-:W-:Y:S05]  /*c150*/  @!P0 NANOSLEEP.SYNCS 0x989680 ;  /* 0x009896800000895d */ /* 0x008fea0003900000 */
[----:B------:R-:W3:Y:S02]  /*c160*/  @!P0 SYNCS.PHASECHK.TRANS64 P0, [R7+URZ+0x16820], R0 ;  /* 0x01682000070085a7 */ /* 0x000ee4000800007f */
[----:B---3--:R-:W-:Y:S05]  /*c170*/  @!P0 BRA `(.L_x_12128) ;  /* 0xfffffffc00f08947 */ /* 0x008fea000383ffff */
[----:B------:R-:W-:Y:S05]  /*c180*/  BRA `(.L_x_12155) ;  /* 0xfffffff400907947 */ /* 0x000fea000383ffff */
.L_x_12132:
[----:B--2---:R2:W3:Y:S02]  /*c190*/  SYNCS.PHASECHK.TRANS64.TRYWAIT P1, [R5+URZ], R4 ;  /* 0x00000004050075a7 */ /* 0x0044e4000802017f */
[----:B---3--:R-:W-:Y:S05]  /*c1a0*/  @!P1 NANOSLEEP.SYNCS 0x989680 ;  /* 0x009896800000995d */ /* 0x008fea0003900000 */
[----:B------:R-:W3:Y:S02]  /*c1b0*/  @!P1 SYNCS.PHASECHK.TRANS64 P1, [R5+URZ], R4 ;  /* 0x00000004050095a7 */ /* 0x000ee4000802007f */
[----:B---3--:R-:W-:Y:S05]  /*c1c0*/  @!P1 BRA `(.L_x_12132) ;  /* 0xfffffffc00f09947 */ /* 0x008fea000383ffff */
[----:B------:R-:W-:Y:S05]  /*c1d0*/  BRA `(.L_x_12156) ;  /* 0xfffffff400d87947 */ /* 0x000fea000383ffff */
.L_x_12133:
[----:B---3--:R3:W4:Y:S02]  /*c1e0*/  SYNCS.PHASECHK.TRANS64.TRYWAIT P1, [R3+URZ], R0 ;  /* 0x00000000030075a7 */ /* 0x008724000802017f */
[----:B----4-:R-:W-:Y:S05]  /*c1f0*/  @!P1 NANOSLEEP.SYNCS 0x989680 ;  /* 0x009896800000995d */ /* 0x010fea0003900000 */
[----:B------:R-:W4:Y:S02]  /*c200*/  @!P1 SYNCS.PHASECHK.TRANS64 P1, [R3+URZ], R0 ;  /* 0x00000000030095a7 */ /* 0x000f24000802007f */
[----:B----4-:R-:W-:Y:S05]  /*c210*/  @!P1 BRA `(.L_x_12133) ;  /* 0xfffffffc00f09947 */ /* 0x010fea000383ffff */
[----:B------:R-:W-:Y:S05]  /*c220*/  BRA `(.L_x_12157) ;  /* 0xfffffff400cc7947 */ /* 0x000fea000383ffff */
.L_x_12135:
[----:B--2---:R2:W3:Y:S02]  /*c230*/  SYNCS.PHASECHK.TRANS64.TRYWAIT P0, [R5+URZ], R4 ;  /* 0x00000004050075a7 */ /* 0x0044e4000800017f */
[----:B---3--:R-:W-:Y:S05]  /*c240*/  @!P0 NANOSLEEP.SYNCS 0x989680 ;  /* 0x009896800000895d */ /* 0x008fea0003900000 */
[----:B------:R-:W3:Y:S02]  /*c250*/  @!P0 SYNCS.PHASECHK.TRANS64 P0, [R5+URZ], R4 ;  /* 0x00000004050085a7 */ /* 0x000ee4000800007f */
[----:B---3--:R-:W-:Y:S05]  /*c260*/  @!P0 BRA `(.L_x_12135) ;  /* 0xfffffffc00f08947 */ /* 0x008fea000383ffff */
[----:B------:R-:W-:Y:S05]  /*c270*/  BRA `(.L_x_12158) ;  /* 0xfffffff400d07947 */ /* 0x000fea000383ffff */
.L_x_12159:
        /* <DEDUP_REMOVED lines=16> */
.L_x_12794:


//--------------------- .text._ZN7cutlass13device_kernelIN5flash11enable_sm90INS1_16FlashAttnFwdSm90INS1_25CollectiveMainloopFwdSm90ILi2EN4cute5tupleIJNS5_1CILi1EEES8_S8_EEENS6_IJNS7_ILi192EEENS7_ILi128EEENS7_ILi64EEEEEELi64ENS_10bfloat16_tEfNS_4arch4Sm90ELb1ELb0ELb0ELb1ELb0ELb0ELb0ELb1ELb1ELb0ELb0ELb0EEENS1_21CollectiveEpilogueFwdINS6_IJSA_SC_SB_EEES9_SE_SG_Li384ELb1ELb0ELb0ELb0EEENS1_36VarlenDynamicPersistentTileSchedulerILi192ELi128ELi384ELi32ELb0ELb0ELb1ELb1ELb1ELb1EEEEEEEEEvNT_6ParamsE --------------------------
	.section	.text._ZN7cutlass13device_kernelIN5flash11enable_sm90INS1_16FlashAttnFwdSm90INS1_25CollectiveMainloopFwdSm90ILi2EN4cute5tupleIJNS5_1CILi1EEES8_S8_EEENS6_IJNS7_ILi192EEENS7_ILi128EEENS7_ILi64EEEEEELi64ENS_10bfloat16_tEfNS_4arch4Sm90ELb1ELb0ELb0ELb1ELb0ELb0ELb0ELb1ELb1ELb0ELb0ELb0EEENS1_21CollectiveEpilogueFwdINS6_IJSA_SC_SB_EEES9_SE_SG_Li384ELb1ELb0ELb0ELb0EEENS1_36VarlenDynamicPersistentTileSchedulerILi192ELi128ELi384ELi32ELb0ELb0ELb1ELb1ELb1ELb1EEEEEEEEEvNT_6ParamsE,"ax",@progbits
	.align	128
.text._ZN7cutlass13device_kernelIN5flash11enable_sm90INS1_16FlashAttnFwdSm90INS1_25CollectiveMainloopFwdSm90ILi2EN4cute5tupleIJNS5_1CILi1EEES8_S8_EEENS6_IJNS7_ILi192EEENS7_ILi128EEENS7_ILi64EEEEEELi64ENS_10bfloat16_tEfNS_4arch4Sm90ELb1ELb0ELb0ELb1ELb0ELb0ELb0ELb1ELb1ELb0ELb0ELb0EEENS1_21CollectiveEpilogueFwdINS6_IJSA_SC_SB_EEES9_SE_SG_Li384ELb1ELb0ELb0ELb0EEENS1_36VarlenDynamicPersistentTileSchedulerILi192ELi128ELi384ELi32ELb0ELb0ELb1ELb1ELb1ELb1EEEEEEEEEvNT_6ParamsE:
        .type           _ZN7cutlass13device_kernelIN5flash11enable_sm90INS1_16FlashAttnFwdSm90INS1_25CollectiveMainloopFwdSm90ILi2EN4cute5tupleIJNS5_1CILi1EEES8_S8_EEENS6_IJNS7_ILi192EEENS7_ILi128EEENS7_ILi64EEEEEELi64ENS_10bfloat16_tEfNS_4arch4Sm90ELb1ELb0ELb0ELb1ELb0ELb0ELb0ELb1ELb1ELb0ELb0ELb0EEENS1_21CollectiveEpilogueFwdINS6_IJSA_SC_SB_EEES9_SE_SG_Li384ELb1ELb0ELb0ELb0EEENS1_36VarlenDynamicPersistentTileSchedulerILi192ELi128ELi384ELi32ELb0ELb0ELb1ELb1ELb1ELb1EEEEEEEEEvNT_6ParamsE,@function
        .size           _ZN7cutlass13device_kernelIN5flash11enable_sm90INS1_16FlashAttnFwdSm90INS1_25CollectiveMainloopFwdSm90ILi2EN4cute5tupleIJNS5_1CILi1EEES8_S8_EEENS6_IJNS7_ILi192EEENS7_ILi128EEENS7_ILi64EEEEEELi64ENS_10bfloat16_tEfNS_4arch4Sm90ELb1ELb0ELb0ELb1ELb0ELb0ELb0ELb1ELb1ELb0ELb0ELb0EEENS1_21CollectiveEpilogueFwdINS6_IJSA_SC_SB_EEES9_SE_SG_Li384ELb1ELb0ELb0ELb0EEENS1_36VarlenDynamicPersistentTileSchedulerILi192ELi128ELi384ELi32ELb0ELb0ELb1ELb1ELb1ELb1EEEEEEEEEvNT_6ParamsE,(.L_x_12795 - _ZN7cutlass13device_kernelIN5flash11enable_sm90INS1_16FlashAttnFwdSm90INS1_25CollectiveMainloopFwdSm90ILi2EN4cute5tupleIJNS5_1CILi1EEES8_S8_EEENS6_IJNS7_ILi192EEENS7_ILi128EEENS7_ILi64EEEEEELi64ENS_10bfloat16_tEfNS_4arch4Sm90ELb1ELb0ELb0ELb1ELb0ELb0ELb0ELb1ELb1ELb0ELb0ELb0EEENS1_21CollectiveEpilogueFwdINS6_IJSA_SC_SB_EEES9_SE_SG_Li384ELb1ELb0ELb0ELb0EEENS1_36VarlenDynamicPersistentTileSchedulerILi192ELi128ELi384ELi32ELb0ELb0ELb1ELb1ELb1ELb1EEEEEEEEEvNT_6ParamsE)
        .other          _ZN7cutlass13device_kernelIN5flash11enable_sm90INS1_16FlashAttnFwdSm90INS1_25CollectiveMainloopFwdSm90ILi2EN4cute5tupleIJNS5_1CILi1EEES8_S8_EEENS6_IJNS7_ILi192EEENS7_ILi128EEENS7_ILi64EEEEEELi64ENS_10bfloat16_tEfNS_4arch4Sm90ELb1ELb0ELb0ELb1ELb0ELb0ELb0ELb1ELb1ELb0ELb0ELb0EEENS1_21CollectiveEpilogueFwdINS6_IJSA_SC_SB_EEES9_SE_SG_Li384ELb1ELb0ELb0ELb0EEENS1_36VarlenDynamicPersistentTileSchedulerILi192ELi128ELi384ELi32ELb0ELb0ELb1ELb1ELb1ELb1EEEEEEEEEvNT_6ParamsE,@"STO_CUDA_ENTRY STV_DEFAULT"
_ZN7cutlass13device_kernelIN5flash11enable_sm90INS1_16FlashAttnFwdSm90INS1_25CollectiveMainloopFwdSm90ILi2EN4cute5tupleIJNS5_1CILi1EEES8_S8_EEENS6_IJNS7_ILi192EEENS7_ILi128EEENS7_ILi64EEEEEELi64ENS_10bfloat16_tEfNS_4arch4Sm90ELb1ELb0ELb0ELb1ELb0ELb0ELb0ELb1ELb1ELb0ELb0ELb0EEENS1_21CollectiveEpilogueFwdINS6_IJSA_SC_SB_EEES9_SE_SG_Li384ELb1ELb0ELb0ELb0EEENS1_36VarlenDynamicPersistentTileSchedulerILi192ELi128ELi384ELi32ELb0ELb0ELb1ELb1ELb1ELb1EEEEEEEEEvNT_6ParamsE:
        /* <DEDUP_REMOVED lines=21> */
.L_x_12161:
[----:B------:R-:W-:Y:S05]  /*0150*/  BSYNC B0 ;  /* 0x0000000000007941 */ /* 0x000fea0003800000 */
.L_x_12160:
        /* <DEDUP_REMOVED lines=41> */
.L_x_12162:
        /* <DEDUP_REMOVED lines=22> */
.L_x_12163:
        /* <DEDUP_REMOVED lines=18> */
.L_x_12164:
        /* <DEDUP_REMOVED lines=22> */
.L_x_12165:
        /* <DEDUP_REMOVED lines=22> */
.L_x_12166:
[----:B------:R-:W-:Y:S01]  /*0930*/  PLOP3.LUT P0, PT, PT, PT, UP0, 0x80, 0x0 ;  /* 0x000000000000781c */ /* 0x000fe20003f0f008 */
[----:B------:R-:W-:Y:S01]  /*0940*/  UMOV UR36, 0x1 ;  /* 0x0000000100247882 */ /* 0x000fe20000000000 */
[----:B------:R-:W-:Y:S01]  /*0950*/  NOP ;  /* 0x0000000000007918 */ /* 0x000fe20000000000 */
[----:B------:R-:W-:Y:S01]  /*0960*/  USEL UR36, UR36, 0x2, !UP0 ;  /* 0x0000000224247887 */ /* 0x000fe2000c000000 */
[----:B------:R-:W-:Y:S01]  /*0970*/  ULDC.64 UR38, c[0x0][0x208] ;  /* 0x0000820000267ab9 */ /* 0x000fe20000000a00 */
[----:B012-4-:R-:W-:Y:S08]  /*0980*/  BAR.SYNC.DEFER_BLOCKING 0x0 ;  /* 0x0000000000007b1d */ /* 0x017ff00000010000 */
[----:B------:R-:W-:Y:S05]  /*0990*/  @!P0 BRA `(.L_x_12167) ;  /* 0x0000009000dc8947 */ /* 0x000fea0003800000 */
.L_x_12168:
        /* <DEDUP_REMOVED lines=29> */
[----:B------:R-:W-:Y:S01]  /*0b70*/  LEA.HI R2, R0, R155, RZ, 0x4 ;  /* 0x0000009b00027211 */ /* 0x000fe200078f20ff */
[----:B------:R-:W-:Y:S01]  /*0b80*/  IMAD.SHL.U32 R5, R3, 0x20, RZ ;  /* 0x0000002003057824 */ /* 0x000fe200078e00ff */
[----:B------:R-:W-:Y:S01]  /*0b90*/  SHF.R.S32.HI R153, RZ, 0x7, R153 ;  /* 0x00000007ff997819 */ /* 0x000fe20000011499 */
[----:B------:R-:W-:Y:S01]  /*0ba0*/  IMAD.IADD R152, R155, 0x1, -R152 ;  /* 0x000000019b987824 */ /* 0x000fe200078e0a98 */
[----:B------:R-:W-:Y:S02]  /*0bb0*/  SHF.R.S32.HI R3, RZ, 0x4, R2 ;  /* 0x00000004ff037819 */ /* 0x000fe40000011402 */
[----:B------:R-:W-:Y:S02]  /*0bc0*/  LOP3.LUT R4, R2, 0x3fffff0, RZ, 0xc0, !PT ;  /* 0x03fffff002047812 */ /* 0x000fe400078ec0ff */
[----:B------:R-:W-:-:S02]  /*0bd0*/  SHF.R.S32.HI R7, RZ, 0x1f, R152 ;  /* 0x0000001fff077819 */ /* 0x000fc40000011498 */
[----:B------:R-:W-:Y:S01]  /*0be0*/  LEA.HI R2, R2, R3, RZ, 0x1 ;  /* 0x0000000302027211 */ /* 0x000fe200078f08ff */
[----:B------:R-:W-:Y:S01]  /*0bf0*/  IMAD.IADD R4, R155, 0x1, -R4 ;  /* 0x000000019b047824 */ /* 0x000fe200078e0a04 */
[----:B------:R-:W-:Y:S02]  /*0c00*/  LEA.HI R8, R7, R152, RZ, 0x2 ;  /* 0x0000009807087211 */ /* 0x000fe400078f10ff */
[----:B------:R-:W-:Y:S02]  /*0c10*/  LOP3.LUT R5, R5, 0xfffffc00, RZ, 0xc0, !PT ;  /* 0xfffffc0005057812 */ /* 0x000fe400078ec0ff */
[--C-:B------:R-:W-:Y:S02]  /*0c20*/  SHF.R.S32.HI R9, RZ, 0x2, R8.reuse ;  /* 0x00000002ff097819 */ /* 0x100fe40000011408 */
[----:B------:R-:W-:Y:S01]  /*0c30*/  SHF.R.S32.HI R6, RZ, 0x1f, R8 ;  /* 0x0000001fff067819 */ /* 0x000fe20000011408 */
[----:B------:R-:W-:Y:S01]  /*0c40*/  IMAD R5, R4, 0x40, R5 ;  /* 0x0000004004057824 */ /* 0x000fe200078e0205 */
[----:B------:R-:W-:-:S02]  /*0c50*/  LOP3.LUT R2, R2, 0x1ffffffe, RZ, 0xc0, !PT ;  /* 0x1ffffffe02027812 */ /* 0x000fc400078ec0ff */
[----:B------:R-:W-:Y:S01]  /*0c60*/  LEA.HI R10, R6, R9, RZ, 0x3 ;  /* 0x00000009060a7211 */ /* 0x000fe200078f18ff */
[----:B------:R-:W-:Y:S01]  /*0c70*/  IMAD.HI R6, R153, 0x55555556, RZ ;  /* 0x5555555699067827 */ /* 0x000fe200078e02ff */
[----:B------:R-:W-:Y:S02]  /*0c80*/  LEA.HI R7, R7, R152, RZ, 0x5 ;  /* 0x0000009807077211 */ /* 0x000fe400078f28ff */
[----:B------:R-:W-:Y:S01]  /*0c90*/  LOP3.LUT R10, R10, 0xfffffff8, RZ, 0xc0, !PT ;  /* 0xfffffff80a0a7812 */ /* 0x000fe200078ec0ff */
[----:B------:R-:W-:Y:S01]  /*0ca0*/  IMAD.IADD R2, R3, 0x1, -R2 ;  /* 0x0000000103027824 */ /* 0x000fe200078e0a02 */
[----:B------:R-:W-:Y:S02]  /*0cb0*/  LEA.HI R0, R0, R155, RZ, 0x3 ;  /* 0x0000009b00007211 */ /* 0x000fe400078f18ff */
[----:B------:R-:W-:Y:S01]  /*0cc0*/  LEA.HI R6, R6, R6, RZ, 0x1 ;  /* 0x0000000606067211 */ /* 0x000fe200078f08ff */
[----:B------:R-:W-:Y:S01]  /*0cd0*/  IMAD R154, R2, 0x8, R5 ;  /* 0x00000008029a7824 */ /* 0x000fe200078e0205 */
[----:B------:R-:W-:Y:S01]  /*0ce0*/  SHF.R.S32.HI R7, RZ, 0x5, R7 ;  /* 0x00000005ff077819 */ /* 0x000fe20000011407 */
[----:B------:R-:W-:Y:S01]  /*0cf0*/  IMAD.IADD R10, R9, 0x1, -R10 ;  /* 0x00000001090a7824 */ /* 0x000fe200078e0a0a */
[----:B------:R-:W-:Y:S01]  /*0d00*/  LOP3.LUT R2, R0, 0x1ffffff8, RZ, 0xc0, !PT ;  /* 0x1ffffff800027812 */ /* 0x000fe200078ec0ff */
[----:B------:R-:W-:Y:S01]  /*0d10*/  IMAD R6, R6, -0x3, R153 ;  /* 0xfffffffd06067824 */ /* 0x000fe200078e0299 */
[----:B------:R-:W-:Y:S01]  /*0d20*/  LOP3.LUT R3, R8, 0x7ffffffc, RZ, 0xc0, !PT ;  /* 0x7ffffffc08037812 */ /* 0x000fe200078ec0ff */
[----:B------:R-:W-:Y:S01]  /*0d30*/  IMAD R7, R7, 0x10, R10 ;  /* 0x0000001007077824 */ /* 0x000fe200078e020a */
[----:B------:R-:W-:Y:S01]  /*0d40*/  SHF.R.S32.HI R16, RZ, 0x3, R0 ;  /* 0x00000003ff107819 */ /* 0x000fe20000011400 */
[----:B------:R-:W-:-:S02]  /*0d50*/  IMAD.IADD R2, R155, 0x1, -R2 ;  /* 0x000000019b027824 */ /* 0x000fc400078e0a02 */
[----:B------:R-:W-:Y:S02]  /*0d60*/  IMAD R19, R6, 0x40, R7 ;  /* 0x0000004006137824 */ /* 0x000fe400078e0207 */
[----:B------:R-:W-:Y:S02]  /*0d70*/  IMAD.SHL.U32 R22, R2, 0x8, RZ ;  /* 0x0000000802167824 */ /* 0x000fe400078e00ff */
[----:B------:R-:W-:-:S07]  /*0d80*/  IMAD.IADD R18, R152, 0x1, -R3 ;  /* 0x0000000198127824 */ /* 0x000fce00078e0a03 */
.L_x_12222:
[----:B0-----:R-:W0:Y:S01]  /*0d90*/  LDC.64 R2, c[0x0][0xc60] ;  /* 0x00031800ff027b82 */ /* 0x001e220000000a00 */
        /* <DEDUP_REMOVED lines=20> */
[----:B---345:R-:W-:-:S03]  /*0ee0*/  IMAD.U32 R4, RZ, RZ, UR8 ;  /* 0x00000008ff047e24 */ /* 0x038fc6000f8e00ff */
        /* <DEDUP_REMOVED lines=16> */
[----:B-1----:R-:W-:-:S14]  /*0ff0*/  @P2 BRA `(.L_x_12169) ;  /* 0x0000000000342947 */ /* 0x002fdc0003800000 */
        /* <DEDUP_REMOVED lines=13> */
.L_x_12169:
        /* <DEDUP_REMOVED lines=9> */
.L_x_12170:
        /* <DEDUP_REMOVED lines=13> */
.L_x_12171:
[----:B------:R-:W-:Y:S01]  /*1230*/  UMOV UR5, 0xc0 ;  /* 0x000000c000057882 */ /* 0x000fe20000000000 */
[----:B------:R-:W-:Y:S01]  /*1240*/  UIADD3 UR49, -UR49, UR6, URZ ;  /* 0x0000000631317290 */ /* 0x000fe2000fffe13f */
[----:B------:R-:W-:Y:S01]  /*1250*/  PLOP3.LUT P0, PT, PT, PT, PT, 0x80, 0x0 ;  /* 0x000000000000781c */ /* 0x000fe20003f0f070 */
[----:B------:R-:W-:Y:S01]  /*1260*/  UIMAD UR5, UR51, UR5, 0x13f ;  /* 0x0000013f330574a4 */ /* 0x000fe2000f8e0205 */
[----:B------:R-:W-:Y:S01]  /*1270*/  CS2R R2, SRZ ;  /* 0x0000000000027805 */ /* 0x000fe2000001ff00 */
[----:B------:R-:W-:Y:S01]  /*1280*/  UIADD3 UR4, UR49, 0x7f, URZ ;  /* 0x0000007f31047890 */ /* 0x000fe2000fffe03f */
[----:B------:R-:W-:Y:S01]  /*1290*/  IMAD.MOV.U32 R119, RZ, RZ, RZ ;  /* 0x000000ffff777224 */ /* 0x000fe200078e00ff */
[----:B------:R-:W-:Y:S01]  /*12a0*/  UIADD3 UR6, UR49, UR5, -UR50 ;  /* 0x0000000531067290 */ /* 0x000fe2000fffe832 */
        /* <DEDUP_REMOVED lines=20> */
[----:B------:R-:W-:Y:S01]  /*13f0*/  CS2R R6, SRZ ;  /* 0x0000000000067805 */ /* 0x000fe2000001ff00 */
[----:B------:R-:W-:Y:S01]  /*1400*/  IMAD.MOV.U32 R14, RZ, RZ, RZ ;  /* 0x000000ffff0e7224 */ /* 0x000fe200078e00ff */
[----:B------:R-:W-:Y:S01]  /*1410*/  CS2R R50, SRZ ;  /* 0x0000000000327805 */ /* 0x000fe2000001ff00 */
[----:B------:R-:W-:Y:S01]  /*1420*/  UISETP.GE.AND UP0, UPT, UR52, 0x1, UPT ;  /* 0x000000013400788c */ /* 0x000fe2000bf06270 */
[----:B------:R-:W-:-:S05]  /*1430*/  CS2R R52, SRZ ;  /* 0x0000000000347805 */ /* 0x000fca000001ff00 */
[----:B------:R-:W-:-:S13]  /*1440*/  PLOP3.LUT P1, PT, PT, PT, UP0, 0x80, 0x0 ;  /* 0x000000000000781c */ /* 0x000fda0003f2f008 */
[----:B------:R-:W-:Y:S05]  /*1450*/  @!P1 BRA `(.L_x_12172) ;  /* 0x0000006c00cc9947 */ /* 0x000fea0003800000 */
[----:B------:R-:W0:Y:S01]  /*1460*/  SHFL.IDX PT, R0, R153, RZ, 0x1f ;  /* 0x00001fff99007589 */ /* 0x000e2200000e0000 */
[----:B------:R-:W1:Y:S01]  /*1470*/  S2UR UR6, SR_CgaCtaId ;  /* 0x00000000000679c3 */ /* 0x000e620000008800 */
[----:B------:R-:W-:Y:S01]  /*1480*/  UMOV UR41, 0x400 ;  /* 0x0000040000297882 */ /* 0x000fe20000000000 */
[----:B0-----:R-:W-:Y:S01]  /*1490*/  R2UR UR42, R0 ;  /* 0x00000000002a72ca */ /* 0x001fe200000e0000 */
[----:B-1----:R-:W-:-:S12]  /*14a0*/  ULEA UR41, UR6, UR41, 0x18 ;  /* 0x0000002906297291 */ /* 0x002fd8000f8ec03f */
        /* <DEDUP_REMOVED lines=26> */
.L_x_12173:
        /* <DEDUP_REMOVED lines=9> */
.L_x_12308:
[----:B------:R-:W-:Y:S05]  /*16e0*/  @!P0 BRA `(.L_x_12175) ;  /* 0x0000000000048947 */ /* 0x000fea0003800000 */
[----:B------:R-:W-:Y:S01]  /*16f0*/  BPT.TRAP 0x1 ;  /* 0x000000040000795c */ /* 0x000fe20000300000 */
.L_x_12175:
[----:B------:R-:W-:Y:S02]  /*1700*/  IMAD.U32 R2, RZ, RZ, UR37 ;  /* 0x00000025ff027e24 */ /* 0x000fe4000f8e00ff */
[----:B0-----:R-:W-:-:S03]  /*1710*/  IMAD.U32 R3, RZ, RZ, UR40 ;  /* 0x00000028ff037e24 */ /* 0x001fc6000f8e00ff */
[----:B------:R-:W-:Y:S02]  /*1720*/  LEA R2, R2, UR41, 0x3 ;  /* 0x0000002902027c11 */ /* 0x000fe4000f8e18ff */
[----:B------:R-:W-:-:S04]  /*1730*/  SHF.L.U32 R3, R3, 0x1f, RZ ;  /* 0x0000001f03037819 */ /* 0x000fc800000006ff */
[----:B------:R0:W1:Y:S01]  /*1740*/  SYNCS.PHASECHK.TRANS64.TRYWAIT P2, [R2+URZ+0x16830], R3 ;  /* 0x01683003020075a7 */ /* 0x000062000804017f */
[----:B------:R-:W-:Y:S05]  /*1750*/  @!P0 BRA `(.L_x_12176) ;  /* 0x0000000000048947 */ /* 0x000fea0003800000 */
[----:B------:R-:W-:Y:S01]  /*1760*/  BPT.TRAP 0x1 ;  /* 0x000000040000795c */ /* 0x000fe20000300000 */
.L_x_12176:
[----:B------:R-:W2:Y:S01]  /*1770*/  S2R R0, SR_TID.X ;  /* 0x0000000000007919 */ /* 0x000ea20000002100 */
[----:B------:R-:W-:Y:S01]  /*1780*/  IMAD.MOV.U32 R119, RZ, RZ, RZ ;  /* 0x000000ffff777224 */ /* 0x000fe200078e00ff */
[----:B--2---:R-:W-:Y:S01]  /*1790*/  LOP3.LUT P1, RZ, R0, 0x7f, RZ, 0xc0, !PT ;  /* 0x0000007f00ff7812 */ /* 0x004fe2000782c0ff */
[----:B-1----:R-:W-:-:S12]  /*17a0*/  @P2 BRA `(.L_x_12177) ;  /* 0x0000000000082947 */ /* 0x002fd80003800000 */
[----:B------:R-:W1:Y:S02]  /*17b0*/  SYNCS.PHASECHK.TRANS64.TRYWAIT P2, [R2+URZ+0x16830], R3 ;  /* 0x01683003020075a7 */ /* 0x000e64000804017f */
[----:B-1----:R-:W-:Y:S05]  /*17c0*/  @!P2 BRA `(.L_x_12178) ;  /* 0x000000c8002ca947 */ /* 0x002fea0003800000 */
.L_x_12177:
        /* <DEDUP_REMOVED lines=51> */
[----:B------:R-:W-:Y:S02]  /*1b00*/  WARPGROUP.DEPBAR.LE gsb0, 0x0 ;  /* 0x00008000000079c5 */ /* 0x000fe40000010000 */
[----:B------:R-:W-:-:S06]  /*1b10*/  WARPGROUP.ARRIVE ;  /* 0x00000000000079c5 */ /* 0x000fcc0000000000 */
[----:B------:R-:W-:Y:S01]  /*1b20*/  HGMMA.64x128x16.F32.BF16 R24, gdesc[UR4], R24, gsb0 ;  /* 0x01e00000041879f0 */ /* 0x000fe20008001818 */
[----:B------:R-:W-:Y:S02]  /*1b30*/  UMOV UR6, 0xffffff80 ;  /* 0xffffff8000067882 */ /* 0x000fe40000000000 */
[----:B------:R-:W-:-:S04]  /*1b40*/  UIMAD UR6, UR52, UR6, 0x80 ;  /* 0x00000080340674a4 */ /* 0x000fc8000f8e0206 */
[----:B------:R-:W-:-:S04]  /*1b50*/  UIADD3 UR6, UR49, UR6, URZ ;  /* 0x0000000631067290 */ /* 0x000fc8000fffe03f */
[----:B------:R-:W-:Y:S02]  /*1b60*/  UIADD3 UR7, -UR50, 0x1, UR6 ;  /* 0x0000000132077890 */ /* 0x000fe4000fffe106 */
[----:B------:R-:W-:Y:S01]  /*1b70*/  IMAD.U32 R9, RZ, RZ, UR6 ;  /* 0x00000006ff097e24 */ /* 0x000fe2000f8e00ff */
[----:B------:R-:W-:-:S03]  /*1b80*/  UIADD3 UR6, UR49, -UR50, URZ ;  /* 0x8000003231067290 */ /* 0x000fc6000fffe03f */
[----:B------:R-:W-:Y:S01]  /*1b90*/  IMAD.U32 R3, RZ, RZ, UR7 ;  /* 0x00000007ff037e24 */ /* 0x000fe2000f8e00ff */
[----:B------:R-:W-:Y:S01]  /*1ba0*/  UIMAD UR6, UR51, 0xc0, UR6 ;  /* 0x000000c0330678a4 */ /* 0x000fe2000f8e0206 */
[C---:B------:R-:W-:Y:S02]  /*1bb0*/  IMAD R9, R18.reuse, -0x2, R9 ;  /* 0xfffffffe12097824 */ /* 0x040fe400078e0209 */
[----:B------:R-:W-:Y:S01]  /*1bc0*/  IMAD R8, R18, -0x2, R3 ;  /* 0xfffffffe12087824 */ /* 0x000fe200078e0203 */
[----:B------:R-:W-:-:S04]  /*1bd0*/  USHF.R.S32.HI UR7, URZ, 0x1f, UR6 ;  /* 0x0000001f3f077899 */ /* 0x000fc80008011406 */
[----:B------:R-:W-:Y:S01]  /*1be0*/  IADD3 R0, R8, 0x8, R5 ;  /* 0x0000000808007810 */ /* 0x000fe20007ffe005 */
[----:B------:R-:W-:-:S03]  /*1bf0*/  ULEA.HI UR7, UR7, UR6, URZ, 0x7 ;  /* 0x0000000607077291 */ /* 0x000fc6000f8f383f */
[----:B------:R-:W-:Y:S01]  /*1c00*/  VIMNMX R3, R9, R0, PT ;  /* 0x0000000009037248 */ /* 0x000fe20003fe0100 */
[----:B------:R-:W-:Y:S01]  /*1c10*/  USHF.R.S32.HI UR7, URZ, 0x7, UR7 ;  /* 0x000000073f077899 */ /* 0x000fe20008011407 */
[----:B------:R-:W-:Y:S02]  /*1c20*/  VIADDMNMX R9, R5, R8, R9, PT ;  /* 0x0000000805097246 */ /* 0x000fe40003800109 */
[C---:B------:R-:W-:Y:S01]  /*1c30*/  ISETP.GT.AND P2, PT, R3.reuse, RZ, PT ;  /* 0x000000ff0300720c */ /* 0x040fe20003f44270 */
[----:B------:R-:W-:Y:S01]  /*1c40*/  UISETP.LT.AND UP0, UPT, URZ, UR7, UPT ;  /* 0x000000073f00728c */ /* 0x000fe2000bf01270 */
[C---:B------:R-:W-:Y:S02]  /*1c50*/  ISETP.GT.AND P3, PT, R3.reuse, 0x1, PT ;  /* 0x000000010300780c */ /* 0x040fe40003f64270 */
[----:B------:R-:W-:Y:S01]  /*1c60*/  ISETP.GT.AND P4, PT, R3, 0x8, PT ;  /* 0x000000080300780c */ /* 0x000fe20003f84270 */
[----:B------:R-:W-:-:S04]  /*1c70*/  USEL UR22, URZ, UR7, !UP0 ;  /* 0x000000073f167287 */ /* 0x000fc8000c000000 */
[----:B------:R-:W-:Y:S01]  /*1c80*/  UISETP.GE.AND UP0, UPT, UR24, UR22, UPT ;  /* 0x000000161800728c */ /* 0x000fe2000bf06270 */
[----:B------:R-:W-:Y:S02]  /*1c90*/  WARPGROUP.DEPBAR.LE gsb0, 0x0 ;  /* 0x00008000000079c5 */ /* 0x000fe40000010000 */
[----:B------:R-:W-:-:S06]  /*1ca0*/  WARPGROUP.ARRIVE ;  /* 0x00000000000079c5 */ /* 0x000fcc0000000000 */
        /* <DEDUP_REMOVED lines=110> */
[----:B------:R-:W-:-:S05]  /*2390*/  FMUL.FTZ R3, R6, UR21 ;  /* 0x0000001506037c20 */ /* 0x000fca0008410000 */
        /* <DEDUP_REMOVED lines=23> */
[----:B------:R-:W-:Y:S01]  /*2510*/  FSEL R7, R36, -INF , P3 ;  /* 0xff80000024077808 */ /* 0x000fe20001800000 */
[----:B------:R-:W1:Y:S01]  /*2520*/  MUFU.EX2 R149, R149 ;  /* 0x0000009500957308 */ /* 0x000e620000000800 */
[----:B------:R-:W-:Y:S01]  /*2530*/  FMNMX.FTZ R24, R33, R24, !PT ;  /* 0x0000001821187209 */ /* 0x000fe20007810000 */
[--C-:B------:R-:W-:Y:S01]  /*2540*/  FFMA.FTZ R133, R58, UR21, -R3.reuse ;  /* 0x000000153a857c23 */ /* 0x100fe20008010803 */
[----:B------:R-:W-:Y:S01]  /*2550*/  ISETP.GT.AND P3, PT, R9, 0x20, PT ;  /* 0x000000200900780c */ /* 0x000fe20003f64270 */
[--C-:B------:R-:W-:Y:S01]  /*2560*/  FFMA.FTZ R10, R10, UR21, -R3.reuse ;  /* 0x000000150a0a7c23 */ /* 0x100fe20008010803 */
[----:B------:R-:W-:Y:S01]  /*2570*/  FSEL R37, R37, -INF , P2 ;  /* 0xff80000025257808 */ /* 0x000fe20001000000 */
        /* <DEDUP_REMOVED lines=10> */
[----:B------:R-:W3:Y:S01]  /*2620*/  MUFU.EX2 R8, R8 ;  /* 0x0000000800087308 */ /* 0x000ee20000000800 */
[----:B------:R-:W-:Y:S01]  /*2630*/  FSEL R41, R41, -INF , P2 ;  /* 0xff80000029297808 */ /* 0x000fe20001000000 */
[--C-:B------:R-:W-:Y:S01]  /*2640*/  FFMA.FTZ R38, R38, UR21, -R3.reuse ;  /* 0x0000001526267c23 */ /* 0x100fe20008010803 */
        /* <DEDUP_REMOVED lines=25> */
[----:B------:R-:W-:Y:S01]  /*27e0*/  FFMA.FTZ R58, R87, UR21, -R3 ;  /* 0x00000015573a7c23 */ /* 0x000fe20008010803 */
[----:B------:R-:W-:Y:S01]  /*27f0*/  ISETP.GT.AND P2, PT, R9, 0x39, PT ;  /* 0x000000390900780c */ /* 0x000fe20003f44270 */
[----:B------:R-:W4:Y:S01]  /*2800*/  MUFU.EX2 R145, R145 ;  /* 0x0000009100917308 */ /* 0x000f220000000800 */
[----:B------:R-:W-:Y:S01]  /*2810*/  FSEL R52, R52, -INF , P3 ;  /* 0xff80000034347808 */ /* 0x000fe20001800000 */
[--C-:B------:R-:W-:Y:S01]  /*2820*/  IMAD.MOV.U32 R104, RZ, RZ, R119.reuse ;  /* 0x000000ffff687224 */ /* 0x100fe200078e0077 */
[----:B------:R-:W-:Y:S01]  /*2830*/  FMNMX.FTZ R11, R49, R36, !PT ;  /* 0x00000024310b7209 */ /* 0x000fe20007810000 */
[--C-:B------:R-:W-:Y:S01]  /*2840*/  IMAD.MOV.U32 R102, RZ, RZ, R119.reuse ;  /* 0x000000ffff667224 */ /* 0x100fe200078e0077 */
[----:B------:R-:W-:Y:S01]  /*2850*/  ISETP.GT.AND P3, PT, R9, 0x40, PT ;  /* 0x000000400900780c */ /* 0x000fe20003f64270 */
[--C-:B------:R-:W-:Y:S01]  /*2860*/  IMAD.MOV.U32 R100, RZ, RZ, R119.reuse ;  /* 0x000000ffff647224 */ /* 0x100fe200078e0077 */
[----:B------:R-:W-:Y:S01]  /*2870*/  FSEL R53, R53, -INF , P2 ;  /* 0xff80000035357808 */ /* 0x000fe20001000000 */
[----:B------:R-:W5:Y:S01]  /*2880*/  MUFU.EX2 R10, R10 ;  /* 0x0000000a000a7308 */ /* 0x000f620000000800 */
[----:B------:R-:W-:Y:S01]  /*2890*/  FMNMX.FTZ R90, R52, R11, !PT ;  /* 0x0000000b345a7209 */ /* 0x000fe20007810000 */
[--C-:B------:R-:W-:Y:S01]  /*28a0*/  IMAD.MOV.U32 R98, RZ, RZ, R119.reuse ;  /* 0x000000ffff627224 */ /* 0x100fe200078e0077 */
[----:B------:R-:W-:Y:S01]  /*28b0*/  ISETP.GT.AND P2, PT, R9, 0x41, PT ;  /* 0x000000410900780c */ /* 0x000fe20003f44270 */
[--C-:B------:R-:W-:Y:S01]  /*28c0*/  IMAD.MOV.U32 R96, RZ, RZ, R119.reuse ;  /* 0x000000ffff607224 */ /* 0x100fe200078e0077 */
[----:B------:R-:W-:Y:S01]  /*28d0*/  FSEL R56, R56, -INF , P3 ;  /* 0xff80000038387808 */ /* 0x000fe20001800000 */
[--C-:B------:R-:W-:Y:S01]  /*28e0*/  IMAD.MOV.U32 R92, RZ, RZ, R119.reuse ;  /* 0x000000ffff5c7224 */ /* 0x100fe200078e0077 */
[----:B------:R-:W-:Y:S01]  /*28f0*/  FMNMX.FTZ R11, R53, R90, !PT ;  /* 0x0000005a350b7209 */ /* 0x000fe20007810000 */
[----:B------:R-:W0:Y:S01]  /*2900*/  MUFU.EX2 R147, R147 ;  /* 0x0000009300937308 */ /* 0x000e220000000800 */
[----:B------:R-:W-:Y:S01]  /*2910*/  ISETP.GT.AND P3, PT, R9, 0x48, PT ;  /* 0x000000480900780c */ /* 0x000fe20003f64270 */
[----:B------:R-:W-:Y:S01]  /*2920*/  IMAD.MOV.U32 R90, RZ, RZ, R119 ;  /* 0x000000ffff5a7224 */ /* 0x000fe200078e0077 */
[----:B------:R-:W-:-:S02]  /*2930*/  FSEL R57, R57, -INF , P2 ;  /* 0xff80000039397808 */ /* 0x000fc40001000000 */
[----:B------:R-:W-:Y:S02]  /*2940*/  FMNMX.FTZ R88, R56, R11, !PT ;  /* 0x0000000b38587209 */ /* 0x000fe40007810000 */
[----:B------:R-:W-:Y:S01]  /*2950*/  ISETP.GT.AND P2, PT, R9, 0x49, PT ;  /* 0x000000490900780c */ /* 0x000fe20003f44270 */
[----:B------:R1:W0:Y:S01]  /*2960*/  MUFU.EX2 R24, R94 ;  /* 0x0000005e00187308 */ /* 0x0002220000000800 */
[----:B------:R-:W-:Y:S02]  /*2970*/  FSEL R60, R60, -INF , P3 ;  /* 0xff8000003c3c7808 */ /* 0x000fe40001800000 */
[----:B------:R-:W-:Y:S02]  /*2980*/  FMNMX.FTZ R11, R57, R88, !PT ;  /* 0x00000058390b7209 */ /* 0x000fe40007810000 */
[----:B------:R-:W-:Y:S02]  /*2990*/  ISETP.GT.AND P3, PT, R9, 0x50, PT ;  /* 0x000000500900780c */ /* 0x000fe40003f64270 */
[----:B------:R-:W-:Y:S01]  /*29a0*/  FSEL R61, R61, -INF , P2 ;  /* 0xff8000003d3d7808 */ /* 0x000fe20001000000 */
[----:B------:R-:W-:Y:S01]  /*29b0*/  MUFU.EX2 R141, R141 ;  /* 0x0000008d008d7308 */ /* 0x000fe20000000800 */
[----:B------:R-:W-:Y:S01]  /*29c0*/  FMNMX.FTZ R88, R60, R11, !PT ;  /* 0x0000000b3c587209 */ /* 0x000fe20007810000 */
[----:B-1----:R-:W-:Y:S01]  /*29d0*/  IMAD.MOV.U32 R94, RZ, RZ, R119 ;  /* 0x000000ffff5e7224 */ /* 0x002fe200078e0077 */
[----:B------:R-:W-:-:S02]  /*29e0*/  ISETP.GT.AND P2, PT, R9, 0x51, PT ;  /* 0x000000510900780c */ /* 0x000fc40003f44270 */
[----:B------:R-:W-:Y:S02]  /*29f0*/  FSEL R64, R64, -INF , P3 ;  /* 0xff80000040407808 */ /* 0x000fe40001800000 */
[----:B------:R-:W-:Y:S01]  /*2a00*/  FMNMX.FTZ R11, R61, R88, !PT ;  /* 0x000000583d0b7209 */ /* 0x000fe20007810000 */
[----:B------:R-:W-:Y:S01]  /*2a10*/  MUFU.EX2 R36, R13 ;  /* 0x0000000d00247308 */ /* 0x000fe20000000800 */
[----:B------:R-:W-:Y:S01]  /*2a20*/  ISETP.GT.AND P3, PT, R9, 0x58, PT ;  /* 0x000000580900780c */ /* 0x000fe20003f64270 */
[----:B------:R-:W-:Y:S01]  /*2a30*/  IMAD.MOV.U32 R88, RZ, RZ, R119 ;  /* 0x000000ffff587224 */ /* 0x000fe200078e0077 */
[----:B------:R-:W-:Y:S02]  /*2a40*/  FSEL R65, R65, -INF , P2 ;  /* 0xff80000041417808 */ /* 0x000fe40001000000 */
[----:B------:R-:W-:Y:S02]  /*2a50*/  FMNMX.FTZ R50, R64, R11, !PT ;  /* 0x0000000b40327209 */ /* 0x000fe40007810000 */
[----:B------:R-:W-:Y:S01]  /*2a60*/  ISETP.GT.AND P2, PT, R9, 0x59, PT ;  /* 0x000000590900780c */ /* 0x000fe20003f44270 */
[----:B------:R-:W-:Y:S01]  /*2a70*/  MUFU.EX2 R143, R143 ;  /* 0x0000008f008f7308 */ /* 0x000fe20000000800 */
[----:B------:R-:W-:-:S02]  /*2a80*/  FSEL R68, R68, -INF , P3 ;  /* 0xff80000044447808 */ /* 0x000fc40001800000 */
[----:B------:R-:W-:Y:S02]  /*2a90*/  FMNMX.FTZ R11, R65, R50, !PT ;  /* 0x00000032410b7209 */ /* 0x000fe40007810000 */
[----:B------:R-:W-:Y:S02]  /*2aa0*/  ISETP.GT.AND P3, PT, R9, 0x60, PT ;  /* 0x000000600900780c */ /* 0x000fe40003f64270 */
[----:B------:R-:W-:Y:S01]  /*2ab0*/  FSEL R69, R69, -INF , P2 ;  /* 0xff80000045457808 */ /* 0x000fe20001000000 */
[----:B------:R-:W-:Y:S01]  /*2ac0*/  MUFU.EX2 R46, R46 ;  /* 0x0000002e002e7308 */ /* 0x000fe20000000800 */
[----:B------:R-:W-:Y:S02]  /*2ad0*/  FMNMX.FTZ R50, R68, R11, !PT ;  /* 0x0000000b44327209 */ /* 0x000fe40007810000 */
[----:B------:R-:W-:Y:S02]  /*2ae0*/  ISETP.GT.AND P2, PT, R9, 0x61, PT ;  /* 0x000000610900780c */ /* 0x000fe40003f44270 */
[----:B------:R-:W-:-:S02]  /*2af0*/  FSEL R72, R72, -INF , P3 ;  /* 0xff80000048487808 */ /* 0x000fc40001800000 */
[----:B------:R-:W-:Y:S01]  /*2b00*/  FMNMX.FTZ R11, R69, R50, !PT ;  /* 0x00000032450b7209 */ /* 0x000fe20007810000 */
[----:B------:R-:W-:Y:S01]  /*2b10*/  MUFU.EX2 R137, R137 ;  /* 0x0000008900897308 */ /* 0x000fe20000000800 */
[----:B------:R-:W-:Y:S02]  /*2b20*/  ISETP.GT.AND P3, PT, R9, 0x68, PT ;  /* 0x000000680900780c */ /* 0x000fe40003f64270 */
        /* <DEDUP_REMOVED lines=16> */
[----:B------:R-:W-:Y:S01]  /*2c30*/  FMNMX.FTZ R50, R80, R11, !PT ;  /* 0x0000000b50327209 */ /* 0x000fe20007810000 */
[----:B------:R-:W-:Y:S01]  /*2c40*/  FFMA.FTZ R11, R0, UR21, -R3 ;  /* 0x00000015000b7c23 */ /* 0x000fe20008010803 */
[----:B------:R-:W-:Y:S01]  /*2c50*/  ISETP.GT.AND P2, PT, R9, 0x79, PT ;  /* 0x000000790900780c */ /* 0x000fe20003f44270 */
[----:B------:R-:W-:Y:S01]  /*2c60*/  MUFU.EX2 R133, R133 ;  /* 0x0000008500857308 */ /* 0x000fe20000000800 */
[----:B------:R-:W-:-:S02]  /*2c70*/  FSEL R84, R84, -INF , P3 ;  /* 0xff80000054547808 */ /* 0x000fc40001800000 */
[----:B------:R-:W-:Y:S02]  /*2c80*/  FMNMX.FTZ R9, R81, R50, !PT ;  /* 0x0000003251097209 */ /* 0x000fe40007810000 */
[----:B------:R-:W-:Y:S02]  /*2c90*/  FSEL R85, R85, -INF , P2 ;  /* 0xff80000055557808 */ /* 0x000fe40001000000 */
[----:B------:R-:W-:Y:S01]  /*2ca0*/  FMNMX.FTZ R50, R84, R9, !PT ;  /* 0x0000000954327209 */ /* 0x000fe20007810000 */
[----:B------:R-:W-:Y:S03]  /*2cb0*/  MUFU.EX2 R30, R30 ;  /* 0x0000001e001e7308 */ /* 0x000fe60000000800 */
[----:B------:R-:W-:-:S05]  /*2cc0*/  FMNMX.FTZ R50, R85, R50, !PT ;  /* 0x0000003255327209 */ /* 0x000fca0007810000 */
[----:B------:R-:W1:Y:S01]  /*2cd0*/  SHFL.BFLY PT, R9, R50, 0x2, 0x1f ;  /* 0x0c401f0032097f89 */ /* 0x000e6200000e0000 */
[----:B------:R-:W-:Y:S08]  /*2ce0*/  MUFU.EX2 R135, R135 ;  /* 0x0000008700877308 */ /* 0x000ff00000000800 */
[----:B------:R-:W-:Y:S08]  /*2cf0*/  MUFU.EX2 R26, R26 ;  /* 0x0000001a001a7308 */ /* 0x000ff00000000800 */
[----:B------:R-:W-:Y:S01]  /*2d00*/  MUFU.EX2 R129, R129 ;  /* 0x0000008100817308 */ /* 0x000fe20000000800 */
[----:B-1----:R-:W-:Y:S01]  /*2d10*/  FMNMX.FTZ R9, R50, R9, !PT ;  /* 0x0000000932097209 */ /* 0x002fe20007810000 */
[----:B------:R-:W-:-:S06]  /*2d20*/  FFMA.FTZ R50, R75, UR21, -R3 ;  /* 0x000000154b327c23 */ /* 0x000fcc0008010803 */
        /* <DEDUP_REMOVED lines=8> */
[----:B------:R1:W-:Y:S03]  /*2db0*/  MUFU.EX2 R54, R11 ;  /* 0x0000000b00367308 */ /* 0x0003e60000000800 */
[----:B------:R-:W-:Y:S02]  /*2dc0*/  FSEL R62, R62, RZ, P2 ;  /* 0x000000ff3e3e7208 */ /* 0x000fe40001000000 */
[----:B------:R-:W-:-:S03]  /*2dd0*/  PLOP3.LUT P2, PT, PT, PT, UP0, 0x80, 0x0 ;  /* 0x000000000000781c */ /* 0x000fc60003f4f008 */
[----:B------:R-:W-:Y:S01]  /*2de0*/  MUFU.EX2 R50, R50 ;  /* 0x0000003200327308 */ /* 0x000fe20000000800 */
[--C-:B------:R-:W-:Y:S01]  /*2df0*/  FFMA.FTZ R148, R5, UR21, -R62.reuse ;  /* 0x0000001505947c23 */ /* 0x100fe2000801083e */
[--C-:B------:R-:W-:Y:S01]  /*2e00*/  FFMA.FTZ R3, R42, UR21, -R62.reuse ;  /* 0x000000152a037c23 */ /* 0x100fe2000801083e */
[--C-:B------:R-:W-:Y:S01]  /*2e10*/  FFMA.FTZ R150, R28, UR21, -R62.reuse ;  /* 0x000000151c967c23 */ /* 0x100fe2000801083e */
[----:B------:R-:W-:Y:S01]  /*2e20*/  FADD.FTZ R28, R4, R149 ;  /* 0x00000095041c7221 */ /* 0x000fe20000010000 */
[--C-:B------:R-:W-:Y:S01]  /*2e30*/  FFMA.FTZ R5, R29, UR21, -R62.reuse ;  /* 0x000000151d057c23 */ /* 0x100fe2000801083e */
[--C-:B------:R-:W-:Y:S01]  /*2e40*/  FFMA.FTZ R144, R32, UR21, -R62.reuse ;  /* 0x0000001520907c23 */ /* 0x100fe2000801083e */
[----:B------:R-:W-:Y:S01]  /*2e50*/  FFMA.FTZ R9, R33, UR21, -R62 ;  /* 0x0000001521097c23 */ /* 0x000fe2000801083e */
[----:B------:R-:W-:Y:S01]  /*2e60*/  MUFU.EX2 R148, R148 ;  /* 0x0000009400947308 */ /* 0x000fe20000000800 */
[----:B--2---:R-:W-:Y:S01]  /*2e70*/  FADD.FTZ R25, R151, R28 ;  /* 0x0000001c97197221 */ /* 0x004fe20000010000 */
[--C-:B------:R-:W-:Y:S01]  /*2e80*/  FFMA.FTZ R146, R7, UR21, -R62.reuse ;  /* 0x0000001507927c23 */ /* 0x100fe2000801083e */
[--C-:B------:R-:W-:Y:S01]  /*2e90*/  FFMA.FTZ R7, R37, UR21, -R62.reuse ;  /* 0x0000001525077c23 */ /* 0x100fe2000801083e */
[--C-:B------:R-:W-:Y:S01]  /*2ea0*/  FFMA.FTZ R140, R40, UR21, -R62.reuse ;  /* 0x00000015288c7c23 */ /* 0x100fe2000801083e */
[----:B---3--:R-:W-:Y:S01]  /*2eb0*/  FADD.FTZ R28, R8, R25 ;  /* 0x00000019081c7221 */ /* 0x008fe20000010000 */
[--C-:B-1----:R-:W-:Y:S01]  /*2ec0*/  FFMA.FTZ R11, R41, UR21, -R62.reuse ;  /* 0x00000015290b7c23 */ /* 0x102fe2000801083e */
[----:B------:R-:W-:Y:S01]  /*2ed0*/  FFMA.FTZ R142, R44, UR21, -R62 ;  /* 0x000000152c8e7c23 */ /* 0x000fe2000801083e */
[----:B------:R-:W1:Y:S01]  /*2ee0*/  MUFU.EX2 R3, R3 ;  /* 0x0000000300037308 */ /* 0x000e620000000800 */
[----:B----4-:R-:W-:Y:S01]  /*2ef0*/  FADD.FTZ R27, R145, R28 ;  /* 0x0000001c911b7221 */ /* 0x010fe20000010000 */
[--C-:B------:R-:W-:Y:S01]  /*2f00*/  FFMA.FTZ R13, R45, UR21, -R62.reuse ;  /* 0x000000152d0d7c23 */ /* 0x100fe2000801083e */
[--C-:B------:R-:W-:Y:S01]  /*2f10*/  FFMA.FTZ R136, R48, UR21, -R62.reuse ;  /* 0x0000001530887c23 */ /* 0x100fe2000801083e */
[--C-:B------:R-:W-:Y:S01]  /*2f20*/  FFMA.FTZ R15, R49, UR21, -R62.reuse ;  /* 0x00000015310f7c23 */ /* 0x100fe2000801083e */
[----:B-----5:R-:W-:Y:S01]  /*2f30*/  FADD.FTZ R28, R10, R27 ;  /* 0x0000001b0a1c7221 */ /* 0x020fe20000010000 */
[--C-:B------:R-:W-:Y:S01]  /*2f40*/  FFMA.FTZ R138, R52, UR21, -R62.reuse ;  /* 0x00000015348a7c23 */ /* 0x100fe2000801083e */
[----:B------:R-:W-:Y:S01]  /*2f50*/  FFMA.FTZ R21, R53, UR21, -R62 ;  /* 0x0000001535157c23 */ /* 0x000fe2000801083e */
[----:B------:R-:W2:Y:S01]  /*2f60*/  MUFU.EX2 R150, R150 ;  /* 0x0000009600967308 */ /* 0x000ea20000000800 */
[----:B0-----:R-:W-:Y:S01]  /*2f70*/  FADD.FTZ R27, R147, R28 ;  /* 0x0000001c931b7221 */ /* 0x001fe20000010000 */
[--C-:B------:R-:W-:Y:S01]  /*2f80*/  FFMA.FTZ R132, R56, UR21, -R62.reuse ;  /* 0x0000001538847c23 */ /* 0x100fe2000801083e */
[--C-:B------:R-:W-:Y:S01]  /*2f90*/  FFMA.FTZ R25, R57, UR21, -R62.reuse ;  /* 0x0000001539197c23 */ /* 0x100fe2000801083e */
[--C-:B------:R-:W-:Y:S01]  /*2fa0*/  FFMA.FTZ R134, R60, UR21, -R62.reuse ;  /* 0x000000153c867c23 */ /* 0x100fe2000801083e */
[----:B------:R-:W-:Y:S01]  /*2fb0*/  FADD.FTZ R32, R24, R27 ;  /* 0x0000001b18207221 */ /* 0x000fe20000010000 */
[--C-:B------:R-:W-:Y:S01]  /*2fc0*/  FFMA.FTZ R27, R61, UR21, -R62.reuse ;  /* 0x000000153d1b7c23 */ /* 0x100fe2000801083e */
        /* <DEDUP_REMOVED lines=8> */
[----:B------:R-:W-:Y:S01]  /*3050*/  F2FP.BF16.F32.PACK_AB R149, R149, R4 ;  /* 0x000000049595723e */ /* 0x000fe200000010ff */
[----:B------:R-:W1:Y:S01]  /*3060*/  MUFU.EX2 R144, R144 ;  /* 0x0000009000907308 */ /* 0x000e620000000800 */
[----:B--2---:R-:W-:Y:S01]  /*3070*/  FADD.FTZ R28, R150, R29 ;  /* 0x0000001d961c7221 */ /* 0x004fe20000010000 */
[--C-:B------:R-:W-:Y:S01]  /*3080*/  FFMA.FTZ R73, R73, UR21, -R62.reuse ;  /* 0x0000001549497c23 */ /* 0x100fe2000801083e */
[--C-:B------:R-:W-:Y:S01]  /*3090*/  FFMA.FTZ R76, R76, UR21, -R62.reuse ;  /* 0x000000154c4c7c23 */ /* 0x100fe2000801083e */
[--C-:B------:R-:W-:Y:S01]  /*30a0*/  FFMA.FTZ R77, R77, UR21, -R62.reuse ;  /* 0x000000154d4d7c23 */ /* 0x100fe2000801083e */
[--C-:B------:R-:W-:Y:S01]  /*30b0*/  FFMA.FTZ R80, R80, UR21, -R62.reuse ;  /* 0x0000001550507c23 */ /* 0x100fe2000801083e */
[--C-:B------:R-:W-:Y:S01]  /*30c0*/  FFMA.FTZ R81, R81, UR21, -R62.reuse ;  /* 0x0000001551517c23 */ /* 0x100fe2000801083e */
[----:B------:R-:W-:Y:S01]  /*30d0*/  FFMA.FTZ R84, R84, UR21, -R62 ;  /* 0x0000001554547c23 */ /* 0x000fe2000801083e */
[----:B------:R-:W2:Y:S01]  /*30e0*/  MUFU.EX2 R9, R9 ;  /* 0x0000000900097308 */ /* 0x000ea20000000800 */
[C---:B0-----:R-:W-:Y:S01]  /*30f0*/  FADD.FTZ R29, R5.reuse, R28 ;  /* 0x0000001c051d7221 */ /* 0x041fe20000010000 */
[----:B------:R-:W-:-:S02]  /*3100*/  F2FP.BF16.F32.PACK_AB R150, R5, R150 ;  /* 0x000000960596723e */ /* 0x000fc400000010ff */
[----:B------:R-:W-:Y:S02]  /*3110*/  F2FP.BF16.F32.PACK_AB R148, R3, R148 ;  /* 0x000000940394723e */ /* 0x000fe400000010ff */
[----:B------:R-:W-:Y:S02]  /*3120*/  F2FP.BF16.F32.PACK_AB R151, R8, R151 ;  /* 0x000000970897723e */ /* 0x000fe400000010ff */
[----:B------:R-:W0:Y:S01]  /*3130*/  MUFU.EX2 R146, R146 ;  /* 0x0000009200927308 */ /* 0x000e220000000800 */
[----:B-1----:R-:W-:Y:S01]  /*3140*/  FADD.FTZ R28, R144, R29 ;  /* 0x0000001d901c7221 */ /* 0x002fe20000010000 */
[----:B------:R-:W-:Y:S01]  /*3150*/  FADD.FTZ R29, R143, R32 ;  /* 0x000000208f1d7221 */ /* 0x000fe20000010000 */
[----:B------:R-:W-:Y:S02]  /*3160*/  F2FP.BF16.F32.PACK_AB R145, R10, R145 ;  /* 0x000000910a91723e */ /* 0x000fe400000010ff */
[----:B------:R-:W-:Y:S01]  /*3170*/  F2FP.BF16.F32.PACK_AB R147, R24, R147 ;  /* 0x000000931893723e */ /* 0x000fe200000010ff */
[----:B------:R-:W-:Y:S01]  /*3180*/  FADD.FTZ R32, R46, R29 ;  /* 0x0000001d2e207221 */ /* 0x000fe20000010000 */
[----:B------:R-:W-:Y:S01]  /*3190*/  FFMA.FTZ R29, R65, UR21, -R62 ;  /* 0x00000015411d7c23 */ /* 0x000fe2000801083e */
[----:B------:R-:W1:Y:S01]  /*31a0*/  MUFU.EX2 R7, R7 ;  /* 0x0000000700077308 */ /* 0x000e620000000800 */
[----:B--2---:R-:W-:Y:S01]  /*31b0*/  FADD.FTZ R31, R9, R28 ;  /* 0x0000001c091f7221 */ /* 0x004fe20000010000 */
[----:B------:R-:W-:Y:S01]  /*31c0*/  FADD.FTZ R33, R137, R32 ;  /* 0x0000002089217221 */ /* 0x000fe20000010000 */
[----:B------:R-:W-:Y:S01]  /*31d0*/  FFMA.FTZ R62, R85, UR21, -R62 ;  /* 0x00000015553e7c23 */ /* 0x000fe2000801083e */
[----:B------:R-:W-:-:S02]  /*31e0*/  F2FP.BF16.F32.PACK_AB R141, R36, R141 ;  /* 0x0000008d248d723e */ /* 0x000fc400000010ff */
        /* <DEDUP_REMOVED lines=9> */
[C---:B-1----:R-:W-:Y:S01]  /*3280*/  FADD.FTZ R31, R7.reuse, R28 ;  /* 0x0000001c071f7221 */ /* 0x042fe20000010000 */
[----:B------:R-:W-:-:S06]  /*3290*/  F2FP.BF16.F32.PACK_AB R146, R7, R146 ;  /* 0x000000920792723e */ /* 0x000fcc00000010ff */
[----:B------:R-:W1:Y:S01]  /*32a0*/  MUFU.EX2 R142, R142 ;  /* 0x0000008e008e7308 */ /* 0x000e620000000800 */
[----:B--2---:R-:W-:-:S07]  /*32b0*/  FADD.FTZ R28, R140, R31 ;  /* 0x0000001f8c1c7221 */ /* 0x004fce0000010000 */
        /* <DEDUP_REMOVED lines=9> */
[----:B------:R-:W-:Y:S01]  /*3350*/  FADD.FTZ R33, R135, R28 ;  /* 0x0000001c87217221 */ /* 0x000fe20000010000 */
[C---:B------:R-:W-:Y:S01]  /*3360*/  F2FP.BF16.F32.PACK_AB R135, R26.reuse, R135 ;  /* 0x000000871a87723e */ /* 0x040fe200000010ff */
[----:B------:R-:W1:Y:S01]  /*3370*/  MUFU.EX2 R15, R15 ;  /* 0x0000000f000f7308 */ /* 0x000e620000000800 */
[C---:B--2---:R-:W-:Y:S01]  /*3380*/  FADD.FTZ R31, R13.reuse, R2 ;  /* 0x000000020d1f7221 */ /* 0x044fe20000010000 */
[----:B------:R-:W-:Y:S01]  /*3390*/  FADD.FTZ R28, R26, R33 ;  /* 0x000000211a1c7221 */ /* 0x000fe20000010000 */
[----:B------:R-:W-:-:S03]  /*33a0*/  F2FP.BF16.F32.PACK_AB R142, R13, R142 ;  /* 0x0000008e0d8e723e */ /* 0x000fc600000010ff */
[----:B------:R-:W-:Y:S01]  /*33b0*/  FADD.FTZ R33, R129, R28 ;  /* 0x0000001c81217221 */ /* 0x000fe20000010000 */
[----:B------:R-:W-:Y:S01]  /*33c0*/  F2FP.BF16.F32.PACK_AB R129, R20, R129 ;  /* 0x000000811481723e */ /* 0x000fe200000010ff */
[----:B------:R-:W2:Y:S01]  /*33d0*/  MUFU.EX2 R138, R138 ;  /* 0x0000008a008a7308 */ /* 0x000ea20000000800 */
[----:B0-----:R-:W-:Y:S01]  /*33e0*/  FADD.FTZ R2, R136, R31 ;  /* 0x0000001f88027221 */ /* 0x001fe20000010000 */
[----:B------:R-:W-:-:S04]  /*33f0*/  FADD.FTZ R28, R20, R33 ;  /* 0x00000021141c7221 */ /* 0x000fc80000010000 */
[----:B------:R-:W-:Y:S01]  /*3400*/  FADD.FTZ R33, R131, R28 ;  /* 0x0000001c83217221 */ /* 0x000fe20000010000 */
[C---:B------:R-:W-:Y:S01]  /*3410*/  F2FP.BF16.F32.PACK_AB R131, R14.reuse, R131 ;  /* 0x000000830e83723e */ /* 0x040fe200000010ff */
[----:B------:R-:W0:Y:S01]  /*3420*/  MUFU.EX2 R21, R21 ;  /* 0x0000001500157308 */ /* 0x000e220000000800 */
        /* <DEDUP_REMOVED lines=37> */
[----:B--2---:R-:W-:Y:S01]  /*3680*/  FADD.FTZ R33, R121, R4 ;  /* 0x0000000479217221 */ /* 0x004fe20000010000 */
        /* <DEDUP_REMOVED lines=21> */
[C---:B--2---:R-:W-:Y:S01]  /*37e0*/  FADD.FTZ R2, R58.reuse, R33 ;  /* 0x000000213a027221 */ /* 0x044fe20000010000 */
[----:B------:R-:W-:Y:S02]  /*37f0*/  F2FP.BF16.F32.PACK_AB R123, R58, R123 ;  /* 0x0000007b3a7b723e */ /* 0x000fe400000010ff */
[C---:B0-----:R-:W-:Y:S01]  /*3800*/  FADD.FTZ R3, R5.reuse, R4 ;  /* 0x0000000405037221 */ /* 0x041fe20000010000 */
        /* <DEDUP_REMOVED lines=22> */
[----:B------:R-:W-:-:S05]  /*3970*/  ULDC UR21, c[0x0][0x988] ;  /* 0x0002620000157ab9 */ /* 0x000fca0000000800 */
.L_x_12188:
        /* <DEDUP_REMOVED lines=9> */
.L_x_12181:
[----:B------:R-:W-:Y:S01]  /*3a10*/  ULEA UR6, UR37, UR41, 0x3 ;  /* 0x0000002925067291 */ /* 0x000fe2000f8e183f */
[----:B------:R-:W-:-:S05]  /*3a20*/  IMAD.U32 R0, RZ, RZ, UR40 ;  /* 0x00000028ff007e24 */ /* 0x000fca000f8e00ff */
[----:B------:R-:W-:-:S04]  /*3a30*/  SHF.L.U32 R0, R0, 0x1f, RZ ;  /* 0x0000001f00007819 */ /* 0x000fc800000006ff */
[----:B------:R0:W1:Y:S01]  /*3a40*/  SYNCS.PHASECHK.TRANS64.TRYWAIT P2, [UR6+0x16830], R0 ;  /* 0x01683000ff0075a7 */ /* 0x0000620008040146 */
[----:B------:R-:W-:Y:S05]  /*3a50*/  @!P0 BRA `(.L_x_12182) ;  /* 0x0000000000048947 */ /* 0x000fea0003800000 */
[----:B------:R-:W-:Y:S01]  /*3a60*/  BPT.TRAP 0x1 ;  /* 0x000000040000795c */ /* 0x000fe20000300000 */
.L_x_12182:
[----:B-1----:R-:W-:Y:S05]  /*3a70*/  @P2 BRA `(.L_x_12180) ;  /* 0x0000000000082947 */ /* 0x002fea0003800000 */
[----:B------:R-:W1:Y:S02]  /*3a80*/  SYNCS.PHASECHK.TRANS64.TRYWAIT P2, [UR6+0x16830], R0 ;  /* 0x01683000ff0075a7 */ /* 0x000e640008040146 */
[----:B-1----:R-:W-:Y:S05]  /*3a90*/  @!P2 BRA `(.L_x_12183) ;  /* 0x000000a4008ca947 */ /* 0x002fea0003800000 */
.L_x_12180:
        /* <DEDUP_REMOVED lines=25> */
.L_x_12185:
[----:B------:R-:W-:Y:S01]  /*3c30*/  ULEA UR6, UR23, UR41, 0x3 ;  /* 0x0000002917067291 */ /* 0x000fe2000f8e183f */
[----:B------:R-:W-:-:S05]  /*3c40*/  IMAD.U32 R0, RZ, RZ, UR25 ;  /* 0x00000019ff007e24 */ /* 0x000fca000f8e00ff */
[----:B------:R-:W-:-:S04]  /*3c50*/  SHF.L.U32 R0, R0, 0x1f, RZ ;  /* 0x0000001f00007819 */ /* 0x000fc800000006ff */
[----:B------:R0:W1:Y:S01]  /*3c60*/  SYNCS.PHASECHK.TRANS64.TRYWAIT P2, [UR6+0x16850], R0 ;  /* 0x01685000ff0075a7 */ /* 0x0000620008040146 */
[----:B------:R-:W-:Y:S05]  /*3c70*/  @!P0 BRA `(.L_x_12186) ;  /* 0x0000000000048947 */ /* 0x000fea0003800000 */
[----:B------:R-:W-:Y:S01]  /*3c80*/  BPT.TRAP 0x1 ;  /* 0x000000040000795c */ /* 0x000fe20000300000 */
.L_x_12186:
[----:B-1----:R-:W-:Y:S05]  /*3c90*/  @P2 BRA `(.L_x_12184) ;  /* 0x0000000000082947 */ /* 0x002fea0003800000 */
[----:B------:R-:W1:Y:S02]  /*3ca0*/  SYNCS.PHASECHK.TRANS64.TRYWAIT P2, [UR6+0x16850], R0 ;  /* 0x01685000ff0075a7 */ /* 0x000e640008040146 */
[----:B-1----:R-:W-:Y:S05]  /*3cb0*/  @!P2 BRA `(.L_x_12187) ;  /* 0x000000a4001ca947 */ /* 0x002fea0003800000 */
.L_x_12184:
[----:B------:R-:W-:Y:S01]  /*3cc0*/  UIADD3 UR6, UR41, 0x400, URZ ;  /* 0x0000040029067890 */ /* 0x000fe2000fffe03f */
[----:B------:R-:W-:Y:S01]  /*3cd0*/  WARPGROUP.ARRIVE ;  /* 0x00000000000079c5 */ /* 0x000fe20000000000 */
[----:B------:R-:W-:Y:S01]  /*3ce0*/  UMOV UR7, 0x40000040 ;  /* 0x4000004000077882 */ /* 0x000fe20000000000 */
[----:B-1----:R-:W-:Y:S01]  /*3cf0*/  IMAD.MOV.U32 R7, RZ, RZ, -0x2 ;  /* 0xfffffffeff077424 */ /* 0x002fe200078e00ff */
[----:B------:R-:W-:Y:S02]  /*3d00*/  USHF.R.U32.HI UR6, URZ, 0x4, UR6 ;  /* 0x000000043f067899 */ /* 0x000fe40008011606 */
[----:B------:R-:W-:Y:S02]  /*3d10*/  UISETP.GT.AND UP0, UPT, UR24, UR22, UPT ;  /* 0x000000161800728c */ /* 0x000fe4000bf04270 */
[----:B------:R-:W-:Y:S01]  /*3d20*/  ULOP3.LUT UR6, UR6, 0x3fff, URZ, 0xc0, !UPT ;  /* 0x00003fff06067892 */ /* 0x000fe2000f8ec03f */
[----:B------:R-:W-:-:S03]  /*3d30*/  UMOV UR25, UR40 ;  /* 0x0000002800197c82 */ /* 0x000fc60008000000 */
[----:B------:R-:W-:-:S07]  /*3d40*/  ULEA UR10, UR23, UR6, 0xa ;  /* 0x00000006170a7291 */ /* 0x000fce000f8e503f */
[----:B------:R-:W-:Y:S02]  /*3d50*/  UMOV UR6, UR10 ;  /* 0x0000000a00067c82 */ /* 0x000fe40008000000 */
[----:B------:R-:W-:Y:S01]  /*3d60*/  HGMMA.64x64x16.F32.BF16 R88, R148, gdesc[UR4].tnspB, R88, gsb0 ;  /* 0x40e0000494587df0 */ /* 0x000fe20008001858 */
[----:B------:R-:W-:Y:S01]  /*3d70*/  UMOV UR6, 0xffffff80 ;  /* 0xffffff8000067882 */ /* 0x000fe20000000000 */
[----:B------:R-:W-:Y:S01]  /*3d80*/  UMOV UR7, 0x40000040 ;  /* 0x4000004000077882 */ /* 0x000fe20000000000 */
[----:B------:R-:W-:Y:S02]  /*3d90*/  UIMAD UR6, UR24, UR6, 0x1 ;  /* 0x00000001180674a4 */ /* 0x000fe4000f8e0206 */
[----:B------:R-:W-:Y:S02]  /*3da0*/  UIADD3 UR24, UR24, -0x1, URZ ;  /* 0xffffffff18187890 */ /* 0x000fe4000fffe03f */
[----:B------:R-:W-:-:S04]  /*3db0*/  UIMAD UR6, UR51, 0xc0, UR6 ;  /* 0x000000c0330678a4 */ /* 0x000fc8000f8e0206 */
[----:B------:R-:W-:-:S06]  /*3dc0*/  UIADD3 UR6, -UR50, UR6, UR49 ;  /* 0x0000000632067290 */ /* 0x000fcc000fffe131 */
[----:B------:R-:W-:Y:S01]  /*3dd0*/  IMAD R6, R18, R7, UR6 ;  /* 0x0000000612067e24 */ /* 0x000fe2000f8e0207 */
[----:B------:R-:W-:-:S03]  /*3de0*/  UIADD3 UR6, UR10, 0x80, URZ ;  /* 0x000000800a067890 */ /* 0x000fc6000fffe03f */
        /* <DEDUP_REMOVED lines=32> */
[----:B------:R-:W-:Y:S01]  /*3ff0*/  HGMMA.64x64x16.F32.BF16 R88, R144, gdesc[UR4].tnspB, R88, gsb0 ;  /* 0x40e0000490587df0 */ /* 0x000fe20008001858 */
        /* <DEDUP_REMOVED lines=39> */
[----:B------:R-:W-:Y:S01]  /*4270*/  ISETP.GT.AND P3, PT, R6, 0x59, PT ;  /* 0x000000590600780c */ /* 0x000fe20003f64270 */
[----:B------:R-:W-:-:S02]  /*4280*/  WARPGROUP.DEPBAR.LE gsb0, 0x0 ;  /* 0x00008000000079c5 */ /* 0x000fc40000010000 */
[----:B------:R-:W-:Y:S01]  /*4290*/  WARPGROUP.ARRIVE ;  /* 0x00000000000079c5 */ /* 0x000fe20000000000 */
[----:B------:R-:W-:Y:S02]  /*42a0*/  FSEL R68, R68, -INF , P2 ;  /* 0xff80000044447808 */ /* 0x000fe40001000000 */
[----:B------:R-:W-:Y:S02]  /*42b0*/  FMNMX.FTZ R9, R65, R0, !PT ;  /* 0x0000000041097209 */ /* 0x000fe40007810000 */
[----:B------:R-:W-:Y:S01]  /*42c0*/  ISETP.GT.AND P2, PT, R6, 0x60, PT ;  /* 0x000000600600780c */ /* 0x000fe20003f44270 */
[----:B------:R-:W-:Y:S01]  /*42d0*/  HGMMA.64x64x16.F32.BF16 R88, R140, gdesc[UR4].tnspB, R88, gsb0 ;  /* 0x40e000048c587df0 */ /* 0x000fe20008001858 */
        /* <DEDUP_REMOVED lines=45> */
[----:B0-----:R-:W-:Y:S02]  /*45b0*/  FMNMX.FTZ R10, R9, R0, !PT ;  /* 0x00000000090a7209 */ /* 0x001fe40007810000 */
[----:B------:R-:W-:Y:S01]  /*45c0*/  ISETP.GT.AND P4, PT, R6, 0x19, PT ;  /* 0x000000190600780c */ /* 0x000fe20003f84270 */
[----:B------:R-:W-:Y:S01]  /*45d0*/  HGMMA.64x64x16.F32.BF16 R88, R136, gdesc[UR4].tnspB, R88, gsb0 ;  /* 0x40e0000488587df0 */ /* 0x000fe20008001858 */
[----:B------:R-:W-:Y:S01]  /*45e0*/  UIADD3 UR6, UR10, 0x200, URZ ;  /* 0x000002000a067890 */ /* 0x000fe2000fffe03f */
[----:B------:R-:W0:Y:S01]  /*45f0*/  SHFL.BFLY PT, R11, R10, 0x1, 0x1f ;  /* 0x0c201f000a0b7f89 */ /* 0x000e2200000e0000 */
[----:B------:R-:W-:Y:S01]  /*4600*/  UMOV UR7, 0x40000040 ;  /* 0x4000004000077882 */ /* 0x000fe20000000000 */
        /* <DEDUP_REMOVED lines=9> */
[----:B------:R-:W-:Y:S02]  /*46a0*/  ISETP.GT.AND P3, PT, R6, 0x30, PT ;  /* 0x000000300600780c */ /* 0x000fe40003f64270 */
[----:B------:R-:W-:Y:S02]  /*46b0*/  FSEL R47, R47, -INF , P4 ;  /* 0xff8000002f2f7808 */ /* 0x000fe40002000000 */
[----:B0-----:R-:W-:Y:S02]  /*46c0*/  FMNMX.FTZ R0, R10, R11, !PT ;  /* 0x0000000b0a007209 */ /* 0x001fe40007810000 */
[----:B------:R-:W-:-:S02]  /*46d0*/  FMNMX.FTZ R10, R26, R5, !PT ;  /* 0x000000051a0a7209 */ /* 0x000fc40007810000 */
[----:B------:R-:W-:Y:S01]  /*46e0*/  ISETP.GT.AND P4, PT, R6, 0x31, PT ;  /* 0x000000310600780c */ /* 0x000fe20003f84270 */
[----:B------:R-:W-:Y:S01]  /*46f0*/  FMUL.FTZ R8, R0, UR21 ;  /* 0x0000001500087c20 */ /* 0x000fe20008410000 */
        /* <DEDUP_REMOVED lines=8> */
[----:B------:R-:W-:Y:S02]  /*4780*/  FMNMX.FTZ R13, R35, R10, !PT ;  /* 0x0000000a230d7209 */ /* 0x000fe40007810000 */
[----:B------:R-:W-:Y:S02]  /*4790*/  ISETP.GT.AND P4, PT, R6, 0x39, PT ;  /* 0x000000390600780c */ /* 0x000fe40003f84270 */
[----:B------:R-:W-:-:S02]  /*47a0*/  FMNMX.FTZ R10, R38, R13, !PT ;  /* 0x0000000d260a7209 */ /* 0x000fc40007810000 */
[----:B------:R-:W-:Y:S02]  /*47b0*/  FSEL R54, R54, -INF , P3 ;  /* 0xff80000036367808 */ /* 0x000fe40001800000 */
[----:B------:R-:W-:Y:S02]  /*47c0*/  FMNMX.FTZ R15, R39, R10, !PT ;  /* 0x0000000a270f7209 */ /* 0x000fe40007810000 */
[----:B------:R-:W-:Y:S02]  /*47d0*/  FSEL R8, R8, RZ, P2 ;  /* 0x000000ff08087208 */ /* 0x000fe40001000000 */
[----:B------:R-:W-:Y:S02]  /*47e0*/  FMNMX.FTZ R10, R42, R15, !PT ;  /* 0x0000000f2a0a7209 */ /* 0x000fe40007810000 */
        /* <DEDUP_REMOVED lines=15> */
[----:B------:R-:W-:Y:S01]  /*48e0*/  FFMA.FTZ R150, R28, UR21, -R8 ;  /* 0x000000151c967c23 */ /* 0x000fe20008010808 */
[----:B------:R-:W-:-:S02]  /*48f0*/  WARPGROUP.DEPBAR.LE gsb0, 0x0 ;  /* 0x00008000000079c5 */ /* 0x000fc40000010000 */
[----:B------:R-:W-:Y:S01]  /*4900*/  WARPGROUP.ARRIVE ;  /* 0x00000000000079c5 */ /* 0x000fe20000000000 */
[----:B------:R-:W-:Y:S01]  /*4910*/  FMNMX.FTZ R21, R51, R10, !PT ;  /* 0x0000000a33157209 */ /* 0x000fe20007810000 */
[----:B------:R1:W-:Y:S01]  /*4920*/  MUFU.EX2 R13, R37 ;  /* 0x00000025000d7308 */ /* 0x0003e20000000800 */
[----:B------:R-:W-:Y:S01]  /*4930*/  ISETP.GT.AND P3, PT, R6, 0x48, PT ;  /* 0x000000480600780c */ /* 0x000fe20003f64270 */
[--C-:B------:R-:W-:Y:S01]  /*4940*/  FFMA.FTZ R61, R61, UR21, -R8.reuse ;  /* 0x000000153d3d7c23 */ /* 0x100fe20008010808 */
[----:B------:R-:W-:Y:S01]  /*4950*/  FMNMX.FTZ R10, R54, R21, !PT ;  /* 0x00000015360a7209 */ /* 0x000fe20007810000 */
[----:B------:R-:W-:Y:S01]  /*4960*/  HGMMA.64x64x16.F32.BF16 R88, R132, gdesc[UR4].tnspB, R88, gsb0 ;  /* 0x40e0000484587df0 */ /* 0x000fe20008001858 */
[----:B------:R-:W-:Y:S01]  /*4970*/  UIADD3 UR6, UR10, 0x280, URZ ;  /* 0x000002800a067890 */ /* 0x000fe2000fffe03f */
[----:B------:R-:W-:Y:S01]  /*4980*/  FSEL R59, R59, -INF , P4 ;  /* 0xff8000003b3b7808 */ /* 0x000fe20002000000 */
[----:B------:R-:W-:Y:S01]  /*4990*/  UMOV UR7, 0x40000040 ;  /* 0x4000004000077882 */ /* 0x000fe20000000000 */
        /* <DEDUP_REMOVED lines=25> */
[----:B------:R-:W-:Y:S01]  /*4b30*/  MUFU.EX2 R150, R150 ;  /* 0x0000009600967308 */ /* 0x000fe20000000800 */
[----:B------:R-:W-:Y:S01]  /*4b40*/  FMNMX.FTZ R10, R66, R29, !PT ;  /* 0x0000001d420a7209 */ /* 0x000fe20007810000 */
[--C-:B------:R-:W-:Y:S01]  /*4b50*/  FFMA.FTZ R138, R52, UR21, -R8.reuse ;  /* 0x00000015348a7c23 */ /* 0x100fe20008010808 */
[----:B------:R-:W-:Y:S01]  /*4b60*/  ISETP.GT.AND P4, PT, R6, 0x59, PT ;  /* 0x000000590600780c */ /* 0x000fe20003f84270 */
        /* <DEDUP_REMOVED lines=14> */
[----:B------:R-:W-:Y:S01]  /*4c50*/  FFMA.FTZ R84, R84, UR21, -R8 ;  /* 0x0000001554547c23 */ /* 0x000fe20008010808 */
[----:B0-----:R-:W-:-:S02]  /*4c60*/  FMNMX.FTZ R33, R71, R10, !PT ;  /* 0x0000000a47217209 */ /* 0x001fc40007810000 */
[----:B------:R-:W-:Y:S02]  /*4c70*/  ISETP.GT.AND P3, PT, R6, 0x68, PT ;  /* 0x000000680600780c */ /* 0x000fe40003f64270 */
[----:B------:R-:W-:Y:S01]  /*4c80*/  FSEL R75, R75, -INF , P4 ;  /* 0xff8000004b4b7808 */ /* 0x000fe20002000000 */
        /* <DEDUP_REMOVED lines=9> */
[----:B------:R-:W-:Y:S01]  /*4d20*/  ISETP.GT.AND P4, PT, R6, 0x71, PT ;  /* 0x000000710600780c */ /* 0x000fe20003f84270 */
[----:B------:R0:W-:Y:S01]  /*4d30*/  MUFU.EX2 R15, R41 ;  /* 0x00000029000f7308 */ /* 0x0001e20000000800 */
[----:B------:R-:W-:Y:S02]  /*4d40*/  FSEL R82, R82, -INF , P3 ;  /* 0xff80000052527808 */ /* 0x000fe40001800000 */
[----:B-1----:R-:W-:Y:S02]  /*4d50*/  FMNMX.FTZ R37, R79, R10, !PT ;  /* 0x0000000a4f257209 */ /* 0x002fe40007810000 */
[----:B------:R-:W-:-:S02]  /*4d60*/  ISETP.GT.AND P3, PT, R6, 0x78, PT ;  /* 0x000000780600780c */ /* 0x000fc40003f64270 */
[----:B------:R-:W-:Y:S01]  /*4d70*/  FSEL R83, R83, -INF , P4 ;  /* 0xff80000053537808 */ /* 0x000fe20002000000 */
[----:B------:R-:W-:Y:S01]  /*4d80*/  MUFU.EX2 R142, R142 ;  /* 0x0000008e008e7308 */ /* 0x000fe20000000800 */
[----:B------:R-:W-:Y:S02]  /*4d90*/  WARPGROUP.DEPBAR.LE gsb0, 0x0 ;  /* 0x00008000000079c5 */ /* 0x000fe40000010000 */
[----:B------:R-:W-:Y:S01]  /*4da0*/  WARPGROUP.ARRIVE ;  /* 0x00000000000079c5 */ /* 0x000fe20000000000 */
[----:B------:R-:W-:-:S05]  /*4db0*/  FMNMX.FTZ R10, R82, R37, !PT ;  /* 0x00000025520a7209 */ /* 0x000fca0007810000 */
[----:B------:R-:W1:Y:S01]  /*4dc0*/  S2R R135, SR_TID.X ;  /* 0x0000000000877919 */ /* 0x000e620000002100 */
[----:B------:R-:W-:Y:S01]  /*4dd0*/  ISETP.GT.AND P4, PT, R6, 0x79, PT ;  /* 0x000000790600780c */ /* 0x000fe20003f84270 */
[--C-:B0-----:R-:W-:Y:S01]  /*4de0*/  FFMA.FTZ R41, R65, UR21, -R8.reuse ;  /* 0x0000001541297c23 */ /* 0x101fe20008010808 */
[----:B------:R-:W-:Y:S01]  /*4df0*/  FSEL R86, R86, -INF , P3 ;  /* 0xff80000056567808 */ /* 0x000fe20001800000 */
[----:B------:R-:W-:Y:S01]  /*4e00*/  HGMMA.64x64x16.F32.BF16 R88, R128, gdesc[UR4].tnspB, R88, gsb0 ;  /* 0x40e0000480587df0 */ /* 0x000fe20008001858 */
[----:B------:R-:W-:Y:S01]  /*4e10*/  UIADD3 UR6, UR10, 0x300, URZ ;  /* 0x000003000a067890 */ /* 0x000fe2000fffe03f */
[----:B------:R-:W-:Y:S01]  /*4e20*/  FMNMX.FTZ R37, R83, R10, !PT ;  /* 0x0000000a53257209 */ /* 0x000fe20007810000 */
[----:B------:R-:W-:Y:S01]  /*4e30*/  UMOV UR7, 0x40000040 ;  /* 0x4000004000077882 */ /* 0x000fe20000000000 */
[----:B------:R-:W-:Y:S01]  /*4e40*/  FSEL R87, R87, -INF , P4 ;  /* 0xff80000057577808 */ /* 0x000fe20002000000 */
[----:B------:R0:W-:Y:S01]  /*4e50*/  MUFU.EX2 R21, R45 ;  /* 0x0000002d00157308 */ /* 0x0001e20000000800 */
[----:B------:R-:W-:Y:S01]  /*4e60*/  FMNMX.FTZ R6, R86, R37, !PT ;  /* 0x0000002556067209 */ /* 0x000fe20007810000 */
[--C-:B------:R-:W-:Y:S01]  /*4e70*/  FFMA.FTZ R132, R56, UR21, -R8.reuse ;  /* 0x0000001538847c23 */ /* 0x100fe20008010808 */
[--C-:B------:R-:W-:Y:S01]  /*4e80*/  FFMA.FTZ R134, R60, UR21, -R8.reuse ;  /* 0x000000153c867c23 */ /* 0x100fe20008010808 */
[--C-:B------:R-:W-:Y:S01]  /*4e90*/  FFMA.FTZ R10, R64, UR21, -R8.reuse ;  /* 0x00000015400a7c23 */ /* 0x100fe20008010808 */
[----:B------:R-:W-:Y:S01]  /*4ea0*/  FMNMX.FTZ R6, R87, R6, !PT ;  /* 0x0000000657067209 */ /* 0x000fe20007810000 */
[----:B------:R-:W-:-:S02]  /*4eb0*/  FFMA.FTZ R65, R85, UR21, -R8 ;  /* 0x0000001555417c23 */ /* 0x000fc40008010808 */
[----:B------:R-:W-:Y:S01]  /*4ec0*/  MUFU.EX2 R37, R61 ;  /* 0x0000003d00257308 */ /* 0x000fe20000000800 */
[--C-:B0-----:R-:W-:Y:S01]  /*4ed0*/  FFMA.FTZ R45, R69, UR21, -R8.reuse ;  /* 0x00000015452d7c23 */ /* 0x101fe20008010808 */
[----:B------:R-:W0:Y:S06]  /*4ee0*/  SHFL.BFLY PT, R49, R6, 0x2, 0x1f ;  /* 0x0c401f0006317f89 */ /* 0x000e2c00000e0000 */
[----:B------:R2:W-:Y:S08]  /*4ef0*/  MUFU.EX2 R29, R53 ;  /* 0x00000035001d7308 */ /* 0x0005f00000000800 */
[----:B------:R3:W-:Y:S01]  /*4f00*/  MUFU.EX2 R33, R57 ;  /* 0x0000003900217308 */ /* 0x0007e20000000800 */
[----:B--2---:R-:W-:-:S07]  /*4f10*/  FFMA.FTZ R53, R77, UR21, -R8 ;  /* 0x000000154d357c23 */ /* 0x004fce0008010808 */
[----:B------:R-:W-:Y:S01]  /*4f20*/  MUFU.EX2 R136, R136 ;  /* 0x0000008800887308 */ /* 0x000fe20000000800 */
[----:B---3--:R-:W-:Y:S01]  /*4f30*/  FFMA.FTZ R57, R81, UR21, -R8 ;  /* 0x0000001551397c23 */ /* 0x008fe20008010808 */
[----:B0-----:R-:W-:-:S05]  /*4f40*/  FMNMX.FTZ R28, R6, R49, !PT ;  /* 0x00000031061c7209 */ /* 0x001fca0007810000 */
[----:B------:R-:W0:Y:S01]  /*4f50*/  SHFL.BFLY PT, R61, R28, 0x1, 0x1f ;  /* 0x0c201f001c3d7f89 */ /* 0x000e2200000e0000 */
[----:B------:R-:W-:Y:S08]  /*4f60*/  MUFU.EX2 R138, R138 ;  /* 0x0000008a008a7308 */ /* 0x000ff00000000800 */
[----:B------:R-:W-:Y:S08]  /*4f70*/  MUFU.EX2 R132, R132 ;  /* 0x0000008400847308 */ /* 0x000ff00000000800 */
[----:B------:R-:W-:Y:S01]  /*4f80*/  MUFU.EX2 R134, R134 ;  /* 0x0000008600867308 */ /* 0x000fe20000000800 */
[----:B0-----:R-:W-:-:S07]  /*4f90*/  FMNMX.FTZ R6, R28, R61, !PT ;  /* 0x0000003d1c067209 */ /* 0x001fce0007810000 */
[----:B------:R-:W-:Y:S01]  /*4fa0*/  MUFU.EX2 R10, R10 ;  /* 0x0000000a000a7308 */ /* 0x000fe20000000800 */
[----:B------:R-:W-:Y:S02]  /*4fb0*/  FSEL R61, R0, RZ, P2 ;  /* 0x000000ff003d7208 */ /* 0x000fe40001000000 */
[C---:B------:R-:W-:Y:S01]  /*4fc0*/  FSETP.NEU.FTZ.AND P2, PT, R6.reuse, -INF , PT ;  /* 0xff8000000600780b */ /* 0x040fe20003f5d000 */
[----:B------:R-:W-:Y:S02]  /*4fd0*/  FMUL.FTZ R44, R6, UR21 ;  /* 0x00000015062c7c20 */ /* 0x000fe40008410000 */
[----:B------:R-:W-:Y:S02]  /*4fe0*/  FADD.FTZ R61, -R61, R4 ;  /* 0x000000043d3d7221 */ /* 0x000fe40000010100 */
[----:B------:R-:W-:Y:S01]  /*4ff0*/  MUFU.EX2 R41, R41 ;  /* 0x0000002900297308 */ /* 0x000fe20000000800 */
[----:B------:R-:W-:Y:S02]  /*5000*/  WARPGROUP.DEPBAR.LE gsb0, 0x0 ;  /* 0x00008000000079c5 */ /* 0x000fe40000010000 */
[----:B------:R-:W-:Y:S01]  /*5010*/  WARPGROUP.ARRIVE ;  /* 0x00000000000079c5 */ /* 0x000fe20000000000 */
[----:B------:R-:W-:Y:S01]  /*5020*/  FMUL.FTZ R61, R61, UR21 ;  /* 0x000000153d3d7c20 */ /* 0x000fe20008410000 */
[----:B------:R-:W-:-:S03]  /*5030*/  FSEL R44, R44, RZ, P2 ;  /* 0x000000ff2c2c7208 */ /* 0x000fc60001000000 */
[----:B------:R-:W-:Y:S01]  /*5040*/  MUFU.EX2 R12, R12 ;  /* 0x0000000c000c7308 */ /* 0x000fe20000000800 */
[----:B------:R-:W-:Y:S01]  /*5050*/  HGMMA.64x64x16.F32.BF16 R88, R124, gdesc[UR4].tnspB, R88, gsb0 ;  /* 0x40e000047c587df0 */ /* 0x000fe20008001858 */
[----:B------:R-:W-:Y:S01]  /*5060*/  UIADD3 UR6, UR10, 0x380, URZ ;  /* 0x000003800a067890 */ /* 0x000fe2000fffe03f */
[--C-:B------:R-:W-:Y:S01]  /*5070*/  FFMA.FTZ R147, R38, UR21, -R44.reuse ;  /* 0x0000001526937c23 */ /* 0x100fe2000801082c */
[----:B------:R-:W-:Y:S01]  /*5080*/  UMOV UR7, 0x40000040 ;  /* 0x4000004000077882 */ /* 0x000fe20000000000 */
[--C-:B------:R-:W-:Y:S01]  /*5090*/  FFMA.FTZ R143, R46, UR21, -R44.reuse ;  /* 0x000000152e8f7c23 */ /* 0x100fe2000801082c */
[--C-:B------:R-:W-:Y:S01]  /*50a0*/  FFMA.FTZ R149, R26, UR21, -R44.reuse ;  /* 0x000000151a957c23 */ /* 0x100fe2000801082c */
[--C-:B------:R-:W-:Y:S01]  /*50b0*/  FFMA.FTZ R4, R27, UR21, -R44.reuse ;  /* 0x000000151b047c23 */ /* 0x100fe2000801082c */
[----:B------:R-:W0:Y:S01]  /*50c0*/  MUFU.EX2 R61, R61 ;  /* 0x0000003d003d7308 */ /* 0x000e220000000800 */
[----:B------:R-:W-:Y:S02]  /*50d0*/  IMAD.U32 R27, RZ, RZ, UR37 ;  /* 0x00000025ff1b7e24 */ /* 0x000fe4000f8e00ff */
[--C-:B------:R-:W-:Y:S01]  /*50e0*/  FFMA.FTZ R151, R30, UR21, -R44.reuse ;  /* 0x000000151e977c23 */ /* 0x100fe2000801082c */
[----:B------:R-:W-:Y:S01]  /*50f0*/  FFMA.FTZ R8, R31, UR21, -R44 ;  /* 0x000000151f087c23 */ /* 0x000fe2000801082c */
[----:B------:R-:W-:-:S02]  /*5100*/  IMAD.U32 R31, RZ, RZ, UR23 ;  /* 0x00000017ff1f7e24 */ /* 0x000fc4000f8e00ff */
[--C-:B------:R-:W-:Y:S01]  /*5110*/  FFMA.FTZ R145, R34, UR21, -R44.reuse ;  /* 0x0000001522917c23 */ /* 0x100fe2000801082c */
[----:B------:R-:W-:Y:S01]  /*5120*/  @!P1 LEA R27, R27, UR41, 0x3 ;  /* 0x000000291b1b9c11 */ /* 0x000fe2000f8e18ff */
[--C-:B------:R-:W-:Y:S01]  /*5130*/  FFMA.FTZ R26, R35, UR21, -R44.reuse ;  /* 0x00000015231a7c23 */ /* 0x100fe2000801082c */
[----:B------:R-:W-:Y:S01]  /*5140*/  MUFU.EX2 R149, R149 ;  /* 0x0000009500957308 */ /* 0x000fe20000000800 */
[----:B------:R-:W-:Y:S01]  /*5150*/  @!P1 LEA R31, R31, UR41, 0x3 ;  /* 0x000000291f1f9c11 */ /* 0x000fe2000f8e18ff */
[--C-:B------:R-:W-:Y:S01]  /*5160*/  FFMA.FTZ R30, R39, UR21, -R44.reuse ;  /* 0x00000015271e7c23 */ /* 0x100fe2000801082c */
[--C-:B------:R-:W-:Y:S01]  /*5170*/  FFMA.FTZ R137, R50, UR21, -R44.reuse ;  /* 0x0000001532897c23 */ /* 0x100fe2000801082c */
[--C-:B------:R-:W-:Y:S01]  /*5180*/  FFMA.FTZ R141, R42, UR21, -R44.reuse ;  /* 0x000000152a8d7c23 */ /* 0x100fe2000801082c */
[--C-:B------:R-:W-:Y:S01]  /*5190*/  FFMA.FTZ R32, R43, UR21, -R44.reuse ;  /* 0x000000152b207c23 */ /* 0x100fe2000801082c */
[--C-:B------:R-:W-:Y:S01]  /*51a0*/  FFMA.FTZ R34, R47, UR21, -R44.reuse ;  /* 0x000000152f227c23 */ /* 0x100fe2000801082c */
[----:B------:R-:W-:Y:S01]  /*51b0*/  FFMA.FTZ R36, R51, UR21, -R44 ;  /* 0x0000001533247c23 */ /* 0x000fe2000801082c */
[----:B------:R-:W-:Y:S01]  /*51c0*/  MUFU.EX2 R4, R4 ;  /* 0x0000000400047308 */ /* 0x000fe20000000800 */
[----:B0-----:R-:W-:Y:S01]  /*51d0*/  FFMA.FTZ R38, R61, R3, R148 ;  /* 0x000000033d267223 */ /* 0x001fe20000010094 */
        /* <DEDUP_REMOVED lines=8> */
[--C-:B------:R-:W-:Y:S01]  /*5260*/  FFMA.FTZ R131, R70, UR21, -R44.reuse ;  /* 0x0000001546837c23 */ /* 0x100fe2000801082c */
[----:B------:R-:W-:Y:S01]  /*5270*/  F2FP.BF16.F32.PACK_AB R128, R41, R10 ;  /* 0x0000000a2980723e */ /* 0x000fe200000010ff */
[----:B------:R-:W-:Y:S01]  /*5280*/  FFMA.FTZ R75, R75, UR21, -R44 ;  /* 0x000000154b4b7c23 */ /* 0x000fe2000801082c */
[----:B------:R-:W-:Y:S01]  /*5290*/  FADD.FTZ R3, R9, R38 ;  /* 0x0000002609037221 */ /* 0x000fe20000010000 */
[----:B------:R-:W-:Y:S01]  /*52a0*/  FSEL R38, R6, RZ, P2 ;  /* 0x000000ff06267208 */ /* 0x000fe20001000000 */
[--C-:B------:R-:W-:Y:S01]  /*52b0*/  FFMA.FTZ R79, R79, UR21, -R44.reuse ;  /* 0x000000154f4f7c23 */ /* 0x100fe2000801082c */
[----:B-1----:R-:W-:Y:S01]  /*52c0*/  ISETP.GE.U32.AND P2, PT, R135, 0x180, PT ;  /* 0x000001808700780c */ /* 0x002fe20003f46070 */
[----:B------:R-:W-:Y:S01]  /*52d0*/  FADD.FTZ R46, R144, R3 ;  /* 0x00000003902e7221 */ /* 0x000fe20000010000 */
[----:B------:R-:W-:Y:S01]  /*52e0*/  MUFU.EX2 R8, R8 ;  /* 0x0000000800087308 */ /* 0x000fe20000000800 */
[----:B------:R-:W-:Y:S01]  /*52f0*/  FADD.FTZ R38, -R38, R5 ;  /* 0x0000000526267221 */ /* 0x000fe20000010100 */
[----:B------:R-:W-:Y:S01]  /*5300*/  FFMA.FTZ R135, R62, UR21, -R44 ;  /* 0x000000153e877c23 */ /* 0x000fe2000801082c */
[----:B------:R-:W-:Y:S01]  /*5310*/  FADD.FTZ R3, R11, R46 ;  /* 0x0000002e0b037221 */ /* 0x000fe20000010000 */
[--C-:B------:R-:W-:Y:S01]  /*5320*/  FFMA.FTZ R82, R82, UR21, -R44.reuse ;  /* 0x0000001552527c23 */ /* 0x100fe2000801082c */
[----:B------:R-:W-:Y:S01]  /*5330*/  FMUL.FTZ R38, R38, UR21 ;  /* 0x0000001526267c20 */ /* 0x000fe20008410000 */
[--C-:B------:R-:W-:Y:S01]  /*5340*/  FFMA.FTZ R83, R83, UR21, -R44.reuse ;  /* 0x0000001553537c23 */ /* 0x100fe2000801082c */
[----:B------:R-:W-:Y:S01]  /*5350*/  FADD.FTZ R46, R146, R3 ;  /* 0x00000003922e7221 */ /* 0x000fe20000010000 */
[----:B------:R-:W-:Y:S01]  /*5360*/  VIADD R3, R23, 0x9 ;  /* 0x0000000917037836 */ /* 0x000fe20000000000 */
[----:B------:R-:W-:Y:S01]  /*5370*/  MUFU.EX2 R145, R145 ;  /* 0x0000009100917308 */ /* 0x000fe20000000800 */
[----:B------:R-:W-:Y:S01]  /*5380*/  FFMA.FTZ R86, R86, UR21, -R44 ;  /* 0x0000001556567c23 */ /* 0x000fe2000801082c */
[----:B------:R-:W-:Y:S01]  /*5390*/  FADD.FTZ R5, R13, R46 ;  /* 0x0000002e0d057221 */ /* 0x000fe20000010000 */
[--C-:B------:R-:W-:Y:S01]  /*53a0*/  FFMA.FTZ R46, R63, UR21, -R44.reuse ;  /* 0x000000153f2e7c23 */ /* 0x100fe2000801082c */
[----:B------:R-:W-:Y:S01]  /*53b0*/  SEL R3, R3, 0x9, !P2 ;  /* 0x0000000903037807 */ /* 0x000fe20005000000 */
[----:B------:R-:W-:Y:S01]  /*53c0*/  FFMA.FTZ R87, R87, UR21, -R44 ;  /* 0x0000001557577c23 */ /* 0x000fe2000801082c */
[----:B------:R-:W-:Y:S01]  /*53d0*/  FADD.FTZ R48, R140, R5 ;  /* 0x000000058c307221 */ /* 0x000fe20000010000 */
[----:B------:R-:W-:Y:S01]  /*53e0*/  @!P1 VIADD R5, R27, 0x16840 ;  /* 0x000168401b059836 */ /* 0x000fe20000000000 */
[----:B------:R-:W-:Y:S01]  /*53f0*/  MUFU.EX2 R38, R38 ;  /* 0x0000002600267308 */ /* 0x000fe20000000800 */
[----:B------:R-:W-:Y:S01]  /*5400*/  PLOP3.LUT P2, PT, PT, PT, UP0, 0x80, 0x0 ;  /* 0x000000000000781c */ /* 0x000fe20003f4f008 */
[----:B------:R-:W-:Y:S01]  /*5410*/  FADD.FTZ R27, R15, R48 ;  /* 0x000000300f1b7221 */ /* 0x000fe20000010000 */
[----:B------:R-:W-:Y:S01]  /*5420*/  UMOV UR23, UR37 ;  /* 0x0000002500177c82 */ /* 0x000fe20008000000 */
[----:B------:R-:W-:-:S02]  /*5430*/  @!P1 PRMT R5, RZ, 0x654, R5 ;  /* 0x00000654ff059816 */ /* 0x000fc40000000005 */
[----:B------:R-:W-:Y:S01]  /*5440*/  FADD.FTZ R48, R142, R27 ;  /* 0x0000001b8e307221 */ /* 0x000fe20000010000 */
[----:B------:R-:W-:Y:S01]  /*5450*/  F2FP.BF16.F32.PACK_AB R148, R7, R148 ;  /* 0x000000940794723e */ /* 0x000fe200000010ff */
[----:B------:R-:W-:Y:S01]  /*5460*/  MUFU.EX2 R26, R26 ;  /* 0x0000001a001a7308 */ /* 0x000fe20000000800 */
[----:B------:R-:W-:Y:S01]  /*5470*/  F2FP.BF16.F32.PACK_AB R150, R9, R150 ;  /* 0x000000960996723e */ /* 0x000fe200000010ff */
[----:B------:R-:W-:Y:S01]  /*5480*/  FADD.FTZ R27, R21, R48 ;  /* 0x00000030151b7221 */ /* 0x000fe20000010000 */
[----:B------:R-:W-:Y:S02]  /*5490*/  F2FP.BF16.F32.PACK_AB R144, R11, R144 ;  /* 0x000000900b90723e */ /* 0x000fe400000010ff */
[----:B------:R-:W-:Y:S01]  /*54a0*/  F2FP.BF16.F32.PACK_AB R146, R13, R146 ;  /* 0x000000920d92723e */ /* 0x000fe200000010ff */
[----:B------:R-:W-:Y:S01]  /*54b0*/  FADD.FTZ R50, R136, R27 ;  /* 0x0000001b88327221 */ /* 0x000fe20000010000 */
[----:B------:R-:W-:Y:S01]  /*54c0*/  F2FP.BF16.F32.PACK_AB R140, R15, R140 ;  /* 0x0000008c0f8c723e */ /* 0x000fe200000010ff */
[----:B------:R-:W-:Y:S01]  /*54d0*/  MUFU.EX2 R147, R147 ;  /* 0x0000009300937308 */ /* 0x000fe20000000800 */
[----:B------:R-:W-:-:S02]  /*54e0*/  F2FP.BF16.F32.PACK_AB R142, R21, R142 ;  /* 0x0000008e158e723e */ /* 0x000fc400000010ff */
[----:B------:R-:W-:Y:S01]  /*54f0*/  F2FP.BF16.F32.PACK_AB R136, R25, R136 ;  /* 0x000000881988723e */ /* 0x000fe200000010ff */
[----:B------:R-:W-:Y:S02]  /*5500*/  WARPGROUP.DEPBAR.LE gsb0, 0x0 ;  /* 0x00008000000079c5 */ /* 0x000fe40000010000 */
[----:B------:R-:W-:Y:S01]  /*5510*/  WARPGROUP.ARRIVE ;  /* 0x00000000000079c5 */ /* 0x000fe20000000000 */
[--C-:B------:R-:W-:Y:S01]  /*5520*/  FFMA.FTZ R125, R74, UR21, -R44.reuse ;  /* 0x000000154a7d7c23 */ /* 0x100fe2000801082c */
[----:B------:R-:W-:Y:S01]  /*5530*/  MUFU.EX2 R30, R30 ;  /* 0x0000001e001e7308 */ /* 0x000fe20000000800 */
[----:B------:R-:W-:-:S03]  /*5540*/  FFMA.FTZ R127, R78, UR21, -R44 ;  /* 0x000000154e7f7c23 */ /* 0x000fc6000801082c */
[----:B------:R-:W-:Y:S04]  /*5550*/  HGMMA.64x64x16.F32.BF16 R88, R120, gdesc[UR4].tnspB, R88, gsb0 ;  /* 0x40e0000478587df0 */ /* 0x000fe80008001858 */
        /* <DEDUP_REMOVED lines=10> */
[----:B------:R-:W0:Y:S01]  /*5600*/  MUFU.EX2 R49, R73 ;  /* 0x0000004900317308 */ /* 0x000e220000000800 */
[----:B------:R-:W-:Y:S02]  /*5610*/  WARPGROUP.DEPBAR.LE gsb0, 0x0 ;  /* 0x00008000000079c5 */ /* 0x000fe40000010000 */
[----:B------:R1:W-:Y:S06]  /*5620*/  BAR.ARV R3, 0x100 ;  /* 0x000400030000751d */ /* 0x0003ec0000002000 */
[----:B------:R2:W-:Y:S01]  /*5630*/  @!P1 SYNCS.ARRIVE.TRANS64.RED.A1T0 RZ, [R5+URZ], RZ ;  /* 0x000000ff05ff99a7 */ /* 0x0005e2000810043f */
[----:B------:R-:W-:Y:S01]  /*5640*/  MUFU.EX2 R40, R40 ;  /* 0x0000002800287308 */ /* 0x000fe20000000800 */
[----:B-1----:R-:W-:-:S02]  /*5650*/  @!P1 VIADD R3, R31, 0x16860 ;  /* 0x000168601f039836 */ /* 0x002fc40000000000 */
[-C--:B------:R-:W-:Y:S01]  /*5660*/  FMUL.FTZ R88, R88, R61.reuse ;  /* 0x0000003d58587220 */ /* 0x080fe20000410000 */
[-C--:B------:R-:W-:Y:S01]  /*5670*/  FMUL.FTZ R89, R89, R61.reuse ;  /* 0x0000003d59597220 */ /* 0x080fe20000410000 */
[-C--:B------:R-:W-:Y:S01]  /*5680*/  FMUL.FTZ R92, R92, R61.reuse ;  /* 0x0000003d5c5c7220 */ /* 0x080fe20000410000 */
[----:B------:R-:W-:Y:S01]  /*5690*/  FMUL.FTZ R93, R93, R61 ;  /* 0x0000003d5d5d7220 */ /* 0x000fe20000410000 */
[----:B------:R-:W-:Y:S01]  /*56a0*/  @!P1 PRMT R27, RZ, 0x654, R3 ;  /* 0x00000654ff1b9816 */ /* 0x000fe20000000003 */
[----:B--2---:R-:W-:Y:S01]  /*56b0*/  FFMA.FTZ R5, R38, R2, R149 ;  /* 0x0000000226057223 */ /* 0x004fe20000010095 */
[----:B------:R-:W-:Y:S01]  /*56c0*/  MUFU.EX2 R20, R20 ;  /* 0x0000001400147308 */ /* 0x000fe20000000800 */
[----:B------:R-:W-:Y:S01]  /*56d0*/  FFMA.FTZ R2, R67, UR21, -R44 ;  /* 0x0000001543027c23 */ /* 0x000fe2000801082c */
[----:B------:R1:W-:Y:S01]  /*56e0*/  @!P1 SYNCS.ARRIVE.TRANS64.RED.A1T0 RZ, [R27+URZ], RZ ;  /* 0x000000ff1bff99a7 */ /* 0x0003e2000810043f */
[C---:B------:R-:W-:Y:S01]  /*56f0*/  FADD.FTZ R48, R4.reuse, R5 ;  /* 0x0000000504307221 */ /* 0x040fe20000010000 */
[----:B------:R-:W-:Y:S01]  /*5700*/  FADD.FTZ R5, R25, R50 ;  /* 0x0000003219057221 */ /* 0x000fe20000010000 */
[----:B------:R-:W-:Y:S01]  /*5710*/  F2FP.BF16.F32.PACK_AB R149, R4, R149 ;  /* 0x000000950495723e */ /* 0x000fe200000010ff */
[-C--:B------:R-:W-:Y:S01]  /*5720*/  FMUL.FTZ R96, R96, R61.reuse ;  /* 0x0000003d60607220 */ /* 0x080fe20000410000 */
[----:B------:R-:W-:Y:S01]  /*5730*/  FADD.FTZ R3, R151, R48 ;  /* 0x0000003097037221 */ /* 0x000fe20000010000 */
[----:B------:R-:W-:Y:S01]  /*5740*/  FADD.FTZ R48, R138, R5 ;  /* 0x000000058a307221 */ /* 0x000fe20000010000 */
[----:B------:R-:W-:Y:S01]  /*5750*/  MUFU.EX2 R133, R133 ;  /* 0x0000008500857308 */ /* 0x000fe20000000800 */
[C---:B------:R-:W-:Y:S01]  /*5760*/  F2FP.BF16.F32.PACK_AB R138, R29.reuse, R138 ;  /* 0x0000008a1d8a723e */ /* 0x040fe200000010ff */
[----:B------:R-:W-:Y:S01]  /*5770*/  FADD.FTZ R50, R8, R3 ;  /* 0x0000000308327221 */ /* 0x000fe20000010000 */
[----:B------:R-:W-:Y:S01]  /*5780*/  FADD.FTZ R5, R29, R48 ;  /* 0x000000301d057221 */ /* 0x000fe20000010000 */
[----:B------:R-:W-:Y:S01]  /*5790*/  FFMA.FTZ R48, R71, UR21, -R44 ;  /* 0x0000001547307c23 */ /* 0x000fe2000801082c */
[----:B0-----:R-:W-:Y:S01]  /*57a0*/  F2FP.BF16.F32.PACK_AB R124, R49, R14 ;  /* 0x0000000e317c723e */ /* 0x001fe200000010ff */
[----:B------:R-:W-:Y:S01]  /*57b0*/  FADD.FTZ R3, R145, R50 ;  /* 0x0000003291037221 */ /* 0x000fe20000010000 */
[----:B------:R-:W-:Y:S01]  /*57c0*/  FADD.FTZ R52, R132, R5 ;  /* 0x0000000584347221 */ /* 0x000fe20000010000 */
[----:B------:R-:W0:Y:S01]  /*57d0*/  MUFU.EX2 R53, R53 ;  /* 0x0000003500357308 */ /* 0x000e220000000800 */
[C---:B------:R-:W-:Y:S01]  /*57e0*/  F2FP.BF16.F32.PACK_AB R132, R33.reuse, R132 ;  /* 0x000000842184723e */ /* 0x040fe200000010ff */
[----:B------:R-:W-:Y:S01]  /*57f0*/  FADD.FTZ R50, R26, R3 ;  /* 0x000000031a327221 */ /* 0x000fe20000010000 */
[----:B------:R-:W-:Y:S01]  /*5800*/  FADD.FTZ R5, R33, R52 ;  /* 0x0000003421057221 */ /* 0x000fe20000010000 */
[-C--:B------:R-:W-:Y:S01]  /*5810*/  FMUL.FTZ R97, R97, R61.reuse ;  /* 0x0000003d61617220 */ /* 0x080fe20000410000 */
[-C--:B------:R-:W-:Y:S01]  /*5820*/  FMUL.FTZ R100, R100, R61.reuse ;  /* 0x0000003d64647220 */ /* 0x080fe20000410000 */
[----:B------:R-:W-:Y:S01]  /*5830*/  FADD.FTZ R3, R147, R50 ;  /* 0x0000003293037221 */ /* 0x000fe20000010000 */
[----:B------:R-:W-:Y:S01]  /*5840*/  FADD.FTZ R52, R134, R5 ;  /* 0x0000000586347221 */ /* 0x000fe20000010000 */
[----:B------:R-:W-:Y:S01]  /*5850*/  MUFU.EX2 R42, R42 ;  /* 0x0000002a002a7308 */ /* 0x000fe20000000800 */
[C---:B------:R-:W-:Y:S01]  /*5860*/  F2FP.BF16.F32.PACK_AB R134, R37.reuse, R134 ;  /* 0x000000862586723e */ /* 0x040fe200000010ff */
[----:B------:R-:W-:Y:S01]  /*5870*/  FADD.FTZ R50, R30, R3 ;  /* 0x000000031e327221 */ /* 0x000fe20000010000 */
[----:B------:R-:W-:Y:S01]  /*5880*/  FADD.FTZ R5, R37, R52 ;  /* 0x0000003425057221 */ /* 0x000fe20000010000 */
[-C--:B------:R-:W-:Y:S01]  /*5890*/  FMUL.FTZ R101, R101, R61.reuse ;  /* 0x0000003d65657220 */ /* 0x080fe20000410000 */
[-C--:B------:R-:W-:Y:S01]  /*58a0*/  FMUL.FTZ R104, R104, R61.reuse ;  /* 0x0000003d68687220 */ /* 0x080fe20000410000 */
[----:B------:R-:W-:Y:S01]  /*58b0*/  FADD.FTZ R3, R141, R50 ;  /* 0x000000328d037221 */ /* 0x000fe20000010000 */
[----:B------:R-:W-:Y:S01]  /*58c0*/  FADD.FTZ R52, R10, R5 ;  /* 0x000000050a347221 */ /* 0x000fe20000010000 */
[----:B------:R-:W2:Y:S01]  /*58d0*/  MUFU.EX2 R24, R24 ;  /* 0x0000001800187308 */ /* 0x000ea20000000800 */
[----:B0-----:R-:W-:Y:S01]  /*58e0*/  F2FP.BF16.F32.PACK_AB R126, R53, R20 ;  /* 0x00000014357e723e */ /* 0x001fe200000010ff */
[----:B------:R-:W-:Y:S01]  /*58f0*/  FADD.FTZ R50, R32, R3 ;  /* 0x0000000320327221 */ /* 0x000fe20000010000 */
[----:B------:R-:W-:Y:S01]  /*5900*/  FADD.FTZ R5, R41, R52 ;  /* 0x0000003429057221 */ /* 0x000fe20000010000 */
[-C--:B------:R-:W-:Y:S01]  /*5910*/  FMUL.FTZ R105, R105, R61.reuse ;  /* 0x0000003d69697220 */ /* 0x080fe20000410000 */
        /* <DEDUP_REMOVED lines=8> */
[-C--:B------:R-:W-:Y:S01]  /*59a0*/  FMUL.FTZ R113, R113, R61.reuse ;  /* 0x0000003d71717220 */ /* 0x080fe20000410000 */
[----:B------:R-:W-:Y:S01]  /*59b0*/  FADD.FTZ R3, R137, R50 ;  /* 0x0000003289037221 */ /* 0x000fe20000010000 */
[----:B------:R-:W-:Y:S01]  /*59c0*/  FADD.FTZ R52, R14, R5 ;  /* 0x000000050e347221 */ /* 0x000fe20000010000 */
[----:B------:R-:W0:Y:S01]  /*59d0*/  MUFU.EX2 R57, R57 ;  /* 0x0000003900397308 */ /* 0x000e220000000800 */
[-C--:B------:R-:W-:Y:S01]  /*59e0*/  FMUL.FTZ R116, R116, R61.reuse ;  /* 0x0000003d74747220 */ /* 0x080fe20000410000 */
[----:B------:R-:W-:Y:S01]  /*59f0*/  FADD.FTZ R50, R36, R3 ;  /* 0x0000000324327221 */ /* 0x000fe20000010000 */
[----:B------:R-:W-:Y:S01]  /*5a00*/  FADD.FTZ R5, R49, R52 ;  /* 0x0000003431057221 */ /* 0x000fe20000010000 */
[----:B------:R-:W-:Y:S01]  /*5a10*/  FMUL.FTZ R117, R117, R61 ;  /* 0x0000003d75757220 */ /* 0x000fe20000410000 */
[----:B------:R-:W-:Y:S01]  /*5a20*/  F2FP.BF16.F32.PACK_AB R151, R8, R151 ;  /* 0x000000970897723e */ /* 0x000fe200000010ff */
[----:B------:R-:W-:Y:S01]  /*5a30*/  FADD.FTZ R3, R139, R50 ;  /* 0x000000328b037221 */ /* 0x000fe20000010000 */
[----:B------:R-:W-:Y:S01]  /*5a40*/  FADD.FTZ R52, R20, R5 ;  /* 0x0000000514347221 */ /* 0x000fe20000010000 */
[----:B------:R-:W3:Y:S01]  /*5a50*/  MUFU.EX2 R46, R46 ;  /* 0x0000002e002e7308 */ /* 0x000ee20000000800 */
[----:B------:R-:W-:Y:S01]  /*5a60*/  F2FP.BF16.F32.PACK_AB R145, R26, R145 ;  /* 0x000000911a91723e */ /* 0x000fe200000010ff */
[----:B------:R-:W-:Y:S01]  /*5a70*/  FADD.FTZ R50, R40, R3 ;  /* 0x0000000328327221 */ /* 0x000fe20000010000 */
[----:B------:R-:W-:Y:S01]  /*5a80*/  FADD.FTZ R5, R53, R52 ;  /* 0x0000003435057221 */ /* 0x000fe20000010000 */
[----:B------:R-:W-:Y:S01]  /*5a90*/  F2FP.BF16.F32.PACK_AB R147, R30, R147 ;  /* 0x000000931e93723e */ /* 0x000fe200000010ff */
[----:B------:R-:W-:Y:S01]  /*5aa0*/  FMUL.FTZ R90, R90, R38 ;  /* 0x000000265a5a7220 */ /* 0x000fe20000410000 */
[----:B------:R-:W-:Y:S01]  /*5ab0*/  FADD.FTZ R3, R133, R50 ;  /* 0x0000003285037221 */ /* 0x000fe20000010000 */
[----:B--2---:R-:W-:Y:S01]  /*5ac0*/  FADD.FTZ R50, R24, R5 ;  /* 0x0000000518327221 */ /* 0x004fe20000010000 */
[----:B------:R-:W2:Y:S01]  /*5ad0*/  MUFU.EX2 R28, R84 ;  /* 0x00000054001c7308 */ /* 0x000ea20000000800 */
[C---:B0-----:R-:W-:Y:S01]  /*5ae0*/  F2FP.BF16.F32.PACK_AB R120, R57.reuse, R24 ;  /* 0x000000183978723e */ /* 0x041fe200000010ff */
[----:B------:R-:W-:Y:S01]  /*5af0*/  FADD.FTZ R10, R42, R3 ;  /* 0x000000032a0a7221 */ /* 0x000fe20000010000 */
[----:B------:R-:W-:Y:S01]  /*5b00*/  FADD.FTZ R5, R57, R50 ;  /* 0x0000003239057221 */ /* 0x000fe20000010000 */
[----:B------:R-:W-:Y:S01]  /*5b10*/  F2FP.BF16.F32.PACK_AB R141, R32, R141 ;  /* 0x0000008d208d723e */ /* 0x000fe200000010ff */
[-C--:B------:R-:W-:Y:S01]  /*5b20*/  FMUL.FTZ R91, R91, R38.reuse ;  /* 0x000000265b5b7220 */ /* 0x080fe20000410000 */
[----:B------:R-:W-:Y:S01]  /*5b30*/  FADD.FTZ R3, R135, R10 ;  /* 0x0000000a87037221 */ /* 0x000fe20000010000 */
[----:B------:R-:W-:Y:S01]  /*5b40*/  F2FP.BF16.F32.PACK_AB R143, R34, R143 ;  /* 0x0000008f228f723e */ /* 0x000fe200000010ff */
[----:B------:R-:W0:Y:S01]  /*5b50*/  MUFU.EX2 R129, R129 ;  /* 0x0000008100817308 */ /* 0x000e220000000800 */
[----:B------:R-:W-:Y:S01]  /*5b60*/  F2FP.BF16.F32.PACK_AB R137, R36, R137 ;  /* 0x000000892489723e */ /* 0x000fe200000010ff */
[----:B---3--:R-:W-:Y:S01]  /*5b70*/  FADD.FTZ R10, R46, R3 ;  /* 0x000000032e0a7221 */ /* 0x008fe20000010000 */
[----:B------:R-:W-:Y:S01]  /*5b80*/  F2FP.BF16.F32.PACK_AB R139, R40, R139 ;  /* 0x0000008b288b723e */ /* 0x000fe200000010ff */
[-C--:B------:R-:W-:Y:S01]  /*5b90*/  FMUL.FTZ R94, R94, R38.reuse ;  /* 0x000000265e5e7220 */ /* 0x080fe20000410000 */
[----:B------:R-:W-:Y:S01]  /*5ba0*/  F2FP.BF16.F32.PACK_AB R133, R42, R133 ;  /* 0x000000852a85723e */ /* 0x000fe200000010ff */
[-C--:B------:R-:W-:Y:S01]  /*5bb0*/  FMUL.FTZ R95, R95, R38.reuse ;  /* 0x000000265f5f7220 */ /* 0x080fe20000410000 */
[----:B------:R-:W-:Y:S01]  /*5bc0*/  F2FP.BF16.F32.PACK_AB R135, R46, R135 ;  /* 0x000000872e87723e */ /* 0x000fe200000010ff */
        /* <DEDUP_REMOVED lines=17> */
[C---:B---3--:R-:W-:Y:S01]  /*5ce0*/  FADD.FTZ R10, R2.reuse, R5 ;  /* 0x00000005020a7221 */ /* 0x048fe20000010000 */
[----:B------:R-:W-:Y:S01]  /*5cf0*/  F2FP.BF16.F32.PACK_AB R129, R2, R129 ;  /* 0x000000810281723e */ /* 0x000fe200000010ff */
[----:B------:R-:W-:-:S05]  /*5d00*/  IMAD.MOV.U32 R4, RZ, RZ, R0 ;  /* 0x000000ffff047224 */ /* 0x000fca00078e0000 */
        /* <DEDUP_REMOVED lines=9> */
[----:B------:R-:W-:Y:S01]  /*5da0*/  F2FP.BF16.F32.PACK_AB R125, R44, R125 ;  /* 0x0000007d2c7d723e */ /* 0x000fe200000010ff */
[----:B------:R-:W-:-:S05]  /*5db0*/  IMAD.MOV.U32 R5, RZ, RZ, R6 ;  /* 0x000000ffff057224 */ /* 0x000fca00078e0006 */
        /* <DEDUP_REMOVED lines=11> */
[----:B---3--:R-:W-:Y:S01]  /*5e70*/  FADD.FTZ R10, R123, R10 ;  /* 0x0000000a7b0a7221 */ /* 0x008fe20000010000 */
[C---:B--2---:R-:W-:Y:S01]  /*5e80*/  FADD.FTZ R3, R65.reuse, R12 ;  /* 0x0000000c41037221 */ /* 0x044fe20000010000 */
[----:B------:R-:W-:Y:S02]  /*5e90*/  F2FP.BF16.F32.PACK_AB R122, R65, R28 ;  /* 0x0000001c417a723e */ /* 0x000fe400000010ff */
[C---:B0-----:R-:W-:Y:S01]  /*5ea0*/  FADD.FTZ R2, R87.reuse, R10 ;  /* 0x0000000a57027221 */ /* 0x041fe20000010000 */
[----:B------:R-:W-:Y:S01]  /*5eb0*/  F2FP.BF16.F32.PACK_AB R123, R87, R123 ;  /* 0x0000007b577b723e */ /* 0x000fe200000010ff */
[----:B-1----:R-:W-:Y:S06]  /*5ec0*/  @P2 BRA `(.L_x_12188) ;  /* 0xffffffd800ac2947 */ /* 0x002fec000383ffff */
.L_x_12179:
[----:B------:R-:W-:-:S13]  /*5ed0*/  ISETP.LE.AND P2, PT, RZ, UR24, PT ;  /* 0x00000018ff007c0c */ /* 0x000fda000bf43270 */
[----:B------:R-:W-:Y:S05]  /*5ee0*/  @!P2 BRA `(.L_x_12189) ;  /* 0x0000001c0030a947 */ /* 0x000fea0003800000 */
[----:B------:R-:W-:Y:S01]  /*5ef0*/  IMAD.MOV.U32 R5, RZ, RZ, R6 ;  /* 0x000000ffff057224 */ /* 0x000fe200078e0006 */
[----:B------:R-:W-:Y:S01]  /*5f00*/  UMOV UR23, UR40 ;  /* 0x0000002800177c82 */ /* 0x000fe20008000000 */
[----:B------:R-:W-:Y:S01]  /*5f10*/  IMAD.MOV.U32 R7, RZ, RZ, R0 ;  /* 0x000000ffff077224 */ /* 0x000fe200078e0000 */
[----:B------:R-:W-:Y:S01]  /*5f20*/  UMOV UR22, UR37 ;  /* 0x0000002500167c82 */ /* 0x000fe20008000000 */
[----:B------:R-:W-:-:S05]  /*5f30*/  ULDC UR21, c[0x0][0x988] ;  /* 0x0002620000157ab9 */ /* 0x000fca0000000800 */
.L_x_12198:
        /* <DEDUP_REMOVED lines=9> */
.L_x_12191:
[----:B------:R-:W-:Y:S01]  /*5fd0*/  ULEA UR6, UR37, UR41, 0x3 ;  /* 0x0000002925067291 */ /* 0x000fe2000f8e183f */
[----:B------:R-:W-:-:S05]  /*5fe0*/  IMAD.U32 R0, RZ, RZ, UR40 ;  /* 0x00000028ff007e24 */ /* 0x000fca000f8e00ff */
[----:B------:R-:W-:-:S04]  /*5ff0*/  SHF.L.U32 R0, R0, 0x1f, RZ ;  /* 0x0000001f00007819 */ /* 0x000fc800000006ff */
[----:B------:R0:W1:Y:S01]  /*6000*/  SYNCS.PHASECHK.TRANS64.TRYWAIT P2, [UR6+0x16830], R0 ;  /* 0x01683000ff0075a7 */ /* 0x0000620008040146 */
[----:B------:R-:W-:Y:S05]  /*6010*/  @!P0 BRA `(.L_x_12192) ;  /* 0x0000000000048947 */ /* 0x000fea0003800000 */
[----:B------:R-:W-:Y:S01]  /*6020*/  BPT.TRAP 0x1 ;  /* 0x000000040000795c */ /* 0x000fe20000300000 */
.L_x_12192:
[----:B-1----:R-:W-:Y:S05]  /*6030*/  @P2 BRA `(.L_x_12190) ;  /* 0x0000000000082947 */ /* 0x002fea0003800000 */
[----:B------:R-:W1:Y:S02]  /*6040*/  SYNCS.PHASECHK.TRANS64.TRYWAIT P2, [UR6+0x16830], R0 ;  /* 0x01683000ff0075a7 */ /* 0x000e640008040146 */
[----:B-1----:R-:W-:Y:S05]  /*6050*/  @!P2 BRA `(.L_x_12193) ;  /* 0x00000080004ca947 */ /* 0x002fea0003800000 */
.L_x_12190:
        /* <DEDUP_REMOVED lines=25> */
.L_x_12195:
[----:B------:R-:W-:Y:S01]  /*61f0*/  ULEA UR6, UR22, UR41, 0x3 ;  /* 0x0000002916067291 */ /* 0x000fe2000f8e183f */
[----:B------:R-:W-:-:S05]  /*6200*/  IMAD.U32 R0, RZ, RZ, UR23 ;  /* 0x00000017ff007e24 */ /* 0x000fca000f8e00ff */
[----:B------:R-:W-:-:S04]  /*6210*/  SHF.L.U32 R0, R0, 0x1f, RZ ;  /* 0x0000001f00007819 */ /* 0x000fc800000006ff */
[----:B------:R0:W1:Y:S01]  /*6220*/  SYNCS.PHASECHK.TRANS64.TRYWAIT P2, [UR6+0x16850], R0 ;  /* 0x01685000ff0075a7 */ /* 0x0000620008040146 */
[----:B------:R-:W-:Y:S05]  /*6230*/  @!P0 BRA `(.L_x_12196) ;  /* 0x0000000000048947 */ /* 0x000fea0003800000 */
[----:B------:R-:W-:Y:S01]  /*6240*/  BPT.TRAP 0x1 ;  /* 0x000000040000795c */ /* 0x000fe20000300000 */
.L_x_12196:
[----:B-1----:R-:W-:Y:S05]  /*6250*/  @P2 BRA `(.L_x_12194) ;  /* 0x0000000000082947 */ /* 0x002fea0003800000 */
[----:B------:R-:W1:Y:S02]  /*6260*/  SYNCS.PHASECHK.TRANS64.TRYWAIT P2, [UR6+0x16850], R0 ;  /* 0x01685000ff0075a7 */ /* 0x000e640008040146 */
[----:B-1----:R-:W-:Y:S05]  /*6270*/  @!P2 BRA `(.L_x_12197) ;  /* 0x0000007c00dca947 */ /* 0x002fea0003800000 */
.L_x_12194:
[----:B------:R-:W-:Y:S01]  /*6280*/  UIADD3 UR6, UR41, 0x400, URZ ;  /* 0x0000040029067890 */ /* 0x000fe2000fffe03f */
[----:B------:R-:W-:Y:S01]  /*6290*/  WARPGROUP.ARRIVE ;  /* 0x00000000000079c5 */ /* 0x000fe20000000000 */
[----:B------:R-:W-:Y:S01]  /*62a0*/  UMOV UR7, 0x40000040 ;  /* 0x4000004000077882 */ /* 0x000fe20000000000 */
[----:B01----:R-:W-:Y:S01]  /*62b0*/  FMNMX.FTZ R0, R24, R7, !PT ;  /* 0x0000000718007209 */ /* 0x003fe20007810000 */
[----:B------:R-:W-:Y:S01]  /*62c0*/  USHF.R.U32.HI UR6, URZ, 0x4, UR6 ;  /* 0x000000043f067899 */ /* 0x000fe20008011606 */
[----:B------:R-:W-:Y:S02]  /*62d0*/  UMOV UR23, UR40 ;  /* 0x0000002800177c82 */ /* 0x000fe40008000000 */
        /* <DEDUP_REMOVED lines=45> */
[----:B------:R-:W-:Y:S02]  /*65b0*/  WARPGROUP.DEPBAR.LE gsb0, 0x0 ;  /* 0x00008000000079c5 */ /* 0x000fe40000010000 */
[----:B------:R-:W-:Y:S01]  /*65c0*/  WARPGROUP.ARRIVE ;  /* 0x00000000000079c5 */ /* 0x000fe20000000000 */
[----:B0-----:R-:W-:-:S05]  /*65d0*/  FMNMX.FTZ R0, R9, R0, !PT ;  /* 0x0000000009007209 */ /* 0x001fca0007810000 */
[----:B------:R-:W-:Y:S01]  /*65e0*/  HGMMA.64x64x16.F32.BF16 R88, R140, gdesc[UR4].tnspB, R88, gsb0 ;  /* 0x40e000048c587df0 */ /* 0x000fe20008001858 */
[----:B------:R-:W-:Y:S01]  /*65f0*/  UIADD3 UR6, UR10, 0x180, URZ ;  /* 0x000001800a067890 */ /* 0x000fe2000fffe03f */
[C---:B------:R-:W-:Y:S01]  /*6600*/  FADD.FTZ R6, -R0.reuse, R7 ;  /* 0x0000000700067221 */ /* 0x040fe20000010100 */
[----:B------:R-:W-:Y:S01]  /*6610*/  UMOV UR7, 0x40000040 ;  /* 0x4000004000077882 */ /* 0x000fe20000000000 */
[----:B------:R-:W-:Y:S02]  /*6620*/  FMUL.FTZ R7, R0, UR21 ;  /* 0x0000001500077c20 */ /* 0x000fe40008410000 */
        /* <DEDUP_REMOVED lines=32> */
[----:B------:R-:W-:Y:S01]  /*6830*/  FFMA.FTZ R85, R85, UR21, -R7 ;  /* 0x0000001555557c23 */ /* 0x000fe20008010807 */
[----:B------:R-:W-:-:S02]  /*6840*/  FMNMX.FTZ R6, R42, R21, !PT ;  /* 0x000000152a067209 */ /* 0x000fc40007810000 */
[----:B------:R0:W1:Y:S02]  /*6850*/  MUFU.EX2 R4, R8 ;  /* 0x0000000800047308 */ /* 0x0000640000000800 */
[----:B------:R-:W-:-:S04]  /*6860*/  FMNMX.FTZ R21, R43, R6, !PT ;  /* 0x000000062b157209 */ /* 0x000fc80007810000 */
[----:B------:R-:W-:Y:S02]  /*6870*/  FMNMX.FTZ R6, R46, R21, !PT ;  /* 0x000000152e067209 */ /* 0x000fe40007810000 */
[----:B------:R2:W-:Y:S01]  /*6880*/  MUFU.EX2 R21, R41 ;  /* 0x0000002900157308 */ /* 0x0005e20000000800 */
[----:B0-----:R-:W-:Y:S01]  /*6890*/  FFMA.FTZ R8, R64, UR21, -R7 ;  /* 0x0000001540087c23 */ /* 0x001fe20008010807 */
[----:B------:R-:W-:-:S04]  /*68a0*/  FMNMX.FTZ R25, R47, R6, !PT ;  /* 0x000000062f197209 */ /* 0x000fc80007810000 */
[----:B------:R-:W-:Y:S02]  /*68b0*/  FMNMX.FTZ R6, R50, R25, !PT ;  /* 0x0000001932067209 */ /* 0x000fe40007810000 */
[----:B------:R-:W0:Y:S01]  /*68c0*/  MUFU.EX2 R148, R148 ;  /* 0x0000009400947308 */ /* 0x000e220000000800 */
[----:B--2---:R-:W-:Y:S01]  /*68d0*/  FFMA.FTZ R41, R65, UR21, -R7 ;  /* 0x0000001541297c23 */ /* 0x004fe20008010807 */
[----:B------:R-:W-:Y:S01]  /*68e0*/  FMNMX.FTZ R25, R51, R6, !PT ;  /* 0x0000000633197209 */ /* 0x000fe20007810000 */
[----:B-1----:R-:W-:-:S03]  /*68f0*/  FFMA.FTZ R3, R4, R3, R9 ;  /* 0x0000000304037223 */ /* 0x002fc60000010009 */
[----:B------:R-:W-:Y:S02]  /*6900*/  FMNMX.FTZ R6, R54, R25, !PT ;  /* 0x0000001936067209 */ /* 0x000fe40007810000 */
[----:B------:R-:W1:Y:S02]  /*6910*/  MUFU.EX2 R150, R150 ;  /* 0x0000009600967308 */ /* 0x000e640000000800 */
[----:B------:R-:W-:-:S04]  /*6920*/  FMNMX.FTZ R25, R55, R6, !PT ;  /* 0x0000000637197209 */ /* 0x000fc80007810000 */
[----:B------:R-:W-:Y:S02]  /*6930*/  FMNMX.FTZ R6, R58, R25, !PT ;  /* 0x000000193a067209 */ /* 0x000fe40007810000 */
[----:B------:R-:W2:Y:S01]  /*6940*/  MUFU.EX2 R13, R13 ;  /* 0x0000000d000d7308 */ /* 0x000ea20000000800 */
[C---:B0-----:R-:W-:Y:S01]  /*6950*/  FADD.FTZ R3, R148.reuse, R3 ;  /* 0x0000000394037221 */ /* 0x041fe20000010000 */
[----:B------:R-:W-:Y:S02]  /*6960*/  FMNMX.FTZ R25, R59, R6, !PT ;  /* 0x000000063b197209 */ /* 0x000fe40007810000 */
[----:B------:R-:W-:Y:S01]  /*6970*/  F2FP.BF16.F32.PACK_AB R148, R148, R9 ;  /* 0x000000099494723e */ /* 0x000fe200000010ff */
[----:B------:R-:W-:Y:S02]  /*6980*/  WARPGROUP.DEPBAR.LE gsb0, 0x0 ;  /* 0x00008000000079c5 */ /* 0x000fe40000010000 */
[----:B------:R-:W-:Y:S01]  /*6990*/  WARPGROUP.ARRIVE ;  /* 0x00000000000079c5 */ /* 0x000fe20000000000 */
[----:B------:R-:W-:Y:S01]  /*69a0*/  FMNMX.FTZ R6, R62, R25, !PT ;  /* 0x000000193e067209 */ /* 0x000fe20007810000 */
[--C-:B------:R-:W-:Y:S01]  /*69b0*/  FFMA.FTZ R142, R44, UR21, -R7.reuse ;  /* 0x000000152c8e7c23 */ /* 0x100fe20008010807 */
[----:B------:R0:W-:Y:S03]  /*69c0*/  MUFU.EX2 R25, R49 ;  /* 0x0000003100197308 */ /* 0x0001e60000000800 */
[----:B------:R-:W3:Y:S01]  /*69d0*/  S2R R44, SR_TID.X ;  /* 0x00000000002c7919 */ /* 0x000ee20000002100 */
[----:B------:R-:W-:Y:S01]  /*69e0*/  FMNMX.FTZ R33, R63, R6, !PT ;  /* 0x000000063f217209 */ /* 0x000fe20007810000 */
[----:B------:R-:W-:Y:S01]  /*69f0*/  HGMMA.64x64x16.F32.BF16 R88, R136, gdesc[UR4].tnspB, R88, gsb0 ;  /* 0x40e0000488587df0 */ /* 0x000fe20008001858 */
[----:B------:R-:W-:Y:S01]  /*6a00*/  UIADD3 UR6, UR10, 0x200, URZ ;  /* 0x000002000a067890 */ /* 0x000fe2000fffe03f */
[--C-:B------:R-:W-:Y:S01]  /*6a10*/  FFMA.FTZ R140, R40, UR21, -R7.reuse ;  /* 0x00000015288c7c23 */ /* 0x100fe20008010807 */
[----:B------:R-:W-:Y:S01]  /*6a20*/  UMOV UR7, 0x40000040 ;  /* 0x4000004000077882 */ /* 0x000fe20000000000 */
[----:B------:R-:W-:Y:S01]  /*6a30*/  FMNMX.FTZ R6, R66, R33, !PT ;  /* 0x0000002142067209 */ /* 0x000fe20007810000 */
[----:B------:R-:W-:Y:S01]  /*6a40*/  MUFU.EX2 R144, R144 ;  /* 0x0000009000907308 */ /* 0x000fe20000000800 */
[----:B0-----:R-:W-:-:S02]  /*6a50*/  FFMA.FTZ R49, R69, UR21, -R7 ;  /* 0x0000001545317c23 */ /* 0x001fc40008010807 */
        /* <DEDUP_REMOVED lines=9> */
[----:B---3--:R-:W-:Y:S02]  /*6af0*/  ISETP.GE.U32.AND P2, PT, R44, 0x180, PT ;  /* 0x000001802c00780c */ /* 0x008fe40003f46070 */
[----:B------:R-:W-:-:S04]  /*6b00*/  FMNMX.FTZ R37, R79, R6, !PT ;  /* 0x000000064f257209 */ /* 0x000fc80007810000 */
[----:B------:R-:W-:Y:S01]  /*6b10*/  FMNMX.FTZ R6, R82, R37, !PT ;  /* 0x0000002552067209 */ /* 0x000fe20007810000 */
[----:B------:R-:W-:Y:S03]  /*6b20*/  MUFU.EX2 R142, R142 ;  /* 0x0000008e008e7308 */ /* 0x000fe60000000800 */
[----:B------:R-:W-:-:S04]  /*6b30*/  FMNMX.FTZ R37, R83, R6, !PT ;  /* 0x0000000653257209 */ /* 0x000fc80007810000 */
[----:B------:R-:W-:Y:S01]  /*6b40*/  FMNMX.FTZ R6, R86, R37, !PT ;  /* 0x0000002556067209 */ /* 0x000fe20007810000 */
[----:B------:R-:W-:Y:S03]  /*6b50*/  MUFU.EX2 R29, R29 ;  /* 0x0000001d001d7308 */ /* 0x000fe60000000800 */
[----:B------:R-:W-:-:S05]  /*6b60*/  FMNMX.FTZ R6, R87, R6, !PT ;  /* 0x0000000657067209 */ /* 0x000fca0007810000 */
[----:B0-----:R-:W0:Y:S01]  /*6b70*/  SHFL.BFLY PT, R53, R6, 0x2, 0x1f ;  /* 0x0c401f0006357f89 */ /* 0x001e2200000e0000 */
[----:B------:R3:W-:Y:S08]  /*6b80*/  MUFU.EX2 R37, R61 ;  /* 0x0000003d00257308 */ /* 0x0007f00000000800 */
[----:B------:R-:W-:Y:S01]  /*6b90*/  MUFU.EX2 R45, R45 ;  /* 0x0000002d002d7308 */ /* 0x000fe20000000800 */
[----:B---3--:R-:W-:-:S07]  /*6ba0*/  FFMA.FTZ R61, R81, UR21, -R7 ;  /* 0x00000015513d7c23 */ /* 0x008fce0008010807 */
[----:B------:R-:W-:Y:S01]  /*6bb0*/  MUFU.EX2 R8, R8 ;  /* 0x0000000800087308 */ /* 0x000fe20000000800 */
[----:B0-----:R-:W-:Y:S01]  /*6bc0*/  FMNMX.FTZ R24, R6, R53, !PT ;  /* 0x0000003506187209 */ /* 0x001fe20007810000 */
[----:B------:R-:W-:Y:S02]  /*6bd0*/  WARPGROUP.DEPBAR.LE gsb0, 0x0 ;  /* 0x00008000000079c5 */ /* 0x000fe40000010000 */
[----:B------:R-:W-:Y:S01]  /*6be0*/  WARPGROUP.ARRIVE ;  /* 0x00000000000079c5 */ /* 0x000fe20000000000 */
[--C-:B------:R-:W-:Y:S01]  /*6bf0*/  FFMA.FTZ R136, R48, UR21, -R7.reuse ;  /* 0x0000001530887c23 */ /* 0x100fe20008010807 */
[----:B------:R-:W0:Y:S01]  /*6c00*/  SHFL.BFLY PT, R65, R24, 0x1, 0x1f ;  /* 0x0c201f0018417f89 */ /* 0x000e2200000e0000 */
[--C-:B------:R-:W-:Y:S01]  /*6c10*/  FFMA.FTZ R138, R52, UR21, -R7.reuse ;  /* 0x00000015348a7c23 */ /* 0x100fe20008010807 */
[----:B------:R-:W-:Y:S01]  /*6c20*/  FFMA.FTZ R53, R73, UR21, -R7 ;  /* 0x0000001549357c23 */ /* 0x000fe20008010807 */
[----:B-1----:R-:W-:Y:S01]  /*6c30*/  FADD.FTZ R48, R150, R3 ;  /* 0x0000000396307221 */ /* 0x002fe20000010000 */
[----:B------:R-:W-:Y:S01]  /*6c40*/  HGMMA.64x64x16.F32.BF16 R88, R132, gdesc[UR4].tnspB, R88, gsb0 ;  /* 0x40e0000484587df0 */ /* 0x000fe20008001858 */
[----:B------:R-:W-:Y:S01]  /*6c50*/  UIADD3 UR6, UR10, 0x280, URZ ;  /* 0x000002800a067890 */ /* 0x000fe2000fffe03f */
[----:B------:R-:W-:Y:S01]  /*6c60*/  MUFU.EX2 R136, R136 ;  /* 0x0000008800887308 */ /* 0x000fe20000000800 */
[----:B------:R-:W-:Y:S01]  /*6c70*/  UMOV UR7, 0x40000040 ;  /* 0x4000004000077882 */ /* 0x000fe20000000000 */
[----:B--2---:R-:W-:-:S06]  /*6c80*/  F2FP.BF16.F32.PACK_AB R150, R13, R150 ;  /* 0x000000960d96723e */ /* 0x004fcc00000010ff */
[----:B------:R-:W-:Y:S08]  /*6c90*/  MUFU.EX2 R138, R138 ;  /* 0x0000008a008a7308 */ /* 0x000ff00000000800 */
[----:B------:R-:W-:Y:S01]  /*6ca0*/  MUFU.EX2 R41, R41 ;  /* 0x0000002900297308 */ /* 0x000fe20000000800 */
[----:B0-----:R-:W-:-:S05]  /*6cb0*/  FMNMX.FTZ R6, R24, R65, !PT ;  /* 0x0000004118067209 */ /* 0x001fca0007810000 */
[----:B------:R-:W-:Y:S02]  /*6cc0*/  FMUL.FTZ R28, R6, UR21 ;  /* 0x00000015061c7c20 */ /* 0x000fe40008410000 */
[----:B------:R-:W-:Y:S02]  /*6cd0*/  MUFU.EX2 R10, R10 ;  /* 0x0000000a000a7308 */ /* 0x000fe40000000800 */
[--C-:B------:R-:W-:Y:S01]  /*6ce0*/  FFMA.FTZ R151, R30, UR21, -R28.reuse ;  /* 0x000000151e977c23 */ /* 0x100fe2000801081c */
[--C-:B------:R-:W-:Y:S01]  /*6cf0*/  FFMA.FTZ R30, R31, UR21, -R28.reuse ;  /* 0x000000151f1e7c23 */ /* 0x100fe2000801081c */
[----:B------:R-:W-:Y:S02]  /*6d00*/  IMAD.U32 R31, RZ, RZ, UR37 ;  /* 0x00000025ff1f7e24 */ /* 0x000fe4000f8e00ff */
[--C-:B------:R-:W-:Y:S01]  /*6d10*/  FFMA.FTZ R26, R26, UR21, -R28.reuse ;  /* 0x000000151a1a7c23 */ /* 0x100fe2000801081c */
[--C-:B------:R-:W-:Y:S01]  /*6d20*/  FFMA.FTZ R149, R27, UR21, -R28.reuse ;  /* 0x000000151b957c23 */ /* 0x100fe2000801081c */
[----:B------:R-:W-:Y:S01]  /*6d30*/  VIADD R27, R23, 0x9 ;  /* 0x00000009171b7836 */ /* 0x000fe20000000000 */
[----:B------:R-:W-:Y:S01]  /*6d40*/  MUFU.EX2 R151, R151 ;  /* 0x0000009700977308 */ /* 0x000fe20000000800 */
[----:B------:R-:W-:Y:S01]  /*6d50*/  @!P1 LEA R31, R31, UR41, 0x3 ;  /* 0x000000291f1f9c11 */ /* 0x000fe2000f8e18ff */
[--C-:B------:R-:W-:Y:S01]  /*6d60*/  FFMA.FTZ R145, R34, UR21, -R28.reuse ;  /* 0x0000001522917c23 */ /* 0x100fe2000801081c */
[--C-:B------:R-:W-:Y:S01]  /*6d70*/  FFMA.FTZ R32, R35, UR21, -R28.reuse ;  /* 0x0000001523207c23 */ /* 0x100fe2000801081c */
[----:B------:R-:W-:Y:S01]  /*6d80*/  SEL R27, R27, 0x9, !P2 ;  /* 0x000000091b1b7807 */ /* 0x000fe20005000000 */
        /* <DEDUP_REMOVED lines=22> */
[----:B------:R-:W-:-:S05]  /*6ef0*/  ISETP.LT.AND P2, PT, RZ, UR24, PT ;  /* 0x00000018ff007c0c */ /* 0x000fca000bf41270 */
[----:B------:R-:W-:Y:S08]  /*6f00*/  MUFU.EX2 R145, R145 ;  /* 0x0000009100917308 */ /* 0x000ff00000000800 */
[----:B------:R-:W-:Y:S01]  /*6f10*/  MUFU.EX2 R32, R32 ;  /* 0x0000002000207308 */ /* 0x000fe20000000800 */
[----:B------:R-:W-:Y:S02]  /*6f20*/  WARPGROUP.DEPBAR.LE gsb0, 0x0 ;  /* 0x00008000000079c5 */ /* 0x000fe40000010000 */
[----:B------:R-:W-:Y:S01]  /*6f30*/  WARPGROUP.ARRIVE ;  /* 0x00000000000079c5 */ /* 0x000fe20000000000 */
[--C-:B------:R-:W-:Y:S01]  /*6f40*/  FFMA.FTZ R132, R56, UR21, -R7.reuse ;  /* 0x0000001538847c23 */ /* 0x100fe20008010807 */
[----:B------:R-:W-:Y:S01]  /*6f50*/  FFMA.FTZ R134, R60, UR21, -R7 ;  /* 0x000000153c867c23 */ /* 0x000fe20008010807 */
[----:B------:R-:W-:-:S02]  /*6f60*/  FADD.FTZ R7, -R6, R5 ;  /* 0x0000000506077221 */ /* 0x000fc40000010100 */
[----:B------:R-:W-:Y:S01]  /*6f70*/  MUFU.EX2 R147, R147 ;  /* 0x0000009300937308 */ /* 0x000fe20000000800 */
[--C-:B------:R-:W-:Y:S01]  /*6f80*/  FFMA.FTZ R133, R58, UR21, -R28.reuse ;  /* 0x000000153a857c23 */ /* 0x100fe2000801081c */
[----:B------:R-:W-:Y:S01]  /*6f90*/  HGMMA.64x64x16.F32.BF16 R88, R128, gdesc[UR4].tnspB, R88, gsb0 ;  /* 0x40e0000480587df0 */ /* 0x000fe20008001858 */
[----:B------:R-:W-:Y:S01]  /*6fa0*/  UIADD3 UR6, UR10, 0x300, URZ ;  /* 0x000003000a067890 */ /* 0x000fe2000fffe03f */
[----:B------:R-:W-:Y:S01]  /*6fb0*/  FMUL.FTZ R7, R7, UR21 ;  /* 0x0000001507077c20 */ /* 0x000fe20008410000 */
[----:B------:R-:W-:Y:S01]  /*6fc0*/  UMOV UR7, 0x40000040 ;  /* 0x4000004000077882 */ /* 0x000fe20000000000 */
[----:B------:R-:W-:Y:S02]  /*6fd0*/  FFMA.FTZ R135, R62, UR21, -R28 ;  /* 0x000000153e877c23 */ /* 0x000fe4000801081c */
[----:B------:R-:W-:Y:S08]  /*6fe0*/  MUFU.EX2 R34, R34 ;  /* 0x0000002200227308 */ /* 0x000ff00000000800 */
[----:B------:R-:W0:Y:S08]  /*6ff0*/  MUFU.EX2 R7, R7 ;  /* 0x0000000700077308 */ /* 0x000e300000000800 */
[----:B------:R-:W1:Y:S08]  /*7000*/  MUFU.EX2 R141, R141 ;  /* 0x0000008d008d7308 */ /* 0x000e700000000800 */
[----:B------:R-:W2:Y:S01]  /*7010*/  MUFU.EX2 R36, R36 ;  /* 0x0000002400247308 */ /* 0x000ea20000000800 */
[----:B0-----:R-:W-:-:S04]  /*7020*/  FFMA.FTZ R2, R7, R2, R26 ;  /* 0x0000000207027223 */ /* 0x001fc8000001001a */
[----:B------:R-:W-:Y:S01]  /*7030*/  FADD.FTZ R46, R149, R2 ;  /* 0x00000002952e7221 */ /* 0x000fe20000010000 */
[----:B------:R-:W-:Y:S01]  /*7040*/  FFMA.FTZ R2, R63, UR21, -R28 ;  /* 0x000000153f027c23 */ /* 0x000fe2000801081c */
[----:B------:R-:W-:Y:S01]  /*7050*/  F2FP.BF16.F32.PACK_AB R149, R149, R26 ;  /* 0x0000001a9595723e */ /* 0x000fe200000010ff */
[----:B------:R-:W0:Y:S01]  /*7060*/  MUFU.EX2 R143, R143 ;  /* 0x0000008f008f7308 */ /* 0x000e220000000800 */
[----:B------:R-:W-:Y:S01]  /*7070*/  FADD.FTZ R3, R151, R46 ;  /* 0x0000002e97037221 */ /* 0x000fe20000010000 */
[----:B------:R-:W-:-:S03]  /*7080*/  F2FP.BF16.F32.PACK_AB R151, R30, R151 ;  /* 0x000000971e97723e */ /* 0x000fc600000010ff */
[----:B------:R-:W-:-:S03]  /*7090*/  FADD.FTZ R46, R30, R3 ;  /* 0x000000031e2e7221 */ /* 0x000fc60000010000 */
[----:B------:R-:W3:Y:S01]  /*70a0*/  MUFU.EX2 R38, R38 ;  /* 0x0000002600267308 */ /* 0x000ee20000000800 */
[----:B------:R-:W-:Y:S01]  /*70b0*/  FADD.FTZ R3, R145, R46 ;  /* 0x0000002e91037221 */ /* 0x000fe20000010000 */
[----:B------:R-:W-:Y:S01]  /*70c0*/  FFMA.FTZ R46, R67, UR21, -R28 ;  /* 0x00000015432e7c23 */ /* 0x000fe2000801081c */
[C---:B------:R-:W-:Y:S02]  /*70d0*/  F2FP.BF16.F32.PACK_AB R145, R32.reuse, R145 ;  /* 0x000000912091723e */ /* 0x040fe400000010ff */
[----:B------:R-:W-:-:S03]  /*70e0*/  FADD.FTZ R50, R32, R3 ;  /* 0x0000000320327221 */ /* 0x000fc60000010000 */
[----:B------:R-:W4:Y:S01]  /*70f0*/  MUFU.EX2 R137, R137 ;  /* 0x0000008900897308 */ /* 0x000f220000000800 */
[----:B------:R-:W-:Y:S01]  /*7100*/  FADD.FTZ R3, R147, R50 ;  /* 0x0000003293037221 */ /* 0x000fe20000010000 */
[----:B------:R-:W-:-:S03]  /*7110*/  F2FP.BF16.F32.PACK_AB R147, R34, R147 ;  /* 0x000000932293723e */ /* 0x000fc600000010ff */
[----:B------:R-:W-:-:S03]  /*7120*/  FADD.FTZ R50, R34, R3 ;  /* 0x0000000322327221 */ /* 0x000fc60000010000 */
[----:B------:R-:W5:Y:S01]  /*7130*/  MUFU.EX2 R40, R40 ;  /* 0x0000002800287308 */ /* 0x000f620000000800 */
[----:B-1----:R-:W-:Y:S01]  /*7140*/  FADD.FTZ R3, R141, R50 ;  /* 0x000000328d037221 */ /* 0x002fe20000010000 */
[----:B--2---:R-:W-:-:S03]  /*7150*/  F2FP.BF16.F32.PACK_AB R141, R36, R141 ;  /* 0x0000008d248d723e */ /* 0x004fc600000010ff */
[----:B------:R-:W-:-:S03]  /*7160*/  FADD.FTZ R50, R36, R3 ;  /* 0x0000000324327221 */ /* 0x000fc60000010000 */
[----:B------:R-:W1:Y:S01]  /*7170*/  MUFU.EX2 R139, R139 ;  /* 0x0000008b008b7308 */ /* 0x000e620000000800 */
[----:B0-----:R-:W-:Y:S01]  /*7180*/  FADD.FTZ R3, R143, R50 ;  /* 0x000000328f037221 */ /* 0x001fe20000010000 */
[----:B---3--:R-:W-:-:S03]  /*7190*/  F2FP.BF16.F32.PACK_AB R143, R38, R143 ;  /* 0x0000008f268f723e */ /* 0x008fc600000010ff */
[----:B------:R-:W-:Y:S01]  /*71a0*/  FADD.FTZ R50, R38, R3 ;  /* 0x0000000326327221 */ /* 0x000fe20000010000 */
[----:B------:R-:W-:Y:S02]  /*71b0*/  WARPGROUP.DEPBAR.LE gsb0, 0x0 ;  /* 0x00008000000079c5 */ /* 0x000fe40000010000 */
[----:B------:R-:W-:Y:S01]  /*71c0*/  WARPGROUP.ARRIVE ;  /* 0x00000000000079c5 */ /* 0x000fe20000000000 */
[----:B------:R-:W0:Y:S01]  /*71d0*/  MUFU.EX2 R42, R42 ;  /* 0x0000002a002a7308 */ /* 0x000e220000000800 */
[----:B----4-:R-:W-:Y:S01]  /*71e0*/  FADD.FTZ R3, R137, R50 ;  /* 0x0000003289037221 */ /* 0x010fe20000010000 */
[--C-:B------:R-:W-:Y:S01]  /*71f0*/  FFMA.FTZ R129, R66, UR21, -R28.reuse ;  /* 0x0000001542817c23 */ /* 0x100fe2000801081c */
[----:B------:R-:W-:Y:S01]  /*7200*/  FFMA.FTZ R131, R70, UR21, -R28 ;  /* 0x0000001546837c23 */ /* 0x000fe2000801081c */
[----:B------:R-:W-:Y:S01]  /*7210*/  F2FP.BF16.F32.PACK_AB R128, R41, R8 ;  /* 0x000000082980723e */ /* 0x000fe200000010ff */
[----:B------:R-:W-:Y:S01]  /*7220*/  HGMMA.64x64x16.F32.BF16 R88, R124, gdesc[UR4].tnspB, R88, gsb0 ;  /* 0x40e000047c587df0 */ /* 0x000fe20008001858 */
[----:B------:R-:W-:Y:S01]  /*7230*/  UIADD3 UR6, UR10, 0x380, URZ ;  /* 0x000003800a067890 */ /* 0x000fe2000fffe03f */
[C---:B-----5:R-:W-:Y:S01]  /*7240*/  FADD.FTZ R50, R40.reuse, R3 ;  /* 0x0000000328327221 */ /* 0x060fe20000010000 */
[----:B------:R-:W-:Y:S01]  /*7250*/  UMOV UR7, 0x40000040 ;  /* 0x4000004000077882 */ /* 0x000fe20000000000 */
[----:B------:R-:W-:Y:S01]  /*7260*/  MUFU.EX2 R132, R132 ;  /* 0x0000008400847308 */ /* 0x000fe20000000800 */
[----:B------:R-:W-:Y:S01]  /*7270*/  F2FP.BF16.F32.PACK_AB R137, R40, R137 ;  /* 0x000000892889723e */ /* 0x000fe200000010ff */
[----:B-1----:R-:W-:-:S06]  /*7280*/  FADD.FTZ R3, R139, R50 ;  /* 0x000000328b037221 */ /* 0x002fcc0000010000 */
[----:B------:R-:W1:Y:S01]  /*7290*/  MUFU.EX2 R133, R133 ;  /* 0x0000008500857308 */ /* 0x000e620000000800 */
[C---:B0-----:R-:W-:Y:S01]  /*72a0*/  FADD.FTZ R30, R42.reuse, R3 ;  /* 0x000000032a1e7221 */ /* 0x041fe20000010000 */
[----:B------:R-:W-:-:S06]  /*72b0*/  F2FP.BF16.F32.PACK_AB R139, R42, R139 ;  /* 0x0000008b2a8b723e */ /* 0x000fcc00000010ff */
[----:B------:R-:W0:Y:S08]  /*72c0*/  MUFU.EX2 R44, R44 ;  /* 0x0000002c002c7308 */ /* 0x000e300000000800 */
[----:B------:R-:W-:Y:S01]  /*72d0*/  MUFU.EX2 R134, R134 ;  /* 0x0000008600867308 */ /* 0x000fe20000000800 */
[----:B-1----:R-:W-:-:S07]  /*72e0*/  FADD.FTZ R3, R133, R30 ;  /* 0x0000001e85037221 */ /* 0x002fce0000010000 */
[----:B------:R-:W1:Y:S01]  /*72f0*/  MUFU.EX2 R135, R135 ;  /* 0x0000008700877308 */ /* 0x000e620000000800 */
[C---:B0-----:R-:W-:Y:S01]  /*7300*/  FADD.FTZ R30, R44.reuse, R3 ;  /* 0x000000032c1e7221 */ /* 0x041fe20000010000 */
[----:B------:R-:W-:-:S06]  /*7310*/  F2FP.BF16.F32.PACK_AB R133, R44, R133 ;  /* 0x000000852c85723e */ /* 0x000fcc00000010ff */
[----:B------:R-:W0:Y:S08]  /*7320*/  MUFU.EX2 R2, R2 ;  /* 0x0000000200027308 */ /* 0x000e300000000800 */
        /* <DEDUP_REMOVED lines=9> */
[----:B------:R-:W-:Y:S02]  /*73c0*/  WARPGROUP.DEPBAR.LE gsb0, 0x0 ;  /* 0x00008000000079c5 */ /* 0x000fe40000010000 */
[----:B------:R-:W-:Y:S01]  /*73d0*/  WARPGROUP.ARRIVE ;  /* 0x00000000000079c5 */ /* 0x000fe20000000000 */
[----:B------:R-:W-:Y:S01]  /*73e0*/  FFMA.FTZ R125, R74, UR21, -R28 ;  /* 0x000000154a7d7c23 */ /* 0x000fe2000801081c */
[----:B------:R-:W-:Y:S02]  /*73f0*/  F2FP.BF16.F32.PACK_AB R129, R46, R129 ;  /* 0x000000812e81723e */ /* 0x000fe400000010ff */
[----:B------:R-:W-:Y:S01]  /*7400*/  MUFU.EX2 R12, R12 ;  /* 0x0000000c000c7308 */ /* 0x000fe20000000800 */
[----:B0-----:R-:W-:Y:S01]  /*7410*/  FADD.FTZ R3, R131, R30 ;  /* 0x0000001e83037221 */ /* 0x001fe20000010000 */
[----:B------:R-:W-:Y:S01]  /*7420*/  HGMMA.64x64x16.F32.BF16 R88, R120, gdesc[UR4].tnspB, R88, gsb0 ;  /* 0x40e0000478587df0 */ /* 0x000fe20008001858 */
[----:B------:R-:W-:-:S05]  /*7430*/  UIADD3 UR6, UR24, -0x1, URZ ;  /* 0xffffffff18067890 */ /* 0x000fca000fffe03f */
[----:B------:R-:W-:Y:S01]  /*7440*/  MUFU.EX2 R125, R125 ;  /* 0x0000007d007d7308 */ /* 0x000fe20000000800 */
[----:B--2---:R-:W-:Y:S01]  /*7450*/  F2FP.BF16.F32.PACK_AB R130, R49, R10 ;  /* 0x0000000a3182723e */ /* 0x004fe200000010ff */
[----:B------:R-:W-:-:S06]  /*7460*/  UMOV UR24, UR6 ;  /* 0x0000000600187c82 */ /* 0x000fcc0008000000 */
[----:B------:R-:W0:Y:S08]  /*7470*/  MUFU.EX2 R53, R53 ;  /* 0x0000003500357308 */ /* 0x000e300000000800 */
[----:B------:R-:W-:Y:S08]  /*7480*/  MUFU.EX2 R14, R14 ;  /* 0x0000000e000e7308 */ /* 0x000ff00000000800 */
[----:B------:R-:W-:Y:S01]  /*7490*/  MUFU.EX2 R78, R78 ;  /* 0x0000004e004e7308 */ /* 0x000fe20000000800 */
[----:B0-----:R-:W-:-:S07]  /*74a0*/  F2FP.BF16.F32.PACK_AB R124, R53, R12 ;  /* 0x0000000c357c723e */ /* 0x001fce00000010ff */
[----:B------:R-:W0:Y:S08]  /*74b0*/  MUFU.EX2 R57, R57 ;  /* 0x0000003900397308 */ /* 0x000e300000000800 */
[----:B------:R-:W1:Y:S08]  /*74c0*/  MUFU.EX2 R79, R79 ;  /* 0x0000004f004f7308 */ /* 0x000e700000000800 */
[----:B------:R-:W-:Y:S01]  /*74d0*/  MUFU.EX2 R20, R20 ;  /* 0x0000001400147308 */ /* 0x000fe20000000800 */
[----:B0-----:R-:W-:-:S07]  /*74e0*/  F2FP.BF16.F32.PACK_AB R126, R57, R14 ;  /* 0x0000000e397e723e */ /* 0x001fce00000010ff */
[----:B------:R-:W-:Y:S01]  /*74f0*/  MUFU.EX2 R82, R82 ;  /* 0x0000005200527308 */ /* 0x000fe20000000800 */
[----:B-1----:R-:W-:-:S07]  /*7500*/  F2FP.BF16.F32.PACK_AB R127, R79, R78 ;  /* 0x0000004e4f7f723e */ /* 0x002fce00000010ff */
        /* <DEDUP_REMOVED lines=8> */
[-C--:B------:R-:W-:Y:S01]  /*7590*/  FMUL.FTZ R95, R95, R7.reuse ;  /* 0x000000075f5f7220 */ /* 0x080fe20000410000 */
[-C--:B------:R-:W-:Y:S01]  /*75a0*/  FMUL.FTZ R98, R98, R7.reuse ;  /* 0x0000000762627220 */ /* 0x080fe20000410000 */
[-C--:B------:R-:W-:Y:S01]  /*75b0*/  FMUL.FTZ R99, R99, R7.reuse ;  /* 0x0000000763637220 */ /* 0x080fe20000410000 */
[----:B--2---:R-:W-:Y:S01]  /*75c0*/  IMAD.U32 R31, RZ, RZ, UR22 ;  /* 0x00000016ff1f7e24 */ /* 0x004fe2000f8e00ff */
        /* <DEDUP_REMOVED lines=9> */
[----:B-1----:R-:W-:-:S02]  /*7660*/  @!P1 VIADD R27, R31, 0x16860 ;  /* 0x000168601f1b9836 */ /* 0x002fc40000000000 */
[-C--:B------:R-:W-:Y:S01]  /*7670*/  FMUL.FTZ R111, R111, R7.reuse ;  /* 0x000000076f6f7220 */ /* 0x080fe20000410000 */
[-C--:B------:R-:W-:Y:S01]  /*7680*/  FMUL.FTZ R114, R114, R7.reuse ;  /* 0x0000000772727220 */ /* 0x080fe20000410000 */
[-C--:B------:R-:W-:Y:S01]  /*7690*/  FMUL.FTZ R115, R115, R7.reuse ;  /* 0x0000000773737220 */ /* 0x080fe20000410000 */
[-C--:B------:R-:W-:Y:S01]  /*76a0*/  FMUL.FTZ R118, R118, R7.reuse ;  /* 0x0000000776767220 */ /* 0x080fe20000410000 */
[----:B------:R-:W-:Y:S01]  /*76b0*/  @!P1 PRMT R31, RZ, 0x654, R27 ;  /* 0x00000654ff1f9816 */ /* 0x000fe2000000001b */
[----:B------:R-:W-:Y:S01]  /*76c0*/  FADD.FTZ R27, R13, R48 ;  /* 0x000000300d1b7221 */ /* 0x000fe20000010000 */
[----:B------:R-:W1:Y:S01]  /*76d0*/  MUFU.EX2 R5, R85 ;  /* 0x0000005500057308 */ /* 0x000e620000000800 */
[----:B------:R-:W-:Y:S01]  /*76e0*/  FMUL.FTZ R119, R119, R7 ;  /* 0x0000000777777220 */ /* 0x000fe20000410000 */
[----:B------:R2:W-:Y:S01]  /*76f0*/  @!P1 SYNCS.ARRIVE.TRANS64.RED.A1T0 RZ, [R31+URZ], RZ ;  /* 0x000000ff1fff99a7 */ /* 0x0005e2000810043f */
[----:B------:R-:W-:Y:S01]  /*7700*/  FADD.FTZ R48, R144, R27 ;  /* 0x0000001b90307221 */ /* 0x000fe20000010000 */
[----:B------:R-:W-:Y:S01]  /*7710*/  F2FP.BF16.F32.PACK_AB R144, R11, R144 ;  /* 0x000000900b90723e */ /* 0x000fe200000010ff */
[----:B------:R-:W-:Y:S01]  /*7720*/  FMUL.FTZ R88, R88, R4 ;  /* 0x0000000458587220 */ /* 0x000fe20000410000 */
[----:B0-----:R-:W-:Y:S01]  /*7730*/  F2FP.BF16.F32.PACK_AB R120, R61, R20 ;  /* 0x000000143d78723e */ /* 0x001fe200000010ff */
[----:B------:R-:W-:Y:S01]  /*7740*/  FADD.FTZ R27, R11, R48 ;  /* 0x000000300b1b7221 */ /* 0x000fe20000010000 */
[--C-:B------:R-:W-:Y:S01]  /*7750*/  FFMA.FTZ R48, R71, UR21, -R28.reuse ;  /* 0x0000001547307c23 */ /* 0x100fe2000801081c */
[----:B------:R-:W-:Y:S01]  /*7760*/  FFMA.FTZ R28, R87, UR21, -R28 ;  /* 0x00000015571c7c23 */ /* 0x000fe2000801081c */
[----:B---3--:R-:W-:Y:S01]  /*7770*/  F2FP.BF16.F32.PACK_AB R121, R83, R82 ;  /* 0x000000525379723e */ /* 0x008fe200000010ff */
[----:B------:R-:W-:Y:S01]  /*7780*/  FADD.FTZ R52, R146, R27 ;  /* 0x0000001b92347221 */ /* 0x000fe20000010000 */
[----:B------:R-:W-:Y:S01]  /*7790*/  F2FP.BF16.F32.PACK_AB R146, R15, R146 ;  /* 0x000000920f92723e */ /* 0x000fe200000010ff */
[----:B------:R-:W-:Y:S01]  /*77a0*/  MUFU.EX2 R123, R28 ;  /* 0x0000001c007b7308 */ /* 0x000fe20000000800 */
[-C--:B------:R-:W-:Y:S01]  /*77b0*/  FMUL.FTZ R89, R89, R4.reuse ;  /* 0x0000000459597220 */ /* 0x080fe20000410000 */
[----:B------:R-:W-:Y:S01]  /*77c0*/  FADD.FTZ R27, R15, R52 ;  /* 0x000000340f1b7221 */ /* 0x000fe20000010000 */
[----:B------:R-:W-:Y:S01]  /*77d0*/  FMUL.FTZ R92, R92, R4 ;  /* 0x000000045c5c7220 */ /* 0x000fe20000410000 */
[----:B-1----:R-:W-:Y:S01]  /*77e0*/  F2FP.BF16.F32.PACK_AB R122, R5, R24 ;  /* 0x00000018057a723e */ /* 0x002fe200000010ff */
[----:B------:R-:W-:Y:S01]  /*77f0*/  FMUL.FTZ R93, R93, R4 ;  /* 0x000000045d5d7220 */ /* 0x000fe20000410000 */
[----:B------:R-:W-:Y:S01]  /*7800*/  FADD.FTZ R52, R140, R27 ;  /* 0x0000001b8c347221 */ /* 0x000fe20000010000 */
[C---:B------:R-:W-:Y:S01]  /*7810*/  F2FP.BF16.F32.PACK_AB R140, R21.reuse, R140 ;  /* 0x0000008c158c723e */ /* 0x040fe200000010ff */
[----:B------:R-:W0:Y:S01]  /*7820*/  MUFU.EX2 R48, R48 ;  /* 0x0000003000307308 */ /* 0x000e220000000800 */
        /* <DEDUP_REMOVED lines=16> */
[C---:B0-----:R-:W-:Y:S01]  /*7930*/  FADD.FTZ R30, R48.reuse, R3 ;  /* 0x00000003301e7221 */ /* 0x041fe20000010000 */
[----:B------:R-:W-:Y:S01]  /*7940*/  FADD.FTZ R9, R25, R52 ;  /* 0x0000003419097221 */ /* 0x000fe20000010000 */
[----:B------:R-:W-:Y:S01]  /*7950*/  F2FP.BF16.F32.PACK_AB R131, R48, R131 ;  /* 0x000000833083723e */ /* 0x000fe200000010ff */
[----:B------:R-:W-:Y:S01]  /*7960*/  FMUL.FTZ R116, R116, R4 ;  /* 0x0000000474747220 */ /* 0x000fe20000410000 */
[----:B------:R-:W-:Y:S01]  /*7970*/  FADD.FTZ R3, R125, R30 ;  /* 0x0000001e7d037221 */ /* 0x000fe20000010000 */
[----:B------:R-:W-:Y:S01]  /*7980*/  FADD.FTZ R26, R138, R9 ;  /* 0x000000098a1a7221 */ /* 0x000fe20000010000 */
[----:B------:R-:W-:Y:S01]  /*7990*/  F2FP.BF16.F32.PACK_AB R138, R33, R138 ;  /* 0x0000008a218a723e */ /* 0x000fe200000010ff */
[----:B------:R-:W-:Y:S01]  /*79a0*/  FMUL.FTZ R117, R117, R4 ;  /* 0x0000000475757220 */ /* 0x000fe20000410000 */
[----:B------:R-:W-:-:S02]  /*79b0*/  IMAD.MOV.U32 R7, RZ, RZ, R0 ;  /* 0x000000ffff077224 */ /* 0x000fc400078e0000 */
[----:B------:R-:W-:Y:S02]  /*79c0*/  FADD.FTZ R9, R33, R26 ;  /* 0x0000001a21097221 */ /* 0x000fe40000010000 */
[----:B------:R-:W0:Y:S02]  /*79d0*/  MUFU.EX2 R26, R75 ;  /* 0x0000004b001a7308 */ /* 0x000e240000000800 */
[----:B------:R-:W-:Y:S01]  /*79e0*/  FADD.FTZ R32, R132, R9 ;  /* 0x0000000984207221 */ /* 0x000fe20000010000 */
[----:B------:R-:W-:-:S03]  /*79f0*/  F2FP.BF16.F32.PACK_AB R132, R45, R132 ;  /* 0x000000842d84723e */ /* 0x000fc600000010ff */
[----:B------:R-:W-:-:S04]  /*7a00*/  FADD.FTZ R9, R45, R32 ;  /* 0x000000202d097221 */ /* 0x000fc80000010000 */
[----:B------:R-:W-:Y:S01]  /*7a10*/  FADD.FTZ R32, R134, R9 ;  /* 0x0000000986207221 */ /* 0x000fe20000010000 */
[----:B------:R-:W-:-:S03]  /*7a20*/  F2FP.BF16.F32.PACK_AB R134, R37, R134 ;  /* 0x000000862586723e */ /* 0x000fc600000010ff */
[----:B------:R-:W-:Y:S01]  /*7a30*/  FADD.FTZ R9, R37, R32 ;  /* 0x0000002025097221 */ /* 0x000fe20000010000 */
[----:B0-----:R-:W-:-:S03]  /*7a40*/  FADD.FTZ R3, R26, R3 ;  /* 0x000000031a037221 */ /* 0x001fc60000010000 */
        /* <DEDUP_REMOVED lines=20> */
[----:B------:R-:W-:Y:S01]  /*7b90*/  IMAD.MOV.U32 R5, RZ, RZ, R6 ;  /* 0x000000ffff057224 */ /* 0x000fe200078e0006 */
[----:B--2---:R-:W-:Y:S06]  /*7ba0*/  @P2 BRA `(.L_x_12198) ;  /* 0xffffffe000e42947 */ /* 0x004fec000383ffff */
.L_x_12189:
[----:B------:R-:W-:Y:S06]  /*7bb0*/  BAR.ARV 0x8, 0x1a0 ;  /* 0x0206800000007b1d */ /* 0x000fec0000002000 */
[----:B------:R-:W-:Y:S05]  /*7bc0*/  @!P0 BRA `(.L_x_12199) ;  /* 0x0000000000048947 */ /* 0x000fea0003800000 */
[----:B------:R-:W-:Y:S01]  /*7bd0*/  BPT.TRAP 0x1 ;  /* 0x000000040000795c */ /* 0x000fe20000300000 */
.L_x_12199:
[----:B------:R-:W-:Y:S01]  /*7be0*/  ULEA UR5, UR37, UR41, 0x3 ;  /* 0x0000002925057291 */ /* 0x000fe2000f8e183f */
[----:B------:R-:W-:-:S05]  /*7bf0*/  IMAD.U32 R4, RZ, RZ, UR40 ;  /* 0x00000028ff047e24 */ /* 0x000fca000f8e00ff */
[----:B------:R-:W-:-:S04]  /*7c00*/  SHF.L.U32 R4, R4, 0x1f, RZ ;  /* 0x0000001f04047819 */ /* 0x000fc800000006ff */
[----:B------:R0:W1:Y:S01]  /*7c10*/  SYNCS.PHASECHK.TRANS64.TRYWAIT P2, [UR5+0x16850], R4 ;  /* 0x01685004ff0075a7 */ /* 0x0000620008040145 */
[----:B------:R-:W-:Y:S05]  /*7c20*/  @!P0 BRA `(.L_x_12200) ;  /* 0x0000000000048947 */ /* 0x000fea0003800000 */
[----:B------:R-:W-:Y:S01]  /*7c30*/  BPT.TRAP 0x1 ;  /* 0x000000040000795c */ /* 0x000fe20000300000 */
.L_x_12200:
[----:B-1----:R-:W-:Y:S05]  /*7c40*/  @P2 BRA `(.L_x_12201) ;  /* 0x0000000000082947 */ /* 0x002fea0003800000 */
[----:B------:R-:W1:Y:S02]  /*7c50*/  SYNCS.PHASECHK.TRANS64.TRYWAIT P0, [UR5+0x16850], R4 ;  /* 0x01685004ff0075a7 */ /* 0x000e640008000145 */
[----:B-1----:R-:W-:Y:S05]  /*7c60*/  @!P0 BRA `(.L_x_12202) ;  /* 0x0000006400788947 */ /* 0x002fea0003800000 */
.L_x_12201:
        /* <DEDUP_REMOVED lines=9> */
[----:B------:R-:W-:-:S03]  /*7d00*/  IMAD.U32 R12, RZ, RZ, UR21 ;  /* 0x00000015ff0c7e24 */ /* 0x000fc6000f8e00ff */
[----:B------:R-:W-:Y:S02]  /*7d10*/  ULEA UR4, UR37, UR4, 0xa ;  /* 0x0000000425047291 */ /* 0x000fe4000f8e503f */
        /* <DEDUP_REMOVED lines=9> */
[----:B0-----:R-:W-:-:S02]  /*7db0*/  FADD.FTZ R4, R4, R3 ;  /* 0x0000000304047221 */ /* 0x001fc40000010000 */
[----:B------:R-:W0:Y:S01]  /*7dc0*/  SHFL.BFLY PT, R8, R7, 0x1, 0x1f ;  /* 0x0c201f0007087f89 */ /* 0x000e2200000e0000 */
[----:B------:R-:W-:-:S03]  /*7dd0*/  IMAD.MOV.U32 R3, RZ, RZ, -0x800000 ;  /* 0xff800000ff037424 */ /* 0x000fc600078e00ff */
[----:B------:R-:W1:Y:S01]  /*7de0*/  SHFL.BFLY PT, R5, R4, 0x1, 0x1f ;  /* 0x0c201f0004057f89 */ /* 0x000e6200000e0000 */
[----:B0-----:R-:W-:Y:S01]  /*7df0*/  FADD.FTZ R11, R7, R8 ;  /* 0x00000008070b7221 */ /* 0x001fe20000010000 */
[----:B------:R-:W-:Y:S02]  /*7e00*/  IMAD.U32 R7, RZ, RZ, UR5 ;  /* 0x00000005ff077e24 */ /* 0x000fe4000f8e00ff */
[----:B-1----:R-:W-:Y:S02]  /*7e10*/  FADD.FTZ R10, R4, R5 ;  /* 0x00000005040a7221 */ /* 0x002fe40000010000 */
[----:B------:R-:W-:Y:S01]  /*7e20*/  FSETP.NE.FTZ.AND P2, PT, R11, RZ, PT ;  /* 0x000000ff0b00720b */ /* 0x000fe20003f55000 */
[----:B------:R-:W-:Y:S02]  /*7e30*/  IMAD.MOV.U32 R4, RZ, RZ, RZ ;  /* 0x000000ffff047224 */ /* 0x000fe400078e00ff */
[----:B------:R-:W-:Y:S01]  /*7e40*/  @!P1 VIADD R7, R7, 0x16860 ;  /* 0x0001686007079836 */ /* 0x000fe20000000000 */
[----:B------:R-:W-:Y:S01]  /*7e50*/  FSETP.NE.FTZ.AND P0, PT, R10, RZ, PT ;  /* 0x000000ff0a00720b */ /* 0x000fe20003f15000 */
[----:B------:R-:W-:-:S03]  /*7e60*/  IMAD.U32 R5, RZ, RZ, UR21 ;  /* 0x00000015ff057e24 */ /* 0x000fc6000f8e00ff */
[----:B------:R-:W-:-:S05]  /*7e70*/  @!P1 PRMT R7, RZ, 0x654, R7 ;  /* 0x00000654ff079816 */ /* 0x000fca0000000007 */
[----:B------:R-:W0:Y:S04]  /*7e80*/  @P2 MUFU.LG2 R9, R11 ;  /* 0x0000000b00092308 */ /* 0x000e280000000c00 */
[----:B------:R-:W-:-:S04]  /*7e90*/  @P0 FMUL.FTZ R5, R5, 0.69314718246459960938 ;  /* 0x3f31721805050820 */ /* 0x000fc80000410000 */
[----:B------:R-:W1:Y:S08]  /*7ea0*/  @P0 MUFU.LG2 R8, R10 ;  /* 0x0000000a00080308 */ /* 0x000e700000000c00 */
[----:B------:R2:W3:Y:S01]  /*7eb0*/  @P0 MUFU.RCP R21, R10 ;  /* 0x0000000a00150308 */ /* 0x0004e20000001000 */
[----:B0-----:R-:W-:-:S07]  /*7ec0*/  @P2 FMUL.FTZ R9, R9, 0.69314718246459960938 ;  /* 0x3f31721809092820 */ /* 0x001fce0000410000 */
[----:B------:R-:W0:Y:S01]  /*7ed0*/  @P2 MUFU.RCP R4, R11 ;  /* 0x0000000b00042308 */ /* 0x000e220000001000 */
[----:B--2---:R-:W-:Y:S01]  /*7ee0*/  @P2 FMUL.FTZ R10, R12, 0.69314718246459960938 ;  /* 0x3f3172180c0a2820 */ /* 0x004fe20000410000 */
[----:B------:R-:W-:Y:S02]  /*7ef0*/  WARPGROUP.DEPBAR.LE gsb0, 0x0 ;  /* 0x00008000000079c5 */ /* 0x000fe40000010000 */
[----:B------:R-:W-:Y:S01]  /*7f00*/  WARPGROUP.ARRIVE ;  /* 0x00000000000079c5 */ /* 0x000fe20000000000 */
[----:B-1----:R-:W-:Y:S01]  /*7f10*/  @P0 FMUL.FTZ R8, R8, 0.69314718246459960938 ;  /* 0x3f31721808080820 */ /* 0x002fe20000410000 */
[----:B------:R-:W-:-:S03]  /*7f20*/  @P2 FFMA.FTZ R2, R10, R6, R9 ;  /* 0x000000060a022223 */ /* 0x000fc60000010009 */
[----:B------:R-:W-:Y:S01]  /*7f30*/  @P0 FFMA.FTZ R3, R5, R0, R8 ;  /* 0x0000000005030223 */ /* 0x000fe20000010008 */
[----:B------:R-:W-:Y:S01]  /*7f40*/  HGMMA.64x64x16.F32.BF16 R88, R144, gdesc[UR4].tnspB, R88, gsb0 ;  /* 0x40e0000490587df0 */ /* 0x000fe20008001858 */
[----:B------:R-:W-:Y:S01]  /*7f50*/  UIADD3 UR6, UR4, 0x100, URZ ;  /* 0x0000010004067890 */ /* 0x000fe2000fffe03f */
[----:B------:R-:W-:Y:S01]  /*7f60*/  PLOP3.LUT P0, PT, PT, PT, PT, 0x8, 0x0 ;  /* 0x000000000000781c */ /* 0x000fe20003f0e170 */
        /* <DEDUP_REMOVED lines=50> */
[-C--:B0-----:R-:W-:Y:S01]  /*8290*/  FMUL.FTZ R51, R90, R4.reuse ;  /* 0x000000045a337220 */ /* 0x081fe20000410000 */
        /* <DEDUP_REMOVED lines=15> */
.L_x_12172:
        /* <DEDUP_REMOVED lines=18> */
[----:B------:R-:W-:Y:S02]  /*84b0*/  UISETP.NE.AND.EX UP0, UPT, UR9, URZ, UPT, UP0 ;  /* 0x0000003f0900728c */ /* 0x000fe4000bf05300 */
[----:B------:R-:W-:-:S02]  /*84c0*/  UISETP.NE.U32.AND UP1, UPT, UR6, URZ, UPT ;  /* 0x0000003f0600728c */ /* 0x000fc4000bf25070 */
[----:B------:R-:W-:Y:S02]  /*84d0*/  USHF.L.U32 UR10, UR46, 0x2, URZ ;  /* 0x000000022e0a7899 */ /* 0x000fe4000800063f */
[----:B------:R-:W-:Y:S02]  /*84e0*/  UISETP.NE.AND.EX UP1, UPT, UR7, URZ, UPT, UP1 ;  /* 0x0000003f0700728c */ /* 0x000fe4000bf25310 */
[----:B------:R-:W-:Y:S02]  /*84f0*/  USHF.L.U64.HI UR11, UR46, 0x2, UR45 ;  /* 0x000000022e0b7899 */ /* 0x000fe4000801022d */
[----:B------:R-:W-:Y:S02]  /*8500*/  UIADD3 UR4, UP2, UR10, UR6, URZ ;  /* 0x000000060a047290 */ /* 0x000fe4000ff5e03f */
[----:B------:R-:W-:Y:S02]  /*8510*/  @UP0 UIADD3 UR6, UP3, UR10, UR8, URZ ;  /* 0x000000080a060290 */ /* 0x000fe4000ff7e03f */
[----:B------:R-:W-:-:S02]  /*8520*/  UIADD3.X UR8, UR11, UR7, URZ, UP2, !UPT ;  /* 0x000000070b087290 */ /* 0x000fc400097fe43f */
[----:B------:R-:W-:Y:S01]  /*8530*/  @UP0 UIADD3.X UR7, UR11, UR9, URZ, UP3, !UPT ;  /* 0x000000090b070290 */ /* 0x000fe20009ffe43f */
[----:B------:R-:W-:Y:S02]  /*8540*/  MOV R12, R0 ;  /* 0x00000000000c7202 */ /* 0x000fe40000000f00 */
[----:B0-----:R-:W-:-:S03]  /*8550*/  MOV R13, R5 ;  /* 0x00000005000d7202 */ /* 0x001fc60000000f00 */
[----:B------:R-:W-:Y:S01]  /*8560*/  IMAD.WIDE R4, R154, 0x2, R12 ;  /* 0x000000029a047825 */ /* 0x000fe200078e020c */
[----:B------:R-:W-:Y:S02]  /*8570*/  BAR.SYNC.DEFER_BLOCKING 0x1, 0x180 ;  /* 0x0046000000007b1d */ /* 0x000fe40000010000 */
[C---:B------:R-:W-:Y:S02]  /*8580*/  IADD3 R11, P1, R4.reuse, 0x40, RZ ;  /* 0x00000040040b7810 */ /* 0x040fe40007f3e0ff */
[C---:B------:R-:W-:Y:S02]  /*8590*/  IADD3 R15, P0, R4.reuse, 0x60, RZ ;  /* 0x00000060040f7810 */ /* 0x040fe40007f1e0ff */
[C---:B------:R-:W-:Y:S02]  /*85a0*/  IADD3 R29, P2, R4.reuse, 0x20, RZ ;  /* 0x00000020041d7810 */ /* 0x040fe40007f5e0ff */
        /* <DEDUP_REMOVED lines=14> */
[----:B------:R-:W-:Y:S02]  /*8690*/  LOP3.LUT R14, R28, R29, RZ, 0x3c, !PT ;  /* 0x0000001d1c0e7212 */ /* 0x000fe400078e3cff */
[----:B------:R-:W-:Y:S02]  /*86a0*/  MOV R30, R4 ;  /* 0x00000004001e7202 */ /* 0x000fe40000000f00 */
[----:B------:R-:W-:-:S02]  /*86b0*/  F2FP.BF16.F32.PACK_AB R4, R52, R53 ;  /* 0x000000353404723e */ /* 0x000fc400000010ff */
[----:B------:R-:W-:Y:S02]  /*86c0*/  F2FP.BF16.F32.PACK_AB R5, R50, R51 ;  /* 0x000000333205723e */ /* 0x000fe400000010ff */
[----:B------:R-:W-:Y:S02]  /*86d0*/  MOV R28, R8 ;  /* 0x00000008001c7202 */ /* 0x000fe40000000f00 */
[----:B------:R-:W-:Y:S01]  /*86e0*/  MOV R29, R10 ;  /* 0x0000000a001d7202 */ /* 0x000fe20000000f00 */
[----:B------:R0:W-:Y:S01]  /*86f0*/  STSM.16.M88.4 [R30], R4 ;  /* 0x000000041e007844 */ /* 0x0001e20000000200 */
        /* <DEDUP_REMOVED lines=8> */
[----:B------:R-:W-:Y:S01]  /*8780*/  F2FP.BF16.F32.PACK_AB R43, R33, R34 ;  /* 0x00000022212b723e */ /* 0x000fe200000010ff */
[----:B0-----:R-:W-:Y:S01]  /*8790*/  IMAD.U32 R6, RZ, RZ, UR6 ;  /* 0x00000006ff067e24 */ /* 0x001fe2000f8e00ff */
[----:B------:R-:W-:Y:S01]  /*87a0*/  F2FP.BF16.F32.PACK_AB R33, R25, R26 ;  /* 0x0000001a1921723e */ /* 0x000fe200000010ff */
[----:B------:R-:W-:Y:S01]  /*87b0*/  IMAD.U32 R4, RZ, RZ, UR4 ;  /* 0x00000004ff047e24 */ /* 0x000fe2000f8e00ff */
[----:B------:R-:W-:Y:S01]  /*87c0*/  F2FP.BF16.F32.PACK_AB R34, R21, R24 ;  /* 0x000000181522723e */ /* 0x000fe200000010ff */
[----:B------:R1:W-:Y:S01]  /*87d0*/  STSM.16.M88.4 [R29], R40 ;  /* 0x000000281d007844 */ /* 0x0003e20000000200 */
[----:B------:R-:W-:Y:S01]  /*87e0*/  F2FP.BF16.F32.PACK_AB R35, R119, R20 ;  /* 0x000000147723723e */ /* 0x000fe200000010ff */
[----:B------:R-:W-:Y:S01]  /*87f0*/  IMAD.U32 R5, RZ, RZ, UR8 ;  /* 0x00000008ff057e24 */ /* 0x000fe2000f8e00ff */
[----:B------:R-:W-:Y:S01]  /*8800*/  PLOP3.LUT P0, PT, PT, PT, UP1, 0x80, 0x0 ;  /* 0x000000000000781c */ /* 0x000fe20003f0f018 */
[----:B------:R-:W-:Y:S01]  /*8810*/  IMAD.U32 R7, RZ, RZ, UR7 ;  /* 0x00000007ff077e24 */ /* 0x000fe2000f8e00ff */
[----:B------:R-:W-:Y:S01]  /*8820*/  PLOP3.LUT P1, PT, PT, PT, UP0, 0x80, 0x0 ;  /* 0x000000000000781c */ /* 0x000fe20003f2f008 */
[----:B------:R1:W-:Y:S01]  /*8830*/  STSM.16.M88.4 [R28], R32 ;  /* 0x000000201c007844 */ /* 0x0003e20000000200 */
[----:B------:R-:W-:Y:S09]  /*8840*/  BAR.SYNC.DEFER_BLOCKING 0x1, 0x180 ;  /* 0x0046000000007b1d */ /* 0x000ff20000010000 */
[----:B------:R-:W2:Y:S04]  /*8850*/  @P0 LDG.E R14, desc[UR38][R4.64] ;  /* 0x00000026040e0981 */ /* 0x000ea8000c1e1900 */
[----:B------:R-:W3:Y:S01]  /*8860*/  @P1 LDG.E R6, desc[UR38][R6.64] ;  /* 0x0000002606061981 */ /* 0x000ee2000c1e1900 */
[----:B------:R-:W-:Y:S01]  /*8870*/  UMOV UR4, URZ ;  /* 0x0000003f00047c82 */ /* 0x000fe20008000000 */
[----:B------:R-:W-:Y:S01]  /*8880*/  ULDC UR10, c[0x0][0xa88] ;  /* 0x0002a200000a7ab9 */ /* 0x000fe20000000800 */
[----:B--2---:R-:W-:-:S02]  /*8890*/  @P0 R2UR UR4, R14 ;  /* 0x000000000e0402ca */ /* 0x004fc400000e0000 */
[----:B---3--:R-:W-:Y:S01]  /*88a0*/  @P1 R2UR UR10, R6 ;  /* 0x00000000060a12ca */ /* 0x008fe200000e0000 */
[----:B-1----:R-:W-:-:S14]  /*88b0*/  @P1 BRA `(.L_x_12205) ;  /* 0x0000000000181947 */ /* 0x002fdc0003800000 */
[----:B------:R-:W-:Y:S05]  /*88c0*/  @!P0 BRA `(.L_x_12205) ;  /* 0x0000000000148947 */ /* 0x000fea0003800000 */
[----:B------:R-:W2:Y:S04]  /*88d0*/  LDG.E R7, desc[UR38][R4.64] ;  /* 0x0000002604077981 */ /* 0x000ea8000c1e1900 */
[----:B------:R-:W3:Y:S01]  /*88e0*/  LDG.E R6, desc[UR38][R4.64+0x4] ;  /* 0x0000042604067981 */ /* 0x000ee2000c1e1900 */
[----:B--2---:R-:W-:Y:S02]  /*88f0*/  R2UR UR6, R7 ;  /* 0x00000000070672ca */ /* 0x004fe400000e0000 */
[----:B---3--:R-:W-:-:S13]  /*8900*/  R2UR UR10, R6 ;  /* 0x00000000060a72ca */ /* 0x008fda00000e0000 */
[----:B------:R-:W-:-:S12]  /*8910*/  UIADD3 UR10, -UR6, UR10, URZ ;  /* 0x0000000a060a7290 */ /* 0x000fd8000fffe13f */
.L_x_12205:
[----:B------:R-:W-:Y:S01]  /*8920*/  USHF.R.S32.HI UR14, URZ, 0x1f, UR44 ;  /* 0x0000001f3f0e7899 */ /* 0x000fe2000801142c */
[----:B------:R-:W-:Y:S01]  /*8930*/  IMAD.U32 R4, RZ, RZ, UR43 ;  /* 0x0000002bff047e24 */ /* 0x000fe2000f8e00ff */
[----:B------:R-:W-:Y:S01]  /*8940*/  ULDC.64 UR12, c[0x0][0xb70] ;  /* 0x0002dc00000c7ab9 */ /* 0x000fe20000000a00 */
[----:B------:R-:W-:Y:S01]  /*8950*/  USHF.R.S32.HI UR9, URZ, 0x1f, UR4 ;  /* 0x0000001f3f097899 */ /* 0x000fe20008011404 */
[----:B------:R-:W-:Y:S01]  /*8960*/  IMAD R5, R16, 0x40, R22 ;  /* 0x0000004010057824 */ /* 0x000fe200078e0216 */
[----:B------:R-:W-:Y:S01]  /*8970*/  UIMAD UR11, UR14, UR12, URZ ;  /* 0x0000000c0e0b72a4 */ /* 0x000fe2000f8e023f */
[----:B------:R-:W-:Y:S01]  /*8980*/  IMAD R7, R4, 0xc0, R19 ;  /* 0x000000c004077824 */ /* 0x000fe200078e0213 */
[----:B------:R-:W-:Y:S01]  /*8990*/  UMOV UR8, UR4 ;  /* 0x0000000400087c82 */ /* 0x000fe20008000000 */
[----:B------:R-:W-:Y:S01]  /*89a0*/  USEL UR45, UR45, URZ, !UP1 ;  /* 0x0000003f2d2d7287 */ /* 0x000fe2000c800000 */
[----:B------:R-:W-:Y:S01]  /*89b0*/  IMAD.WIDE R12, R5, 0x2, R12 ;  /* 0x00000002050c7825 */ /* 0x000fe200078e020c */
[----:B------:R-:W-:Y:S01]  /*89c0*/  UIMAD.WIDE.U32 UR6, UR44, UR12, UR8 ;  /* 0x0000000c2c0672a5 */ /* 0x000fe2000f8e0008 */
[----:B------:R-:W-:Y:S01]  /*89d0*/  SHF.R.S32.HI R4, RZ, 0x1f, R7 ;  /* 0x0000001fff047819 */ /* 0x000fe20000011407 */
[----:B------:R-:W-:Y:S01]  /*89e0*/  UIMAD UR11, UR44, UR13, UR11 ;  /* 0x0000000d2c0b72a4 */ /* 0x000fe2000f8e020b */
[----:B------:R-:W-:Y:S01]  /*89f0*/  LOP3.LUT P0, RZ, R152, 0x3, RZ, 0xc0, !PT ;  /* 0x0000000398ff7812 */ /* 0x000fe2000780c0ff */
[----:B------:R-:W-:Y:S01]  /*8a00*/  USEL UR46, UR46, URZ, !UP1 ;  /* 0x0000003f2e2e7287 */ /* 0x000fe2000c800000 */
[C---:B------:R-:W-:Y:S01]  /*8a10*/  IADD3 R11, P3, R12.reuse, 0x3000, RZ ;  /* 0x000030000c0b7810 */ /* 0x040fe20007f7e0ff */
[----:B------:R-:W-:Y:S01]  /*8a20*/  ULDC.64 UR12, c[0x0][0xb78] ;  /* 0x0002de00000c7ab9 */ /* 0x000fe20000000a00 */
[----:B------:R-:W-:Y:S01]  /*8a30*/  UIADD3 UR7, UR7, UR11, URZ ;  /* 0x0000000b07077290 */ /* 0x000fe2000fffe03f */
[----:B------:R-:W-:Y:S01]  /*8a40*/  LOP3.LUT R25, R12, 0x380, RZ, 0xc0, !PT ;  /* 0x000003800c197812 */ /* 0x000fe200078ec0ff */
[----:B------:R-:W-:-:S02]  /*8a50*/  UIMAD UR8, UR45, UR12, URZ ;  /* 0x0000000c2d0872a4 */ /* 0x000fc4000f8e023f */
[----:B------:R-:W-:Y:S01]  /*8a60*/  UIMAD.WIDE.U32 UR6, UR46, UR12, UR6 ;  /* 0x0000000c2e0672a5 */ /* 0x000fe2000f8e0006 */
[----:B------:R-:W-:Y:S01]  /*8a70*/  SHF.R.U64 R25, R25, 0x3, RZ ;  /* 0x0000000319197819 */ /* 0x000fe200000012ff */
[----:B------:R-:W-:-:S03]  /*8a80*/  UIMAD UR8, UR46, UR13, UR8 ;  /* 0x0000000d2e0872a4 */ /* 0x000fc6000f8e0208 */
[----:B------:R-:W-:Y:S01]  /*8a90*/  ULDC.64 UR12, c[0x0][0xaa0] ;  /* 0x0002a800000c7ab9 */ /* 0x000fe20000000a00 */
[----:B------:R-:W-:Y:S02]  /*8aa0*/  IADD3 R6, P1, R7, UR6, RZ ;  /* 0x0000000607067c10 */ /* 0x000fe4000ff3e0ff */
[----:B------:R-:W-:Y:S01]  /*8ab0*/  IMAD.U32 R9, RZ, RZ, UR8 ;  /* 0x00000008ff097e24 */ /* 0x000fe2000f8e00ff */
[----:B------:R-:W-:Y:S01]  /*8ac0*/  LOP3.LUT R24, R25, R12, RZ, 0x3c, !PT ;  /* 0x0000000c19187212 */ /* 0x000fe200078e3cff */
[----:B------:R-:W-:-:S03]  /*8ad0*/  IMAD.MOV.U32 R25, RZ, RZ, R13 ;  /* 0x000000ffff197224 */ /* 0x000fc600078e000d */
[----:B------:R-:W-:Y:S01]  /*8ae0*/  IADD3.X R5, R4, UR7, R9, P1, !PT ;  /* 0x0000000704057c10 */ /* 0x000fe20008ffe409 */
[----:B------:R-:W-:Y:S01]  /*8af0*/  ULDC.64 UR6, c[0x0][0xb40] ;  /* 0x0002d00000067ab9 */ /* 0x000fe20000000a00 */
[C---:B------:R-:W-:Y:S01]  /*8b00*/  VIADD R4, R7.reuse, 0x8 ;  /* 0x0000000807047836 */ /* 0x040fe20000000000 */
[C---:B------:R-:W-:Y:S01]  /*8b10*/  LEA R28, P2, R6.reuse, UR6, 0x2 ;  /* 0x00000006061c7c11 */ /* 0x040fe2000f8410ff */
[----:B------:R-:W-:Y:S01]  /*8b20*/  IMAD.X R9, RZ, RZ, R13, P3 ;  /* 0x000000ffff097224 */ /* 0x000fe200018e060d */
[----:B------:R-:W-:Y:S02]  /*8b30*/  ISETP.GE.OR P1, PT, R7, UR10, P0 ;  /* 0x0000000a07007c0c */ /* 0x000fe40008726670 */
[----:B------:R-:W-:Y:S02]  /*8b40*/  LEA.HI.X R29, R6, UR7, R5, 0x2, P2 ;  /* 0x00000007061d7c11 */ /* 0x000fe400090f1405 */
[C---:B------:R-:W-:Y:S02]  /*8b50*/  IADD3 R17, P2, R12.reuse, 0x1800, RZ ;  /* 0x000018000c117810 */ /* 0x040fe40007f5e0ff */
[----:B------:R-:W-:-:S02]  /*8b60*/  IADD3 R7, P4, R12, 0x4800, RZ ;  /* 0x000048000c077810 */ /* 0x000fc40007f9e0ff */
[----:B------:R-:W-:Y:S01]  /*8b70*/  ISETP.GE.OR P0, PT, R4, UR10, P0 ;  /* 0x0000000a04007c0c */ /* 0x000fe20008706670 */
[----:B------:R-:W-:Y:S01]  /*8b80*/  UIMAD UR6, UR9, UR12, URZ ;  /* 0x0000000c090672a4 */ /* 0x000fe2000f8e023f */
[----:B------:R-:W-:Y:S01]  /*8b90*/  LOP3.LUT R8, R17, 0x380, RZ, 0xc0, !PT ;  /* 0x0000038011087812 */ /* 0x000fe200078ec0ff */
[--C-:B------:R-:W-:Y:S01]  /*8ba0*/  IMAD.X R15, RZ, RZ, R13.reuse, P2 ;  /* 0x000000ffff0f7224 */ /* 0x100fe200010e060d */
[----:B------:R-:W-:Y:S01]  /*8bb0*/  LOP3.LUT R6, R11, 0x380, RZ, 0xc0, !PT ;  /* 0x000003800b067812 */ /* 0x000fe200078ec0ff */
[----:B------:R-:W-:Y:S01]  /*8bc0*/  IMAD.X R5, RZ, RZ, R13, P4 ;  /* 0x000000ffff057224 */ /* 0x000fe200020e060d */
[----:B------:R-:W-:Y:S01]  /*8bd0*/  LOP3.LUT R4, R7, 0x380, RZ, 0xc0, !PT ;  /* 0x0000038007047812 */ /* 0x000fe200078ec0ff */
[--C-:B------:R-:W-:Y:S01]  /*8be0*/  IMAD.MOV.U32 R20, RZ, RZ, R22.reuse ;  /* 0x000000ffff147224 */ /* 0x100fe200078e0016 */
[----:B------:R-:W-:Y:S01]  /*8bf0*/  SHF.R.U64 R8, R8, 0x3, RZ ;  /* 0x0000000308087819 */ /* 0x000fe200000012ff */
[----:B------:R-:W-:Y:S01]  /*8c00*/  @!P1 STG.E desc[UR38][R28.64], R3 ;  /* 0x000000031c009986 */ /* 0x000fe2000c101926 */
[----:B------:R-:W-:Y:S01]  /*8c10*/  SHF.R.U64 R6, R6, 0x3, RZ ;  /* 0x0000000306067819 */ /* 0x000fe200000012ff */
[----:B------:R-:W-:Y:S01]  /*8c20*/  ULDC.64 UR8, c[0x0][0xae0] ;  /* 0x0002b80000087ab9 */ /* 0x000fe20000000a00 */
[----:B------:R-:W-:Y:S01]  /*8c30*/  SHF.R.U64 R4, R4, 0x3, RZ ;  /* 0x0000000304047819 */ /* 0x000fe200000012ff */
[----:B------:R0:W-:Y:S01]  /*8c40*/  @!P0 STG.E desc[UR38][R28.64+0x20], R2 ;  /* 0x000020021c008986 */ /* 0x0001e2000c101926 */
[----:B------:R-:W-:Y:S01]  /*8c50*/  LOP3.LUT R14, R8, R17, RZ, 0x3c, !PT ;  /* 0x00000011080e7212 */ /* 0x000fe200078e3cff */
[----:B------:R-:W-:Y:S01]  /*8c60*/  IMAD.U32 R17, RZ, RZ, UR12 ;  /* 0x0000000cff117e24 */ /* 0x000fe2000f8e00ff */
[----:B------:R-:W-:Y:S01]  /*8c70*/  SHF.R.S32.HI R21, RZ, 0x1f, R22 ;  /* 0x0000001fff157819 */ /* 0x000fe20000011416 */
[----:B------:R-:W-:Y:S01]  /*8c80*/  UIMAD UR6, UR4, UR13, UR6 ;  /* 0x0000000d040672a4 */ /* 0x000fe2000f8e0206 */
[----:B------:R-:W-:Y:S01]  /*8c90*/  LOP3.LUT R8, R6, R11, RZ, 0x3c, !PT ;  /* 0x0000000b06087212 */ /* 0x000fe200078e3cff */
[----:B------:R-:W5:Y:S01]  /*8ca0*/  LD.E.128 R24, desc[UR38][R24.64] ;  /* 0x0000002618187980 */ /* 0x000f62000c101d00 */
[----:B------:R-:W-:-:S03]  /*8cb0*/  LOP3.LUT R4, R4, R7, RZ, 0x3c, !PT ;  /* 0x0000000704047212 */ /* 0x000fc600078e3cff */
[----:B------:R-:W5:Y:S01]  /*8cc0*/  LD.E.128 R12, desc[UR38][R14.64] ;  /* 0x000000260e0c7980 */ /* 0x000f62000c101d00 */
[----:B0-----:R-:W-:-:S03]  /*8cd0*/  IMAD.WIDE.U32 R2, R17, UR4, R20 ;  /* 0x0000000411027c25 */ /* 0x001fc6000f8e0014 */
[----:B------:R-:W5:Y:S01]  /*8ce0*/  LD.E.128 R8, desc[UR38][R8.64] ;  /* 0x0000002608087980 */ /* 0x000f62000c101d00 */
[----:B------:R-:W-:-:S03]  /*8cf0*/  VIADD R3, R3, UR6 ;  /* 0x0000000603037c36 */ /* 0x000fc60008000000 */
[----:B------:R-:W5:Y:S01]  /*8d00*/  LD.E.128 R4, desc[UR38][R4.64] ;  /* 0x0000002604047980 */ /* 0x000f62000c101d00 */
[----:B------:R-:W-:Y:S01]  /*8d10*/  IMAD.U32 R17, RZ, RZ, UR8 ;  /* 0x00000008ff117e24 */ /* 0x000fe2000f8e00ff */
[----:B------:R-:W-:Y:S01]  /*8d20*/  UIMAD UR4, UR14, UR8, URZ ;  /* 0x000000080e0472a4 */ /* 0x000fe2000f8e023f */
[----:B------:R-:W-:Y:S01]  /*8d30*/  @!PT LDS RZ, [RZ] ;  /* 0x00000000fffff984 */ /* 0x000fe20000000800 */
[----:B------:R-:W-:Y:S01]  /*8d40*/  @!PT LDS RZ, [RZ] ;  /* 0x00000000fffff984 */ /* 0x000fe20000000800 */
[----:B------:R-:W-:Y:S01]  /*8d50*/  @!PT LDS RZ, [RZ] ;  /* 0x00000000fffff984 */ /* 0x000fe20000000800 */
[----:B------:R-:W-:Y:S01]  /*8d60*/  @!PT LDS RZ, [RZ] ;  /* 0x00000000fffff984 */ /* 0x000fe20000000800 */
[----:B------:R0:W-:Y:S06]  /*8d70*/  MEMBAR.ALL.CTA ;  /* 0x0000000000007992 */ /* 0x0001ec0000008000 */
[----:B0-----:R-:W0:Y:S01]  /*8d80*/  FENCE.VIEW.ASYNC.S ;  /* 0x00000000000073c6 */ /* 0x001e220000000000 */
[----:B------:R-:W-:Y:S01]  /*8d90*/  IMAD.WIDE.U32 R2, R17, UR44, R2 ;  /* 0x0000002c11027c25 */ /* 0x000fe2000f8e0002 */
[----:B------:R-:W-:Y:S01]  /*8da0*/  ULDC UR6, c[0x0][0xa8c] ;  /* 0x0002a30000067ab9 */ /* 0x000fe20000000800 */
[----:B------:R-:W-:Y:S01]  /*8db0*/  UIMAD UR10, UR43, -0xc0, UR10 ;  /* 0xffffff402b0a78a4 */ /* 0x000fe2000f8e020a */
[----:B------:R-:W-:Y:S01]  /*8dc0*/  ISETP.GE.AND P0, PT, R22, UR6, PT ;  /* 0x0000000616007c0c */ /* 0x000fe2000bf06270 */
[C---:B------:R-:W-:Y:S01]  /*8dd0*/  VIADD R17, R16.reuse, 0x30 ;  /* 0x0000003010117836 */ /* 0x040fe20000000000 */
[----:B------:R-:W-:Y:S01]  /*8de0*/  UIMAD UR4, UR44, UR9, UR4 ;  /* 0x000000092c0472a4 */ /* 0x000fe2000f8e0204 */
[C---:B------:R-:W-:Y:S01]  /*8df0*/  VIADD R20, R16.reuse, 0x60 ;  /* 0x0000006010147836 */ /* 0x040fe20000000000 */
[----:B------:R-:W-:Y:S01]  /*8e00*/  ULDC.64 UR6, c[0x0][0xae8] ;  /* 0x0002ba0000067ab9 */ /* 0x000fe20000000a00 */
[----:B------:R-:W-:Y:S01]  /*8e10*/  VIADD R21, R16, 0x90 ;  /* 0x0000009010157836 */ /* 0x000fe20000000000 */
[----:B------:R-:W-:-:S02]  /*8e20*/  ISETP.GE.OR P3, PT, R17, UR10, P0 ;  /* 0x0000000a11007c0c */ /* 0x000fc40008766670 */
[----:B------:R-:W-:Y:S02]  /*8e30*/  ISETP.GE.OR P1, PT, R20, UR10, P0 ;  /* 0x0000000a14007c0c */ /* 0x000fe40008726670 */
[----:B------:R-:W-:Y:S01]  /*8e40*/  ISETP.GE.OR P2, PT, R21, UR10, P0 ;  /* 0x0000000a15007c0c */ /* 0x000fe20008746670 */
[----:B------:R-:W-:Y:S01]  /*8e50*/  VIADD R3, R3, UR4 ;  /* 0x0000000403037c36 */ /* 0x000fe20008000000 */
[----:B------:R-:W-:Y:S01]  /*8e60*/  ISETP.GE.OR P0, PT, R16, UR10, P0 ;  /* 0x0000000a10007c0c */ /* 0x000fe20008706670 */
[----:B------:R-:W-:Y:S01]  /*8e70*/  UIMAD UR4, UR45, UR6, URZ ;  /* 0x000000062d0472a4 */ /* 0x000fe2000f8e023f */
        /* <DEDUP_REMOVED lines=8> */
[----:B------:R-:W-:-:S02]  /*8f00*/  IMAD.U32 R29, RZ, RZ, UR43 ;  /* 0x0000002bff1d7e24 */ /* 0x000fc4000f8e00ff */
[----:B------:R-:W-:Y:S02]  /*8f10*/  VIADD R35, R33, UR4 ;  /* 0x0000000421237c36 */ /* 0x000fe40008000000 */
[----:B------:R-:W-:Y:S01]  /*8f20*/  IMAD.WIDE R28, R29, 0xc0, R16 ;  /* 0x000000c01d1c7825 */ /* 0x000fe200078e0210 */
        /* <DEDUP_REMOVED lines=12> */
.L_x_12207:
[----:B------:R-:W-:Y:S05]  /*8ff0*/  BSYNC B1 ;  /* 0x0000000000017941 */ /* 0x000fea0003800000 */
.L_x_12206:
[----:B------:R-:W-:Y:S04]  /*9000*/  BSSY B1, `(.L_x_12208) ;  /* 0x000000f000017945 */ /* 0x000fe80003800000 */
[----:B------:R-:W-:Y:S05]  /*9010*/  @P3 BRA `(.L_x_12209) ;  /* 0x0000000000343947 */ /* 0x000fea0003800000 */
[----:B-1----:R-:W-:Y:S01]  /*9020*/  IADD3 R21, P0, R28, 0x30, RZ ;  /* 0x000000301c157810 */ /* 0x002fe20007f1e0ff */
        /* <DEDUP_REMOVED lines=11> */
[----:B-----5:R2:W-:Y:S02]  /*90e0*/  STG.E.128 desc[UR38][R20.64], R12 ;  /* 0x0000000c14007986 */ /* 0x0205e4000c101d26 */
.L_x_12209:
[----:B------:R-:W-:Y:S05]  /*90f0*/  BSYNC B1 ;  /* 0x0000000000017941 */ /* 0x000fea0003800000 */
.L_x_12208:
        /* <DEDUP_REMOVED lines=15> */
.L_x_12211:
[----:B------:R-:W-:Y:S05]  /*91f0*/  BSYNC B1 ;  /* 0x0000000000017941 */ /* 0x000fea0003800000 */
.L_x_12210:
        /* <DEDUP_REMOVED lines=15> */
.L_x_12204:
        /* <DEDUP_REMOVED lines=31> */
.L_x_12213:
        /* <DEDUP_REMOVED lines=32> */
.L_x_12215:
[----:B------:R-:W-:Y:S05]  /*96e0*/  BSYNC B1 ;  /* 0x0000000000017941 */ /* 0x000fea0003800000 */
.L_x_12214:
[----:B------:R-:W-:Y:S01]  /*96f0*/  ULDC.64 UR6, c[0x0][0xaa0] ;  /* 0x0002a80000067ab9 */ /* 0x000fe20000000a00 */
[----:B------:R-:W-:Y:S01]  /*9700*/  IMAD.MOV.U32 R2, RZ, RZ, R22 ;  /* 0x000000ffff027224 */ /* 0x000fe200078e0016 */
[----:B------:R-:W-:Y:S01]  /*9710*/  ULDC UR9, c[0x0][0xa8c] ;  /* 0x0002a30000097ab9 */ /* 0x000fe20000000800 */
[----:B0-----:R-:W-:Y:S01]  /*9720*/  IMAD.MOV.U32 R3, RZ, RZ, R9 ;  /* 0x000000ffff037224 */ /* 0x001fe200078e0009 */
[----:B------:R-:W-:Y:S01]  /*9730*/  ISETP.GE.AND P0, PT, R22, UR9, PT ;  /* 0x0000000916007c0c */ /* 0x000fe2000bf06270 */
[----:B------:R-:W-:Y:S01]  /*9740*/  IMAD R0, R6, UR6, RZ ;  /* 0x0000000606007c24 */ /* 0x000fe2000f8e02ff */
[----:B------:R-:W-:Y:S01]  /*9750*/  ULDC.64 UR10, c[0x0][0xae0] ;  /* 0x0002b800000a7ab9 */ /* 0x000fe20000000a00 */
[C---:B------:R-:W-:Y:S01]  /*9760*/  IMAD.WIDE.U32 R2, R7.reuse, UR6, R2 ;  /* 0x0000000607027c25 */ /* 0x040fe2000f8e0002 */
[----:B------:R-:W-:Y:S01]  /*9770*/  UIMAD UR6, UR8, UR10, URZ ;  /* 0x0000000a080672a4 */ /* 0x000fe2000f8e023f */
[----:B------:R-:W-:Y:S02]  /*9780*/  BSSY B1, `(.L_x_12216) ;  /* 0x0000025000017945 */ /* 0x000fe40003800000 */
[----:B------:R-:W-:Y:S01]  /*9790*/  IMAD R7, R7, UR7, R0 ;  /* 0x0000000707077c24 */ /* 0x000fe2000f8e0200 */
[----:B------:R-:W-:Y:S01]  /*97a0*/  UIMAD UR7, UR43, -0xc0, UR4 ;  /* 0xffffff402b0778a4 */ /* 0x000fe2000f8e0204 */
[C---:B------:R-:W-:Y:S01]  /*97b0*/  VIADD R0, R16.reuse, 0x30 ;  /* 0x0000003010007836 */ /* 0x040fe20000000000 */
[----:B------:R-:W-:Y:S01]  /*97c0*/  UIMAD UR6, UR44, UR11, UR6 ;  /* 0x0000000b2c0672a4 */ /* 0x000fe2000f8e0206 */
[----:B------:R-:W-:Y:S01]  /*97d0*/  VIADD R4, R16, 0x90 ;  /* 0x0000009010047836 */ /* 0x000fe20000000000 */
[----:B------:R-:W-:Y:S01]  /*97e0*/  ULDC.64 UR8, c[0x0][0xae8] ;  /* 0x0002ba0000087ab9 */ /* 0x000fe20000000a00 */
[----:B------:R-:W-:Y:S01]  /*97f0*/  IMAD.IADD R3, R3, 0x1, R7 ;  /* 0x0000000103037824 */ /* 0x000fe200078e0207 */
[----:B------:R-:W-:Y:S01]  /*9800*/  ISETP.GE.OR P3, PT, R0, UR7, P0 ;  /* 0x0000000700007c0c */ /* 0x000fe20008766670 */
[----:B------:R-:W-:Y:S01]  /*9810*/  VIADD R0, R16, 0x60 ;  /* 0x0000006010007836 */ /* 0x000fe20000000000 */
[----:B------:R-:W-:Y:S01]  /*9820*/  ISETP.GE.OR P2, PT, R4, UR7, P0 ;  /* 0x0000000704007c0c */ /* 0x000fe20008746670 */
[----:B------:R-:W-:Y:S01]  /*9830*/  IMAD.U32 R5, RZ, RZ, UR10 ;  /* 0x0000000aff057e24 */ /* 0x000fe2000f8e00ff */
[----:B------:R-:W-:Y:S01]  /*9840*/  UIMAD UR4, UR45, UR8, URZ ;  /* 0x000000082d0472a4 */ /* 0x000fe2000f8e023f */
[----:B------:R-:W-:Y:S01]  /*9850*/  SHF.R.S32.HI R7, RZ, 0x1f, R16 ;  /* 0x0000001fff077819 */ /* 0x000fe20000011410 */
[----:B------:R-:W-:Y:S01]  /*9860*/  IMAD.U32 R9, RZ, RZ, UR43 ;  /* 0x0000002bff097e24 */ /* 0x000fe2000f8e00ff */
[----:B------:R-:W-:Y:S01]  /*9870*/  ISETP.GE.OR P1, PT, R0, UR7, P0 ;  /* 0x0000000700007c0c */ /* 0x000fe20008726670 */
[----:B------:R-:W-:Y:S01]  /*9880*/  IMAD.WIDE.U32 R2, R5, UR44, R2 ;  /* 0x0000002c05027c25 */ /* 0x000fe2000f8e0002 */
[----:B------:R-:W-:Y:S01]  /*9890*/  ISETP.GE.OR P0, PT, R16, UR7, P0 ;  /* 0x0000000710007c0c */ /* 0x000fe20008706670 */
[----:B------:R-:W-:-:S02]  /*98a0*/  UIMAD UR4, UR46, UR9, UR4 ;  /* 0x000000092e0472a4 */ /* 0x000fc4000f8e0204 */
[----:B------:R-:W-:Y:S02]  /*98b0*/  VIADD R3, R3, UR6 ;  /* 0x0000000603037c36 */ /* 0x000fe40008000000 */
[----:B------:R-:W-:Y:S02]  /*98c0*/  IMAD.U32 R5, RZ, RZ, UR8 ;  /* 0x00000008ff057e24 */ /* 0x000fe4000f8e00ff */
[----:B------:R-:W-:Y:S02]  /*98d0*/  IMAD.MOV.U32 R6, RZ, RZ, R16 ;  /* 0x000000ffff067224 */ /* 0x000fe400078e0010 */
[----:B------:R-:W-:-:S04]  /*98e0*/  IMAD.WIDE.U32 R4, R5, UR46, R2 ;  /* 0x0000002e05047c25 */ /* 0x000fc8000f8e0002 */
        /* <DEDUP_REMOVED lines=14> */
.L_x_12217:
[----:B------:R-:W-:Y:S05]  /*99d0*/  BSYNC B1 ;  /* 0x0000000000017941 */ /* 0x000fea0003800000 */
.L_x_12216:
        /* <DEDUP_REMOVED lines=15> */
.L_x_12219:
[----:B------:R-:W-:Y:S05]  /*9ad0*/  BSYNC B1 ;  /* 0x0000000000017941 */ /* 0x000fea0003800000 */
.L_x_12218:
        /* <DEDUP_REMOVED lines=15> */
.L_x_12221:
[----:B------:R-:W-:Y:S05]  /*9bd0*/  BSYNC B1 ;  /* 0x0000000000017941 */ /* 0x000fea0003800000 */
.L_x_12220:
        /* <DEDUP_REMOVED lines=14> */
.L_x_12212:
[----:B------:R-:W-:Y:S05]  /*9cc0*/  BSYNC B0 ;  /* 0x0000000000007941 */ /* 0x000fea0003800000 */
.L_x_12203:
[----:B------:R-:W-:Y:S02]  /*9cd0*/  ULDC UR4, c[0x0][0xc14] ;  /* 0x0003050000047ab9 */ /* 0x000fe40000000800 */
[----:B------:R-:W-:-:S13]  /*9ce0*/  ISETP.GE.AND P0, PT, R31, UR4, PT ;  /* 0x000000041f007c0c */ /* 0x000fda000bf06270 */
[----:B------:R-:W-:Y:S05]  /*9cf0*/  @!P0 BRA `(.L_x_12222) ;  /* 0xffffff7000248947 */ /* 0x000fea000383ffff */
[----:B------:R-:W-:Y:S05]  /*9d00*/  EXIT ;  /* 0x000000000000794d */ /* 0x000fea0003800000 */
.L_x_12167:
        /* <DEDUP_REMOVED lines=61> */
.L_x_12227:
        /* <DEDUP_REMOVED lines=14> */
.L_x_12226:
[----:B------:R-:W-:Y:S05]  /*a1c0*/  BSYNC B0 ;  /* 0x0000000000007941 */ /* 0x000fea0003800000 */
.L_x_12225:
        /* <DEDUP_REMOVED lines=25> */
.L_x_12223:
        /* <DEDUP_REMOVED lines=20> */
.L_x_12228:
[----:B---3--:R-:W-:Y:S01]  /*a4a0*/  IMAD R16, R16, UR4, R13 ;  /* 0x0000000410107c24 */ /* 0x008fe2000f8e020d */
[----:B------:R-:W-:Y:S01]  /*a4b0*/  IABS R2, R4 ;  /* 0x0000000400027213 */ /* 0x000fe20000000000 */
[----:B01----:R-:W-:-:S03]  /*a4c0*/  IMAD.MOV R11, RZ, RZ, -R3 ;  /* 0x000000ffff0b7224 */ /* 0x003fc600078e0a03 */
[----:B--2---:R-:W-:Y:S01]  /*a4d0*/  IADD3 R7, -R16, UR6, RZ ;  /* 0x0000000610077c10 */ /* 0x004fe2000fffe1ff */
        /* <DEDUP_REMOVED lines=55> */
.L_x_12224:
[----:B------:R-:W-:Y:S02]  /*a850*/  IMAD.MOV.U32 R17, RZ, RZ, RZ ;  /* 0x000000ffff117224 */ /* 0x000fe400078e00ff */
[----:B------:R-:W-:Y:S02]  /*a860*/  IMAD.U32 R16, RZ, RZ, UR6 ;  /* 0x00000006ff107e24 */ /* 0x000fe4000f8e00ff */
[----:B------:R-:W-:-:S07]  /*a870*/  IMAD.MOV.U32 R18, RZ, RZ, RZ ;  /* 0x000000ffff127224 */ /* 0x000fce00078e00ff */
.L_x_12229:
        /* <DEDUP_REMOVED lines=16> */
.L_x_12295:
[----:B--2---:R-:W2:Y:S02]  /*a980*/  LDC.64 R2, c[0x0][0xc60] ;  /* 0x00031800ff027b82 */ /* 0x004ea40000000a00 */
[----:B--2---:R-:W-:-:S05]  /*a990*/  IMAD.WIDE R2, R19, 0x4, R2 ;  /* 0x0000000413027825 */ /* 0x004fca00078e0202 */
[----:B------:R-:W2:Y:S01]  /*a9a0*/  LDG.E R27, desc[UR38][R2.64] ;  /* 0x00000026021b7981 */ /* 0x000ea2000c1e1900 */
[----:B------:R-:W-:Y:S05]  /*a9b0*/  YIELD ;  /* 0x0000000000007946 */ /* 0x000fea0003800000 */
[----:B------:R-:W-:Y:S01]  /*a9c0*/  ULDC.64 UR4, c[0x0][0xa28] ;  /* 0x00028a0000047ab9 */ /* 0x000fe20000000a00 */
[----:B0-----:R-:W-:Y:S01]  /*a9d0*/  IMAD.MOV.U32 R0, RZ, RZ, RZ ;  /* 0x000000ffff007224 */ /* 0x001fe200078e00ff */
[----:B------:R-:W-:Y:S01]  /*a9e0*/  ISETP.NE.U32.AND P0, PT, RZ, UR4, PT ;  /* 0x00000004ff007c0c */ /* 0x000fe2000bf05070 */
[----:B------:R-:W-:Y:S01]  /*a9f0*/  IMAD.MOV.U32 R8, RZ, RZ, RZ ;  /* 0x000000ffff087224 */ /* 0x000fe200078e00ff */
[----:B------:R-:W-:-:S02]  /*aa00*/  ULDC.64 UR6, c[0x0][0xa08] ;  /* 0x0002820000067ab9 */ /* 0x000fc40000000a00 */
[----:B------:R-:W-:Y:S02]  /*aa10*/  ISETP.NE.AND.EX P0, PT, RZ, UR5, PT, P0 ;  /* 0x00000005ff007c0c */ /* 0x000fe4000bf05300 */
        /* <DEDUP_REMOVED lines=21> */
[----:B------:R-:W-:-:S03]  /*ab70*/  ISETP.NE.U32.AND P0, PT, RZ, UR6, PT ;  /* 0x00000006ff007c0c */ /* 0x000fc6000bf05070 */
[----:B--2---:R0:W-:Y:S02]  /*ab80*/  STL [R1+0x8], R8 ;  /* 0x0000080801007387 */ /* 0x0041e40000100800 */
[----:B0-----:R-:W-:Y:S01]  /*ab90*/  IMAD.U32 R8, RZ, RZ, UR4 ;  /* 0x00000004ff087e24 */ /* 0x001fe2000f8e00ff */
        /* <DEDUP_REMOVED lines=10> */
[----:B0-----:R-:W-:Y:S06]  /*ac40*/  @P1 BRA `(.L_x_12231) ;  /* 0x0000000000101947 */ /* 0x001fec0003800000 */
[----:B------:R-:W-:Y:S05]  /*ac50*/  @!P2 BRA `(.L_x_12231) ;  /* 0x00000000000ca947 */ /* 0x000fea0003800000 */
[----:B------:R-:W2:Y:S04]  /*ac60*/  LDG.E R7, desc[UR38][R2.64] ;  /* 0x0000002602077981 */ /* 0x000ea8000c1e1900 */
[----:B-----5:R-:W2:Y:S02]  /*ac70*/  LDG.E R8, desc[UR38][R2.64+0x4] ;  /* 0x0000042602087981 */ /* 0x020ea4000c1e1900 */
[----:B--2---:R-:W-:-:S07]  /*ac80*/  IMAD.IADD R8, R8, 0x1, -R7 ;  /* 0x0000000108087824 */ /* 0x004fce00078e0a07 */
.L_x_12231:
[----:B------:R-:W-:Y:S01]  /*ac90*/  IMAD.MOV.U32 R23, RZ, RZ, RZ ;  /* 0x000000ffff177224 */ /* 0x000fe200078e00ff */
[----:B------:R-:W-:-:S05]  /*aca0*/  ULDC.64 UR4, c[0x0][0xa20] ;  /* 0x0002880000047ab9 */ /* 0x000fca0000000a00 */
[----:B------:R-:W2:Y:S01]  /*acb0*/  @P0 LDG.E R23, desc[UR38][R4.64] ;  /* 0x0000002604170981 */ /* 0x000ea2000c1e1900 */
[----:B------:R-:W-:-:S04]  /*acc0*/  ISETP.NE.U32.AND P1, PT, RZ, UR4, PT ;  /* 0x00000004ff007c0c */ /* 0x000fc8000bf25070 */
[----:B------:R-:W-:Y:S01]  /*acd0*/  ISETP.NE.AND.EX P1, PT, RZ, UR5, PT, P1 ;  /* 0x00000005ff007c0c */ /* 0x000fe2000bf25310 */
[----:B--2--5:R-:W-:-:S12]  /*ace0*/  IMAD.IADD R23, R23, 0x1, R0 ;  /* 0x0000000117177824 */ /* 0x024fd800078e0200 */
[----:B------:R-:W-:Y:S05]  /*acf0*/  @!P1 BRA `(.L_x_12232) ;  /* 0x0000000000109947 */ /* 0x000fea0003800000 */
[----:B------:R-:W-:-:S04]  /*ad00*/  IADD3 R2, P0, R29, UR4, RZ ;  /* 0x000000041d027c10 */ /* 0x000fc8000ff1e0ff */
[----:B------:R-:W-:-:S05]  /*ad10*/  IADD3.X R3, R10, UR5, RZ, P0, !PT ;  /* 0x000000050a037c10 */ /* 0x000fca00087fe4ff */
[----:B------:R0:W5:Y:S01]  /*ad20*/  LDG.E R9, desc[UR38][R2.64] ;  /* 0x0000002602097981 */ /* 0x000162000c1e1900 */
[----:B------:R-:W-:Y:S05]  /*ad30*/  BRA `(.L_x_12233) ;  /* 0x0000000000107947 */ /* 0x000fea0003800000 */
.L_x_12232:
[----:B------:R-:W-:Y:S05]  /*ad40*/  @!P0 BRA `(.L_x_12233) ;  /* 0x00000000000c8947 */ /* 0x000fea0003800000 */
[----:B------:R-:W2:Y:S04]  /*ad50*/  LDG.E R2, desc[UR38][R4.64] ;  /* 0x0000002604027981 */ /* 0x000ea8000c1e1900 */
[----:B------:R-:W2:Y:S02]  /*ad60*/  LDG.E R9, desc[UR38][R4.64+0x4] ;  /* 0x0000042604097981 */ /* 0x000ea4000c1e1900 */
[----:B--2---:R-:W-:-:S07]  /*ad70*/  IMAD.IADD R9, R9, 0x1, -R2 ;  /* 0x0000000109097824 */ /* 0x004fce00078e0a02 */
.L_x_12233:
[----:B0-----:R-:W-:Y:S01]  /*ad80*/  IMAD R3, R17, 0xc0, RZ ;  /* 0x000000c011037824 */ /* 0x001fe200078e02ff */
[----:B------:R-:W-:Y:S01]  /*ad90*/  BSSY B6, `(.L_x_12234) ;  /* 0x0000234000067945 */ /* 0x000fe20003800000 */
[----:B-----5:R-:W-:-:S03]  /*ada0*/  IMAD.IADD R9, R9, 0x1, -R0 ;  /* 0x0000000109097824 */ /* 0x020fc600078e0a00 */
[----:B------:R-:W-:Y:S01]  /*adb0*/  IADD3 R8, -R8, 0x13f, R3 ;  /* 0x0000013f08087810 */ /* 0x000fe20007ffe103 */
[----:B------:R-:W-:-:S04]  /*adc0*/  VIADD R0, R9, 0x7f ;  /* 0x0000007f09007836 */ /* 0x000fc80000000000 */
[----:B------:R-:W-:Y:S01]  /*add0*/  IMAD.IADD R8, R9, 0x1, R8 ;  /* 0x0000000109087824 */ /* 0x000fe200078e0208 */
[----:B------:R-:W-:-:S04]  /*ade0*/  SHF.R.S32.HI R3, RZ, 0x1f, R0 ;  /* 0x0000001fff037819 */ /* 0x000fc80000011400 */
[----:B------:R-:W-:Y:S02]  /*adf0*/  SHF.R.S32.HI R5, RZ, 0x1f, R8 ;  /* 0x0000001fff057819 */ /* 0x000fe40000011408 */
[----:B------:R-:W-:Y:S02]  /*ae00*/  LEA.HI R3, R3, R0, RZ, 0x7 ;  /* 0x0000000003037211 */ /* 0x000fe400078f38ff */
[----:B------:R-:W-:Y:S02]  /*ae10*/  LEA.HI R5, R5, R8, RZ, 0x7 ;  /* 0x0000000805057211 */ /* 0x000fe400078f38ff */
[----:B------:R-:W-:Y:S02]  /*ae20*/  SHF.R.S32.HI R3, RZ, 0x7, R3 ;  /* 0x00000007ff037819 */ /* 0x000fe40000011403 */
[----:B------:R-:W-:-:S04]  /*ae30*/  SHF.R.S32.HI R28, RZ, 0x7, R5 ;  /* 0x00000007ff1c7819 */ /* 0x000fc80000011405 */
        /* <DEDUP_REMOVED lines=18> */
.L_x_12235:
        /* <DEDUP_REMOVED lines=22> */
.L_x_12237:
        /* <DEDUP_REMOVED lines=19> */
.L_x_12239:
        /* <DEDUP_REMOVED lines=16> */
.L_x_12238:
[----:B------:R-:W2:Y:S01]  /*b2f0*/  LDL.LU R21, [R1] ;  /* 0x0000000001157983 */ /* 0x000ea20000300800 */
[----:B------:R-:W-:Y:S01]  /*b300*/  ULDC.64 UR4, c[0x0][0x9f8] ;  /* 0x00027e0000047ab9 */ /* 0x000fe20000000a00 */
[----:B------:R-:W0:Y:S02]  /*b310*/  LDC R0, c[0x0][0x428] ;  /* 0x00010a00ff007b82 */ /* 0x000e240000000800 */
[----:B------:R-:W3:Y:S01]  /*b320*/  LDL.LU R20, [R1+0x8] ;  /* 0x0000080001147983 */ /* 0x000ee20000300800 */
[----:B------:R-:W-:Y:S01]  /*b330*/  ISETP.NE.U32.AND P0, PT, RZ, UR4, PT ;  /* 0x00000004ff007c0c */ /* 0x000fe2000bf05070 */
[----:B------:R-:W-:-:S03]  /*b340*/  IMAD.MOV.U32 R6, RZ, RZ, R27 ;  /* 0x000000ffff067224 */ /* 0x000fc600078e001b */
        /* <DEDUP_REMOVED lines=21> */
.L_x_12240:
        /* <DEDUP_REMOVED lines=18> */
.L_x_12311:
[----:B------:R-:W-:Y:S01]  /*b5c0*/  UMOV UR4, 0xffffffff ;  /* 0xffffffff00047882 */ /* 0x000fe20000000000 */
[----:B------:R-:W-:Y:S02]  /*b5d0*/  SHF.R.S32.HI R9, RZ, 0x1f, R6 ;  /* 0x0000001fff097819 */ /* 0x000fe40000011406 */
[----:B------:R-:W-:Y:S05]  /*b5e0*/  BRA.DIV UR4, `(.L_x_12242) ;  /* 0x0000002e04647947 */ /* 0x000fea000b800000 */
[----:B------:R-:W-:-:S13]  /*b5f0*/  ELECT P6, URZ, PT ;  /* 0x00000000003f782f */ /* 0x000fda00038c0000 */
.L_x_12314:
        /* <DEDUP_REMOVED lines=22> */
.L_x_12244:
[----:B------:R-:W-:Y:S01]  /*b760*/  IMAD R5, R22, 0x8, R25 ;  /* 0x0000000816057824 */ /* 0x000fe200078e0219 */
[----:B------:R-:W-:-:S04]  /*b770*/  SHF.L.U32 R4, R24, 0x1f, RZ ;  /* 0x0000001f18047819 */ /* 0x000fc800000006ff */
[----:B------:R-:W2:Y:S02]  /*b780*/  SYNCS.PHASECHK.TRANS64.TRYWAIT P0, [R5+URZ+0x16840], R4 ;  /* 0x01684004050075a7 */ /* 0x000ea4000800017f */
[----:B--2---:R-:W-:Y:S05]  /*b790*/  @!P0 BRA `(.L_x_12245) ;  /* 0x0000002c00188947 */ /* 0x004fea0003800000 */
.L_x_12315:
        /* <DEDUP_REMOVED lines=9> */
.L_x_12246:
        /* <DEDUP_REMOVED lines=16> */
[----:B--2---:R-:W-:Y:S01]  /*b930*/  NOP ;  /* 0x0000000000007918 */ /* 0x004fe20000000000 */
.L_x_12243:
        /* <DEDUP_REMOVED lines=27> */
.L_x_12316:
[----:B------:R-:W-:Y:S05]  /*baf0*/  BSYNC B0 ;  /* 0x0000000000007941 */ /* 0x000fea0003800000 */
.L_x_12247:
        /* <DEDUP_REMOVED lines=39> */
.L_x_12255:
[----:B0-----:R-:W-:Y:S01]  /*bd70*/  IMAD R3, R12, 0x8, R25 ;  /* 0x000000080c037824 */ /* 0x001fe200078e0219 */
[----:B------:R-:W-:-:S04]  /*bd80*/  SHF.L.U32 R2, R13, 0x1f, RZ ;  /* 0x0000001f0d027819 */ /* 0x000fc800000006ff */
[----:B------:R-:W0:Y:S02]  /*bd90*/  SYNCS.PHASECHK.TRANS64.TRYWAIT P0, [R3+URZ+0x16840], R2 ;  /* 0x01684002030075a7 */ /* 0x000e24000800017f */
[----:B0-----:R-:W-:Y:S05]  /*bda0*/  @!P0 BRA `(.L_x_12256) ;  /* 0x0000002400bc8947 */ /* 0x001fea0003800000 */
.L_x_12317:
        /* <DEDUP_REMOVED lines=9> */
.L_x_12257:
        /* <DEDUP_REMOVED lines=21> */
.L_x_12318:
[----:B------:R-:W-:Y:S05]  /*bf90*/  @P1 BRA `(.L_x_12259) ;  /* 0x0000000000181947 */ /* 0x000fea0003800000 */
[----:B------:R-:W-:Y:S01]  /*bfa0*/  ISETP.NE.AND P0, PT, R26, RZ, PT ;  /* 0x000000ff1a00720c */ /* 0x000fe20003f05270 */
[----:B0-----:R-:W-:Y:S02]  /*bfb0*/  IMAD R2, R22, 0x8, R25 ;  /* 0x0000000816027824 */ /* 0x001fe400078e0219 */
[----:B------:R-:W-:-:S04]  /*bfc0*/  IMAD.MOV.U32 R3, RZ, RZ, 0x4000 ;  /* 0x00004000ff037424 */ /* 0x000fc800078e00ff */
[----:B------:R2:W-:Y:S06]  /*bfd0*/  SYNCS.ARRIVE.TRANS64 RZ, [R2+URZ+0x16850], R3 ;  /* 0x0168500302ff79a7 */ /* 0x0005ec000800003f */
[----:B------:R-:W-:Y:S05]  /*bfe0*/  @!P0 BRA `(.L_x_12259) ;  /* 0x0000000000048947 */ /* 0x000fea0003800000 */
[----:B------:R-:W-:Y:S01]  /*bff0*/  BPT.TRAP 0x1 ;  /* 0x000000040000795c */ /* 0x000fe20000300000 */
.L_x_12259:
        /* <DEDUP_REMOVED lines=20> */
.L_x_12254:
[----:B------:R-:W-:Y:S05]  /*c140*/  BSYNC B2 ;  /* 0x0000000000027941 */ /* 0x000fea0003800000 */
.L_x_12253:
[----:B------:R-:W-:Y:S02]  /*c150*/  VIADD R10, R28, 0xfffffffd ;  /* 0xfffffffd1c0a7836 */ /* 0x000fe40000000000 */
[----:B------:R-:W-:Y:S02]  /*c160*/  IMAD.MOV.U32 R22, RZ, RZ, R12 ;  /* 0x000000ffff167224 */ /* 0x000fe400078e000c */
[----:B------:R-:W-:-:S07]  /*c170*/  IMAD.MOV.U32 R24, RZ, RZ, R13 ;  /* 0x000000ffff187224 */ /* 0x000fce00078e000d */
.L_x_12252:
[----:B------:R-:W-:Y:S05]  /*c180*/  BSYNC B1 ;  /* 0x0000000000017941 */ /* 0x000fea0003800000 */
.L_x_12251:
[----:B------:R-:W-:-:S13]  /*c190*/  ISETP.NE.AND P0, PT, R11, RZ, PT ;  /* 0x000000ff0b00720c */ /* 0x000fda0003f05270 */
[----:B------:R-:W-:Y:S05]  /*c1a0*/  @!P0 BRA `(.L_x_12250) ;  /* 0x0000000800ec8947 */ /* 0x000fea0003800000 */
[----:B------:R-:W-:-:S07]  /*c1b0*/  IMAD.MOV.U32 R4, RZ, RZ, R8 ;  /* 0x000000ffff047224 */ /* 0x000fce00078e0008 */
.L_x_12274:
        /* <DEDUP_REMOVED lines=31> */
.L_x_12262:
[----:B------:R-:W-:Y:S01]  /*c3b0*/  IMAD R3, R11, 0x8, R25 ;  /* 0x000000080b037824 */ /* 0x000fe200078e0219 */
[----:B------:R-:W-:-:S04]  /*c3c0*/  SHF.L.U32 R2, R12, 0x1f, RZ ;  /* 0x0000001f0c027819 */ /* 0x000fc800000006ff */
[----:B------:R-:W2:Y:S02]  /*c3d0*/  SYNCS.PHASECHK.TRANS64.TRYWAIT P0, [R3+URZ+0x16840], R2 ;  /* 0x01684002030075a7 */ /* 0x000ea4000800017f */
[----:B--2---:R-:W-:Y:S05]  /*c3e0*/  @!P0 BRA `(.L_x_12263) ;  /* 0x0000002000548947 */ /* 0x004fea0003800000 */
.L_x_12319:
        /* <DEDUP_REMOVED lines=9> */
.L_x_12264:
        /* <DEDUP_REMOVED lines=21> */
.L_x_12320:
[----:B------:R-:W-:Y:S05]  /*c5d0*/  @P0 BRA `(.L_x_12266) ;  /* 0x0000000000140947 */ /* 0x000fea0003800000 */
[----:B------:R-:W-:Y:S01]  /*c5e0*/  ISETP.NE.AND P1, PT, R26, RZ, PT ;  /* 0x000000ff1a00720c */ /* 0x000fe20003f25270 */
[----:B------:R-:W-:-:S04]  /*c5f0*/  IMAD.MOV.U32 R2, RZ, RZ, 0x4000 ;  /* 0x00004000ff027424 */ /* 0x000fc800078e00ff */
[----:B------:R2:W-:Y:S08]  /*c600*/  SYNCS.ARRIVE.TRANS64 RZ, [R3+URZ+0x50], R2 ;  /* 0x0000500203ff79a7 */ /* 0x0005f0000800003f */
[----:B------:R-:W-:Y:S05]  /*c610*/  @!P1 BRA `(.L_x_12266) ;  /* 0x0000000000049947 */ /* 0x000fea0003800000 */
[----:B------:R-:W-:Y:S01]  /*c620*/  BPT.TRAP 0x1 ;  /* 0x000000040000795c */ /* 0x000fe20000300000 */
.L_x_12266:
        /* <DEDUP_REMOVED lines=19> */
.L_x_12261:
[----:B------:R-:W-:Y:S05]  /*c760*/  BSYNC B1 ;  /* 0x0000000000017941 */ /* 0x000fea0003800000 */
.L_x_12260:
        /* <DEDUP_REMOVED lines=30> */
.L_x_12269:
[----:B------:R-:W-:Y:S01]  /*c950*/  IMAD R2, R22, 0x8, R25 ;  /* 0x0000000816027824 */ /* 0x000fe200078e0219 */
[----:B------:R-:W-:-:S04]  /*c960*/  SHF.L.U32 R3, R24, 0x1f, RZ ;  /* 0x0000001f18037819 */ /* 0x000fc800000006ff */
[----:B------:R-:W2:Y:S02]  /*c970*/  SYNCS.PHASECHK.TRANS64.TRYWAIT P0, [R2+URZ+0x16840], R3 ;  /* 0x01684003020075a7 */ /* 0x000ea4000800017f */
[----:B--2---:R-:W-:Y:S05]  /*c980*/  @!P0 BRA `(.L_x_12270) ;  /* 0x0000001c00148947 */ /* 0x004fea0003800000 */
.L_x_12321:
        /* <DEDUP_REMOVED lines=9> */
.L_x_12271:
        /* <DEDUP_REMOVED lines=20> */
[----:B------:R-:W2:Y:S02]  /*cb60*/  SYNCS.PHASECHK.TRANS64.TRYWAIT P1, [R2+URZ+0x60], R3 ;  /* 0x00006003020075a7 */ /* 0x000ea4000802017f */
[----:B0-2---:R-:W-:Y:S05]  /*cb70*/  @!P1 BRA `(.L_x_12272) ;  /* 0x0000001800ac9947 */ /* 0x005fea0003800000 */
.L_x_12322:
[----:B------:R-:W-:Y:S05]  /*cb80*/  @P0 BRA `(.L_x_12273) ;  /* 0x0000000000140947 */ /* 0x000fea0003800000 */
[----:B------:R-:W-:Y:S01]  /*cb90*/  ISETP.NE.AND P1, PT, R26, RZ, PT ;  /* 0x000000ff1a00720c */ /* 0x000fe20003f25270 */
[----:B0-----:R-:W-:-:S04]  /*cba0*/  IMAD.MOV.U32 R3, RZ, RZ, 0x4000 ;  /* 0x00004000ff037424 */ /* 0x001fc800078e00ff */
[----:B------:R2:W-:Y:S08]  /*cbb0*/  SYNCS.ARRIVE.TRANS64 RZ, [R2+URZ+0x50], R3 ;  /* 0x0000500302ff79a7 */ /* 0x0005f0000800003f */
[----:B------:R-:W-:Y:S05]  /*cbc0*/  @!P1 BRA `(.L_x_12273) ;  /* 0x0000000000049947 */ /* 0x000fea0003800000 */
[----:B------:R-:W-:Y:S01]  /*cbd0*/  BPT.TRAP 0x1 ;  /* 0x000000040000795c */ /* 0x000fe20000300000 */
.L_x_12273:
        /* <DEDUP_REMOVED lines=19> */
.L_x_12268:
[----:B------:R-:W-:Y:S05]  /*cd10*/  BSYNC B1 ;  /* 0x0000000000017941 */ /* 0x000fea0003800000 */
.L_x_12267:
[C---:B------:R-:W-:Y:S01]  /*cd20*/  ISETP.GT.AND P0, PT, R10.reuse, 0x1, PT ;  /* 0x000000010a00780c */ /* 0x040fe20003f04270 */
[----:B0-2---:R-:W-:-:S04]  /*cd30*/  VIADD R2, R10, 0xfffffffe ;  /* 0xfffffffe0a027836 */ /* 0x005fc80000000000 */
[----:B------:R-:W-:-:S08]  /*cd40*/  IMAD.MOV.U32 R10, RZ, RZ, R2 ;  /* 0x000000ffff0a7224 */ /* 0x000fd000078e0002 */
[----:B------:R-:W-:Y:S05]  /*cd50*/  @P0 BRA `(.L_x_12274) ;  /* 0xfffffff400180947 */ /* 0x000fea000383ffff */
.L_x_12250:
[----:B------:R-:W-:Y:S05]  /*cd60*/  BSYNC B0 ;  /* 0x0000000000007941 */ /* 0x000fea0003800000 */
.L_x_12249:
[----:B------:R-:W-:Y:S01]  /*cd70*/  ISETP.NE.AND P0, PT, R26, RZ, PT ;  /* 0x000000ff1a00720c */ /* 0x000fe20003f05270 */
[----:B------:R-:W-:-:S12]  /*cd80*/  BSSY B0, `(.L_x_12275) ;  /* 0x000000e000007945 */ /* 0x000fd80003800000 */
[----:B------:R-:W-:Y:S05]  /*cd90*/  @P0 BRA `(.L_x_12276) ;  /* 0x0000000000300947 */ /* 0x000fea0003800000 */
[----:B------:R-:W3:Y:S01]  /*cda0*/  S2R R9, SR_LANEID ;  /* 0x0000000000097919 */ /* 0x000ee20000000000 */
[----:B------:R-:W-:Y:S01]  /*cdb0*/  VOTEU.ANY UR4, UPT, PT ;  /* 0x0000000000047886 */ /* 0x000fe200038e0100 */
[----:B------:R-:W4:Y:S01]  /*cdc0*/  LDC.64 R2, c[0x0][0xc38] ;  /* 0x00030e00ff027b82 */ /* 0x000f220000000a00 */
[----:B--2---:R-:W3:Y:S08]  /*cdd0*/  FLO.U32 R4, UR4 ;  /* 0x0000000400047d00 */ /* 0x004ef000080e0000 */
        /* <DEDUP_REMOVED lines=8> */
.L_x_12276:
[----:B------:R-:W-:Y:S05]  /*ce60*/  BSYNC B0 ;  /* 0x0000000000007941 */ /* 0x000fea0003800000 */
.L_x_12275:
[----:B------:R-:W-:Y:S04]  /*ce70*/  BSSY B0, `(.L_x_12277) ;  /* 0x0000020000007945 */ /* 0x000fe80003800000 */
[----:B------:R-:W-:Y:S05]  /*ce80*/  @!P6 BRA `(.L_x_12278) ;  /* 0x000000000078e947 */ /* 0x000fea0003800000 */
[----:B------:R-:W-:Y:S01]  /*ce90*/  IMAD R3, R22, 0x8, R25 ;  /* 0x0000000816037824 */ /* 0x000fe200078e0219 */
[----:B------:R-:W-:-:S04]  /*cea0*/  SHF.L.U32 R2, R24, 0x1f, RZ ;  /* 0x0000001f18027819 */ /* 0x000fc800000006ff */
[----:B------:R-:W3:Y:S02]  /*ceb0*/  SYNCS.PHASECHK.TRANS64.TRYWAIT P0, [R3+URZ+0x16860], R2 ;  /* 0x01686002030075a7 */ /* 0x000ee4000800017f */
[----:B---3--:R-:W-:Y:S05]  /*cec0*/  @!P0 BRA `(.L_x_12279) ;  /* 0x0000001400ec8947 */ /* 0x008fea0003800000 */
.L_x_12323:
        /* <DEDUP_REMOVED lines=9> */
.L_x_12280:
        /* <DEDUP_REMOVED lines=16> */
[----:B----4-:R-:W-:Y:S01]  /*d060*/  NOP ;  /* 0x0000000000007918 */ /* 0x010fe20000000000 */
.L_x_12278:
[----:B------:R-:W-:Y:S05]  /*d070*/  BSYNC B0 ;  /* 0x0000000000007941 */ /* 0x000fea0003800000 */
.L_x_12277:
[----:B------:R-:W-:-:S05]  /*d080*/  VIADD R22, R22, 0x1 ;  /* 0x0000000116167836 */ /* 0x000fca0000000000 */
[----:B------:R-:W-:-:S04]  /*d090*/  ISETP.NE.AND P0, PT, R22, 0x2, PT ;  /* 0x000000021600780c */ /* 0x000fc80003f05270 */
[----:B--23--:R-:W-:Y:S02]  /*d0a0*/  SEL R3, RZ, 0x1, P0 ;  /* 0x00000001ff037807 */ /* 0x00cfe40000000000 */
[----:B------:R-:W-:Y:S02]  /*d0b0*/  SEL R22, R22, RZ, P0 ;  /* 0x000000ff16167207 */ /* 0x000fe40000000000 */
[----:B------:R-:W-:-:S07]  /*d0c0*/  LOP3.LUT R24, R24, R3, RZ, 0x3c, !PT ;  /* 0x0000000318187212 */ /* 0x000fce00078e3cff */
.L_x_12236:
[----:B------:R-:W-:Y:S05]  /*d0d0*/  BSYNC B6 ;  /* 0x0000000000067941 */ /* 0x000fea0003800000 */
.L_x_12234:
[----:B------:R-:W-:-:S03]  /*d0e0*/  UMOV UR4, 0xffffffff ;  /* 0xffffffff00047882 */ /* 0x000fc60000000000 */
[----:B------:R-:W-:Y:S05]  /*d0f0*/  BRA.DIV UR4, `(.L_x_12281) ;  /* 0x0000001604747947 */ /* 0x000fea000b800000 */
[----:B------:R2:W3:Y:S04]  /*d100*/  SHFL.IDX PT, R5, R16, RZ, 0x1f ;  /* 0x00001fff10057589 */ /* 0x0004e800000e0000 */
[----:B------:R2:W4:Y:S02]  /*d110*/  SHFL.IDX PT, R4, R16, 0x1, 0x1f ;  /* 0x00201f0010047f89 */ /* 0x00052400000e0000 */
.L_x_12327:
        /* <DEDUP_REMOVED lines=11> */
.L_x_12283:
[----:B------:R-:W-:Y:S05]  /*d1d0*/  BSYNC B0 ;  /* 0x0000000000007941 */ /* 0x000fea0003800000 */
.L_x_12282:
        /* <DEDUP_REMOVED lines=23> */
.L_x_12335:
[----:B------:R-:W-:Y:S02]  /*d350*/  ULDC UR4, c[0x0][0xc10] ;  /* 0x0003040000047ab9 */ /* 0x000fe40000000800 */
[----:B------:R-:W-:-:S04]  /*d360*/  IMAD.U32 R7, RZ, RZ, UR4 ;  /* 0x00000004ff077e24 */ /* 0x000fc8000f8e00ff */
[----:B0-----:R-:W-:-:S04]  /*d370*/  IMAD R3, R14, R7, RZ ;  /* 0x000000070e037224 */ /* 0x001fc800078e02ff */
[----:B----4-:R-:W-:-:S05]  /*d380*/  IMAD.IADD R6, R4, 0x1, R3 ;  /* 0x0000000104067824 */ /* 0x010fca00078e0203 */
[----:B---3--:R-:W-:-:S13]  /*d390*/  ISETP.GT.AND P0, PT, R6, R5, PT ;  /* 0x000000050600720c */ /* 0x008fda0003f04270 */
[----:B------:R-:W-:Y:S05]  /*d3a0*/  @P0 BRA `(.L_x_12285) ;  /* 0x0000000000ac0947 */ /* 0x000fea0003800000 */
[----:B------:R-:W0:Y:S02]  /*d3b0*/  LDC R0, c[0x0][0xc14] ;  /* 0x00030500ff007b82 */ /* 0x000e240000000800 */
.L_x_12290:
        /* <DEDUP_REMOVED lines=12> */
.L_x_12288:
[----:B------:R-:W-:Y:S05]  /*d480*/  BSYNC B0 ;  /* 0x0000000000007941 */ /* 0x000fea0003800000 */
.L_x_12287:
        /* <DEDUP_REMOVED lines=23> */
.L_x_12343:
[----:B------:R-:W-:Y:S02]  /*d600*/  ULDC UR4, c[0x0][0xc10] ;  /* 0x0003040000047ab9 */ /* 0x000fe40000000800 */
[----:B------:R-:W-:-:S04]  /*d610*/  IMAD.U32 R7, RZ, RZ, UR4 ;  /* 0x00000004ff077e24 */ /* 0x000fc8000f8e00ff */
[----:B---3--:R-:W-:-:S04]  /*d620*/  IMAD R3, R14, R7, RZ ;  /* 0x000000070e037224 */ /* 0x008fc800078e02ff */
[----:B------:R-:W-:-:S05]  /*d630*/  IMAD.IADD R6, R3, 0x1, R6 ;  /* 0x0000000103067824 */ /* 0x000fca00078e0206 */
[----:B------:R-:W-:-:S13]  /*d640*/  ISETP.GT.AND P0, PT, R6, R5, PT ;  /* 0x000000050600720c */ /* 0x000fda0003f04270 */
[----:B------:R-:W-:Y:S05]  /*d650*/  @!P0 BRA `(.L_x_12290) ;  /* 0xfffffffc00588947 */ /* 0x000fea000383ffff */
.L_x_12285:
        /* <DEDUP_REMOVED lines=8> */
.L_x_12347:
[----:B------:R-:W-:Y:S01]  /*d6e0*/  ISETP.NE.AND P0, PT, R3, RZ, PT ;  /* 0x000000ff0300720c */ /* 0x000fe20003f05270 */
[----:B------:R-:W-:-:S12]  /*d6f0*/  IMAD.MOV.U32 R14, RZ, RZ, RZ ;  /* 0x000000ffff0e7224 */ /* 0x000fd800078e00ff */
[----:B------:R-:W-:Y:S05]  /*d700*/  @!P0 BRA `(.L_x_12292) ;  /* 0x0000000000108947 */ /* 0x000fea0003800000 */
[----:B------:R-:W-:Y:S01]  /*d710*/  UMOV UR4, 0xffffffff ;  /* 0xffffffff00047882 */ /* 0x000fe20000000000 */
[----:B------:R-:W-:Y:S02]  /*d720*/  VIADD R12, R4, 0xffffffff ;  /* 0xffffffff040c7836 */ /* 0x000fe40000000000 */
[----:B------:R-:W-:Y:S05]  /*d730*/  BRA.DIV UR4, `(.L_x_12293) ;  /* 0x0000001a04187947 */ /* 0x000fea000b800000 */
[----:B------:R0:W0:Y:S02]  /*d740*/  SHFL.IDX PT, R14, R8, R12, 0x1f ;  /* 0x00001f0c080e7589 */ /* 0x00002400000e0000 */
.L_x_12292:
[----:B---3--:R-:W3:Y:S01]  /*d750*/  LDC.64 R2, c[0x0][0xc68] ;  /* 0x00031a00ff027b82 */ /* 0x008ee20000000a00 */
[----:B------:R-:W-:-:S04]  /*d760*/  IMAD.IADD R19, R4, 0x1, R19 ;  /* 0x0000000104137824 */ /* 0x000fc800078e0213 */
[----:B---3--:R-:W-:-:S05]  /*d770*/  IMAD.WIDE R2, R19, 0x4, R2 ;  /* 0x0000000413027825 */ /* 0x008fca00078e0202 */
[----:B0-----:R0:W4:Y:S01]  /*d780*/  LDG.E R8, desc[UR38][R2.64] ;  /* 0x0000002602087981 */ /* 0x001122000c1e1900 */
[----:B--2---:R-:W-:-:S04]  /*d790*/  IMAD R16, R14, R7, R6 ;  /* 0x000000070e107224 */ /* 0x004fc800078e0206 */
[----:B------:R-:W-:Y:S02]  /*d7a0*/  IMAD.IADD R5, R5, 0x1, -R16 ;  /* 0x0000000105057824 */ /* 0x000fe400078e0a10 */
[----:B0-----:R-:W-:Y:S02]  /*d7b0*/  IMAD.MOV.U32 R2, RZ, RZ, RZ ;  /* 0x000000ffff027224 */ /* 0x001fe400078e00ff */
[----:B----4-:R-:W-:-:S05]  /*d7c0*/  IMAD R4, R17, R8, RZ ;  /* 0x0000000811047224 */ /* 0x010fca00078e02ff */
        /* <DEDUP_REMOVED lines=58> */
.L_x_12286:
[----:B------:R-:W-:Y:S01]  /*db70*/  UMOV UR4, URZ ;  /* 0x0000003f00047c82 */ /* 0x000fe20008000000 */
[----:B------:R-:W-:Y:S01]  /*db80*/  UMOV UR5, URZ ;  /* 0x0000003f00057c82 */ /* 0x000fe20008000000 */
[----:B------:R-:W-:Y:S01]  /*db90*/  ULDC UR6, c[0x0][0xc14] ;  /* 0x0003050000067ab9 */ /* 0x000fe20000000800 */
[----:B--2---:R-:W-:Y:S02]  /*dba0*/  IMAD.MOV.U32 R16, RZ, RZ, R5 ;  /* 0x000000ffff107224 */ /* 0x004fe400078e0005 */
[----:B------:R-:W-:Y:S02]  /*dbb0*/  IMAD.U32 R17, RZ, RZ, UR4 ;  /* 0x00000004ff117e24 */ /* 0x000fe4000f8e00ff */
[----:B------:R-:W-:Y:S02]  /*dbc0*/  IMAD.U32 R18, RZ, RZ, UR5 ;  /* 0x00000005ff127e24 */ /* 0x000fe4000f8e00ff */
[----:B------:R-:W-:-:S07]  /*dbd0*/  IMAD.U32 R19, RZ, RZ, UR6 ;  /* 0x00000006ff137e24 */ /* 0x000fce000f8e00ff */
.L_x_12294:
        /* <DEDUP_REMOVED lines=10> */
.L_x_12230:
        /* <DEDUP_REMOVED lines=12> */
.L_x_12350:
[----:B------:R-:W-:Y:S05]  /*dd40*/  BSYNC B0 ;  /* 0x0000000000007941 */ /* 0x000fea0003800000 */
.L_x_12296:
[----:B------:R-:W-:-:S03]  /*dd50*/  UMOV UR4, 0xffffffff ;  /* 0xffffffff00047882 */ /* 0x000fc60000000000 */
[----:B------:R-:W-:Y:S05]  /*dd60*/  BRA.DIV UR4, `(.L_x_12298) ;  /* 0x0000001204c47947 */ /* 0x000fea000b800000 */
[----:B0-----:R-:W0:Y:S02]  /*dd70*/  S2R R0, SR_TID.X ;  /* 0x0000000000007919 */ /* 0x001e240000002100 */
[----:B0-----:R-:W-:-:S04]  /*dd80*/  SHF.R.U32.HI R0, RZ, 0x5, R0 ;  /* 0x00000005ff007819 */ /* 0x001fc80000011600 */
[----:B------:R-:W-:-:S05]  /*dd90*/  LOP3.LUT R0, R0, 0x3, RZ, 0xc0, !PT ;  /* 0x0000000300007812 */ /* 0x000fca00078ec0ff */
[----:B------:R0:W2:Y:S02]  /*dda0*/  SHFL.IDX PT, R14, R0, RZ, 0x1f ;  /* 0x00001fff000e7589 */ /* 0x0000a400000e0000 */
.L_x_12353:
[----:B--2---:R-:W-:Y:S01]  /*ddb0*/  ISETP.NE.AND P0, PT, R14, RZ, PT ;  /* 0x000000ff0e00720c */ /* 0x004fe20003f05270 */
[----:B------:R-:W-:-:S12]  /*ddc0*/  BSSY B0, `(.L_x_12299) ;  /* 0x0000024000007945 */ /* 0x000fd80003800000 */
[----:B------:R-:W-:Y:S05]  /*ddd0*/  @P0 BRA `(.L_x_12300) ;  /* 0x0000000000880947 */ /* 0x000fea0003800000 */
[----:B------:R-:W-:-:S03]  /*dde0*/  UMOV UR4, 0xffffffff ;  /* 0xffffffff00047882 */ /* 0x000fc60000000000 */
[----:B------:R-:W-:Y:S05]  /*ddf0*/  BRA.DIV UR4, `(.L_x_12301) ;  /* 0x0000001204d47947 */ /* 0x000fea000b800000 */
[----:B------:R-:W-:-:S13]  /*de00*/  ELECT P6, URZ, PT ;  /* 0x00000000003f782f */ /* 0x000fda00038c0000 */
.L_x_12356:
[----:B------:R-:W-:Y:S05]  /*de10*/  @!P6 BRA `(.L_x_12300) ;  /* 0x000000000078e947 */ /* 0x000fea0003800000 */
[----:B------:R-:W-:-:S06]  /*de20*/  ULOP3.LUT UR4, UR36, 0x2, URZ, 0xfc, !UPT ;  /* 0x0000000224047892 */ /* 0x000fcc000f8efc3f */
[----:B0-----:R-:W-:-:S05]  /*de30*/  IMAD.U32 R0, RZ, RZ, UR4 ;  /* 0x00000004ff007e24 */ /* 0x001fca000f8e00ff */
[----:B------:R-:W-:-:S13]  /*de40*/  ISETP.NE.AND P2, PT, R0, 0x3, PT ;  /* 0x000000030000780c */ /* 0x000fda0003f45270 */
[----:B------:R-:W-:Y:S05]  /*de50*/  @!P2 BRA `(.L_x_12302) ;  /* 0x000000000004a947 */ /* 0x000fea0003800000 */
[----:B------:R-:W-:Y:S01]  /*de60*/  BPT.TRAP 0x1 ;  /* 0x000000040000795c */ /* 0x000fe20000300000 */
.L_x_12302:
        /* <DEDUP_REMOVED lines=12> */
.L_x_12357:
[----:B------:R-:W2:Y:S02]  /*df30*/  SYNCS.PHASECHK.TRANS64.TRYWAIT P0, [R3+URZ], R0 ;  /* 0x00000000030075a7 */ /* 0x000ea4000800017f */
[----:B--2---:R-:W-:Y:S05]  /*df40*/  @!P0 BRA `(.L_x_12304) ;  /* 0x0000001000b48947 */ /* 0x004fea0003800000 */
.L_x_12358:
[----:B------:R-:W-:Y:S05]  /*df50*/  @!P2 BRA `(.L_x_12305) ;  /* 0x000000000004a947 */ /* 0x000fea0003800000 */
[----:B------:R-:W-:Y:S01]  /*df60*/  BPT.TRAP 0x1 ;  /* 0x000000040000795c */ /* 0x000fe20000300000 */
.L_x_12305:
[----:B--2---:R-:W-:-:S04]  /*df70*/  VIADD R3, R9, 0x16860 ;  /* 0x0001686009037836 */ /* 0x004fc80000000000 */
[----:B------:R-:W-:-:S04]  /*df80*/  IMAD R5, R22, 0x8, R3 ;  /* 0x0000000816057824 */ /* 0x000fc800078e0203 */
[----:B------:R-:W2:Y:S02]  /*df90*/  SYNCS.PHASECHK.TRANS64.TRYWAIT P0, [R5+URZ], R2 ;  /* 0x00000002050075a7 */ /* 0x000ea4000800017f */
[----:B--2---:R-:W-:Y:S05]  /*dfa0*/  @!P0 BRA `(.L_x_12306) ;  /* 0x0000001000b08947 */ /* 0x004fea0003800000 */
.L_x_12359:
[----:B------:R-:W-:-:S07]  /*dfb0*/  IMAD R3, R4, 0x8, R3 ;  /* 0x0000000804037824 */ /* 0x000fce00078e0203 */
.L_x_12307:
[----:B---3--:R3:W4:Y:S02]  /*dfc0*/  SYNCS.PHASECHK.TRANS64.TRYWAIT P0, [R3+URZ], R0 ;  /* 0x00000000030075a7 */ /* 0x008724000800017f */
[----:B----4-:R-:W-:Y:S05]  /*dfd0*/  @!P0 NANOSLEEP.SYNCS 0x989680 ;  /* 0x009896800000895d */ /* 0x010fea0003900000 */
[----:B------:R-:W4:Y:S02]  /*dfe0*/  @!P0 SYNCS.PHASECHK.TRANS64 P0, [R3+URZ], R0 ;  /* 0x00000000030085a7 */ /* 0x000f24000800007f */
[----:B----4-:R-:W-:Y:S05]  /*dff0*/  @!P0 BRA `(.L_x_12307) ;  /* 0xfffffffc00f08947 */ /* 0x010fea000383ffff */
.L_x_12300:
[----:B------:R-:W-:Y:S05]  /*e000*/  BSYNC B0 ;  /* 0x0000000000007941 */ /* 0x000fea0003800000 */
.L_x_12299:
[----:B------:R-:W-:Y:S05]  /*e010*/  EXIT ;  /* 0x000000000000794d */ /* 0x000fea0003800000 */
.L_x_12174:
[----:B0-----:R-:W-:-:S04]  /*e020*/  IMAD.U32 R3, RZ, RZ, UR41 ;  /* 0x00000029ff037e24 */ /* 0x001fc8000f8e00ff */
[----:B------:R0:W1:Y:S03]  /*e030*/  SYNCS.PHASECHK.TRANS64.TRYWAIT P1, [R3+URZ+0x16800], R0 ;  /* 0x01680000030075a7 */ /* 0x000066000802017f */
[----:B-1----:R-:W-:Y:S05]  /*e040*/  @!P1 NANOSLEEP.SYNCS 0x989680 ;  /* 0x009896800000995d */ /* 0x002fea0003900000 */
[----:B------:R-:W1:Y:S02]  /*e050*/  @!P1 SYNCS.PHASECHK.TRANS64 P1, [R3+URZ+0x16800], R0 ;  /* 0x01680000030095a7 */ /* 0x000e64000802007f */
[----:B-1----:R-:W-:Y:S05]  /*e060*/  @!P1 BRA `(.L_x_12174) ;  /* 0xfffffffc00ec9947 */ /* 0x002fea000383ffff */
[----:B------:R-:W-:Y:S05]  /*e070*/  BRA `(.L_x_12308) ;  /* 0xffffff3400987947 */ /* 0x000fea000383ffff */
.L_x_12178:
[----:B-1----:R1:W2:Y:S02]  /*e080*/  SYNCS.PHASECHK.TRANS64.TRYWAIT P2, [R2+URZ+0x16830], R3 ;  /* 0x01683003020075a7 */ /* 0x0022a4000804017f */
[----:B--2---:R-:W-:Y:S05]  /*e090*/  @!P2 NANOSLEEP.SYNCS 0x989680 ;  /* 0x009896800000a95d */ /* 0x004fea0003900000 */
[----:B------:R-:W2:Y:S02]  /*e0a0*/  @!P2 SYNCS.PHASECHK.TRANS64 P2, [R2+URZ+0x16830], R3 ;  /* 0x016830030200a5a7 */ /* 0x000ea4000804007f */
[----:B--2---:R-:W-:Y:S05]  /*e0b0*/  @!P2 BRA `(.L_x_12178) ;  /* 0xfffffffc00f0a947 */ /* 0x004fea000383ffff */
[----:B------:R-:W-:Y:S05]  /*e0c0*/  BRA `(.L_x_12177) ;  /* 0xffffff3400c07947 */ /* 0x000fea000383ffff */
.L_x_12183:
[----:B-1----:R-:W-:-:S04]  /*e0d0*/  IMAD.U32 R7, RZ, RZ, UR6 ;  /* 0x00000006ff077e24 */ /* 0x002fc8000f8e00ff */
[----:B------:R1:W2:Y:S03]  /*e0e0*/  SYNCS.PHASECHK.TRANS64.TRYWAIT P2, [R7+URZ+0x16830], R0 ;  /* 0x01683000070075a7 */ /* 0x0002a6000804017f */
[----:B--2---:R-:W-:Y:S05]  /*e0f0*/  @!P2 NANOSLEEP.SYNCS 0x989680 ;  /* 0x009896800000a95d */ /* 0x004fea0003900000 */
[----:B------:R-:W2:Y:S02]  /*e100*/  @!P2 SYNCS.PHASECHK.TRANS64 P2, [R7+URZ+0x16830], R0 ;  /* 0x016830000700a5a7 */ /* 0x000ea4000804007f */
[----:B--2---:R-:W-:Y:S05]  /*e110*/  @!P2 BRA `(.L_x_12183) ;  /* 0xfffffffc00eca947 */ /* 0x004fea000383ffff */
[----:B------:R-:W-:Y:S05]  /*e120*/  BRA `(.L_x_12180) ;  /* 0xffffff58005c7947 */ /* 0x000fea000383ffff */
.L_x_12187:
[----:B-1----:R-:W-:-:S04]  /*e130*/  IMAD.U32 R7, RZ, RZ, UR6 ;  /* 0x00000006ff077e24 */ /* 0x002fc8000f8e00ff */
[----:B------:R1:W2:Y:S03]  /*e140*/  SYNCS.PHASECHK.TRANS64.TRYWAIT P2, [R7+URZ+0x16850], R0 ;  /* 0x01685000070075a7 */ /* 0x0002a6000804017f */
[----:B--2---:R-:W-:Y:S05]  /*e150*/  @!P2 NANOSLEEP.SYNCS 0x989680 ;  /* 0x009896800000a95d */ /* 0x004fea0003900000 */
[----:B------:R-:W2:Y:S02]  /*e160*/  @!P2 SYNCS.PHASECHK.TRANS64 P2, [R7+URZ+0x16850], R0 ;  /* 0x016850000700a5a7 */ /* 0x000ea4000804007f */
[----:B--2---:R-:W-:Y:S05]  /*e170*/  @!P2 BRA `(.L_x_12187) ;  /* 0xfffffffc00eca947 */ /* 0x004fea000383ffff */
[----:B------:R-:W-:Y:S05]  /*e180*/  BRA `(.L_x_12184) ;  /* 0xffffff5800cc7947 */ /* 0x000fea000383ffff */
.L_x_12193:
[----:B-1----:R-:W-:-:S04]  /*e190*/  IMAD.U32 R9, RZ, RZ, UR6 ;  /* 0x00000006ff097e24 */ /* 0x002fc8000f8e00ff */
[----:B------:R1:W2:Y:S03]  /*e1a0*/  SYNCS.PHASECHK.TRANS64.TRYWAIT P2, [R9+URZ+0x16830], R0 ;  /* 0x01683000090075a7 */ /* 0x0002a6000804017f */
[----:B--2---:R-:W-:Y:S05]  /*e1b0*/  @!P2 NANOSLEEP.SYNCS 0x989680 ;  /* 0x009896800000a95d */ /* 0x004fea0003900000 */
[----:B------:R-:W2:Y:S02]  /*e1c0*/  @!P2 SYNCS.PHASECHK.TRANS64 P2, [R9+URZ+0x16830], R0 ;  /* 0x016830000900a5a7 */ /* 0x000ea4000804007f */
[----:B--2---:R-:W-:Y:S05]  /*e1d0*/  @!P2 BRA `(.L_x_12193) ;  /* 0xfffffffc00eca947 */ /* 0x004fea000383ffff */
[----:B------:R-:W-:Y:S05]  /*e1e0*/  BRA `(.L_x_12190) ;  /* 0xffffff7c009c7947 */ /* 0x000fea000383ffff */
.L_x_12197:
[----:B-1----:R-:W-:-:S04]  /*e1f0*/  IMAD.U32 R9, RZ, RZ, UR6 ;  /* 0x00000006ff097e24 */ /* 0x002fc8000f8e00ff */
[----:B------:R1:W2:Y:S03]  /*e200*/  SYNCS.PHASECHK.TRANS64.TRYWAIT P2, [R9+URZ+0x16850], R0 ;  /* 0x01685000090075a7 */ /* 0x0002a6000804017f */
[----:B--2---:R-:W-:Y:S05]  /*e210*/  @!P2 NANOSLEEP.SYNCS 0x989680 ;  /* 0x009896800000a95d */ /* 0x004fea0003900000 */
[----:B------:R-:W2:Y:S02]  /*e220*/  @!P2 SYNCS.PHASECHK.TRANS64 P2, [R9+URZ+0x16850], R0 ;  /* 0x016850000900a5a7 */ /* 0x000ea4000804007f */
[----:B--2---:R-:W-:Y:S05]  /*e230*/  @!P2 BRA `(.L_x_12197) ;  /* 0xfffffffc00eca947 */ /* 0x004fea000383ffff */
[----:B------:R-:W-:Y:S05]  /*e240*/  BRA `(.L_x_12194) ;  /* 0xffffff80000c7947 */ /* 0x000fea000383ffff */
.L_x_12202:
[----:B-1----:R-:W-:-:S04]  /*e250*/  IMAD.U32 R5, RZ, RZ, UR5 ;  /* 0x00000005ff057e24 */ /* 0x002fc8000f8e00ff */
[----:B------:R1:W2:Y:S03]  /*e260*/  SYNCS.PHASECHK.TRANS64.TRYWAIT P0, [R5+URZ+0x16850], R4 ;  /* 0x01685004050075a7 */ /* 0x0002a6000800017f */
[----:B--2---:R-:W-:Y:S05]  /*e270*/  @!P0 NANOSLEEP.SYNCS 0x989680 ;  /* 0x009896800000895d */ /* 0x004fea0003900000 */
[----:B------:R-:W2:Y:S02]  /*e280*/  @!P0 SYNCS.PHASECHK.TRANS64 P0, [R5+URZ+0x16850], R4 ;  /* 0x01685004050085a7 */ /* 0x000ea4000800007f */
[----:B--2---:R-:W-:Y:S05]  /*e290*/  @!P0 BRA `(.L_x_12202) ;  /* 0xfffffffc00ec8947 */ /* 0x004fea000383ffff */
[----:B------:R-:W-:Y:S05]  /*e2a0*/  BRA `(.L_x_12201) ;  /* 0xffffff9800707947 */ /* 0x000fea000383ffff */
.L_x_12241:
        /* <DEDUP_REMOVED lines=11> */
.L_x_12310:
[----:B------:R-:W-:Y:S05]  /*e360*/  BSYNC B0 ;  /* 0x0000000000007941 */ /* 0x000fea0003800000 */
.L_x_12309:
[----:B------:R-:W-:Y:S05]  /*e370*/  BRA `(.L_x_12311) ;  /* 0xffffffd000907947 */ /* 0x000fea000383ffff */
.L_x_12242:
[----:B------:R-:W-:Y:S01]  /*e380*/  BSSY B0, `(.L_x_12312) ;  /* 0x0000006000007945 */ /* 0x000fe20003800000 */
[----:B------:R-:W-:-:S07]  /*e390*/  IMAD.MOV.U32 R15, RZ, RZ, -0x1 ;  /* 0xffffffffff0f7424 */ /* 0x000fce00078e00ff */
[----:B-1----:R-:W-:Y:S05]  /*e3a0*/  WARPSYNC.COLLECTIVE R15, `(.L_x_12313) ;  /* 0x000000000f0c7348 */ /* 0x002fea0003c00000 */
[----:B------:R-:W-:Y:S02]  /*e3b0*/  ELECT P6, UR62, PT ;  /* 0x00000000003e782f */ /* 0x000fe400038c0000 */
[----:B------:R-:W-:Y:S01]  /*e3c0*/  MOV R14, UR62 ;  /* 0x0000003e000e7c02 */ /* 0x000fe20008000f00 */
[----:B-1----:R-:W-:Y:S10]  /*e3d0*/  ENDCOLLECTIVE ;  /* 0x000000000000791b */ /* 0x002ff40003800000 */
.L_x_12313:
[----:B------:R-:W-:Y:S05]  /*e3e0*/  BSYNC B0 ;  /* 0x0000000000007941 */ /* 0x000fea0003800000 */
.L_x_12312:
[----:B------:R-:W-:Y:S05]  /*e3f0*/  BRA `(.L_x_12314) ;  /* 0xffffffd000807947 */ /* 0x000fea000383ffff */
.L_x_12245:
[----:B--2---:R2:W3:Y:S02]  /*e400*/  SYNCS.PHASECHK.TRANS64.TRYWAIT P0, [R5+URZ+0x16840], R4 ;  /* 0x01684004050075a7 */ /* 0x0044e4000800017f */
[----:B---3--:R-:W-:Y:S05]  /*e410*/  @!P0 NANOSLEEP.SYNCS 0x989680 ;  /* 0x009896800000895d */ /* 0x008fea0003900000 */
[----:B------:R-:W3:Y:S02]  /*e420*/  @!P0 SYNCS.PHASECHK.TRANS64 P0, [R5+URZ+0x16840], R4 ;  /* 0x01684004050085a7 */ /* 0x000ee4000800007f */
[----:B---3--:R-:W-:Y:S05]  /*e430*/  @!P0 BRA `(.L_x_12245) ;  /* 0xfffffffc00f08947 */ /* 0x008fea000383ffff */
[----:B------:R-:W-:Y:S05]  /*e440*/  BRA `(.L_x_12315) ;  /* 0xffffffd000d47947 */ /* 0x000fea000383ffff */
.L_x_12248:
[----:B--2---:R2:W3:Y:S02]  /*e450*/  SYNCS.PHASECHK.TRANS64.TRYWAIT P0, [R25+URZ+0x16820], R4 ;  /* 0x01682004190075a7 */ /* 0x0044e4000800017f */
[----:B---3--:R-:W-:Y:S05]  /*e460*/  @!P0 NANOSLEEP.SYNCS 0x989680 ;  /* 0x009896800000895d */ /* 0x008fea0003900000 */
[----:B------:R-:W3:Y:S02]  /*e470*/  @!P0 SYNCS.PHASECHK.TRANS64 P0, [R25+URZ+0x16820], R4 ;  /* 0x01682004190085a7 */ /* 0x000ee4000800007f */
[----:B---3--:R-:W-:Y:S05]  /*e480*/  @!P0 BRA `(.L_x_12248) ;  /* 0xfffffffc00f08947 */ /* 0x008fea000383ffff */
[----:B------:R-:W-:Y:S05]  /*e490*/  BRA `(.L_x_12316) ;  /* 0xffffffd400947947 */ /* 0x000fea000383ffff */
.L_x_12256:
[----:B0-----:R0:W2:Y:S02]  /*e4a0*/  SYNCS.PHASECHK.TRANS64.TRYWAIT P0, [R3+URZ+0x16840], R2 ;  /* 0x01684002030075a7 */ /* 0x0010a4000800017f */
[----:B--2---:R-:W-:Y:S05]  /*e4b0*/  @!P0 NANOSLEEP.SYNCS 0x989680 ;  /* 0x009896800000895d */ /* 0x004fea0003900000 */
[----:B------:R-:W2:Y:S02]  /*e4c0*/  @!P0 SYNCS.PHASECHK.TRANS64 P0, [R3+URZ+0x16840], R2 ;  /* 0x01684002030085a7 */ /* 0x000ea4000800007f */
[----:B--2---:R-:W-:Y:S05]  /*e4d0*/  @!P0 BRA `(.L_x_12256) ;  /* 0xfffffffc00f08947 */ /* 0x004fea000383ffff */
[----:B------:R-:W-:Y:S05]  /*e4e0*/  BRA `(.L_x_12317) ;  /* 0xffffffd800307947 */ /* 0x000fea000383ffff */
.L_x_12258:
[----:B0-----:R0:W2:Y:S02]  /*e4f0*/  SYNCS.PHASECHK.TRANS64.TRYWAIT P0, [R2+URZ+0x60], R5 ;  /* 0x00006005020075a7 */ /* 0x0010a4000800017f */
[----:B--2---:R-:W-:Y:S05]  /*e500*/  @!P0 NANOSLEEP.SYNCS 0x989680 ;  /* 0x009896800000895d */ /* 0x004fea0003900000 */
[----:B------:R-:W2:Y:S02]  /*e510*/  @!P0 SYNCS.PHASECHK.TRANS64 P0, [R2+URZ+0x60], R5 ;  /* 0x00006005020085a7 */ /* 0x000ea4000800007f */
[----:B--2---:R-:W-:Y:S05]  /*e520*/  @!P0 BRA `(.L_x_12258) ;  /* 0xfffffffc00f08947 */ /* 0x004fea000383ffff */
[----:B------:R-:W-:Y:S05]  /*e530*/  BRA `(.L_x_12318) ;  /* 0xffffffd800947947 */ /* 0x000fea000383ffff */
.L_x_12263:
[----:B--2---:R2:W3:Y:S02]  /*e540*/  SYNCS.PHASECHK.TRANS64.TRYWAIT P0, [R3+URZ+0x16840], R2 ;  /* 0x01684002030075a7 */ /* 0x0044e4000800017f */
[----:B---3--:R-:W-:Y:S05]  /*e550*/  @!P0 NANOSLEEP.SYNCS 0x989680 ;  /* 0x009896800000895d */ /* 0x008fea0003900000 */
[----:B------:R-:W3:Y:S02]  /*e560*/  @!P0 SYNCS.PHASECHK.TRANS64 P0, [R3+URZ+0x16840], R2 ;  /* 0x01684002030085a7 */ /* 0x000ee4000800007f */
[----:B---3--:R-:W-:Y:S05]  /*e570*/  @!P0 BRA `(.L_x_12263) ;  /* 0xfffffffc00f08947 */ /* 0x008fea000383ffff */
[----:B------:R-:W-:Y:S05]  /*e580*/  BRA `(.L_x_12319) ;  /* 0xffffffdc00987947 */ /* 0x000fea000383ffff */
.L_x_12265:
[----:B0-----:R0:W2:Y:S02]  /*e590*/  SYNCS.PHASECHK.TRANS64.TRYWAIT P1, [R3+URZ+0x60], R24 ;  /* 0x00006018030075a7 */ /* 0x0010a4000802017f */
[----:B--2---:R-:W-:Y:S05]  /*e5a0*/  @!P1 NANOSLEEP.SYNCS 0x989680 ;  /* 0x009896800000995d */ /* 0x004fea0003900000 */
[----:B------:R-:W2:Y:S02]  /*e5b0*/  @!P1 SYNCS.PHASECHK.TRANS64 P1, [R3+URZ+0x60], R24 ;  /* 0x00006018030095a7 */ /* 0x000ea4000802007f */
[----:B--2---:R-:W-:Y:S05]  /*e5c0*/  @!P1 BRA `(.L_x_12265) ;  /* 0xfffffffc00f09947 */ /* 0x004fea000383ffff */
[----:B------:R-:W-:Y:S05]  /*e5d0*/  BRA `(.L_x_12320) ;  /* 0xffffffdc00fc7947 */ /* 0x000fea000383ffff */
.L_x_12270:
[----:B--2---:R2:W3:Y:S02]  /*e5e0*/  SYNCS.PHASECHK.TRANS64.TRYWAIT P0, [R2+URZ+0x16840], R3 ;  /* 0x01684003020075a7 */ /* 0x0044e4000800017f */
[----:B---3--:R-:W-:Y:S05]  /*e5f0*/  @!P0 NANOSLEEP.SYNCS 0x989680 ;  /* 0x009896800000895d */ /* 0x008fea0003900000 */
[----:B------:R-:W3:Y:S02]  /*e600*/  @!P0 SYNCS.PHASECHK.TRANS64 P0, [R2+URZ+0x16840], R3 ;  /* 0x01684003020085a7 */ /* 0x000ee4000800007f */
[----:B---3--:R-:W-:Y:S05]  /*e610*/  @!P0 BRA `(.L_x_12270) ;  /* 0xfffffffc00f08947 */ /* 0x008fea000383ffff */
[----:B------:R-:W-:Y:S05]  /*e620*/  BRA `(.L_x_12321) ;  /* 0xffffffe000d87947 */ /* 0x000fea000383ffff */
.L_x_12272:
[----:B0-----:R0:W2:Y:S02]  /*e630*/  SYNCS.PHASECHK.TRANS64.TRYWAIT P1, [R2+URZ+0x60], R3 ;  /* 0x00006003020075a7 */ /* 0x0010a4000802017f */
[----:B--2---:R-:W-:Y:S05]  /*e640*/  @!P1 NANOSLEEP.SYNCS 0x989680 ;  /* 0x009896800000995d */ /* 0x004fea0003900000 */
[----:B------:R-:W2:Y:S02]  /*e650*/  @!P1 SYNCS.PHASECHK.TRANS64 P1, [R2+URZ+0x60], R3 ;  /* 0x00006003020095a7 */ /* 0x000ea4000802007f */
[----:B--2---:R-:W-:Y:S05]  /*e660*/  @!P1 BRA `(.L_x_12272) ;  /* 0xfffffffc00f09947 */ /* 0x004fea000383ffff */
[----:B------:R-:W-:Y:S05]  /*e670*/  BRA `(.L_x_12322) ;  /* 0xffffffe400407947 */ /* 0x000fea000383ffff */
.L_x_12279:
[----:B---3--:R3:W4:Y:S02]  /*e680*/  SYNCS.PHASECHK.TRANS64.TRYWAIT P0, [R3+URZ+0x16860], R2 ;  /* 0x01686002030075a7 */ /* 0x008724000800017f */
[----:B----4-:R-:W-:Y:S05]  /*e690*/  @!P0 NANOSLEEP.SYNCS 0x989680 ;  /* 0x009896800000895d */ /* 0x010fea0003900000 */
[----:B------:R-:W4:Y:S02]  /*e6a0*/  @!P0 SYNCS.PHASECHK.TRANS64 P0, [R3+URZ+0x16860], R2 ;  /* 0x01686002030085a7 */ /* 0x000f24000800007f */
[----:B----4-:R-:W-:Y:S05]  /*e6b0*/  @!P0 BRA `(.L_x_12279) ;  /* 0xfffffffc00f08947 */ /* 0x010fea000383ffff */
[----:B------:R-:W-:Y:S05]  /*e6c0*/  BRA `(.L_x_12323) ;  /* 0xffffffe800007947 */ /* 0x000fea000383ffff */
.L_x_12281:
        /* <DEDUP_REMOVED lines=8> */
.L_x_12325:
[----:B------:R-:W-:Y:S05]  /*e750*/  BSYNC B0 ;  /* 0x0000000000007941 */ /* 0x000fea0003800000 */
.L_x_12324:
        /* <DEDUP_REMOVED lines=8> */
.L_x_12326:
[----:B------:R-:W-:Y:S01]  /*e7e0*/  IMAD.MOV.U32 R4, RZ, RZ, R14 ;  /* 0x000000ffff047224 */ /* 0x000fe200078e000e */
[----:B------:R-:W-:Y:S06]  /*e7f0*/  BRA `(.L_x_12327) ;  /* 0xffffffe800487947 */ /* 0x000fec000383ffff */
.L_x_12284:
        /* <DEDUP_REMOVED lines=8> */
.L_x_12329:
[----:B------:R-:W-:Y:S05]  /*e880*/  BSYNC B0 ;  /* 0x0000000000007941 */ /* 0x000fea0003800000 */
.L_x_12328:
        /* <DEDUP_REMOVED lines=10> */
.L_x_12330:
        /* <DEDUP_REMOVED lines=8> */
.L_x_12331:
        /* <DEDUP_REMOVED lines=8> */
.L_x_12332:
        /* <DEDUP_REMOVED lines=8> */
.L_x_12333:
        /* <DEDUP_REMOVED lines=8> */
.L_x_12334:
[----:B------:R-:W-:Y:S05]  /*eb30*/  BRA `(.L_x_12335) ;  /* 0xffffffe800047947 */ /* 0x000fea000383ffff */
.L_x_12289:
        /* <DEDUP_REMOVED lines=8> */
.L_x_12337:
[----:B------:R-:W-:Y:S05]  /*ebc0*/  BSYNC B0 ;  /* 0x0000000000007941 */ /* 0x000fea0003800000 */
.L_x_12336:
        /* <DEDUP_REMOVED lines=10> */
.L_x_12338:
        /* <DEDUP_REMOVED lines=8> */
.L_x_12339:
        /* <DEDUP_REMOVED lines=8> */
.L_x_12340:
        /* <DEDUP_REMOVED lines=8> */
.L_x_12341:
        /* <DEDUP_REMOVED lines=8> */
.L_x_12342:
[----:B------:R-:W-:Y:S05]  /*ee70*/  BRA `(.L_x_12343) ;  /* 0xffffffe400e07947 */ /* 0x000fea000383ffff */
.L_x_12291:
[----:B------:R-:W-:Y:S01]  /*ee80*/  BSSY B0, `(.L_x_12344) ;  /* 0x0000006000007945 */ /* 0x000fe20003800000 */
[----:B------:R-:W-:Y:S01]  /*ee90*/  PLOP3.LUT P6, PT, P6, PT, PT, 0x8, 0x0 ;  /* 0x000000000000781c */ /* 0x000fe200037ce170 */
[----:B------:R-:W-:-:S12]  /*eea0*/  IMAD.MOV.U32 R15, RZ, RZ, -0x1 ;  /* 0xffffffffff0f7424 */ /* 0x000fd800078e00ff */
[----:B012---:R-:W-:Y:S05]  /*eeb0*/  WARPSYNC.COLLECTIVE R15, `(.L_x_12345) ;  /* 0x000000000f087348 */ /* 0x007fea0003c00000 */
[----:B------:R-:W-:Y:S01]  /*eec0*/  VOTE.ANY R14, PT, P6 ;  /* 0x00000000000e7806 */ /* 0x000fe200030e0100 */
[----:B012---:R-:W-:Y:S06]  /*eed0*/  ENDCOLLECTIVE ;  /* 0x000000000000791b */ /* 0x007fec0003800000 */
.L_x_12345:
[----:B------:R-:W-:Y:S05]  /*eee0*/  BSYNC B0 ;  /* 0x0000000000007941 */ /* 0x000fea0003800000 */
.L_x_12344:
        /* <DEDUP_REMOVED lines=9> */
.L_x_12346:
[----:B------:R-:W-:Y:S01]  /*ef80*/  IMAD.MOV.U32 R17, RZ, RZ, R14 ;  /* 0x000000ffff117224 */ /* 0x000fe200078e000e */
[----:B------:R-:W-:Y:S06]  /*ef90*/  BRA `(.L_x_12347) ;  /* 0xffffffe400d07947 */ /* 0x000fec000383ffff */
.L_x_12293:
[----:B------:R-:W-:Y:S01]  /*efa0*/  BSSY B0, `(.L_x_12348) ;  /* 0x0000007000007945 */ /* 0x000fe20003800000 */
[----:B------:R-:W-:Y:S02]  /*efb0*/  IMAD.MOV.U32 R13, RZ, RZ, R8 ;  /* 0x000000ffff0d7224 */ /* 0x000fe400078e0008 */
[----:B------:R-:W-:Y:S02]  /*efc0*/  IMAD.MOV.U32 R11, RZ, RZ, 0x1f ;  /* 0x0000001fff0b7424 */ /* 0x000fe400078e00ff */
[----:B------:R-:W-:-:S07]  /*efd0*/  IMAD.MOV.U32 R15, RZ, RZ, -0x1 ;  /* 0xffffffffff0f7424 */ /* 0x000fce00078e00ff */
[----:B01234-:R-:W-:Y:S05]  /*efe0*/  WARPSYNC.COLLECTIVE R15, `(.L_x_12349) ;  /* 0x000000000f087348 */ /* 0x01ffea0003c00000 */
[----:B------:R0:W0:Y:S02]  /*eff0*/  SHFL.IDX P6, R14, R13, R12, R11 ;  /* 0x0000000c0d0e7389 */ /* 0x00002400000c000b */
[----:B01234-:R-:W-:Y:S01]  /*f000*/  ENDCOLLECTIVE ;  /* 0x000000000000791b */ /* 0x01ffe20003800000 */
.L_x_12349:
[----:B------:R-:W-:Y:S05]  /*f010*/  BSYNC B0 ;  /* 0x0000000000007941 */ /* 0x000fea0003800000 */
.L_x_12348:
[----:B------:R-:W-:Y:S05]  /*f020*/  BRA `(.L_x_12292) ;  /* 0xffffffe400c87947 */ /* 0x000fea000383ffff */
.L_x_12297:
[----:B0-----:R0:W2:Y:S02]  /*f030*/  SYNCS.PHASECHK.TRANS64.TRYWAIT P0, [R9+URZ+0x16820], R0 ;  /* 0x01682000090075a7 */ /* 0x0010a4000800017f */
[----:B--2---:R-:W-:Y:S05]  /*f040*/  @!P0 NANOSLEEP.SYNCS 0x989680 ;  /* 0x009896800000895d */ /* 0x004fea0003900000 */
[----:B------:R-:W2:Y:S02]  /*f050*/  @!P0 SYNCS.PHASECHK.TRANS64 P0, [R9+URZ+0x16820], R0 ;  /* 0x01682000090085a7 */ /* 0x000ea4000800007f */
[----:B--2---:R-:W-:Y:S05]  /*f060*/  @!P0 BRA `(.L_x_12297) ;  /* 0xfffffffc00f08947 */ /* 0x004fea000383ffff */
[----:B------:R-:W-:Y:S05]  /*f070*/  BRA `(.L_x_12350) ;  /* 0xffffffec00307947 */ /* 0x000fea000383ffff */
.L_x_12298:
        /* <DEDUP_REMOVED lines=11> */
.L_x_12352:
[----:B------:R-:W-:Y:S05]  /*f130*/  BSYNC B0 ;  /* 0x0000000000007941 */ /* 0x000fea0003800000 */
.L_x_12351:
[----:B------:R-:W-:Y:S05]  /*f140*/  BRA `(.L_x_12353) ;  /* 0xffffffec00187947 */ /* 0x000fea000383ffff */
.L_x_12301:
[----:B------:R-:W-:Y:S01]  /*f150*/  BSSY B1, `(.L_x_12354) ;  /* 0x0000006000017945 */ /* 0x000fe20003800000 */
[----:B------:R-:W-:-:S07]  /*f160*/  IMAD.MOV.U32 R15, RZ, RZ, -0x1 ;  /* 0xffffffffff0f7424 */ /* 0x000fce00078e00ff */
[----:B01----:R-:W-:Y:S05]  /*f170*/  WARPSYNC.COLLECTIVE R15, `(.L_x_12355) ;  /* 0x000000000f0c7348 */ /* 0x003fea0003c00000 */
[----:B------:R-:W-:Y:S02]  /*f180*/  ELECT P6, UR62, PT ;  /* 0x00000000003e782f */ /* 0x000fe400038c0000 */
[----:B------:R-:W-:Y:S01]  /*f190*/  MOV R14, UR62 ;  /* 0x0000003e000e7c02 */ /* 0x000fe20008000f00 */
[----:B01----:R-:W-:Y:S10]  /*f1a0*/  ENDCOLLECTIVE ;  /* 0x000000000000791b */ /* 0x003ff40003800000 */
.L_x_12355:
[----:B------:R-:W-:Y:S05]  /*f1b0*/  BSYNC B1 ;  /* 0x0000000000017941 */ /* 0x000fea0003800000 */
.L_x_12354:
[----:B------:R-:W-:Y:S05]  /*f1c0*/  BRA `(.L_x_12356) ;  /* 0xffffffec00107947 */ /* 0x000fea000383ffff */
.L_x_12303:
[----:B0-----:R0:W2:Y:S02]  /*f1d0*/  SYNCS.PHASECHK.TRANS64.TRYWAIT P0, [R7+URZ], R2 ;  /* 0x00000002070075a7 */ /* 0x0010a4000800017f */
[----:B--2---:R-:W-:Y:S05]  /*f1e0*/  @!P0 NANOSLEEP.SYNCS 0x989680 ;  /* 0x009896800000895d */ /* 0x004fea0003900000 */
[----:B------:R-:W2:Y:S02]  /*f1f0*/  @!P0 SYNCS.PHASECHK.TRANS64 P0, [R7+URZ], R2 ;  /* 0x00000002070085a7 */ /* 0x000ea4000800007f */
[----:B--2---:R-:W-:Y:S05]  /*f200*/  @!P0 BRA `(.L_x_12303) ;  /* 0xfffffffc00f08947 */ /* 0x004fea000383ffff */
[----:B------:R-:W-:Y:S05]  /*f210*/  BRA `(.L_x_12357) ;  /* 0xffffffec00447947 */ /* 0x000fea000383ffff */
.L_x_12304:
[----:B--2---:R2:W3:Y:S02]  /*f220*/  SYNCS.PHASECHK.TRANS64.TRYWAIT P0, [R3+URZ], R0 ;  /* 0x00000000030075a7 */ /* 0x0044e4000800017f */
[----:B---3--:R-:W-:Y:S05]  /*f230*/  @!P0 NANOSLEEP.SYNCS 0x989680 ;  /* 0x009896800000895d */ /* 0x008fea0003900000 */
[----:B------:R-:W3:Y:S02]  /*f240*/  @!P0 SYNCS.PHASECHK.TRANS64 P0, [R3+URZ], R0 ;  /* 0x00000000030085a7 */ /* 0x000ee4000800007f */
[----:B---3--:R-:W-:Y:S05]  /*f250*/  @!P0 BRA `(.L_x_12304) ;  /* 0xfffffffc00f08947 */ /* 0x008fea000383ffff */
[----:B------:R-:W-:Y:S05]  /*f260*/  BRA `(.L_x_12358) ;  /* 0xffffffec00387947 */ /* 0x000fea000383ffff */
.L_x_12306:
[----:B--2---:R2:W3:Y:S02]  /*f270*/  SYNCS.PHASECHK.TRANS64.TRYWAIT P0, [R5+URZ], R2 ;  /* 0x00000002050075a7 */ /* 0x0044e4000800017f */
[----:B---3--:R-:W-:Y:S05]  /*f280*/  @!P0 NANOSLEEP.SYNCS 0x989680 ;  /* 0x009896800000895d */ /* 0x008fea0003900000 */
[----:B------:R-:W3:Y:S02]  /*f290*/  @!P0 SYNCS.PHASECHK.TRANS64 P0, [R5+URZ], R2 ;  /* 0x00000002050085a7 */ /* 0x000ee4000800007f */
[----:B---3--:R-:W-:Y:S05]  /*f2a0*/  @!P0 BRA `(.L_x_12306) ;  /* 0xfffffffc00f08947 */ /* 0x008fea000383ffff */
[----:B------:R-:W-:Y:S05]  /*f2b0*/  BRA `(.L_x_12359) ;  /* 0xffffffec003c7947 */ /* 0x000fea000383ffff */
.L_x_12360:
        /* <DEDUP_REMOVED lines=12> */
.L_x_12795:


//--------------------- .text._ZN7cutlass13device_kernelIN5flash11enable_sm90INS1_16FlashAttnFwdSm90INS1_25CollectiveMainloopFwdSm90ILi2EN4cute5tupleIJNS5_1CILi1EEES8_S8_EEENS6_IJNS7_ILi192EEENS7_ILi128EEENS7_ILi64EEEEEELi64ENS_10bfloat16_tEfNS_4arch4Sm90ELb1ELb0ELb0ELb1ELb0ELb1ELb0ELb1ELb1ELb0ELb0ELb0EEENS1_21CollectiveEpilogueFwdINS6_IJSA_SC_SB_EEES9_SE_SG_Li384ELb1ELb0ELb0ELb0EEENS1_36VarlenDynamicPersistentTileSchedulerILi192ELi128ELi384ELi32ELb0ELb0ELb1ELb1ELb1ELb1EEEEEEEEEvNT_6ParamsE --------------------------
	.section	.text._ZN7cutlass13device_kernelIN5flash11enable_sm90INS1_16FlashAttnFwdSm90INS1_25CollectiveMainloopFwdSm90ILi2EN4cute5tupleIJNS5_1CILi1EEES8_S8_EEENS6_IJNS7_ILi192EEENS7_ILi128EEENS7_ILi64EEEEEELi64ENS_10bfloat16_tEfNS_4arch4Sm90ELb1ELb0ELb0ELb1ELb0ELb1ELb0ELb1ELb1ELb0ELb0ELb0EEENS1_21CollectiveEpilogueFwdINS6_IJSA_SC_SB_EEES9_SE_SG_Li384ELb1ELb0ELb0ELb0EEENS1_36VarlenDynamicPersistentTileSchedulerILi192ELi128ELi384ELi32ELb0ELb0ELb1ELb1ELb1ELb1EEEEEEEEEvNT_6ParamsE,"ax",@progbits
	.align	128
.text._ZN7cutlass13device_kernelIN5flash11enable_sm90INS1_16FlashAttnFwdSm90INS1_25CollectiveMainloopFwdSm90ILi2EN4cute5tupleIJNS5_1CILi1EEES8_S8_EEENS6_IJNS7_ILi192EEENS7_ILi128EEENS7_ILi64EEEEEELi64ENS_10bfloat16_tEfNS_4arch4Sm90ELb1ELb0ELb0ELb1ELb0ELb1ELb0ELb1ELb1ELb0ELb0ELb0EEENS1_21CollectiveEpilogueFwdINS6_IJSA_SC_SB_EEES9_SE_SG_Li384ELb1ELb0ELb0ELb0EEENS1_36VarlenDynamicPersistentTileSchedulerILi192ELi128ELi384ELi32ELb0ELb0ELb1ELb1ELb1ELb1EEEEEEEEEvNT_6ParamsE:
        .type           _ZN7cutlass13device_kernelIN5flash11enable_sm90INS1_16FlashAttnFwdSm90INS1_25CollectiveMainloopFwdSm90ILi2EN4cute5tupleIJNS5_1CILi1EEES8_S8_EEENS6_IJNS7_ILi192EEENS7_ILi128EEENS7_ILi64EEEEEELi64ENS_10bfloat16_tEfNS_4arch4Sm90ELb1ELb0ELb0ELb1ELb0ELb1ELb0ELb1ELb1ELb0ELb0ELb0EEENS1_21CollectiveEpilogueFwdINS6_IJSA_SC_SB_EEES9_SE_SG_Li384ELb1ELb0ELb0ELb0EEENS1_36VarlenDynamicPersistentTileSchedulerILi192ELi128ELi384ELi32ELb0ELb0ELb1ELb1ELb1ELb1EEEEEEEEEvNT_6ParamsE,@function
        .size           _ZN7cutlass13device_kernelIN5flash11enable_sm90INS1_16FlashAttnFwdSm90INS1_25CollectiveMainloopFwdSm90ILi2EN4cute5tupleIJNS5_1CILi1EEES8_S8_EEENS6_IJNS7_ILi192EEENS7_ILi128EEENS7_ILi64EEEEEELi64ENS_10bfloat16_tEfNS_4arch4Sm90ELb1ELb0ELb0ELb1ELb0ELb1ELb0ELb1ELb1ELb0ELb0ELb0EEENS1_21CollectiveEpilogueFwdINS6_IJSA_SC_SB_EEES9_SE_SG_Li384ELb1ELb0ELb0ELb0EEENS1_36VarlenDynamicPersistentTileSchedulerILi192ELi128ELi384ELi32ELb0ELb0ELb1ELb1ELb1ELb1EEEEEEEEEvNT_6ParamsE,(.L_x_12796 - _ZN7cutlass13device_kernelIN5flash11enable_sm90INS1_16FlashAttnFwdSm90INS1_25CollectiveMainloopFwdSm90ILi2EN4cute5tupleIJNS5_1CILi1EEES8_S8_EEENS6_IJNS7_ILi192EEENS7_ILi128EEENS7_ILi64EEEEEELi64ENS_10bfloat16_tEfNS_4arch4Sm90ELb1ELb0ELb0ELb1ELb0ELb1ELb0ELb1ELb1ELb0ELb0ELb0EEENS1_21CollectiveEpilogueFwdINS6_IJSA_SC_SB_EEES9_SE_SG_Li384ELb1ELb0ELb0ELb0EEENS1_36VarlenDynamicPersistentTileSchedulerILi192ELi128ELi384ELi32ELb0ELb0ELb1ELb1ELb1ELb1EEEEEEEEEvNT_6ParamsE)
        .other          _ZN7cutlass13device_kernelIN5flash11enable_sm90INS1_16FlashAttnFwdSm90INS1_25CollectiveMainloopFwdSm90ILi2EN4cute5tupleIJNS5_1CILi1EEES8_S8_EEENS6_IJNS7_ILi192EEENS7_ILi128EEENS7_ILi64EEEEEELi64ENS_10bfloat16_tEfNS_4arch4Sm90ELb1ELb0ELb0ELb1ELb0ELb1ELb0ELb1ELb1ELb0ELb0ELb0EEENS1_21CollectiveEpilogueFwdINS6_IJSA_SC_SB_EEES9_SE_SG_Li384ELb1ELb0ELb0ELb0EEENS1_36VarlenDynamicPersistentTileSchedulerILi192ELi128ELi384ELi32ELb0ELb0ELb1ELb1ELb1ELb1EEEEEEEEEvNT_6ParamsE,@"STO_CUDA_ENTRY STV_DEFAULT"
_ZN7cutlass13device_kernelIN5flash11enable_sm90INS1_16FlashAttnFwdSm90INS1_25CollectiveMainloopFwdSm90ILi2EN4cute5tupleIJNS5_1CILi1EEES8_S8_EEENS6_IJNS7_ILi192EEENS7_ILi128EEENS7_ILi64EEEEEELi64ENS_10bfloat16_tEfNS_4arch4Sm90ELb1ELb0ELb0ELb1ELb0ELb1ELb0ELb1ELb1ELb0ELb0ELb0EEENS1_21CollectiveEpilogueFwdINS6_IJSA_SC_SB_EEES9_SE_SG_Li384ELb1ELb0ELb0ELb0EEENS1_36VarlenDynamicPersistentTileSchedulerILi192ELi128ELi384ELi32ELb0ELb0ELb1ELb1ELb1ELb1EEEEEEEEEvNT_6ParamsE:
        /* <DEDUP_REMOVED lines=26> */
.L_x_12362:
[----:B------:R-:W-:Y:S05]  /*01a0*/  BSYNC B0 ;  /* 0x0000000000007941 */ /* 0x000fea0003800000 */
.L_x_12361:
        /* <DEDUP_REMOVED lines=40> */
.L_x_12363:
        /* <DEDUP_REMOVED lines=22> */
.L_x_12364:
        /* <DEDUP_REMOVED lines=18> */
.L_x_12365:
        /* <DEDUP_REMOVED lines=22> */
.L_x_12366:
        /* <DEDUP_REMOVED lines=22> */
.L_x_12367:
        /* <DEDUP_REMOVED lines=9> */
.L_x_12370:
[----:B------:R-:W-:-:S08]  /*0a00*/  NOP ;  /* 0x0000000000007918 */ /* 0x000fd00000000000 */
[----:B------:R-:W0:Y:S02]  /*0a10*/  USETMAXREG.TRY_ALLOC.CTAPOOL UP0, 0xa0 ;  /* 0x000000a0000079c8 */ /* 0x000e240008000600 */
[----:B0-----:R-:W-:-:S13]  /*0a20*/  PLOP3.LUT P0, PT, PT, PT, UP0, 0x80, 0x0 ;  /* 0x000000000000781c */ /* 0x001fda0003f0f008 */
[----:B------:R-:W-:Y:S05]  /*0a30*/  @!P0 BRA `(.L_x_12370) ;  /* 0xfffffffc00f08947 */ /* 0x000fea000383ffff */
[----:B------:R-:W3:Y:S01]  /*0a40*/  LDL.LU R0, [R1+0x8] ;  /* 0x0000080001007983 */ /* 0x000ee20000300800 */
        /* <DEDUP_REMOVED lines=15> */
[----:B------:R4:W-:Y:S01]  /*0b40*/  STL [R1+0x8], R0 ;  /* 0x0000080001007387 */ /* 0x0009e20000100800 */
[----:B0-----:R-:W-:-:S13]  /*0b50*/  ISETP.GE.AND P0, PT, R155, UR4, PT ;  /* 0x000000049b007c0c */ /* 0x001fda000bf06270 */
[----:B----4-:R-:W-:Y:S05]  /*0b60*/  @P0 BRA `(.L_x_12371) ;  /* 0x0000016000400947 */ /* 0x010fea0003800000 */
[----:B------:R-:W2:Y:S01]  /*0b70*/  LDL.LU R14, [R1+0x14] ;  /* 0x00001400010e7983 */ /* 0x000ea20000300800 */
[----:B------:R-:W0:Y:S02]  /*0b80*/  S2R R0, SR_TID.X ;  /* 0x0000000000007919 */ /* 0x000e240000002100 */
[----:B0-----:R-:W-:-:S05]  /*0b90*/  VIADD R13, R0, 0xffffff80 ;  /* 0xffffff80000d7836 */ /* 0x001fca0000000000 */
[----:B------:R-:W-:-:S04]  /*0ba0*/  SHF.R.S32.HI R0, RZ, 0x1f, R13 ;  /* 0x0000001fff007819 */ /* 0x000fc8000001140d */
[----:B------:R-:W-:-:S04]  /*0bb0*/  LEA.HI R3, R0, R13, RZ, 0x7 ;  /* 0x0000000d00037211 */ /* 0x000fc800078f38ff */
[----:B------:R-:W-:Y:S02]  /*0bc0*/  LOP3.LUT R4, R3, 0xffffff80, RZ, 0xc0, !PT ;  /* 0xffffff8003047812 */ /* 0x000fe400078ec0ff */
[----:B------:R-:W-:-:S03]  /*0bd0*/  SHF.R.S32.HI R3, RZ, 0x7, R3 ;  /* 0x00000007ff037819 */ /* 0x000fc60000011403 */
[----:B------:R-:W-:Y:S02]  /*0be0*/  IMAD.IADD R6, R13, 0x1, -R4 ;  /* 0x000000010d067824 */ /* 0x000fe400078e0a04 */
[----:B------:R-:W-:-:S03]  /*0bf0*/  IMAD.HI R4, R3, 0x55555556, RZ ;  /* 0x5555555603047827 */ /* 0x000fc600078e02ff */
[----:B------:R-:W-:Y:S02]  /*0c00*/  SHF.R.S32.HI R9, RZ, 0x1f, R6 ;  /* 0x0000001fff097819 */ /* 0x000fe40000011406 */
[----:B------:R-:W-:Y:S02]  /*0c10*/  LEA.HI R8, R4, R4, RZ, 0x1 ;  /* 0x0000000404087211 */ /* 0x000fe400078f08ff */
[----:B------:R-:W-:Y:S02]  /*0c20*/  LEA.HI R10, R9, R6, RZ, 0x2 ;  /* 0x00000006090a7211 */ /* 0x000fe400078f10ff */
[----:B------:R-:W-:Y:S02]  /*0c30*/  LEA.HI R4, R0, R13, RZ, 0x4 ;  /* 0x0000000d00047211 */ /* 0x000fe400078f20ff */
[--C-:B------:R-:W-:Y:S02]  /*0c40*/  SHF.R.S32.HI R11, RZ, 0x2, R10.reuse ;  /* 0x00000002ff0b7819 */ /* 0x100fe4000001140a */
[----:B------:R-:W-:-:S02]  /*0c50*/  SHF.R.S32.HI R12, RZ, 0x1f, R10 ;  /* 0x0000001fff0c7819 */ /* 0x000fc4000001140a */
[----:B------:R-:W-:Y:S01]  /*0c60*/  SHF.R.S32.HI R7, RZ, 0x4, R4 ;  /* 0x00000004ff077819 */ /* 0x000fe20000011404 */
[----:B------:R-:W-:Y:S01]  /*0c70*/  IMAD R8, R8, -0x3, R3 ;  /* 0xfffffffd08087824 */ /* 0x000fe200078e0203 */
[----:B------:R-:W-:Y:S02]  /*0c80*/  LEA.HI R12, R12, R11, RZ, 0x3 ;  /* 0x0000000b0c0c7211 */ /* 0x000fe400078f18ff */
[----:B------:R-:W-:Y:S02]  /*0c90*/  LEA.HI R5, R0, R13, RZ, 0x5 ;  /* 0x0000000d00057211 */ /* 0x000fe400078f28ff */
[C---:B------:R-:W-:Y:S02]  /*0ca0*/  LOP3.LUT R3, R4.reuse, 0x3fffff0, RZ, 0xc0, !PT ;  /* 0x03fffff004037812 */ /* 0x040fe400078ec0ff */
[----:B------:R-:W-:Y:S02]  /*0cb0*/  LEA.HI R4, R4, R7, RZ, 0x1 ;  /* 0x0000000704047211 */ /* 0x000fe400078f08ff */
[----:B------:R-:W-:-:S02]  /*0cc0*/  LOP3.LUT R12, R12, 0xfffffff8, RZ, 0xc0, !PT ;  /* 0xfffffff80c0c7812 */ /* 0x000fc400078ec0ff */
[----:B------:R-:W-:Y:S01]  /*0cd0*/  LEA.HI R9, R9, R6, RZ, 0x5 ;  /* 0x0000000609097211 */ /* 0x000fe200078f28ff */
[----:B------:R-:W-:Y:S01]  /*0ce0*/  IMAD.IADD R3, R13, 0x1, -R3 ;  /* 0x000000010d037824 */ /* 0x000fe200078e0a03 */
[----:B------:R-:W-:Y:S02]  /*0cf0*/  SHF.R.S32.HI R15, RZ, 0x5, R5 ;  /* 0x00000005ff0f7819 */ /* 0x000fe40000011405 */
[----:B------:R-:W-:Y:S01]  /*0d00*/  LOP3.LUT R4, R4, 0x1ffffffe, RZ, 0xc0, !PT ;  /* 0x1ffffffe04047812 */ /* 0x000fe200078ec0ff */
[----:B------:R-:W-:Y:S01]  /*0d10*/  IMAD.IADD R12, R11, 0x1, -R12 ;  /* 0x000000010b0c7824 */ /* 0x000fe200078e0a0c */
[----:B------:R-:W-:Y:S01]  /*0d20*/  SHF.R.S32.HI R9, RZ, 0x5, R9 ;  /* 0x00000005ff097819 */ /* 0x000fe20000011409 */
[----:B------:R-:W-:Y:S01]  /*0d30*/  IMAD R5, R15, 0x10, R3 ;  /* 0x000000100f057824 */ /* 0x000fe200078e0203 */
[----:B------:R-:W-:Y:S01]  /*0d40*/  LOP3.LUT R3, R10, 0x7ffffffc, RZ, 0xc0, !PT ;  /* 0x7ffffffc0a037812 */ /* 0x000fe200078ec0ff */
[----:B------:R-:W-:Y:S02]  /*0d50*/  IMAD.IADD R4, R7, 0x1, -R4 ;  /* 0x0000000107047824 */ /* 0x000fe400078e0a04 */
[----:B------:R-:W-:-:S02]  /*0d60*/  IMAD R9, R9, 0x10, R12 ;  /* 0x0000001009097824 */ /* 0x000fc400078e020c */
[----:B------:R-:W-:Y:S02]  /*0d70*/  IMAD R7, R5, 0x8, R4 ;  /* 0x0000000805077824 */ /* 0x000fe400078e0204 */
[----:B------:R-:W-:Y:S02]  /*0d80*/  IMAD.IADD R4, R6, 0x1, -R3 ;  /* 0x0000000106047824 */ /* 0x000fe400078e0a03 */
[----:B------:R-:W-:-:S03]  /*0d90*/  IMAD R3, R8, 0x40, R9 ;  /* 0x0000004008037824 */ /* 0x000fc600078e0209 */
[----:B------:R-:W-:Y:S04]  /*0da0*/  STL [R1+0x24], R4 ;  /* 0x0000240401007387 */ /* 0x000fe80000100800 */
[----:B------:R0:W-:Y:S02]  /*0db0*/  STL [R1+0x28], R3 ;  /* 0x0000280301007387 */ /* 0x0001e40000100800 */
[----:B0-----:R-:W-:-:S04]  /*0dc0*/  LEA.HI R3, R0, R13, RZ, 0x2 ;  /* 0x0000000d00037211 */ /* 0x001fc800078f10ff */
[----:B------:R-:W-:-:S05]  /*0dd0*/  SHF.R.S32.HI R19, RZ, 0x2, R3 ;  /* 0x00000002ff137819 */ /* 0x000fca0000011403 */
[----:B------:R-:W-:Y:S01]  /*0de0*/  VIADD R8, R19, 0x60 ;  /* 0x0000006013087836 */ /* 0x000fe20000000000 */
[----:B------:R-:W-:-:S04]  /*0df0*/  LOP3.LUT R4, R3, 0xfffffffc, RZ, 0xc0, !PT ;  /* 0xfffffffc03047812 */ /* 0x000fc800078ec0ff */
[----:B------:R-:W-:Y:S02]  /*0e00*/  SHF.R.S32.HI R5, RZ, 0x1f, R8 ;  /* 0x0000001fff057819 */ /* 0x000fe40000011408 */
[----:B------:R-:W-:Y:S02]  /*0e10*/  LEA.HI R0, R0, R13, RZ, 0x3 ;  /* 0x0000000d00007211 */ /* 0x000fe400078f18ff */
[----:B------:R-:W-:Y:S01]  /*0e20*/  SHF.R.S32.HI R6, RZ, 0x1f, R3 ;  /* 0x0000001fff067819 */ /* 0x000fe20000011403 */
[----:B------:R-:W-:Y:S01]  /*0e30*/  IMAD.SHL.U32 R3, R8, 0x40, RZ ;  /* 0x0000004008037824 */ /* 0x000fe200078e00ff */
[----:B------:R-:W-:Y:S01]  /*0e40*/  LEA.HI R5, R5, R8, RZ, 0x3 ;  /* 0x0000000805057211 */ /* 0x000fe200078f18ff */
[----:B------:R-:W-:Y:S01]  /*0e50*/  IMAD.IADD R9, R13, 0x1, -R4 ;  /* 0x000000010d097824 */ /* 0x000fe200078e0a04 */
[----:B------:R-:W-:Y:S02]  /*0e60*/  LOP3.LUT R0, R0, 0x1ffffff8, RZ, 0xc0, !PT ;  /* 0x1ffffff800007812 */ /* 0x000fe400078ec0ff */
[----:B------:R-:W-:Y:S01]  /*0e70*/  LOP3.LUT R3, R3, 0x1c0, RZ, 0xc0, !PT ;  /* 0x000001c003037812 */ /* 0x000fe200078ec0ff */
[----:B------:R-:W-:-:S02]  /*0e80*/  IMAD.SHL.U32 R16, R9, 0x8, RZ ;  /* 0x0000000809107824 */ /* 0x000fc400078e00ff */
[----:B------:R-:W-:Y:S01]  /*0e90*/  IMAD.SHL.U32 R5, R5, 0x40, RZ ;  /* 0x0000004005057824 */ /* 0x000fe200078e00ff */
[----:B------:R-:W-:Y:S01]  /*0ea0*/  LEA.HI R6, R6, R19, RZ, 0x3 ;  /* 0x0000001306067211 */ /* 0x000fe200078f18ff */
[----:B------:R-:W-:Y:S01]  /*0eb0*/  IMAD.IADD R0, R13, 0x1, -R0 ;  /* 0x000000010d007824 */ /* 0x000fe200078e0a00 */
[----:B------:R-:W-:Y:S02]  /*0ec0*/  SHF.R.U32.HI R9, RZ, 0x3, R3 ;  /* 0x00000003ff097819 */ /* 0x000fe40000011603 */
[----:B------:R-:W-:Y:S02]  /*0ed0*/  LOP3.LUT R3, R3, 0x38, R16, 0xf8, !PT ;  /* 0x0000003803037812 */ /* 0x000fe400078ef810 */
[----:B------:R-:W-:Y:S01]  /*0ee0*/  LOP3.LUT R4, R5, 0xfffffe00, RZ, 0xc0, !PT ;  /* 0xfffffe0005047812 */ /* 0x000fe200078ec0ff */
[----:B------:R-:W-:Y:S01]  /*0ef0*/  IMAD.SHL.U32 R0, R0, 0x8, RZ ;  /* 0x0000000800007824 */ /* 0x000fe200078e00ff */
[----:B------:R-:W-:Y:S01]  /*0f00*/  LOP3.LUT R6, R6, 0xfffffff8, RZ, 0xc0, !PT ;  /* 0xfffffff806067812 */ /* 0x000fe200078ec0ff */
[----:B------:R-:W-:Y:S01]  /*0f10*/  STL [R1+0x38], RZ ;  /* 0x000038ff01007387 */ /* 0x000fe20000100800 */
[----:B------:R-:W-:-:S02]  /*0f20*/  LOP3.LUT R3, R4, R3, R9, 0xf6, !PT ;  /* 0x0000000304037212 */ /* 0x000fc400078ef609 */
[----:B------:R-:W-:Y:S01]  /*0f30*/  SHF.R.S32.HI R5, RZ, 0x1f, R19 ;  /* 0x0000001fff057819 */ /* 0x000fe20000011413 */
[----:B------:R0:W-:Y:S01]  /*0f40*/  STL [R1+0x20], R4 ;  /* 0x0000200401007387 */ /* 0x0001e20000100800 */
[----:B------:R-:W-:-:S03]  /*0f50*/  IMAD.IADD R5, R19, 0x1, -R6 ;  /* 0x0000000113057824 */ /* 0x000fc600078e0a06 */
[----:B------:R1:W-:Y:S01]  /*0f60*/  STL [R1+0x34], R0 ;  /* 0x0000340001007387 */ /* 0x0003e20000100800 */
[----:B0-----:R-:W-:Y:S01]  /*0f70*/  IMAD.SHL.U32 R4, R7, 0x8, RZ ;  /* 0x0000000807047824 */ /* 0x001fe200078e00ff */
[----:B-1----:R-:W-:Y:S01]  /*0f80*/  SHF.R.S32.HI R0, RZ, 0x1f, R8 ;  /* 0x0000001fff007819 */ /* 0x002fe20000011408 */
[----:B------:R-:W-:Y:S01]  /*0f90*/  IMAD R0, R3, 0x2, R2 ;  /* 0x0000000203007824 */ /* 0x000fe200078e0202 */
[----:B------:R0:W-:Y:S04]  /*0fa0*/  STL [R1+0x1c], R5 ;  /* 0x00001c0501007387 */ /* 0x0001e80000100800 */
[----:B------:R0:W-:Y:S04]  /*0fb0*/  STL [R1+0x40], R0 ;  /* 0x0000400001007387 */ /* 0x0001e80000100800 */
[----:B------:R0:W-:Y:S01]  /*0fc0*/  STL [R1+0x44], R4 ;  /* 0x0000440401007387 */ /* 0x0001e20000100800 */
[----:B------:R-:W-:Y:S01]  /*0fd0*/  CS2R R22, SRZ ;  /* 0x0000000000167805 */ /* 0x000fe2000001ff00 */
[----:B------:R-:W-:-:S02]  /*0fe0*/  IMAD.MOV.U32 R156, RZ, RZ, RZ ;  /* 0x000000ffff9c7224 */ /* 0x000fc400078e00ff */
[----:B------:R-:W-:Y:S01]  /*0ff0*/  IMAD.MOV.U32 R18, RZ, RZ, RZ ;  /* 0x000000ffff127224 */ /* 0x000fe200078e00ff */
[----:B0-2---:R-:W-:-:S07]  /*1000*/  LOP3.LUT R157, R14, 0x1, RZ, 0xfc, !PT ;  /* 0x000000010e9d7812 */ /* 0x005fce00078efcff */
.L_x_12526:
[----:B01---5:R-:W0:Y:S02]  /*1010*/  LDC.64 R4, c[0x0][0xc60] ;  /* 0x00031800ff047b82 */ /* 0x023e240000000a00 */
[----:B0-----:R-:W-:-:S05]  /*1020*/  IMAD.WIDE R4, R155, 0x4, R4 ;  /* 0x000000049b047825 */ /* 0x001fca00078e0204 */
[----:B--2---:R-:W2:Y:S01]  /*1030*/  LDG.E R10, desc[UR40][R4.64] ;  /* 0x00000028040a7981 */ /* 0x004ea2000c1e1900 */
[----:B------:R-:W-:Y:S05]  /*1040*/  YIELD ;  /* 0x0000000000007946 */ /* 0x000fea0003800000 */
[----:B------:R-:W-:Y:S01]  /*1050*/  ULDC.64 UR4, c[0x0][0xa28] ;  /* 0x00028a0000047ab9 */ /* 0x000fe20000000a00 */
[----:B------:R-:W-:Y:S01]  /*1060*/  ULDC.64 UR8, c[0x0][0xa18] ;  /* 0x0002860000087ab9 */ /* 0x000fe20000000a00 */
[----:B------:R-:W-:Y:S01]  /*1070*/  ISETP.NE.U32.AND P1, PT, RZ, UR4, PT ;  /* 0x00000004ff007c0c */ /* 0x000fe2000bf25070 */
[----:B------:R-:W-:Y:S01]  /*1080*/  IMAD.MOV.U32 R3, RZ, RZ, RZ ;  /* 0x000000ffff037224 */ /* 0x000fe200078e00ff */
[----:B------:R-:W-:Y:S01]  /*1090*/  ULDC.64 UR6, c[0x0][0xa08] ;  /* 0x0002820000067ab9 */ /* 0x000fe20000000a00 */
[----:B------:R-:W-:Y:S01]  /*10a0*/  IMAD.MOV.U32 R31, RZ, RZ, RZ ;  /* 0x000000ffff1f7224 */ /* 0x000fe200078e00ff */
[----:B------:R-:W-:-:S02]  /*10b0*/  ISETP.NE.AND.EX P1, PT, RZ, UR5, PT, P1 ;  /* 0x00000005ff007c0c */ /* 0x000fc4000bf25310 */
[----:B------:R-:W-:-:S04]  /*10c0*/  ISETP.NE.U32.AND P0, PT, RZ, UR6, PT ;  /* 0x00000006ff007c0c */ /* 0x000fc8000bf05070 */
[----:B------:R-:W-:Y:S02]  /*10d0*/  ISETP.NE.AND.EX P0, PT, RZ, UR7, PT, P0 ;  /* 0x00000007ff007c0c */ /* 0x000fe4000bf05300 */
[----:B--2---:R-:W-:Y:S01]  /*10e0*/  SHF.R.S32.HI R0, RZ, 0x1f, R10 ;  /* 0x0000001fff007819 */ /* 0x004fe2000001140a */
[----:B------:R-:W-:-:S04]  /*10f0*/  IMAD.SHL.U32 R32, R10, 0x4, RZ ;  /* 0x000000040a207824 */ /* 0x000fc800078e00ff */
        /* <DEDUP_REMOVED lines=15> */
[----:B------:R-:W2:Y:S01]  /*11f0*/  @P2 LDG.E R11, desc[UR40][R4.64] ;  /* 0x00000028040b2981 */ /* 0x000ea2000c1e1900 */
        /* <DEDUP_REMOVED lines=16> */
[----:B------:R-:W1:Y:S02]  /*1300*/  LDC.64 R4, c[0x0][0xa00] ;  /* 0x00028000ff047b82 */ /* 0x000e640000000a00 */
[----:B-1----:R-:W-:-:S05]  /*1310*/  IMAD.WIDE R4, R29, 0x4, R4 ;  /* 0x000000041d047825 */ /* 0x002fca00078e0204 */
[----:B------:R-:W2:Y:S04]  /*1320*/  LDG.E R0, desc[UR40][R4.64] ;  /* 0x0000002804007981 */ /* 0x000ea8000c1e1900 */
[----:B0-----:R-:W2:Y:S02]  /*1330*/  LDG.E R7, desc[UR40][R4.64+0x4] ;  /* 0x0000042804077981 */ /* 0x001ea4000c1e1900 */
[----:B--2---:R-:W-:-:S05]  /*1340*/  IMAD.IADD R11, R7, 0x1, -R0 ;  /* 0x00000001070b7824 */ /* 0x004fca00078e0a00 */
[----:B------:R1:W-:Y:S02]  /*1350*/  STL [R1+0x10], R11 ;  /* 0x0000100b01007387 */ /* 0x0003e40000100800 */
.L_x_12372:
[----:B------:R-:W-:Y:S01]  /*1360*/  ULDC.64 UR4, c[0x0][0xa20] ;  /* 0x0002880000047ab9 */ /* 0x000fe20000000a00 */
[----:B------:R2:W-:Y:S01]  /*1370*/  STL [R1+0x3c], R153 ;  /* 0x00003c9901007387 */ /* 0x0005e20000100800 */
[----:B------:R-:W-:-:S03]  /*1380*/  ISETP.NE.U32.AND P1, PT, RZ, UR4, PT ;  /* 0x00000004ff007c0c */ /* 0x000fc6000bf25070 */
[----:B------:R2:W-:Y:S01]  /*1390*/  STL [R1+0x30], R154 ;  /* 0x0000309a01007387 */ /* 0x0005e20000100800 */
[----:B------:R-:W-:-:S13]  /*13a0*/  ISETP.NE.AND.EX P1, PT, RZ, UR5, PT, P1 ;  /* 0x00000005ff007c0c */ /* 0x000fda000bf25310 */
[----:B--2---:R-:W-:Y:S05]  /*13b0*/  @!P1 BRA `(.L_x_12373) ;  /* 0x0000000000109947 */ /* 0x004fea0003800000 */
[----:B------:R-:W-:-:S04]  /*13c0*/  IADD3 R4, P0, R32, UR4, RZ ;  /* 0x0000000420047c10 */ /* 0x000fc8000ff1e0ff */
[----:B------:R-:W-:-:S05]  /*13d0*/  IADD3.X R5, R33, UR5, RZ, P0, !PT ;  /* 0x0000000521057c10 */ /* 0x000fca00087fe4ff */
[----:B------:R2:W5:Y:S01]  /*13e0*/  LDG.E R30, desc[UR40][R4.64] ;  /* 0x00000028041e7981 */ /* 0x000562000c1e1900 */
[----:B------:R-:W-:Y:S05]  /*13f0*/  BRA `(.L_x_12374) ;  /* 0x0000000000107947 */ /* 0x000fea0003800000 */
.L_x_12373:
[----:B------:R-:W-:Y:S05]  /*1400*/  @!P0 BRA `(.L_x_12374) ;  /* 0x00000000000c8947 */ /* 0x000fea0003800000 */
[----:B------:R-:W2:Y:S04]  /*1410*/  LDG.E R5, desc[UR40][R8.64] ;  /* 0x0000002808057981 */ /* 0x000ea8000c1e1900 */
[----:B------:R-:W2:Y:S02]  /*1420*/  LDG.E R30, desc[UR40][R8.64+0x4] ;  /* 0x00000428081e7981 */ /* 0x000ea4000c1e1900 */
[----:B--2---:R-:W-:-:S07]  /*1430*/  IMAD.IADD R30, R30, 0x1, -R5 ;  /* 0x000000011e1e7824 */ /* 0x004fce00078e0a05 */
.L_x_12374:
[----:B------:R-:W-:Y:S02]  /*1440*/  ULDC.64 UR4, c[0x0][0xa10] ;  /* 0x0002840000047ab9 */ /* 0x000fe40000000a00 */
[----:B------:R-:W-:-:S04]  /*1450*/  ISETP.NE.U32.AND P0, PT, RZ, UR4, PT ;  /* 0x00000004ff007c0c */ /* 0x000fc8000bf05070 */
[----:B------:R-:W-:Y:S01]  /*1460*/  ISETP.NE.AND.EX P0, PT, RZ, UR5, PT, P0 ;  /* 0x00000005ff007c0c */ /* 0x000fe2000bf05300 */
[----:B0-----:R-:W-:Y:S01]  /*1470*/  IMAD.MOV.U32 R8, RZ, RZ, 0xc0 ;  /* 0x000000c0ff087424 */ /* 0x001fe200078e00ff */
[----:B------:R-:W-:-:S11]  /*1480*/  ULDC.64 UR4, c[0x0][0xa30] ;  /* 0x00028c0000047ab9 */ /* 0x000fd60000000a00 */
[----:B--2---:R-:W0:Y:S02]  /*1490*/  @P0 LDC.64 R4, c[0x0][0xa10] ;  /* 0x00028400ff040b82 */ /* 0x004e240000000a00 */
[----:B0-----:R-:W-:-:S05]  /*14a0*/  @P0 IMAD.WIDE R4, R29, 0x4, R4 ;  /* 0x000000041d040825 */ /* 0x001fca00078e0204 */
        /* <DEDUP_REMOVED lines=16> */
[----:B------:R-:W-:-:S02]  /*15b0*/  VIMNMX R27, RZ, R27, !PT ;  /* 0x0000001bff1b7248 */ /* 0x000fc40007fe0100 */
        /* <DEDUP_REMOVED lines=33> */
[----:B-1----:R-:W-:Y:S02]  /*17d0*/  IMAD.U32 R11, RZ, RZ, UR7 ;  /* 0x00000007ff0b7e24 */ /* 0x002fe4000f8e00ff */
[----:B------:R-:W-:Y:S02]  /*17e0*/  IMAD.MOV.U32 R8, RZ, RZ, 0x70 ;  /* 0x00000070ff087424 */ /* 0x000fe400078e00ff */
[----:B------:R-:W-:Y:S02]  /*17f0*/  IMAD.MOV.U32 R12, RZ, RZ, 0x1 ;  /* 0x00000001ff0c7424 */ /* 0x000fe400078e00ff */
[----:B0-----:R-:W-:-:S07]  /*1800*/  IMAD.MOV.U32 R13, RZ, RZ, RZ ;  /* 0x000000ffff0d7224 */ /* 0x001fce00078e00ff */
[----:B------:R-:W-:-:S07]  /*1810*/  LEPC R20, `(.L_x_12377) ;  /* 0x000000001014794e */ /* 0x000fce0000000000 */
[----:B--2--5:R-:W-:Y:S05]  /*1820*/  CALL.ABS.NOINC R14 ;  /* 0x000000000e007343 */ /* 0x024fea0003c00000 */
.L_x_12377:
[----:B------:R-:W-:Y:S05]  /*1830*/  BSYNC B6 ;  /* 0x0000000000067941 */ /* 0x000fea0003800000 */
.L_x_12376:
        /* <DEDUP_REMOVED lines=20> */
.L_x_12379:
[----:B------:R-:W-:Y:S05]  /*1980*/  BSYNC B6 ;  /* 0x0000000000067941 */ /* 0x000fea0003800000 */
.L_x_12378:
[----:B------:R-:W-:Y:S01]  /*1990*/  ULDC.64 UR4, c[0x0][0x9f8] ;  /* 0x00027e0000047ab9 */ /* 0x000fe20000000a00 */
[----:B------:R-:W2:Y:S01]  /*19a0*/  LDL R41, [R1+0x1c] ;  /* 0x00001c0001297983 */ /* 0x000ea20000100800 */
[----:B------:R-:W-:Y:S01]  /*19b0*/  ISETP.NE.U32.AND P0, PT, RZ, UR4, PT ;  /* 0x00000004ff007c0c */ /* 0x000fe2000bf05070 */
[----:B------:R-:W0:Y:S01]  /*19c0*/  LDC R0, c[0x0][0x428] ;  /* 0x00010a00ff007b82 */ /* 0x000e220000000800 */
[----:B------:R-:W-:Y:S01]  /*19d0*/  ULDC.64 UR6, c[0x0][0xa08] ;  /* 0x0002820000067ab9 */ /* 0x000fe20000000a00 */
[----:B------:R-:W3:Y:S01]  /*19e0*/  LDL.LU R36, [R1+0x8] ;  /* 0x0000080001247983 */ /* 0x000ee20000300800 */
[----:B------:R-:W-:-:S03]  /*19f0*/  ISETP.NE.AND.EX P0, PT, RZ, UR5, PT, P0 ;  /* 0x00000005ff007c0c */ /* 0x000fc6000bf05300 */
[----:B------:R-:W4:Y:S02]  /*1a00*/  LDL R34, [R1+0x20] ;  /* 0x0000200001227983 */ /* 0x000f240000100800 */
[----:B------:R-:W1:Y:S08]  /*1a10*/  LDC.64 R4, c[0x0][0x2f0] ;  /* 0x0000bc00ff047b82 */ /* 0x000e700000000a00 */
[----:B------:R-:W-:Y:S01]  /*1a20*/  @P0 IADD3 R6, P1, R32, UR4, RZ ;  /* 0x0000000420060c10 */ /* 0x000fe2000ff3e0ff */
[----:B------:R-:W1:Y:S01]  /*1a30*/  S2R R20, SR_TID.X ;  /* 0x0000000000147919 */ /* 0x000e620000002100 */
[----:B------:R-:W1:Y:S02]  /*1a40*/  LDC R35, c[0x0][0x3d4] ;  /* 0x0000f500ff237b82 */ /* 0x000e640000000800 */
[----:B------:R-:W-:Y:S01]  /*1a50*/  @P0 IADD3.X R7, R33, UR5, RZ, P1, !PT ;  /* 0x0000000521070c10 */ /* 0x000fe20008ffe4ff */
[----:B------:R-:W-:Y:S01]  /*1a60*/  IMAD.IADD R32, R31, 0x1, R30 ;  /* 0x000000011f207824 */ /* 0x000fe200078e021e */
[----:B------:R-:W-:-:S03]  /*1a70*/  ULDC.64 UR4, c[0x0][0x2f8] ;  /* 0x0000be0000047ab9 */ /* 0x000fc60000000a00 */
[----:B------:R1:W2:Y:S01]  /*1a80*/  @P0 LDG.E R29, desc[UR40][R6.64] ;  /* 0x00000028061d0981 */ /* 0x0002a2000c1e1900 */
[----:B0-----:R-:W-:Y:S01]  /*1a90*/  ISETP.NE.AND P0, PT, R0, 0x1, PT ;  /* 0x000000010000780c */ /* 0x001fe20003f05270 */
[----:B------:R-:W0:Y:S01]  /*1aa0*/  LDC.64 R68, c[0x0][0x3e8] ;  /* 0x0000fa00ff447b82 */ /* 0x000e220000000a00 */
[----:B------:R-:W-:Y:S02]  /*1ab0*/  SHF.R.S32.HI R37, RZ, 0x1f, R32 ;  /* 0x0000001fff257819 */ /* 0x000fe40000011420 */
[----:B------:R-:W-:Y:S02]  /*1ac0*/  SHF.R.S32.HI R17, RZ, 0x1f, R16 ;  /* 0x0000001fff117819 */ /* 0x000fe40000011410 */
[----:B------:R-:W-:Y:S01]  /*1ad0*/  SHF.R.S32.HI R38, RZ, 0x1f, R19 ;  /* 0x0000001fff267819 */ /* 0x000fe20000011413 */
[-C--:B-1----:R-:W-:Y:S02]  /*1ae0*/  IMAD R8, R37, R4.reuse, RZ ;  /* 0x0000000425087224 */ /* 0x082fe400078e02ff */
[----:B------:R-:W-:-:S04]  /*1af0*/  IMAD.WIDE.U32 R6, R32, R4, RZ ;  /* 0x0000000420067225 */ /* 0x000fc800078e00ff */
[----:B------:R-:W1:Y:S08]  /*1b00*/  @P0 LDC R3, c[0x0][0x42c] ;  /* 0x00010b00ff030b82 */ /* 0x000e700000000800 */
[----:B------:R-:W0:Y:S01]  /*1b10*/  @P0 LDC R9, c[0x0][0x430] ;  /* 0x00010c00ff090b82 */ /* 0x000e220000000800 */
[----:B------:R-:W-:Y:S01]  /*1b20*/  SHF.R.U32.HI R39, RZ, 0x7, R20 ;  /* 0x00000007ff277819 */ /* 0x000fe20000011614 */
[----:B------:R-:W-:-:S03]  /*1b30*/  VIADD R21, R20, 0xffffff80 ;  /* 0xffffff8014157836 */ /* 0x000fc60000000000 */
[----:B------:R-:W-:Y:S02]  /*1b40*/  ISETP.NE.AND P6, PT, R39, 0x1, PT ;  /* 0x000000012700780c */ /* 0x000fe40003fc5270 */
[----:B------:R-:W-:Y:S01]  /*1b50*/  SHF.R.S32.HI R20, RZ, 0x1f, R21 ;  /* 0x0000001fff147819 */ /* 0x000fe20000011415 */
[----:B------:R-:W0:Y:S03]  /*1b60*/  S2R R40, SR_TID.X ;  /* 0x0000000000287919 */ /* 0x000e260000002100 */
[----:B------:R-:W-:Y:S01]  /*1b70*/  LEA.HI R20, R20, R21, RZ, 0x2 ;  /* 0x0000001514147211 */ /* 0x000fe200078f10ff */
[----:B-1----:R-:W-:-:S03]  /*1b80*/  @P0 IMAD.HI.U32 R0, R154, R3, RZ ;  /* 0x000000039a000227 */ /* 0x002fc600078e00ff */
[----:B------:R-:W-:Y:S01]  /*1b90*/  LOP3.LUT R20, R20, 0xfffffffc, RZ, 0xc0, !PT ;  /* 0xfffffffc14147812 */ /* 0x000fe200078ec0ff */
[----:B------:R-:W-:-:S04]  /*1ba0*/  IMAD R3, R32, R5, R8 ;  /* 0x0000000520037224 */ /* 0x000fc800078e0208 */
[----:B------:R-:W-:Y:S01]  /*1bb0*/  IMAD.IADD R20, R21, 0x1, -R20 ;  /* 0x0000000115147824 */ /* 0x000fe200078e0a14 */
[----:B0-----:R-:W-:Y:S01]  /*1bc0*/  @P0 SHF.R.U32.HI R154, RZ, R9, R0 ;  /* 0x00000009ff9a0219 */ /* 0x001fe20000011600 */
[----:B------:R-:W-:Y:S01]  /*1bd0*/  IMAD.IADD R7, R7, 0x1, R3 ;  /* 0x0000000107077824 */ /* 0x000fe200078e0203 */
[----:B------:R-:W-:Y:S01]  /*1be0*/  ISETP.NE.U32.AND P0, PT, RZ, UR6, PT ;  /* 0x00000006ff007c0c */ /* 0x000fe2000bf05070 */
[----:B------:R-:W-:Y:S01]  /*1bf0*/  IMAD.SHL.U32 R54, R20, 0x4, RZ ;  /* 0x0000000414367824 */ /* 0x000fe200078e00ff */
[----:B------:R-:W-:Y:S01]  /*1c00*/  SHF.R.S32.HI R8, RZ, 0x1f, R154 ;  /* 0x0000001fff087819 */ /* 0x000fe2000001149a */
[----:B------:R-:W-:Y:S01]  /*1c10*/  IMAD.WIDE.U32 R6, R154, UR4, R6 ;  /* 0x000000049a067c25 */ /* 0x000fe2000f8e0006 */
[----:B------:R-:W-:-:S03]  /*1c20*/  ISETP.NE.AND.EX P0, PT, RZ, UR7, PT, P0 ;  /* 0x00000007ff007c0c */ /* 0x000fc6000bf05300 */
[----:B------:R-:W-:-:S04]  /*1c30*/  IMAD R3, R8, UR4, RZ ;  /* 0x0000000408037c24 */ /* 0x000fc8000f8e02ff */
[----:B------:R-:W-:Y:S01]  /*1c40*/  IMAD R3, R154, UR5, R3 ;  /* 0x000000059a037c24 */ /* 0x000fe2000f8e0203 */
[----:B------:R-:W-:-:S03]  /*1c50*/  ULDC.64 UR4, c[0x0][0x300] ;  /* 0x0000c00000047ab9 */ /* 0x000fc60000000a00 */
[----:B------:R-:W-:Y:S01]  /*1c60*/  IMAD.IADD R7, R7, 0x1, R3 ;  /* 0x0000000107077824 */ /* 0x000fe200078e0203 */
[----:B------:R-:W-:Y:S01]  /*1c70*/  SHF.R.S32.HI R55, RZ, 0x1f, R54 ;  /* 0x0000001fff377819 */ /* 0x000fe20000011436 */
[----:B------:R-:W-:-:S04]  /*1c80*/  IMAD.WIDE.U32 R14, R19, R68, R16 ;  /* 0x00000044130e7225 */ /* 0x000fc800078e0010 */
[----:B------:R-:W-:Y:S01]  /*1c90*/  VIADD R40, R40, 0xffffff80 ;  /* 0xffffff8028287836 */ /* 0x000fe20000000000 */
[----:B------:R-:W-:Y:S01]  /*1ca0*/  SHF.L.U64.HI R74, R4, 0x7, R5 ;  /* 0x00000007044a7819 */ /* 0x000fe20000010205 */
[----:B------:R-:W-:Y:S02]  /*1cb0*/  VIADD R66, R16, 0x20 ;  /* 0x0000002010427836 */ /* 0x000fe40000000000 */
[----:B------:R-:W-:Y:S02]  /*1cc0*/  IMAD.SHL.U32 R73, R4, 0x80, RZ ;  /* 0x0000008004497824 */ /* 0x000fe400078e00ff */
[----:B------:R-:W-:Y:S02]  /*1cd0*/  VIADD R65, R39, 0x8 ;  /* 0x0000000827417836 */ /* 0x000fe40000000000 */
[----:B------:R-:W-:Y:S01]  /*1ce0*/  IMAD.SHL.U32 R64, R35, 0x2, RZ ;  /* 0x0000000223407824 */ /* 0x000fe200078e00ff */
[----:B--2---:R-:W-:Y:S02]  /*1cf0*/  SEL R53, R29, RZ, !P0 ;  /* 0x000000ff1d357207 */ /* 0x004fe40004000000 */
[----:B------:R-:W-:-:S03]  /*1d00*/  SHF.R.S32.HI R0, RZ, 0x1f, R29 ;  /* 0x0000001fff007819 */ /* 0x000fc6000001141d */
[----:B------:R-:W-:Y:S01]  /*1d10*/  IMAD.WIDE.U32 R56, R53, UR4, R6 ;  /* 0x0000000435387c25 */ /* 0x000fe2000f8e0006 */
[----:B------:R-:W-:Y:S01]  /*1d20*/  SEL R12, R0, RZ, !P0 ;  /* 0x000000ff000c7207 */ /* 0x000fe20004000000 */
[----:B------:R-:W0:Y:S04]  /*1d30*/  LDC.64 R6, c[0x0][0x3d8] ;  /* 0x0000f600ff067b82 */ /* 0x000e280000000a00 */
[----:B------:R-:W-:-:S04]  /*1d40*/  IMAD R0, R12, UR4, RZ ;  /* 0x000000040c007c24 */ /* 0x000fc8000f8e02ff */
[----:B------:R-:W-:Y:S01]  /*1d50*/  IMAD R77, R53, UR5, R0 ;  /* 0x00000005354d7c24 */ /* 0x000fe2000f8e0200 */
[----:B------:R-:W-:Y:S05]  /*1d60*/  @!P6 WARPSYNC.ALL ;  /* 0x000000000000e948 */ /* 0x000fea0003800000 */
[----:B------:R-:W-:Y:S01]  /*1d70*/  ULDC.64 UR4, c[0x0][0x320] ;  /* 0x0000c80000047ab9 */ /* 0x000fe20000000a00 */
[-C--:B------:R-:W-:Y:S02]  /*1d80*/  IMAD R0, R38, R4.reuse, RZ ;  /* 0x0000000426007224 */ /* 0x080fe400078e02ff */
[----:B------:R-:W-:Y:S02]  /*1d90*/  IMAD R3, R8, UR4, RZ ;  /* 0x0000000408037c24 */ /* 0x000fe4000f8e02ff */
[----:B------:R-:W-:-:S04]  /*1da0*/  IMAD.WIDE.U32 R8, R19, R4, R16 ;  /* 0x0000000413087225 */ /* 0x000fc800078e0010 */
[----:B------:R-:W-:Y:S01]  /*1db0*/  IMAD R0, R19, R5, R0 ;  /* 0x0000000513007224 */ /* 0x000fe200078e0200 */
[----:B------:R-:W-:Y:S01]  /*1dc0*/  IADD3 R76, P0, R56, R8, RZ ;  /* 0x00000008384c7210 */ /* 0x000fe20007f1e0ff */
[----:B------:R-:W-:Y:S02]  /*1dd0*/  IMAD.IADD R77, R57, 0x1, R77 ;  /* 0x00000001394d7824 */ /* 0x000fe400078e024d */
[C---:B------:R-:W-:Y:S02]  /*1de0*/  IMAD R3, R154.reuse, UR5, R3 ;  /* 0x000000059a037c24 */ /* 0x040fe4000f8e0203 */
[----:B------:R-:W-:Y:S01]  /*1df0*/  IMAD.WIDE.U32 R10, R154, UR4, R16 ;  /* 0x000000049a0a7c25 */ /* 0x000fe2000f8e0010 */
[----:B------:R-:W-:Y:S01]  /*1e00*/  ULDC.64 UR4, c[0x0][0x328] ;  /* 0x0000ca0000047ab9 */ /* 0x000fe20000000a00 */
[----:B------:R-:W-:Y:S02]  /*1e10*/  IADD3.X R75, R77, R9, R0, P0, !PT ;  /* 0x000000094d4b7210 */ /* 0x000fe400007fe400 */
[----:B------:R-:W-:Y:S01]  /*1e20*/  IMAD.IADD R11, R11, 0x1, R3 ;  /* 0x000000010b0b7824 */ /* 0x000fe200078e0203 */
[----:B------:R-:W-:Y:S01]  /*1e30*/  ISETP.GE.AND P0, PT, R16, R35, PT ;  /* 0x000000231000720c */ /* 0x000fe20003f06270 */
[----:B------:R-:W-:-:S02]  /*1e40*/  IMAD R3, R12, UR4, RZ ;  /* 0x000000040c037c24 */ /* 0x000fc4000f8e02ff */
[-C--:B0-----:R-:W-:Y:S02]  /*1e50*/  IMAD R0, R38, R6.reuse, RZ ;  /* 0x0000000626007224 */ /* 0x081fe400078e02ff */
[----:B------:R-:W-:Y:S01]  /*1e60*/  IMAD R33, R53, UR5, R3 ;  /* 0x0000000535217c24 */ /* 0x000fe2000f8e0203 */
[----:B------:R-:W-:Y:S01]  /*1e70*/  SEL R3, R35, RZ, P0 ;  /* 0x000000ff23037207 */ /* 0x000fe20000000000 */
[C---:B------:R-:W-:Y:S02]  /*1e80*/  IMAD R21, R19.reuse, R7, R0 ;  /* 0x0000000713157224 */ /* 0x040fe400078e0200 */
[----:B------:R-:W-:Y:S01]  /*1e90*/  IMAD.WIDE.U32 R12, R19, R6, R16 ;  /* 0x00000006130c7225 */ /* 0x000fe200078e0010 */
[----:B------:R-:W-:-:S03]  /*1ea0*/  LOP3.LUT P2, RZ, R41, 0x4, RZ, 0xc0, !PT ;  /* 0x0000000429ff7812 */ /* 0x000fc6000784c0ff */
[-C--:B------:R-:W-:Y:S02]  /*1eb0*/  IMAD R0, R38, R68.reuse, RZ ;  /* 0x0000004426007224 */ /* 0x080fe400078e02ff */
[----:B------:R-:W-:Y:S02]  /*1ec0*/  IMAD.IADD R31, R21, 0x1, R13 ;  /* 0x00000001151f7824 */ /* 0x000fe400078e020d */
[----:B------:R-:W-:Y:S01]  /*1ed0*/  IMAD.WIDE.U32 R52, R53, UR4, R10 ;  /* 0x0000000435347c25 */ /* 0x000fe2000f8e000a */
[----:B---3--:R-:W-:Y:S01]  /*1ee0*/  LOP3.LUT R36, R36, 0xfffffffb, RZ, 0xc0, !PT ;  /* 0xfffffffb24247812 */ /* 0x008fe200078ec0ff */
[----:B------:R-:W-:Y:S02]  /*1ef0*/  ULDC UR4, c[0x0][0x2e4] ;  /* 0x0000b90000047ab9 */ /* 0x000fe40000000800 */
[C---:B------:R-:W-:Y:S02]  /*1f00*/  IMAD R13, R19.reuse, R69, R0 ;  /* 0x00000045130d7224 */ /* 0x040fe400078e0200 */
[----:B------:R-:W-:-:S04]  /*1f10*/  IMAD.WIDE.U32 R10, R19, R68, R54 ;  /* 0x00000044130a7225 */ /* 0x000fc800078e0036 */
[----:B------:R-:W-:Y:S02]  /*1f20*/  IMAD.IADD R3, R16, 0x1, R3 ;  /* 0x0000000110037824 */ /* 0x000fe400078e0203 */
[----:B------:R-:W-:-:S04]  /*1f30*/  IMAD.WIDE.U32 R8, R19, R6, R54 ;  /* 0x0000000613087225 */ /* 0x000fc800078e0036 */
[----:B------:R-:W-:Y:S01]  /*1f40*/  IMAD.IADD R15, R13, 0x1, R15 ;  /* 0x000000010d0f7824 */ /* 0x000fe200078e020f */
[----:B------:R-:W-:Y:S01]  /*1f50*/  SHF.R.S32.HI R0, RZ, 0x1f, R3 ;  /* 0x0000001fff007819 */ /* 0x000fe20000011403 */
[----:B------:R-:W-:Y:S01]  /*1f60*/  IMAD.IADD R13, R11, 0x1, R13 ;  /* 0x000000010b0d7824 */ /* 0x000fe200078e020d */
[----:B-----5:R-:W-:Y:S01]  /*1f70*/  SHF.R.S32.HI R11, RZ, 0x1f, R24 ;  /* 0x0000001fff0b7819 */ /* 0x020fe20000011418 */
[----:B------:R-:W-:Y:S02]  /*1f80*/  IMAD.MOV.U32 R30, RZ, RZ, R12 ;  /* 0x000000ffff1e7224 */ /* 0x000fe400078e000c */
[----:B------:R-:W-:Y:S01]  /*1f90*/  IMAD.IADD R9, R9, 0x1, R21 ;  /* 0x0000000109097824 */ /* 0x000fe200078e0215 */
[----:B------:R-:W-:Y:S01]  /*1fa0*/  LEA.HI R3, R0, R3, RZ, 0x3 ;  /* 0x0000000300037211 */ /* 0x000fe200078f18ff */
[-C--:B------:R-:W-:Y:S01]  /*1fb0*/  IMAD R0, R11, R6.reuse, RZ ;  /* 0x000000060b007224 */ /* 0x080fe200078e02ff */
[----:B------:R-:W-:Y:S01]  /*1fc0*/  @P2 LOP3.LUT R36, R36, 0x4, RZ, 0xfc, !PT ;  /* 0x0000000424242812 */ /* 0x000fe200078efcff */
[----:B------:R-:W-:Y:S01]  /*1fd0*/  IMAD.SHL.U32 R70, R41, 0x40, RZ ;  /* 0x0000004029467824 */ /* 0x000fe200078e00ff */
[----:B------:R-:W-:Y:S01]  /*1fe0*/  SHF.L.U64.HI R72, R6, 0x7, R7 ;  /* 0x0000000706487819 */ /* 0x000fe20000010207 */
[----:B------:R-:W-:-:S04]  /*1ff0*/  IMAD.WIDE.U32 R30, R24, R6, R30 ;  /* 0x00000006181e7225 */ /* 0x000fc800078e001e */
[----:B------:R-:W-:-:S04]  /*2000*/  IMAD.WIDE.U32 R20, R24, R6, R8 ;  /* 0x0000000618147225 */ /* 0x000fc800078e0008 */
[----:B------:R-:W-:Y:S01]  /*2010*/  IMAD.SHL.U32 R71, R6, 0x80, RZ ;  /* 0x0000008006477824 */ /* 0x000fe200078e00ff */
[C---:B------:R-:W-:Y:S01]  /*2020*/  IADD3 R6, P1, R19.reuse, R32, RZ ;  /* 0x0000002013067210 */ /* 0x040fe20007f3e0ff */
[----:B------:R0:W-:Y:S01]  /*2030*/  STL [R1+0x8], R36 ;  /* 0x0000082401007387 */ /* 0x0001e20000100800 */
[----:B------:R-:W-:Y:S01]  /*2040*/  IMAD R5, R24, R7, R0 ;  /* 0x0000000718057224 */ /* 0x000fe200078e0200 */
[----:B------:R-:W-:Y:S02]  /*2050*/  LOP3.LUT R70, R70, 0x1c0, RZ, 0xc0, !PT ;  /* 0x000001c046467812 */ /* 0x000fe400078ec0ff */
[----:B------:R-:W-:Y:S02]  /*2060*/  IMAD.X R7, R38, 0x1, R37, P1 ;  /* 0x0000000126077824 */ /* 0x000fe400008e0625 */
[----:B------:R-:W-:Y:S01]  /*2070*/  VIADD R38, R19, 0x60 ;  /* 0x0000006013267836 */ /* 0x000fe20000000000 */
[----:B0-----:R-:W-:Y:S02]  /*2080*/  SHF.R.S32.HI R36, RZ, 0x1f, R40 ;  /* 0x0000001fff247819 */ /* 0x001fe40000011428 */
[----:B------:R-:W-:-:S02]  /*2090*/  SHF.R.U32.HI R67, RZ, 0x3, R70 ;  /* 0x00000003ff437819 */ /* 0x000fc40000011646 */
[----:B------:R-:W-:Y:S02]  /*20a0*/  LOP3.LUT R0, R70, 0x18, R16, 0xf8, !PT ;  /* 0x0000001846007812 */ /* 0x000fe400078ef810 */
[----:B------:R-:W-:Y:S01]  /*20b0*/  LEA.HI R36, R36, R40, RZ, 0x5 ;  /* 0x0000002824247211 */ /* 0x000fe200078f28ff */
[----:B------:R-:W-:Y:S01]  /*20c0*/  IMAD.SHL.U32 R38, R38, 0x40, RZ ;  /* 0x0000004026267824 */ /* 0x000fe200078e00ff */
[----:B------:R-:W-:Y:S02]  /*20d0*/  LOP3.LUT R0, R0, R67, RZ, 0x3c, !PT ;  /* 0x0000004300007212 */ /* 0x000fe400078e3cff */
[----:B------:R-:W-:Y:S02]  /*20e0*/  SHF.R.S32.HI R36, RZ, 0x5, R36 ;  /* 0x00000005ff247819 */ /* 0x000fe40000011424 */
[----:B------:R-:W-:Y:S02]  /*20f0*/  LOP3.LUT R38, R38, 0x1c0, RZ, 0xc0, !PT ;  /* 0x000001c026267812 */ /* 0x000fe400078ec0ff */
[--C-:B------:R-:W-:Y:S01]  /*2100*/  SHF.R.S32.HI R60, RZ, 0x3, R3.reuse ;  /* 0x00000003ff3c7819 */ /* 0x100fe20000011403 */
[----:B------:R-:W-:Y:S01]  /*2110*/  IMAD R63, R36, 0x200, R0 ;  /* 0x00000200243f7824 */ /* 0x000fe200078e0200 */
[----:B------:R-:W-:-:S02]  /*2120*/  LOP3.LUT R0, R70, 0x38, R3, 0xf8, !PT ;  /* 0x0000003846007812 */ /* 0x000fc400078ef803 */
[----:B------:R-:W-:Y:S02]  /*2130*/  LOP3.LUT R59, R3, 0xfffffff8, RZ, 0xc0, !PT ;  /* 0xfffffff8033b7812 */ /* 0x000fe400078ec0ff */
[----:B------:R-:W-:Y:S01]  /*2140*/  LOP3.LUT R3, R38, 0x38, R3, 0xf8, !PT ;  /* 0x0000003826037812 */ /* 0x000fe200078ef803 */
[----:B------:R-:W-:-:S04]  /*2150*/  VIADD R38, R19, 0x60 ;  /* 0x0000006013267836 */ /* 0x000fc80000000000 */
[----:B------:R-:W-:Y:S02]  /*2160*/  IMAD.SHL.U32 R38, R38, 0x40, RZ ;  /* 0x0000004026267824 */ /* 0x000fe400078e00ff */
[----:B------:R-:W-:-:S03]  /*2170*/  IMAD R11, R11, R68, RZ ;  /* 0x000000440b0b7224 */ /* 0x000fc600078e02ff */
[----:B------:R-:W-:Y:S01]  /*2180*/  LOP3.LUT R38, R38, 0x1c0, RZ, 0xc0, !PT ;  /* 0x000001c026267812 */ /* 0x000fe200078ec0ff */
[----:B------:R-:W-:-:S03]  /*2190*/  IMAD.MOV.U32 R12, RZ, RZ, R10 ;  /* 0x000000ffff0c7224 */ /* 0x000fc600078e000a */
[----:B------:R-:W-:Y:S01]  /*21a0*/  SHF.R.U32.HI R38, RZ, 0x3, R38 ;  /* 0x00000003ff267819 */ /* 0x000fe20000011626 */
[----:B------:R-:W-:Y:S01]  /*21b0*/  IMAD R29, R24, R69, R11 ;  /* 0x00000045181d7224 */ /* 0x000fe200078e020b */
[----:B------:R-:W-:Y:S01]  /*21c0*/  LOP3.LUT R0, R0, R67, RZ, 0x3c, !PT ;  /* 0x0000004300007212 */ /* 0x000fe200078e3cff */
[----:B------:R-:W-:Y:S01]  /*21d0*/  IMAD.WIDE.U32 R10, R24, R68, R14 ;  /* 0x00000044180a7225 */ /* 0x000fe200078e000e */
[----:B------:R-:W-:-:S03]  /*21e0*/  LOP3.LUT R3, R3, R38, RZ, 0x3c, !PT ;  /* 0x0000002603037212 */ /* 0x000fc600078e3cff */
[----:B------:R-:W-:Y:S01]  /*21f0*/  IMAD.WIDE.U32 R8, R24, R68, R12 ;  /* 0x0000004418087225 */ /* 0x000fe200078e000c */
[----:B------:R-:W-:Y:S02]  /*2200*/  SHF.L.U64.HI R69, R68, 0x7, R69 ;  /* 0x0000000744457819 */ /* 0x000fe40000010245 */
[----:B------:R-:W-:Y:S01]  /*2210*/  ISETP.GE.AND P1, PT, R16, UR4, PT ;  /* 0x0000000410007c0c */ /* 0x000fe2000bf26270 */
[----:B------:R-:W-:Y:S01]  /*2220*/  IMAD.IADD R62, R5, 0x1, R31 ;  /* 0x00000001053e7824 */ /* 0x000fe200078e021f */
[----:B------:R-:W-:Y:S01]  /*2230*/  @!P6 BAR.SYNC.DEFER_BLOCKING 0x9, 0x100 ;  /* 0x024400000000eb1d */ /* 0x000fe20000010000 */
[----:B------:R-:W-:Y:S01]  /*2240*/  IMAD.IADD R61, R29, 0x1, R11 ;  /* 0x000000011d3d7824 */ /* 0x000fe200078e020b */
[----:B------:R-:W-:Y:S01]  /*2250*/  ISETP.GE.AND P2, PT, R66, UR4, PT ;  /* 0x0000000442007c0c */ /* 0x000fe2000bf46270 */
[----:B------:R-:W-:Y:S01]  /*2260*/  IMAD.IADD R58, R21, 0x1, R5 ;  /* 0x00000001153a7824 */ /* 0x000fe200078e0205 */
[----:B------:R-:W-:Y:S01]  /*2270*/  SHF.R.S32.HI R5, RZ, 0x1f, R59 ;  /* 0x0000001fff057819 */ /* 0x000fe2000001143b */
[----:B------:R-:W-:-:S02]  /*2280*/  IMAD R4, R36, 0x200, R0 ;  /* 0x0000020024047824 */ /* 0x000fc400078e0200 */
[----:B------:R-:W-:Y:S02]  /*2290*/  IMAD.SHL.U32 R68, R68, 0x80, RZ ;  /* 0x0000008044447824 */ /* 0x000fe400078e00ff */
[----:B------:R-:W-:Y:S02]  /*22a0*/  IMAD.IADD R29, R9, 0x1, R29 ;  /* 0x00000001091d7824 */ /* 0x000fe400078e021d */
[----:B----4-:R-:W-:Y:S02]  /*22b0*/  IMAD.IADD R3, R34, 0x1, R3 ;  /* 0x0000000122037824 */ /* 0x010fe400078e0203 */
[----:B------:R-:W-:-:S07]  /*22c0*/  IMAD.IADD R0, R53, 0x1, R33 ;  /* 0x0000000135007824 */ /* 0x000fce00078e0221 */
.L_x_12429:
[----:B------:R-:W2:Y:S01]  /*22d0*/  LDL R34, [R1+0x1c] ;  /* 0x00001c0001227983 */ /* 0x000ea20000100800 */
[----:B------:R-:W0:Y:S03]  /*22e0*/  LDC.64 R86, c[0x0][0x2f0] ;  /* 0x0000bc00ff567b82 */ /* 0x000e260000000a00 */
[----:B------:R-:W3:Y:S01]  /*22f0*/  LDL.LU R33, [R1+0x8] ;  /* 0x0000080001217983 */ /* 0x000ee20000300800 */
[----:B------:R-:W-:Y:S01]  /*2300*/  VIADD R26, R26, 0xffffffff ;  /* 0xffffffff1a1a7836 */ /* 0x000fe20000000000 */
[----:B------:R-:W-:Y:S05]  /*2310*/  YIELD ;  /* 0x0000000000007946 */ /* 0x000fea0003800000 */
[----:B------:R-:W1:Y:S01]  /*2320*/  LDC.64 R80, c[0x0][0x2d8] ;  /* 0x0000b600ff507b82 */ /* 0x000e620000000a00 */
[----:B------:R-:W-:Y:S01]  /*2330*/  SHF.R.S32.HI R32, RZ, 0x1f, R26 ;  /* 0x0000001fff207819 */ /* 0x000fe2000001141a */
[-C--:B------:R-:W-:Y:S01]  /*2340*/  IMAD R12, R74, R26.reuse, RZ ;  /* 0x0000001a4a0c7224 */ /* 0x080fe200078e02ff */
[----:B------:R-:W-:Y:S01]  /*2350*/  BSSY B0, `(.L_x_12380) ;  /* 0x00002f7000007945 */ /* 0x000fe20003800000 */
[----:B------:R-:W-:-:S04]  /*2360*/  IMAD.WIDE.U32 R84, R73, R26, RZ ;  /* 0x0000001a49547225 */ /* 0x000fc800078e00ff */
[----:B------:R-:W-:Y:S01]  /*2370*/  IMAD R13, R32, R73, R12 ;  /* 0x00000049200d7224 */ /* 0x000fe200078e020c */
[----:B------:R-:W4:Y:S01]  /*2380*/  LDC R88, c[0x0][0x3d4] ;  /* 0x0000f500ff587b82 */ /* 0x000f220000000800 */
[----:B------:R-:W-:Y:S02]  /*2390*/  IMAD R82, R22, 0x2000, R63 ;  /* 0x0000200016527824 */ /* 0x000fe400078e023f */
[----:B------:R-:W-:Y:S02]  /*23a0*/  IMAD.IADD R85, R85, 0x1, R13 ;  /* 0x0000000155557824 */ /* 0x000fe400078e020d */
[----:B0-----:R-:W-:Y:S02]  /*23b0*/  IMAD R15, R87, 0x60, RZ ;  /* 0x00000060570f7824 */ /* 0x001fe400078e02ff */
[----:B------:R-:W-:-:S03]  /*23c0*/  IMAD.WIDE.U32 R12, R86, 0x60, R84 ;  /* 0x00000060560c7825 */ /* 0x000fc600078e0054 */
[C---:B------:R-:W-:Y:S02]  /*23d0*/  IADD3 R14, P4, R76.reuse, R12, RZ ;  /* 0x0000000c4c0e7210 */ /* 0x040fe40007f9e0ff */
[----:B------:R-:W-:Y:S02]  /*23e0*/  IADD3 R12, P3, R76, R84, RZ ;  /* 0x000000544c0c7210 */ /* 0x000fe40007f7e0ff */
[----:B------:R-:W-:Y:S02]  /*23f0*/  IADD3.X R13, R75, R13, R15, P4, !PT ;  /* 0x0000000d4b0d7210 */ /* 0x000fe400027fe40f */
[-C--:B-1----:R-:W-:Y:S01]  /*2400*/  LEA R36, P4, R14, R80.reuse, 0x1 ;  /* 0x000000500e247211 */ /* 0x082fe200078808ff */
[----:B------:R-:W-:Y:S01]  /*2410*/  IMAD.X R15, R85, 0x1, R75, P3 ;  /* 0x00000001550f7824 */ /* 0x000fe200018e064b */
[----:B------:R-:W-:Y:S02]  /*2420*/  LEA R38, P3, R12, R80, 0x1 ;  /* 0x000000500c267211 */ /* 0x000fe400078608ff */
[----:B------:R-:W-:-:S02]  /*2430*/  LEA.HI.X R37, R14, R81, R13, 0x1, P4 ;  /* 0x000000510e257211 */ /* 0x000fc400020f0c0d */
[----:B------:R-:W-:Y:S02]  /*2440*/  ISETP.GT.AND P4, PT, R26, R27, PT ;  /* 0x0000001b1a00720c */ /* 0x000fe40003f84270 */
[----:B------:R-:W-:Y:S01]  /*2450*/  LEA.HI.X R39, R12, R81, R15, 0x1, P3 ;  /* 0x000000510c277211 */ /* 0x000fe200018f0c0f */
[----:B------:R-:W-:Y:S01]  /*2460*/  VIADD R12, R82, 0x20 ;  /* 0x00000020520c7836 */ /* 0x000fe20000000000 */
[----:B----4-:R-:W-:Y:S02]  /*2470*/  ISETP.GE.AND P3, PT, R88, 0x1, PT ;  /* 0x000000015800780c */ /* 0x010fe40003f66270 */
[----:B--2---:R-:W-:Y:S02]  /*2480*/  LOP3.LUT P5, RZ, R34, 0x4, RZ, 0xc0, !PT ;  /* 0x0000000422ff7812 */ /* 0x004fe400078ac0ff */
[----:B---3--:R-:W-:-:S05]  /*2490*/  LOP3.LUT R33, R33, 0xfffffffd, RZ, 0xc0, !PT ;  /* 0xfffffffd21217812 */ /* 0x008fca00078ec0ff */
[----:B------:R-:W-:-:S05]  /*24a0*/  @P4 LOP3.LUT R33, R33, 0x2, RZ, 0xfc, !PT ;  /* 0x0000000221214812 */ /* 0x000fca00078efcff */
[----:B------:R0:W-:Y:S01]  /*24b0*/  STL [R1+0x8], R33 ;  /* 0x0000082101007387 */ /* 0x0001e20000100800 */
        /* <DEDUP_REMOVED lines=49> */
.L_x_12384:
[----:B------:R-:W-:Y:S05]  /*27d0*/  BSYNC B1 ;  /* 0x0000000000017941 */ /* 0x000fea0003800000 */
.L_x_12383:
        /* <DEDUP_REMOVED lines=35> */
.L_x_12386:
[----:B------:R-:W-:Y:S05]  /*2a10*/  BSYNC B1 ;  /* 0x0000000000017941 */ /* 0x000fea0003800000 */
.L_x_12385:
        /* <DEDUP_REMOVED lines=33> */
.L_x_12387:
[----:B------:R-:W-:Y:S01]  /*2c30*/  IMAD R78, R22, 0x8, R2 ;  /* 0x00000008164e7824 */ /* 0x000fe200078e0202 */
[----:B------:R-:W-:Y:S01]  /*2c40*/  SHF.L.U32 R90, R156, 0x1f, RZ ;  /* 0x0000001f9c5a7819 */ /* 0x000fe200000006ff */
[----:B------:R-:W-:Y:S03]  /*2c50*/  BSSY B1, `(.L_x_12388) ;  /* 0x0000003000017945 */ /* 0x000fe60003800000 */
[----:B------:R-:W0:Y:S02]  /*2c60*/  SYNCS.PHASECHK.TRANS64.TRYWAIT P6, [R78+URZ+0x16890], R90 ;  /* 0x0168905a4e0075a7 */ /* 0x000e2400080c017f */
[----:B0-----:R-:W-:Y:S05]  /*2c70*/  @!P6 BRA `(.L_x_12389) ;  /* 0x000001400004e947 */ /* 0x001fea0003800000 */
.L_x_12629:
[----:B------:R-:W-:Y:S05]  /*2c80*/  BSYNC B1 ;  /* 0x0000000000017941 */ /* 0x000fea0003800000 */
.L_x_12388:
        /* <DEDUP_REMOVED lines=8> */
[--C-:B------:R-:W-:Y:S02]  /*2d10*/  SHF.R.U64 R100, R84, 0x10, R85.reuse ;  /* 0x0000001054647819 */ /* 0x100fe40000001255 */
[----:B------:R-:W-:Y:S02]  /*2d20*/  SHF.R.U32.HI R102, RZ, 0x10, R85 ;  /* 0x00000010ff667819 */ /* 0x000fe40000011655 */
[--C-:B------:R-:W-:Y:S02]  /*2d30*/  SHF.R.U64 R96, R80, 0x10, R81.reuse ;  /* 0x0000001050607819 */ /* 0x100fe40000001251 */
[----:B------:R-:W-:Y:S01]  /*2d40*/  SHF.R.U32.HI R98, RZ, 0x10, R81 ;  /* 0x00000010ff627819 */ /* 0x000fe20000011651 */
[----:B--2---:R-:W-:Y:S01]  /*2d50*/  IMAD.U32 R81, R14, 0x10000, RZ ;  /* 0x000100000e517824 */ /* 0x004fe200078e00ff */
[----:B------:R-:W-:Y:S02]  /*2d60*/  PRMT R100, R46, 0x5432, R100 ;  /* 0x000054322e647816 */ /* 0x000fe40000000064 */
[----:B------:R-:W-:-:S02]  /*2d70*/  PRMT R102, R47, 0x5432, R102 ;  /* 0x000054322f667816 */ /* 0x000fc40000000066 */
[----:B------:R-:W-:Y:S02]  /*2d80*/  PRMT R96, R44, 0x5432, R96 ;  /* 0x000054322c607816 */ /* 0x000fe40000000060 */
[----:B------:R-:W-:Y:S01]  /*2d90*/  PRMT R98, R45, 0x5432, R98 ;  /* 0x000054322d627816 */ /* 0x000fe20000000062 */
[----:B------:R-:W-:Y:S01]  /*2da0*/  IMAD.U32 R103, R102, 0x10000, RZ ;  /* 0x0001000066677824 */ /* 0x000fe200078e00ff */
[----:B------:R-:W-:Y:S02]  /*2db0*/  LOP3.LUT R80, R13, 0xffff0000, RZ, 0xc0, !PT ;  /* 0xffff00000d507812 */ /* 0x000fe400078ec0ff */
[----:B------:R-:W-:Y:S01]  /*2dc0*/  LOP3.LUT R101, R100, 0xffff0000, RZ, 0xc0, !PT ;  /* 0xffff000064657812 */ /* 0x000fe200078ec0ff */
[----:B------:R-:W-:Y:S01]  /*2dd0*/  IMAD.U32 R99, R98, 0x10000, RZ ;  /* 0x0001000062637824 */ /* 0x000fe200078e00ff */
[----:B------:R-:W-:Y:S01]  /*2de0*/  LOP3.LUT R84, R14, 0xffff0000, RZ, 0xc0, !PT ;  /* 0xffff00000e547812 */ /* 0x000fe200078ec0ff */
[C---:B------:R-:W-:Y:S01]  /*2df0*/  IMAD.U32 R14, R15.reuse, 0x10000, RZ ;  /* 0x000100000f0e7824 */ /* 0x040fe200078e00ff */
[----:B------:R-:W-:Y:S01]  /*2e00*/  LOP3.LUT R85, R15, 0xffff0000, RZ, 0xc0, !PT ;  /* 0xffff00000f557812 */ /* 0x000fe200078ec0ff */
[----:B------:R-:W-:Y:S01]  /*2e10*/  IMAD.U32 R15, R13, 0x10000, RZ ;  /* 0x000100000d0f7824 */ /* 0x000fe200078e00ff */
[----:B------:R-:W-:Y:S01]  /*2e20*/  LOP3.LUT R97, R96, 0xffff0000, RZ, 0xc0, !PT ;  /* 0xffff000060617812 */ /* 0x000fe200078ec0ff */
[----:B------:R-:W-:Y:S01]  /*2e30*/  FMUL.FTZ R104, R80, R101 ;  /* 0x0000006550687220 */ /* 0x000fe20000410000 */
[----:B------:R-:W-:Y:S01]  /*2e40*/  LOP3.LUT R102, R102, 0xffff0000, RZ, 0xc0, !PT ;  /* 0xffff000066667812 */ /* 0x000fe200078ec0ff */
[----:B------:R-:W-:Y:S01]  /*2e50*/  IMAD.U32 R13, R12, 0x10000, RZ ;  /* 0x000100000c0d7824 */ /* 0x000fe200078e00ff */
[----:B------:R-:W-:Y:S01]  /*2e60*/  LOP3.LUT R98, R98, 0xffff0000, RZ, 0xc0, !PT ;  /* 0xffff000062627812 */ /* 0x000fe200078ec0ff */
[-C--:B------:R-:W-:Y:S01]  /*2e70*/  FMUL.FTZ R80, R80, R97.reuse ;  /* 0x0000006150507220 */ /* 0x080fe20000410000 */
[----:B------:R-:W-:Y:S01]  /*2e80*/  FFMA.FTZ R104, R15, R97, -R104 ;  /* 0x000000610f687223 */ /* 0x000fe20000010868 */
[----:B------:R-:W-:Y:S01]  /*2e90*/  LOP3.LUT R12, R12, 0xffff0000, RZ, 0xc0, !PT ;  /* 0xffff00000c0c7812 */ /* 0x000fe200078ec0ff */
[----:B------:R-:W-:Y:S01]  /*2ea0*/  FMUL.FTZ R97, R85, R102 ;  /* 0x0000006655617220 */ /* 0x000fe20000410000 */
[----:B------:R-:W-:-:S02]  /*2eb0*/  IMAD.U32 R100, R100, 0x10000, RZ ;  /* 0x0001000064647824 */ /* 0x000fc400078e00ff */
[-C--:B------:R-:W-:Y:S01]  /*2ec0*/  FMUL.FTZ R85, R85, R98.reuse ;  /* 0x0000006255557220 */ /* 0x080fe20000410000 */
[----:B------:R-:W-:Y:S02]  /*2ed0*/  IMAD.U32 R96, R96, 0x10000, RZ ;  /* 0x0001000060607824 */ /* 0x000fe400078e00ff */
[----:B------:R-:W-:Y:S01]  /*2ee0*/  FFMA.FTZ R101, R15, R101, R80 ;  /* 0x000000650f657223 */ /* 0x000fe20000010050 */
[----:B------:R-:W-:Y:S01]  /*2ef0*/  FFMA.FTZ R97, R14, R98, -R97 ;  /* 0x000000620e617223 */ /* 0x000fe20000010861 */
[----:B------:R-:W-:Y:S01]  /*2f00*/  FMUL.FTZ R106, R84, R103 ;  /* 0x00000067546a7220 */ /* 0x000fe20000410000 */
[C---:B------:R-:W-:Y:S01]  /*2f10*/  FMUL.FTZ R80, R12.reuse, R100 ;  /* 0x000000640c507220 */ /* 0x040fe20000410000 */
[----:B------:R-:W-:Y:S01]  /*2f20*/  FMUL.FTZ R15, R12, R96 ;  /* 0x000000600c0f7220 */ /* 0x000fe20000410000 */
        /* <DEDUP_REMOVED lines=11> */
.L_x_12395:
[----:B------:R-:W-:Y:S05]  /*2fe0*/  BSYNC B3 ;  /* 0x0000000000037941 */ /* 0x000fea0003800000 */
.L_x_12394:
[----:B--2---:R1:W-:Y:S02]  /*2ff0*/  STG.E.128 desc[UR40][R38.64], R12 ;  /* 0x0000000c26007986 */ /* 0x0043e4000c101d28 */
.L_x_12393:
[----:B------:R-:W-:Y:S05]  /*3000*/  BSYNC B2 ;  /* 0x0000000000027941 */ /* 0x000fea0003800000 */
.L_x_12392:
[----:B------:R-:W-:Y:S05]  /*3010*/  @P2 BRA `(.L_x_12391) ;  /* 0x0000000000d42947 */ /* 0x000fea0003800000 */
[----:B-1----:R1:W2:Y:S01]  /*3020*/  LDS.128 R12, [R79+0xe000] ;  /* 0x00e000004f0c7984 */ /* 0x0022a20000000c00 */
        /* <DEDUP_REMOVED lines=50> */
.L_x_12397:
[----:B------:R-:W-:Y:S05]  /*3350*/  BSYNC B2 ;  /* 0x0000000000027941 */ /* 0x000fea0003800000 */
.L_x_12396:
[----:B--2---:R2:W-:Y:S02]  /*3360*/  STG.E.128 desc[UR40][R38.64+0x40], R12 ;  /* 0x0000400c26007986 */ /* 0x0045e4000c101d28 */
.L_x_12391:
[----:B------:R-:W-:Y:S05]  /*3370*/  BSYNC B1 ;  /* 0x0000000000017941 */ /* 0x000fea0003800000 */
.L_x_12390:
        /* <DEDUP_REMOVED lines=53> */
.L_x_12402:
[----:B------:R-:W-:Y:S05]  /*36d0*/  BSYNC B2 ;  /* 0x0000000000027941 */ /* 0x000fea0003800000 */
.L_x_12401:
[----:B--2---:R3:W-:Y:S02]  /*36e0*/  STG.E.128 desc[UR40][R36.64], R12 ;  /* 0x0000000c24007986 */ /* 0x0047e4000c101d28 */
.L_x_12400:
[----:B------:R-:W-:Y:S05]  /*36f0*/  BSYNC B1 ;  /* 0x0000000000017941 */ /* 0x000fea0003800000 */
.L_x_12399:
        /* <DEDUP_REMOVED lines=52> */
.L_x_12404:
[----:B------:R-:W-:Y:S05]  /*3a40*/  BSYNC B1 ;  /* 0x0000000000017941 */ /* 0x000fea0003800000 */
.L_x_12403:
[----:B--2---:R1:W-:Y:S01]  /*3a50*/  STG.E.128 desc[UR40][R36.64+0x40], R12 ;  /* 0x0000400c24007986 */ /* 0x0043e2000c101d28 */
[----:B------:R-:W-:Y:S05]  /*3a60*/  BRA `(.L_x_12398) ;  /* 0x0000001800147947 */ /* 0x000fea0003800000 */
.L_x_12382:
[C---:B------:R-:W-:Y:S02]  /*3a70*/  ISETP.GE.AND P3, PT, R19.reuse, R83, PT ;  /* 0x000000531300720c */ /* 0x040fe40003f66270 */
[----:B------:R-:W-:Y:S02]  /*3a80*/  CS2R R34, SRZ ;  /* 0x0000000000227805 */ /* 0x000fe4000001ff00 */
[----:B0-----:R-:W-:Y:S01]  /*3a90*/  CS2R R32, SRZ ;  /* 0x0000000000207805 */ /* 0x001fe2000001ff00 */
        /* <DEDUP_REMOVED lines=45> */
.L_x_12406:
[----:B------:R-:W-:Y:S05]  /*3d70*/  BSYNC B1 ;  /* 0x0000000000017941 */ /* 0x000fea0003800000 */
.L_x_12405:
        /* <DEDUP_REMOVED lines=35> */
.L_x_12407:
[----:B------:R-:W-:Y:S01]  /*3fb0*/  IMAD R78, R22, 0x8, R2 ;  /* 0x00000008164e7824 */ /* 0x000fe200078e0202 */
[----:B------:R-:W-:Y:S01]  /*3fc0*/  SHF.L.U32 R90, R156, 0x1f, RZ ;  /* 0x0000001f9c5a7819 */ /* 0x000fe200000006ff */
[----:B------:R-:W0:Y:S01]  /*3fd0*/  LDC R91, c[0x0][0x2e4] ;  /* 0x0000b900ff5b7b82 */ /* 0x000e220000000800 */
[----:B------:R-:W-:Y:S02]  /*3fe0*/  BSSY B1, `(.L_x_12408) ;  /* 0x0000004000017945 */ /* 0x000fe40003800000 */
[----:B------:R-:W1:Y:S01]  /*3ff0*/  SYNCS.PHASECHK.TRANS64.TRYWAIT P5, [R78+URZ+0x16890], R90 ;  /* 0x0168905a4e0075a7 */ /* 0x000e6200080a017f */
[----:B0-----:R-:W-:Y:S01]  /*4000*/  IMAD.IADD R93, R91, 0x1, -R64 ;  /* 0x000000015b5d7824 */ /* 0x001fe200078e0a40 */
[----:B-1----:R-:W-:Y:S06]  /*4010*/  @!P5 BRA `(.L_x_12409) ;  /* 0x0000012c0030d947 */ /* 0x002fec0003800000 */
.L_x_12630:
[----:B------:R-:W-:Y:S05]  /*4020*/  BSYNC B1 ;  /* 0x0000000000017941 */ /* 0x000fea0003800000 */
.L_x_12408:
        /* <DEDUP_REMOVED lines=11> */
[----:B------:R-:W-:Y:S01]  /*40e0*/  IMAD.IADD R96, R45, 0x1, R89 ;  /* 0x000000012d607824 */ /* 0x000fe200078e0259 */
[----:B------:R-:W-:-:S04]  /*40f0*/  SHF.R.S32.HI R45, RZ, 0x1f, R44 ;  /* 0x0000001fff2d7819 */ /* 0x000fc8000001142c */
[----:B------:R-:W-:Y:S02]  /*4100*/  LEA.HI R45, R45, R44, RZ, 0x4 ;  /* 0x0000002c2d2d7211 */ /* 0x000fe400078f20ff */
[----:B------:R-:W-:Y:S02]  /*4110*/  IADD3.X R94, R77, R96, R5, P5, P6 ;  /* 0x000000604d5e7210 */ /* 0x000fe40002fec405 */
[----:B------:R-:W-:-:S05]  /*4120*/  LEA.HI.SX32 R45, R45, R60, 0x1c ;  /* 0x0000003c2d2d7211 */ /* 0x000fca00078fe2ff */
[----:B------:R-:W-:Y:S02]  /*4130*/  IMAD.SHL.U32 R95, R45, 0x8, RZ ;  /* 0x000000082d5f7824 */ /* 0x000fe400078e00ff */
[----:B------:R-:W-:Y:S02]  /*4140*/  IMAD R45, R22, 0x2000, R4 ;  /* 0x00002000162d7824 */ /* 0x000fe400078e0204 */
[----:B-1----:R-:W-:Y:S01]  /*4150*/  VIADD R47, R46, 0xffffff80 ;  /* 0xffffff802e2f7836 */ /* 0x002fe20000000000 */
[----:B------:R-:W-:Y:S01]  /*4160*/  LOP3.LUT R44, R70, 0x38, R95, 0xf8, !PT ;  /* 0x00000038462c7812 */ /* 0x000fe200078ef85f */
[----:B------:R-:W-:-:S03]  /*4170*/  IMAD R45, R45, 0x2, R2 ;  /* 0x000000022d2d7824 */ /* 0x000fc600078e0202 */
[----:B------:R-:W-:Y:S02]  /*4180*/  SHF.R.S32.HI R46, RZ, 0x1f, R47 ;  /* 0x0000001fff2e7819 */ /* 0x000fe4000001142f */
[----:B------:R-:W-:Y:S02]  /*4190*/  LOP3.LUT R44, R44, R67, RZ, 0x3c, !PT ;  /* 0x000000432c2c7212 */ /* 0x000fe400078e3cff */
[----:B------:R-:W-:-:S04]  /*41a0*/  LEA.HI R46, R46, R47, RZ, 0x5 ;  /* 0x0000002f2e2e7211 */ /* 0x000fc800078f28ff */
[----:B------:R-:W-:-:S05]  /*41b0*/  SHF.R.S32.HI R46, RZ, 0x5, R46 ;  /* 0x00000005ff2e7819 */ /* 0x000fca000001142e */
[----:B------:R-:W-:-:S04]  /*41c0*/  IMAD R47, R46, 0x200, R44 ;  /* 0x000002002e2f7824 */ /* 0x000fc800078e022c */
[----:B------:R-:W-:-:S04]  /*41d0*/  IMAD R47, R22, 0x2000, R47 ;  /* 0x00002000162f7824 */ /* 0x000fc800078e022f */
[----:B------:R-:W-:Y:S02]  /*41e0*/  IMAD R48, R47, 0x2, R2 ;  /* 0x000000022f307824 */ /* 0x000fe400078e0202 */
[----:B------:R-:W1:Y:S04]  /*41f0*/  LDS.128 R44, [R45+0xe400] ;  /* 0x00e400002d2c7984 */ /* 0x000e680000000c00 */
[----:B------:R-:W2:Y:S01]  /*4200*/  LDS.128 R48, [R48+0xe400] ;  /* 0x00e4000030307984 */ /* 0x000ea20000000c00 */
[----:B------:R-:W-:Y:S05]  /*4210*/  @P4 BRA `(.L_x_12413) ;  /* 0x0000000400644947 */ /* 0x000fea0003800000 */
[--C-:B------:R-:W-:Y:S01]  /*4220*/  SHF.R.U64 R106, R14, 0x10, R15.reuse ;  /* 0x000000100e6a7819 */ /* 0x100fe2000000120f */
[----:B-1----:R-:W-:Y:S01]  /*4230*/  IMAD.U32 R109, R45, 0x10000, RZ ;  /* 0x000100002d6d7824 */ /* 0x002fe200078e00ff */
[----:B------:R-:W-:Y:S01]  /*4240*/  SHF.R.U32.HI R107, RZ, 0x10, R15 ;  /* 0x00000010ff6b7819 */ /* 0x000fe2000001160f */
[----:B--2---:R-:W-:Y:S01]  /*4250*/  IMAD.U32 R113, R49, 0x10000, RZ ;  /* 0x0001000031717824 */ /* 0x004fe200078e00ff */
[--C-:B------:R-:W-:Y:S02]  /*4260*/  SHF.R.U32.HI R112, RZ, 0x10, R33.reuse ;  /* 0x00000010ff707819 */ /* 0x100fe40000011621 */
[----:B------:R-:W-:Y:S01]  /*4270*/  SHF.R.U64 R15, R32, 0x10, R33 ;  /* 0x00000010200f7819 */ /* 0x000fe20000001221 */
[----:B------:R-:W-:Y:S01]  /*4280*/  IMAD.U32 R33, R46, 0x10000, RZ ;  /* 0x000100002e217824 */ /* 0x000fe200078e00ff */
[--C-:B------:R-:W-:Y:S01]  /*4290*/  SHF.R.U64 R108, R34, 0x10, R35.reuse ;  /* 0x00000010226c7819 */ /* 0x100fe20000001223 */
[----:B------:R-:W-:Y:S01]  /*42a0*/  IMAD.U32 R34, R50, 0x10000, RZ ;  /* 0x0001000032227824 */ /* 0x000fe200078e00ff */
[----:B------:R-:W-:Y:S01]  /*42b0*/  SHF.R.U32.HI R111, RZ, 0x10, R35 ;  /* 0x00000010ff6f7819 */ /* 0x000fe20000011623 */
[----:B------:R-:W-:Y:S01]  /*42c0*/  IMAD.U32 R35, R47, 0x10000, RZ ;  /* 0x000100002f237824 */ /* 0x000fe200078e00ff */
[----:B------:R-:W-:-:S02]  /*42d0*/  SHF.R.U32.HI R110, RZ, 0x10, R13 ;  /* 0x00000010ff6e7819 */ /* 0x000fc4000001160d */
[----:B------:R-:W-:Y:S02]  /*42e0*/  LOP3.LUT R14, R45, 0xffff0000, RZ, 0xc0, !PT ;  /* 0xffff00002d0e7812 */ /* 0x000fe400078ec0ff */
[----:B------:R-:W-:Y:S01]  /*42f0*/  LOP3.LUT R32, R47, 0xffff0000, RZ, 0xc0, !PT ;  /* 0xffff00002f207812 */ /* 0x000fe200078ec0ff */
[C---:B------:R-:W-:Y:S01]  /*4300*/  IMAD.U32 R47, R51.reuse, 0x10000, RZ ;  /* 0x00010000332f7824 */ /* 0x040fe200078e00ff */
[----:B------:R-:W-:Y:S02]  /*4310*/  LOP3.LUT R45, R51, 0xffff0000, RZ, 0xc0, !PT ;  /* 0xffff0000332d7812 */ /* 0x000fe400078ec0ff */
[----:B------:R-:W-:Y:S02]  /*4320*/  PRMT R51, R100, 0x5432, R112 ;  /* 0x0000543264337816 */ /* 0x000fe40000000070 */
[----:B------:R-:W-:Y:S02]  /*4330*/  PRMT R110, R99, 0x5432, R110 ;  /* 0x00005432636e7816 */ /* 0x000fe4000000006e */
[----:B------:R-:W-:Y:S01]  /*4340*/  PRMT R107, R116, 0x5410, R107 ;  /* 0x00005410746b7816 */ /* 0x000fe2000000006b */
[----:B------:R-:W-:Y:S01]  /*4350*/  IMAD.U32 R112, R51, 0x10000, RZ ;  /* 0x0001000033707824 */ /* 0x000fe200078e00ff */
[----:B------:R-:W-:Y:S01]  /*4360*/  PRMT R114, R114, 0x5410, R111 ;  /* 0x0000541072727816 */ /* 0x000fe2000000006f */
[C---:B------:R-:W-:Y:S01]  /*4370*/  IMAD.U32 R116, R110.reuse, 0x10000, RZ ;  /* 0x000100006e747824 */ /* 0x040fe200078e00ff */
[----:B------:R-:W-:Y:S01]  /*4380*/  LOP3.LUT R49, R49, 0xffff0000, RZ, 0xc0, !PT ;  /* 0xffff000031317812 */ /* 0x000fe200078ec0ff */
[----:B------:R-:W-:Y:S01]  /*4390*/  FMUL.FTZ R118, R113, R112 ;  /* 0x0000007071767220 */ /* 0x000fe20000410000 */
[----:B------:R-:W-:Y:S01]  /*43a0*/  LOP3.LUT R111, R51, 0xffff0000, RZ, 0xc0, !PT ;  /* 0xffff0000336f7812 */ /* 0x000fe200078ec0ff */
[-C--:B------:R-:W-:Y:S01]  /*43b0*/  FMUL.FTZ R120, R113, R116.reuse ;  /* 0x0000007471787220 */ /* 0x080fe20000410000 */
[----:B------:R-:W-:Y:S01]  /*43c0*/  LOP3.LUT R110, R110, 0xffff0000, RZ, 0xc0, !PT ;  /* 0xffff00006e6e7812 */ /* 0x000fe200078ec0ff */
[----:B------:R-:W-:Y:S01]  /*43d0*/  FFMA.FTZ R51, R109, R116, -R118 ;  /* 0x000000746d337223 */ /* 0x000fe20000010876 */
[----:B------:R-:W-:-:S02]  /*43e0*/  IMAD.U32 R116, R114, 0x10000, RZ ;  /* 0x0001000072747824 */ /* 0x000fc400078e00ff */
[----:B------:R-:W-:Y:S01]  /*43f0*/  FMUL.FTZ R113, R49, R111 ;  /* 0x0000006f31717220 */ /* 0x000fe20000410000 */
[----:B------:R-:W-:Y:S01]  /*4400*/  FFMA.FTZ R109, R109, R112, R120 ;  /* 0x000000706d6d7223 */ /* 0x000fe20000010078 */
[----:B------:R-:W-:Y:S01]  /*4410*/  IMAD.U32 R112, R107, 0x10000, RZ ;  /* 0x000100006b707824 */ /* 0x000fe200078e00ff */
[----:B------:R-:W-:Y:S01]  /*4420*/  PRMT R15, R115, 0x5410, R15 ;  /* 0x00005410730f7816 */ /* 0x000fe2000000000f */
[----:B------:R-:W-:Y:S01]  /*4430*/  FMUL.FTZ R115, R49, R110 ;  /* 0x0000006e31737220 */ /* 0x000fe20000410000 */
[C---:B------:R-:W-:Y:S01]  /*4440*/  FMUL.FTZ R118, R47.reuse, R116 ;  /* 0x000000742f767220 */ /* 0x040fe20000410000 */
[----:B------:R-:W-:Y:S01]  /*4450*/  FFMA.FTZ R110, R14, R110, -R113 ;  /* 0x0000006e0e6e7223 */ /* 0x000fe20000010871 */
[----:B------:R-:W-:Y:S01]  /*4460*/  LOP3.LUT R49, R114, 0xffff0000, RZ, 0xc0, !PT ;  /* 0xffff000072317812 */ /* 0x000fe200078ec0ff */
[-C--:B------:R-:W-:Y:S01]  /*4470*/  FMUL.FTZ R113, R47, R112.reuse ;  /* 0x000000702f717220 */ /* 0x080fe20000410000 */
[----:B------:R-:W-:Y:S01]  /*4480*/  SHF.R.U64 R105, R12, 0x10, R13 ;  /* 0x000000100c697819 */ /* 0x000fe2000000120d */
[----:B------:R-:W-:Y:S01]  /*4490*/  FFMA.FTZ R47, R35, R112, -R118 ;  /* 0x00000070232f7223 */ /* 0x000fe20000010876 */
[----:B------:R-:W-:Y:S01]  /*44a0*/  LOP3.LUT R112, R107, 0xffff0000, RZ, 0xc0, !PT ;  /* 0xffff00006b707812 */ /* 0x000fe200078ec0ff */
[----:B------:R-:W-:Y:S01]  /*44b0*/  FFMA.FTZ R35, R35, R116, R113 ;  /* 0x0000007423237223 */ /* 0x000fe20000010071 */
[----:B------:R-:W-:Y:S01]  /*44c0*/  PRMT R105, R117, 0x5410, R105 ;  /* 0x0000541075697816 */ /* 0x000fe20000000069 */
[C---:B------:R-:W-:Y:S01]  /*44d0*/  FMUL.FTZ R113, R45.reuse, R49 ;  /* 0x000000312d717220 */ /* 0x040fe20000410000 */
[----:B------:R-:W-:Y:S01]  /*44e0*/  FFMA.FTZ R14, R14, R111, R115 ;  /* 0x0000006f0e0e7223 */ /* 0x000fe20000010073 */
[----:B------:R-:W-:Y:S01]  /*44f0*/  FMUL.FTZ R45, R45, R112 ;  /* 0x000000702d2d7220 */ /* 0x000fe20000410000 */
[----:B------:R-:W-:-:S02]  /*4500*/  IMAD.U32 R13, R48, 0x10000, RZ ;  /* 0x00010000300d7824 */ /* 0x000fc400078e00ff */
[----:B------:R-:W-:Y:S01]  /*4510*/  FFMA.FTZ R112, R32, R112, -R113 ;  /* 0x0000007020707223 */ /* 0x000fe20000010871 */
[----:B------:R-:W-:Y:S01]  /*4520*/  IMAD.U32 R111, R15, 0x10000, RZ ;  /* 0x000100000f6f7824 */ /* 0x000fe200078e00ff */
[----:B------:R-:W-:Y:S01]  /*4530*/  LOP3.LUT R48, R48, 0xffff0000, RZ, 0xc0, !PT ;  /* 0xffff000030307812 */ /* 0x000fe200078ec0ff */
[----:B------:R-:W-:Y:S01]  /*4540*/  IMAD.U32 R107, R105, 0x10000, RZ ;  /* 0x00010000696b7824 */ /* 0x000fe200078e00ff */
[----:B------:R-:W-:Y:S01]  /*4550*/  LOP3.LUT R113, R15, 0xffff0000, RZ, 0xc0, !PT ;  /* 0xffff00000f717812 */ /* 0x000fe200078ec0ff */
[C---:B------:R-:W-:Y:S02]  /*4560*/  IMAD.U32 R12, R44.reuse, 0x10000, RZ ;  /* 0x000100002c0c7824 */ /* 0x040fe400078e00ff */
[C---:B------:R-:W-:Y:S01]  /*4570*/  FMUL.FTZ R15, R13.reuse, R111 ;  /* 0x0000006f0d0f7220 */ /* 0x040fe20000410000 */
[----:B------:R-:W-:Y:S01]  /*4580*/  LOP3.LUT R44, R44, 0xffff0000, RZ, 0xc0, !PT ;  /* 0xffff00002c2c7812 */ /* 0x000fe200078ec0ff */
[----:B------:R-:W-:Y:S01]  /*4590*/  FMUL.FTZ R114, R13, R107 ;  /* 0x0000006b0d727220 */ /* 0x000fe20000410000 */
[----:B------:R-:W-:Y:S01]  /*45a0*/  LOP3.LUT R105, R105, 0xffff0000, RZ, 0xc0, !PT ;  /* 0xffff000069697812 */ /* 0x000fe200078ec0ff */
[----:B------:R-:W-:Y:S01]  /*45b0*/  FFMA.FTZ R32, R32, R49, R45 ;  /* 0x0000003120207223 */ /* 0x000fe2000001002d */
[----:B------:R-:W-:Y:S01]  /*45c0*/  PRMT R108, R97, 0x5432, R108 ;  /* 0x00005432616c7816 */ /* 0x000fe2000000006c */
[----:B------:R-:W-:Y:S01]  /*45d0*/  FMUL.FTZ R45, R48, R113 ;  /* 0x00000071302d7220 */ /* 0x000fe20000410000 */
[----:B------:R-:W-:Y:S01]  /*45e0*/  PRMT R106, R98, 0x5432, R106 ;  /* 0x00005432626a7816 */ /* 0x000fe2000000006a */
[C---:B------:R-:W-:Y:S01]  /*45f0*/  FFMA.FTZ R13, R12.reuse, R107, -R15 ;  /* 0x0000006b0c0d7223 */ /* 0x040fe2000001080f */
[----:B------:R-:W-:Y:S01]  /*4600*/  FFMA.FTZ R12, R12, R111, R114 ;  /* 0x0000006f0c0c7223 */ /* 0x000fe20000010072 */
[----:B------:R-:W-:Y:S01]  /*4610*/  LOP3.LUT R50, R50, 0xffff0000, RZ, 0xc0, !PT ;  /* 0xffff000032327812 */ /* 0x000fe200078ec0ff */
[-C--:B------:R-:W-:Y:S01]  /*4620*/  FMUL.FTZ R107, R48, R105.reuse ;  /* 0x00000069306b7220 */ /* 0x080fe20000410000 */
[----:B------:R-:W-:Y:S01]  /*4630*/  FFMA.FTZ R114, R44, R105, -R45 ;  /* 0x000000692c727223 */ /* 0x000fe2000001082d */
[C---:B------:R-:W-:Y:S01]  /*4640*/  LOP3.LUT R49, R108.reuse, 0xffff0000, RZ, 0xc0, !PT ;  /* 0xffff00006c317812 */ /* 0x040fe200078ec0ff */
[----:B------:R-:W-:Y:S01]  /*4650*/  IMAD.U32 R48, R108, 0x10000, RZ ;  /* 0x000100006c307824 */ /* 0x000fe200078e00ff */
[C---:B------:R-:W-:Y:S01]  /*4660*/  LOP3.LUT R45, R106.reuse, 0xffff0000, RZ, 0xc0, !PT ;  /* 0xffff00006a2d7812 */ /* 0x040fe200078ec0ff */
[----:B------:R-:W-:Y:S01]  /*4670*/  IMAD.U32 R15, R106, 0x10000, RZ ;  /* 0x000100006a0f7824 */ /* 0x000fe200078e00ff */
        /* <DEDUP_REMOVED lines=15> */
[----:B------:R-:W-:Y:S02]  /*4770*/  F2FP.BF16.F32.PACK_AB R49, R14, R109 ;  /* 0x0000006d0e31723e */ /* 0x000fe400000010ff */
[----:B------:R-:W-:Y:S02]  /*4780*/  F2FP.BF16.F32.PACK_AB R51, R32, R35 ;  /* 0x000000232033723e */ /* 0x000fe400000010ff */
[----:B------:R-:W-:-:S02]  /*4790*/  F2FP.BF16.F32.PACK_AB R48, R107, R12 ;  /* 0x0000000c6b30723e */ /* 0x000fc400000010ff */
[----:B------:R-:W-:-:S07]  /*47a0*/  F2FP.BF16.F32.PACK_AB R50, R50, R105 ;  /* 0x000000693232723e */ /* 0x000fce00000010ff */
.L_x_12413:
[----:B------:R-:W-:Y:S05]  /*47b0*/  BSYNC B2 ;  /* 0x0000000000027941 */ /* 0x000fea0003800000 */
.L_x_12412:
[----:B------:R-:W-:Y:S02]  /*47c0*/  ISETP.GE.AND P5, PT, R95, R91, PT ;  /* 0x0000005b5f00720c */ /* 0x000fe40003fa6270 */
[----:B------:R-:W-:-:S11]  /*47d0*/  P2R R13, PR, RZ, 0x1 ;  /* 0x00000001ff0d7803 */ /* 0x000fd60000000000 */
[--C-:B------:R-:W-:Y:S02]  /*47e0*/  @!P5 SHF.R.S32.HI R12, RZ, 0x1f, R95.reuse ;  /* 0x0000001fff0cd819 */ /* 0x100fe4000001145f */
[----:B------:R-:W-:-:S04]  /*47f0*/  @!P5 IADD3 R88, P0, P6, R56, R88, R95 ;  /* 0x000000583858d210 */ /* 0x000fc80007e1e05f */
[----:B------:R-:W-:Y:S02]  /*4800*/  @!P5 IADD3.X R96, R77, R96, R12, P0, P6 ;  /* 0x000000604d60d210 */ /* 0x000fe400007ec40c */
[CC--:B------:R-:W-:Y:S02]  /*4810*/  LEA R12, P6, R92.reuse, R80.reuse, 0x1 ;  /* 0x000000505c0c7211 */ /* 0x0c0fe400078c08ff */
[----:B------:R-:W-:Y:S02]  /*4820*/  ISETP.NE.AND P0, PT, R13, RZ, PT ;  /* 0x000000ff0d00720c */ /* 0x000fe40003f05270 */
[----:B------:R-:W-:Y:S02]  /*4830*/  LEA.HI.X R13, R92, R81, R94, 0x1, P6 ;  /* 0x000000515c0d7211 */ /* 0x000fe400030f0c5e */
[----:B------:R-:W-:-:S03]  /*4840*/  @!P5 LEA R14, P6, R88, R80, 0x1 ;  /* 0x00000050580ed211 */ /* 0x000fc600078c08ff */
[----:B-1----:R1:W-:Y:S01]  /*4850*/  STG.E.128 desc[UR40][R12.64], R44 ;  /* 0x0000002c0c007986 */ /* 0x0023e2000c101d28 */
[----:B------:R-:W-:-:S05]  /*4860*/  @!P5 LEA.HI.X R15, R88, R81, R96, 0x1, P6 ;  /* 0x00000051580fd211 */ /* 0x000fca00030f0c60 */
[----:B--2---:R1:W-:Y:S04]  /*4870*/  @!P5 STG.E.128 desc[UR40][R14.64], R48 ;  /* 0x000000300e00d986 */ /* 0x0043e8000c101d28 */
.L_x_12411:
[----:B------:R-:W-:Y:S05]  /*4880*/  BSYNC B1 ;  /* 0x0000000000017941 */ /* 0x000fea0003800000 */
.L_x_12410:
[C---:B-1----:R-:W-:Y:S02]  /*4890*/  VIADD R13, R19.reuse, 0x60 ;  /* 0x00000060130d7836 */ /* 0x042fe40000000000 */
[----:B------:R-:W-:Y:S02]  /*48a0*/  VIADD R12, R19, 0x60 ;  /* 0x00000060130c7836 */ /* 0x000fe40000000000 */
        /* <DEDUP_REMOVED lines=9> */
[C---:B------:R-:W-:Y:S01]  /*4940*/  VIADD R15, R19.reuse, 0x60 ;  /* 0x00000060130f7836 */ /* 0x040fe20000000000 */
[----:B------:R-:W-:Y:S01]  /*4950*/  SEL R93, R64, R93, !P0 ;  /* 0x0000005d405d7207 */ /* 0x000fe20004000000 */
[----:B------:R-:W-:Y:S01]  /*4960*/  VIADD R32, R19, 0x60 ;  /* 0x0000006013207836 */ /* 0x000fe20000000000 */
[----:B------:R-:W-:Y:S01]  /*4970*/  IADD3.X R13, R77, R46, R5, P5, P6 ;  /* 0x0000002e4d0d7210 */ /* 0x000fe20002fec405 */
[----:B------:R-:W-:Y:S01]  /*4980*/  IMAD.SHL.U32 R15, R15, 0x40, RZ ;  /* 0x000000400f0f7824 */ /* 0x000fe200078e00ff */
[----:B------:R-:W-:Y:S01]  /*4990*/  LEA R44, P5, R12, R80, 0x1 ;  /* 0x000000500c2c7211 */ /* 0x000fe200078a08ff */
[----:B------:R-:W-:Y:S01]  /*49a0*/  IMAD.SHL.U32 R32, R32, 0x40, RZ ;  /* 0x0000004020207824 */ /* 0x000fe200078e00ff */
[----:B------:R-:W-:Y:S02]  /*49b0*/  BSSY B1, `(.L_x_12414) ;  /* 0x000006c000017945 */ /* 0x000fe40003800000 */
[----:B------:R-:W-:Y:S01]  /*49c0*/  LEA.HI.X R45, R12, R81, R13, 0x1, P5 ;  /* 0x000000510c2d7211 */ /* 0x000fe200028f0c0d */
[----:B------:R-:W-:Y:S01]  /*49d0*/  IMAD R13, R22, 0x2000, R3 ;  /* 0x00002000160d7824 */ /* 0x000fe200078e0203 */
[----:B------:R-:W-:-:S02]  /*49e0*/  SHF.R.S32.HI R12, RZ, 0x1f, R93 ;  /* 0x0000001fff0c7819 */ /* 0x000fc4000001145d */
[----:B------:R-:W-:Y:S01]  /*49f0*/  LOP3.LUT R15, R15, 0x1c0, RZ, 0xc0, !PT ;  /* 0x000001c00f0f7812 */ /* 0x000fe200078ec0ff */
[----:B------:R-:W-:Y:S01]  /*4a00*/  IMAD R13, R13, 0x2, R2 ;  /* 0x000000020d0d7824 */ /* 0x000fe200078e0202 */
[----:B------:R-:W-:Y:S02]  /*4a10*/  LEA.HI R93, R12, R93, RZ, 0x4 ;  /* 0x0000005d0c5d7211 */ /* 0x000fe400078f20ff */
[----:B------:R-:W-:Y:S02]  /*4a20*/  LOP3.LUT R32, R32, 0x1c0, RZ, 0xc0, !PT ;  /* 0x000001c020207812 */ /* 0x000fe400078ec0ff */
[----:B------:R-:W-:Y:S02]  /*4a30*/  LEA.HI.SX32 R47, R93, R60, 0x1c ;  /* 0x0000003c5d2f7211 */ /* 0x000fe400078fe2ff */
[----:B------:R-:W-:-:S03]  /*4a40*/  SHF.R.U32.HI R15, RZ, 0x3, R15 ;  /* 0x00000003ff0f7819 */ /* 0x000fc6000001160f */
[----:B------:R-:W-:-:S05]  /*4a50*/  IMAD.SHL.U32 R47, R47, 0x8, RZ ;  /* 0x000000082f2f7824 */ /* 0x000fca00078e00ff */
[----:B------:R-:W-:-:S04]  /*4a60*/  LOP3.LUT R12, R32, 0x38, R47, 0xf8, !PT ;  /* 0x00000038200c7812 */ /* 0x000fc800078ef82f */
        /* <DEDUP_REMOVED lines=17> */
[C---:B------:R-:W-:Y:S01]  /*4b80*/  IMAD.U32 R43, R33.reuse, 0x10000, RZ ;  /* 0x00010000212b7824 */ /* 0x040fe200078e00ff */
        /* <DEDUP_REMOVED lines=9> */
[----:B------:R-:W-:Y:S01]  /*4c20*/  FFMA.FTZ R35, R42, R35, R89 ;  /* 0x000000232a237223 */ /* 0x000fe20000010059 */
[----:B------:R-:W-:Y:S01]  /*4c30*/  LOP3.LUT R51, R104, 0xffff0000, RZ, 0xc0, !PT ;  /* 0xffff000068337812 */ /* 0x000fe200078ec0ff */
[----:B------:R-:W-:Y:S01]  /*4c40*/  FFMA.FTZ R33, R42, R33, -R87 ;  /* 0x000000212a217223 */ /* 0x000fe20000010857 */
[----:B------:R-:W-:Y:S01]  /*4c50*/  LOP3.LUT R43, R100, 0xffff0000, RZ, 0xc0, !PT ;  /* 0xffff0000642b7812 */ /* 0x000fe200078ec0ff */
[----:B------:R-:W-:Y:S01]  /*4c60*/  IMAD.U32 R50, R102, 0x10000, RZ ;  /* 0x0001000066327824 */ /* 0x000fe200078e00ff */
[----:B------:R-:W-:Y:S01]  /*4c70*/  SHF.R.U64 R92, R36, 0x10, R37 ;  /* 0x00000010245c7819 */ /* 0x000fe20000001225 */
[----:B------:R-:W-:Y:S01]  /*4c80*/  IMAD.U32 R42, R98, 0x10000, RZ ;  /* 0x00010000622a7824 */ /* 0x000fe200078e00ff */
[----:B------:R-:W-:Y:S01]  /*4c90*/  SHF.R.U64 R86, R40, 0x10, R41 ;  /* 0x0000001028567819 */ /* 0x000fe20000001229 */
[----:B------:R-:W-:Y:S01]  /*4ca0*/  IMAD.U32 R41, R15, 0x10000, RZ ;  /* 0x000100000f297824 */ /* 0x000fe200078e00ff */
[----:B------:R-:W-:Y:S01]  /*4cb0*/  PRMT R97, R97, 0x5410, R88 ;  /* 0x0000541061617816 */ /* 0x000fe20000000058 */
[----:B------:R-:W-:Y:S01]  /*4cc0*/  FMUL.FTZ R88, R49, R50 ;  /* 0x0000003231587220 */ /* 0x000fe20000410000 */
[----:B------:R-:W-:Y:S01]  /*4cd0*/  LOP3.LUT R40, R13, 0xffff0000, RZ, 0xc0, !PT ;  /* 0xffff00000d287812 */ /* 0x000fe200078ec0ff */
[C---:B------:R-:W-:Y:S01]  /*4ce0*/  FMUL.FTZ R87, R48.reuse, R51 ;  /* 0x0000003330577220 */ /* 0x040fe20000410000 */
[----:B------:R-:W-:Y:S01]  /*4cf0*/  PRMT R99, R99, 0x5410, R92 ;  /* 0x0000541063637816 */ /* 0x000fe2000000005c */
[-C--:B------:R-:W-:Y:S01]  /*4d00*/  FMUL.FTZ R89, R48, R43.reuse ;  /* 0x0000002b30597220 */ /* 0x080fe20000410000 */
[----:B------:R-:W-:Y:S01]  /*4d10*/  PRMT R103, R103, 0x5410, R86 ;  /* 0x0000541067677816 */ /* 0x000fe20000000056 */
[-C--:B------:R-:W-:Y:S01]  /*4d20*/  FMUL.FTZ R49, R49, R42.reuse ;  /* 0x0000002a31317220 */ /* 0x080fe20000410000 */
[----:B------:R-:W-:Y:S01]  /*4d30*/  LOP3.LUT R102, R102, 0xffff0000, RZ, 0xc0, !PT ;  /* 0xffff000066667812 */ /* 0x000fe200078ec0ff */
[----:B------:R-:W-:Y:S01]  /*4d40*/  FFMA.FTZ R48, R40, R43, -R87 ;  /* 0x0000002b28307223 */ /* 0x000fe20000010857 */
[----:B------:R-:W-:Y:S01]  /*4d50*/  LOP3.LUT R98, R98, 0xffff0000, RZ, 0xc0, !PT ;  /* 0xffff000062627812 */ /* 0x000fe200078ec0ff */
[----:B------:R-:W-:Y:S01]  /*4d60*/  FFMA.FTZ R86, R40, R51, R89 ;  /* 0x0000003328567223 */ /* 0x000fe20000010059 */
[C---:B------:R-:W-:Y:S01]  /*4d70*/  FFMA.FTZ R88, R41.reuse, R42, -R88 ;  /* 0x0000002a29587223 */ /* 0x040fe20000010858 */
[----:B------:R-:W-:Y:S01]  /*4d80*/  FFMA.FTZ R49, R41, R50, R49 ;  /* 0x0000003229317223 */ /* 0x000fe20000010031 */
[----:B------:R-:W-:-:S02]  /*4d90*/  IMAD.U32 R37, R32, 0x10000, RZ ;  /* 0x0001000020257824 */ /* 0x000fc400078e00ff */
[----:B------:R-:W-:Y:S01]  /*4da0*/  FMUL.FTZ R43, R39, R102 ;  /* 0x00000066272b7220 */ /* 0x000fe20000410000 */
[----:B------:R-:W-:Y:S02]  /*4db0*/  IMAD.U32 R40, R99, 0x10000, RZ ;  /* 0x0001000063287824 */ /* 0x000fe400078e00ff */
[----:B------:R-:W-:Y:S01]  /*4dc0*/  FMUL.FTZ R51, R39, R98 ;  /* 0x0000006227337220 */ /* 0x000fe20000410000 */
[C---:B------:R-:W-:Y:S01]  /*4dd0*/  IMAD.U32 R41, R103.reuse, 0x10000, RZ ;  /* 0x0001000067297824 */ /* 0x040fe200078e00ff */
[----:B------:R-:W-:Y:S01]  /*4de0*/  LOP3.LUT R32, R32, 0xffff0000, RZ, 0xc0, !PT ;  /* 0xffff000020207812 */ /* 0x000fe200078ec0ff */
[----:B------:R-:W-:Y:S01]  /*4df0*/  IMAD.U32 R36, R12, 0x10000, RZ ;  /* 0x000100000c247824 */ /* 0x000fe200078e00ff */
[----:B------:R-:W-:Y:S01]  /*4e00*/  LOP3.LUT R103, R103, 0xffff0000, RZ, 0xc0, !PT ;  /* 0xffff000067677812 */ /* 0x000fe200078ec0ff */
[-C--:B------:R-:W-:Y:S01]  /*4e10*/  FMUL.FTZ R39, R37, R41.reuse ;  /* 0x0000002925277220 */ /* 0x080fe20000410000 */
        /* <DEDUP_REMOVED lines=37> */
.L_x_12415:
[----:B------:R-:W-:Y:S05]  /*5070*/  BSYNC B1 ;  /* 0x0000000000017941 */ /* 0x000fea0003800000 */
.L_x_12414:
        /* <DEDUP_REMOVED lines=10> */
.L_x_12381:
[----:B------:R-:W-:-:S13]  /*5120*/  ISETP.NE.AND P3, PT, R157, 0x3, PT ;  /* 0x000000039d00780c */ /* 0x000fda0003f65270 */
[----:B------:R-:W-:Y:S05]  /*5130*/  @!P3 BRA `(.L_x_12416) ;  /* 0x000000000004b947 */ /* 0x000fea0003800000 */
[----:B------:R-:W-:Y:S01]  /*5140*/  BPT.TRAP 0x1 ;  /* 0x000000040000795c */ /* 0x000fe20000300000 */
.L_x_12416:
[----:B------:R-:W-:Y:S01]  /*5150*/  IMAD R78, R22, 0x8, R2 ;  /* 0x00000008164e7824 */ /* 0x000fe200078e0202 */
[----:B------:R-:W-:Y:S01]  /*5160*/  SHF.L.U32 R90, R156, 0x1f, RZ ;  /* 0x0000001f9c5a7819 */ /* 0x000fe200000006ff */
[----:B------:R-:W-:Y:S01]  /*5170*/  IMAD R83, R26, -0x80, R28 ;  /* 0xffffff801a537824 */ /* 0x000fe200078e021c */
[----:B------:R-:W-:Y:S02]  /*5180*/  BSSY B1, `(.L_x_12417) ;  /* 0x0000004000017945 */ /* 0x000fe40003800000 */
[----:B------:R-:W1:Y:S02]  /*5190*/  SYNCS.PHASECHK.TRANS64.TRYWAIT P4, [R78+URZ+0x16890], R90 ;  /* 0x0168905a4e0075a7 */ /* 0x000e64000808017f */
[----:B------:R-:W-:Y:S01]  /*51a0*/  VIMNMX R83, R83, 0x80, PT ;  /* 0x0000008053537848 */ /* 0x000fe20003fe0100 */
[----:B-1----:R-:W-:Y:S06]  /*51b0*/  @!P4 BRA `(.L_x_12418) ;  /* 0x0000011800dcc947 */ /* 0x002fec0003800000 */
.L_x_12631:
[----:B------:R-:W-:Y:S05]  /*51c0*/  BSYNC B1 ;  /* 0x0000000000017941 */ /* 0x000fea0003800000 */
.L_x_12417:
[----:B------:R-:W-:Y:S01]  /*51d0*/  ISETP.GE.AND P4, PT, R19, R83, PT ;  /* 0x000000531300720c */ /* 0x000fe20003f86270 */
[----:B------:R-:W-:-:S12]  /*51e0*/  BSSY B1, `(.L_x_12419) ;  /* 0x0000006000017945 */ /* 0x000fd80003800000 */
[----:B------:R-:W-:Y:S05]  /*51f0*/  @P4 BRA `(.L_x_12420) ;  /* 0x0000000000104947 */ /* 0x000fea0003800000 */
[----:B------:R-:W2:Y:S04]  /*5200*/  @!P1 LDS.128 R12, [R82+0xe000] ;  /* 0x00e00000520c9984 */ /* 0x000ea80000000c00 */
[----:B0-----:R-:W0:Y:S04]  /*5210*/  @!P2 LDS.128 R32, [R79+0xe000] ;  /* 0x00e000004f20a984 */ /* 0x001e280000000c00 */
[----:B--2---:R2:W-:Y:S04]  /*5220*/  @!P1 STG.E.128 desc[UR40][R38.64], R12 ;  /* 0x0000000c26009986 */ /* 0x0045e8000c101d28 */
[----:B0-----:R2:W-:Y:S02]  /*5230*/  @!P2 STG.E.128 desc[UR40][R38.64+0x40], R32 ;  /* 0x000040202600a986 */ /* 0x0015e4000c101d28 */
.L_x_12420:
[----:B------:R-:W-:Y:S05]  /*5240*/  BSYNC B1 ;  /* 0x0000000000017941 */ /* 0x000fea0003800000 */
.L_x_12419:
[----:B--2---:R-:W-:-:S05]  /*5250*/  VIADD R12, R19, 0x60 ;  /* 0x00000060130c7836 */ /* 0x004fca0000000000 */
[----:B------:R-:W-:-:S13]  /*5260*/  ISETP.GE.AND P4, PT, R12, R83, PT ;  /* 0x000000530c00720c */ /* 0x000fda0003f86270 */
[----:B------:R-:W-:Y:S05]  /*5270*/  @P4 BRA `(.L_x_12398) ;  /* 0x0000000000104947 */ /* 0x000fea0003800000 */
[----:B------:R-:W2:Y:S04]  /*5280*/  @!P1 LDS.128 R12, [R82+0x11000] ;  /* 0x01100000520c9984 */ /* 0x000ea80000000c00 */
[----:B0-----:R-:W0:Y:S04]  /*5290*/  @!P2 LDS.128 R32, [R79+0x11000] ;  /* 0x011000004f20a984 */ /* 0x001e280000000c00 */
[----:B--2---:R2:W-:Y:S04]  /*52a0*/  @!P1 STG.E.128 desc[UR40][R36.64], R12 ;  /* 0x0000000c24009986 */ /* 0x0045e8000c101d28 */
[----:B0-----:R2:W-:Y:S02]  /*52b0*/  @!P2 STG.E.128 desc[UR40][R36.64+0x40], R32 ;  /* 0x000040202400a986 */ /* 0x0015e4000c101d28 */
.L_x_12398:
[----:B------:R-:W-:Y:S05]  /*52c0*/  BSYNC B0 ;  /* 0x0000000000007941 */ /* 0x000fea0003800000 */
.L_x_12380:
        /* <DEDUP_REMOVED lines=17> */
.L_x_12422:
[----:B------:R-:W-:Y:S05]  /*53e0*/  BSYNC B0 ;  /* 0x0000000000007941 */ /* 0x000fea0003800000 */
.L_x_12421:
[----:B------:R-:W2:Y:S01]  /*53f0*/  SYNCS.PHASECHK.TRANS64.TRYWAIT P3, [R78+URZ+0x168b0], R90 ;  /* 0x0168b05a4e0075a7 */ /* 0x000ea2000806017f */
[----:B------:R-:W-:Y:S01]  /*5400*/  ULDC UR42, c[0x0][0x2e4] ;  /* 0x0000b900002a7ab9 */ /* 0x000fe20000000800 */
[----:B------:R-:W-:Y:S01]  /*5410*/  ULDC.64 UR38, c[0x0][0x318] ;  /* 0x0000c60000267ab9 */ /* 0x000fe20000000a00 */
[----:B------:R-:W-:Y:S01]  /*5420*/  ULDC.64 UR36, c[0x0][0x308] ;  /* 0x0000c20000247ab9 */ /* 0x000fe20000000a00 */
[----:B------:R-:W-:Y:S01]  /*5430*/  BSSY B0, `(.L_x_12423) ;  /* 0x0000003000007945 */ /* 0x000fe20003800000 */
[----:B0---4-:R-:W-:-:S03]  /*5440*/  IMAD.WIDE R32, R26, 0x80, R6 ;  /* 0x000000801a207825 */ /* 0x011fc600078e0206 */
[----:B--2---:R-:W-:Y:S05]  /*5450*/  @!P3 BRA `(.L_x_12424) ;  /* 0x000001180048b947 */ /* 0x004fea0003800000 */
.L_x_12632:
[----:B------:R-:W-:Y:S05]  /*5460*/  BSYNC B0 ;  /* 0x0000000000007941 */ /* 0x000fea0003800000 */
.L_x_12423:
        /* <DEDUP_REMOVED lines=17> */
.L_x_12426:
[----:B------:R-:W-:Y:S05]  /*5580*/  BSYNC B0 ;  /* 0x0000000000007941 */ /* 0x000fea0003800000 */
.L_x_12425:
[----:B-12---:R-:W-:Y:S01]  /*5590*/  VIADD R12, R19, 0x60 ;  /* 0x00000060130c7836 */ /* 0x006fe20000000000 */
        /* <DEDUP_REMOVED lines=19> */
.L_x_12428:
[----:B------:R-:W-:Y:S05]  /*56d0*/  BSYNC B0 ;  /* 0x0000000000007941 */ /* 0x000fea0003800000 */
.L_x_12427:
[----:B-1----:R-:W2:Y:S01]  /*56e0*/  LDL R12, [R1+0x8] ;  /* 0x00000800010c7983 */ /* 0x002ea20000100800 */
[----:B------:R-:W-:Y:S02]  /*56f0*/  VIADD R22, R22, 0x1 ;  /* 0x0000000116167836 */ /* 0x000fe40000000000 */
[----:B0-----:R-:W-:Y:S01]  /*5700*/  @!P4 VIADD R78, R78, 0x168c0 ;  /* 0x000168c04e4ec836 */ /* 0x001fe20000000000 */
        /* <DEDUP_REMOVED lines=10> */
[----:B------:R-:W-:Y:S02]  /*57b0*/  SEL R22, R22, RZ, P3 ;  /* 0x000000ff16167207 */ /* 0x000fe40001800000 */
[----:B------:R-:W-:Y:S01]  /*57c0*/  LOP3.LUT R156, R156, R13, RZ, 0x3c, !PT ;  /* 0x0000000d9c9c7212 */ /* 0x000fe200078e3cff */
[----:B------:R0:W-:Y:S01]  /*57d0*/  @!P4 SYNCS.ARRIVE.TRANS64.RED.A1T0 RZ, [R78+URZ], RZ ;  /* 0x000000ff4effc9a7 */ /* 0x0001e2000810043f */
[----:B--2---:R-:W-:-:S13]  /*57e0*/  LOP3.LUT P5, RZ, R12, 0x2, RZ, 0xc0, !PT ;  /* 0x000000020cff7812 */ /* 0x004fda00078ac0ff */
[----:B0-----:R-:W-:Y:S05]  /*57f0*/  @P5 BRA `(.L_x_12429) ;  /* 0xffffffc800b45947 */ /* 0x001fea000383ffff */
[----:B------:R-:W0:Y:S01]  /*5800*/  S2R R12, SR_TID.X ;  /* 0x00000000000c7919 */ /* 0x000e220000002100 */
[----:B------:R-:W-:Y:S02]  /*5810*/  PLOP3.LUT P0, PT, PT, PT, PT, 0x8, 0x0 ;  /* 0x000000000000781c */ /* 0x000fe40003f0e170 */
[----:B0-----:R-:W-:-:S04]  /*5820*/  SHF.R.U32.HI R12, RZ, 0x7, R12 ;  /* 0x00000007ff0c7819 */ /* 0x001fc8000001160c */
[----:B------:R-:W-:-:S13]  /*5830*/  ISETP.NE.AND P5, PT, R12, 0x1, PT ;  /* 0x000000010c00780c */ /* 0x000fda0003fa5270 */
[----:B------:R-:W-:Y:S06]  /*5840*/  @!P5 BAR.ARV 0x9, 0x100 ;  /* 0x024400000000db1d */ /* 0x000fec0000002000 */
.L_x_12375:
        /* <DEDUP_REMOVED lines=16> */
[----:B------:R-:W-:Y:S01]  /*5950*/  CS2R R46, SRZ ;  /* 0x00000000002e7805 */ /* 0x000fe2000001ff00 */
[----:B------:R-:W-:Y:S01]  /*5960*/  IMAD.MOV.U32 R48, RZ, RZ, RZ ;  /* 0x000000ffff307224 */ /* 0x000fe200078e00ff */
        /* <DEDUP_REMOVED lines=8> */
.L_x_12430:
        /* <DEDUP_REMOVED lines=10> */
[----:B------:R0:W2:Y:S02]  /*5a90*/  SHFL.IDX PT, R155, R13, RZ, 0x1f ;  /* 0x00001fff0d9b7589 */ /* 0x0000a400000e0000 */
.L_x_12635:
[----:B------:R-:W3:Y:S01]  /*5aa0*/  LDL.LU R4, [R1+0x8] ;  /* 0x0000080001047983 */ /* 0x000ee20000300800 */
[----:B------:R-:W-:Y:S01]  /*5ab0*/  VIADD R3, R2, 0x8400 ;  /* 0x0000840002037836 */ /* 0x000fe20000000000 */
[----:B------:R-:W-:Y:S01]  /*5ac0*/  BSSY B6, `(.L_x_12433) ;  /* 0x000001c000067945 */ /* 0x000fe20003800000 */
[----:B--2---:R-:W-:-:S03]  /*5ad0*/  IMAD.HI R0, R155, 0x55555556, RZ ;  /* 0x555555569b007827 */ /* 0x004fc600078e02ff */
[----:B------:R-:W-:Y:S02]  /*5ae0*/  LOP3.LUT P0, RZ, R3, 0x3ff, RZ, 0xc0, !PT ;  /* 0x000003ff03ff7812 */ /* 0x000fe4000780c0ff */
[----:B------:R-:W-:-:S05]  /*5af0*/  LEA.HI R0, R0, R0, RZ, 0x1 ;  /* 0x0000000000007211 */ /* 0x000fca00078f08ff */
[----:B------:R-:W-:-:S04]  /*5b00*/  IMAD R0, R0, -0x3, R155 ;  /* 0xfffffffd00007824 */ /* 0x000fc800078e029b */
[----:B------:R-:W-:-:S05]  /*5b10*/  IMAD R0, R0, 0x2000, R3 ;  /* 0x0000200000007824 */ /* 0x000fca00078e0203 */
[----:B------:R-:W-:-:S04]  /*5b20*/  SHF.R.U32.HI R0, RZ, 0x4, R0 ;  /* 0x00000004ff007819 */ /* 0x000fc80000011600 */
[----:B------:R-:W-:Y:S02]  /*5b30*/  LOP3.LUT R36, R0, 0x3fff, RZ, 0xc0, !PT ;  /* 0x00003fff00247812 */ /* 0x000fe400078ec0ff */
[----:B---3--:R-:W-:-:S04]  /*5b40*/  LOP3.LUT R4, R4, 0xfffffffe, RZ, 0xc0, !PT ;  /* 0xfffffffe04047812 */ /* 0x008fc800078ec0ff */
[----:B------:R-:W-:-:S05]  /*5b50*/  @P0 LOP3.LUT R4, R4, 0x1, RZ, 0xfc, !PT ;  /* 0x0000000104040812 */ /* 0x000fca00078efcff */
[----:B------:R2:W-:Y:S01]  /*5b60*/  STL [R1+0x8], R4 ;  /* 0x0000080401007387 */ /* 0x0005e20000100800 */
[----:B------:R-:W-:Y:S05]  /*5b70*/  @!P0 BRA `(.L_x_12434) ;  /* 0x0000000000408947 */ /* 0x000fea0003800000 */
[----:B------:R-:W-:Y:S01]  /*5b80*/  MOV R0, 0x0 ;  /* 0x0000000000007802 */ /* 0x000fe20000000f00 */
[----:B------:R-:W-:Y:S01]  /*5b90*/  ULDC.64 UR4, c[0x4][0x1b8] ;  /* 0x01006e0000047ab9 */ /* 0x000fe20000000a00 */
[----:B------:R-:W-:Y:S01]  /*5ba0*/  ULDC.64 UR6, c[0x4][0x1c0] ;  /* 0x0100700000067ab9 */ /* 0x000fe20000000a00 */
[----:B--2---:R-:W-:Y:S01]  /*5bb0*/  IMAD.U32 R4, RZ, RZ, UR4 ;  /* 0x00000004ff047e24 */ /* 0x004fe2000f8e00ff */
[----:B------:R2:W3:Y:S01]  /*5bc0*/  LDC.64 R14, c[0x4][R0] ;  /* 0x01000000000e7b82 */ /* 0x0004e20000000a00 */
        /* <DEDUP_REMOVED lines=8> */
[----:B0-2---:R-:W-:-:S07]  /*5c50*/  IMAD.MOV.U32 R13, RZ, RZ, RZ ;  /* 0x000000ffff0d7224 */ /* 0x005fce00078e00ff */
[----:B------:R-:W-:-:S07]  /*5c60*/  LEPC R20, `(.L_x_12434) ;  /* 0x000000001014794e */ /* 0x000fce0000000000 */
[----:B---3-5:R-:W-:Y:S05]  /*5c70*/  CALL.ABS.NOINC R14 ;  /* 0x000000000e007343 */ /* 0x028fea0003c00000 */
.L_x_12434:
[----:B------:R-:W-:Y:S05]  /*5c80*/  BSYNC B6 ;  /* 0x0000000000067941 */ /* 0x000fea0003800000 */
.L_x_12433:
        /* <DEDUP_REMOVED lines=8> */
[----:B------:R3:W4:Y:S03]  /*5d10*/  SYNCS.PHASECHK.TRANS64.TRYWAIT P0, [R2+URZ+0x16800], R3 ;  /* 0x01680003020075a7 */ /* 0x000726000800017f */
[----:B----4-:R-:W-:Y:S05]  /*5d20*/  @!P0 NANOSLEEP.SYNCS 0x989680 ;  /* 0x009896800000895d */ /* 0x010fea0003900000 */
[----:B------:R-:W4:Y:S01]  /*5d30*/  @!P0 SYNCS.PHASECHK.TRANS64 P0, [R2+URZ+0x16800], R3 ;  /* 0x01680003020085a7 */ /* 0x000f22000800007f */
[----:B------:R-:W-:Y:S04]  /*5d40*/  BSSY B0, `(.L_x_12436) ;  /* 0x0000006000007945 */ /* 0x000fe80003800000 */
[----:B----4-:R-:W-:Y:S05]  /*5d50*/  @P0 BRA `(.L_x_12437) ;  /* 0x0000000000100947 */ /* 0x010fea0003800000 */
.L_x_12438:
[----:B----4-:R4:W0:Y:S02]  /*5d60*/  SYNCS.PHASECHK.TRANS64.TRYWAIT P0, [R2+URZ+0x16800], R3 ;  /* 0x01680003020075a7 */ /* 0x010824000800017f */
[----:B0-----:R-:W-:Y:S05]  /*5d70*/  @!P0 NANOSLEEP.SYNCS 0x989680 ;  /* 0x009896800000895d */ /* 0x001fea0003900000 */
[----:B------:R-:W0:Y:S02]  /*5d80*/  @!P0 SYNCS.PHASECHK.TRANS64 P0, [R2+URZ+0x16800], R3 ;  /* 0x01680003020085a7 */ /* 0x000e24000800007f */
[----:B0-----:R-:W-:Y:S05]  /*5d90*/  @!P0 BRA `(.L_x_12438) ;  /* 0xfffffffc00f08947 */ /* 0x001fea000383ffff */
.L_x_12437:
[----:B------:R-:W-:Y:S05]  /*5da0*/  BSYNC B0 ;  /* 0x0000000000007941 */ /* 0x000fea0003800000 */
.L_x_12436:
[----:B------:R-:W-:Y:S05]  /*5db0*/  BRA `(.L_x_12439) ;  /* 0x0000003000cc7947 */ /* 0x000fea0003800000 */
.L_x_12435:
[----:B------:R-:W3:Y:S01]  /*5dc0*/  S2R R0, SR_TID.X ;  /* 0x0000000000007919 */ /* 0x000ee20000002100 */
[----:B------:R-:W-:Y:S01]  /*5dd0*/  ULDC.64 UR6, c[0x0][0x3e8] ;  /* 0x0000fa0000067ab9 */ /* 0x000fe20000000a00 */
[--C-:B------:R-:W-:Y:S01]  /*5de0*/  SHF.R.S32.HI R7, RZ, 0x1f, R16.reuse ;  /* 0x0000001fff077819 */ /* 0x100fe20000011410 */
[----:B------:R-:W-:Y:S01]  /*5df0*/  ULDC.64 UR4, c[0x0][0x3d8] ;  /* 0x0000f60000047ab9 */ /* 0x000fe20000000a00 */
[----:B---3--:R-:W-:Y:S02]  /*5e00*/  VIADD R3, R0, 0xffffff80 ;  /* 0xffffff8000037836 */ /* 0x008fe40000000000 */
[----:B------:R-:W3:Y:S01]  /*5e10*/  LDL R0, [R1+0x8] ;  /* 0x0000080001007983 */ /* 0x000ee20000100800 */
[----:B------:R-:W-:Y:S01]  /*5e20*/  SHF.R.S32.HI R10, RZ, 0x1f, R19 ;  /* 0x0000001fff0a7819 */ /* 0x000fe20000011413 */
[----:B------:R-:W-:Y:S01]  /*5e30*/  IMAD.MOV.U32 R6, RZ, RZ, R16 ;  /* 0x000000ffff067224 */ /* 0x000fe200078e0010 */
[----:B------:R-:W-:Y:S01]  /*5e40*/  SHF.R.S32.HI R30, RZ, 0x1f, R3 ;  /* 0x0000001fff1e7819 */ /* 0x000fe20000011403 */
[----:B-----5:R-:W-:Y:S01]  /*5e50*/  IMAD.WIDE.U32 R42, R24, UR4, RZ ;  /* 0x00000004182a7c25 */ /* 0x020fe2000f8e00ff */
[----:B------:R-:W-:Y:S02]  /*5e60*/  BSSY B6, `(.L_x_12440) ;  /* 0x0000030000067945 */ /* 0x000fe40003800000 */
[----:B------:R-:W-:Y:S01]  /*5e70*/  LEA.HI R30, R30, R3, RZ, 0x2 ;  /* 0x000000031e1e7211 */ /* 0x000fe200078f10ff */
[----:B------:R-:W-:-:S02]  /*5e80*/  IMAD R12, R10, UR6, RZ ;  /* 0x000000060a0c7c24 */ /* 0x000fc4000f8e02ff */
[----:B------:R-:W-:Y:S01]  /*5e90*/  IMAD.WIDE.U32 R8, R19, UR4, R6 ;  /* 0x0000000413087c25 */ /* 0x000fe2000f8e0006 */
[----:B------:R-:W-:-:S03]  /*5ea0*/  LOP3.LUT R30, R30, 0xfffffffc, RZ, 0xc0, !PT ;  /* 0xfffffffc1e1e7812 */ /* 0x000fc600078ec0ff */
[----:B------:R-:W-:Y:S01]  /*5eb0*/  IMAD.WIDE.U32 R40, R24, UR6, RZ ;  /* 0x0000000618287c25 */ /* 0x000fe2000f8e00ff */
[----:B------:R-:W-:-:S03]  /*5ec0*/  IADD3 R25, P2, R8, R42, RZ ;  /* 0x0000002a08197210 */ /* 0x000fc60007f5e0ff */
[----:B------:R-:W-:Y:S02]  /*5ed0*/  IMAD.IADD R30, R3, 0x1, -R30 ;  /* 0x00000001031e7824 */ /* 0x000fe400078e0a1e */
[----:B------:R-:W-:Y:S02]  /*5ee0*/  IMAD R12, R19, UR7, R12 ;  /* 0x00000007130c7c24 */ /* 0x000fe4000f8e020c */
[----:B------:R-:W-:-:S05]  /*5ef0*/  IMAD.SHL.U32 R26, R30, 0x4, RZ ;  /* 0x000000041e1a7824 */ /* 0x000fca00078e00ff */
[----:B------:R-:W-:-:S03]  /*5f00*/  SHF.R.S32.HI R27, RZ, 0x1f, R26 ;  /* 0x0000001fff1b7819 */ /* 0x000fc6000001141a */
[----:B--2---:R-:W-:-:S03]  /*5f10*/  IMAD.WIDE.U32 R4, R19, UR4, R26 ;  /* 0x0000000413047c25 */ /* 0x004fc6000f8e001a */
[----:B------:R-:W-:Y:S02]  /*5f20*/  IADD3 R38, P0, R4, R42, RZ ;  /* 0x0000002a04267210 */ /* 0x000fe40007f1e0ff */
[----:B---3--:R-:W-:Y:S02]  /*5f30*/  LOP3.LUT P4, RZ, R0, 0x1, RZ, 0xc0, !PT ;  /* 0x0000000100ff7812 */ /* 0x008fe4000788c0ff */
[----:B------:R-:W-:-:S05]  /*5f40*/  SHF.R.S32.HI R0, RZ, 0x1f, R24 ;  /* 0x0000001fff007819 */ /* 0x000fca0000011418 */
[C---:B-1----:R-:W-:Y:S02]  /*5f50*/  IMAD R11, R0.reuse, UR6, RZ ;  /* 0x00000006000b7c24 */ /* 0x042fe4000f8e02ff */
[----:B------:R-:W-:Y:S02]  /*5f60*/  IMAD R3, R0, UR4, RZ ;  /* 0x0000000400037c24 */ /* 0x000fe4000f8e02ff */
[----:B------:R-:W-:Y:S02]  /*5f70*/  IMAD R0, R10, UR4, RZ ;  /* 0x000000040a007c24 */ /* 0x000fe4000f8e02ff */
[----:B------:R-:W-:Y:S02]  /*5f80*/  IMAD R45, R24, UR7, R11 ;  /* 0x00000007182d7c24 */ /* 0x000fe4000f8e020b */
[----:B------:R-:W-:-:S04]  /*5f90*/  IMAD.WIDE.U32 R10, R19, UR6, R6 ;  /* 0x00000006130a7c25 */ /* 0x000fc8000f8e0006 */
[----:B------:R-:W-:Y:S01]  /*5fa0*/  IMAD R3, R24, UR5, R3 ;  /* 0x0000000518037c24 */ /* 0x000fe2000f8e0203 */
[----:B------:R-:W-:Y:S01]  /*5fb0*/  IADD3 R33, P3, R10, R40, RZ ;  /* 0x000000280a217210 */ /* 0x000fe20007f7e0ff */
[----:B------:R-:W-:-:S04]  /*5fc0*/  IMAD.WIDE.U32 R6, R19, UR6, R26 ;  /* 0x0000000613067c25 */ /* 0x000fc8000f8e001a */
[----:B------:R-:W-:Y:S01]  /*5fd0*/  IMAD R0, R19, UR5, R0 ;  /* 0x0000000513007c24 */ /* 0x000fe2000f8e0200 */
[----:B------:R-:W-:Y:S01]  /*5fe0*/  IADD3 R34, P1, R6, R40, RZ ;  /* 0x0000002806227210 */ /* 0x000fe20007f3e0ff */
[----:B------:R-:W-:Y:S02]  /*5ff0*/  IMAD.IADD R37, R3, 0x1, R43 ;  /* 0x0000000103257824 */ /* 0x000fe400078e022b */
        /* <DEDUP_REMOVED lines=19> */
[----:B01----:R-:W-:-:S07]  /*6130*/  IMAD.MOV.U32 R13, RZ, RZ, RZ ;  /* 0x000000ffff0d7224 */ /* 0x003fce00078e00ff */
[----:B------:R-:W-:-:S07]  /*6140*/  LEPC R20, `(.L_x_12441) ;  /* 0x000000001014794e */ /* 0x000fce0000000000 */
[----:B--2---:R-:W-:Y:S05]  /*6150*/  CALL.ABS.NOINC R14 ;  /* 0x000000000e007343 */ /* 0x004fea0003c00000 */
.L_x_12441:
[----:B------:R-:W-:Y:S05]  /*6160*/  BSYNC B6 ;  /* 0x0000000000067941 */ /* 0x000fea0003800000 */
.L_x_12440:
[----:B------:R-:W2:Y:S01]  /*6170*/  LDL R20, [R1+0x10] ;  /* 0x0000100001147983 */ /* 0x000ea20000100800 */
[----:B------:R-:W1:Y:S01]  /*6180*/  LDC.64 R10, c[0x0][0x3d8] ;  /* 0x0000f600ff0a7b82 */ /* 0x000e620000000a00 */
[----:B------:R-:W-:Y:S01]  /*6190*/  SHF.R.S32.HI R3, RZ, 0x1f, R153 ;  /* 0x0000001fff037819 */ /* 0x000fe20000011499 */
[----:B------:R-:W-:Y:S01]  /*61a0*/  ULDC.U8 UR4, c[0x0][0x3f0] ;  /* 0x0000fc0000047ab9 */ /* 0x000fe20000000000 */
[----:B------:R-:W-:Y:S01]  /*61b0*/  BSSY B0, `(.L_x_12442) ;  /* 0x00002eb000007945 */ /* 0x000fe20003800000 */
[----:B------:R-:W-:-:S04]  /*61c0*/  ISETP.NE.AND P0, PT, RZ, UR4, PT ;  /* 0x00000004ff007c0c */ /* 0x000fc8000bf05270 */
[----:B0-----:R-:W0:Y:S01]  /*61d0*/  LDC.64 R12, c[0x0][0x3e8] ;  /* 0x0000fa00ff0c7b82 */ /* 0x001e220000000a00 */
[-C--:B-1----:R-:W-:Y:S02]  /*61e0*/  IMAD R0, R3, R10.reuse, RZ ;  /* 0x0000000a03007224 */ /* 0x082fe400078e02ff */
[----:B------:R-:W-:-:S04]  /*61f0*/  IMAD.WIDE.U32 R28, R153, R10, RZ ;  /* 0x0000000a991c7225 */ /* 0x000fc800078e00ff */
[-C--:B0-----:R-:W-:Y:S02]  /*6200*/  IMAD R4, R3, R12.reuse, RZ ;  /* 0x0000000c03047224 */ /* 0x081fe400078e02ff */
[----:B------:R-:W-:-:S04]  /*6210*/  IMAD.WIDE.U32 R8, R153, R12, RZ ;  /* 0x0000000c99087225 */ /* 0x000fc800078e00ff */
[C---:B------:R-:W-:Y:S02]  /*6220*/  IMAD R3, R153.reuse, R11, R0 ;  /* 0x0000000b99037224 */ /* 0x040fe400078e0200 */
[----:B------:R-:W-:Y:S02]  /*6230*/  IMAD R5, R153, R13, R4 ;  /* 0x0000000d99057224 */ /* 0x000fe400078e0204 */
[----:B------:R-:W-:Y:S02]  /*6240*/  IMAD.IADD R3, R29, 0x1, R3 ;  /* 0x000000011d037824 */ /* 0x000fe400078e0203 */
[----:B------:R-:W-:Y:S02]  /*6250*/  IMAD.IADD R47, R9, 0x1, R5 ;  /* 0x00000001092f7824 */ /* 0x000fe400078e0205 */
[----:B------:R-:W-:-:S04]  /*6260*/  IMAD.WIDE.U32 R14, R28, 0xc0, RZ ;  /* 0x000000c01c0e7825 */ /* 0x000fc800078e00ff */
[----:B------:R-:W-:-:S04]  /*6270*/  IMAD.WIDE.U32 R4, R8, 0xc0, RZ ;  /* 0x000000c008047825 */ /* 0x000fc800078e00ff */
[----:B------:R-:W-:Y:S02]  /*6280*/  IMAD R21, R3, 0xc0, RZ ;  /* 0x000000c003157824 */ /* 0x000fe400078e02ff */
[----:B------:R-:W-:Y:S02]  /*6290*/  IMAD R47, R47, 0xc0, RZ ;  /* 0x000000c02f2f7824 */ /* 0x000fe400078e02ff */
[----:B------:R-:W-:Y:S02]  /*62a0*/  IMAD.IADD R51, R15, 0x1, R21 ;  /* 0x000000010f337824 */ /* 0x000fe400078e0215 */
[----:B------:R-:W-:Y:S02]  /*62b0*/  IMAD.IADD R53, R5, 0x1, R47 ;  /* 0x0000000105357824 */ /* 0x000fe400078e022f */
[----:B--2---:R-:W-:-:S05]  /*62c0*/  IMAD R20, R153, -0xc0, R20 ;  /* 0xffffff4099147824 */ /* 0x004fca00078e0214 */
[----:B------:R-:W-:Y:S01]  /*62d0*/  VIMNMX R20, R20, 0xc0, PT ;  /* 0x000000c014147848 */ /* 0x000fe20003fe0100 */
[----:B------:R-:W-:Y:S06]  /*62e0*/  @!P0 BRA `(.L_x_12443) ;  /* 0x0000001400d08947 */ /* 0x000fec0003800000 */
[----:B------:R-:W0:Y:S01]  /*62f0*/  LDC R0, c[0x0][0x428] ;  /* 0x00010a00ff007b82 */ /* 0x000e220000000800 */
[CC--:B------:R-:W-:Y:S01]  /*6300*/  ISETP.GE.AND P0, PT, R19.reuse, R20.reuse, PT ;  /* 0x000000141300720c */ /* 0x0c0fe20003f06270 */
[----:B------:R-:W-:Y:S01]  /*6310*/  VIADD R24, R19, 0x60 ;  /* 0x0000006013187836 */ /* 0x000fe20000000000 */
[----:B------:R-:W-:Y:S01]  /*6320*/  BSSY B1, `(.L_x_12444) ;  /* 0x0000028000017945 */ /* 0x000fe20003800000 */
[----:B------:R-:W-:Y:S01]  /*6330*/  IMAD.MOV.U32 R44, RZ, RZ, R40 ;  /* 0x000000ffff2c7224 */ /* 0x000fe200078e0028 */
[----:B------:R-:W-:Y:S01]  /*6340*/  CS2R R40, SRZ ;  /* 0x0000000000287805 */ /* 0x000fe2000001ff00 */
[----:B------:R-:W-:Y:S01]  /*6350*/  IMAD.MOV.U32 R7, RZ, RZ, R37 ;  /* 0x000000ffff077224 */ /* 0x000fe200078e0025 */
[----:B------:R-:W-:Y:S02]  /*6360*/  ISETP.GE.AND P1, PT, R24, R20, PT ;  /* 0x000000141800720c */ /* 0x000fe40003f26270 */
[----:B------:R-:W-:Y:S02]  /*6370*/  CS2R R32, SRZ ;  /* 0x0000000000207805 */ /* 0x000fe4000001ff00 */
[----:B0-----:R-:W-:Y:S01]  /*6380*/  ISETP.NE.AND P2, PT, R0, 0x1, PT ;  /* 0x000000010000780c */ /* 0x001fe20003f45270 */
[----:B------:R-:W-:-:S04]  /*6390*/  IMAD R0, R153, 0xc0, R19 ;  /* 0x000000c099007824 */ /* 0x000fc800078e0213 */
[----:B------:R-:W-:Y:S01]  /*63a0*/  IMAD R3, R30, 0x60, R0 ;  /* 0x000000601e037824 */ /* 0x000fe200078e0200 */
[----:B------:R-:W-:-:S07]  /*63b0*/  CS2R R30, SRZ ;  /* 0x00000000001e7805 */ /* 0x000fce000001ff00 */
[----:B------:R-:W0:Y:S08]  /*63c0*/  @P2 LDC R6, c[0x0][0x42c] ;  /* 0x00010b00ff062b82 */ /* 0x000e300000000800 */
        /* <DEDUP_REMOVED lines=29> */
.L_x_12445:
[----:B------:R-:W-:Y:S05]  /*65a0*/  BSYNC B1 ;  /* 0x0000000000017941 */ /* 0x000fea0003800000 */
.L_x_12444:
[----:B------:R-:W-:Y:S01]  /*65b0*/  BSSY B1, `(.L_x_12446) ;  /* 0x0000023000017945 */ /* 0x000fe20003800000 */
[----:B0-----:R-:W-:Y:S02]  /*65c0*/  CS2R R20, SRZ ;  /* 0x0000000000147805 */ /* 0x001fe4000001ff00 */
[----:B------:R-:W-:Y:S02]  /*65d0*/  CS2R R28, SRZ ;  /* 0x00000000001c7805 */ /* 0x000fe4000001ff00 */
        /* <DEDUP_REMOVED lines=10> */
[----:B------:R-:W-:-:S03]  /*6680*/  CS2R R28, SRZ ;  /* 0x00000000001c7805 */ /* 0x000fc6000001ff00 */
        /* <DEDUP_REMOVED lines=9> */
[----:B------:R-:W-:Y:S02]  /*6720*/  CS2R R20, SRZ ;  /* 0x0000000000147805 */ /* 0x000fe4000001ff00 */
[----:B------:R-:W-:-:S02]  /*6730*/  IADD3.X R9, R35, R25, R9, P4, !PT ;  /* 0x0000001923097210 */ /* 0x000fc400027fe409 */
[----:B------:R-:W-:Y:S02]  /*6740*/  CS2R R24, SRZ ;  /* 0x0000000000187805 */ /* 0x000fe4000001ff00 */
[C---:B------:R-:W-:Y:S02]  /*6750*/  LEA R4, P3, R15.reuse, UR6, 0x1 ;  /* 0x000000060f047c11 */ /* 0x040fe4000f8608ff */
[C---:B------:R-:W-:Y:S02]  /*6760*/  LEA R14, P4, R0.reuse, UR4, 0x1 ;  /* 0x00000004000e7c11 */ /* 0x040fe4000f8808ff */
[----:B------:R-:W-:Y:S02]  /*6770*/  LEA.HI.X R5, R15, UR7, R38, 0x1, P3 ;  /* 0x000000070f057c11 */ /* 0x000fe400098f0c26 */
[----:B------:R-:W-:Y:S02]  /*6780*/  LEA.HI.X R15, R0, UR5, R9, 0x1, P4 ;  /* 0x00000005000f7c11 */ /* 0x000fe4000a0f0c09 */
[----:B------:R-:W-:Y:S01]  /*6790*/  CS2R R8, SRZ ;  /* 0x0000000000087805 */ /* 0x000fe2000001ff00 */
[----:B------:R0:W5:Y:S05]  /*67a0*/  @!P5 LDG.E.64 R28, desc[UR40][R4.64] ;  /* 0x00000028041cd981 */ /* 0x00016a000c1e1b00 */
[----:B------:R0:W5:Y:S04]  /*67b0*/  @!P2 LDG.E.64 R8, desc[UR40][R4.64+0x20] ;  /* 0x000020280408a981 */ /* 0x000168000c1e1b00 */
[----:B------:R0:W5:Y:S04]  /*67c0*/  @!P5 LDG.E.64 R24, desc[UR40][R14.64] ;  /* 0x000000280e18d981 */ /* 0x000168000c1e1b00 */
[----:B------:R0:W5:Y:S02]  /*67d0*/  @!P2 LDG.E.64 R20, desc[UR40][R14.64+0x20] ;  /* 0x000020280e14a981 */ /* 0x000164000c1e1b00 */
.L_x_12447:
[----:B------:R-:W-:Y:S05]  /*67e0*/  BSYNC B1 ;  /* 0x0000000000017941 */ /* 0x000fea0003800000 */
.L_x_12446:
[----:B0-----:R-:W2:Y:S04]  /*67f0*/  LDL R14, [R1+0x38] ;  /* 0x00003800010e7983 */ /* 0x001ea80000100800 */
[----:B------:R-:W3:Y:S01]  /*6800*/  LDL R34, [R1+0x1c] ;  /* 0x00001c0001227983 */ /* 0x000ee20000100800 */
[C---:B------:R-:W-:Y:S01]  /*6810*/  IMAD.WIDE.U32 R6, R3.reuse, R10, R6 ;  /* 0x0000000a03067225 */ /* 0x040fe200078e0006 */
[----:B------:R-:W-:Y:S01]  /*6820*/  ULDC.64 UR4, c[0x0][0x3c8] ;  /* 0x0000f20000047ab9 */ /* 0x000fe20000000a00 */
[----:B------:R-:W-:Y:S02]  /*6830*/  ULDC.64 UR6, c[0x0][0x3e0] ;  /* 0x0000f80000067ab9 */ /* 0x000fe40000000a00 */
[----:B------:R-:W-:-:S04]  /*6840*/  IMAD.WIDE.U32 R44, R3, R12, R44 ;  /* 0x0000000c032c7225 */ /* 0x000fc800078e002c */
[C---:B------:R-:W-:Y:S02]  /*6850*/  IMAD R10, R37.reuse, R10, RZ ;  /* 0x0000000a250a7224 */ /* 0x040fe400078e02ff */
[----:B------:R-:W-:Y:S02]  /*6860*/  IMAD R12, R37, R12, RZ ;  /* 0x0000000c250c7224 */ /* 0x000fe400078e02ff */
[C---:B------:R-:W-:Y:S02]  /*6870*/  IMAD R5, R3.reuse, R11, R10 ;  /* 0x0000000b03057224 */ /* 0x040fe400078e020a */
[----:B------:R-:W-:Y:S02]  /*6880*/  IMAD R3, R3, R13, R12 ;  /* 0x0000000d03037224 */ /* 0x000fe400078e020c */
[----:B------:R-:W-:Y:S02]  /*6890*/  IMAD.IADD R5, R7, 0x1, R5 ;  /* 0x0000000107057824 */ /* 0x000fe400078e0205 */
[----:B------:R-:W-:Y:S01]  /*68a0*/  IMAD.IADD R3, R45, 0x1, R3 ;  /* 0x000000012d037824 */ /* 0x000fe200078e0203 */
[----:B--2---:R-:W-:Y:S01]  /*68b0*/  LEA.HI R0, R14, R14, RZ, 0x1 ;  /* 0x0000000e0e007211 */ /* 0x004fe200078f08ff */
[----:B---3--:R-:W-:-:S03]  /*68c0*/  IMAD.SHL.U32 R4, R34, 0x40, RZ ;  /* 0x0000004022047824 */ /* 0x008fc600078e00ff */
[----:B------:R-:W-:Y:S02]  /*68d0*/  LOP3.LUT R10, R0, 0xfffffffe, RZ, 0xc0, !PT ;  /* 0xfffffffe000a7812 */ /* 0x000fe400078ec0ff */
[----:B------:R-:W-:Y:S02]  /*68e0*/  LEA R0, P3, R44, UR6, 0x1 ;  /* 0x000000062c007c11 */ /* 0x000fe4000f8608ff */
[----:B------:R-:W-:Y:S01]  /*68f0*/  LOP3.LUT R15, R4, 0x1c0, RZ, 0xc0, !PT ;  /* 0x000001c0040f7812 */ /* 0x000fe200078ec0ff */
[----:B------:R-:W-:Y:S01]  /*6900*/  IMAD.IADD R7, R14, 0x1, -R10 ;  /* 0x000000010e077824 */ /* 0x000fe200078e0a0a */
[----:B------:R-:W-:Y:S01]  /*6910*/  LEA R4, P2, R6, UR4, 0x1 ;  /* 0x0000000406047c11 */ /* 0x000fe2000f8408ff */
[----:B------:R-:W-:Y:S01]  /*6920*/  UMOV UR4, 0xffffffff ;  /* 0xffffffff00047882 */ /* 0x000fe20000000000 */
[----:B------:R-:W-:Y:S02]  /*6930*/  LOP3.LUT R11, R15, 0x18, R16, 0xf8, !PT ;  /* 0x000000180f0b7812 */ /* 0x000fe400078ef810 */
[----:B------:R-:W-:-:S02]  /*6940*/  SHF.R.U32.HI R12, RZ, 0x3, R15 ;  /* 0x00000003ff0c7819 */ /* 0x000fc4000001160f */
[----:B------:R-:W-:Y:S02]  /*6950*/  LEA.HI.X R5, R6, UR5, R5, 0x1, P2 ;  /* 0x0000000506057c11 */ /* 0x000fe400090f0c05 */
[----:B------:R-:W-:Y:S02]  /*6960*/  LEA.HI.X R3, R44, UR7, R3, 0x1, P3 ;  /* 0x000000072c037c11 */ /* 0x000fe400098f0c03 */
[----:B------:R-:W-:Y:S02]  /*6970*/  LOP3.LUT R10, R11, R12, RZ, 0x3c, !PT ;  /* 0x0000000c0b0a7212 */ /* 0x000fe400078e3cff */
[----:B------:R-:W-:Y:S01]  /*6980*/  SHF.L.U32 R7, R7, 0x1f, RZ ;  /* 0x0000001f07077819 */ /* 0x000fe200000006ff */
[----:B------:R-:W-:Y:S06]  /*6990*/  BRA.DIV UR4, `(.L_x_12448) ;  /* 0x0000010604347947 */ /* 0x000fec000b800000 */
.L_x_12638:
[----:B------:R-:W-:-:S03]  /*69a0*/  UMOV UR4, 0xffffffff ;  /* 0xffffffff00047882 */ /* 0x000fc60000000000 */
[----:B------:R-:W-:Y:S05]  /*69b0*/  BRA.DIV UR4, `(.L_x_12449) ;  /* 0x0000010604547947 */ /* 0x000fea000b800000 */
.L_x_12641:
[----:B------:R-:W-:-:S03]  /*69c0*/  UMOV UR4, 0xffffffff ;  /* 0xffffffff00047882 */ /* 0x000fc60000000000 */
[----:B------:R-:W-:Y:S05]  /*69d0*/  BRA.DIV UR4, `(.L_x_12450) ;  /* 0x0000010604747947 */ /* 0x000fea000b800000 */
.L_x_12644:
[----:B------:R-:W-:-:S03]  /*69e0*/  UMOV UR4, 0xffffffff ;  /* 0xffffffff00047882 */ /* 0x000fc60000000000 */
[----:B------:R-:W-:Y:S05]  /*69f0*/  BRA.DIV UR4, `(.L_x_12451) ;  /* 0x0000010604947947 */ /* 0x000fea000b800000 */
.L_x_12647:
[----:B------:R-:W-:-:S03]  /*6a00*/  UMOV UR4, 0xffffffff ;  /* 0xffffffff00047882 */ /* 0x000fc60000000000 */
[----:B------:R-:W-:Y:S05]  /*6a10*/  BRA.DIV UR4, `(.L_x_12452) ;  /* 0x0000010604b47947 */ /* 0x000fea000b800000 */
.L_x_12650:
[----:B------:R-:W-:-:S03]  /*6a20*/  UMOV UR4, 0xffffffff ;  /* 0xffffffff00047882 */ /* 0x000fc60000000000 */
[----:B------:R-:W-:Y:S05]  /*6a30*/  BRA.DIV UR4, `(.L_x_12453) ;  /* 0x0000010604d47947 */ /* 0x000fea000b800000 */
.L_x_12653:
[----:B------:R-:W-:-:S03]  /*6a40*/  UMOV UR4, 0xffffffff ;  /* 0xffffffff00047882 */ /* 0x000fc60000000000 */
[----:B------:R-:W-:Y:S05]  /*6a50*/  BRA.DIV UR4, `(.L_x_12454) ;  /* 0x0000010604f47947 */ /* 0x000fea000b800000 */
.L_x_12656:
[----:B------:R-:W-:-:S03]  /*6a60*/  UMOV UR4, 0xffffffff ;  /* 0xffffffff00047882 */ /* 0x000fc60000000000 */
[----:B------:R-:W-:Y:S05]  /*6a70*/  BRA.DIV UR4, `(.L_x_12455) ;  /* 0x0000010a04147947 */ /* 0x000fea000b800000 */
.L_x_12659:
        /* <DEDUP_REMOVED lines=19> */
[----:B0-----:R-:W-:-:S05]  /*6bb0*/  VIADD R13, R6, 0xffffff80 ;  /* 0xffffff80060d7836 */ /* 0x001fca0000000000 */
[----:B------:R-:W-:-:S04]  /*6bc0*/  SHF.R.S32.HI R6, RZ, 0x1f, R13 ;  /* 0x0000001fff067819 */ /* 0x000fc8000001140d */
[----:B------:R-:W-:Y:S01]  /*6bd0*/  LEA.HI R6, R6, R13, RZ, 0x5 ;  /* 0x0000000d06067211 */ /* 0x000fe200078f28ff */
[----:B------:R-:W-:-:S03]  /*6be0*/  IMAD.MOV.U32 R13, RZ, RZ, R25 ;  /* 0x000000ffff0d7224 */ /* 0x000fc600078e0019 */
[----:B------:R-:W-:Y:S02]  /*6bf0*/  SHF.R.S32.HI R6, RZ, 0x5, R6 ;  /* 0x00000005ff067819 */ /* 0x000fe40000011406 */
[----:B------:R-:W-:Y:S01]  /*6c00*/  PRMT R13, R13, 0x5410, R5 ;  /* 0x000054100d0d7816 */ /* 0x000fe20000000005 */
[----:B------:R-:W-:Y:S02]  /*6c10*/  IMAD.MOV.U32 R5, RZ, RZ, R21 ;  /* 0x000000ffff057224 */ /* 0x000fe400078e0015 */
        /* <DEDUP_REMOVED lines=9> */
[----:B------:R-:W-:Y:S02]  /*6cb0*/  VIADD R0, R3, 0x8440 ;  /* 0x0000844003007836 */ /* 0x000fe40000000000 */
[----:B------:R-:W-:Y:S02]  /*6cc0*/  @P3 VIADD R0, R4, 0xffffffc0 ;  /* 0xffffffc004003836 */ /* 0x000fe40000000000 */
[----:B------:R-:W-:Y:S02]  /*6cd0*/  IMAD.MOV.U32 R4, RZ, RZ, R20 ;  /* 0x000000ffff047224 */ /* 0x000fe400078e0014 */
[----:B------:R-:W-:-:S03]  /*6ce0*/  IMAD.MOV.U32 R6, RZ, RZ, R28 ;  /* 0x000000ffff067224 */ /* 0x000fc600078e001c */
[----:B------:R-:W-:Y:S01]  /*6cf0*/  PRMT R10, R4, 0x7610, R10 ;  /* 0x00007610040a7816 */ /* 0x000fe2000000000a */
[----:B------:R-:W-:Y:S01]  /*6d00*/  IMAD.MOV.U32 R4, RZ, RZ, R8 ;  /* 0x000000ffff047224 */ /* 0x000fe200078e0008 */
[----:B------:R-:W-:Y:S01]  /*6d10*/  PRMT R35, R6, 0x7610, R35 ;  /* 0x0000761006237816 */ /* 0x000fe20000000023 */
[----:B-1----:R-:W-:Y:S06]  /*6d20*/  @!P2 BRA `(.L_x_12457) ;  /* 0x000001040090a947 */ /* 0x002fec0003800000 */
.L_x_12660:
[----:B------:R-:W-:Y:S05]  /*6d30*/  BSYNC B1 ;  /* 0x0000000000017941 */ /* 0x000fea0003800000 */
.L_x_12456:
        /* <DEDUP_REMOVED lines=11> */
[----:B------:R-:W-:Y:S02]  /*6df0*/  SHF.R.U64 R37, R42, 0x10, R43 ;  /* 0x000000102a257819 */ /* 0x000fe4000000122b */
        /* <DEDUP_REMOVED lines=44> */
.L_x_12461:
[----:B------:R-:W-:Y:S05]  /*70c0*/  BSYNC B2 ;  /* 0x0000000000027941 */ /* 0x000fea0003800000 */
.L_x_12460:
[----:B------:R-:W-:Y:S05]  /*70d0*/  @P2 BRA `(.L_x_12459) ;  /* 0x0000000000b82947 */ /* 0x000fea0003800000 */
[----:B01----:R-:W0:Y:S01]  /*70e0*/  LDS.128 R4, [R0] ;  /* 0x0000000000047984 */ /* 0x003e220000000c00 */
        /* <DEDUP_REMOVED lines=45> */
.L_x_12459:
[----:B------:R-:W-:Y:S05]  /*73c0*/  BSYNC B1 ;  /* 0x0000000000017941 */ /* 0x000fea0003800000 */
.L_x_12458:
        /* <DEDUP_REMOVED lines=53> */
.L_x_12464:
[----:B------:R-:W-:Y:S05]  /*7720*/  BSYNC B1 ;  /* 0x0000000000017941 */ /* 0x000fea0003800000 */
.L_x_12463:
        /* <DEDUP_REMOVED lines=48> */
.L_x_12443:
[----:B------:R-:W2:Y:S01]  /*7a30*/  LDL R50, [R1+0x38] ;  /* 0x0000380001327983 */ /* 0x000ea20000100800 */
[----:B------:R-:W0:Y:S01]  /*7a40*/  LDC R21, c[0x0][0x3d4] ;  /* 0x0000f500ff157b82 */ /* 0x000e220000000800 */
[C---:B------:R-:W-:Y:S01]  /*7a50*/  VIADD R48, R19.reuse, 0x60 ;  /* 0x0000006013307836 */ /* 0x040fe20000000000 */
[-C--:B------:R-:W-:Y:S01]  /*7a60*/  ISETP.GE.AND P1, PT, R19, R20.reuse, PT ;  /* 0x000000141300720c */ /* 0x080fe20003f26270 */
[----:B------:R-:W-:Y:S01]  /*7a70*/  ULDC.64 UR4, c[0x0][0x3c8] ;  /* 0x0000f20000047ab9 */ /* 0x000fe20000000a00 */
[----:B------:R-:W-:Y:S02]  /*7a80*/  ULDC.64 UR6, c[0x0][0x3e0] ;  /* 0x0000f80000067ab9 */ /* 0x000fe40000000a00 */
[----:B------:R-:W-:-:S04]  /*7a90*/  ISETP.GE.AND P0, PT, R48, R20, PT ;  /* 0x000000143000720c */ /* 0x000fc80003f06270 */
[CC--:B0-----:R-:W-:Y:S02]  /*7aa0*/  ISETP.GE.OR P0, PT, R16.reuse, R21.reuse, P0 ;  /* 0x000000151000720c */ /* 0x0c1fe40000706670 */
[----:B------:R-:W-:-:S11]  /*7ab0*/  ISETP.GE.OR P1, PT, R16, R21, P1 ;  /* 0x000000151000720c */ /* 0x000fd60000f26670 */
[----:B------:R-:W0:Y:S01]  /*7ac0*/  @!P0 LDC.64 R46, c[0x0][0x3e0] ;  /* 0x0000f800ff2e8b82 */ /* 0x000e220000000a00 */
[----:B------:R-:W-:Y:S01]  /*7ad0*/  @!P0 IMAD.MOV.U32 R15, RZ, RZ, R51 ;  /* 0x000000ffff0f8224 */ /* 0x000fe200078e0033 */
[----:B------:R-:W-:Y:S01]  /*7ae0*/  @!P1 IADD3 R26, P2, R33, R4, RZ ;  /* 0x00000004211a9210 */ /* 0x000fe20007f5e0ff */
[----:B------:R-:W-:Y:S01]  /*7af0*/  @!P0 IMAD.MOV.U32 R6, RZ, RZ, R4 ;  /* 0x000000ffff068224 */ /* 0x000fe200078e0004 */
[C---:B------:R-:W-:Y:S01]  /*7b00*/  @!P1 IADD3 R3, P3, R25.reuse, R14, RZ ;  /* 0x0000000e19039210 */ /* 0x040fe20007f7e0ff */
[----:B------:R-:W-:Y:S02]  /*7b10*/  @!P0 IMAD.MOV.U32 R7, RZ, RZ, R53 ;  /* 0x000000ffff078224 */ /* 0x000fe400078e0035 */
[----:B------:R-:W-:Y:S01]  /*7b20*/  @!P0 IMAD.WIDE.U32 R4, R10, 0x60, R14 ;  /* 0x000000600a048825 */ /* 0x000fe200078e000e */
[----:B------:R-:W1:Y:S03]  /*7b30*/  @!P0 LDC.64 R38, c[0x0][0x3c8] ;  /* 0x0000f200ff268b82 */ /* 0x000e660000000a00 */
[----:B------:R-:W-:Y:S01]  /*7b40*/  @!P0 IMAD.WIDE.U32 R6, R12, 0x60, R6 ;  /* 0x000000600c068825 */ /* 0x000fe200078e0006 */
[----:B------:R-:W-:-:S03]  /*7b50*/  @!P0 IADD3 R24, P4, R25, R4, RZ ;  /* 0x0000000419188210 */ /* 0x000fc60007f9e0ff */
[----:B------:R-:W-:Y:S01]  /*7b60*/  @!P0 IMAD R15, R11, 0x60, RZ ;  /* 0x000000600b0f8824 */ /* 0x000fe200078e02ff */
[----:B------:R-:W-:Y:S01]  /*7b70*/  @!P0 IADD3 R0, P5, R33, R6, RZ ;  /* 0x0000000621008210 */ /* 0x000fe20007fbe0ff */
[----:B------:R-:W-:Y:S01]  /*7b80*/  @!P1 IMAD.X R14, R51, 0x1, R31, P3 ;  /* 0x00000001330e9824 */ /* 0x000fe200018e061f */
[----:B------:R-:W-:Y:S01]  /*7b90*/  @!P1 LEA R8, P3, R3, UR4, 0x1 ;  /* 0x0000000403089c11 */ /* 0x000fe2000f8608ff */
[----:B------:R-:W-:Y:S01]  /*7ba0*/  @!P0 IMAD R4, R13, 0x60, RZ ;  /* 0x000000600d048824 */ /* 0x000fe200078e02ff */
[----:B------:R-:W-:Y:S02]  /*7bb0*/  @!P0 IADD3.X R25, R31, R15, R5, P4, !PT ;  /* 0x0000000f1f198210 */ /* 0x000fe400027fe405 */
[----:B------:R-:W-:Y:S01]  /*7bc0*/  @!P1 LEA.HI.X R9, R3, UR5, R14, 0x1, P3 ;  /* 0x0000000503099c11 */ /* 0x000fe200098f0c0e */
[----:B------:R-:W3:Y:S01]  /*7bd0*/  S2R R44, SR_TID.X ;  /* 0x00000000002c7919 */ /* 0x000ee20000002100 */
[----:B------:R-:W-:Y:S02]  /*7be0*/  @!P0 IADD3.X R3, R49, R4, R7, P5, !PT ;  /* 0x0000000431038210 */ /* 0x000fe40002ffe407 */
[----:B------:R-:W-:-:S02]  /*7bf0*/  CS2R R28, SRZ ;  /* 0x00000000001c7805 */ /* 0x000fc4000001ff00 */
[C---:B0-----:R-:W-:Y:S02]  /*7c00*/  @!P0 LEA R46, P4, R0.reuse, R46, 0x1 ;  /* 0x0000002e002e8211 */ /* 0x041fe400078808ff */
[----:B------:R-:W-:Y:S02]  /*7c10*/  CS2R R30, SRZ ;  /* 0x00000000001e7805 */ /* 0x000fe4000001ff00 */
[----:B------:R-:W-:Y:S02]  /*7c20*/  CS2R R32, SRZ ;  /* 0x0000000000207805 */ /* 0x000fe4000001ff00 */
[----:B------:R-:W-:Y:S02]  /*7c30*/  CS2R R34, SRZ ;  /* 0x0000000000227805 */ /* 0x000fe4000001ff00 */
[----:B------:R-:W-:Y:S02]  /*7c40*/  @!P0 LEA.HI.X R47, R0, R47, R3, 0x1, P4 ;  /* 0x0000002f002f8211 */ /* 0x000fe400020f0c03 */
[----:B------:R-:W-:Y:S01]  /*7c50*/  CS2R R4, SRZ ;  /* 0x0000000000047805 */ /* 0x000fe2000001ff00 */
[----:B------:R-:W0:Y:S01]  /*7c60*/  LDC R0, c[0x0][0x428] ;  /* 0x00010a00ff007b82 */ /* 0x000e220000000800 */
[----:B-1----:R-:W-:-:S02]  /*7c70*/  @!P0 LEA R38, P3, R24, R38, 0x1 ;  /* 0x0000002618268211 */ /* 0x002fc400078608ff */
[----:B------:R-:W-:Y:S01]  /*7c80*/  CS2R R6, SRZ ;  /* 0x0000000000067805 */ /* 0x000fe2000001ff00 */
[----:B------:R-:W5:Y:S01]  /*7c90*/  @!P0 LDG.E.128 R32, desc[UR40][R46.64] ;  /* 0x000000282e208981 */ /* 0x000f62000c1e1d00 */
[----:B------:R-:W-:Y:S01]  /*7ca0*/  @!P1 IMAD.X R15, R53, 0x1, R49, P2 ;  /* 0x00000001350f9824 */ /* 0x000fe200010e0631 */
[----:B------:R-:W-:Y:S01]  /*7cb0*/  @!P0 LEA.HI.X R39, R24, R39, R25, 0x1, P3 ;  /* 0x0000002718278211 */ /* 0x000fe200018f0c19 */
[----:B---3--:R-:W-:-:S04]  /*7cc0*/  VIADD R52, R44, 0xffffff80 ;  /* 0xffffff802c347836 */ /* 0x008fc80000000000 */
[----:B------:R-:W5:Y:S01]  /*7cd0*/  @!P0 LDG.E.128 R28, desc[UR40][R38.64] ;  /* 0x00000028261c8981 */ /* 0x000f62000c1e1d00 */
[----:B0-----:R-:W-:Y:S01]  /*7ce0*/  ISETP.NE.AND P0, PT, R0, 0x1, PT ;  /* 0x000000010000780c */ /* 0x001fe20003f05270 */
[----:B------:R-:W-:Y:S01]  /*7cf0*/  IMAD R3, R153, 0xc0, R19 ;  /* 0x000000c099037824 */ /* 0x000fe200078e0213 */
[C---:B------:R-:W-:Y:S01]  /*7d00*/  @!P1 LEA R14, P2, R26.reuse, UR6, 0x1 ;  /* 0x000000061a0e9c11 */ /* 0x040fe2000f8408ff */
[----:B------:R0:W5:Y:S01]  /*7d10*/  @!P1 LDG.E.128 R4, desc[UR40][R8.64] ;  /* 0x0000002808049981 */ /* 0x000162000c1e1d00 */
[----:B------:R-:W-:Y:S02]  /*7d20*/  SHF.R.S32.HI R44, RZ, 0x1f, R52 ;  /* 0x0000001fff2c7819 */ /* 0x000fe40000011434 */
[----:B------:R-:W-:Y:S02]  /*7d30*/  CS2R R24, SRZ ;  /* 0x0000000000187805 */ /* 0x000fe4000001ff00 */
[----:B------:R-:W-:-:S05]  /*7d40*/  @!P1 LEA.HI.X R15, R26, UR7, R15, 0x1, P2 ;  /* 0x000000071a0f9c11 */ /* 0x000fca00090f0c0f */
[----:B------:R-:W1:Y:S01]  /*7d50*/  @P0 LDC R0, c[0x0][0x42c] ;  /* 0x00010b00ff000b82 */ /* 0x000e620000000800 */
[----:B------:R-:W-:-:S07]  /*7d60*/  LEA.HI R44, R44, R52, RZ, 0x2 ;  /* 0x000000342c2c7211 */ /* 0x000fce00078f10ff */
[----:B0-----:R-:W0:Y:S01]  /*7d70*/  @P0 LDC R9, c[0x0][0x430] ;  /* 0x00010c00ff090b82 */ /* 0x001e220000000800 */
[----:B------:R-:W-:-:S05]  /*7d80*/  LOP3.LUT R44, R44, 0xfffffffc, RZ, 0xc0, !PT ;  /* 0xfffffffc2c2c7812 */ /* 0x000fca00078ec0ff */
[----:B------:R-:W-:-:S04]  /*7d90*/  IMAD.IADD R44, R52, 0x1, -R44 ;  /* 0x00000001342c7824 */ /* 0x000fc800078e0a2c */
[----:B------:R-:W-:-:S04]  /*7da0*/  IMAD R3, R44, 0x60, R3 ;  /* 0x000000602c037824 */ /* 0x000fc800078e0203 */
[----:B-1----:R-:W-:Y:S01]  /*7db0*/  @P0 IMAD.HI.U32 R0, R3, R0, RZ ;  /* 0x0000000003000227 */ /* 0x002fe200078e00ff */
[----:B------:R-:W-:-:S03]  /*7dc0*/  CS2R R26, SRZ ;  /* 0x00000000001a7805 */ /* 0x000fc6000001ff00 */
[----:B------:R-:W-:-:S03]  /*7dd0*/  IMAD.MOV.U32 R44, RZ, RZ, R40 ;  /* 0x000000ffff2c7224 */ /* 0x000fc600078e0028 */
[----:B------:R1:W5:Y:S01]  /*7de0*/  @!P1 LDG.E.128 R24, desc[UR40][R14.64] ;  /* 0x000000280e189981 */ /* 0x000362000c1e1d00 */
[----:B0-----:R-:W-:-:S04]  /*7df0*/  @P0 SHF.R.U32.HI R3, RZ, R9, R0 ;  /* 0x00000009ff030219 */ /* 0x001fc80000011600 */
[----:B------:R-:W-:Y:S01]  /*7e00*/  SHF.R.S32.HI R9, RZ, 0x1f, R3 ;  /* 0x0000001fff097819 */ /* 0x000fe20000011403 */
[----:B------:R-:W-:-:S04]  /*7e10*/  IMAD.WIDE.U32 R38, R3, R12, R44 ;  /* 0x0000000c03267225 */ /* 0x000fc800078e002c */
[----:B-1----:R-:W-:Y:S02]  /*7e20*/  IMAD.MOV.U32 R14, RZ, RZ, R42 ;  /* 0x000000ffff0e7224 */ /* 0x002fe400078e002a */
[----:B------:R-:W-:Y:S02]  /*7e30*/  IMAD.MOV.U32 R15, RZ, RZ, R37 ;  /* 0x000000ffff0f7224 */ /* 0x000fe400078e0025 */
[C---:B------:R-:W-:Y:S02]  /*7e40*/  IMAD R0, R9.reuse, R10, RZ ;  /* 0x0000000a09007224 */ /* 0x040fe400078e02ff */
[----:B------:R-:W-:Y:S02]  /*7e50*/  IMAD R8, R9, R12, RZ ;  /* 0x0000000c09087224 */ /* 0x000fe400078e02ff */
        /* <DEDUP_REMOVED lines=10> */
[----:B--2---:R-:W-:Y:S01]  /*7f00*/  LEA.HI R10, R50, R50, RZ, 0x1 ;  /* 0x00000032320a7211 */ /* 0x004fe200078f08ff */
[----:B------:R-:W-:Y:S06]  /*7f10*/  BRA.DIV UR4, `(.L_x_12465) ;  /* 0x000000f604287947 */ /* 0x000fec000b800000 */
.L_x_12663:
[----:B------:R-:W-:-:S03]  /*7f20*/  UMOV UR4, 0xffffffff ;  /* 0xffffffff00047882 */ /* 0x000fc60000000000 */
[----:B------:R-:W-:Y:S05]  /*7f30*/  BRA.DIV UR4, `(.L_x_12466) ;  /* 0x000000f604487947 */ /* 0x000fea000b800000 */
.L_x_12666:
[----:B------:R-:W-:-:S03]  /*7f40*/  UMOV UR4, 0xffffffff ;  /* 0xffffffff00047882 */ /* 0x000fc60000000000 */
[----:B------:R-:W-:Y:S05]  /*7f50*/  BRA.DIV UR4, `(.L_x_12467) ;  /* 0x000000f604687947 */ /* 0x000fea000b800000 */
.L_x_12669:
[----:B------:R-:W-:-:S03]  /*7f60*/  UMOV UR4, 0xffffffff ;  /* 0xffffffff00047882 */ /* 0x000fc60000000000 */
[----:B------:R-:W-:Y:S05]  /*7f70*/  BRA.DIV UR4, `(.L_x_12468) ;  /* 0x000000f604887947 */ /* 0x000fea000b800000 */
.L_x_12672:
[----:B------:R-:W-:-:S03]  /*7f80*/  UMOV UR4, 0xffffffff ;  /* 0xffffffff00047882 */ /* 0x000fc60000000000 */
[----:B------:R-:W-:Y:S05]  /*7f90*/  BRA.DIV UR4, `(.L_x_12469) ;  /* 0x000000f604a87947 */ /* 0x000fea000b800000 */
.L_x_12675:
[----:B------:R-:W-:Y:S01]  /*7fa0*/  UMOV UR4, 0xffffffff ;  /* 0xffffffff00047882 */ /* 0x000fe20000000000 */
[----:B------:R-:W-:Y:S02]  /*7fb0*/  LOP3.LUT R10, R10, 0xfffffffe, RZ, 0xc0, !PT ;  /* 0xfffffffe0a0a7812 */ /* 0x000fe400078ec0ff */
[----:B------:R-:W-:Y:S05]  /*7fc0*/  BRA.DIV UR4, `(.L_x_12470) ;  /* 0x000000f604c47947 */ /* 0x000fea000b800000 */
.L_x_12678:
[----:B------:R-:W-:Y:S01]  /*7fd0*/  UMOV UR4, 0xffffffff ;  /* 0xffffffff00047882 */ /* 0x000fe20000000000 */
[----:B------:R-:W-:Y:S02]  /*7fe0*/  IMAD.IADD R9, R50, 0x1, -R10 ;  /* 0x0000000132097824 */ /* 0x000fe400078e0a0a */
[----:B------:R-:W-:Y:S05]  /*7ff0*/  BRA.DIV UR4, `(.L_x_12471) ;  /* 0x000000f604e07947 */ /* 0x000fea000b800000 */
.L_x_12681:
[----:B------:R-:W-:Y:S01]  /*8000*/  UMOV UR4, 0xffffffff ;  /* 0xffffffff00047882 */ /* 0x000fe20000000000 */
[----:B------:R-:W-:Y:S02]  /*8010*/  SHF.L.U32 R9, R9, 0x1f, RZ ;  /* 0x0000001f09097819 */ /* 0x000fe400000006ff */
[----:B------:R-:W-:Y:S05]  /*8020*/  BRA.DIV UR4, `(.L_x_12472) ;  /* 0x000000f604fc7947 */ /* 0x000fea000b800000 */
.L_x_12684:
        /* <DEDUP_REMOVED lines=20> */
[----:B------:R-:W-:-:S02]  /*8170*/  ISETP.GE.OR P0, PT, R48, R20, P0 ;  /* 0x000000143000720c */ /* 0x000fc40000706670 */
        /* <DEDUP_REMOVED lines=15> */
.L_x_12685:
[----:B------:R-:W-:Y:S05]  /*8270*/  BSYNC B1 ;  /* 0x0000000000017941 */ /* 0x000fea0003800000 */
.L_x_12473:
        /* <DEDUP_REMOVED lines=18> */
[----:B------:R-:W-:Y:S02]  /*83a0*/  LOP3.LUT R49, R49, 0xffff0000, RZ, 0xc0, !PT ;  /* 0xffff000031317812 */ /* 0x000fe400078ec0ff */
[----:B------:R-:W-:Y:S02]  /*83b0*/  PRMT R46, R38, 0x5432, R46 ;  /* 0x00005432262e7816 */ /* 0x000fe4000000002e */
[----:B------:R-:W-:Y:S02]  /*83c0*/  LOP3.LUT R44, R44, 0xffff0000, RZ, 0xc0, !PT ;  /* 0xffff00002c2c7812 */ /* 0x000fe400078ec0ff */
[----:B------:R-:W-:Y:S02]  /*83d0*/  PRMT R53, R54, 0x5410, R53 ;  /* 0x0000541036357816 */ /* 0x000fe40000000035 */
        /* <DEDUP_REMOVED lines=43> */
[----:B------:R-:W-:Y:S01]  /*8690*/  FMUL.FTZ R44, R25, R4 ;  /* 0x00000004192c7220 */ /* 0x000fe20000410000 */
[----:B------:R-:W-:Y:S01]  /*86a0*/  FFMA.FTZ R12, R5, R49, R12 ;  /* 0x00000031050c7223 */ /* 0x000fe2000001000c */
[----:B------:R-:W-:Y:S01]  /*86b0*/  FMUL.FTZ R45, R25, R11 ;  /* 0x0000000b192d7220 */ /* 0x000fe20000410000 */
[C---:B------:R-:W-:Y:S01]  /*86c0*/  FMUL.FTZ R5, R13.reuse, R51 ;  /* 0x000000330d057220 */ /* 0x040fe20000410000 */
[----:B------:R-:W-:Y:S01]  /*86d0*/  FFMA.FTZ R44, R6, R11, R44 ;  /* 0x0000000b062c7223 */ /* 0x000fe2000001002c */
[----:B------:R-:W-:Y:S01]  /*86e0*/  FMUL.FTZ R13, R13, R46 ;  /* 0x0000002e0d0d7220 */ /* 0x000fe20000410000 */
[----:B------:R-:W-:-:S02]  /*86f0*/  IMAD.U32 R27, R15, 0x10000, RZ ;  /* 0x000100000f1b7824 */ /* 0x000fc400078e00ff */
[----:B------:R-:W-:Y:S01]  /*8700*/  FFMA.FTZ R45, R6, R4, -R45 ;  /* 0x00000004062d7223 */ /* 0x000fe2000001082d */
[----:B------:R-:W-:Y:S01]  /*8710*/  FFMA.FTZ R46, R8, R46, -R5 ;  /* 0x0000002e082e7223 */ /* 0x000fe20000010805 */
[----:B------:R-:W-:Y:S01]  /*8720*/  IMAD.U32 R11, R53, 0x10000, RZ ;  /* 0x00010000350b7824 */ /* 0x000fe200078e00ff */
[----:B------:R-:W-:Y:S01]  /*8730*/  LOP3.LUT R15, R15, 0xffff0000, RZ, 0xc0, !PT ;  /* 0xffff00000f0f7812 */ /* 0x000fe200078ec0ff */
[C---:B------:R-:W-:Y:S01]  /*8740*/  IMAD.U32 R26, R14.reuse, 0x10000, RZ ;  /* 0x000100000e1a7824 */ /* 0x040fe200078e00ff */
[----:B------:R-:W-:Y:S01]  /*8750*/  LOP3.LUT R14, R14, 0xffff0000, RZ, 0xc0, !PT ;  /* 0xffff00000e0e7812 */ /* 0x000fe200078ec0ff */
[----:B------:R-:W-:Y:S02]  /*8760*/  IMAD.U32 R4, R47, 0x10000, RZ ;  /* 0x000100002f047824 */ /* 0x000fe400078e00ff */
[----:B------:R-:W-:Y:S01]  /*8770*/  FMUL.FTZ R49, R27, R11 ;  /* 0x0000000b1b317220 */ /* 0x000fe20000410000 */
[C---:B------:R-:W-:Y:S01]  /*8780*/  IMAD.U32 R6, R52.reuse, 0x10000, RZ ;  /* 0x0001000034067824 */ /* 0x040fe200078e00ff */
[----:B------:R-:W-:Y:S01]  /*8790*/  LOP3.LUT R52, R52, 0xffff0000, RZ, 0xc0, !PT ;  /* 0xffff000034347812 */ /* 0x000fe200078ec0ff */
[----:B------:R-:W-:-:S02]  /*87a0*/  IMAD.U32 R5, R48, 0x10000, RZ ;  /* 0x0001000030057824 */ /* 0x000fc400078e00ff */
[C---:B------:R-:W-:Y:S01]  /*87b0*/  FMUL.FTZ R25, R26.reuse, R4 ;  /* 0x000000041a197220 */ /* 0x040fe20000410000 */
[----:B------:R-:W-:Y:S01]  /*87c0*/  FMUL.FTZ R50, R26, R6 ;  /* 0x000000061a327220 */ /* 0x000fe20000410000 */
[----:B------:R-:W-:Y:S01]  /*87d0*/  LOP3.LUT R53, R53, 0xffff0000, RZ, 0xc0, !PT ;  /* 0xffff000035357812 */ /* 0x000fe200078ec0ff */
[----:B------:R-:W-:Y:S01]  /*87e0*/  FMUL.FTZ R27, R27, R5 ;  /* 0x000000051b1b7220 */ /* 0x000fe20000410000 */
[----:B------:R-:W-:Y:S01]  /*87f0*/  LOP3.LUT R47, R47, 0xffff0000, RZ, 0xc0, !PT ;  /* 0xffff00002f2f7812 */ /* 0x000fe200078ec0ff */
[C---:B------:R-:W-:Y:S01]  /*8800*/  FFMA.FTZ R50, R7.reuse, R4, -R50 ;  /* 0x0000000407327223 */ /* 0x040fe20000010832 */
[----:B------:R-:W-:Y:S01]  /*8810*/  LOP3.LUT R48, R48, 0xffff0000, RZ, 0xc0, !PT ;  /* 0xffff000030307812 */ /* 0x000fe200078ec0ff */
[----:B------:R-:W-:Y:S01]  /*8820*/  FFMA.FTZ R25, R7, R6, R25 ;  /* 0x0000000607197223 */ /* 0x000fe20000010019 */
[C---:B------:R-:W-:Y:S01]  /*8830*/  FFMA.FTZ R11, R24.reuse, R11, R27 ;  /* 0x0000000b180b7223 */ /* 0x040fe2000001001b */
[----:B------:R-:W-:Y:S01]  /*8840*/  FFMA.FTZ R7, R24, R5, -R49 ;  /* 0x0000000518077223 */ /* 0x000fe20000010831 */
        /* <DEDUP_REMOVED lines=19> */
.L_x_12476:
[----:B------:R-:W-:Y:S05]  /*8980*/  BSYNC B1 ;  /* 0x0000000000017941 */ /* 0x000fea0003800000 */
.L_x_12475:
[----:B------:R-:W-:Y:S02]  /*8990*/  PRMT R13, R13, 0x5410, R0 ;  /* 0x000054100d0d7816 */ /* 0x000fe40000000000 */
[----:B------:R-:W-:Y:S01]  /*89a0*/  PRMT R15, R3, 0x7610, R15 ;  /* 0x00007610030f7816 */ /* 0x000fe2000000000f */
[----:B------:R-:W-:Y:S06]  /*89b0*/  @P0 BRA `(.L_x_12462) ;  /* 0x0000000400a80947 */ /* 0x000fec0003800000 */
[----:B-1----:R-:W2:Y:S01]  /*89c0*/  LDL R4, [R1+0x20] ;  /* 0x0000200001047983 */ /* 0x002ea20000100800 */
[C---:B------:R-:W-:Y:S02]  /*89d0*/  VIADD R5, R19.reuse, 0x60 ;  /* 0x0000006013057836 */ /* 0x040fe40000000000 */
[----:B------:R-:W-:Y:S01]  /*89e0*/  VIADD R6, R19, 0x60 ;  /* 0x0000006013067836 */ /* 0x000fe20000000000 */
[----:B------:R-:W3:Y:S01]  /*89f0*/  LDL R42, [R1+0x40] ;  /* 0x00004000012a7983 */ /* 0x000ee20000100800 */
[----:B------:R-:W-:Y:S02]  /*8a00*/  IMAD.SHL.U32 R5, R5, 0x40, RZ ;  /* 0x0000004005057824 */ /* 0x000fe400078e00ff */
[----:B------:R-:W-:Y:S02]  /*8a10*/  IMAD.SHL.U32 R6, R6, 0x40, RZ ;  /* 0x0000004006067824 */ /* 0x000fe400078e00ff */
[----:B------:R-:W-:Y:S01]  /*8a20*/  IMAD.IADD R0, R16, 0x1, R21 ;  /* 0x0000000110007824 */ /* 0x000fe200078e0215 */
[----:B------:R-:W-:-:S02]  /*8a30*/  LOP3.LUT R5, R5, 0x1c0, RZ, 0xc0, !PT ;  /* 0x000001c005057812 */ /* 0x000fc400078ec0ff */
[----:B------:R-:W-:Y:S02]  /*8a40*/  LOP3.LUT R6, R6, 0x1c0, RZ, 0xc0, !PT ;  /* 0x000001c006067812 */ /* 0x000fe400078ec0ff */
[----:B------:R-:W-:Y:S02]  /*8a50*/  SHF.R.U32.HI R5, RZ, 0x3, R5 ;  /* 0x00000003ff057819 */ /* 0x000fe40000011605 */
[----:B------:R-:W-:-:S04]  /*8a60*/  LOP3.LUT R0, R6, 0x38, R0, 0xf8, !PT ;  /* 0x0000003806007812 */ /* 0x000fc800078ef800 */
[----:B------:R-:W-:Y:S02]  /*8a70*/  LOP3.LUT R0, R0, R5, RZ, 0x3c, !PT ;  /* 0x0000000500007212 */ /* 0x000fe400078e3cff */
[----:B------:R-:W-:Y:S02]  /*8a80*/  SHF.R.U64 R14, R28, 0x10, R29 ;  /* 0x000000101c0e7819 */ /* 0x000fe4000000121d */
[----:B------:R-:W-:Y:S02]  /*8a90*/  SHF.R.U64 R12, R30, 0x10, R31 ;  /* 0x000000101e0c7819 */ /* 0x000fe4000000121f */
[----:B------:R-:W-:Y:S02]  /*8aa0*/  SHF.R.U32.HI R30, RZ, 0x10, R35 ;  /* 0x00000010ff1e7819 */ /* 0x000fe40000011623 */
[----:B------:R-:W-:Y:S02]  /*8ab0*/  PRMT R41, R41, 0x5410, R14 ;  /* 0x0000541029297816 */ /* 0x000fe4000000000e */
[----:B------:R-:W-:-:S02]  /*8ac0*/  SHF.R.U32.HI R29, RZ, 0x10, R29 ;  /* 0x00000010ff1d7819 */ /* 0x000fc4000001161d */
[----:B------:R-:W-:Y:S01]  /*8ad0*/  SHF.R.U32.HI R27, RZ, 0x10, R33 ;  /* 0x00000010ff1b7819 */ /* 0x000fe20000011621 */
[----:B------:R-:W-:Y:S01]  /*8ae0*/  IMAD.U32 R25, R41, 0x10000, RZ ;  /* 0x0001000029197824 */ /* 0x000fe200078e00ff */
[----:B------:R-:W-:Y:S02]  /*8af0*/  SHF.R.U32.HI R31, RZ, 0x10, R31 ;  /* 0x00000010ff1f7819 */ /* 0x000fe4000001161f */
[----:B------:R-:W-:Y:S02]  /*8b00*/  PRMT R30, R15, 0x5410, R30 ;  /* 0x000054100f1e7816 */ /* 0x000fe4000000001e */
[----:B------:R-:W-:Y:S02]  /*8b10*/  PRMT R40, R40, 0x5410, R29 ;  /* 0x0000541028287816 */ /* 0x000fe4000000001d */
[----:B------:R-:W-:Y:S02]  /*8b20*/  PRMT R27, R20, 0x5410, R27 ;  /* 0x00005410141b7816 */ /* 0x000fe4000000001b */
[----:B------:R-:W-:-:S03]  /*8b30*/  PRMT R38, R38, 0x5410, R31 ;  /* 0x0000541026267816 */ /* 0x000fc6000000001f */
[----:B------:R-:W-:Y:S01]  /*8b40*/  IMAD.U32 R29, R27, 0x10000, RZ ;  /* 0x000100001b1d7824 */ /* 0x000fe200078e00ff */
[----:B------:R-:W-:Y:S02]  /*8b50*/  SHF.R.U64 R28, R34, 0x10, R35 ;  /* 0x00000010221c7819 */ /* 0x000fe40000001223 */
[----:B------:R-:W-:Y:S02]  /*8b60*/  PRMT R39, R39, 0x5410, R12 ;  /* 0x0000541027277816 */ /* 0x000fe4000000000c */
[----:B------:R-:W-:Y:S02]  /*8b70*/  LOP3.LUT R41, R41, 0xffff0000, RZ, 0xc0, !PT ;  /* 0xffff000029297812 */ /* 0x000fe400078ec0ff */
[----:B------:R-:W-:Y:S01]  /*8b80*/  PRMT R28, R13, 0x5432, R28 ;  /* 0x000054320d1c7816 */ /* 0x000fe2000000001c */
[----:B--2---:R-:W-:-:S04]  /*8b90*/  IMAD.IADD R3, R4, 0x1, R0 ;  /* 0x0000000104037824 */ /* 0x004fc800078e0200 */
[----:B------:R-:W-:Y:S01]  /*8ba0*/  IMAD R3, R3, 0x2, R2 ;  /* 0x0000000203037824 */ /* 0x000fe200078e0202 */
[----:B---3--:R-:W-:Y:S04]  /*8bb0*/  LDS.128 R4, [R42+0x8400] ;  /* 0x008400002a047984 */ /* 0x008fe80000000c00 */
[----:B0-----:R-:W0:Y:S01]  /*8bc0*/  LDS.128 R8, [R3+0x8400] ;  /* 0x0084000003087984 */ /* 0x001e220000000c00 */
[----:B------:R-:W-:-:S04]  /*8bd0*/  SHF.R.U64 R0, R32, 0x10, R33 ;  /* 0x0000001020007819 */ /* 0x000fc80000001221 */
[----:B------:R-:W-:-:S05]  /*8be0*/  PRMT R37, R37, 0x5410, R0 ;  /* 0x0000541025257816 */ /* 0x000fca0000000000 */
[C---:B------:R-:W-:Y:S01]  /*8bf0*/  IMAD.U32 R26, R37.reuse, 0x10000, RZ ;  /* 0x00010000251a7824 */ /* 0x040fe200078e00ff */
[----:B------:R-:W-:Y:S01]  /*8c00*/  LOP3.LUT R37, R37, 0xffff0000, RZ, 0xc0, !PT ;  /* 0xffff000025257812 */ /* 0x000fe200078ec0ff */
[----:B0-----:R-:W-:Y:S02]  /*8c10*/  IMAD.U32 R15, R8, 0x10000, RZ ;  /* 0x00010000080f7824 */ /* 0x001fe400078e00ff */
[----:B------:R-:W-:Y:S02]  /*8c20*/  IMAD.U32 R20, R9, 0x10000, RZ ;  /* 0x0001000009147824 */ /* 0x000fe400078e00ff */
[C---:B------:R-:W-:Y:S01]  /*8c30*/  FMUL.FTZ R31, R15.reuse, R26 ;  /* 0x0000001a0f1f7220 */ /* 0x040fe20000410000 */
[----:B------:R-:W-:Y:S01]  /*8c40*/  FMUL.FTZ R33, R15, R25 ;  /* 0x000000190f217220 */ /* 0x000fe20000410000 */
[----:B------:R-:W-:Y:S02]  /*8c50*/  IMAD.U32 R15, R40, 0x10000, RZ ;  /* 0x00010000280f7824 */ /* 0x000fe400078e00ff */
[----:B------:R-:W-:-:S02]  /*8c60*/  IMAD.U32 R0, R4, 0x10000, RZ ;  /* 0x0001000004007824 */ /* 0x000fc400078e00ff */
[C---:B------:R-:W-:Y:S01]  /*8c70*/  FMUL.FTZ R35, R20.reuse, R29 ;  /* 0x0000001d14237220 */ /* 0x040fe20000410000 */
[----:B------:R-:W-:Y:S02]  /*8c80*/  IMAD.U32 R12, R5, 0x10000, RZ ;  /* 0x00010000050c7824 */ /* 0x000fe400078e00ff */
[----:B------:R-:W-:Y:S01]  /*8c90*/  FMUL.FTZ R43, R20, R15 ;  /* 0x0000000f142b7220 */ /* 0x000fe20000410000 */
[----:B------:R-:W-:Y:S01]  /*8ca0*/  FFMA.FTZ R32, R0, R25, -R31 ;  /* 0x0000001900207223 */ /* 0x000fe2000001081f */
[----:B------:R-:W-:Y:S02]  /*8cb0*/  IMAD.U32 R24, R11, 0x10000, RZ ;  /* 0x000100000b187824 */ /* 0x000fe400078e00ff */
[----:B------:R-:W-:Y:S01]  /*8cc0*/  FFMA.FTZ R35, R12, R15, -R35 ;  /* 0x0000000f0c237223 */ /* 0x000fe20000010823 */
[----:B------:R-:W-:Y:S02]  /*8cd0*/  IMAD.U32 R31, R30, 0x10000, RZ ;  /* 0x000100001e1f7824 */ /* 0x000fe400078e00ff */
[----:B------:R-:W-:Y:S01]  /*8ce0*/  FFMA.FTZ R43, R12, R29, R43 ;  /* 0x0000001d0c2b7223 */ /* 0x000fe2000001002b */
[----:B------:R-:W-:-:S02]  /*8cf0*/  LOP3.LUT R9, R9, 0xffff0000, RZ, 0xc0, !PT ;  /* 0xffff000009097812 */ /* 0x000fc400078ec0ff */
[----:B------:R-:W-:Y:S01]  /*8d00*/  LOP3.LUT R12, R27, 0xffff0000, RZ, 0xc0, !PT ;  /* 0xffff00001b0c7812 */ /* 0x000fe200078ec0ff */
[----:B------:R-:W-:Y:S01]  /*8d10*/  IMAD.U32 R14, R7, 0x10000, RZ ;  /* 0x00010000070e7824 */ /* 0x000fe200078e00ff */
[----:B------:R-:W-:Y:S01]  /*8d20*/  LOP3.LUT R40, R40, 0xffff0000, RZ, 0xc0, !PT ;  /* 0xffff000028287812 */ /* 0x000fe200078ec0ff */
[----:B------:R-:W-:Y:S01]  /*8d30*/  IMAD.U32 R25, R38, 0x10000, RZ ;  /* 0x0001000026197824 */ /* 0x000fe200078e00ff */
[----:B------:R-:W-:Y:S01]  /*8d40*/  LOP3.LUT R8, R8, 0xffff0000, RZ, 0xc0, !PT ;  /* 0xffff000008087812 */ /* 0x000fe200078ec0ff */
[----:B------:R-:W-:Y:S01]  /*8d50*/  FMUL.FTZ R15, R24, R31 ;  /* 0x0000001f180f7220 */ /* 0x000fe20000410000 */
[----:B------:R-:W-:Y:S01]  /*8d60*/  LOP3.LUT R5, R5, 0xffff0000, RZ, 0xc0, !PT ;  /* 0xffff000005057812 */ /* 0x000fe200078ec0ff */
[----:B------:R-:W-:Y:S01]  /*8d70*/  FFMA.FTZ R33, R0, R26, R33 ;  /* 0x0000001a00217223 */ /* 0x000fe20000010021 */
[C---:B------:R-:W-:Y:S01]  /*8d80*/  FMUL.FTZ R20, R9.reuse, R12 ;  /* 0x0000000c09147220 */ /* 0x040fe20000410000 */
[----:B------:R-:W-:Y:S01]  /*8d90*/  LOP3.LUT R4, R4, 0xffff0000, RZ, 0xc0, !PT ;  /* 0xffff000004047812 */ /* 0x000fe200078ec0ff */
[-C--:B------:R-:W-:Y:S01]  /*8da0*/  FMUL.FTZ R24, R24, R25.reuse ;  /* 0x0000001918187220 */ /* 0x080fe20000410000 */
[----:B------:R-:W-:Y:S01]  /*8db0*/  FFMA.FTZ R26, R14, R25, -R15 ;  /* 0x000000190e1a7223 */ /* 0x000fe2000001080f */
[----:B------:R-:W-:Y:S01]  /*8dc0*/  FMUL.FTZ R9, R9, R40 ;  /* 0x0000002809097220 */ /* 0x000fe20000410000 */
[C---:B------:R-:W-:Y:S01]  /*8dd0*/  FMUL.FTZ R15, R8.reuse, R37 ;  /* 0x00000025080f7220 */ /* 0x040fe20000410000 */
[----:B------:R-:W-:Y:S01]  /*8de0*/  FMUL.FTZ R25, R8, R41 ;  /* 0x0000002908197220 */ /* 0x000fe20000410000 */
[----:B------:R-:W-:-:S02]  /*8df0*/  IMAD.U32 R21, R10, 0x10000, RZ ;  /* 0x000100000a157824 */ /* 0x000fc400078e00ff */
[----:B------:R-:W-:Y:S02]  /*8e00*/  IMAD.U32 R8, R28, 0x10000, RZ ;  /* 0x000100001c087824 */ /* 0x000fe400078e00ff */
[----:B------:R-:W-:Y:S01]  /*8e10*/  FFMA.FTZ R31, R14, R31, R24 ;  /* 0x0000001f0e1f7223 */ /* 0x000fe20000010018 */
[C---:B------:R-:W-:Y:S01]  /*8e20*/  FFMA.FTZ R20, R5.reuse, R40, -R20 ;  /* 0x0000002805147223 */ /* 0x040fe20000010814 */
[----:B------:R-:W-:Y:S01]  /*8e30*/  FFMA.FTZ R12, R5, R12, R9 ;  /* 0x0000000c050c7223 */ /* 0x000fe20000010009 */
[----:B------:R-:W-:Y:S01]  /*8e40*/  LOP3.LUT R10, R10, 0xffff0000, RZ, 0xc0, !PT ;  /* 0xffff00000a0a7812 */ /* 0x000fe200078ec0ff */
[C---:B------:R-:W-:Y:S01]  /*8e50*/  FFMA.FTZ R15, R4.reuse, R41, -R15 ;  /* 0x00000029040f7223 */ /* 0x040fe2000001080f */
[----:B------:R-:W-:Y:S02]  /*8e60*/  IMAD.U32 R0, R39, 0x10000, RZ ;  /* 0x0001000027007824 */ /* 0x000fe400078e00ff */
[----:B------:R-:W-:Y:S01]  /*8e70*/  FFMA.FTZ R14, R4, R37, R25 ;  /* 0x00000025040e7223 */ /* 0x000fe20000010019 */
[----:B------:R-:W-:Y:S01]  /*8e80*/  LOP3.LUT R5, R28, 0xffff0000, RZ, 0xc0, !PT ;  /* 0xffff00001c057812 */ /* 0x000fe200078ec0ff */
[----:B------:R-:W-:Y:S01]  /*8e90*/  IMAD.U32 R13, R6, 0x10000, RZ ;  /* 0x00010000060d7824 */ /* 0x000fe200078e00ff */
[----:B------:R-:W-:Y:S01]  /*8ea0*/  LOP3.LUT R11, R11, 0xffff0000, RZ, 0xc0, !PT ;  /* 0xffff00000b0b7812 */ /* 0x000fe200078ec0ff */
[----:B------:R-:W-:Y:S01]  /*8eb0*/  FMUL.FTZ R4, R21, R8 ;  /* 0x0000000815047220 */ /* 0x000fe20000410000 */
[----:B------:R-:W-:-:S02]  /*8ec0*/  LOP3.LUT R39, R39, 0xffff0000, RZ, 0xc0, !PT ;  /* 0xffff000027277812 */ /* 0x000fc400078ec0ff */
[----:B------:R-:W-:Y:S02]  /*8ed0*/  LOP3.LUT R30, R30, 0xffff0000, RZ, 0xc0, !PT ;  /* 0xffff00001e1e7812 */ /* 0x000fe400078ec0ff */
[----:B------:R-:W-:Y:S01]  /*8ee0*/  LOP3.LUT R38, R38, 0xffff0000, RZ, 0xc0, !PT ;  /* 0xffff000026267812 */ /* 0x000fe200078ec0ff */
[-C--:B------:R-:W-:Y:S01]  /*8ef0*/  FMUL.FTZ R24, R21, R0.reuse ;  /* 0x0000000015187220 */ /* 0x080fe20000410000 */
[----:B------:R-:W-:Y:S01]  /*8f00*/  LOP3.LUT R6, R6, 0xffff0000, RZ, 0xc0, !PT ;  /* 0xffff000006067812 */ /* 0x000fe200078ec0ff */
[----:B------:R-:W-:Y:S01]  /*8f10*/  FFMA.FTZ R0, R13, R0, -R4 ;  /* 0x000000000d007223 */ /* 0x000fe20000010804 */
[----:B------:R-:W-:Y:S01]  /*8f20*/  LOP3.LUT R7, R7, 0xffff0000, RZ, 0xc0, !PT ;  /* 0xffff000007077812 */ /* 0x000fe200078ec0ff */
[C---:B------:R-:W-:Y:S01]  /*8f30*/  FMUL.FTZ R9, R10.reuse, R5 ;  /* 0x000000050a097220 */ /* 0x040fe20000410000 */
[-C--:B------:R-:W-:Y:S01]  /*8f40*/  FMUL.FTZ R10, R10, R39.reuse ;  /* 0x000000270a0a7220 */ /* 0x080fe20000410000 */
[C---:B------:R-:W-:Y:S01]  /*8f50*/  FMUL.FTZ R4, R11.reuse, R30 ;  /* 0x0000001e0b047220 */ /* 0x040fe20000410000 */
[----:B------:R-:W-:Y:S01]  /*8f60*/  FMUL.FTZ R21, R11, R38 ;  /* 0x000000260b157220 */ /* 0x000fe20000410000 */
        /* <DEDUP_REMOVED lines=15> */
.L_x_12462:
[----:B------:R-:W-:Y:S05]  /*9060*/  BSYNC B0 ;  /* 0x0000000000007941 */ /* 0x000fea0003800000 */
.L_x_12442:
        /* <DEDUP_REMOVED lines=8> */
.L_x_12439:
[----:B------:R-:W-:-:S13]  /*90f0*/  ISETP.NE.AND P0, PT, R157, 0x3, PT ;  /* 0x000000039d00780c */ /* 0x000fda0003f05270 */
[----:B------:R-:W-:Y:S05]  /*9100*/  @!P0 BRA `(.L_x_12477) ;  /* 0x0000000000048947 */ /* 0x000fea0003800000 */
[----:B------:R-:W-:Y:S01]  /*9110*/  BPT.TRAP 0x1 ;  /* 0x000000040000795c */ /* 0x000fe20000300000 */
.L_x_12477:
[----:B-1234-:R-:W-:Y:S01]  /*9120*/  IMAD R4, R18, 0x8, R2 ;  /* 0x0000000812047824 */ /* 0x01efe200078e0202 */
[----:B------:R-:W-:-:S04]  /*9130*/  SHF.L.U32 R3, R23, 0x1f, RZ ;  /* 0x0000001f17037819 */ /* 0x000fc800000006ff */
[----:B------:R1:W2:Y:S01]  /*9140*/  SYNCS.PHASECHK.TRANS64.TRYWAIT P1, [R4+URZ+0x16830], R3 ;  /* 0x01683003040075a7 */ /* 0x0002a2000802017f */
[----:B------:R-:W-:Y:S05]  /*9150*/  @!P0 BRA `(.L_x_12478) ;  /* 0x0000000000048947 */ /* 0x000fea0003800000 */
[----:B------:R-:W-:Y:S01]  /*9160*/  BPT.TRAP 0x1 ;  /* 0x000000040000795c */ /* 0x000fe20000300000 */
.L_x_12478:
[----:B------:R-:W-:Y:S01]  /*9170*/  VIADD R0, R2, 0xe400 ;  /* 0x0000e40002007836 */ /* 0x000fe20000000000 */
[----:B------:R-:W-:Y:S01]  /*9180*/  LOP3.LUT R6, R36, 0x10000, RZ, 0xfc, !PT ;  /* 0x0001000024067812 */ /* 0x000fe200078efcff */
[----:B0-----:R-:W-:-:S03]  /*9190*/  IMAD.MOV.U32 R7, RZ, RZ, 0x40000040 ;  /* 0x40000040ff077424 */ /* 0x001fc600078e00ff */
[----:B------:R-:W-:-:S04]  /*91a0*/  SHF.R.U32.HI R0, RZ, 0x4, R0 ;  /* 0x00000004ff007819 */ /* 0x000fc80000011600 */
[----:B------:R-:W-:-:S04]  /*91b0*/  LOP3.LUT R0, R0, 0x3fff, RZ, 0xc0, !PT ;  /* 0x00003fff00007812 */ /* 0x000fc800078ec0ff */
[----:B------:R-:W-:-:S05]  /*91c0*/  LOP3.LUT R0, R0, 0x10000, RZ, 0xfc, !PT ;  /* 0x0001000000007812 */ /* 0x000fca00078efcff */
[----:B------:R0:W-:Y:S01]  /*91d0*/  STL [R1+0xc], R0 ;  /* 0x00000c0001007387 */ /* 0x0001e20000100800 */
[----:B--2---:R-:W-:Y:S05]  /*91e0*/  @P1 BRA `(.L_x_12479) ;  /* 0x0000000000081947 */ /* 0x004fea0003800000 */
[----:B------:R-:W2:Y:S02]  /*91f0*/  SYNCS.PHASECHK.TRANS64.TRYWAIT P1, [R4+URZ+0x16830], R3 ;  /* 0x01683003040075a7 */ /* 0x000ea4000802017f */
[----:B--2---:R-:W-:Y:S05]  /*9200*/  @!P1 BRA `(.L_x_12480) ;  /* 0x000000e400c09947 */ /* 0x004fea0003800000 */
.L_x_12479:
[----:B0-----:R-:W3:Y:S01]  /*9210*/  LDL R0, [R1+0xc] ;  /* 0x00000c0001007983 */ /* 0x001ee20000100800 */
[----:B------:R-:W-:Y:S01]  /*9220*/  IMAD.MOV.U32 R9, RZ, RZ, 0x40000040 ;  /* 0x40000040ff097424 */ /* 0x000fe200078e00ff */
[----:B------:R-:W-:Y:S05]  /*9230*/  WARPSYNC.ALL ;  /* 0x0000000000007948 */ /* 0x000fea0003800000 */
[C---:B------:R-:W-:Y:S01]  /*9240*/  R2UR UR4, R6.reuse ;  /* 0x00000000060472ca */ /* 0x040fe200000e0000 */
[----:B------:R-:W4:Y:S01]  /*9250*/  LDL R90, [R1+0x18] ;  /* 0x00001800015a7983 */ /* 0x000f220000100800 */
[----:B------:R-:W-:Y:S02]  /*9260*/  R2UR UR5, R7 ;  /* 0x00000000070572ca */ /* 0x000fe400000e0000 */
[----:B------:R-:W-:Y:S01]  /*9270*/  R2UR UR7, R9 ;  /* 0x00000000090772ca */ /* 0x000fe200000e0000 */
[----:B-----5:R-:W-:Y:S01]  /*9280*/  WARPGROUP.ARRIVE ;  /* 0x00000000000079c5 */ /* 0x020fe20000000000 */
[----:B------:R-:W-:Y:S01]  /*9290*/  VIADD R20, R6, 0x2 ;  /* 0x0000000206147836 */ /* 0x000fe20000000000 */
[----:B------:R-:W4:Y:S01]  /*92a0*/  LDL R92, [R1+0x10] ;  /* 0x00001000015c7983 */ /* 0x000f220000100800 */
[----:B------:R-:W-:-:S02]  /*92b0*/  IMAD.MOV.U32 R21, RZ, RZ, 0x40000040 ;  /* 0x40000040ff157424 */ /* 0x000fc400078e00ff */
[----:B------:R-:W-:Y:S01]  /*92c0*/  IMAD.MOV.U32 R11, RZ, RZ, 0x40000040 ;  /* 0x40000040ff0b7424 */ /* 0x000fe200078e00ff */
[----:B------:R-:W4:Y:S04]  /*92d0*/  LDL R14, [R1+0x28] ;  /* 0x00002800010e7983 */ /* 0x000f280000100800 */
[----:B------:R-:W4:Y:S01]  /*92e0*/  LDL R5, [R1+0x24] ;  /* 0x0000240001057983 */ /* 0x000f220000100800 */
[----:B------:R-:W-:Y:S02]  /*92f0*/  VIADD R12, R6, 0x4 ;  /* 0x00000004060c7836 */ /* 0x000fe40000000000 */
[----:B------:R-:W-:Y:S02]  /*9300*/  IMAD.MOV.U32 R13, RZ, RZ, 0x40000040 ;  /* 0x40000040ff0d7424 */ /* 0x000fe400078e00ff */
[----:B---3--:R-:W-:-:S05]  /*9310*/  IMAD R8, R18, 0x400, R0 ;  /* 0x0000040012087824 */ /* 0x008fca00078e0200 */
[----:B------:R-:W-:-:S13]  /*9320*/  R2UR UR6, R8 ;  /* 0x00000000080672ca */ /* 0x000fda00000e0000 */
[----:B------:R-:W-:Y:S01]  /*9330*/  HGMMA.64x128x16.F32.BF16 R24, gdesc[UR4], RZ, !UPT, gsb0 ;  /* 0x01e00000041879f0 */ /* 0x000fe2000c0018ff */
[----:B------:R-:W-:Y:S01]  /*9340*/  VIADD R10, R8, 0x2 ;  /* 0x00000002080a7836 */ /* 0x000fe20000000000 */
[----:B------:R-:W-:Y:S02]  /*9350*/  R2UR UR4, R20 ;  /* 0x00000000140472ca */ /* 0x000fe400000e0000 */
[----:B------:R-:W-:Y:S02]  /*9360*/  R2UR UR5, R21 ;  /* 0x00000000150572ca */ /* 0x000fe400000e0000 */
[----:B------:R-:W-:Y:S02]  /*9370*/  R2UR UR6, R10 ;  /* 0x000000000a0672ca */ /* 0x000fe400000e0000 */
[----:B------:R-:W-:Y:S01]  /*9380*/  R2UR UR7, R11 ;  /* 0x000000000b0772ca */ /* 0x000fe200000e0000 */
[----:B------:R-:W-:Y:S02]  /*9390*/  VIADD R10, R8, 0x4 ;  /* 0x00000004080a7836 */ /* 0x000fe40000000000 */
[----:B------:R-:W-:Y:S01]  /*93a0*/  IMAD.MOV.U32 R11, RZ, RZ, 0x40000040 ;  /* 0x40000040ff0b7424 */ /* 0x000fe200078e00ff */
[----:B------:R-:W-:-:S02]  /*93b0*/  WARPGROUP.DEPBAR.LE gsb0, 0x0 ;  /* 0x00008000000079c5 */ /* 0x000fc40000010000 */
[----:B------:R-:W-:-:S07]  /*93c0*/  WARPGROUP.ARRIVE ;  /* 0x00000000000079c5 */ /* 0x000fce0000000000 */
        /* <DEDUP_REMOVED lines=16> */
[----:B-12---:R-:W-:-:S04]  /*94d0*/  IMAD.MOV.U32 R3, RZ, RZ, -0x80 ;  /* 0xffffff80ff037424 */ /* 0x006fc800078e00ff */
[----:B------:R-:W-:-:S04]  /*94e0*/  IMAD R0, R152, R3, 0x80 ;  /* 0x0000008098007424 */ /* 0x000fc800078e0203 */
[----:B----4-:R-:W-:-:S05]  /*94f0*/  IMAD.IADD R0, R90, 0x1, R0 ;  /* 0x000000015a007824 */ /* 0x010fca00078e0200 */
[----:B------:R-:W-:Y:S01]  /*9500*/  IADD3 R91, -R92, 0x1, R0 ;  /* 0x000000015c5b7810 */ /* 0x000fe20007ffe100 */
[----:B------:R-:W-:Y:S01]  /*9510*/  IMAD R8, R153, 0xc0, R14 ;  /* 0x000000c099087824 */ /* 0x000fe200078e020e */
[----:B------:R0:W-:Y:S03]  /*9520*/  STL.64 [R1], R20 ;  /* 0x0000001401007387 */ /* 0x0001e60000100a00 */
[----:B------:R-:W-:-:S05]  /*9530*/  IMAD R91, R5, -0x2, R91 ;  /* 0xfffffffe055b7824 */ /* 0x000fca00078e025b */
[----:B------:R-:W-:Y:S01]  /*9540*/  IADD3 R3, R91, 0x8, R8 ;  /* 0x000000085b037810 */ /* 0x000fe20007ffe008 */
[----:B------:R-:W-:Y:S02]  /*9550*/  WARPGROUP.DEPBAR.LE gsb0, 0x0 ;  /* 0x00008000000079c5 */ /* 0x000fe40000010000 */
[----:B------:R-:W-:-:S06]  /*9560*/  WARPGROUP.ARRIVE ;  /* 0x00000000000079c5 */ /* 0x000fcc0000000000 */
[----:B------:R-:W-:Y:S01]  /*9570*/  HGMMA.64x128x16.F32.BF16 R24, gdesc[UR4], R24, gsb0 ;  /* 0x01e00000041879f0 */ /* 0x000fe20008001818 */
[----:B0-----:R-:W-:Y:S01]  /*9580*/  IMAD R20, R5, -0x2, R0 ;  /* 0xfffffffe05147824 */ /* 0x001fe200078e0200 */
[----:B------:R-:W-:-:S04]  /*9590*/  ULDC UR4, c[0x0][0x988] ;  /* 0x0002620000047ab9 */ /* 0x000fc80000000800 */
[----:B------:R-:W-:-:S04]  /*95a0*/  VIMNMX R0, R20, R3, PT ;  /* 0x0000000314007248 */ /* 0x000fc80003fe0100 */
[C---:B------:R-:W-:Y:S02]  /*95b0*/  ISETP.GT.AND P1, PT, R0.reuse, RZ, PT ;  /* 0x000000ff0000720c */ /* 0x040fe40003f24270 */
[C---:B------:R-:W-:Y:S02]  /*95c0*/  ISETP.GT.AND P2, PT, R0.reuse, 0x1, PT ;  /* 0x000000010000780c */ /* 0x040fe40003f44270 */
[----:B------:R-:W-:Y:S01]  /*95d0*/  ISETP.GT.AND P3, PT, R0, 0x8, PT ;  /* 0x000000080000780c */ /* 0x000fe20003f64270 */
[----:B------:R-:W-:Y:S02]  /*95e0*/  WARPGROUP.DEPBAR.LE gsb0, 0x0 ;  /* 0x00008000000079c5 */ /* 0x000fe40000010000 */
        /* <DEDUP_REMOVED lines=90> */
[----:B------:R-:W-:-:S04]  /*9b90*/  FMNMX.FTZ R14, R83, R14, !PT ;  /* 0x0000000e530e7209 */ /* 0x000fc80007810000 */
[----:B------:R-:W-:-:S05]  /*9ba0*/  FMNMX.FTZ R26, R87, R14, !PT ;  /* 0x0000000e571a7209 */ /* 0x000fca0007810000 */
[----:B------:R-:W0:Y:S02]  /*9bb0*/  SHFL.BFLY PT, R9, R26, 0x2, 0x1f ;  /* 0x0c401f001a097f89 */ /* 0x000e2400000e0000 */
[----:B0-----:R-:W-:-:S05]  /*9bc0*/  FMNMX.FTZ R30, R26, R9, !PT ;  /* 0x000000091a1e7209 */ /* 0x001fca0007810000 */
[----:B------:R-:W0:Y:S01]  /*9bd0*/  SHFL.BFLY PT, R9, R30, 0x1, 0x1f ;  /* 0x0c201f001e097f89 */ /* 0x000e2200000e0000 */
[----:B------:R-:W-:Y:S01]  /*9be0*/  IMAD.U32 R0, RZ, RZ, UR4 ;  /* 0x00000004ff007e24 */ /* 0x000fe2000f8e00ff */
[----:B------:R-:W-:-:S04]  /*9bf0*/  VIADDMNMX R34, R8, R91, R20, PT ;  /* 0x0000005b08227246 */ /* 0x000fc80003800114 */
[C---:B------:R-:W-:Y:S02]  /*9c00*/  ISETP.GT.AND P2, PT, R34.reuse, 0x1, PT ;  /* 0x000000012200780c */ /* 0x040fe40003f44270 */
[----:B------:R-:W-:Y:S02]  /*9c10*/  ISETP.GT.AND P3, PT, R34, 0x8, PT ;  /* 0x000000082200780c */ /* 0x000fe40003f64270 */
[----:B0-----:R-:W-:-:S04]  /*9c20*/  FMNMX.FTZ R9, R30, R9, !PT ;  /* 0x000000091e097209 */ /* 0x001fc80007810000 */
[C---:B------:R-:W-:Y:S01]  /*9c30*/  FSETP.NEU.FTZ.AND P1, PT, R9.reuse, -INF , PT ;  /* 0xff8000000900780b */ /* 0x040fe20003f3d000 */
[----:B------:R-:W-:-:S05]  /*9c40*/  FMUL.FTZ R14, R9, R0 ;  /* 0x00000000090e7220 */ /* 0x000fca0000410000 */
[----:B------:R-:W-:Y:S02]  /*9c50*/  FSEL R14, R14, RZ, P1 ;  /* 0x000000ff0e0e7208 */ /* 0x000fe40000800000 */
[----:B------:R-:W-:Y:S02]  /*9c60*/  ISETP.GT.AND P1, PT, R34, RZ, PT ;  /* 0x000000ff2200720c */ /* 0x000fe40003f24270 */
[----:B------:R-:W-:Y:S02]  /*9c70*/  FSEL R25, R25, -INF , P2 ;  /* 0xff80000019197808 */ /* 0x000fe40001000000 */
[----:B------:R-:W-:Y:S01]  /*9c80*/  FSEL R91, R24, -INF , P1 ;  /* 0xff800000185b7808 */ /* 0x000fe20000800000 */
[----:B------:R-:W-:Y:S01]  /*9c90*/  FFMA.FTZ R151, R93, R0, -R14 ;  /* 0x000000005d977223 */ /* 0x000fe2000001080e */
[----:B------:R-:W-:Y:S02]  /*9ca0*/  ISETP.GT.AND P1, PT, R34, 0x9, PT ;  /* 0x000000092200780c */ /* 0x000fe40003f24270 */
[----:B------:R-:W-:-:S02]  /*9cb0*/  FSEL R93, R28, -INF , P3 ;  /* 0xff8000001c5d7808 */ /* 0x000fc40001800000 */
[----:B------:R-:W-:Y:S02]  /*9cc0*/  FMNMX.FTZ R24, R91, R25, !PT ;  /* 0x000000195b187209 */ /* 0x000fe40007810000 */
[C---:B------:R-:W-:Y:S02]  /*9cd0*/  ISETP.GT.AND P2, PT, R34.reuse, 0x10, PT ;  /* 0x000000102200780c */ /* 0x040fe40003f44270 */
[----:B------:R-:W-:Y:S02]  /*9ce0*/  FSEL R29, R29, -INF , P1 ;  /* 0xff8000001d1d7808 */ /* 0x000fe40000800000 */
[----:B------:R-:W-:Y:S01]  /*9cf0*/  FMNMX.FTZ R24, R93, R24, !PT ;  /* 0x000000185d187209 */ /* 0x000fe20007810000 */
        /* <DEDUP_REMOVED lines=62> */
[----:B------:R-:W-:Y:S01]  /*a0e0*/  FMNMX.FTZ R32, R61, R32, !PT ;  /* 0x000000203d207209 */ /* 0x000fe20007810000 */
[----:B------:R-:W-:Y:S01]  /*a0f0*/  FFMA.FTZ R111, R111, R0, -R14 ;  /* 0x000000006f6f7223 */ /* 0x000fe2000001080e */
[C---:B------:R-:W-:Y:S02]  /*a100*/  ISETP.GT.AND P2, PT, R34.reuse, 0x58, PT ;  /* 0x000000582200780c */ /* 0x040fe40003f44270 */
[----:B------:R-:W-:Y:S02]  /*a110*/  FSEL R65, R65, -INF , P1 ;  /* 0xff80000041417808 */ /* 0x000fe40000800000 */
[----:B------:R-:W-:Y:S01]  /*a120*/  FMNMX.FTZ R32, R47, R32, !PT ;  /* 0x000000202f207209 */ /* 0x000fe20007810000 */
[----:B------:R0:W-:Y:S01]  /*a130*/  MUFU.EX2 R8, R111 ;  /* 0x0000006f00087308 */ /* 0x0001e20000000800 */
[----:B------:R-:W-:-:S07]  /*a140*/  ISETP.GT.AND P1, PT, R34, 0x59, PT ;  /* 0x000000592200780c */ /* 0x000fce0003f24270 */
[----:B------:R1:W-:Y:S01]  /*a150*/  MUFU.EX2 R30, R36 ;  /* 0x00000024001e7308 */ /* 0x0003e20000000800 */
[----:B0-----:R-:W-:Y:S02]  /*a160*/  FSEL R111, R68, -INF , P2 ;  /* 0xff800000446f7808 */ /* 0x001fe40001000000 */
[----:B------:R-:W-:Y:S02]  /*a170*/  ISETP.GT.AND P2, PT, R34, 0x60, PT ;  /* 0x000000602200780c */ /* 0x000fe40003f44270 */
[----:B------:R-:W-:Y:S02]  /*a180*/  FSEL R69, R69, -INF , P1 ;  /* 0xff80000045457808 */ /* 0x000fe40000800000 */
[----:B-1----:R-:W-:Y:S01]  /*a190*/  FMNMX.FTZ R36, R65, R32, !PT ;  /* 0x0000002041247209 */ /* 0x002fe20007810000 */
[----:B------:R-:W-:-:S03]  /*a1a0*/  FFMA.FTZ R137, R3, R0, -R14 ;  /* 0x0000000003897223 */ /* 0x000fc6000001080e */
[----:B------:R-:W-:Y:S01]  /*a1b0*/  FMNMX.FTZ R36, R111, R36, !PT ;  /* 0x000000246f247209 */ /* 0x000fe20007810000 */
[----:B------:R-:W-:Y:S01]  /*a1c0*/  FFMA.FTZ R3, R51, R0, -R14 ;  /* 0x0000000033037223 */ /* 0x000fe2000001080e */
[----:B------:R-:W-:Y:S02]  /*a1d0*/  ISETP.GT.AND P1, PT, R34, 0x61, PT ;  /* 0x000000612200780c */ /* 0x000fe40003f24270 */
[----:B------:R-:W-:Y:S02]  /*a1e0*/  FSEL R51, R72, -INF , P2 ;  /* 0xff80000048337808 */ /* 0x000fe40001000000 */
[----:B------:R-:W-:Y:S02]  /*a1f0*/  FMNMX.FTZ R36, R69, R36, !PT ;  /* 0x0000002445247209 */ /* 0x000fe40007810000 */
[----:B------:R-:W-:Y:S02]  /*a200*/  ISETP.GT.AND P2, PT, R34, 0x68, PT ;  /* 0x000000682200780c */ /* 0x000fe40003f44270 */
[----:B------:R-:W-:-:S02]  /*a210*/  FSEL R73, R73, -INF , P1 ;  /* 0xff80000049497808 */ /* 0x000fc40000800000 */
        /* <DEDUP_REMOVED lines=8> */
[----:B------:R0:W-:Y:S01]  /*a2a0*/  MUFU.EX2 R32, R3 ;  /* 0x0000000300207308 */ /* 0x0001e20000000800 */
[----:B------:R-:W-:Y:S02]  /*a2b0*/  ISETP.GT.AND P1, PT, R34, 0x71, PT ;  /* 0x000000712200780c */ /* 0x000fe40003f24270 */
[----:B------:R-:W-:Y:S01]  /*a2c0*/  FMNMX.FTZ R38, R77, R38, !PT ;  /* 0x000000264d267209 */ /* 0x000fe20007810000 */
[----:B0-----:R-:W-:Y:S01]  /*a2d0*/  FFMA.FTZ R3, R55, R0, -R14 ;  /* 0x0000000037037223 */ /* 0x001fe2000001080e */
[----:B------:R-:W-:Y:S02]  /*a2e0*/  FSEL R55, R80, -INF , P2 ;  /* 0xff80000050377808 */ /* 0x000fe40001000000 */
[----:B------:R-:W-:Y:S02]  /*a2f0*/  ISETP.GT.AND P2, PT, R34, 0x78, PT ;  /* 0x000000782200780c */ /* 0x000fe40003f44270 */
[----:B------:R-:W-:-:S02]  /*a300*/  FSEL R81, R81, -INF , P1 ;  /* 0xff80000051517808 */ /* 0x000fc40000800000 */
[----:B------:R-:W-:Y:S01]  /*a310*/  FMNMX.FTZ R38, R55, R38, !PT ;  /* 0x0000002637267209 */ /* 0x000fe20007810000 */
[----:B------:R-:W-:Y:S01]  /*a320*/  FFMA.FTZ R133, R15, R0, -R14 ;  /* 0x000000000f857223 */ /* 0x000fe2000001080e */
[----:B------:R-:W-:Y:S02]  /*a330*/  ISETP.GT.AND P1, PT, R34, 0x79, PT ;  /* 0x000000792200780c */ /* 0x000fe40003f24270 */
[----:B------:R-:W-:Y:S02]  /*a340*/  FSEL R15, R84, -INF , P2 ;  /* 0xff800000540f7808 */ /* 0x000fe40001000000 */
[----:B------:R-:W-:Y:S02]  /*a350*/  FMNMX.FTZ R38, R81, R38, !PT ;  /* 0x0000002651267209 */ /* 0x000fe40007810000 */
[----:B------:R-:W-:Y:S02]  /*a360*/  FSEL R85, R85, -INF , P1 ;  /* 0xff80000055557808 */ /* 0x000fe40000800000 */
[----:B------:R-:W-:Y:S01]  /*a370*/  FMNMX.FTZ R38, R15, R38, !PT ;  /* 0x000000260f267209 */ /* 0x000fe20007810000 */
[----:B------:R0:W-:Y:S03]  /*a380*/  MUFU.EX2 R36, R3 ;  /* 0x0000000300247308 */ /* 0x0001e60000000800 */
[----:B0-----:R-:W-:-:S05]  /*a390*/  FMNMX.FTZ R3, R85, R38, !PT ;  /* 0x0000002655037209 */ /* 0x001fca0007810000 */
[----:B------:R-:W0:Y:S01]  /*a3a0*/  SHFL.BFLY PT, R44, R3, 0x2, 0x1f ;  /* 0x0c401f00032c7f89 */ /* 0x000e2200000e0000 */
[-CC-:B------:R-:W-:Y:S01]  /*a3b0*/  FFMA.FTZ R135, R21, R0.reuse, -R14.reuse ;  /* 0x0000000015877223 */ /* 0x180fe2000001080e */
[----:B------:R-:W-:Y:S01]  /*a3c0*/  FFMA.FTZ R149, R113, R0, -R14 ;  /* 0x0000000071957223 */ /* 0x000fe2000001080e */
[----:B0-----:R-:W-:-:S05]  /*a3d0*/  FMNMX.FTZ R21, R3, R44, !PT ;  /* 0x0000002c03157209 */ /* 0x001fca0007810000 */
[----:B------:R-:W0:Y:S01]  /*a3e0*/  SHFL.BFLY PT, R48, R21, 0x1, 0x1f ;  /* 0x0c201f0015307f89 */ /* 0x000e2200000e0000 */
[----:B------:R-:W1:Y:S08]  /*a3f0*/  MUFU.EX2 R149, R149 ;  /* 0x0000009500957308 */ /* 0x000e700000000800 */
[----:B------:R-:W2:Y:S08]  /*a400*/  MUFU.EX2 R151, R151 ;  /* 0x0000009700977308 */ /* 0x000eb00000000800 */
[----:B------:R-:W3:Y:S01]  /*a410*/  MUFU.EX2 R20, R20 ;  /* 0x0000001400147308 */ /* 0x000ee20000000800 */
[----:B0-----:R-:W-:-:S04]  /*a420*/  FMNMX.FTZ R3, R21, R48, !PT ;  /* 0x0000003015037209 */ /* 0x001fc80007810000 */
[C---:B------:R-:W-:Y:S01]  /*a430*/  FSETP.NEU.FTZ.AND P1, PT, R3.reuse, -INF , PT ;  /* 0xff8000000300780b */ /* 0x040fe20003f3d000 */
[-C--:B------:R-:W-:Y:S02]  /*a440*/  FMUL.FTZ R52, R3, R0.reuse ;  /* 0x0000000003347220 */ /* 0x080fe40000410000 */
[----:B------:R-:W0:Y:S03]  /*a450*/  MUFU.EX2 R145, R145 ;  /* 0x0000009100917308 */ /* 0x000e260000000800 */
[----:B------:R-:W-:Y:S01]  /*a460*/  FSEL R52, R52, RZ, P1 ;  /* 0x000000ff34347208 */ /* 0x000fe20000800000 */
        /* <DEDUP_REMOVED lines=15> */
[-C--:B------:R-:W-:Y:S01]  /*a560*/  FFMA.FTZ R21, R25, R0.reuse, -R52 ;  /* 0x0000000019157223 */ /* 0x080fe20000010834 */
[----:B------:R-:W4:Y:S01]  /*a570*/  S2R R88, SR_TID.X ;  /* 0x0000000000587919 */ /* 0x000f220000002100 */
[----:B-1----:R-:W-:Y:S01]  /*a580*/  FADD.FTZ R14, R149, R8 ;  /* 0x00000008950e7221 */ /* 0x002fe20000010000 */
[----:B------:R-:W1:Y:S01]  /*a590*/  MUFU.EX2 R147, R147 ;  /* 0x0000009300937308 */ /* 0x000e620000000800 */
[----:B------:R-:W-:-:S02]  /*a5a0*/  FFMA.FTZ R150, R93, R0, -R52 ;  /* 0x000000005d967223 */ /* 0x000fc40000010834 */
[----:B--2---:R-:W-:Y:S01]  /*a5b0*/  FADD.FTZ R39, R151, R14 ;  /* 0x0000000e97277221 */ /* 0x004fe20000010000 */
[----:B------:R-:W-:-:S04]  /*a5c0*/  FFMA.FTZ R25, R29, R0, -R52 ;  /* 0x000000001d197223 */ /* 0x000fc80000010834 */
[----:B------:R-:W-:Y:S01]  /*a5d0*/  MUFU.EX2 R148, R148 ;  /* 0x0000009400947308 */ /* 0x000fe20000000800 */
[----:B---3--:R-:W-:Y:S01]  /*a5e0*/  FADD.FTZ R14, R20, R39 ;  /* 0x00000027140e7221 */ /* 0x008fe20000010000 */
[----:B------:R-:W-:-:S06]  /*a5f0*/  FFMA.FTZ R144, R95, R0, -R52 ;  /* 0x000000005f907223 */ /* 0x000fcc0000010834 */
[----:B------:R-:W2:Y:S01]  /*a600*/  MUFU.EX2 R21, R21 ;  /* 0x0000001500157308 */ /* 0x000ea20000000800 */
[----:B------:R-:W-:Y:S01]  /*a610*/  FFMA.FTZ R31, R41, R0, -R52 ;  /* 0x00000000291f7223 */ /* 0x000fe20000010834 */
[----:B0-----:R-:W-:-:S06]  /*a620*/  FADD.FTZ R41, R145, R14 ;  /* 0x0000000e91297221 */ /* 0x001fcc0000010000 */
[----:B------:R-:W0:Y:S01]  /*a630*/  MUFU.EX2 R150, R150 ;  /* 0x0000009600967308 */ /* 0x000e220000000800 */
[----:B------:R-:W-:Y:S01]  /*a640*/  FFMA.FTZ R27, R33, R0, -R52 ;  /* 0x00000000211b7223 */ /* 0x000fe20000010834 */
[----:B------:R-:W-:-:S06]  /*a650*/  FADD.FTZ R14, R24, R41 ;  /* 0x00000029180e7221 */ /* 0x000fcc0000010000 */
[----:B------:R-:W3:Y:S01]  /*a660*/  MUFU.EX2 R141, R141 ;  /* 0x0000008d008d7308 */ /* 0x000ee20000000800 */
[----:B------:R-:W-:-:S07]  /*a670*/  FFMA.FTZ R146, R97, R0, -R52 ;  /* 0x0000000061927223 */ /* 0x000fce0000010834 */
[----:B------:R-:W4:Y:S01]  /*a680*/  MUFU.EX2 R25, R25 ;  /* 0x0000001900197308 */ /* 0x000f220000000800 */
[----:B-1----:R-:W-:Y:S01]  /*a690*/  FADD.FTZ R41, R147, R14 ;  /* 0x0000000e93297221 */ /* 0x002fe20000010000 */
[----:B--2---:R-:W-:-:S06]  /*a6a0*/  FADD.FTZ R43, R148, R21 ;  /* 0x00000015942b7221 */ /* 0x004fcc0000010000 */
[----:B------:R-:W1:Y:S01]  /*a6b0*/  MUFU.EX2 R144, R144 ;  /* 0x0000009000907308 */ /* 0x000e620000000800 */
[----:B------:R-:W-:Y:S01]  /*a6c0*/  FFMA.FTZ R29, R37, R0, -R52 ;  /* 0x00000000251d7223 */ /* 0x000fe20000010834 */
[----:B------:R-:W-:-:S06]  /*a6d0*/  FADD.FTZ R54, R26, R41 ;  /* 0x000000291a367221 */ /* 0x000fcc0000010000 */
[----:B------:R-:W2:Y:S01]  /*a6e0*/  MUFU.EX2 R143, R143 ;  /* 0x0000008f008f7308 */ /* 0x000ea20000000800 */
[----:B0-----:R-:W-:Y:S01]  /*a6f0*/  FADD.FTZ R14, R150, R43 ;  /* 0x0000002b960e7221 */ /* 0x001fe20000010000 */
[----:B------:R-:W-:-:S06]  /*a700*/  FFMA.FTZ R140, R99, R0, -R52 ;  /* 0x00000000638c7223 */ /* 0x000fcc0000010834 */
[----:B------:R-:W0:Y:S01]  /*a710*/  MUFU.EX2 R27, R27 ;  /* 0x0000001b001b7308 */ /* 0x000e220000000800 */
[----:B------:R-:W-:Y:S01]  /*a720*/  FFMA.FTZ R33, R45, R0, -R52 ;  /* 0x000000002d217223 */ /* 0x000fe20000010834 */
[----:B------:R-:W-:Y:S02]  /*a730*/  IMAD.IADD R56, R90, 0x1, -R92 ;  /* 0x000000015a387824 */ /* 0x000fe400078e0a5c */
[----:B---3--:R-:W-:-:S04]  /*a740*/  FADD.FTZ R45, R141, R54 ;  /* 0x000000368d2d7221 */ /* 0x008fc80000010000 */
[----:B------:R-:W3:Y:S01]  /*a750*/  MUFU.EX2 R146, R146 ;  /* 0x0000009200927308 */ /* 0x000ee20000000800 */
[----:B----4-:R-:W-:Y:S01]  /*a760*/  FADD.FTZ R43, R25, R14 ;  /* 0x0000000e192b7221 */ /* 0x010fe20000010000 */
[-C--:B------:R-:W-:Y:S01]  /*a770*/  FFMA.FTZ R35, R49, R0.reuse, -R52 ;  /* 0x0000000031237223 */ /* 0x080fe20000010834 */
[----:B------:R-:W-:Y:S01]  /*a780*/  LOP3.LUT R88, R88, 0x7f, RZ, 0xc0, !PT ;  /* 0x0000007f58587812 */ /* 0x000fe200078ec0ff */
[----:B------:R-:W-:Y:S02]  /*a790*/  IMAD R49, R153, 0xc0, R56 ;  /* 0x000000c099317824 */ /* 0x000fe400078e0238 */
[----:B------:R-:W-:Y:S02]  /*a7a0*/  FADD.FTZ R54, R28, R45 ;  /* 0x0000002d1c367221 */ /* 0x000fe40000010000 */
[----:B------:R-:W4:Y:S01]  /*a7b0*/  MUFU.EX2 R29, R29 ;  /* 0x0000001d001d7308 */ /* 0x000f220000000800 */
[----:B-1----:R-:W-:Y:S01]  /*a7c0*/  FADD.FTZ R14, R144, R43 ;  /* 0x0000002b900e7221 */ /* 0x002fe20000010000 */
[----:B------:R-:W-:Y:S01]  /*a7d0*/  FFMA.FTZ R142, R101, R0, -R52 ;  /* 0x00000000658e7223 */ /* 0x000fe20000010834 */
[----:B------:R-:W-:Y:S01]  /*a7e0*/  ISETP.NE.AND P1, PT, R88, RZ, PT ;  /* 0x000000ff5800720c */ /* 0x000fe20003f25270 */
[----:B--2---:R-:W-:-:S04]  /*a7f0*/  FADD.FTZ R43, R143, R54 ;  /* 0x000000368f2b7221 */ /* 0x004fc80000010000 */
[----:B------:R-:W1:Y:S01]  /*a800*/  MUFU.EX2 R137, R137 ;  /* 0x0000008900897308 */ /* 0x000e620000000800 */
[----:B------:R-:W-:Y:S01]  /*a810*/  SHF.R.S32.HI R54, RZ, 0x1f, R49 ;  /* 0x0000001fff367819 */ /* 0x000fe20000011431 */
[----:B0-----:R-:W-:-:S06]  /*a820*/  FADD.FTZ R45, R27, R14 ;  /* 0x0000000e1b2d7221 */ /* 0x001fcc0000010000 */
[----:B------:R-:W0:Y:S01]  /*a830*/  MUFU.EX2 R140, R140 ;  /* 0x0000008c008c7308 */ /* 0x000e220000000800 */
[----:B------:R-:W-:Y:S01]  /*a840*/  LEA.HI R14, R54, R49, RZ, 0x7 ;  /* 0x00000031360e7211 */ /* 0x000fe200078f38ff */
[----:B---3--:R-:W-:-:S06]  /*a850*/  FADD.FTZ R54, R146, R45 ;  /* 0x0000002d92367221 */ /* 0x008fcc0000010000 */
[----:B------:R-:W2:Y:S01]  /*a860*/  MUFU.EX2 R31, R31 ;  /* 0x0000001f001f7308 */ /* 0x000ea20000000800 */
[----:B------:R-:W-:Y:S01]  /*a870*/  FFMA.FTZ R136, R103, R0, -R52 ;  /* 0x0000000067887223 */ /* 0x000fe20000010834 */
[----:B------:R-:W-:-:S06]  /*a880*/  FADD.FTZ R56, R30, R43 ;  /* 0x0000002b1e387221 */ /* 0x000fcc0000010000 */
[----:B------:R-:W3:Y:S01]  /*a890*/  MUFU.EX2 R139, R139 ;  /* 0x0000008b008b7308 */ /* 0x000ee20000000800 */
[----:B----4-:R-:W-:-:S07]  /*a8a0*/  FADD.FTZ R45, R29, R54 ;  /* 0x000000361d2d7221 */ /* 0x010fce0000010000 */
[----:B------:R-:W4:Y:S01]  /*a8b0*/  MUFU.EX2 R142, R142 ;  /* 0x0000008e008e7308 */ /* 0x000f220000000800 */
[----:B------:R-:W-:Y:S01]  /*a8c0*/  FFMA.FTZ R128, R47, R0, -R52 ;  /* 0x000000002f807223 */ /* 0x000fe20000010834 */
[----:B------:R-:W-:Y:S02]  /*a8d0*/  @!P1 VIADD R4, R4, 0x16840 ;  /* 0x0001684004049836 */ /* 0x000fe40000000000 */
[----:B-1----:R-:W-:-:S04]  /*a8e0*/  FADD.FTZ R47, R137, R56 ;  /* 0x00000038892f7221 */ /* 0x002fc80000010000 */
[----:B------:R-:W1:Y:S01]  /*a8f0*/  MUFU.EX2 R33, R33 ;  /* 0x0000002100217308 */ /* 0x000e620000000800 */
[----:B0-----:R-:W-:Y:S01]  /*a900*/  FADD.FTZ R54, R140, R45 ;  /* 0x0000002d8c367221 */ /* 0x001fe20000010000 */
[----:B------:R-:W-:Y:S01]  /*a910*/  FFMA.FTZ R138, R105, R0, -R52 ;  /* 0x00000000698a7223 */ /* 0x000fe20000010834 */
[----:B------:R-:W-:-:S05]  /*a920*/  FADD.FTZ R56, R32, R47 ;  /* 0x0000002f20387221 */ /* 0x000fca0000010000 */
[----:B------:R-:W0:Y:S01]  /*a930*/  MUFU.EX2 R133, R133 ;  /* 0x0000008500857308 */ /* 0x000e220000000800 */
[----:B------:R-:W-:Y:S01]  /*a940*/  @!P1 PRMT R4, RZ, 0x654, R4 ;  /* 0x00000654ff049816 */ /* 0x000fe20000000004 */
[----:B--2---:R-:W-:-:S06]  /*a950*/  FADD.FTZ R47, R31, R54 ;  /* 0x000000361f2f7221 */ /* 0x004fcc0000010000 */
[----:B------:R-:W2:Y:S01]  /*a960*/  MUFU.EX2 R136, R136 ;  /* 0x0000008800887308 */ /* 0x000ea20000000800 */
[-C--:B------:R-:W-:Y:S01]  /*a970*/  FFMA.FTZ R37, R53, R0.reuse, -R52 ;  /* 0x0000000035257223 */ /* 0x080fe20000010834 */
[----:B---3--:R-:W-:Y:S01]  /*a980*/  FADD.FTZ R45, R139, R56 ;  /* 0x000000388b2d7221 */ /* 0x008fe20000010000 */
[----:B------:R4:W-:Y:S05]  /*a990*/  @!P1 SYNCS.ARRIVE.TRANS64.RED.A1T0 RZ, [R4+URZ], RZ ;  /* 0x000000ff04ff99a7 */ /* 0x0009ea000810043f */
[----:B------:R-:W3:Y:S01]  /*a9a0*/  MUFU.EX2 R34, R34 ;  /* 0x0000002200227308 */ /* 0x000ee20000000800 */
[----:B------:R-:W-:Y:S01]  /*a9b0*/  FFMA.FTZ R132, R107, R0, -R52 ;  /* 0x000000006b847223 */ /* 0x000fe20000010834 */
[----:B----4-:R-:W-:-:S06]  /*a9c0*/  FADD.FTZ R4, R142, R47 ;  /* 0x0000002f8e047221 */ /* 0x010fcc0000010000 */
[----:B------:R-:W4:Y:S01]  /*a9d0*/  MUFU.EX2 R35, R35 ;  /* 0x0000002300237308 */ /* 0x000f220000000800 */
[----:B------:R-:W-:Y:S01]  /*a9e0*/  FADD.FTZ R54, R36, R45 ;  /* 0x0000002d24367221 */ /* 0x000fe20000010000 */
[----:B-1----:R-:W-:-:S06]  /*a9f0*/  FADD.FTZ R47, R33, R4 ;  /* 0x00000004212f7221 */ /* 0x002fcc0000010000 */
[----:B------:R-:W1:Y:S01]  /*aa00*/  MUFU.EX2 R135, R135 ;  /* 0x0000008700877308 */ /* 0x000e620000000800 */
[----:B------:R-:W-:-:S07]  /*aa10*/  FFMA.FTZ R39, R57, R0, -R52 ;  /* 0x0000000039277223 */ /* 0x000fce0000010834 */
[----:B------:R-:W1:Y:S01]  /*aa20*/  MUFU.EX2 R138, R138 ;  /* 0x0000008a008a7308 */ /* 0x000e620000000800 */
[----:B0-----:R-:W-:Y:S01]  /*aa30*/  FADD.FTZ R49, R133, R54 ;  /* 0x0000003685317221 */ /* 0x001fe20000010000 */
[----:B--2---:R-:W-:-:S06]  /*aa40*/  FADD.FTZ R4, R136, R47 ;  /* 0x0000002f88047221 */ /* 0x004fcc0000010000 */
[----:B------:R-:W0:Y:S01]  /*aa50*/  MUFU.EX2 R38, R38 ;  /* 0x0000002600267308 */ /* 0x000e220000000800 */
[----:B------:R-:W-:-:S07]  /*aa60*/  FFMA.FTZ R134, R109, R0, -R52 ;  /* 0x000000006d867223 */ /* 0x000fce0000010834 */
[----:B------:R-:W2:Y:S01]  /*aa70*/  MUFU.EX2 R37, R37 ;  /* 0x0000002500257308 */ /* 0x000ea20000000800 */
[----:B---3--:R-:W-:Y:S01]  /*aa80*/  FADD.FTZ R54, R34, R49 ;  /* 0x0000003122367221 */ /* 0x008fe20000010000 */
[----:B------:R-:W-:-:S06]  /*aa90*/  FFMA.FTZ R126, R5, R0, -R52 ;  /* 0x00000000057e7223 */ /* 0x000fcc0000010834 */
[----:B------:R-:W3:Y:S01]  /*aaa0*/  MUFU.EX2 R129, R129 ;  /* 0x0000008100817308 */ /* 0x000ee20000000800 */
[----:B----4-:R-:W-:Y:S01]  /*aab0*/  FADD.FTZ R5, R35, R4 ;  /* 0x0000000423057221 */ /* 0x010fe20000010000 */
[----:B------:R-:W-:-:S06]  /*aac0*/  FFMA.FTZ R41, R61, R0, -R52 ;  /* 0x000000003d297223 */ /* 0x000fcc0000010834 */
[----:B------:R-:W4:Y:S01]  /*aad0*/  MUFU.EX2 R132, R132 ;  /* 0x0000008400847308 */ /* 0x000f220000000800 */
[----:B-1----:R-:W-:Y:S01]  /*aae0*/  FADD.FTZ R47, R135, R54 ;  /* 0x00000036872f7221 */ /* 0x002fe20000010000 */
[----:B------:R-:W-:-:S06]  /*aaf0*/  FADD.FTZ R4, R138, R5 ;  /* 0x000000058a047221 */ /* 0x000fcc0000010000 */
[----:B------:R-:W1:Y:S08]  /*ab00*/  MUFU.EX2 R40, R40 ;  /* 0x0000002800287308 */ /* 0x000e700000000800 */
[----:B------:R-:W1:Y:S01]  /*ab10*/  MUFU.EX2 R39, R39 ;  /* 0x0000002700277308 */ /* 0x000e620000000800 */
[----:B0-----:R-:W-:Y:S01]  /*ab20*/  FADD.FTZ R54, R38, R47 ;  /* 0x0000002f26367221 */ /* 0x001fe20000010000 */
[----:B--2---:R-:W-:-:S06]  /*ab30*/  FADD.FTZ R47, R37, R4 ;  /* 0x00000004252f7221 */ /* 0x004fcc0000010000 */
[----:B------:R-:W0:Y:S01]  /*ab40*/  MUFU.EX2 R131, R131 ;  /* 0x0000008300837308 */ /* 0x000e220000000800 */
[----:B------:R-:W-:-:S07]  /*ab50*/  FFMA.FTZ R43, R65, R0, -R52 ;  /* 0x00000000412b7223 */ /* 0x000fce0000010834 */
[----:B------:R-:W2:Y:S01]  /*ab60*/  MUFU.EX2 R134, R134 ;  /* 0x0000008600867308 */ /* 0x000ea20000000800 */
[----:B---3--:R-:W-:Y:S01]  /*ab70*/  FADD.FTZ R49, R129, R54 ;  /* 0x0000003681317221 */ /* 0x008fe20000010000 */
[----:B----4-:R-:W-:-:S06]  /*ab80*/  FADD.FTZ R4, R132, R47 ;  /* 0x0000002f84047221 */ /* 0x010fcc0000010000 */
[----:B------:R-:W3:Y:S01]  /*ab90*/  MUFU.EX2 R42, R42 ;  /* 0x0000002a002a7308 */ /* 0x000ee20000000800 */
[----:B------:R-:W-:-:S07]  /*aba0*/  FFMA.FTZ R130, R111, R0, -R52 ;  /* 0x000000006f827223 */ /* 0x000fce0000010834 */
[----:B------:R-:W4:Y:S01]  /*abb0*/  MUFU.EX2 R41, R41 ;  /* 0x0000002900297308 */ /* 0x000f220000000800 */
[----:B-1----:R-:W-:Y:S01]  /*abc0*/  FADD.FTZ R54, R40, R49 ;  /* 0x0000003128367221 */ /* 0x002fe20000010000 */
[----:B------:R-:W-:-:S06]  /*abd0*/  FADD.FTZ R47, R39, R4 ;  /* 0x00000004272f7221 */ /* 0x000fcc0000010000 */
        /* <DEDUP_REMOVED lines=8> */
[----:B------:R-:W-:Y:S01]  /*ac60*/  F2FP.BF16.F32.PACK_AB R149, R8, R149 ;  /* 0x000000950895723e */ /* 0x000fe200000010ff */
[----:B---3--:R-:W-:-:S06]  /*ac70*/  FADD.FTZ R8, R42, R49 ;  /* 0x000000312a087221 */ /* 0x008fcc0000010000 */
[----:B------:R-:W3:Y:S01]  /*ac80*/  MUFU.EX2 R127, R127 ;  /* 0x0000007f007f7308 */ /* 0x000ee20000000800 */
[----:B----4-:R-:W-:-:S07]  /*ac90*/  FADD.FTZ R47, R41, R4 ;  /* 0x00000004292f7221 */ /* 0x010fce0000010000 */
[----:B------:R-:W4:Y:S01]  /*aca0*/  MUFU.EX2 R130, R130 ;  /* 0x0000008200827308 */ /* 0x000f220000000800 */
[----:B------:R-:W-:Y:S01]  /*acb0*/  FFMA.FTZ R73, R73, R0, -R52 ;  /* 0x0000000049497223 */ /* 0x000fe20000010834 */
[----:B-1----:R-:W-:-:S06]  /*acc0*/  FADD.FTZ R49, R125, R8 ;  /* 0x000000087d317221 */ /* 0x002fcc0000010000 */
[----:B------:R-:W1:Y:S01]  /*acd0*/  MUFU.EX2 R46, R46 ;  /* 0x0000002e002e7308 */ /* 0x000e620000000800 */
[----:B------:R-:W-:-:S07]  /*ace0*/  FADD.FTZ R4, R128, R47 ;  /* 0x0000002f80047221 */ /* 0x000fce0000010000 */
        /* <DEDUP_REMOVED lines=13> */
[----:B------:R-:W1:Y:S08]  /*adc0*/  MUFU.EX2 R123, R123 ;  /* 0x0000007b007b7308 */ /* 0x000e700000000800 */
[----:B------:R-:W1:Y:S01]  /*add0*/  MUFU.EX2 R126, R126 ;  /* 0x0000007e007e7308 */ /* 0x000e620000000800 */
[----:B------:R-:W-:Y:S01]  /*ade0*/  FFMA.FTZ R81, R81, R0, -R52 ;  /* 0x0000000051517223 */ /* 0x000fe20000010834 */
[----:B0-----:R-:W-:Y:S01]  /*adf0*/  FADD.FTZ R49, R121, R8 ;  /* 0x0000000879317221 */ /* 0x001fe20000010000 */
[----:B------:R-:W-:-:S05]  /*ae00*/  SHF.R.S32.HI R14, RZ, 0x7, R14 ;  /* 0x00000007ff0e7819 */ /* 0x000fca000001140e */
[----:B------:R-:W0:Y:S01]  /*ae10*/  MUFU.EX2 R77, R77 ;  /* 0x0000004d004d7308 */ /* 0x000e220000000800 */
[----:B--2---:R-:W-:Y:S01]  /*ae20*/  FADD.FTZ R4, R124, R47 ;  /* 0x0000002f7c047221 */ /* 0x004fe20000010000 */
[----:B------:R-:W-:Y:S01]  /*ae30*/  FFMA.FTZ R15, R15, R0, -R52 ;  /* 0x000000000f0f7223 */ /* 0x000fe20000010834 */
[----:B---3--:R-:W-:Y:S01]  /*ae40*/  FADD.FTZ R8, R48, R49 ;  /* 0x0000003130087221 */ /* 0x008fe20000010000 */
[----:B------:R-:W-:-:S04]  /*ae50*/  VIMNMX R53, RZ, R14, !PT ;  /* 0x0000000eff357248 */ /* 0x000fc80007fe0100 */
[----:B------:R-:W2:Y:S01]  /*ae60*/  MUFU.EX2 R55, R55 ;  /* 0x0000003700377308 */ /* 0x000ea20000000800 */
[----:B----4-:R-:W-:Y:S01]  /*ae70*/  FADD.FTZ R47, R5, R4 ;  /* 0x00000004052f7221 */ /* 0x010fe20000010000 */
[----:B------:R-:W-:Y:S01]  /*ae80*/  FFMA.FTZ R52, R85, R0, -R52 ;  /* 0x0000000055347223 */ /* 0x000fe20000010834 */
[----:B-1----:R-:W-:-:S05]  /*ae90*/  FADD.FTZ R49, R123, R8 ;  /* 0x000000087b317221 */ /* 0x002fca0000010000 */
[----:B------:R-:W1:Y:S01]  /*aea0*/  MUFU.EX2 R120, R81 ;  /* 0x0000005100787308 */ /* 0x000e620000000800 */
[----:B------:R-:W-:Y:S01]  /*aeb0*/  FADD.FTZ R8, R126, R47 ;  /* 0x0000002f7e087221 */ /* 0x000fe20000010000 */
[----:B------:R-:W-:Y:S01]  /*aec0*/  VIADD R152, R152, 0xfffffffe ;  /* 0xfffffffe98987836 */ /* 0x000fe20000000000 */
[----:B------:R3:W-:Y:S05]  /*aed0*/  STL [R1+0x14], R53 ;  /* 0x0000143501007387 */ /* 0x0007ea0000100800 */
[----:B------:R-:W4:Y:S01]  /*aee0*/  MUFU.EX2 R15, R15 ;  /* 0x0000000f000f7308 */ /* 0x000f220000000800 */
[----:B0-----:R-:W-:Y:S01]  /*aef0*/  FADD.FTZ R8, R77, R8 ;  /* 0x000000084d087221 */ /* 0x001fe20000010000 */
[----:B------:R-:W-:-:S02]  /*af00*/  ISETP.GE.AND P2, PT, R152, R53, PT ;  /* 0x000000359800720c */ /* 0x000fc40003f46270 */
[----:B------:R-:W-:-:S04]  /*af10*/  F2FP.BF16.F32.PACK_AB R148, R21, R148 ;  /* 0x000000941594723e */ /* 0x000fc800000010ff */
[----:B------:R-:W0:Y:S01]  /*af20*/  MUFU.EX2 R50, R50 ;  /* 0x0000003200327308 */ /* 0x000e220000000800 */
[----:B--2---:R-:W-:-:S07]  /*af30*/  FADD.FTZ R21, R55, R8 ;  /* 0x0000000837157221 */ /* 0x004fce0000010000 */
[----:B------:R-:W2:Y:S01]  /*af40*/  MUFU.EX2 R52, R52 ;  /* 0x0000003400347308 */ /* 0x000ea20000000800 */
[----:B-1----:R-:W-:Y:S01]  /*af50*/  FADD.FTZ R8, R120, R21 ;  /* 0x0000001578087221 */ /* 0x002fe20000010000 */
[----:B------:R-:W-:Y:S01]  /*af60*/  F2FP.BF16.F32.PACK_AB R124, R5, R124 ;  /* 0x0000007c057c723e */ /* 0x000fe200000010ff */
[----:B------:R-:W-:Y:S02]  /*af70*/  IMAD.MOV.U32 R119, RZ, RZ, RZ ;  /* 0x000000ffff777224 */ /* 0x000fe400078e00ff */
[----:B----4-:R-:W-:Y:S01]  /*af80*/  FADD.FTZ R5, R15, R8 ;  /* 0x000000080f057221 */ /* 0x010fe20000010000 */
[----:B------:R-:W-:Y:S01]  /*af90*/  F2FP.BF16.F32.PACK_AB R151, R20, R151 ;  /* 0x000000971497723e */ /* 0x000fe200000010ff */
[----:B------:R-:W-:Y:S01]  /*afa0*/  IMAD.MOV.U32 R118, RZ, RZ, R119 ;  /* 0x000000ffff767224 */ /* 0x000fe200078e0077 */
[----:B------:R-:W-:Y:S01]  /*afb0*/  F2FP.BF16.F32.PACK_AB R145, R24, R145 ;  /* 0x000000911891723e */ /* 0x000fe200000010ff */
[----:B0-----:R-:W-:Y:S01]  /*afc0*/  FADD.FTZ R4, R50, R49 ;  /* 0x0000003132047221 */ /* 0x001fe20000010000 */
[----:B------:R-:W-:Y:S01]  /*afd0*/  F2FP.BF16.F32.PACK_AB R147, R26, R147 ;  /* 0x000000931a93723e */ /* 0x000fe200000010ff */
[--C-:B------:R-:W-:Y:S01]  /*afe0*/  IMAD.MOV.U32 R117, RZ, RZ, R119.reuse ;  /* 0x000000ffff757224 */ /* 0x100fe200078e0077 */
[----:B------:R-:W-:Y:S01]  /*aff0*/  F2FP.BF16.F32.PACK_AB R141, R28, R141 ;  /* 0x0000008d1c8d723e */ /* 0x000fe200000010ff */
[--C-:B------:R-:W-:Y:S01]  /*b000*/  IMAD.MOV.U32 R116, RZ, RZ, R119.reuse ;  /* 0x000000ffff747224 */ /* 0x100fe200078e0077 */
[----:B------:R-:W-:Y:S01]  /*b010*/  F2FP.BF16.F32.PACK_AB R143, R30, R143 ;  /* 0x0000008f1e8f723e */ /* 0x000fe200000010ff */
[----:B------:R-:W-:Y:S01]  /*b020*/  IMAD.MOV.U32 R115, RZ, RZ, R119 ;  /* 0x000000ffff737224 */ /* 0x000fe200078e0077 */
[----:B------:R-:W-:Y:S01]  /*b030*/  F2FP.BF16.F32.PACK_AB R137, R32, R137 ;  /* 0x000000892089723e */ /* 0x000fe200000010ff */
[----:B--2---:R-:W-:Y:S01]  /*b040*/  FADD.FTZ R5, R52, R5 ;  /* 0x0000000534057221 */ /* 0x004fe20000010000 */
        /* <DEDUP_REMOVED lines=49> */
[----:B------:R-:W-:Y:S01]  /*b360*/  IMAD.MOV.U32 R88, RZ, RZ, R119 ;  /* 0x000000ffff587224 */ /* 0x000fe200078e0077 */
[----:B---3--:R-:W-:Y:S06]  /*b370*/  @!P2 BRA `(.L_x_12481) ;  /* 0x000000280048a947 */ /* 0x008fec0003800000 */
        /* <DEDUP_REMOVED lines=19> */
[----:B------:R-:W-:-:S07]  /*b4b0*/  CS2R R88, SRZ ;  /* 0x0000000000587805 */ /* 0x000fce000001ff00 */
.L_x_12491:
        /* <DEDUP_REMOVED lines=10> */
.L_x_12483:
[----:B------:R-:W-:Y:S01]  /*b560*/  IMAD R0, R18, 0x8, R2 ;  /* 0x0000000812007824 */ /* 0x000fe200078e0202 */
[----:B------:R-:W-:-:S04]  /*b570*/  SHF.L.U32 R3, R23, 0x1f, RZ ;  /* 0x0000001f17037819 */ /* 0x000fc800000006ff */
[----:B------:R0:W1:Y:S01]  /*b580*/  SYNCS.PHASECHK.TRANS64.TRYWAIT P3, [R0+URZ+0x16830], R3 ;  /* 0x01683003000075a7 */ /* 0x000062000806017f */
[----:B------:R-:W-:Y:S05]  /*b590*/  @!P0 BRA `(.L_x_12484) ;  /* 0x0000000000048947 */ /* 0x000fea0003800000 */
[----:B------:R-:W-:Y:S01]  /*b5a0*/  BPT.TRAP 0x1 ;  /* 0x000000040000795c */ /* 0x000fe20000300000 */
.L_x_12484:
[----:B------:R-:W-:Y:S04]  /*b5b0*/  BSSY B0, `(.L_x_12482) ;  /* 0x0000004000007945 */ /* 0x000fe80003800000 */
[----:B-1----:R-:W-:Y:S05]  /*b5c0*/  @P3 BRA `(.L_x_12485) ;  /* 0x0000000000083947 */ /* 0x002fea0003800000 */
[----:B------:R-:W1:Y:S02]  /*b5d0*/  SYNCS.PHASECHK.TRANS64.TRYWAIT P3, [R0+URZ+0x16830], R3 ;  /* 0x01683003000075a7 */ /* 0x000e64000806017f */
[----:B-1----:R-:W-:Y:S05]  /*b5e0*/  @!P3 BRA `(.L_x_12486) ;  /* 0x000000c000dcb947 */ /* 0x002fea0003800000 */
.L_x_12485:
[----:B------:R-:W-:Y:S05]  /*b5f0*/  BSYNC B0 ;  /* 0x0000000000007941 */ /* 0x000fea0003800000 */
.L_x_12482:
[----:B01----:R-:W2:Y:S01]  /*b600*/  LDL R3, [R1+0xc] ;  /* 0x00000c0001037983 */ /* 0x003ea20000100800 */
[----:B------:R-:W-:Y:S01]  /*b610*/  IMAD.MOV.U32 R21, RZ, RZ, 0x40000040 ;  /* 0x40000040ff157424 */ /* 0x000fe200078e00ff */
[----:B------:R-:W-:Y:S05]  /*b620*/  WARPSYNC.ALL ;  /* 0x0000000000007948 */ /* 0x000fea0003800000 */
[----:B------:R-:W-:Y:S01]  /*b630*/  R2UR UR15, R21 ;  /* 0x00000000150f72ca */ /* 0x000fe200000e0000 */
[----:B------:R-:W0:Y:S01]  /*b640*/  S2R R0, SR_TID.X ;  /* 0x0000000000007919 */ /* 0x000e220000002100 */
[----:B------:R-:W-:Y:S01]  /*b650*/  IMAD.MOV.U32 R27, RZ, RZ, 0x40000040 ;  /* 0x40000040ff1b7424 */ /* 0x000fe200078e00ff */
[----:B------:R-:W-:Y:S01]  /*b660*/  R2UR UR4, R6 ;  /* 0x00000000060472ca */ /* 0x000fe200000e0000 */
[----:B------:R-:W-:Y:S01]  /*b670*/  IMAD.MOV.U32 R25, RZ, RZ, 0x40000040 ;  /* 0x40000040ff197424 */ /* 0x000fe200078e00ff */
[----:B------:R-:W-:-:S02]  /*b680*/  R2UR UR5, R7 ;  /* 0x00000000070572ca */ /* 0x000fc400000e0000 */
[----:B0-----:R-:W-:-:S05]  /*b690*/  SHF.R.U32.HI R0, RZ, 0x7, R0 ;  /* 0x00000007ff007819 */ /* 0x001fca0000011600 */
[----:B------:R-:W-:Y:S01]  /*b6a0*/  VIADD R0, R0, 0x8 ;  /* 0x0000000800007836 */ /* 0x000fe20000000000 */
[----:B------:R-:W-:Y:S02]  /*b6b0*/  R2UR UR7, R27 ;  /* 0x000000001b0772ca */ /* 0x000fe400000e0000 */
[----:B------:R-:W-:Y:S02]  /*b6c0*/  R2UR UR11, R25 ;  /* 0x00000000190b72ca */ /* 0x000fe400000e0000 */
[----:B------:R-:W-:Y:S01]  /*b6d0*/  R2UR UR19, R27 ;  /* 0x000000001b1372ca */ /* 0x000fe200000e0000 */
[----:B------:R0:W-:Y:S01]  /*b6e0*/  BAR.SYNC.DEFER_BLOCKING R0, 0x100 ;  /* 0x000400000000751d */ /* 0x0001e20000010000 */
[----:B--2---:R-:W-:-:S04]  /*b6f0*/  IMAD R26, R18, 0x400, R3 ;  /* 0x00000400121a7824 */ /* 0x004fc800078e0203 */
[----:B------:R-:W-:-:S05]  /*b700*/  VIADD R20, R26, 0x4 ;  /* 0x000000041a147836 */ /* 0x000fca0000000000 */
[----:B------:R-:W-:Y:S02]  /*b710*/  R2UR UR14, R20 ;  /* 0x00000000140e72ca */ /* 0x000fe400000e0000 */
[----:B------:R-:W2:Y:S01]  /*b720*/  LDL.64 R20, [R1] ;  /* 0x0000000001147983 */ /* 0x000ea20000100a00 */
[C---:B------:R-:W-:Y:S01]  /*b730*/  R2UR UR6, R26.reuse ;  /* 0x000000001a0672ca */ /* 0x040fe200000e0000 */
[C---:B------:R-:W-:Y:S02]  /*b740*/  VIADD R24, R26.reuse, 0x2 ;  /* 0x000000021a187836 */ /* 0x040fe40000000000 */
[----:B------:R-:W-:-:S03]  /*b750*/  VIADD R26, R26, 0x6 ;  /* 0x000000061a1a7836 */ /* 0x000fc60000000000 */
[----:B------:R-:W-:Y:S02]  /*b760*/  R2UR UR10, R24 ;  /* 0x00000000180a72ca */ /* 0x000fe400000e0000 */
[----:B------:R-:W-:Y:S02]  /*b770*/  R2UR UR18, R26 ;  /* 0x000000001a1272ca */ /* 0x000fe400000e0000 */
[----:B------:R-:W-:-:S06]  /*b780*/  WARPGROUP.ARRIVE ;  /* 0x00000000000079c5 */ /* 0x000fcc0000000000 */
[----:B------:R-:W-:Y:S01]  /*b790*/  HGMMA.64x128x16.F32.BF16 R24, gdesc[UR4], RZ, !UPT, gsb0 ;  /* 0x01e00000041879f0 */ /* 0x000fe2000c0018ff */
[----:B------:R-:W-:Y:S02]  /*b7a0*/  R2UR UR12, R12 ;  /* 0x000000000c0c72ca */ /* 0x000fe400000e0000 */
[----:B------:R-:W-:Y:S01]  /*b7b0*/  R2UR UR13, R13 ;  /* 0x000000000d0d72ca */ /* 0x000fe200000e0000 */
[----:B------:R-:W-:Y:S02]  /*b7c0*/  WARPGROUP.DEPBAR.LE gsb0, 0x0 ;  /* 0x00008000000079c5 */ /* 0x000fe40000010000 */
[----:B------:R-:W-:Y:S01]  /*b7d0*/  WARPGROUP.ARRIVE ;  /* 0x00000000000079c5 */ /* 0x000fe20000000000 */
[----:B--2---:R-:W-:Y:S02]  /*b7e0*/  R2UR UR8, R20 ;  /* 0x00000000140872ca */ /* 0x004fe400000e0000 */
[----:B------:R-:W-:-:S13]  /*b7f0*/  R2UR UR9, R21 ;  /* 0x00000000150972ca */ /* 0x000fda00000e0000 */
        /* <DEDUP_REMOVED lines=13> */
.L_x_12488:
[----:B------:R-:W-:Y:S01]  /*b8d0*/  SHF.L.U32 R0, R8, 0x1f, RZ ;  /* 0x0000001f08007819 */ /* 0x000fe200000006ff */
[----:B------:R-:W-:-:S04]  /*b8e0*/  IMAD R3, R154, 0x8, R2 ;  /* 0x000000089a037824 */ /* 0x000fc800078e0202 */
[----:B------:R0:W1:Y:S01]  /*b8f0*/  SYNCS.PHASECHK.TRANS64.TRYWAIT P2, [R3+URZ+0x16850], R0 ;  /* 0x01685000030075a7 */ /* 0x000062000804017f */
[----:B------:R-:W-:Y:S05]  /*b900*/  @!P0 BRA `(.L_x_12489) ;  /* 0x0000000000048947 */ /* 0x000fea0003800000 */
[----:B------:R-:W-:Y:S01]  /*b910*/  BPT.TRAP 0x1 ;  /* 0x000000040000795c */ /* 0x000fe20000300000 */
.L_x_12489:
[----:B-1----:R-:W-:Y:S05]  /*b920*/  @P2 BRA `(.L_x_12487) ;  /* 0x0000000000082947 */ /* 0x002fea0003800000 */
[----:B------:R-:W1:Y:S02]  /*b930*/  SYNCS.PHASECHK.TRANS64.TRYWAIT P2, [R3+URZ+0x16850], R0 ;  /* 0x01685000030075a7 */ /* 0x000e64000804017f */
[----:B-1----:R-:W-:Y:S05]  /*b940*/  @!P2 BRA `(.L_x_12490) ;  /* 0x000000c00018a947 */ /* 0x002fea0003800000 */
.L_x_12487:
[----:B01----:R-:W-:Y:S01]  /*b950*/  VIADD R0, R2, 0x400 ;  /* 0x0000040002007836 */ /* 0x003fe20000000000 */
[----:B------:R-:W2:Y:S01]  /*b960*/  LDL R3, [R1+0x28] ;  /* 0x0000280001037983 */ /* 0x000ea20000100800 */
[----:B------:R-:W-:Y:S01]  /*b970*/  IMAD.MOV.U32 R9, RZ, RZ, 0x40000040 ;  /* 0x40000040ff097424 */ /* 0x000fe200078e00ff */
[----:B------:R-:W-:Y:S05]  /*b980*/  WARPSYNC.ALL ;  /* 0x0000000000007948 */ /* 0x000fea0003800000 */
[----:B------:R-:W-:Y:S01]  /*b990*/  SHF.R.U32.HI R0, RZ, 0x4, R0 ;  /* 0x00000004ff007819 */ /* 0x000fe20000011600 */
[----:B------:R-:W-:Y:S01]  /*b9a0*/  WARPGROUP.ARRIVE ;  /* 0x00000000000079c5 */ /* 0x000fe20000000000 */
[----:B------:R-:W-:Y:S01]  /*b9b0*/  R2UR UR7, R9 ;  /* 0x00000000090772ca */ /* 0x000fe200000e0000 */
[----:B------:R-:W-:Y:S01]  /*b9c0*/  IMAD.MOV.U32 R21, RZ, RZ, 0x40000040 ;  /* 0x40000040ff157424 */ /* 0x000fe200078e00ff */
[----:B------:R-:W-:Y:S01]  /*b9d0*/  LOP3.LUT R0, R0, 0x3fff, RZ, 0xc0, !PT ;  /* 0x00003fff00007812 */ /* 0x000fe200078ec0ff */
[----:B------:R-:W-:-:S04]  /*b9e0*/  ULDC UR4, c[0x0][0x988] ;  /* 0x0002620000047ab9 */ /* 0x000fc80000000800 */
[----:B------:R-:W-:-:S05]  /*b9f0*/  IMAD R8, R154, 0x400, R0 ;  /* 0x000004009a087824 */ /* 0x000fca00078e0200 */
[----:B------:R-:W-:-:S13]  /*ba00*/  R2UR UR6, R8 ;  /* 0x00000000080672ca */ /* 0x000fda00000e0000 */
[----:B------:R-:W-:Y:S03]  /*ba10*/  HGMMA.64x64x16.F32.BF16 R88, R148, gdesc[UR4].tnspB, R88, gsb0 ;  /* 0x40e0000494587df0 */ /* 0x000fe60008001858 */
[----:B------:R-:W-:Y:S02]  /*ba20*/  WARPGROUP.DEPBAR.LE gsb0, 0x0 ;  /* 0x00008000000079c5 */ /* 0x000fe40000010000 */
[----:B------:R-:W3:Y:S04]  /*ba30*/  LDL R149, [R1+0x18] ;  /* 0x0000180001957983 */ /* 0x000ee80000100800 */
[----:B------:R-:W3:Y:S04]  /*ba40*/  LDL R150, [R1+0x10] ;  /* 0x0000100001967983 */ /* 0x000ee80000100800 */
[----:B------:R-:W4:Y:S01]  /*ba50*/  LDL R151, [R1+0x24] ;  /* 0x0000240001977983 */ /* 0x000f220000100800 */
[----:B------:R-:W-:Y:S01]  /*ba60*/  IMAD.MOV.U32 R0, RZ, RZ, -0x80 ;  /* 0xffffff80ff007424 */ /* 0x000fe200078e00ff */
[----:B------:R-:W-:Y:S01]  /*ba70*/  R2UR UR7, R21 ;  /* 0x00000000150772ca */ /* 0x000fe200000e0000 */
[----:B------:R-:W-:Y:S01]  /*ba80*/  VIADD R20, R8, 0x80 ;  /* 0x0000008008147836 */ /* 0x000fe20000000000 */
[----:B------:R-:W-:Y:S01]  /*ba90*/  WARPGROUP.ARRIVE ;  /* 0x00000000000079c5 */ /* 0x000fe20000000000 */
[----:B------:R-:W-:-:S02]  /*baa0*/  IMAD R0, R152, R0, 0x1 ;  /* 0x0000000198007424 */ /* 0x000fc400078e0200 */
[----:B------:R-:W-:Y:S01]  /*bab0*/  IMAD.MOV.U32 R21, RZ, RZ, 0x40000040 ;  /* 0x40000040ff157424 */ /* 0x000fe200078e00ff */
[----:B------:R-:W-:Y:S01]  /*bac0*/  R2UR UR6, R20 ;  /* 0x00000000140672ca */ /* 0x000fe200000e0000 */
[----:B------:R-:W-:Y:S02]  /*bad0*/  IMAD R0, R153, 0xc0, R0 ;  /* 0x000000c099007824 */ /* 0x000fe400078e0200 */
[----:B------:R-:W-:-:S10]  /*bae0*/  VIADD R20, R8, 0x100 ;  /* 0x0000010008147836 */ /* 0x000fd40000000000 */
        /* <DEDUP_REMOVED lines=15> */
[----:B------:R-:W-:Y:S02]  /*bbe0*/  R2UR UR7, R21 ;  /* 0x00000000150772ca */ /* 0x000fe400000e0000 */
[----:B------:R-:W-:Y:S01]  /*bbf0*/  R2UR UR6, R20 ;  /* 0x00000000140672ca */ /* 0x000fe200000e0000 */
[----:B------:R-:W-:Y:S02]  /*bc00*/  WARPGROUP.DEPBAR.LE gsb0, 0x0 ;  /* 0x00008000000079c5 */ /* 0x000fe40000010000 */
[----:B------:R-:W-:-:S10]  /*bc10*/  WARPGROUP.ARRIVE ;  /* 0x00000000000079c5 */ /* 0x000fd40000000000 */
[----:B------:R-:W-:Y:S01]  /*bc20*/  HGMMA.64x64x16.F32.BF16 R88, R132, gdesc[UR4].tnspB, R88, gsb0 ;  /* 0x40e0000484587df0 */ /* 0x000fe20008001858 */
[----:B---3--:R-:W-:-:S05]  /*bc30*/  IADD3 R0, -R150, R0, R149 ;  /* 0x0000000096007210 */ /* 0x008fca0007ffe195 */
[----:B----4-:R-:W-:-:S04]  /*bc40*/  IMAD R0, R151, -0x2, R0 ;  /* 0xfffffffe97007824 */ /* 0x010fc800078e0200 */
[----:B--2---:R-:W-:-:S05]  /*bc50*/  IMAD.IADD R9, R3, 0x1, R0 ;  /* 0x0000000103097824 */ /* 0x004fca00078e0200 */
        /* <DEDUP_REMOVED lines=23> */
[----:B------:R-:W-:Y:S01]  /*bdd0*/  FMNMX.FTZ R0, R36, R0, !PT ;  /* 0x0000000024007209 */ /* 0x000fe20007810000 */
[----:B------:R-:W-:-:S02]  /*bde0*/  WARPGROUP.DEPBAR.LE gsb0, 0x0 ;  /* 0x00008000000079c5 */ /* 0x000fc40000010000 */
[----:B------:R-:W-:Y:S01]  /*bdf0*/  ISETP.GT.AND P3, PT, R9, 0x21, PT ;  /* 0x000000210900780c */ /* 0x000fe20003f64270 */
[----:B------:R-:W-:Y:S01]  /*be00*/  WARPGROUP.ARRIVE ;  /* 0x00000000000079c5 */ /* 0x000fe20000000000 */
        /* <DEDUP_REMOVED lines=74> */
[----:B------:R-:W-:Y:S01]  /*c2b0*/  FSEL R26, R26, -INF , P3 ;  /* 0xff8000001a1a7808 */ /* 0x000fe20001800000 */
[----:B------:R-:W0:Y:S01]  /*c2c0*/  SHFL.BFLY PT, R3, R0, 0x2, 0x1f ;  /* 0x0c401f0000037f89 */ /* 0x000e2200000e0000 */
[----:B------:R-:W-:Y:S02]  /*c2d0*/  ISETP.GT.AND P3, PT, R9, 0x8, PT ;  /* 0x000000080900780c */ /* 0x000fe40003f64270 */
        /* <DEDUP_REMOVED lines=8> */
[----:B------:R-:W-:Y:S02]  /*c360*/  FSEL R35, R35, -INF , P4 ;  /* 0xff80000023237808 */ /* 0x000fe40002000000 */
[C---:B------:R-:W-:Y:S02]  /*c370*/  ISETP.GT.AND P4, PT, R9.reuse, 0x19, PT ;  /* 0x000000190900780c */ /* 0x040fe40003f84270 */
[----:B------:R-:W-:Y:S02]  /*c380*/  FSEL R38, R38, -INF , P3 ;  /* 0xff80000026267808 */ /* 0x000fe40001800000 */
[----:B0-----:R-:W-:Y:S02]  /*c390*/  FMNMX.FTZ R3, R0, R3, !PT ;  /* 0x0000000300037209 */ /* 0x001fe40007810000 */
[----:B------:R-:W-:Y:S02]  /*c3a0*/  ISETP.GT.AND P3, PT, R9, 0x20, PT ;  /* 0x000000200900780c */ /* 0x000fe40003f64270 */
[----:B------:R-:W-:Y:S01]  /*c3b0*/  FSEL R39, R39, -INF , P4 ;  /* 0xff80000027277808 */ /* 0x000fe20002000000 */
[----:B------:R-:W0:Y:S01]  /*c3c0*/  SHFL.BFLY PT, R0, R3, 0x1, 0x1f ;  /* 0x0c201f0003007f89 */ /* 0x000e2200000e0000 */
        /* <DEDUP_REMOVED lines=12> */
[----:B0-----:R-:W-:Y:S01]  /*c490*/  FMNMX.FTZ R3, R3, R0, !PT ;  /* 0x0000000003037209 */ /* 0x001fe20007810000 */
[----:B------:R-:W-:Y:S01]  /*c4a0*/  IMAD.U32 R0, RZ, RZ, UR4 ;  /* 0x00000004ff007e24 */ /* 0x000fe2000f8e00ff */
[----:B------:R-:W-:-:S02]  /*c4b0*/  ISETP.GT.AND P4, PT, R9, 0x39, PT ;  /* 0x000000390900780c */ /* 0x000fc40003f84270 */
[C---:B------:R-:W-:Y:S01]  /*c4c0*/  FSETP.NEU.FTZ.AND P2, PT, R3.reuse, -INF , PT ;  /* 0xff8000000300780b */ /* 0x040fe20003f5d000 */
[-C--:B------:R-:W-:Y:S01]  /*c4d0*/  FMUL.FTZ R21, R3, R0.reuse ;  /* 0x0000000003157220 */ /* 0x080fe20000410000 */
[----:B------:R-:W-:Y:S02]  /*c4e0*/  FSEL R54, R54, -INF , P3 ;  /* 0xff80000036367808 */ /* 0x000fe40001800000 */
[----:B------:R-:W-:Y:S02]  /*c4f0*/  ISETP.GT.AND P3, PT, R9, 0x40, PT ;  /* 0x000000400900780c */ /* 0x000fe40003f64270 */
[----:B------:R-:W-:Y:S02]  /*c500*/  FSEL R21, R21, RZ, P2 ;  /* 0x000000ff15157208 */ /* 0x000fe40001000000 */
[----:B------:R-:W-:Y:S02]  /*c510*/  FSEL R55, R55, -INF , P4 ;  /* 0xff80000037377808 */ /* 0x000fe40002000000 */
[----:B------:R-:W-:Y:S01]  /*c520*/  ISETP.GT.AND P4, PT, R9, 0x41, PT ;  /* 0x000000410900780c */ /* 0x000fe20003f84270 */
        /* <DEDUP_REMOVED lines=21> */
[----:B------:R-:W-:Y:S01]  /*c680*/  MUFU.EX2 R28, R37 ;  /* 0x00000025001c7308 */ /* 0x000fe20000000800 */
[----:B------:R-:W-:Y:S01]  /*c690*/  FMNMX.FTZ R29, R35, R29, !PT ;  /* 0x0000001d231d7209 */ /* 0x000fe20007810000 */
[-CC-:B------:R-:W-:Y:S01]  /*c6a0*/  FFMA.FTZ R48, R65, R0.reuse, -R21.reuse ;  /* 0x0000000041307223 */ /* 0x180fe20000010815 */
[----:B------:R-:W-:Y:S01]  /*c6b0*/  FSEL R62, R62, -INF , P3 ;  /* 0xff8000003e3e7808 */ /* 0x000fe20001800000 */
[-CC-:B------:R-:W-:Y:S01]  /*c6c0*/  FFMA.FTZ R49, R49, R0.reuse, -R21.reuse ;  /* 0x0000000031317223 */ /* 0x180fe20000010815 */
        /* <DEDUP_REMOVED lines=27> */
[----:B------:R0:W-:Y:S01]  /*c880*/  MUFU.EX2 R32, R45 ;  /* 0x0000002d00207308 */ /* 0x0001e20000000800 */
[----:B------:R-:W-:Y:S01]  /*c890*/  FMNMX.FTZ R33, R51, R33, !PT ;  /* 0x0000002133217209 */ /* 0x000fe20007810000 */
[----:B------:R-:W-:Y:S01]  /*c8a0*/  FFMA.FTZ R84, R84, R0, -R21 ;  /* 0x0000000054547223 */ /* 0x000fe20000010815 */
[----:B------:R-:W-:-:S02]  /*c8b0*/  FSEL R70, R70, -INF , P3 ;  /* 0xff80000046467808 */ /* 0x000fc40001800000 */
[----:B------:R-:W-:Y:S02]  /*c8c0*/  FMNMX.FTZ R33, R54, R33, !PT ;  /* 0x0000002136217209 */ /* 0x000fe40007810000 */
[----:B------:R-:W-:Y:S01]  /*c8d0*/  ISETP.GT.AND P3, PT, R9, 0x60, PT ;  /* 0x000000600900780c */ /* 0x000fe20003f64270 */
[----:B------:R-:W-:Y:S01]  /*c8e0*/  MUFU.EX2 R24, R24 ;  /* 0x0000001800187308 */ /* 0x000fe20000000800 */
[----:B------:R-:W-:Y:S01]  /*c8f0*/  FMNMX.FTZ R33, R55, R33, !PT ;  /* 0x0000002137217209 */ /* 0x000fe20007810000 */
[----:B0-----:R-:W-:Y:S01]  /*c900*/  FFMA.FTZ R45, R64, R0, -R21 ;  /* 0x00000000402d7223 */ /* 0x001fe20000010815 */
[----:B------:R-:W-:Y:S02]  /*c910*/  FSEL R71, R71, -INF , P4 ;  /* 0xff80000047477808 */ /* 0x000fe40002000000 */
[----:B------:R-:W-:Y:S02]  /*c920*/  FMNMX.FTZ R36, R58, R33, !PT ;  /* 0x000000213a247209 */ /* 0x000fe40007810000 */
[----:B------:R-:W-:Y:S01]  /*c930*/  ISETP.GT.AND P4, PT, R9, 0x61, PT ;  /* 0x000000610900780c */ /* 0x000fe20003f84270 */
[----:B------:R0:W-:Y:S01]  /*c940*/  MUFU.EX2 R33, R49 ;  /* 0x0000003100217308 */ /* 0x0001e20000000800 */
[----:B------:R-:W-:-:S02]  /*c950*/  FMNMX.FTZ R36, R59, R36, !PT ;  /* 0x000000243b247209 */ /* 0x000fc40007810000 */
[----:B------:R-:W-:Y:S02]  /*c960*/  FSEL R74, R74, -INF , P3 ;  /* 0xff8000004a4a7808 */ /* 0x000fe40001800000 */
[----:B------:R-:W-:Y:S02]  /*c970*/  FMNMX.FTZ R36, R62, R36, !PT ;  /* 0x000000243e247209 */ /* 0x000fe40007810000 */
[----:B------:R-:W-:Y:S01]  /*c980*/  ISETP.GT.AND P3, PT, R9, 0x68, PT ;  /* 0x000000680900780c */ /* 0x000fe20003f64270 */
[----:B------:R-:W-:Y:S01]  /*c990*/  MUFU.EX2 R144, R144 ;  /* 0x0000009000907308 */ /* 0x000fe20000000800 */
[----:B------:R-:W-:Y:S01]  /*c9a0*/  FMNMX.FTZ R36, R63, R36, !PT ;  /* 0x000000243f247209 */ /* 0x000fe20007810000 */
[----:B0-----:R-:W-:Y:S01]  /*c9b0*/  FFMA.FTZ R49, R68, R0, -R21 ;  /* 0x0000000044317223 */ /* 0x001fe20000010815 */
[----:B------:R-:W-:Y:S01]  /*c9c0*/  FSEL R75, R75, -INF , P4 ;  /* 0xff8000004b4b7808 */ /* 0x000fe20002000000 */
[----:B------:R-:W0:Y:S01]  /*c9d0*/  S2R R68, SR_TID.X ;  /* 0x0000000000447919 */ /* 0x000e220000002100 */
[----:B------:R-:W-:-:S02]  /*c9e0*/  FMNMX.FTZ R36, R66, R36, !PT ;  /* 0x0000002442247209 */ /* 0x000fc40007810000 */
[----:B------:R-:W-:Y:S01]  /*c9f0*/  ISETP.GT.AND P4, PT, R9, 0x69, PT ;  /* 0x000000690900780c */ /* 0x000fe20003f84270 */
[----:B------:R-:W-:Y:S01]  /*ca00*/  MUFU.EX2 R25, R25 ;  /* 0x0000001900197308 */ /* 0x000fe20000000800 */
[----:B------:R-:W-:Y:S02]  /*ca10*/  FMNMX.FTZ R36, R67, R36, !PT ;  /* 0x0000002443247209 */ /* 0x000fe40007810000 */
[----:B------:R-:W-:Y:S02]  /*ca20*/  FSEL R78, R78, -INF , P3 ;  /* 0xff8000004e4e7808 */ /* 0x000fe40001800000 */
[----:B------:R-:W-:Y:S02]  /*ca30*/  FMNMX.FTZ R36, R70, R36, !PT ;  /* 0x0000002446247209 */ /* 0x000fe40007810000 */
[----:B------:R-:W-:Y:S01]  /*ca40*/  ISETP.GT.AND P3, PT, R9, 0x70, PT ;  /* 0x000000700900780c */ /* 0x000fe20003f64270 */
[----:B------:R-:W-:Y:S01]  /*ca50*/  MUFU.EX2 R146, R146 ;  /* 0x0000009200927308 */ /* 0x000fe20000000800 */
[----:B------:R-:W-:-:S02]  /*ca60*/  FMNMX.FTZ R36, R71, R36, !PT ;  /* 0x0000002447247209 */ /* 0x000fc40007810000 */
[----:B------:R-:W-:Y:S02]  /*ca70*/  FSEL R79, R79, -INF , P4 ;  /* 0xff8000004f4f7808 */ /* 0x000fe40002000000 */
[----:B------:R-:W-:Y:S02]  /*ca80*/  FMNMX.FTZ R36, R74, R36, !PT ;  /* 0x000000244a247209 */ /* 0x000fe40007810000 */
[----:B------:R-:W-:Y:S01]  /*ca90*/  ISETP.GT.AND P4, PT, R9, 0x71, PT ;  /* 0x000000710900780c */ /* 0x000fe20003f84270 */
[----:B------:R-:W-:Y:S01]  /*caa0*/  MUFU.EX2 R140, R140 ;  /* 0x0000008c008c7308 */ /* 0x000fe20000000800 */
[----:B------:R-:W-:Y:S02]  /*cab0*/  FMNMX.FTZ R36, R75, R36, !PT ;  /* 0x000000244b247209 */ /* 0x000fe40007810000 */
[----:B------:R-:W-:Y:S02]  /*cac0*/  FSEL R82, R82, -INF , P3 ;  /* 0xff80000052527808 */ /* 0x000fe40001800000 */
[----:B------:R-:W-:-:S02]  /*cad0*/  FMNMX.FTZ R36, R78, R36, !PT ;  /* 0x000000244e247209 */ /* 0x000fc40007810000 */
[----:B------:R-:W-:Y:S01]  /*cae0*/  ISETP.GT.AND P3, PT, R9, 0x78, PT ;  /* 0x000000780900780c */ /* 0x000fe20003f64270 */
[----:B------:R1:W-:Y:S01]  /*caf0*/  MUFU.EX2 R29, R41 ;  /* 0x00000029001d7308 */ /* 0x0003e20000000800 */
[----:B------:R-:W-:Y:S02]  /*cb00*/  FMNMX.FTZ R36, R79, R36, !PT ;  /* 0x000000244f247209 */ /* 0x000fe40007810000 */
[----:B------:R-:W-:Y:S02]  /*cb10*/  FSEL R83, R83, -INF , P4 ;  /* 0xff80000053537808 */ /* 0x000fe40002000000 */
[----:B------:R-:W-:Y:S02]  /*cb20*/  FMNMX.FTZ R36, R82, R36, !PT ;  /* 0x0000002452247209 */ /* 0x000fe40007810000 */
[----:B------:R-:W-:Y:S01]  /*cb30*/  ISETP.GT.AND P4, PT, R9, 0x79, PT ;  /* 0x000000790900780c */ /* 0x000fe20003f84270 */
[----:B------:R-:W-:Y:S01]  /*cb40*/  MUFU.EX2 R142, R142 ;  /* 0x0000008e008e7308 */ /* 0x000fe20000000800 */
[----:B------:R-:W-:Y:S01]  /*cb50*/  FSEL R86, R86, -INF , P3 ;  /* 0xff80000056567808 */ /* 0x000fe20001800000 */
[--C-:B-1----:R-:W-:Y:S01]  /*cb60*/  FFMA.FTZ R41, R57, R0, -R21.reuse ;  /* 0x0000000039297223 */ /* 0x102fe20000010815 */
[----:B------:R-:W-:Y:S01]  /*cb70*/  FMNMX.FTZ R36, R83, R36, !PT ;  /* 0x0000002453247209 */ /* 0x000fe20007810000 */
[----:B------:R-:W-:Y:S01]  /*cb80*/  FFMA.FTZ R57, R76, R0, -R21 ;  /* 0x000000004c397223 */ /* 0x000fe20000010815 */
[----:B------:R-:W-:-:S02]  /*cb90*/  FSEL R87, R87, -INF , P4 ;  /* 0xff80000057577808 */ /* 0x000fc40002000000 */
[----:B------:R-:W-:Y:S01]  /*cba0*/  FMNMX.FTZ R9, R86, R36, !PT ;  /* 0x0000002456097209 */ /* 0x000fe20007810000 */
[----:B------:R-:W-:Y:S01]  /*cbb0*/  VIADD R36, R8, 0x280 ;  /* 0x0000028008247836 */ /* 0x000fe20000000000 */
[----:B------:R-:W-:Y:S01]  /*cbc0*/  FSEL R64, R3, RZ, P2 ;  /* 0x000000ff03407208 */ /* 0x000fe20001000000 */
[----:B------:R-:W-:Y:S01]  /*cbd0*/  MUFU.EX2 R136, R136 ;  /* 0x0000008800887308 */ /* 0x000fe20000000800 */
[----:B------:R-:W-:Y:S02]  /*cbe0*/  FMNMX.FTZ R9, R87, R9, !PT ;  /* 0x0000000957097209 */ /* 0x000fe40007810000 */
[----:B------:R-:W-:Y:S01]  /*cbf0*/  R2UR UR6, R36 ;  /* 0x00000000240672ca */ /* 0x000fe200000e0000 */
[----:B------:R-:W-:Y:S01]  /*cc00*/  FADD.FTZ R64, -R64, R15 ;  /* 0x0000000f40407221 */ /* 0x000fe20000010100 */
[----:B0-----:R-:W-:Y:S01]  /*cc10*/  SHF.R.U32.HI R135, RZ, 0x7, R68 ;  /* 0x00000007ff877819 */ /* 0x001fe20000011644 */
[----:B------:R-:W0:Y:S01]  /*cc20*/  SHFL.BFLY PT, R37, R9, 0x2, 0x1f ;  /* 0x0c401f0009257f89 */ /* 0x000e2200000e0000 */
[-C--:B------:R-:W-:Y:S01]  /*cc30*/  FFMA.FTZ R36, R77, R0.reuse, -R21 ;  /* 0x000000004d247223 */ /* 0x080fe20000010815 */
[----:B------:R-:W-:Y:S01]  /*cc40*/  FMUL.FTZ R15, R64, R0 ;  /* 0x00000000400f7220 */ /* 0x000fe20000410000 */
[----:B------:R-:W-:Y:S08]  /*cc50*/  MUFU.EX2 R138, R138 ;  /* 0x0000008a008a7308 */ /* 0x000ff00000000800 */
[----:B------:R-:W1:Y:S08]  /*cc60*/  MUFU.EX2 R15, R15 ;  /* 0x0000000f000f7308 */ /* 0x000e700000000800 */
[----:B------:R-:W-:Y:S01]  /*cc70*/  MUFU.EX2 R40, R40 ;  /* 0x0000002800287308 */ /* 0x000fe20000000800 */
[----:B0-----:R-:W-:Y:S01]  /*cc80*/  FMNMX.FTZ R9, R9, R37, !PT ;  /* 0x0000002509097209 */ /* 0x001fe20007810000 */
[----:B------:R-:W-:-:S06]  /*cc90*/  IMAD.MOV.U32 R37, RZ, RZ, 0x40000040 ;  /* 0x40000040ff257424 */ /* 0x000fcc00078e00ff */
[----:B------:R-:W-:Y:S01]  /*cca0*/  MUFU.EX2 R132, R132 ;  /* 0x0000008400847308 */ /* 0x000fe20000000800 */
[----:B-1----:R-:W-:Y:S01]  /*ccb0*/  FFMA.FTZ R5, R15, R5, R148 ;  /* 0x000000050f057223 */ /* 0x002fe20000010094 */
[----:B------:R-:W0:Y:S01]  /*ccc0*/  SHFL.BFLY PT, R61, R9, 0x1, 0x1f ;  /* 0x0c201f00093d7f89 */ /* 0x000e2200000e0000 */
[----:B------:R-:W-:Y:S01]  /*ccd0*/  R2UR UR7, R37 ;  /* 0x00000000250772ca */ /* 0x000fe200000e0000 */
[----:B------:R-:W-:Y:S01]  /*cce0*/  FFMA.FTZ R37, R80, R0, -R21 ;  /* 0x0000000050257223 */ /* 0x000fe20000010815 */
[----:B------:R-:W-:-:S03]  /*ccf0*/  FADD.FTZ R5, R20, R5 ;  /* 0x0000000514057221 */ /* 0x000fc60000010000 */
[----:B------:R-:W-:Y:S01]  /*cd00*/  MUFU.EX2 R41, R41 ;  /* 0x0000002900297308 */ /* 0x000fe20000000800 */
[----:B------:R-:W-:-:S07]  /*cd10*/  FADD.FTZ R5, R150, R5 ;  /* 0x0000000596057221 */ /* 0x000fce0000010000 */
[----:B------:R-:W-:Y:S01]  /*cd20*/  HGMMA.64x64x16.F32.BF16 R88, R128, gdesc[UR4].tnspB, R88, gsb0 ;  /* 0x40e0000480587df0 */ /* 0x000fe20008001858 */
[----:B------:R-:W-:Y:S08]  /*cd30*/  MUFU.EX2 R134, R134 ;  /* 0x0000008600867308 */ /* 0x000ff00000000800 */
[----:B------:R-:W-:Y:S01]  /*cd40*/  MUFU.EX2 R44, R44 ;  /* 0x0000002c002c7308 */ /* 0x000fe20000000800 */
[----:B0-----:R-:W-:Y:S01]  /*cd50*/  FMNMX.FTZ R9, R9, R61, !PT ;  /* 0x0000003d09097209 */ /* 0x001fe20007810000 */
[----:B------:R-:W-:-:S03]  /*cd60*/  FFMA.FTZ R21, R85, R0, -R21 ;  /* 0x0000000055157223 */ /* 0x000fc60000010815 */
[C---:B------:R-:W-:Y:S01]  /*cd70*/  FSETP.NEU.FTZ.AND P2, PT, R9.reuse, -INF , PT ;  /* 0xff8000000900780b */ /* 0x040fe20003f5d000 */
[----:B------:R-:W-:Y:S02]  /*cd80*/  FMUL.FTZ R65, R9, R0 ;  /* 0x0000000009417220 */ /* 0x000fe40000410000 */
[----:B------:R-:W-:Y:S03]  /*cd90*/  MUFU.EX2 R45, R45 ;  /* 0x0000002d002d7308 */ /* 0x000fe60000000800 */
[----:B------:R-:W-:-:S05]  /*cda0*/  FSEL R65, R65, RZ, P2 ;  /* 0x000000ff41417208 */ /* 0x000fca0001000000 */
[-CC-:B------:R-:W-:Y:S01]  /*cdb0*/  FFMA.FTZ R145, R34, R0.reuse, -R65.reuse ;  /* 0x0000000022917223 */ /* 0x180fe20000010841 */
[-CC-:B------:R-:W-:Y:S01]  /*cdc0*/  FFMA.FTZ R34, R39, R0.reuse, -R65.reuse ;  /* 0x0000000027227223 */ /* 0x180fe20000010841 */
[-CC-:B------:R-:W-:Y:S01]  /*cdd0*/  FFMA.FTZ R39, R51, R0.reuse, -R65.reuse ;  /* 0x0000000033277223 */ /* 0x180fe20000010841 */
[-CC-:B------:R-:W-:Y:S01]  /*cde0*/  FFMA.FTZ R149, R26, R0.reuse, -R65.reuse ;  /* 0x000000001a957223 */ /* 0x180fe20000010841 */
[----:B------:R-:W2:Y:S01]  /*cdf0*/  LDL R51, [R1+0x14] ;  /* 0x0000140001337983 */ /* 0x000ea20000100800 */
[-CC-:B------:R-:W-:Y:S01]  /*ce00*/  FFMA.FTZ R64, R27, R0.reuse, -R65.reuse ;  /* 0x000000001b407223 */ /* 0x180fe20000010841 */
[----:B------:R-:W-:Y:S02]  /*ce10*/  VIADD R26, R8, 0x300 ;  /* 0x00000300081a7836 */ /* 0x000fe40000000000 */
[-CC-:B------:R-:W-:Y:S01]  /*ce20*/  FFMA.FTZ R151, R30, R0.reuse, -R65.reuse ;  /* 0x000000001e977223 */ /* 0x180fe20000010841 */
[----:B------:R-:W-:Y:S01]  /*ce30*/  IMAD.MOV.U32 R27, RZ, RZ, 0x40000040 ;  /* 0x40000040ff1b7424 */ /* 0x000fe200078e00ff */
[----:B------:R-:W-:Y:S01]  /*ce40*/  MUFU.EX2 R149, R149 ;  /* 0x0000009500957308 */ /* 0x000fe20000000800 */
[-CC-:B------:R-:W-:Y:S01]  /*ce50*/  FFMA.FTZ R30, R31, R0.reuse, -R65.reuse ;  /* 0x000000001f1e7223 */ /* 0x180fe20000010841 */
[----:B------:R-:W-:Y:S01]  /*ce60*/  R2UR UR6, R26 ;  /* 0x000000001a0672ca */ /* 0x000fe200000e0000 */
[----:B------:R-:W-:Y:S01]  /*ce70*/  VIADD R26, R8, 0x380 ;  /* 0x00000380081a7836 */ /* 0x000fe20000000000 */
[----:B------:R-:W-:Y:S01]  /*ce80*/  R2UR UR7, R27 ;  /* 0x000000001b0772ca */ /* 0x000fe200000e0000 */
[-CC-:B------:R-:W-:Y:S01]  /*ce90*/  FFMA.FTZ R31, R35, R0.reuse, -R65.reuse ;  /* 0x00000000231f7223 */ /* 0x180fe20000010841 */
[----:B------:R-:W-:Y:S01]  /*cea0*/  FSEL R27, R9, RZ, P2 ;  /* 0x000000ff091b7208 */ /* 0x000fe20001000000 */
[-CC-:B------:R-:W-:Y:S01]  /*ceb0*/  FFMA.FTZ R35, R43, R0.reuse, -R65.reuse ;  /* 0x000000002b237223 */ /* 0x180fe20000010841 */
[----:B------:R-:W-:Y:S01]  /*cec0*/  MUFU.EX2 R64, R64 ;  /* 0x0000004000407308 */ /* 0x000fe20000000800 */
[-CC-:B------:R-:W-:Y:S01]  /*ced0*/  FFMA.FTZ R147, R38, R0.reuse, -R65.reuse ;  /* 0x0000000026937223 */ /* 0x180fe20000010841 */
[-CC-:B------:R-:W-:Y:S01]  /*cee0*/  FFMA.FTZ R141, R42, R0.reuse, -R65.reuse ;  /* 0x000000002a8d7223 */ /* 0x180fe20000010841 */
[----:B------:R-:W-:Y:S01]  /*cef0*/  FADD.FTZ R8, -R27, R14 ;  /* 0x0000000e1b087221 */ /* 0x000fe20000010100 */
[----:B------:R-:W-:Y:S01]  /*cf00*/  IMAD.MOV.U32 R27, RZ, RZ, 0x40000040 ;  /* 0x40000040ff1b7424 */ /* 0x000fe200078e00ff */
[----:B------:R-:W-:Y:S01]  /*cf10*/  ISETP.GE.U32.AND P2, PT, R68, 0x180, PT ;  /* 0x000001804400780c */ /* 0x000fe20003f46070 */
[-CC-:B------:R-:W-:Y:S01]  /*cf20*/  FFMA.FTZ R143, R46, R0.reuse, -R65.reuse ;  /* 0x000000002e8f7223 */ /* 0x180fe20000010841 */
[-C--:B------:R-:W-:Y:S01]  /*cf30*/  FMUL.FTZ R8, R8, R0.reuse ;  /* 0x0000000008087220 */ /* 0x080fe20000410000 */
        /* <DEDUP_REMOVED lines=8> */
[----:B------:R-:W3:Y:S01]  /*cfc0*/  MUFU.EX2 R145, R145 ;  /* 0x0000009100917308 */ /* 0x000ee20000000800 */
[----:B------:R-:W-:-:S02]  /*cfd0*/  WARPGROUP.DEPBAR.LE gsb0, 0x0 ;  /* 0x00008000000079c5 */ /* 0x000fc40000010000 */
[----:B------:R-:W-:-:S05]  /*cfe0*/  WARPGROUP.ARRIVE ;  /* 0x00000000000079c5 */ /* 0x000fca0000000000 */
[----:B------:R-:W4:Y:S01]  /*cff0*/  MUFU.EX2 R31, R31 ;  /* 0x0000001f001f7308 */ /* 0x000f220000000800 */
[----:B------:R-:W-:Y:S01]  /*d000*/  HGMMA.64x64x16.F32.BF16 R88, R124, gdesc[UR4].tnspB, R88, gsb0 ;  /* 0x40e000047c587df0 */ /* 0x000fe20008001858 */
[----:B------:R-:W-:Y:S02]  /*d010*/  R2UR UR6, R26 ;  /* 0x000000001a0672ca */ /* 0x000fe400000e0000 */
[----:B------:R-:W-:Y:S01]  /*d020*/  R2UR UR7, R27 ;  /* 0x000000001b0772ca */ /* 0x000fe200000e0000 */
[----:B------:R-:W-:Y:S01]  /*d030*/  FADD.FTZ R27, R24, R5 ;  /* 0x00000005181b7221 */ /* 0x000fe20000010000 */
[----:B------:R-:W-:Y:S02]  /*d040*/  VIADD R5, R135, 0x9 ;  /* 0x0000000987057836 */ /* 0x000fe40000000000 */
[----:B------:R-:W5:Y:S01]  /*d050*/  MUFU.EX2 R147, R147 ;  /* 0x0000009300937308 */ /* 0x000f620000000800 */
[----:B------:R-:W-:Y:S01]  /*d060*/  FADD.FTZ R26, R144, R27 ;  /* 0x0000001b901a7221 */ /* 0x000fe20000010000 */
[----:B0-----:R-:W-:-:S03]  /*d070*/  FFMA.FTZ R27, R8, R4, R149 ;  /* 0x00000004081b7223 */ /* 0x001fc60000010095 */
[----:B------:R-:W-:Y:S01]  /*d080*/  FADD.FTZ R43, R25, R26 ;  /* 0x0000001a192b7221 */ /* 0x000fe20000010000 */
[----:B------:R-:W-:Y:S02]  /*d090*/  FADD.FTZ R42, R64, R27 ;  /* 0x0000001b402a7221 */ /* 0x000fe40000010000 */
[----:B------:R-:W0:Y:S01]  /*d0a0*/  MUFU.EX2 R34, R34 ;  /* 0x0000002200227308 */ /* 0x000e220000000800 */
[----:B------:R-:W-:-:S07]  /*d0b0*/  @!P1 IMAD R47, R18, 0x8, R2 ;  /* 0x00000008122f9824 */ /* 0x000fce00078e0202 */
[----:B------:R-:W0:Y:S08]  /*d0c0*/  MUFU.EX2 R141, R141 ;  /* 0x0000008d008d7308 */ /* 0x000e300000000800 */
[----:B------:R-:W0:Y:S08]  /*d0d0*/  MUFU.EX2 R35, R35 ;  /* 0x0000002300237308 */ /* 0x000e300000000800 */
[----:B------:R-:W0:Y:S08]  /*d0e0*/  MUFU.EX2 R143, R143 ;  /* 0x0000008f008f7308 */ /* 0x000e300000000800 */
[----:B------:R-:W0:Y:S08]  /*d0f0*/  MUFU.EX2 R38, R38 ;  /* 0x0000002600267308 */ /* 0x000e300000000800 */
[----:B------:R-:W0:Y:S08]  /*d100*/  MUFU.EX2 R137, R137 ;  /* 0x0000008900897308 */ /* 0x000e300000000800 */
[----:B------:R-:W0:Y:S08]  /*d110*/  MUFU.EX2 R39, R39 ;  /* 0x0000002700277308 */ /* 0x000e300000000800 */
[----:B------:R-:W0:Y:S01]  /*d120*/  MUFU.EX2 R139, R139 ;  /* 0x0000008b008b7308 */ /* 0x000e220000000800 */
[----:B------:R-:W-:-:S02]  /*d130*/  WARPGROUP.DEPBAR.LE gsb0, 0x0 ;  /* 0x00008000000079c5 */ /* 0x000fc40000010000 */
[----:B------:R-:W-:-:S05]  /*d140*/  WARPGROUP.ARRIVE ;  /* 0x00000000000079c5 */ /* 0x000fca0000000000 */
[----:B------:R-:W0:Y:S01]  /*d150*/  MUFU.EX2 R14, R55 ;  /* 0x00000037000e7308 */ /* 0x000e220000000800 */
[----:B------:R-:W-:Y:S01]  /*d160*/  HGMMA.64x64x16.F32.BF16 R88, R120, gdesc[UR4].tnspB, R88, gsb0 ;  /* 0x40e0000478587df0 */ /* 0x000fe20008001858 */
[----:B------:R-:W-:Y:S01]  /*d170*/  FADD.FTZ R43, R146, R43 ;  /* 0x0000002b922b7221 */ /* 0x000fe20000010000 */
[----:B------:R-:W-:-:S05]  /*d180*/  SEL R5, R5, 0x9, !P2 ;  /* 0x0000000905057807 */ /* 0x000fca0005000000 */
[----:B------:R-:W0:Y:S01]  /*d190*/  MUFU.EX2 R48, R48 ;  /* 0x0000003000307308 */ /* 0x000e220000000800 */
[----:B------:R-:W-:Y:S01]  /*d1a0*/  FADD.FTZ R27, R28, R43 ;  /* 0x0000002b1c1b7221 */ /* 0x000fe20000010000 */
[----:B------:R-:W-:-:S03]  /*d1b0*/  FADD.FTZ R43, R151, R42 ;  /* 0x0000002a972b7221 */ /* 0x000fc60000010000 */
[----:B------:R-:W-:Y:S01]  /*d1c0*/  FADD.FTZ R46, R140, R27 ;  /* 0x0000001b8c2e7221 */ /* 0x000fe20000010000 */
[----:B-1----:R-:W-:Y:S02]  /*d1d0*/  FADD.FTZ R42, R30, R43 ;  /* 0x0000002b1e2a7221 */ /* 0x002fe40000010000 */
[----:B------:R-:W1:Y:S02]  /*d1e0*/  MUFU.EX2 R133, R133 ;  /* 0x0000008500857308 */ /* 0x000e640000000800 */
[----:B---3--:R-:W-:-:S04]  /*d1f0*/  FADD.FTZ R42, R145, R42 ;  /* 0x0000002a912a7221 */ /* 0x008fc80000010000 */
[----:B----4-:R-:W-:Y:S01]  /*d200*/  FADD.FTZ R42, R31, R42 ;  /* 0x0000002a1f2a7221 */ /* 0x010fe20000010000 */
[----:B------:R-:W-:Y:S01]  /*d210*/  @!P1 VIADD R27, R47, 0x16840 ;  /* 0x000168402f1b9836 */ /* 0x000fe20000000000 */
[----:B------:R-:W3:Y:S01]  /*d220*/  MUFU.EX2 R49, R49 ;  /* 0x0000003100317308 */ /* 0x000ee20000000800 */
[----:B------:R-:W-:-:S03]  /*d230*/  @!P1 IMAD R47, R154, 0x8, R2 ;  /* 0x000000089a2f9824 */ /* 0x000fc600078e0202 */
[----:B------:R-:W-:Y:S01]  /*d240*/  @!P1 PRMT R27, RZ, 0x654, R27 ;  /* 0x00000654ff1b9816 */ /* 0x000fe2000000001b */
[-CC-:B------:R-:W-:Y:S01]  /*d250*/  FFMA.FTZ R59, R59, R0.reuse, -R65.reuse ;  /* 0x000000003b3b7223 */ /* 0x180fe20000010841 */
[-CC-:B------:R-:W-:Y:S01]  /*d260*/  FFMA.FTZ R135, R62, R0.reuse, -R65.reuse ;  /* 0x000000003e877223 */ /* 0x180fe20000010841 */
[-CC-:B------:R-:W-:Y:S01]  /*d270*/  FFMA.FTZ R4, R63, R0.reuse, -R65.reuse ;  /* 0x000000003f047223 */ /* 0x180fe20000010841 */
[----:B------:R-:W-:Y:S01]  /*d280*/  MUFU.EX2 R52, R52 ;  /* 0x0000003400347308 */ /* 0x000fe20000000800 */
[----:B------:R-:W-:-:S07]  /*d290*/  FFMA.FTZ R129, R66, R0, -R65 ;  /* 0x0000000042817223 */ /* 0x000fce0000010841 */
[----:B------:R-:W4:Y:S08]  /*d2a0*/  MUFU.EX2 R26, R59 ;  /* 0x0000003b001a7308 */ /* 0x000f300000000800 */
[----:B------:R-:W-:Y:S01]  /*d2b0*/  MUFU.EX2 R53, R53 ;  /* 0x0000003500357308 */ /* 0x000fe20000000800 */
[----:B------:R-:W-:-:S07]  /*d2c0*/  F2FP.BF16.F32.PACK_AB R148, R20, R148 ;  /* 0x000000941494723e */ /* 0x000fce00000010ff */
[----:B------:R-:W-:Y:S01]  /*d2d0*/  MUFU.EX2 R56, R56 ;  /* 0x0000003800387308 */ /* 0x000fe20000000800 */
[----:B------:R-:W-:-:S07]  /*d2e0*/  F2FP.BF16.F32.PACK_AB R150, R24, R150 ;  /* 0x000000961896723e */ /* 0x000fce00000010ff */
[----:B------:R-:W-:Y:S08]  /*d2f0*/  MUFU.EX2 R57, R57 ;  /* 0x0000003900397308 */ /* 0x000ff00000000800 */
[----:B------:R-:W-:Y:S08]  /*d300*/  MUFU.EX2 R36, R36 ;  /* 0x0000002400247308 */ /* 0x000ff00000000800 */
[----:B------:R-:W-:Y:S01]  /*d310*/  MUFU.EX2 R37, R37 ;  /* 0x0000002500257308 */ /* 0x000fe20000000800 */
[----:B------:R-:W-:-:S02]  /*d320*/  WARPGROUP.DEPBAR.LE gsb0, 0x0 ;  /* 0x00008000000079c5 */ /* 0x000fc40000010000 */
[----:B------:R5:W-:Y:S06]  /*d330*/  BAR.ARV R5, 0x100 ;  /* 0x000400050000751d */ /* 0x000bec0000002000 */
[----:B------:R-:W-:Y:S01]  /*d340*/  @!P1 SYNCS.ARRIVE.TRANS64.RED.A1T0 RZ, [R27+URZ], RZ ;  /* 0x000000ff1bff99a7 */ /* 0x000fe2000810043f */
[----:B------:R-:W-:Y:S01]  /*d350*/  MUFU.EX2 R60, R60 ;  /* 0x0000003c003c7308 */ /* 0x000fe20000000800 */
[----:B-----5:R-:W-:-:S04]  /*d360*/  FADD.FTZ R5, R29, R46 ;  /* 0x0000002e1d057221 */ /* 0x020fc80000010000 */
[----:B------:R-:W-:-:S03]  /*d370*/  FADD.FTZ R5, R142, R5 ;  /* 0x000000058e057221 */ /* 0x000fc60000010000 */
[----:B------:R-:W-:Y:S01]  /*d380*/  MUFU.EX2 R61, R84 ;  /* 0x00000054003d7308 */ /* 0x000fe20000000800 */
[----:B------:R-:W-:Y:S01]  /*d390*/  FADD.FTZ R43, R32, R5 ;  /* 0x00000005202b7221 */ /* 0x000fe20000010000 */
[----:B------:R-:W-:-:S03]  /*d3a0*/  FADD.FTZ R5, R147, R42 ;  /* 0x0000002a93057221 */ /* 0x000fc60000010000 */
[----:B------:R-:W-:Y:S01]  /*d3b0*/  FADD.FTZ R46, R136, R43 ;  /* 0x0000002b882e7221 */ /* 0x000fe20000010000 */
[----:B0-----:R-:W-:Y:S01]  /*d3c0*/  FADD.FTZ R42, R34, R5 ;  /* 0x00000005222a7221 */ /* 0x001fe20000010000 */
[----:B------:R-:W-:Y:S01]  /*d3d0*/  @!P1 VIADD R43, R47, 0x16860 ;  /* 0x000168602f2b9836 */ /* 0x000fe20000000000 */
[----:B------:R-:W-:Y:S01]  /*d3e0*/  MUFU.EX2 R21, R21 ;  /* 0x0000001500157308 */ /* 0x000fe20000000800 */
[----:B------:R-:W-:Y:S01]  /*d3f0*/  FADD.FTZ R5, R33, R46 ;  /* 0x0000002e21057221 */ /* 0x000fe20000010000 */
[----:B------:R-:W-:Y:S02]  /*d400*/  FADD.FTZ R42, R141, R42 ;  /* 0x0000002a8d2a7221 */ /* 0x000fe40000010000 */
[----:B------:R-:W-:Y:S01]  /*d410*/  @!P1 PRMT R43, RZ, 0x654, R43 ;  /* 0x00000654ff2b9816 */ /* 0x000fe2000000002b */
[----:B------:R-:W-:Y:S01]  /*d420*/  FADD.FTZ R5, R138, R5 ;  /* 0x000000058a057221 */ /* 0x000fe20000010000 */
[----:B------:R-:W-:Y:S02]  /*d430*/  FADD.FTZ R46, R35, R42 ;  /* 0x0000002a232e7221 */ /* 0x000fe40000010000 */
[----:B------:R0:W-:Y:S02]  /*d440*/  @!P1 SYNCS.ARRIVE.TRANS64.RED.A1T0 RZ, [R43+URZ], RZ ;  /* 0x000000ff2bff99a7 */ /* 0x0001e4000810043f */
[----:B0-----:R-:W-:Y:S01]  /*d450*/  FADD.FTZ R43, R40, R5 ;  /* 0x00000005282b7221 */ /* 0x001fe20000010000 */
[----:B------:R-:W-:-:S03]  /*d460*/  FADD.FTZ R5, R143, R46 ;  /* 0x0000002e8f057221 */ /* 0x000fc60000010000 */
[----:B------:R-:W-:Y:S01]  /*d470*/  FADD.FTZ R50, R132, R43 ;  /* 0x0000002b84327221 */ /* 0x000fe20000010000 */
[----:B------:R-:W-:-:S03]  /*d480*/  FADD.FTZ R46, R38, R5 ;  /* 0x00000005262e7221 */ /* 0x000fc60000010000 */
[----:B------:R-:W-:Y:S01]  /*d490*/  FADD.FTZ R5, R41, R50 ;  /* 0x0000003229057221 */ /* 0x000fe20000010000 */
[----:B------:R-:W-:-:S03]  /*d4a0*/  FADD.FTZ R46, R137, R46 ;  /* 0x0000002e892e7221 */ /* 0x000fc60000010000 */
[----:B------:R-:W-:Y:S01]  /*d4b0*/  FADD.FTZ R5, R134, R5 ;  /* 0x0000000586057221 */ /* 0x000fe20000010000 */
[----:B------:R-:W-:Y:S01]  /*d4c0*/  FADD.FTZ R46, R39, R46 ;  /* 0x0000002e272e7221 */ /* 0x000fe20000010000 */
[----:B------:R-:W0:Y:S02]  /*d4d0*/  MUFU.EX2 R135, R135 ;  /* 0x0000008700877308 */ /* 0x000e240000000800 */
[----:B------:R-:W-:Y:S01]  /*d4e0*/  FADD.FTZ R50, R44, R5 ;  /* 0x000000052c327221 */ /* 0x000fe20000010000 */
[----:B------:R-:W-:Y:S01]  /*d4f0*/  FADD.FTZ R5, R139, R46 ;  /* 0x0000002e8b057221 */ /* 0x000fe20000010000 */
[-C--:B------:R-:W-:Y:S02]  /*d500*/  FFMA.FTZ R27, R67, R0.reuse, -R65 ;  /* 0x00000000431b7223 */ /* 0x080fe40000010841 */
[----:B------:R-:W-:Y:S01]  /*d510*/  FADD.FTZ R47, R45, R50 ;  /* 0x000000322d2f7221 */ /* 0x000fe20000010000 */
[----:B------:R-:W-:Y:S01]  /*d520*/  FADD.FTZ R46, R14, R5 ;  /* 0x000000050e2e7221 */ /* 0x000fe20000010000 */
[----:B------:R-:W5:Y:S02]  /*d530*/  MUFU.EX2 R4, R4 ;  /* 0x0000000400047308 */ /* 0x000f640000000800 */
[----:B------:R-:W-:Y:S01]  /*d540*/  FADD.FTZ R50, R48, R47 ;  /* 0x0000002f30327221 */ /* 0x000fe20000010000 */
[----:B-1----:R-:W-:Y:S01]  /*d550*/  FADD.FTZ R5, R133, R46 ;  /* 0x0000002e85057221 */ /* 0x002fe20000010000 */
[----:B------:R-:W-:-:S04]  /*d560*/  FFMA.FTZ R131, R70, R0, -R65 ;  /* 0x0000000046837223 */ /* 0x000fc80000010841 */
[----:B------:R-:W1:Y:S01]  /*d570*/  MUFU.EX2 R129, R129 ;  /* 0x0000008100817308 */ /* 0x000e620000000800 */
[----:B---3--:R-:W-:Y:S01]  /*d580*/  FADD.FTZ R47, R49, R50 ;  /* 0x00000032312f7221 */ /* 0x008fe20000010000 */
[----:B----4-:R-:W-:Y:S01]  /*d590*/  FADD.FTZ R20, R26, R5 ;  /* 0x000000051a147221 */ /* 0x010fe20000010000 */
[----:B------:R-:W-:-:S05]  /*d5a0*/  FFMA.FTZ R42, R71, R0, -R65 ;  /* 0x00000000472a7223 */ /* 0x000fca0000010841 */
[----:B------:R-:W3:Y:S01]  /*d5b0*/  MUFU.EX2 R27, R27 ;  /* 0x0000001b001b7308 */ /* 0x000ee20000000800 */
[----:B------:R-:W-:Y:S01]  /*d5c0*/  FADD.FTZ R24, R52, R47 ;  /* 0x0000002f34187221 */ /* 0x000fe20000010000 */
[----:B0-----:R-:W-:Y:S01]  /*d5d0*/  FADD.FTZ R5, R135, R20 ;  /* 0x0000001487057221 */ /* 0x001fe20000010000 */
[----:B------:R-:W-:Y:S01]  /*d5e0*/  FFMA.FTZ R125, R74, R0, -R65 ;  /* 0x000000004a7d7223 */ /* 0x000fe20000010841 */
[----:B------:R-:W-:-:S04]  /*d5f0*/  F2FP.BF16.F32.PACK_AB R144, R25, R144 ;  /* 0x000000901990723e */ /* 0x000fc800000010ff */
[----:B------:R-:W0:Y:S01]  /*d600*/  MUFU.EX2 R131, R131 ;  /* 0x0000008300837308 */ /* 0x000e220000000800 */
[----:B------:R-:W-:Y:S01]  /*d610*/  FADD.FTZ R25, R53, R24 ;  /* 0x0000001835197221 */ /* 0x000fe20000010000 */
[----:B-----5:R-:W-:Y:S01]  /*d620*/  FADD.FTZ R24, R4, R5 ;  /* 0x0000000504187221 */ /* 0x020fe20000010000 */
[----:B------:R-:W-:Y:S01]  /*d630*/  FFMA.FTZ R43, R75, R0, -R65 ;  /* 0x000000004b2b7223 */ /* 0x000fe20000010841 */
[----:B------:R-:W-:-:S04]  /*d640*/  F2FP.BF16.F32.PACK_AB R146, R28, R146 ;  /* 0x000000921c92723e */ /* 0x000fc800000010ff */
[----:B------:R-:W4:Y:S01]  /*d650*/  MUFU.EX2 R42, R42 ;  /* 0x0000002a002a7308 */ /* 0x000f220000000800 */
[----:B------:R-:W-:Y:S01]  /*d660*/  FADD.FTZ R28, R56, R25 ;  /* 0x00000019381c7221 */ /* 0x000fe20000010000 */
[----:B-1----:R-:W-:Y:S01]  /*d670*/  FADD.FTZ R24, R129, R24 ;  /* 0x0000001881187221 */ /* 0x002fe20000010000 */
[----:B------:R-:W-:-:S05]  /*d680*/  FFMA.FTZ R127, R78, R0, -R65 ;  /* 0x000000004e7f7223 */ /* 0x000fca0000010841 */
[----:B------:R-:W1:Y:S01]  /*d690*/  MUFU.EX2 R125, R125 ;  /* 0x0000007d007d7308 */ /* 0x000e620000000800 */
[----:B------:R-:W-:Y:S01]  /*d6a0*/  FADD.FTZ R5, R57, R28 ;  /* 0x0000001c39057221 */ /* 0x000fe20000010000 */
[----:B---3--:R-:W-:Y:S01]  /*d6b0*/  FADD.FTZ R24, R27, R24 ;  /* 0x000000181b187221 */ /* 0x008fe20000010000 */
[----:B------:R-:W-:-:S05]  /*d6c0*/  FFMA.FTZ R79, R79, R0, -R65 ;  /* 0x000000004f4f7223 */ /* 0x000fca0000010841 */
[----:B------:R-:W3:Y:S01]  /*d6d0*/  MUFU.EX2 R43, R43 ;  /* 0x0000002b002b7308 */ /* 0x000ee20000000800 */
[----:B------:R-:W-:Y:S01]  /*d6e0*/  FADD.FTZ R28, R36, R5 ;  /* 0x00000005241c7221 */ /* 0x000fe20000010000 */
[----:B0-----:R-:W-:Y:S01]  /*d6f0*/  FADD.FTZ R5, R131, R24 ;  /* 0x0000001883057221 */ /* 0x001fe20000010000 */
[----:B------:R-:W-:-:S05]  /*d700*/  FFMA.FTZ R82, R82, R0, -R65 ;  /* 0x0000000052527223 */ /* 0x000fca0000010841 */
[----:B------:R-:W0:Y:S01]  /*d710*/  MUFU.EX2 R127, R127 ;  /* 0x0000007f007f7308 */ /* 0x000e220000000800 */
[----:B------:R-:W-:Y:S01]  /*d720*/  FADD.FTZ R25, R37, R28 ;  /* 0x0000001c25197221 */ /* 0x000fe20000010000 */
[----:B----4-:R-:W-:Y:S01]  /*d730*/  FADD.FTZ R24, R42, R5 ;  /* 0x000000052a187221 */ /* 0x010fe20000010000 */
[----:B------:R-:W-:-:S05]  /*d740*/  FFMA.FTZ R83, R83, R0, -R65 ;  /* 0x0000000053537223 */ /* 0x000fca0000010841 */
[----:B------:R-:W4:Y:S01]  /*d750*/  MUFU.EX2 R20, R79 ;  /* 0x0000004f00147308 */ /* 0x000f220000000800 */
[----:B------:R-:W-:Y:S01]  /*d760*/  FADD.FTZ R28, R60, R25 ;  /* 0x000000193c1c7221 */ /* 0x000fe20000010000 */
[----:B-1----:R-:W-:Y:S01]  /*d770*/  FADD.FTZ R24, R125, R24 ;  /* 0x000000187d187221 */ /* 0x002fe20000010000 */
[----:B------:R-:W-:-:S05]  /*d780*/  FFMA.FTZ R86, R86, R0, -R65 ;  /* 0x0000000056567223 */ /* 0x000fca0000010841 */
[----:B------:R-:W1:Y:S01]  /*d790*/  MUFU.EX2 R82, R82 ;  /* 0x0000005200527308 */ /* 0x000e620000000800 */
[----:B------:R-:W-:Y:S01]  /*d7a0*/  FADD.FTZ R28, R61, R28 ;  /* 0x0000001c3d1c7221 */ /* 0x000fe20000010000 */
[----:B---3--:R-:W-:Y:S01]  /*d7b0*/  FADD.FTZ R24, R43, R24 ;  /* 0x000000182b187221 */ /* 0x008fe20000010000 */
[----:B------:R-:W-:Y:S01]  /*d7c0*/  FFMA.FTZ R65, R87, R0, -R65 ;  /* 0x0000000057417223 */ /* 0x000fe20000010841 */
[----:B------:R-:W-:-:S04]  /*d7d0*/  F2FP.BF16.F32.PACK_AB R122, R21, R61 ;  /* 0x0000003d157a723e */ /* 0x000fc800000010ff */
[----:B------:R-:W3:Y:S01]  /*d7e0*/  MUFU.EX2 R83, R83 ;  /* 0x0000005300537308 */ /* 0x000ee20000000800 */
[----:B------:R-:W-:Y:S01]  /*d7f0*/  FADD.FTZ R5, R21, R28 ;  /* 0x0000001c15057221 */ /* 0x000fe20000010000 */
[----:B0-----:R-:W-:-:S06]  /*d800*/  FADD.FTZ R21, R127, R24 ;  /* 0x000000187f157221 */ /* 0x001fcc0000010000 */
[----:B------:R-:W0:Y:S01]  /*d810*/  MUFU.EX2 R86, R86 ;  /* 0x0000005600567308 */ /* 0x000e220000000800 */
[----:B----4-:R-:W-:Y:S01]  /*d820*/  FADD.FTZ R21, R20, R21 ;  /* 0x0000001514157221 */ /* 0x010fe20000010000 */
[----:B--2---:R-:W-:-:S06]  /*d830*/  ISETP.GT.AND P2, PT, R152, R51, PT ;  /* 0x000000339800720c */ /* 0x004fcc0003f44270 */
[----:B------:R-:W2:Y:S01]  /*d840*/  MUFU.EX2 R65, R65 ;  /* 0x0000004100417308 */ /* 0x000ea20000000800 */
[----:B-1----:R-:W-:-:S04]  /*d850*/  FADD.FTZ R24, R82, R21 ;  /* 0x0000001552187221 */ /* 0x002fc80000010000 */
[----:B---3--:R-:W-:Y:S01]  /*d860*/  FADD.FTZ R21, R83, R24 ;  /* 0x0000001853157221 */ /* 0x008fe20000010000 */
[----:B------:R-:W-:-:S03]  /*d870*/  F2FP.BF16.F32.PACK_AB R139, R14, R139 ;  /* 0x0000008b0e8b723e */ /* 0x000fc600000010ff */
[----:B0-----:R-:W-:Y:S01]  /*d880*/  FADD.FTZ R21, R86, R21 ;  /* 0x0000001556157221 */ /* 0x001fe20000010000 */
        /* <DEDUP_REMOVED lines=34> */
[----:B--2---:R-:W-:Y:S01]  /*dab0*/  FADD.FTZ R4, R65, R21 ;  /* 0x0000001541047221 */ /* 0x004fe20000010000 */
        /* <DEDUP_REMOVED lines=29> */
[----:B------:R-:W-:Y:S06]  /*dc90*/  @P2 BRA `(.L_x_12491) ;  /* 0xffffffd800082947 */ /* 0x000fec000383ffff */
.L_x_12481:
[----:B------:R-:W-:-:S13]  /*dca0*/  ISETP.GE.AND P2, PT, R152, RZ, PT ;  /* 0x000000ff9800720c */ /* 0x000fda0003f46270 */
[----:B------:R-:W-:Y:S05]  /*dcb0*/  @!P2 BRA `(.L_x_12492) ;  /* 0x0000001c00c0a947 */ /* 0x000fea0003800000 */
[----:B------:R-:W-:Y:S02]  /*dcc0*/  IMAD.MOV.U32 R14, RZ, RZ, R9 ;  /* 0x000000ffff0e7224 */ /* 0x000fe400078e0009 */
[----:B------:R-:W-:Y:S02]  /*dcd0*/  IMAD.MOV.U32 R15, RZ, RZ, R3 ;  /* 0x000000ffff0f7224 */ /* 0x000fe400078e0003 */
[----:B------:R-:W-:Y:S02]  /*dce0*/  IMAD.MOV.U32 R8, RZ, RZ, R23 ;  /* 0x000000ffff087224 */ /* 0x000fe400078e0017 */
[----:B------:R-:W-:-:S07]  /*dcf0*/  IMAD.MOV.U32 R153, RZ, RZ, R18 ;  /* 0x000000ffff997224 */ /* 0x000fce00078e0012 */
.L_x_12502:
        /* <DEDUP_REMOVED lines=10> */
.L_x_12494:
[----:B------:R-:W-:Y:S01]  /*dda0*/  IMAD R0, R18, 0x8, R2 ;  /* 0x0000000812007824 */ /* 0x000fe200078e0202 */
[----:B------:R-:W-:-:S04]  /*ddb0*/  SHF.L.U32 R3, R23, 0x1f, RZ ;  /* 0x0000001f17037819 */ /* 0x000fc800000006ff */
[----:B------:R0:W1:Y:S01]  /*ddc0*/  SYNCS.PHASECHK.TRANS64.TRYWAIT P3, [R0+URZ+0x16830], R3 ;  /* 0x01683003000075a7 */ /* 0x000062000806017f */
[----:B------:R-:W-:Y:S05]  /*ddd0*/  @!P0 BRA `(.L_x_12495) ;  /* 0x0000000000048947 */ /* 0x000fea0003800000 */
[----:B------:R-:W-:Y:S01]  /*dde0*/  BPT.TRAP 0x1 ;  /* 0x000000040000795c */ /* 0x000fe20000300000 */
.L_x_12495:
[----:B------:R-:W-:Y:S04]  /*ddf0*/  BSSY B0, `(.L_x_12493) ;  /* 0x0000004000007945 */ /* 0x000fe80003800000 */
[----:B-1----:R-:W-:Y:S05]  /*de00*/  @P3 BRA `(.L_x_12496) ;  /* 0x0000000000083947 */ /* 0x002fea0003800000 */
[----:B------:R-:W1:Y:S02]  /*de10*/  SYNCS.PHASECHK.TRANS64.TRYWAIT P3, [R0+URZ+0x16830], R3 ;  /* 0x01683003000075a7 */ /* 0x000e64000806017f */
[----:B-1----:R-:W-:Y:S05]  /*de20*/  @!P3 BRA `(.L_x_12497) ;  /* 0x0000009800f4b947 */ /* 0x002fea0003800000 */
.L_x_12496:
[----:B------:R-:W-:Y:S05]  /*de30*/  BSYNC B0 ;  /* 0x0000000000007941 */ /* 0x000fea0003800000 */
.L_x_12493:
        /* <DEDUP_REMOVED lines=45> */
.L_x_12499:
[----:B------:R-:W-:Y:S01]  /*e110*/  SHF.L.U32 R0, R8, 0x1f, RZ ;  /* 0x0000001f08007819 */ /* 0x000fe200000006ff */
[----:B------:R-:W-:-:S04]  /*e120*/  IMAD R3, R153, 0x8, R2 ;  /* 0x0000000899037824 */ /* 0x000fc800078e0202 */
[----:B------:R0:W1:Y:S01]  /*e130*/  SYNCS.PHASECHK.TRANS64.TRYWAIT P2, [R3+URZ+0x16850], R0 ;  /* 0x01685000030075a7 */ /* 0x000062000804017f */
[----:B------:R-:W-:Y:S05]  /*e140*/  @!P0 BRA `(.L_x_12500) ;  /* 0x0000000000048947 */ /* 0x000fea0003800000 */
[----:B------:R-:W-:Y:S01]  /*e150*/  BPT.TRAP 0x1 ;  /* 0x000000040000795c */ /* 0x000fe20000300000 */
.L_x_12500:
[----:B-1----:R-:W-:Y:S05]  /*e160*/  @P2 BRA `(.L_x_12498) ;  /* 0x0000000000082947 */ /* 0x002fea0003800000 */
[----:B------:R-:W1:Y:S02]  /*e170*/  SYNCS.PHASECHK.TRANS64.TRYWAIT P2, [R3+URZ+0x16850], R0 ;  /* 0x01685000030075a7 */ /* 0x000e64000804017f */
[----:B-1----:R-:W-:Y:S05]  /*e180*/  @!P2 BRA `(.L_x_12501) ;  /* 0x000000980030a947 */ /* 0x002fea0003800000 */
.L_x_12498:
[----:B01----:R-:W-:Y:S01]  /*e190*/  VIADD R0, R2, 0x400 ;  /* 0x0000040002007836 */ /* 0x003fe20000000000 */
[----:B------:R-:W-:Y:S05]  /*e1a0*/  WARPSYNC.ALL ;  /* 0x0000000000007948 */ /* 0x000fea0003800000 */
[----:B------:R-:W-:Y:S01]  /*e1b0*/  SHF.R.U32.HI R0, RZ, 0x4, R0 ;  /* 0x00000004ff007819 */ /* 0x000fe20000011600 */
[----:B------:R-:W-:Y:S01]  /*e1c0*/  IMAD.MOV.U32 R9, RZ, RZ, 0x40000040 ;  /* 0x40000040ff097424 */ /* 0x000fe200078e00ff */
[----:B------:R-:W-:Y:S01]  /*e1d0*/  WARPGROUP.ARRIVE ;  /* 0x00000000000079c5 */ /* 0x000fe20000000000 */
[----:B------:R-:W-:Y:S01]  /*e1e0*/  IMAD.MOV.U32 R21, RZ, RZ, 0x40000040 ;  /* 0x40000040ff157424 */ /* 0x000fe200078e00ff */
[----:B------:R-:W-:Y:S01]  /*e1f0*/  LOP3.LUT R0, R0, 0x3fff, RZ, 0xc0, !PT ;  /* 0x00003fff00007812 */ /* 0x000fe200078ec0ff */
[----:B------:R-:W-:Y:S01]  /*e200*/  ULDC UR4, c[0x0][0x988] ;  /* 0x0002620000047ab9 */ /* 0x000fe20000000800 */
[----:B------:R-:W-:-:S03]  /*e210*/  R2UR UR7, R9 ;  /* 0x00000000090772ca */ /* 0x000fc600000e0000 */
[----:B------:R-:W-:Y:S01]  /*e220*/  IMAD R8, R153, 0x400, R0 ;  /* 0x0000040099087824 */ /* 0x000fe200078e0200 */
[----:B------:R-:W-:-:S03]  /*e230*/  FMNMX.FTZ R0, R24, R15, !PT ;  /* 0x0000000f18007209 */ /* 0x000fc60007810000 */
[C---:B------:R-:W-:Y:S01]  /*e240*/  VIADD R20, R8.reuse, 0x80 ;  /* 0x0000008008147836 */ /* 0x040fe20000000000 */
[----:B------:R-:W-:Y:S02]  /*e250*/  R2UR UR6, R8 ;  /* 0x00000000080672ca */ /* 0x000fe400000e0000 */
[----:B------:R-:W-:-:S04]  /*e260*/  FMNMX.FTZ R0, R25, R0, !PT ;  /* 0x0000000019007209 */ /* 0x000fc80007810000 */
[----:B------:R-:W-:-:S04]  /*e270*/  FMNMX.FTZ R0, R28, R0, !PT ;  /* 0x000000001c007209 */ /* 0x000fc80007810000 */
[----:B------:R-:W-:-:S03]  /*e280*/  FMNMX.FTZ R0, R29, R0, !PT ;  /* 0x000000001d007209 */ /* 0x000fc60007810000 */
[----:B------:R-:W-:Y:S01]  /*e290*/  HGMMA.64x64x16.F32.BF16 R88, R148, gdesc[UR4].tnspB, R88, gsb0 ;  /* 0x40e0000494587df0 */ /* 0x000fe20008001858 */
[----:B------:R-:W-:Y:S02]  /*e2a0*/  FMNMX.FTZ R0, R32, R0, !PT ;  /* 0x0000000020007209 */ /* 0x000fe40007810000 */
[----:B------:R-:W-:Y:S01]  /*e2b0*/  R2UR UR6, R20 ;  /* 0x00000000140672ca */ /* 0x000fe200000e0000 */
[----:B------:R-:W-:Y:S01]  /*e2c0*/  VIADD R20, R8, 0x100 ;  /* 0x0000010008147836 */ /* 0x000fe20000000000 */
[----:B------:R-:W-:Y:S02]  /*e2d0*/  FMNMX.FTZ R0, R33, R0, !PT ;  /* 0x0000000021007209 */ /* 0x000fe40007810000 */
        /* <DEDUP_REMOVED lines=40> */
[----:B0-----:R-:W-:Y:S01]  /*e560*/  FMNMX.FTZ R3, R3, R0, !PT ;  /* 0x0000000003037209 */ /* 0x001fe20007810000 */
[----:B------:R-:W-:-:S04]  /*e570*/  IMAD.U32 R0, RZ, RZ, UR4 ;  /* 0x00000004ff007e24 */ /* 0x000fc8000f8e00ff */
[----:B------:R-:W-:Y:S01]  /*e580*/  HGMMA.64x64x16.F32.BF16 R88, R140, gdesc[UR4].tnspB, R88, gsb0 ;  /* 0x40e000048c587df0 */ /* 0x000fe20008001858 */
[----:B------:R-:W-:Y:S01]  /*e590*/  R2UR UR6, R20 ;  /* 0x00000000140672ca */ /* 0x000fe200000e0000 */
[----:B------:R-:W-:Y:S01]  /*e5a0*/  FADD.FTZ R9, -R3, R15 ;  /* 0x0000000f03097221 */ /* 0x000fe20000010100 */
[----:B------:R-:W-:Y:S01]  /*e5b0*/  R2UR UR7, R21 ;  /* 0x00000000150772ca */ /* 0x000fe200000e0000 */
[----:B------:R-:W-:Y:S02]  /*e5c0*/  VIADD R20, R8, 0x200 ;  /* 0x0000020008147836 */ /* 0x000fe40000000000 */
[----:B------:R-:W-:Y:S01]  /*e5d0*/  FMUL.FTZ R9, R9, R0 ;  /* 0x0000000009097220 */ /* 0x000fe20000410000 */
[----:B------:R-:W-:-:S03]  /*e5e0*/  IMAD.MOV.U32 R21, RZ, RZ, 0x40000040 ;  /* 0x40000040ff157424 */ /* 0x000fc600078e00ff */
[----:B------:R0:W-:Y:S02]  /*e5f0*/  MUFU.EX2 R15, R9 ;  /* 0x00000009000f7308 */ /* 0x0001e40000000800 */
        /* <DEDUP_REMOVED lines=20> */
[----:B------:R-:W-:Y:S02]  /*e740*/  R2UR UR6, R20 ;  /* 0x00000000140672ca */ /* 0x000fe400000e0000 */
[----:B------:R-:W-:Y:S01]  /*e750*/  R2UR UR7, R21 ;  /* 0x00000000150772ca */ /* 0x000fe200000e0000 */
[----:B------:R-:W-:Y:S01]  /*e760*/  FMUL.FTZ R21, R3, R0 ;  /* 0x0000000003157220 */ /* 0x000fe20000410000 */
[----:B------:R-:W-:-:S03]  /*e770*/  FMNMX.FTZ R9, R59, R9, !PT ;  /* 0x000000093b097209 */ /* 0x000fc60007810000 */
[-CC-:B------:R-:W-:Y:S01]  /*e780*/  FFMA.FTZ R150, R28, R0.reuse, -R21.reuse ;  /* 0x000000001c967223 */ /* 0x180fe20000010815 */
[----:B------:R-:W-:Y:S01]  /*e790*/  FMNMX.FTZ R9, R62, R9, !PT ;  /* 0x000000093e097209 */ /* 0x000fe20007810000 */
[----:B------:R-:W-:Y:S02]  /*e7a0*/  VIADD R28, R8, 0x280 ;  /* 0x00000280081c7836 */ /* 0x000fe40000000000 */
[-CC-:B------:R-:W-:Y:S01]  /*e7b0*/  FFMA.FTZ R142, R44, R0.reuse, -R21.reuse ;  /* 0x000000002c8e7223 */ /* 0x180fe20000010815 */
[-CC-:B------:R-:W-:Y:S01]  /*e7c0*/  FFMA.FTZ R148, R25, R0.reuse, -R21.reuse ;  /* 0x0000000019947223 */ /* 0x180fe20000010815 */
[----:B------:R-:W-:Y:S01]  /*e7d0*/  FMNMX.FTZ R9, R63, R9, !PT ;  /* 0x000000093f097209 */ /* 0x000fe20007810000 */
[-CC-:B------:R-:W-:Y:S01]  /*e7e0*/  FFMA.FTZ R145, R24, R0.reuse, -R21.reuse ;  /* 0x0000000018917223 */ /* 0x180fe20000010815 */
        /* <DEDUP_REMOVED lines=20> */
[----:B------:R-:W-:Y:S01]  /*e930*/  FFMA.FTZ R84, R84, R0, -R21 ;  /* 0x0000000054547223 */ /* 0x000fe20000010815 */
        /* <DEDUP_REMOVED lines=13> */
[----:B------:R-:W-:-:S03]  /*ea10*/  F2FP.BF16.F32.PACK_AB R148, R148, R145 ;  /* 0x000000919494723e */ /* 0x000fc600000010ff */
[----:B------:R-:W0:Y:S02]  /*ea20*/  SHFL.BFLY PT, R44, R9, 0x2, 0x1f ;  /* 0x0c401f00092c7f89 */ /* 0x000e2400000e0000 */
[----:B------:R-:W-:Y:S08]  /*ea30*/  MUFU.EX2 R144, R144 ;  /* 0x0000009000907308 */ /* 0x000ff00000000800 */
[----:B------:R-:W-:Y:S01]  /*ea40*/  MUFU.EX2 R141, R141 ;  /* 0x0000008d008d7308 */ /* 0x000fe20000000800 */
[----:B------:R-:W-:-:S02]  /*ea50*/  WARPGROUP.DEPBAR.LE gsb0, 0x0 ;  /* 0x00008000000079c5 */ /* 0x000fc40000010000 */
[----:B------:R-:W-:Y:S01]  /*ea60*/  WARPGROUP.ARRIVE ;  /* 0x00000000000079c5 */ /* 0x000fe20000000000 */
[-CC-:B------:R-:W-:Y:S01]  /*ea70*/  FFMA.FTZ R137, R29, R0.reuse, -R21.reuse ;  /* 0x000000001d897223 */ /* 0x180fe20000010815 */
[----:B------:R-:W-:Y:S02]  /*ea80*/  IMAD.MOV.U32 R29, RZ, RZ, 0x40000040 ;  /* 0x40000040ff1d7424 */ /* 0x000fe400078e00ff */
[-CC-:B------:R-:W-:Y:S01]  /*ea90*/  FFMA.FTZ R138, R52, R0.reuse, -R21.reuse ;  /* 0x00000000348a7223 */ /* 0x180fe20000010815 */
[-CC-:B------:R-:W-:Y:S01]  /*eaa0*/  FFMA.FTZ R139, R40, R0.reuse, -R21.reuse ;  /* 0x00000000288b7223 */ /* 0x180fe20000010815 */
[-CC-:B------:R-:W-:Y:S01]  /*eab0*/  FFMA.FTZ R136, R48, R0.reuse, -R21.reuse ;  /* 0x0000000030887223 */ /* 0x180fe20000010815 */
[----:B------:R-:W-:Y:S01]  /*eac0*/  HGMMA.64x64x16.F32.BF16 R88, R132, gdesc[UR4].tnspB, R88, gsb0 ;  /* 0x40e0000484587df0 */ /* 0x000fe20008001858 */
[----:B------:R-:W-:Y:S01]  /*ead0*/  R2UR UR6, R28 ;  /* 0x000000001c0672ca */ /* 0x000fe200000e0000 */
[-CC-:B------:R-:W-:Y:S01]  /*eae0*/  FFMA.FTZ R40, R68, R0.reuse, -R21.reuse ;  /* 0x0000000044287223 */ /* 0x180fe20000010815 */
[----:B------:R-:W-:Y:S01]  /*eaf0*/  R2UR UR7, R29 ;  /* 0x000000001d0772ca */ /* 0x000fe200000e0000 */
[--C-:B------:R-:W-:Y:S01]  /*eb00*/  FFMA.FTZ R28, R72, R0, -R21.reuse ;  /* 0x00000000481c7223 */ /* 0x100fe20000010815 */
[----:B0-----:R-:W-:Y:S01]  /*eb10*/  FMNMX.FTZ R9, R9, R44, !PT ;  /* 0x0000002c09097209 */ /* 0x001fe20007810000 */
[-CC-:B------:R-:W-:Y:S01]  /*eb20*/  FFMA.FTZ R29, R73, R0.reuse, -R21.reuse ;  /* 0x00000000491d7223 */ /* 0x180fe20000010815 */
[-CC-:B------:R-:W-:Y:S01]  /*eb30*/  FFMA.FTZ R44, R76, R0.reuse, -R21.reuse ;  /* 0x000000004c2c7223 */ /* 0x180fe20000010815 */
[----:B------:R-:W-:Y:S01]  /*eb40*/  FFMA.FTZ R48, R80, R0, -R21 ;  /* 0x0000000050307223 */ /* 0x000fe20000010815 */
[----:B------:R-:W0:Y:S01]  /*eb50*/  MUFU.EX2 R137, R137 ;  /* 0x0000008900897308 */ /* 0x000e220000000800 */
[----:B------:R-:W1:Y:S07]  /*eb60*/  SHFL.BFLY PT, R52, R9, 0x1, 0x1f ;  /* 0x0c201f0009347f89 */ /* 0x000e6e00000e0000 */
[----:B------:R-:W-:Y:S08]  /*eb70*/  MUFU.EX2 R146, R146 ;  /* 0x0000009200927308 */ /* 0x000ff00000000800 */
[----:B------:R-:W-:Y:S08]  /*eb80*/  MUFU.EX2 R139, R139 ;  /* 0x0000008b008b7308 */ /* 0x000ff00000000800 */
[----:B------:R-:W-:Y:S01]  /*eb90*/  MUFU.EX2 R140, R140 ;  /* 0x0000008c008c7308 */ /* 0x000fe20000000800 */
[----:B-1----:R-:W-:-:S05]  /*eba0*/  FMNMX.FTZ R9, R9, R52, !PT ;  /* 0x0000003409097209 */ /* 0x002fca0007810000 */
[C---:B------:R-:W-:Y:S01]  /*ebb0*/  FADD.FTZ R53, -R9.reuse, R14 ;  /* 0x0000000e09357221 */ /* 0x040fe20000010100 */
[-C--:B------:R-:W-:Y:S01]  /*ebc0*/  FMUL.FTZ R57, R9, R0.reuse ;  /* 0x0000000009397220 */ /* 0x080fe20000410000 */
[----:B------:R-:W-:Y:S03]  /*ebd0*/  MUFU.EX2 R142, R142 ;  /* 0x0000008e008e7308 */ /* 0x000fe60000000800 */
[-CC-:B------:R-:W-:Y:S01]  /*ebe0*/  FFMA.FTZ R149, R26, R0.reuse, -R57.reuse ;  /* 0x000000001a957223 */ /* 0x180fe20000010839 */
[----:B------:R-:W-:Y:S02]  /*ebf0*/  VIADD R26, R8, 0x300 ;  /* 0x00000300081a7836 */ /* 0x000fe40000000000 */
[-CC-:B------:R-:W-:Y:S01]  /*ec00*/  FFMA.FTZ R151, R30, R0.reuse, -R57.reuse ;  /* 0x000000001e977223 */ /* 0x180fe20000010839 */
[-CC-:B------:R-:W-:Y:S01]  /*ec10*/  FFMA.FTZ R30, R34, R0.reuse, -R57.reuse ;  /* 0x00000000221e7223 */ /* 0x180fe20000010839 */
[-CC-:B------:R-:W-:Y:S01]  /*ec20*/  FFMA.FTZ R31, R31, R0.reuse, -R57.reuse ;  /* 0x000000001f1f7223 */ /* 0x180fe20000010839 */
[-CC-:B------:R-:W-:Y:S01]  /*ec30*/  FFMA.FTZ R34, R42, R0.reuse, -R57.reuse ;  /* 0x000000002a227223 */ /* 0x180fe20000010839 */
[----:B------:R-:W-:Y:S01]  /*ec40*/  MUFU.EX2 R149, R149 ;  /* 0x0000009500957308 */ /* 0x000fe20000000800 */
[-CC-:B------:R-:W-:Y:S01]  /*ec50*/  FFMA.FTZ R42, R47, R0.reuse, -R57.reuse ;  /* 0x000000002f2a7223 */ /* 0x180fe20000010839 */
[-CC-:B------:R-:W-:Y:S01]  /*ec60*/  FFMA.FTZ R147, R38, R0.reuse, -R57.reuse ;  /* 0x0000000026937223 */ /* 0x180fe20000010839 */
[-C--:B------:R-:W-:Y:S01]  /*ec70*/  FFMA.FTZ R38, R50, R0.reuse, -R57 ;  /* 0x0000000032267223 */ /* 0x080fe20000010839 */
[----:B--2---:R-:W-:Y:S01]  /*ec80*/  FADD.FTZ R50, R150, R5 ;  /* 0x0000000596327221 */ /* 0x004fe20000010000 */
        /* <DEDUP_REMOVED lines=8> */
[----:B------:R-:W-:Y:S01]  /*ed10*/  FFMA.FTZ R86, R86, R0, -R57 ;  /* 0x0000000056567223 */ /* 0x000fe20000010839 */
[----:B------:R-:W-:-:S02]  /*ed20*/  F2FP.BF16.F32.PACK_AB R150, R137, R150 ;  /* 0x000000968996723e */ /* 0x000fc400000010ff */
[----:B------:R-:W-:Y:S08]  /*ed30*/  MUFU.EX2 R31, R31 ;  /* 0x0000001f001f7308 */ /* 0x000ff00000000800 */
[----:B------:R-:W-:Y:S01]  /*ed40*/  MUFU.EX2 R30, R30 ;  /* 0x0000001e001e7308 */ /* 0x000fe20000000800 */
[----:B------:R-:W-:Y:S02]  /*ed50*/  WARPGROUP.DEPBAR.LE gsb0, 0x0 ;  /* 0x00008000000079c5 */ /* 0x000fe40000010000 */
[----:B------:R-:W-:Y:S01]  /*ed60*/  WARPGROUP.ARRIVE ;  /* 0x00000000000079c5 */ /* 0x000fe20000000000 */
[-CC-:B------:R-:W-:Y:S01]  /*ed70*/  FFMA.FTZ R132, R56, R0.reuse, -R21.reuse ;  /* 0x0000000038847223 */ /* 0x180fe20000010815 */
[-CC-:B------:R-:W-:Y:S01]  /*ed80*/  FFMA.FTZ R134, R60, R0.reuse, -R21.reuse ;  /* 0x000000003c867223 */ /* 0x180fe20000010815 */
[----:B------:R-:W-:-:S03]  /*ed90*/  FFMA.FTZ R21, R85, R0, -R21 ;  /* 0x0000000055157223 */ /* 0x000fc60000010815 */
[----:B------:R-:W0:Y:S01]  /*eda0*/  S2R R135, SR_TID.X ;  /* 0x0000000000877919 */ /* 0x000e220000002100 */
[-CC-:B------:R-:W-:Y:S01]  /*edb0*/  FFMA.FTZ R56, R35, R0.reuse, -R57.reuse ;  /* 0x0000000023387223 */ /* 0x180fe20000010839 */
[----:B------:R-:W-:Y:S01]  /*edc0*/  HGMMA.64x64x16.F32.BF16 R88, R128, gdesc[UR4].tnspB, R88, gsb0 ;  /* 0x40e0000480587df0 */ /* 0x000fe20008001858 */
[----:B------:R1:W-:Y:S01]  /*edd0*/  MUFU.EX2 R14, R21 ;  /* 0x00000015000e7308 */ /* 0x0003e20000000800 */
[----:B------:R-:W-:Y:S01]  /*ede0*/  R2UR UR6, R26 ;  /* 0x000000001a0672ca */ /* 0x000fe200000e0000 */
[----:B------:R-:W-:Y:S02]  /*edf0*/  VIADD R26, R8, 0x380 ;  /* 0x00000380081a7836 */ /* 0x000fe40000000000 */
[-CC-:B------:R-:W-:Y:S01]  /*ee00*/  FFMA.FTZ R35, R46, R0.reuse, -R57.reuse ;  /* 0x000000002e237223 */ /* 0x180fe20000010839 */
[-CC-:B------:R-:W-:Y:S01]  /*ee10*/  FFMA.FTZ R60, R39, R0.reuse, -R57.reuse ;  /* 0x00000000273c7223 */ /* 0x180fe20000010839 */
[-CC-:B------:R-:W-:Y:S01]  /*ee20*/  FFMA.FTZ R39, R43, R0.reuse, -R57.reuse ;  /* 0x000000002b277223 */ /* 0x180fe20000010839 */
[-CC-:B------:R-:W-:Y:S01]  /*ee30*/  FFMA.FTZ R43, R51, R0.reuse, -R57.reuse ;  /* 0x00000000332b7223 */ /* 0x180fe20000010839 */
[-CC-:B------:R-:W-:Y:S01]  /*ee40*/  FFMA.FTZ R8, R54, R0.reuse, -R57.reuse ;  /* 0x0000000036087223 */ /* 0x180fe20000010839 */
[----:B------:R-:W2:Y:S01]  /*ee50*/  MUFU.EX2 R56, R56 ;  /* 0x0000003800387308 */ /* 0x000ea20000000800 */
[-C--:B-1----:R-:W-:Y:S01]  /*ee60*/  FMUL.FTZ R21, R53, R0.reuse ;  /* 0x0000000035157220 */ /* 0x082fe20000410000 */
[----:B------:R-:W-:Y:S01]  /*ee70*/  FFMA.FTZ R53, R27, R0, -R57 ;  /* 0x000000001b357223 */ /* 0x000fe20000010839 */
[----:B------:R-:W-:-:S02]  /*ee80*/  IMAD.MOV.U32 R27, RZ, RZ, 0x40000040 ;  /* 0x40000040ff1b7424 */ /* 0x000fc400078e00ff */
[----:B------:R-:W-:-:S03]  /*ee90*/  FFMA.FTZ R133, R58, R0, -R57 ;  /* 0x000000003a857223 */ /* 0x000fc60000010839 */
[----:B------:R-:W-:Y:S01]  /*eea0*/  R2UR UR7, R27 ;  /* 0x000000001b0772ca */ /* 0x000fe200000e0000 */
[----:B------:R-:W-:Y:S01]  /*eeb0*/  IMAD.MOV.U32 R27, RZ, RZ, 0x40000040 ;  /* 0x40000040ff1b7424 */ /* 0x000fe200078e00ff */
[----:B------:R-:W1:Y:S01]  /*eec0*/  MUFU.EX2 R21, R21 ;  /* 0x0000001500157308 */ /* 0x000e620000000800 */
[----:B--2---:R-:W-:-:S07]  /*eed0*/  F2FP.BF16.F32.PACK_AB R145, R56, R30 ;  /* 0x0000001e3891723e */ /* 0x004fce00000010ff */
[----:B------:R-:W2:Y:S01]  /*eee0*/  MUFU.EX2 R53, R53 ;  /* 0x0000003500357308 */ /* 0x000ea20000000800 */
[----:B0-----:R-:W-:Y:S02]  /*eef0*/  SHF.R.U32.HI R154, RZ, 0x7, R135 ;  /* 0x00000007ff9a7819 */ /* 0x001fe40000011687 */
[----:B------:R-:W-:Y:S01]  /*ef00*/  ISETP.GE.U32.AND P2, PT, R135, 0x180, PT ;  /* 0x000001808700780c */ /* 0x000fe20003f46070 */
[----:B------:R-:W-:Y:S02]  /*ef10*/  FFMA.FTZ R135, R62, R0, -R57 ;  /* 0x000000003e877223 */ /* 0x000fe40000010839 */
[----:B------:R-:W-:Y:S02]  /*ef20*/  VIADD R46, R154, 0x9 ;  /* 0x000000099a2e7836 */ /* 0x000fe40000000000 */
[----:B-1----:R-:W-:Y:S01]  /*ef30*/  FFMA.FTZ R4, R21, R4, R149 ;  /* 0x0000000415047223 */ /* 0x002fe20000010095 */
[----:B------:R-:W-:Y:S02]  /*ef40*/  MUFU.EX2 R147, R147 ;  /* 0x0000009300937308 */ /* 0x000fe40000000800 */
[----:B------:R-:W-:-:S02]  /*ef50*/  SEL R51, R46, 0x9, !P2 ;  /* 0x000000092e337807 */ /* 0x000fc40005000000 */
[C---:B------:R-:W-:Y:S01]  /*ef60*/  ISETP.GT.AND P2, PT, R152.reuse, RZ, PT ;  /* 0x000000ff9800720c */ /* 0x040fe20003f44270 */
[----:B------:R-:W-:Y:S02]  /*ef70*/  VIADD R152, R152, 0xffffffff ;  /* 0xffffffff98987836 */ /* 0x000fe40000000000 */
[----:B--2---:R-:W-:Y:S01]  /*ef80*/  FADD.FTZ R46, R53, R4 ;  /* 0x00000004352e7221 */ /* 0x004fe20000010000 */
[----:B------:R-:W-:Y:S01]  /*ef90*/  MUFU.EX2 R60, R60 ;  /* 0x0000003c003c7308 */ /* 0x000fe20000000800 */
[----:B------:R-:W-:Y:S01]  /*efa0*/  FFMA.FTZ R4, R63, R0, -R57 ;  /* 0x000000003f047223 */ /* 0x000fe20000010839 */
[----:B------:R-:W-:Y:S01]  /*efb0*/  F2FP.BF16.F32.PACK_AB R149, R53, R149 ;  /* 0x000000953595723e */ /* 0x000fe200000010ff */
[----:B------:R-:W-:Y:S01]  /*efc0*/  FADD.FTZ R46, R151, R46 ;  /* 0x0000002e972e7221 */ /* 0x000fe20000010000 */
[----:B------:R-:W-:-:S03]  /*efd0*/  F2FP.BF16.F32.PACK_AB R151, R31, R151 ;  /* 0x000000971f97723e */ /* 0x000fc600000010ff */
[----:B------:R-:W-:Y:S01]  /*efe0*/  FADD.FTZ R5, R31, R46 ;  /* 0x0000002e1f057221 */ /* 0x000fe20000010000 */
        /* <DEDUP_REMOVED lines=9> */
[----:B------:R-:W-:Y:S01]  /*f080*/  HGMMA.64x64x16.F32.BF16 R88, R124, gdesc[UR4].tnspB, R88, gsb0 ;  /* 0x40e000047c587df0 */ /* 0x000fe20008001858 */
[----:B------:R-:W-:Y:S02]  /*f090*/  R2UR UR6, R26 ;  /* 0x000000001a0672ca */ /* 0x000fe400000e0000 */
[----:B------:R-:W-:Y:S01]  /*f0a0*/  R2UR UR7, R27 ;  /* 0x000000001b0772ca */ /* 0x000fe200000e0000 */
[----:B------:R-:W-:-:S03]  /*f0b0*/  @!P1 IMAD R27, R18, 0x8, R2 ;  /* 0x00000008121b9824 */ /* 0x000fc600078e0202 */
[----:B------:R-:W-:Y:S01]  /*f0c0*/  MUFU.EX2 R136, R136 ;  /* 0x0000008800887308 */ /* 0x000fe20000000800 */
[----:B------:R-:W-:Y:S02]  /*f0d0*/  @!P1 VIADD R47, R27, 0x16840 ;  /* 0x000168401b2f9836 */ /* 0x000fe40000000000 */
[----:B------:R-:W-:-:S03]  /*f0e0*/  FFMA.FTZ R27, R59, R0, -R57 ;  /* 0x000000003b1b7223 */ /* 0x000fc60000010839 */
[----:B------:R-:W-:Y:S02]  /*f0f0*/  @!P1 PRMT R47, RZ, 0x654, R47 ;  /* 0x00000654ff2f9816 */ /* 0x000fe4000000002f */
        /* <DEDUP_REMOVED lines=10> */
[----:B------:R-:W-:-:S05]  /*f1a0*/  WARPGROUP.ARRIVE ;  /* 0x00000000000079c5 */ /* 0x000fca0000000000 */
[----:B------:R-:W-:Y:S01]  /*f1b0*/  MUFU.EX2 R133, R133 ;  /* 0x0000008500857308 */ /* 0x000fe20000000800 */
[----:B------:R-:W-:Y:S01]  /*f1c0*/  FFMA.FTZ R125, R74, R0, -R57 ;  /* 0x000000004a7d7223 */ /* 0x000fe20000010839 */
[----:B------:R-:W-:Y:S06]  /*f1d0*/  HGMMA.64x64x16.F32.BF16 R88, R120, gdesc[UR4].tnspB, R88, gsb0 ;  /* 0x40e0000478587df0 */ /* 0x000fec0008001858 */
        /* <DEDUP_REMOVED lines=11> */
[----:B------:R1:W-:Y:S06]  /*f290*/  BAR.ARV R51, 0x100 ;  /* 0x000400330000751d */ /* 0x0003ec0000002000 */
[----:B------:R2:W-:Y:S01]  /*f2a0*/  @!P1 SYNCS.ARRIVE.TRANS64.RED.A1T0 RZ, [R47+URZ], RZ ;  /* 0x000000ff2fff99a7 */ /* 0x0005e2000810043f */
[----:B------:R-:W-:Y:S01]  /*f2b0*/  MUFU.EX2 R131, R131 ;  /* 0x0000008300837308 */ /* 0x000fe20000000800 */
[----:B-1----:R-:W-:Y:S01]  /*f2c0*/  FADD.FTZ R51, R30, R5 ;  /* 0x000000051e337221 */ /* 0x002fe20000010000 */
[----:B------:R-:W-:Y:S01]  /*f2d0*/  FFMA.FTZ R5, R67, R0, -R57 ;  /* 0x0000000043057223 */ /* 0x000fe20000010839 */
[-C--:B------:R-:W-:Y:S01]  /*f2e0*/  FMUL.FTZ R88, R88, R15.reuse ;  /* 0x0000000f58587220 */ /* 0x080fe20000410000 */
[-C--:B------:R-:W-:Y:S01]  /*f2f0*/  FMUL.FTZ R89, R89, R15.reuse ;  /* 0x0000000f59597220 */ /* 0x080fe20000410000 */
[-C--:B------:R-:W-:Y:S01]  /*f300*/  FMUL.FTZ R92, R92, R15.reuse ;  /* 0x0000000f5c5c7220 */ /* 0x080fe20000410000 */
[-C--:B------:R-:W-:Y:S01]  /*f310*/  FMUL.FTZ R93, R93, R15.reuse ;  /* 0x0000000f5d5d7220 */ /* 0x080fe20000410000 */
[----:B--2---:R-:W-:Y:S01]  /*f320*/  @!P1 IMAD R47, R153, 0x8, R2 ;  /* 0x00000008992f9824 */ /* 0x004fe200078e0202 */
[----:B------:R-:W-:Y:S01]  /*f330*/  MUFU.EX2 R5, R5 ;  /* 0x0000000500057308 */ /* 0x000fe20000000800 */
        /* <DEDUP_REMOVED lines=8> */
[----:B------:R-:W1:Y:S01]  /*f3c0*/  MUFU.EX2 R41, R41 ;  /* 0x0000002900297308 */ /* 0x000e620000000800 */
[-C--:B------:R-:W-:Y:S01]  /*f3d0*/  FMUL.FTZ R108, R108, R15.reuse ;  /* 0x0000000f6c6c7220 */ /* 0x080fe20000410000 */
[-C--:B------:R-:W-:Y:S01]  /*f3e0*/  FMUL.FTZ R109, R109, R15.reuse ;  /* 0x0000000f6d6d7220 */ /* 0x080fe20000410000 */
[----:B------:R2:W-:Y:S01]  /*f3f0*/  @!P1 SYNCS.ARRIVE.TRANS64.RED.A1T0 RZ, [R47+URZ], RZ ;  /* 0x000000ff2fff99a7 */ /* 0x0005e2000810043f */
[-C--:B------:R-:W-:Y:S01]  /*f400*/  FMUL.FTZ R112, R112, R15.reuse ;  /* 0x0000000f70707220 */ /* 0x080fe20000410000 */
[-C--:B------:R-:W-:Y:S01]  /*f410*/  FMUL.FTZ R113, R113, R15.reuse ;  /* 0x0000000f71717220 */ /* 0x080fe20000410000 */
[-C--:B------:R-:W-:Y:S01]  /*f420*/  FMUL.FTZ R116, R116, R15.reuse ;  /* 0x0000000f74747220 */ /* 0x080fe20000410000 */
[----:B------:R-:W-:Y:S01]  /*f430*/  FMUL.FTZ R117, R117, R15 ;  /* 0x0000000f75757220 */ /* 0x000fe20000410000 */
[----:B------:R-:W-:Y:S01]  /*f440*/  MUFU.EX2 R28, R28 ;  /* 0x0000001c001c7308 */ /* 0x000fe20000000800 */
[----:B0-----:R-:W-:Y:S01]  /*f450*/  F2FP.BF16.F32.PACK_AB R128, R36, R32 ;  /* 0x000000202480723e */ /* 0x001fe200000010ff */
[-C--:B------:R-:W-:Y:S01]  /*f460*/  FMUL.FTZ R90, R90, R21.reuse ;  /* 0x000000155a5a7220 */ /* 0x080fe20000410000 */
[----:B--2---:R-:W-:Y:S01]  /*f470*/  FADD.FTZ R47, R143, R50 ;  /* 0x000000328f2f7221 */ /* 0x004fe20000010000 */
[----:B------:R-:W-:Y:S01]  /*f480*/  FADD.FTZ R50, R56, R51 ;  /* 0x0000003338327221 */ /* 0x000fe20000010000 */
[-C--:B------:R-:W-:Y:S01]  /*f490*/  FMUL.FTZ R91, R91, R21.reuse ;  /* 0x000000155b5b7220 */ /* 0x080fe20000410000 */
[----:B------:R-:W-:Y:S01]  /*f4a0*/  FMUL.FTZ R94, R94, R21 ;  /* 0x000000155e5e7220 */ /* 0x000fe20000410000 */
[C---:B------:R-:W-:Y:S01]  /*f4b0*/  FADD.FTZ R46, R144.reuse, R47 ;  /* 0x0000002f902e7221 */ /* 0x040fe20000010000 */
[----:B------:R-:W-:Y:S01]  /*f4c0*/  FADD.FTZ R51, R147, R50 ;  /* 0x0000003293337221 */ /* 0x000fe20000010000 */
[----:B------:R-:W-:Y:S01]  /*f4d0*/  MUFU.EX2 R125, R125 ;  /* 0x0000007d007d7308 */ /* 0x000fe20000000800 */
[----:B------:R-:W-:Y:S01]  /*f4e0*/  F2FP.BF16.F32.PACK_AB R144, R144, R143 ;  /* 0x0000008f9090723e */ /* 0x000fe200000010ff */
[----:B------:R-:W-:Y:S01]  /*f4f0*/  FADD.FTZ R47, R141, R46 ;  /* 0x0000002e8d2f7221 */ /* 0x000fe20000010000 */
[----:B------:R-:W-:Y:S01]  /*f500*/  FADD.FTZ R51, R60, R51 ;  /* 0x000000333c337221 */ /* 0x000fe20000010000 */
[----:B------:R-:W-:Y:S01]  /*f510*/  FFMA.FTZ R46, R71, R0, -R57 ;  /* 0x00000000472e7223 */ /* 0x000fe20000010839 */
[----:B------:R-:W-:Y:S01]  /*f520*/  F2FP.BF16.F32.PACK_AB R143, R42, R35 ;  /* 0x000000232a8f723e */ /* 0x000fe200000010ff */
[C---:B------:R-:W-:Y:S01]  /*f530*/  FADD.FTZ R50, R146.reuse, R47 ;  /* 0x0000002f92327221 */ /* 0x040fe20000010000 */
[----:B------:R-:W-:Y:S01]  /*f540*/  F2FP.BF16.F32.PACK_AB R146, R146, R141 ;  /* 0x0000008d9292723e */ /* 0x000fe200000010ff */
[----:B------:R-:W0:Y:S01]  /*f550*/  MUFU.EX2 R29, R29 ;  /* 0x0000001d001d7308 */ /* 0x000e220000000800 */
[----:B------:R-:W-:Y:S01]  /*f560*/  F2FP.BF16.F32.PACK_AB R141, R39, R34 ;  /* 0x00000022278d723e */ /* 0x000fe200000010ff */
[----:B------:R-:W-:Y:S01]  /*f570*/  FADD.FTZ R47, R139, R50 ;  /* 0x000000328b2f7221 */ /* 0x000fe20000010000 */
[----:B------:R-:W-:Y:S01]  /*f580*/  FADD.FTZ R50, R34, R51 ;  /* 0x0000003322327221 */ /* 0x000fe20000010000 */
[----:B------:R-:W-:Y:S01]  /*f590*/  FFMA.FTZ R57, R87, R0, -R57 ;  /* 0x0000000057397223 */ /* 0x000fe20000010839 */
[----:B------:R-:W-:Y:S01]  /*f5a0*/  F2FP.BF16.F32.PACK_AB R147, R60, R147 ;  /* 0x000000933c93723e */ /* 0x000fe200000010ff */
[C---:B------:R-:W-:Y:S01]  /*f5b0*/  FADD.FTZ R47, R140.reuse, R47 ;  /* 0x0000002f8c2f7221 */ /* 0x040fe20000010000 */
[----:B------:R-:W-:Y:S01]  /*f5c0*/  FADD.FTZ R50, R39, R50 ;  /* 0x0000003227327221 */ /* 0x000fe20000010000 */
[----:B------:R-:W-:Y:S01]  /*f5d0*/  MUFU.EX2 R46, R46 ;  /* 0x0000002e002e7308 */ /* 0x000fe20000000800 */
[----:B------:R-:W-:Y:S01]  /*f5e0*/  F2FP.BF16.F32.PACK_AB R140, R140, R139 ;  /* 0x0000008b8c8c723e */ /* 0x000fe200000010ff */
[----:B------:R-:W-:Y:S01]  /*f5f0*/  FADD.FTZ R54, R142, R47 ;  /* 0x0000002f8e367221 */ /* 0x000fe20000010000 */
[----:B------:R-:W-:Y:S01]  /*f600*/  FADD.FTZ R47, R35, R50 ;  /* 0x00000032232f7221 */ /* 0x000fe20000010000 */
[----:B------:R-:W-:Y:S01]  /*f610*/  F2FP.BF16.F32.PACK_AB R142, R25, R142 ;  /* 0x0000008e198e723e */ /* 0x000fe200000010ff */
[-C--:B------:R-:W-:Y:S01]  /*f620*/  FMUL.FTZ R95, R95, R21.reuse ;  /* 0x000000155f5f7220 */ /* 0x080fe20000410000 */
[----:B------:R-:W-:Y:S01]  /*f630*/  FADD.FTZ R51, R25, R54 ;  /* 0x0000003619337221 */ /* 0x000fe20000010000 */
        /* <DEDUP_REMOVED lines=10> */
[----:B-1----:R-:W-:Y:S01]  /*f6e0*/  F2FP.BF16.F32.PACK_AB R130, R41, R40 ;  /* 0x000000282982723e */ /* 0x002fe200000010ff */
[----:B------:R-:W-:Y:S01]  /*f6f0*/  FADD.FTZ R51, R138, R51 ;  /* 0x000000338a337221 */ /* 0x000fe20000010000 */
[----:B------:R-:W-:Y:S01]  /*f700*/  FADD.FTZ R47, R8, R47 ;  /* 0x0000002f082f7221 */ /* 0x000fe20000010000 */
[C---:B------:R-:W-:Y:S01]  /*f710*/  F2FP.BF16.F32.PACK_AB R138, R24.reuse, R138 ;  /* 0x0000008a188a723e */ /* 0x040fe200000010ff */
[----:B------:R-:W-:Y:S01]  /*f720*/  FMUL.FTZ R99, R99, R21 ;  /* 0x0000001563637220 */ /* 0x000fe20000410000 */
[----:B------:R-:W-:Y:S01]  /*f730*/  FADD.FTZ R51, R24, R51 ;  /* 0x0000003318337221 */ /* 0x000fe20000010000 */
[----:B------:R-:W-:Y:S01]  /*f740*/  FADD.FTZ R50, R26, R47 ;  /* 0x0000002f1a327221 */ /* 0x000fe20000010000 */
[----:B------:R-:W-:Y:S01]  /*f750*/  MUFU.EX2 R78, R78 ;  /* 0x0000004e004e7308 */ /* 0x000fe20000000800 */
[----:B0-----:R-:W-:Y:S01]  /*f760*/  F2FP.BF16.F32.PACK_AB R124, R29, R28 ;  /* 0x0000001c1d7c723e */ /* 0x001fe200000010ff */
[----:B------:R-:W-:Y:S01]  /*f770*/  FADD.FTZ R30, R132, R51 ;  /* 0x00000033841e7221 */ /* 0x000fe20000010000 */
[----:B------:R-:W-:Y:S01]  /*f780*/  FADD.FTZ R50, R133, R50 ;  /* 0x0000003285327221 */ /* 0x000fe20000010000 */
[----:B------:R-:W-:Y:S01]  /*f790*/  F2FP.BF16.F32.PACK_AB R133, R27, R133 ;  /* 0x000000851b85723e */ /* 0x000fe200000010ff */
[----:B------:R-:W-:Y:S01]  /*f7a0*/  FMUL.FTZ R102, R102, R21 ;  /* 0x0000001566667220 */ /* 0x000fe20000410000 */
[----:B------:R-:W-:Y:S01]  /*f7b0*/  FADD.FTZ R47, R37, R30 ;  /* 0x0000001e252f7221 */ /* 0x000fe20000010000 */
[----:B------:R-:W-:Y:S01]  /*f7c0*/  FADD.FTZ R50, R27, R50 ;  /* 0x000000321b327221 */ /* 0x000fe20000010000 */
[----:B------:R-:W0:Y:S01]  /*f7d0*/  MUFU.EX2 R45, R45 ;  /* 0x0000002d002d7308 */ /* 0x000e220000000800 */
[----:B------:R-:W-:Y:S01]  /*f7e0*/  F2FP.BF16.F32.PACK_AB R132, R37, R132 ;  /* 0x000000842584723e */ /* 0x000fe200000010ff */
[----:B------:R-:W-:Y:S01]  /*f7f0*/  FADD.FTZ R30, R134, R47 ;  /* 0x0000002f861e7221 */ /* 0x000fe20000010000 */
[----:B------:R-:W-:Y:S01]  /*f800*/  FADD.FTZ R39, R135, R50 ;  /* 0x0000003287277221 */ /* 0x000fe20000010000 */
[C---:B------:R-:W-:Y:S01]  /*f810*/  F2FP.BF16.F32.PACK_AB R135, R4.reuse, R135 ;  /* 0x000000870487723e */ /* 0x040fe200000010ff */
[----:B------:R-:W-:Y:S01]  /*f820*/  FMUL.FTZ R103, R103, R21 ;  /* 0x0000001567677220 */ /* 0x000fe20000410000 */
[C---:B------:R-:W-:Y:S01]  /*f830*/  FADD.FTZ R25, R33.reuse, R30 ;  /* 0x0000001e21197221 */ /* 0x040fe20000010000 */
[----:B------:R-:W-:Y:S01]  /*f840*/  FADD.FTZ R30, R4, R39 ;  /* 0x00000027041e7221 */ /* 0x000fe20000010000 */
[----:B------:R-:W1:Y:S01]  /*f850*/  MUFU.EX2 R79, R79 ;  /* 0x0000004f004f7308 */ /* 0x000e620000000800 */
[----:B------:R-:W-:Y:S01]  /*f860*/  F2FP.BF16.F32.PACK_AB R134, R33, R134 ;  /* 0x000000862186723e */ /* 0x000fe200000010ff */
[----:B------:R-:W-:Y:S01]  /*f870*/  FADD.FTZ R25, R32, R25 ;  /* 0x0000001920197221 */ /* 0x000fe20000010000 */
[----:B------:R-:W-:Y:S01]  /*f880*/  FADD.FTZ R30, R129, R30 ;  /* 0x0000001e811e7221 */ /* 0x000fe20000010000 */
[C---:B------:R-:W-:Y:S01]  /*f890*/  F2FP.BF16.F32.PACK_AB R129, R5.reuse, R129 ;  /* 0x000000810581723e */ /* 0x040fe200000010ff */
[----:B------:R-:W-:Y:S01]  /*f8a0*/  FMUL.FTZ R106, R106, R21 ;  /* 0x000000156a6a7220 */ /* 0x000fe20000410000 */
[----:B------:R-:W-:Y:S01]  /*f8b0*/  FADD.FTZ R25, R36, R25 ;  /* 0x0000001924197221 */ /* 0x000fe20000010000 */
[----:B------:R-:W-:Y:S01]  /*f8c0*/  FADD.FTZ R30, R5, R30 ;  /* 0x0000001e051e7221 */ /* 0x000fe20000010000 */
[----:B------:R-:W2:Y:S01]  /*f8d0*/  MUFU.EX2 R48, R48 ;  /* 0x0000003000307308 */ /* 0x000ea20000000800 */
[----:B0-----:R-:W-:Y:S01]  /*f8e0*/  F2FP.BF16.F32.PACK_AB R126, R45, R44 ;  /* 0x0000002c2d7e723e */ /* 0x001fe200000010ff */
[----:B------:R-:W-:Y:S01]  /*f8f0*/  FADD.FTZ R20, R40, R25 ;  /* 0x0000001928147221 */ /* 0x000fe20000010000 */
[----:B------:R-:W-:Y:S01]  /*f900*/  FADD.FTZ R25, R131, R30 ;  /* 0x0000001e83197221 */ /* 0x000fe20000010000 */
[C---:B------:R-:W-:Y:S01]  /*f910*/  F2FP.BF16.F32.PACK_AB R131, R46.reuse, R131 ;  /* 0x000000832e83723e */ /* 0x040fe200000010ff */
[----:B------:R-:W-:Y:S01]  /*f920*/  FMUL.FTZ R107, R107, R21 ;  /* 0x000000156b6b7220 */ /* 0x000fe20000410000 */
[----:B------:R-:W-:Y:S01]  /*f930*/  FADD.FTZ R35, R41, R20 ;  /* 0x0000001429237221 */ /* 0x000fe20000010000 */
[----:B------:R-:W-:Y:S01]  /*f940*/  FADD.FTZ R8, R46, R25 ;  /* 0x000000192e087221 */ /* 0x000fe20000010000 */
[----:B------:R-:W0:Y:S01]  /*f950*/  MUFU.EX2 R82, R82 ;  /* 0x0000005200527308 */ /* 0x000e220000000800 */
[----:B-1----:R-:W-:Y:S01]  /*f960*/  F2FP.BF16.F32.PACK_AB R127, R79, R78 ;  /* 0x0000004e4f7f723e */ /* 0x002fe200000010ff */
[----:B------:R-:W-:Y:S01]  /*f970*/  FADD.FTZ R20, R28, R35 ;  /* 0x000000231c147221 */ /* 0x000fe20000010000 */
[----:B------:R-:W-:Y:S01]  /*f980*/  FADD.FTZ R8, R125, R8 ;  /* 0x000000087d087221 */ /* 0x000fe20000010000 */
[----:B------:R-:W-:Y:S01]  /*f990*/  F2FP.BF16.F32.PACK_AB R125, R31, R125 ;  /* 0x0000007d1f7d723e */ /* 0x000fe200000010ff */
[-C--:B------:R-:W-:Y:S01]  /*f9a0*/  FMUL.FTZ R110, R110, R21.reuse ;  /* 0x000000156e6e7220 */ /* 0x080fe20000410000 */
[----:B------:R-:W-:Y:S01]  /*f9b0*/  FADD.FTZ R25, R29, R20 ;  /* 0x000000141d197221 */ /* 0x000fe20000010000 */
[----:B------:R-:W-:Y:S01]  /*f9c0*/  FADD.FTZ R27, R31, R8 ;  /* 0x000000081f1b7221 */ /* 0x000fe20000010000 */
[----:B------:R-:W1:Y:S01]  /*f9d0*/  MUFU.EX2 R49, R49 ;  /* 0x0000003100317308 */ /* 0x000e620000000800 */
[-C--:B------:R-:W-:Y:S01]  /*f9e0*/  FMUL.FTZ R111, R111, R21.reuse ;  /* 0x000000156f6f7220 */ /* 0x080fe20000410000 */
[----:B------:R-:W-:Y:S01]  /*f9f0*/  FADD.FTZ R4, R44, R25 ;  /* 0x000000192c047221 */ /* 0x000fe20000010000 */
[----:B------:R-:W-:Y:S01]  /*fa00*/  FADD.FTZ R8, R78, R27 ;  /* 0x0000001b4e087221 */ /* 0x000fe20000010000 */
[-C--:B------:R-:W-:Y:S01]  /*fa10*/  FMUL.FTZ R114, R114, R21.reuse ;  /* 0x0000001572727220 */ /* 0x080fe20000410000 */
[-C--:B------:R-:W-:Y:S01]  /*fa20*/  FMUL.FTZ R115, R115, R21.reuse ;  /* 0x0000001573737220 */ /* 0x080fe20000410000 */
[----:B------:R-:W-:Y:S01]  /*fa30*/  FADD.FTZ R5, R45, R4 ;  /* 0x000000042d057221 */ /* 0x000fe20000010000 */
[----:B------:R-:W-:Y:S01]  /*fa40*/  FADD.FTZ R25, R79, R8 ;  /* 0x000000084f197221 */ /* 0x000fe20000010000 */
[----:B------:R-:W3:Y:S01]  /*fa50*/  MUFU.EX2 R83, R83 ;  /* 0x0000005300537308 */ /* 0x000ee20000000800 */
[-C--:B------:R-:W-:Y:S01]  /*fa60*/  FMUL.FTZ R118, R118, R21.reuse ;  /* 0x0000001576767220 */ /* 0x080fe20000410000 */
[----:B--2---:R-:W-:Y:S01]  /*fa70*/  FADD.FTZ R4, R48, R5 ;  /* 0x0000000530047221 */ /* 0x004fe20000010000 */
[----:B0-----:R-:W-:Y:S01]  /*fa80*/  FADD.FTZ R8, R82, R25 ;  /* 0x0000001952087221 */ /* 0x001fe20000010000 */
[----:B------:R-:W-:Y:S01]  /*fa90*/  FMUL.FTZ R119, R119, R21 ;  /* 0x0000001577777220 */ /* 0x000fe20000410000 */
[----:B------:R-:W-:-:S02]  /*faa0*/  IMAD.MOV.U32 R153, RZ, RZ, R18 ;  /* 0x000000ffff997224 */ /* 0x000fc400078e0012 */
[----:B------:R-:W-:Y:S01]  /*fab0*/  IMAD.MOV.U32 R15, RZ, RZ, R3 ;  /* 0x000000ffff0f7224 */ /* 0x000fe200078e0003 */
[----:B------:R-:W0:Y:S01]  /*fac0*/  MUFU.EX2 R52, R84 ;  /* 0x0000005400347308 */ /* 0x000e220000000800 */
[C---:B-1----:R-:W-:Y:S01]  /*fad0*/  FADD.FTZ R5, R49.reuse, R4 ;  /* 0x0000000431057221 */ /* 0x042fe20000010000 */
[----:B------:R-:W-:-:S06]  /*fae0*/  F2FP.BF16.F32.PACK_AB R120, R49, R48 ;  /* 0x000000303178723e */ /* 0x000fcc00000010ff */
[----:B------:R-:W1:Y:S01]  /*faf0*/  MUFU.EX2 R123, R86 ;  /* 0x00000056007b7308 */ /* 0x000e620000000800 */
[C---:B---3--:R-:W-:Y:S01]  /*fb00*/  FADD.FTZ R8, R83.reuse, R8 ;  /* 0x0000000853087221 */ /* 0x048fe20000010000 */
[----:B------:R-:W-:-:S06]  /*fb10*/  F2FP.BF16.F32.PACK_AB R121, R83, R82 ;  /* 0x000000525379723e */ /* 0x000fcc00000010ff */
[----:B------:R-:W2:Y:S01]  /*fb20*/  MUFU.EX2 R57, R57 ;  /* 0x0000003900397308 */ /* 0x000ea20000000800 */
[----:B0-----:R-:W-:Y:S01]  /*fb30*/  FADD.FTZ R5, R52, R5 ;  /* 0x0000000534057221 */ /* 0x001fe20000010000 */
[----:B------:R-:W-:-:S03]  /*fb40*/  F2FP.BF16.F32.PACK_AB R122, R14, R52 ;  /* 0x000000340e7a723e */ /* 0x000fc600000010ff */
[----:B------:R-:W-:Y:S01]  /*fb50*/  FADD.FTZ R5, R14, R5 ;  /* 0x000000050e057221 */ /* 0x000fe20000010000 */
[----:B------:R-:W-:Y:S02]  /*fb60*/  IMAD.MOV.U32 R14, RZ, RZ, R9 ;  /* 0x000000ffff0e7224 */ /* 0x000fe400078e0009 */
[----:B-1----:R-:W-:-:S04]  /*fb70*/  FADD.FTZ R8, R123, R8 ;  /* 0x000000087b087221 */ /* 0x002fc80000010000 */
[C---:B--2---:R-:W-:Y:S01]  /*fb80*/  FADD.FTZ R4, R57.reuse, R8 ;  /* 0x0000000839047221 */ /* 0x044fe20000010000 */
[----:B------:R-:W-:Y:S01]  /*fb90*/  F2FP.BF16.F32.PACK_AB R123, R57, R123 ;  /* 0x0000007b397b723e */ /* 0x000fe200000010ff */
[----:B------:R-:W-:Y:S01]  /*fba0*/  IMAD.MOV.U32 R8, RZ, RZ, R23 ;  /* 0x000000ffff087224 */ /* 0x000fe200078e0017 */
[----:B------:R-:W-:Y:S06]  /*fbb0*/  @P2 BRA `(.L_x_12502) ;  /* 0xffffffe000502947 */ /* 0x000fec000383ffff */
.L_x_12492:
[----:B------:R-:W-:Y:S05]  /*fbc0*/  WARPSYNC.ALL ;  /* 0x0000000000007948 */ /* 0x000fea0003800000 */
[----:B------:R-:W-:Y:S06]  /*fbd0*/  BAR.ARV 0x8, 0x1a0 ;  /* 0x0206800000007b1d */ /* 0x000fec0000002000 */
[----:B------:R-:W-:Y:S05]  /*fbe0*/  @!P0 BRA `(.L_x_12503) ;  /* 0x0000000000048947 */ /* 0x000fea0003800000 */
[----:B------:R-:W-:Y:S01]  /*fbf0*/  BPT.TRAP 0x1 ;  /* 0x000000040000795c */ /* 0x000fe20000300000 */
.L_x_12503:
[----:B------:R-:W-:Y:S01]  /*fc00*/  IMAD R13, R18, 0x8, R2 ;  /* 0x00000008120d7824 */ /* 0x000fe200078e0202 */
[----:B------:R-:W-:-:S04]  /*fc10*/  SHF.L.U32 R6, R23, 0x1f, RZ ;  /* 0x0000001f17067819 */ /* 0x000fc800000006ff */
[----:B------:R0:W1:Y:S01]  /*fc20*/  SYNCS.PHASECHK.TRANS64.TRYWAIT P2, [R13+URZ+0x16850], R6 ;  /* 0x016850060d0075a7 */ /* 0x000062000804017f */
[----:B------:R-:W-:Y:S05]  /*fc30*/  @!P0 BRA `(.L_x_12504) ;  /* 0x0000000000048947 */ /* 0x000fea0003800000 */
[----:B------:R-:W-:Y:S01]  /*fc40*/  BPT.TRAP 0x1 ;  /* 0x000000040000795c */ /* 0x000fe20000300000 */
.L_x_12504:
[----:B------:R-:W-:-:S05]  /*fc50*/  VIADD R2, R2, 0x400 ;  /* 0x0000040002027836 */ /* 0x000fca0000000000 */
[----:B------:R-:W-:-:S04]  /*fc60*/  SHF.R.U32.HI R2, RZ, 0x4, R2 ;  /* 0x00000004ff027819 */ /* 0x000fc80000011602 */
[----:B------:R-:W-:Y:S01]  /*fc70*/  LOP3.LUT R7, R2, 0x3fff, RZ, 0xc0, !PT ;  /* 0x00003fff02077812 */ /* 0x000fe200078ec0ff */
[----:B-1----:R-:W-:Y:S06]  /*fc80*/  @P2 BRA `(.L_x_12505) ;  /* 0x0000000000082947 */ /* 0x002fec0003800000 */
[----:B------:R-:W1:Y:S02]  /*fc90*/  SYNCS.PHASECHK.TRANS64.TRYWAIT P0, [R13+URZ+0x16850], R6 ;  /* 0x016850060d0075a7 */ /* 0x000e64000800017f */
[----:B-1----:R-:W-:Y:S05]  /*fca0*/  @!P0 BRA `(.L_x_12506) ;  /* 0x0000007c007c8947 */ /* 0x002fea0003800000 */
.L_x_12505:
        /* <DEDUP_REMOVED lines=9> */
[----:B------:R-:W-:-:S02]  /*fd40*/  IMAD.MOV.U32 R11, RZ, RZ, 0x40000040 ;  /* 0x40000040ff0b7424 */ /* 0x000fc400078e00ff */
[----:B------:R-:W-:Y:S02]  /*fd50*/  IMAD.MOV.U32 R7, RZ, RZ, 0x40000040 ;  /* 0x40000040ff077424 */ /* 0x000fe400078e00ff */
[----:B------:R-:W-:Y:S02]  /*fd60*/  VIADD R18, R18, 0x1 ;  /* 0x0000000112127836 */ /* 0x000fe40000000000 */
[----:B------:R-:W-:Y:S02]  /*fd70*/  @!P1 VIADD R8, R13, 0x16860 ;  /* 0x000168600d089836 */ /* 0x000fe40000000000 */
[----:B------:R-:W-:Y:S01]  /*fd80*/  IMAD.MOV.U32 R21, RZ, RZ, -0x800000 ;  /* 0xff800000ff157424 */ /* 0x000fe200078e00ff */
[----:B------:R-:W-:Y:S01]  /*fd90*/  ISETP.NE.AND P0, PT, R18, 0x2, PT ;  /* 0x000000021200780c */ /* 0x000fe20003f05270 */
[----:B------:R-:W-:Y:S01]  /*fda0*/  HGMMA.64x64x16.F32.BF16 R88, R148, gdesc[UR4].tnspB, R88, gsb0 ;  /* 0x40e0000494587df0 */ /* 0x000fe20008001858 */
[----:B------:R-:W-:Y:S01]  /*fdb0*/  R2UR UR6, R10 ;  /* 0x000000000a0672ca */ /* 0x000fe200000e0000 */
[----:B------:R-:W-:Y:S01]  /*fdc0*/  VIADD R10, R6, 0x100 ;  /* 0x00000100060a7836 */ /* 0x000fe20000000000 */
[----:B------:R-:W-:Y:S01]  /*fdd0*/  R2UR UR7, R11 ;  /* 0x000000000b0772ca */ /* 0x000fe200000e0000 */
[----:B------:R-:W-:Y:S01]  /*fde0*/  IMAD.MOV.U32 R11, RZ, RZ, 0x40000040 ;  /* 0x40000040ff0b7424 */ /* 0x000fe200078e00ff */
[----:B------:R-:W-:Y:S01]  /*fdf0*/  @!P1 PRMT R8, RZ, 0x654, R8 ;  /* 0x00000654ff089816 */ /* 0x000fe20000000008 */
[----:B------:R-:W-:Y:S01]  /*fe00*/  IMAD.MOV.U32 R28, RZ, RZ, -0x800000 ;  /* 0xff800000ff1c7424 */ /* 0x000fe200078e00ff */
[----:B------:R-:W-:Y:S01]  /*fe10*/  SEL R18, R18, RZ, P0 ;  /* 0x000000ff12127207 */ /* 0x000fe20000000000 */
[----:B0-----:R-:W-:Y:S01]  /*fe20*/  FADD.FTZ R2, R2, R5 ;  /* 0x0000000502027221 */ /* 0x001fe20000010000 */
[----:B------:R-:W-:-:S02]  /*fe30*/  WARPGROUP.DEPBAR.LE gsb0, 0x0 ;  /* 0x00008000000079c5 */ /* 0x000fc40000010000 */
        /* <DEDUP_REMOVED lines=34> */
[----:B------:R-:W-:Y:S02]  /*10060*/  R2UR UR7, R11 ;  /* 0x000000000b0772ca */ /* 0x000fe400000e0000 */
[----:B------:R-:W0:Y:S02]  /*10070*/  SHFL.BFLY PT, R11, R4, 0x2, 0x1f ;  /* 0x0c401f00040b7f89 */ /* 0x000e2400000e0000 */
[----:B0-----:R-:W-:Y:S01]  /*10080*/  FADD.FTZ R11, R11, R4 ;  /* 0x000000040b0b7221 */ /* 0x001fe20000010000 */
[----:B------:R-:W-:-:S04]  /*10090*/  SEL R4, RZ, 0x1, P0 ;  /* 0x00000001ff047807 */ /* 0x000fc80000000000 */
[----:B------:R-:W-:Y:S01]  /*100a0*/  LOP3.LUT R23, R23, R4, RZ, 0x3c, !PT ;  /* 0x0000000417177212 */ /* 0x000fe200078e3cff */
        /* <DEDUP_REMOVED lines=8> */
[----:B------:R-:W-:-:S02]  /*10130*/  IMAD.MOV.U32 R6, RZ, RZ, RZ ;  /* 0x000000ffff067224 */ /* 0x000fc400078e00ff */
[----:B-1----:R-:W-:Y:S02]  /*10140*/  FADD.FTZ R10, R2, R7 ;  /* 0x00000007020a7221 */ /* 0x002fe40000010000 */
[----:B------:R-:W-:Y:S01]  /*10150*/  FSETP.NE.FTZ.AND P3, PT, R15, RZ, PT ;  /* 0x000000ff0f00720b */ /* 0x000fe20003f75000 */
[----:B------:R-:W-:Y:S02]  /*10160*/  IMAD.MOV.U32 R2, RZ, RZ, RZ ;  /* 0x000000ffff027224 */ /* 0x000fe400078e00ff */
[----:B------:R-:W-:-:S10]  /*10170*/  FSETP.NE.FTZ.AND P2, PT, R10, RZ, PT ;  /* 0x000000ff0a00720b */ /* 0x000fd40003f55000 */
[----:B------:R-:W0:Y:S01]  /*10180*/  @P3 MUFU.LG2 R7, R15 ;  /* 0x0000000f00073308 */ /* 0x000e220000000c00 */
[C---:B------:R-:W-:Y:S02]  /*10190*/  @P3 FMUL.FTZ R11, R0.reuse, 0.69314718246459960938 ;  /* 0x3f317218000b3820 */ /* 0x040fe40000410000 */
        /* <DEDUP_REMOVED lines=45> */
[----:B---3--:R-:W-:-:S07]  /*10470*/  FMUL.FTZ R119, R119, R6 ;  /* 0x0000000677777220 */ /* 0x008fce0000410000 */
.L_x_12431:
[----:B------:R-:W2:Y:S01]  /*10480*/  LDL R60, [R1+0x2c] ;  /* 0x00002c00013c7983 */ /* 0x000ea20000100800 */
[----:B------:R-:W-:Y:S05]  /*10490*/  WARPSYNC.ALL ;  /* 0x0000000000007948 */ /* 0x000fea0003800000 */
[----:B------:R-:W0:Y:S01]  /*104a0*/  S2R R4, SR_TID.X ;  /* 0x0000000000047919 */ /* 0x000e220000002100 */
[----:B------:R-:W3:Y:S01]  /*104b0*/  S2UR UR5, SR_CgaCtaId ;  /* 0x00000000000579c3 */ /* 0x000ee20000008800 */
[----:B------:R-:W-:Y:S01]  /*104c0*/  UMOV UR4, 0x400 ;  /* 0x0000040000047882 */ /* 0x000fe20000000000 */
[----:B------:R-:W-:Y:S01]  /*104d0*/  BSSY B0, `(.L_x_12507) ;  /* 0x0000182000007945 */ /* 0x000fe20003800000 */
[----:B---3--:R-:W-:-:S06]  /*104e0*/  ULEA UR4, UR5, UR4, 0x18 ;  /* 0x0000000405047291 */ /* 0x008fcc000f8ec03f */
[----:B------:R-:W-:Y:S01]  /*104f0*/  IMAD.U32 R2, RZ, RZ, UR4 ;  /* 0x00000004ff027e24 */ /* 0x000fe2000f8e00ff */
[----:B------:R-:W-:Y:S01]  /*10500*/  BAR.SYNC.DEFER_BLOCKING 0x5, 0x1a0 ;  /* 0x0146800000007b1d */ /* 0x000fe20000010000 */
[----:B0-----:R-:W-:-:S05]  /*10510*/  VIADD R61, R4, 0xffffff80 ;  /* 0xffffff80043d7836 */ /* 0x001fca0000000000 */
[----:B------:R-:W-:-:S04]  /*10520*/  SHF.R.S32.HI R58, RZ, 0x1f, R61 ;  /* 0x0000001fff3a7819 */ /* 0x000fc8000001143d */
[----:B------:R-:W-:-:S04]  /*10530*/  LEA.HI R20, R58, R61, RZ, 0x3 ;  /* 0x0000003d3a147211 */ /* 0x000fc800078f18ff */
[----:B------:R-:W-:Y:S01]  /*10540*/  SHF.R.S32.HI R20, RZ, 0x3, R20 ;  /* 0x00000003ff147819 */ /* 0x000fe20000011414 */
[----:B------:R0:W3:Y:S01]  /*10550*/  LDS.128 R152, [R2+0x168d0] ;  /* 0x0168d00002987984 */ /* 0x0000e20000000c00 */
[----:B------:R-:W-:Y:S06]  /*10560*/  BAR.ARV 0x4, 0x1a0 ;  /* 0x0106800000007b1d */ /* 0x000fec0000002000 */
[----:B--2---:R-:W-:Y:S01]  /*10570*/  SHF.R.S32.HI R57, RZ, 0x1f, R60 ;  /* 0x0000001fff397819 */ /* 0x004fe2000001143c */
[----:B------:R-:W-:-:S03]  /*10580*/  IMAD.SHL.U32 R56, R60, 0x4, RZ ;  /* 0x000000043c387824 */ /* 0x000fc600078e00ff */
[----:B------:R-:W-:Y:S01]  /*10590*/  SHF.L.U64.HI R59, R60, 0x2, R57 ;  /* 0x000000023c3b7819 */ /* 0x000fe20000010239 */
[----:B0--3--:R-:W-:Y:S06]  /*105a0*/  @P1 BRA `(.L_x_12508) ;  /* 0x0000000c00941947 */ /* 0x009fec0003800000 */
[----:B------:R-:W1:Y:S01]  /*105b0*/  LDL R4, [R1+0x44] ;  /* 0x0000440001047983 */ /* 0x000e620000100800 */
[----:B------:R-:W0:Y:S01]  /*105c0*/  S2R R5, SR_SWINHI ;  /* 0x0000000000057919 */ /* 0x000e220000002f00 */
[----:B------:R-:W-:Y:S05]  /*105d0*/  WARPSYNC.ALL ;  /* 0x0000000000007948 */ /* 0x000fea0003800000 */
[----:B------:R-:W-:Y:S01]  /*105e0*/  F2FP.BF16.F32.PACK_AB R12, R12, R49 ;  /* 0x000000310c0c723e */ /* 0x000fe200000010ff */
[----:B------:R-:W-:Y:S01]  /*105f0*/  ULDC.64 UR4, c[0x0][0xbd8] ;  /* 0x0002f60000047ab9 */ /* 0x000fe20000000a00 */
[----:B------:R-:W-:Y:S01]  /*10600*/  F2FP.BF16.F32.PACK_AB R13, R13, R52 ;  /* 0x000000340d0d723e */ /* 0x000fe200000010ff */
[----:B------:R-:W2:Y:S01]  /*10610*/  LDL R62, [R1+0x30] ;  /* 0x00003000013e7983 */ /* 0x000ea20000100800 */
[----:B-----5:R-:W-:-:S02]  /*10620*/  MOV R24, R2 ;  /* 0x0000000200187202 */ /* 0x020fc40000000f00 */
[----:B0-----:R-:W-:Y:S02]  /*10630*/  MOV R25, R5 ;  /* 0x0000000500197202 */ /* 0x001fe40000000f00 */
[----:B------:R-:W-:Y:S02]  /*10640*/  F2FP.BF16.F32.PACK_AB R14, R14, R47 ;  /* 0x0000002f0e0e723e */ /* 0x000fe400000010ff */
[----:B------:R-:W-:Y:S01]  /*10650*/  F2FP.BF16.F32.PACK_AB R15, R15, R50 ;  /* 0x000000320f0f723e */ /* 0x000fe200000010ff */
[----:B------:R-:W-:Y:S01]  /*10660*/  BAR.SYNC.DEFER_BLOCKING 0x1, 0x180 ;  /* 0x0046000000007b1d */ /* 0x000fe20000010000 */
[----:B-1----:R-:W-:-:S03]  /*10670*/  IMAD.WIDE R10, R4, 0x2, R24 ;  /* 0x00000002040a7825 */ /* 0x002fc600078e0218 */
[C---:B------:R-:W-:Y:S02]  /*10680*/  IADD3 R51, P2, R10.reuse, 0x20, RZ ;  /* 0x000000200a337810 */ /* 0x040fe40007f5e0ff */
[C---:B------:R-:W-:Y:S02]  /*10690*/  LOP3.LUT R9, R10.reuse, 0x380, RZ, 0xc0, !PT ;  /* 0x000003800a097812 */ /* 0x040fe400078ec0ff */
[C---:B------:R-:W-:Y:S02]  /*106a0*/  IADD3 R55, P0, R10.reuse, 0x60, RZ ;  /* 0x000000600a377810 */ /* 0x040fe40007f1e0ff */
[----:B------:R-:W-:Y:S02]  /*106b0*/  IADD3 R53, P1, R10, 0x40, RZ ;  /* 0x000000400a357810 */ /* 0x000fe40007f3e0ff */
[----:B------:R-:W-:Y:S02]  /*106c0*/  LOP3.LUT R4, R51, 0x380, RZ, 0xc0, !PT ;  /* 0x0000038033047812 */ /* 0x000fe400078ec0ff */
[----:B------:R-:W-:-:S02]  /*106d0*/  SHF.R.U64 R9, R9, 0x3, RZ ;  /* 0x0000000309097819 */ /* 0x000fc400000012ff */
[----:B------:R-:W-:Y:S02]  /*106e0*/  LOP3.LUT R6, R53, 0x380, RZ, 0xc0, !PT ;  /* 0x0000038035067812 */ /* 0x000fe400078ec0ff */
[----:B------:R-:W-:Y:S02]  /*106f0*/  LOP3.LUT R54, R55, 0x380, RZ, 0xc0, !PT ;  /* 0x0000038037367812 */ /* 0x000fe400078ec0ff */
[----:B------:R-:W-:Y:S02]  /*10700*/  SHF.R.U64 R4, R4, 0x3, RZ ;  /* 0x0000000304047819 */ /* 0x000fe400000012ff */
[----:B------:R-:W-:Y:S02]  /*10710*/  LOP3.LUT R10, R9, R10, RZ, 0x3c, !PT ;  /* 0x0000000a090a7212 */ /* 0x000fe400078e3cff */
[----:B------:R-:W-:Y:S02]  /*10720*/  SHF.R.U64 R6, R6, 0x3, RZ ;  /* 0x0000000306067819 */ /* 0x000fe400000012ff */
[----:B------:R-:W-:Y:S01]  /*10730*/  SHF.R.U64 R54, R54, 0x3, RZ ;  /* 0x0000000336367819 */ /* 0x000fe200000012ff */
        /* <DEDUP_REMOVED lines=18> */
[----:B0-----:R-:W-:-:S02]  /*10860*/  F2FP.BF16.F32.PACK_AB R10, R33, R36 ;  /* 0x00000024210a723e */ /* 0x001fc400000010ff */
[----:B------:R-:W-:Y:S02]  /*10870*/  F2FP.BF16.F32.PACK_AB R12, R29, R30 ;  /* 0x0000001e1d0c723e */ /* 0x000fe400000010ff */
[----:B------:R-:W-:Y:S02]  /*10880*/  F2FP.BF16.F32.PACK_AB R13, R27, R32 ;  /* 0x000000201b0d723e */ /* 0x000fe400000010ff */
[----:B------:R-:W-:Y:S02]  /*10890*/  F2FP.BF16.F32.PACK_AB R14, R3, R26 ;  /* 0x0000001a030e723e */ /* 0x000fe400000010ff */
[----:B------:R-:W-:Y:S02]  /*108a0*/  F2FP.BF16.F32.PACK_AB R15, R119, R0 ;  /* 0x00000000770f723e */ /* 0x000fe400000010ff */
[----:B------:R-:W-:Y:S02]  /*108b0*/  ISETP.NE.U32.AND P0, PT, RZ, UR4, PT ;  /* 0x00000004ff007c0c */ /* 0x000fe4000bf05070 */
        /* <DEDUP_REMOVED lines=17> */
[----:B--2---:R-:W-:-:S02]  /*109d0*/  SHF.R.S32.HI R29, RZ, 0x1f, R62 ;  /* 0x0000001fff1d7819 */ /* 0x004fc4000001143e */
[----:B---3--:R-:W-:Y:S01]  /*109e0*/  SHF.R.S32.HI R34, RZ, 0x1f, R3 ;  /* 0x0000001fff227819 */ /* 0x008fe20000011403 */
[----:B0-----:R-:W-:Y:S06]  /*109f0*/  @P1 BRA `(.L_x_12509) ;  /* 0x0000000000101947 */ /* 0x001fec0003800000 */
[----:B------:R-:W-:Y:S05]  /*10a00*/  @!P0 BRA `(.L_x_12509) ;  /* 0x00000000000c8947 */ /* 0x000fea0003800000 */
[----:B------:R-:W2:Y:S04]  /*10a10*/  LDG.E R5, desc[UR40][R30.64] ;  /* 0x000000281e057981 */ /* 0x000ea8000c1e1900 */
[----:B-----5:R-:W2:Y:S02]  /*10a20*/  LDG.E R0, desc[UR40][R30.64+0x4] ;  /* 0x000004281e007981 */ /* 0x020ea4000c1e1900 */
[----:B--2---:R-:W-:-:S07]  /*10a30*/  IMAD.IADD R0, R0, 0x1, -R5 ;  /* 0x0000000100007824 */ /* 0x004fce00078e0a05 */
.L_x_12509:
[----:B------:R-:W2:Y:S01]  /*10a40*/  LDL R8, [R1+0x28] ;  /* 0x0000280001087983 */ /* 0x000ea20000100800 */
[----:B------:R-:W-:-:S03]  /*10a50*/  ULDC.64 UR4, c[0x0][0xb70] ;  /* 0x0002dc0000047ab9 */ /* 0x000fc60000000a00 */
[----:B------:R-:W3:Y:S01]  /*10a60*/  LDL R38, [R1+0x34] ;  /* 0x0000340001267983 */ /* 0x000ee20000100800 */
[----:B------:R-:W-:Y:S02]  /*10a70*/  IMAD.MOV.U32 R4, RZ, RZ, R3 ;  /* 0x000000ffff047224 */ /* 0x000fe400078e0003 */
[----:B------:R-:W-:Y:S01]  /*10a80*/  IMAD.MOV.U32 R5, RZ, RZ, R34 ;  /* 0x000000ffff057224 */ /* 0x000fe200078e0022 */
[----:B------:R-:W2:Y:S01]  /*10a90*/  LDL.LU R37, [R1+0x3c] ;  /* 0x00003c0001257983 */ /* 0x000ea20000300800 */
[----:B------:R-:W-:Y:S01]  /*10aa0*/  IMAD R6, R29, UR4, RZ ;  /* 0x000000041d067c24 */ /* 0x000fe2000f8e02ff */
[----:B------:R-:W-:Y:S01]  /*10ab0*/  SEL R36, R57, RZ, !P0 ;  /* 0x000000ff39247207 */ /* 0x000fe20004000000 */
[----:B------:R-:W-:Y:S01]  /*10ac0*/  IMAD.WIDE.U32 R4, R62, UR4, R4 ;  /* 0x000000043e047c25 */ /* 0x000fe2000f8e0004 */
[----:B------:R-:W-:Y:S01]  /*10ad0*/  LEA.HI R58, R58, R61, RZ, 0x7 ;  /* 0x0000003d3a3a7211 */ /* 0x000fe200078f38ff */
[----:B------:R-:W-:Y:S01]  /*10ae0*/  ULDC.64 UR6, c[0x0][0xae0] ;  /* 0x0002b80000067ab9 */ /* 0x000fe20000000a00 */
[----:B------:R-:W-:Y:S01]  /*10af0*/  SEL R35, R60, RZ, !P0 ;  /* 0x000000ff3c237207 */ /* 0x000fe20004000000 */
[----:B------:R-:W-:Y:S01]  /*10b00*/  IMAD R7, R62, UR5, R6 ;  /* 0x000000053e077c24 */ /* 0x000fe2000f8e0206 */
[----:B------:R-:W-:Y:S01]  /*10b10*/  ULDC.64 UR4, c[0x0][0xb78] ;  /* 0x0002de0000047ab9 */ /* 0x000fe20000000a00 */
[----:B------:R-:W-:Y:S01]  /*10b20*/  LOP3.LUT R58, R58, 0xffffff80, RZ, 0xc0, !PT ;  /* 0xffffff803a3a7812 */ /* 0x000fe200078ec0ff */
[----:B------:R-:W-:-:S02]  /*10b30*/  IMAD R6, R36, UR4, RZ ;  /* 0x0000000424067c24 */ /* 0x000fc4000f8e02ff */
[----:B------:R-:W-:Y:S02]  /*10b40*/  IMAD.IADD R5, R5, 0x1, R7 ;  /* 0x0000000105057824 */ /* 0x000fe400078e0207 */
[C---:B------:R-:W-:Y:S02]  /*10b50*/  IMAD R6, R35.reuse, UR5, R6 ;  /* 0x0000000523067c24 */ /* 0x040fe4000f8e0206 */
[----:B------:R-:W-:Y:S01]  /*10b60*/  IMAD.WIDE.U32 R4, R35, UR4, R4 ;  /* 0x0000000423047c25 */ /* 0x000fe2000f8e0004 */
[----:B------:R-:W-:-:S03]  /*10b70*/  ULDC.64 UR4, c[0x0][0xb40] ;  /* 0x0002d00000047ab9 */ /* 0x000fc60000000a00 */
[----:B------:R-:W-:-:S05]  /*10b80*/  IMAD.IADD R58, R61, 0x1, -R58 ;  /* 0x000000013d3a7824 */ /* 0x000fca00078e0a3a */
[----:B------:R-:W-:Y:S01]  /*10b90*/  LOP3.LUT P0, RZ, R58, 0x3, RZ, 0xc0, !PT ;  /* 0x000000033aff7812 */ /* 0x000fe2000780c0ff */
[----:B------:R-:W-:Y:S01]  /*10ba0*/  BSSY B1, `(.L_x_12510) ;  /* 0x0000056000017945 */ /* 0x000fe20003800000 */
[----:B---3--:R-:W-:Y:S02]  /*10bb0*/  IMAD R7, R20, 0x40, R38 ;  /* 0x0000004014077824 */ /* 0x008fe400078e0226 */
[----:B--2---:R-:W-:Y:S02]  /*10bc0*/  IMAD R11, R37, 0xc0, R8 ;  /* 0x000000c0250b7824 */ /* 0x004fe400078e0208 */
[----:B------:R-:W-:-:S03]  /*10bd0*/  IMAD.WIDE R24, R7, 0x2, R24 ;  /* 0x0000000207187825 */ /* 0x000fc600078e0218 */
[----:B------:R-:W-:Y:S02]  /*10be0*/  SHF.R.S32.HI R9, RZ, 0x1f, R11 ;  /* 0x0000001fff097819 */ /* 0x000fe4000001140b */
[----:B------:R-:W-:Y:S02]  /*10bf0*/  IADD3 R4, P1, R11, R4, RZ ;  /* 0x000000040b047210 */ /* 0x000fe40007f3e0ff */
[----:B------:R-:W-:Y:S02]  /*10c00*/  IADD3 R7, P4, R24, 0x4800, RZ ;  /* 0x0000480018077810 */ /* 0x000fe40007f9e0ff */
[----:B------:R-:W-:Y:S01]  /*10c10*/  IADD3.X R9, R9, R5, R6, P1, !PT ;  /* 0x0000000509097210 */ /* 0x000fe20000ffe406 */
[C---:B------:R-:W-:Y:S01]  /*10c20*/  VIADD R5, R11.reuse, 0x8 ;  /* 0x000000080b057836 */ /* 0x040fe20000000000 */
[----:B------:R-:W-:Y:S01]  /*10c30*/  LEA R32, P2, R4, UR4, 0x2 ;  /* 0x0000000404207c11 */ /* 0x000fe2000f8410ff */
[----:B------:R-:W-:Y:S01]  /*10c40*/  IMAD.X R27, RZ, RZ, R25, P4 ;  /* 0x000000ffff1b7224 */ /* 0x000fe200020e0619 */
[----:B-----5:R-:W-:-:S02]  /*10c50*/  ISETP.GE.OR P1, PT, R11, R0, P0 ;  /* 0x000000000b00720c */ /* 0x020fc40000726670 */
[----:B------:R-:W-:Y:S01]  /*10c60*/  LEA.HI.X R33, R4, UR5, R9, 0x2, P2 ;  /* 0x0000000504217c11 */ /* 0x000fe200090f1409 */
[----:B------:R-:W-:Y:S01]  /*10c70*/  ULDC.64 UR4, c[0x0][0xaa0] ;  /* 0x0002a80000047ab9 */ /* 0x000fe20000000a00 */
[C---:B------:R-:W-:Y:S02]  /*10c80*/  IADD3 R15, P2, R24.reuse, 0x1800, RZ ;  /* 0x00001800180f7810 */ /* 0x040fe40007f5e0ff */
[C---:B------:R-:W-:Y:S02]  /*10c90*/  IADD3 R11, P3, R24.reuse, 0x3000, RZ ;  /* 0x00003000180b7810 */ /* 0x040fe40007f7e0ff */
[----:B------:R-:W-:Y:S01]  /*10ca0*/  ISETP.GE.OR P0, PT, R5, R0, P0 ;  /* 0x000000000500720c */ /* 0x000fe20000706670 */
[--C-:B------:R-:W-:Y:S01]  /*10cb0*/  IMAD.X R9, RZ, RZ, R25.reuse, P2 ;  /* 0x000000ffff097224 */ /* 0x100fe200010e0619 */
[----:B------:R-:W-:Y:S01]  /*10cc0*/  LOP3.LUT R5, R24, 0x380, RZ, 0xc0, !PT ;  /* 0x0000038018057812 */ /* 0x000fe200078ec0ff */
[----:B------:R-:W-:Y:S01]  /*10cd0*/  IMAD.X R13, RZ, RZ, R25, P3 ;  /* 0x000000ffff0d7224 */ /* 0x000fe200018e0619 */
[----:B------:R-:W-:Y:S01]  /*10ce0*/  LOP3.LUT R8, R15, 0x380, RZ, 0xc0, !PT ;  /* 0x000003800f087812 */ /* 0x000fe200078ec0ff */
[----:B------:R-:W-:Y:S01]  /*10cf0*/  IMAD.MOV.U32 R30, RZ, RZ, R38 ;  /* 0x000000ffff1e7224 */ /* 0x000fe200078e0026 */
[----:B------:R-:W-:Y:S01]  /*10d00*/  LOP3.LUT R10, R11, 0x380, RZ, 0xc0, !PT ;  /* 0x000003800b0a7812 */ /* 0x000fe200078ec0ff */
[----:B------:R-:W-:Y:S01]  /*10d10*/  @!P1 STG.E desc[UR40][R32.64], R21 ;  /* 0x0000001520009986 */ /* 0x000fe2000c101928 */
[----:B------:R-:W-:-:S02]  /*10d20*/  LOP3.LUT R6, R7, 0x380, RZ, 0xc0, !PT ;  /* 0x0000038007067812 */ /* 0x000fc400078ec0ff */
[----:B------:R-:W-:Y:S02]  /*10d30*/  SHF.R.U64 R5, R5, 0x3, RZ ;  /* 0x0000000305057819 */ /* 0x000fe400000012ff */
[----:B------:R-:W-:Y:S02]  /*10d40*/  SHF.R.U64 R8, R8, 0x3, RZ ;  /* 0x0000000308087819 */ /* 0x000fe400000012ff */
[----:B------:R-:W-:Y:S01]  /*10d50*/  SHF.R.S32.HI R31, RZ, 0x1f, R38 ;  /* 0x0000001fff1f7819 */ /* 0x000fe20000011426 */
[----:B------:R-:W-:Y:S01]  /*10d60*/  IMAD R34, R34, UR4, RZ ;  /* 0x0000000422227c24 */ /* 0x000fe2000f8e02ff */
[----:B------:R-:W-:Y:S01]  /*10d70*/  SHF.R.U64 R10, R10, 0x3, RZ ;  /* 0x000000030a0a7819 */ /* 0x000fe200000012ff */
[----:B------:R0:W-:Y:S01]  /*10d80*/  @!P0 STG.E desc[UR40][R32.64+0x20], R28 ;  /* 0x0000201c20008986 */ /* 0x0001e2000c101928 */
[----:B------:R-:W-:Y:S02]  /*10d90*/  SHF.R.U64 R6, R6, 0x3, RZ ;  /* 0x0000000306067819 */ /* 0x000fe400000012ff */
[----:B------:R-:W-:Y:S01]  /*10da0*/  LOP3.LUT R4, R5, R24, RZ, 0x3c, !PT ;  /* 0x0000001805047212 */ /* 0x000fe200078e3cff */
[----:B------:R-:W-:Y:S01]  /*10db0*/  IMAD.MOV.U32 R5, RZ, RZ, R25 ;  /* 0x000000ffff057224 */ /* 0x000fe200078e0019 */
[----:B------:R-:W-:-:S02]  /*10dc0*/  LOP3.LUT R8, R8, R15, RZ, 0x3c, !PT ;  /* 0x0000000f08087212 */ /* 0x000fc400078e3cff */
[----:B------:R-:W-:Y:S02]  /*10dd0*/  LOP3.LUT R12, R10, R11, RZ, 0x3c, !PT ;  /* 0x0000000b0a0c7212 */ /* 0x000fe400078e3cff */
[----:B------:R-:W-:Y:S01]  /*10de0*/  LOP3.LUT R26, R6, R7, RZ, 0x3c, !PT ;  /* 0x00000007061a7212 */ /* 0x000fe200078e3cff */
[----:B------:R-:W-:Y:S01]  /*10df0*/  IMAD.WIDE.U32 R30, R3, UR4, R30 ;  /* 0x00000004031e7c25 */ /* 0x000fe2000f8e001e */
[----:B------:R-:W5:Y:S01]  /*10e00*/  LD.E.128 R4, desc[UR40][R4.64] ;  /* 0x0000002804047980 */ /* 0x000f62000c101d00 */
[----:B------:R-:W-:-:S03]  /*10e10*/  ULDC UR4, c[0x0][0xa8c] ;  /* 0x0002a30000047ab9 */ /* 0x000fc60000000800 */
[----:B------:R-:W5:Y:S01]  /*10e20*/  LD.E.128 R8, desc[UR40][R8.64] ;  /* 0x0000002808087980 */ /* 0x000f62000c101d00 */
[----:B------:R-:W-:-:S03]  /*10e30*/  IMAD R3, R3, UR5, R34 ;  /* 0x0000000503037c24 */ /* 0x000fc6000f8e0222 */
[----:B------:R-:W5:Y:S04]  /*10e40*/  LD.E.128 R12, desc[UR40][R12.64] ;  /* 0x000000280c0c7980 */ /* 0x000f68000c101d00 */
[----:B------:R-:W5:Y:S01]  /*10e50*/  LD.E.128 R24, desc[UR40][R26.64] ;  /* 0x000000281a187980 */ /* 0x000f62000c101d00 */
[----:B------:R-:W-:Y:S01]  /*10e60*/  IMAD.IADD R31, R31, 0x1, R3 ;  /* 0x000000011f1f7824 */ /* 0x000fe200078e0203 */
[----:B------:R-:W-:Y:S01]  /*10e70*/  ISETP.GE.AND P0, PT, R38, UR4, PT ;  /* 0x0000000426007c0c */ /* 0x000fe2000bf06270 */
[----:B0-----:R-:W-:Y:S01]  /*10e80*/  IMAD R32, R37, -0xc0, R0 ;  /* 0xffffff4025207824 */ /* 0x001fe200078e0200 */
[----:B------:R-:W-:Y:S01]  /*10e90*/  @!PT LDS RZ, [RZ] ;  /* 0x00000000fffff984 */ /* 0x000fe20000000800 */
[----:B------:R-:W-:Y:S01]  /*10ea0*/  @!PT LDS RZ, [RZ] ;  /* 0x00000000fffff984 */ /* 0x000fe20000000800 */
[----:B------:R-:W-:Y:S01]  /*10eb0*/  @!PT LDS RZ, [RZ] ;  /* 0x00000000fffff984 */ /* 0x000fe20000000800 */
[----:B------:R-:W-:Y:S01]  /*10ec0*/  @!PT LDS RZ, [RZ] ;  /* 0x00000000fffff984 */ /* 0x000fe20000000800 */
[----:B------:R0:W-:Y:S06]  /*10ed0*/  MEMBAR.ALL.CTA ;  /* 0x0000000000007992 */ /* 0x0001ec0000008000 */
[----:B0-----:R-:W0:Y:S01]  /*10ee0*/  FENCE.VIEW.ASYNC.S ;  /* 0x00000000000073c6 */ /* 0x001e220000000000 */
[C---:B------:R-:W-:Y:S01]  /*10ef0*/  VIADD R3, R20.reuse, 0x30 ;  /* 0x0000003014037836 */ /* 0x040fe20000000000 */
[----:B------:R-:W-:Y:S01]  /*10f00*/  ULDC.64 UR4, c[0x0][0xae8] ;  /* 0x0002ba0000047ab9 */ /* 0x000fe20000000a00 */
[----:B------:R-:W-:-:S02]  /*10f10*/  VIADD R21, R20, 0x60 ;  /* 0x0000006014157836 */ /* 0x000fc40000000000 */
[----:B------:R-:W-:Y:S01]  /*10f20*/  VIADD R0, R20, 0x90 ;  /* 0x0000009014007836 */ /* 0x000fe20000000000 */
[-C--:B------:R-:W-:Y:S01]  /*10f30*/  ISETP.GE.OR P3, PT, R3, R32.reuse, P0 ;  /* 0x000000200300720c */ /* 0x080fe20000766670 */
[----:B------:R-:W-:Y:S01]  /*10f40*/  IMAD R28, R29, UR6, RZ ;  /* 0x000000061d1c7c24 */ /* 0x000fe2000f8e02ff */
[-C--:B------:R-:W-:Y:S01]  /*10f50*/  ISETP.GE.OR P1, PT, R21, R32.reuse, P0 ;  /* 0x000000201500720c */ /* 0x080fe20000726670 */
[----:B------:R-:W-:Y:S01]  /*10f60*/  IMAD R3, R36, UR4, RZ ;  /* 0x0000000424037c24 */ /* 0x000fe2000f8e02ff */
[-C--:B------:R-:W-:Y:S01]  /*10f70*/  ISETP.GE.OR P2, PT, R0, R32.reuse, P0 ;  /* 0x000000200000720c */ /* 0x080fe20000746670 */
[----:B------:R-:W-:Y:S01]  /*10f80*/  IMAD R33, R62, UR7, R28 ;  /* 0x000000073e217c24 */ /* 0x000fe2000f8e021c */
[----:B------:R-:W-:Y:S01]  /*10f90*/  ISETP.GE.OR P0, PT, R20, R32, P0 ;  /* 0x000000201400720c */ /* 0x000fe20000706670 */
[----:B------:R-:W-:Y:S01]  /*10fa0*/  IMAD.WIDE.U32 R28, R62, UR6, R30 ;  /* 0x000000063e1c7c25 */ /* 0x000fe2000f8e001e */
[----:B------:R-:W-:-:S03]  /*10fb0*/  SHF.R.S32.HI R21, RZ, 0x1f, R20 ;  /* 0x0000001fff157819 */ /* 0x000fc60000011414 */
[----:B------:R-:W-:Y:S02]  /*10fc0*/  VIADD R0, R2, 0x16820 ;  /* 0x0001682002007836 */ /* 0x000fe40000000000 */
[----:B------:R-:W-:Y:S02]  /*10fd0*/  IMAD.IADD R29, R29, 0x1, R33 ;  /* 0x000000011d1d7824 */ /* 0x000fe400078e0221 */
[C---:B------:R-:W-:Y:S01]  /*10fe0*/  IMAD R3, R35.reuse, UR5, R3 ;  /* 0x0000000523037c24 */ /* 0x040fe2000f8e0203 */
[----:B------:R-:W-:Y:S01]  /*10ff0*/  PRMT R0, RZ, 0x654, R0 ;  /* 0x00000654ff007816 */ /* 0x000fe20000000000 */
[----:B------:R-:W-:-:S03]  /*11000*/  IMAD.WIDE.U32 R32, R35, UR4, R28 ;  /* 0x0000000423207c25 */ /* 0x000fc6000f8e001c */
[----:B0-----:R0:W-:Y:S01]  /*11010*/  SYNCS.ARRIVE.TRANS64.RED.A1T0 RZ, [R0+URZ], RZ ;  /* 0x000000ff00ff79a7 */ /* 0x0011e2000810043f */
        /* <DEDUP_REMOVED lines=14> */
.L_x_12511:
[----:B------:R-:W-:Y:S05]  /*11100*/  BSYNC B1 ;  /* 0x0000000000017941 */ /* 0x000fea0003800000 */
.L_x_12510:
[----:B------:R-:W-:Y:S04]  /*11110*/  BSSY B1, `(.L_x_12512) ;  /* 0x000000f000017945 */ /* 0x000fe80003800000 */
[----:B------:R-:W-:Y:S05]  /*11120*/  @P3 BRA `(.L_x_12513) ;  /* 0x0000000000343947 */ /* 0x000fea0003800000 */
[----:B------:R-:W-:Y:S01]  /*11130*/  IADD3 R3, P0, R30, 0x30, RZ ;  /* 0x000000301e037810 */ /* 0x000fe20007f1e0ff */
[----:B------:R-:W-:Y:S01]  /*11140*/  ULDC.64 UR4, c[0x0][0xad8] ;  /* 0x0002b60000047ab9 */ /* 0x000fe20000000a00 */
[----:B-1---5:R-:W-:Y:S02]  /*11150*/  IMAD.MOV.U32 R4, RZ, RZ, R32 ;  /* 0x000000ffff047224 */ /* 0x022fe400078e0020 */
        /* <DEDUP_REMOVED lines=10> */
.L_x_12513:
[----:B------:R-:W-:Y:S05]  /*11200*/  BSYNC B1 ;  /* 0x0000000000017941 */ /* 0x000fea0003800000 */
.L_x_12512:
        /* <DEDUP_REMOVED lines=11> */
[----:B--2---:R-:W-:Y:S01]  /*112c0*/  LEA R6, P0, R4, UR4, 0x1 ;  /* 0x0000000404067c11 */ /* 0x004fe2000f8008ff */
[----:B------:R-:W-:-:S05]  /*112d0*/  IMAD.IADD R3, R5, 0x1, R3 ;  /* 0x0000000105037824 */ /* 0x000fca00078e0203 */
[----:B------:R-:W-:-:S05]  /*112e0*/  LEA.HI.X R7, R4, UR5, R3, 0x1, P0 ;  /* 0x0000000504077c11 */ /* 0x000fca00080f0c03 */
[----:B------:R3:W-:Y:S02]  /*112f0*/  STG.E.128 desc[UR40][R6.64], R12 ;  /* 0x0000000c06007986 */ /* 0x0007e4000c101d28 */
.L_x_12515:
[----:B------:R-:W-:Y:S05]  /*11300*/  BSYNC B1 ;  /* 0x0000000000017941 */ /* 0x000fea0003800000 */
.L_x_12514:
        /* <DEDUP_REMOVED lines=10> */
[----:B--23--:R-:W-:Y:S01]  /*113b0*/  LEA R6, P0, R4, UR4, 0x1 ;  /* 0x0000000404067c11 */ /* 0x00cfe2000f8008ff */
[----:B------:R-:W-:-:S05]  /*113c0*/  IMAD.IADD R3, R5, 0x1, R3 ;  /* 0x0000000105037824 */ /* 0x000fca00078e0203 */
[----:B------:R-:W-:-:S05]  /*113d0*/  LEA.HI.X R7, R4, UR5, R3, 0x1, P0 ;  /* 0x0000000504077c11 */ /* 0x000fca00080f0c03 */
[----:B------:R4:W-:Y:S01]  /*113e0*/  STG.E.128 desc[UR40][R6.64], R24 ;  /* 0x0000001806007986 */ /* 0x0009e2000c101d28 */
[----:B------:R-:W-:Y:S05]  /*113f0*/  BRA `(.L_x_12516) ;  /* 0x00000008003c7947 */ /* 0x000fea0003800000 */
.L_x_12508:
        /* <DEDUP_REMOVED lines=21> */
.L_x_12517:
[----:B------:R-:W2:Y:S04]  /*11550*/  LDL R15, [R1+0x34] ;  /* 0x00003400010f7983 */ /* 0x000ea80000100800 */
[----:B------:R-:W3:Y:S04]  /*11560*/  LDL R14, [R1+0x30] ;  /* 0x00003000010e7983 */ /* 0x000ee80000100800 */
[----:B------:R4:W5:Y:S01]  /*11570*/  LDL R13, [R1+0x3c] ;  /* 0x00003c00010d7983 */ /* 0x0009620000100800 */
[----:B------:R-:W-:Y:S01]  /*11580*/  BSSY B1, `(.L_x_12518) ;  /* 0x000001d000017945 */ /* 0x000fe20003800000 */
[----:B-1----:R-:W-:-:S02]  /*11590*/  SEL R11, R60, RZ, !P0 ;  /* 0x000000ff3c0b7207 */ /* 0x002fc40004000000 */
[----:B------:R-:W-:Y:S02]  /*115a0*/  SEL R10, R57, RZ, !P0 ;  /* 0x000000ff390a7207 */ /* 0x000fe40004000000 */
[----:B-----5:R-:W-:Y:S02]  /*115b0*/  SHF.R.S32.HI R8, RZ, 0x1f, R3 ;  /* 0x0000001fff087819 */ /* 0x020fe40000011403 */
[----:B--2---:R-:W-:Y:S02]  /*115c0*/  SHF.R.S32.HI R12, RZ, 0x1f, R15 ;  /* 0x0000001fff0c7819 */ /* 0x004fe4000001140f */
[----:B---3--:R-:W-:Y:S01]  /*115d0*/  SHF.R.S32.HI R9, RZ, 0x1f, R14 ;  /* 0x0000001fff097819 */ /* 0x008fe2000001140e */
[----:B----4-:R-:W-:Y:S06]  /*115e0*/  @P2 BRA `(.L_x_12519) ;  /* 0x0000000000582947 */ /* 0x010fec0003800000 */
[----:B0-----:R-:W0:Y:S02]  /*115f0*/  S2R R4, SR_TID.X ;  /* 0x0000000000047919 */ /* 0x001e240000002100 */
[----:B0-----:R-:W-:-:S04]  /*11600*/  IMAD R4, R13, 0xc0, R4 ;  /* 0x000000c00d047824 */ /* 0x001fc800078e0204 */
        /* <DEDUP_REMOVED lines=20> */
.L_x_12519:
[----:B------:R-:W-:Y:S05]  /*11750*/  BSYNC B1 ;  /* 0x0000000000017941 */ /* 0x000fea0003800000 */
.L_x_12518:
[----:B------:R-:W-:Y:S01]  /*11760*/  ULDC.64 UR4, c[0x0][0xaa0] ;  /* 0x0002a80000047ab9 */ /* 0x000fe20000000a00 */
[----:B0-----:R-:W-:Y:S01]  /*11770*/  IMAD.MOV.U32 R4, RZ, RZ, R15 ;  /* 0x000000ffff047224 */ /* 0x001fe200078e000f */
[----:B------:R-:W-:Y:S01]  /*11780*/  ULDC.64 UR6, c[0x0][0xae0] ;  /* 0x0002b80000067ab9 */ /* 0x000fe20000000a00 */
[----:B-1----:R-:W-:Y:S01]  /*11790*/  IMAD.MOV.U32 R5, RZ, RZ, R12 ;  /* 0x000000ffff057224 */ /* 0x002fe200078e000c */
[----:B------:R-:W-:Y:S01]  /*117a0*/  SHF.R.S32.HI R21, RZ, 0x1f, R20 ;  /* 0x0000001fff157819 */ /* 0x000fe20000011414 */
[----:B------:R-:W-:Y:S01]  /*117b0*/  IMAD R6, R8, UR4, RZ ;  /* 0x0000000408067c24 */ /* 0x000fe2000f8e02ff */
[----:B------:R-:W-:Y:S01]  /*117c0*/  BSSY B1, `(.L_x_12520) ;  /* 0x0000024000017945 */ /* 0x000fe20003800000 */
[----:B------:R-:W-:Y:S01]  /*117d0*/  IMAD.WIDE.U32 R4, R3, UR4, R4 ;  /* 0x0000000403047c25 */ /* 0x000fe2000f8e0004 */
[----:B------:R-:W-:Y:S02]  /*117e0*/  ULDC UR4, c[0x0][0xa8c] ;  /* 0x0002a30000047ab9 */ /* 0x000fe40000000800 */
[----:B------:R-:W-:Y:S01]  /*117f0*/  ISETP.GE.AND P0, PT, R15, UR4, PT ;  /* 0x000000040f007c0c */ /* 0x000fe2000bf06270 */
[----:B------:R-:W-:Y:S01]  /*11800*/  IMAD R3, R3, UR5, R6 ;  /* 0x0000000503037c24 */ /* 0x000fe2000f8e0206 */
[----:B------:R-:W-:Y:S01]  /*11810*/  ULDC.64 UR4, c[0x0][0xae8] ;  /* 0x0002ba0000047ab9 */ /* 0x000fe20000000a00 */
[----:B------:R-:W-:-:S02]  /*11820*/  VIADD R6, R20, 0x30 ;  /* 0x0000003014067836 */ /* 0x000fc40000000000 */
[----:B------:R-:W-:Y:S02]  /*11830*/  IMAD R7, R13, -0xc0, R0 ;  /* 0xffffff400d077824 */ /* 0x000fe400078e0200 */
[----:B------:R-:W-:Y:S02]  /*11840*/  VIADD R0, R20, 0x60 ;  /* 0x0000006014007836 */ /* 0x000fe40000000000 */
[----:B------:R-:W-:Y:S01]  /*11850*/  IMAD.IADD R5, R5, 0x1, R3 ;  /* 0x0000000105057824 */ /* 0x000fe200078e0203 */
[-C--:B------:R-:W-:Y:S01]  /*11860*/  ISETP.GE.OR P3, PT, R6, R7.reuse, P0 ;  /* 0x000000070600720c */ /* 0x080fe20000766670 */
[----:B------:R-:W-:Y:S01]  /*11870*/  VIADD R6, R20, 0x90 ;  /* 0x0000009014067836 */ /* 0x000fe20000000000 */
[-C--:B------:R-:W-:Y:S01]  /*11880*/  ISETP.GE.OR P1, PT, R0, R7.reuse, P0 ;  /* 0x000000070000720c */ /* 0x080fe20000726670 */
[----:B------:R-:W-:Y:S02]  /*11890*/  IMAD R3, R9, UR6, RZ ;  /* 0x0000000609037c24 */ /* 0x000fe4000f8e02ff */
[----:B------:R-:W-:Y:S01]  /*118a0*/  IMAD.WIDE.U32 R4, R14, UR6, R4 ;  /* 0x000000060e047c25 */ /* 0x000fe2000f8e0004 */
[----:B------:R-:W-:-:S02]  /*118b0*/  ISETP.GE.OR P2, PT, R6, R7, P0 ;  /* 0x000000070600720c */ /* 0x000fc40000746670 */
[----:B------:R-:W-:Y:S01]  /*118c0*/  ISETP.GE.OR P0, PT, R20, R7, P0 ;  /* 0x000000071400720c */ /* 0x000fe20000706670 */
[----:B------:R-:W-:Y:S02]  /*118d0*/  IMAD R3, R14, UR7, R3 ;  /* 0x000000070e037c24 */ /* 0x000fe4000f8e0203 */
[----:B------:R-:W-:Y:S02]  /*118e0*/  IMAD R0, R10, UR4, RZ ;  /* 0x000000040a007c24 */ /* 0x000fe4000f8e02ff */
[----:B------:R-:W-:Y:S02]  /*118f0*/  IMAD.IADD R5, R5, 0x1, R3 ;  /* 0x0000000105057824 */ /* 0x000fe400078e0203 */
[C---:B------:R-:W-:Y:S02]  /*11900*/  IMAD R3, R11.reuse, UR5, R0 ;  /* 0x000000050b037c24 */ /* 0x040fe4000f8e0200 */
[----:B------:R-:W-:-:S04]  /*11910*/  IMAD.WIDE.U32 R6, R11, UR4, R4 ;  /* 0x000000040b067c25 */ /* 0x000fc8000f8e0004 */
        /* <DEDUP_REMOVED lines=14> */
.L_x_12521:
[----:B------:R-:W-:Y:S05]  /*11a00*/  BSYNC B1 ;  /* 0x0000000000017941 */ /* 0x000fea0003800000 */
.L_x_12520:
        /* <DEDUP_REMOVED lines=15> */
.L_x_12523:
[----:B------:R-:W-:Y:S05]  /*11b00*/  BSYNC B1 ;  /* 0x0000000000017941 */ /* 0x000fea0003800000 */
.L_x_12522:
        /* <DEDUP_REMOVED lines=15> */
.L_x_12525:
[----:B------:R-:W-:Y:S05]  /*11c00*/  BSYNC B1 ;  /* 0x0000000000017941 */ /* 0x000fea0003800000 */
.L_x_12524:
        /* <DEDUP_REMOVED lines=14> */
.L_x_12516:
[----:B------:R-:W-:Y:S05]  /*11cf0*/  BSYNC B0 ;  /* 0x0000000000007941 */ /* 0x000fea0003800000 */
.L_x_12507:
[----:B------:R-:W-:Y:S02]  /*11d00*/  ULDC UR4, c[0x0][0xc14] ;  /* 0x0003050000047ab9 */ /* 0x000fe40000000800 */
[----:B------:R-:W-:-:S13]  /*11d10*/  ISETP.GE.AND P0, PT, R155, UR4, PT ;  /* 0x000000049b007c0c */ /* 0x000fda000bf06270 */
[----:B------:R-:W-:Y:S05]  /*11d20*/  @!P0 BRA `(.L_x_12526) ;  /* 0xfffffef000b88947 */ /* 0x000fea000383ffff */
[----:B------:R-:W-:Y:S05]  /*11d30*/  BRA `(.L_x_12371) ;  /* 0x0000004c00cc7947 */ /* 0x000fea0003800000 */
.L_x_12369:
[----:B------:R-:W-:-:S08]  /*11d40*/  NOP ;  /* 0x0000000000007918 */ /* 0x000fd00000000000 */
[----:B--2---:R-:W0:-:S00]  /*11d50*/  USETMAXREG.DEALLOC.CTAPOOL 0x20 ;  /* 0x00000020000079c8 */ /* 0x004e0000080e0500 */
        /* <DEDUP_REMOVED lines=61> */
.L_x_12531:
        /* <DEDUP_REMOVED lines=14> */
.L_x_12530:
[----:B------:R-:W-:Y:S05]  /*12210*/  BSYNC B0 ;  /* 0x0000000000007941 */ /* 0x000fea0003800000 */
.L_x_12529:
        /* <DEDUP_REMOVED lines=26> */
.L_x_12527:
        /* <DEDUP_REMOVED lines=21> */
.L_x_12532:
        /* <DEDUP_REMOVED lines=58> */
.L_x_12528:
[----:B------:R-:W-:Y:S02]  /*128b0*/  IMAD.MOV.U32 R17, RZ, RZ, RZ ;  /* 0x000000ffff117224 */ /* 0x000fe400078e00ff */
[----:B------:R-:W-:Y:S02]  /*128c0*/  IMAD.U32 R16, RZ, RZ, UR6 ;  /* 0x00000006ff107e24 */ /* 0x000fe4000f8e00ff */
[----:B------:R-:W-:-:S07]  /*128d0*/  IMAD.MOV.U32 R18, RZ, RZ, RZ ;  /* 0x000000ffff127224 */ /* 0x000fce00078e00ff */
.L_x_12533:
        /* <DEDUP_REMOVED lines=18> */
.L_x_12618:
[----:B--2---:R-:W2:Y:S02]  /*12a00*/  LDC.64 R2, c[0x0][0xc60] ;  /* 0x00031800ff027b82 */ /* 0x004ea40000000a00 */
[----:B--2---:R-:W-:-:S05]  /*12a10*/  IMAD.WIDE R2, R19, 0x4, R2 ;  /* 0x0000000413027825 */ /* 0x004fca00078e0202 */
[----:B------:R-:W0:Y:S01]  /*12a20*/  LDG.E R29, desc[UR40][R2.64] ;  /* 0x00000028021d7981 */ /* 0x000e22000c1e1900 */
[----:B------:R-:W-:Y:S05]  /*12a30*/  YIELD ;  /* 0x0000000000007946 */ /* 0x000fea0003800000 */
[----:B------:R-:W-:Y:S01]  /*12a40*/  ULDC.64 UR4, c[0x0][0xa28] ;  /* 0x00028a0000047ab9 */ /* 0x000fe20000000a00 */
[----:B------:R-:W-:Y:S01]  /*12a50*/  IMAD.MOV.U32 R10, RZ, RZ, RZ ;  /* 0x000000ffff0a7224 */ /* 0x000fe200078e00ff */
[----:B------:R-:W-:Y:S01]  /*12a60*/  ISETP.NE.U32.AND P1, PT, RZ, UR4, PT ;  /* 0x00000004ff007c0c */ /* 0x000fe2000bf25070 */
[----:B------:R-:W-:Y:S01]  /*12a70*/  ULDC.64 UR8, c[0x0][0xa08] ;  /* 0x0002820000087ab9 */ /* 0x000fe20000000a00 */
[----:B------:R-:W-:-:S02]  /*12a80*/  ULDC.64 UR10, c[0x0][0xa10] ;  /* 0x00028400000a7ab9 */ /* 0x000fc40000000a00 */
[----:B------:R-:W-:Y:S02]  /*12a90*/  ISETP.NE.AND.EX P1, PT, RZ, UR5, PT, P1 ;  /* 0x00000005ff007c0c */ /* 0x000fe4000bf25310 */
[----:B0-----:R-:W-:Y:S01]  /*12aa0*/  SHF.R.S32.HI R0, RZ, 0x1f, R29 ;  /* 0x0000001fff007819 */ /* 0x001fe2000001141d */
        /* <DEDUP_REMOVED lines=43> */
[----:B------:R-:W2:Y:S04]  /*12d60*/  LDG.E R13, desc[UR40][R2.64] ;  /* 0x00000028020d7981 */ /* 0x000ea8000c1e1900 */
[----:B-----5:R-:W2:Y:S02]  /*12d70*/  LDG.E R10, desc[UR40][R2.64+0x4] ;  /* 0x00000428020a7981 */ /* 0x020ea4000c1e1900 */
[----:B--2---:R-:W-:-:S07]  /*12d80*/  IMAD.IADD R10, R10, 0x1, -R13 ;  /* 0x000000010a0a7824 */ /* 0x004fce00078e0a0d */
.L_x_12535:
[----:B------:R-:W-:Y:S01]  /*12d90*/  IMAD.MOV.U32 R23, RZ, RZ, RZ ;  /* 0x000000ffff177224 */ /* 0x000fe200078e00ff */
[----:B------:R-:W-:Y:S01]  /*12da0*/  ULDC.64 UR4, c[0x0][0xa20] ;  /* 0x0002880000047ab9 */ /* 0x000fe20000000a00 */
[----:B------:R-:W-:-:S04]  /*12db0*/  IMAD.MOV.U32 R8, RZ, RZ, RZ ;  /* 0x000000ffff087224 */ /* 0x000fc800078e00ff */
[----:B------:R-:W2:Y:S04]  /*12dc0*/  @P3 LDG.E R23, desc[UR40][R6.64] ;  /* 0x0000002806173981 */ /* 0x000ea8000c1e1900 */
[----:B------:R0:W5:Y:S01]  /*12dd0*/  @P1 LDG.E R8, desc[UR40][R4.64] ;  /* 0x0000002804081981 */ /* 0x000162000c1e1900 */
[----:B------:R-:W-:-:S04]  /*12de0*/  ISETP.NE.U32.AND P0, PT, RZ, UR4, PT ;  /* 0x00000004ff007c0c */ /* 0x000fc8000bf05070 */
[----:B------:R-:W-:Y:S01]  /*12df0*/  ISETP.NE.AND.EX P0, PT, RZ, UR5, PT, P0 ;  /* 0x00000005ff007c0c */ /* 0x000fe2000bf05300 */
[----:B--2--5:R-:W-:-:S12]  /*12e00*/  IMAD.IADD R23, R23, 0x1, R0 ;  /* 0x0000000117177824 */ /* 0x024fd800078e0200 */
[----:B0-----:R-:W-:Y:S05]  /*12e10*/  @!P0 BRA `(.L_x_12536) ;  /* 0x0000000000108947 */ /* 0x001fea0003800000 */
[----:B------:R-:W-:-:S04]  /*12e20*/  IADD3 R2, P0, R14, UR4, RZ ;  /* 0x000000040e027c10 */ /* 0x000fc8000ff1e0ff */
[----:B------:R-:W-:-:S05]  /*12e30*/  IADD3.X R3, R12, UR5, RZ, P0, !PT ;  /* 0x000000050c037c10 */ /* 0x000fca00087fe4ff */
[----:B------:R0:W5:Y:S01]  /*12e40*/  LDG.E R11, desc[UR40][R2.64] ;  /* 0x00000028020b7981 */ /* 0x000162000c1e1900 */
[----:B------:R-:W-:Y:S05]  /*12e50*/  BRA `(.L_x_12537) ;  /* 0x0000000000107947 */ /* 0x000fea0003800000 */
.L_x_12536:
[----:B------:R-:W-:Y:S05]  /*12e60*/  @!P3 BRA `(.L_x_12537) ;  /* 0x00000000000cb947 */ /* 0x000fea0003800000 */
[----:B------:R-:W2:Y:S04]  /*12e70*/  LDG.E R2, desc[UR40][R6.64] ;  /* 0x0000002806027981 */ /* 0x000ea8000c1e1900 */
[----:B------:R-:W2:Y:S02]  /*12e80*/  LDG.E R11, desc[UR40][R6.64+0x4] ;  /* 0x00000428060b7981 */ /* 0x000ea4000c1e1900 */
[----:B--2---:R-:W-:-:S07]  /*12e90*/  IMAD.IADD R11, R11, 0x1, -R2 ;  /* 0x000000010b0b7824 */ /* 0x004fce00078e0a02 */
.L_x_12537:
[----:B0-----:R-:W2:Y:S04]  /*12ea0*/  @P1 LDG.E R3, desc[UR40][R4.64] ;  /* 0x0000002804031981 */ /* 0x001ea8000c1e1900 */
[----:B------:R-:W2:Y:S01]  /*12eb0*/  @P1 LDG.E R2, desc[UR40][R4.64+0x4] ;  /* 0x0000042804021981 */ /* 0x000ea2000c1e1900 */
[----:B-----5:R-:W-:Y:S01]  /*12ec0*/  IMAD.IADD R0, R11, 0x1, -R0 ;  /* 0x000000010b007824 */ /* 0x020fe200078e0a00 */
[----:B------:R-:W-:Y:S01]  /*12ed0*/  BSSY B0, `(.L_x_12538) ;  /* 0x00000b7000007945 */ /* 0x000fe20003800000 */
[----:B------:R-:W-:Y:S01]  /*12ee0*/  PLOP3.LUT P2, PT, PT, PT, PT, 0x80, 0x0 ;  /* 0x000000000000781c */ /* 0x000fe20003f4f070 */
[----:B--2---:R-:W-:Y:S02]  /*12ef0*/  @P1 IMAD.IADD R9, R2, 0x1, -R3 ;  /* 0x0000000102091824 */ /* 0x004fe400078e0a03 */
[----:B------:R-:W-:-:S02]  /*12f00*/  IMAD R3, R17, 0xc0, RZ ;  /* 0x000000c011037824 */ /* 0x000fc400078e02ff */
[----:B------:R-:W-:-:S03]  /*12f10*/  IMAD.IADD R2, R0, 0x1, R9 ;  /* 0x0000000100027824 */ /* 0x000fc600078e0209 */
        /* <DEDUP_REMOVED lines=9> */
[----:B------:R-:W-:-:S05]  /*12fb0*/  VIMNMX R12, R2, R3, PT ;  /* 0x00000003020c7248 */ /* 0x000fca0003fe0100 */
[--C-:B------:R-:W-:Y:S01]  /*12fc0*/  IMAD R2, R12, 0x80, -R0.reuse ;  /* 0x000000800c027824 */ /* 0x100fe200078e0a00 */
[----:B------:R0:W-:Y:S01]  /*12fd0*/  STL [R1], R12 ;  /* 0x0000000c01007387 */ /* 0x0001e20000100800 */
[----:B------:R-:W-:-:S03]  /*12fe0*/  IMAD.MOV R0, RZ, RZ, -R0 ;  /* 0x000000ffff007224 */ /* 0x000fc600078e0a00 */
[----:B------:R-:W-:Y:S02]  /*12ff0*/  VIMNMX R9, R2, R9, PT ;  /* 0x0000000902097248 */ /* 0x000fe40003fe0100 */
[----:B------:R-:W-:-:S04]  /*13000*/  VIMNMX R2, RZ, R0, !PT ;  /* 0x00000000ff027248 */ /* 0x000fc80007fe0100 */
[----:B------:R-:W-:Y:S02]  /*13010*/  ISETP.GT.AND P0, PT, R9, R2, PT ;  /* 0x000000020900720c */ /* 0x000fe40003f04270 */
[----:B------:R-:W-:-:S11]  /*13020*/  SHF.R.U32.HI R2, RZ, 0x7, R2 ;  /* 0x00000007ff027819 */ /* 0x000fd60000011602 */
[----:B------:R-:W-:-:S05]  /*13030*/  @P0 VIADD R0, R9, 0x7f ;  /* 0x0000007f09000836 */ /* 0x000fca0000000000 */
[----:B------:R-:W-:-:S04]  /*13040*/  @P0 SHF.R.S32.HI R3, RZ, 0x1f, R0 ;  /* 0x0000001fff030819 */ /* 0x000fc80000011400 */
[----:B------:R-:W-:Y:S01]  /*13050*/  @P0 LEA.HI R0, R3, R0, RZ, 0x7 ;  /* 0x0000000003000211 */ /* 0x000fe200078f38ff */
[----:B------:R-:W-:-:S03]  /*13060*/  IMAD.MOV.U32 R3, RZ, RZ, R2 ;  /* 0x000000ffff037224 */ /* 0x000fc600078e0002 */
        /* <DEDUP_REMOVED lines=8> */
[----:B------:R-:W2:Y:S01]  /*130f0*/  @P0 LDC R7, c[0x0][0x430] ;  /* 0x00010c00ff070b82 */ /* 0x000ea20000000800 */
[----:B0-----:R-:W-:-:S05]  /*13100*/  @P0 IMAD.HI.U32 R4, R18, R5, RZ ;  /* 0x0000000512040227 */ /* 0x001fca00078e00ff */
[----:B--2---:R-:W-:Y:S02]  /*13110*/  @P0 SHF.R.U32.HI R0, RZ, R7, R4 ;  /* 0x00000007ff000219 */ /* 0x004fe40000011604 */
[----:B------:R-:W-:Y:S01]  /*13120*/  SEL R4, R29, RZ, !P1 ;  /* 0x000000ff1d047207 */ /* 0x000fe20004800000 */
[----:B------:R-:W-:Y:S06]  /*13130*/  BRA.DIV UR4, `(.L_x_12540) ;  /* 0x0000004a046c7947 */ /* 0x000fec000b800000 */
.L_x_12688:
[----:B------:R-:W-:-:S03]  /*13140*/  UMOV UR4, 0xffffffff ;  /* 0xffffffff00047882 */ /* 0x000fc60000000000 */
[----:B------:R-:W-:Y:S05]  /*13150*/  BRA.DIV UR4, `(.L_x_12541) ;  /* 0x0000004a04987947 */ /* 0x000fea000b800000 */
[----:B------:R-:W-:-:S13]  /*13160*/  ELECT P6, URZ, PT ;  /* 0x00000000003f782f */ /* 0x000fda00038c0000 */
.L_x_12691:
        /* <DEDUP_REMOVED lines=12> */
.L_x_12692:
[----:B------:R-:W-:Y:S05]  /*13230*/  BSYNC B1 ;  /* 0x0000000000017941 */ /* 0x000fea0003800000 */
.L_x_12542:
[----:B------:R-:W-:Y:S04]  /*13240*/  BSSY B1, `(.L_x_12544) ;  /* 0x0000037000017945 */ /* 0x000fe80003800000 */
[----:B------:R-:W-:Y:S05]  /*13250*/  @!P6 BRA `(.L_x_12545) ;  /* 0x0000000000d4e947 */ /* 0x000fea0003800000 */
[----:B0-----:R-:W-:Y:S01]  /*13260*/  IMAD R5, R25, 0x8, R6 ;  /* 0x0000000819057824 */ /* 0x001fe200078e0206 */
[----:B------:R-:W-:-:S04]  /*13270*/  SHF.L.U32 R10, R26, 0x1f, RZ ;  /* 0x0000001f1a0a7819 */ /* 0x000fc800000006ff */
[----:B------:R-:W0:Y:S02]  /*13280*/  SYNCS.PHASECHK.TRANS64.TRYWAIT P0, [R5+URZ+0x168a0], R10 ;  /* 0x0168a00a050075a7 */ /* 0x000e24000800017f */
[----:B0-----:R-:W-:Y:S05]  /*13290*/  @!P0 BRA `(.L_x_12546) ;  /* 0x00000048007c8947 */ /* 0x001fea0003800000 */
.L_x_12693:
        /* <DEDUP_REMOVED lines=9> */
.L_x_12547:
        /* <DEDUP_REMOVED lines=18> */
.L_x_12694:
[----:B------:R-:W-:Y:S01]  /*13450*/  IMAD.SHL.U32 R9, R25, 0x2000, RZ ;  /* 0x0000200019097824 */ /* 0x000fe200078e00ff */
[----:B------:R-:W-:Y:S06]  /*13460*/  @P1 BRA `(.L_x_12549) ;  /* 0x0000000000141947 */ /* 0x000fec0003800000 */
[----:B------:R-:W-:Y:S01]  /*13470*/  ISETP.NE.AND P0, PT, R28, RZ, PT ;  /* 0x000000ff1c00720c */ /* 0x000fe20003f05270 */
[----:B0--3--:R-:W-:-:S04]  /*13480*/  IMAD.MOV.U32 R10, RZ, RZ, 0x4000 ;  /* 0x00004000ff0a7424 */ /* 0x009fc800078e00ff */
[----:B------:R4:W-:Y:S08]  /*13490*/  SYNCS.ARRIVE.TRANS64 RZ, [R5+URZ+0x168b0], R10 ;  /* 0x0168b00a05ff79a7 */ /* 0x0009f0000800003f */
[----:B------:R-:W-:Y:S05]  /*134a0*/  @!P0 BRA `(.L_x_12549) ;  /* 0x0000000000048947 */ /* 0x000fea0003800000 */
[----:B------:R-:W-:Y:S01]  /*134b0*/  BPT.TRAP 0x1 ;  /* 0x000000040000795c */ /* 0x000fe20000300000 */
.L_x_12549:
        /* <DEDUP_REMOVED lines=15> */
.L_x_12545:
[----:B------:R-:W-:Y:S05]  /*135b0*/  BSYNC B1 ;  /* 0x0000000000017941 */ /* 0x000fea0003800000 */
.L_x_12544:
        /* <DEDUP_REMOVED lines=9> */
.L_x_12556:
[----:B------:R-:W-:Y:S05]  /*13650*/  YIELD ;  /* 0x0000000000007946 */ /* 0x000fea0003800000 */
[----:B------:R-:W-:Y:S04]  /*13660*/  BSSY B1, `(.L_x_12550) ;  /* 0x0000034000017945 */ /* 0x000fe80003800000 */
[----:B------:R-:W-:Y:S05]  /*13670*/  @!P6 BRA `(.L_x_12551) ;  /* 0x0000000000c8e947 */ /* 0x000fea0003800000 */
[----:B------:R-:W-:Y:S01]  /*13680*/  IMAD R10, R25, 0x8, R6 ;  /* 0x00000008190a7824 */ /* 0x000fe200078e0206 */
[----:B------:R-:W-:-:S04]  /*13690*/  SHF.L.U32 R5, R26, 0x1f, RZ ;  /* 0x0000001f1a057819 */ /* 0x000fc800000006ff */
[----:B------:R-:W0:Y:S02]  /*136a0*/  SYNCS.PHASECHK.TRANS64.TRYWAIT P0, [R10+URZ+0x168a0], R5 ;  /* 0x0168a0050a0075a7 */ /* 0x000e24000800017f */
[----:B0-----:R-:W-:Y:S05]  /*136b0*/  @!P0 BRA `(.L_x_12552) ;  /* 0x00000044009c8947 */ /* 0x001fea0003800000 */
.L_x_12695:
        /* <DEDUP_REMOVED lines=9> */
.L_x_12553:
        /* <DEDUP_REMOVED lines=17> */
.L_x_12696:
[----:B------:R-:W-:Y:S05]  /*13860*/  @P0 BRA `(.L_x_12555) ;  /* 0x0000000000140947 */ /* 0x000fea0003800000 */
[----:B------:R-:W-:Y:S01]  /*13870*/  ISETP.NE.AND P1, PT, R28, RZ, PT ;  /* 0x000000ff1c00720c */ /* 0x000fe20003f25270 */
[----:B0-2---:R-:W-:-:S04]  /*13880*/  IMAD.MOV.U32 R5, RZ, RZ, 0x4000 ;  /* 0x00004000ff057424 */ /* 0x005fc800078e00ff */
[----:B------:R3:W-:Y:S08]  /*13890*/  SYNCS.ARRIVE.TRANS64 RZ, [R10+URZ+0x168b0], R5 ;  /* 0x0168b0050aff79a7 */ /* 0x0007f0000800003f */
[----:B------:R-:W-:Y:S05]  /*138a0*/  @!P1 BRA `(.L_x_12555) ;  /* 0x0000000000049947 */ /* 0x000fea0003800000 */
[----:B------:R-:W-:Y:S01]  /*138b0*/  BPT.TRAP 0x1 ;  /* 0x000000040000795c */ /* 0x000fe20000300000 */
.L_x_12555:
        /* <DEDUP_REMOVED lines=14> */
.L_x_12551:
[----:B------:R-:W-:Y:S05]  /*139a0*/  BSYNC B1 ;  /* 0x0000000000017941 */ /* 0x000fea0003800000 */
.L_x_12550:
        /* <DEDUP_REMOVED lines=9> */
.L_x_12539:
[----:B------:R-:W-:Y:S05]  /*13a40*/  BSYNC B0 ;  /* 0x0000000000007941 */ /* 0x000fea0003800000 */
.L_x_12538:
[----:B------:R-:W2:Y:S01]  /*13a50*/  LDL R5, [R1] ;  /* 0x0000000001057983 */ /* 0x000ea20000100800 */
        /* <DEDUP_REMOVED lines=20> */
.L_x_12558:
        /* <DEDUP_REMOVED lines=22> */
.L_x_12560:
        /* <DEDUP_REMOVED lines=19> */
.L_x_12562:
        /* <DEDUP_REMOVED lines=16> */
.L_x_12561:
[----:B------:R-:W2:Y:S01]  /*13f30*/  LDL.LU R2, [R1+0x4] ;  /* 0x0000040001027983 */ /* 0x000ea20000300800 */
        /* <DEDUP_REMOVED lines=27> */
.L_x_12563:
        /* <DEDUP_REMOVED lines=19> */
.L_x_12699:
[----:B------:R-:W-:Y:S01]  /*14220*/  UMOV UR4, 0xffffffff ;  /* 0xffffffff00047882 */ /* 0x000fe20000000000 */
[----:B------:R-:W-:Y:S02]  /*14230*/  SHF.R.S32.HI R12, RZ, 0x1f, R6 ;  /* 0x0000001fff0c7819 */ /* 0x000fe40000011406 */
[----:B------:R-:W-:Y:S05]  /*14240*/  BRA.DIV UR4, `(.L_x_12565) ;  /* 0x0000003e04147947 */ /* 0x000fea000b800000 */
[----:B------:R-:W-:-:S13]  /*14250*/  ELECT P6, URZ, PT ;  /* 0x00000000003f782f */ /* 0x000fda00038c0000 */
.L_x_12702:
        /* <DEDUP_REMOVED lines=21> */
.L_x_12567:
[----:B------:R-:W-:Y:S01]  /*143b0*/  IMAD R5, R22, 0x8, R27 ;  /* 0x0000000816057824 */ /* 0x000fe200078e021b */
[----:B------:R-:W-:-:S04]  /*143c0*/  SHF.L.U32 R4, R24, 0x1f, RZ ;  /* 0x0000001f18047819 */ /* 0x000fc800000006ff */
[----:B------:R-:W2:Y:S02]  /*143d0*/  SYNCS.PHASECHK.TRANS64.TRYWAIT P0, [R5+URZ+0x16840], R4 ;  /* 0x01684004050075a7 */ /* 0x000ea4000800017f */
[----:B--2---:R-:W-:Y:S05]  /*143e0*/  @!P0 BRA `(.L_x_12568) ;  /* 0x0000003800cc8947 */ /* 0x004fea0003800000 */
.L_x_12703:
        /* <DEDUP_REMOVED lines=9> */
.L_x_12569:
        /* <DEDUP_REMOVED lines=17> */
.L_x_12566:
        /* <DEDUP_REMOVED lines=27> */
.L_x_12704:
[----:B------:R-:W-:Y:S05]  /*14740*/  BSYNC B0 ;  /* 0x0000000000007941 */ /* 0x000fea0003800000 */
.L_x_12570:
[----:B------:R-:W2:Y:S01]  /*14750*/  LDL R5, [R1] ;  /* 0x0000000001057983 */ /* 0x000ea20000100800 */
[----:B------:R-:W-:Y:S01]  /*14760*/  BSSY B0, `(.L_x_12572) ;  /* 0x0000127000007945 */ /* 0x000fe20003800000 */
[----:B--2---:R-:W-:-:S13]  /*14770*/  ISETP.GE.AND P0, PT, R5, 0x2, PT ;  /* 0x000000020500780c */ /* 0x004fda0003f06270 */
[----:B------:R-:W-:Y:S05]  /*14780*/  @!P0 BRA `(.L_x_12573) ;  /* 0x0000001000908947 */ /* 0x000fea0003800000 */
[C---:B0-----:R-:W-:Y:S01]  /*14790*/  LOP3.LUT R4, R5.reuse, 0x1, RZ, 0xc0, !PT ;  /* 0x0000000105047812 */ /* 0x041fe200078ec0ff */
[----:B------:R-:W-:Y:S01]  /*147a0*/  VIADD R11, R5, 0xfffffffe ;  /* 0xfffffffe050b7836 */ /* 0x000fe20000000000 */
[----:B------:R-:W-:Y:S02]  /*147b0*/  BSSY B1, `(.L_x_12574) ;  /* 0x0000064000017945 */ /* 0x000fe40003800000 */
        /* <DEDUP_REMOVED lines=33> */
.L_x_12578:
[----:B0-----:R-:W-:Y:S01]  /*149d0*/  IMAD R3, R10, 0x8, R27 ;  /* 0x000000080a037824 */ /* 0x001fe200078e021b */
[----:B------:R-:W-:-:S04]  /*149e0*/  SHF.L.U32 R2, R13, 0x1f, RZ ;  /* 0x0000001f0d027819 */ /* 0x000fc800000006ff */
[----:B------:R-:W0:Y:S02]  /*149f0*/  SYNCS.PHASECHK.TRANS64.TRYWAIT P0, [R3+URZ+0x16840], R2 ;  /* 0x01684002030075a7 */ /* 0x000e24000800017f */
[----:B0-----:R-:W-:Y:S05]  /*14a00*/  @!P0 BRA `(.L_x_12579) ;  /* 0x00000034006c8947 */ /* 0x001fea0003800000 */
.L_x_12705:
        /* <DEDUP_REMOVED lines=9> */
.L_x_12580:
        /* <DEDUP_REMOVED lines=21> */
.L_x_12706:
[----:B------:R-:W-:Y:S05]  /*14bf0*/  @P1 BRA `(.L_x_12582) ;  /* 0x0000000000181947 */ /* 0x000fea0003800000 */
[----:B------:R-:W-:Y:S01]  /*14c00*/  ISETP.NE.AND P0, PT, R28, RZ, PT ;  /* 0x000000ff1c00720c */ /* 0x000fe20003f05270 */
[----:B0-----:R-:W-:Y:S02]  /*14c10*/  IMAD R2, R22, 0x8, R27 ;  /* 0x0000000816027824 */ /* 0x001fe400078e021b */
[----:B------:R-:W-:-:S04]  /*14c20*/  IMAD.MOV.U32 R3, RZ, RZ, 0x4000 ;  /* 0x00004000ff037424 */ /* 0x000fc800078e00ff */
[----:B------:R2:W-:Y:S06]  /*14c30*/  SYNCS.ARRIVE.TRANS64 RZ, [R2+URZ+0x16850], R3 ;  /* 0x0168500302ff79a7 */ /* 0x0005ec000800003f */
[----:B------:R-:W-:Y:S05]  /*14c40*/  @!P0 BRA `(.L_x_12582) ;  /* 0x0000000000048947 */ /* 0x000fea0003800000 */
[----:B------:R-:W-:Y:S01]  /*14c50*/  BPT.TRAP 0x1 ;  /* 0x000000040000795c */ /* 0x000fe20000300000 */
.L_x_12582:
        /* <DEDUP_REMOVED lines=20> */
.L_x_12577:
[----:B------:R-:W-:Y:S05]  /*14da0*/  BSYNC B2 ;  /* 0x0000000000027941 */ /* 0x000fea0003800000 */
.L_x_12576:
[----:B------:R-:W2:Y:S01]  /*14db0*/  LDL.LU R2, [R1] ;  /* 0x0000000001027983 */ /* 0x000ea20000300800 */
[----:B------:R-:W-:Y:S02]  /*14dc0*/  IMAD.MOV.U32 R22, RZ, RZ, R10 ;  /* 0x000000ffff167224 */ /* 0x000fe400078e000a */
[----:B------:R-:W-:Y:S02]  /*14dd0*/  IMAD.MOV.U32 R24, RZ, RZ, R13 ;  /* 0x000000ffff187224 */ /* 0x000fe400078e000d */
[----:B--2---:R-:W-:-:S07]  /*14de0*/  VIADD R9, R2, 0xfffffffd ;  /* 0xfffffffd02097836 */ /* 0x004fce0000000000 */
.L_x_12575:
[----:B------:R-:W-:Y:S05]  /*14df0*/  BSYNC B1 ;  /* 0x0000000000017941 */ /* 0x000fea0003800000 */
.L_x_12574:
[----:B------:R-:W-:-:S13]  /*14e00*/  ISETP.NE.AND P0, PT, R11, RZ, PT ;  /* 0x000000ff0b00720c */ /* 0x000fda0003f05270 */
[----:B------:R-:W-:Y:S05]  /*14e10*/  @!P0 BRA `(.L_x_12573) ;  /* 0x0000000800ec8947 */ /* 0x000fea0003800000 */
[----:B------:R-:W-:-:S07]  /*14e20*/  IMAD.MOV.U32 R4, RZ, RZ, R8 ;  /* 0x000000ffff047224 */ /* 0x000fce00078e0008 */
.L_x_12597:
        /* <DEDUP_REMOVED lines=31> */
.L_x_12585:
[----:B------:R-:W-:Y:S01]  /*15020*/  IMAD R3, R10, 0x8, R27 ;  /* 0x000000080a037824 */ /* 0x000fe200078e021b */
[----:B------:R-:W-:-:S04]  /*15030*/  SHF.L.U32 R2, R11, 0x1f, RZ ;  /* 0x0000001f0b027819 */ /* 0x000fc800000006ff */
[----:B------:R-:W2:Y:S02]  /*15040*/  SYNCS.PHASECHK.TRANS64.TRYWAIT P0, [R3+URZ+0x16840], R2 ;  /* 0x01684002030075a7 */ /* 0x000ea4000800017f */
[----:B--2---:R-:W-:Y:S05]  /*15050*/  @!P0 BRA `(.L_x_12586) ;  /* 0x0000003000008947 */ /* 0x004fea0003800000 */
.L_x_12707:
        /* <DEDUP_REMOVED lines=9> */
.L_x_12587:
        /* <DEDUP_REMOVED lines=21> */
.L_x_12708:
[----:B------:R-:W-:Y:S05]  /*15240*/  @P0 BRA `(.L_x_12589) ;  /* 0x0000000000140947 */ /* 0x000fea0003800000 */
[----:B------:R-:W-:Y:S01]  /*15250*/  ISETP.NE.AND P1, PT, R28, RZ, PT ;  /* 0x000000ff1c00720c */ /* 0x000fe20003f25270 */
[----:B------:R-:W-:-:S04]  /*15260*/  IMAD.MOV.U32 R2, RZ, RZ, 0x4000 ;  /* 0x00004000ff027424 */ /* 0x000fc800078e00ff */
[----:B------:R2:W-:Y:S08]  /*15270*/  SYNCS.ARRIVE.TRANS64 RZ, [R3+URZ+0x50], R2 ;  /* 0x0000500203ff79a7 */ /* 0x0005f0000800003f */
[----:B------:R-:W-:Y:S05]  /*15280*/  @!P1 BRA `(.L_x_12589) ;  /* 0x0000000000049947 */ /* 0x000fea0003800000 */
[----:B------:R-:W-:Y:S01]  /*15290*/  BPT.TRAP 0x1 ;  /* 0x000000040000795c */ /* 0x000fe20000300000 */
.L_x_12589:
        /* <DEDUP_REMOVED lines=19> */
.L_x_12584:
[----:B------:R-:W-:Y:S05]  /*153d0*/  BSYNC B1 ;  /* 0x0000000000017941 */ /* 0x000fea0003800000 */
.L_x_12583:
        /* <DEDUP_REMOVED lines=30> */
.L_x_12592:
[----:B--2---:R-:W-:Y:S01]  /*155c0*/  IMAD R2, R22, 0x8, R27 ;  /* 0x0000000816027824 */ /* 0x004fe200078e021b */
[----:B------:R-:W-:-:S04]  /*155d0*/  SHF.L.U32 R3, R24, 0x1f, RZ ;  /* 0x0000001f18037819 */ /* 0x000fc800000006ff */
[----:B------:R-:W2:Y:S02]  /*155e0*/  SYNCS.PHASECHK.TRANS64.TRYWAIT P0, [R2+URZ+0x16840], R3 ;  /* 0x01684003020075a7 */ /* 0x000ea4000800017f */
[----:B--2---:R-:W-:Y:S05]  /*155f0*/  @!P0 BRA `(.L_x_12593) ;  /* 0x0000002800c08947 */ /* 0x004fea0003800000 */
.L_x_12709:
        /* <DEDUP_REMOVED lines=9> */
.L_x_12594:
        /* <DEDUP_REMOVED lines=15> */
[----:B------:R-:W-:Y:S02]  /*15780*/  ULEA UR11, UR11, UR4, 0x7 ;  /* 0x000000040b0b7291 */ /* 0x000fe4000f8e383f */
[----:B------:R-:W-:Y:S01]  /*15790*/  UIADD3 UR8, UR8, 0xe400, URZ ;  /* 0x0000e40008087890 */ /* 0x000fe2000fffe03f */
[----:B------:R-:W-:-:S05]  /*157a0*/  UMOV UR4, 0x0 ;  /* 0x0000000000047882 */ /* 0x000fca0000000000 */
[----:B------:R-:W-:-:S09]  /*157b0*/  UIADD3 UR9, UR9, 0x30, URZ ;  /* 0x0000003009097890 */ /* 0x000fd2000fffe03f */
[----:B------:R0:W-:Y:S01]  /*157c0*/  UTMALDG.4D [UR8], [UR6], desc[UR4] ;  /* 0x00000408060075b4 */ /* 0x0001e20008019000 */
[----:B------:R-:W2:Y:S02]  /*157d0*/  SYNCS.PHASECHK.TRANS64.TRYWAIT P1, [R2+URZ+0x60], R11 ;  /* 0x0000600b020075a7 */ /* 0x000ea4000802017f */
[----:B0-2---:R-:W-:Y:S05]  /*157e0*/  @!P1 BRA `(.L_x_12595) ;  /* 0x0000002800589947 */ /* 0x005fea0003800000 */
.L_x_12710:
[----:B------:R-:W-:Y:S05]  /*157f0*/  @P0 BRA `(.L_x_12596) ;  /* 0x0000000000140947 */ /* 0x000fea0003800000 */
[----:B------:R-:W-:Y:S01]  /*15800*/  ISETP.NE.AND P1, PT, R28, RZ, PT ;  /* 0x000000ff1c00720c */ /* 0x000fe20003f25270 */
[----:B------:R-:W-:-:S04]  /*15810*/  IMAD.MOV.U32 R3, RZ, RZ, 0x4000 ;  /* 0x00004000ff037424 */ /* 0x000fc800078e00ff */
[----:B------:R2:W-:Y:S08]  /*15820*/  SYNCS.ARRIVE.TRANS64 RZ, [R2+URZ+0x50], R3 ;  /* 0x0000500302ff79a7 */ /* 0x0005f0000800003f */
[----:B------:R-:W-:Y:S05]  /*15830*/  @!P1 BRA `(.L_x_12596) ;  /* 0x0000000000049947 */ /* 0x000fea0003800000 */
[----:B------:R-:W-:Y:S01]  /*15840*/  BPT.TRAP 0x1 ;  /* 0x000000040000795c */ /* 0x000fe20000300000 */
.L_x_12596:
        /* <DEDUP_REMOVED lines=19> */
.L_x_12591:
[----:B------:R-:W-:Y:S05]  /*15980*/  BSYNC B1 ;  /* 0x0000000000017941 */ /* 0x000fea0003800000 */
.L_x_12590:
[C---:B------:R-:W-:Y:S01]  /*15990*/  ISETP.GT.AND P0, PT, R9.reuse, 0x1, PT ;  /* 0x000000010900780c */ /* 0x040fe20003f04270 */
[----:B0-2---:R-:W-:-:S04]  /*159a0*/  VIADD R2, R9, 0xfffffffe ;  /* 0xfffffffe09027836 */ /* 0x005fc80000000000 */
[----:B------:R-:W-:-:S08]  /*159b0*/  IMAD.MOV.U32 R9, RZ, RZ, R2 ;  /* 0x000000ffff097224 */ /* 0x000fd000078e0002 */
[----:B------:R-:W-:Y:S05]  /*159c0*/  @P0 BRA `(.L_x_12597) ;  /* 0xfffffff400180947 */ /* 0x000fea000383ffff */
.L_x_12573:
[----:B------:R-:W-:Y:S05]  /*159d0*/  BSYNC B0 ;  /* 0x0000000000007941 */ /* 0x000fea0003800000 */
.L_x_12572:
[----:B------:R-:W-:Y:S01]  /*159e0*/  ISETP.NE.AND P0, PT, R28, RZ, PT ;  /* 0x000000ff1c00720c */ /* 0x000fe20003f05270 */
[----:B------:R-:W-:-:S12]  /*159f0*/  BSSY B0, `(.L_x_12598) ;  /* 0x000000e000007945 */ /* 0x000fd80003800000 */
[----:B------:R-:W-:Y:S05]  /*15a00*/  @P0 BRA `(.L_x_12599) ;  /* 0x0000000000300947 */ /* 0x000fea0003800000 */
[----:B------:R-:W2:Y:S01]  /*15a10*/  S2R R9, SR_LANEID ;  /* 0x0000000000097919 */ /* 0x000ea20000000000 */
[----:B------:R-:W-:Y:S01]  /*15a20*/  VOTEU.ANY UR4, UPT, PT ;  /* 0x0000000000047886 */ /* 0x000fe200038e0100 */
[----:B------:R-:W3:Y:S01]  /*15a30*/  LDC.64 R2, c[0x0][0xc38] ;  /* 0x00030e00ff027b82 */ /* 0x000ee20000000a00 */
[----:B0-----:R-:W2:Y:S08]  /*15a40*/  FLO.U32 R4, UR4 ;  /* 0x0000000400047d00 */ /* 0x001eb000080e0000 */
[----:B------:R-:W3:Y:S01]  /*15a50*/  POPC R5, UR4 ;  /* 0x0000000400057d09 */ /* 0x000ee20008000000 */
[----:B--2---:R-:W-:-:S13]  /*15a60*/  ISETP.EQ.U32.AND P0, PT, R4, R9, PT ;  /* 0x000000090400720c */ /* 0x004fda0003f02070 */
[----:B---3--:R-:W2:Y:S01]  /*15a70*/  @P0 ATOMG.E.ADD.STRONG.GPU PT, R3, desc[UR40][R2.64], R5 ;  /* 0x00000005020309a8 */ /* 0x008ea200081ee1e8 */
[----:B------:R-:W0:Y:S02]  /*15a80*/  S2R R6, SR_LTMASK ;  /* 0x0000000000067919 */ /* 0x000e240000003900 */
[----:B0-----:R-:W-:-:S04]  /*15a90*/  LOP3.LUT R6, R6, UR4, RZ, 0xc0, !PT ;  /* 0x0000000406067c12 */ /* 0x001fc8000f8ec0ff */
[----:B------:R-:W0:Y:S01]  /*15aa0*/  POPC R9, R6 ;  /* 0x0000000600097309 */ /* 0x000e220000000000 */
[----:B--2---:R-:W0:Y:S02]  /*15ab0*/  SHFL.IDX PT, R4, R3, R4, 0x1f ;  /* 0x00001f0403047589 */ /* 0x004e2400000e0000 */
[----:B0-----:R-:W-:-:S07]  /*15ac0*/  IADD3 R16, R4, UR36, R9 ;  /* 0x0000002404107c10 */ /* 0x001fce000fffe009 */
.L_x_12599:
[----:B------:R-:W-:Y:S05]  /*15ad0*/  BSYNC B0 ;  /* 0x0000000000007941 */ /* 0x000fea0003800000 */
.L_x_12598:
[----:B------:R-:W-:Y:S04]  /*15ae0*/  BSSY B0, `(.L_x_12600) ;  /* 0x0000020000007945 */ /* 0x000fe80003800000 */
[----:B------:R-:W-:Y:S05]  /*15af0*/  @!P6 BRA `(.L_x_12601) ;  /* 0x000000000078e947 */ /* 0x000fea0003800000 */
[----:B------:R-:W-:Y:S01]  /*15b00*/  IMAD R3, R22, 0x8, R27 ;  /* 0x0000000816037824 */ /* 0x000fe200078e021b */
[----:B------:R-:W-:-:S04]  /*15b10*/  SHF.L.U32 R2, R24, 0x1f, RZ ;  /* 0x0000001f18027819 */ /* 0x000fc800000006ff */
[----:B------:R-:W2:Y:S02]  /*15b20*/  SYNCS.PHASECHK.TRANS64.TRYWAIT P0, [R3+URZ+0x16860], R2 ;  /* 0x01686002030075a7 */ /* 0x000ea4000800017f */
[----:B--2---:R-:W-:Y:S05]  /*15b30*/  @!P0 BRA `(.L_x_12602) ;  /* 0x0000002400988947 */ /* 0x004fea0003800000 */
.L_x_12711:
        /* <DEDUP_REMOVED lines=9> */
.L_x_12603:
        /* <DEDUP_REMOVED lines=17> */
.L_x_12601:
[----:B------:R-:W-:Y:S05]  /*15ce0*/  BSYNC B0 ;  /* 0x0000000000007941 */ /* 0x000fea0003800000 */
.L_x_12600:
[----:B------:R-:W-:-:S05]  /*15cf0*/  VIADD R22, R22, 0x1 ;  /* 0x0000000116167836 */ /* 0x000fca0000000000 */
[----:B------:R-:W-:-:S04]  /*15d00*/  ISETP.NE.AND P0, PT, R22, 0x2, PT ;  /* 0x000000021600780c */ /* 0x000fc80003f05270 */
[----:B0-2---:R-:W-:Y:S02]  /*15d10*/  SEL R3, RZ, 0x1, P0 ;  /* 0x00000001ff037807 */ /* 0x005fe40000000000 */
[----:B------:R-:W-:Y:S02]  /*15d20*/  SEL R22, R22, RZ, P0 ;  /* 0x000000ff16167207 */ /* 0x000fe40000000000 */
[----:B------:R-:W-:-:S07]  /*15d30*/  LOP3.LUT R24, R24, R3, RZ, 0x3c, !PT ;  /* 0x0000000318187212 */ /* 0x000fce00078e3cff */
.L_x_12559:
[----:B------:R-:W-:Y:S05]  /*15d40*/  BSYNC B6 ;  /* 0x0000000000067941 */ /* 0x000fea0003800000 */
.L_x_12557:
[----:B------:R-:W-:-:S03]  /*15d50*/  UMOV UR4, 0xffffffff ;  /* 0xffffffff00047882 */ /* 0x000fc60000000000 */
[----:B------:R-:W-:Y:S05]  /*15d60*/  BRA.DIV UR4, `(.L_x_12604) ;  /* 0x0000002604207947 */ /* 0x000fea000b800000 */
[----:B------:R0:W2:Y:S04]  /*15d70*/  SHFL.IDX PT, R4, R16, RZ, 0x1f ;  /* 0x00001fff10047589 */ /* 0x0000a800000e0000 */
[----:B------:R0:W3:Y:S02]  /*15d80*/  SHFL.IDX PT, R5, R16, 0x1, 0x1f ;  /* 0x00201f0010057f89 */ /* 0x0000e400000e0000 */
.L_x_12715:
        /* <DEDUP_REMOVED lines=11> */
.L_x_12606:
[----:B------:R-:W-:Y:S05]  /*15e40*/  BSYNC B0 ;  /* 0x0000000000007941 */ /* 0x000fea0003800000 */
.L_x_12605:
        /* <DEDUP_REMOVED lines=23> */
.L_x_12723:
[----:B------:R-:W-:Y:S02]  /*15fc0*/  ULDC UR4, c[0x0][0xc10] ;  /* 0x0003040000047ab9 */ /* 0x000fe40000000800 */
[----:B------:R-:W-:-:S04]  /*15fd0*/  IMAD.U32 R6, RZ, RZ, UR4 ;  /* 0x00000004ff067e24 */ /* 0x000fc8000f8e00ff */
[----:B----4-:R-:W-:-:S04]  /*15fe0*/  IMAD R14, R14, R6, RZ ;  /* 0x000000060e0e7224 */ /* 0x010fc800078e02ff */
[----:B---3--:R-:W-:-:S05]  /*15ff0*/  IMAD.IADD R5, R5, 0x1, R14 ;  /* 0x0000000105057824 */ /* 0x008fca00078e020e */
[----:B--2---:R-:W-:-:S13]  /*16000*/  ISETP.GT.AND P0, PT, R5, R4, PT ;  /* 0x000000040500720c */ /* 0x004fda0003f04270 */
[----:B------:R-:W-:Y:S05]  /*16010*/  @P0 BRA `(.L_x_12608) ;  /* 0x0000000000ac0947 */ /* 0x000fea0003800000 */
[----:B------:R-:W2:Y:S02]  /*16020*/  LDC R0, c[0x0][0xc14] ;  /* 0x00030500ff007b82 */ /* 0x000ea40000000800 */
.L_x_12613:
        /* <DEDUP_REMOVED lines=12> */
.L_x_12611:
[----:B------:R-:W-:Y:S05]  /*160f0*/  BSYNC B0 ;  /* 0x0000000000007941 */ /* 0x000fea0003800000 */
.L_x_12610:
        /* <DEDUP_REMOVED lines=11> */
[----:B0-2---:R-:W-:-:S05]  /*161b0*/  IMAD.IADD R3, R13, 0x1, R14 ;  /* 0x000000010d037824 */ /* 0x005fca00078e020e */
        /* <DEDUP_REMOVED lines=11> */
.L_x_12731:
[----:B------:R-:W-:Y:S02]  /*16270*/  ULDC UR4, c[0x0][0xc10] ;  /* 0x0003040000047ab9 */ /* 0x000fe40000000800 */
[----:B------:R-:W-:-:S04]  /*16280*/  IMAD.U32 R6, RZ, RZ, UR4 ;  /* 0x00000004ff067e24 */ /* 0x000fc8000f8e00ff */
[----:B--2---:R-:W-:-:S04]  /*16290*/  IMAD R14, R14, R6, RZ ;  /* 0x000000060e0e7224 */ /* 0x004fc800078e02ff */
[----:B------:R-:W-:-:S05]  /*162a0*/  IMAD.IADD R5, R14, 0x1, R5 ;  /* 0x000000010e057824 */ /* 0x000fca00078e0205 */
[----:B------:R-:W-:-:S13]  /*162b0*/  ISETP.GT.AND P0, PT, R5, R4, PT ;  /* 0x000000040500720c */ /* 0x000fda0003f04270 */
[----:B------:R-:W-:Y:S05]  /*162c0*/  @!P0 BRA `(.L_x_12613) ;  /* 0xfffffffc00588947 */ /* 0x000fea000383ffff */
.L_x_12608:
        /* <DEDUP_REMOVED lines=8> */
.L_x_12735:
[----:B------:R-:W-:Y:S01]  /*16350*/  ISETP.NE.AND P0, PT, R5, RZ, PT ;  /* 0x000000ff0500720c */ /* 0x000fe20003f05270 */
[----:B------:R-:W-:-:S12]  /*16360*/  IMAD.MOV.U32 R14, RZ, RZ, RZ ;  /* 0x000000ffff0e7224 */ /* 0x000fd800078e00ff */
[----:B------:R-:W-:Y:S05]  /*16370*/  @!P0 BRA `(.L_x_12615) ;  /* 0x0000000000108947 */ /* 0x000fea0003800000 */
[----:B------:R-:W-:Y:S01]  /*16380*/  UMOV UR4, 0xffffffff ;  /* 0xffffffff00047882 */ /* 0x000fe20000000000 */
[----:B------:R-:W-:Y:S02]  /*16390*/  VIADD R12, R8, 0xffffffff ;  /* 0xffffffff080c7836 */ /* 0x000fe40000000000 */
[----:B------:R-:W-:Y:S05]  /*163a0*/  BRA.DIV UR4, `(.L_x_12616) ;  /* 0x0000002604c47947 */ /* 0x000fea000b800000 */
[----:B------:R4:W0:Y:S02]  /*163b0*/  SHFL.IDX PT, R14, R3, R12, 0x1f ;  /* 0x00001f0c030e7589 */ /* 0x00082400000e0000 */
.L_x_12615:
[----:B0-2-4-:R-:W0:Y:S01]  /*163c0*/  LDC.64 R2, c[0x0][0xc68] ;  /* 0x00031a00ff027b82 */ /* 0x015e220000000a00 */
[----:B------:R-:W-:-:S04]  /*163d0*/  IMAD.IADD R19, R8, 0x1, R19 ;  /* 0x0000000108137824 */ /* 0x000fc800078e0213 */
[----:B0-----:R-:W-:-:S05]  /*163e0*/  IMAD.WIDE R2, R19, 0x4, R2 ;  /* 0x0000000413027825 */ /* 0x001fca00078e0202 */
[----:B------:R0:W3:Y:S01]  /*163f0*/  LDG.E R8, desc[UR40][R2.64] ;  /* 0x0000002802087981 */ /* 0x0000e2000c1e1900 */
[----:B------:R-:W-:Y:S02]  /*16400*/  IMAD R16, R14, R6, R7 ;  /* 0x000000060e107224 */ /* 0x000fe400078e0207 */
[----:B0-----:R-:W-:Y:S02]  /*16410*/  IMAD.MOV.U32 R2, RZ, RZ, RZ ;  /* 0x000000ffff027224 */ /* 0x001fe400078e00ff */
[----:B---3--:R-:W-:-:S05]  /*16420*/  IMAD R5, R17, R8, RZ ;  /* 0x0000000811057224 */ /* 0x008fca00078e02ff */
        /* <DEDUP_REMOVED lines=60> */
.L_x_12609:
[----:B------:R-:W-:Y:S01]  /*167f0*/  UMOV UR4, URZ ;  /* 0x0000003f00047c82 */ /* 0x000fe20008000000 */
[----:B------:R-:W-:Y:S01]  /*16800*/  UMOV UR5, URZ ;  /* 0x0000003f00057c82 */ /* 0x000fe20008000000 */
[----:B------:R-:W-:Y:S01]  /*16810*/  ULDC UR6, c[0x0][0xc14] ;  /* 0x0003050000067ab9 */ /* 0x000fe20000000800 */
[----:B------:R-:W-:Y:S02]  /*16820*/  IMAD.MOV.U32 R16, RZ, RZ, R4 ;  /* 0x000000ffff107224 */ /* 0x000fe400078e0004 */
[----:B------:R-:W-:Y:S02]  /*16830*/  IMAD.U32 R17, RZ, RZ, UR4 ;  /* 0x00000004ff117e24 */ /* 0x000fe4000f8e00ff */
[----:B------:R-:W-:Y:S02]  /*16840*/  IMAD.U32 R18, RZ, RZ, UR5 ;  /* 0x00000005ff127e24 */ /* 0x000fe4000f8e00ff */
[----:B------:R-:W-:-:S07]  /*16850*/  IMAD.U32 R19, RZ, RZ, UR6 ;  /* 0x00000006ff137e24 */ /* 0x000fce000f8e00ff */
.L_x_12617:
        /* <DEDUP_REMOVED lines=10> */
.L_x_12534:
        /* <DEDUP_REMOVED lines=12> */
.L_x_12738:
[----:B------:R-:W-:Y:S05]  /*169c0*/  BSYNC B0 ;  /* 0x0000000000007941 */ /* 0x000fea0003800000 */
.L_x_12619:
[----:B------:R-:W-:-:S03]  /*169d0*/  UMOV UR4, 0xffffffff ;  /* 0xffffffff00047882 */ /* 0x000fc60000000000 */
[----:B------:R-:W-:Y:S05]  /*169e0*/  BRA.DIV UR4, `(.L_x_12621) ;  /* 0x00000022046c7947 */ /* 0x000fea000b800000 */
[----:B0-----:R-:W0:Y:S02]  /*169f0*/  S2R R0, SR_TID.X ;  /* 0x0000000000007919 */ /* 0x001e240000002100 */
[----:B0-----:R-:W-:-:S04]  /*16a00*/  SHF.R.U32.HI R0, RZ, 0x5, R0 ;  /* 0x00000005ff007819 */ /* 0x001fc80000011600 */
[----:B------:R-:W-:-:S05]  /*16a10*/  LOP3.LUT R0, R0, 0x3, RZ, 0xc0, !PT ;  /* 0x0000000300007812 */ /* 0x000fca00078ec0ff */
[----:B------:R0:W2:Y:S02]  /*16a20*/  SHFL.IDX PT, R14, R0, RZ, 0x1f ;  /* 0x00001fff000e7589 */ /* 0x0000a400000e0000 */
.L_x_12741:
[----:B--2---:R-:W-:-:S13]  /*16a30*/  ISETP.NE.AND P0, PT, R14, RZ, PT ;  /* 0x000000ff0e00720c */ /* 0x004fda0003f05270 */
[----:B------:R-:W-:Y:S05]  /*16a40*/  @P0 BRA `(.L_x_12371) ;  /* 0x0000000000880947 */ /* 0x000fea0003800000 */
[----:B------:R-:W-:-:S03]  /*16a50*/  UMOV UR4, 0xffffffff ;  /* 0xffffffff00047882 */ /* 0x000fc60000000000 */
[----:B------:R-:W-:Y:S05]  /*16a60*/  BRA.DIV UR4, `(.L_x_12622) ;  /* 0x0000002204807947 */ /* 0x000fea000b800000 */
[----:B------:R-:W-:-:S13]  /*16a70*/  ELECT P6, URZ, PT ;  /* 0x00000000003f782f */ /* 0x000fda00038c0000 */
.L_x_12744:
[----:B------:R-:W-:Y:S05]  /*16a80*/  @!P6 BRA `(.L_x_12371) ;  /* 0x000000000078e947 */ /* 0x000fea0003800000 */
[----:B0-----:R-:W2:Y:S02]  /*16a90*/  LDL.LU R0, [R1+0x14] ;  /* 0x0000140001007983 */ /* 0x001ea40000300800 */
[----:B--2---:R-:W-:-:S04]  /*16aa0*/  LOP3.LUT R0, R0, 0x2, RZ, 0xfc, !PT ;  /* 0x0000000200007812 */ /* 0x004fc800078efcff */
[----:B------:R-:W-:-:S13]  /*16ab0*/  ISETP.NE.AND P2, PT, R0, 0x3, PT ;  /* 0x000000030000780c */ /* 0x000fda0003f45270 */
[----:B------:R-:W-:Y:S05]  /*16ac0*/  @!P2 BRA `(.L_x_12623) ;  /* 0x000000000004a947 */ /* 0x000fea0003800000 */
[----:B------:R-:W-:Y:S01]  /*16ad0*/  BPT.TRAP 0x1 ;  /* 0x000000040000795c */ /* 0x000fe20000300000 */
.L_x_12623:
        /* <DEDUP_REMOVED lines=12> */
.L_x_12745:
[----:B------:R-:W2:Y:S02]  /*16ba0*/  SYNCS.PHASECHK.TRANS64.TRYWAIT P0, [R3+URZ], R0 ;  /* 0x00000000030075a7 */ /* 0x000ea4000800017f */
[----:B--2---:R-:W-:Y:S05]  /*16bb0*/  @!P0 BRA `(.L_x_12625) ;  /* 0x0000002000608947 */ /* 0x004fea0003800000 */
.L_x_12746:
[----:B------:R-:W-:Y:S05]  /*16bc0*/  @!P2 BRA `(.L_x_12626) ;  /* 0x000000000004a947 */ /* 0x000fea0003800000 */
[----:B------:R-:W-:Y:S01]  /*16bd0*/  BPT.TRAP 0x1 ;  /* 0x000000040000795c */ /* 0x000fe20000300000 */
.L_x_12626:
[----:B--2---:R-:W-:-:S04]  /*16be0*/  VIADD R3, R9, 0x16860 ;  /* 0x0001686009037836 */ /* 0x004fc80000000000 */
[----:B------:R-:W-:-:S04]  /*16bf0*/  IMAD R5, R22, 0x8, R3 ;  /* 0x0000000816057824 */ /* 0x000fc800078e0203 */
[----:B------:R-:W2:Y:S02]  /*16c00*/  SYNCS.PHASECHK.TRANS64.TRYWAIT P0, [R5+URZ], R2 ;  /* 0x00000002050075a7 */ /* 0x000ea4000800017f */
[----:B--2---:R-:W-:Y:S05]  /*16c10*/  @!P0 BRA `(.L_x_12627) ;  /* 0x00000020005c8947 */ /* 0x004fea0003800000 */
.L_x_12747:
[----:B------:R-:W-:-:S07]  /*16c20*/  IMAD R3, R4, 0x8, R3 ;  /* 0x0000000804037824 */ /* 0x000fce00078e0203 */
.L_x_12628:
[----:B---3--:R3:W4:Y:S02]  /*16c30*/  SYNCS.PHASECHK.TRANS64.TRYWAIT P0, [R3+URZ], R0 ;  /* 0x00000000030075a7 */ /* 0x008724000800017f */
[----:B----4-:R-:W-:Y:S05]  /*16c40*/  @!P0 NANOSLEEP.SYNCS 0x989680 ;  /* 0x009896800000895d */ /* 0x010fea0003900000 */
[----:B------:R-:W4:Y:S02]  /*16c50*/  @!P0 SYNCS.PHASECHK.TRANS64 P0, [R3+URZ], R0 ;  /* 0x00000000030085a7 */ /* 0x000f24000800007f */
[----:B----4-:R-:W-:Y:S05]  /*16c60*/  @!P0 BRA `(.L_x_12628) ;  /* 0xfffffffc00f08947 */ /* 0x010fea000383ffff */
.L_x_12371:
[----:B------:R-:W-:Y:S05]  /*16c70*/  BSYNC B7 ;  /* 0x0000000000077941 */ /* 0x000fea0003800000 */
.L_x_12368:
[----:B------:R-:W-:Y:S05]  /*16c80*/  EXIT ;  /* 0x000000000000794d */ /* 0x000fea0003800000 */
.L_x_12389:
[----:B0-----:R0:W1:Y:S02]  /*16c90*/  SYNCS.PHASECHK.TRANS64.TRYWAIT P6, [R78+URZ+0x16890], R90 ;  /* 0x0168905a4e0075a7 */ /* 0x00106400080c017f */
[----:B-1----:R-:W-:Y:S05]  /*16ca0*/  @!P6 NANOSLEEP.SYNCS 0x989680 ;  /* 0x009896800000e95d */ /* 0x002fea0003900000 */
[----:B------:R-:W1:Y:S02]  /*16cb0*/  @!P6 SYNCS.PHASECHK.TRANS64 P6, [R78+URZ+0x16890], R90 ;  /* 0x0168905a4e00e5a7 */ /* 0x000e6400080c007f */
[----:B-1----:R-:W-:Y:S05]  /*16cc0*/  @!P6 BRA `(.L_x_12389) ;  /* 0xfffffffc00f0e947 */ /* 0x002fea000383ffff */
[----:B------:R-:W-:Y:S05]  /*16cd0*/  BRA `(.L_x_12629) ;  /* 0xfffffebc00e87947 */ /* 0x000fea000383ffff */
.L_x_12409:
[----:B0-----:R0:W1:Y:S02]  /*16ce0*/  SYNCS.PHASECHK.TRANS64.TRYWAIT P5, [R78+URZ+0x16890], R90 ;  /* 0x0168905a4e0075a7 */ /* 0x00106400080a017f */
[----:B-1----:R-:W-:Y:S05]  /*16cf0*/  @!P5 NANOSLEEP.SYNCS 0x989680 ;  /* 0x009896800000d95d */ /* 0x002fea0003900000 */
[----:B------:R-:W1:Y:S02]  /*16d00*/  @!P5 SYNCS.PHASECHK.TRANS64 P5, [R78+URZ+0x16890], R90 ;  /* 0x0168905a4e00d5a7 */ /* 0x000e6400080a007f */
[----:B-1----:R-:W-:Y:S05]  /*16d10*/  @!P5 BRA `(.L_x_12409) ;  /* 0xfffffffc00f0d947 */ /* 0x002fea000383ffff */
[----:B------:R-:W-:Y:S05]  /*16d20*/  BRA `(.L_x_12630) ;  /* 0xfffffed000bc7947 */ /* 0x000fea000383ffff */
.L_x_12418:
[----:B-1----:R1:W2:Y:S02]  /*16d30*/  SYNCS.PHASECHK.TRANS64.TRYWAIT P4, [R78+URZ+0x16890], R90 ;  /* 0x0168905a4e0075a7 */ /* 0x0022a4000808017f */
[----:B--2---:R-:W-:Y:S05]  /*16d40*/  @!P4 NANOSLEEP.SYNCS 0x989680 ;  /* 0x009896800000c95d */ /* 0x004fea0003900000 */
[----:B------:R-:W2:Y:S02]  /*16d50*/  @!P4 SYNCS.PHASECHK.TRANS64 P4, [R78+URZ+0x16890], R90 ;  /* 0x0168905a4e00c5a7 */ /* 0x000ea4000808007f */
[----:B--2---:R-:W-:Y:S05]  /*16d60*/  @!P4 BRA `(.L_x_12418) ;  /* 0xfffffffc00f0c947 */ /* 0x004fea000383ffff */
[----:B------:R-:W-:Y:S05]  /*16d70*/  BRA `(.L_x_12631) ;  /* 0xfffffee400107947 */ /* 0x000fea000383ffff */
.L_x_12424:
[----:B0-----:R0:W2:Y:S02]  /*16d80*/  SYNCS.PHASECHK.TRANS64.TRYWAIT P3, [R78+URZ+0x168b0], R90 ;  /* 0x0168b05a4e0075a7 */ /* 0x0010a4000806017f */
[----:B--2---:R-:W-:Y:S05]  /*16d90*/  @!P3 NANOSLEEP.SYNCS 0x989680 ;  /* 0x009896800000b95d */ /* 0x004fea0003900000 */
[----:B------:R-:W2:Y:S02]  /*16da0*/  @!P3 SYNCS.PHASECHK.TRANS64 P3, [R78+URZ+0x168b0], R90 ;  /* 0x0168b05a4e00b5a7 */ /* 0x000ea4000806007f */
[----:B--2---:R-:W-:Y:S05]  /*16db0*/  @!P3 BRA `(.L_x_12424) ;  /* 0xfffffffc00f0b947 */ /* 0x004fea000383ffff */
[----:B------:R-:W-:Y:S05]  /*16dc0*/  BRA `(.L_x_12632) ;  /* 0xfffffee400a47947 */ /* 0x000fea000383ffff */
.L_x_12432:
[----:B------:R-:W-:Y:S01]  /*16dd0*/  BSSY B0, `(.L_x_12633) ;  /* 0x0000007000007945 */ /* 0x000fe20003800000 */
[----:B------:R-:W-:Y:S02]  /*16de0*/  IMAD.MOV.U32 R12, RZ, RZ, RZ ;  /* 0x000000ffff0c7224 */ /* 0x000fe400078e00ff */
[----:B-1----:R-:W-:Y:S02]  /*16df0*/  IMAD.MOV.U32 R11, RZ, RZ, 0x1f ;  /* 0x0000001fff0b7424 */ /* 0x002fe400078e00ff */
[----:B------:R-:W-:-:S07]  /*16e00*/  IMAD.MOV.U32 R15, RZ, RZ, -0x1 ;  /* 0xffffffffff0f7424 */ /* 0x000fce00078e00ff */
[----:B-----5:R-:W-:Y:S05]  /*16e10*/  WARPSYNC.COLLECTIVE R15, `(.L_x_12634) ;  /* 0x000000000f087348 */ /* 0x020fea0003c00000 */
[----:B------:R0:W1:Y:S02]  /*16e20*/  SHFL.IDX P6, R14, R13, R12, R11 ;  /* 0x0000000c0d0e7389 */ /* 0x00006400000c000b */
[----:B01---5:R-:W-:Y:S01]  /*16e30*/  ENDCOLLECTIVE ;  /* 0x000000000000791b */ /* 0x023fe20003800000 */
.L_x_12634:
[----:B------:R-:W-:Y:S05]  /*16e40*/  BSYNC B0 ;  /* 0x0000000000007941 */ /* 0x000fea0003800000 */
.L_x_12633:
[----:B------:R-:W-:Y:S01]  /*16e50*/  IMAD.MOV.U32 R155, RZ, RZ, R14 ;  /* 0x000000ffff9b7224 */ /* 0x000fe200078e000e */
[----:B------:R-:W-:Y:S06]  /*16e60*/  BRA `(.L_x_12635) ;  /* 0xfffffeec000c7947 */ /* 0x000fec000383ffff */
.L_x_12448:
        /* <DEDUP_REMOVED lines=8> */
.L_x_12637:
[----:B------:R-:W-:Y:S05]  /*16ef0*/  BSYNC B1 ;  /* 0x0000000000017941 */ /* 0x000fea0003800000 */
.L_x_12636:
[----:B------:R-:W-:Y:S05]  /*16f00*/  BRA `(.L_x_12638) ;  /* 0xfffffef800a47947 */ /* 0x000fea000383ffff */
.L_x_12449:
        /* <DEDUP_REMOVED lines=8> */
.L_x_12640:
[----:B------:R-:W-:Y:S05]  /*16f90*/  BSYNC B1 ;  /* 0x0000000000017941 */ /* 0x000fea0003800000 */
.L_x_12639:
[----:B------:R-:W-:Y:S05]  /*16fa0*/  BRA `(.L_x_12641) ;  /* 0xfffffef800847947 */ /* 0x000fea000383ffff */
.L_x_12450:
        /* <DEDUP_REMOVED lines=8> */
.L_x_12643:
[----:B------:R-:W-:Y:S05]  /*17030*/  BSYNC B1 ;  /* 0x0000000000017941 */ /* 0x000fea0003800000 */
.L_x_12642:
[----:B------:R-:W-:Y:S05]  /*17040*/  BRA `(.L_x_12644) ;  /* 0xfffffef800647947 */ /* 0x000fea000383ffff */
.L_x_12451:
        /* <DEDUP_REMOVED lines=8> */
.L_x_12646:
[----:B------:R-:W-:Y:S05]  /*170d0*/  BSYNC B1 ;  /* 0x0000000000017941 */ /* 0x000fea0003800000 */
.L_x_12645:
[----:B------:R-:W-:Y:S05]  /*170e0*/  BRA `(.L_x_12647) ;  /* 0xfffffef800447947 */ /* 0x000fea000383ffff */
.L_x_12452:
        /* <DEDUP_REMOVED lines=8> */
.L_x_12649:
[----:B------:R-:W-:Y:S05]  /*17170*/  BSYNC B1 ;  /* 0x0000000000017941 */ /* 0x000fea0003800000 */
.L_x_12648:
[----:B------:R-:W-:Y:S05]  /*17180*/  BRA `(.L_x_12650) ;  /* 0xfffffef800247947 */ /* 0x000fea000383ffff */
.L_x_12453:
        /* <DEDUP_REMOVED lines=8> */
.L_x_12652:
[----:B------:R-:W-:Y:S05]  /*17210*/  BSYNC B1 ;  /* 0x0000000000017941 */ /* 0x000fea0003800000 */
.L_x_12651:
[----:B------:R-:W-:Y:S05]  /*17220*/  BRA `(.L_x_12653) ;  /* 0xfffffef800047947 */ /* 0x000fea000383ffff */
.L_x_12454:
        /* <DEDUP_REMOVED lines=8> */
.L_x_12655:
[----:B------:R-:W-:Y:S05]  /*172b0*/  BSYNC B1 ;  /* 0x0000000000017941 */ /* 0x000fea0003800000 */
.L_x_12654:
[----:B------:R-:W-:Y:S05]  /*172c0*/  BRA `(.L_x_12656) ;  /* 0xfffffef400e47947 */ /* 0x000fea000383ffff */
.L_x_12455:
        /* <DEDUP_REMOVED lines=8> */
.L_x_12658:
[----:B------:R-:W-:Y:S05]  /*17350*/  BSYNC B1 ;  /* 0x0000000000017941 */ /* 0x000fea0003800000 */
.L_x_12657:
[----:B------:R-:W-:Y:S05]  /*17360*/  BRA `(.L_x_12659) ;  /* 0xfffffef400c47947 */ /* 0x000fea000383ffff */
.L_x_12457:
[----:B0-----:R0:W1:Y:S02]  /*17370*/  SYNCS.PHASECHK.TRANS64.TRYWAIT P2, [R2+URZ+0x16800], R7 ;  /* 0x01680007020075a7 */ /* 0x001064000804017f */
[----:B-1----:R-:W-:Y:S05]  /*17380*/  @!P2 NANOSLEEP.SYNCS 0x989680 ;  /* 0x009896800000a95d */ /* 0x002fea0003900000 */
[----:B------:R-:W1:Y:S02]  /*17390*/  @!P2 SYNCS.PHASECHK.TRANS64 P2, [R2+URZ+0x16800], R7 ;  /* 0x016800070200a5a7 */ /* 0x000e64000804007f */
[----:B-1----:R-:W-:Y:S05]  /*173a0*/  @!P2 BRA `(.L_x_12457) ;  /* 0xfffffffc00f0a947 */ /* 0x002fea000383ffff */
[----:B------:R-:W-:Y:S05]  /*173b0*/  BRA `(.L_x_12660) ;  /* 0xfffffef8005c7947 */ /* 0x000fea000383ffff */
.L_x_12465:
        /* <DEDUP_REMOVED lines=8> */
.L_x_12662:
[----:B------:R-:W-:Y:S05]  /*17440*/  BSYNC B1 ;  /* 0x0000000000017941 */ /* 0x000fea0003800000 */
.L_x_12661:
[----:B------:R-:W-:Y:S05]  /*17450*/  BRA `(.L_x_12663) ;  /* 0xffffff0800b07947 */ /* 0x000fea000383ffff */
.L_x_12466:
        /* <DEDUP_REMOVED lines=8> */
.L_x_12665:
[----:B------:R-:W-:Y:S05]  /*174e0*/  BSYNC B1 ;  /* 0x0000000000017941 */ /* 0x000fea0003800000 */
.L_x_12664:
[----:B------:R-:W-:Y:S05]  /*174f0*/  BRA `(.L_x_12666) ;  /* 0xffffff0800907947 */ /* 0x000fea000383ffff */
.L_x_12467:
        /* <DEDUP_REMOVED lines=8> */
.L_x_12668:
[----:B------:R-:W-:Y:S05]  /*17580*/  BSYNC B1 ;  /* 0x0000000000017941 */ /* 0x000fea0003800000 */
.L_x_12667:
[----:B------:R-:W-:Y:S05]  /*17590*/  BRA `(.L_x_12669) ;  /* 0xffffff0800707947 */ /* 0x000fea000383ffff */
.L_x_12468:
        /* <DEDUP_REMOVED lines=8> */
.L_x_12671:
[----:B------:R-:W-:Y:S05]  /*17620*/  BSYNC B1 ;  /* 0x0000000000017941 */ /* 0x000fea0003800000 */
.L_x_12670:
[----:B------:R-:W-:Y:S05]  /*17630*/  BRA `(.L_x_12672) ;  /* 0xffffff0800507947 */ /* 0x000fea000383ffff */
.L_x_12469:
        /* <DEDUP_REMOVED lines=8> */
.L_x_12674:
[----:B------:R-:W-:Y:S05]  /*176c0*/  BSYNC B1 ;  /* 0x0000000000017941 */ /* 0x000fea0003800000 */
.L_x_12673:
[----:B------:R-:W-:Y:S05]  /*176d0*/  BRA `(.L_x_12675) ;  /* 0xffffff0800307947 */ /* 0x000fea000383ffff */
.L_x_12470:
        /* <DEDUP_REMOVED lines=8> */
.L_x_12677:
[----:B------:R-:W-:Y:S05]  /*17760*/  BSYNC B1 ;  /* 0x0000000000017941 */ /* 0x000fea0003800000 */
.L_x_12676:
[----:B------:R-:W-:Y:S05]  /*17770*/  BRA `(.L_x_12678) ;  /* 0xffffff0800147947 */ /* 0x000fea000383ffff */
.L_x_12471:
        /* <DEDUP_REMOVED lines=8> */
.L_x_12680:
[----:B------:R-:W-:Y:S05]  /*17800*/  BSYNC B1 ;  /* 0x0000000000017941 */ /* 0x000fea0003800000 */
.L_x_12679:
[----:B------:R-:W-:Y:S05]  /*17810*/  BRA `(.L_x_12681) ;  /* 0xffffff0400f87947 */ /* 0x000fea000383ffff */
.L_x_12472:
        /* <DEDUP_REMOVED lines=8> */
.L_x_12683:
[----:B------:R-:W-:Y:S05]  /*178a0*/  BSYNC B1 ;  /* 0x0000000000017941 */ /* 0x000fea0003800000 */
.L_x_12682:
[----:B------:R-:W-:Y:S05]  /*178b0*/  BRA `(.L_x_12684) ;  /* 0xffffff0400dc7947 */ /* 0x000fea000383ffff */
.L_x_12474:
[----:B0-----:R0:W1:Y:S02]  /*178c0*/  SYNCS.PHASECHK.TRANS64.TRYWAIT P1, [R2+URZ+0x16800], R9 ;  /* 0x01680009020075a7 */ /* 0x001064000802017f */
[----:B-1----:R-:W-:Y:S05]  /*178d0*/  @!P1 NANOSLEEP.SYNCS 0x989680 ;  /* 0x009896800000995d */ /* 0x002fea0003900000 */
[----:B------:R-:W1:Y:S02]  /*178e0*/  @!P1 SYNCS.PHASECHK.TRANS64 P1, [R2+URZ+0x16800], R9 ;  /* 0x01680009020095a7 */ /* 0x000e64000802007f */
[----:B-1----:R-:W-:Y:S05]  /*178f0*/  @!P1 BRA `(.L_x_12474) ;  /* 0xfffffffc00f09947 */ /* 0x002fea000383ffff */
[----:B------:R-:W-:Y:S05]  /*17900*/  BRA `(.L_x_12685) ;  /* 0xffffff0800587947 */ /* 0x000fea000383ffff */
.L_x_12480:
[----:B--2---:R2:W3:Y:S02]  /*17910*/  SYNCS.PHASECHK.TRANS64.TRYWAIT P1, [R4+URZ+0x16830], R3 ;  /* 0x01683003040075a7 */ /* 0x0044e4000802017f */
[----:B---3--:R-:W-:Y:S05]  /*17920*/  @!P1 NANOSLEEP.SYNCS 0x989680 ;  /* 0x009896800000995d */ /* 0x008fea0003900000 */
[----:B------:R-:W3:Y:S02]  /*17930*/  @!P1 SYNCS.PHASECHK.TRANS64 P1, [R4+URZ+0x16830], R3 ;  /* 0x01683003040095a7 */ /* 0x000ee4000802007f */
[----:B---3--:R-:W-:Y:S05]  /*17940*/  @!P1 BRA `(.L_x_12480) ;  /* 0xfffffffc00f09947 */ /* 0x008fea000383ffff */
[----:B------:R-:W-:Y:S05]  /*17950*/  BRA `(.L_x_12479) ;  /* 0xffffff18002c7947 */ /* 0x000fea000383ffff */
.L_x_12486:
[----:B-1----:R1:W2:Y:S02]  /*17960*/  SYNCS.PHASECHK.TRANS64.TRYWAIT P3, [R0+URZ+0x16830], R3 ;  /* 0x01683003000075a7 */ /* 0x0022a4000806017f */
[----:B--2---:R-:W-:Y:S05]  /*17970*/  @!P3 NANOSLEEP.SYNCS 0x989680 ;  /* 0x009896800000b95d */ /* 0x004fea0003900000 */
[----:B------:R-:W2:Y:S02]  /*17980*/  @!P3 SYNCS.PHASECHK.TRANS64 P3, [R0+URZ+0x16830], R3 ;  /* 0x016830030000b5a7 */ /* 0x000ea4000806007f */
[----:B--2---:R-:W-:Y:S05]  /*17990*/  @!P3 BRA `(.L_x_12486) ;  /* 0xfffffffc00f0b947 */ /* 0x004fea000383ffff */
[----:B------:R-:W-:Y:S05]  /*179a0*/  BRA `(.L_x_12485) ;  /* 0xffffff3c00107947 */ /* 0x000fea000383ffff */
.L_x_12490:
[----:B-1----:R1:W2:Y:S02]  /*179b0*/  SYNCS.PHASECHK.TRANS64.TRYWAIT P2, [R3+URZ+0x16850], R0 ;  /* 0x01685000030075a7 */ /* 0x0022a4000804017f */
[----:B--2---:R-:W-:Y:S05]  /*179c0*/  @!P2 NANOSLEEP.SYNCS 0x989680 ;  /* 0x009896800000a95d */ /* 0x004fea0003900000 */
[----:B------:R-:W2:Y:S02]  /*179d0*/  @!P2 SYNCS.PHASECHK.TRANS64 P2, [R3+URZ+0x16850], R0 ;  /* 0x016850000300a5a7 */ /* 0x000ea4000804007f */
[----:B--2---:R-:W-:Y:S05]  /*179e0*/  @!P2 BRA `(.L_x_12490) ;  /* 0xfffffffc00f0a947 */ /* 0x004fea000383ffff */
[----:B------:R-:W-:Y:S05]  /*179f0*/  BRA `(.L_x_12487) ;  /* 0xffffff3c00d47947 */ /* 0x000fea000383ffff */
.L_x_12497:
[----:B-1----:R1:W2:Y:S02]  /*17a00*/  SYNCS.PHASECHK.TRANS64.TRYWAIT P3, [R0+URZ+0x16830], R3 ;  /* 0x01683003000075a7 */ /* 0x0022a4000806017f */
[----:B--2---:R-:W-:Y:S05]  /*17a10*/  @!P3 NANOSLEEP.SYNCS 0x989680 ;  /* 0x009896800000b95d */ /* 0x004fea0003900000 */
[----:B------:R-:W2:Y:S02]  /*17a20*/  @!P3 SYNCS.PHASECHK.TRANS64 P3, [R0+URZ+0x16830], R3 ;  /* 0x016830030000b5a7 */ /* 0x000ea4000806007f */
[----:B--2---:R-:W-:Y:S05]  /*17a30*/  @!P3 BRA `(.L_x_12497) ;  /* 0xfffffffc00f0b947 */ /* 0x004fea000383ffff */
[----:B------:R-:W-:Y:S05]  /*17a40*/  BRA `(.L_x_12496) ;  /* 0xffffff6000f87947 */ /* 0x000fea000383ffff */
.L_x_12501:
[----:B-1----:R1:W2:Y:S02]  /*17a50*/  SYNCS.PHASECHK.TRANS64.TRYWAIT P2, [R3+URZ+0x16850], R0 ;  /* 0x01685000030075a7 */ /* 0x0022a4000804017f */
[----:B--2---:R-:W-:Y:S05]  /*17a60*/  @!P2 NANOSLEEP.SYNCS 0x989680 ;  /* 0x009896800000a95d */ /* 0x004fea0003900000 */
[----:B------:R-:W2:Y:S02]  /*17a70*/  @!P2 SYNCS.PHASECHK.TRANS64 P2, [R3+URZ+0x16850], R0 ;  /* 0x016850000300a5a7 */ /* 0x000ea4000804007f */
[----:B--2---:R-:W-:Y:S05]  /*17a80*/  @!P2 BRA `(.L_x_12501) ;  /* 0xfffffffc00f0a947 */ /* 0x004fea000383ffff */
[----:B------:R-:W-:Y:S05]  /*17a90*/  BRA `(.L_x_12498) ;  /* 0xffffff6400bc7947 */ /* 0x000fea000383ffff */
.L_x_12506:
[----:B-1----:R1:W2:Y:S02]  /*17aa0*/  SYNCS.PHASECHK.TRANS64.TRYWAIT P0, [R13+URZ+0x16850], R6 ;  /* 0x016850060d0075a7 */ /* 0x0022a4000800017f */
[----:B--2---:R-:W-:Y:S05]  /*17ab0*/  @!P0 NANOSLEEP.SYNCS 0x989680 ;  /* 0x009896800000895d */ /* 0x004fea0003900000 */
[----:B------:R-:W2:Y:S02]  /*17ac0*/  @!P0 SYNCS.PHASECHK.TRANS64 P0, [R13+URZ+0x16850], R6 ;  /* 0x016850060d0085a7 */ /* 0x000ea4000800007f */
[----:B--2---:R-:W-:Y:S05]  /*17ad0*/  @!P0 BRA `(.L_x_12506) ;  /* 0xfffffffc00f08947 */ /* 0x004fea000383ffff */
[----:B------:R-:W-:Y:S05]  /*17ae0*/  BRA `(.L_x_12505) ;  /* 0xffffff8000707947 */ /* 0x000fea000383ffff */
.L_x_12540:
[----:B------:R-:W0:Y:S01]  /*17af0*/  S2R R12, SR_TID.X ;  /* 0x00000000000c7919 */ /* 0x000e220000002100 */
[----:B------:R-:W-:Y:S01]  /*17b00*/  BSSY B1, `(.L_x_12686) ;  /* 0x000000a000017945 */ /* 0x000fe20003800000 */
[----:B------:R-:W-:Y:S02]  /*17b10*/  IMAD.MOV.U32 R11, RZ, RZ, 0x1f ;  /* 0x0000001fff0b7424 */ /* 0x000fe400078e00ff */
[----:B------:R-:W-:Y:S01]  /*17b20*/  IMAD.MOV.U32 R15, RZ, RZ, -0x1 ;  /* 0xffffffffff0f7424 */ /* 0x000fe200078e00ff */
[----:B0-----:R-:W-:-:S04]  /*17b30*/  SHF.R.U32.HI R12, RZ, 0x5, R12 ;  /* 0x00000005ff0c7819 */ /* 0x001fc8000001160c */
[----:B------:R-:W-:-:S05]  /*17b40*/  LOP3.LUT R12, R12, 0x3, RZ, 0xc0, !PT ;  /* 0x000000030c0c7812 */ /* 0x000fca00078ec0ff */
[----:B------:R-:W-:Y:S02]  /*17b50*/  IMAD.MOV.U32 R13, RZ, RZ, R12 ;  /* 0x000000ffff0d7224 */ /* 0x000fe400078e000c */
[----:B------:R-:W-:-:S07]  /*17b60*/  IMAD.MOV.U32 R12, RZ, RZ, RZ ;  /* 0x000000ffff0c7224 */ /* 0x000fce00078e00ff */
[----:B-1----:R-:W-:Y:S05]  /*17b70*/  WARPSYNC.COLLECTIVE R15, `(.L_x_12687) ;  /* 0x000000000f087348 */ /* 0x002fea0003c00000 */
[----:B------:R0:W2:Y:S02]  /*17b80*/  SHFL.IDX P6, R14, R13, R12, R11 ;  /* 0x0000000c0d0e7389 */ /* 0x0000a400000c000b */
[----:B012---:R-:W-:Y:S01]  /*17b90*/  ENDCOLLECTIVE ;  /* 0x000000000000791b */ /* 0x007fe20003800000 */
.L_x_12687:
[----:B------:R-:W-:Y:S05]  /*17ba0*/  BSYNC B1 ;  /* 0x0000000000017941 */ /* 0x000fea0003800000 */
.L_x_12686:
[----:B------:R-:W-:Y:S05]  /*17bb0*/  BRA `(.L_x_12688) ;  /* 0xffffffb400607947 */ /* 0x000fea000383ffff */
.L_x_12541:
[----:B------:R-:W-:Y:S01]  /*17bc0*/  BSSY B1, `(.L_x_12689) ;  /* 0x0000006000017945 */ /* 0x000fe20003800000 */
[----:B------:R-:W-:-:S07]  /*17bd0*/  IMAD.MOV.U32 R15, RZ, RZ, -0x1 ;  /* 0xffffffffff0f7424 */ /* 0x000fce00078e00ff */
[----:B-1----:R-:W-:Y:S05]  /*17be0*/  WARPSYNC.COLLECTIVE R15, `(.L_x_12690) ;  /* 0x000000000f0c7348 */ /* 0x002fea0003c00000 */
[----:B------:R-:W-:Y:S02]  /*17bf0*/  ELECT P6, UR62, PT ;  /* 0x00000000003e782f */ /* 0x000fe400038c0000 */
[----:B------:R-:W-:Y:S01]  /*17c00*/  MOV R14, UR62 ;  /* 0x0000003e000e7c02 */ /* 0x000fe20008000f00 */
[----:B-1----:R-:W-:Y:S10]  /*17c10*/  ENDCOLLECTIVE ;  /* 0x000000000000791b */ /* 0x002ff40003800000 */
.L_x_12690:
[----:B------:R-:W-:Y:S05]  /*17c20*/  BSYNC B1 ;  /* 0x0000000000017941 */ /* 0x000fea0003800000 */
.L_x_12689:
[----:B------:R-:W-:Y:S05]  /*17c30*/  BRA `(.L_x_12691) ;  /* 0xffffffb4004c7947 */ /* 0x000fea000383ffff */
.L_x_12543:
[----:B0-----:R0:W2:Y:S02]  /*17c40*/  SYNCS.PHASECHK.TRANS64.TRYWAIT P0, [R6+URZ+0x16820], R5 ;  /* 0x01682005060075a7 */ /* 0x0010a4000800017f */
[----:B--2---:R-:W-:Y:S05]  /*17c50*/  @!P0 NANOSLEEP.SYNCS 0x989680 ;  /* 0x009896800000895d */ /* 0x004fea0003900000 */
[----:B------:R-:W2:Y:S02]  /*17c60*/  @!P0 SYNCS.PHASECHK.TRANS64 P0, [R6+URZ+0x16820], R5 ;  /* 0x01682005060085a7 */ /* 0x000ea4000800007f */
[----:B--2---:R-:W-:Y:S05]  /*17c70*/  @!P0 BRA `(.L_x_12543) ;  /* 0xfffffffc00f08947 */ /* 0x004fea000383ffff */
[----:B------:R-:W-:Y:S05]  /*17c80*/  BRA `(.L_x_12692) ;  /* 0xffffffb400687947 */ /* 0x000fea000383ffff */
.L_x_12546:
[----:B0-----:R0:W2:Y:S02]  /*17c90*/  SYNCS.PHASECHK.TRANS64.TRYWAIT P0, [R5+URZ+0x168a0], R10 ;  /* 0x0168a00a050075a7 */ /* 0x0010a4000800017f */
[----:B--2---:R-:W-:Y:S05]  /*17ca0*/  @!P0 NANOSLEEP.SYNCS 0x989680 ;  /* 0x009896800000895d */ /* 0x004fea0003900000 */
[----:B------:R-:W2:Y:S02]  /*17cb0*/  @!P0 SYNCS.PHASECHK.TRANS64 P0, [R5+URZ+0x168a0], R10 ;  /* 0x0168a00a050085a7 */ /* 0x000ea4000800007f */
[----:B--2---:R-:W-:Y:S05]  /*17cc0*/  @!P0 BRA `(.L_x_12546) ;  /* 0xfffffffc00f08947 */ /* 0x004fea000383ffff */
[----:B------:R-:W-:Y:S05]  /*17cd0*/  BRA `(.L_x_12693) ;  /* 0xffffffb400707947 */ /* 0x000fea000383ffff */
.L_x_12548:
[----:B---3--:R3:W4:Y:S02]  /*17ce0*/  SYNCS.PHASECHK.TRANS64.TRYWAIT P0, [R5+URZ+0x168c0], R10 ;  /* 0x0168c00a050075a7 */ /* 0x008724000800017f */
[----:B----4-:R-:W-:Y:S05]  /*17cf0*/  @!P0 NANOSLEEP.SYNCS 0x989680 ;  /* 0x009896800000895d */ /* 0x010fea0003900000 */
[----:B------:R-:W4:Y:S02]  /*17d00*/  @!P0 SYNCS.PHASECHK.TRANS64 P0, [R5+URZ+0x168c0], R10 ;  /* 0x0168c00a050085a7 */ /* 0x000f24000800007f */
[----:B----4-:R-:W-:Y:S05]  /*17d10*/  @!P0 BRA `(.L_x_12548) ;  /* 0xfffffffc00f08947 */ /* 0x010fea000383ffff */
[----:B------:R-:W-:Y:S05]  /*17d20*/  BRA `(.L_x_12694) ;  /* 0xffffffb400c87947 */ /* 0x000fea000383ffff */
.L_x_12552:
[----:B0-----:R0:W2:Y:S02]  /*17d30*/  SYNCS.PHASECHK.TRANS64.TRYWAIT P0, [R10+URZ+0x168a0], R5 ;  /* 0x0168a0050a0075a7 */ /* 0x0010a4000800017f */
[----:B--2---:R-:W-:Y:S05]  /*17d40*/  @!P0 NANOSLEEP.SYNCS 0x989680 ;  /* 0x009896800000895d */ /* 0x004fea0003900000 */
[----:B------:R-:W2:Y:S02]  /*17d50*/  @!P0 SYNCS.PHASECHK.TRANS64 P0, [R10+URZ+0x168a0], R5 ;  /* 0x0168a0050a0085a7 */ /* 0x000ea4000800007f */
[----:B--2---:R-:W-:Y:S05]  /*17d60*/  @!P0 BRA `(.L_x_12552) ;  /* 0xfffffffc00f08947 */ /* 0x004fea000383ffff */
[----:B------:R-:W-:Y:S05]  /*17d70*/  BRA `(.L_x_12695) ;  /* 0xffffffb800507947 */ /* 0x000fea000383ffff */
.L_x_12554:
[----:B--2---:R2:W3:Y:S02]  /*17d80*/  SYNCS.PHASECHK.TRANS64.TRYWAIT P1, [R10+URZ+0x168c0], R5 ;  /* 0x0168c0050a0075a7 */ /* 0x0044e4000802017f */
[----:B---3--:R-:W-:Y:S05]  /*17d90*/  @!P1 NANOSLEEP.SYNCS 0x989680 ;  /* 0x009896800000995d */ /* 0x008fea0003900000 */
[----:B------:R-:W3:Y:S02]  /*17da0*/  @!P1 SYNCS.PHASECHK.TRANS64 P1, [R10+URZ+0x168c0], R5 ;  /* 0x0168c0050a0095a7 */ /* 0x000ee4000802007f */
[----:B---3--:R-:W-:Y:S05]  /*17db0*/  @!P1 BRA `(.L_x_12554) ;  /* 0xfffffffc00f09947 */ /* 0x008fea000383ffff */
[----:B------:R-:W-:Y:S05]  /*17dc0*/  BRA `(.L_x_12696) ;  /* 0xffffffb800a47947 */ /* 0x000fea000383ffff */
.L_x_12564:
        /* <DEDUP_REMOVED lines=11> */
.L_x_12698:
[----:B------:R-:W-:Y:S05]  /*17e80*/  BSYNC B0 ;  /* 0x0000000000007941 */ /* 0x000fea0003800000 */
.L_x_12697:
[----:B------:R-:W-:Y:S05]  /*17e90*/  BRA `(.L_x_12699) ;  /* 0xffffffc000e07947 */ /* 0x000fea000383ffff */
.L_x_12565:
[----:B------:R-:W-:Y:S01]  /*17ea0*/  BSSY B0, `(.L_x_12700) ;  /* 0x0000006000007945 */ /* 0x000fe20003800000 */
[----:B------:R-:W-:-:S07]  /*17eb0*/  IMAD.MOV.U32 R15, RZ, RZ, -0x1 ;  /* 0xffffffffff0f7424 */ /* 0x000fce00078e00ff */
[----:B-1----:R-:W-:Y:S05]  /*17ec0*/  WARPSYNC.COLLECTIVE R15, `(.L_x_12701) ;  /* 0x000000000f0c7348 */ /* 0x002fea0003c00000 */
[----:B------:R-:W-:Y:S02]  /*17ed0*/  ELECT P6, UR62, PT ;  /* 0x00000000003e782f */ /* 0x000fe400038c0000 */
[----:B------:R-:W-:Y:S01]  /*17ee0*/  MOV R14, UR62 ;  /* 0x0000003e000e7c02 */ /* 0x000fe20008000f00 */
[----:B-1----:R-:W-:Y:S10]  /*17ef0*/  ENDCOLLECTIVE ;  /* 0x000000000000791b */ /* 0x002ff40003800000 */
.L_x_12701:
[----:B------:R-:W-:Y:S05]  /*17f00*/  BSYNC B0 ;  /* 0x0000000000007941 */ /* 0x000fea0003800000 */
.L_x_12700:
[----:B------:R-:W-:Y:S05]  /*17f10*/  BRA `(.L_x_12702) ;  /* 0xffffffc000d07947 */ /* 0x000fea000383ffff */
.L_x_12568:
[----:B--2---:R2:W3:Y:S02]  /*17f20*/  SYNCS.PHASECHK.TRANS64.TRYWAIT P0, [R5+URZ+0x16840], R4 ;  /* 0x01684004050075a7 */ /* 0x0044e4000800017f */
[----:B---3--:R-:W-:Y:S05]  /*17f30*/  @!P0 NANOSLEEP.SYNCS 0x989680 ;  /* 0x009896800000895d */ /* 0x008fea0003900000 */
[----:B------:R-:W3:Y:S02]  /*17f40*/  @!P0 SYNCS.PHASECHK.TRANS64 P0, [R5+URZ+0x16840], R4 ;  /* 0x01684004050085a7 */ /* 0x000ee4000800007f */
[----:B---3--:R-:W-:Y:S05]  /*17f50*/  @!P0 BRA `(.L_x_12568) ;  /* 0xfffffffc00f08947 */ /* 0x008fea000383ffff */
[----:B------:R-:W-:Y:S05]  /*17f60*/  BRA `(.L_x_12703) ;  /* 0xffffffc400207947 */ /* 0x000fea000383ffff */
.L_x_12571:
[----:B0-----:R0:W2:Y:S02]  /*17f70*/  SYNCS.PHASECHK.TRANS64.TRYWAIT P0, [R27+URZ+0x16820], R4 ;  /* 0x016820041b0075a7 */ /* 0x0010a4000800017f */
[----:B--2---:R-:W-:Y:S05]  /*17f80*/  @!P0 NANOSLEEP.SYNCS 0x989680 ;  /* 0x009896800000895d */ /* 0x004fea0003900000 */
[----:B------:R-:W2:Y:S02]  /*17f90*/  @!P0 SYNCS.PHASECHK.TRANS64 P0, [R27+URZ+0x16820], R4 ;  /* 0x016820041b0085a7 */ /* 0x000ea4000800007f */
[----:B--2---:R-:W-:Y:S05]  /*17fa0*/  @!P0 BRA `(.L_x_12571) ;  /* 0xfffffffc00f08947 */ /* 0x004fea000383ffff */
[----:B------:R-:W-:Y:S05]  /*17fb0*/  BRA `(.L_x_12704) ;  /* 0xffffffc400e07947 */ /* 0x000fea000383ffff */
.L_x_12579:
[----:B0-----:R0:W2:Y:S02]  /*17fc0*/  SYNCS.PHASECHK.TRANS64.TRYWAIT P0, [R3+URZ+0x16840], R2 ;  /* 0x01684002030075a7 */ /* 0x0010a4000800017f */
[----:B--2---:R-:W-:Y:S05]  /*17fd0*/  @!P0 NANOSLEEP.SYNCS 0x989680 ;  /* 0x009896800000895d */ /* 0x004fea0003900000 */
[----:B------:R-:W2:Y:S02]  /*17fe0*/  @!P0 SYNCS.PHASECHK.TRANS64 P0, [R3+URZ+0x16840], R2 ;  /* 0x01684002030085a7 */ /* 0x000ea4000800007f */
[----:B--2---:R-:W-:Y:S05]  /*17ff0*/  @!P0 BRA `(.L_x_12579) ;  /* 0xfffffffc00f08947 */ /* 0x004fea000383ffff */
[----:B------:R-:W-:Y:S05]  /*18000*/  BRA `(.L_x_12705) ;  /* 0xffffffc800807947 */ /* 0x000fea000383ffff */
.L_x_12581:
[----:B0-----:R0:W2:Y:S02]  /*18010*/  SYNCS.PHASECHK.TRANS64.TRYWAIT P0, [R2+URZ+0x60], R5 ;  /* 0x00006005020075a7 */ /* 0x0010a4000800017f */
[----:B--2---:R-:W-:Y:S05]  /*18020*/  @!P0 NANOSLEEP.SYNCS 0x989680 ;  /* 0x009896800000895d */ /* 0x004fea0003900000 */
[----:B------:R-:W2:Y:S02]  /*18030*/  @!P0 SYNCS.PHASECHK.TRANS64 P0, [R2+URZ+0x60], R5 ;  /* 0x00006005020085a7 */ /* 0x000ea4000800007f */
[----:B--2---:R-:W-:Y:S05]  /*18040*/  @!P0 BRA `(.L_x_12581) ;  /* 0xfffffffc00f08947 */ /* 0x004fea000383ffff */
[----:B------:R-:W-:Y:S05]  /*18050*/  BRA `(.L_x_12706) ;  /* 0xffffffc800e47947 */ /* 0x000fea000383ffff */
.L_x_12586:
[----:B--2---:R2:W3:Y:S02]  /*18060*/  SYNCS.PHASECHK.TRANS64.TRYWAIT P0, [R3+URZ+0x16840], R2 ;  /* 0x01684002030075a7 */ /* 0x0044e4000800017f */
[----:B---3--:R-:W-:Y:S05]  /*18070*/  @!P0 NANOSLEEP.SYNCS 0x989680 ;  /* 0x009896800000895d */ /* 0x008fea0003900000 */
[----:B------:R-:W3:Y:S02]  /*18080*/  @!P0 SYNCS.PHASECHK.TRANS64 P0, [R3+URZ+0x16840], R2 ;  /* 0x01684002030085a7 */ /* 0x000ee4000800007f */
[----:B---3--:R-:W-:Y:S05]  /*18090*/  @!P0 BRA `(.L_x_12586) ;  /* 0xfffffffc00f08947 */ /* 0x008fea000383ffff */
[----:B------:R-:W-:Y:S05]  /*180a0*/  BRA `(.L_x_12707) ;  /* 0xffffffcc00ec7947 */ /* 0x000fea000383ffff */
.L_x_12588:
[----:B0-----:R0:W2:Y:S02]  /*180b0*/  SYNCS.PHASECHK.TRANS64.TRYWAIT P1, [R3+URZ+0x60], R24 ;  /* 0x00006018030075a7 */ /* 0x0010a4000802017f */
[----:B--2---:R-:W-:Y:S05]  /*180c0*/  @!P1 NANOSLEEP.SYNCS 0x989680 ;  /* 0x009896800000995d */ /* 0x004fea0003900000 */
[----:B------:R-:W2:Y:S02]  /*180d0*/  @!P1 SYNCS.PHASECHK.TRANS64 P1, [R3+URZ+0x60], R24 ;  /* 0x00006018030095a7 */ /* 0x000ea4000802007f */
[----:B--2---:R-:W-:Y:S05]  /*180e0*/  @!P1 BRA `(.L_x_12588) ;  /* 0xfffffffc00f09947 */ /* 0x004fea000383ffff */
[----:B------:R-:W-:Y:S05]  /*180f0*/  BRA `(.L_x_12708) ;  /* 0xffffffd000507947 */ /* 0x000fea000383ffff */
.L_x_12593:
[----:B--2---:R2:W3:Y:S02]  /*18100*/  SYNCS.PHASECHK.TRANS64.TRYWAIT P0, [R2+URZ+0x16840], R3 ;  /* 0x01684003020075a7 */ /* 0x0044e4000800017f */
[----:B---3--:R-:W-:Y:S05]  /*18110*/  @!P0 NANOSLEEP.SYNCS 0x989680 ;  /* 0x009896800000895d */ /* 0x008fea0003900000 */
[----:B------:R-:W3:Y:S02]  /*18120*/  @!P0 SYNCS.PHASECHK.TRANS64 P0, [R2+URZ+0x16840], R3 ;  /* 0x01684003020085a7 */ /* 0x000ee4000800007f */
[----:B---3--:R-:W-:Y:S05]  /*18130*/  @!P0 BRA `(.L_x_12593) ;  /* 0xfffffffc00f08947 */ /* 0x008fea000383ffff */
[----:B------:R-:W-:Y:S05]  /*18140*/  BRA `(.L_x_12709) ;  /* 0xffffffd4002c7947 */ /* 0x000fea000383ffff */
.L_x_12595:
[----:B0-----:R0:W2:Y:S02]  /*18150*/  SYNCS.PHASECHK.TRANS64.TRYWAIT P1, [R2+URZ+0x60], R11 ;  /* 0x0000600b020075a7 */ /* 0x0010a4000802017f */
[----:B--2---:R-:W-:Y:S05]  /*18160*/  @!P1 NANOSLEEP.SYNCS 0x989680 ;  /* 0x009896800000995d */ /* 0x004fea0003900000 */
[----:B------:R-:W2:Y:S02]  /*18170*/  @!P1 SYNCS.PHASECHK.TRANS64 P1, [R2+URZ+0x60], R11 ;  /* 0x0000600b020095a7 */ /* 0x000ea4000802007f */
[----:B--2---:R-:W-:Y:S05]  /*18180*/  @!P1 BRA `(.L_x_12595) ;  /* 0xfffffffc00f09947 */ /* 0x004fea000383ffff */
[----:B------:R-:W-:Y:S05]  /*18190*/  BRA `(.L_x_12710) ;  /* 0xffffffd400947947 */ /* 0x000fea000383ffff */
.L_x_12602:
[----:B--2---:R2:W3:Y:S02]  /*181a0*/  SYNCS.PHASECHK.TRANS64.TRYWAIT P0, [R3+URZ+0x16860], R2 ;  /* 0x01686002030075a7 */ /* 0x0044e4000800017f */
[----:B---3--:R-:W-:Y:S05]  /*181b0*/  @!P0 NANOSLEEP.SYNCS 0x989680 ;  /* 0x009896800000895d */ /* 0x008fea0003900000 */
[----:B------:R-:W3:Y:S02]  /*181c0*/  @!P0 SYNCS.PHASECHK.TRANS64 P0, [R3+URZ+0x16860], R2 ;  /* 0x01686002030085a7 */ /* 0x000ee4000800007f */
[----:B---3--:R-:W-:Y:S05]  /*181d0*/  @!P0 BRA `(.L_x_12602) ;  /* 0xfffffffc00f08947 */ /* 0x008fea000383ffff */
[----:B------:R-:W-:Y:S05]  /*181e0*/  BRA `(.L_x_12711) ;  /* 0xffffffd800547947 */ /* 0x000fea000383ffff */
.L_x_12604:
[----:B------:R-:W-:Y:S01]  /*181f0*/  BSSY B0, `(.L_x_12712) ;  /* 0x0000008000007945 */ /* 0x000fe20003800000 */
[----:B------:R-:W-:Y:S02]  /*18200*/  IMAD.MOV.U32 R13, RZ, RZ, R16 ;  /* 0x000000ffff0d7224 */ /* 0x000fe400078e0010 */
[----:B------:R-:W-:Y:S02]  /*18210*/  IMAD.MOV.U32 R12, RZ, RZ, RZ ;  /* 0x000000ffff0c7224 */ /* 0x000fe400078e00ff */
[----:B------:R-:W-:Y:S02]  /*18220*/  IMAD.MOV.U32 R11, RZ, RZ, 0x1f ;  /* 0x0000001fff0b7424 */ /* 0x000fe400078e00ff */
[----:B------:R-:W-:-:S07]  /*18230*/  IMAD.MOV.U32 R15, RZ, RZ, -0x1 ;  /* 0xffffffffff0f7424 */ /* 0x000fce00078e00ff */
[----:B-1----:R-:W-:Y:S05]  /*18240*/  WARPSYNC.COLLECTIVE R15, `(.L_x_12713) ;  /* 0x000000000f087348 */ /* 0x002fea0003c00000 */
[----:B------:R0:W2:Y:S02]  /*18250*/  SHFL.IDX P6, R14, R13, R12, R11 ;  /* 0x0000000c0d0e7389 */ /* 0x0000a400000c000b */
[----:B012---:R-:W-:Y:S01]  /*18260*/  ENDCOLLECTIVE ;  /* 0x000000000000791b */ /* 0x007fe20003800000 */
.L_x_12713:
[----:B------:R-:W-:Y:S05]  /*18270*/  BSYNC B0 ;  /* 0x0000000000007941 */ /* 0x000fea0003800000 */
.L_x_12712:
        /* <DEDUP_REMOVED lines=8> */
.L_x_12714:
[----:B------:R-:W-:Y:S01]  /*18300*/  IMAD.MOV.U32 R5, RZ, RZ, R14 ;  /* 0x000000ffff057224 */ /* 0x000fe200078e000e */
[----:B------:R-:W-:Y:S06]  /*18310*/  BRA `(.L_x_12715) ;  /* 0xffffffd8009c7947 */ /* 0x000fec000383ffff */
.L_x_12607:
        /* <DEDUP_REMOVED lines=8> */
.L_x_12717:
[----:B------:R-:W-:Y:S05]  /*183a0*/  BSYNC B0 ;  /* 0x0000000000007941 */ /* 0x000fea0003800000 */
.L_x_12716:
        /* <DEDUP_REMOVED lines=10> */
.L_x_12718:
        /* <DEDUP_REMOVED lines=8> */
.L_x_12719:
        /* <DEDUP_REMOVED lines=8> */
.L_x_12720:
        /* <DEDUP_REMOVED lines=8> */
.L_x_12721:
        /* <DEDUP_REMOVED lines=8> */
.L_x_12722:
[----:B------:R-:W-:Y:S05]  /*18650*/  BRA `(.L_x_12723) ;  /* 0xffffffd800587947 */ /* 0x000fea000383ffff */
.L_x_12612:
        /* <DEDUP_REMOVED lines=8> */
.L_x_12725:
[----:B------:R-:W-:Y:S05]  /*186e0*/  BSYNC B0 ;  /* 0x0000000000007941 */ /* 0x000fea0003800000 */
.L_x_12724:
        /* <DEDUP_REMOVED lines=10> */
.L_x_12726:
        /* <DEDUP_REMOVED lines=8> */
.L_x_12727:
        /* <DEDUP_REMOVED lines=8> */
.L_x_12728:
        /* <DEDUP_REMOVED lines=8> */
.L_x_12729:
        /* <DEDUP_REMOVED lines=8> */
.L_x_12730:
[----:B------:R-:W-:Y:S05]  /*18990*/  BRA `(.L_x_12731) ;  /* 0xffffffd800347947 */ /* 0x000fea000383ffff */
.L_x_12614:
[----:B------:R-:W-:Y:S01]  /*189a0*/  BSSY B0, `(.L_x_12732) ;  /* 0x0000006000007945 */ /* 0x000fe20003800000 */
[----:B------:R-:W-:Y:S01]  /*189b0*/  PLOP3.LUT P6, PT, P6, PT, PT, 0x8, 0x0 ;  /* 0x000000000000781c */ /* 0x000fe200037ce170 */
[----:B------:R-:W-:-:S12]  /*189c0*/  IMAD.MOV.U32 R15, RZ, RZ, -0x1 ;  /* 0xffffffffff0f7424 */ /* 0x000fd800078e00ff */
[----:B01----:R-:W-:Y:S05]  /*189d0*/  WARPSYNC.COLLECTIVE R15, `(.L_x_12733) ;  /* 0x000000000f087348 */ /* 0x003fea0003c00000 */
[----:B------:R-:W-:Y:S01]  /*189e0*/  VOTE.ANY R14, PT, P6 ;  /* 0x00000000000e7806 */ /* 0x000fe200030e0100 */
[----:B01----:R-:W-:Y:S06]  /*189f0*/  ENDCOLLECTIVE ;  /* 0x000000000000791b */ /* 0x003fec0003800000 */
.L_x_12733:
[----:B------:R-:W-:Y:S05]  /*18a00*/  BSYNC B0 ;  /* 0x0000000000007941 */ /* 0x000fea0003800000 */
.L_x_12732:
        /* <DEDUP_REMOVED lines=9> */
.L_x_12734:
[----:B------:R-:W-:Y:S01]  /*18aa0*/  IMAD.MOV.U32 R17, RZ, RZ, R14 ;  /* 0x000000ffff117224 */ /* 0x000fe200078e000e */
[----:B------:R-:W-:Y:S06]  /*18ab0*/  BRA `(.L_x_12735) ;  /* 0xffffffd800247947 */ /* 0x000fec000383ffff */
.L_x_12616:
[----:B------:R-:W-:Y:S01]  /*18ac0*/  BSSY B0, `(.L_x_12736) ;  /* 0x0000007000007945 */ /* 0x000fe20003800000 */
[----:B------:R-:W-:Y:S02]  /*18ad0*/  IMAD.MOV.U32 R13, RZ, RZ, R3 ;  /* 0x000000ffff0d7224 */ /* 0x000fe400078e0003 */
[----:B------:R-:W-:Y:S02]  /*18ae0*/  IMAD.MOV.U32 R11, RZ, RZ, 0x1f ;  /* 0x0000001fff0b7424 */ /* 0x000fe400078e00ff */
[----:B------:R-:W-:-:S07]  /*18af0*/  IMAD.MOV.U32 R15, RZ, RZ, -0x1 ;  /* 0xffffffffff0f7424 */ /* 0x000fce00078e00ff */
[----:B0123--:R-:W-:Y:S05]  /*18b00*/  WARPSYNC.COLLECTIVE R15, `(.L_x_12737) ;  /* 0x000000000f087348 */ /* 0x00ffea0003c00000 */
[----:B------:R4:W0:Y:S02]  /*18b10*/  SHFL.IDX P6, R14, R13, R12, R11 ;  /* 0x0000000c0d0e7389 */ /* 0x00082400000c000b */
[----:B01234-:R-:W-:Y:S01]  /*18b20*/  ENDCOLLECTIVE ;  /* 0x000000000000791b */ /* 0x01ffe20003800000 */
.L_x_12737:
[----:B------:R-:W-:Y:S05]  /*18b30*/  BSYNC B0 ;  /* 0x0000000000007941 */ /* 0x000fea0003800000 */
.L_x_12736:
[----:B------:R-:W-:Y:S05]  /*18b40*/  BRA `(.L_x_12615) ;  /* 0xffffffd8001c7947 */ /* 0x000fea000383ffff */
.L_x_12620:
[----:B0-----:R0:W2:Y:S02]  /*18b50*/  SYNCS.PHASECHK.TRANS64.TRYWAIT P0, [R9+URZ+0x16820], R0 ;  /* 0x01682000090075a7 */ /* 0x0010a4000800017f */
[----:B--2---:R-:W-:Y:S05]  /*18b60*/  @!P0 NANOSLEEP.SYNCS 0x989680 ;  /* 0x009896800000895d */ /* 0x004fea0003900000 */
[----:B------:R-:W2:Y:S02]  /*18b70*/  @!P0 SYNCS.PHASECHK.TRANS64 P0, [R9+URZ+0x16820], R0 ;  /* 0x01682000090085a7 */ /* 0x000ea4000800007f */
[----:B--2---:R-:W-:Y:S05]  /*18b80*/  @!P0 BRA `(.L_x_12620) ;  /* 0xfffffffc00f08947 */ /* 0x004fea000383ffff */
[----:B------:R-:W-:Y:S05]  /*18b90*/  BRA `(.L_x_12738) ;  /* 0xffffffdc00887947 */ /* 0x000fea000383ffff */
.L_x_12621:
        /* <DEDUP_REMOVED lines=11> */
.L_x_12740:
[----:B------:R-:W-:Y:S05]  /*18c50*/  BSYNC B0 ;  /* 0x0000000000007941 */ /* 0x000fea0003800000 */
.L_x_12739:
[----:B------:R-:W-:Y:S05]  /*18c60*/  BRA `(.L_x_12741) ;  /* 0xffffffdc00707947 */ /* 0x000fea000383ffff */
.L_x_12622:
[----:B------:R-:W-:Y:S01]  /*18c70*/  BSSY B0, `(.L_x_12742) ;  /* 0x0000006000007945 */ /* 0x000fe20003800000 */
[----:B------:R-:W-:-:S07]  /*18c80*/  IMAD.MOV.U32 R15, RZ, RZ, -0x1 ;  /* 0xffffffffff0f7424 */ /* 0x000fce00078e00ff */
[----:B01----:R-:W-:Y:S05]  /*18c90*/  WARPSYNC.COLLECTIVE R15, `(.L_x_12743) ;  /* 0x000000000f0c7348 */ /* 0x003fea0003c00000 */
[----:B------:R-:W-:Y:S02]  /*18ca0*/  ELECT P6, UR62, PT ;  /* 0x00000000003e782f */ /* 0x000fe400038c0000 */
[----:B------:R-:W-:Y:S01]  /*18cb0*/  MOV R14, UR62 ;  /* 0x0000003e000e7c02 */ /* 0x000fe20008000f00 */
[----:B01----:R-:W-:Y:S10]  /*18cc0*/  ENDCOLLECTIVE ;  /* 0x000000000000791b */ /* 0x003ff40003800000 */
.L_x_12743:
[----:B------:R-:W-:Y:S05]  /*18cd0*/  BSYNC B0 ;  /* 0x0000000000007941 */ /* 0x000fea0003800000 */
.L_x_12742:
[----:B------:R-:W-:Y:S05]  /*18ce0*/  BRA `(.L_x_12744) ;  /* 0xffffffdc00647947 */ /* 0x000fea000383ffff */
.L_x_12624:
[----:B0-----:R0:W2:Y:S02]  /*18cf0*/  SYNCS.PHASECHK.TRANS64.TRYWAIT P0, [R7+URZ], R2 ;  /* 0x00000002070075a7 */ /* 0x0010a4000800017f */
[----:B--2---:R-:W-:Y:S05]  /*18d00*/  @!P0 NANOSLEEP.SYNCS 0x989680 ;  /* 0x009896800000895d */ /* 0x004fea0003900000 */
[----:B------:R-:W2:Y:S02]  /*18d10*/  @!P0 SYNCS.PHASECHK.TRANS64 P0, [R7+URZ], R2 ;  /* 0x00000002070085a7 */ /* 0x000ea4000800007f */
[----:B--2---:R-:W-:Y:S05]  /*18d20*/  @!P0 BRA `(.L_x_12624) ;  /* 0xfffffffc00f08947 */ /* 0x004fea000383ffff */
[----:B------:R-:W-:Y:S05]  /*18d30*/  BRA `(.L_x_12745) ;  /* 0xffffffdc00987947 */ /* 0x000fea000383ffff */
.L_x_12625:
[----:B--2---:R2:W3:Y:S02]  /*18d40*/  SYNCS.PHASECHK.TRANS64.TRYWAIT P0, [R3+URZ], R0 ;  /* 0x00000000030075a7 */ /* 0x0044e4000800017f */
[----:B---3--:R-:W-:Y:S05]  /*18d50*/  @!P0 NANOSLEEP.SYNCS 0x989680 ;  /* 0x009896800000895d */ /* 0x008fea0003900000 */
[----:B------:R-:W3:Y:S02]  /*18d60*/  @!P0 SYNCS.PHASECHK.TRANS64 P0, [R3+URZ], R0 ;  /* 0x00000000030085a7 */ /* 0x000ee4000800007f */
[----:B---3--:R-:W-:Y:S05]  /*18d70*/  @!P0 BRA `(.L_x_12625) ;  /* 0xfffffffc00f08947 */ /* 0x008fea000383ffff */
[----:B------:R-:W-:Y:S05]  /*18d80*/  BRA `(.L_x_12746) ;  /* 0xffffffdc008c7947 */ /* 0x000fea000383ffff */
.L_x_12627:
[----:B--2---:R2:W3:Y:S02]  /*18d90*/  SYNCS.PHASECHK.TRANS64.TRYWAIT P0, [R5+URZ], R2 ;  /* 0x00000002050075a7 */ /* 0x0044e4000800017f */
[----:B---3--:R-:W-:Y:S05]  /*18da0*/  @!P0 NANOSLEEP.SYNCS 0x989680 ;  /* 0x009896800000895d */ /* 0x008fea0003900000 */
[----:B------:R-:W3:Y:S02]  /*18db0*/  @!P0 SYNCS.PHASECHK.TRANS64 P0, [R5+URZ], R2 ;  /* 0x00000002050085a7 */ /* 0x000ee4000800007f */
[----:B---3--:R-:W-:Y:S05]  /*18dc0*/  @!P0 BRA `(.L_x_12627) ;  /* 0xfffffffc00f08947 */ /* 0x008fea000383ffff */
[----:B------:R-:W-:Y:S05]  /*18dd0*/  BRA `(.L_x_12747) ;  /* 0xffffffdc00907947 */ /* 0x000fea000383ffff */
.L_x_12748:
        /* <DEDUP_REMOVED lines=10> */
.L_x_12796:


//--------------------- .nv.global.init           --------------------------
	.section	.nv.global.init,"aw",@progbits
.nv.global.init:
	.type		$str$23,@object
	.size		$str$23,($str$24 - $str$23)
$str$23:
        /*0000*/ 	.byte	0x28, 0x61, 0x64, 0x64, 0x72, 0x65, 0x73, 0x73, 0x20, 0x26, 0x20, 0x6d, 0x61, 0x73, 0x6b, 0x29
        /*0010*/ 	.byte	0x20, 0x3d, 0x3d, 0x20, 0x30, 0x00
	.type		$str$24,@object
	.size		$str$24,(__unnamed_5 - $str$24)
$str$24:
        /*0016*/ 	.byte	0x2f, 0x74, 0x6d, 0x70, 0x2f, 0x6f, 0x73, 0x73, 0x5f, 0x6b, 0x65, 0x72, 0x6e, 0x65, 0x6c, 0x73
        /*0026*/ 	.byte	0x5f, 0x73, 0x72, 0x63, 0x2f, 0x66, 0x6c, 0x61, 0x73, 0x68, 0x5f, 0x61, 0x74, 0x74, 0x65, 0x6e
        /*0036*/ 	.byte	0x74, 0x69, 0x6f, 0x6e, 0x2f, 0x63, 0x73, 0x72, 0x63, 0x2f, 0x63, 0x75, 0x74, 0x6c, 0x61, 0x73
        /*0046*/ 	.byte	0x73, 0x2f, 0x69, 0x6e, 0x63, 0x6c, 0x75, 0x64, 0x65, 0x2f, 0x63, 0x75, 0x74, 0x65, 0x2f, 0x70
        /*0056*/ 	.byte	0x6f, 0x69, 0x6e, 0x74, 0x65, 0x72, 0x5f, 0x66, 0x6c, 0x61, 0x67, 0x67, 0x65, 0x64, 0x2e, 0x68
        /*0066*/ 	.byte	0x70, 0x70, 0x00
	.type		__unnamed_5,@object
	.size		__unnamed_5,(__unnamed_43 - __unnamed_5)
__unnamed_5:
        /* <DEDUP_REMOVED lines=24> */
        /*01e9*/ 	.byte	0x00
	.type		__unnamed_43,@object
	.size		__unnamed_43,(__unnamed_13 - __unnamed_43)
__unnamed_43:
        /* <DEDUP_REMOVED lines=25> */
	.type		__unnamed_13,@object
	.size		__unnamed_13,(__unnamed_29 - __unnamed_13)
__unnamed_13:
        /* <DEDUP_REMOVED lines=25> */
	.type		__unnamed_29,@object
	.size		__unnamed_29,(__unnamed_21 - __unnamed_29)
__unnamed_29:
        /* <DEDUP_REMOVED lines=25> */
	.type		__unnamed_21,@object
	.size		__unnamed_21,(__unnamed_39 - __unnamed_21)
__unnamed_21:
        /* <DEDUP_REMOVED lines=25> */
	.type		__unnamed_39,@object
	.size		__unnamed_39,(__unnamed_34 - __unnamed_39)
__unnamed_39:
        /* <DEDUP_REMOVED lines=25> */
	.type		__unnamed_34,@object
	.size		__unnamed_34,(__unnamed_38 - __unnamed_34)
__unnamed_34:
        /* <DEDUP_REMOVED lines=25> */
	.type		__unnamed_38,@object
	.size		__unnamed_38,(__unnamed_14 - __unnamed_38)
__unnamed_38:
        /* <DEDUP_REMOVED lines=25> */
	.type		__unnamed_14,@object
	.size		__unnamed_14,(__unnamed_30 - __unnamed_14)
__unnamed_14:
        /* <DEDUP_REMOVED lines=25> */
	.type		__unnamed_30,@object
	.size		__unnamed_30,(__unnamed_9 - __unnamed_30)
__unnamed_30:
        /* <DEDUP_REMOVED lines=25> */
	.type		__unnamed_9,@object
	.size		__unnamed_9,(__unnamed_25 - __unnamed_9)
__unnamed_9:
        /* <DEDUP_REMOVED lines=24> */
        /*110b*/ 	.byte	0x3e, 0x20, 0x26, 0x5d, 0x00
	.type		__unnamed_25,@object
	.size		__unnamed_25,(__unnamed_4 - __unnamed_25)
__unnamed_25:
        /* <DEDUP_REMOVED lines=25> */
	.type		__unnamed_4,@object
	.size		__unnamed_4,(__unnamed_3 - __unnamed_4)
__unnamed_4:
        /* <DEDUP_REMOVED lines=25> */
	.type		__unnamed_3,@object
	.size		__unnamed_3,(__unnamed_2 - __unnamed_3)
__unnamed_3:
        /* <DEDUP_REMOVED lines=29> */
	.type		__unnamed_2,@object
	.size		__unnamed_2,(__unnamed_7 - __unnamed_2)
__unnamed_2:
        /* <DEDUP_REMOVED lines=29> */
	.type		__unnamed_7,@object
	.size		__unnamed_7,(__unnamed_8 - __unnamed_7)
__unnamed_7:
        /* <DEDUP_REMOVED lines=28> */
        /*1972*/ 	.byte	0x3c, 0x31, 0x32, 0x32, 0x38, 0x38, 0x3e, 0x3e, 0x3e, 0x3e, 0x3e, 0x5d, 0x00
	.type		__unnamed_8,@object
	.size		__unnamed_8,(__unnamed_1 - __unnamed_8)
__unnamed_8:
        /* <DEDUP_REMOVED lines=29> */
	.type		__unnamed_1,@object
	.size		__unnamed_1,(__unnamed_41 - __unnamed_1)
__unnamed_1:
        /* <DEDUP_REMOVED lines=28> */
        /*1d0c*/ 	.byte	0x3c, 0x38, 0x31, 0x39, 0x32, 0x3e, 0x3e, 0x3e, 0x3e, 0x3e, 0x20, 0x26, 0x5d, 0x00
	.type		__unnamed_41,@object
	.size		__unnamed_41,(__unnamed_42 - __unnamed_41)
__unnamed_41:
        /* <DEDUP_REMOVED lines=28> */
        /*1eda*/ 	.byte	0x3a, 0x43, 0x3c, 0x31, 0x36, 0x33, 0x38, 0x34, 0x3e, 0x3e, 0x3e, 0x3e, 0x3e, 0x5d, 0x00
	.type		__unnamed_42,@object
	.size		__unnamed_42,(__unnamed_6 - __unnamed_42)
__unnamed_42:
        /* <DEDUP_REMOVED lines=29> */
	.type		__unnamed_6,@object
	.size		__unnamed_6,(__unnamed_33 - __unnamed_6)
__unnamed_6:
        /* <DEDUP_REMOVED lines=29> */
	.type		__unnamed_33,@object
	.size		__unnamed_33,(__unnamed_17 - __unnamed_33)
__unnamed_33:
        /* <DEDUP_REMOVED lines=29> */
	.type		__unnamed_17,@object
	.size		__unnamed_17,(__unnamed_37 - __unnamed_17)
__unnamed_17:
        /* <DEDUP_REMOVED lines=29> */
	.type		__unnamed_37,@object
	.size		__unnamed_37,(__unnamed_11 - __unnamed_37)
__unnamed_37:
        /* <DEDUP_REMOVED lines=29> */
	.type		__unnamed_11,@object
	.size		__unnamed_11,(__unnamed_27 - __unnamed_11)
__unnamed_11:
        /* <DEDUP_REMOVED lines=29> */
	.type		__unnamed_27,@object
	.size		__unnamed_27,(__unnamed_19 - __unnamed_27)
__unnamed_27:
        /* <DEDUP_REMOVED lines=29> */
	.type		__unnamed_19,@object
	.size		__unnamed_19,(__unnamed_12 - __unnamed_19)
__unnamed_19:
        /* <DEDUP_REMOVED lines=29> */
	.type		__unnamed_12,@object
	.size		__unnamed_12,(__unnamed_28 - __unnamed_12)
__unnamed_12:
        /* <DEDUP_REMOVED lines=29> */
	.type		__unnamed_28,@object
	.size		__unnamed_28,(__unnamed_36 - __unnamed_28)
__unnamed_28:
        /* <DEDUP_REMOVED lines=29> */
	.type		__unnamed_36,@object
	.size		__unnamed_36,(__unnamed_20 - __unnamed_36)
__unnamed_36:
        /* <DEDUP_REMOVED lines=29> */
	.type		__unnamed_20,@object
	.size		__unnamed_20,(__unnamed_16 - __unnamed_20)
__unnamed_20:
        /* <DEDUP_REMOVED lines=29> */
	.type		__unnamed_16,@object
	.size		__unnamed_16,(__unnamed_32 - __unnamed_16)
__unnamed_16:
        /* <DEDUP_REMOVED lines=29> */
	.type		__unnamed_32,@object
	.size		__unnamed_32,(__unnamed_23 - __unnamed_32)
__unnamed_32:
        /* <DEDUP_REMOVED lines=29> */
	.type		__unnamed_23,@object
	.size		__unnamed_23,(__unnamed_40 - __unnamed_23)
__unnamed_23:
        /* <DEDUP_REMOVED lines=30> */
	.type		__unnamed_40,@object
	.size		__unnamed_40,(__unnamed_24 - __unnamed_40)
__unnamed_40:
        /* <DEDUP_REMOVED lines=30> */
	.type		__unnamed_24,@object
	.size		__unnamed_24,(__unnamed_35 - __unnamed_24)
__unnamed_24:
        /* <DEDUP_REMOVED lines=30> */
	.type		__unnamed_35,@object
	.size		__unnamed_35,(__unnamed_15 - __unnamed_35)
__unnamed_35:
        /* <DEDUP_REMOVED lines=29> */
        /*3f8a*/ 	.byte	0x5d, 0x00
	.type		__unnamed_15,@object
	.size		__unnamed_15,(__unnamed_31 - __unnamed_15)
__unnamed_15:
        /* <DEDUP_REMOVED lines=30> */
	.type		__unnamed_31,@object
	.size		__unnamed_31,(__unnamed_10 - __unnamed_31)
__unnamed_31:
        /* <DEDUP_REMOVED lines=30> */
	.type		__unnamed_10,@object
	.size		__unnamed_10,(__unnamed_26 - __unnamed_10)
__unnamed_10:
        /* <DEDUP_REMOVED lines=30> */
	.type		__unnamed_26,@object
	.size		__unnamed_26,(__unnamed_18 - __unnamed_26)
__unnamed_26:
        /* <DEDUP_REMOVED lines=30> */
	.type		__unnamed_18,@object
	.size		__unnamed_18,(__unnamed_22 - __unnamed_18)
__unnamed_18:
        /* <DEDUP_REMOVED lines=30> */
	.type		__unnamed_22,@object
	.size		__unnamed_22,(.L_21 - __unnamed_22)
__unnamed_22:
        /* <DEDUP_REMOVED lines=29> */
        /*4a76*/ 	.byte	0x26, 0x5d, 0x00
.L_21:


//--------------------- .nv.shared._ZN7cutlass13device_kernelIN5flash11enable_sm90INS1_16FlashAttnFwdSm90INS1_25CollectiveMainloopFwdSm90ILi2EN4cute5tupleIJNS5_1CILi1EEES8_S8_EEENS6_IJNS7_ILi128EEENS7_ILi80EEENS7_ILi256EEEEEELi256ENS_10bfloat16_tEfNS_4arch4Sm90ELb0ELb0ELb0ELb0ELb0ELb0ELb0ELb1ELb1ELb0ELb0ELb0EEENS1_21CollectiveEpilogueFwdINS6_IJSA_SC_SB_EEES9_SE_SG_Li256ELb0ELb0ELb0ELb0EEENS1_29StaticPersistentTileSchedulerILb0EEEEEEEEEvNT_6ParamsE --------------------------
	.section	.nv.shared._ZN7cutlass13device_kernelIN5flash11enable_sm90INS1_16FlashAttnFwdSm90INS1_25CollectiveMainloopFwdSm90ILi2EN4cute5tupleIJNS5_1CILi1EEES8_S8_EEENS6_IJNS7_ILi128EEENS7_ILi80EEENS7_ILi256EEEEEELi256ENS_10bfloat16_tEfNS_4arch4Sm90ELb0ELb0ELb0ELb0ELb0ELb0ELb0ELb1ELb1ELb0ELb0ELb0EEENS1_21CollectiveEpilogueFwdINS6_IJSA_SC_SB_EEES9_SE_SG_Li256ELb0ELb0ELb0ELb0EEENS1_29StaticPersistentTileSchedulerILb0EEEEEEEEEvNT_6ParamsE,"aw",@nobits
	.sectionflags	@""
	.align	16
	.zero		1024


//--------------------- .nv.shared.reserved.0     --------------------------
	.section	.nv.shared.reserved.0,"aw",@nobits
	.weak		__nv_reservedSMEM_offset_0_alias
	.size		__nv_reservedSMEM_offset_0_alias, 0, 0
	.other		__nv_reservedSMEM_offset_0_alias,@"STO_CUDA_RESERVED_SHARED STV_DEFAULT"
__nv_reservedSMEM_offset_0_alias:
	.zero		0


//--------------------- .nv.global                --------------------------
	.section	.nv.global,"aw",@nobits
.nv.global:
	.type		_ZN66_INTERNAL_eb80143f_30_flash_fwd_hdimall_bf16_sm90_cu_c784774a_34324cute1_E,@object
	.size		_ZN66_INTERNAL_eb80143f_30_flash_fwd_hdimall_bf16_sm90_cu_c784774a_34324cute1_E,(_ZN66_INTERNAL_eb80143f_30_flash_fwd_hdimall_bf16_sm90_cu_c784774a_34324cuda3std3__45__cpo6cbeginE - _ZN66_INTERNAL_eb80143f_30_flash_fwd_hdimall_bf16_sm90_cu_c784774a_34324cute1_E)
_ZN66_INTERNAL_eb80143f_30_flash_fwd_hdimall_bf16_sm90_cu_c784774a_34324cute1_E:
	.zero		1
	.type		_ZN66_INTERNAL_eb80143f_30_flash_fwd_hdimall_bf16_sm90_cu_c784774a_34324cuda3std3__45__cpo6cbeginE,@object
	.size		_ZN66_INTERNAL_eb80143f_30_flash_fwd_hdimall_bf16_sm90_cu_c784774a_34324cuda3std3__45__cpo6cbeginE,(_ZN66_INTERNAL_eb80143f_30_flash_fwd_hdimall_bf16_sm90_cu_c784774a_34324cuda3std3__48in_placeE - _ZN66_INTERNAL_eb80143f_30_flash_fwd_hdimall_bf16_sm90_cu_c784774a_34324cuda3std3__45__cpo6cbeginE)
_ZN66_INTERNAL_eb80143f_30_flash_fwd_hdimall_bf16_sm90_cu_c784774a_34324cuda3std3__45__cpo6cbeginE:
	.zero		1
	.type		_ZN66_INTERNAL_eb80143f_30_flash_fwd_hdimall_bf16_sm90_cu_c784774a_34324cuda3std3__48in_placeE,@object
	.size		_ZN66_INTERNAL_eb80143f_30_flash_fwd_hdimall_bf16_sm90_cu_c784774a_34324cuda3std3__48in_placeE,(_ZN66_INTERNAL_eb80143f_30_flash_fwd_hdimall_bf16_sm90_cu_c784774a_34324cuda3std6ranges3__45__cpo9iter_moveE - _ZN66_INTERNAL_eb80143f_30_flash_fwd_hdimall_bf16_sm90_cu_c784774a_34324cuda3std3__48in_placeE)
_ZN66_INTERNAL_eb80143f_30_flash_fwd_hdimall_bf16_sm90_cu_c784774a_34324cuda3std3__48in_placeE:
	.zero		1
	.type		_ZN66_INTERNAL_eb80143f_30_flash_fwd_hdimall_bf16_sm90_cu_c784774a_34324cuda3std6ranges3__45__cpo9iter_moveE,@object
	.size		_ZN66_INTERNAL_eb80143f_30_flash_fwd_hdimall_bf16_sm90_cu_c784774a_34324cuda3std6ranges3__45__cpo9iter_moveE,(_ZN66_INTERNAL_eb80143f_30_flash_fwd_hdimall_bf16_sm90_cu_c784774a_34324cuda3std3__45__cpo5beginE - _ZN66_INTERNAL_eb80143f_30_flash_fwd_hdimall_bf16_sm90_cu_c784774a_34324cuda3std6ranges3__45__cpo9iter_moveE)
_ZN66_INTERNAL_eb80143f_30_flash_fwd_hdimall_bf16_sm90_cu_c784774a_34324cuda3std6ranges3__45__cpo9iter_moveE:
	.zero		1
	.type		_ZN66_INTERNAL_eb80143f_30_flash_fwd_hdimall_bf16_sm90_cu_c784774a_34324cuda3std3__45__cpo5beginE,@object
	.size		_ZN66_INTERNAL_eb80143f_30_flash_fwd_hdimall_bf16_sm90_cu_c784774a_34324cuda3std3__45__cpo5beginE,(_ZN66_INTERNAL_eb80143f_30_flash_fwd_hdimall_bf16_sm90_cu_c784774a_34324cuda3std3__468_GLOBAL__N__eb80143f_30_flash_fwd_hdimall_bf16_sm90_cu_c784774a_34326ignoreE - _ZN66_INTERNAL_eb80143f_30_flash_fwd_hdimall_bf16_sm90_cu_c784774a_34324cuda3std3__45__cpo5beginE)
_ZN66_INTERNAL_eb80143f_30_flash_fwd_hdimall_bf16_sm90_cu_c784774a_34324cuda3std3__45__cpo5beginE:
	.zero		1
	.type		_ZN66_INTERNAL_eb80143f_30_flash_fwd_hdimall_bf16_sm90_cu_c784774a_34324cuda3std3__468_GLOBAL__N__eb80143f_30_flash_fwd_hdimall_bf16_sm90_cu_c784774a_34326ignoreE,@object
	.size		_ZN66_INTERNAL_eb80143f_30_flash_fwd_hdimall_bf16_sm90_cu_c784774a_34324cuda3std3__468_GLOBAL__N__eb80143f_30_flash_fwd_hdimall_bf16_sm90_cu_c784774a_34326ignoreE,(_ZN66_INTERNAL_eb80143f_30_flash_fwd_hdimall_bf16_sm90_cu_c784774a_34324cute7productE - _ZN66_INTERNAL_eb80143f_30_flash_fwd_hdimall_bf16_sm90_cu_c784774a_34324cuda3std3__468_GLOBAL__N__eb80143f_30_flash_fwd_hdimall_bf16_sm90_cu_c784774a_34326ignoreE)
_ZN66_INTERNAL_eb80143f_30_flash_fwd_hdimall_bf16_sm90_cu_c784774a_34324cuda3std3__468_GLOBAL__N__eb80143f_30_flash_fwd_hdimall_bf16_sm90_cu_c784774a_34326ignoreE:
	.zero		1
	.type		_ZN66_INTERNAL_eb80143f_30_flash_fwd_hdimall_bf16_sm90_cu_c784774a_34324cute7productE,@object
	.size		_ZN66_INTERNAL_eb80143f_30_flash_fwd_hdimall_bf16_sm90_cu_c784774a_34324cute7productE,(_ZN66_INTERNAL_eb80143f_30_flash_fwd_hdimall_bf16_sm90_cu_c784774a_34324cuda3std3__45__cpo3endE - _ZN66_INTERNAL_eb80143f_30_flash_fwd_hdimall_bf16_sm90_cu_c784774a_34324cute7productE)
_ZN66_INTERNAL_eb80143f_30_flash_fwd_hdimall_bf16_sm90_cu_c784774a_34324cute7productE:
	.zero		1
	.type		_ZN66_INTERNAL_eb80143f_30_flash_fwd_hdimall_bf16_sm90_cu_c784774a_34324cuda3std3__45__cpo3endE,@object
	.size		_ZN66_INTERNAL_eb80143f_30_flash_fwd_hdimall_bf16_sm90_cu_c784774a_34324cuda3std3__45__cpo3endE,(_ZN66_INTERNAL_eb80143f_30_flash_fwd_hdimall_bf16_sm90_cu_c784774a_34324cuda3std3__419piecewise_constructE - _ZN66_INTERNAL_eb80143f_30_flash_fwd_hdimall_bf16_sm90_cu_c784774a_34324cuda3std3__45__cpo3endE)
_ZN66_INTERNAL_eb80143f_30_flash_fwd_hdimall_bf16_sm90_cu_c784774a_34324cuda3std3__45__cpo3endE:
	.zero		1
	.type		_ZN66_INTERNAL_eb80143f_30_flash_fwd_hdimall_bf16_sm90_cu_c784774a_34324cuda3std3__419piecewise_constructE,@object
	.size		_ZN66_INTERNAL_eb80143f_30_flash_fwd_hdimall_bf16_sm90_cu_c784774a_34324cuda3std3__419piecewise_constructE,(_ZN66_INTERNAL_eb80143f_30_flash_fwd_hdimall_bf16_sm90_cu_c784774a_34324cuda3std3__45__cpo4cendE - _ZN66_INTERNAL_eb80143f_30_flash_fwd_hdimall_bf16_sm90_cu_c784774a_34324cuda3std3__419piecewise_constructE)
_ZN66_INTERNAL_eb80143f_30_flash_fwd_hdimall_bf16_sm90_cu_c784774a_34324cuda3std3__419piecewise_constructE:
	.zero		1
	.type		_ZN66_INTERNAL_eb80143f_30_flash_fwd_hdimall_bf16_sm90_cu_c784774a_34324cuda3std3__45__cpo4cendE,@object
	.size		_ZN66_INTERNAL_eb80143f_30_flash_fwd_hdimall_bf16_sm90_cu_c784774a_34324cuda3std3__45__cpo4cendE,(_ZN66_INTERNAL_eb80143f_30_flash_fwd_hdimall_bf16_sm90_cu_c784774a_34324cuda3std6ranges3__45__cpo4swapE - _ZN66_INTERNAL_eb80143f_30_flash_fwd_hdimall_bf16_sm90_cu_c784774a_34324cuda3std3__45__cpo4cendE)
_ZN66_INTERNAL_eb80143f_30_flash_fwd_hdimall_bf16_sm90_cu_c784774a_34324cuda3std3__45__cpo4cendE:
	.zero		1
	.type		_ZN66_INTERNAL_eb80143f_30_flash_fwd_hdimall_bf16_sm90_cu_c784774a_34324cuda3std6ranges3__45__cpo4swapE,@object
	.size		_ZN66_INTERNAL_eb80143f_30_flash_fwd_hdimall_bf16_sm90_cu_c784774a_34324cuda3std6ranges3__45__cpo4swapE,(.L_50 - _ZN66_INTERNAL_eb80143f_30_flash_fwd_hdimall_bf16_sm90_cu_c784774a_34324cuda3std6ranges3__45__cpo4swapE)
_ZN66_INTERNAL_eb80143f_30_flash_fwd_hdimall_bf16_sm90_cu_c784774a_34324cuda3std6ranges3__45__cpo4swapE:
	.zero		1
.L_50:


//--------------------- .nv.shared._ZN7cutlass13device_kernelIN5flash11enable_sm90INS1_16FlashAttnFwdSm90INS1_25CollectiveMainloopFwdSm90ILi2EN4cute5tupleIJNS5_1CILi2EEENS7_ILi1EEES9_EEENS6_IJNS7_ILi128EEENS7_ILi80EEENS7_ILi256EEEEEELi256ENS_10bfloat16_tEfNS_4arch4Sm90ELb0ELb0ELb0ELb0ELb0ELb0ELb0ELb1ELb1ELb0ELb0ELb0EEENS1_21CollectiveEpilogueFwdINS6_IJSB_SD_SC_EEESA_SF_SH_Li256ELb0ELb0ELb0ELb0EEENS1_29StaticPersistentTileSchedulerILb0EEEEEEEEEvNT_6ParamsE --------------------------
	.section	.nv.shared._ZN7cutlass13device_kernelIN5flash11enable_sm90INS1_16FlashAttnFwdSm90INS1_25CollectiveMainloopFwdSm90ILi2EN4cute5tupleIJNS5_1CILi2EEENS7_ILi1EEES9_EEENS6_IJNS7_ILi128EEENS7_ILi80EEENS7_ILi256EEEEEELi256ENS_10bfloat16_tEfNS_4arch4Sm90ELb0ELb0ELb0ELb0ELb0ELb0ELb0ELb1ELb1ELb0ELb0ELb0EEENS1_21CollectiveEpilogueFwdINS6_IJSB_SD_SC_EEESA_SF_SH_Li256ELb0ELb0ELb0ELb0EEENS1_29StaticPersistentTileSchedulerILb0EEEEEEEEEvNT_6ParamsE,"aw",@nobits
	.sectionflags	@""
	.align	16
	.zero		1024


//--------------------- .nv.shared._ZN7cutlass13device_kernelIN5flash11enable_sm90INS1_16FlashAttnFwdSm90INS1_25CollectiveMainloopFwdSm90ILi2EN4cute5tupleIJNS5_1CILi1EEES8_S8_EEENS6_IJNS7_ILi128EEENS7_ILi80EEENS7_ILi256EEEEEELi256ENS_10bfloat16_tEfNS_4arch4Sm90ELb0ELb0ELb0ELb1ELb0ELb0ELb0ELb1ELb1ELb0ELb0ELb0EEENS1_21CollectiveEpilogueFwdINS6_IJSA_SC_SB_EEES9_SE_SG_Li256ELb1ELb0ELb0ELb0EEENS1_36VarlenDynamicPersistentTileSchedulerILi128ELi80ELi256ELi32ELb0ELb0ELb1ELb0ELb1ELb1EEEEEEEEEvNT_6ParamsE --------------------------
	.section	.nv.shared._ZN7cutlass13device_kernelIN5flash11enable_sm90INS1_16FlashAttnFwdSm90INS1_25CollectiveMainloopFwdSm90ILi2EN4cute5tupleIJNS5_1CILi1EEES8_S8_EEENS6_IJNS7_ILi128EEENS7_ILi80EEENS7_ILi256EEEEEELi256ENS_10bfloat16_tEfNS_4arch4Sm90ELb0ELb0ELb0ELb1ELb0ELb0ELb0ELb1ELb1ELb0ELb0ELb0EEENS1_21CollectiveEpilogueFwdINS6_IJSA_SC_SB_EEES9_SE_SG_Li256ELb1ELb0ELb0ELb0EEENS1_36VarlenDynamicPersistentTileSchedulerILi128ELi80ELi256ELi32ELb0ELb0ELb1ELb0ELb1ELb1EEEEEEEEEvNT_6ParamsE,"aw",@nobits
	.sectionflags	@""
	.align	16
	.zero		1024


//--------------------- .nv.shared._ZN7cutlass13device_kernelIN5flash11enable_sm90INS1_16FlashAttnFwdSm90INS1_25CollectiveMainloopFwdSm90ILi2EN4cute5tupleIJNS5_1CILi1EEES8_S8_EEENS6_IJNS7_ILi128EEENS7_ILi80EEENS7_ILi256EEEEEELi256ENS_10bfloat16_tEfNS_4arch4Sm90ELb0ELb0ELb0ELb1ELb0ELb1ELb0ELb1ELb1ELb0ELb0ELb0EEENS1_21CollectiveEpilogueFwdINS6_IJSA_SC_SB_EEES9_SE_SG_Li256ELb1ELb0ELb0ELb0EEENS1_36VarlenDynamicPersistentTileSchedulerILi128ELi80ELi256ELi32ELb0ELb0ELb1ELb0ELb1ELb1EEEEEEEEEvNT_6ParamsE --------------------------
	.section	.nv.shared._ZN7cutlass13device_kernelIN5flash11enable_sm90INS1_16FlashAttnFwdSm90INS1_25CollectiveMainloopFwdSm90ILi2EN4cute5tupleIJNS5_1CILi1EEES8_S8_EEENS6_IJNS7_ILi128EEENS7_ILi80EEENS7_ILi256EEEEEELi256ENS_10bfloat16_tEfNS_4arch4Sm90ELb0ELb0ELb0ELb1ELb0ELb1ELb0ELb1ELb1ELb0ELb0ELb0EEENS1_21CollectiveEpilogueFwdINS6_IJSA_SC_SB_EEES9_SE_SG_Li256ELb1ELb0ELb0ELb0EEENS1_36VarlenDynamicPersistentTileSchedulerILi128ELi80ELi256ELi32ELb0ELb0ELb1ELb0ELb1ELb1EEEEEEEEEvNT_6ParamsE,"aw",@nobits
	.sectionflags	@""
	.align	16
	.zero		1024


//--------------------- .nv.shared._ZN7cutlass13device_kernelIN5flash11enable_sm90INS1_16FlashAttnFwdSm90INS1_25CollectiveMainloopFwdSm90ILi2EN4cute5tupleIJNS5_1CILi1EEES8_S8_EEENS6_IJNS7_ILi128EEENS7_ILi64EEENS7_ILi256EEEEEELi256ENS_10bfloat16_tEfNS_4arch4Sm90ELb0ELb1ELb0ELb0ELb0ELb0ELb0ELb1ELb1ELb0ELb0ELb0EEENS1_21CollectiveEpilogueFwdINS6_IJSA_SC_SB_EEES9_SE_SG_Li256ELb0ELb0ELb0ELb0EEENS1_30DynamicPersistentTileSchedulerILi256ELi32ELb0ELb0ELb1EEEEEEEEEvNT_6ParamsE --------------------------
	.section	.nv.shared._ZN7cutlass13device_kernelIN5flash11enable_sm90INS1_16FlashAttnFwdSm90INS1_25CollectiveMainloopFwdSm90ILi2EN4cute5tupleIJNS5_1CILi1EEES8_S8_EEENS6_IJNS7_ILi128EEENS7_ILi64EEENS7_ILi256EEEEEELi256ENS_10bfloat16_tEfNS_4arch4Sm90ELb0ELb1ELb0ELb0ELb0ELb0ELb0ELb1ELb1ELb0ELb0ELb0EEENS1_21CollectiveEpilogueFwdINS6_IJSA_SC_SB_EEES9_SE_SG_Li256ELb0ELb0ELb0ELb0EEENS1_30DynamicPersistentTileSchedulerILi256ELi32ELb0ELb0ELb1EEEEEEEEEvNT_6ParamsE,"aw",@nobits
	.sectionflags	@""
	.align	16
	.zero		1024


//--------------------- .nv.shared._ZN7cutlass13device_kernelIN5flash11enable_sm90INS1_16FlashAttnFwdSm90INS1_25CollectiveMainloopFwdSm90ILi2EN4cute5tupleIJNS5_1CILi1EEES8_S8_EEENS6_IJNS7_ILi128EEENS7_ILi64EEENS7_ILi256EEEEEELi256ENS_10bfloat16_tEfNS_4arch4Sm90ELb0ELb1ELb0ELb1ELb0ELb0ELb0ELb1ELb1ELb0ELb0ELb0EEENS1_21CollectiveEpilogueFwdINS6_IJSA_SC_SB_EEES9_SE_SG_Li256ELb1ELb0ELb0ELb0EEENS1_36VarlenDynamicPersistentTileSchedulerILi128ELi64ELi256ELi32ELb0ELb0ELb1ELb1ELb0ELb1EEEEEEEEEvNT_6ParamsE --------------------------
	.section	.nv.shared._ZN7cutlass13device_kernelIN5flash11enable_sm90INS1_16FlashAttnFwdSm90INS1_25CollectiveMainloopFwdSm90ILi2EN4cute5tupleIJNS5_1CILi1EEES8_S8_EEENS6_IJNS7_ILi128EEENS7_ILi64EEENS7_ILi256EEEEEELi256ENS_10bfloat16_tEfNS_4arch4Sm90ELb0ELb1ELb0ELb1ELb0ELb0ELb0ELb1ELb1ELb0ELb0ELb0EEENS1_21CollectiveEpilogueFwdINS6_IJSA_SC_SB_EEES9_SE_SG_Li256ELb1ELb0ELb0ELb0EEENS1_36VarlenDynamicPersistentTileSchedulerILi128ELi64ELi256ELi32ELb0ELb0ELb1ELb1ELb0ELb1EEEEEEEEEvNT_6ParamsE,"aw",@nobits
	.sectionflags	@""
	.align	16
	.zero		1024


//--------------------- .nv.shared._ZN7cutlass13device_kernelIN5flash11enable_sm90INS1_16FlashAttnFwdSm90INS1_25CollectiveMainloopFwdSm90ILi2EN4cute5tupleIJNS5_1CILi1EEES8_S8_EEENS6_IJNS7_ILi128EEENS7_ILi64EEENS7_ILi256EEEEEELi256ENS_10bfloat16_tEfNS_4arch4Sm90ELb0ELb1ELb0ELb1ELb0ELb1ELb0ELb1ELb1ELb0ELb0ELb0EEENS1_21CollectiveEpilogueFwdINS6_IJSA_SC_SB_EEES9_SE_SG_Li256ELb1ELb0ELb0ELb0EEENS1_36VarlenDynamicPersistentTileSchedulerILi128ELi64ELi256ELi32ELb0ELb0ELb1ELb1ELb0ELb1EEEEEEEEEvNT_6ParamsE --------------------------
	.section	.nv.shared._ZN7cutlass13device_kernelIN5flash11enable_sm90INS1_16FlashAttnFwdSm90INS1_25CollectiveMainloopFwdSm90ILi2EN4cute5tupleIJNS5_1CILi1EEES8_S8_EEENS6_IJNS7_ILi128EEENS7_ILi64EEENS7_ILi256EEEEEELi256ENS_10bfloat16_tEfNS_4arch4Sm90ELb0ELb1ELb0ELb1ELb0ELb1ELb0ELb1ELb1ELb0ELb0ELb0EEENS1_21CollectiveEpilogueFwdINS6_IJSA_SC_SB_EEES9_SE_SG_Li256ELb1ELb0ELb0ELb0EEENS1_36VarlenDynamicPersistentTileSchedulerILi128ELi64ELi256ELi32ELb0ELb0ELb1ELb1ELb0ELb1EEEEEEEEEvNT_6ParamsE,"aw",@nobits
	.sectionflags	@""
	.align	16
	.zero		1024


//--------------------- .nv.shared._ZN7cutlass13device_kernelIN5flash11enable_sm90INS1_16FlashAttnFwdSm90INS1_25CollectiveMainloopFwdSm90ILi2EN4cute5tupleIJNS5_1CILi1EEES8_S8_EEENS6_IJNS7_ILi128EEENS7_ILi80EEENS7_ILi256EEEEEELi256ENS_10bfloat16_tEfNS_4arch4Sm90ELb1ELb0ELb0ELb0ELb0ELb0ELb0ELb1ELb1ELb0ELb0ELb0EEENS1_21CollectiveEpilogueFwdINS6_IJSA_SC_SB_EEES9_SE_SG_Li256ELb0ELb0ELb0ELb0EEENS1_30DynamicPersistentTileSchedulerILi256ELi32ELb0ELb0ELb1EEEEEEEEEvNT_6ParamsE --------------------------
	.section	.nv.shared._ZN7cutlass13device_kernelIN5flash11enable_sm90INS1_16FlashAttnFwdSm90INS1_25CollectiveMainloopFwdSm90ILi2EN4cute5tupleIJNS5_1CILi1EEES8_S8_EEENS6_IJNS7_ILi128EEENS7_ILi80EEENS7_ILi256EEEEEELi256ENS_10bfloat16_tEfNS_4arch4Sm90ELb1ELb0ELb0ELb0ELb0ELb0ELb0ELb1ELb1ELb0ELb0ELb0EEENS1_21CollectiveEpilogueFwdINS6_IJSA_SC_SB_EEES9_SE_SG_Li256ELb0ELb0ELb0ELb0EEENS1_30DynamicPersistentTileSchedulerILi256ELi32ELb0ELb0ELb1EEEEEEEEEvNT_6ParamsE,"aw",@nobits
	.sectionflags	@""
	.align	16
	.zero		1024


//--------------------- .nv.shared._ZN7cutlass13device_kernelIN5flash11enable_sm90INS1_16FlashAttnFwdSm90INS1_25CollectiveMainloopFwdSm90ILi2EN4cute5tupleIJNS5_1CILi1EEES8_S8_EEENS6_IJNS7_ILi128EEENS7_ILi80EEENS7_ILi256EEEEEELi256ENS_10bfloat16_tEfNS_4arch4Sm90ELb1ELb0ELb0ELb1ELb0ELb0ELb0ELb1ELb1ELb0ELb0ELb0EEENS1_21CollectiveEpilogueFwdINS6_IJSA_SC_SB_EEES9_SE_SG_Li256ELb1ELb0ELb0ELb0EEENS1_36VarlenDynamicPersistentTileSchedulerILi128ELi80ELi256ELi32ELb0ELb0ELb1ELb1ELb1ELb1EEEEEEEEEvNT_6ParamsE --------------------------
	.section	.nv.shared._ZN7cutlass13device_kernelIN5flash11enable_sm90INS1_16FlashAttnFwdSm90INS1_25CollectiveMainloopFwdSm90ILi2EN4cute5tupleIJNS5_1CILi1EEES8_S8_EEENS6_IJNS7_ILi128EEENS7_ILi80EEENS7_ILi256EEEEEELi256ENS_10bfloat16_tEfNS_4arch4Sm90ELb1ELb0ELb0ELb1ELb0ELb0ELb0ELb1ELb1ELb0ELb0ELb0EEENS1_21CollectiveEpilogueFwdINS6_IJSA_SC_SB_EEES9_SE_SG_Li256ELb1ELb0ELb0ELb0EEENS1_36VarlenDynamicPersistentTileSchedulerILi128ELi80ELi256ELi32ELb0ELb0ELb1ELb1ELb1ELb1EEEEEEEEEvNT_6ParamsE,"aw",@nobits
	.sectionflags	@""
	.align	16
	.zero		1024


//--------------------- .nv.shared._ZN7cutlass13device_kernelIN5flash11enable_sm90INS1_16FlashAttnFwdSm90INS1_25CollectiveMainloopFwdSm90ILi2EN4cute5tupleIJNS5_1CILi1EEES8_S8_EEENS6_IJNS7_ILi128EEENS7_ILi80EEENS7_ILi256EEEEEELi256ENS_10bfloat16_tEfNS_4arch4Sm90ELb1ELb0ELb0ELb1ELb0ELb1ELb0ELb1ELb1ELb0ELb0ELb0EEENS1_21CollectiveEpilogueFwdINS6_IJSA_SC_SB_EEES9_SE_SG_Li256ELb1ELb0ELb0ELb0EEENS1_36VarlenDynamicPersistentTileSchedulerILi128ELi80ELi256ELi32ELb0ELb0ELb1ELb1ELb1ELb1EEEEEEEEEvNT_6ParamsE --------------------------
	.section	.nv.shared._ZN7cutlass13device_kernelIN5flash11enable_sm90INS1_16FlashAttnFwdSm90INS1_25CollectiveMainloopFwdSm90ILi2EN4cute5tupleIJNS5_1CILi1EEES8_S8_EEENS6_IJNS7_ILi128EEENS7_ILi80EEENS7_ILi256EEEEEELi256ENS_10bfloat16_tEfNS_4arch4Sm90ELb1ELb0ELb0ELb1ELb0ELb1ELb0ELb1ELb1ELb0ELb0ELb0EEENS1_21CollectiveEpilogueFwdINS6_IJSA_SC_SB_EEES9_SE_SG_Li256ELb1ELb0ELb0ELb0EEENS1_36VarlenDynamicPersistentTileSchedulerILi128ELi80ELi256ELi32ELb0ELb0ELb1ELb1ELb1ELb1EEEEEEEEEvNT_6ParamsE,"aw",@nobits
	.sectionflags	@""
	.align	16
	.zero		1024


//--------------------- .nv.shared._ZN7cutlass13device_kernelIN5flash11enable_sm90INS1_16FlashAttnFwdSm90INS1_25CollectiveMainloopFwdSm90ILi2EN4cute5tupleIJNS5_1CILi1EEES8_S8_EEENS6_IJNS7_ILi128EEENS7_ILi112EEENS7_ILi192EEEEEELi192ENS_10bfloat16_tEfNS_4arch4Sm90ELb0ELb0ELb0ELb0ELb0ELb0ELb0ELb1ELb1ELb0ELb0ELb0EEENS1_21CollectiveEpilogueFwdINS6_IJSA_SC_SB_EEES9_SE_SG_Li256ELb0ELb0ELb0ELb0EEENS1_29StaticPersistentTileSchedulerILb0EEEEEEEEEvNT_6ParamsE --------------------------
	.section	.nv.shared._ZN7cutlass13device_kernelIN5flash11enable_sm90INS1_16FlashAttnFwdSm90INS1_25CollectiveMainloopFwdSm90ILi2EN4cute5tupleIJNS5_1CILi1EEES8_S8_EEENS6_IJNS7_ILi128EEENS7_ILi112EEENS7_ILi192EEEEEELi192ENS_10bfloat16_tEfNS_4arch4Sm90ELb0ELb0ELb0ELb0ELb0ELb0ELb0ELb1ELb1ELb0ELb0ELb0EEENS1_21CollectiveEpilogueFwdINS6_IJSA_SC_SB_EEES9_SE_SG_Li256ELb0ELb0ELb0ELb0EEENS1_29StaticPersistentTileSchedulerILb0EEEEEEEEEvNT_6ParamsE,"aw",@nobits
	.sectionflags	@""
	.align	16
	.zero		1024


//--------------------- .nv.shared._ZN7cutlass13device_kernelIN5flash11enable_sm90INS1_16FlashAttnFwdSm90INS1_25CollectiveMainloopFwdSm90ILi2EN4cute5tupleIJNS5_1CILi2EEENS7_ILi1EEES9_EEENS6_IJNS7_ILi128EEENS7_ILi112EEENS7_ILi192EEEEEELi192ENS_10bfloat16_tEfNS_4arch4Sm90ELb0ELb0ELb0ELb0ELb0ELb0ELb0ELb1ELb1ELb0ELb0ELb0EEENS1_21CollectiveEpilogueFwdINS6_IJSB_SD_SC_EEESA_SF_SH_Li256ELb0ELb0ELb0ELb0EEENS1_29StaticPersistentTileSchedulerILb0EEEEEEEEEvNT_6ParamsE --------------------------
	.section	.nv.shared._ZN7cutlass13device_kernelIN5flash11enable_sm90INS1_16FlashAttnFwdSm90INS1_25CollectiveMainloopFwdSm90ILi2EN4cute5tupleIJNS5_1CILi2EEENS7_ILi1EEES9_EEENS6_IJNS7_ILi128EEENS7_ILi112EEENS7_ILi192EEEEEELi192ENS_10bfloat16_tEfNS_4arch4Sm90ELb0ELb0ELb0ELb0ELb0ELb0ELb0ELb1ELb1ELb0ELb0ELb0EEENS1_21CollectiveEpilogueFwdINS6_IJSB_SD_SC_EEESA_SF_SH_Li256ELb0ELb0ELb0ELb0EEENS1_29StaticPersistentTileSchedulerILb0EEEEEEEEEvNT_6ParamsE,"aw",@nobits
	.sectionflags	@""
	.align	16
	.zero		1024


//--------------------- .nv.shared._ZN7cutlass13device_kernelIN5flash11enable_sm90INS1_16FlashAttnFwdSm90INS1_25CollectiveMainloopFwdSm90ILi2EN4cute5tupleIJNS5_1CILi1EEES8_S8_EEENS6_IJNS7_ILi128EEENS7_ILi112EEENS7_ILi192EEEEEELi192ENS_10bfloat16_tEfNS_4arch4Sm90ELb0ELb0ELb0ELb1ELb0ELb0ELb0ELb1ELb1ELb0ELb0ELb0EEENS1_21CollectiveEpilogueFwdINS6_IJSA_SC_SB_EEES9_SE_SG_Li256ELb1ELb0ELb0ELb0EEENS1_36VarlenDynamicPersistentTileSchedulerILi128ELi112ELi256ELi32ELb0ELb0ELb1ELb0ELb1ELb1EEEEEEEEEvNT_6ParamsE --------------------------
	.section	.nv.shared._ZN7cutlass13device_kernelIN5flash11enable_sm90INS1_16FlashAttnFwdSm90INS1_25CollectiveMainloopFwdSm90ILi2EN4cute5tupleIJNS5_1CILi1EEES8_S8_EEENS6_IJNS7_ILi128EEENS7_ILi112EEENS7_ILi192EEEEEELi192ENS_10bfloat16_tEfNS_4arch4Sm90ELb0ELb0ELb0ELb1ELb0ELb0ELb0ELb1ELb1ELb0ELb0ELb0EEENS1_21CollectiveEpilogueFwdINS6_IJSA_SC_SB_EEES9_SE_SG_Li256ELb1ELb0ELb0ELb0EEENS1_36VarlenDynamicPersistentTileSchedulerILi128ELi112ELi256ELi32ELb0ELb0ELb1ELb0ELb1ELb1EEEEEEEEEvNT_6ParamsE,"aw",@nobits
	.sectionflags	@""
	.align	16
	.zero		1024


//--------------------- .nv.shared._ZN7cutlass13device_kernelIN5flash11enable_sm90INS1_16FlashAttnFwdSm90INS1_25CollectiveMainloopFwdSm90ILi2EN4cute5tupleIJNS5_1CILi1EEES8_S8_EEENS6_IJNS7_ILi128EEENS7_ILi112EEENS7_ILi192EEEEEELi192ENS_10bfloat16_tEfNS_4arch4Sm90ELb0ELb0ELb0ELb1ELb0ELb1ELb0ELb1ELb1ELb0ELb0ELb0EEENS1_21CollectiveEpilogueFwdINS6_IJSA_SC_SB_EEES9_SE_SG_Li256ELb1ELb0ELb0ELb0EEENS1_36VarlenDynamicPersistentTileSchedulerILi128ELi112ELi256ELi32ELb0ELb0ELb1ELb0ELb1ELb1EEEEEEEEEvNT_6ParamsE --------------------------
	.section	.nv.shared._ZN7cutlass13device_kernelIN5flash11enable_sm90INS1_16FlashAttnFwdSm90INS1_25CollectiveMainloopFwdSm90ILi2EN4cute5tupleIJNS5_1CILi1EEES8_S8_EEENS6_IJNS7_ILi128EEENS7_ILi112EEENS7_ILi192EEEEEELi192ENS_10bfloat16_tEfNS_4arch4Sm90ELb0ELb0ELb0ELb1ELb0ELb1ELb0ELb1ELb1ELb0ELb0ELb0EEENS1_21CollectiveEpilogueFwdINS6_IJSA_SC_SB_EEES9_SE_SG_Li256ELb1ELb0ELb0ELb0EEENS1_36VarlenDynamicPersistentTileSchedulerILi128ELi112ELi256ELi32ELb0ELb0ELb1ELb0ELb1ELb1EEEEEEEEEvNT_6ParamsE,"aw",@nobits
	.sectionflags	@""
	.align	16
	.zero		1024


//--------------------- .nv.shared._ZN7cutlass13device_kernelIN5flash11enable_sm90INS1_16FlashAttnFwdSm90INS1_25CollectiveMainloopFwdSm90ILi2EN4cute5tupleIJNS5_1CILi1EEES8_S8_EEENS6_IJNS7_ILi128EEENS7_ILi96EEENS7_ILi192EEEEEELi192ENS_10bfloat16_tEfNS_4arch4Sm90ELb0ELb1ELb0ELb0ELb0ELb0ELb0ELb1ELb1ELb0ELb0ELb0EEENS1_21CollectiveEpilogueFwdINS6_IJSA_SC_SB_EEES9_SE_SG_Li256ELb0ELb0ELb0ELb0EEENS1_30DynamicPersistentTileSchedulerILi256ELi32ELb0ELb0ELb1EEEEEEEEEvNT_6ParamsE --------------------------
	.section	.nv.shared._ZN7cutlass13device_kernelIN5flash11enable_sm90INS1_16FlashAttnFwdSm90INS1_25CollectiveMainloopFwdSm90ILi2EN4cute5tupleIJNS5_1CILi1EEES8_S8_EEENS6_IJNS7_ILi128EEENS7_ILi96EEENS7_ILi192EEEEEELi192ENS_10bfloat16_tEfNS_4arch4Sm90ELb0ELb1ELb0ELb0ELb0ELb0ELb0ELb1ELb1ELb0ELb0ELb0EEENS1_21CollectiveEpilogueFwdINS6_IJSA_SC_SB_EEES9_SE_SG_Li256ELb0ELb0ELb0ELb0EEENS1_30DynamicPersistentTileSchedulerILi256ELi32ELb0ELb0ELb1EEEEEEEEEvNT_6ParamsE,"aw",@nobits
	.sectionflags	@""
	.align	16
	.zero		1024


//--------------------- .nv.shared._ZN7cutlass13device_kernelIN5flash11enable_sm90INS1_16FlashAttnFwdSm90INS1_25CollectiveMainloopFwdSm90ILi2EN4cute5tupleIJNS5_1CILi1EEES8_S8_EEENS6_IJNS7_ILi128EEENS7_ILi96EEENS7_ILi192EEEEEELi192ENS_10bfloat16_tEfNS_4arch4Sm90ELb0ELb1ELb0ELb1ELb0ELb0ELb0ELb1ELb1ELb0ELb0ELb0EEENS1_21CollectiveEpilogueFwdINS6_IJSA_SC_SB_EEES9_SE_SG_Li256ELb1ELb0ELb0ELb0EEENS1_36VarlenDynamicPersistentTileSchedulerILi128ELi96ELi256ELi32ELb0ELb0ELb1ELb1ELb0ELb1EEEEEEEEEvNT_6ParamsE --------------------------
	.section	.nv.shared._ZN7cutlass13device_kernelIN5flash11enable_sm90INS1_16FlashAttnFwdSm90INS1_25CollectiveMainloopFwdSm90ILi2EN4cute5tupleIJNS5_1CILi1EEES8_S8_EEENS6_IJNS7_ILi128EEENS7_ILi96EEENS7_ILi192EEEEEELi192ENS_10bfloat16_tEfNS_4arch4Sm90ELb0ELb1ELb0ELb1ELb0ELb0ELb0ELb1ELb1ELb0ELb0ELb0EEENS1_21CollectiveEpilogueFwdINS6_IJSA_SC_SB_EEES9_SE_SG_Li256ELb1ELb0ELb0ELb0EEENS1_36VarlenDynamicPersistentTileSchedulerILi128ELi96ELi256ELi32ELb0ELb0ELb1ELb1ELb0ELb1EEEEEEEEEvNT_6ParamsE,"aw",@nobits
	.sectionflags	@""
	.align	16
	.zero		1024


//--------------------- .nv.shared._ZN7cutlass13device_kernelIN5flash11enable_sm90INS1_16FlashAttnFwdSm90INS1_25CollectiveMainloopFwdSm90ILi2EN4cute5tupleIJNS5_1CILi1EEES8_S8_EEENS6_IJNS7_ILi128EEENS7_ILi96EEENS7_ILi192EEEEEELi192ENS_10bfloat16_tEfNS_4arch4Sm90ELb0ELb1ELb0ELb1ELb0ELb1ELb0ELb1ELb1ELb0ELb0ELb0EEENS1_21CollectiveEpilogueFwdINS6_IJSA_SC_SB_EEES9_SE_SG_Li256ELb1ELb0ELb0ELb0EEENS1_36VarlenDynamicPersistentTileSchedulerILi128ELi96ELi256ELi32ELb0ELb0ELb1ELb1ELb0ELb1EEEEEEEEEvNT_6ParamsE --------------------------
	.section	.nv.shared._ZN7cutlass13device_kernelIN5flash11enable_sm90INS1_16FlashAttnFwdSm90INS1_25CollectiveMainloopFwdSm90ILi2EN4cute5tupleIJNS5_1CILi1EEES8_S8_EEENS6_IJNS7_ILi128EEENS7_ILi96EEENS7_ILi192EEEEEELi192ENS_10bfloat16_tEfNS_4arch4Sm90ELb0ELb1ELb0ELb1ELb0ELb1ELb0ELb1ELb1ELb0ELb0ELb0EEENS1_21CollectiveEpilogueFwdINS6_IJSA_SC_SB_EEES9_SE_SG_Li256ELb1ELb0ELb0ELb0EEENS1_36VarlenDynamicPersistentTileSchedulerILi128ELi96ELi256ELi32ELb0ELb0ELb1ELb1ELb0ELb1EEEEEEEEEvNT_6ParamsE,"aw",@nobits
	.sectionflags	@""
	.align	16
	.zero		1024


//--------------------- .nv.shared._ZN7cutlass13device_kernelIN5flash11enable_sm90INS1_16FlashAttnFwdSm90INS1_25CollectiveMainloopFwdSm90ILi2EN4cute5tupleIJNS5_1CILi1EEES8_S8_EEENS6_IJNS7_ILi128EEENS7_ILi112EEENS7_ILi192EEEEEELi192ENS_10bfloat16_tEfNS_4arch4Sm90ELb1ELb0ELb0ELb0ELb0ELb0ELb0ELb1ELb1ELb0ELb0ELb0EEENS1_21CollectiveEpilogueFwdINS6_IJSA_SC_SB_EEES9_SE_SG_Li256ELb0ELb0ELb0ELb0EEENS1_30DynamicPersistentTileSchedulerILi256ELi32ELb0ELb0ELb1EEEEEEEEEvNT_6ParamsE --------------------------
	.section	.nv.shared._ZN7cutlass13device_kernelIN5flash11enable_sm90INS1_16FlashAttnFwdSm90INS1_25CollectiveMainloopFwdSm90ILi2EN4cute5tupleIJNS5_1CILi1EEES8_S8_EEENS6_IJNS7_ILi128EEENS7_ILi112EEENS7_ILi192EEEEEELi192ENS_10bfloat16_tEfNS_4arch4Sm90ELb1ELb0ELb0ELb0ELb0ELb0ELb0ELb1ELb1ELb0ELb0ELb0EEENS1_21CollectiveEpilogueFwdINS6_IJSA_SC_SB_EEES9_SE_SG_Li256ELb0ELb0ELb0ELb0EEENS1_30DynamicPersistentTileSchedulerILi256ELi32ELb0ELb0ELb1EEEEEEEEEvNT_6ParamsE,"aw",@nobits
	.sectionflags	@""
	.align	16
	.zero		1024


//--------------------- .nv.shared._ZN7cutlass13device_kernelIN5flash11enable_sm90INS1_16FlashAttnFwdSm90INS1_25CollectiveMainloopFwdSm90ILi2EN4cute5tupleIJNS5_1CILi1EEES8_S8_EEENS6_IJNS7_ILi128EEENS7_ILi112EEENS7_ILi192EEEEEELi192ENS_10bfloat16_tEfNS_4arch4Sm90ELb1ELb0ELb0ELb1ELb0ELb0ELb0ELb1ELb1ELb0ELb0ELb0EEENS1_21CollectiveEpilogueFwdINS6_IJSA_SC_SB_EEES9_SE_SG_Li256ELb1ELb0ELb0ELb0EEENS1_36VarlenDynamicPersistentTileSchedulerILi128ELi112ELi256ELi32ELb0ELb0ELb1ELb1ELb1ELb1EEEEEEEEEvNT_6ParamsE --------------------------
	.section	.nv.shared._ZN7cutlass13device_kernelIN5flash11enable_sm90INS1_16FlashAttnFwdSm90INS1_25CollectiveMainloopFwdSm90ILi2EN4cute5tupleIJNS5_1CILi1EEES8_S8_EEENS6_IJNS7_ILi128EEENS7_ILi112EEENS7_ILi192EEEEEELi192ENS_10bfloat16_tEfNS_4arch4Sm90ELb1ELb0ELb0ELb1ELb0ELb0ELb0ELb1ELb1ELb0ELb0ELb0EEENS1_21CollectiveEpilogueFwdINS6_IJSA_SC_SB_EEES9_SE_SG_Li256ELb1ELb0ELb0ELb0EEENS1_36VarlenDynamicPersistentTileSchedulerILi128ELi112ELi256ELi32ELb0ELb0ELb1ELb1ELb1ELb1EEEEEEEEEvNT_6ParamsE,"aw",@nobits
	.sectionflags	@""
	.align	16
	.zero		1024


//--------------------- .nv.shared._ZN7cutlass13device_kernelIN5flash11enable_sm90INS1_16FlashAttnFwdSm90INS1_25CollectiveMainloopFwdSm90ILi2EN4cute5tupleIJNS5_1CILi1EEES8_S8_EEENS6_IJNS7_ILi128EEENS7_ILi112EEENS7_ILi192EEEEEELi192ENS_10bfloat16_tEfNS_4arch4Sm90ELb1ELb0ELb0ELb1ELb0ELb1ELb0ELb1ELb1ELb0ELb0ELb0EEENS1_21CollectiveEpilogueFwdINS6_IJSA_SC_SB_EEES9_SE_SG_Li256ELb1ELb0ELb0ELb0EEENS1_36VarlenDynamicPersistentTileSchedulerILi128ELi112ELi256ELi32ELb0ELb0ELb1ELb1ELb1ELb1EEEEEEEEEvNT_6ParamsE --------------------------
	.section	.nv.shared._ZN7cutlass13device_kernelIN5flash11enable_sm90INS1_16FlashAttnFwdSm90INS1_25CollectiveMainloopFwdSm90ILi2EN4cute5tupleIJNS5_1CILi1EEES8_S8_EEENS6_IJNS7_ILi128EEENS7_ILi112EEENS7_ILi192EEEEEELi192ENS_10bfloat16_tEfNS_4arch4Sm90ELb1ELb0ELb0ELb1ELb0ELb1ELb0ELb1ELb1ELb0ELb0ELb0EEENS1_21CollectiveEpilogueFwdINS6_IJSA_SC_SB_EEES9_SE_SG_Li256ELb1ELb0ELb0ELb0EEENS1_36VarlenDynamicPersistentTileSchedulerILi128ELi112ELi256ELi32ELb0ELb0ELb1ELb1ELb1ELb1EEEEEEEEEvNT_6ParamsE,"aw",@nobits
	.sectionflags	@""
	.align	16
	.zero		1024


//--------------------- .nv.shared._ZN7cutlass13device_kernelIN5flash11enable_sm90INS1_16FlashAttnFwdSm90INS1_25CollectiveMainloopFwdSm90ILi2EN4cute5tupleIJNS5_1CILi1EEES8_S8_EEENS6_IJNS7_ILi128EEENS7_ILi176EEESA_EEELi128ENS_10bfloat16_tEfNS_4arch4Sm90ELb0ELb0ELb0ELb0ELb0ELb0ELb0ELb1ELb1ELb0ELb0ELb0EEENS1_21CollectiveEpilogueFwdINS6_IJSA_SA_SB_EEES9_SD_SF_Li256ELb0ELb0ELb0ELb0EEENS1_29StaticPersistentTileSchedulerILb0EEEEEEEEEvNT_6ParamsE --------------------------
	.section	.nv.shared._ZN7cutlass13device_kernelIN5flash11enable_sm90INS1_16FlashAttnFwdSm90INS1_25CollectiveMainloopFwdSm90ILi2EN4cute5tupleIJNS5_1CILi1EEES8_S8_EEENS6_IJNS7_ILi128EEENS7_ILi176EEESA_EEELi128ENS_10bfloat16_tEfNS_4arch4Sm90ELb0ELb0ELb0ELb0ELb0ELb0ELb0ELb1ELb1ELb0ELb0ELb0EEENS1_21CollectiveEpilogueFwdINS6_IJSA_SA_SB_EEES9_SD_SF_Li256ELb0ELb0ELb0ELb0EEENS1_29StaticPersistentTileSchedulerILb0EEEEEEEEEvNT_6ParamsE,"aw",@nobits
	.sectionflags	@""
	.align	16
	.zero		1024


//--------------------- .nv.shared._ZN7cutlass13device_kernelIN5flash11enable_sm90INS1_16FlashAttnFwdSm90INS1_25CollectiveMainloopFwdSm90ILi2EN4cute5tupleIJNS5_1CILi2EEENS7_ILi1EEES9_EEENS6_IJNS7_ILi128EEENS7_ILi176EEESB_EEELi128ENS_10bfloat16_tEfNS_4arch4Sm90ELb0ELb0ELb0ELb0ELb0ELb0ELb0ELb1ELb1ELb0ELb0ELb0EEENS1_21CollectiveEpilogueFwdINS6_IJSB_SB_SC_EEESA_SE_SG_Li256ELb0ELb0ELb0ELb0EEENS1_29StaticPersistentTileSchedulerILb0EEEEEEEEEvNT_6ParamsE --------------------------
	.section	.nv.shared._ZN7cutlass13device_kernelIN5flash11enable_sm90INS1_16FlashAttnFwdSm90INS1_25CollectiveMainloopFwdSm90ILi2EN4cute5tupleIJNS5_1CILi2EEENS7_ILi1EEES9_EEENS6_IJNS7_ILi128EEENS7_ILi176EEESB_EEELi128ENS_10bfloat16_tEfNS_4arch4Sm90ELb0ELb0ELb0ELb0ELb0ELb0ELb0ELb1ELb1ELb0ELb0ELb0EEENS1_21CollectiveEpilogueFwdINS6_IJSB_SB_SC_EEESA_SE_SG_Li256ELb0ELb0ELb0ELb0EEENS1_29StaticPersistentTileSchedulerILb0EEEEEEEEEvNT_6ParamsE,"aw",@nobits
	.sectionflags	@""
	.align	16
	.zero		1024


//--------------------- .nv.shared._ZN7cutlass13device_kernelIN5flash11enable_sm90INS1_16FlashAttnFwdSm90INS1_25CollectiveMainloopFwdSm90ILi2EN4cute5tupleIJNS5_1CILi1EEES8_S8_EEENS6_IJNS7_ILi128EEENS7_ILi176EEESA_EEELi128ENS_10bfloat16_tEfNS_4arch4Sm90ELb0ELb0ELb0ELb1ELb0ELb0ELb0ELb1ELb1ELb0ELb0ELb0EEENS1_21CollectiveEpilogueFwdINS6_IJSA_SA_SB_EEES9_SD_SF_Li256ELb1ELb0ELb0ELb0EEENS1_36VarlenDynamicPersistentTileSchedulerILi128ELi176ELi256ELi32ELb0ELb0ELb1ELb0ELb1ELb1EEEEEEEEEvNT_6ParamsE --------------------------
	.section	.nv.shared._ZN7cutlass13device_kernelIN5flash11enable_sm90INS1_16FlashAttnFwdSm90INS1_25CollectiveMainloopFwdSm90ILi2EN4cute5tupleIJNS5_1CILi1EEES8_S8_EEENS6_IJNS7_ILi128EEENS7_ILi176EEESA_EEELi128ENS_10bfloat16_tEfNS_4arch4Sm90ELb0ELb0ELb0ELb1ELb0ELb0ELb0ELb1ELb1ELb0ELb0ELb0EEENS1_21CollectiveEpilogueFwdINS6_IJSA_SA_SB_EEES9_SD_SF_Li256ELb1ELb0ELb0ELb0EEENS1_36VarlenDynamicPersistentTileSchedulerILi128ELi176ELi256ELi32ELb0ELb0ELb1ELb0ELb1ELb1EEEEEEEEEvNT_6ParamsE,"aw",@nobits
	.sectionflags	@""
	.align	16
	.zero		1024


//--------------------- .nv.shared._ZN7cutlass13device_kernelIN5flash11enable_sm90INS1_16FlashAttnFwdSm90INS1_25CollectiveMainloopFwdSm90ILi2EN4cute5tupleIJNS5_1CILi1EEES8_S8_EEENS6_IJNS7_ILi128EEENS7_ILi176EEESA_EEELi128ENS_10bfloat16_tEfNS_4arch4Sm90ELb0ELb0ELb0ELb1ELb0ELb1ELb0ELb1ELb1ELb0ELb0ELb0EEENS1_21CollectiveEpilogueFwdINS6_IJSA_SA_SB_EEES9_SD_SF_Li256ELb1ELb0ELb0ELb0EEENS1_36VarlenDynamicPersistentTileSchedulerILi128ELi176ELi256ELi32ELb0ELb0ELb1ELb0ELb1ELb1EEEEEEEEEvNT_6ParamsE --------------------------
	.section	.nv.shared._ZN7cutlass13device_kernelIN5flash11enable_sm90INS1_16FlashAttnFwdSm90INS1_25CollectiveMainloopFwdSm90ILi2EN4cute5tupleIJNS5_1CILi1EEES8_S8_EEENS6_IJNS7_ILi128EEENS7_ILi176EEESA_EEELi128ENS_10bfloat16_tEfNS_4arch4Sm90ELb0ELb0ELb0ELb1ELb0ELb1ELb0ELb1ELb1ELb0ELb0ELb0EEENS1_21CollectiveEpilogueFwdINS6_IJSA_SA_SB_EEES9_SD_SF_Li256ELb1ELb0ELb0ELb0EEENS1_36VarlenDynamicPersistentTileSchedulerILi128ELi176ELi256ELi32ELb0ELb0ELb1ELb0ELb1ELb1EEEEEEEEEvNT_6ParamsE,"aw",@nobits
	.sectionflags	@""
	.align	16
	.zero		1024


//--------------------- .nv.shared._ZN7cutlass13device_kernelIN5flash11enable_sm90INS1_16FlashAttnFwdSm90INS1_25CollectiveMainloopFwdSm90ILi2EN4cute5tupleIJNS5_1CILi1EEES8_S8_EEENS6_IJNS7_ILi128EEESA_SA_EEELi128ENS_10bfloat16_tEfNS_4arch4Sm90ELb0ELb1ELb0ELb0ELb0ELb0ELb0ELb1ELb1ELb0ELb0ELb0EEENS1_21CollectiveEpilogueFwdISB_S9_SC_SE_Li256ELb0ELb0ELb0ELb0EEENS1_30DynamicPersistentTileSchedulerILi256ELi32ELb0ELb0ELb1EEEEEEEEEvNT_6ParamsE --------------------------
	.section	.nv.shared._ZN7cutlass13device_kernelIN5flash11enable_sm90INS1_16FlashAttnFwdSm90INS1_25CollectiveMainloopFwdSm90ILi2EN4cute5tupleIJNS5_1CILi1EEES8_S8_EEENS6_IJNS7_ILi128EEESA_SA_EEELi128ENS_10bfloat16_tEfNS_4arch4Sm90ELb0ELb1ELb0ELb0ELb0ELb0ELb0ELb1ELb1ELb0ELb0ELb0EEENS1_21CollectiveEpilogueFwdISB_S9_SC_SE_Li256ELb0ELb0ELb0ELb0EEENS1_30DynamicPersistentTileSchedulerILi256ELi32ELb0ELb0ELb1EEEEEEEEEvNT_6ParamsE,"aw",@nobits
	.sectionflags	@""
	.align	16
	.zero		1024


//--------------------- .nv.shared._ZN7cutlass13device_kernelIN5flash11enable_sm90INS1_16FlashAttnFwdSm90INS1_25CollectiveMainloopFwdSm90ILi2EN4cute5tupleIJNS5_1CILi1EEES8_S8_EEENS6_IJNS7_ILi128EEESA_SA_EEELi128ENS_10bfloat16_tEfNS_4arch4Sm90ELb0ELb1ELb0ELb1ELb0ELb0ELb0ELb1ELb1ELb0ELb0ELb0EEENS1_21CollectiveEpilogueFwdISB_S9_SC_SE_Li256ELb1ELb0ELb0ELb0EEENS1_36VarlenDynamicPersistentTileSchedulerILi128ELi128ELi256ELi32ELb0ELb0ELb1ELb1ELb0ELb1EEEEEEEEEvNT_6ParamsE --------------------------
	.section	.nv.shared._ZN7cutlass13device_kernelIN5flash11enable_sm90INS1_16FlashAttnFwdSm90INS1_25CollectiveMainloopFwdSm90ILi2EN4cute5tupleIJNS5_1CILi1EEES8_S8_EEENS6_IJNS7_ILi128EEESA_SA_EEELi128ENS_10bfloat16_tEfNS_4arch4Sm90ELb0ELb1ELb0ELb1ELb0ELb0ELb0ELb1ELb1ELb0ELb0ELb0EEENS1_21CollectiveEpilogueFwdISB_S9_SC_SE_Li256ELb1ELb0ELb0ELb0EEENS1_36VarlenDynamicPersistentTileSchedulerILi128ELi128ELi256ELi32ELb0ELb0ELb1ELb1ELb0ELb1EEEEEEEEEvNT_6ParamsE,"aw",@nobits
	.sectionflags	@""
	.align	16
	.zero		1024


//--------------------- .nv.shared._ZN7cutlass13device_kernelIN5flash11enable_sm90INS1_16FlashAttnFwdSm90INS1_25CollectiveMainloopFwdSm90ILi2EN4cute5tupleIJNS5_1CILi1EEES8_S8_EEENS6_IJNS7_ILi128EEESA_SA_EEELi128ENS_10bfloat16_tEfNS_4arch4Sm90ELb0ELb1ELb0ELb1ELb0ELb1ELb0ELb1ELb1ELb0ELb0ELb0EEENS1_21CollectiveEpilogueFwdISB_S9_SC_SE_Li256ELb1ELb0ELb0ELb0EEENS1_36VarlenDynamicPersistentTileSchedulerILi128ELi128ELi256ELi32ELb0ELb0ELb1ELb1ELb0ELb1EEEEEEEEEvNT_6ParamsE --------------------------
	.section	.nv.shared._ZN7cutlass13device_kernelIN5flash11enable_sm90INS1_16FlashAttnFwdSm90INS1_25CollectiveMainloopFwdSm90ILi2EN4cute5tupleIJNS5_1CILi1EEES8_S8_EEENS6_IJNS7_ILi128EEESA_SA_EEELi128ENS_10bfloat16_tEfNS_4arch4Sm90ELb0ELb1ELb0ELb1ELb0ELb1ELb0ELb1ELb1ELb0ELb0ELb0EEENS1_21CollectiveEpilogueFwdISB_S9_SC_SE_Li256ELb1ELb0ELb0ELb0EEENS1_36VarlenDynamicPersistentTileSchedulerILi128ELi128ELi256ELi32ELb0ELb0ELb1ELb1ELb0ELb1EEEEEEEEEvNT_6ParamsE,"aw",@nobits
	.sectionflags	@""
	.align	16
	.zero		1024


//--------------------- .nv.shared._ZN7cutlass13device_kernelIN5flash11enable_sm90INS1_16FlashAttnFwdSm90INS1_25CollectiveMainloopFwdSm90ILi2EN4cute5tupleIJNS5_1CILi1EEES8_S8_EEENS6_IJNS7_ILi128EEESA_SA_EEELi128ENS_10bfloat16_tEfNS_4arch4Sm90ELb1ELb0ELb0ELb0ELb0ELb0ELb0ELb1ELb1ELb0ELb0ELb0EEENS1_21CollectiveEpilogueFwdISB_S9_SC_SE_Li256ELb0ELb0ELb0ELb0EEENS1_30DynamicPersistentTileSchedulerILi256ELi32ELb0ELb0ELb1EEEEEEEEEvNT_6ParamsE --------------------------
	.section	.nv.shared._ZN7cutlass13device_kernelIN5flash11enable_sm90INS1_16FlashAttnFwdSm90INS1_25CollectiveMainloopFwdSm90ILi2EN4cute5tupleIJNS5_1CILi1EEES8_S8_EEENS6_IJNS7_ILi128EEESA_SA_EEELi128ENS_10bfloat16_tEfNS_4arch4Sm90ELb1ELb0ELb0ELb0ELb0ELb0ELb0ELb1ELb1ELb0ELb0ELb0EEENS1_21CollectiveEpilogueFwdISB_S9_SC_SE_Li256ELb0ELb0ELb0ELb0EEENS1_30DynamicPersistentTileSchedulerILi256ELi32ELb0ELb0ELb1EEEEEEEEEvNT_6ParamsE,"aw",@nobits
	.sectionflags	@""
	.align	16
	.zero		1024


//--------------------- .nv.shared._ZN7cutlass13device_kernelIN5flash11enable_sm90INS1_16FlashAttnFwdSm90INS1_25CollectiveMainloopFwdSm90ILi2EN4cute5tupleIJNS5_1CILi1EEES8_S8_EEENS6_IJNS7_ILi128EEESA_SA_EEELi128ENS_10bfloat16_tEfNS_4arch4Sm90ELb1ELb0ELb0ELb1ELb0ELb0ELb0ELb1ELb1ELb0ELb0ELb0EEENS1_21CollectiveEpilogueFwdISB_S9_SC_SE_Li256ELb1ELb0ELb0ELb0EEENS1_36VarlenDynamicPersistentTileSchedulerILi128ELi128ELi256ELi32ELb0ELb0ELb1ELb1ELb1ELb1EEEEEEEEEvNT_6ParamsE --------------------------
	.section	.nv.shared._ZN7cutlass13device_kernelIN5flash11enable_sm90INS1_16FlashAttnFwdSm90INS1_25CollectiveMainloopFwdSm90ILi2EN4cute5tupleIJNS5_1CILi1EEES8_S8_EEENS6_IJNS7_ILi128EEESA_SA_EEELi128ENS_10bfloat16_tEfNS_4arch4Sm90ELb1ELb0ELb0ELb1ELb0ELb0ELb0ELb1ELb1ELb0ELb0ELb0EEENS1_21CollectiveEpilogueFwdISB_S9_SC_SE_Li256ELb1ELb0ELb0ELb0EEENS1_36VarlenDynamicPersistentTileSchedulerILi128ELi128ELi256ELi32ELb0ELb0ELb1ELb1ELb1ELb1EEEEEEEEEvNT_6ParamsE,"aw",@nobits
	.sectionflags	@""
	.align	16
	.zero		1024


//--------------------- .nv.shared._ZN7cutlass13device_kernelIN5flash11enable_sm90INS1_16FlashAttnFwdSm90INS1_25CollectiveMainloopFwdSm90ILi2EN4cute5tupleIJNS5_1CILi1EEES8_S8_EEENS6_IJNS7_ILi128EEESA_SA_EEELi128ENS_10bfloat16_tEfNS_4arch4Sm90ELb1ELb0ELb0ELb1ELb0ELb1ELb0ELb1ELb1ELb0ELb0ELb0EEENS1_21CollectiveEpilogueFwdISB_S9_SC_SE_Li256ELb1ELb0ELb0ELb0EEENS1_36VarlenDynamicPersistentTileSchedulerILi128ELi128ELi256ELi32ELb0ELb0ELb1ELb1ELb1ELb1EEEEEEEEEvNT_6ParamsE --------------------------
	.section	.nv.shared._ZN7cutlass13device_kernelIN5flash11enable_sm90INS1_16FlashAttnFwdSm90INS1_25CollectiveMainloopFwdSm90ILi2EN4cute5tupleIJNS5_1CILi1EEES8_S8_EEENS6_IJNS7_ILi128EEESA_SA_EEELi128ENS_10bfloat16_tEfNS_4arch4Sm90ELb1ELb0ELb0ELb1ELb0ELb1ELb0ELb1ELb1ELb0ELb0ELb0EEENS1_21CollectiveEpilogueFwdISB_S9_SC_SE_Li256ELb1ELb0ELb0ELb0EEENS1_36VarlenDynamicPersistentTileSchedulerILi128ELi128ELi256ELi32ELb0ELb0ELb1ELb1ELb1ELb1EEEEEEEEEvNT_6ParamsE,"aw",@nobits
	.sectionflags	@""
	.align	16
	.zero		1024


//--------------------- .nv.shared._ZN7cutlass13device_kernelIN5flash11enable_sm90INS1_16FlashAttnFwdSm90INS1_25CollectiveMainloopFwdSm90ILi2EN4cute5tupleIJNS5_1CILi1EEES8_S8_EEENS6_IJNS7_ILi192EEENS7_ILi144EEENS7_ILi96EEEEEELi96ENS_10bfloat16_tEfNS_4arch4Sm90ELb0ELb0ELb0ELb0ELb0ELb0ELb0ELb0ELb1ELb0ELb0ELb0EEENS1_21CollectiveEpilogueFwdINS6_IJSA_SC_SB_EEES9_SE_SG_Li384ELb0ELb0ELb0ELb0EEENS1_29StaticPersistentTileSchedulerILb0EEEEEEEEEvNT_6ParamsE --------------------------
	.section	.nv.shared._ZN7cutlass13device_kernelIN5flash11enable_sm90INS1_16FlashAttnFwdSm90INS1_25CollectiveMainloopFwdSm90ILi2EN4cute5tupleIJNS5_1CILi1EEES8_S8_EEENS6_IJNS7_ILi192EEENS7_ILi144EEENS7_ILi96EEEEEELi96ENS_10bfloat16_tEfNS_4arch4Sm90ELb0ELb0ELb0ELb0ELb0ELb0ELb0ELb0ELb1ELb0ELb0ELb0EEENS1_21CollectiveEpilogueFwdINS6_IJSA_SC_SB_EEES9_SE_SG_Li384ELb0ELb0ELb0ELb0EEENS1_29StaticPersistentTileSchedulerILb0EEEEEEEEEvNT_6ParamsE,"aw",@nobits
	.sectionflags	@""
	.align	16
	.zero		1024


//--------------------- .nv.shared._ZN7cutlass13device_kernelIN5flash11enable_sm90INS1_16FlashAttnFwdSm90INS1_25CollectiveMainloopFwdSm90ILi2EN4cute5tupleIJNS5_1CILi1EEES8_S8_EEENS6_IJNS7_ILi192EEENS7_ILi144EEENS7_ILi96EEEEEELi96ENS_10bfloat16_tEfNS_4arch4Sm90ELb0ELb0ELb0ELb1ELb0ELb0ELb0ELb0ELb1ELb0ELb0ELb0EEENS1_21CollectiveEpilogueFwdINS6_IJSA_SC_SB_EEES9_SE_SG_Li384ELb1ELb0ELb0ELb0EEENS1_36VarlenDynamicPersistentTileSchedulerILi192ELi144ELi384ELi32ELb0ELb0ELb1ELb0ELb1ELb1EEEEEEEEEvNT_6ParamsE --------------------------
	.section	.nv.shared._ZN7cutlass13device_kernelIN5flash11enable_sm90INS1_16FlashAttnFwdSm90INS1_25CollectiveMainloopFwdSm90ILi2EN4cute5tupleIJNS5_1CILi1EEES8_S8_EEENS6_IJNS7_ILi192EEENS7_ILi144EEENS7_ILi96EEEEEELi96ENS_10bfloat16_tEfNS_4arch4Sm90ELb0ELb0ELb0ELb1ELb0ELb0ELb0ELb0ELb1ELb0ELb0ELb0EEENS1_21CollectiveEpilogueFwdINS6_IJSA_SC_SB_EEES9_SE_SG_Li384ELb1ELb0ELb0ELb0EEENS1_36VarlenDynamicPersistentTileSchedulerILi192ELi144ELi384ELi32ELb0ELb0ELb1ELb0ELb1ELb1EEEEEEEEEvNT_6ParamsE,"aw",@nobits
	.sectionflags	@""
	.align	16
	.zero		1024


//--------------------- .nv.shared._ZN7cutlass13device_kernelIN5flash11enable_sm90INS1_16FlashAttnFwdSm90INS1_25CollectiveMainloopFwdSm90ILi2EN4cute5tupleIJNS5_1CILi1EEES8_S8_EEENS6_IJNS7_ILi192EEENS7_ILi144EEENS7_ILi96EEEEEELi96ENS_10bfloat16_tEfNS_4arch4Sm90ELb0ELb0ELb0ELb1ELb0ELb1ELb0ELb0ELb1ELb0ELb0ELb0EEENS1_21CollectiveEpilogueFwdINS6_IJSA_SC_SB_EEES9_SE_SG_Li384ELb1ELb0ELb0ELb0EEENS1_36VarlenDynamicPersistentTileSchedulerILi192ELi144ELi384ELi32ELb0ELb0ELb1ELb0ELb1ELb1EEEEEEEEEvNT_6ParamsE --------------------------
	.section	.nv.shared._ZN7cutlass13device_kernelIN5flash11enable_sm90INS1_16FlashAttnFwdSm90INS1_25CollectiveMainloopFwdSm90ILi2EN4cute5tupleIJNS5_1CILi1EEES8_S8_EEENS6_IJNS7_ILi192EEENS7_ILi144EEENS7_ILi96EEEEEELi96ENS_10bfloat16_tEfNS_4arch4Sm90ELb0ELb0ELb0ELb1ELb0ELb1ELb0ELb0ELb1ELb0ELb0ELb0EEENS1_21CollectiveEpilogueFwdINS6_IJSA_SC_SB_EEES9_SE_SG_Li384ELb1ELb0ELb0ELb0EEENS1_36VarlenDynamicPersistentTileSchedulerILi192ELi144ELi384ELi32ELb0ELb0ELb1ELb0ELb1ELb1EEEEEEEEEvNT_6ParamsE,"aw",@nobits
	.sectionflags	@""
	.align	16
	.zero		1024


//--------------------- .nv.shared._ZN7cutlass13device_kernelIN5flash11enable_sm90INS1_16FlashAttnFwdSm90INS1_25CollectiveMainloopFwdSm90ILi2EN4cute5tupleIJNS5_1CILi1EEES8_S8_EEENS6_IJNS7_ILi192EEENS7_ILi128EEENS7_ILi96EEEEEELi96ENS_10bfloat16_tEfNS_4arch4Sm90ELb0ELb1ELb0ELb0ELb0ELb0ELb0ELb0ELb1ELb0ELb0ELb0EEENS1_21CollectiveEpilogueFwdINS6_IJSA_SC_SB_EEES9_SE_SG_Li384ELb0ELb0ELb0ELb0EEENS1_30DynamicPersistentTileSchedulerILi384ELi32ELb0ELb0ELb1EEEEEEEEEvNT_6ParamsE --------------------------
	.section	.nv.shared._ZN7cutlass13device_kernelIN5flash11enable_sm90INS1_16FlashAttnFwdSm90INS1_25CollectiveMainloopFwdSm90ILi2EN4cute5tupleIJNS5_1CILi1EEES8_S8_EEENS6_IJNS7_ILi192EEENS7_ILi128EEENS7_ILi96EEEEEELi96ENS_10bfloat16_tEfNS_4arch4Sm90ELb0ELb1ELb0ELb0ELb0ELb0ELb0ELb0ELb1ELb0ELb0ELb0EEENS1_21CollectiveEpilogueFwdINS6_IJSA_SC_SB_EEES9_SE_SG_Li384ELb0ELb0ELb0ELb0EEENS1_30DynamicPersistentTileSchedulerILi384ELi32ELb0ELb0ELb1EEEEEEEEEvNT_6ParamsE,"aw",@nobits
	.sectionflags	@""
	.align	16
	.zero		1024


//--------------------- .nv.shared._ZN7cutlass13device_kernelIN5flash11enable_sm90INS1_16FlashAttnFwdSm90INS1_25CollectiveMainloopFwdSm90ILi2EN4cute5tupleIJNS5_1CILi1EEES8_S8_EEENS6_IJNS7_ILi192EEENS7_ILi128EEENS7_ILi96EEEEEELi96ENS_10bfloat16_tEfNS_4arch4Sm90ELb0ELb1ELb0ELb1ELb0ELb0ELb0ELb0ELb1ELb0ELb0ELb0EEENS1_21CollectiveEpilogueFwdINS6_IJSA_SC_SB_EEES9_SE_SG_Li384ELb1ELb0ELb0ELb0EEENS1_36VarlenDynamicPersistentTileSchedulerILi192ELi128ELi384ELi32ELb0ELb0ELb1ELb1ELb0ELb1EEEEEEEEEvNT_6ParamsE --------------------------
	.section	.nv.shared._ZN7cutlass13device_kernelIN5flash11enable_sm90INS1_16FlashAttnFwdSm90INS1_25CollectiveMainloopFwdSm90ILi2EN4cute5tupleIJNS5_1CILi1EEES8_S8_EEENS6_IJNS7_ILi192EEENS7_ILi128EEENS7_ILi96EEEEEELi96ENS_10bfloat16_tEfNS_4arch4Sm90ELb0ELb1ELb0ELb1ELb0ELb0ELb0ELb0ELb1ELb0ELb0ELb0EEENS1_21CollectiveEpilogueFwdINS6_IJSA_SC_SB_EEES9_SE_SG_Li384ELb1ELb0ELb0ELb0EEENS1_36VarlenDynamicPersistentTileSchedulerILi192ELi128ELi384ELi32ELb0ELb0ELb1ELb1ELb0ELb1EEEEEEEEEvNT_6ParamsE,"aw",@nobits
	.sectionflags	@""
	.align	16
	.zero		1024


//--------------------- .nv.shared._ZN7cutlass13device_kernelIN5flash11enable_sm90INS1_16FlashAttnFwdSm90INS1_25CollectiveMainloopFwdSm90ILi2EN4cute5tupleIJNS5_1CILi1EEES8_S8_EEENS6_IJNS7_ILi192EEENS7_ILi128EEENS7_ILi96EEEEEELi96ENS_10bfloat16_tEfNS_4arch4Sm90ELb0ELb1ELb0ELb1ELb0ELb1ELb0ELb0ELb1ELb0ELb0ELb0EEENS1_21CollectiveEpilogueFwdINS6_IJSA_SC_SB_EEES9_SE_SG_Li384ELb1ELb0ELb0ELb0EEENS1_36VarlenDynamicPersistentTileSchedulerILi192ELi128ELi384ELi32ELb0ELb0ELb1ELb1ELb0ELb1EEEEEEEEEvNT_6ParamsE --------------------------
	.section	.nv.shared._ZN7cutlass13device_kernelIN5flash11enable_sm90INS1_16FlashAttnFwdSm90INS1_25CollectiveMainloopFwdSm90ILi2EN4cute5tupleIJNS5_1CILi1EEES8_S8_EEENS6_IJNS7_ILi192EEENS7_ILi128EEENS7_ILi96EEEEEELi96ENS_10bfloat16_tEfNS_4arch4Sm90ELb0ELb1ELb0ELb1ELb0ELb1ELb0ELb0ELb1ELb0ELb0ELb0EEENS1_21CollectiveEpilogueFwdINS6_IJSA_SC_SB_EEES9_SE_SG_Li384ELb1ELb0ELb0ELb0EEENS1_36VarlenDynamicPersistentTileSchedulerILi192ELi128ELi384ELi32ELb0ELb0ELb1ELb1ELb0ELb1EEEEEEEEEvNT_6ParamsE,"aw",@nobits
	.sectionflags	@""
	.align	16
	.zero		1024


//--------------------- .nv.shared._ZN7cutlass13device_kernelIN5flash11enable_sm90INS1_16FlashAttnFwdSm90INS1_25CollectiveMainloopFwdSm90ILi2EN4cute5tupleIJNS5_1CILi1EEES8_S8_EEENS6_IJNS7_ILi192EEENS7_ILi144EEENS7_ILi96EEEEEELi96ENS_10bfloat16_tEfNS_4arch4Sm90ELb1ELb0ELb0ELb0ELb0ELb0ELb0ELb0ELb1ELb0ELb0ELb0EEENS1_21CollectiveEpilogueFwdINS6_IJSA_SC_SB_EEES9_SE_SG_Li384ELb0ELb0ELb0ELb0EEENS1_30DynamicPersistentTileSchedulerILi384ELi32ELb0ELb0ELb1EEEEEEEEEvNT_6ParamsE --------------------------
	.section	.nv.shared._ZN7cutlass13device_kernelIN5flash11enable_sm90INS1_16FlashAttnFwdSm90INS1_25CollectiveMainloopFwdSm90ILi2EN4cute5tupleIJNS5_1CILi1EEES8_S8_EEENS6_IJNS7_ILi192EEENS7_ILi144EEENS7_ILi96EEEEEELi96ENS_10bfloat16_tEfNS_4arch4Sm90ELb1ELb0ELb0ELb0ELb0ELb0ELb0ELb0ELb1ELb0ELb0ELb0EEENS1_21CollectiveEpilogueFwdINS6_IJSA_SC_SB_EEES9_SE_SG_Li384ELb0ELb0ELb0ELb0EEENS1_30DynamicPersistentTileSchedulerILi384ELi32ELb0ELb0ELb1EEEEEEEEEvNT_6ParamsE,"aw",@nobits
	.sectionflags	@""
	.align	16
	.zero		1024


//--------------------- .nv.shared._ZN7cutlass13device_kernelIN5flash11enable_sm90INS1_16FlashAttnFwdSm90INS1_25CollectiveMainloopFwdSm90ILi2EN4cute5tupleIJNS5_1CILi1EEES8_S8_EEENS6_IJNS7_ILi192EEENS7_ILi144EEENS7_ILi96EEEEEELi96ENS_10bfloat16_tEfNS_4arch4Sm90ELb1ELb0ELb0ELb1ELb0ELb0ELb0ELb0ELb1ELb0ELb0ELb0EEENS1_21CollectiveEpilogueFwdINS6_IJSA_SC_SB_EEES9_SE_SG_Li384ELb1ELb0ELb0ELb0EEENS1_36VarlenDynamicPersistentTileSchedulerILi192ELi144ELi384ELi32ELb0ELb0ELb1ELb1ELb1ELb1EEEEEEEEEvNT_6ParamsE --------------------------
	.section	.nv.shared._ZN7cutlass13device_kernelIN5flash11enable_sm90INS1_16FlashAttnFwdSm90INS1_25CollectiveMainloopFwdSm90ILi2EN4cute5tupleIJNS5_1CILi1EEES8_S8_EEENS6_IJNS7_ILi192EEENS7_ILi144EEENS7_ILi96EEEEEELi96ENS_10bfloat16_tEfNS_4arch4Sm90ELb1ELb0ELb0ELb1ELb0ELb0ELb0ELb0ELb1ELb0ELb0ELb0EEENS1_21CollectiveEpilogueFwdINS6_IJSA_SC_SB_EEES9_SE_SG_Li384ELb1ELb0ELb0ELb0EEENS1_36VarlenDynamicPersistentTileSchedulerILi192ELi144ELi384ELi32ELb0ELb0ELb1ELb1ELb1ELb1EEEEEEEEEvNT_6ParamsE,"aw",@nobits
	.sectionflags	@""
	.align	16
	.zero		1024


//--------------------- .nv.shared._ZN7cutlass13device_kernelIN5flash11enable_sm90INS1_16FlashAttnFwdSm90INS1_25CollectiveMainloopFwdSm90ILi2EN4cute5tupleIJNS5_1CILi1EEES8_S8_EEENS6_IJNS7_ILi192EEENS7_ILi144EEENS7_ILi96EEEEEELi96ENS_10bfloat16_tEfNS_4arch4Sm90ELb1ELb0ELb0ELb1ELb0ELb1ELb0ELb0ELb1ELb0ELb0ELb0EEENS1_21CollectiveEpilogueFwdINS6_IJSA_SC_SB_EEES9_SE_SG_Li384ELb1ELb0ELb0ELb0EEENS1_36VarlenDynamicPersistentTileSchedulerILi192ELi144ELi384ELi32ELb0ELb0ELb1ELb1ELb1ELb1EEEEEEEEEvNT_6ParamsE --------------------------
	.section	.nv.shared._ZN7cutlass13device_kernelIN5flash11enable_sm90INS1_16FlashAttnFwdSm90INS1_25CollectiveMainloopFwdSm90ILi2EN4cute5tupleIJNS5_1CILi1EEES8_S8_EEENS6_IJNS7_ILi192EEENS7_ILi144EEENS7_ILi96EEEEEELi96ENS_10bfloat16_tEfNS_4arch4Sm90ELb1ELb0ELb0ELb1ELb0ELb1ELb0ELb0ELb1ELb0ELb0ELb0EEENS1_21CollectiveEpilogueFwdINS6_IJSA_SC_SB_EEES9_SE_SG_Li384ELb1ELb0ELb0ELb0EEENS1_36VarlenDynamicPersistentTileSchedulerILi192ELi144ELi384ELi32ELb0ELb0ELb1ELb1ELb1ELb1EEEEEEEEEvNT_6ParamsE,"aw",@nobits
	.sectionflags	@""
	.align	16
	.zero		1024


//--------------------- .nv.shared._ZN7cutlass13device_kernelIN5flash11enable_sm90INS1_16FlashAttnFwdSm90INS1_25CollectiveMainloopFwdSm90ILi2EN4cute5tupleIJNS5_1CILi1EEES8_S8_EEENS6_IJNS7_ILi192EEESA_NS7_ILi64EEEEEELi64ENS_10bfloat16_tEfNS_4arch4Sm90ELb0ELb0ELb0ELb0ELb0ELb0ELb0ELb0ELb1ELb0ELb0ELb0EEENS1_21CollectiveEpilogueFwdINS6_IJSA_SB_SA_EEES9_SD_SF_Li384ELb0ELb0ELb0ELb0EEENS1_29StaticPersistentTileSchedulerILb0EEEEEEEEEvNT_6ParamsE --------------------------
	.section	.nv.shared._ZN7cutlass13device_kernelIN5flash11enable_sm90INS1_16FlashAttnFwdSm90INS1_25CollectiveMainloopFwdSm90ILi2EN4cute5tupleIJNS5_1CILi1EEES8_S8_EEENS6_IJNS7_ILi192EEESA_NS7_ILi64EEEEEELi64ENS_10bfloat16_tEfNS_4arch4Sm90ELb0ELb0ELb0ELb0ELb0ELb0ELb0ELb0ELb1ELb0ELb0ELb0EEENS1_21CollectiveEpilogueFwdINS6_IJSA_SB_SA_EEES9_SD_SF_Li384ELb0ELb0ELb0ELb0EEENS1_29StaticPersistentTileSchedulerILb0EEEEEEEEEvNT_6ParamsE,"aw",@nobits
	.sectionflags	@""
	.align	16
	.zero		1024


//--------------------- .nv.shared._ZN7cutlass13device_kernelIN5flash11enable_sm90INS1_16FlashAttnFwdSm90INS1_25CollectiveMainloopFwdSm90ILi2EN4cute5tupleIJNS5_1CILi1EEES8_S8_EEENS6_IJNS7_ILi192EEESA_NS7_ILi64EEEEEELi64ENS_10bfloat16_tEfNS_4arch4Sm90ELb0ELb0ELb0ELb1ELb0ELb0ELb0ELb0ELb1ELb0ELb0ELb0EEENS1_21CollectiveEpilogueFwdINS6_IJSA_SB_SA_EEES9_SD_SF_Li384ELb1ELb0ELb0ELb0EEENS1_36VarlenDynamicPersistentTileSchedulerILi192ELi192ELi384ELi32ELb0ELb0ELb1ELb0ELb1ELb1EEEEEEEEEvNT_6ParamsE --------------------------
	.section	.nv.shared._ZN7cutlass13device_kernelIN5flash11enable_sm90INS1_16FlashAttnFwdSm90INS1_25CollectiveMainloopFwdSm90ILi2EN4cute5tupleIJNS5_1CILi1EEES8_S8_EEENS6_IJNS7_ILi192EEESA_NS7_ILi64EEEEEELi64ENS_10bfloat16_tEfNS_4arch4Sm90ELb0ELb0ELb0ELb1ELb0ELb0ELb0ELb0ELb1ELb0ELb0ELb0EEENS1_21CollectiveEpilogueFwdINS6_IJSA_SB_SA_EEES9_SD_SF_Li384ELb1ELb0ELb0ELb0EEENS1_36VarlenDynamicPersistentTileSchedulerILi192ELi192ELi384ELi32ELb0ELb0ELb1ELb0ELb1ELb1EEEEEEEEEvNT_6ParamsE,"aw",@nobits
	.sectionflags	@""
	.align	16
	.zero		1024


//--------------------- .nv.shared._ZN7cutlass13device_kernelIN5flash11enable_sm90INS1_16FlashAttnFwdSm90INS1_25CollectiveMainloopFwdSm90ILi2EN4cute5tupleIJNS5_1CILi1EEES8_S8_EEENS6_IJNS7_ILi192EEESA_NS7_ILi64EEEEEELi64ENS_10bfloat16_tEfNS_4arch4Sm90ELb0ELb0ELb0ELb1ELb0ELb1ELb0ELb0ELb1ELb0ELb0ELb0EEENS1_21CollectiveEpilogueFwdINS6_IJSA_SB_SA_EEES9_SD_SF_Li384ELb1ELb0ELb0ELb0EEENS1_36VarlenDynamicPersistentTileSchedulerILi192ELi192ELi384ELi32ELb0ELb0ELb1ELb0ELb1ELb1EEEEEEEEEvNT_6ParamsE --------------------------
	.section	.nv.shared._ZN7cutlass13device_kernelIN5flash11enable_sm90INS1_16FlashAttnFwdSm90INS1_25CollectiveMainloopFwdSm90ILi2EN4cute5tupleIJNS5_1CILi1EEES8_S8_EEENS6_IJNS7_ILi192EEESA_NS7_ILi64EEEEEELi64ENS_10bfloat16_tEfNS_4arch4Sm90ELb0ELb0ELb0ELb1ELb0ELb1ELb0ELb0ELb1ELb0ELb0ELb0EEENS1_21CollectiveEpilogueFwdINS6_IJSA_SB_SA_EEES9_SD_SF_Li384ELb1ELb0ELb0ELb0EEENS1_36VarlenDynamicPersistentTileSchedulerILi192ELi192ELi384ELi32ELb0ELb0ELb1ELb0ELb1ELb1EEEEEEEEEvNT_6ParamsE,"aw",@nobits
	.sectionflags	@""
	.align	16
	.zero		1024


//--------------------- .nv.shared._ZN7cutlass13device_kernelIN5flash11enable_sm90INS1_16FlashAttnFwdSm90INS1_25CollectiveMainloopFwdSm90ILi2EN4cute5tupleIJNS5_1CILi1EEES8_S8_EEENS6_IJNS7_ILi192EEENS7_ILi128EEENS7_ILi64EEEEEELi64ENS_10bfloat16_tEfNS_4arch4Sm90ELb0ELb1ELb0ELb0ELb0ELb0ELb0ELb1ELb1ELb0ELb0ELb0EEENS1_21CollectiveEpilogueFwdINS6_IJSA_SC_SB_EEES9_SE_SG_Li384ELb0ELb0ELb0ELb0EEENS1_30DynamicPersistentTileSchedulerILi384ELi32ELb0ELb0ELb1EEEEEEEEEvNT_6ParamsE --------------------------
	.section	.nv.shared._ZN7cutlass13device_kernelIN5flash11enable_sm90INS1_16FlashAttnFwdSm90INS1_25CollectiveMainloopFwdSm90ILi2EN4cute5tupleIJNS5_1CILi1EEES8_S8_EEENS6_IJNS7_ILi192EEENS7_ILi128EEENS7_ILi64EEEEEELi64ENS_10bfloat16_tEfNS_4arch4Sm90ELb0ELb1ELb0ELb0ELb0ELb0ELb0ELb1ELb1ELb0ELb0ELb0EEENS1_21CollectiveEpilogueFwdINS6_IJSA_SC_SB_EEES9_SE_SG_Li384ELb0ELb0ELb0ELb0EEENS1_30DynamicPersistentTileSchedulerILi384ELi32ELb0ELb0ELb1EEEEEEEEEvNT_6ParamsE,"aw",@nobits
	.sectionflags	@""
	.align	16
	.zero		1024


//--------------------- .nv.shared._ZN7cutlass13device_kernelIN5flash11enable_sm90INS1_16FlashAttnFwdSm90INS1_25CollectiveMainloopFwdSm90ILi2EN4cute5tupleIJNS5_1CILi1EEES8_S8_EEENS6_IJNS7_ILi192EEENS7_ILi128EEENS7_ILi64EEEEEELi64ENS_10bfloat16_tEfNS_4arch4Sm90ELb0ELb1ELb0ELb1ELb0ELb0ELb0ELb1ELb1ELb0ELb0ELb0EEENS1_21CollectiveEpilogueFwdINS6_IJSA_SC_SB_EEES9_SE_SG_Li384ELb1ELb0ELb0ELb0EEENS1_36VarlenDynamicPersistentTileSchedulerILi192ELi128ELi384ELi32ELb0ELb0ELb1ELb1ELb0ELb1EEEEEEEEEvNT_6ParamsE --------------------------
	.section	.nv.shared._ZN7cutlass13device_kernelIN5flash11enable_sm90INS1_16FlashAttnFwdSm90INS1_25CollectiveMainloopFwdSm90ILi2EN4cute5tupleIJNS5_1CILi1EEES8_S8_EEENS6_IJNS7_ILi192EEENS7_ILi128EEENS7_ILi64EEEEEELi64ENS_10bfloat16_tEfNS_4arch4Sm90ELb0ELb1ELb0ELb1ELb0ELb0ELb0ELb1ELb1ELb0ELb0ELb0EEENS1_21CollectiveEpilogueFwdINS6_IJSA_SC_SB_EEES9_SE_SG_Li384ELb1ELb0ELb0ELb0EEENS1_36VarlenDynamicPersistentTileSchedulerILi192ELi128ELi384ELi32ELb0ELb0ELb1ELb1ELb0ELb1EEEEEEEEEvNT_6ParamsE,"aw",@nobits
	.sectionflags	@""
	.align	16
	.zero		1024


//--------------------- .nv.shared._ZN7cutlass13device_kernelIN5flash11enable_sm90INS1_16FlashAttnFwdSm90INS1_25CollectiveMainloopFwdSm90ILi2EN4cute5tupleIJNS5_1CILi1EEES8_S8_EEENS6_IJNS7_ILi192EEENS7_ILi128EEENS7_ILi64EEEEEELi64ENS_10bfloat16_tEfNS_4arch4Sm90ELb0ELb1ELb0ELb1ELb0ELb1ELb0ELb1ELb1ELb0ELb0ELb0EEENS1_21CollectiveEpilogueFwdINS6_IJSA_SC_SB_EEES9_SE_SG_Li384ELb1ELb0ELb0ELb0EEENS1_36VarlenDynamicPersistentTileSchedulerILi192ELi128ELi384ELi32ELb0ELb0ELb1ELb1ELb0ELb1EEEEEEEEEvNT_6ParamsE --------------------------
	.section	.nv.shared._ZN7cutlass13device_kernelIN5flash11enable_sm90INS1_16FlashAttnFwdSm90INS1_25CollectiveMainloopFwdSm90ILi2EN4cute5tupleIJNS5_1CILi1EEES8_S8_EEENS6_IJNS7_ILi192EEENS7_ILi128EEENS7_ILi64EEEEEELi64ENS_10bfloat16_tEfNS_4arch4Sm90ELb0ELb1ELb0ELb1ELb0ELb1ELb0ELb1ELb1ELb0ELb0ELb0EEENS1_21CollectiveEpilogueFwdINS6_IJSA_SC_SB_EEES9_SE_SG_Li384ELb1ELb0ELb0ELb0EEENS1_36VarlenDynamicPersistentTileSchedulerILi192ELi128ELi384ELi32ELb0ELb0ELb1ELb1ELb0ELb1EEEEEEEEEvNT_6ParamsE,"aw",@nobits
	.sectionflags	@""
	.align	16
	.zero		1024


//--------------------- .nv.shared._ZN7cutlass13device_kernelIN5flash11enable_sm90INS1_16FlashAttnFwdSm90INS1_25CollectiveMainloopFwdSm90ILi2EN4cute5tupleIJNS5_1CILi1EEES8_S8_EEENS6_IJNS7_ILi192EEENS7_ILi128EEENS7_ILi64EEEEEELi64ENS_10bfloat16_tEfNS_4arch4Sm90ELb1ELb0ELb0ELb0ELb0ELb0ELb0ELb1ELb1ELb0ELb0ELb0EEENS1_21CollectiveEpilogueFwdINS6_IJSA_SC_SB_EEES9_SE_SG_Li384ELb0ELb0ELb0ELb0EEENS1_30DynamicPersistentTileSchedulerILi384ELi32ELb0ELb0ELb1EEEEEEEEEvNT_6ParamsE --------------------------
	.section	.nv.shared._ZN7cutlass13device_kernelIN5flash11enable_sm90INS1_16FlashAttnFwdSm90INS1_25CollectiveMainloopFwdSm90ILi2EN4cute5tupleIJNS5_1CILi1EEES8_S8_EEENS6_IJNS7_ILi192EEENS7_ILi128EEENS7_ILi64EEEEEELi64ENS_10bfloat16_tEfNS_4arch4Sm90ELb1ELb0ELb0ELb0ELb0ELb0ELb0ELb1ELb1ELb0ELb0ELb0EEENS1_21CollectiveEpilogueFwdINS6_IJSA_SC_SB_EEES9_SE_SG_Li384ELb0ELb0ELb0ELb0EEENS1_30DynamicPersistentTileSchedulerILi384ELi32ELb0ELb0ELb1EEEEEEEEEvNT_6ParamsE,"aw",@nobits
	.sectionflags	@""
	.align	16
	.zero		1024


//--------------------- .nv.shared._ZN7cutlass13device_kernelIN5flash11enable_sm90INS1_16FlashAttnFwdSm90INS1_25CollectiveMainloopFwdSm90ILi2EN4cute5tupleIJNS5_1CILi1EEES8_S8_EEENS6_IJNS7_ILi192EEENS7_ILi128EEENS7_ILi64EEEEEELi64ENS_10bfloat16_tEfNS_4arch4Sm90ELb1ELb0ELb0ELb1ELb0ELb0ELb0ELb1ELb1ELb0ELb0ELb0EEENS1_21CollectiveEpilogueFwdINS6_IJSA_SC_SB_EEES9_SE_SG_Li384ELb1ELb0ELb0ELb0EEENS1_36VarlenDynamicPersistentTileSchedulerILi192ELi128ELi384ELi32ELb0ELb0ELb1ELb1ELb1ELb1EEEEEEEEEvNT_6ParamsE --------------------------
	.section	.nv.shared._ZN7cutlass13device_kernelIN5flash11enable_sm90INS1_16FlashAttnFwdSm90INS1_25CollectiveMainloopFwdSm90ILi2EN4cute5tupleIJNS5_1CILi1EEES8_S8_EEENS6_IJNS7_ILi192EEENS7_ILi128EEENS7_ILi64EEEEEELi64ENS_10bfloat16_tEfNS_4arch4Sm90ELb1ELb0ELb0ELb1ELb0ELb0ELb0ELb1ELb1ELb0ELb0ELb0EEENS1_21CollectiveEpilogueFwdINS6_IJSA_SC_SB_EEES9_SE_SG_Li384ELb1ELb0ELb0ELb0EEENS1_36VarlenDynamicPersistentTileSchedulerILi192ELi128ELi384ELi32ELb0ELb0ELb1ELb1ELb1ELb1EEEEEEEEEvNT_6ParamsE,"aw",@nobits
	.sectionflags	@""
	.align	16
	.zero		1024


//--------------------- .nv.shared._ZN7cutlass13device_kernelIN5flash11enable_sm90INS1_16FlashAttnFwdSm90INS1_25CollectiveMainloopFwdSm90ILi2EN4cute5tupleIJNS5_1CILi1EEES8_S8_EEENS6_IJNS7_ILi192EEENS7_ILi128EEENS7_ILi64EEEEEELi64ENS_10bfloat16_tEfNS_4arch4Sm90ELb1ELb0ELb0ELb1ELb0ELb1ELb0ELb1ELb1ELb0ELb0ELb0EEENS1_21CollectiveEpilogueFwdINS6_IJSA_SC_SB_EEES9_SE_SG_Li384ELb1ELb0ELb0ELb0EEENS1_36VarlenDynamicPersistentTileSchedulerILi192ELi128ELi384ELi32ELb0ELb0ELb1ELb1ELb1ELb1EEEEEEEEEvNT_6ParamsE --------------------------
	.section	.nv.shared._ZN7cutlass13device_kernelIN5flash11enable_sm90INS1_16FlashAttnFwdSm90INS1_25CollectiveMainloopFwdSm90ILi2EN4cute5tupleIJNS5_1CILi1EEES8_S8_EEENS6_IJNS7_ILi192EEENS7_ILi128EEENS7_ILi64EEEEEELi64ENS_10bfloat16_tEfNS_4arch4Sm90ELb1ELb0ELb0ELb1ELb0ELb1ELb0ELb1ELb1ELb0ELb0ELb0EEENS1_21CollectiveEpilogueFwdINS6_IJSA_SC_SB_EEES9_SE_SG_Li384ELb1ELb0ELb0ELb0EEENS1_36VarlenDynamicPersistentTileSchedulerILi192ELi128ELi384ELi32ELb0ELb0ELb1ELb1ELb1ELb1EEEEEEEEEvNT_6ParamsE,"aw",@nobits
	.sectionflags	@""
	.align	16
	.zero		1024


//--------------------- .nv.constant0._ZN7cutlass13device_kernelIN5flash11enable_sm90INS1_16FlashAttnFwdSm90INS1_25CollectiveMainloopFwdSm90ILi2EN4cute5tupleIJNS5_1CILi1EEES8_S8_EEENS6_IJNS7_ILi128EEENS7_ILi80EEENS7_ILi256EEEEEELi256ENS_10bfloat16_tEfNS_4arch4Sm90ELb0ELb0ELb0ELb0ELb0ELb0ELb0ELb1ELb1ELb0ELb0ELb0EEENS1_21CollectiveEpilogueFwdINS6_IJSA_SC_SB_EEES9_SE_SG_Li256ELb0ELb0ELb0ELb0EEENS1_29StaticPersistentTileSchedulerILb0EEEEEEEEEvNT_6ParamsE --------------------------
	.section	.nv.constant0._ZN7cutlass13device_kernelIN5flash11enable_sm90INS1_16FlashAttnFwdSm90INS1_25CollectiveMainloopFwdSm90ILi2EN4cute5tupleIJNS5_1CILi1EEES8_S8_EEENS6_IJNS7_ILi128EEENS7_ILi80EEENS7_ILi256EEEEEELi256ENS_10bfloat16_tEfNS_4arch4Sm90ELb0ELb0ELb0ELb0ELb0ELb0ELb0ELb1ELb1ELb0ELb0ELb0EEENS1_21CollectiveEpilogueFwdINS6_IJSA_SC_SB_EEES9_SE_SG_Li256ELb0ELb0ELb0ELb0EEENS1_29StaticPersistentTileSchedulerILb0EEEEEEEEEvNT_6ParamsE,"a",@progbits
	.sectionflags	@""
	.align	4
.nv.constant0._ZN7cutlass13device_kernelIN5flash11enable_sm90INS1_16FlashAttnFwdSm90INS1_25CollectiveMainloopFwdSm90ILi2EN4cute5tupleIJNS5_1CILi1EEES8_S8_EEENS6_IJNS7_ILi128EEENS7_ILi80EEENS7_ILi256EEEEEELi256ENS_10bfloat16_tEfNS_4arch4Sm90ELb0ELb0ELb0ELb0ELb0ELb0ELb0ELb1ELb1ELb0ELb0ELb0EEENS1_21CollectiveEpilogueFwdINS6_IJSA_SC_SB_EEES9_SE_SG_Li256ELb0ELb0ELb0ELb0EEENS1_29StaticPersistentTileSchedulerILb0EEEEEEEEEvNT_6ParamsE:
	.zero		3584


//--------------------- .nv.constant0._ZN7cutlass13device_kernelIN5flash11enable_sm90INS1_16FlashAttnFwdSm90INS1_25CollectiveMainloopFwdSm90ILi2EN4cute5tupleIJNS5_1CILi2EEENS7_ILi1EEES9_EEENS6_IJNS7_ILi128EEENS7_ILi80EEENS7_ILi256EEEEEELi256ENS_10bfloat16_tEfNS_4arch4Sm90ELb0ELb0ELb0ELb0ELb0ELb0ELb0ELb1ELb1ELb0ELb0ELb0EEENS1_21CollectiveEpilogueFwdINS6_IJSB_SD_SC_EEESA_SF_SH_Li256ELb0ELb0ELb0ELb0EEENS1_29StaticPersistentTileSchedulerILb0EEEEEEEEEvNT_6ParamsE --------------------------
	.section	.nv.constant0._ZN7cutlass13device_kernelIN5flash11enable_sm90INS1_16FlashAttnFwdSm90INS1_25CollectiveMainloopFwdSm90ILi2EN4cute5tupleIJNS5_1CILi2EEENS7_ILi1EEES9_EEENS6_IJNS7_ILi128EEENS7_ILi80EEENS7_ILi256EEEEEELi256ENS_10bfloat16_tEfNS_4arch4Sm90ELb0ELb0ELb0ELb0ELb0ELb0ELb0ELb1ELb1ELb0ELb0ELb0EEENS1_21CollectiveEpilogueFwdINS6_IJSB_SD_SC_EEESA_SF_SH_Li256ELb0ELb0ELb0ELb0EEENS1_29StaticPersistentTileSchedulerILb0EEEEEEEEEvNT_6ParamsE,"a",@progbits
	.sectionflags	@""
	.align	4
.nv.constant0._ZN7cutlass13device_kernelIN5flash11enable_sm90INS1_16FlashAttnFwdSm90INS1_25CollectiveMainloopFwdSm90ILi2EN4cute5tupleIJNS5_1CILi2EEENS7_ILi1EEES9_EEENS6_IJNS7_ILi128EEENS7_ILi80EEENS7_ILi256EEEEEELi256ENS_10bfloat16_tEfNS_4arch4Sm90ELb0ELb0ELb0ELb0ELb0ELb0ELb0ELb1ELb1ELb0ELb0ELb0EEENS1_21CollectiveEpilogueFwdINS6_IJSB_SD_SC_EEESA_SF_SH_Li256ELb0ELb0ELb0ELb0EEENS1_29StaticPersistentTileSchedulerILb0EEEEEEEEEvNT_6ParamsE:
	.zero		3584


//--------------------- .nv.constant0._ZN7cutlass13device_kernelIN5flash11enable_sm90INS1_16FlashAttnFwdSm90INS1_25CollectiveMainloopFwdSm90ILi2EN4cute5tupleIJNS5_1CILi1EEES8_S8_EEENS6_IJNS7_ILi128EEENS7_ILi80EEENS7_ILi256EEEEEELi256ENS_10bfloat16_tEfNS_4arch4Sm90ELb0ELb0ELb0ELb1ELb0ELb0ELb0ELb1ELb1ELb0ELb0ELb0EEENS1_21CollectiveEpilogueFwdINS6_IJSA_SC_SB_EEES9_SE_SG_Li256ELb1ELb0ELb0ELb0EEENS1_36VarlenDynamicPersistentTileSchedulerILi128ELi80ELi256ELi32ELb0ELb0ELb1ELb0ELb1ELb1EEEEEEEEEvNT_6ParamsE --------------------------
	.section	.nv.constant0._ZN7cutlass13device_kernelIN5flash11enable_sm90INS1_16FlashAttnFwdSm90INS1_25CollectiveMainloopFwdSm90ILi2EN4cute5tupleIJNS5_1CILi1EEES8_S8_EEENS6_IJNS7_ILi128EEENS7_ILi80EEENS7_ILi256EEEEEELi256ENS_10bfloat16_tEfNS_4arch4Sm90ELb0ELb0ELb0ELb1ELb0ELb0ELb0ELb1ELb1ELb0ELb0ELb0EEENS1_21CollectiveEpilogueFwdINS6_IJSA_SC_SB_EEES9_SE_SG_Li256ELb1ELb0ELb0ELb0EEENS1_36VarlenDynamicPersistentTileSchedulerILi128ELi80ELi256ELi32ELb0ELb0ELb1ELb0ELb1ELb1EEEEEEEEEvNT_6ParamsE,"a",@progbits
	.sectionflags	@""
	.align	4
.nv.constant0._ZN7cutlass13device_kernelIN5flash11enable_sm90INS1_16FlashAttnFwdSm90INS1_25CollectiveMainloopFwdSm90ILi2EN4cute5tupleIJNS5_1CILi1EEES8_S8_EEENS6_IJNS7_ILi128EEENS7_ILi80EEENS7_ILi256EEEEEELi256ENS_10bfloat16_tEfNS_4arch4Sm90ELb0ELb0ELb0ELb1ELb0ELb0ELb0ELb1ELb1ELb0ELb0ELb0EEENS1_21CollectiveEpilogueFwdINS6_IJSA_SC_SB_EEES9_SE_SG_Li256ELb1ELb0ELb0ELb0EEENS1_36VarlenDynamicPersistentTileSchedulerILi128ELi80ELi256ELi32ELb0ELb0ELb1ELb0ELb1ELb1EEEEEEEEEvNT_6ParamsE:
	.zero		3200


//--------------------- .nv.constant0._ZN7cutlass13device_kernelIN5flash11enable_sm90INS1_16FlashAttnFwdSm90INS1_25CollectiveMainloopFwdSm90ILi2EN4cute5tupleIJNS5_1CILi1EEES8_S8_EEENS6_IJNS7_ILi128EEENS7_ILi80EEENS7_ILi256EEEEEELi256ENS_10bfloat16_tEfNS_4arch4Sm90ELb0ELb0ELb0ELb1ELb0ELb1ELb0ELb1ELb1ELb0ELb0ELb0EEENS1_21CollectiveEpilogueFwdINS6_IJSA_SC_SB_EEES9_SE_SG_Li256ELb1ELb0ELb0ELb0EEENS1_36VarlenDynamicPersistentTileSchedulerILi128ELi80ELi256ELi32ELb0ELb0ELb1ELb0ELb1ELb1EEEEEEEEEvNT_6ParamsE --------------------------
	.section	.nv.constant0._ZN7cutlass13device_kernelIN5flash11enable_sm90INS1_16FlashAttnFwdSm90INS1_25CollectiveMainloopFwdSm90ILi2EN4cute5tupleIJNS5_1CILi1EEES8_S8_EEENS6_IJNS7_ILi128EEENS7_ILi80EEENS7_ILi256EEEEEELi256ENS_10bfloat16_tEfNS_4arch4Sm90ELb0ELb0ELb0ELb1ELb0ELb1ELb0ELb1ELb1ELb0ELb0ELb0EEENS1_21CollectiveEpilogueFwdINS6_IJSA_SC_SB_EEES9_SE_SG_Li256ELb1ELb0ELb0ELb0EEENS1_36VarlenDynamicPersistentTileSchedulerILi128ELi80ELi256ELi32ELb0ELb0ELb1ELb0ELb1ELb1EEEEEEEEEvNT_6ParamsE,"a",@progbits
	.sectionflags	@""
	.align	4
.nv.constant0._ZN7cutlass13device_kernelIN5flash11enable_sm90INS1_16FlashAttnFwdSm90INS1_25CollectiveMainloopFwdSm90ILi2EN4cute5tupleIJNS5_1CILi1EEES8_S8_EEENS6_IJNS7_ILi128EEENS7_ILi80EEENS7_ILi256EEEEEELi256ENS_10bfloat16_tEfNS_4arch4Sm90ELb0ELb0ELb0ELb1ELb0ELb1ELb0ELb1ELb1ELb0ELb0ELb0EEENS1_21CollectiveEpilogueFwdINS6_IJSA_SC_SB_EEES9_SE_SG_Li256ELb1ELb0ELb0ELb0EEENS1_36VarlenDynamicPersistentTileSchedulerILi128ELi80ELi256ELi32ELb0ELb0ELb1ELb0ELb1ELb1EEEEEEEEEvNT_6ParamsE:
	.zero		3200


//--------------------- .nv.constant0._ZN7cutlass13device_kernelIN5flash11enable_sm90INS1_16FlashAttnFwdSm90INS1_25CollectiveMainloopFwdSm90ILi2EN4cute5tupleIJNS5_1CILi1EEES8_S8_EEENS6_IJNS7_ILi128EEENS7_ILi64EEENS7_ILi256EEEEEELi256ENS_10bfloat16_tEfNS_4arch4Sm90ELb0ELb1ELb0ELb0ELb0ELb0ELb0ELb1ELb1ELb0ELb0ELb0EEENS1_21CollectiveEpilogueFwdINS6_IJSA_SC_SB_EEES9_SE_SG_Li256ELb0ELb0ELb0ELb0EEENS1_30DynamicPersistentTileSchedulerILi256ELi32ELb0ELb0ELb1EEEEEEEEEvNT_6ParamsE --------------------------
	.section	.nv.constant0._ZN7cutlass13device_kernelIN5flash11enable_sm90INS1_16FlashAttnFwdSm90INS1_25CollectiveMainloopFwdSm90ILi2EN4cute5tupleIJNS5_1CILi1EEES8_S8_EEENS6_IJNS7_ILi128EEENS7_ILi64EEENS7_ILi256EEEEEELi256ENS_10bfloat16_tEfNS_4arch4Sm90ELb0ELb1ELb0ELb0ELb0ELb0ELb0ELb1ELb1ELb0ELb0ELb0EEENS1_21CollectiveEpilogueFwdINS6_IJSA_SC_SB_EEES9_SE_SG_Li256ELb0ELb0ELb0ELb0EEENS1_30DynamicPersistentTileSchedulerILi256ELi32ELb0ELb0ELb1EEEEEEEEEvNT_6ParamsE,"a",@progbits
	.sectionflags	@""
	.align	4
.nv.constant0._ZN7cutlass13device_kernelIN5flash11enable_sm90INS1_16FlashAttnFwdSm90INS1_25CollectiveMainloopFwdSm90ILi2EN4cute5tupleIJNS5_1CILi1EEES8_S8_EEENS6_IJNS7_ILi128EEENS7_ILi64EEENS7_ILi256EEEEEELi256ENS_10bfloat16_tEfNS_4arch4Sm90ELb0ELb1ELb0ELb0ELb0ELb0ELb0ELb1ELb1ELb0ELb0ELb0EEENS1_21CollectiveEpilogueFwdINS6_IJSA_SC_SB_EEES9_SE_SG_Li256ELb0ELb0ELb0ELb0EEENS1_30DynamicPersistentTileSchedulerILi256ELi32ELb0ELb0ELb1EEEEEEEEEvNT_6ParamsE:
	.zero		3584


//--------------------- .nv.constant0._ZN7cutlass13device_kernelIN5flash11enable_sm90INS1_16FlashAttnFwdSm90INS1_25CollectiveMainloopFwdSm90ILi2EN4cute5tupleIJNS5_1CILi1EEES8_S8_EEENS6_IJNS7_ILi128EEENS7_ILi64EEENS7_ILi256EEEEEELi256ENS_10bfloat16_tEfNS_4arch4Sm90ELb0ELb1ELb0ELb1ELb0ELb0ELb0ELb1ELb1ELb0ELb0ELb0EEENS1_21CollectiveEpilogueFwdINS6_IJSA_SC_SB_EEES9_SE_SG_Li256ELb1ELb0ELb0ELb0EEENS1_36VarlenDynamicPersistentTileSchedulerILi128ELi64ELi256ELi32ELb0ELb0ELb1ELb1ELb0ELb1EEEEEEEEEvNT_6ParamsE --------------------------
	.section	.nv.constant0._ZN7cutlass13device_kernelIN5flash11enable_sm90INS1_16FlashAttnFwdSm90INS1_25CollectiveMainloopFwdSm90ILi2EN4cute5tupleIJNS5_1CILi1EEES8_S8_EEENS6_IJNS7_ILi128EEENS7_ILi64EEENS7_ILi256EEEEEELi256ENS_10bfloat16_tEfNS_4arch4Sm90ELb0ELb1ELb0ELb1ELb0ELb0ELb0ELb1ELb1ELb0ELb0ELb0EEENS1_21CollectiveEpilogueFwdINS6_IJSA_SC_SB_EEES9_SE_SG_Li256ELb1ELb0ELb0ELb0EEENS1_36VarlenDynamicPersistentTileSchedulerILi128ELi64ELi256ELi32ELb0ELb0ELb1ELb1ELb0ELb1EEEEEEEEEvNT_6ParamsE,"a",@progbits
	.sectionflags	@""
	.align	4
.nv.constant0._ZN7cutlass13device_kernelIN5flash11enable_sm90INS1_16FlashAttnFwdSm90INS1_25CollectiveMainloopFwdSm90ILi2EN4cute5tupleIJNS5_1CILi1EEES8_S8_EEENS6_IJNS7_ILi128EEENS7_ILi64EEENS7_ILi256EEEEEELi256ENS_10bfloat16_tEfNS_4arch4Sm90ELb0ELb1ELb0ELb1ELb0ELb0ELb0ELb1ELb1ELb0ELb0ELb0EEENS1_21CollectiveEpilogueFwdINS6_IJSA_SC_SB_EEES9_SE_SG_Li256ELb1ELb0ELb0ELb0EEENS1_36VarlenDynamicPersistentTileSchedulerILi128ELi64ELi256ELi32ELb0ELb0ELb1ELb1ELb0ELb1EEEEEEEEEvNT_6ParamsE:
	.zero		3200


//--------------------- .nv.constant0._ZN7cutlass13device_kernelIN5flash11enable_sm90INS1_16FlashAttnFwdSm90INS1_25CollectiveMainloopFwdSm90ILi2EN4cute5tupleIJNS5_1CILi1EEES8_S8_EEENS6_IJNS7_ILi128EEENS7_ILi64EEENS7_ILi256EEEEEELi256ENS_10bfloat16_tEfNS_4arch4Sm90ELb0ELb1ELb0ELb1ELb0ELb1ELb0ELb1ELb1ELb0ELb0ELb0EEENS1_21CollectiveEpilogueFwdINS6_IJSA_SC_SB_EEES9_SE_SG_Li256ELb1ELb0ELb0ELb0EEENS1_36VarlenDynamicPersistentTileSchedulerILi128ELi64ELi256ELi32ELb0ELb0ELb1ELb1ELb0ELb1EEEEEEEEEvNT_6ParamsE --------------------------
	.section	.nv.constant0._ZN7cutlass13device_kernelIN5flash11enable_sm90INS1_16FlashAttnFwdSm90INS1_25CollectiveMainloopFwdSm90ILi2EN4cute5tupleIJNS5_1CILi1EEES8_S8_EEENS6_IJNS7_ILi128EEENS7_ILi64EEENS7_ILi256EEEEEELi256ENS_10bfloat16_tEfNS_4arch4Sm90ELb0ELb1ELb0ELb1ELb0ELb1ELb0ELb1ELb1ELb0ELb0ELb0EEENS1_21CollectiveEpilogueFwdINS6_IJSA_SC_SB_EEES9_SE_SG_Li256ELb1ELb0ELb0ELb0EEENS1_36VarlenDynamicPersistentTileSchedulerILi128ELi64ELi256ELi32ELb0ELb0ELb1ELb1ELb0ELb1EEEEEEEEEvNT_6ParamsE,"a",@progbits
	.sectionflags	@""
	.align	4
.nv.constant0._ZN7cutlass13device_kernelIN5flash11enable_sm90INS1_16FlashAttnFwdSm90INS1_25CollectiveMainloopFwdSm90ILi2EN4cute5tupleIJNS5_1CILi1EEES8_S8_EEENS6_IJNS7_ILi128EEENS7_ILi64EEENS7_ILi256EEEEEELi256ENS_10bfloat16_tEfNS_4arch4Sm90ELb0ELb1ELb0ELb1ELb0ELb1ELb0ELb1ELb1ELb0ELb0ELb0EEENS1_21CollectiveEpilogueFwdINS6_IJSA_SC_SB_EEES9_SE_SG_Li256ELb1ELb0ELb0ELb0EEENS1_36VarlenDynamicPersistentTileSchedulerILi128ELi64ELi256ELi32ELb0ELb0ELb1ELb1ELb0ELb1EEEEEEEEEvNT_6ParamsE:
	.zero		3200


//--------------------- .nv.constant0._ZN7cutlass13device_kernelIN5flash11enable_sm90INS1_16FlashAttnFwdSm90INS1_25CollectiveMainloopFwdSm90ILi2EN4cute5tupleIJNS5_1CILi1EEES8_S8_EEENS6_IJNS7_ILi128EEENS7_ILi80EEENS7_ILi256EEEEEELi256ENS_10bfloat16_tEfNS_4arch4Sm90ELb1ELb0ELb0ELb0ELb0ELb0ELb0ELb1ELb1ELb0ELb0ELb0EEENS1_21CollectiveEpilogueFwdINS6_IJSA_SC_SB_EEES9_SE_SG_Li256ELb0ELb0ELb0ELb0EEENS1_30DynamicPersistentTileSchedulerILi256ELi32ELb0ELb0ELb1EEEEEEEEEvNT_6ParamsE --------------------------
	.section	.nv.constant0._ZN7cutlass13device_kernelIN5flash11enable_sm90INS1_16FlashAttnFwdSm90INS1_25CollectiveMainloopFwdSm90ILi2EN4cute5tupleIJNS5_1CILi1EEES8_S8_EEENS6_IJNS7_ILi128EEENS7_ILi80EEENS7_ILi256EEEEEELi256ENS_10bfloat16_tEfNS_4arch4Sm90ELb1ELb0ELb0ELb0ELb0ELb0ELb0ELb1ELb1ELb0ELb0ELb0EEENS1_21CollectiveEpilogueFwdINS6_IJSA_SC_SB_EEES9_SE_SG_Li256ELb0ELb0ELb0ELb0EEENS1_30DynamicPersistentTileSchedulerILi256ELi32ELb0ELb0ELb1EEEEEEEEEvNT_6ParamsE,"a",@progbits
	.sectionflags	@""
	.align	4
.nv.constant0._ZN7cutlass13device_kernelIN5flash11enable_sm90INS1_16FlashAttnFwdSm90INS1_25CollectiveMainloopFwdSm90ILi2EN4cute5tupleIJNS5_1CILi1EEES8_S8_EEENS6_IJNS7_ILi128EEENS7_ILi80EEENS7_ILi256EEEEEELi256ENS_10bfloat16_tEfNS_4arch4Sm90ELb1ELb0ELb0ELb0ELb0ELb0ELb0ELb1ELb1ELb0ELb0ELb0EEENS1_21CollectiveEpilogueFwdINS6_IJSA_SC_SB_EEES9_SE_SG_Li256ELb0ELb0ELb0ELb0EEENS1_30DynamicPersistentTileSchedulerILi256ELi32ELb0ELb0ELb1EEEEEEEEEvNT_6ParamsE:
	.zero		3584


//--------------------- .nv.constant0._ZN7cutlass13device_kernelIN5flash11enable_sm90INS1_16FlashAttnFwdSm90INS1_25CollectiveMainloopFwdSm90ILi2EN4cute5tupleIJNS5_1CILi1EEES8_S8_EEENS6_IJNS7_ILi128EEENS7_ILi80EEENS7_ILi256EEEEEELi256ENS_10bfloat16_tEfNS_4arch4Sm90ELb1ELb0ELb0ELb1ELb0ELb0ELb0ELb1ELb1ELb0ELb0ELb0EEENS1_21CollectiveEpilogueFwdINS6_IJSA_SC_SB_EEES9_SE_SG_Li256ELb1ELb0ELb0ELb0EEENS1_36VarlenDynamicPersistentTileSchedulerILi128ELi80ELi256ELi32ELb0ELb0ELb1ELb1ELb1ELb1EEEEEEEEEvNT_6ParamsE --------------------------
	.section	.nv.constant0._ZN7cutlass13device_kernelIN5flash11enable_sm90INS1_16FlashAttnFwdSm90INS1_25CollectiveMainloopFwdSm90ILi2EN4cute5tupleIJNS5_1CILi1EEES8_S8_EEENS6_IJNS7_ILi128EEENS7_ILi80EEENS7_ILi256EEEEEELi256ENS_10bfloat16_tEfNS_4arch4Sm90ELb1ELb0ELb0ELb1ELb0ELb0ELb0ELb1ELb1ELb0ELb0ELb0EEENS1_21CollectiveEpilogueFwdINS6_IJSA_SC_SB_EEES9_SE_SG_Li256ELb1ELb0ELb0ELb0EEENS1_36VarlenDynamicPersistentTileSchedulerILi128ELi80ELi256ELi32ELb0ELb0ELb1ELb1ELb1ELb1EEEEEEEEEvNT_6ParamsE,"a",@progbits
	.sectionflags	@""
	.align	4
.nv.constant0._ZN7cutlass13device_kernelIN5flash11enable_sm90INS1_16FlashAttnFwdSm90INS1_25CollectiveMainloopFwdSm90ILi2EN4cute5tupleIJNS5_1CILi1EEES8_S8_EEENS6_IJNS7_ILi128EEENS7_ILi80EEENS7_ILi256EEEEEELi256ENS_10bfloat16_tEfNS_4arch4Sm90ELb1ELb0ELb0ELb1ELb0ELb0ELb0ELb1ELb1ELb0ELb0ELb0EEENS1_21CollectiveEpilogueFwdINS6_IJSA_SC_SB_EEES9_SE_SG_Li256ELb1ELb0ELb0ELb0EEENS1_36VarlenDynamicPersistentTileSchedulerILi128ELi80ELi256ELi32ELb0ELb0ELb1ELb1ELb1ELb1EEEEEEEEEvNT_6ParamsE:
	.zero		3200


//--------------------- .nv.constant0._ZN7cutlass13device_kernelIN5flash11enable_sm90INS1_16FlashAttnFwdSm90INS1_25CollectiveMainloopFwdSm90ILi2EN4cute5tupleIJNS5_1CILi1EEES8_S8_EEENS6_IJNS7_ILi128EEENS7_ILi80EEENS7_ILi256EEEEEELi256ENS_10bfloat16_tEfNS_4arch4Sm90ELb1ELb0ELb0ELb1ELb0ELb1ELb0ELb1ELb1ELb0ELb0ELb0EEENS1_21CollectiveEpilogueFwdINS6_IJSA_SC_SB_EEES9_SE_SG_Li256ELb1ELb0ELb0ELb0EEENS1_36VarlenDynamicPersistentTileSchedulerILi128ELi80ELi256ELi32ELb0ELb0ELb1ELb1ELb1ELb1EEEEEEEEEvNT_6ParamsE --------------------------
	.section	.nv.constant0._ZN7cutlass13device_kernelIN5flash11enable_sm90INS1_16FlashAttnFwdSm90INS1_25CollectiveMainloopFwdSm90ILi2EN4cute5tupleIJNS5_1CILi1EEES8_S8_EEENS6_IJNS7_ILi128EEENS7_ILi80EEENS7_ILi256EEEEEELi256ENS_10bfloat16_tEfNS_4arch4Sm90ELb1ELb0ELb0ELb1ELb0ELb1ELb0ELb1ELb1ELb0ELb0ELb0EEENS1_21CollectiveEpilogueFwdINS6_IJSA_SC_SB_EEES9_SE_SG_Li256ELb1ELb0ELb0ELb0EEENS1_36VarlenDynamicPersistentTileSchedulerILi128ELi80ELi256ELi32ELb0ELb0ELb1ELb1ELb1ELb1EEEEEEEEEvNT_6ParamsE,"a",@progbits
	.sectionflags	@""
	.align	4
.nv.constant0._ZN7cutlass13device_kernelIN5flash11enable_sm90INS1_16FlashAttnFwdSm90INS1_25CollectiveMainloopFwdSm90ILi2EN4cute5tupleIJNS5_1CILi1EEES8_S8_EEENS6_IJNS7_ILi128EEENS7_ILi80EEENS7_ILi256EEEEEELi256ENS_10bfloat16_tEfNS_4arch4Sm90ELb1ELb0ELb0ELb1ELb0ELb1ELb0ELb1ELb1ELb0ELb0ELb0EEENS1_21CollectiveEpilogueFwdINS6_IJSA_SC_SB_EEES9_SE_SG_Li256ELb1ELb0ELb0ELb0EEENS1_36VarlenDynamicPersistentTileSchedulerILi128ELi80ELi256ELi32ELb0ELb0ELb1ELb1ELb1ELb1EEEEEEEEEvNT_6ParamsE:
	.zero		3200


//--------------------- .nv.constant0._ZN7cutlass13device_kernelIN5flash11enable_sm90INS1_16FlashAttnFwdSm90INS1_25CollectiveMainloopFwdSm90ILi2EN4cute5tupleIJNS5_1CILi1EEES8_S8_EEENS6_IJNS7_ILi128EEENS7_ILi112EEENS7_ILi192EEEEEELi192ENS_10bfloat16_tEfNS_4arch4Sm90ELb0ELb0ELb0ELb0ELb0ELb0ELb0ELb1ELb1ELb0ELb0ELb0EEENS1_21CollectiveEpilogueFwdINS6_IJSA_SC_SB_EEES9_SE_SG_Li256ELb0ELb0ELb0ELb0EEENS1_29StaticPersistentTileSchedulerILb0EEEEEEEEEvNT_6ParamsE --------------------------
	.section	.nv.constant0._ZN7cutlass13device_kernelIN5flash11enable_sm90INS1_16FlashAttnFwdSm90INS1_25CollectiveMainloopFwdSm90ILi2EN4cute5tupleIJNS5_1CILi1EEES8_S8_EEENS6_IJNS7_ILi128EEENS7_ILi112EEENS7_ILi192EEEEEELi192ENS_10bfloat16_tEfNS_4arch4Sm90ELb0ELb0ELb0ELb0ELb0ELb0ELb0ELb1ELb1ELb0ELb0ELb0EEENS1_21CollectiveEpilogueFwdINS6_IJSA_SC_SB_EEES9_SE_SG_Li256ELb0ELb0ELb0ELb0EEENS1_29StaticPersistentTileSchedulerILb0EEEEEEEEEvNT_6ParamsE,"a",@progbits
	.sectionflags	@""
	.align	4
.nv.constant0._ZN7cutlass13device_kernelIN5flash11enable_sm90INS1_16FlashAttnFwdSm90INS1_25CollectiveMainloopFwdSm90ILi2EN4cute5tupleIJNS5_1CILi1EEES8_S8_EEENS6_IJNS7_ILi128EEENS7_ILi112EEENS7_ILi192EEEEEELi192ENS_10bfloat16_tEfNS_4arch4Sm90ELb0ELb0ELb0ELb0ELb0ELb0ELb0ELb1ELb1ELb0ELb0ELb0EEENS1_21CollectiveEpilogueFwdINS6_IJSA_SC_SB_EEES9_SE_SG_Li256ELb0ELb0ELb0ELb0EEENS1_29StaticPersistentTileSchedulerILb0EEEEEEEEEvNT_6ParamsE:
	.zero		3584


//--------------------- .nv.constant0._ZN7cutlass13device_kernelIN5flash11enable_sm90INS1_16FlashAttnFwdSm90INS1_25CollectiveMainloopFwdSm90ILi2EN4cute5tupleIJNS5_1CILi2EEENS7_ILi1EEES9_EEENS6_IJNS7_ILi128EEENS7_ILi112EEENS7_ILi192EEEEEELi192ENS_10bfloat16_tEfNS_4arch4Sm90ELb0ELb0ELb0ELb0ELb0ELb0ELb0ELb1ELb1ELb0ELb0ELb0EEENS1_21CollectiveEpilogueFwdINS6_IJSB_SD_SC_EEESA_SF_SH_Li256ELb0ELb0ELb0ELb0EEENS1_29StaticPersistentTileSchedulerILb0EEEEEEEEEvNT_6ParamsE --------------------------
	.section	.nv.constant0._ZN7cutlass13device_kernelIN5flash11enable_sm90INS1_16FlashAttnFwdSm90INS1_25CollectiveMainloopFwdSm90ILi2EN4cute5tupleIJNS5_1CILi2EEENS7_ILi1EEES9_EEENS6_IJNS7_ILi128EEENS7_ILi112EEENS7_ILi192EEEEEELi192ENS_10bfloat16_tEfNS_4arch4Sm90ELb0ELb0ELb0ELb0ELb0ELb0ELb0ELb1ELb1ELb0ELb0ELb0EEENS1_21CollectiveEpilogueFwdINS6_IJSB_SD_SC_EEESA_SF_SH_Li256ELb0ELb0ELb0ELb0EEENS1_29StaticPersistentTileSchedulerILb0EEEEEEEEEvNT_6ParamsE,"a",@progbits
	.sectionflags	@""
	.align	4
.nv.constant0._ZN7cutlass13device_kernelIN5flash11enable_sm90INS1_16FlashAttnFwdSm90INS1_25CollectiveMainloopFwdSm90ILi2EN4cute5tupleIJNS5_1CILi2EEENS7_ILi1EEES9_EEENS6_IJNS7_ILi128EEENS7_ILi112EEENS7_ILi192EEEEEELi192ENS_10bfloat16_tEfNS_4arch4Sm90ELb0ELb0ELb0ELb0ELb0ELb0ELb0ELb1ELb1ELb0ELb0ELb0EEENS1_21CollectiveEpilogueFwdINS6_IJSB_SD_SC_EEESA_SF_SH_Li256ELb0ELb0ELb0ELb0EEENS1_29StaticPersistentTileSchedulerILb0EEEEEEEEEvNT_6ParamsE:
	.zero		3584


//--------------------- .nv.constant0._ZN7cutlass13device_kernelIN5flash11enable_sm90INS1_16FlashAttnFwdSm90INS1_25CollectiveMainloopFwdSm90ILi2EN4cute5tupleIJNS5_1CILi1EEES8_S8_EEENS6_IJNS7_ILi128EEENS7_ILi112EEENS7_ILi192EEEEEELi192ENS_10bfloat16_tEfNS_4arch4Sm90ELb0ELb0ELb0ELb1ELb0ELb0ELb0ELb1ELb1ELb0ELb0ELb0EEENS1_21CollectiveEpilogueFwdINS6_IJSA_SC_SB_EEES9_SE_SG_Li256ELb1ELb0ELb0ELb0EEENS1_36VarlenDynamicPersistentTileSchedulerILi128ELi112ELi256ELi32ELb0ELb0ELb1ELb0ELb1ELb1EEEEEEEEEvNT_6ParamsE --------------------------
	.section	.nv.constant0._ZN7cutlass13device_kernelIN5flash11enable_sm90INS1_16FlashAttnFwdSm90INS1_25CollectiveMainloopFwdSm90ILi2EN4cute5tupleIJNS5_1CILi1EEES8_S8_EEENS6_IJNS7_ILi128EEENS7_ILi112EEENS7_ILi192EEEEEELi192ENS_10bfloat16_tEfNS_4arch4Sm90ELb0ELb0ELb0ELb1ELb0ELb0ELb0ELb1ELb1ELb0ELb0ELb0EEENS1_21CollectiveEpilogueFwdINS6_IJSA_SC_SB_EEES9_SE_SG_Li256ELb1ELb0ELb0ELb0EEENS1_36VarlenDynamicPersistentTileSchedulerILi128ELi112ELi256ELi32ELb0ELb0ELb1ELb0ELb1ELb1EEEEEEEEEvNT_6ParamsE,"a",@progbits
	.sectionflags	@""
	.align	4
.nv.constant0._ZN7cutlass13device_kernelIN5flash11enable_sm90INS1_16FlashAttnFwdSm90INS1_25CollectiveMainloopFwdSm90ILi2EN4cute5tupleIJNS5_1CILi1EEES8_S8_EEENS6_IJNS7_ILi128EEENS7_ILi112EEENS7_ILi192EEEEEELi192ENS_10bfloat16_tEfNS_4arch4Sm90ELb0ELb0ELb0ELb1ELb0ELb0ELb0ELb1ELb1ELb0ELb0ELb0EEENS1_21CollectiveEpilogueFwdINS6_IJSA_SC_SB_EEES9_SE_SG_Li256ELb1ELb0ELb0ELb0EEENS1_36VarlenDynamicPersistentTileSchedulerILi128ELi112ELi256ELi32ELb0ELb0ELb1ELb0ELb1ELb1EEEEEEEEEvNT_6ParamsE:
	.zero		3200


//--------------------- .nv.constant0._ZN7cutlass13device_kernelIN5flash11enable_sm90INS1_16FlashAttnFwdSm90INS1_25CollectiveMainloopFwdSm90ILi2EN4cute5tupleIJNS5_1CILi1EEES8_S8_EEENS6_IJNS7_ILi128EEENS7_ILi112EEENS7_ILi192EEEEEELi192ENS_10bfloat16_tEfNS_4arch4Sm90ELb0ELb0ELb0ELb1ELb0ELb1ELb0ELb1ELb1ELb0ELb0ELb0EEENS1_21CollectiveEpilogueFwdINS6_IJSA_SC_SB_EEES9_SE_SG_Li256ELb1ELb0ELb0ELb0EEENS1_36VarlenDynamicPersistentTileSchedulerILi128ELi112ELi256ELi32ELb0ELb0ELb1ELb0ELb1ELb1EEEEEEEEEvNT_6ParamsE --------------------------
	.section	.nv.constant0._ZN7cutlass13device_kernelIN5flash11enable_sm90INS1_16FlashAttnFwdSm90INS1_25CollectiveMainloopFwdSm90ILi2EN4cute5tupleIJNS5_1CILi1EEES8_S8_EEENS6_IJNS7_ILi128EEENS7_ILi112EEENS7_ILi192EEEEEELi192ENS_10bfloat16_tEfNS_4arch4Sm90ELb0ELb0ELb0ELb1ELb0ELb1ELb0ELb1ELb1ELb0ELb0ELb0EEENS1_21CollectiveEpilogueFwdINS6_IJSA_SC_SB_EEES9_SE_SG_Li256ELb1ELb0ELb0ELb0EEENS1_36VarlenDynamicPersistentTileSchedulerILi128ELi112ELi256ELi32ELb0ELb0ELb1ELb0ELb1ELb1EEEEEEEEEvNT_6ParamsE,"a",@progbits
	.sectionflags	@""
	.align	4
.nv.constant0._ZN7cutlass13device_kernelIN5flash11enable_sm90INS1_16FlashAttnFwdSm90INS1_25CollectiveMainloopFwdSm90ILi2EN4cute5tupleIJNS5_1CILi1EEES8_S8_EEENS6_IJNS7_ILi128EEENS7_ILi112EEENS7_ILi192EEEEEELi192ENS_10bfloat16_tEfNS_4arch4Sm90ELb0ELb0ELb0ELb1ELb0ELb1ELb0ELb1ELb1ELb0ELb0ELb0EEENS1_21CollectiveEpilogueFwdINS6_IJSA_SC_SB_EEES9_SE_SG_Li256ELb1ELb0ELb0ELb0EEENS1_36VarlenDynamicPersistentTileSchedulerILi128ELi112ELi256ELi32ELb0ELb0ELb1ELb0ELb1ELb1EEEEEEEEEvNT_6ParamsE:
	.zero		3200


//--------------------- .nv.constant0._ZN7cutlass13device_kernelIN5flash11enable_sm90INS1_16FlashAttnFwdSm90INS1_25CollectiveMainloopFwdSm90ILi2EN4cute5tupleIJNS5_1CILi1EEES8_S8_EEENS6_IJNS7_ILi128EEENS7_ILi96EEENS7_ILi192EEEEEELi192ENS_10bfloat16_tEfNS_4arch4Sm90ELb0ELb1ELb0ELb0ELb0ELb0ELb0ELb1ELb1ELb0ELb0ELb0EEENS1_21CollectiveEpilogueFwdINS6_IJSA_SC_SB_EEES9_SE_SG_Li256ELb0ELb0ELb0ELb0EEENS1_30DynamicPersistentTileSchedulerILi256ELi32ELb0ELb0ELb1EEEEEEEEEvNT_6ParamsE --------------------------
	.section	.nv.constant0._ZN7cutlass13device_kernelIN5flash11enable_sm90INS1_16FlashAttnFwdSm90INS1_25CollectiveMainloopFwdSm90ILi2EN4cute5tupleIJNS5_1CILi1EEES8_S8_EEENS6_IJNS7_ILi128EEENS7_ILi96EEENS7_ILi192EEEEEELi192ENS_10bfloat16_tEfNS_4arch4Sm90ELb0ELb1ELb0ELb0ELb0ELb0ELb0ELb1ELb1ELb0ELb0ELb0EEENS1_21CollectiveEpilogueFwdINS6_IJSA_SC_SB_EEES9_SE_SG_Li256ELb0ELb0ELb0ELb0EEENS1_30DynamicPersistentTileSchedulerILi256ELi32ELb0ELb0ELb1EEEEEEEEEvNT_6ParamsE,"a",@progbits
	.sectionflags	@""
	.align	4
.nv.constant0._ZN7cutlass13device_kernelIN5flash11enable_sm90INS1_16FlashAttnFwdSm90INS1_25CollectiveMainloopFwdSm90ILi2EN4cute5tupleIJNS5_1CILi1EEES8_S8_EEENS6_IJNS7_ILi128EEENS7_ILi96EEENS7_ILi192EEEEEELi192ENS_10bfloat16_tEfNS_4arch4Sm90ELb0ELb1ELb0ELb0ELb0ELb0ELb0ELb1ELb1ELb0ELb0ELb0EEENS1_21CollectiveEpilogueFwdINS6_IJSA_SC_SB_EEES9_SE_SG_Li256ELb0ELb0ELb0ELb0EEENS1_30DynamicPersistentTileSchedulerILi256ELi32ELb0ELb0ELb1EEEEEEEEEvNT_6ParamsE:
	.zero		3584


//--------------------- .nv.constant0._ZN7cutlass13device_kernelIN5flash11enable_sm90INS1_16FlashAttnFwdSm90INS1_25CollectiveMainloopFwdSm90ILi2EN4cute5tupleIJNS5_1CILi1EEES8_S8_EEENS6_IJNS7_ILi128EEENS7_ILi96EEENS7_ILi192EEEEEELi192ENS_10bfloat16_tEfNS_4arch4Sm90ELb0ELb1ELb0ELb1ELb0ELb0ELb0ELb1ELb1ELb0ELb0ELb0EEENS1_21CollectiveEpilogueFwdINS6_IJSA_SC_SB_EEES9_SE_SG_Li256ELb1ELb0ELb0ELb0EEENS1_36VarlenDynamicPersistentTileSchedulerILi128ELi96ELi256ELi32ELb0ELb0ELb1ELb1ELb0ELb1EEEEEEEEEvNT_6ParamsE --------------------------
	.section	.nv.constant0._ZN7cutlass13device_kernelIN5flash11enable_sm90INS1_16FlashAttnFwdSm90INS1_25CollectiveMainloopFwdSm90ILi2EN4cute5tupleIJNS5_1CILi1EEES8_S8_EEENS6_IJNS7_ILi128EEENS7_ILi96EEENS7_ILi192EEEEEELi192ENS_10bfloat16_tEfNS_4arch4Sm90ELb0ELb1ELb0ELb1ELb0ELb0ELb0ELb1ELb1ELb0ELb0ELb0EEENS1_21CollectiveEpilogueFwdINS6_IJSA_SC_SB_EEES9_SE_SG_Li256ELb1ELb0ELb0ELb0EEENS1_36VarlenDynamicPersistentTileSchedulerILi128ELi96ELi256ELi32ELb0ELb0ELb1ELb1ELb0ELb1EEEEEEEEEvNT_6ParamsE,"a",@progbits
	.sectionflags	@""
	.align	4
.nv.constant0._ZN7cutlass13device_kernelIN5flash11enable_sm90INS1_16FlashAttnFwdSm90INS1_25CollectiveMainloopFwdSm90ILi2EN4cute5tupleIJNS5_1CILi1EEES8_S8_EEENS6_IJNS7_ILi128EEENS7_ILi96EEENS7_ILi192EEEEEELi192ENS_10bfloat16_tEfNS_4arch4Sm90ELb0ELb1ELb0ELb1ELb0ELb0ELb0ELb1ELb1ELb0ELb0ELb0EEENS1_21CollectiveEpilogueFwdINS6_IJSA_SC_SB_EEES9_SE_SG_Li256ELb1ELb0ELb0ELb0EEENS1_36VarlenDynamicPersistentTileSchedulerILi128ELi96ELi256ELi32ELb0ELb0ELb1ELb1ELb0ELb1EEEEEEEEEvNT_6ParamsE:
	.zero		3200


//--------------------- .nv.constant0._ZN7cutlass13device_kernelIN5flash11enable_sm90INS1_16FlashAttnFwdSm90INS1_25CollectiveMainloopFwdSm90ILi2EN4cute5tupleIJNS5_1CILi1EEES8_S8_EEENS6_IJNS7_ILi128EEENS7_ILi96EEENS7_ILi192EEEEEELi192ENS_10bfloat16_tEfNS_4arch4Sm90ELb0ELb1ELb0ELb1ELb0ELb1ELb0ELb1ELb1ELb0ELb0ELb0EEENS1_21CollectiveEpilogueFwdINS6_IJSA_SC_SB_EEES9_SE_SG_Li256ELb1ELb0ELb0ELb0EEENS1_36VarlenDynamicPersistentTileSchedulerILi128ELi96ELi256ELi32ELb0ELb0ELb1ELb1ELb0ELb1EEEEEEEEEvNT_6ParamsE --------------------------
	.section	.nv.constant0._ZN7cutlass13device_kernelIN5flash11enable_sm90INS1_16FlashAttnFwdSm90INS1_25CollectiveMainloopFwdSm90ILi2EN4cute5tupleIJNS5_1CILi1EEES8_S8_EEENS6_IJNS7_ILi128EEENS7_ILi96EEENS7_ILi192EEEEEELi192ENS_10bfloat16_tEfNS_4arch4Sm90ELb0ELb1ELb0ELb1ELb0ELb1ELb0ELb1ELb1ELb0ELb0ELb0EEENS1_21CollectiveEpilogueFwdINS6_IJSA_SC_SB_EEES9_SE_SG_Li256ELb1ELb0ELb0ELb0EEENS1_36VarlenDynamicPersistentTileSchedulerILi128ELi96ELi256ELi32ELb0ELb0ELb1ELb1ELb0ELb1EEEEEEEEEvNT_6ParamsE,"a",@progbits
	.sectionflags	@""
	.align	4
.nv.constant0._ZN7cutlass13device_kernelIN5flash11enable_sm90INS1_16FlashAttnFwdSm90INS1_25CollectiveMainloopFwdSm90ILi2EN4cute5tupleIJNS5_1CILi1EEES8_S8_EEENS6_IJNS7_ILi128EEENS7_ILi96EEENS7_ILi192EEEEEELi192ENS_10bfloat16_tEfNS_4arch4Sm90ELb0ELb1ELb0ELb1ELb0ELb1ELb0ELb1ELb1ELb0ELb0ELb0EEENS1_21CollectiveEpilogueFwdINS6_IJSA_SC_SB_EEES9_SE_SG_Li256ELb1ELb0ELb0ELb0EEENS1_36VarlenDynamicPersistentTileSchedulerILi128ELi96ELi256ELi32ELb0ELb0ELb1ELb1ELb0ELb1EEEEEEEEEvNT_6ParamsE:
	.zero		3200


//--------------------- .nv.constant0._ZN7cutlass13device_kernelIN5flash11enable_sm90INS1_16FlashAttnFwdSm90INS1_25CollectiveMainloopFwdSm90ILi2EN4cute5tupleIJNS5_1CILi1EEES8_S8_EEENS6_IJNS7_ILi128EEENS7_ILi112EEENS7_ILi192EEEEEELi192ENS_10bfloat16_tEfNS_4arch4Sm90ELb1ELb0ELb0ELb0ELb0ELb0ELb0ELb1ELb1ELb0ELb0ELb0EEENS1_21CollectiveEpilogueFwdINS6_IJSA_SC_SB_EEES9_SE_SG_Li256ELb0ELb0ELb0ELb0EEENS1_30DynamicPersistentTileSchedulerILi256ELi32ELb0ELb0ELb1EEEEEEEEEvNT_6ParamsE --------------------------
	.section	.nv.constant0._ZN7cutlass13device_kernelIN5flash11enable_sm90INS1_16FlashAttnFwdSm90INS1_25CollectiveMainloopFwdSm90ILi2EN4cute5tupleIJNS5_1CILi1EEES8_S8_EEENS6_IJNS7_ILi128EEENS7_ILi112EEENS7_ILi192EEEEEELi192ENS_10bfloat16_tEfNS_4arch4Sm90ELb1ELb0ELb0ELb0ELb0ELb0ELb0ELb1ELb1ELb0ELb0ELb0EEENS1_21CollectiveEpilogueFwdINS6_IJSA_SC_SB_EEES9_SE_SG_Li256ELb0ELb0ELb0ELb0EEENS1_30DynamicPersistentTileSchedulerILi256ELi32ELb0ELb0ELb1EEEEEEEEEvNT_6ParamsE,"a",@progbits
	.sectionflags	@""
	.align	4
.nv.constant0._ZN7cutlass13device_kernelIN5flash11enable_sm90INS1_16FlashAttnFwdSm90INS1_25CollectiveMainloopFwdSm90ILi2EN4cute5tupleIJNS5_1CILi1EEES8_S8_EEENS6_IJNS7_ILi128EEENS7_ILi112EEENS7_ILi192EEEEEELi192ENS_10bfloat16_tEfNS_4arch4Sm90ELb1ELb0ELb0ELb0ELb0ELb0ELb0ELb1ELb1ELb0ELb0ELb0EEENS1_21CollectiveEpilogueFwdINS6_IJSA_SC_SB_EEES9_SE_SG_Li256ELb0ELb0ELb0ELb0EEENS1_30DynamicPersistentTileSchedulerILi256ELi32ELb0ELb0ELb1EEEEEEEEEvNT_6ParamsE:
	.zero		3584


//--------------------- .nv.constant0._ZN7cutlass13device_kernelIN5flash11enable_sm90INS1_16FlashAttnFwdSm90INS1_25CollectiveMainloopFwdSm90ILi2EN4cute5tupleIJNS5_1CILi1EEES8_S8_EEENS6_IJNS7_ILi128EEENS7_ILi112EEENS7_ILi192EEEEEELi192ENS_10bfloat16_tEfNS_4arch4Sm90ELb1ELb0ELb0ELb1ELb0ELb0ELb0ELb1ELb1ELb0ELb0ELb0EEENS1_21CollectiveEpilogueFwdINS6_IJSA_SC_SB_EEES9_SE_SG_Li256ELb1ELb0ELb0ELb0EEENS1_36VarlenDynamicPersistentTileSchedulerILi128ELi112ELi256ELi32ELb0ELb0ELb1ELb1ELb1ELb1EEEEEEEEEvNT_6ParamsE --------------------------
	.section	.nv.constant0._ZN7cutlass13device_kernelIN5flash11enable_sm90INS1_16FlashAttnFwdSm90INS1_25CollectiveMainloopFwdSm90ILi2EN4cute5tupleIJNS5_1CILi1EEES8_S8_EEENS6_IJNS7_ILi128EEENS7_ILi112EEENS7_ILi192EEEEEELi192ENS_10bfloat16_tEfNS_4arch4Sm90ELb1ELb0ELb0ELb1ELb0ELb0ELb0ELb1ELb1ELb0ELb0ELb0EEENS1_21CollectiveEpilogueFwdINS6_IJSA_SC_SB_EEES9_SE_SG_Li256ELb1ELb0ELb0ELb0EEENS1_36VarlenDynamicPersistentTileSchedulerILi128ELi112ELi256ELi32ELb0ELb0ELb1ELb1ELb1ELb1EEEEEEEEEvNT_6ParamsE,"a",@progbits
	.sectionflags	@""
	.align	4
.nv.constant0._ZN7cutlass13device_kernelIN5flash11enable_sm90INS1_16FlashAttnFwdSm90INS1_25CollectiveMainloopFwdSm90ILi2EN4cute5tupleIJNS5_1CILi1EEES8_S8_EEENS6_IJNS7_ILi128EEENS7_ILi112EEENS7_ILi192EEEEEELi192ENS_10bfloat16_tEfNS_4arch4Sm90ELb1ELb0ELb0ELb1ELb0ELb0ELb0ELb1ELb1ELb0ELb0ELb0EEENS1_21CollectiveEpilogueFwdINS6_IJSA_SC_SB_EEES9_SE_SG_Li256ELb1ELb0ELb0ELb0EEENS1_36VarlenDynamicPersistentTileSchedulerILi128ELi112ELi256ELi32ELb0ELb0ELb1ELb1ELb1ELb1EEEEEEEEEvNT_6ParamsE:
	.zero		3200


//--------------------- .nv.constant0._ZN7cutlass13device_kernelIN5flash11enable_sm90INS1_16FlashAttnFwdSm90INS1_25CollectiveMainloopFwdSm90ILi2EN4cute5tupleIJNS5_1CILi1EEES8_S8_EEENS6_IJNS7_ILi128EEENS7_ILi112EEENS7_ILi192EEEEEELi192ENS_10bfloat16_tEfNS_4arch4Sm90ELb1ELb0ELb0ELb1ELb0ELb1ELb0ELb1ELb1ELb0ELb0ELb0EEENS1_21CollectiveEpilogueFwdINS6_IJSA_SC_SB_EEES9_SE_SG_Li256ELb1ELb0ELb0ELb0EEENS1_36VarlenDynamicPersistentTileSchedulerILi128ELi112ELi256ELi32ELb0ELb0ELb1ELb1ELb1ELb1EEEEEEEEEvNT_6ParamsE --------------------------
	.section	.nv.constant0._ZN7cutlass13device_kernelIN5flash11enable_sm90INS1_16FlashAttnFwdSm90INS1_25CollectiveMainloopFwdSm90ILi2EN4cute5tupleIJNS5_1CILi1EEES8_S8_EEENS6_IJNS7_ILi128EEENS7_ILi112EEENS7_ILi192EEEEEELi192ENS_10bfloat16_tEfNS_4arch4Sm90ELb1ELb0ELb0ELb1ELb0ELb1ELb0ELb1ELb1ELb0ELb0ELb0EEENS1_21CollectiveEpilogueFwdINS6_IJSA_SC_SB_EEES9_SE_SG_Li256ELb1ELb0ELb0ELb0EEENS1_36VarlenDynamicPersistentTileSchedulerILi128ELi112ELi256ELi32ELb0ELb0ELb1ELb1ELb1ELb1EEEEEEEEEvNT_6ParamsE,"a",@progbits
	.sectionflags	@""
	.align	4
.nv.constant0._ZN7cutlass13device_kernelIN5flash11enable_sm90INS1_16FlashAttnFwdSm90INS1_25CollectiveMainloopFwdSm90ILi2EN4cute5tupleIJNS5_1CILi1EEES8_S8_EEENS6_IJNS7_ILi128EEENS7_ILi112EEENS7_ILi192EEEEEELi192ENS_10bfloat16_tEfNS_4arch4Sm90ELb1ELb0ELb0ELb1ELb0ELb1ELb0ELb1ELb1ELb0ELb0ELb0EEENS1_21CollectiveEpilogueFwdINS6_IJSA_SC_SB_EEES9_SE_SG_Li256ELb1ELb0ELb0ELb0EEENS1_36VarlenDynamicPersistentTileSchedulerILi128ELi112ELi256ELi32ELb0ELb0ELb1ELb1ELb1ELb1EEEEEEEEEvNT_6ParamsE:
	.zero		3200


//--------------------- .nv.constant0._ZN7cutlass13device_kernelIN5flash11enable_sm90INS1_16FlashAttnFwdSm90INS1_25CollectiveMainloopFwdSm90ILi2EN4cute5tupleIJNS5_1CILi1EEES8_S8_EEENS6_IJNS7_ILi128EEENS7_ILi176EEESA_EEELi128ENS_10bfloat16_tEfNS_4arch4Sm90ELb0ELb0ELb0ELb0ELb0ELb0ELb0ELb1ELb1ELb0ELb0ELb0EEENS1_21CollectiveEpilogueFwdINS6_IJSA_SA_SB_EEES9_SD_SF_Li256ELb0ELb0ELb0ELb0EEENS1_29StaticPersistentTileSchedulerILb0EEEEEEEEEvNT_6ParamsE --------------------------
	.section	.nv.constant0._ZN7cutlass13device_kernelIN5flash11enable_sm90INS1_16FlashAttnFwdSm90INS1_25CollectiveMainloopFwdSm90ILi2EN4cute5tupleIJNS5_1CILi1EEES8_S8_EEENS6_IJNS7_ILi128EEENS7_ILi176EEESA_EEELi128ENS_10bfloat16_tEfNS_4arch4Sm90ELb0ELb0ELb0ELb0ELb0ELb0ELb0ELb1ELb1ELb0ELb0ELb0EEENS1_21CollectiveEpilogueFwdINS6_IJSA_SA_SB_EEES9_SD_SF_Li256ELb0ELb0ELb0ELb0EEENS1_29StaticPersistentTileSchedulerILb0EEEEEEEEEvNT_6ParamsE,"a",@progbits
	.sectionflags	@""
	.align	4
.nv.constant0._ZN7cutlass13device_kernelIN5flash11enable_sm90INS1_16FlashAttnFwdSm90INS1_25CollectiveMainloopFwdSm90ILi2EN4cute5tupleIJNS5_1CILi1EEES8_S8_EEENS6_IJNS7_ILi128EEENS7_ILi176EEESA_EEELi128ENS_10bfloat16_tEfNS_4arch4Sm90ELb0ELb0ELb0ELb0ELb0ELb0ELb0ELb1ELb1ELb0ELb0ELb0EEENS1_21CollectiveEpilogueFwdINS6_IJSA_SA_SB_EEES9_SD_SF_Li256ELb0ELb0ELb0ELb0EEENS1_29StaticPersistentTileSchedulerILb0EEEEEEEEEvNT_6ParamsE:
	.zero		3584


//--------------------- .nv.constant0._ZN7cutlass13device_kernelIN5flash11enable_sm90INS1_16FlashAttnFwdSm90INS1_25CollectiveMainloopFwdSm90ILi2EN4cute5tupleIJNS5_1CILi2EEENS7_ILi1EEES9_EEENS6_IJNS7_ILi128EEENS7_ILi176EEESB_EEELi128ENS_10bfloat16_tEfNS_4arch4Sm90ELb0ELb0ELb0ELb0ELb0ELb0ELb0ELb1ELb1ELb0ELb0ELb0EEENS1_21CollectiveEpilogueFwdINS6_IJSB_SB_SC_EEESA_SE_SG_Li256ELb0ELb0ELb0ELb0EEENS1_29StaticPersistentTileSchedulerILb0EEEEEEEEEvNT_6ParamsE --------------------------
	.section	.nv.constant0._ZN7cutlass13device_kernelIN5flash11enable_sm90INS1_16FlashAttnFwdSm90INS1_25CollectiveMainloopFwdSm90ILi2EN4cute5tupleIJNS5_1CILi2EEENS7_ILi1EEES9_EEENS6_IJNS7_ILi128EEENS7_ILi176EEESB_EEELi128ENS_10bfloat16_tEfNS_4arch4Sm90ELb0ELb0ELb0ELb0ELb0ELb0ELb0ELb1ELb1ELb0ELb0ELb0EEENS1_21CollectiveEpilogueFwdINS6_IJSB_SB_SC_EEESA_SE_SG_Li256ELb0ELb0ELb0ELb0EEENS1_29StaticPersistentTileSchedulerILb0EEEEEEEEEvNT_6ParamsE,"a",@progbits
	.sectionflags	@""
	.align	4
.nv.constant0._ZN7cutlass13device_kernelIN5flash11enable_sm90INS1_16FlashAttnFwdSm90INS1_25CollectiveMainloopFwdSm90ILi2EN4cute5tupleIJNS5_1CILi2EEENS7_ILi1EEES9_EEENS6_IJNS7_ILi128EEENS7_ILi176EEESB_EEELi128ENS_10bfloat16_tEfNS_4arch4Sm90ELb0ELb0ELb0ELb0ELb0ELb0ELb0ELb1ELb1ELb0ELb0ELb0EEENS1_21CollectiveEpilogueFwdINS6_IJSB_SB_SC_EEESA_SE_SG_Li256ELb0ELb0ELb0ELb0EEENS1_29StaticPersistentTileSchedulerILb0EEEEEEEEEvNT_6ParamsE:
	.zero		3584


//--------------------- .nv.constant0._ZN7cutlass13device_kernelIN5flash11enable_sm90INS1_16FlashAttnFwdSm90INS1_25CollectiveMainloopFwdSm90ILi2EN4cute5tupleIJNS5_1CILi1EEES8_S8_EEENS6_IJNS7_ILi128EEENS7_ILi176EEESA_EEELi128ENS_10bfloat16_tEfNS_4arch4Sm90ELb0ELb0ELb0ELb1ELb0ELb0ELb0ELb1ELb1ELb0ELb0ELb0EEENS1_21CollectiveEpilogueFwdINS6_IJSA_SA_SB_EEES9_SD_SF_Li256ELb1ELb0ELb0ELb0EEENS1_36VarlenDynamicPersistentTileSchedulerILi128ELi176ELi256ELi32ELb0ELb0ELb1ELb0ELb1ELb1EEEEEEEEEvNT_6ParamsE --------------------------
	.section	.nv.constant0._ZN7cutlass13device_kernelIN5flash11enable_sm90INS1_16FlashAttnFwdSm90INS1_25CollectiveMainloopFwdSm90ILi2EN4cute5tupleIJNS5_1CILi1EEES8_S8_EEENS6_IJNS7_ILi128EEENS7_ILi176EEESA_EEELi128ENS_10bfloat16_tEfNS_4arch4Sm90ELb0ELb0ELb0ELb1ELb0ELb0ELb0ELb1ELb1ELb0ELb0ELb0EEENS1_21CollectiveEpilogueFwdINS6_IJSA_SA_SB_EEES9_SD_SF_Li256ELb1ELb0ELb0ELb0EEENS1_36VarlenDynamicPersistentTileSchedulerILi128ELi176ELi256ELi32ELb0ELb0ELb1ELb0ELb1ELb1EEEEEEEEEvNT_6ParamsE,"a",@progbits
	.sectionflags	@""
	.align	4
.nv.constant0._ZN7cutlass13device_kernelIN5flash11enable_sm90INS1_16FlashAttnFwdSm90INS1_25CollectiveMainloopFwdSm90ILi2EN4cute5tupleIJNS5_1CILi1EEES8_S8_EEENS6_IJNS7_ILi128EEENS7_ILi176EEESA_EEELi128ENS_10bfloat16_tEfNS_4arch4Sm90ELb0ELb0ELb0ELb1ELb0ELb0ELb0ELb1ELb1ELb0ELb0ELb0EEENS1_21CollectiveEpilogueFwdINS6_IJSA_SA_SB_EEES9_SD_SF_Li256ELb1ELb0ELb0ELb0EEENS1_36VarlenDynamicPersistentTileSchedulerILi128ELi176ELi256ELi32ELb0ELb0ELb1ELb0ELb1ELb1EEEEEEEEEvNT_6ParamsE:
	.zero		3200


//--------------------- .nv.constant0._ZN7cutlass13device_kernelIN5flash11enable_sm90INS1_16FlashAttnFwdSm90INS1_25CollectiveMainloopFwdSm90ILi2EN4cute5tupleIJNS5_1CILi1EEES8_S8_EEENS6_IJNS7_ILi128EEENS7_ILi176EEESA_EEELi128ENS_10bfloat16_tEfNS_4arch4Sm90ELb0ELb0ELb0ELb1ELb0ELb1ELb0ELb1ELb1ELb0ELb0ELb0EEENS1_21CollectiveEpilogueFwdINS6_IJSA_SA_SB_EEES9_SD_SF_Li256ELb1ELb0ELb0ELb0EEENS1_36VarlenDynamicPersistentTileSchedulerILi128ELi176ELi256ELi32ELb0ELb0ELb1ELb0ELb1ELb1EEEEEEEEEvNT_6ParamsE --------------------------
	.section	.nv.constant0._ZN7cutlass13device_kernelIN5flash11enable_sm90INS1_16FlashAttnFwdSm90INS1_25CollectiveMainloopFwdSm90ILi2EN4cute5tupleIJNS5_1CILi1EEES8_S8_EEENS6_IJNS7_ILi128EEENS7_ILi176EEESA_EEELi128ENS_10bfloat16_tEfNS_4arch4Sm90ELb0ELb0ELb0ELb1ELb0ELb1ELb0ELb1ELb1ELb0ELb0ELb0EEENS1_21CollectiveEpilogueFwdINS6_IJSA_SA_SB_EEES9_SD_SF_Li256ELb1ELb0ELb0ELb0EEENS1_36VarlenDynamicPersistentTileSchedulerILi128ELi176ELi256ELi32ELb0ELb0ELb1ELb0ELb1ELb1EEEEEEEEEvNT_6ParamsE,"a",@progbits
	.sectionflags	@""
	.align	4
.nv.constant0._ZN7cutlass13device_kernelIN5flash11enable_sm90INS1_16FlashAttnFwdSm90INS1_25CollectiveMainloopFwdSm90ILi2EN4cute5tupleIJNS5_1CILi1EEES8_S8_EEENS6_IJNS7_ILi128EEENS7_ILi176EEESA_EEELi128ENS_10bfloat16_tEfNS_4arch4Sm90ELb0ELb0ELb0ELb1ELb0ELb1ELb0ELb1ELb1ELb0ELb0ELb0EEENS1_21CollectiveEpilogueFwdINS6_IJSA_SA_SB_EEES9_SD_SF_Li256ELb1ELb0ELb0ELb0EEENS1_36VarlenDynamicPersistentTileSchedulerILi128ELi176ELi256ELi32ELb0ELb0ELb1ELb0ELb1ELb1EEEEEEEEEvNT_6ParamsE:
	.zero		3200


//--------------------- .nv.constant0._ZN7cutlass13device_kernelIN5flash11enable_sm90INS1_16FlashAttnFwdSm90INS1_25CollectiveMainloopFwdSm90ILi2EN4cute5tupleIJNS5_1CILi1EEES8_S8_EEENS6_IJNS7_ILi128EEESA_SA_EEELi128ENS_10bfloat16_tEfNS_4arch4Sm90ELb0ELb1ELb0ELb0ELb0ELb0ELb0ELb1ELb1ELb0ELb0ELb0EEENS1_21CollectiveEpilogueFwdISB_S9_SC_SE_Li256ELb0ELb0ELb0ELb0EEENS1_30DynamicPersistentTileSchedulerILi256ELi32ELb0ELb0ELb1EEEEEEEEEvNT_6ParamsE --------------------------
	.section	.nv.constant0._ZN7cutlass13device_kernelIN5flash11enable_sm90INS1_16FlashAttnFwdSm90INS1_25CollectiveMainloopFwdSm90ILi2EN4cute5tupleIJNS5_1CILi1EEES8_S8_EEENS6_IJNS7_ILi128EEESA_SA_EEELi128ENS_10bfloat16_tEfNS_4arch4Sm90ELb0ELb1ELb0ELb0ELb0ELb0ELb0ELb1ELb1ELb0ELb0ELb0EEENS1_21CollectiveEpilogueFwdISB_S9_SC_SE_Li256ELb0ELb0ELb0ELb0EEENS1_30DynamicPersistentTileSchedulerILi256ELi32ELb0ELb0ELb1EEEEEEEEEvNT_6ParamsE,"a",@progbits
	.sectionflags	@""
	.align	4
.nv.constant0._ZN7cutlass13device_kernelIN5flash11enable_sm90INS1_16FlashAttnFwdSm90INS1_25CollectiveMainloopFwdSm90ILi2EN4cute5tupleIJNS5_1CILi1EEES8_S8_EEENS6_IJNS7_ILi128EEESA_SA_EEELi128ENS_10bfloat16_tEfNS_4arch4Sm90ELb0ELb1ELb0ELb0ELb0ELb0ELb0ELb1ELb1ELb0ELb0ELb0EEENS1_21CollectiveEpilogueFwdISB_S9_SC_SE_Li256ELb0ELb0ELb0ELb0EEENS1_30DynamicPersistentTileSchedulerILi256ELi32ELb0ELb0ELb1EEEEEEEEEvNT_6ParamsE:
	.zero		3584


//--------------------- .nv.constant0._ZN7cutlass13device_kernelIN5flash11enable_sm90INS1_16FlashAttnFwdSm90INS1_25CollectiveMainloopFwdSm90ILi2EN4cute5tupleIJNS5_1CILi1EEES8_S8_EEENS6_IJNS7_ILi128EEESA_SA_EEELi128ENS_10bfloat16_tEfNS_4arch4Sm90ELb0ELb1ELb0ELb1ELb0ELb0ELb0ELb1ELb1ELb0ELb0ELb0EEENS1_21CollectiveEpilogueFwdISB_S9_SC_SE_Li256ELb1ELb0ELb0ELb0EEENS1_36VarlenDynamicPersistentTileSchedulerILi128ELi128ELi256ELi32ELb0ELb0ELb1ELb1ELb0ELb1EEEEEEEEEvNT_6ParamsE --------------------------
	.section	.nv.constant0._ZN7cutlass13device_kernelIN5flash11enable_sm90INS1_16FlashAttnFwdSm90INS1_25CollectiveMainloopFwdSm90ILi2EN4cute5tupleIJNS5_1CILi1EEES8_S8_EEENS6_IJNS7_ILi128EEESA_SA_EEELi128ENS_10bfloat16_tEfNS_4arch4Sm90ELb0ELb1ELb0ELb1ELb0ELb0ELb0ELb1ELb1ELb0ELb0ELb0EEENS1_21CollectiveEpilogueFwdISB_S9_SC_SE_Li256ELb1ELb0ELb0ELb0EEENS1_36VarlenDynamicPersistentTileSchedulerILi128ELi128ELi256ELi32ELb0ELb0ELb1ELb1ELb0ELb1EEEEEEEEEvNT_6ParamsE,"a",@progbits
	.sectionflags	@""
	.align	4
.nv.constant0._ZN7cutlass13device_kernelIN5flash11enable_sm90INS1_16FlashAttnFwdSm90INS1_25CollectiveMainloopFwdSm90ILi2EN4cute5tupleIJNS5_1CILi1EEES8_S8_EEENS6_IJNS7_ILi128EEESA_SA_EEELi128ENS_10bfloat16_tEfNS_4arch4Sm90ELb0ELb1ELb0ELb1ELb0ELb0ELb0ELb1ELb1ELb0ELb0ELb0EEENS1_21CollectiveEpilogueFwdISB_S9_SC_SE_Li256ELb1ELb0ELb0ELb0EEENS1_36VarlenDynamicPersistentTileSchedulerILi128ELi128ELi256ELi32ELb0ELb0ELb1ELb1ELb0ELb1EEEEEEEEEvNT_6ParamsE:
	.zero		3200


//--------------------- .nv.constant0._ZN7cutlass13device_kernelIN5flash11enable_sm90INS1_16FlashAttnFwdSm90INS1_25CollectiveMainloopFwdSm90ILi2EN4cute5tupleIJNS5_1CILi1EEES8_S8_EEENS6_IJNS7_ILi128EEESA_SA_EEELi128ENS_10bfloat16_tEfNS_4arch4Sm90ELb0ELb1ELb0ELb1ELb0ELb1ELb0ELb1ELb1ELb0ELb0ELb0EEENS1_21CollectiveEpilogueFwdISB_S9_SC_SE_Li256ELb1ELb0ELb0ELb0EEENS1_36VarlenDynamicPersistentTileSchedulerILi128ELi128ELi256ELi32ELb0ELb0ELb1ELb1ELb0ELb1EEEEEEEEEvNT_6ParamsE --------------------------
	.section	.nv.constant0._ZN7cutlass13device_kernelIN5flash11enable_sm90INS1_16FlashAttnFwdSm90INS1_25CollectiveMainloopFwdSm90ILi2EN4cute5tupleIJNS5_1CILi1EEES8_S8_EEENS6_IJNS7_ILi128EEESA_SA_EEELi128ENS_10bfloat16_tEfNS_4arch4Sm90ELb0ELb1ELb0ELb1ELb0ELb1ELb0ELb1ELb1ELb0ELb0ELb0EEENS1_21CollectiveEpilogueFwdISB_S9_SC_SE_Li256ELb1ELb0ELb0ELb0EEENS1_36VarlenDynamicPersistentTileSchedulerILi128ELi128ELi256ELi32ELb0ELb0ELb1ELb1ELb0ELb1EEEEEEEEEvNT_6ParamsE,"a",@progbits
	.sectionflags	@""
	.align	4
.nv.constant0._ZN7cutlass13device_kernelIN5flash11enable_sm90INS1_16FlashAttnFwdSm90INS1_25CollectiveMainloopFwdSm90ILi2EN4cute5tupleIJNS5_1CILi1EEES8_S8_EEENS6_IJNS7_ILi128EEESA_SA_EEELi128ENS_10bfloat16_tEfNS_4arch4Sm90ELb0ELb1ELb0ELb1ELb0ELb1ELb0ELb1ELb1ELb0ELb0ELb0EEENS1_21CollectiveEpilogueFwdISB_S9_SC_SE_Li256ELb1ELb0ELb0ELb0EEENS1_36VarlenDynamicPersistentTileSchedulerILi128ELi128ELi256ELi32ELb0ELb0ELb1ELb1ELb0ELb1EEEEEEEEEvNT_6ParamsE:
	.zero		3200


//--------------------- .nv.constant0._ZN7cutlass13device_kernelIN5flash11enable_sm90INS1_16FlashAttnFwdSm90INS1_25CollectiveMainloopFwdSm90ILi2EN4cute5tupleIJNS5_1CILi1EEES8_S8_EEENS6_IJNS7_ILi128EEESA_SA_EEELi128ENS_10bfloat16_tEfNS_4arch4Sm90ELb1ELb0ELb0ELb0ELb0ELb0ELb0ELb1ELb1ELb0ELb0ELb0EEENS1_21CollectiveEpilogueFwdISB_S9_SC_SE_Li256ELb0ELb0ELb0ELb0EEENS1_30DynamicPersistentTileSchedulerILi256ELi32ELb0ELb0ELb1EEEEEEEEEvNT_6ParamsE --------------------------
	.section	.nv.constant0._ZN7cutlass13device_kernelIN5flash11enable_sm90INS1_16FlashAttnFwdSm90INS1_25CollectiveMainloopFwdSm90ILi2EN4cute5tupleIJNS5_1CILi1EEES8_S8_EEENS6_IJNS7_ILi128EEESA_SA_EEELi128ENS_10bfloat16_tEfNS_4arch4Sm90ELb1ELb0ELb0ELb0ELb0ELb0ELb0ELb1ELb1ELb0ELb0ELb0EEENS1_21CollectiveEpilogueFwdISB_S9_SC_SE_Li256ELb0ELb0ELb0ELb0EEENS1_30DynamicPersistentTileSchedulerILi256ELi32ELb0ELb0ELb1EEEEEEEEEvNT_6ParamsE,"a",@progbits
	.sectionflags	@""
	.align	4
.nv.constant0._ZN7cutlass13device_kernelIN5flash11enable_sm90INS1_16FlashAttnFwdSm90INS1_25CollectiveMainloopFwdSm90ILi2EN4cute5tupleIJNS5_1CILi1EEES8_S8_EEENS6_IJNS7_ILi128EEESA_SA_EEELi128ENS_10bfloat16_tEfNS_4arch4Sm90ELb1ELb0ELb0ELb0ELb0ELb0ELb0ELb1ELb1ELb0ELb0ELb0EEENS1_21CollectiveEpilogueFwdISB_S9_SC_SE_Li256ELb0ELb0ELb0ELb0EEENS1_30DynamicPersistentTileSchedulerILi256ELi32ELb0ELb0ELb1EEEEEEEEEvNT_6ParamsE:
	.zero		3584


//--------------------- .nv.constant0._ZN7cutlass13device_kernelIN5flash11enable_sm90INS1_16FlashAttnFwdSm90INS1_25CollectiveMainloopFwdSm90ILi2EN4cute5tupleIJNS5_1CILi1EEES8_S8_EEENS6_IJNS7_ILi128EEESA_SA_EEELi128ENS_10bfloat16_tEfNS_4arch4Sm90ELb1ELb0ELb0ELb1ELb0ELb0ELb0ELb1ELb1ELb0ELb0ELb0EEENS1_21CollectiveEpilogueFwdISB_S9_SC_SE_Li256ELb1ELb0ELb0ELb0EEENS1_36VarlenDynamicPersistentTileSchedulerILi128ELi128ELi256ELi32ELb0ELb0ELb1ELb1ELb1ELb1EEEEEEEEEvNT_6ParamsE --------------------------
	.section	.nv.constant0._ZN7cutlass13device_kernelIN5flash11enable_sm90INS1_16FlashAttnFwdSm90INS1_25CollectiveMainloopFwdSm90ILi2EN4cute5tupleIJNS5_1CILi1EEES8_S8_EEENS6_IJNS7_ILi128EEESA_SA_EEELi128ENS_10bfloat16_tEfNS_4arch4Sm90ELb1ELb0ELb0ELb1ELb0ELb0ELb0ELb1ELb1ELb0ELb0ELb0EEENS1_21CollectiveEpilogueFwdISB_S9_SC_SE_Li256ELb1ELb0ELb0ELb0EEENS1_36VarlenDynamicPersistentTileSchedulerILi128ELi128ELi256ELi32ELb0ELb0ELb1ELb1ELb1ELb1EEEEEEEEEvNT_6ParamsE,"a",@progbits
	.sectionflags	@""
	.align	4
.nv.constant0._ZN7cutlass13device_kernelIN5flash11enable_sm90INS1_16FlashAttnFwdSm90INS1_25CollectiveMainloopFwdSm90ILi2EN4cute5tupleIJNS5_1CILi1EEES8_S8_EEENS6_IJNS7_ILi128EEESA_SA_EEELi128ENS_10bfloat16_tEfNS_4arch4Sm90ELb1ELb0ELb0ELb1ELb0ELb0ELb0ELb1ELb1ELb0ELb0ELb0EEENS1_21CollectiveEpilogueFwdISB_S9_SC_SE_Li256ELb1ELb0ELb0ELb0EEENS1_36VarlenDynamicPersistentTileSchedulerILi128ELi128ELi256ELi32ELb0ELb0ELb1ELb1ELb1ELb1EEEEEEEEEvNT_6ParamsE:
	.zero		3200


//--------------------- .nv.constant0._ZN7cutlass13device_kernelIN5flash11enable_sm90INS1_16FlashAttnFwdSm90INS1_25CollectiveMainloopFwdSm90ILi2EN4cute5tupleIJNS5_1CILi1EEES8_S8_EEENS6_IJNS7_ILi128EEESA_SA_EEELi128ENS_10bfloat16_tEfNS_4arch4Sm90ELb1ELb0ELb0ELb1ELb0ELb1ELb0ELb1ELb1ELb0ELb0ELb0EEENS1_21CollectiveEpilogueFwdISB_S9_SC_SE_Li256ELb1ELb0ELb0ELb0EEENS1_36VarlenDynamicPersistentTileSchedulerILi128ELi128ELi256ELi32ELb0ELb0ELb1ELb1ELb1ELb1EEEEEEEEEvNT_6ParamsE --------------------------
	.section	.nv.constant0._ZN7cutlass13device_kernelIN5flash11enable_sm90INS1_16FlashAttnFwdSm90INS1_25CollectiveMainloopFwdSm90ILi2EN4cute5tupleIJNS5_1CILi1EEES8_S8_EEENS6_IJNS7_ILi128EEESA_SA_EEELi128ENS_10bfloat16_tEfNS_4arch4Sm90ELb1ELb0ELb0ELb1ELb0ELb1ELb0ELb1ELb1ELb0ELb0ELb0EEENS1_21CollectiveEpilogueFwdISB_S9_SC_SE_Li256ELb1ELb0ELb0ELb0EEENS1_36VarlenDynamicPersistentTileSchedulerILi128ELi128ELi256ELi32ELb0ELb0ELb1ELb1ELb1ELb1EEEEEEEEEvNT_6ParamsE,"a",@progbits
	.sectionflags	@""
	.align	4
.nv.constant0._ZN7cutlass13device_kernelIN5flash11enable_sm90INS1_16FlashAttnFwdSm90INS1_25CollectiveMainloopFwdSm90ILi2EN4cute5tupleIJNS5_1CILi1EEES8_S8_EEENS6_IJNS7_ILi128EEESA_SA_EEELi128ENS_10bfloat16_tEfNS_4arch4Sm90ELb1ELb0ELb0ELb1ELb0ELb1ELb0ELb1ELb1ELb0ELb0ELb0EEENS1_21CollectiveEpilogueFwdISB_S9_SC_SE_Li256ELb1ELb0ELb0ELb0EEENS1_36VarlenDynamicPersistentTileSchedulerILi128ELi128ELi256ELi32ELb0ELb0ELb1ELb1ELb1ELb1EEEEEEEEEvNT_6ParamsE:
	.zero		3200


//--------------------- .nv.constant0._ZN7cutlass13device_kernelIN5flash11enable_sm90INS1_16FlashAttnFwdSm90INS1_25CollectiveMainloopFwdSm90ILi2EN4cute5tupleIJNS5_1CILi1EEES8_S8_EEENS6_IJNS7_ILi192EEENS7_ILi144EEENS7_ILi96EEEEEELi96ENS_10bfloat16_tEfNS_4arch4Sm90ELb0ELb0ELb0ELb0ELb0ELb0ELb0ELb0ELb1ELb0ELb0ELb0EEENS1_21CollectiveEpilogueFwdINS6_IJSA_SC_SB_EEES9_SE_SG_Li384ELb0ELb0ELb0ELb0EEENS1_29StaticPersistentTileSchedulerILb0EEEEEEEEEvNT_6ParamsE --------------------------
	.section	.nv.constant0._ZN7cutlass13device_kernelIN5flash11enable_sm90INS1_16FlashAttnFwdSm90INS1_25CollectiveMainloopFwdSm90ILi2EN4cute5tupleIJNS5_1CILi1EEES8_S8_EEENS6_IJNS7_ILi192EEENS7_ILi144EEENS7_ILi96EEEEEELi96ENS_10bfloat16_tEfNS_4arch4Sm90ELb0ELb0ELb0ELb0ELb0ELb0ELb0ELb0ELb1ELb0ELb0ELb0EEENS1_21CollectiveEpilogueFwdINS6_IJSA_SC_SB_EEES9_SE_SG_Li384ELb0ELb0ELb0ELb0EEENS1_29StaticPersistentTileSchedulerILb0EEEEEEEEEvNT_6ParamsE,"a",@progbits
	.sectionflags	@""
	.align	4
.nv.constant0._ZN7cutlass13device_kernelIN5flash11enable_sm90INS1_16FlashAttnFwdSm90INS1_25CollectiveMainloopFwdSm90ILi2EN4cute5tupleIJNS5_1CILi1EEES8_S8_EEENS6_IJNS7_ILi192EEENS7_ILi144EEENS7_ILi96EEEEEELi96ENS_10bfloat16_tEfNS_4arch4Sm90ELb0ELb0ELb0ELb0ELb0ELb0ELb0ELb0ELb1ELb0ELb0ELb0EEENS1_21CollectiveEpilogueFwdINS6_IJSA_SC_SB_EEES9_SE_SG_Li384ELb0ELb0ELb0ELb0EEENS1_29StaticPersistentTileSchedulerILb0EEEEEEEEEvNT_6ParamsE:
	.zero		3584


//--------------------- .nv.constant0._ZN7cutlass13device_kernelIN5flash11enable_sm90INS1_16FlashAttnFwdSm90INS1_25CollectiveMainloopFwdSm90ILi2EN4cute5tupleIJNS5_1CILi1EEES8_S8_EEENS6_IJNS7_ILi192EEENS7_ILi144EEENS7_ILi96EEEEEELi96ENS_10bfloat16_tEfNS_4arch4Sm90ELb0ELb0ELb0ELb1ELb0ELb0ELb0ELb0ELb1ELb0ELb0ELb0EEENS1_21CollectiveEpilogueFwdINS6_IJSA_SC_SB_EEES9_SE_SG_Li384ELb1ELb0ELb0ELb0EEENS1_36VarlenDynamicPersistentTileSchedulerILi192ELi144ELi384ELi32ELb0ELb0ELb1ELb0ELb1ELb1EEEEEEEEEvNT_6ParamsE --------------------------
	.section	.nv.constant0._ZN7cutlass13device_kernelIN5flash11enable_sm90INS1_16FlashAttnFwdSm90INS1_25CollectiveMainloopFwdSm90ILi2EN4cute5tupleIJNS5_1CILi1EEES8_S8_EEENS6_IJNS7_ILi192EEENS7_ILi144EEENS7_ILi96EEEEEELi96ENS_10bfloat16_tEfNS_4arch4Sm90ELb0ELb0ELb0ELb1ELb0ELb0ELb0ELb0ELb1ELb0ELb0ELb0EEENS1_21CollectiveEpilogueFwdINS6_IJSA_SC_SB_EEES9_SE_SG_Li384ELb1ELb0ELb0ELb0EEENS1_36VarlenDynamicPersistentTileSchedulerILi192ELi144ELi384ELi32ELb0ELb0ELb1ELb0ELb1ELb1EEEEEEEEEvNT_6ParamsE,"a",@progbits
	.sectionflags	@""
	.align	4
.nv.constant0._ZN7cutlass13device_kernelIN5flash11enable_sm90INS1_16FlashAttnFwdSm90INS1_25CollectiveMainloopFwdSm90ILi2EN4cute5tupleIJNS5_1CILi1EEES8_S8_EEENS6_IJNS7_ILi192EEENS7_ILi144EEENS7_ILi96EEEEEELi96ENS_10bfloat16_tEfNS_4arch4Sm90ELb0ELb0ELb0ELb1ELb0ELb0ELb0ELb0ELb1ELb0ELb0ELb0EEENS1_21CollectiveEpilogueFwdINS6_IJSA_SC_SB_EEES9_SE_SG_Li384ELb1ELb0ELb0ELb0EEENS1_36VarlenDynamicPersistentTileSchedulerILi192ELi144ELi384ELi32ELb0ELb0ELb1ELb0ELb1ELb1EEEEEEEEEvNT_6ParamsE:
	.zero		3200


//--------------------- .nv.constant0._ZN7cutlass13device_kernelIN5flash11enable_sm90INS1_16FlashAttnFwdSm90INS1_25CollectiveMainloopFwdSm90ILi2EN4cute5tupleIJNS5_1CILi1EEES8_S8_EEENS6_IJNS7_ILi192EEENS7_ILi144EEENS7_ILi96EEEEEELi96ENS_10bfloat16_tEfNS_4arch4Sm90ELb0ELb0ELb0ELb1ELb0ELb1ELb0ELb0ELb1ELb0ELb0ELb0EEENS1_21CollectiveEpilogueFwdINS6_IJSA_SC_SB_EEES9_SE_SG_Li384ELb1ELb0ELb0ELb0EEENS1_36VarlenDynamicPersistentTileSchedulerILi192ELi144ELi384ELi32ELb0ELb0ELb1ELb0ELb1ELb1EEEEEEEEEvNT_6ParamsE --------------------------
	.section	.nv.constant0._ZN7cutlass13device_kernelIN5flash11enable_sm90INS1_16FlashAttnFwdSm90INS1_25CollectiveMainloopFwdSm90ILi2EN4cute5tupleIJNS5_1CILi1EEES8_S8_EEENS6_IJNS7_ILi192EEENS7_ILi144EEENS7_ILi96EEEEEELi96ENS_10bfloat16_tEfNS_4arch4Sm90ELb0ELb0ELb0ELb1ELb0ELb1ELb0ELb0ELb1ELb0ELb0ELb0EEENS1_21CollectiveEpilogueFwdINS6_IJSA_SC_SB_EEES9_SE_SG_Li384ELb1ELb0ELb0ELb0EEENS1_36VarlenDynamicPersistentTileSchedulerILi192ELi144ELi384ELi32ELb0ELb0ELb1ELb0ELb1ELb1EEEEEEEEEvNT_6ParamsE,"a",@progbits
	.sectionflags	@""
	.align	4
.nv.constant0._ZN7cutlass13device_kernelIN5flash11enable_sm90INS1_16FlashAttnFwdSm90INS1_25CollectiveMainloopFwdSm90ILi2EN4cute5tupleIJNS5_1CILi1EEES8_S8_EEENS6_IJNS7_ILi192EEENS7_ILi144EEENS7_ILi96EEEEEELi96ENS_10bfloat16_tEfNS_4arch4Sm90ELb0ELb0ELb0ELb1ELb0ELb1ELb0ELb0ELb1ELb0ELb0ELb0EEENS1_21CollectiveEpilogueFwdINS6_IJSA_SC_SB_EEES9_SE_SG_Li384ELb1ELb0ELb0ELb0EEENS1_36VarlenDynamicPersistentTileSchedulerILi192ELi144ELi384ELi32ELb0ELb0ELb1ELb0ELb1ELb1EEEEEEEEEvNT_6ParamsE:
	.zero		3200


//--------------------- .nv.constant0._ZN7cutlass13device_kernelIN5flash11enable_sm90INS1_16FlashAttnFwdSm90INS1_25CollectiveMainloopFwdSm90ILi2EN4cute5tupleIJNS5_1CILi1EEES8_S8_EEENS6_IJNS7_ILi192EEENS7_ILi128EEENS7_ILi96EEEEEELi96ENS_10bfloat16_tEfNS_4arch4Sm90ELb0ELb1ELb0ELb0ELb0ELb0ELb0ELb0ELb1ELb0ELb0ELb0EEENS1_21CollectiveEpilogueFwdINS6_IJSA_SC_SB_EEES9_SE_SG_Li384ELb0ELb0ELb0ELb0EEENS1_30DynamicPersistentTileSchedulerILi384ELi32ELb0ELb0ELb1EEEEEEEEEvNT_6ParamsE --------------------------
	.section	.nv.constant0._ZN7cutlass13device_kernelIN5flash11enable_sm90INS1_16FlashAttnFwdSm90INS1_25CollectiveMainloopFwdSm90ILi2EN4cute5tupleIJNS5_1CILi1EEES8_S8_EEENS6_IJNS7_ILi192EEENS7_ILi128EEENS7_ILi96EEEEEELi96ENS_10bfloat16_tEfNS_4arch4Sm90ELb0ELb1ELb0ELb0ELb0ELb0ELb0ELb0ELb1ELb0ELb0ELb0EEENS1_21CollectiveEpilogueFwdINS6_IJSA_SC_SB_EEES9_SE_SG_Li384ELb0ELb0ELb0ELb0EEENS1_30DynamicPersistentTileSchedulerILi384ELi32ELb0ELb0ELb1EEEEEEEEEvNT_6ParamsE,"a",@progbits
	.sectionflags	@""
	.align	4
.nv.constant0._ZN7cutlass13device_kernelIN5flash11enable_sm90INS1_16FlashAttnFwdSm90INS1_25CollectiveMainloopFwdSm90ILi2EN4cute5tupleIJNS5_1CILi1EEES8_S8_EEENS6_IJNS7_ILi192EEENS7_ILi128EEENS7_ILi96EEEEEELi96ENS_10bfloat16_tEfNS_4arch4Sm90ELb0ELb1ELb0ELb0ELb0ELb0ELb0ELb0ELb1ELb0ELb0ELb0EEENS1_21CollectiveEpilogueFwdINS6_IJSA_SC_SB_EEES9_SE_SG_Li384ELb0ELb0ELb0ELb0EEENS1_30DynamicPersistentTileSchedulerILi384ELi32ELb0ELb0ELb1EEEEEEEEEvNT_6ParamsE:
	.zero		3584


//--------------------- .nv.constant0._ZN7cutlass13device_kernelIN5flash11enable_sm90INS1_16FlashAttnFwdSm90INS1_25CollectiveMainloopFwdSm90ILi2EN4cute5tupleIJNS5_1CILi1EEES8_S8_EEENS6_IJNS7_ILi192EEENS7_ILi128EEENS7_ILi96EEEEEELi96ENS_10bfloat16_tEfNS_4arch4Sm90ELb0ELb1ELb0ELb1ELb0ELb0ELb0ELb0ELb1ELb0ELb0ELb0EEENS1_21CollectiveEpilogueFwdINS6_IJSA_SC_SB_EEES9_SE_SG_Li384ELb1ELb0ELb0ELb0EEENS1_36VarlenDynamicPersistentTileSchedulerILi192ELi128ELi384ELi32ELb0ELb0ELb1ELb1ELb0ELb1EEEEEEEEEvNT_6ParamsE --------------------------
	.section	.nv.constant0._ZN7cutlass13device_kernelIN5flash11enable_sm90INS1_16FlashAttnFwdSm90INS1_25CollectiveMainloopFwdSm90ILi2EN4cute5tupleIJNS5_1CILi1EEES8_S8_EEENS6_IJNS7_ILi192EEENS7_ILi128EEENS7_ILi96EEEEEELi96ENS_10bfloat16_tEfNS_4arch4Sm90ELb0ELb1ELb0ELb1ELb0ELb0ELb0ELb0ELb1ELb0ELb0ELb0EEENS1_21CollectiveEpilogueFwdINS6_IJSA_SC_SB_EEES9_SE_SG_Li384ELb1ELb0ELb0ELb0EEENS1_36VarlenDynamicPersistentTileSchedulerILi192ELi128ELi384ELi32ELb0ELb0ELb1ELb1ELb0ELb1EEEEEEEEEvNT_6ParamsE,"a",@progbits
	.sectionflags	@""
	.align	4
.nv.constant0._ZN7cutlass13device_kernelIN5flash11enable_sm90INS1_16FlashAttnFwdSm90INS1_25CollectiveMainloopFwdSm90ILi2EN4cute5tupleIJNS5_1CILi1EEES8_S8_EEENS6_IJNS7_ILi192EEENS7_ILi128EEENS7_ILi96EEEEEELi96ENS_10bfloat16_tEfNS_4arch4Sm90ELb0ELb1ELb0ELb1ELb0ELb0ELb0ELb0ELb1ELb0ELb0ELb0EEENS1_21CollectiveEpilogueFwdINS6_IJSA_SC_SB_EEES9_SE_SG_Li384ELb1ELb0ELb0ELb0EEENS1_36VarlenDynamicPersistentTileSchedulerILi192ELi128ELi384ELi32ELb0ELb0ELb1ELb1ELb0ELb1EEEEEEEEEvNT_6ParamsE:
	.zero		3200


//--------------------- .nv.constant0._ZN7cutlass13device_kernelIN5flash11enable_sm90INS1_16FlashAttnFwdSm90INS1_25CollectiveMainloopFwdSm90ILi2EN4cute5tupleIJNS5_1CILi1EEES8_S8_EEENS6_IJNS7_ILi192EEENS7_ILi128EEENS7_ILi96EEEEEELi96ENS_10bfloat16_tEfNS_4arch4Sm90ELb0ELb1ELb0ELb1ELb0ELb1ELb0ELb0ELb1ELb0ELb0ELb0EEENS1_21CollectiveEpilogueFwdINS6_IJSA_SC_SB_EEES9_SE_SG_Li384ELb1ELb0ELb0ELb0EEENS1_36VarlenDynamicPersistentTileSchedulerILi192ELi128ELi384ELi32ELb0ELb0ELb1ELb1ELb0ELb1EEEEEEEEEvNT_6ParamsE --------------------------
	.section	.nv.constant0._ZN7cutlass13device_kernelIN5flash11enable_sm90INS1_16FlashAttnFwdSm90INS1_25CollectiveMainloopFwdSm90ILi2EN4cute5tupleIJNS5_1CILi1EEES8_S8_EEENS6_IJNS7_ILi192EEENS7_ILi128EEENS7_ILi96EEEEEELi96ENS_10bfloat16_tEfNS_4arch4Sm90ELb0ELb1ELb0ELb1ELb0ELb1ELb0ELb0ELb1ELb0ELb0ELb0EEENS1_21CollectiveEpilogueFwdINS6_IJSA_SC_SB_EEES9_SE_SG_Li384ELb1ELb0ELb0ELb0EEENS1_36VarlenDynamicPersistentTileSchedulerILi192ELi128ELi384ELi32ELb0ELb0ELb1ELb1ELb0ELb1EEEEEEEEEvNT_6ParamsE,"a",@progbits
	.sectionflags	@""
	.align	4
.nv.constant0._ZN7cutlass13device_kernelIN5flash11enable_sm90INS1_16FlashAttnFwdSm90INS1_25CollectiveMainloopFwdSm90ILi2EN4cute5tupleIJNS5_1CILi1EEES8_S8_EEENS6_IJNS7_ILi192EEENS7_ILi128EEENS7_ILi96EEEEEELi96ENS_10bfloat16_tEfNS_4arch4Sm90ELb0ELb1ELb0ELb1ELb0ELb1ELb0ELb0ELb1ELb0ELb0ELb0EEENS1_21CollectiveEpilogueFwdINS6_IJSA_SC_SB_EEES9_SE_SG_Li384ELb1ELb0ELb0ELb0EEENS1_36VarlenDynamicPersistentTileSchedulerILi192ELi128ELi384ELi32ELb0ELb0ELb1ELb1ELb0ELb1EEEEEEEEEvNT_6ParamsE:
	.zero		3200


//--------------------- .nv.constant0._ZN7cutlass13device_kernelIN5flash11enable_sm90INS1_16FlashAttnFwdSm90INS1_25CollectiveMainloopFwdSm90ILi2EN4cute5tupleIJNS5_1CILi1EEES8_S8_EEENS6_IJNS7_ILi192EEENS7_ILi144EEENS7_ILi96EEEEEELi96ENS_10bfloat16_tEfNS_4arch4Sm90ELb1ELb0ELb0ELb0ELb0ELb0ELb0ELb0ELb1ELb0ELb0ELb0EEENS1_21CollectiveEpilogueFwdINS6_IJSA_SC_SB_EEES9_SE_SG_Li384ELb0ELb0ELb0ELb0EEENS1_30DynamicPersistentTileSchedulerILi384ELi32ELb0ELb0ELb1EEEEEEEEEvNT_6ParamsE --------------------------
	.section	.nv.constant0._ZN7cutlass13device_kernelIN5flash11enable_sm90INS1_16FlashAttnFwdSm90INS1_25CollectiveMainloopFwdSm90ILi2EN4cute5tupleIJNS5_1CILi1EEES8_S8_EEENS6_IJNS7_ILi192EEENS7_ILi144EEENS7_ILi96EEEEEELi96ENS_10bfloat16_tEfNS_4arch4Sm90ELb1ELb0ELb0ELb0ELb0ELb0ELb0ELb0ELb1ELb0ELb0ELb0EEENS1_21CollectiveEpilogueFwdINS6_IJSA_SC_SB_EEES9_SE_SG_Li384ELb0ELb0ELb0ELb0EEENS1_30DynamicPersistentTileSchedulerILi384ELi32ELb0ELb0ELb1EEEEEEEEEvNT_6ParamsE,"a",@progbits
	.sectionflags	@""
	.align	4
.nv.constant0._ZN7cutlass13device_kernelIN5flash11enable_sm90INS1_16FlashAttnFwdSm90INS1_25CollectiveMainloopFwdSm90ILi2EN4cute5tupleIJNS5_1CILi1EEES8_S8_EEENS6_IJNS7_ILi192EEENS7_ILi144EEENS7_ILi96EEEEEELi96ENS_10bfloat16_tEfNS_4arch4Sm90ELb1ELb0ELb0ELb0ELb0ELb0ELb0ELb0ELb1ELb0ELb0ELb0EEENS1_21CollectiveEpilogueFwdINS6_IJSA_SC_SB_EEES9_SE_SG_Li384ELb0ELb0ELb0ELb0EEENS1_30DynamicPersistentTileSchedulerILi384ELi32ELb0ELb0ELb1EEEEEEEEEvNT_6ParamsE:
	.zero		3584


//--------------------- .nv.constant0._ZN7cutlass13device_kernelIN5flash11enable_sm90INS1_16FlashAttnFwdSm90INS1_25CollectiveMainloopFwdSm90ILi2EN4cute5tupleIJNS5_1CILi1EEES8_S8_EEENS6_IJNS7_ILi192EEENS7_ILi144EEENS7_ILi96EEEEEELi96ENS_10bfloat16_tEfNS_4arch4Sm90ELb1ELb0ELb0ELb1ELb0ELb0ELb0ELb0ELb1ELb0ELb0ELb0EEENS1_21CollectiveEpilogueFwdINS6_IJSA_SC_SB_EEES9_SE_SG_Li384ELb1ELb0ELb0ELb0EEENS1_36VarlenDynamicPersistentTileSchedulerILi192ELi144ELi384ELi32ELb0ELb0ELb1ELb1ELb1ELb1EEEEEEEEEvNT_6ParamsE --------------------------
	.section	.nv.constant0._ZN7cutlass13device_kernelIN5flash11enable_sm90INS1_16FlashAttnFwdSm90INS1_25CollectiveMainloopFwdSm90ILi2EN4cute5tupleIJNS5_1CILi1EEES8_S8_EEENS6_IJNS7_ILi192EEENS7_ILi144EEENS7_ILi96EEEEEELi96ENS_10bfloat16_tEfNS_4arch4Sm90ELb1ELb0ELb0ELb1ELb0ELb0ELb0ELb0ELb1ELb0ELb0ELb0EEENS1_21CollectiveEpilogueFwdINS6_IJSA_SC_SB_EEES9_SE_SG_Li384ELb1ELb0ELb0ELb0EEENS1_36VarlenDynamicPersistentTileSchedulerILi192ELi144ELi384ELi32ELb0ELb0ELb1ELb1ELb1ELb1EEEEEEEEEvNT_6ParamsE,"a",@progbits
	.sectionflags	@""
	.align	4
.nv.constant0._ZN7cutlass13device_kernelIN5flash11enable_sm90INS1_16FlashAttnFwdSm90INS1_25CollectiveMainloopFwdSm90ILi2EN4cute5tupleIJNS5_1CILi1EEES8_S8_EEENS6_IJNS7_ILi192EEENS7_ILi144EEENS7_ILi96EEEEEELi96ENS_10bfloat16_tEfNS_4arch4Sm90ELb1ELb0ELb0ELb1ELb0ELb0ELb0ELb0ELb1ELb0ELb0ELb0EEENS1_21CollectiveEpilogueFwdINS6_IJSA_SC_SB_EEES9_SE_SG_Li384ELb1ELb0ELb0ELb0EEENS1_36VarlenDynamicPersistentTileSchedulerILi192ELi144ELi384ELi32ELb0ELb0ELb1ELb1ELb1ELb1EEEEEEEEEvNT_6ParamsE:
	.zero		3200


//--------------------- .nv.constant0._ZN7cutlass13device_kernelIN5flash11enable_sm90INS1_16FlashAttnFwdSm90INS1_25CollectiveMainloopFwdSm90ILi2EN4cute5tupleIJNS5_1CILi1EEES8_S8_EEENS6_IJNS7_ILi192EEENS7_ILi144EEENS7_ILi96EEEEEELi96ENS_10bfloat16_tEfNS_4arch4Sm90ELb1ELb0ELb0ELb1ELb0ELb1ELb0ELb0ELb1ELb0ELb0ELb0EEENS1_21CollectiveEpilogueFwdINS6_IJSA_SC_SB_EEES9_SE_SG_Li384ELb1ELb0ELb0ELb0EEENS1_36VarlenDynamicPersistentTileSchedulerILi192ELi144ELi384ELi32ELb0ELb0ELb1ELb1ELb1ELb1EEEEEEEEEvNT_6ParamsE --------------------------
	.section	.nv.constant0._ZN7cutlass13device_kernelIN5flash11enable_sm90INS1_16FlashAttnFwdSm90INS1_25CollectiveMainloopFwdSm90ILi2EN4cute5tupleIJNS5_1CILi1EEES8_S8_EEENS6_IJNS7_ILi192EEENS7_ILi144EEENS7_ILi96EEEEEELi96ENS_10bfloat16_tEfNS_4arch4Sm90ELb1ELb0ELb0ELb1ELb0ELb1ELb0ELb0ELb1ELb0ELb0ELb0EEENS1_21CollectiveEpilogueFwdINS6_IJSA_SC_SB_EEES9_SE_SG_Li384ELb1ELb0ELb0ELb0EEENS1_36VarlenDynamicPersistentTileSchedulerILi192ELi144ELi384ELi32ELb0ELb0ELb1ELb1ELb1ELb1EEEEEEEEEvNT_6ParamsE,"a",@progbits
	.sectionflags	@""
	.align	4
.nv.constant0._ZN7cutlass13device_kernelIN5flash11enable_sm90INS1_16FlashAttnFwdSm90INS1_25CollectiveMainloopFwdSm90ILi2EN4cute5tupleIJNS5_1CILi1EEES8_S8_EEENS6_IJNS7_ILi192EEENS7_ILi144EEENS7_ILi96EEEEEELi96ENS_10bfloat16_tEfNS_4arch4Sm90ELb1ELb0ELb0ELb1ELb0ELb1ELb0ELb0ELb1ELb0ELb0ELb0EEENS1_21CollectiveEpilogueFwdINS6_IJSA_SC_SB_EEES9_SE_SG_Li384ELb1ELb0ELb0ELb0EEENS1_36VarlenDynamicPersistentTileSchedulerILi192ELi144ELi384ELi32ELb0ELb0ELb1ELb1ELb1ELb1EEEEEEEEEvNT_6ParamsE:
	.zero		3200


//--------------------- .nv.constant0._ZN7cutlass13device_kernelIN5flash11enable_sm90INS1_16FlashAttnFwdSm90INS1_25CollectiveMainloopFwdSm90ILi2EN4cute5tupleIJNS5_1CILi1EEES8_S8_EEENS6_IJNS7_ILi192EEESA_NS7_ILi64EEEEEELi64ENS_10bfloat16_tEfNS_4arch4Sm90ELb0ELb0ELb0ELb0ELb0ELb0ELb0ELb0ELb1ELb0ELb0ELb0EEENS1_21CollectiveEpilogueFwdINS6_IJSA_SB_SA_EEES9_SD_SF_Li384ELb0ELb0ELb0ELb0EEENS1_29StaticPersistentTileSchedulerILb0EEEEEEEEEvNT_6ParamsE --------------------------
	.section	.nv.constant0._ZN7cutlass13device_kernelIN5flash11enable_sm90INS1_16FlashAttnFwdSm90INS1_25CollectiveMainloopFwdSm90ILi2EN4cute5tupleIJNS5_1CILi1EEES8_S8_EEENS6_IJNS7_ILi192EEESA_NS7_ILi64EEEEEELi64ENS_10bfloat16_tEfNS_4arch4Sm90ELb0ELb0ELb0ELb0ELb0ELb0ELb0ELb0ELb1ELb0ELb0ELb0EEENS1_21CollectiveEpilogueFwdINS6_IJSA_SB_SA_EEES9_SD_SF_Li384ELb0ELb0ELb0ELb0EEENS1_29StaticPersistentTileSchedulerILb0EEEEEEEEEvNT_6ParamsE,"a",@progbits
	.sectionflags	@""
	.align	4
.nv.constant0._ZN7cutlass13device_kernelIN5flash11enable_sm90INS1_16FlashAttnFwdSm90INS1_25CollectiveMainloopFwdSm90ILi2EN4cute5tupleIJNS5_1CILi1EEES8_S8_EEENS6_IJNS7_ILi192EEESA_NS7_ILi64EEEEEELi64ENS_10bfloat16_tEfNS_4arch4Sm90ELb0ELb0ELb0ELb0ELb0ELb0ELb0ELb0ELb1ELb0ELb0ELb0EEENS1_21CollectiveEpilogueFwdINS6_IJSA_SB_SA_EEES9_SD_SF_Li384ELb0ELb0ELb0ELb0EEENS1_29StaticPersistentTileSchedulerILb0EEEEEEEEEvNT_6ParamsE:
	.zero		3584


//--------------------- .nv.constant0._ZN7cutlass13device_kernelIN5flash11enable_sm90INS1_16FlashAttnFwdSm90INS1_25CollectiveMainloopFwdSm90ILi2EN4cute5tupleIJNS5_1CILi1EEES8_S8_EEENS6_IJNS7_ILi192EEESA_NS7_ILi64EEEEEELi64ENS_10bfloat16_tEfNS_4arch4Sm90ELb0ELb0ELb0ELb1ELb0ELb0ELb0ELb0ELb1ELb0ELb0ELb0EEENS1_21CollectiveEpilogueFwdINS6_IJSA_SB_SA_EEES9_SD_SF_Li384ELb1ELb0ELb0ELb0EEENS1_36VarlenDynamicPersistentTileSchedulerILi192ELi192ELi384ELi32ELb0ELb0ELb1ELb0ELb1ELb1EEEEEEEEEvNT_6ParamsE --------------------------
	.section	.nv.constant0._ZN7cutlass13device_kernelIN5flash11enable_sm90INS1_16FlashAttnFwdSm90INS1_25CollectiveMainloopFwdSm90ILi2EN4cute5tupleIJNS5_1CILi1EEES8_S8_EEENS6_IJNS7_ILi192EEESA_NS7_ILi64EEEEEELi64ENS_10bfloat16_tEfNS_4arch4Sm90ELb0ELb0ELb0ELb1ELb0ELb0ELb0ELb0ELb1ELb0ELb0ELb0EEENS1_21CollectiveEpilogueFwdINS6_IJSA_SB_SA_EEES9_SD_SF_Li384ELb1ELb0ELb0ELb0EEENS1_36VarlenDynamicPersistentTileSchedulerILi192ELi192ELi384ELi32ELb0ELb0ELb1ELb0ELb1ELb1EEEEEEEEEvNT_6ParamsE,"a",@progbits
	.sectionflags	@""
	.align	4
.nv.constant0._ZN7cutlass13device_kernelIN5flash11enable_sm90INS1_16FlashAttnFwdSm90INS1_25CollectiveMainloopFwdSm90ILi2EN4cute5tupleIJNS5_1CILi1EEES8_S8_EEENS6_IJNS7_ILi192EEESA_NS7_ILi64EEEEEELi64ENS_10bfloat16_tEfNS_4arch4Sm90ELb0ELb0ELb0ELb1ELb0ELb0ELb0ELb0ELb1ELb0ELb0ELb0EEENS1_21CollectiveEpilogueFwdINS6_IJSA_SB_SA_EEES9_SD_SF_Li384ELb1ELb0ELb0ELb0EEENS1_36VarlenDynamicPersistentTileSchedulerILi192ELi192ELi384ELi32ELb0ELb0ELb1ELb0ELb1ELb1EEEEEEEEEvNT_6ParamsE:
	.zero		3200


//--------------------- .nv.constant0._ZN7cutlass13device_kernelIN5flash11enable_sm90INS1_16FlashAttnFwdSm90INS1_25CollectiveMainloopFwdSm90ILi2EN4cute5tupleIJNS5_1CILi1EEES8_S8_EEENS6_IJNS7_ILi192EEESA_NS7_ILi64EEEEEELi64ENS_10bfloat16_tEfNS_4arch4Sm90ELb0ELb0ELb0ELb1ELb0ELb1ELb0ELb0ELb1ELb0ELb0ELb0EEENS1_21CollectiveEpilogueFwdINS6_IJSA_SB_SA_EEES9_SD_SF_Li384ELb1ELb0ELb0ELb0EEENS1_36VarlenDynamicPersistentTileSchedulerILi192ELi192ELi384ELi32ELb0ELb0ELb1ELb0ELb1ELb1EEEEEEEEEvNT_6ParamsE --------------------------
	.section	.nv.constant0._ZN7cutlass13device_kernelIN5flash11enable_sm90INS1_16FlashAttnFwdSm90INS1_25CollectiveMainloopFwdSm90ILi2EN4cute5tupleIJNS5_1CILi1EEES8_S8_EEENS6_IJNS7_ILi192EEESA_NS7_ILi64EEEEEELi64ENS_10bfloat16_tEfNS_4arch4Sm90ELb0ELb0ELb0ELb1ELb0ELb1ELb0ELb0ELb1ELb0ELb0ELb0EEENS1_21CollectiveEpilogueFwdINS6_IJSA_SB_SA_EEES9_SD_SF_Li384ELb1ELb0ELb0ELb0EEENS1_36VarlenDynamicPersistentTileSchedulerILi192ELi192ELi384ELi32ELb0ELb0ELb1ELb0ELb1ELb1EEEEEEEEEvNT_6ParamsE,"a",@progbits
	.sectionflags	@""
	.align	4
.nv.constant0._ZN7cutlass13device_kernelIN5flash11enable_sm90INS1_16FlashAttnFwdSm90INS1_25CollectiveMainloopFwdSm90ILi2EN4cute5tupleIJNS5_1CILi1EEES8_S8_EEENS6_IJNS7_ILi192EEESA_NS7_ILi64EEEEEELi64ENS_10bfloat16_tEfNS_4arch4Sm90ELb0ELb0ELb0ELb1ELb0ELb1ELb0ELb0ELb1ELb0ELb0ELb0EEENS1_21CollectiveEpilogueFwdINS6_IJSA_SB_SA_EEES9_SD_SF_Li384ELb1ELb0ELb0ELb0EEENS1_36VarlenDynamicPersistentTileSchedulerILi192ELi192ELi384ELi32ELb0ELb0ELb1ELb0ELb1ELb1EEEEEEEEEvNT_6ParamsE:
	.zero		3200


//--------------------- .nv.constant0._ZN7cutlass13device_kernelIN5flash11enable_sm90INS1_16FlashAttnFwdSm90INS1_25CollectiveMainloopFwdSm90ILi2EN4cute5tupleIJNS5_1CILi1EEES8_S8_EEENS6_IJNS7_ILi192EEENS7_ILi128EEENS7_ILi64EEEEEELi64ENS_10bfloat16_tEfNS_4arch4Sm90ELb0ELb1ELb0ELb0ELb0ELb0ELb0ELb1ELb1ELb0ELb0ELb0EEENS1_21CollectiveEpilogueFwdINS6_IJSA_SC_SB_EEES9_SE_SG_Li384ELb0ELb0ELb0ELb0EEENS1_30DynamicPersistentTileSchedulerILi384ELi32ELb0ELb0ELb1EEEEEEEEEvNT_6ParamsE --------------------------
	.section	.nv.constant0._ZN7cutlass13device_kernelIN5flash11enable_sm90INS1_16FlashAttnFwdSm90INS1_25CollectiveMainloopFwdSm90ILi2EN4cute5tupleIJNS5_1CILi1EEES8_S8_EEENS6_IJNS7_ILi192EEENS7_ILi128EEENS7_ILi64EEEEEELi64ENS_10bfloat16_tEfNS_4arch4Sm90ELb0ELb1ELb0ELb0ELb0ELb0ELb0ELb1ELb1ELb0ELb0ELb0EEENS1_21CollectiveEpilogueFwdINS6_IJSA_SC_SB_EEES9_SE_SG_Li384ELb0ELb0ELb0ELb0EEENS1_30DynamicPersistentTileSchedulerILi384ELi32ELb0ELb0ELb1EEEEEEEEEvNT_6ParamsE,"a",@progbits
	.sectionflags	@""
	.align	4
.nv.constant0._ZN7cutlass13device_kernelIN5flash11enable_sm90INS1_16FlashAttnFwdSm90INS1_25CollectiveMainloopFwdSm90ILi2EN4cute5tupleIJNS5_1CILi1EEES8_S8_EEENS6_IJNS7_ILi192EEENS7_ILi128EEENS7_ILi64EEEEEELi64ENS_10bfloat16_tEfNS_4arch4Sm90ELb0ELb1ELb0ELb0ELb0ELb0ELb0ELb1ELb1ELb0ELb0ELb0EEENS1_21CollectiveEpilogueFwdINS6_IJSA_SC_SB_EEES9_SE_SG_Li384ELb0ELb0ELb0ELb0EEENS1_30DynamicPersistentTileSchedulerILi384ELi32ELb0ELb0ELb1EEEEEEEEEvNT_6ParamsE:
	.zero		3584


//--------------------- .nv.constant0._ZN7cutlass13device_kernelIN5flash11enable_sm90INS1_16FlashAttnFwdSm90INS1_25CollectiveMainloopFwdSm90ILi2EN4cute5tupleIJNS5_1CILi1EEES8_S8_EEENS6_IJNS7_ILi192EEENS7_ILi128EEENS7_ILi64EEEEEELi64ENS_10bfloat16_tEfNS_4arch4Sm90ELb0ELb1ELb0ELb1ELb0ELb0ELb0ELb1ELb1ELb0ELb0ELb0EEENS1_21CollectiveEpilogueFwdINS6_IJSA_SC_SB_EEES9_SE_SG_Li384ELb1ELb0ELb0ELb0EEENS1_36VarlenDynamicPersistentTileSchedulerILi192ELi128ELi384ELi32ELb0ELb0ELb1ELb1ELb0ELb1EEEEEEEEEvNT_6ParamsE --------------------------
	.section	.nv.constant0._ZN7cutlass13device_kernelIN5flash11enable_sm90INS1_16FlashAttnFwdSm90INS1_25CollectiveMainloopFwdSm90ILi2EN4cute5tupleIJNS5_1CILi1EEES8_S8_EEENS6_IJNS7_ILi192EEENS7_ILi128EEENS7_ILi64EEEEEELi64ENS_10bfloat16_tEfNS_4arch4Sm90ELb0ELb1ELb0ELb1ELb0ELb0ELb0ELb1ELb1ELb0ELb0ELb0EEENS1_21CollectiveEpilogueFwdINS6_IJSA_SC_SB_EEES9_SE_SG_Li384ELb1ELb0ELb0ELb0EEENS1_36VarlenDynamicPersistentTileSchedulerILi192ELi128ELi384ELi32ELb0ELb0ELb1ELb1ELb0ELb1EEEEEEEEEvNT_6ParamsE,"a",@progbits
	.sectionflags	@""
	.align	4
.nv.constant0._ZN7cutlass13device_kernelIN5flash11enable_sm90INS1_16FlashAttnFwdSm90INS1_25CollectiveMainloopFwdSm90ILi2EN4cute5tupleIJNS5_1CILi1EEES8_S8_EEENS6_IJNS7_ILi192EEENS7_ILi128EEENS7_ILi64EEEEEELi64ENS_10bfloat16_tEfNS_4arch4Sm90ELb0ELb1ELb0ELb1ELb0ELb0ELb0ELb1ELb1ELb0ELb0ELb0EEENS1_21CollectiveEpilogueFwdINS6_IJSA_SC_SB_EEES9_SE_SG_Li384ELb1ELb0ELb0ELb0EEENS1_36VarlenDynamicPersistentTileSchedulerILi192ELi128ELi384ELi32ELb0ELb0ELb1ELb1ELb0ELb1EEEEEEEEEvNT_6ParamsE:
	.zero		3200


//--------------------- .nv.constant0._ZN7cutlass13device_kernelIN5flash11enable_sm90INS1_16FlashAttnFwdSm90INS1_25CollectiveMainloopFwdSm90ILi2EN4cute5tupleIJNS5_1CILi1EEES8_S8_EEENS6_IJNS7_ILi192EEENS7_ILi128EEENS7_ILi64EEEEEELi64ENS_10bfloat16_tEfNS_4arch4Sm90ELb0ELb1ELb0ELb1ELb0ELb1ELb0ELb1ELb1ELb0ELb0ELb0EEENS1_21CollectiveEpilogueFwdINS6_IJSA_SC_SB_EEES9_SE_SG_Li384ELb1ELb0ELb0ELb0EEENS1_36VarlenDynamicPersistentTileSchedulerILi192ELi128ELi384ELi32ELb0ELb0ELb1ELb1ELb0ELb1EEEEEEEEEvNT_6ParamsE --------------------------
	.section	.nv.constant0._ZN7cutlass13device_kernelIN5flash11enable_sm90INS1_16FlashAttnFwdSm90INS1_25CollectiveMainloopFwdSm90ILi2EN4cute5tupleIJNS5_1CILi1EEES8_S8_EEENS6_IJNS7_ILi192EEENS7_ILi128EEENS7_ILi64EEEEEELi64ENS_10bfloat16_tEfNS_4arch4Sm90ELb0ELb1ELb0ELb1ELb0ELb1ELb0ELb1ELb1ELb0ELb0ELb0EEENS1_21CollectiveEpilogueFwdINS6_IJSA_SC_SB_EEES9_SE_SG_Li384ELb1ELb0ELb0ELb0EEENS1_36VarlenDynamicPersistentTileSchedulerILi192ELi128ELi384ELi32ELb0ELb0ELb1ELb1ELb0ELb1EEEEEEEEEvNT_6ParamsE,"a",@progbits
	.sectionflags	@""
	.align	4
.nv.constant0._ZN7cutlass13device_kernelIN5flash11enable_sm90INS1_16FlashAttnFwdSm90INS1_25CollectiveMainloopFwdSm90ILi2EN4cute5tupleIJNS5_1CILi1EEES8_S8_EEENS6_IJNS7_ILi192EEENS7_ILi128EEENS7_ILi64EEEEEELi64ENS_10bfloat16_tEfNS_4arch4Sm90ELb0ELb1ELb0ELb1ELb0ELb1ELb0ELb1ELb1ELb0ELb0ELb0EEENS1_21CollectiveEpilogueFwdINS6_IJSA_SC_SB_EEES9_SE_SG_Li384ELb1ELb0ELb0ELb0EEENS1_36VarlenDynamicPersistentTileSchedulerILi192ELi128ELi384ELi32ELb0ELb0ELb1ELb1ELb0ELb1EEEEEEEEEvNT_6ParamsE:
	.zero		3200


//--------------------- .nv.constant0._ZN7cutlass13device_kernelIN5flash11enable_sm90INS1_16FlashAttnFwdSm90INS1_25CollectiveMainloopFwdSm90ILi2EN4cute5tupleIJNS5_1CILi1EEES8_S8_EEENS6_IJNS7_ILi192EEENS7_ILi128EEENS7_ILi64EEEEEELi64ENS_10bfloat16_tEfNS_4arch4Sm90ELb1ELb0ELb0ELb0ELb0ELb0ELb0ELb1ELb1ELb0ELb0ELb0EEENS1_21CollectiveEpilogueFwdINS6_IJSA_SC_SB_EEES9_SE_SG_Li384ELb0ELb0ELb0ELb0EEENS1_30DynamicPersistentTileSchedulerILi384ELi32ELb0ELb0ELb1EEEEEEEEEvNT_6ParamsE --------------------------
	.section	.nv.constant0._ZN7cutlass13device_kernelIN5flash11enable_sm90INS1_16FlashAttnFwdSm90INS1_25CollectiveMainloopFwdSm90ILi2EN4cute5tupleIJNS5_1CILi1EEES8_S8_EEENS6_IJNS7_ILi192EEENS7_ILi128EEENS7_ILi64EEEEEELi64ENS_10bfloat16_tEfNS_4arch4Sm90ELb1ELb0ELb0ELb0ELb0ELb0ELb0ELb1ELb1ELb0ELb0ELb0EEENS1_21CollectiveEpilogueFwdINS6_IJSA_SC_SB_EEES9_SE_SG_Li384ELb0ELb0ELb0ELb0EEENS1_30DynamicPersistentTileSchedulerILi384ELi32ELb0ELb0ELb1EEEEEEEEEvNT_6ParamsE,"a",@progbits
	.sectionflags	@""
	.align	4
.nv.constant0._ZN7cutlass13device_kernelIN5flash11enable_sm90INS1_16FlashAttnFwdSm90INS1_25CollectiveMainloopFwdSm90ILi2EN4cute5tupleIJNS5_1CILi1EEES8_S8_EEENS6_IJNS7_ILi192EEENS7_ILi128EEENS7_ILi64EEEEEELi64ENS_10bfloat16_tEfNS_4arch4Sm90ELb1ELb0ELb0ELb0ELb0ELb0ELb0ELb1ELb1ELb0ELb0ELb0EEENS1_21CollectiveEpilogueFwdINS6_IJSA_SC_SB_EEES9_SE_SG_Li384ELb0ELb0ELb0ELb0EEENS1_30DynamicPersistentTileSchedulerILi384ELi32ELb0ELb0ELb1EEEEEEEEEvNT_6ParamsE:
	.zero		3584


//--------------------- .nv.constant0._ZN7cutlass13device_kernelIN5flash11enable_sm90INS1_16FlashAttnFwdSm90INS1_25CollectiveMainloopFwdSm90ILi2EN4cute5tupleIJNS5_1CILi1EEES8_S8_EEENS6_IJNS7_ILi192EEENS7_ILi128EEENS7_ILi64EEEEEELi64ENS_10bfloat16_tEfNS_4arch4Sm90ELb1ELb0ELb0ELb1ELb0ELb0ELb0ELb1ELb1ELb0ELb0ELb0EEENS1_21CollectiveEpilogueFwdINS6_IJSA_SC_SB_EEES9_SE_SG_Li384ELb1ELb0ELb0ELb0EEENS1_36VarlenDynamicPersistentTileSchedulerILi192ELi128ELi384ELi32ELb0ELb0ELb1ELb1ELb1ELb1EEEEEEEEEvNT_6ParamsE --------------------------
	.section	.nv.constant0._ZN7cutlass13device_kernelIN5flash11enable_sm90INS1_16FlashAttnFwdSm90INS1_25CollectiveMainloopFwdSm90ILi2EN4cute5tupleIJNS5_1CILi1EEES8_S8_EEENS6_IJNS7_ILi192EEENS7_ILi128EEENS7_ILi64EEEEEELi64ENS_10bfloat16_tEfNS_4arch4Sm90ELb1ELb0ELb0ELb1ELb0ELb0ELb0ELb1ELb1ELb0ELb0ELb0EEENS1_21CollectiveEpilogueFwdINS6_IJSA_SC_SB_EEES9_SE_SG_Li384ELb1ELb0ELb0ELb0EEENS1_36VarlenDynamicPersistentTileSchedulerILi192ELi128ELi384ELi32ELb0ELb0ELb1ELb1ELb1ELb1EEEEEEEEEvNT_6ParamsE,"a",@progbits
	.sectionflags	@""
	.align	4
.nv.constant0._ZN7cutlass13device_kernelIN5flash11enable_sm90INS1_16FlashAttnFwdSm90INS1_25CollectiveMainloopFwdSm90ILi2EN4cute5tupleIJNS5_1CILi1EEES8_S8_EEENS6_IJNS7_ILi192EEENS7_ILi128EEENS7_ILi64EEEEEELi64ENS_10bfloat16_tEfNS_4arch4Sm90ELb1ELb0ELb0ELb1ELb0ELb0ELb0ELb1ELb1ELb0ELb0ELb0EEENS1_21CollectiveEpilogueFwdINS6_IJSA_SC_SB_EEES9_SE_SG_Li384ELb1ELb0ELb0ELb0EEENS1_36VarlenDynamicPersistentTileSchedulerILi192ELi128ELi384ELi32ELb0ELb0ELb1ELb1ELb1ELb1EEEEEEEEEvNT_6ParamsE:
	.zero		3200


//--------------------- .nv.constant0._ZN7cutlass13device_kernelIN5flash11enable_sm90INS1_16FlashAttnFwdSm90INS1_25CollectiveMainloopFwdSm90ILi2EN4cute5tupleIJNS5_1CILi1EEES8_S8_EEENS6_IJNS7_ILi192EEENS7_ILi128EEENS7_ILi64EEEEEELi64ENS_10bfloat16_tEfNS_4arch4Sm90ELb1ELb0ELb0ELb1ELb0ELb1ELb0ELb1ELb1ELb0ELb0ELb0EEENS1_21CollectiveEpilogueFwdINS6_IJSA_SC_SB_EEES9_SE_SG_Li384ELb1ELb0ELb0ELb0EEENS1_36VarlenDynamicPersistentTileSchedulerILi192ELi128ELi384ELi32ELb0ELb0ELb1ELb1ELb1ELb1EEEEEEEEEvNT_6ParamsE --------------------------
	.section	.nv.constant0._ZN7cutlass13device_kernelIN5flash11enable_sm90INS1_16FlashAttnFwdSm90INS1_25CollectiveMainloopFwdSm90ILi2EN4cute5tupleIJNS5_1CILi1EEES8_S8_EEENS6_IJNS7_ILi192EEENS7_ILi128EEENS7_ILi64EEEEEELi64ENS_10bfloat16_tEfNS_4arch4Sm90ELb1ELb0ELb0ELb1ELb0ELb1ELb0ELb1ELb1ELb0ELb0ELb0EEENS1_21CollectiveEpilogueFwdINS6_IJSA_SC_SB_EEES9_SE_SG_Li384ELb1ELb0ELb0ELb0EEENS1_36VarlenDynamicPersistentTileSchedulerILi192ELi128ELi384ELi32ELb0ELb0ELb1ELb1ELb1ELb1EEEEEEEEEvNT_6ParamsE,"a",@progbits
	.sectionflags	@""
	.align	4
.nv.constant0._ZN7cutlass13device_kernelIN5flash11enable_sm90INS1_16FlashAttnFwdSm90INS1_25CollectiveMainloopFwdSm90ILi2EN4cute5tupleIJNS5_1CILi1EEES8_S8_EEENS6_IJNS7_ILi192EEENS7_ILi128EEENS7_ILi64EEEEEELi64ENS_10bfloat16_tEfNS_4arch4Sm90ELb1ELb0ELb0ELb1ELb0ELb1ELb0ELb1ELb1ELb0ELb0ELb0EEENS1_21CollectiveEpilogueFwdINS6_IJSA_SC_SB_EEES9_SE_SG_Li384ELb1ELb0ELb0ELb0EEENS1_36VarlenDynamicPersistentTileSchedulerILi192ELi128ELi384ELi32ELb0ELb0ELb1ELb1ELb1ELb1EEEEEEEEEvNT_6ParamsE:
	.zero		3200


//--------------------- SYMBOLS --------------------------

	.type		.nv.reservedSmem.offset0,@object
	.size		.nv.reservedSmem.offset0,0x4
	.type		__assertfail,@function
